	.target	sm_80

	.elftype	@"ET_EXEC"


//--------------------- .note.nv.tkinfo           --------------------------
	.section	.note.nv.tkinfo,"",@"SHT_NOTE"
	.sectionflags	@"SHF_NOTE_NV_TKINFO"
	.tkinfo
        /*0018*/ 	.word	0x00000002
        /*0030*/ 	.string	""
        /*0030*/ 	.string	"ptxas"
        /*0030*/ 	.string	"Cuda compilation tools, release 13.0, V13.0.88"
        /*0030*/ 	.string	"Build cuda_13.0.r13.0/compiler.36424714_0"
        /*0030*/ 	.string	"-arch sm_80 -m 64 "



//--------------------- .note.nv.cuinfo           --------------------------
	.section	.note.nv.cuinfo,"",@"SHT_NOTE"
	.sectionflags	@"SHF_NOTE_NV_CUINFO"
        /*0018*/ 	.short	0x0002
        /*001a*/ 	.short	0x0050
        /*001c*/ 	.short	0x0082
	.zero		2


//--------------------- .nv.info                  --------------------------
	.section	.nv.info,"",@"SHT_CUDA_INFO"
	.align	4


	//----- nvinfo : EIATTR_REGCOUNT
	.align		4
        /*0000*/ 	.byte	0x04, 0x2f
        /*0002*/ 	.short	(.L_12 - .L_11)
	.align		4
.L_11:
        /*0004*/ 	.word	index@(_ZN7cutlass13device_kernelIN5flash19enable_sm80_to_sm89INS1_16FlashAttnFwdSm80INS1_25CollectiveMainloopFwdSm80ILi8ELi2ELb0EN4cute5tupleIJNS5_1CILi128EEENS7_ILi64EEENS7_ILi192EEEEEELi192ENS_10bfloat16_tEfNS_4arch4Sm80ELb1ELb0ELb0ELb1ELb0ELb1ELb1ELb1EEENS1_21CollectiveEpilogueFwdINS6_IJS8_SA_S9_EEENS6_IJNS7_ILi1EEESI_SI_EEESC_SE_Li256ELb1ELb1ELb1ELb0EEENS1_36VarlenDynamicPersistentTileSchedulerILi128ELi64ELi256ELi256ELb1ELb1ELb0ELb1ELb1ELb1EEEEEEEEEvNT_6ParamsE)
        /*0008*/ 	.word	0x000000fe


	//----- nvinfo : EIATTR_FRAME_SIZE
	.align		4
.L_12:
        /*000c*/ 	.byte	0x04, 0x11
        /*000e*/ 	.short	(.L_14 - .L_13)
	.align		4
.L_13:
        /*0010*/ 	.word	index@($__internal_103_$__cuda_sm70_votesync_ballot)
        /*0014*/ 	.word	0x00000000


	//----- nvinfo : EIATTR_FRAME_SIZE
	.align		4
.L_14:
        /*0018*/ 	.byte	0x04, 0x11
        /*001a*/ 	.short	(.L_16 - .L_15)
	.align		4
.L_15:
        /*001c*/ 	.word	index@($__internal_102_$__cuda_sm70_shflsync_up_p)
        /*0020*/ 	.word	0x00000000


	//----- nvinfo : EIATTR_FRAME_SIZE
	.align		4
.L_16:
        /*0024*/ 	.byte	0x04, 0x11
        /*0026*/ 	.short	(.L_18 - .L_17)
	.align		4
.L_17:
        /*0028*/ 	.word	index@($__internal_101_$__cuda_sm70_shflsync_idx_p)
        /*002c*/ 	.word	0x00000000


	//----- nvinfo : EIATTR_FRAME_SIZE
	.align		4
.L_18:
        /*0030*/ 	.byte	0x04, 0x11
        /*0032*/ 	.short	(.L_20 - .L_19)
	.align		4
.L_19:
        /*0034*/ 	.word	index@($__internal_100_$__cuda_sm70_shflsync_bfly_p)
        /*0038*/ 	.word	0x00000000


	//----- nvinfo : EIATTR_FRAME_SIZE
	.align		4
.L_20:
        /*003c*/ 	.byte	0x04, 0x11
        /*003e*/ 	.short	(.L_22 - .L_21)
	.align		4
.L_21:
        /*0040*/ 	.word	index@(_ZN7cutlass13device_kernelIN5flash19enable_sm80_to_sm89INS1_16FlashAttnFwdSm80INS1_25CollectiveMainloopFwdSm80ILi8ELi2ELb0EN4cute5tupleIJNS5_1CILi128EEENS7_ILi64EEENS7_ILi192EEEEEELi192ENS_10bfloat16_tEfNS_4arch4Sm80ELb1ELb0ELb0ELb1ELb0ELb1ELb1ELb1EEENS1_21CollectiveEpilogueFwdINS6_IJS8_SA_S9_EEENS6_IJNS7_ILi1EEESI_SI_EEESC_SE_Li256ELb1ELb1ELb1ELb0EEENS1_36VarlenDynamicPersistentTileSchedulerILi128ELi64ELi256ELi256ELb1ELb1ELb0ELb1ELb1ELb1EEEEEEEEEvNT_6ParamsE)
        /*0044*/ 	.word	0x00000000


	//----- nvinfo : EIATTR_REGCOUNT
	.align		4
.L_22:
        /*0048*/ 	.byte	0x04, 0x2f
        /*004a*/ 	.short	(.L_24 - .L_23)
	.align		4
.L_23:
        /*004c*/ 	.word	index@(_ZN7cutlass13device_kernelIN5flash19enable_sm80_to_sm89INS1_16FlashAttnFwdSm80INS1_25CollectiveMainloopFwdSm80ILi8ELi2ELb0EN4cute5tupleIJNS5_1CILi128EEENS7_ILi64EEENS7_ILi192EEEEEELi192ENS_10bfloat16_tEfNS_4arch4Sm80ELb1ELb0ELb0ELb1ELb0ELb0ELb1ELb1EEENS1_21CollectiveEpilogueFwdINS6_IJS8_SA_S9_EEENS6_IJNS7_ILi1EEESI_SI_EEESC_SE_Li256ELb1ELb1ELb1ELb0EEENS1_36VarlenDynamicPersistentTileSchedulerILi128ELi64ELi256ELi256ELb1ELb1ELb0ELb1ELb1ELb1EEEEEEEEEvNT_6ParamsE)
        /*0050*/ 	.word	0x000000f7


	//----- nvinfo : EIATTR_FRAME_SIZE
	.align		4
.L_24:
        /*0054*/ 	.byte	0x04, 0x11
        /*0056*/ 	.short	(.L_26 - .L_25)
	.align		4
.L_25:
        /*0058*/ 	.word	index@($__internal_99_$__cuda_sm70_votesync_ballot)
        /*005c*/ 	.word	0x00000000


	//----- nvinfo : EIATTR_FRAME_SIZE
	.align		4
.L_26:
        /*0060*/ 	.byte	0x04, 0x11
        /*0062*/ 	.short	(.L_28 - .L_27)
	.align		4
.L_27:
        /*0064*/ 	.word	index@($__internal_98_$__cuda_sm70_shflsync_up_p)
        /*0068*/ 	.word	0x00000000


	//----- nvinfo : EIATTR_FRAME_SIZE
	.align		4
.L_28:
        /*006c*/ 	.byte	0x04, 0x11
        /*006e*/ 	.short	(.L_30 - .L_29)
	.align		4
.L_29:
        /*0070*/ 	.word	index@($__internal_97_$__cuda_sm70_shflsync_idx_p)
        /*0074*/ 	.word	0x00000000


	//----- nvinfo : EIATTR_FRAME_SIZE
	.align		4
.L_30:
        /*0078*/ 	.byte	0x04, 0x11
        /*007a*/ 	.short	(.L_32 - .L_31)
	.align		4
.L_31:
        /*007c*/ 	.word	index@($__internal_96_$__cuda_sm70_shflsync_bfly_p)
        /*0080*/ 	.word	0x00000000


	//----- nvinfo : EIATTR_FRAME_SIZE
	.align		4
.L_32:
        /*0084*/ 	.byte	0x04, 0x11
        /*0086*/ 	.short	(.L_34 - .L_33)
	.align		4
.L_33:
        /*0088*/ 	.word	index@(_ZN7cutlass13device_kernelIN5flash19enable_sm80_to_sm89INS1_16FlashAttnFwdSm80INS1_25CollectiveMainloopFwdSm80ILi8ELi2ELb0EN4cute5tupleIJNS5_1CILi128EEENS7_ILi64EEENS7_ILi192EEEEEELi192ENS_10bfloat16_tEfNS_4arch4Sm80ELb1ELb0ELb0ELb1ELb0ELb0ELb1ELb1EEENS1_21CollectiveEpilogueFwdINS6_IJS8_SA_S9_EEENS6_IJNS7_ILi1EEESI_SI_EEESC_SE_Li256ELb1ELb1ELb1ELb0EEENS1_36VarlenDynamicPersistentTileSchedulerILi128ELi64ELi256ELi256ELb1ELb1ELb0ELb1ELb1ELb1EEEEEEEEEvNT_6ParamsE)
        /*008c*/ 	.word	0x00000000


	//----- nvinfo : EIATTR_REGCOUNT
	.align		4
.L_34:
        /*0090*/ 	.byte	0x04, 0x2f
        /*0092*/ 	.short	(.L_36 - .L_35)
	.align		4
.L_35:
        /*0094*/ 	.word	index@(_ZN7cutlass13device_kernelIN5flash19enable_sm80_to_sm89INS1_16FlashAttnFwdSm80INS1_25CollectiveMainloopFwdSm80ILi8ELi2ELb1EN4cute5tupleIJNS5_1CILi128EEENS7_ILi96EEENS7_ILi192EEEEEELi192ENS_10bfloat16_tEfNS_4arch4Sm80ELb1ELb0ELb0ELb0ELb0ELb0ELb1ELb1EEENS1_21CollectiveEpilogueFwdINS6_IJS8_SA_S9_EEENS6_IJNS7_ILi1EEESI_SI_EEESC_SE_Li256ELb0ELb1ELb1ELb0EEENS1_30DynamicPersistentTileSchedulerILi256ELi256ELb1ELb1ELb0EEEEEEEEEvNT_6ParamsE)
        /*0098*/ 	.word	0x000000ff


	//----- nvinfo : EIATTR_FRAME_SIZE
	.align		4
.L_36:
        /*009c*/ 	.byte	0x04, 0x11
        /*009e*/ 	.short	(.L_38 - .L_37)
	.align		4
.L_37:
        /*00a0*/ 	.word	index@($__internal_95_$__cuda_sm70_shflsync_idx_p)
        /*00a4*/ 	.word	0x00000000


	//----- nvinfo : EIATTR_FRAME_SIZE
	.align		4
.L_38:
        /*00a8*/ 	.byte	0x04, 0x11
        /*00aa*/ 	.short	(.L_40 - .L_39)
	.align		4
.L_39:
        /*00ac*/ 	.word	index@($__internal_94_$__cuda_sm70_shflsync_bfly_p)
        /*00b0*/ 	.word	0x00000000


	//----- nvinfo : EIATTR_FRAME_SIZE
	.align		4
.L_40:
        /*00b4*/ 	.byte	0x04, 0x11
        /*00b6*/ 	.short	(.L_42 - .L_41)
	.align		4
.L_41:
        /*00b8*/ 	.word	index@(_ZN7cutlass13device_kernelIN5flash19enable_sm80_to_sm89INS1_16FlashAttnFwdSm80INS1_25CollectiveMainloopFwdSm80ILi8ELi2ELb1EN4cute5tupleIJNS5_1CILi128EEENS7_ILi96EEENS7_ILi192EEEEEELi192ENS_10bfloat16_tEfNS_4arch4Sm80ELb1ELb0ELb0ELb0ELb0ELb0ELb1ELb1EEENS1_21CollectiveEpilogueFwdINS6_IJS8_SA_S9_EEENS6_IJNS7_ILi1EEESI_SI_EEESC_SE_Li256ELb0ELb1ELb1ELb0EEENS1_30DynamicPersistentTileSchedulerILi256ELi256ELb1ELb1ELb0EEEEEEEEEvNT_6ParamsE)
        /*00bc*/ 	.word	0x00000098


	//----- nvinfo : EIATTR_REGCOUNT
	.align		4
.L_42:
        /*00c0*/ 	.byte	0x04, 0x2f
        /*00c2*/ 	.short	(.L_44 - .L_43)
	.align		4
.L_43:
        /*00c4*/ 	.word	index@(_ZN7cutlass13device_kernelIN5flash19enable_sm80_to_sm89INS1_16FlashAttnFwdSm80INS1_25CollectiveMainloopFwdSm80ILi8ELi2ELb0EN4cute5tupleIJNS5_1CILi128EEENS7_ILi64EEENS7_ILi192EEEEEELi192ENS_10bfloat16_tEfNS_4arch4Sm80ELb0ELb1ELb0ELb1ELb0ELb1ELb1ELb1EEENS1_21CollectiveEpilogueFwdINS6_IJS8_SA_S9_EEENS6_IJNS7_ILi1EEESI_SI_EEESC_SE_Li256ELb1ELb1ELb1ELb0EEENS1_36VarlenDynamicPersistentTileSchedulerILi128ELi64ELi256ELi256ELb1ELb1ELb0ELb1ELb0ELb1EEEEEEEEEvNT_6ParamsE)
        /*00c8*/ 	.word	0x000000f7


	//----- nvinfo : EIATTR_FRAME_SIZE
	.align		4
.L_44:
        /*00cc*/ 	.byte	0x04, 0x11
        /*00ce*/ 	.short	(.L_46 - .L_45)
	.align		4
.L_45:
        /*00d0*/ 	.word	index@($__internal_93_$__cuda_sm70_votesync_ballot)
        /*00d4*/ 	.word	0x00000000


	//----- nvinfo : EIATTR_FRAME_SIZE
	.align		4
.L_46:
        /*00d8*/ 	.byte	0x04, 0x11
        /*00da*/ 	.short	(.L_48 - .L_47)
	.align		4
.L_47:
        /*00dc*/ 	.word	index@($__internal_92_$__cuda_sm70_shflsync_up_p)
        /*00e0*/ 	.word	0x00000000


	//----- nvinfo : EIATTR_FRAME_SIZE
	.align		4
.L_48:
        /*00e4*/ 	.byte	0x04, 0x11
        /*00e6*/ 	.short	(.L_50 - .L_49)
	.align		4
.L_49:
        /*00e8*/ 	.word	index@($__internal_91_$__cuda_sm70_shflsync_idx_p)
        /*00ec*/ 	.word	0x00000000


	//----- nvinfo : EIATTR_FRAME_SIZE
	.align		4
.L_50:
        /*00f0*/ 	.byte	0x04, 0x11
        /*00f2*/ 	.short	(.L_52 - .L_51)
	.align		4
.L_51:
        /*00f4*/ 	.word	index@($__internal_90_$__cuda_sm70_shflsync_bfly_p)
        /*00f8*/ 	.word	0x00000000


	//----- nvinfo : EIATTR_FRAME_SIZE
	.align		4
.L_52:
        /*00fc*/ 	.byte	0x04, 0x11
        /*00fe*/ 	.short	(.L_54 - .L_53)
	.align		4
.L_53:
        /*0100*/ 	.word	index@(_ZN7cutlass13device_kernelIN5flash19enable_sm80_to_sm89INS1_16FlashAttnFwdSm80INS1_25CollectiveMainloopFwdSm80ILi8ELi2ELb0EN4cute5tupleIJNS5_1CILi128EEENS7_ILi64EEENS7_ILi192EEEEEELi192ENS_10bfloat16_tEfNS_4arch4Sm80ELb0ELb1ELb0ELb1ELb0ELb1ELb1ELb1EEENS1_21CollectiveEpilogueFwdINS6_IJS8_SA_S9_EEENS6_IJNS7_ILi1EEESI_SI_EEESC_SE_Li256ELb1ELb1ELb1ELb0EEENS1_36VarlenDynamicPersistentTileSchedulerILi128ELi64ELi256ELi256ELb1ELb1ELb0ELb1ELb0ELb1EEEEEEEEEvNT_6ParamsE)
        /*0104*/ 	.word	0x00000000


	//----- nvinfo : EIATTR_REGCOUNT
	.align		4
.L_54:
        /*0108*/ 	.byte	0x04, 0x2f
        /*010a*/ 	.short	(.L_56 - .L_55)
	.align		4
.L_55:
        /*010c*/ 	.word	index@(_ZN7cutlass13device_kernelIN5flash19enable_sm80_to_sm89INS1_16FlashAttnFwdSm80INS1_25CollectiveMainloopFwdSm80ILi8ELi2ELb0EN4cute5tupleIJNS5_1CILi128EEENS7_ILi64EEENS7_ILi192EEEEEELi192ENS_10bfloat16_tEfNS_4arch4Sm80ELb0ELb1ELb0ELb1ELb0ELb0ELb1ELb1EEENS1_21CollectiveEpilogueFwdINS6_IJS8_SA_S9_EEENS6_IJNS7_ILi1EEESI_SI_EEESC_SE_Li256ELb1ELb1ELb1ELb0EEENS1_36VarlenDynamicPersistentTileSchedulerILi128ELi64ELi256ELi256ELb1ELb1ELb0ELb1ELb0ELb1EEEEEEEEEvNT_6ParamsE)
        /*0110*/ 	.word	0x000000fb


	//----- nvinfo : EIATTR_FRAME_SIZE
	.align		4
.L_56:
        /*0114*/ 	.byte	0x04, 0x11
        /*0116*/ 	.short	(.L_58 - .L_57)
	.align		4
.L_57:
        /*0118*/ 	.word	index@($__internal_89_$__cuda_sm70_votesync_ballot)
        /*011c*/ 	.word	0x00000000


	//----- nvinfo : EIATTR_FRAME_SIZE
	.align		4
.L_58:
        /*0120*/ 	.byte	0x04, 0x11
        /*0122*/ 	.short	(.L_60 - .L_59)
	.align		4
.L_59:
        /*0124*/ 	.word	index@($__internal_88_$__cuda_sm70_shflsync_up_p)
        /*0128*/ 	.word	0x00000000


	//----- nvinfo : EIATTR_FRAME_SIZE
	.align		4
.L_60:
        /*012c*/ 	.byte	0x04, 0x11
        /*012e*/ 	.short	(.L_62 - .L_61)
	.align		4
.L_61:
        /*0130*/ 	.word	index@($__internal_87_$__cuda_sm70_shflsync_idx_p)
        /*0134*/ 	.word	0x00000000


	//----- nvinfo : EIATTR_FRAME_SIZE
	.align		4
.L_62:
        /*0138*/ 	.byte	0x04, 0x11
        /*013a*/ 	.short	(.L_64 - .L_63)
	.align		4
.L_63:
        /*013c*/ 	.word	index@($__internal_86_$__cuda_sm70_shflsync_bfly_p)
        /*0140*/ 	.word	0x00000000


	//----- nvinfo : EIATTR_FRAME_SIZE
	.align		4
.L_64:
        /*0144*/ 	.byte	0x04, 0x11
        /*0146*/ 	.short	(.L_66 - .L_65)
	.align		4
.L_65:
        /*0148*/ 	.word	index@(_ZN7cutlass13device_kernelIN5flash19enable_sm80_to_sm89INS1_16FlashAttnFwdSm80INS1_25CollectiveMainloopFwdSm80ILi8ELi2ELb0EN4cute5tupleIJNS5_1CILi128EEENS7_ILi64EEENS7_ILi192EEEEEELi192ENS_10bfloat16_tEfNS_4arch4Sm80ELb0ELb1ELb0ELb1ELb0ELb0ELb1ELb1EEENS1_21CollectiveEpilogueFwdINS6_IJS8_SA_S9_EEENS6_IJNS7_ILi1EEESI_SI_EEESC_SE_Li256ELb1ELb1ELb1ELb0EEENS1_36VarlenDynamicPersistentTileSchedulerILi128ELi64ELi256ELi256ELb1ELb1ELb0ELb1ELb0ELb1EEEEEEEEEvNT_6ParamsE)
        /*014c*/ 	.word	0x00000000


	//----- nvinfo : EIATTR_REGCOUNT
	.align		4
.L_66:
        /*0150*/ 	.byte	0x04, 0x2f
        /*0152*/ 	.short	(.L_68 - .L_67)
	.align		4
.L_67:
        /*0154*/ 	.word	index@(_ZN7cutlass13device_kernelIN5flash19enable_sm80_to_sm89INS1_16FlashAttnFwdSm80INS1_25CollectiveMainloopFwdSm80ILi8ELi2ELb0EN4cute5tupleIJNS5_1CILi128EEENS7_ILi64EEENS7_ILi192EEEEEELi192ENS_10bfloat16_tEfNS_4arch4Sm80ELb0ELb1ELb0ELb0ELb0ELb0ELb1ELb1EEENS1_21CollectiveEpilogueFwdINS6_IJS8_SA_S9_EEENS6_IJNS7_ILi1EEESI_SI_EEESC_SE_Li256ELb0ELb1ELb1ELb0EEENS1_19SingleTileSchedulerILb0ELb1ELb1ELi128EEEEEEEEEvNT_6ParamsE)
        /*0158*/ 	.word	0x000000f1


	//----- nvinfo : EIATTR_FRAME_SIZE
	.align		4
.L_68:
        /*015c*/ 	.byte	0x04, 0x11
        /*015e*/ 	.short	(.L_70 - .L_69)
	.align		4
.L_69:
        /*0160*/ 	.word	index@(_ZN7cutlass13device_kernelIN5flash19enable_sm80_to_sm89INS1_16FlashAttnFwdSm80INS1_25CollectiveMainloopFwdSm80ILi8ELi2ELb0EN4cute5tupleIJNS5_1CILi128EEENS7_ILi64EEENS7_ILi192EEEEEELi192ENS_10bfloat16_tEfNS_4arch4Sm80ELb0ELb1ELb0ELb0ELb0ELb0ELb1ELb1EEENS1_21CollectiveEpilogueFwdINS6_IJS8_SA_S9_EEENS6_IJNS7_ILi1EEESI_SI_EEESC_SE_Li256ELb0ELb1ELb1ELb0EEENS1_19SingleTileSchedulerILb0ELb1ELb1ELi128EEEEEEEEEvNT_6ParamsE)
        /*0164*/ 	.word	0x00000000


	//----- nvinfo : EIATTR_REGCOUNT
	.align		4
.L_70:
        /*0168*/ 	.byte	0x04, 0x2f
        /*016a*/ 	.short	(.L_72 - .L_71)
	.align		4
.L_71:
        /*016c*/ 	.word	index@(_ZN7cutlass13device_kernelIN5flash19enable_sm80_to_sm89INS1_16FlashAttnFwdSm80INS1_25CollectiveMainloopFwdSm80ILi8ELi2ELb0EN4cute5tupleIJNS5_1CILi128EEENS7_ILi64EEENS7_ILi192EEEEEELi192ENS_10bfloat16_tEfNS_4arch4Sm80ELb0ELb0ELb0ELb1ELb0ELb1ELb1ELb1EEENS1_21CollectiveEpilogueFwdINS6_IJS8_SA_S9_EEENS6_IJNS7_ILi1EEESI_SI_EEESC_SE_Li256ELb1ELb1ELb1ELb0EEENS1_36VarlenDynamicPersistentTileSchedulerILi128ELi64ELi256ELi256ELb1ELb1ELb0ELb0ELb1ELb1EEEEEEEEEvNT_6ParamsE)
        /*0170*/ 	.word	0x000000f9


	//----- nvinfo : EIATTR_FRAME_SIZE
	.align		4
.L_72:
        /*0174*/ 	.byte	0x04, 0x11
        /*0176*/ 	.short	(.L_74 - .L_73)
	.align		4
.L_73:
        /*0178*/ 	.word	index@($__internal_85_$__cuda_sm70_votesync_ballot)
        /*017c*/ 	.word	0x00000000


	//----- nvinfo : EIATTR_FRAME_SIZE
	.align		4
.L_74:
        /*0180*/ 	.byte	0x04, 0x11
        /*0182*/ 	.short	(.L_76 - .L_75)
	.align		4
.L_75:
        /*0184*/ 	.word	index@($__internal_84_$__cuda_sm70_shflsync_up_p)
        /*0188*/ 	.word	0x00000000


	//----- nvinfo : EIATTR_FRAME_SIZE
	.align		4
.L_76:
        /*018c*/ 	.byte	0x04, 0x11
        /*018e*/ 	.short	(.L_78 - .L_77)
	.align		4
.L_77:
        /*0190*/ 	.word	index@($__internal_83_$__cuda_sm70_shflsync_idx_p)
        /*0194*/ 	.word	0x00000000


	//----- nvinfo : EIATTR_FRAME_SIZE
	.align		4
.L_78:
        /*0198*/ 	.byte	0x04, 0x11
        /*019a*/ 	.short	(.L_80 - .L_79)
	.align		4
.L_79:
        /*019c*/ 	.word	index@($__internal_82_$__cuda_sm70_shflsync_bfly_p)
        /*01a0*/ 	.word	0x00000000


	//----- nvinfo : EIATTR_FRAME_SIZE
	.align		4
.L_80:
        /*01a4*/ 	.byte	0x04, 0x11
        /*01a6*/ 	.short	(.L_82 - .L_81)
	.align		4
.L_81:
        /*01a8*/ 	.word	index@(_ZN7cutlass13device_kernelIN5flash19enable_sm80_to_sm89INS1_16FlashAttnFwdSm80INS1_25CollectiveMainloopFwdSm80ILi8ELi2ELb0EN4cute5tupleIJNS5_1CILi128EEENS7_ILi64EEENS7_ILi192EEEEEELi192ENS_10bfloat16_tEfNS_4arch4Sm80ELb0ELb0ELb0ELb1ELb0ELb1ELb1ELb1EEENS1_21CollectiveEpilogueFwdINS6_IJS8_SA_S9_EEENS6_IJNS7_ILi1EEESI_SI_EEESC_SE_Li256ELb1ELb1ELb1ELb0EEENS1_36VarlenDynamicPersistentTileSchedulerILi128ELi64ELi256ELi256ELb1ELb1ELb0ELb0ELb1ELb1EEEEEEEEEvNT_6ParamsE)
        /*01ac*/ 	.word	0x00000000


	//----- nvinfo : EIATTR_REGCOUNT
	.align		4
.L_82:
        /*01b0*/ 	.byte	0x04, 0x2f
        /*01b2*/ 	.short	(.L_84 - .L_83)
	.align		4
.L_83:
        /*01b4*/ 	.word	index@(_ZN7cutlass13device_kernelIN5flash19enable_sm80_to_sm89INS1_16FlashAttnFwdSm80INS1_25CollectiveMainloopFwdSm80ILi8ELi2ELb0EN4cute5tupleIJNS5_1CILi128EEENS7_ILi64EEENS7_ILi192EEEEEELi192ENS_10bfloat16_tEfNS_4arch4Sm80ELb0ELb0ELb0ELb1ELb0ELb0ELb1ELb1EEENS1_21CollectiveEpilogueFwdINS6_IJS8_SA_S9_EEENS6_IJNS7_ILi1EEESI_SI_EEESC_SE_Li256ELb1ELb1ELb1ELb0EEENS1_36VarlenDynamicPersistentTileSchedulerILi128ELi64ELi256ELi256ELb1ELb1ELb0ELb0ELb1ELb1EEEEEEEEEvNT_6ParamsE)
        /*01b8*/ 	.word	0x000000ff


	//----- nvinfo : EIATTR_FRAME_SIZE
	.align		4
.L_84:
        /*01bc*/ 	.byte	0x04, 0x11
        /*01be*/ 	.short	(.L_86 - .L_85)
	.align		4
.L_85:
        /*01c0*/ 	.word	index@($__internal_81_$__cuda_sm70_votesync_ballot)
        /*01c4*/ 	.word	0x00000000


	//----- nvinfo : EIATTR_FRAME_SIZE
	.align		4
.L_86:
        /*01c8*/ 	.byte	0x04, 0x11
        /*01ca*/ 	.short	(.L_88 - .L_87)
	.align		4
.L_87:
        /*01cc*/ 	.word	index@($__internal_80_$__cuda_sm70_shflsync_up_p)
        /*01d0*/ 	.word	0x00000000


	//----- nvinfo : EIATTR_FRAME_SIZE
	.align		4
.L_88:
        /*01d4*/ 	.byte	0x04, 0x11
        /*01d6*/ 	.short	(.L_90 - .L_89)
	.align		4
.L_89:
        /*01d8*/ 	.word	index@($__internal_79_$__cuda_sm70_shflsync_idx_p)
        /*01dc*/ 	.word	0x00000000


	//----- nvinfo : EIATTR_FRAME_SIZE
	.align		4
.L_90:
        /*01e0*/ 	.byte	0x04, 0x11
        /*01e2*/ 	.short	(.L_92 - .L_91)
	.align		4
.L_91:
        /*01e4*/ 	.word	index@($__internal_78_$__cuda_sm70_shflsync_bfly_p)
        /*01e8*/ 	.word	0x00000000


	//----- nvinfo : EIATTR_FRAME_SIZE
	.align		4
.L_92:
        /*01ec*/ 	.byte	0x04, 0x11
        /*01ee*/ 	.short	(.L_94 - .L_93)
	.align		4
.L_93:
        /*01f0*/ 	.word	index@(_ZN7cutlass13device_kernelIN5flash19enable_sm80_to_sm89INS1_16FlashAttnFwdSm80INS1_25CollectiveMainloopFwdSm80ILi8ELi2ELb0EN4cute5tupleIJNS5_1CILi128EEENS7_ILi64EEENS7_ILi192EEEEEELi192ENS_10bfloat16_tEfNS_4arch4Sm80ELb0ELb0ELb0ELb1ELb0ELb0ELb1ELb1EEENS1_21CollectiveEpilogueFwdINS6_IJS8_SA_S9_EEENS6_IJNS7_ILi1EEESI_SI_EEESC_SE_Li256ELb1ELb1ELb1ELb0EEENS1_36VarlenDynamicPersistentTileSchedulerILi128ELi64ELi256ELi256ELb1ELb1ELb0ELb0ELb1ELb1EEEEEEEEEvNT_6ParamsE)
        /*01f4*/ 	.word	0x00000000


	//----- nvinfo : EIATTR_REGCOUNT
	.align		4
.L_94:
        /*01f8*/ 	.byte	0x04, 0x2f
        /*01fa*/ 	.short	(.L_96 - .L_95)
	.align		4
.L_95:
        /*01fc*/ 	.word	index@(_ZN7cutlass13device_kernelIN5flash19enable_sm80_to_sm89INS1_16FlashAttnFwdSm80INS1_25CollectiveMainloopFwdSm80ILi8ELi2ELb1EN4cute5tupleIJNS5_1CILi128EEENS7_ILi96EEENS7_ILi192EEEEEELi192ENS_10bfloat16_tEfNS_4arch4Sm80ELb0ELb0ELb0ELb0ELb0ELb0ELb1ELb1EEENS1_21CollectiveEpilogueFwdINS6_IJS8_SA_S9_EEENS6_IJNS7_ILi1EEESI_SI_EEESC_SE_Li256ELb0ELb1ELb1ELb0EEENS1_19SingleTileSchedulerILb0ELb1ELb1ELi128EEEEEEEEEvNT_6ParamsE)
        /*0200*/ 	.word	0x000000ff


	//----- nvinfo : EIATTR_FRAME_SIZE
	.align		4
.L_96:
        /*0204*/ 	.byte	0x04, 0x11
        /*0206*/ 	.short	(.L_98 - .L_97)
	.align		4
.L_97:
        /*0208*/ 	.word	index@(_ZN7cutlass13device_kernelIN5flash19enable_sm80_to_sm89INS1_16FlashAttnFwdSm80INS1_25CollectiveMainloopFwdSm80ILi8ELi2ELb1EN4cute5tupleIJNS5_1CILi128EEENS7_ILi96EEENS7_ILi192EEEEEELi192ENS_10bfloat16_tEfNS_4arch4Sm80ELb0ELb0ELb0ELb0ELb0ELb0ELb1ELb1EEENS1_21CollectiveEpilogueFwdINS6_IJS8_SA_S9_EEENS6_IJNS7_ILi1EEESI_SI_EEESC_SE_Li256ELb0ELb1ELb1ELb0EEENS1_19SingleTileSchedulerILb0ELb1ELb1ELi128EEEEEEEEEvNT_6ParamsE)
        /*020c*/ 	.word	0x00000020


	//----- nvinfo : EIATTR_REGCOUNT
	.align		4
.L_98:
        /*0210*/ 	.byte	0x04, 0x2f
        /*0212*/ 	.short	(.L_100 - .L_99)
	.align		4
.L_99:
        /*0214*/ 	.word	index@(_ZN7cutlass13device_kernelIN5flash19enable_sm80_to_sm89INS1_16FlashAttnFwdSm80INS1_25CollectiveMainloopFwdSm80ILi8ELi1ELb0EN4cute5tupleIJNS5_1CILi128EEENS7_ILi64EEENS7_ILi192EEEEEELi192ENS_10bfloat16_tEfNS_4arch4Sm80ELb1ELb0ELb0ELb1ELb0ELb1ELb1ELb1EEENS1_21CollectiveEpilogueFwdINS6_IJS8_SA_S9_EEENS6_IJNS7_ILi1EEESI_SI_EEESC_SE_Li256ELb1ELb1ELb1ELb0EEENS1_36VarlenDynamicPersistentTileSchedulerILi128ELi64ELi256ELi256ELb1ELb1ELb0ELb1ELb1ELb1EEEEEEEEEvNT_6ParamsE)
        /*0218*/ 	.word	0x000000ff


	//----- nvinfo : EIATTR_FRAME_SIZE
	.align		4
.L_100:
        /*021c*/ 	.byte	0x04, 0x11
        /*021e*/ 	.short	(.L_102 - .L_101)
	.align		4
.L_101:
        /*0220*/ 	.word	index@($__internal_77_$__cuda_sm70_votesync_ballot)
        /*0224*/ 	.word	0x00000000


	//----- nvinfo : EIATTR_FRAME_SIZE
	.align		4
.L_102:
        /*0228*/ 	.byte	0x04, 0x11
        /*022a*/ 	.short	(.L_104 - .L_103)
	.align		4
.L_103:
        /*022c*/ 	.word	index@($__internal_76_$__cuda_sm70_shflsync_up_p)
        /*0230*/ 	.word	0x00000000


	//----- nvinfo : EIATTR_FRAME_SIZE
	.align		4
.L_104:
        /*0234*/ 	.byte	0x04, 0x11
        /*0236*/ 	.short	(.L_106 - .L_105)
	.align		4
.L_105:
        /*0238*/ 	.word	index@($__internal_75_$__cuda_sm70_shflsync_idx_p)
        /*023c*/ 	.word	0x00000000


	//----- nvinfo : EIATTR_FRAME_SIZE
	.align		4
.L_106:
        /*0240*/ 	.byte	0x04, 0x11
        /*0242*/ 	.short	(.L_108 - .L_107)
	.align		4
.L_107:
        /*0244*/ 	.word	index@($__internal_74_$__cuda_sm70_shflsync_bfly_p)
        /*0248*/ 	.word	0x00000000


	//----- nvinfo : EIATTR_FRAME_SIZE
	.align		4
.L_108:
        /*024c*/ 	.byte	0x04, 0x11
        /*024e*/ 	.short	(.L_110 - .L_109)
	.align		4
.L_109:
        /*0250*/ 	.word	index@(_ZN7cutlass13device_kernelIN5flash19enable_sm80_to_sm89INS1_16FlashAttnFwdSm80INS1_25CollectiveMainloopFwdSm80ILi8ELi1ELb0EN4cute5tupleIJNS5_1CILi128EEENS7_ILi64EEENS7_ILi192EEEEEELi192ENS_10bfloat16_tEfNS_4arch4Sm80ELb1ELb0ELb0ELb1ELb0ELb1ELb1ELb1EEENS1_21CollectiveEpilogueFwdINS6_IJS8_SA_S9_EEENS6_IJNS7_ILi1EEESI_SI_EEESC_SE_Li256ELb1ELb1ELb1ELb0EEENS1_36VarlenDynamicPersistentTileSchedulerILi128ELi64ELi256ELi256ELb1ELb1ELb0ELb1ELb1ELb1EEEEEEEEEvNT_6ParamsE)
        /*0254*/ 	.word	0x00000050


	//----- nvinfo : EIATTR_REGCOUNT
	.align		4
.L_110:
        /*0258*/ 	.byte	0x04, 0x2f
        /*025a*/ 	.short	(.L_112 - .L_111)
	.align		4
.L_111:
        /*025c*/ 	.word	index@(_ZN7cutlass13device_kernelIN5flash19enable_sm80_to_sm89INS1_16FlashAttnFwdSm80INS1_25CollectiveMainloopFwdSm80ILi8ELi1ELb0EN4cute5tupleIJNS5_1CILi128EEENS7_ILi64EEENS7_ILi192EEEEEELi192ENS_10bfloat16_tEfNS_4arch4Sm80ELb1ELb0ELb0ELb1ELb0ELb0ELb1ELb1EEENS1_21CollectiveEpilogueFwdINS6_IJS8_SA_S9_EEENS6_IJNS7_ILi1EEESI_SI_EEESC_SE_Li256ELb1ELb1ELb1ELb0EEENS1_36VarlenDynamicPersistentTileSchedulerILi128ELi64ELi256ELi256ELb1ELb1ELb0ELb1ELb1ELb1EEEEEEEEEvNT_6ParamsE)
        /*0260*/ 	.word	0x000000ff


	//----- nvinfo : EIATTR_FRAME_SIZE
	.align		4
.L_112:
        /*0264*/ 	.byte	0x04, 0x11
        /*0266*/ 	.short	(.L_114 - .L_113)
	.align		4
.L_113:
        /*0268*/ 	.word	index@($__internal_73_$__cuda_sm70_votesync_ballot)
        /*026c*/ 	.word	0x00000000


	//----- nvinfo : EIATTR_FRAME_SIZE
	.align		4
.L_114:
        /*0270*/ 	.byte	0x04, 0x11
        /*0272*/ 	.short	(.L_116 - .L_115)
	.align		4
.L_115:
        /*0274*/ 	.word	index@($__internal_72_$__cuda_sm70_shflsync_up_p)
        /*0278*/ 	.word	0x00000000


	//----- nvinfo : EIATTR_FRAME_SIZE
	.align		4
.L_116:
        /*027c*/ 	.byte	0x04, 0x11
        /*027e*/ 	.short	(.L_118 - .L_117)
	.align		4
.L_117:
        /*0280*/ 	.word	index@($__internal_71_$__cuda_sm70_shflsync_idx_p)
        /*0284*/ 	.word	0x00000000


	//----- nvinfo : EIATTR_FRAME_SIZE
	.align		4
.L_118:
        /*0288*/ 	.byte	0x04, 0x11
        /*028a*/ 	.short	(.L_120 - .L_119)
	.align		4
.L_119:
        /*028c*/ 	.word	index@($__internal_70_$__cuda_sm70_shflsync_bfly_p)
        /*0290*/ 	.word	0x00000000


	//----- nvinfo : EIATTR_FRAME_SIZE
	.align		4
.L_120:
        /*0294*/ 	.byte	0x04, 0x11
        /*0296*/ 	.short	(.L_122 - .L_121)
	.align		4
.L_121:
        /*0298*/ 	.word	index@(_ZN7cutlass13device_kernelIN5flash19enable_sm80_to_sm89INS1_16FlashAttnFwdSm80INS1_25CollectiveMainloopFwdSm80ILi8ELi1ELb0EN4cute5tupleIJNS5_1CILi128EEENS7_ILi64EEENS7_ILi192EEEEEELi192ENS_10bfloat16_tEfNS_4arch4Sm80ELb1ELb0ELb0ELb1ELb0ELb0ELb1ELb1EEENS1_21CollectiveEpilogueFwdINS6_IJS8_SA_S9_EEENS6_IJNS7_ILi1EEESI_SI_EEESC_SE_Li256ELb1ELb1ELb1ELb0EEENS1_36VarlenDynamicPersistentTileSchedulerILi128ELi64ELi256ELi256ELb1ELb1ELb0ELb1ELb1ELb1EEEEEEEEEvNT_6ParamsE)
        /*029c*/ 	.word	0x00000050


	//----- nvinfo : EIATTR_REGCOUNT
	.align		4
.L_122:
        /*02a0*/ 	.byte	0x04, 0x2f
        /*02a2*/ 	.short	(.L_124 - .L_123)
	.align		4
.L_123:
        /*02a4*/ 	.word	index@(_ZN7cutlass13device_kernelIN5flash19enable_sm80_to_sm89INS1_16FlashAttnFwdSm80INS1_25CollectiveMainloopFwdSm80ILi8ELi1ELb1EN4cute5tupleIJNS5_1CILi128EEENS7_ILi96EEENS7_ILi192EEEEEELi192ENS_10bfloat16_tEfNS_4arch4Sm80ELb1ELb0ELb0ELb0ELb0ELb0ELb1ELb1EEENS1_21CollectiveEpilogueFwdINS6_IJS8_SA_S9_EEENS6_IJNS7_ILi1EEESI_SI_EEESC_SE_Li256ELb0ELb1ELb1ELb0EEENS1_30DynamicPersistentTileSchedulerILi256ELi256ELb1ELb1ELb0EEEEEEEEEvNT_6ParamsE)
        /*02a8*/ 	.word	0x000000ff


	//----- nvinfo : EIATTR_FRAME_SIZE
	.align		4
.L_124:
        /*02ac*/ 	.byte	0x04, 0x11
        /*02ae*/ 	.short	(.L_126 - .L_125)
	.align		4
.L_125:
        /*02b0*/ 	.word	index@($__internal_69_$__cuda_sm70_shflsync_idx_p)
        /*02b4*/ 	.word	0x00000000


	//----- nvinfo : EIATTR_FRAME_SIZE
	.align		4
.L_126:
        /*02b8*/ 	.byte	0x04, 0x11
        /*02ba*/ 	.short	(.L_128 - .L_127)
	.align		4
.L_127:
        /*02bc*/ 	.word	index@($__internal_68_$__cuda_sm70_shflsync_bfly_p)
        /*02c0*/ 	.word	0x00000000


	//----- nvinfo : EIATTR_FRAME_SIZE
	.align		4
.L_128:
        /*02c4*/ 	.byte	0x04, 0x11
        /*02c6*/ 	.short	(.L_130 - .L_129)
	.align		4
.L_129:
        /*02c8*/ 	.word	index@(_ZN7cutlass13device_kernelIN5flash19enable_sm80_to_sm89INS1_16FlashAttnFwdSm80INS1_25CollectiveMainloopFwdSm80ILi8ELi1ELb1EN4cute5tupleIJNS5_1CILi128EEENS7_ILi96EEENS7_ILi192EEEEEELi192ENS_10bfloat16_tEfNS_4arch4Sm80ELb1ELb0ELb0ELb0ELb0ELb0ELb1ELb1EEENS1_21CollectiveEpilogueFwdINS6_IJS8_SA_S9_EEENS6_IJNS7_ILi1EEESI_SI_EEESC_SE_Li256ELb0ELb1ELb1ELb0EEENS1_30DynamicPersistentTileSchedulerILi256ELi256ELb1ELb1ELb0EEEEEEEEEvNT_6ParamsE)
        /*02cc*/ 	.word	0x00000090


	//----- nvinfo : EIATTR_REGCOUNT
	.align		4
.L_130:
        /*02d0*/ 	.byte	0x04, 0x2f
        /*02d2*/ 	.short	(.L_132 - .L_131)
	.align		4
.L_131:
        /*02d4*/ 	.word	index@(_ZN7cutlass13device_kernelIN5flash19enable_sm80_to_sm89INS1_16FlashAttnFwdSm80INS1_25CollectiveMainloopFwdSm80ILi8ELi1ELb0EN4cute5tupleIJNS5_1CILi128EEENS7_ILi64EEENS7_ILi192EEEEEELi192ENS_10bfloat16_tEfNS_4arch4Sm80ELb0ELb1ELb0ELb1ELb0ELb1ELb1ELb1EEENS1_21CollectiveEpilogueFwdINS6_IJS8_SA_S9_EEENS6_IJNS7_ILi1EEESI_SI_EEESC_SE_Li256ELb1ELb1ELb1ELb0EEENS1_36VarlenDynamicPersistentTileSchedulerILi128ELi64ELi256ELi256ELb1ELb1ELb0ELb1ELb0ELb1EEEEEEEEEvNT_6ParamsE)
        /*02d8*/ 	.word	0x000000ff


	//----- nvinfo : EIATTR_FRAME_SIZE
	.align		4
.L_132:
        /*02dc*/ 	.byte	0x04, 0x11
        /*02de*/ 	.short	(.L_134 - .L_133)
	.align		4
.L_133:
        /*02e0*/ 	.word	index@($__internal_67_$__cuda_sm70_votesync_ballot)
        /*02e4*/ 	.word	0x00000000


	//----- nvinfo : EIATTR_FRAME_SIZE
	.align		4
.L_134:
        /*02e8*/ 	.byte	0x04, 0x11
        /*02ea*/ 	.short	(.L_136 - .L_135)
	.align		4
.L_135:
        /*02ec*/ 	.word	index@($__internal_66_$__cuda_sm70_shflsync_up_p)
        /*02f0*/ 	.word	0x00000000


	//----- nvinfo : EIATTR_FRAME_SIZE
	.align		4
.L_136:
        /*02f4*/ 	.byte	0x04, 0x11
        /*02f6*/ 	.short	(.L_138 - .L_137)
	.align		4
.L_137:
        /*02f8*/ 	.word	index@($__internal_65_$__cuda_sm70_shflsync_idx_p)
        /*02fc*/ 	.word	0x00000000


	//----- nvinfo : EIATTR_FRAME_SIZE
	.align		4
.L_138:
        /*0300*/ 	.byte	0x04, 0x11
        /*0302*/ 	.short	(.L_140 - .L_139)
	.align		4
.L_139:
        /*0304*/ 	.word	index@($__internal_64_$__cuda_sm70_shflsync_bfly_p)
        /*0308*/ 	.word	0x00000000


	//----- nvinfo : EIATTR_FRAME_SIZE
	.align		4
.L_140:
        /*030c*/ 	.byte	0x04, 0x11
        /*030e*/ 	.short	(.L_142 - .L_141)
	.align		4
.L_141:
        /*0310*/ 	.word	index@(_ZN7cutlass13device_kernelIN5flash19enable_sm80_to_sm89INS1_16FlashAttnFwdSm80INS1_25CollectiveMainloopFwdSm80ILi8ELi1ELb0EN4cute5tupleIJNS5_1CILi128EEENS7_ILi64EEENS7_ILi192EEEEEELi192ENS_10bfloat16_tEfNS_4arch4Sm80ELb0ELb1ELb0ELb1ELb0ELb1ELb1ELb1EEENS1_21CollectiveEpilogueFwdINS6_IJS8_SA_S9_EEENS6_IJNS7_ILi1EEESI_SI_EEESC_SE_Li256ELb1ELb1ELb1ELb0EEENS1_36VarlenDynamicPersistentTileSchedulerILi128ELi64ELi256ELi256ELb1ELb1ELb0ELb1ELb0ELb1EEEEEEEEEvNT_6ParamsE)
        /*0314*/ 	.word	0x00000040


	//----- nvinfo : EIATTR_REGCOUNT
	.align		4
.L_142:
        /*0318*/ 	.byte	0x04, 0x2f
        /*031a*/ 	.short	(.L_144 - .L_143)
	.align		4
.L_143:
        /*031c*/ 	.word	index@(_ZN7cutlass13device_kernelIN5flash19enable_sm80_to_sm89INS1_16FlashAttnFwdSm80INS1_25CollectiveMainloopFwdSm80ILi8ELi1ELb0EN4cute5tupleIJNS5_1CILi128EEENS7_ILi64EEENS7_ILi192EEEEEELi192ENS_10bfloat16_tEfNS_4arch4Sm80ELb0ELb1ELb0ELb1ELb0ELb0ELb1ELb1EEENS1_21CollectiveEpilogueFwdINS6_IJS8_SA_S9_EEENS6_IJNS7_ILi1EEESI_SI_EEESC_SE_Li256ELb1ELb1ELb1ELb0EEENS1_36VarlenDynamicPersistentTileSchedulerILi128ELi64ELi256ELi256ELb1ELb1ELb0ELb1ELb0ELb1EEEEEEEEEvNT_6ParamsE)
        /*0320*/ 	.word	0x000000ff


	//----- nvinfo : EIATTR_FRAME_SIZE
	.align		4
.L_144:
        /*0324*/ 	.byte	0x04, 0x11
        /*0326*/ 	.short	(.L_146 - .L_145)
	.align		4
.L_145:
        /*0328*/ 	.word	index@($__internal_63_$__cuda_sm70_votesync_ballot)
        /*032c*/ 	.word	0x00000000


	//----- nvinfo : EIATTR_FRAME_SIZE
	.align		4
.L_146:
        /*0330*/ 	.byte	0x04, 0x11
        /*0332*/ 	.short	(.L_148 - .L_147)
	.align		4
.L_147:
        /*0334*/ 	.word	index@($__internal_62_$__cuda_sm70_shflsync_up_p)
        /*0338*/ 	.word	0x00000000


	//----- nvinfo : EIATTR_FRAME_SIZE
	.align		4
.L_148:
        /*033c*/ 	.byte	0x04, 0x11
        /*033e*/ 	.short	(.L_150 - .L_149)
	.align		4
.L_149:
        /*0340*/ 	.word	index@($__internal_61_$__cuda_sm70_shflsync_idx_p)
        /*0344*/ 	.word	0x00000000


	//----- nvinfo : EIATTR_FRAME_SIZE
	.align		4
.L_150:
        /*0348*/ 	.byte	0x04, 0x11
        /*034a*/ 	.short	(.L_152 - .L_151)
	.align		4
.L_151:
        /*034c*/ 	.word	index@($__internal_60_$__cuda_sm70_shflsync_bfly_p)
        /*0350*/ 	.word	0x00000000


	//----- nvinfo : EIATTR_FRAME_SIZE
	.align		4
.L_152:
        /*0354*/ 	.byte	0x04, 0x11
        /*0356*/ 	.short	(.L_154 - .L_153)
	.align		4
.L_153:
        /*0358*/ 	.word	index@(_ZN7cutlass13device_kernelIN5flash19enable_sm80_to_sm89INS1_16FlashAttnFwdSm80INS1_25CollectiveMainloopFwdSm80ILi8ELi1ELb0EN4cute5tupleIJNS5_1CILi128EEENS7_ILi64EEENS7_ILi192EEEEEELi192ENS_10bfloat16_tEfNS_4arch4Sm80ELb0ELb1ELb0ELb1ELb0ELb0ELb1ELb1EEENS1_21CollectiveEpilogueFwdINS6_IJS8_SA_S9_EEENS6_IJNS7_ILi1EEESI_SI_EEESC_SE_Li256ELb1ELb1ELb1ELb0EEENS1_36VarlenDynamicPersistentTileSchedulerILi128ELi64ELi256ELi256ELb1ELb1ELb0ELb1ELb0ELb1EEEEEEEEEvNT_6ParamsE)
        /*035c*/ 	.word	0x00000040


	//----- nvinfo : EIATTR_REGCOUNT
	.align		4
.L_154:
        /*0360*/ 	.byte	0x04, 0x2f
        /*0362*/ 	.short	(.L_156 - .L_155)
	.align		4
.L_155:
        /*0364*/ 	.word	index@(_ZN7cutlass13device_kernelIN5flash19enable_sm80_to_sm89INS1_16FlashAttnFwdSm80INS1_25CollectiveMainloopFwdSm80ILi8ELi1ELb0EN4cute5tupleIJNS5_1CILi128EEENS7_ILi64EEENS7_ILi192EEEEEELi192ENS_10bfloat16_tEfNS_4arch4Sm80ELb0ELb1ELb0ELb0ELb0ELb0ELb1ELb1EEENS1_21CollectiveEpilogueFwdINS6_IJS8_SA_S9_EEENS6_IJNS7_ILi1EEESI_SI_EEESC_SE_Li256ELb0ELb1ELb1ELb0EEENS1_19SingleTileSchedulerILb0ELb1ELb1ELi128EEEEEEEEEvNT_6ParamsE)
        /*0368*/ 	.word	0x000000f0


	//----- nvinfo : EIATTR_FRAME_SIZE
	.align		4
.L_156:
        /*036c*/ 	.byte	0x04, 0x11
        /*036e*/ 	.short	(.L_158 - .L_157)
	.align		4
.L_157:
        /*0370*/ 	.word	index@(_ZN7cutlass13device_kernelIN5flash19enable_sm80_to_sm89INS1_16FlashAttnFwdSm80INS1_25CollectiveMainloopFwdSm80ILi8ELi1ELb0EN4cute5tupleIJNS5_1CILi128EEENS7_ILi64EEENS7_ILi192EEEEEELi192ENS_10bfloat16_tEfNS_4arch4Sm80ELb0ELb1ELb0ELb0ELb0ELb0ELb1ELb1EEENS1_21CollectiveEpilogueFwdINS6_IJS8_SA_S9_EEENS6_IJNS7_ILi1EEESI_SI_EEESC_SE_Li256ELb0ELb1ELb1ELb0EEENS1_19SingleTileSchedulerILb0ELb1ELb1ELi128EEEEEEEEEvNT_6ParamsE)
        /*0374*/ 	.word	0x00000000


	//----- nvinfo : EIATTR_REGCOUNT
	.align		4
.L_158:
        /*0378*/ 	.byte	0x04, 0x2f
        /*037a*/ 	.short	(.L_160 - .L_159)
	.align		4
.L_159:
        /*037c*/ 	.word	index@(_ZN7cutlass13device_kernelIN5flash19enable_sm80_to_sm89INS1_16FlashAttnFwdSm80INS1_25CollectiveMainloopFwdSm80ILi8ELi1ELb0EN4cute5tupleIJNS5_1CILi128EEENS7_ILi64EEENS7_ILi192EEEEEELi192ENS_10bfloat16_tEfNS_4arch4Sm80ELb0ELb0ELb0ELb1ELb0ELb1ELb1ELb1EEENS1_21CollectiveEpilogueFwdINS6_IJS8_SA_S9_EEENS6_IJNS7_ILi1EEESI_SI_EEESC_SE_Li256ELb1ELb1ELb1ELb0EEENS1_36VarlenDynamicPersistentTileSchedulerILi128ELi64ELi256ELi256ELb1ELb1ELb0ELb0ELb1ELb1EEEEEEEEEvNT_6ParamsE)
        /*0380*/ 	.word	0x000000ff


	//----- nvinfo : EIATTR_FRAME_SIZE
	.align		4
.L_160:
        /*0384*/ 	.byte	0x04, 0x11
        /*0386*/ 	.short	(.L_162 - .L_161)
	.align		4
.L_161:
        /*0388*/ 	.word	index@($__internal_59_$__cuda_sm70_votesync_ballot)
        /*038c*/ 	.word	0x00000000


	//----- nvinfo : EIATTR_FRAME_SIZE
	.align		4
.L_162:
        /*0390*/ 	.byte	0x04, 0x11
        /*0392*/ 	.short	(.L_164 - .L_163)
	.align		4
.L_163:
        /*0394*/ 	.word	index@($__internal_58_$__cuda_sm70_shflsync_up_p)
        /*0398*/ 	.word	0x00000000


	//----- nvinfo : EIATTR_FRAME_SIZE
	.align		4
.L_164:
        /*039c*/ 	.byte	0x04, 0x11
        /*039e*/ 	.short	(.L_166 - .L_165)
	.align		4
.L_165:
        /*03a0*/ 	.word	index@($__internal_57_$__cuda_sm70_shflsync_idx_p)
        /*03a4*/ 	.word	0x00000000


	//----- nvinfo : EIATTR_FRAME_SIZE
	.align		4
.L_166:
        /*03a8*/ 	.byte	0x04, 0x11
        /*03aa*/ 	.short	(.L_168 - .L_167)
	.align		4
.L_167:
        /*03ac*/ 	.word	index@($__internal_56_$__cuda_sm70_shflsync_bfly_p)
        /*03b0*/ 	.word	0x00000000


	//----- nvinfo : EIATTR_FRAME_SIZE
	.align		4
.L_168:
        /*03b4*/ 	.byte	0x04, 0x11
        /*03b6*/ 	.short	(.L_170 - .L_169)
	.align		4
.L_169:
        /*03b8*/ 	.word	index@(_ZN7cutlass13device_kernelIN5flash19enable_sm80_to_sm89INS1_16FlashAttnFwdSm80INS1_25CollectiveMainloopFwdSm80ILi8ELi1ELb0EN4cute5tupleIJNS5_1CILi128EEENS7_ILi64EEENS7_ILi192EEEEEELi192ENS_10bfloat16_tEfNS_4arch4Sm80ELb0ELb0ELb0ELb1ELb0ELb1ELb1ELb1EEENS1_21CollectiveEpilogueFwdINS6_IJS8_SA_S9_EEENS6_IJNS7_ILi1EEESI_SI_EEESC_SE_Li256ELb1ELb1ELb1ELb0EEENS1_36VarlenDynamicPersistentTileSchedulerILi128ELi64ELi256ELi256ELb1ELb1ELb0ELb0ELb1ELb1EEEEEEEEEvNT_6ParamsE)
        /*03bc*/ 	.word	0x00000010


	//----- nvinfo : EIATTR_REGCOUNT
	.align		4
.L_170:
        /*03c0*/ 	.byte	0x04, 0x2f
        /*03c2*/ 	.short	(.L_172 - .L_171)
	.align		4
.L_171:
        /*03c4*/ 	.word	index@(_ZN7cutlass13device_kernelIN5flash19enable_sm80_to_sm89INS1_16FlashAttnFwdSm80INS1_25CollectiveMainloopFwdSm80ILi8ELi1ELb0EN4cute5tupleIJNS5_1CILi128EEENS7_ILi64EEENS7_ILi192EEEEEELi192ENS_10bfloat16_tEfNS_4arch4Sm80ELb0ELb0ELb0ELb1ELb0ELb0ELb1ELb1EEENS1_21CollectiveEpilogueFwdINS6_IJS8_SA_S9_EEENS6_IJNS7_ILi1EEESI_SI_EEESC_SE_Li256ELb1ELb1ELb1ELb0EEENS1_36VarlenDynamicPersistentTileSchedulerILi128ELi64ELi256ELi256ELb1ELb1ELb0ELb0ELb1ELb1EEEEEEEEEvNT_6ParamsE)
        /*03c8*/ 	.word	0x000000ff


	//----- nvinfo : EIATTR_FRAME_SIZE
	.align		4
.L_172:
        /*03cc*/ 	.byte	0x04, 0x11
        /*03ce*/ 	.short	(.L_174 - .L_173)
	.align		4
.L_173:
        /*03d0*/ 	.word	index@($__internal_55_$__cuda_sm70_votesync_ballot)
        /*03d4*/ 	.word	0x00000000


	//----- nvinfo : EIATTR_FRAME_SIZE
	.align		4
.L_174:
        /*03d8*/ 	.byte	0x04, 0x11
        /*03da*/ 	.short	(.L_176 - .L_175)
	.align		4
.L_175:
        /*03dc*/ 	.word	index@($__internal_54_$__cuda_sm70_shflsync_up_p)
        /*03e0*/ 	.word	0x00000000


	//----- nvinfo : EIATTR_FRAME_SIZE
	.align		4
.L_176:
        /*03e4*/ 	.byte	0x04, 0x11
        /*03e6*/ 	.short	(.L_178 - .L_177)
	.align		4
.L_177:
        /*03e8*/ 	.word	index@($__internal_53_$__cuda_sm70_shflsync_idx_p)
        /*03ec*/ 	.word	0x00000000


	//----- nvinfo : EIATTR_FRAME_SIZE
	.align		4
.L_178:
        /*03f0*/ 	.byte	0x04, 0x11
        /*03f2*/ 	.short	(.L_180 - .L_179)
	.align		4
.L_179:
        /*03f4*/ 	.word	index@($__internal_52_$__cuda_sm70_shflsync_bfly_p)
        /*03f8*/ 	.word	0x00000000


	//----- nvinfo : EIATTR_FRAME_SIZE
	.align		4
.L_180:
        /*03fc*/ 	.byte	0x04, 0x11
        /*03fe*/ 	.short	(.L_182 - .L_181)
	.align		4
.L_181:
        /*0400*/ 	.word	index@(_ZN7cutlass13device_kernelIN5flash19enable_sm80_to_sm89INS1_16FlashAttnFwdSm80INS1_25CollectiveMainloopFwdSm80ILi8ELi1ELb0EN4cute5tupleIJNS5_1CILi128EEENS7_ILi64EEENS7_ILi192EEEEEELi192ENS_10bfloat16_tEfNS_4arch4Sm80ELb0ELb0ELb0ELb1ELb0ELb0ELb1ELb1EEENS1_21CollectiveEpilogueFwdINS6_IJS8_SA_S9_EEENS6_IJNS7_ILi1EEESI_SI_EEESC_SE_Li256ELb1ELb1ELb1ELb0EEENS1_36VarlenDynamicPersistentTileSchedulerILi128ELi64ELi256ELi256ELb1ELb1ELb0ELb0ELb1ELb1EEEEEEEEEvNT_6ParamsE)
        /*0404*/ 	.word	0x00000000


	//----- nvinfo : EIATTR_REGCOUNT
	.align		4
.L_182:
        /*0408*/ 	.byte	0x04, 0x2f
        /*040a*/ 	.short	(.L_184 - .L_183)
	.align		4
.L_183:
        /*040c*/ 	.word	index@(_ZN7cutlass13device_kernelIN5flash19enable_sm80_to_sm89INS1_16FlashAttnFwdSm80INS1_25CollectiveMainloopFwdSm80ILi8ELi1ELb1EN4cute5tupleIJNS5_1CILi128EEENS7_ILi96EEENS7_ILi192EEEEEELi192ENS_10bfloat16_tEfNS_4arch4Sm80ELb0ELb0ELb0ELb0ELb0ELb0ELb1ELb1EEENS1_21CollectiveEpilogueFwdINS6_IJS8_SA_S9_EEENS6_IJNS7_ILi1EEESI_SI_EEESC_SE_Li256ELb0ELb1ELb1ELb0EEENS1_19SingleTileSchedulerILb0ELb1ELb1ELi128EEEEEEEEEvNT_6ParamsE)
        /*0410*/ 	.word	0x000000ff


	//----- nvinfo : EIATTR_FRAME_SIZE
	.align		4
.L_184:
        /*0414*/ 	.byte	0x04, 0x11
        /*0416*/ 	.short	(.L_186 - .L_185)
	.align		4
.L_185:
        /*0418*/ 	.word	index@(_ZN7cutlass13device_kernelIN5flash19enable_sm80_to_sm89INS1_16FlashAttnFwdSm80INS1_25CollectiveMainloopFwdSm80ILi8ELi1ELb1EN4cute5tupleIJNS5_1CILi128EEENS7_ILi96EEENS7_ILi192EEEEEELi192ENS_10bfloat16_tEfNS_4arch4Sm80ELb0ELb0ELb0ELb0ELb0ELb0ELb1ELb1EEENS1_21CollectiveEpilogueFwdINS6_IJS8_SA_S9_EEENS6_IJNS7_ILi1EEESI_SI_EEESC_SE_Li256ELb0ELb1ELb1ELb0EEENS1_19SingleTileSchedulerILb0ELb1ELb1ELi128EEEEEEEEEvNT_6ParamsE)
        /*041c*/ 	.word	0x00000030


	//----- nvinfo : EIATTR_REGCOUNT
	.align		4
.L_186:
        /*0420*/ 	.byte	0x04, 0x2f
        /*0422*/ 	.short	(.L_188 - .L_187)
	.align		4
.L_187:
        /*0424*/ 	.word	index@(_ZN7cutlass13device_kernelIN5flash19enable_sm80_to_sm89INS1_16FlashAttnFwdSm80INS1_25CollectiveMainloopFwdSm80ILi8ELi2ELb0EN4cute5tupleIJNS5_1CILi128EEENS7_ILi64EEENS7_ILi192EEEEEELi192ENS_10bfloat16_tEfNS_4arch4Sm80ELb1ELb0ELb1ELb1ELb0ELb1ELb1ELb1EEENS1_21CollectiveEpilogueFwdINS6_IJS8_SA_S9_EEENS6_IJNS7_ILi1EEESI_SI_EEESC_SE_Li256ELb1ELb1ELb1ELb0EEENS1_36VarlenDynamicPersistentTileSchedulerILi128ELi64ELi256ELi256ELb1ELb1ELb0ELb1ELb1ELb1EEEEEEEEEvNT_6ParamsE)
        /*0428*/ 	.word	0x000000ff


	//----- nvinfo : EIATTR_FRAME_SIZE
	.align		4
.L_188:
        /*042c*/ 	.byte	0x04, 0x11
        /*042e*/ 	.short	(.L_190 - .L_189)
	.align		4
.L_189:
        /*0430*/ 	.word	index@($__internal_51_$__cuda_sm70_votesync_ballot)
        /*0434*/ 	.word	0x00000000


	//----- nvinfo : EIATTR_FRAME_SIZE
	.align		4
.L_190:
        /*0438*/ 	.byte	0x04, 0x11
        /*043a*/ 	.short	(.L_192 - .L_191)
	.align		4
.L_191:
        /*043c*/ 	.word	index@($__internal_50_$__cuda_sm70_shflsync_up_p)
        /*0440*/ 	.word	0x00000000


	//----- nvinfo : EIATTR_FRAME_SIZE
	.align		4
.L_192:
        /*0444*/ 	.byte	0x04, 0x11
        /*0446*/ 	.short	(.L_194 - .L_193)
	.align		4
.L_193:
        /*0448*/ 	.word	index@($__internal_49_$__cuda_sm70_shflsync_idx_p)
        /*044c*/ 	.word	0x00000000


	//----- nvinfo : EIATTR_FRAME_SIZE
	.align		4
.L_194:
        /*0450*/ 	.byte	0x04, 0x11
        /*0452*/ 	.short	(.L_196 - .L_195)
	.align		4
.L_195:
        /*0454*/ 	.word	index@($__internal_48_$__cuda_sm70_shflsync_bfly_p)
        /*0458*/ 	.word	0x00000000


	//----- nvinfo : EIATTR_FRAME_SIZE
	.align		4
.L_196:
        /*045c*/ 	.byte	0x04, 0x11
        /*045e*/ 	.short	(.L_198 - .L_197)
	.align		4
.L_197:
        /*0460*/ 	.word	index@(_ZN7cutlass13device_kernelIN5flash19enable_sm80_to_sm89INS1_16FlashAttnFwdSm80INS1_25CollectiveMainloopFwdSm80ILi8ELi2ELb0EN4cute5tupleIJNS5_1CILi128EEENS7_ILi64EEENS7_ILi192EEEEEELi192ENS_10bfloat16_tEfNS_4arch4Sm80ELb1ELb0ELb1ELb1ELb0ELb1ELb1ELb1EEENS1_21CollectiveEpilogueFwdINS6_IJS8_SA_S9_EEENS6_IJNS7_ILi1EEESI_SI_EEESC_SE_Li256ELb1ELb1ELb1ELb0EEENS1_36VarlenDynamicPersistentTileSchedulerILi128ELi64ELi256ELi256ELb1ELb1ELb0ELb1ELb1ELb1EEEEEEEEEvNT_6ParamsE)
        /*0464*/ 	.word	0x00000000


	//----- nvinfo : EIATTR_REGCOUNT
	.align		4
.L_198:
        /*0468*/ 	.byte	0x04, 0x2f
        /*046a*/ 	.short	(.L_200 - .L_199)
	.align		4
.L_199:
        /*046c*/ 	.word	index@(_ZN7cutlass13device_kernelIN5flash19enable_sm80_to_sm89INS1_16FlashAttnFwdSm80INS1_25CollectiveMainloopFwdSm80ILi8ELi2ELb0EN4cute5tupleIJNS5_1CILi128EEENS7_ILi64EEENS7_ILi192EEEEEELi192ENS_10bfloat16_tEfNS_4arch4Sm80ELb1ELb0ELb1ELb1ELb0ELb0ELb1ELb1EEENS1_21CollectiveEpilogueFwdINS6_IJS8_SA_S9_EEENS6_IJNS7_ILi1EEESI_SI_EEESC_SE_Li256ELb1ELb1ELb1ELb0EEENS1_36VarlenDynamicPersistentTileSchedulerILi128ELi64ELi256ELi256ELb1ELb1ELb0ELb1ELb1ELb1EEEEEEEEEvNT_6ParamsE)
        /*0470*/ 	.word	0x000000ff


	//----- nvinfo : EIATTR_FRAME_SIZE
	.align		4
.L_200:
        /*0474*/ 	.byte	0x04, 0x11
        /*0476*/ 	.short	(.L_202 - .L_201)
	.align		4
.L_201:
        /*0478*/ 	.word	index@($__internal_47_$__cuda_sm70_votesync_ballot)
        /*047c*/ 	.word	0x00000000


	//----- nvinfo : EIATTR_FRAME_SIZE
	.align		4
.L_202:
        /*0480*/ 	.byte	0x04, 0x11
        /*0482*/ 	.short	(.L_204 - .L_203)
	.align		4
.L_203:
        /*0484*/ 	.word	index@($__internal_46_$__cuda_sm70_shflsync_up_p)
        /*0488*/ 	.word	0x00000000


	//----- nvinfo : EIATTR_FRAME_SIZE
	.align		4
.L_204:
        /*048c*/ 	.byte	0x04, 0x11
        /*048e*/ 	.short	(.L_206 - .L_205)
	.align		4
.L_205:
        /*0490*/ 	.word	index@($__internal_45_$__cuda_sm70_shflsync_idx_p)
        /*0494*/ 	.word	0x00000000


	//----- nvinfo : EIATTR_FRAME_SIZE
	.align		4
.L_206:
        /*0498*/ 	.byte	0x04, 0x11
        /*049a*/ 	.short	(.L_208 - .L_207)
	.align		4
.L_207:
        /*049c*/ 	.word	index@($__internal_44_$__cuda_sm70_shflsync_bfly_p)
        /*04a0*/ 	.word	0x00000000


	//----- nvinfo : EIATTR_FRAME_SIZE
	.align		4
.L_208:
        /*04a4*/ 	.byte	0x04, 0x11
        /*04a6*/ 	.short	(.L_210 - .L_209)
	.align		4
.L_209:
        /*04a8*/ 	.word	index@(_ZN7cutlass13device_kernelIN5flash19enable_sm80_to_sm89INS1_16FlashAttnFwdSm80INS1_25CollectiveMainloopFwdSm80ILi8ELi2ELb0EN4cute5tupleIJNS5_1CILi128EEENS7_ILi64EEENS7_ILi192EEEEEELi192ENS_10bfloat16_tEfNS_4arch4Sm80ELb1ELb0ELb1ELb1ELb0ELb0ELb1ELb1EEENS1_21CollectiveEpilogueFwdINS6_IJS8_SA_S9_EEENS6_IJNS7_ILi1EEESI_SI_EEESC_SE_Li256ELb1ELb1ELb1ELb0EEENS1_36VarlenDynamicPersistentTileSchedulerILi128ELi64ELi256ELi256ELb1ELb1ELb0ELb1ELb1ELb1EEEEEEEEEvNT_6ParamsE)
        /*04ac*/ 	.word	0x00000000


	//----- nvinfo : EIATTR_REGCOUNT
	.align		4
.L_210:
        /*04b0*/ 	.byte	0x04, 0x2f
        /*04b2*/ 	.short	(.L_212 - .L_211)
	.align		4
.L_211:
        /*04b4*/ 	.word	index@(_ZN7cutlass13device_kernelIN5flash19enable_sm80_to_sm89INS1_16FlashAttnFwdSm80INS1_25CollectiveMainloopFwdSm80ILi8ELi2ELb1EN4cute5tupleIJNS5_1CILi128EEENS7_ILi96EEENS7_ILi192EEEEEELi192ENS_10bfloat16_tEfNS_4arch4Sm80ELb1ELb0ELb1ELb0ELb0ELb0ELb1ELb1EEENS1_21CollectiveEpilogueFwdINS6_IJS8_SA_S9_EEENS6_IJNS7_ILi1EEESI_SI_EEESC_SE_Li256ELb0ELb1ELb1ELb0EEENS1_30DynamicPersistentTileSchedulerILi256ELi256ELb1ELb1ELb0EEEEEEEEEvNT_6ParamsE)
        /*04b8*/ 	.word	0x000000ff


	//----- nvinfo : EIATTR_FRAME_SIZE
	.align		4
.L_212:
        /*04bc*/ 	.byte	0x04, 0x11
        /*04be*/ 	.short	(.L_214 - .L_213)
	.align		4
.L_213:
        /*04c0*/ 	.word	index@($__internal_43_$__cuda_sm70_shflsync_idx_p)
        /*04c4*/ 	.word	0x00000000


	//----- nvinfo : EIATTR_FRAME_SIZE
	.align		4
.L_214:
        /*04c8*/ 	.byte	0x04, 0x11
        /*04ca*/ 	.short	(.L_216 - .L_215)
	.align		4
.L_215:
        /*04cc*/ 	.word	index@($__internal_42_$__cuda_sm70_shflsync_bfly_p)
        /*04d0*/ 	.word	0x00000000


	//----- nvinfo : EIATTR_FRAME_SIZE
	.align		4
.L_216:
        /*04d4*/ 	.byte	0x04, 0x11
        /*04d6*/ 	.short	(.L_218 - .L_217)
	.align		4
.L_217:
        /*04d8*/ 	.word	index@(_ZN7cutlass13device_kernelIN5flash19enable_sm80_to_sm89INS1_16FlashAttnFwdSm80INS1_25CollectiveMainloopFwdSm80ILi8ELi2ELb1EN4cute5tupleIJNS5_1CILi128EEENS7_ILi96EEENS7_ILi192EEEEEELi192ENS_10bfloat16_tEfNS_4arch4Sm80ELb1ELb0ELb1ELb0ELb0ELb0ELb1ELb1EEENS1_21CollectiveEpilogueFwdINS6_IJS8_SA_S9_EEENS6_IJNS7_ILi1EEESI_SI_EEESC_SE_Li256ELb0ELb1ELb1ELb0EEENS1_30DynamicPersistentTileSchedulerILi256ELi256ELb1ELb1ELb0EEEEEEEEEvNT_6ParamsE)
        /*04dc*/ 	.word	0x00000088


	//----- nvinfo : EIATTR_REGCOUNT
	.align		4
.L_218:
        /*04e0*/ 	.byte	0x04, 0x2f
        /*04e2*/ 	.short	(.L_220 - .L_219)
	.align		4
.L_219:
        /*04e4*/ 	.word	index@(_ZN7cutlass13device_kernelIN5flash19enable_sm80_to_sm89INS1_16FlashAttnFwdSm80INS1_25CollectiveMainloopFwdSm80ILi8ELi2ELb0EN4cute5tupleIJNS5_1CILi128EEENS7_ILi64EEENS7_ILi192EEEEEELi192ENS_10bfloat16_tEfNS_4arch4Sm80ELb0ELb1ELb1ELb1ELb0ELb1ELb1ELb1EEENS1_21CollectiveEpilogueFwdINS6_IJS8_SA_S9_EEENS6_IJNS7_ILi1EEESI_SI_EEESC_SE_Li256ELb1ELb1ELb1ELb0EEENS1_36VarlenDynamicPersistentTileSchedulerILi128ELi64ELi256ELi256ELb1ELb1ELb0ELb1ELb0ELb1EEEEEEEEEvNT_6ParamsE)
        /*04e8*/ 	.word	0x000000ff


	//----- nvinfo : EIATTR_FRAME_SIZE
	.align		4
.L_220:
        /*04ec*/ 	.byte	0x04, 0x11
        /*04ee*/ 	.short	(.L_222 - .L_221)
	.align		4
.L_221:
        /*04f0*/ 	.word	index@($__internal_41_$__cuda_sm70_votesync_ballot)
        /*04f4*/ 	.word	0x00000000


	//----- nvinfo : EIATTR_FRAME_SIZE
	.align		4
.L_222:
        /*04f8*/ 	.byte	0x04, 0x11
        /*04fa*/ 	.short	(.L_224 - .L_223)
	.align		4
.L_223:
        /*04fc*/ 	.word	index@($__internal_40_$__cuda_sm70_shflsync_up_p)
        /*0500*/ 	.word	0x00000000


	//----- nvinfo : EIATTR_FRAME_SIZE
	.align		4
.L_224:
        /*0504*/ 	.byte	0x04, 0x11
        /*0506*/ 	.short	(.L_226 - .L_225)
	.align		4
.L_225:
        /*0508*/ 	.word	index@($__internal_39_$__cuda_sm70_shflsync_idx_p)
        /*050c*/ 	.word	0x00000000


	//----- nvinfo : EIATTR_FRAME_SIZE
	.align		4
.L_226:
        /*0510*/ 	.byte	0x04, 0x11
        /*0512*/ 	.short	(.L_228 - .L_227)
	.align		4
.L_227:
        /*0514*/ 	.word	index@($__internal_38_$__cuda_sm70_shflsync_bfly_p)
        /*0518*/ 	.word	0x00000000


	//----- nvinfo : EIATTR_FRAME_SIZE
	.align		4
.L_228:
        /*051c*/ 	.byte	0x04, 0x11
        /*051e*/ 	.short	(.L_230 - .L_229)
	.align		4
.L_229:
        /*0520*/ 	.word	index@($_ZN7cutlass13device_kernelIN5flash19enable_sm80_to_sm89INS1_16FlashAttnFwdSm80INS1_25CollectiveMainloopFwdSm80ILi8ELi2ELb0EN4cute5tupleIJNS5_1CILi128EEENS7_ILi64EEENS7_ILi192EEEEEELi192ENS_10bfloat16_tEfNS_4arch4Sm80ELb0ELb1ELb1ELb1ELb0ELb1ELb1ELb1EEENS1_21CollectiveEpilogueFwdINS6_IJS8_SA_S9_EEENS6_IJNS7_ILi1EEESI_SI_EEESC_SE_Li256ELb1ELb1ELb1ELb0EEENS1_36VarlenDynamicPersistentTileSchedulerILi128ELi64ELi256ELi256ELb1ELb1ELb0ELb1ELb0ELb1EEEEEEEEEvNT_6ParamsE$_ZZN5flash25CollectiveMainloopFwdSm80ILi8ELi2ELb0EN4cute5tupleIJNS1_1CILi128EEENS3_ILi64EEENS3_ILi192EEEEEELi192EN7cutlass10bfloat16_tEfNS8_4arch4Sm80ELb0ELb1ELb1ELb1ELb0ELb1ELb1ELb1EE3mmaINS_16FlashAttnFwdSm80ISC_NS_21CollectiveEpilogueFwdINS2_IJS4_S6_S5_EEENS2_IJNS3_ILi1EEESH_SH_EEES9_SB_Li256ELb1ELb1ELb1ELb0EEENS_36VarlenDynamicPersistentTileSchedulerILi128ELi64ELi256ELi256ELb1ELb1ELb0ELb1ELb0ELb1EEEE13SharedStorageENS1_6TensorINS1_11ArrayEngineIfLm96EEENS1_6LayoutINS2_IJNS2_IJNS3_ILi2EEESS_EEESH_NS3_ILi24EEEEEENS2_IJNS2_IJSH_SS_EEENS3_ILi0EEENS3_ILi4EEEEEEEEEENS_7SoftmaxILi2ELi0EEEEEbRKNSC_6ParamsERT0_RT1_iRKNS_16SeqlenInfoQKNewKILb1ELb1EEENS2_IJiiiiEEERT_ENKUlvE_clEv)
        /*0524*/ 	.word	0x00000000


	//----- nvinfo : EIATTR_FRAME_SIZE
	.align		4
.L_230:
        /*0528*/ 	.byte	0x04, 0x11
        /*052a*/ 	.short	(.L_232 - .L_231)
	.align		4
.L_231:
        /*052c*/ 	.word	index@(_ZN7cutlass13device_kernelIN5flash19enable_sm80_to_sm89INS1_16FlashAttnFwdSm80INS1_25CollectiveMainloopFwdSm80ILi8ELi2ELb0EN4cute5tupleIJNS5_1CILi128EEENS7_ILi64EEENS7_ILi192EEEEEELi192ENS_10bfloat16_tEfNS_4arch4Sm80ELb0ELb1ELb1ELb1ELb0ELb1ELb1ELb1EEENS1_21CollectiveEpilogueFwdINS6_IJS8_SA_S9_EEENS6_IJNS7_ILi1EEESI_SI_EEESC_SE_Li256ELb1ELb1ELb1ELb0EEENS1_36VarlenDynamicPersistentTileSchedulerILi128ELi64ELi256ELi256ELb1ELb1ELb0ELb1ELb0ELb1EEEEEEEEEvNT_6ParamsE)
        /*0530*/ 	.word	0x000000a0


	//----- nvinfo : EIATTR_REGCOUNT
	.align		4
.L_232:
        /*0534*/ 	.byte	0x04, 0x2f
        /*0536*/ 	.short	(.L_234 - .L_233)
	.align		4
.L_233:
        /*0538*/ 	.word	index@(_ZN7cutlass13device_kernelIN5flash19enable_sm80_to_sm89INS1_16FlashAttnFwdSm80INS1_25CollectiveMainloopFwdSm80ILi8ELi2ELb0EN4cute5tupleIJNS5_1CILi128EEENS7_ILi64EEENS7_ILi192EEEEEELi192ENS_10bfloat16_tEfNS_4arch4Sm80ELb0ELb1ELb1ELb1ELb0ELb0ELb1ELb1EEENS1_21CollectiveEpilogueFwdINS6_IJS8_SA_S9_EEENS6_IJNS7_ILi1EEESI_SI_EEESC_SE_Li256ELb1ELb1ELb1ELb0EEENS1_36VarlenDynamicPersistentTileSchedulerILi128ELi64ELi256ELi256ELb1ELb1ELb0ELb1ELb0ELb1EEEEEEEEEvNT_6ParamsE)
        /*053c*/ 	.word	0x000000ff


	//----- nvinfo : EIATTR_FRAME_SIZE
	.align		4
.L_234:
        /*0540*/ 	.byte	0x04, 0x11
        /*0542*/ 	.short	(.L_236 - .L_235)
	.align		4
.L_235:
        /*0544*/ 	.word	index@($__internal_37_$__cuda_sm70_votesync_ballot)
        /*0548*/ 	.word	0x00000000


	//----- nvinfo : EIATTR_FRAME_SIZE
	.align		4
.L_236:
        /*054c*/ 	.byte	0x04, 0x11
        /*054e*/ 	.short	(.L_238 - .L_237)
	.align		4
.L_237:
        /*0550*/ 	.word	index@($__internal_36_$__cuda_sm70_shflsync_up_p)
        /*0554*/ 	.word	0x00000000


	//----- nvinfo : EIATTR_FRAME_SIZE
	.align		4
.L_238:
        /*0558*/ 	.byte	0x04, 0x11
        /*055a*/ 	.short	(.L_240 - .L_239)
	.align		4
.L_239:
        /*055c*/ 	.word	index@($__internal_35_$__cuda_sm70_shflsync_idx_p)
        /*0560*/ 	.word	0x00000000


	//----- nvinfo : EIATTR_FRAME_SIZE
	.align		4
.L_240:
        /*0564*/ 	.byte	0x04, 0x11
        /*0566*/ 	.short	(.L_242 - .L_241)
	.align		4
.L_241:
        /*0568*/ 	.word	index@($__internal_34_$__cuda_sm70_shflsync_bfly_p)
        /*056c*/ 	.word	0x00000000


	//----- nvinfo : EIATTR_FRAME_SIZE
	.align		4
.L_242:
        /*0570*/ 	.byte	0x04, 0x11
        /*0572*/ 	.short	(.L_244 - .L_243)
	.align		4
.L_243:
        /*0574*/ 	.word	index@(_ZN7cutlass13device_kernelIN5flash19enable_sm80_to_sm89INS1_16FlashAttnFwdSm80INS1_25CollectiveMainloopFwdSm80ILi8ELi2ELb0EN4cute5tupleIJNS5_1CILi128EEENS7_ILi64EEENS7_ILi192EEEEEELi192ENS_10bfloat16_tEfNS_4arch4Sm80ELb0ELb1ELb1ELb1ELb0ELb0ELb1ELb1EEENS1_21CollectiveEpilogueFwdINS6_IJS8_SA_S9_EEENS6_IJNS7_ILi1EEESI_SI_EEESC_SE_Li256ELb1ELb1ELb1ELb0EEENS1_36VarlenDynamicPersistentTileSchedulerILi128ELi64ELi256ELi256ELb1ELb1ELb0ELb1ELb0ELb1EEEEEEEEEvNT_6ParamsE)
        /*0578*/ 	.word	0x00000038


	//----- nvinfo : EIATTR_REGCOUNT
	.align		4
.L_244:
        /*057c*/ 	.byte	0x04, 0x2f
        /*057e*/ 	.short	(.L_246 - .L_245)
	.align		4
.L_245:
        /*0580*/ 	.word	index@(_ZN7cutlass13device_kernelIN5flash19enable_sm80_to_sm89INS1_16FlashAttnFwdSm80INS1_25CollectiveMainloopFwdSm80ILi8ELi2ELb0EN4cute5tupleIJNS5_1CILi128EEENS7_ILi64EEENS7_ILi192EEEEEELi192ENS_10bfloat16_tEfNS_4arch4Sm80ELb0ELb1ELb1ELb0ELb0ELb0ELb1ELb1EEENS1_21CollectiveEpilogueFwdINS6_IJS8_SA_S9_EEENS6_IJNS7_ILi1EEESI_SI_EEESC_SE_Li256ELb0ELb1ELb1ELb0EEENS1_19SingleTileSchedulerILb0ELb1ELb1ELi128EEEEEEEEEvNT_6ParamsE)
        /*0584*/ 	.word	0x000000f4


	//----- nvinfo : EIATTR_FRAME_SIZE
	.align		4
.L_246:
        /*0588*/ 	.byte	0x04, 0x11
        /*058a*/ 	.short	(.L_248 - .L_247)
	.align		4
.L_247:
        /*058c*/ 	.word	index@(_ZN7cutlass13device_kernelIN5flash19enable_sm80_to_sm89INS1_16FlashAttnFwdSm80INS1_25CollectiveMainloopFwdSm80ILi8ELi2ELb0EN4cute5tupleIJNS5_1CILi128EEENS7_ILi64EEENS7_ILi192EEEEEELi192ENS_10bfloat16_tEfNS_4arch4Sm80ELb0ELb1ELb1ELb0ELb0ELb0ELb1ELb1EEENS1_21CollectiveEpilogueFwdINS6_IJS8_SA_S9_EEENS6_IJNS7_ILi1EEESI_SI_EEESC_SE_Li256ELb0ELb1ELb1ELb0EEENS1_19SingleTileSchedulerILb0ELb1ELb1ELi128EEEEEEEEEvNT_6ParamsE)
        /*0590*/ 	.word	0x00000000


	//----- nvinfo : EIATTR_REGCOUNT
	.align		4
.L_248:
        /*0594*/ 	.byte	0x04, 0x2f
        /*0596*/ 	.short	(.L_250 - .L_249)
	.align		4
.L_249:
        /*0598*/ 	.word	index@(_ZN7cutlass13device_kernelIN5flash19enable_sm80_to_sm89INS1_16FlashAttnFwdSm80INS1_25CollectiveMainloopFwdSm80ILi8ELi2ELb0EN4cute5tupleIJNS5_1CILi128EEENS7_ILi64EEENS7_ILi192EEEEEELi192ENS_10bfloat16_tEfNS_4arch4Sm80ELb0ELb0ELb1ELb1ELb0ELb1ELb1ELb1EEENS1_21CollectiveEpilogueFwdINS6_IJS8_SA_S9_EEENS6_IJNS7_ILi1EEESI_SI_EEESC_SE_Li256ELb1ELb1ELb1ELb0EEENS1_36VarlenDynamicPersistentTileSchedulerILi128ELi64ELi256ELi256ELb1ELb1ELb0ELb0ELb1ELb1EEEEEEEEEvNT_6ParamsE)
        /*059c*/ 	.word	0x000000fc


	//----- nvinfo : EIATTR_FRAME_SIZE
	.align		4
.L_250:
        /*05a0*/ 	.byte	0x04, 0x11
        /*05a2*/ 	.short	(.L_252 - .L_251)
	.align		4
.L_251:
        /*05a4*/ 	.word	index@($__internal_33_$__cuda_sm70_votesync_ballot)
        /*05a8*/ 	.word	0x00000000


	//----- nvinfo : EIATTR_FRAME_SIZE
	.align		4
.L_252:
        /*05ac*/ 	.byte	0x04, 0x11
        /*05ae*/ 	.short	(.L_254 - .L_253)
	.align		4
.L_253:
        /*05b0*/ 	.word	index@($__internal_32_$__cuda_sm70_shflsync_up_p)
        /*05b4*/ 	.word	0x00000000


	//----- nvinfo : EIATTR_FRAME_SIZE
	.align		4
.L_254:
        /*05b8*/ 	.byte	0x04, 0x11
        /*05ba*/ 	.short	(.L_256 - .L_255)
	.align		4
.L_255:
        /*05bc*/ 	.word	index@($__internal_31_$__cuda_sm70_shflsync_idx_p)
        /*05c0*/ 	.word	0x00000000


	//----- nvinfo : EIATTR_FRAME_SIZE
	.align		4
.L_256:
        /*05c4*/ 	.byte	0x04, 0x11
        /*05c6*/ 	.short	(.L_258 - .L_257)
	.align		4
.L_257:
        /*05c8*/ 	.word	index@($__internal_30_$__cuda_sm70_shflsync_bfly_p)
        /*05cc*/ 	.word	0x00000000


	//----- nvinfo : EIATTR_FRAME_SIZE
	.align		4
.L_258:
        /*05d0*/ 	.byte	0x04, 0x11
        /*05d2*/ 	.short	(.L_260 - .L_259)
	.align		4
.L_259:
        /*05d4*/ 	.word	index@(_ZN7cutlass13device_kernelIN5flash19enable_sm80_to_sm89INS1_16FlashAttnFwdSm80INS1_25CollectiveMainloopFwdSm80ILi8ELi2ELb0EN4cute5tupleIJNS5_1CILi128EEENS7_ILi64EEENS7_ILi192EEEEEELi192ENS_10bfloat16_tEfNS_4arch4Sm80ELb0ELb0ELb1ELb1ELb0ELb1ELb1ELb1EEENS1_21CollectiveEpilogueFwdINS6_IJS8_SA_S9_EEENS6_IJNS7_ILi1EEESI_SI_EEESC_SE_Li256ELb1ELb1ELb1ELb0EEENS1_36VarlenDynamicPersistentTileSchedulerILi128ELi64ELi256ELi256ELb1ELb1ELb0ELb0ELb1ELb1EEEEEEEEEvNT_6ParamsE)
        /*05d8*/ 	.word	0x00000000


	//----- nvinfo : EIATTR_REGCOUNT
	.align		4
.L_260:
        /*05dc*/ 	.byte	0x04, 0x2f
        /*05de*/ 	.short	(.L_262 - .L_261)
	.align		4
.L_261:
        /*05e0*/ 	.word	index@(_ZN7cutlass13device_kernelIN5flash19enable_sm80_to_sm89INS1_16FlashAttnFwdSm80INS1_25CollectiveMainloopFwdSm80ILi8ELi2ELb0EN4cute5tupleIJNS5_1CILi128EEENS7_ILi64EEENS7_ILi192EEEEEELi192ENS_10bfloat16_tEfNS_4arch4Sm80ELb0ELb0ELb1ELb1ELb0ELb0ELb1ELb1EEENS1_21CollectiveEpilogueFwdINS6_IJS8_SA_S9_EEENS6_IJNS7_ILi1EEESI_SI_EEESC_SE_Li256ELb1ELb1ELb1ELb0EEENS1_36VarlenDynamicPersistentTileSchedulerILi128ELi64ELi256ELi256ELb1ELb1ELb0ELb0ELb1ELb1EEEEEEEEEvNT_6ParamsE)
        /*05e4*/ 	.word	0x000000ff


	//----- nvinfo : EIATTR_FRAME_SIZE
	.align		4
.L_262:
        /*05e8*/ 	.byte	0x04, 0x11
        /*05ea*/ 	.short	(.L_264 - .L_263)
	.align		4
.L_263:
        /*05ec*/ 	.word	index@($__internal_29_$__cuda_sm70_votesync_ballot)
        /*05f0*/ 	.word	0x00000000


	//----- nvinfo : EIATTR_FRAME_SIZE
	.align		4
.L_264:
        /*05f4*/ 	.byte	0x04, 0x11
        /*05f6*/ 	.short	(.L_266 - .L_265)
	.align		4
.L_265:
        /*05f8*/ 	.word	index@($__internal_28_$__cuda_sm70_shflsync_up_p)
        /*05fc*/ 	.word	0x00000000


	//----- nvinfo : EIATTR_FRAME_SIZE
	.align		4
.L_266:
        /*0600*/ 	.byte	0x04, 0x11
        /*0602*/ 	.short	(.L_268 - .L_267)
	.align		4
.L_267:
        /*0604*/ 	.word	index@($__internal_27_$__cuda_sm70_shflsync_idx_p)
        /*0608*/ 	.word	0x00000000


	//----- nvinfo : EIATTR_FRAME_SIZE
	.align		4
.L_268:
        /*060c*/ 	.byte	0x04, 0x11
        /*060e*/ 	.short	(.L_270 - .L_269)
	.align		4
.L_269:
        /*0610*/ 	.word	index@($__internal_26_$__cuda_sm70_shflsync_bfly_p)
        /*0614*/ 	.word	0x00000000


	//----- nvinfo : EIATTR_FRAME_SIZE
	.align		4
.L_270:
        /*0618*/ 	.byte	0x04, 0x11
        /*061a*/ 	.short	(.L_272 - .L_271)
	.align		4
.L_271:
        /*061c*/ 	.word	index@(_ZN7cutlass13device_kernelIN5flash19enable_sm80_to_sm89INS1_16FlashAttnFwdSm80INS1_25CollectiveMainloopFwdSm80ILi8ELi2ELb0EN4cute5tupleIJNS5_1CILi128EEENS7_ILi64EEENS7_ILi192EEEEEELi192ENS_10bfloat16_tEfNS_4arch4Sm80ELb0ELb0ELb1ELb1ELb0ELb0ELb1ELb1EEENS1_21CollectiveEpilogueFwdINS6_IJS8_SA_S9_EEENS6_IJNS7_ILi1EEESI_SI_EEESC_SE_Li256ELb1ELb1ELb1ELb0EEENS1_36VarlenDynamicPersistentTileSchedulerILi128ELi64ELi256ELi256ELb1ELb1ELb0ELb0ELb1ELb1EEEEEEEEEvNT_6ParamsE)
        /*0620*/ 	.word	0x00000038


	//----- nvinfo : EIATTR_REGCOUNT
	.align		4
.L_272:
        /*0624*/ 	.byte	0x04, 0x2f
        /*0626*/ 	.short	(.L_274 - .L_273)
	.align		4
.L_273:
        /*0628*/ 	.word	index@(_ZN7cutlass13device_kernelIN5flash19enable_sm80_to_sm89INS1_16FlashAttnFwdSm80INS1_25CollectiveMainloopFwdSm80ILi8ELi2ELb1EN4cute5tupleIJNS5_1CILi128EEENS7_ILi96EEENS7_ILi192EEEEEELi192ENS_10bfloat16_tEfNS_4arch4Sm80ELb0ELb0ELb1ELb0ELb0ELb0ELb1ELb1EEENS1_21CollectiveEpilogueFwdINS6_IJS8_SA_S9_EEENS6_IJNS7_ILi1EEESI_SI_EEESC_SE_Li256ELb0ELb1ELb1ELb0EEENS1_19SingleTileSchedulerILb0ELb1ELb1ELi128EEEEEEEEEvNT_6ParamsE)
        /*062c*/ 	.word	0x000000ff


	//----- nvinfo : EIATTR_FRAME_SIZE
	.align		4
.L_274:
        /*0630*/ 	.byte	0x04, 0x11
        /*0632*/ 	.short	(.L_276 - .L_275)
	.align		4
.L_275:
        /*0634*/ 	.word	index@(_ZN7cutlass13device_kernelIN5flash19enable_sm80_to_sm89INS1_16FlashAttnFwdSm80INS1_25CollectiveMainloopFwdSm80ILi8ELi2ELb1EN4cute5tupleIJNS5_1CILi128EEENS7_ILi96EEENS7_ILi192EEEEEELi192ENS_10bfloat16_tEfNS_4arch4Sm80ELb0ELb0ELb1ELb0ELb0ELb0ELb1ELb1EEENS1_21CollectiveEpilogueFwdINS6_IJS8_SA_S9_EEENS6_IJNS7_ILi1EEESI_SI_EEESC_SE_Li256ELb0ELb1ELb1ELb0EEENS1_19SingleTileSchedulerILb0ELb1ELb1ELi128EEEEEEEEEvNT_6ParamsE)
        /*0638*/ 	.word	0x00000038


	//----- nvinfo : EIATTR_REGCOUNT
	.align		4
.L_276:
        /*063c*/ 	.byte	0x04, 0x2f
        /*063e*/ 	.short	(.L_278 - .L_277)
	.align		4
.L_277:
        /*0640*/ 	.word	index@(_ZN7cutlass13device_kernelIN5flash19enable_sm80_to_sm89INS1_16FlashAttnFwdSm80INS1_25CollectiveMainloopFwdSm80ILi8ELi1ELb0EN4cute5tupleIJNS5_1CILi128EEENS7_ILi64EEENS7_ILi192EEEEEELi192ENS_10bfloat16_tEfNS_4arch4Sm80ELb1ELb0ELb1ELb1ELb0ELb1ELb1ELb1EEENS1_21CollectiveEpilogueFwdINS6_IJS8_SA_S9_EEENS6_IJNS7_ILi1EEESI_SI_EEESC_SE_Li256ELb1ELb1ELb1ELb0EEENS1_36VarlenDynamicPersistentTileSchedulerILi128ELi64ELi256ELi256ELb1ELb1ELb0ELb1ELb1ELb1EEEEEEEEEvNT_6ParamsE)
        /*0644*/ 	.word	0x000000ff


	//----- nvinfo : EIATTR_FRAME_SIZE
	.align		4
.L_278:
        /*0648*/ 	.byte	0x04, 0x11
        /*064a*/ 	.short	(.L_280 - .L_279)
	.align		4
.L_279:
        /*064c*/ 	.word	index@($__internal_25_$__cuda_sm70_votesync_ballot)
        /*0650*/ 	.word	0x00000000


	//----- nvinfo : EIATTR_FRAME_SIZE
	.align		4
.L_280:
        /*0654*/ 	.byte	0x04, 0x11
        /*0656*/ 	.short	(.L_282 - .L_281)
	.align		4
.L_281:
        /*0658*/ 	.word	index@($__internal_24_$__cuda_sm70_shflsync_up_p)
        /*065c*/ 	.word	0x00000000


	//----- nvinfo : EIATTR_FRAME_SIZE
	.align		4
.L_282:
        /*0660*/ 	.byte	0x04, 0x11
        /*0662*/ 	.short	(.L_284 - .L_283)
	.align		4
.L_283:
        /*0664*/ 	.word	index@($__internal_23_$__cuda_sm70_shflsync_idx_p)
        /*0668*/ 	.word	0x00000000


	//----- nvinfo : EIATTR_FRAME_SIZE
	.align		4
.L_284:
        /*066c*/ 	.byte	0x04, 0x11
        /*066e*/ 	.short	(.L_286 - .L_285)
	.align		4
.L_285:
        /*0670*/ 	.word	index@($__internal_22_$__cuda_sm70_shflsync_bfly_p)
        /*0674*/ 	.word	0x00000000


	//----- nvinfo : EIATTR_FRAME_SIZE
	.align		4
.L_286:
        /*0678*/ 	.byte	0x04, 0x11
        /*067a*/ 	.short	(.L_288 - .L_287)
	.align		4
.L_287:
        /*067c*/ 	.word	index@(_ZN7cutlass13device_kernelIN5flash19enable_sm80_to_sm89INS1_16FlashAttnFwdSm80INS1_25CollectiveMainloopFwdSm80ILi8ELi1ELb0EN4cute5tupleIJNS5_1CILi128EEENS7_ILi64EEENS7_ILi192EEEEEELi192ENS_10bfloat16_tEfNS_4arch4Sm80ELb1ELb0ELb1ELb1ELb0ELb1ELb1ELb1EEENS1_21CollectiveEpilogueFwdINS6_IJS8_SA_S9_EEENS6_IJNS7_ILi1EEESI_SI_EEESC_SE_Li256ELb1ELb1ELb1ELb0EEENS1_36VarlenDynamicPersistentTileSchedulerILi128ELi64ELi256ELi256ELb1ELb1ELb0ELb1ELb1ELb1EEEEEEEEEvNT_6ParamsE)
        /*0680*/ 	.word	0x00000050


	//----- nvinfo : EIATTR_REGCOUNT
	.align		4
.L_288:
        /*0684*/ 	.byte	0x04, 0x2f
        /*0686*/ 	.short	(.L_290 - .L_289)
	.align		4
.L_289:
        /*0688*/ 	.word	index@(_ZN7cutlass13device_kernelIN5flash19enable_sm80_to_sm89INS1_16FlashAttnFwdSm80INS1_25CollectiveMainloopFwdSm80ILi8ELi1ELb0EN4cute5tupleIJNS5_1CILi128EEENS7_ILi64EEENS7_ILi192EEEEEELi192ENS_10bfloat16_tEfNS_4arch4Sm80ELb1ELb0ELb1ELb1ELb0ELb0ELb1ELb1EEENS1_21CollectiveEpilogueFwdINS6_IJS8_SA_S9_EEENS6_IJNS7_ILi1EEESI_SI_EEESC_SE_Li256ELb1ELb1ELb1ELb0EEENS1_36VarlenDynamicPersistentTileSchedulerILi128ELi64ELi256ELi256ELb1ELb1ELb0ELb1ELb1ELb1EEEEEEEEEvNT_6ParamsE)
        /*068c*/ 	.word	0x000000ff


	//----- nvinfo : EIATTR_FRAME_SIZE
	.align		4
.L_290:
        /*0690*/ 	.byte	0x04, 0x11
        /*0692*/ 	.short	(.L_292 - .L_291)
	.align		4
.L_291:
        /*0694*/ 	.word	index@($__internal_21_$__cuda_sm70_votesync_ballot)
        /*0698*/ 	.word	0x00000000


	//----- nvinfo : EIATTR_FRAME_SIZE
	.align		4
.L_292:
        /*069c*/ 	.byte	0x04, 0x11
        /*069e*/ 	.short	(.L_294 - .L_293)
	.align		4
.L_293:
        /*06a0*/ 	.word	index@($__internal_20_$__cuda_sm70_shflsync_up_p)
        /*06a4*/ 	.word	0x00000000


	//----- nvinfo : EIATTR_FRAME_SIZE
	.align		4
.L_294:
        /*06a8*/ 	.byte	0x04, 0x11
        /*06aa*/ 	.short	(.L_296 - .L_295)
	.align		4
.L_295:
        /*06ac*/ 	.word	index@($__internal_19_$__cuda_sm70_shflsync_idx_p)
        /*06b0*/ 	.word	0x00000000


	//----- nvinfo : EIATTR_FRAME_SIZE
	.align		4
.L_296:
        /*06b4*/ 	.byte	0x04, 0x11
        /*06b6*/ 	.short	(.L_298 - .L_297)
	.align		4
.L_297:
        /*06b8*/ 	.word	index@($__internal_18_$__cuda_sm70_shflsync_bfly_p)
        /*06bc*/ 	.word	0x00000000


	//----- nvinfo : EIATTR_FRAME_SIZE
	.align		4
.L_298:
        /*06c0*/ 	.byte	0x04, 0x11
        /*06c2*/ 	.short	(.L_300 - .L_299)
	.align		4
.L_299:
        /*06c4*/ 	.word	index@(_ZN7cutlass13device_kernelIN5flash19enable_sm80_to_sm89INS1_16FlashAttnFwdSm80INS1_25CollectiveMainloopFwdSm80ILi8ELi1ELb0EN4cute5tupleIJNS5_1CILi128EEENS7_ILi64EEENS7_ILi192EEEEEELi192ENS_10bfloat16_tEfNS_4arch4Sm80ELb1ELb0ELb1ELb1ELb0ELb0ELb1ELb1EEENS1_21CollectiveEpilogueFwdINS6_IJS8_SA_S9_EEENS6_IJNS7_ILi1EEESI_SI_EEESC_SE_Li256ELb1ELb1ELb1ELb0EEENS1_36VarlenDynamicPersistentTileSchedulerILi128ELi64ELi256ELi256ELb1ELb1ELb0ELb1ELb1ELb1EEEEEEEEEvNT_6ParamsE)
        /*06c8*/ 	.word	0x00000050


	//----- nvinfo : EIATTR_REGCOUNT
	.align		4
.L_300:
        /*06cc*/ 	.byte	0x04, 0x2f
        /*06ce*/ 	.short	(.L_302 - .L_301)
	.align		4
.L_301:
        /*06d0*/ 	.word	index@(_ZN7cutlass13device_kernelIN5flash19enable_sm80_to_sm89INS1_16FlashAttnFwdSm80INS1_25CollectiveMainloopFwdSm80ILi8ELi1ELb1EN4cute5tupleIJNS5_1CILi128EEENS7_ILi96EEENS7_ILi192EEEEEELi192ENS_10bfloat16_tEfNS_4arch4Sm80ELb1ELb0ELb1ELb0ELb0ELb0ELb1ELb1EEENS1_21CollectiveEpilogueFwdINS6_IJS8_SA_S9_EEENS6_IJNS7_ILi1EEESI_SI_EEESC_SE_Li256ELb0ELb1ELb1ELb0EEENS1_30DynamicPersistentTileSchedulerILi256ELi256ELb1ELb1ELb0EEEEEEEEEvNT_6ParamsE)
        /*06d4*/ 	.word	0x000000ff


	//----- nvinfo : EIATTR_FRAME_SIZE
	.align		4
.L_302:
        /*06d8*/ 	.byte	0x04, 0x11
        /*06da*/ 	.short	(.L_304 - .L_303)
	.align		4
.L_303:
        /*06dc*/ 	.word	index@($__internal_17_$__cuda_sm70_shflsync_idx_p)
        /*06e0*/ 	.word	0x00000000


	//----- nvinfo : EIATTR_FRAME_SIZE
	.align		4
.L_304:
        /*06e4*/ 	.byte	0x04, 0x11
        /*06e6*/ 	.short	(.L_306 - .L_305)
	.align		4
.L_305:
        /*06e8*/ 	.word	index@($__internal_16_$__cuda_sm70_shflsync_bfly_p)
        /*06ec*/ 	.word	0x00000000


	//----- nvinfo : EIATTR_FRAME_SIZE
	.align		4
.L_306:
        /*06f0*/ 	.byte	0x04, 0x11
        /*06f2*/ 	.short	(.L_308 - .L_307)
	.align		4
.L_307:
        /*06f4*/ 	.word	index@(_ZN7cutlass13device_kernelIN5flash19enable_sm80_to_sm89INS1_16FlashAttnFwdSm80INS1_25CollectiveMainloopFwdSm80ILi8ELi1ELb1EN4cute5tupleIJNS5_1CILi128EEENS7_ILi96EEENS7_ILi192EEEEEELi192ENS_10bfloat16_tEfNS_4arch4Sm80ELb1ELb0ELb1ELb0ELb0ELb0ELb1ELb1EEENS1_21CollectiveEpilogueFwdINS6_IJS8_SA_S9_EEENS6_IJNS7_ILi1EEESI_SI_EEESC_SE_Li256ELb0ELb1ELb1ELb0EEENS1_30DynamicPersistentTileSchedulerILi256ELi256ELb1ELb1ELb0EEEEEEEEEvNT_6ParamsE)
        /*06f8*/ 	.word	0x000000a8


	//----- nvinfo : EIATTR_REGCOUNT
	.align		4
.L_308:
        /*06fc*/ 	.byte	0x04, 0x2f
        /*06fe*/ 	.short	(.L_310 - .L_309)
	.align		4
.L_309:
        /*0700*/ 	.word	index@(_ZN7cutlass13device_kernelIN5flash19enable_sm80_to_sm89INS1_16FlashAttnFwdSm80INS1_25CollectiveMainloopFwdSm80ILi8ELi1ELb0EN4cute5tupleIJNS5_1CILi128EEENS7_ILi64EEENS7_ILi192EEEEEELi192ENS_10bfloat16_tEfNS_4arch4Sm80ELb0ELb1ELb1ELb1ELb0ELb1ELb1ELb1EEENS1_21CollectiveEpilogueFwdINS6_IJS8_SA_S9_EEENS6_IJNS7_ILi1EEESI_SI_EEESC_SE_Li256ELb1ELb1ELb1ELb0EEENS1_36VarlenDynamicPersistentTileSchedulerILi128ELi64ELi256ELi256ELb1ELb1ELb0ELb1ELb0ELb1EEEEEEEEEvNT_6ParamsE)
        /*0704*/ 	.word	0x000000ff


	//----- nvinfo : EIATTR_FRAME_SIZE
	.align		4
.L_310:
        /*0708*/ 	.byte	0x04, 0x11
        /*070a*/ 	.short	(.L_312 - .L_311)
	.align		4
.L_311:
        /*070c*/ 	.word	index@($__internal_15_$__cuda_sm70_votesync_ballot)
        /*0710*/ 	.word	0x00000000


	//----- nvinfo : EIATTR_FRAME_SIZE
	.align		4
.L_312:
        /*0714*/ 	.byte	0x04, 0x11
        /*0716*/ 	.short	(.L_314 - .L_313)
	.align		4
.L_313:
        /*0718*/ 	.word	index@($__internal_14_$__cuda_sm70_shflsync_up_p)
        /*071c*/ 	.word	0x00000000


	//----- nvinfo : EIATTR_FRAME_SIZE
	.align		4
.L_314:
        /*0720*/ 	.byte	0x04, 0x11
        /*0722*/ 	.short	(.L_316 - .L_315)
	.align		4
.L_315:
        /*0724*/ 	.word	index@($__internal_13_$__cuda_sm70_shflsync_idx_p)
        /*0728*/ 	.word	0x00000000


	//----- nvinfo : EIATTR_FRAME_SIZE
	.align		4
.L_316:
        /*072c*/ 	.byte	0x04, 0x11
        /*072e*/ 	.short	(.L_318 - .L_317)
	.align		4
.L_317:
        /*0730*/ 	.word	index@($__internal_12_$__cuda_sm70_shflsync_bfly_p)
        /*0734*/ 	.word	0x00000000


	//----- nvinfo : EIATTR_FRAME_SIZE
	.align		4
.L_318:
        /*0738*/ 	.byte	0x04, 0x11
        /*073a*/ 	.short	(.L_320 - .L_319)
	.align		4
.L_319:
        /*073c*/ 	.word	index@(_ZN7cutlass13device_kernelIN5flash19enable_sm80_to_sm89INS1_16FlashAttnFwdSm80INS1_25CollectiveMainloopFwdSm80ILi8ELi1ELb0EN4cute5tupleIJNS5_1CILi128EEENS7_ILi64EEENS7_ILi192EEEEEELi192ENS_10bfloat16_tEfNS_4arch4Sm80ELb0ELb1ELb1ELb1ELb0ELb1ELb1ELb1EEENS1_21CollectiveEpilogueFwdINS6_IJS8_SA_S9_EEENS6_IJNS7_ILi1EEESI_SI_EEESC_SE_Li256ELb1ELb1ELb1ELb0EEENS1_36VarlenDynamicPersistentTileSchedulerILi128ELi64ELi256ELi256ELb1ELb1ELb0ELb1ELb0ELb1EEEEEEEEEvNT_6ParamsE)
        /*0740*/ 	.word	0x00000058


	//----- nvinfo : EIATTR_REGCOUNT
	.align		4
.L_320:
        /*0744*/ 	.byte	0x04, 0x2f
        /*0746*/ 	.short	(.L_322 - .L_321)
	.align		4
.L_321:
        /*0748*/ 	.word	index@(_ZN7cutlass13device_kernelIN5flash19enable_sm80_to_sm89INS1_16FlashAttnFwdSm80INS1_25CollectiveMainloopFwdSm80ILi8ELi1ELb0EN4cute5tupleIJNS5_1CILi128EEENS7_ILi64EEENS7_ILi192EEEEEELi192ENS_10bfloat16_tEfNS_4arch4Sm80ELb0ELb1ELb1ELb1ELb0ELb0ELb1ELb1EEENS1_21CollectiveEpilogueFwdINS6_IJS8_SA_S9_EEENS6_IJNS7_ILi1EEESI_SI_EEESC_SE_Li256ELb1ELb1ELb1ELb0EEENS1_36VarlenDynamicPersistentTileSchedulerILi128ELi64ELi256ELi256ELb1ELb1ELb0ELb1ELb0ELb1EEEEEEEEEvNT_6ParamsE)
        /*074c*/ 	.word	0x000000ff


	//----- nvinfo : EIATTR_FRAME_SIZE
	.align		4
.L_322:
        /*0750*/ 	.byte	0x04, 0x11
        /*0752*/ 	.short	(.L_324 - .L_323)
	.align		4
.L_323:
        /*0754*/ 	.word	index@($__internal_11_$__cuda_sm70_votesync_ballot)
        /*0758*/ 	.word	0x00000000


	//----- nvinfo : EIATTR_FRAME_SIZE
	.align		4
.L_324:
        /*075c*/ 	.byte	0x04, 0x11
        /*075e*/ 	.short	(.L_326 - .L_325)
	.align		4
.L_325:
        /*0760*/ 	.word	index@($__internal_10_$__cuda_sm70_shflsync_up_p)
        /*0764*/ 	.word	0x00000000


	//----- nvinfo : EIATTR_FRAME_SIZE
	.align		4
.L_326:
        /*0768*/ 	.byte	0x04, 0x11
        /*076a*/ 	.short	(.L_328 - .L_327)
	.align		4
.L_327:
        /*076c*/ 	.word	index@($__internal_9_$__cuda_sm70_shflsync_idx_p)
        /*0770*/ 	.word	0x00000000


	//----- nvinfo : EIATTR_FRAME_SIZE
	.align		4
.L_328:
        /*0774*/ 	.byte	0x04, 0x11
        /*0776*/ 	.short	(.L_330 - .L_329)
	.align		4
.L_329:
        /*0778*/ 	.word	index@($__internal_8_$__cuda_sm70_shflsync_bfly_p)
        /*077c*/ 	.word	0x00000000


	//----- nvinfo : EIATTR_FRAME_SIZE
	.align		4
.L_330:
        /*0780*/ 	.byte	0x04, 0x11
        /*0782*/ 	.short	(.L_332 - .L_331)
	.align		4
.L_331:
        /*0784*/ 	.word	index@(_ZN7cutlass13device_kernelIN5flash19enable_sm80_to_sm89INS1_16FlashAttnFwdSm80INS1_25CollectiveMainloopFwdSm80ILi8ELi1ELb0EN4cute5tupleIJNS5_1CILi128EEENS7_ILi64EEENS7_ILi192EEEEEELi192ENS_10bfloat16_tEfNS_4arch4Sm80ELb0ELb1ELb1ELb1ELb0ELb0ELb1ELb1EEENS1_21CollectiveEpilogueFwdINS6_IJS8_SA_S9_EEENS6_IJNS7_ILi1EEESI_SI_EEESC_SE_Li256ELb1ELb1ELb1ELb0EEENS1_36VarlenDynamicPersistentTileSchedulerILi128ELi64ELi256ELi256ELb1ELb1ELb0ELb1ELb0ELb1EEEEEEEEEvNT_6ParamsE)
        /*0788*/ 	.word	0x00000040


	//----- nvinfo : EIATTR_REGCOUNT
	.align		4
.L_332:
        /*078c*/ 	.byte	0x04, 0x2f
        /*078e*/ 	.short	(.L_334 - .L_333)
	.align		4
.L_333:
        /*0790*/ 	.word	index@(_ZN7cutlass13device_kernelIN5flash19enable_sm80_to_sm89INS1_16FlashAttnFwdSm80INS1_25CollectiveMainloopFwdSm80ILi8ELi1ELb0EN4cute5tupleIJNS5_1CILi128EEENS7_ILi64EEENS7_ILi192EEEEEELi192ENS_10bfloat16_tEfNS_4arch4Sm80ELb0ELb1ELb1ELb0ELb0ELb0ELb1ELb1EEENS1_21CollectiveEpilogueFwdINS6_IJS8_SA_S9_EEENS6_IJNS7_ILi1EEESI_SI_EEESC_SE_Li256ELb0ELb1ELb1ELb0EEENS1_19SingleTileSchedulerILb0ELb1ELb1ELi128EEEEEEEEEvNT_6ParamsE)
        /*0794*/ 	.word	0x000000ff


	//----- nvinfo : EIATTR_FRAME_SIZE
	.align		4
.L_334:
        /*0798*/ 	.byte	0x04, 0x11
        /*079a*/ 	.short	(.L_336 - .L_335)
	.align		4
.L_335:
        /*079c*/ 	.word	index@(_ZN7cutlass13device_kernelIN5flash19enable_sm80_to_sm89INS1_16FlashAttnFwdSm80INS1_25CollectiveMainloopFwdSm80ILi8ELi1ELb0EN4cute5tupleIJNS5_1CILi128EEENS7_ILi64EEENS7_ILi192EEEEEELi192ENS_10bfloat16_tEfNS_4arch4Sm80ELb0ELb1ELb1ELb0ELb0ELb0ELb1ELb1EEENS1_21CollectiveEpilogueFwdINS6_IJS8_SA_S9_EEENS6_IJNS7_ILi1EEESI_SI_EEESC_SE_Li256ELb0ELb1ELb1ELb0EEENS1_19SingleTileSchedulerILb0ELb1ELb1ELi128EEEEEEEEEvNT_6ParamsE)
        /*07a0*/ 	.word	0x00000000


	//----- nvinfo : EIATTR_REGCOUNT
	.align		4
.L_336:
        /*07a4*/ 	.byte	0x04, 0x2f
        /*07a6*/ 	.short	(.L_338 - .L_337)
	.align		4
.L_337:
        /*07a8*/ 	.word	index@(_ZN7cutlass13device_kernelIN5flash19enable_sm80_to_sm89INS1_16FlashAttnFwdSm80INS1_25CollectiveMainloopFwdSm80ILi8ELi1ELb0EN4cute5tupleIJNS5_1CILi128EEENS7_ILi64EEENS7_ILi192EEEEEELi192ENS_10bfloat16_tEfNS_4arch4Sm80ELb0ELb0ELb1ELb1ELb0ELb1ELb1ELb1EEENS1_21CollectiveEpilogueFwdINS6_IJS8_SA_S9_EEENS6_IJNS7_ILi1EEESI_SI_EEESC_SE_Li256ELb1ELb1ELb1ELb0EEENS1_36VarlenDynamicPersistentTileSchedulerILi128ELi64ELi256ELi256ELb1ELb1ELb0ELb0ELb1ELb1EEEEEEEEEvNT_6ParamsE)
        /*07ac*/ 	.word	0x000000ff


	//----- nvinfo : EIATTR_FRAME_SIZE
	.align		4
.L_338:
        /*07b0*/ 	.byte	0x04, 0x11
        /*07b2*/ 	.short	(.L_340 - .L_339)
	.align		4
.L_339:
        /*07b4*/ 	.word	index@($__internal_7_$__cuda_sm70_votesync_ballot)
        /*07b8*/ 	.word	0x00000000


	//----- nvinfo : EIATTR_FRAME_SIZE
	.align		4
.L_340:
        /*07bc*/ 	.byte	0x04, 0x11
        /*07be*/ 	.short	(.L_342 - .L_341)
	.align		4
.L_341:
        /*07c0*/ 	.word	index@($__internal_6_$__cuda_sm70_shflsync_up_p)
        /*07c4*/ 	.word	0x00000000


	//----- nvinfo : EIATTR_FRAME_SIZE
	.align		4
.L_342:
        /*07c8*/ 	.byte	0x04, 0x11
        /*07ca*/ 	.short	(.L_344 - .L_343)
	.align		4
.L_343:
        /*07cc*/ 	.word	index@($__internal_5_$__cuda_sm70_shflsync_idx_p)
        /*07d0*/ 	.word	0x00000000


	//----- nvinfo : EIATTR_FRAME_SIZE
	.align		4
.L_344:
        /*07d4*/ 	.byte	0x04, 0x11
        /*07d6*/ 	.short	(.L_346 - .L_345)
	.align		4
.L_345:
        /*07d8*/ 	.word	index@($__internal_4_$__cuda_sm70_shflsync_bfly_p)
        /*07dc*/ 	.word	0x00000000


	//----- nvinfo : EIATTR_FRAME_SIZE
	.align		4
.L_346:
        /*07e0*/ 	.byte	0x04, 0x11
        /*07e2*/ 	.short	(.L_348 - .L_347)
	.align		4
.L_347:
        /*07e4*/ 	.word	index@(_ZN7cutlass13device_kernelIN5flash19enable_sm80_to_sm89INS1_16FlashAttnFwdSm80INS1_25CollectiveMainloopFwdSm80ILi8ELi1ELb0EN4cute5tupleIJNS5_1CILi128EEENS7_ILi64EEENS7_ILi192EEEEEELi192ENS_10bfloat16_tEfNS_4arch4Sm80ELb0ELb0ELb1ELb1ELb0ELb1ELb1ELb1EEENS1_21CollectiveEpilogueFwdINS6_IJS8_SA_S9_EEENS6_IJNS7_ILi1EEESI_SI_EEESC_SE_Li256ELb1ELb1ELb1ELb0EEENS1_36VarlenDynamicPersistentTileSchedulerILi128ELi64ELi256ELi256ELb1ELb1ELb0ELb0ELb1ELb1EEEEEEEEEvNT_6ParamsE)
        /*07e8*/ 	.word	0x00000058


	//----- nvinfo : EIATTR_REGCOUNT
	.align		4
.L_348:
        /*07ec*/ 	.byte	0x04, 0x2f
        /*07ee*/ 	.short	(.L_350 - .L_349)
	.align		4
.L_349:
        /*07f0*/ 	.word	index@(_ZN7cutlass13device_kernelIN5flash19enable_sm80_to_sm89INS1_16FlashAttnFwdSm80INS1_25CollectiveMainloopFwdSm80ILi8ELi1ELb0EN4cute5tupleIJNS5_1CILi128EEENS7_ILi64EEENS7_ILi192EEEEEELi192ENS_10bfloat16_tEfNS_4arch4Sm80ELb0ELb0ELb1ELb1ELb0ELb0ELb1ELb1EEENS1_21CollectiveEpilogueFwdINS6_IJS8_SA_S9_EEENS6_IJNS7_ILi1EEESI_SI_EEESC_SE_Li256ELb1ELb1ELb1ELb0EEENS1_36VarlenDynamicPersistentTileSchedulerILi128ELi64ELi256ELi256ELb1ELb1ELb0ELb0ELb1ELb1EEEEEEEEEvNT_6ParamsE)
        /*07f4*/ 	.word	0x000000ff


	//----- nvinfo : EIATTR_FRAME_SIZE
	.align		4
.L_350:
        /*07f8*/ 	.byte	0x04, 0x11
        /*07fa*/ 	.short	(.L_352 - .L_351)
	.align		4
.L_351:
        /*07fc*/ 	.word	index@($__internal_3_$__cuda_sm70_votesync_ballot)
        /*0800*/ 	.word	0x00000000


	//----- nvinfo : EIATTR_FRAME_SIZE
	.align		4
.L_352:
        /*0804*/ 	.byte	0x04, 0x11
        /*0806*/ 	.short	(.L_354 - .L_353)
	.align		4
.L_353:
        /*0808*/ 	.word	index@($__internal_2_$__cuda_sm70_shflsync_up_p)
        /*080c*/ 	.word	0x00000000


	//----- nvinfo : EIATTR_FRAME_SIZE
	.align		4
.L_354:
        /*0810*/ 	.byte	0x04, 0x11
        /*0812*/ 	.short	(.L_356 - .L_355)
	.align		4
.L_355:
        /*0814*/ 	.word	index@($__internal_1_$__cuda_sm70_shflsync_idx_p)
        /*0818*/ 	.word	0x00000000


	//----- nvinfo : EIATTR_FRAME_SIZE
	.align		4
.L_356:
        /*081c*/ 	.byte	0x04, 0x11
        /*081e*/ 	.short	(.L_358 - .L_357)
	.align		4
.L_357:
        /*0820*/ 	.word	index@($__internal_0_$__cuda_sm70_shflsync_bfly_p)
        /*0824*/ 	.word	0x00000000


	//----- nvinfo : EIATTR_FRAME_SIZE
	.align		4
.L_358:
        /*0828*/ 	.byte	0x04, 0x11
        /*082a*/ 	.short	(.L_360 - .L_359)
	.align		4
.L_359:
        /*082c*/ 	.word	index@(_ZN7cutlass13device_kernelIN5flash19enable_sm80_to_sm89INS1_16FlashAttnFwdSm80INS1_25CollectiveMainloopFwdSm80ILi8ELi1ELb0EN4cute5tupleIJNS5_1CILi128EEENS7_ILi64EEENS7_ILi192EEEEEELi192ENS_10bfloat16_tEfNS_4arch4Sm80ELb0ELb0ELb1ELb1ELb0ELb0ELb1ELb1EEENS1_21CollectiveEpilogueFwdINS6_IJS8_SA_S9_EEENS6_IJNS7_ILi1EEESI_SI_EEESC_SE_Li256ELb1ELb1ELb1ELb0EEENS1_36VarlenDynamicPersistentTileSchedulerILi128ELi64ELi256ELi256ELb1ELb1ELb0ELb0ELb1ELb1EEEEEEEEEvNT_6ParamsE)
        /*0830*/ 	.word	0x00000040


	//----- nvinfo : EIATTR_REGCOUNT
	.align		4
.L_360:
        /*0834*/ 	.byte	0x04, 0x2f
        /*0836*/ 	.short	(.L_362 - .L_361)
	.align		4
.L_361:
        /*0838*/ 	.word	index@(_ZN7cutlass13device_kernelIN5flash19enable_sm80_to_sm89INS1_16FlashAttnFwdSm80INS1_25CollectiveMainloopFwdSm80ILi8ELi1ELb1EN4cute5tupleIJNS5_1CILi128EEENS7_ILi96EEENS7_ILi192EEEEEELi192ENS_10bfloat16_tEfNS_4arch4Sm80ELb0ELb0ELb1ELb0ELb0ELb0ELb1ELb1EEENS1_21CollectiveEpilogueFwdINS6_IJS8_SA_S9_EEENS6_IJNS7_ILi1EEESI_SI_EEESC_SE_Li256ELb0ELb1ELb1ELb0EEENS1_19SingleTileSchedulerILb0ELb1ELb1ELi128EEEEEEEEEvNT_6ParamsE)
        /*083c*/ 	.word	0x000000ff


	//----- nvinfo : EIATTR_FRAME_SIZE
	.align		4
.L_362:
        /*0840*/ 	.byte	0x04, 0x11
        /*0842*/ 	.short	(.L_364 - .L_363)
	.align		4
.L_363:
        /*0844*/ 	.word	index@(_ZN7cutlass13device_kernelIN5flash19enable_sm80_to_sm89INS1_16FlashAttnFwdSm80INS1_25CollectiveMainloopFwdSm80ILi8ELi1ELb1EN4cute5tupleIJNS5_1CILi128EEENS7_ILi96EEENS7_ILi192EEEEEELi192ENS_10bfloat16_tEfNS_4arch4Sm80ELb0ELb0ELb1ELb0ELb0ELb0ELb1ELb1EEENS1_21CollectiveEpilogueFwdINS6_IJS8_SA_S9_EEENS6_IJNS7_ILi1EEESI_SI_EEESC_SE_Li256ELb0ELb1ELb1ELb0EEENS1_19SingleTileSchedulerILb0ELb1ELb1ELi128EEEEEEEEEvNT_6ParamsE)
        /*0848*/ 	.word	0x00000048


	//----- nvinfo : EIATTR_MIN_STACK_SIZE
	.align		4
.L_364:
        /*084c*/ 	.byte	0x04, 0x12
        /*084e*/ 	.short	(.L_366 - .L_365)
	.align		4
.L_365:
        /*0850*/ 	.word	index@(_ZN7cutlass13device_kernelIN5flash19enable_sm80_to_sm89INS1_16FlashAttnFwdSm80INS1_25CollectiveMainloopFwdSm80ILi8ELi1ELb1EN4cute5tupleIJNS5_1CILi128EEENS7_ILi96EEENS7_ILi192EEEEEELi192ENS_10bfloat16_tEfNS_4arch4Sm80ELb0ELb0ELb1ELb0ELb0ELb0ELb1ELb1EEENS1_21CollectiveEpilogueFwdINS6_IJS8_SA_S9_EEENS6_IJNS7_ILi1EEESI_SI_EEESC_SE_Li256ELb0ELb1ELb1ELb0EEENS1_19SingleTileSchedulerILb0ELb1ELb1ELi128EEEEEEEEEvNT_6ParamsE)
        /*0854*/ 	.word	0x00000048


	//----- nvinfo : EIATTR_MIN_STACK_SIZE
	.align		4
.L_366:
        /*0858*/ 	.byte	0x04, 0x12
        /*085a*/ 	.short	(.L_368 - .L_367)
	.align		4
.L_367:
        /*085c*/ 	.word	index@(_ZN7cutlass13device_kernelIN5flash19enable_sm80_to_sm89INS1_16FlashAttnFwdSm80INS1_25CollectiveMainloopFwdSm80ILi8ELi1ELb0EN4cute5tupleIJNS5_1CILi128EEENS7_ILi64EEENS7_ILi192EEEEEELi192ENS_10bfloat16_tEfNS_4arch4Sm80ELb0ELb0ELb1ELb1ELb0ELb0ELb1ELb1EEENS1_21CollectiveEpilogueFwdINS6_IJS8_SA_S9_EEENS6_IJNS7_ILi1EEESI_SI_EEESC_SE_Li256ELb1ELb1ELb1ELb0EEENS1_36VarlenDynamicPersistentTileSchedulerILi128ELi64ELi256ELi256ELb1ELb1ELb0ELb0ELb1ELb1EEEEEEEEEvNT_6ParamsE)
        /*0860*/ 	.word	0x00000040


	//----- nvinfo : EIATTR_MIN_STACK_SIZE
	.align		4
.L_368:
        /*0864*/ 	.byte	0x04, 0x12
        /*0866*/ 	.short	(.L_370 - .L_369)
	.align		4
.L_369:
        /*0868*/ 	.word	index@(_ZN7cutlass13device_kernelIN5flash19enable_sm80_to_sm89INS1_16FlashAttnFwdSm80INS1_25CollectiveMainloopFwdSm80ILi8ELi1ELb0EN4cute5tupleIJNS5_1CILi128EEENS7_ILi64EEENS7_ILi192EEEEEELi192ENS_10bfloat16_tEfNS_4arch4Sm80ELb0ELb0ELb1ELb1ELb0ELb1ELb1ELb1EEENS1_21CollectiveEpilogueFwdINS6_IJS8_SA_S9_EEENS6_IJNS7_ILi1EEESI_SI_EEESC_SE_Li256ELb1ELb1ELb1ELb0EEENS1_36VarlenDynamicPersistentTileSchedulerILi128ELi64ELi256ELi256ELb1ELb1ELb0ELb0ELb1ELb1EEEEEEEEEvNT_6ParamsE)
        /*086c*/ 	.word	0x00000058


	//----- nvinfo : EIATTR_MIN_STACK_SIZE
	.align		4
.L_370:
        /*0870*/ 	.byte	0x04, 0x12
        /*0872*/ 	.short	(.L_372 - .L_371)
	.align		4
.L_371:
        /*0874*/ 	.word	index@(_ZN7cutlass13device_kernelIN5flash19enable_sm80_to_sm89INS1_16FlashAttnFwdSm80INS1_25CollectiveMainloopFwdSm80ILi8ELi1ELb0EN4cute5tupleIJNS5_1CILi128EEENS7_ILi64EEENS7_ILi192EEEEEELi192ENS_10bfloat16_tEfNS_4arch4Sm80ELb0ELb1ELb1ELb0ELb0ELb0ELb1ELb1EEENS1_21CollectiveEpilogueFwdINS6_IJS8_SA_S9_EEENS6_IJNS7_ILi1EEESI_SI_EEESC_SE_Li256ELb0ELb1ELb1ELb0EEENS1_19SingleTileSchedulerILb0ELb1ELb1ELi128EEEEEEEEEvNT_6ParamsE)
        /*0878*/ 	.word	0x00000000


	//----- nvinfo : EIATTR_MIN_STACK_SIZE
	.align		4
.L_372:
        /*087c*/ 	.byte	0x04, 0x12
        /*087e*/ 	.short	(.L_374 - .L_373)
	.align		4
.L_373:
        /*0880*/ 	.word	index@(_ZN7cutlass13device_kernelIN5flash19enable_sm80_to_sm89INS1_16FlashAttnFwdSm80INS1_25CollectiveMainloopFwdSm80ILi8ELi1ELb0EN4cute5tupleIJNS5_1CILi128EEENS7_ILi64EEENS7_ILi192EEEEEELi192ENS_10bfloat16_tEfNS_4arch4Sm80ELb0ELb1ELb1ELb1ELb0ELb0ELb1ELb1EEENS1_21CollectiveEpilogueFwdINS6_IJS8_SA_S9_EEENS6_IJNS7_ILi1EEESI_SI_EEESC_SE_Li256ELb1ELb1ELb1ELb0EEENS1_36VarlenDynamicPersistentTileSchedulerILi128ELi64ELi256ELi256ELb1ELb1ELb0ELb1ELb0ELb1EEEEEEEEEvNT_6ParamsE)
        /*0884*/ 	.word	0x00000040


	//----- nvinfo : EIATTR_MIN_STACK_SIZE
	.align		4
.L_374:
        /*0888*/ 	.byte	0x04, 0x12
        /*088a*/ 	.short	(.L_376 - .L_375)
	.align		4
.L_375:
        /*088c*/ 	.word	index@(_ZN7cutlass13device_kernelIN5flash19enable_sm80_to_sm89INS1_16FlashAttnFwdSm80INS1_25CollectiveMainloopFwdSm80ILi8ELi1ELb0EN4cute5tupleIJNS5_1CILi128EEENS7_ILi64EEENS7_ILi192EEEEEELi192ENS_10bfloat16_tEfNS_4arch4Sm80ELb0ELb1ELb1ELb1ELb0ELb1ELb1ELb1EEENS1_21CollectiveEpilogueFwdINS6_IJS8_SA_S9_EEENS6_IJNS7_ILi1EEESI_SI_EEESC_SE_Li256ELb1ELb1ELb1ELb0EEENS1_36VarlenDynamicPersistentTileSchedulerILi128ELi64ELi256ELi256ELb1ELb1ELb0ELb1ELb0ELb1EEEEEEEEEvNT_6ParamsE)
        /*0890*/ 	.word	0x00000058


	//----- nvinfo : EIATTR_MIN_STACK_SIZE
	.align		4
.L_376:
        /*0894*/ 	.byte	0x04, 0x12
        /*0896*/ 	.short	(.L_378 - .L_377)
	.align		4
.L_377:
        /*0898*/ 	.word	index@(_ZN7cutlass13device_kernelIN5flash19enable_sm80_to_sm89INS1_16FlashAttnFwdSm80INS1_25CollectiveMainloopFwdSm80ILi8ELi1ELb1EN4cute5tupleIJNS5_1CILi128EEENS7_ILi96EEENS7_ILi192EEEEEELi192ENS_10bfloat16_tEfNS_4arch4Sm80ELb1ELb0ELb1ELb0ELb0ELb0ELb1ELb1EEENS1_21CollectiveEpilogueFwdINS6_IJS8_SA_S9_EEENS6_IJNS7_ILi1EEESI_SI_EEESC_SE_Li256ELb0ELb1ELb1ELb0EEENS1_30DynamicPersistentTileSchedulerILi256ELi256ELb1ELb1ELb0EEEEEEEEEvNT_6ParamsE)
        /*089c*/ 	.word	0x000000a8


	//----- nvinfo : EIATTR_MIN_STACK_SIZE
	.align		4
.L_378:
        /*08a0*/ 	.byte	0x04, 0x12
        /*08a2*/ 	.short	(.L_380 - .L_379)
	.align		4
.L_379:
        /*08a4*/ 	.word	index@(_ZN7cutlass13device_kernelIN5flash19enable_sm80_to_sm89INS1_16FlashAttnFwdSm80INS1_25CollectiveMainloopFwdSm80ILi8ELi1ELb0EN4cute5tupleIJNS5_1CILi128EEENS7_ILi64EEENS7_ILi192EEEEEELi192ENS_10bfloat16_tEfNS_4arch4Sm80ELb1ELb0ELb1ELb1ELb0ELb0ELb1ELb1EEENS1_21CollectiveEpilogueFwdINS6_IJS8_SA_S9_EEENS6_IJNS7_ILi1EEESI_SI_EEESC_SE_Li256ELb1ELb1ELb1ELb0EEENS1_36VarlenDynamicPersistentTileSchedulerILi128ELi64ELi256ELi256ELb1ELb1ELb0ELb1ELb1ELb1EEEEEEEEEvNT_6ParamsE)
        /*08a8*/ 	.word	0x00000050


	//----- nvinfo : EIATTR_MIN_STACK_SIZE
	.align		4
.L_380:
        /*08ac*/ 	.byte	0x04, 0x12
        /*08ae*/ 	.short	(.L_382 - .L_381)
	.align		4
.L_381:
        /*08b0*/ 	.word	index@(_ZN7cutlass13device_kernelIN5flash19enable_sm80_to_sm89INS1_16FlashAttnFwdSm80INS1_25CollectiveMainloopFwdSm80ILi8ELi1ELb0EN4cute5tupleIJNS5_1CILi128EEENS7_ILi64EEENS7_ILi192EEEEEELi192ENS_10bfloat16_tEfNS_4arch4Sm80ELb1ELb0ELb1ELb1ELb0ELb1ELb1ELb1EEENS1_21CollectiveEpilogueFwdINS6_IJS8_SA_S9_EEENS6_IJNS7_ILi1EEESI_SI_EEESC_SE_Li256ELb1ELb1ELb1ELb0EEENS1_36VarlenDynamicPersistentTileSchedulerILi128ELi64ELi256ELi256ELb1ELb1ELb0ELb1ELb1ELb1EEEEEEEEEvNT_6ParamsE)
        /*08b4*/ 	.word	0x00000050


	//----- nvinfo : EIATTR_MIN_STACK_SIZE
	.align		4
.L_382:
        /*08b8*/ 	.byte	0x04, 0x12
        /*08ba*/ 	.short	(.L_384 - .L_383)
	.align		4
.L_383:
        /*08bc*/ 	.word	index@(_ZN7cutlass13device_kernelIN5flash19enable_sm80_to_sm89INS1_16FlashAttnFwdSm80INS1_25CollectiveMainloopFwdSm80ILi8ELi2ELb1EN4cute5tupleIJNS5_1CILi128EEENS7_ILi96EEENS7_ILi192EEEEEELi192ENS_10bfloat16_tEfNS_4arch4Sm80ELb0ELb0ELb1ELb0ELb0ELb0ELb1ELb1EEENS1_21CollectiveEpilogueFwdINS6_IJS8_SA_S9_EEENS6_IJNS7_ILi1EEESI_SI_EEESC_SE_Li256ELb0ELb1ELb1ELb0EEENS1_19SingleTileSchedulerILb0ELb1ELb1ELi128EEEEEEEEEvNT_6ParamsE)
        /*08c0*/ 	.word	0x00000038


	//----- nvinfo : EIATTR_MIN_STACK_SIZE
	.align		4
.L_384:
        /*08c4*/ 	.byte	0x04, 0x12
        /*08c6*/ 	.short	(.L_386 - .L_385)
	.align		4
.L_385:
        /*08c8*/ 	.word	index@(_ZN7cutlass13device_kernelIN5flash19enable_sm80_to_sm89INS1_16FlashAttnFwdSm80INS1_25CollectiveMainloopFwdSm80ILi8ELi2ELb0EN4cute5tupleIJNS5_1CILi128EEENS7_ILi64EEENS7_ILi192EEEEEELi192ENS_10bfloat16_tEfNS_4arch4Sm80ELb0ELb0ELb1ELb1ELb0ELb0ELb1ELb1EEENS1_21CollectiveEpilogueFwdINS6_IJS8_SA_S9_EEENS6_IJNS7_ILi1EEESI_SI_EEESC_SE_Li256ELb1ELb1ELb1ELb0EEENS1_36VarlenDynamicPersistentTileSchedulerILi128ELi64ELi256ELi256ELb1ELb1ELb0ELb0ELb1ELb1EEEEEEEEEvNT_6ParamsE)
        /*08cc*/ 	.word	0x00000038


	//----- nvinfo : EIATTR_MIN_STACK_SIZE
	.align		4
.L_386:
        /*08d0*/ 	.byte	0x04, 0x12
        /*08d2*/ 	.short	(.L_388 - .L_387)
	.align		4
.L_387:
        /*08d4*/ 	.word	index@(_ZN7cutlass13device_kernelIN5flash19enable_sm80_to_sm89INS1_16FlashAttnFwdSm80INS1_25CollectiveMainloopFwdSm80ILi8ELi2ELb0EN4cute5tupleIJNS5_1CILi128EEENS7_ILi64EEENS7_ILi192EEEEEELi192ENS_10bfloat16_tEfNS_4arch4Sm80ELb0ELb0ELb1ELb1ELb0ELb1ELb1ELb1EEENS1_21CollectiveEpilogueFwdINS6_IJS8_SA_S9_EEENS6_IJNS7_ILi1EEESI_SI_EEESC_SE_Li256ELb1ELb1ELb1ELb0EEENS1_36VarlenDynamicPersistentTileSchedulerILi128ELi64ELi256ELi256ELb1ELb1ELb0ELb0ELb1ELb1EEEEEEEEEvNT_6ParamsE)
        /*08d8*/ 	.word	0x00000000


	//----- nvinfo : EIATTR_MIN_STACK_SIZE
	.align		4
.L_388:
        /*08dc*/ 	.byte	0x04, 0x12
        /*08de*/ 	.short	(.L_390 - .L_389)
	.align		4
.L_389:
        /*08e0*/ 	.word	index@(_ZN7cutlass13device_kernelIN5flash19enable_sm80_to_sm89INS1_16FlashAttnFwdSm80INS1_25CollectiveMainloopFwdSm80ILi8ELi2ELb0EN4cute5tupleIJNS5_1CILi128EEENS7_ILi64EEENS7_ILi192EEEEEELi192ENS_10bfloat16_tEfNS_4arch4Sm80ELb0ELb1ELb1ELb0ELb0ELb0ELb1ELb1EEENS1_21CollectiveEpilogueFwdINS6_IJS8_SA_S9_EEENS6_IJNS7_ILi1EEESI_SI_EEESC_SE_Li256ELb0ELb1ELb1ELb0EEENS1_19SingleTileSchedulerILb0ELb1ELb1ELi128EEEEEEEEEvNT_6ParamsE)
        /*08e4*/ 	.word	0x00000000


	//----- nvinfo : EIATTR_MIN_STACK_SIZE
	.align		4
.L_390:
        /*08e8*/ 	.byte	0x04, 0x12
        /*08ea*/ 	.short	(.L_392 - .L_391)
	.align		4
.L_391:
        /*08ec*/ 	.word	index@(_ZN7cutlass13device_kernelIN5flash19enable_sm80_to_sm89INS1_16FlashAttnFwdSm80INS1_25CollectiveMainloopFwdSm80ILi8ELi2ELb0EN4cute5tupleIJNS5_1CILi128EEENS7_ILi64EEENS7_ILi192EEEEEELi192ENS_10bfloat16_tEfNS_4arch4Sm80ELb0ELb1ELb1ELb1ELb0ELb0ELb1ELb1EEENS1_21CollectiveEpilogueFwdINS6_IJS8_SA_S9_EEENS6_IJNS7_ILi1EEESI_SI_EEESC_SE_Li256ELb1ELb1ELb1ELb0EEENS1_36VarlenDynamicPersistentTileSchedulerILi128ELi64ELi256ELi256ELb1ELb1ELb0ELb1ELb0ELb1EEEEEEEEEvNT_6ParamsE)
        /*08f0*/ 	.word	0x00000038


	//----- nvinfo : EIATTR_MIN_STACK_SIZE
	.align		4
.L_392:
        /*08f4*/ 	.byte	0x04, 0x12
        /*08f6*/ 	.short	(.L_394 - .L_393)
	.align		4
.L_393:
        /*08f8*/ 	.word	index@(_ZN7cutlass13device_kernelIN5flash19enable_sm80_to_sm89INS1_16FlashAttnFwdSm80INS1_25CollectiveMainloopFwdSm80ILi8ELi2ELb0EN4cute5tupleIJNS5_1CILi128EEENS7_ILi64EEENS7_ILi192EEEEEELi192ENS_10bfloat16_tEfNS_4arch4Sm80ELb0ELb1ELb1ELb1ELb0ELb1ELb1ELb1EEENS1_21CollectiveEpilogueFwdINS6_IJS8_SA_S9_EEENS6_IJNS7_ILi1EEESI_SI_EEESC_SE_Li256ELb1ELb1ELb1ELb0EEENS1_36VarlenDynamicPersistentTileSchedulerILi128ELi64ELi256ELi256ELb1ELb1ELb0ELb1ELb0ELb1EEEEEEEEEvNT_6ParamsE)
        /*08fc*/ 	.word	0x000000a0


	//----- nvinfo : EIATTR_MIN_STACK_SIZE
	.align		4
.L_394:
        /*0900*/ 	.byte	0x04, 0x12
        /*0902*/ 	.short	(.L_396 - .L_395)
	.align		4
.L_395:
        /*0904*/ 	.word	index@(_ZN7cutlass13device_kernelIN5flash19enable_sm80_to_sm89INS1_16FlashAttnFwdSm80INS1_25CollectiveMainloopFwdSm80ILi8ELi2ELb1EN4cute5tupleIJNS5_1CILi128EEENS7_ILi96EEENS7_ILi192EEEEEELi192ENS_10bfloat16_tEfNS_4arch4Sm80ELb1ELb0ELb1ELb0ELb0ELb0ELb1ELb1EEENS1_21CollectiveEpilogueFwdINS6_IJS8_SA_S9_EEENS6_IJNS7_ILi1EEESI_SI_EEESC_SE_Li256ELb0ELb1ELb1ELb0EEENS1_30DynamicPersistentTileSchedulerILi256ELi256ELb1ELb1ELb0EEEEEEEEEvNT_6ParamsE)
        /*0908*/ 	.word	0x00000088


	//----- nvinfo : EIATTR_MIN_STACK_SIZE
	.align		4
.L_396:
        /*090c*/ 	.byte	0x04, 0x12
        /*090e*/ 	.short	(.L_398 - .L_397)
	.align		4
.L_397:
        /*0910*/ 	.word	index@(_ZN7cutlass13device_kernelIN5flash19enable_sm80_to_sm89INS1_16FlashAttnFwdSm80INS1_25CollectiveMainloopFwdSm80ILi8ELi2ELb0EN4cute5tupleIJNS5_1CILi128EEENS7_ILi64EEENS7_ILi192EEEEEELi192ENS_10bfloat16_tEfNS_4arch4Sm80ELb1ELb0ELb1ELb1ELb0ELb0ELb1ELb1EEENS1_21CollectiveEpilogueFwdINS6_IJS8_SA_S9_EEENS6_IJNS7_ILi1EEESI_SI_EEESC_SE_Li256ELb1ELb1ELb1ELb0EEENS1_36VarlenDynamicPersistentTileSchedulerILi128ELi64ELi256ELi256ELb1ELb1ELb0ELb1ELb1ELb1EEEEEEEEEvNT_6ParamsE)
        /*0914*/ 	.word	0x00000000


	//----- nvinfo : EIATTR_MIN_STACK_SIZE
	.align		4
.L_398:
        /*0918*/ 	.byte	0x04, 0x12
        /*091a*/ 	.short	(.L_400 - .L_399)
	.align		4
.L_399:
        /*091c*/ 	.word	index@(_ZN7cutlass13device_kernelIN5flash19enable_sm80_to_sm89INS1_16FlashAttnFwdSm80INS1_25CollectiveMainloopFwdSm80ILi8ELi2ELb0EN4cute5tupleIJNS5_1CILi128EEENS7_ILi64EEENS7_ILi192EEEEEELi192ENS_10bfloat16_tEfNS_4arch4Sm80ELb1ELb0ELb1ELb1ELb0ELb1ELb1ELb1EEENS1_21CollectiveEpilogueFwdINS6_IJS8_SA_S9_EEENS6_IJNS7_ILi1EEESI_SI_EEESC_SE_Li256ELb1ELb1ELb1ELb0EEENS1_36VarlenDynamicPersistentTileSchedulerILi128ELi64ELi256ELi256ELb1ELb1ELb0ELb1ELb1ELb1EEEEEEEEEvNT_6ParamsE)
        /*0920*/ 	.word	0x00000000


	//----- nvinfo : EIATTR_MIN_STACK_SIZE
	.align		4
.L_400:
        /*0924*/ 	.byte	0x04, 0x12
        /*0926*/ 	.short	(.L_402 - .L_401)
	.align		4
.L_401:
        /*0928*/ 	.word	index@(_ZN7cutlass13device_kernelIN5flash19enable_sm80_to_sm89INS1_16FlashAttnFwdSm80INS1_25CollectiveMainloopFwdSm80ILi8ELi1ELb1EN4cute5tupleIJNS5_1CILi128EEENS7_ILi96EEENS7_ILi192EEEEEELi192ENS_10bfloat16_tEfNS_4arch4Sm80ELb0ELb0ELb0ELb0ELb0ELb0ELb1ELb1EEENS1_21CollectiveEpilogueFwdINS6_IJS8_SA_S9_EEENS6_IJNS7_ILi1EEESI_SI_EEESC_SE_Li256ELb0ELb1ELb1ELb0EEENS1_19SingleTileSchedulerILb0ELb1ELb1ELi128EEEEEEEEEvNT_6ParamsE)
        /*092c*/ 	.word	0x00000030


	//----- nvinfo : EIATTR_MIN_STACK_SIZE
	.align		4
.L_402:
        /*0930*/ 	.byte	0x04, 0x12
        /*0932*/ 	.short	(.L_404 - .L_403)
	.align		4
.L_403:
        /*0934*/ 	.word	index@(_ZN7cutlass13device_kernelIN5flash19enable_sm80_to_sm89INS1_16FlashAttnFwdSm80INS1_25CollectiveMainloopFwdSm80ILi8ELi1ELb0EN4cute5tupleIJNS5_1CILi128EEENS7_ILi64EEENS7_ILi192EEEEEELi192ENS_10bfloat16_tEfNS_4arch4Sm80ELb0ELb0ELb0ELb1ELb0ELb0ELb1ELb1EEENS1_21CollectiveEpilogueFwdINS6_IJS8_SA_S9_EEENS6_IJNS7_ILi1EEESI_SI_EEESC_SE_Li256ELb1ELb1ELb1ELb0EEENS1_36VarlenDynamicPersistentTileSchedulerILi128ELi64ELi256ELi256ELb1ELb1ELb0ELb0ELb1ELb1EEEEEEEEEvNT_6ParamsE)
        /*0938*/ 	.word	0x00000000


	//----- nvinfo : EIATTR_MIN_STACK_SIZE
	.align		4
.L_404:
        /*093c*/ 	.byte	0x04, 0x12
        /*093e*/ 	.short	(.L_406 - .L_405)
	.align		4
.L_405:
        /*0940*/ 	.word	index@(_ZN7cutlass13device_kernelIN5flash19enable_sm80_to_sm89INS1_16FlashAttnFwdSm80INS1_25CollectiveMainloopFwdSm80ILi8ELi1ELb0EN4cute5tupleIJNS5_1CILi128EEENS7_ILi64EEENS7_ILi192EEEEEELi192ENS_10bfloat16_tEfNS_4arch4Sm80ELb0ELb0ELb0ELb1ELb0ELb1ELb1ELb1EEENS1_21CollectiveEpilogueFwdINS6_IJS8_SA_S9_EEENS6_IJNS7_ILi1EEESI_SI_EEESC_SE_Li256ELb1ELb1ELb1ELb0EEENS1_36VarlenDynamicPersistentTileSchedulerILi128ELi64ELi256ELi256ELb1ELb1ELb0ELb0ELb1ELb1EEEEEEEEEvNT_6ParamsE)
        /*0944*/ 	.word	0x00000010


	//----- nvinfo : EIATTR_MIN_STACK_SIZE
	.align		4
.L_406:
        /*0948*/ 	.byte	0x04, 0x12
        /*094a*/ 	.short	(.L_408 - .L_407)
	.align		4
.L_407:
        /*094c*/ 	.word	index@(_ZN7cutlass13device_kernelIN5flash19enable_sm80_to_sm89INS1_16FlashAttnFwdSm80INS1_25CollectiveMainloopFwdSm80ILi8ELi1ELb0EN4cute5tupleIJNS5_1CILi128EEENS7_ILi64EEENS7_ILi192EEEEEELi192ENS_10bfloat16_tEfNS_4arch4Sm80ELb0ELb1ELb0ELb0ELb0ELb0ELb1ELb1EEENS1_21CollectiveEpilogueFwdINS6_IJS8_SA_S9_EEENS6_IJNS7_ILi1EEESI_SI_EEESC_SE_Li256ELb0ELb1ELb1ELb0EEENS1_19SingleTileSchedulerILb0ELb1ELb1ELi128EEEEEEEEEvNT_6ParamsE)
        /*0950*/ 	.word	0x00000000


	//----- nvinfo : EIATTR_MIN_STACK_SIZE
	.align		4
.L_408:
        /*0954*/ 	.byte	0x04, 0x12
        /*0956*/ 	.short	(.L_410 - .L_409)
	.align		4
.L_409:
        /*0958*/ 	.word	index@(_ZN7cutlass13device_kernelIN5flash19enable_sm80_to_sm89INS1_16FlashAttnFwdSm80INS1_25CollectiveMainloopFwdSm80ILi8ELi1ELb0EN4cute5tupleIJNS5_1CILi128EEENS7_ILi64EEENS7_ILi192EEEEEELi192ENS_10bfloat16_tEfNS_4arch4Sm80ELb0ELb1ELb0ELb1ELb0ELb0ELb1ELb1EEENS1_21CollectiveEpilogueFwdINS6_IJS8_SA_S9_EEENS6_IJNS7_ILi1EEESI_SI_EEESC_SE_Li256ELb1ELb1ELb1ELb0EEENS1_36VarlenDynamicPersistentTileSchedulerILi128ELi64ELi256ELi256ELb1ELb1ELb0ELb1ELb0ELb1EEEEEEEEEvNT_6ParamsE)
        /*095c*/ 	.word	0x00000040


	//----- nvinfo : EIATTR_MIN_STACK_SIZE
	.align		4
.L_410:
        /*0960*/ 	.byte	0x04, 0x12
        /*0962*/ 	.short	(.L_412 - .L_411)
	.align		4
.L_411:
        /*0964*/ 	.word	index@(_ZN7cutlass13device_kernelIN5flash19enable_sm80_to_sm89INS1_16FlashAttnFwdSm80INS1_25CollectiveMainloopFwdSm80ILi8ELi1ELb0EN4cute5tupleIJNS5_1CILi128EEENS7_ILi64EEENS7_ILi192EEEEEELi192ENS_10bfloat16_tEfNS_4arch4Sm80ELb0ELb1ELb0ELb1ELb0ELb1ELb1ELb1EEENS1_21CollectiveEpilogueFwdINS6_IJS8_SA_S9_EEENS6_IJNS7_ILi1EEESI_SI_EEESC_SE_Li256ELb1ELb1ELb1ELb0EEENS1_36VarlenDynamicPersistentTileSchedulerILi128ELi64ELi256ELi256ELb1ELb1ELb0ELb1ELb0ELb1EEEEEEEEEvNT_6ParamsE)
        /*0968*/ 	.word	0x00000040


	//----- nvinfo : EIATTR_MIN_STACK_SIZE
	.align		4
.L_412:
        /*096c*/ 	.byte	0x04, 0x12
        /*096e*/ 	.short	(.L_414 - .L_413)
	.align		4
.L_413:
        /*0970*/ 	.word	index@(_ZN7cutlass13device_kernelIN5flash19enable_sm80_to_sm89INS1_16FlashAttnFwdSm80INS1_25CollectiveMainloopFwdSm80ILi8ELi1ELb1EN4cute5tupleIJNS5_1CILi128EEENS7_ILi96EEENS7_ILi192EEEEEELi192ENS_10bfloat16_tEfNS_4arch4Sm80ELb1ELb0ELb0ELb0ELb0ELb0ELb1ELb1EEENS1_21CollectiveEpilogueFwdINS6_IJS8_SA_S9_EEENS6_IJNS7_ILi1EEESI_SI_EEESC_SE_Li256ELb0ELb1ELb1ELb0EEENS1_30DynamicPersistentTileSchedulerILi256ELi256ELb1ELb1ELb0EEEEEEEEEvNT_6ParamsE)
        /*0974*/ 	.word	0x00000090


	//----- nvinfo : EIATTR_MIN_STACK_SIZE
	.align		4
.L_414:
        /*0978*/ 	.byte	0x04, 0x12
        /*097a*/ 	.short	(.L_416 - .L_415)
	.align		4
.L_415:
        /*097c*/ 	.word	index@(_ZN7cutlass13device_kernelIN5flash19enable_sm80_to_sm89INS1_16FlashAttnFwdSm80INS1_25CollectiveMainloopFwdSm80ILi8ELi1ELb0EN4cute5tupleIJNS5_1CILi128EEENS7_ILi64EEENS7_ILi192EEEEEELi192ENS_10bfloat16_tEfNS_4arch4Sm80ELb1ELb0ELb0ELb1ELb0ELb0ELb1ELb1EEENS1_21CollectiveEpilogueFwdINS6_IJS8_SA_S9_EEENS6_IJNS7_ILi1EEESI_SI_EEESC_SE_Li256ELb1ELb1ELb1ELb0EEENS1_36VarlenDynamicPersistentTileSchedulerILi128ELi64ELi256ELi256ELb1ELb1ELb0ELb1ELb1ELb1EEEEEEEEEvNT_6ParamsE)
        /*0980*/ 	.word	0x00000050


	//----- nvinfo : EIATTR_MIN_STACK_SIZE
	.align		4
.L_416:
        /*0984*/ 	.byte	0x04, 0x12
        /*0986*/ 	.short	(.L_418 - .L_417)
	.align		4
.L_417:
        /*0988*/ 	.word	index@(_ZN7cutlass13device_kernelIN5flash19enable_sm80_to_sm89INS1_16FlashAttnFwdSm80INS1_25CollectiveMainloopFwdSm80ILi8ELi1ELb0EN4cute5tupleIJNS5_1CILi128EEENS7_ILi64EEENS7_ILi192EEEEEELi192ENS_10bfloat16_tEfNS_4arch4Sm80ELb1ELb0ELb0ELb1ELb0ELb1ELb1ELb1EEENS1_21CollectiveEpilogueFwdINS6_IJS8_SA_S9_EEENS6_IJNS7_ILi1EEESI_SI_EEESC_SE_Li256ELb1ELb1ELb1ELb0EEENS1_36VarlenDynamicPersistentTileSchedulerILi128ELi64ELi256ELi256ELb1ELb1ELb0ELb1ELb1ELb1EEEEEEEEEvNT_6ParamsE)
        /*098c*/ 	.word	0x00000050


	//----- nvinfo : EIATTR_MIN_STACK_SIZE
	.align		4
.L_418:
        /*0990*/ 	.byte	0x04, 0x12
        /*0992*/ 	.short	(.L_420 - .L_419)
	.align		4
.L_419:
        /*0994*/ 	.word	index@(_ZN7cutlass13device_kernelIN5flash19enable_sm80_to_sm89INS1_16FlashAttnFwdSm80INS1_25CollectiveMainloopFwdSm80ILi8ELi2ELb1EN4cute5tupleIJNS5_1CILi128EEENS7_ILi96EEENS7_ILi192EEEEEELi192ENS_10bfloat16_tEfNS_4arch4Sm80ELb0ELb0ELb0ELb0ELb0ELb0ELb1ELb1EEENS1_21CollectiveEpilogueFwdINS6_IJS8_SA_S9_EEENS6_IJNS7_ILi1EEESI_SI_EEESC_SE_Li256ELb0ELb1ELb1ELb0EEENS1_19SingleTileSchedulerILb0ELb1ELb1ELi128EEEEEEEEEvNT_6ParamsE)
        /*0998*/ 	.word	0x00000020


	//----- nvinfo : EIATTR_MIN_STACK_SIZE
	.align		4
.L_420:
        /*099c*/ 	.byte	0x04, 0x12
        /*099e*/ 	.short	(.L_422 - .L_421)
	.align		4
.L_421:
        /*09a0*/ 	.word	index@(_ZN7cutlass13device_kernelIN5flash19enable_sm80_to_sm89INS1_16FlashAttnFwdSm80INS1_25CollectiveMainloopFwdSm80ILi8ELi2ELb0EN4cute5tupleIJNS5_1CILi128EEENS7_ILi64EEENS7_ILi192EEEEEELi192ENS_10bfloat16_tEfNS_4arch4Sm80ELb0ELb0ELb0ELb1ELb0ELb0ELb1ELb1EEENS1_21CollectiveEpilogueFwdINS6_IJS8_SA_S9_EEENS6_IJNS7_ILi1EEESI_SI_EEESC_SE_Li256ELb1ELb1ELb1ELb0EEENS1_36VarlenDynamicPersistentTileSchedulerILi128ELi64ELi256ELi256ELb1ELb1ELb0ELb0ELb1ELb1EEEEEEEEEvNT_6ParamsE)
        /*09a4*/ 	.word	0x00000000


	//----- nvinfo : EIATTR_MIN_STACK_SIZE
	.align		4
.L_422:
        /*09a8*/ 	.byte	0x04, 0x12
        /*09aa*/ 	.short	(.L_424 - .L_423)
	.align		4
.L_423:
        /*09ac*/ 	.word	index@(_ZN7cutlass13device_kernelIN5flash19enable_sm80_to_sm89INS1_16FlashAttnFwdSm80INS1_25CollectiveMainloopFwdSm80ILi8ELi2ELb0EN4cute5tupleIJNS5_1CILi128EEENS7_ILi64EEENS7_ILi192EEEEEELi192ENS_10bfloat16_tEfNS_4arch4Sm80ELb0ELb0ELb0ELb1ELb0ELb1ELb1ELb1EEENS1_21CollectiveEpilogueFwdINS6_IJS8_SA_S9_EEENS6_IJNS7_ILi1EEESI_SI_EEESC_SE_Li256ELb1ELb1ELb1ELb0EEENS1_36VarlenDynamicPersistentTileSchedulerILi128ELi64ELi256ELi256ELb1ELb1ELb0ELb0ELb1ELb1EEEEEEEEEvNT_6ParamsE)
        /*09b0*/ 	.word	0x00000000


	//----- nvinfo : EIATTR_MIN_STACK_SIZE
	.align		4
.L_424:
        /*09b4*/ 	.byte	0x04, 0x12
        /*09b6*/ 	.short	(.L_426 - .L_425)
	.align		4
.L_425:
        /*09b8*/ 	.word	index@(_ZN7cutlass13device_kernelIN5flash19enable_sm80_to_sm89INS1_16FlashAttnFwdSm80INS1_25CollectiveMainloopFwdSm80ILi8ELi2ELb0EN4cute5tupleIJNS5_1CILi128EEENS7_ILi64EEENS7_ILi192EEEEEELi192ENS_10bfloat16_tEfNS_4arch4Sm80ELb0ELb1ELb0ELb0ELb0ELb0ELb1ELb1EEENS1_21CollectiveEpilogueFwdINS6_IJS8_SA_S9_EEENS6_IJNS7_ILi1EEESI_SI_EEESC_SE_Li256ELb0ELb1ELb1ELb0EEENS1_19SingleTileSchedulerILb0ELb1ELb1ELi128EEEEEEEEEvNT_6ParamsE)
        /*09bc*/ 	.word	0x00000000


	//----- nvinfo : EIATTR_MIN_STACK_SIZE
	.align		4
.L_426:
        /*09c0*/ 	.byte	0x04, 0x12
        /*09c2*/ 	.short	(.L_428 - .L_427)
	.align		4
.L_427:
        /*09c4*/ 	.word	index@(_ZN7cutlass13device_kernelIN5flash19enable_sm80_to_sm89INS1_16FlashAttnFwdSm80INS1_25CollectiveMainloopFwdSm80ILi8ELi2ELb0EN4cute5tupleIJNS5_1CILi128EEENS7_ILi64EEENS7_ILi192EEEEEELi192ENS_10bfloat16_tEfNS_4arch4Sm80ELb0ELb1ELb0ELb1ELb0ELb0ELb1ELb1EEENS1_21CollectiveEpilogueFwdINS6_IJS8_SA_S9_EEENS6_IJNS7_ILi1EEESI_SI_EEESC_SE_Li256ELb1ELb1ELb1ELb0EEENS1_36VarlenDynamicPersistentTileSchedulerILi128ELi64ELi256ELi256ELb1ELb1ELb0ELb1ELb0ELb1EEEEEEEEEvNT_6ParamsE)
        /*09c8*/ 	.word	0x00000000


	//----- nvinfo : EIATTR_MIN_STACK_SIZE
	.align		4
.L_428:
        /*09cc*/ 	.byte	0x04, 0x12
        /*09ce*/ 	.short	(.L_430 - .L_429)
	.align		4
.L_429:
        /*09d0*/ 	.word	index@(_ZN7cutlass13device_kernelIN5flash19enable_sm80_to_sm89INS1_16FlashAttnFwdSm80INS1_25CollectiveMainloopFwdSm80ILi8ELi2ELb0EN4cute5tupleIJNS5_1CILi128EEENS7_ILi64EEENS7_ILi192EEEEEELi192ENS_10bfloat16_tEfNS_4arch4Sm80ELb0ELb1ELb0ELb1ELb0ELb1ELb1ELb1EEENS1_21CollectiveEpilogueFwdINS6_IJS8_SA_S9_EEENS6_IJNS7_ILi1EEESI_SI_EEESC_SE_Li256ELb1ELb1ELb1ELb0EEENS1_36VarlenDynamicPersistentTileSchedulerILi128ELi64ELi256ELi256ELb1ELb1ELb0ELb1ELb0ELb1EEEEEEEEEvNT_6ParamsE)
        /*09d4*/ 	.word	0x00000000


	//----- nvinfo : EIATTR_MIN_STACK_SIZE
	.align		4
.L_430:
        /*09d8*/ 	.byte	0x04, 0x12
        /*09da*/ 	.short	(.L_432 - .L_431)
	.align		4
.L_431:
        /*09dc*/ 	.word	index@(_ZN7cutlass13device_kernelIN5flash19enable_sm80_to_sm89INS1_16FlashAttnFwdSm80INS1_25CollectiveMainloopFwdSm80ILi8ELi2ELb1EN4cute5tupleIJNS5_1CILi128EEENS7_ILi96EEENS7_ILi192EEEEEELi192ENS_10bfloat16_tEfNS_4arch4Sm80ELb1ELb0ELb0ELb0ELb0ELb0ELb1ELb1EEENS1_21CollectiveEpilogueFwdINS6_IJS8_SA_S9_EEENS6_IJNS7_ILi1EEESI_SI_EEESC_SE_Li256ELb0ELb1ELb1ELb0EEENS1_30DynamicPersistentTileSchedulerILi256ELi256ELb1ELb1ELb0EEEEEEEEEvNT_6ParamsE)
        /*09e0*/ 	.word	0x00000098


	//----- nvinfo : EIATTR_MIN_STACK_SIZE
	.align		4
.L_432:
        /*09e4*/ 	.byte	0x04, 0x12
        /*09e6*/ 	.short	(.L_434 - .L_433)
	.align		4
.L_433:
        /*09e8*/ 	.word	index@(_ZN7cutlass13device_kernelIN5flash19enable_sm80_to_sm89INS1_16FlashAttnFwdSm80INS1_25CollectiveMainloopFwdSm80ILi8ELi2ELb0EN4cute5tupleIJNS5_1CILi128EEENS7_ILi64EEENS7_ILi192EEEEEELi192ENS_10bfloat16_tEfNS_4arch4Sm80ELb1ELb0ELb0ELb1ELb0ELb0ELb1ELb1EEENS1_21CollectiveEpilogueFwdINS6_IJS8_SA_S9_EEENS6_IJNS7_ILi1EEESI_SI_EEESC_SE_Li256ELb1ELb1ELb1ELb0EEENS1_36VarlenDynamicPersistentTileSchedulerILi128ELi64ELi256ELi256ELb1ELb1ELb0ELb1ELb1ELb1EEEEEEEEEvNT_6ParamsE)
        /*09ec*/ 	.word	0x00000000


	//----- nvinfo : EIATTR_MIN_STACK_SIZE
	.align		4
.L_434:
        /*09f0*/ 	.byte	0x04, 0x12
        /*09f2*/ 	.short	(.L_436 - .L_435)
	.align		4
.L_435:
        /*09f4*/ 	.word	index@(_ZN7cutlass13device_kernelIN5flash19enable_sm80_to_sm89INS1_16FlashAttnFwdSm80INS1_25CollectiveMainloopFwdSm80ILi8ELi2ELb0EN4cute5tupleIJNS5_1CILi128EEENS7_ILi64EEENS7_ILi192EEEEEELi192ENS_10bfloat16_tEfNS_4arch4Sm80ELb1ELb0ELb0ELb1ELb0ELb1ELb1ELb1EEENS1_21CollectiveEpilogueFwdINS6_IJS8_SA_S9_EEENS6_IJNS7_ILi1EEESI_SI_EEESC_SE_Li256ELb1ELb1ELb1ELb0EEENS1_36VarlenDynamicPersistentTileSchedulerILi128ELi64ELi256ELi256ELb1ELb1ELb0ELb1ELb1ELb1EEEEEEEEEvNT_6ParamsE)
        /*09f8*/ 	.word	0x00000000
.L_436:


//--------------------- .nv.info._ZN7cutlass13device_kernelIN5flash19enable_sm80_to_sm89INS1_16FlashAttnFwdSm80INS1_25CollectiveMainloopFwdSm80ILi8ELi1ELb1EN4cute5tupleIJNS5_1CILi128EEENS7_ILi96EEENS7_ILi192EEEEEELi192ENS_10bfloat16_tEfNS_4arch4Sm80ELb0ELb0ELb1ELb0ELb0ELb0ELb1ELb1EEENS1_21CollectiveEpilogueFwdINS6_IJS8_SA_S9_EEENS6_IJNS7_ILi1EEESI_SI_EEESC_SE_Li256ELb0ELb1ELb1ELb0EEENS1_19SingleTileSchedulerILb0ELb1ELb1ELi128EEEEEEEEEvNT_6ParamsE --------------------------
	.section	.nv.info._ZN7cutlass13device_kernelIN5flash19enable_sm80_to_sm89INS1_16FlashAttnFwdSm80INS1_25CollectiveMainloopFwdSm80ILi8ELi1ELb1EN4cute5tupleIJNS5_1CILi128EEENS7_ILi96EEENS7_ILi192EEEEEELi192ENS_10bfloat16_tEfNS_4arch4Sm80ELb0ELb0ELb1ELb0ELb0ELb0ELb1ELb1EEENS1_21CollectiveEpilogueFwdINS6_IJS8_SA_S9_EEENS6_IJNS7_ILi1EEESI_SI_EEESC_SE_Li256ELb0ELb1ELb1ELb0EEENS1_19SingleTileSchedulerILb0ELb1ELb1ELi128EEEEEEEEEvNT_6ParamsE,"",@"SHT_CUDA_INFO"
	.sectionflags	@""
	.align	4


	//----- nvinfo : EIATTR_CUDA_API_VERSION
	.align		4
        /*0000*/ 	.byte	0x04, 0x37
        /*0002*/ 	.short	(.L_438 - .L_437)
.L_437:
        /*0004*/ 	.word	0x00000082


	//----- nvinfo : EIATTR_SW2861232_WAR
	.align		4
.L_438:
        /*0008*/ 	.byte	0x01, 0x35
	.zero		2


	//----- nvinfo : EIATTR_PARAM_CBANK
	.align		4
        /*000c*/ 	.byte	0x04, 0x0a
        /*000e*/ 	.short	(.L_440 - .L_439)
	.align		4
.L_439:
        /*0010*/ 	.word	index@(.nv.constant0._ZN7cutlass13device_kernelIN5flash19enable_sm80_to_sm89INS1_16FlashAttnFwdSm80INS1_25CollectiveMainloopFwdSm80ILi8ELi1ELb1EN4cute5tupleIJNS5_1CILi128EEENS7_ILi96EEENS7_ILi192EEEEEELi192ENS_10bfloat16_tEfNS_4arch4Sm80ELb0ELb0ELb1ELb0ELb0ELb0ELb1ELb1EEENS1_21CollectiveEpilogueFwdINS6_IJS8_SA_S9_EEENS6_IJNS7_ILi1EEESI_SI_EEESC_SE_Li256ELb0ELb1ELb1ELb0EEENS1_19SingleTileSchedulerILb0ELb1ELb1ELi128EEEEEEEEEvNT_6ParamsE)
        /*0014*/ 	.short	0x0160
        /*0016*/ 	.short	0x0418


	//----- nvinfo : EIATTR_CBANK_PARAM_SIZE
	.align		4
.L_440:
        /*0018*/ 	.byte	0x03, 0x19
        /*001a*/ 	.short	0x0418


	//----- nvinfo : EIATTR_KPARAM_INFO
	.align		4
        /*001c*/ 	.byte	0x04, 0x17
        /*001e*/ 	.short	(.L_442 - .L_441)
.L_441:
        /*0020*/ 	.word	0x00000000
        /*0024*/ 	.short	0x0000
        /*0026*/ 	.short	0x0000
        /*0028*/ 	.byte	0x00, 0xf0, 0x61, 0x10


	//----- nvinfo : EIATTR_MAXREG_COUNT
	.align		4
.L_442:
        /*002c*/ 	.byte	0x03, 0x1b
        /*002e*/ 	.short	0x00ff


	//----- nvinfo : EIATTR_NUM_BARRIERS
	.align		4
        /*0030*/ 	.byte	0x02, 0x4c
        /*0032*/ 	.byte	0x02
	.zero		1


	//----- nvinfo : EIATTR_ANNOTATIONS
	.align		4
        /*0034*/ 	.byte	0x04, 0x55
        /*0036*/ 	.short	(.L_444 - .L_443)


	//   ....[0]....
.L_443:
        /*0038*/ 	.word	0x00000001
        /*003c*/ 	.byte	0x70, 0x11, 0x00, 0x00, 0x01, 0x00, 0x00, 0x00, 0xe0, 0x13, 0x00, 0x00, 0x01, 0x00, 0x00, 0x00
        /* <DEDUP_REMOVED lines=12> */
        /*010c*/ 	.byte	0x10, 0xa1, 0x00, 0x00, 0x01, 0x00, 0x00, 0x00, 0x20, 0xa1, 0x00, 0x00


	//----- nvinfo : EIATTR_MERCURY_ISA_VERSION
	.align		4
.L_444:
        /*0118*/ 	.byte	0x03, 0x5f
        /*011a*/ 	.short	0x0000


	//----- nvinfo : EIATTR_COOP_GROUP_MASK_REGIDS
	.align		4
        /*011c*/ 	.byte	0x04, 0x29
        /*011e*/ 	.short	(.L_446 - .L_445)


	//   ....[0]....
.L_445:
        /*0120*/ 	.word	0xffffffff


	//   ....[1]....
        /*0124*/ 	.word	0xffffffff


	//   ....[2]....
        /*0128*/ 	.word	0xffffffff


	//   ....[3]....
        /*012c*/ 	.word	0xffffffff


	//   ....[4]....
        /*0130*/ 	.word	0xffffffff


	//   ....[5]....
        /*0134*/ 	.word	0xffffffff


	//   ....[6]....
        /*0138*/ 	.word	0xffffffff


	//   ....[7]....
        /*013c*/ 	.word	0xffffffff


	//   ....[8]....
        /*0140*/ 	.word	0xffffffff


	//   ....[9]....
        /*0144*/ 	.word	0xffffffff


	//   ....[10]....
        /*0148*/ 	.word	0xffffffff


	//   ....[11]....
        /*014c*/ 	.word	0xffffffff


	//   ....[12]....
        /*0150*/ 	.word	0xffffffff


	//   ....[13]....
        /*0154*/ 	.word	0xffffffff


	//   ....[14]....
        /*0158*/ 	.word	0xffffffff


	//   ....[15]....
        /*015c*/ 	.word	0xffffffff


	//   ....[16]....
        /*0160*/ 	.word	0xffffffff


	//   ....[17]....
        /*0164*/ 	.word	0xffffffff


	//   ....[18]....
        /*0168*/ 	.word	0xffffffff


	//   ....[19]....
        /*016c*/ 	.word	0xffffffff


	//   ....[20]....
        /*0170*/ 	.word	0xffffffff


	//   ....[21]....
        /*0174*/ 	.word	0xffffffff


	//   ....[22]....
        /*0178*/ 	.word	0xffffffff


	//   ....[23]....
        /*017c*/ 	.word	0xffffffff


	//   ....[24]....
        /*0180*/ 	.word	0xffffffff


	//   ....[25]....
        /*0184*/ 	.word	0xffffffff


	//   ....[26]....
        /*0188*/ 	.word	0xffffffff


	//   ....[27]....
        /*018c*/ 	.word	0xffffffff


	//   ....[28]....
        /*0190*/ 	.word	0xffffffff


	//----- nvinfo : EIATTR_COOP_GROUP_INSTR_OFFSETS
	.align		4
.L_446:
        /*0194*/ 	.byte	0x04, 0x28
        /*0196*/ 	.short	(.L_448 - .L_447)


	//   ....[0]....
.L_447:
        /*0198*/ 	.word	0x00000060


	//   ....[1]....
        /*019c*/ 	.word	0x00000d80


	//   ....[2]....
        /*01a0*/ 	.word	0x00000db0


	//   ....[3]....
        /*01a4*/ 	.word	0x00000e90


	//   ....[4]....
        /*01a8*/ 	.word	0x00000ed0


	//   ....[5]....
        /*01ac*/ 	.word	0x00000f90


	//   ....[6]....
        /*01b0*/ 	.word	0x00000fc0


	//   ....[7]....
        /*01b4*/ 	.word	0x00001000


	//   ....[8]....
        /*01b8*/ 	.word	0x00001020


	//   ....[9]....
        /*01bc*/ 	.word	0x00003d30


	//   ....[10]....
        /*01c0*/ 	.word	0x00003e00


	//   ....[11]....
        /*01c4*/ 	.word	0x00003e10


	//   ....[12]....
        /*01c8*/ 	.word	0x00003e60


	//   ....[13]....
        /*01cc*/ 	.word	0x00007b50


	//   ....[14]....
        /*01d0*/ 	.word	0x00007bb0


	//   ....[15]....
        /*01d4*/ 	.word	0x00007bd0


	//   ....[16]....
        /*01d8*/ 	.word	0x00007bf0


	//   ....[17]....
        /*01dc*/ 	.word	0x0000a160


	//   ....[18]....
        /*01e0*/ 	.word	0x0000a170


	//   ....[19]....
        /*01e4*/ 	.word	0x0000a1a0


	//   ....[20]....
        /*01e8*/ 	.word	0x0000a1c0


	//   ....[21]....
        /*01ec*/ 	.word	0x0000aea0


	//   ....[22]....
        /*01f0*/ 	.word	0x0000aee0


	//   ....[23]....
        /*01f4*/ 	.word	0x0000af10


	//   ....[24]....
        /*01f8*/ 	.word	0x0000af40


	//   ....[25]....
        /*01fc*/ 	.word	0x0000b030


	//   ....[26]....
        /*0200*/ 	.word	0x0000b040


	//   ....[27]....
        /*0204*/ 	.word	0x0000b950


	//   ....[28]....
        /*0208*/ 	.word	0x0000b960


	//----- nvinfo : EIATTR_EXIT_INSTR_OFFSETS
	.align		4
.L_448:
        /*020c*/ 	.byte	0x04, 0x1c
        /*020e*/ 	.short	(.L_450 - .L_449)


	//   ....[0]....
.L_449:
        /*0210*/ 	.word	0x000001c0


	//   ....[1]....
        /*0214*/ 	.word	0x0000b970


	//   ....[2]....
        /*0218*/ 	.word	0x0000c210


	//   ....[3]....
        /*021c*/ 	.word	0x0000c260


	//   ....[4]....
        /*0220*/ 	.word	0x0000c290


	//   ....[5]....
        /*0224*/ 	.word	0x0000c2f0


	//   ....[6]....
        /*0228*/ 	.word	0x0000c580


	//----- nvinfo : EIATTR_CTAIDZ_USED
	.align		4
.L_450:
        /*022c*/ 	.byte	0x01, 0x04
	.zero		2


	//----- nvinfo : EIATTR_MAX_THREADS
	.align		4
        /*0230*/ 	.byte	0x04, 0x05
        /*0232*/ 	.short	(.L_452 - .L_451)
.L_451:
        /*0234*/ 	.word	0x00000100
        /*0238*/ 	.word	0x00000001
        /*023c*/ 	.word	0x00000001


	//----- nvinfo : EIATTR_CRS_STACK_SIZE
	.align		4
.L_452:
        /*0240*/ 	.byte	0x04, 0x1e
        /*0242*/ 	.short	(.L_454 - .L_453)
.L_453:
        /*0244*/ 	.word	0x00000000
.L_454:


//--------------------- .nv.info._ZN7cutlass13device_kernelIN5flash19enable_sm80_to_sm89INS1_16FlashAttnFwdSm80INS1_25CollectiveMainloopFwdSm80ILi8ELi1ELb0EN4cute5tupleIJNS5_1CILi128EEENS7_ILi64EEENS7_ILi192EEEEEELi192ENS_10bfloat16_tEfNS_4arch4Sm80ELb0ELb0ELb1ELb1ELb0ELb0ELb1ELb1EEENS1_21CollectiveEpilogueFwdINS6_IJS8_SA_S9_EEENS6_IJNS7_ILi1EEESI_SI_EEESC_SE_Li256ELb1ELb1ELb1ELb0EEENS1_36VarlenDynamicPersistentTileSchedulerILi128ELi64ELi256ELi256ELb1ELb1ELb0ELb0ELb1ELb1EEEEEEEEEvNT_6ParamsE --------------------------
	.section	.nv.info._ZN7cutlass13device_kernelIN5flash19enable_sm80_to_sm89INS1_16FlashAttnFwdSm80INS1_25CollectiveMainloopFwdSm80ILi8ELi1ELb0EN4cute5tupleIJNS5_1CILi128EEENS7_ILi64EEENS7_ILi192EEEEEELi192ENS_10bfloat16_tEfNS_4arch4Sm80ELb0ELb0ELb1ELb1ELb0ELb0ELb1ELb1EEENS1_21CollectiveEpilogueFwdINS6_IJS8_SA_S9_EEENS6_IJNS7_ILi1EEESI_SI_EEESC_SE_Li256ELb1ELb1ELb1ELb0EEENS1_36VarlenDynamicPersistentTileSchedulerILi128ELi64ELi256ELi256ELb1ELb1ELb0ELb0ELb1ELb1EEEEEEEEEvNT_6ParamsE,"",@"SHT_CUDA_INFO"
	.sectionflags	@""
	.align	4


	//----- nvinfo : EIATTR_CUDA_API_VERSION
	.align		4
        /*0000*/ 	.byte	0x04, 0x37
        /*0002*/ 	.short	(.L_456 - .L_455)
.L_455:
        /*0004*/ 	.word	0x00000082


	//----- nvinfo : EIATTR_SW2861232_WAR
	.align		4
.L_456:
        /*0008*/ 	.byte	0x01, 0x35
	.zero		2


	//----- nvinfo : EIATTR_PARAM_CBANK
	.align		4
        /*000c*/ 	.byte	0x04, 0x0a
        /*000e*/ 	.short	(.L_458 - .L_457)
	.align		4
.L_457:
        /*0010*/ 	.word	index@(.nv.constant0._ZN7cutlass13device_kernelIN5flash19enable_sm80_to_sm89INS1_16FlashAttnFwdSm80INS1_25CollectiveMainloopFwdSm80ILi8ELi1ELb0EN4cute5tupleIJNS5_1CILi128EEENS7_ILi64EEENS7_ILi192EEEEEELi192ENS_10bfloat16_tEfNS_4arch4Sm80ELb0ELb0ELb1ELb1ELb0ELb0ELb1ELb1EEENS1_21CollectiveEpilogueFwdINS6_IJS8_SA_S9_EEENS6_IJNS7_ILi1EEESI_SI_EEESC_SE_Li256ELb1ELb1ELb1ELb0EEENS1_36VarlenDynamicPersistentTileSchedulerILi128ELi64ELi256ELi256ELb1ELb1ELb0ELb0ELb1ELb1EEEEEEEEEvNT_6ParamsE)
        /*0014*/ 	.short	0x0160
        /*0016*/ 	.short	0x0438


	//----- nvinfo : EIATTR_CBANK_PARAM_SIZE
	.align		4
.L_458:
        /*0018*/ 	.byte	0x03, 0x19
        /*001a*/ 	.short	0x0438


	//----- nvinfo : EIATTR_KPARAM_INFO
	.align		4
        /*001c*/ 	.byte	0x04, 0x17
        /*001e*/ 	.short	(.L_460 - .L_459)
.L_459:
        /*0020*/ 	.word	0x00000000
        /*0024*/ 	.short	0x0000
        /*0026*/ 	.short	0x0000
        /*0028*/ 	.byte	0x00, 0xf0, 0xe1, 0x10


	//----- nvinfo : EIATTR_MAXREG_COUNT
	.align		4
.L_460:
        /*002c*/ 	.byte	0x03, 0x1b
        /*002e*/ 	.short	0x00ff


	//----- nvinfo : EIATTR_NUM_BARRIERS
	.align		4
        /*0030*/ 	.byte	0x02, 0x4c
        /*0032*/ 	.byte	0x06
	.zero		1


	//----- nvinfo : EIATTR_ANNOTATIONS
	.align		4
        /*0034*/ 	.byte	0x04, 0x55
        /*0036*/ 	.short	(.L_462 - .L_461)


	//   ....[0]....
.L_461:
        /* <DEDUP_REMOVED lines=25> */


	//----- nvinfo : EIATTR_MERCURY_ISA_VERSION
	.align		4
.L_462:
        /*01b8*/ 	.byte	0x03, 0x5f
        /*01ba*/ 	.short	0x0000


	//----- nvinfo : EIATTR_INT_WARP_WIDE_INSTR_OFFSETS
	.align		4
        /*01bc*/ 	.byte	0x04, 0x31
        /*01be*/ 	.short	(.L_464 - .L_463)


	//   ....[0]....
.L_463:
        /*01c0*/ 	.word	0x000089a0


	//   ....[1]....
        /*01c4*/ 	.word	0x00008a20


	//----- nvinfo : EIATTR_COOP_GROUP_MASK_REGIDS
	.align		4
.L_464:
        /*01c8*/ 	.byte	0x04, 0x29
        /*01ca*/ 	.short	(.L_466 - .L_465)


	//   ....[0]....
.L_465:
        /*01cc*/ 	.word	0xffffffff


	//   ....[1]....
        /*01d0*/ 	.word	0xffffffff


	//   ....[2]....
        /*01d4*/ 	.word	0xffffffff


	//   ....[3]....
        /*01d8*/ 	.word	0xffffffff


	//   ....[4]....
        /*01dc*/ 	.word	0xffffffff


	//   ....[5]....
        /*01e0*/ 	.word	0xffffffff


	//   ....[6]....
        /*01e4*/ 	.word	0xffffffff


	//   ....[7]....
        /*01e8*/ 	.word	0xffffffff


	//   ....[8]....
        /*01ec*/ 	.word	0xffffffff


	//   ....[9]....
        /*01f0*/ 	.word	0xffffffff


	//   ....[10]....
        /*01f4*/ 	.word	0xffffffff


	//   ....[11]....
        /*01f8*/ 	.word	0xffffffff


	//   ....[12]....
        /*01fc*/ 	.word	0xffffffff


	//   ....[13]....
        /*0200*/ 	.word	0xffffffff


	//   ....[14]....
        /*0204*/ 	.word	0xffffffff


	//   ....[15]....
        /*0208*/ 	.word	0xffffffff


	//   ....[16]....
        /*020c*/ 	.word	0xffffffff


	//   ....[17]....
        /*0210*/ 	.word	0xffffffff


	//   ....[18]....
        /*0214*/ 	.word	0xffffffff


	//   ....[19]....
        /*0218*/ 	.word	0xffffffff


	//   ....[20]....
        /*021c*/ 	.word	0xffffffff


	//   ....[21]....
        /*0220*/ 	.word	0xffffffff


	//   ....[22]....
        /*0224*/ 	.word	0xffffffff


	//   ....[23]....
        /*0228*/ 	.word	0xffffffff


	//   ....[24]....
        /*022c*/ 	.word	0xffffffff


	//   ....[25]....
        /*0230*/ 	.word	0xffffffff


	//   ....[26]....
        /*0234*/ 	.word	0xffffffff


	//   ....[27]....
        /*0238*/ 	.word	0xffffffff


	//   ....[28]....
        /*023c*/ 	.word	0xffffffff


	//   ....[29]....
        /*0240*/ 	.word	0xffffffff


	//   ....[30]....
        /*0244*/ 	.word	0xffffffff


	//   ....[31]....
        /*0248*/ 	.word	0xffffffff


	//   ....[32]....
        /*024c*/ 	.word	0xffffffff


	//   ....[33]....
        /*0250*/ 	.word	0xffffffff


	//   ....[34]....
        /*0254*/ 	.word	0xffffffff


	//   ....[35]....
        /*0258*/ 	.word	0xffffffff


	//   ....[36]....
        /*025c*/ 	.word	0xffffffff


	//   ....[37]....
        /*0260*/ 	.word	0xffffffff


	//   ....[38]....
        /*0264*/ 	.word	0xffffffff


	//   ....[39]....
        /*0268*/ 	.word	0xffffffff


	//   ....[40]....
        /*026c*/ 	.word	0xffffffff


	//   ....[41]....
        /*0270*/ 	.word	0xffffffff


	//   ....[42]....
        /*0274*/ 	.word	0xffffffff


	//   ....[43]....
        /*0278*/ 	.word	0xffffffff


	//   ....[44]....
        /*027c*/ 	.word	0xffffffff


	//   ....[45]....
        /*0280*/ 	.word	0xffffffff


	//   ....[46]....
        /*0284*/ 	.word	0xffffffff


	//   ....[47]....
        /*0288*/ 	.word	0xffffffff


	//   ....[48]....
        /*028c*/ 	.word	0xffffffff


	//   ....[49]....
        /*0290*/ 	.word	0xffffffff


	//   ....[50]....
        /*0294*/ 	.word	0xffffffff


	//   ....[51]....
        /*0298*/ 	.word	0xffffffff


	//   ....[52]....
        /*029c*/ 	.word	0xffffffff


	//   ....[53]....
        /*02a0*/ 	.word	0xffffffff


	//   ....[54]....
        /*02a4*/ 	.word	0xffffffff


	//   ....[55]....
        /*02a8*/ 	.word	0xffffffff


	//   ....[56]....
        /*02ac*/ 	.word	0xffffffff


	//   ....[57]....
        /*02b0*/ 	.word	0xffffffff


	//   ....[58]....
        /*02b4*/ 	.word	0xffffffff


	//   ....[59]....
        /*02b8*/ 	.word	0xffffffff


	//   ....[60]....
        /*02bc*/ 	.word	0xffffffff


	//   ....[61]....
        /*02c0*/ 	.word	0xffffffff


	//   ....[62]....
        /*02c4*/ 	.word	0xffffffff


	//   ....[63]....
        /*02c8*/ 	.word	0xffffffff


	//   ....[64]....
        /*02cc*/ 	.word	0xffffffff


	//   ....[65]....
        /*02d0*/ 	.word	0xffffffff


	//   ....[66]....
        /*02d4*/ 	.word	0xffffffff


	//   ....[67]....
        /*02d8*/ 	.word	0xffffffff


	//   ....[68]....
        /*02dc*/ 	.word	0xffffffff


	//   ....[69]....
        /*02e0*/ 	.word	0xffffffff


	//   ....[70]....
        /*02e4*/ 	.word	0xffffffff


	//   ....[71]....
        /*02e8*/ 	.word	0xffffffff


	//   ....[72]....
        /*02ec*/ 	.word	0xffffffff


	//   ....[73]....
        /*02f0*/ 	.word	0xffffffff


	//   ....[74]....
        /*02f4*/ 	.word	0xffffffff


	//   ....[75]....
        /*02f8*/ 	.word	0xffffffff


	//   ....[76]....
        /*02fc*/ 	.word	0xffffffff


	//   ....[77]....
        /*0300*/ 	.word	0xffffffff


	//   ....[78]....
        /*0304*/ 	.word	0xffffffff


	//   ....[79]....
        /*0308*/ 	.word	0xffffffff


	//   ....[80]....
        /*030c*/ 	.word	0xffffffff


	//   ....[81]....
        /*0310*/ 	.word	0xffffffff


	//   ....[82]....
        /*0314*/ 	.word	0xffffffff


	//   ....[83]....
        /*0318*/ 	.word	0xffffffff


	//   ....[84]....
        /*031c*/ 	.word	0xffffffff


	//   ....[85]....
        /*0320*/ 	.word	0xffffffff


	//   ....[86]....
        /*0324*/ 	.word	0xffffffff


	//   ....[87]....
        /*0328*/ 	.word	0xffffffff


	//   ....[88]....
        /*032c*/ 	.word	0xffffffff


	//   ....[89]....
        /*0330*/ 	.word	0xffffffff


	//   ....[90]....
        /*0334*/ 	.word	0xffffffff


	//   ....[91]....
        /*0338*/ 	.word	0xffffffff


	//   ....[92]....
        /*033c*/ 	.word	0xffffffff


	//   ....[93]....
        /*0340*/ 	.word	0xffffffff


	//   ....[94]....
        /*0344*/ 	.word	0xffffffff


	//   ....[95]....
        /*0348*/ 	.word	0xffffffff


	//   ....[96]....
        /*034c*/ 	.word	0xffffffff


	//   ....[97]....
        /*0350*/ 	.word	0xffffffff


	//   ....[98]....
        /*0354*/ 	.word	0xffffffff


	//   ....[99]....
        /*0358*/ 	.word	0xffffffff


	//   ....[100]....
        /*035c*/ 	.word	0xffffffff


	//   ....[101]....
        /*0360*/ 	.word	0xffffffff


	//   ....[102]....
        /*0364*/ 	.word	0xffffffff


	//   ....[103]....
        /*0368*/ 	.word	0xffffffff


	//   ....[104]....
        /*036c*/ 	.word	0xffffffff


	//   ....[105]....
        /*0370*/ 	.word	0xffffffff


	//   ....[106]....
        /*0374*/ 	.word	0xffffffff


	//   ....[107]....
        /*0378*/ 	.word	0xffffffff


	//   ....[108]....
        /*037c*/ 	.word	0xffffffff


	//   ....[109]....
        /*0380*/ 	.word	0xffffffff


	//   ....[110]....
        /*0384*/ 	.word	0xffffffff


	//   ....[111]....
        /*0388*/ 	.word	0xffffffff


	//   ....[112]....
        /*038c*/ 	.word	0xffffffff


	//   ....[113]....
        /*0390*/ 	.word	0xffffffff


	//   ....[114]....
        /*0394*/ 	.word	0xffffffff


	//   ....[115]....
        /*0398*/ 	.word	0xffffffff


	//   ....[116]....
        /*039c*/ 	.word	0xffffffff


	//   ....[117]....
        /*03a0*/ 	.word	0xffffffff


	//   ....[118]....
        /*03a4*/ 	.word	0xffffffff


	//   ....[119]....
        /*03a8*/ 	.word	0xffffffff


	//   ....[120]....
        /*03ac*/ 	.word	0xffffffff


	//   ....[121]....
        /*03b0*/ 	.word	0xffffffff


	//   ....[122]....
        /*03b4*/ 	.word	0xffffffff


	//   ....[123]....
        /*03b8*/ 	.word	0xffffffff


	//   ....[124]....
        /*03bc*/ 	.word	0xffffffff


	//   ....[125]....
        /*03c0*/ 	.word	0xffffffff


	//   ....[126]....
        /*03c4*/ 	.word	0xffffffff


	//   ....[127]....
        /*03c8*/ 	.word	0xffffffff


	//   ....[128]....
        /*03cc*/ 	.word	0xffffffff


	//   ....[129]....
        /*03d0*/ 	.word	0xffffffff


	//   ....[130]....
        /*03d4*/ 	.word	0xffffffff


	//   ....[131]....
        /*03d8*/ 	.word	0xffffffff


	//   ....[132]....
        /*03dc*/ 	.word	0xffffffff


	//   ....[133]....
        /*03e0*/ 	.word	0xffffffff


	//   ....[134]....
        /*03e4*/ 	.word	0xffffffff


	//   ....[135]....
        /*03e8*/ 	.word	0xffffffff


	//   ....[136]....
        /*03ec*/ 	.word	0xffffffff


	//   ....[137]....
        /*03f0*/ 	.word	0xffffffff


	//   ....[138]....
        /*03f4*/ 	.word	0xffffffff


	//----- nvinfo : EIATTR_COOP_GROUP_INSTR_OFFSETS
	.align		4
.L_466:
        /*03f8*/ 	.byte	0x04, 0x28
        /*03fa*/ 	.short	(.L_468 - .L_467)


	//   ....[0]....
.L_467:
        /*03fc*/ 	.word	0x00000050


	//   ....[1]....
        /*0400*/ 	.word	0x000001e0


	//   ....[2]....
        /*0404*/ 	.word	0x00000210


	//   ....[3]....
        /*0408*/ 	.word	0x00000240


	//   ....[4]....
        /*040c*/ 	.word	0x00000270


	//   ....[5]....
        /*0410*/ 	.word	0x000002a0


	//   ....[6]....
        /*0414*/ 	.word	0x000002d0


	//   ....[7]....
        /*0418*/ 	.word	0x00000440


	//   ....[8]....
        /*041c*/ 	.word	0x00000480


	//   ....[9]....
        /*0420*/ 	.word	0x000004b0


	//   ....[10]....
        /*0424*/ 	.word	0x000004e0


	//   ....[11]....
        /*0428*/ 	.word	0x00000510


	//   ....[12]....
        /*042c*/ 	.word	0x00000540


	//   ....[13]....
        /*0430*/ 	.word	0x000005d0


	//   ....[14]....
        /*0434*/ 	.word	0x00000600


	//   ....[15]....
        /*0438*/ 	.word	0x00000610


	//   ....[16]....
        /*043c*/ 	.word	0x00000680


	//   ....[17]....
        /*0440*/ 	.word	0x00002420


	//   ....[18]....
        /*0444*/ 	.word	0x00002440


	//   ....[19]....
        /*0448*/ 	.word	0x00002580


	//   ....[20]....
        /*044c*/ 	.word	0x00002590


	//   ....[21]....
        /*0450*/ 	.word	0x000026d0


	//   ....[22]....
        /*0454*/ 	.word	0x000026f0


	//   ....[23]....
        /*0458*/ 	.word	0x00002830


	//   ....[24]....
        /*045c*/ 	.word	0x00002840


	//   ....[25]....
        /*0460*/ 	.word	0x00004270


	//   ....[26]....
        /*0464*/ 	.word	0x00004310


	//   ....[27]....
        /*0468*/ 	.word	0x00004330


	//   ....[28]....
        /*046c*/ 	.word	0x00004350


	//   ....[29]....
        /*0470*/ 	.word	0x00006790


	//   ....[30]....
        /*0474*/ 	.word	0x000067b0


	//   ....[31]....
        /*0478*/ 	.word	0x000067d0


	//   ....[32]....
        /*047c*/ 	.word	0x000067f0


	//   ....[33]....
        /*0480*/ 	.word	0x00008190


	//   ....[34]....
        /*0484*/ 	.word	0x000081a0


	//   ....[35]....
        /*0488*/ 	.word	0x000081d0


	//   ....[36]....
        /*048c*/ 	.word	0x000081e0


	//   ....[37]....
        /*0490*/ 	.word	0x00009620


	//   ....[38]....
        /*0494*/ 	.word	0x00009640


	//   ....[39]....
        /*0498*/ 	.word	0x00009650


	//   ....[40]....
        /*049c*/ 	.word	0x00009660


	//   ....[41]....
        /*04a0*/ 	.word	0x00009a20


	//   ....[42]....
        /*04a4*/ 	.word	0x00009a40


	//   ....[43]....
        /*04a8*/ 	.word	0x00009b70


	//   ....[44]....
        /*04ac*/ 	.word	0x00009b80


	//   ....[45]....
        /*04b0*/ 	.word	0x00009cc0


	//   ....[46]....
        /*04b4*/ 	.word	0x00009ce0


	//   ....[47]....
        /*04b8*/ 	.word	0x00009e20


	//   ....[48]....
        /*04bc*/ 	.word	0x00009e30


	//   ....[49]....
        /*04c0*/ 	.word	0x0000a160


	//   ....[50]....
        /*04c4*/ 	.word	0x0000a180


	//   ....[51]....
        /*04c8*/ 	.word	0x0000ab30


	//   ....[52]....
        /*04cc*/ 	.word	0x0000ab40


	//   ....[53]....
        /*04d0*/ 	.word	0x0000ba20


	//   ....[54]....
        /*04d4*/ 	.word	0x0000ba40


	//   ....[55]....
        /*04d8*/ 	.word	0x0000bb80


	//   ....[56]....
        /*04dc*/ 	.word	0x0000bb90


	//   ....[57]....
        /*04e0*/ 	.word	0x0000bcd0


	//   ....[58]....
        /*04e4*/ 	.word	0x0000bcf0


	//   ....[59]....
        /*04e8*/ 	.word	0x0000be30


	//   ....[60]....
        /*04ec*/ 	.word	0x0000be40


	//   ....[61]....
        /*04f0*/ 	.word	0x0000c020


	//   ....[62]....
        /*04f4*/ 	.word	0x0000c040


	//   ....[63]....
        /*04f8*/ 	.word	0x0000c160


	//   ....[64]....
        /*04fc*/ 	.word	0x0000c1a0


	//   ....[65]....
        /*0500*/ 	.word	0x0000c1d0


	//   ....[66]....
        /*0504*/ 	.word	0x0000c200


	//   ....[67]....
        /*0508*/ 	.word	0x0000c230


	//   ....[68]....
        /*050c*/ 	.word	0x0000c260


	//   ....[69]....
        /*0510*/ 	.word	0x0000c3b0


	//   ....[70]....
        /*0514*/ 	.word	0x0000c3f0


	//   ....[71]....
        /*0518*/ 	.word	0x0000c420


	//   ....[72]....
        /*051c*/ 	.word	0x0000c450


	//   ....[73]....
        /*0520*/ 	.word	0x0000c480


	//   ....[74]....
        /*0524*/ 	.word	0x0000c4b0


	//   ....[75]....
        /*0528*/ 	.word	0x0000c540


	//   ....[76]....
        /*052c*/ 	.word	0x0000c570


	//   ....[77]....
        /*0530*/ 	.word	0x0000c580


	//   ....[78]....
        /*0534*/ 	.word	0x0000c5e0


	//   ....[79]....
        /*0538*/ 	.word	0x0000cb20


	//   ....[80]....
        /*053c*/ 	.word	0x0000cb80


	//   ....[81]....
        /*0540*/ 	.word	0x0000cbd0


	//   ....[82]....
        /*0544*/ 	.word	0x0000cc20


	//   ....[83]....
        /*0548*/ 	.word	0x0000cc70


	//   ....[84]....
        /*054c*/ 	.word	0x0000cce0


	//   ....[85]....
        /*0550*/ 	.word	0x0000cd20


	//   ....[86]....
        /*0554*/ 	.word	0x0000cd90


	//   ....[87]....
        /*0558*/ 	.word	0x0000ce00


	//   ....[88]....
        /*055c*/ 	.word	0x0000ce60


	//   ....[89]....
        /*0560*/ 	.word	0x0000ced0


	//   ....[90]....
        /*0564*/ 	.word	0x0000cf40


	//   ....[91]....
        /*0568*/ 	.word	0x0000cfa0


	//   ....[92]....
        /*056c*/ 	.word	0x0000d000


	//   ....[93]....
        /*0570*/ 	.word	0x0000d060


	//   ....[94]....
        /*0574*/ 	.word	0x0000d0d0


	//   ....[95]....
        /*0578*/ 	.word	0x0000d130


	//   ....[96]....
        /*057c*/ 	.word	0x0000d190


	//   ....[97]....
        /*0580*/ 	.word	0x0000d200


	//   ....[98]....
        /*0584*/ 	.word	0x0000d250


	//   ....[99]....
        /*0588*/ 	.word	0x0000d2a0


	//   ....[100]....
        /*058c*/ 	.word	0x0000d2f0


	//   ....[101]....
        /*0590*/ 	.word	0x0000d360


	//   ....[102]....
        /*0594*/ 	.word	0x0000d3d0


	//   ....[103]....
        /*0598*/ 	.word	0x0000d430


	//   ....[104]....
        /*059c*/ 	.word	0x0000d490


	//   ....[105]....
        /*05a0*/ 	.word	0x0000d4f0


	//   ....[106]....
        /*05a4*/ 	.word	0x0000d560


	//   ....[107]....
        /*05a8*/ 	.word	0x0000d5c0


	//   ....[108]....
        /*05ac*/ 	.word	0x0000d620


	//   ....[109]....
        /*05b0*/ 	.word	0x0000d680


	//   ....[110]....
        /*05b4*/ 	.word	0x0000d6f0


	//   ....[111]....
        /*05b8*/ 	.word	0x0000d750


	//   ....[112]....
        /*05bc*/ 	.word	0x0000d7b0


	//   ....[113]....
        /*05c0*/ 	.word	0x0000d810


	//   ....[114]....
        /*05c4*/ 	.word	0x0000d880


	//   ....[115]....
        /*05c8*/ 	.word	0x0000d8e0


	//   ....[116]....
        /*05cc*/ 	.word	0x0000d940


	//   ....[117]....
        /*05d0*/ 	.word	0x0000d9a0


	//   ....[118]....
        /*05d4*/ 	.word	0x0000da10


	//   ....[119]....
        /*05d8*/ 	.word	0x0000da70


	//   ....[120]....
        /*05dc*/ 	.word	0x0000dad0


	//   ....[121]....
        /*05e0*/ 	.word	0x0000db30


	//   ....[122]....
        /*05e4*/ 	.word	0x0000dba0


	//   ....[123]....
        /*05e8*/ 	.word	0x0000dbf0


	//   ....[124]....
        /*05ec*/ 	.word	0x0000dc30


	//   ....[125]....
        /*05f0*/ 	.word	0x0000dc80


	//   ....[126]....
        /*05f4*/ 	.word	0x0000dcd0


	//   ....[127]....
        /*05f8*/ 	.word	0x0000dd20


	//   ....[128]....
        /*05fc*/ 	.word	0x0000dd90


	//   ....[129]....
        /*0600*/ 	.word	0x0000ddd0


	//   ....[130]....
        /*0604*/ 	.word	0x0000de20


	//   ....[131]....
        /*0608*/ 	.word	0x0000de70


	//   ....[132]....
        /*060c*/ 	.word	0x0000dec0


	//   ....[133]....
        /*0610*/ 	.word	0x0000df10


	//   ....[134]....
        /*0614*/ 	.word	0x0000df80


	//   ....[135]....
        /*0618*/ 	.word	0x0000dfc0


	//   ....[136]....
        /*061c*/ 	.word	0x0000e030


	//   ....[137]....
        /*0620*/ 	.word	0x0000e090


	//   ....[138]....
        /*0624*/ 	.word	0x0000e0f0


	//----- nvinfo : EIATTR_EXIT_INSTR_OFFSETS
	.align		4
.L_468:
        /*0628*/ 	.byte	0x04, 0x1c
        /*062a*/ 	.short	(.L_470 - .L_469)


	//   ....[0]....
.L_469:
        /*062c*/ 	.word	0x00000b40


	//   ....[1]....
        /*0630*/ 	.word	0x0000cae0


	//----- nvinfo : EIATTR_MAX_THREADS
	.align		4
.L_470:
        /*0634*/ 	.byte	0x04, 0x05
        /*0636*/ 	.short	(.L_472 - .L_471)
.L_471:
        /*0638*/ 	.word	0x00000100
        /*063c*/ 	.word	0x00000001
        /*0640*/ 	.word	0x00000001


	//----- nvinfo : EIATTR_CRS_STACK_SIZE
	.align		4
.L_472:
        /*0644*/ 	.byte	0x04, 0x1e
        /*0646*/ 	.short	(.L_474 - .L_473)
.L_473:
        /*0648*/ 	.word	0x00000000
.L_474:


//--------------------- .nv.info._ZN7cutlass13device_kernelIN5flash19enable_sm80_to_sm89INS1_16FlashAttnFwdSm80INS1_25CollectiveMainloopFwdSm80ILi8ELi1ELb0EN4cute5tupleIJNS5_1CILi128EEENS7_ILi64EEENS7_ILi192EEEEEELi192ENS_10bfloat16_tEfNS_4arch4Sm80ELb0ELb0ELb1ELb1ELb0ELb1ELb1ELb1EEENS1_21CollectiveEpilogueFwdINS6_IJS8_SA_S9_EEENS6_IJNS7_ILi1EEESI_SI_EEESC_SE_Li256ELb1ELb1ELb1ELb0EEENS1_36VarlenDynamicPersistentTileSchedulerILi128ELi64ELi256ELi256ELb1ELb1ELb0ELb0ELb1ELb1EEEEEEEEEvNT_6ParamsE --------------------------
	.section	.nv.info._ZN7cutlass13device_kernelIN5flash19enable_sm80_to_sm89INS1_16FlashAttnFwdSm80INS1_25CollectiveMainloopFwdSm80ILi8ELi1ELb0EN4cute5tupleIJNS5_1CILi128EEENS7_ILi64EEENS7_ILi192EEEEEELi192ENS_10bfloat16_tEfNS_4arch4Sm80ELb0ELb0ELb1ELb1ELb0ELb1ELb1ELb1EEENS1_21CollectiveEpilogueFwdINS6_IJS8_SA_S9_EEENS6_IJNS7_ILi1EEESI_SI_EEESC_SE_Li256ELb1ELb1ELb1ELb0EEENS1_36VarlenDynamicPersistentTileSchedulerILi128ELi64ELi256ELi256ELb1ELb1ELb0ELb0ELb1ELb1EEEEEEEEEvNT_6ParamsE,"",@"SHT_CUDA_INFO"
	.sectionflags	@""
	.align	4


	//----- nvinfo : EIATTR_CUDA_API_VERSION
	.align		4
        /*0000*/ 	.byte	0x04, 0x37
        /*0002*/ 	.short	(.L_476 - .L_475)
.L_475:
        /*0004*/ 	.word	0x00000082


	//----- nvinfo : EIATTR_SW2861232_WAR
	.align		4
.L_476:
        /*0008*/ 	.byte	0x01, 0x35
	.zero		2


	//----- nvinfo : EIATTR_PARAM_CBANK
	.align		4
        /*000c*/ 	.byte	0x04, 0x0a
        /*000e*/ 	.short	(.L_478 - .L_477)
	.align		4
.L_477:
        /*0010*/ 	.word	index@(.nv.constant0._ZN7cutlass13device_kernelIN5flash19enable_sm80_to_sm89INS1_16FlashAttnFwdSm80INS1_25CollectiveMainloopFwdSm80ILi8ELi1ELb0EN4cute5tupleIJNS5_1CILi128EEENS7_ILi64EEENS7_ILi192EEEEEELi192ENS_10bfloat16_tEfNS_4arch4Sm80ELb0ELb0ELb1ELb1ELb0ELb1ELb1ELb1EEENS1_21CollectiveEpilogueFwdINS6_IJS8_SA_S9_EEENS6_IJNS7_ILi1EEESI_SI_EEESC_SE_Li256ELb1ELb1ELb1ELb0EEENS1_36VarlenDynamicPersistentTileSchedulerILi128ELi64ELi256ELi256ELb1ELb1ELb0ELb0ELb1ELb1EEEEEEEEEvNT_6ParamsE)
        /*0014*/ 	.short	0x0160
        /*0016*/ 	.short	0x0438


	//----- nvinfo : EIATTR_CBANK_PARAM_SIZE
	.align		4
.L_478:
        /*0018*/ 	.byte	0x03, 0x19
        /*001a*/ 	.short	0x0438


	//----- nvinfo : EIATTR_KPARAM_INFO
	.align		4
        /*001c*/ 	.byte	0x04, 0x17
        /*001e*/ 	.short	(.L_480 - .L_479)
.L_479:
        /*0020*/ 	.word	0x00000000
        /*0024*/ 	.short	0x0000
        /*0026*/ 	.short	0x0000
        /*0028*/ 	.byte	0x00, 0xf0, 0xe1, 0x10


	//----- nvinfo : EIATTR_MAXREG_COUNT
	.align		4
.L_480:
        /*002c*/ 	.byte	0x03, 0x1b
        /*002e*/ 	.short	0x00ff


	//----- nvinfo : EIATTR_NUM_BARRIERS
	.align		4
        /*0030*/ 	.byte	0x02, 0x4c
        /*0032*/ 	.byte	0x06
	.zero		1


	//----- nvinfo : EIATTR_ANNOTATIONS
	.align		4
        /*0034*/ 	.byte	0x04, 0x55
        /*0036*/ 	.short	(.L_482 - .L_481)


	//   ....[0]....
.L_481:
        /* <DEDUP_REMOVED lines=30> */
        /*020c*/ 	.byte	0x90, 0x70, 0x01, 0x00


	//----- nvinfo : EIATTR_MERCURY_ISA_VERSION
	.align		4
.L_482:
        /*0210*/ 	.byte	0x03, 0x5f
        /*0212*/ 	.short	0x0000


	//----- nvinfo : EIATTR_INT_WARP_WIDE_INSTR_OFFSETS
	.align		4
        /*0214*/ 	.byte	0x04, 0x31
        /*0216*/ 	.short	(.L_484 - .L_483)


	//   ....[0]....
.L_483:
        /*0218*/ 	.word	0x00013a80


	//   ....[1]....
        /*021c*/ 	.word	0x00013b00


	//----- nvinfo : EIATTR_COOP_GROUP_MASK_REGIDS
	.align		4
.L_484:
        /*0220*/ 	.byte	0x04, 0x29
        /*0222*/ 	.short	(.L_486 - .L_485)


	//   ....[0]....
.L_485:
        /*0224*/ 	.word	0xffffffff


	//   ....[1]....
        /*0228*/ 	.word	0xffffffff


	//   ....[2]....
        /*022c*/ 	.word	0xffffffff


	//   ....[3]....
        /*0230*/ 	.word	0xffffffff


	//   ....[4]....
        /*0234*/ 	.word	0xffffffff


	//   ....[5]....
        /*0238*/ 	.word	0xffffffff


	//   ....[6]....
        /*023c*/ 	.word	0xffffffff


	//   ....[7]....
        /*0240*/ 	.word	0xffffffff


	//   ....[8]....
        /*0244*/ 	.word	0xffffffff


	//   ....[9]....
        /*0248*/ 	.word	0xffffffff


	//   ....[10]....
        /*024c*/ 	.word	0xffffffff


	//   ....[11]....
        /*0250*/ 	.word	0xffffffff


	//   ....[12]....
        /*0254*/ 	.word	0xffffffff


	//   ....[13]....
        /*0258*/ 	.word	0xffffffff


	//   ....[14]....
        /*025c*/ 	.word	0xffffffff


	//   ....[15]....
        /*0260*/ 	.word	0xffffffff


	//   ....[16]....
        /*0264*/ 	.word	0xffffffff


	//   ....[17]....
        /*0268*/ 	.word	0xffffffff


	//   ....[18]....
        /*026c*/ 	.word	0xffffffff


	//   ....[19]....
        /*0270*/ 	.word	0xffffffff


	//   ....[20]....
        /*0274*/ 	.word	0xffffffff


	//   ....[21]....
        /*0278*/ 	.word	0xffffffff


	//   ....[22]....
        /*027c*/ 	.word	0xffffffff


	//   ....[23]....
        /*0280*/ 	.word	0xffffffff


	//   ....[24]....
        /*0284*/ 	.word	0xffffffff


	//   ....[25]....
        /*0288*/ 	.word	0xffffffff


	//   ....[26]....
        /*028c*/ 	.word	0xffffffff


	//   ....[27]....
        /*0290*/ 	.word	0xffffffff


	//   ....[28]....
        /*0294*/ 	.word	0xffffffff


	//   ....[29]....
        /*0298*/ 	.word	0xffffffff


	//   ....[30]....
        /*029c*/ 	.word	0xffffffff


	//   ....[31]....
        /*02a0*/ 	.word	0xffffffff


	//   ....[32]....
        /*02a4*/ 	.word	0xffffffff


	//   ....[33]....
        /*02a8*/ 	.word	0xffffffff


	//   ....[34]....
        /*02ac*/ 	.word	0xffffffff


	//   ....[35]....
        /*02b0*/ 	.word	0xffffffff


	//   ....[36]....
        /*02b4*/ 	.word	0xffffffff


	//   ....[37]....
        /*02b8*/ 	.word	0xffffffff


	//   ....[38]....
        /*02bc*/ 	.word	0xffffffff


	//   ....[39]....
        /*02c0*/ 	.word	0xffffffff


	//   ....[40]....
        /*02c4*/ 	.word	0xffffffff


	//   ....[41]....
        /*02c8*/ 	.word	0xffffffff


	//   ....[42]....
        /*02cc*/ 	.word	0xffffffff


	//   ....[43]....
        /*02d0*/ 	.word	0xffffffff


	//   ....[44]....
        /*02d4*/ 	.word	0xffffffff


	//   ....[45]....
        /*02d8*/ 	.word	0xffffffff


	//   ....[46]....
        /*02dc*/ 	.word	0xffffffff


	//   ....[47]....
        /*02e0*/ 	.word	0xffffffff


	//   ....[48]....
        /*02e4*/ 	.word	0xffffffff


	//   ....[49]....
        /*02e8*/ 	.word	0xffffffff


	//   ....[50]....
        /*02ec*/ 	.word	0xffffffff


	//   ....[51]....
        /*02f0*/ 	.word	0xffffffff


	//   ....[52]....
        /*02f4*/ 	.word	0xffffffff


	//   ....[53]....
        /*02f8*/ 	.word	0xffffffff


	//   ....[54]....
        /*02fc*/ 	.word	0xffffffff


	//   ....[55]....
        /*0300*/ 	.word	0xffffffff


	//   ....[56]....
        /*0304*/ 	.word	0xffffffff


	//   ....[57]....
        /*0308*/ 	.word	0xffffffff


	//   ....[58]....
        /*030c*/ 	.word	0xffffffff


	//   ....[59]....
        /*0310*/ 	.word	0xffffffff


	//   ....[60]....
        /*0314*/ 	.word	0xffffffff


	//   ....[61]....
        /*0318*/ 	.word	0xffffffff


	//   ....[62]....
        /*031c*/ 	.word	0xffffffff


	//   ....[63]....
        /*0320*/ 	.word	0xffffffff


	//   ....[64]....
        /*0324*/ 	.word	0xffffffff


	//   ....[65]....
        /*0328*/ 	.word	0xffffffff


	//   ....[66]....
        /*032c*/ 	.word	0xffffffff


	//   ....[67]....
        /*0330*/ 	.word	0xffffffff


	//   ....[68]....
        /*0334*/ 	.word	0xffffffff


	//   ....[69]....
        /*0338*/ 	.word	0xffffffff


	//   ....[70]....
        /*033c*/ 	.word	0xffffffff


	//   ....[71]....
        /*0340*/ 	.word	0xffffffff


	//   ....[72]....
        /*0344*/ 	.word	0xffffffff


	//   ....[73]....
        /*0348*/ 	.word	0xffffffff


	//   ....[74]....
        /*034c*/ 	.word	0xffffffff


	//   ....[75]....
        /*0350*/ 	.word	0xffffffff


	//   ....[76]....
        /*0354*/ 	.word	0xffffffff


	//   ....[77]....
        /*0358*/ 	.word	0xffffffff


	//   ....[78]....
        /*035c*/ 	.word	0xffffffff


	//   ....[79]....
        /*0360*/ 	.word	0xffffffff


	//   ....[80]....
        /*0364*/ 	.word	0xffffffff


	//   ....[81]....
        /*0368*/ 	.word	0xffffffff


	//   ....[82]....
        /*036c*/ 	.word	0xffffffff


	//   ....[83]....
        /*0370*/ 	.word	0xffffffff


	//   ....[84]....
        /*0374*/ 	.word	0xffffffff


	//   ....[85]....
        /*0378*/ 	.word	0xffffffff


	//   ....[86]....
        /*037c*/ 	.word	0xffffffff


	//   ....[87]....
        /*0380*/ 	.word	0xffffffff


	//   ....[88]....
        /*0384*/ 	.word	0xffffffff


	//   ....[89]....
        /*0388*/ 	.word	0xffffffff


	//   ....[90]....
        /*038c*/ 	.word	0xffffffff


	//   ....[91]....
        /*0390*/ 	.word	0xffffffff


	//   ....[92]....
        /*0394*/ 	.word	0xffffffff


	//   ....[93]....
        /*0398*/ 	.word	0xffffffff


	//   ....[94]....
        /*039c*/ 	.word	0xffffffff


	//   ....[95]....
        /*03a0*/ 	.word	0xffffffff


	//   ....[96]....
        /*03a4*/ 	.word	0xffffffff


	//   ....[97]....
        /*03a8*/ 	.word	0xffffffff


	//   ....[98]....
        /*03ac*/ 	.word	0xffffffff


	//   ....[99]....
        /*03b0*/ 	.word	0xffffffff


	//   ....[100]....
        /*03b4*/ 	.word	0xffffffff


	//   ....[101]....
        /*03b8*/ 	.word	0xffffffff


	//   ....[102]....
        /*03bc*/ 	.word	0xffffffff


	//   ....[103]....
        /*03c0*/ 	.word	0xffffffff


	//   ....[104]....
        /*03c4*/ 	.word	0xffffffff


	//   ....[105]....
        /*03c8*/ 	.word	0xffffffff


	//   ....[106]....
        /*03cc*/ 	.word	0xffffffff


	//   ....[107]....
        /*03d0*/ 	.word	0xffffffff


	//   ....[108]....
        /*03d4*/ 	.word	0xffffffff


	//   ....[109]....
        /*03d8*/ 	.word	0xffffffff


	//   ....[110]....
        /*03dc*/ 	.word	0xffffffff


	//   ....[111]....
        /*03e0*/ 	.word	0xffffffff


	//   ....[112]....
        /*03e4*/ 	.word	0xffffffff


	//   ....[113]....
        /*03e8*/ 	.word	0xffffffff


	//   ....[114]....
        /*03ec*/ 	.word	0xffffffff


	//   ....[115]....
        /*03f0*/ 	.word	0xffffffff


	//   ....[116]....
        /*03f4*/ 	.word	0xffffffff


	//   ....[117]....
        /*03f8*/ 	.word	0xffffffff


	//   ....[118]....
        /*03fc*/ 	.word	0xffffffff


	//   ....[119]....
        /*0400*/ 	.word	0xffffffff


	//   ....[120]....
        /*0404*/ 	.word	0xffffffff


	//   ....[121]....
        /*0408*/ 	.word	0xffffffff


	//   ....[122]....
        /*040c*/ 	.word	0xffffffff


	//   ....[123]....
        /*0410*/ 	.word	0xffffffff


	//   ....[124]....
        /*0414*/ 	.word	0xffffffff


	//   ....[125]....
        /*0418*/ 	.word	0xffffffff


	//   ....[126]....
        /*041c*/ 	.word	0xffffffff


	//   ....[127]....
        /*0420*/ 	.word	0xffffffff


	//   ....[128]....
        /*0424*/ 	.word	0xffffffff


	//   ....[129]....
        /*0428*/ 	.word	0xffffffff


	//   ....[130]....
        /*042c*/ 	.word	0xffffffff


	//   ....[131]....
        /*0430*/ 	.word	0xffffffff


	//   ....[132]....
        /*0434*/ 	.word	0xffffffff


	//   ....[133]....
        /*0438*/ 	.word	0xffffffff


	//   ....[134]....
        /*043c*/ 	.word	0xffffffff


	//   ....[135]....
        /*0440*/ 	.word	0xffffffff


	//   ....[136]....
        /*0444*/ 	.word	0xffffffff


	//   ....[137]....
        /*0448*/ 	.word	0xffffffff


	//   ....[138]....
        /*044c*/ 	.word	0xffffffff


	//   ....[139]....
        /*0450*/ 	.word	0xffffffff


	//   ....[140]....
        /*0454*/ 	.word	0xffffffff


	//   ....[141]....
        /*0458*/ 	.word	0xffffffff


	//   ....[142]....
        /*045c*/ 	.word	0xffffffff


	//   ....[143]....
        /*0460*/ 	.word	0xffffffff


	//   ....[144]....
        /*0464*/ 	.word	0xffffffff


	//   ....[145]....
        /*0468*/ 	.word	0xffffffff


	//   ....[146]....
        /*046c*/ 	.word	0xffffffff


	//----- nvinfo : EIATTR_COOP_GROUP_INSTR_OFFSETS
	.align		4
.L_486:
        /*0470*/ 	.byte	0x04, 0x28
        /*0472*/ 	.short	(.L_488 - .L_487)


	//   ....[0]....
.L_487:
        /*0474*/ 	.word	0x00000050


	//   ....[1]....
        /*0478*/ 	.word	0x000001f0


	//   ....[2]....
        /*047c*/ 	.word	0x00000220


	//   ....[3]....
        /*0480*/ 	.word	0x00000250


	//   ....[4]....
        /*0484*/ 	.word	0x00000280


	//   ....[5]....
        /*0488*/ 	.word	0x000002b0


	//   ....[6]....
        /*048c*/ 	.word	0x000002e0


	//   ....[7]....
        /*0490*/ 	.word	0x00000450


	//   ....[8]....
        /*0494*/ 	.word	0x00000490


	//   ....[9]....
        /*0498*/ 	.word	0x000004c0


	//   ....[10]....
        /*049c*/ 	.word	0x000004f0


	//   ....[11]....
        /*04a0*/ 	.word	0x00000520


	//   ....[12]....
        /*04a4*/ 	.word	0x00000550


	//   ....[13]....
        /*04a8*/ 	.word	0x000005e0


	//   ....[14]....
        /*04ac*/ 	.word	0x00000610


	//   ....[15]....
        /*04b0*/ 	.word	0x00000630


	//   ....[16]....
        /*04b4*/ 	.word	0x00000690


	//   ....[17]....
        /*04b8*/ 	.word	0x00007a20


	//   ....[18]....
        /*04bc*/ 	.word	0x00007a40


	//   ....[19]....
        /*04c0*/ 	.word	0x00007b90


	//   ....[20]....
        /*04c4*/ 	.word	0x00007ba0


	//   ....[21]....
        /*04c8*/ 	.word	0x00007cd0


	//   ....[22]....
        /*04cc*/ 	.word	0x00007cf0


	//   ....[23]....
        /*04d0*/ 	.word	0x00007e20


	//   ....[24]....
        /*04d4*/ 	.word	0x00007e30


	//   ....[25]....
        /*04d8*/ 	.word	0x00008310


	//   ....[26]....
        /*04dc*/ 	.word	0x00008350


	//   ....[27]....
        /*04e0*/ 	.word	0x00008390


	//   ....[28]....
        /*04e4*/ 	.word	0x000083d0


	//   ....[29]....
        /*04e8*/ 	.word	0x0000ad00


	//   ....[30]....
        /*04ec*/ 	.word	0x0000ad40


	//   ....[31]....
        /*04f0*/ 	.word	0x0000ad80


	//   ....[32]....
        /*04f4*/ 	.word	0x0000adc0


	//   ....[33]....
        /*04f8*/ 	.word	0x0000f1c0


	//   ....[34]....
        /*04fc*/ 	.word	0x0000f250


	//   ....[35]....
        /*0500*/ 	.word	0x0000f270


	//   ....[36]....
        /*0504*/ 	.word	0x0000f290


	//   ....[37]....
        /*0508*/ 	.word	0x00011850


	//   ....[38]....
        /*050c*/ 	.word	0x00011870


	//   ....[39]....
        /*0510*/ 	.word	0x00011890


	//   ....[40]....
        /*0514*/ 	.word	0x000118b0


	//   ....[41]....
        /*0518*/ 	.word	0x00013270


	//   ....[42]....
        /*051c*/ 	.word	0x00013280


	//   ....[43]....
        /*0520*/ 	.word	0x000132b0


	//   ....[44]....
        /*0524*/ 	.word	0x000132c0


	//   ....[45]....
        /*0528*/ 	.word	0x00014810


	//   ....[46]....
        /*052c*/ 	.word	0x00014820


	//   ....[47]....
        /*0530*/ 	.word	0x00014840


	//   ....[48]....
        /*0534*/ 	.word	0x00014860


	//   ....[49]....
        /*0538*/ 	.word	0x00014c30


	//   ....[50]....
        /*053c*/ 	.word	0x00014c50


	//   ....[51]....
        /*0540*/ 	.word	0x00014da0


	//   ....[52]....
        /*0544*/ 	.word	0x00014db0


	//   ....[53]....
        /*0548*/ 	.word	0x00014ee0


	//   ....[54]....
        /*054c*/ 	.word	0x00014f00


	//   ....[55]....
        /*0550*/ 	.word	0x00015030


	//   ....[56]....
        /*0554*/ 	.word	0x00015040


	//   ....[57]....
        /*0558*/ 	.word	0x00015370


	//   ....[58]....
        /*055c*/ 	.word	0x00015390


	//   ....[59]....
        /*0560*/ 	.word	0x00015d70


	//   ....[60]....
        /*0564*/ 	.word	0x00015d80


	//   ....[61]....
        /*0568*/ 	.word	0x00016b60


	//   ....[62]....
        /*056c*/ 	.word	0x00016b80


	//   ....[63]....
        /*0570*/ 	.word	0x00016ce0


	//   ....[64]....
        /*0574*/ 	.word	0x00016cf0


	//   ....[65]....
        /*0578*/ 	.word	0x00016e20


	//   ....[66]....
        /*057c*/ 	.word	0x00016e40


	//   ....[67]....
        /*0580*/ 	.word	0x00016f70


	//   ....[68]....
        /*0584*/ 	.word	0x00016f80


	//   ....[69]....
        /*0588*/ 	.word	0x00017150


	//   ....[70]....
        /*058c*/ 	.word	0x00017170


	//   ....[71]....
        /*0590*/ 	.word	0x00017290


	//   ....[72]....
        /*0594*/ 	.word	0x000172d0


	//   ....[73]....
        /*0598*/ 	.word	0x00017300


	//   ....[74]....
        /*059c*/ 	.word	0x00017330


	//   ....[75]....
        /*05a0*/ 	.word	0x00017360


	//   ....[76]....
        /*05a4*/ 	.word	0x00017390


	//   ....[77]....
        /*05a8*/ 	.word	0x000174e0


	//   ....[78]....
        /*05ac*/ 	.word	0x00017520


	//   ....[79]....
        /*05b0*/ 	.word	0x00017550


	//   ....[80]....
        /*05b4*/ 	.word	0x00017580


	//   ....[81]....
        /*05b8*/ 	.word	0x000175b0


	//   ....[82]....
        /*05bc*/ 	.word	0x000175e0


	//   ....[83]....
        /*05c0*/ 	.word	0x00017670


	//   ....[84]....
        /*05c4*/ 	.word	0x000176a0


	//   ....[85]....
        /*05c8*/ 	.word	0x000176b0


	//   ....[86]....
        /*05cc*/ 	.word	0x00017710


	//   ....[87]....
        /*05d0*/ 	.word	0x00017c40


	//   ....[88]....
        /*05d4*/ 	.word	0x00017ca0


	//   ....[89]....
        /*05d8*/ 	.word	0x00017d00


	//   ....[90]....
        /*05dc*/ 	.word	0x00017d60


	//   ....[91]....
        /*05e0*/ 	.word	0x00017dc0


	//   ....[92]....
        /*05e4*/ 	.word	0x00017e30


	//   ....[93]....
        /*05e8*/ 	.word	0x00017e70


	//   ....[94]....
        /*05ec*/ 	.word	0x00017ee0


	//   ....[95]....
        /*05f0*/ 	.word	0x00017f50


	//   ....[96]....
        /*05f4*/ 	.word	0x00017fb0


	//   ....[97]....
        /*05f8*/ 	.word	0x00018020


	//   ....[98]....
        /*05fc*/ 	.word	0x00018090


	//   ....[99]....
        /*0600*/ 	.word	0x000180f0


	//   ....[100]....
        /*0604*/ 	.word	0x00018150


	//   ....[101]....
        /*0608*/ 	.word	0x000181b0


	//   ....[102]....
        /*060c*/ 	.word	0x00018220


	//   ....[103]....
        /*0610*/ 	.word	0x00018280


	//   ....[104]....
        /*0614*/ 	.word	0x000182e0


	//   ....[105]....
        /*0618*/ 	.word	0x00018350


	//   ....[106]....
        /*061c*/ 	.word	0x000183a0


	//   ....[107]....
        /*0620*/ 	.word	0x000183f0


	//   ....[108]....
        /*0624*/ 	.word	0x00018440


	//   ....[109]....
        /*0628*/ 	.word	0x000184b0


	//   ....[110]....
        /*062c*/ 	.word	0x00018520


	//   ....[111]....
        /*0630*/ 	.word	0x00018580


	//   ....[112]....
        /*0634*/ 	.word	0x000185e0


	//   ....[113]....
        /*0638*/ 	.word	0x00018640


	//   ....[114]....
        /*063c*/ 	.word	0x000186b0


	//   ....[115]....
        /*0640*/ 	.word	0x00018710


	//   ....[116]....
        /*0644*/ 	.word	0x00018770


	//   ....[117]....
        /*0648*/ 	.word	0x000187d0


	//   ....[118]....
        /*064c*/ 	.word	0x00018840


	//   ....[119]....
        /*0650*/ 	.word	0x000188a0


	//   ....[120]....
        /*0654*/ 	.word	0x00018900


	//   ....[121]....
        /*0658*/ 	.word	0x00018960


	//   ....[122]....
        /*065c*/ 	.word	0x000189d0


	//   ....[123]....
        /*0660*/ 	.word	0x00018a30


	//   ....[124]....
        /*0664*/ 	.word	0x00018a90


	//   ....[125]....
        /*0668*/ 	.word	0x00018af0


	//   ....[126]....
        /*066c*/ 	.word	0x00018b60


	//   ....[127]....
        /*0670*/ 	.word	0x00018bc0


	//   ....[128]....
        /*0674*/ 	.word	0x00018c20


	//   ....[129]....
        /*0678*/ 	.word	0x00018c80


	//   ....[130]....
        /*067c*/ 	.word	0x00018cf0


	//   ....[131]....
        /*0680*/ 	.word	0x00018d50


	//   ....[132]....
        /*0684*/ 	.word	0x00018da0


	//   ....[133]....
        /*0688*/ 	.word	0x00018e00


	//   ....[134]....
        /*068c*/ 	.word	0x00018e60


	//   ....[135]....
        /*0690*/ 	.word	0x00018ec0


	//   ....[136]....
        /*0694*/ 	.word	0x00018f30


	//   ....[137]....
        /*0698*/ 	.word	0x00018f70


	//   ....[138]....
        /*069c*/ 	.word	0x00018fc0


	//   ....[139]....
        /*06a0*/ 	.word	0x00019010


	//   ....[140]....
        /*06a4*/ 	.word	0x00019070


	//   ....[141]....
        /*06a8*/ 	.word	0x000190d0


	//   ....[142]....
        /*06ac*/ 	.word	0x00019140


	//   ....[143]....
        /*06b0*/ 	.word	0x00019180


	//   ....[144]....
        /*06b4*/ 	.word	0x000191f0


	//   ....[145]....
        /*06b8*/ 	.word	0x00019250


	//   ....[146]....
        /*06bc*/ 	.word	0x000192b0


	//----- nvinfo : EIATTR_EXIT_INSTR_OFFSETS
	.align		4
.L_488:
        /*06c0*/ 	.byte	0x04, 0x1c
        /*06c2*/ 	.short	(.L_490 - .L_489)


	//   ....[0]....
.L_489:
        /*06c4*/ 	.word	0x00000b50


	//   ....[1]....
        /*06c8*/ 	.word	0x00017c00


	//----- nvinfo : EIATTR_MAX_THREADS
	.align		4
.L_490:
        /*06cc*/ 	.byte	0x04, 0x05
        /*06ce*/ 	.short	(.L_492 - .L_491)
.L_491:
        /*06d0*/ 	.word	0x00000100
        /*06d4*/ 	.word	0x00000001
        /*06d8*/ 	.word	0x00000001


	//----- nvinfo : EIATTR_CRS_STACK_SIZE
	.align		4
.L_492:
        /*06dc*/ 	.byte	0x04, 0x1e
        /*06de*/ 	.short	(.L_494 - .L_493)
.L_493:
        /*06e0*/ 	.word	0x00000000
.L_494:


//--------------------- .nv.info._ZN7cutlass13device_kernelIN5flash19enable_sm80_to_sm89INS1_16FlashAttnFwdSm80INS1_25CollectiveMainloopFwdSm80ILi8ELi1ELb0EN4cute5tupleIJNS5_1CILi128EEENS7_ILi64EEENS7_ILi192EEEEEELi192ENS_10bfloat16_tEfNS_4arch4Sm80ELb0ELb1ELb1ELb0ELb0ELb0ELb1ELb1EEENS1_21CollectiveEpilogueFwdINS6_IJS8_SA_S9_EEENS6_IJNS7_ILi1EEESI_SI_EEESC_SE_Li256ELb0ELb1ELb1ELb0EEENS1_19SingleTileSchedulerILb0ELb1ELb1ELi128EEEEEEEEEvNT_6ParamsE --------------------------
	.section	.nv.info._ZN7cutlass13device_kernelIN5flash19enable_sm80_to_sm89INS1_16FlashAttnFwdSm80INS1_25CollectiveMainloopFwdSm80ILi8ELi1ELb0EN4cute5tupleIJNS5_1CILi128EEENS7_ILi64EEENS7_ILi192EEEEEELi192ENS_10bfloat16_tEfNS_4arch4Sm80ELb0ELb1ELb1ELb0ELb0ELb0ELb1ELb1EEENS1_21CollectiveEpilogueFwdINS6_IJS8_SA_S9_EEENS6_IJNS7_ILi1EEESI_SI_EEESC_SE_Li256ELb0ELb1ELb1ELb0EEENS1_19SingleTileSchedulerILb0ELb1ELb1ELi128EEEEEEEEEvNT_6ParamsE,"",@"SHT_CUDA_INFO"
	.sectionflags	@""
	.align	4


	//----- nvinfo : EIATTR_CUDA_API_VERSION
	.align		4
        /*0000*/ 	.byte	0x04, 0x37
        /*0002*/ 	.short	(.L_496 - .L_495)
.L_495:
        /*0004*/ 	.word	0x00000082


	//----- nvinfo : EIATTR_SW2861232_WAR
	.align		4
.L_496:
        /*0008*/ 	.byte	0x01, 0x35
	.zero		2


	//----- nvinfo : EIATTR_PARAM_CBANK
	.align		4
        /*000c*/ 	.byte	0x04, 0x0a
        /*000e*/ 	.short	(.L_498 - .L_497)
	.align		4
.L_497:
        /*0010*/ 	.word	index@(.nv.constant0._ZN7cutlass13device_kernelIN5flash19enable_sm80_to_sm89INS1_16FlashAttnFwdSm80INS1_25CollectiveMainloopFwdSm80ILi8ELi1ELb0EN4cute5tupleIJNS5_1CILi128EEENS7_ILi64EEENS7_ILi192EEEEEELi192ENS_10bfloat16_tEfNS_4arch4Sm80ELb0ELb1ELb1ELb0ELb0ELb0ELb1ELb1EEENS1_21CollectiveEpilogueFwdINS6_IJS8_SA_S9_EEENS6_IJNS7_ILi1EEESI_SI_EEESC_SE_Li256ELb0ELb1ELb1ELb0EEENS1_19SingleTileSchedulerILb0ELb1ELb1ELi128EEEEEEEEEvNT_6ParamsE)
        /*0014*/ 	.short	0x0160
        /*0016*/ 	.short	0x0418


	//----- nvinfo : EIATTR_CBANK_PARAM_SIZE
	.align		4
.L_498:
        /*0018*/ 	.byte	0x03, 0x19
        /*001a*/ 	.short	0x0418


	//----- nvinfo : EIATTR_KPARAM_INFO
	.align		4
        /*001c*/ 	.byte	0x04, 0x17
        /*001e*/ 	.short	(.L_500 - .L_499)
.L_499:
        /*0020*/ 	.word	0x00000000
        /*0024*/ 	.short	0x0000
        /*0026*/ 	.short	0x0000
        /*0028*/ 	.byte	0x00, 0xf0, 0x61, 0x10


	//----- nvinfo : EIATTR_MAXREG_COUNT
	.align		4
.L_500:
        /*002c*/ 	.byte	0x03, 0x1b
        /*002e*/ 	.short	0x00ff


	//----- nvinfo : EIATTR_NUM_BARRIERS
	.align		4
        /*0030*/ 	.byte	0x02, 0x4c
        /*0032*/ 	.byte	0x02
	.zero		1


	//----- nvinfo : EIATTR_MERCURY_ISA_VERSION
	.align		4
        /*0034*/ 	.byte	0x03, 0x5f
        /*0036*/ 	.short	0x0000


	//----- nvinfo : EIATTR_COOP_GROUP_MASK_REGIDS
	.align		4
        /*0038*/ 	.byte	0x04, 0x29
        /*003a*/ 	.short	(.L_502 - .L_501)


	//   ....[0]....
.L_501:
        /*003c*/ 	.word	0xffffffff


	//   ....[1]....
        /*0040*/ 	.word	0xffffffff


	//   ....[2]....
        /*0044*/ 	.word	0xffffffff


	//   ....[3]....
        /*0048*/ 	.word	0xffffffff


	//   ....[4]....
        /*004c*/ 	.word	0xffffffff


	//   ....[5]....
        /*0050*/ 	.word	0xffffffff


	//   ....[6]....
        /*0054*/ 	.word	0xffffffff


	//   ....[7]....
        /*0058*/ 	.word	0xffffffff


	//   ....[8]....
        /*005c*/ 	.word	0xffffffff


	//   ....[9]....
        /*0060*/ 	.word	0xffffffff


	//   ....[10]....
        /*0064*/ 	.word	0xffffffff


	//   ....[11]....
        /*0068*/ 	.word	0xffffffff


	//   ....[12]....
        /*006c*/ 	.word	0xffffffff


	//   ....[13]....
        /*0070*/ 	.word	0xffffffff


	//   ....[14]....
        /*0074*/ 	.word	0xffffffff


	//   ....[15]....
        /*0078*/ 	.word	0xffffffff


	//   ....[16]....
        /*007c*/ 	.word	0xffffffff


	//   ....[17]....
        /*0080*/ 	.word	0xffffffff


	//   ....[18]....
        /*0084*/ 	.word	0xffffffff


	//   ....[19]....
        /*0088*/ 	.word	0xffffffff


	//   ....[20]....
        /*008c*/ 	.word	0xffffffff


	//   ....[21]....
        /*0090*/ 	.word	0xffffffff


	//   ....[22]....
        /*0094*/ 	.word	0xffffffff


	//   ....[23]....
        /*0098*/ 	.word	0xffffffff


	//   ....[24]....
        /*009c*/ 	.word	0xffffffff


	//   ....[25]....
        /*00a0*/ 	.word	0xffffffff


	//   ....[26]....
        /*00a4*/ 	.word	0xffffffff


	//   ....[27]....
        /*00a8*/ 	.word	0xffffffff


	//   ....[28]....
        /*00ac*/ 	.word	0xffffffff


	//   ....[29]....
        /*00b0*/ 	.word	0xffffffff


	//   ....[30]....
        /*00b4*/ 	.word	0xffffffff


	//   ....[31]....
        /*00b8*/ 	.word	0xffffffff


	//   ....[32]....
        /*00bc*/ 	.word	0xffffffff


	//   ....[33]....
        /*00c0*/ 	.word	0xffffffff


	//   ....[34]....
        /*00c4*/ 	.word	0xffffffff


	//   ....[35]....
        /*00c8*/ 	.word	0xffffffff


	//   ....[36]....
        /*00cc*/ 	.word	0xffffffff


	//   ....[37]....
        /*00d0*/ 	.word	0xffffffff


	//   ....[38]....
        /*00d4*/ 	.word	0xffffffff


	//   ....[39]....
        /*00d8*/ 	.word	0xffffffff


	//   ....[40]....
        /*00dc*/ 	.word	0xffffffff


	//   ....[41]....
        /*00e0*/ 	.word	0xffffffff


	//   ....[42]....
        /*00e4*/ 	.word	0xffffffff


	//----- nvinfo : EIATTR_COOP_GROUP_INSTR_OFFSETS
	.align		4
.L_502:
        /*00e8*/ 	.byte	0x04, 0x28
        /*00ea*/ 	.short	(.L_504 - .L_503)


	//   ....[0]....
.L_503:
        /*00ec*/ 	.word	0x00000050


	//   ....[1]....
        /*00f0*/ 	.word	0x00001360


	//   ....[2]....
        /*00f4*/ 	.word	0x00001450


	//   ....[3]....
        /*00f8*/ 	.word	0x00001710


	//   ....[4]....
        /*00fc*/ 	.word	0x00001740


	//   ....[5]....
        /*0100*/ 	.word	0x00001880


	//   ....[6]....
        /*0104*/ 	.word	0x000018b0


	//   ....[7]....
        /*0108*/ 	.word	0x000019e0


	//   ....[8]....
        /*010c*/ 	.word	0x00001a20


	//   ....[9]....
        /*0110*/ 	.word	0x00003030


	//   ....[10]....
        /*0114*/ 	.word	0x00003410


	//   ....[11]....
        /*0118*/ 	.word	0x00004000


	//   ....[12]....
        /*011c*/ 	.word	0x00004160


	//   ....[13]....
        /*0120*/ 	.word	0x00004170


	//   ....[14]....
        /*0124*/ 	.word	0x000041c0


	//   ....[15]....
        /*0128*/ 	.word	0x00006690


	//   ....[16]....
        /*012c*/ 	.word	0x00006a50


	//   ....[17]....
        /*0130*/ 	.word	0x000072a0


	//   ....[18]....
        /*0134*/ 	.word	0x00007470


	//   ....[19]....
        /*0138*/ 	.word	0x000074c0


	//   ....[20]....
        /*013c*/ 	.word	0x00007550


	//   ....[21]....
        /*0140*/ 	.word	0x0000a2f0


	//   ....[22]....
        /*0144*/ 	.word	0x0000a310


	//   ....[23]....
        /*0148*/ 	.word	0x0000a330


	//   ....[24]....
        /*014c*/ 	.word	0x0000a350


	//   ....[25]....
        /*0150*/ 	.word	0x0000d110


	//   ....[26]....
        /*0154*/ 	.word	0x0000d4a0


	//   ....[27]....
        /*0158*/ 	.word	0x0000dc20


	//   ....[28]....
        /*015c*/ 	.word	0x0000de00


	//   ....[29]....
        /*0160*/ 	.word	0x0000de40


	//   ....[30]....
        /*0164*/ 	.word	0x0000dec0


	//   ....[31]....
        /*0168*/ 	.word	0x0000f590


	//   ....[32]....
        /*016c*/ 	.word	0x0000f5c0


	//   ....[33]....
        /*0170*/ 	.word	0x0000f600


	//   ....[34]....
        /*0174*/ 	.word	0x0000f610


	//   ....[35]....
        /*0178*/ 	.word	0x00010320


	//   ....[36]....
        /*017c*/ 	.word	0x00010360


	//   ....[37]....
        /*0180*/ 	.word	0x00010380


	//   ....[38]....
        /*0184*/ 	.word	0x000103b0


	//   ....[39]....
        /*0188*/ 	.word	0x00010420


	//   ....[40]....
        /*018c*/ 	.word	0x00010490


	//   ....[41]....
        /*0190*/ 	.word	0x00010da0


	//   ....[42]....
        /*0194*/ 	.word	0x00010db0


	//----- nvinfo : EIATTR_EXIT_INSTR_OFFSETS
	.align		4
.L_504:
        /*0198*/ 	.byte	0x04, 0x1c
        /*019a*/ 	.short	(.L_506 - .L_505)


	//   ....[0]....
.L_505:
        /*019c*/ 	.word	0x000001b0


	//   ....[1]....
        /*01a0*/ 	.word	0x00010dc0


	//   ....[2]....
        /*01a4*/ 	.word	0x00011660


	//   ....[3]....
        /*01a8*/ 	.word	0x000116b0


	//   ....[4]....
        /*01ac*/ 	.word	0x000116e0


	//   ....[5]....
        /*01b0*/ 	.word	0x00011740


	//   ....[6]....
        /*01b4*/ 	.word	0x000119d0


	//----- nvinfo : EIATTR_CTAIDZ_USED
	.align		4
.L_506:
        /*01b8*/ 	.byte	0x01, 0x04
	.zero		2


	//----- nvinfo : EIATTR_MAX_THREADS
	.align		4
        /*01bc*/ 	.byte	0x04, 0x05
        /*01be*/ 	.short	(.L_508 - .L_507)
.L_507:
        /*01c0*/ 	.word	0x00000100
        /*01c4*/ 	.word	0x00000001
        /*01c8*/ 	.word	0x00000001


	//----- nvinfo : EIATTR_CRS_STACK_SIZE
	.align		4
.L_508:
        /*01cc*/ 	.byte	0x04, 0x1e
        /*01ce*/ 	.short	(.L_510 - .L_509)
.L_509:
        /*01d0*/ 	.word	0x00000000
.L_510:


//--------------------- .nv.info._ZN7cutlass13device_kernelIN5flash19enable_sm80_to_sm89INS1_16FlashAttnFwdSm80INS1_25CollectiveMainloopFwdSm80ILi8ELi1ELb0EN4cute5tupleIJNS5_1CILi128EEENS7_ILi64EEENS7_ILi192EEEEEELi192ENS_10bfloat16_tEfNS_4arch4Sm80ELb0ELb1ELb1ELb1ELb0ELb0ELb1ELb1EEENS1_21CollectiveEpilogueFwdINS6_IJS8_SA_S9_EEENS6_IJNS7_ILi1EEESI_SI_EEESC_SE_Li256ELb1ELb1ELb1ELb0EEENS1_36VarlenDynamicPersistentTileSchedulerILi128ELi64ELi256ELi256ELb1ELb1ELb0ELb1ELb0ELb1EEEEEEEEEvNT_6ParamsE --------------------------
	.section	.nv.info._ZN7cutlass13device_kernelIN5flash19enable_sm80_to_sm89INS1_16FlashAttnFwdSm80INS1_25CollectiveMainloopFwdSm80ILi8ELi1ELb0EN4cute5tupleIJNS5_1CILi128EEENS7_ILi64EEENS7_ILi192EEEEEELi192ENS_10bfloat16_tEfNS_4arch4Sm80ELb0ELb1ELb1ELb1ELb0ELb0ELb1ELb1EEENS1_21CollectiveEpilogueFwdINS6_IJS8_SA_S9_EEENS6_IJNS7_ILi1EEESI_SI_EEESC_SE_Li256ELb1ELb1ELb1ELb0EEENS1_36VarlenDynamicPersistentTileSchedulerILi128ELi64ELi256ELi256ELb1ELb1ELb0ELb1ELb0ELb1EEEEEEEEEvNT_6ParamsE,"",@"SHT_CUDA_INFO"
	.sectionflags	@""
	.align	4


	//----- nvinfo : EIATTR_CUDA_API_VERSION
	.align		4
        /*0000*/ 	.byte	0x04, 0x37
        /*0002*/ 	.short	(.L_512 - .L_511)
.L_511:
        /*0004*/ 	.word	0x00000082


	//----- nvinfo : EIATTR_SW2861232_WAR
	.align		4
.L_512:
        /*0008*/ 	.byte	0x01, 0x35
	.zero		2


	//----- nvinfo : EIATTR_PARAM_CBANK
	.align		4
        /*000c*/ 	.byte	0x04, 0x0a
        /*000e*/ 	.short	(.L_514 - .L_513)
	.align		4
.L_513:
        /*0010*/ 	.word	index@(.nv.constant0._ZN7cutlass13device_kernelIN5flash19enable_sm80_to_sm89INS1_16FlashAttnFwdSm80INS1_25CollectiveMainloopFwdSm80ILi8ELi1ELb0EN4cute5tupleIJNS5_1CILi128EEENS7_ILi64EEENS7_ILi192EEEEEELi192ENS_10bfloat16_tEfNS_4arch4Sm80ELb0ELb1ELb1ELb1ELb0ELb0ELb1ELb1EEENS1_21CollectiveEpilogueFwdINS6_IJS8_SA_S9_EEENS6_IJNS7_ILi1EEESI_SI_EEESC_SE_Li256ELb1ELb1ELb1ELb0EEENS1_36VarlenDynamicPersistentTileSchedulerILi128ELi64ELi256ELi256ELb1ELb1ELb0ELb1ELb0ELb1EEEEEEEEEvNT_6ParamsE)
        /*0014*/ 	.short	0x0160
        /*0016*/ 	.short	0x0438


	//----- nvinfo : EIATTR_CBANK_PARAM_SIZE
	.align		4
.L_514:
        /*0018*/ 	.byte	0x03, 0x19
        /*001a*/ 	.short	0x0438


	//----- nvinfo : EIATTR_KPARAM_INFO
	.align		4
        /*001c*/ 	.byte	0x04, 0x17
        /*001e*/ 	.short	(.L_516 - .L_515)
.L_515:
        /*0020*/ 	.word	0x00000000
        /*0024*/ 	.short	0x0000
        /*0026*/ 	.short	0x0000
        /*0028*/ 	.byte	0x00, 0xf0, 0xe1, 0x10


	//----- nvinfo : EIATTR_MAXREG_COUNT
	.align		4
.L_516:
        /*002c*/ 	.byte	0x03, 0x1b
        /*002e*/ 	.short	0x00ff


	//----- nvinfo : EIATTR_NUM_BARRIERS
	.align		4
        /*0030*/ 	.byte	0x02, 0x4c
        /*0032*/ 	.byte	0x06
	.zero		1


	//----- nvinfo : EIATTR_ANNOTATIONS
	.align		4
        /*0034*/ 	.byte	0x04, 0x55
        /*0036*/ 	.short	(.L_518 - .L_517)


	//   ....[0]....
.L_517:
        /* <DEDUP_REMOVED lines=31> */


	//----- nvinfo : EIATTR_MERCURY_ISA_VERSION
	.align		4
.L_518:
        /*0210*/ 	.byte	0x03, 0x5f
        /*0212*/ 	.short	0x0000


	//----- nvinfo : EIATTR_INT_WARP_WIDE_INSTR_OFFSETS
	.align		4
        /*0214*/ 	.byte	0x04, 0x31
        /*0216*/ 	.short	(.L_520 - .L_519)


	//   ....[0]....
.L_519:
        /*0218*/ 	.word	0x00010ec0


	//   ....[1]....
        /*021c*/ 	.word	0x00010f40


	//----- nvinfo : EIATTR_COOP_GROUP_MASK_REGIDS
	.align		4
.L_520:
        /*0220*/ 	.byte	0x04, 0x29
        /*0222*/ 	.short	(.L_522 - .L_521)


	//   ....[0]....
.L_521:
        /*0224*/ 	.word	0xffffffff


	//   ....[1]....
        /*0228*/ 	.word	0xffffffff


	//   ....[2]....
        /*022c*/ 	.word	0xffffffff


	//   ....[3]....
        /*0230*/ 	.word	0xffffffff


	//   ....[4]....
        /*0234*/ 	.word	0xffffffff


	//   ....[5]....
        /*0238*/ 	.word	0xffffffff


	//   ....[6]....
        /*023c*/ 	.word	0xffffffff


	//   ....[7]....
        /*0240*/ 	.word	0xffffffff


	//   ....[8]....
        /*0244*/ 	.word	0xffffffff


	//   ....[9]....
        /*0248*/ 	.word	0xffffffff


	//   ....[10]....
        /*024c*/ 	.word	0xffffffff


	//   ....[11]....
        /*0250*/ 	.word	0xffffffff


	//   ....[12]....
        /*0254*/ 	.word	0xffffffff


	//   ....[13]....
        /*0258*/ 	.word	0xffffffff


	//   ....[14]....
        /*025c*/ 	.word	0xffffffff


	//   ....[15]....
        /*0260*/ 	.word	0xffffffff


	//   ....[16]....
        /*0264*/ 	.word	0xffffffff


	//   ....[17]....
        /*0268*/ 	.word	0xffffffff


	//   ....[18]....
        /*026c*/ 	.word	0xffffffff


	//   ....[19]....
        /*0270*/ 	.word	0xffffffff


	//   ....[20]....
        /*0274*/ 	.word	0xffffffff


	//   ....[21]....
        /*0278*/ 	.word	0xffffffff


	//   ....[22]....
        /*027c*/ 	.word	0xffffffff


	//   ....[23]....
        /*0280*/ 	.word	0xffffffff


	//   ....[24]....
        /*0284*/ 	.word	0xffffffff


	//   ....[25]....
        /*0288*/ 	.word	0xffffffff


	//   ....[26]....
        /*028c*/ 	.word	0xffffffff


	//   ....[27]....
        /*0290*/ 	.word	0xffffffff


	//   ....[28]....
        /*0294*/ 	.word	0xffffffff


	//   ....[29]....
        /*0298*/ 	.word	0xffffffff


	//   ....[30]....
        /*029c*/ 	.word	0xffffffff


	//   ....[31]....
        /*02a0*/ 	.word	0xffffffff


	//   ....[32]....
        /*02a4*/ 	.word	0xffffffff


	//   ....[33]....
        /*02a8*/ 	.word	0xffffffff


	//   ....[34]....
        /*02ac*/ 	.word	0xffffffff


	//   ....[35]....
        /*02b0*/ 	.word	0xffffffff


	//   ....[36]....
        /*02b4*/ 	.word	0xffffffff


	//   ....[37]....
        /*02b8*/ 	.word	0xffffffff


	//   ....[38]....
        /*02bc*/ 	.word	0xffffffff


	//   ....[39]....
        /*02c0*/ 	.word	0xffffffff


	//   ....[40]....
        /*02c4*/ 	.word	0xffffffff


	//   ....[41]....
        /*02c8*/ 	.word	0xffffffff


	//   ....[42]....
        /*02cc*/ 	.word	0xffffffff


	//   ....[43]....
        /*02d0*/ 	.word	0xffffffff


	//   ....[44]....
        /*02d4*/ 	.word	0xffffffff


	//   ....[45]....
        /*02d8*/ 	.word	0xffffffff


	//   ....[46]....
        /*02dc*/ 	.word	0xffffffff


	//   ....[47]....
        /*02e0*/ 	.word	0xffffffff


	//   ....[48]....
        /*02e4*/ 	.word	0xffffffff


	//   ....[49]....
        /*02e8*/ 	.word	0xffffffff


	//   ....[50]....
        /*02ec*/ 	.word	0xffffffff


	//   ....[51]....
        /*02f0*/ 	.word	0xffffffff


	//   ....[52]....
        /*02f4*/ 	.word	0xffffffff


	//   ....[53]....
        /*02f8*/ 	.word	0xffffffff


	//   ....[54]....
        /*02fc*/ 	.word	0xffffffff


	//   ....[55]....
        /*0300*/ 	.word	0xffffffff


	//   ....[56]....
        /*0304*/ 	.word	0xffffffff


	//   ....[57]....
        /*0308*/ 	.word	0xffffffff


	//   ....[58]....
        /*030c*/ 	.word	0xffffffff


	//   ....[59]....
        /*0310*/ 	.word	0xffffffff


	//   ....[60]....
        /*0314*/ 	.word	0xffffffff


	//   ....[61]....
        /*0318*/ 	.word	0xffffffff


	//   ....[62]....
        /*031c*/ 	.word	0xffffffff


	//   ....[63]....
        /*0320*/ 	.word	0xffffffff


	//   ....[64]....
        /*0324*/ 	.word	0xffffffff


	//   ....[65]....
        /*0328*/ 	.word	0xffffffff


	//   ....[66]....
        /*032c*/ 	.word	0xffffffff


	//   ....[67]....
        /*0330*/ 	.word	0xffffffff


	//   ....[68]....
        /*0334*/ 	.word	0xffffffff


	//   ....[69]....
        /*0338*/ 	.word	0xffffffff


	//   ....[70]....
        /*033c*/ 	.word	0xffffffff


	//   ....[71]....
        /*0340*/ 	.word	0xffffffff


	//   ....[72]....
        /*0344*/ 	.word	0xffffffff


	//   ....[73]....
        /*0348*/ 	.word	0xffffffff


	//   ....[74]....
        /*034c*/ 	.word	0xffffffff


	//   ....[75]....
        /*0350*/ 	.word	0xffffffff


	//   ....[76]....
        /*0354*/ 	.word	0xffffffff


	//   ....[77]....
        /*0358*/ 	.word	0xffffffff


	//   ....[78]....
        /*035c*/ 	.word	0xffffffff


	//   ....[79]....
        /*0360*/ 	.word	0xffffffff


	//   ....[80]....
        /*0364*/ 	.word	0xffffffff


	//   ....[81]....
        /*0368*/ 	.word	0xffffffff


	//   ....[82]....
        /*036c*/ 	.word	0xffffffff


	//   ....[83]....
        /*0370*/ 	.word	0xffffffff


	//   ....[84]....
        /*0374*/ 	.word	0xffffffff


	//   ....[85]....
        /*0378*/ 	.word	0xffffffff


	//   ....[86]....
        /*037c*/ 	.word	0xffffffff


	//   ....[87]....
        /*0380*/ 	.word	0xffffffff


	//   ....[88]....
        /*0384*/ 	.word	0xffffffff


	//   ....[89]....
        /*0388*/ 	.word	0xffffffff


	//   ....[90]....
        /*038c*/ 	.word	0xffffffff


	//   ....[91]....
        /*0390*/ 	.word	0xffffffff


	//   ....[92]....
        /*0394*/ 	.word	0xffffffff


	//   ....[93]....
        /*0398*/ 	.word	0xffffffff


	//   ....[94]....
        /*039c*/ 	.word	0xffffffff


	//   ....[95]....
        /*03a0*/ 	.word	0xffffffff


	//   ....[96]....
        /*03a4*/ 	.word	0xffffffff


	//   ....[97]....
        /*03a8*/ 	.word	0xffffffff


	//   ....[98]....
        /*03ac*/ 	.word	0xffffffff


	//   ....[99]....
        /*03b0*/ 	.word	0xffffffff


	//   ....[100]....
        /*03b4*/ 	.word	0xffffffff


	//   ....[101]....
        /*03b8*/ 	.word	0xffffffff


	//   ....[102]....
        /*03bc*/ 	.word	0xffffffff


	//   ....[103]....
        /*03c0*/ 	.word	0xffffffff


	//   ....[104]....
        /*03c4*/ 	.word	0xffffffff


	//   ....[105]....
        /*03c8*/ 	.word	0xffffffff


	//   ....[106]....
        /*03cc*/ 	.word	0xffffffff


	//   ....[107]....
        /*03d0*/ 	.word	0xffffffff


	//   ....[108]....
        /*03d4*/ 	.word	0xffffffff


	//   ....[109]....
        /*03d8*/ 	.word	0xffffffff


	//   ....[110]....
        /*03dc*/ 	.word	0xffffffff


	//   ....[111]....
        /*03e0*/ 	.word	0xffffffff


	//   ....[112]....
        /*03e4*/ 	.word	0xffffffff


	//   ....[113]....
        /*03e8*/ 	.word	0xffffffff


	//   ....[114]....
        /*03ec*/ 	.word	0xffffffff


	//   ....[115]....
        /*03f0*/ 	.word	0xffffffff


	//   ....[116]....
        /*03f4*/ 	.word	0xffffffff


	//   ....[117]....
        /*03f8*/ 	.word	0xffffffff


	//   ....[118]....
        /*03fc*/ 	.word	0xffffffff


	//   ....[119]....
        /*0400*/ 	.word	0xffffffff


	//   ....[120]....
        /*0404*/ 	.word	0xffffffff


	//   ....[121]....
        /*0408*/ 	.word	0xffffffff


	//   ....[122]....
        /*040c*/ 	.word	0xffffffff


	//   ....[123]....
        /*0410*/ 	.word	0xffffffff


	//   ....[124]....
        /*0414*/ 	.word	0xffffffff


	//   ....[125]....
        /*0418*/ 	.word	0xffffffff


	//   ....[126]....
        /*041c*/ 	.word	0xffffffff


	//   ....[127]....
        /*0420*/ 	.word	0xffffffff


	//   ....[128]....
        /*0424*/ 	.word	0xffffffff


	//   ....[129]....
        /*0428*/ 	.word	0xffffffff


	//   ....[130]....
        /*042c*/ 	.word	0xffffffff


	//   ....[131]....
        /*0430*/ 	.word	0xffffffff


	//   ....[132]....
        /*0434*/ 	.word	0xffffffff


	//   ....[133]....
        /*0438*/ 	.word	0xffffffff


	//   ....[134]....
        /*043c*/ 	.word	0xffffffff


	//   ....[135]....
        /*0440*/ 	.word	0xffffffff


	//   ....[136]....
        /*0444*/ 	.word	0xffffffff


	//   ....[137]....
        /*0448*/ 	.word	0xffffffff


	//   ....[138]....
        /*044c*/ 	.word	0xffffffff


	//   ....[139]....
        /*0450*/ 	.word	0xffffffff


	//   ....[140]....
        /*0454*/ 	.word	0xffffffff


	//   ....[141]....
        /*0458*/ 	.word	0xffffffff


	//   ....[142]....
        /*045c*/ 	.word	0xffffffff


	//   ....[143]....
        /*0460*/ 	.word	0xffffffff


	//   ....[144]....
        /*0464*/ 	.word	0xffffffff


	//   ....[145]....
        /*0468*/ 	.word	0xffffffff


	//   ....[146]....
        /*046c*/ 	.word	0xffffffff


	//   ....[147]....
        /*0470*/ 	.word	0xffffffff


	//   ....[148]....
        /*0474*/ 	.word	0xffffffff


	//   ....[149]....
        /*0478*/ 	.word	0xffffffff


	//   ....[150]....
        /*047c*/ 	.word	0xffffffff


	//   ....[151]....
        /*0480*/ 	.word	0xffffffff


	//   ....[152]....
        /*0484*/ 	.word	0xffffffff


	//----- nvinfo : EIATTR_COOP_GROUP_INSTR_OFFSETS
	.align		4
.L_522:
        /*0488*/ 	.byte	0x04, 0x28
        /*048a*/ 	.short	(.L_524 - .L_523)


	//   ....[0]....
.L_523:
        /*048c*/ 	.word	0x00000050


	//   ....[1]....
        /*0490*/ 	.word	0x000001e0


	//   ....[2]....
        /*0494*/ 	.word	0x00000210


	//   ....[3]....
        /*0498*/ 	.word	0x00000240


	//   ....[4]....
        /*049c*/ 	.word	0x00000270


	//   ....[5]....
        /*04a0*/ 	.word	0x000002a0


	//   ....[6]....
        /*04a4*/ 	.word	0x000002d0


	//   ....[7]....
        /*04a8*/ 	.word	0x00000430


	//   ....[8]....
        /*04ac*/ 	.word	0x00000470


	//   ....[9]....
        /*04b0*/ 	.word	0x000004a0


	//   ....[10]....
        /*04b4*/ 	.word	0x000004d0


	//   ....[11]....
        /*04b8*/ 	.word	0x00000500


	//   ....[12]....
        /*04bc*/ 	.word	0x00000530


	//   ....[13]....
        /*04c0*/ 	.word	0x000005c0


	//   ....[14]....
        /*04c4*/ 	.word	0x00000600


	//   ....[15]....
        /*04c8*/ 	.word	0x00000620


	//   ....[16]....
        /*04cc*/ 	.word	0x00000680


	//   ....[17]....
        /*04d0*/ 	.word	0x00002bd0


	//   ....[18]....
        /*04d4*/ 	.word	0x00002bf0


	//   ....[19]....
        /*04d8*/ 	.word	0x00002d90


	//   ....[20]....
        /*04dc*/ 	.word	0x00002da0


	//   ....[21]....
        /*04e0*/ 	.word	0x00002f40


	//   ....[22]....
        /*04e4*/ 	.word	0x00002f60


	//   ....[23]....
        /*04e8*/ 	.word	0x00003100


	//   ....[24]....
        /*04ec*/ 	.word	0x00003110


	//   ....[25]....
        /*04f0*/ 	.word	0x00004750


	//   ....[26]....
        /*04f4*/ 	.word	0x00004930


	//   ....[27]....
        /*04f8*/ 	.word	0x00005060


	//   ....[28]....
        /*04fc*/ 	.word	0x00005320


	//   ....[29]....
        /*0500*/ 	.word	0x00005330


	//   ....[30]....
        /*0504*/ 	.word	0x00005380


	//   ....[31]....
        /*0508*/ 	.word	0x00007a50


	//   ....[32]....
        /*050c*/ 	.word	0x00007c90


	//   ....[33]....
        /*0510*/ 	.word	0x000084d0


	//   ....[34]....
        /*0514*/ 	.word	0x00008630


	//   ....[35]....
        /*0518*/ 	.word	0x000086a0


	//   ....[36]....
        /*051c*/ 	.word	0x00008740


	//   ....[37]....
        /*0520*/ 	.word	0x0000b3a0


	//   ....[38]....
        /*0524*/ 	.word	0x0000b3c0


	//   ....[39]....
        /*0528*/ 	.word	0x0000b3f0


	//   ....[40]....
        /*052c*/ 	.word	0x0000b450


	//   ....[41]....
        /*0530*/ 	.word	0x0000e290


	//   ....[42]....
        /*0534*/ 	.word	0x0000e4d0


	//   ....[43]....
        /*0538*/ 	.word	0x0000ed10


	//   ....[44]....
        /*053c*/ 	.word	0x0000ee70


	//   ....[45]....
        /*0540*/ 	.word	0x0000eee0


	//   ....[46]....
        /*0544*/ 	.word	0x0000ef80


	//   ....[47]....
        /*0548*/ 	.word	0x000106a0


	//   ....[48]....
        /*054c*/ 	.word	0x000106d0


	//   ....[49]....
        /*0550*/ 	.word	0x000106e0


	//   ....[50]....
        /*0554*/ 	.word	0x00010710


	//   ....[51]....
        /*0558*/ 	.word	0x00011b30


	//   ....[52]....
        /*055c*/ 	.word	0x00011b50


	//   ....[53]....
        /*0560*/ 	.word	0x00011b60


	//   ....[54]....
        /*0564*/ 	.word	0x00011b70


	//   ....[55]....
        /*0568*/ 	.word	0x00011f30


	//   ....[56]....
        /*056c*/ 	.word	0x00011f50


	//   ....[57]....
        /*0570*/ 	.word	0x00012090


	//   ....[58]....
        /*0574*/ 	.word	0x000120a0


	//   ....[59]....
        /*0578*/ 	.word	0x000121f0


	//   ....[60]....
        /*057c*/ 	.word	0x00012210


	//   ....[61]....
        /*0580*/ 	.word	0x00012360


	//   ....[62]....
        /*0584*/ 	.word	0x00012370


	//   ....[63]....
        /*0588*/ 	.word	0x000126b0


	//   ....[64]....
        /*058c*/ 	.word	0x000126d0


	//   ....[65]....
        /*0590*/ 	.word	0x00013030


	//   ....[66]....
        /*0594*/ 	.word	0x00013040


	//   ....[67]....
        /*0598*/ 	.word	0x00013e20


	//   ....[68]....
        /*059c*/ 	.word	0x00013e40


	//   ....[69]....
        /*05a0*/ 	.word	0x00013f90


	//   ....[70]....
        /*05a4*/ 	.word	0x00013fa0


	//   ....[71]....
        /*05a8*/ 	.word	0x000140f0


	//   ....[72]....
        /*05ac*/ 	.word	0x00014110


	//   ....[73]....
        /*05b0*/ 	.word	0x00014260


	//   ....[74]....
        /*05b4*/ 	.word	0x00014270


	//   ....[75]....
        /*05b8*/ 	.word	0x00014460


	//   ....[76]....
        /*05bc*/ 	.word	0x00014480


	//   ....[77]....
        /*05c0*/ 	.word	0x000145a0


	//   ....[78]....
        /*05c4*/ 	.word	0x000145e0


	//   ....[79]....
        /*05c8*/ 	.word	0x00014610


	//   ....[80]....
        /*05cc*/ 	.word	0x00014640


	//   ....[81]....
        /*05d0*/ 	.word	0x00014670


	//   ....[82]....
        /*05d4*/ 	.word	0x000146a0


	//   ....[83]....
        /*05d8*/ 	.word	0x000147f0


	//   ....[84]....
        /*05dc*/ 	.word	0x00014830


	//   ....[85]....
        /*05e0*/ 	.word	0x00014860


	//   ....[86]....
        /*05e4*/ 	.word	0x00014890


	//   ....[87]....
        /*05e8*/ 	.word	0x000148c0


	//   ....[88]....
        /*05ec*/ 	.word	0x000148f0


	//   ....[89]....
        /*05f0*/ 	.word	0x00014980


	//   ....[90]....
        /*05f4*/ 	.word	0x000149c0


	//   ....[91]....
        /*05f8*/ 	.word	0x000149d0


	//   ....[92]....
        /*05fc*/ 	.word	0x00014a30


	//   ....[93]....
        /*0600*/ 	.word	0x000153e0


	//   ....[94]....
        /*0604*/ 	.word	0x00015440


	//   ....[95]....
        /*0608*/ 	.word	0x00015490


	//   ....[96]....
        /*060c*/ 	.word	0x000154e0


	//   ....[97]....
        /*0610*/ 	.word	0x00015530


	//   ....[98]....
        /*0614*/ 	.word	0x000155a0


	//   ....[99]....
        /*0618*/ 	.word	0x000155e0


	//   ....[100]....
        /*061c*/ 	.word	0x00015650


	//   ....[101]....
        /*0620*/ 	.word	0x000156c0


	//   ....[102]....
        /*0624*/ 	.word	0x00015720


	//   ....[103]....
        /*0628*/ 	.word	0x00015790


	//   ....[104]....
        /*062c*/ 	.word	0x00015800


	//   ....[105]....
        /*0630*/ 	.word	0x00015860


	//   ....[106]....
        /*0634*/ 	.word	0x000158c0


	//   ....[107]....
        /*0638*/ 	.word	0x00015920


	//   ....[108]....
        /*063c*/ 	.word	0x00015990


	//   ....[109]....
        /*0640*/ 	.word	0x000159f0


	//   ....[110]....
        /*0644*/ 	.word	0x00015a50


	//   ....[111]....
        /*0648*/ 	.word	0x00015aa0


	//   ....[112]....
        /*064c*/ 	.word	0x00015b00


	//   ....[113]....
        /*0650*/ 	.word	0x00015b50


	//   ....[114]....
        /*0654*/ 	.word	0x00015ba0


	//   ....[115]....
        /*0658*/ 	.word	0x00015c10


	//   ....[116]....
        /*065c*/ 	.word	0x00015c80


	//   ....[117]....
        /*0660*/ 	.word	0x00015ce0


	//   ....[118]....
        /*0664*/ 	.word	0x00015d40


	//   ....[119]....
        /*0668*/ 	.word	0x00015da0


	//   ....[120]....
        /*066c*/ 	.word	0x00015e10


	//   ....[121]....
        /*0670*/ 	.word	0x00015e70


	//   ....[122]....
        /*0674*/ 	.word	0x00015ed0


	//   ....[123]....
        /*0678*/ 	.word	0x00015f30


	//   ....[124]....
        /*067c*/ 	.word	0x00015fa0


	//   ....[125]....
        /*0680*/ 	.word	0x00016000


	//   ....[126]....
        /*0684*/ 	.word	0x00016060


	//   ....[127]....
        /*0688*/ 	.word	0x000160c0


	//   ....[128]....
        /*068c*/ 	.word	0x00016130


	//   ....[129]....
        /*0690*/ 	.word	0x00016190


	//   ....[130]....
        /*0694*/ 	.word	0x000161f0


	//   ....[131]....
        /*0698*/ 	.word	0x00016250


	//   ....[132]....
        /*069c*/ 	.word	0x000162c0


	//   ....[133]....
        /*06a0*/ 	.word	0x00016320


	//   ....[134]....
        /*06a4*/ 	.word	0x00016380


	//   ....[135]....
        /*06a8*/ 	.word	0x000163e0


	//   ....[136]....
        /*06ac*/ 	.word	0x00016450


	//   ....[137]....
        /*06b0*/ 	.word	0x000164a0


	//   ....[138]....
        /*06b4*/ 	.word	0x000164e0


	//   ....[139]....
        /*06b8*/ 	.word	0x00016530


	//   ....[140]....
        /*06bc*/ 	.word	0x00016580


	//   ....[141]....
        /*06c0*/ 	.word	0x000165d0


	//   ....[142]....
        /*06c4*/ 	.word	0x00016640


	//   ....[143]....
        /*06c8*/ 	.word	0x00016680


	//   ....[144]....
        /*06cc*/ 	.word	0x000166d0


	//   ....[145]....
        /*06d0*/ 	.word	0x00016720


	//   ....[146]....
        /*06d4*/ 	.word	0x00016770


	//   ....[147]....
        /*06d8*/ 	.word	0x000167c0


	//   ....[148]....
        /*06dc*/ 	.word	0x00016830


	//   ....[149]....
        /*06e0*/ 	.word	0x00016870


	//   ....[150]....
        /*06e4*/ 	.word	0x000168e0


	//   ....[151]....
        /*06e8*/ 	.word	0x00016940


	//   ....[152]....
        /*06ec*/ 	.word	0x000169a0


	//----- nvinfo : EIATTR_EXIT_INSTR_OFFSETS
	.align		4
.L_524:
        /*06f0*/ 	.byte	0x04, 0x1c
        /*06f2*/ 	.short	(.L_526 - .L_525)


	//   ....[0]....
.L_525:
        /*06f4*/ 	.word	0x00000fe0


	//   ....[1]....
        /*06f8*/ 	.word	0x000153a0


	//----- nvinfo : EIATTR_MAX_THREADS
	.align		4
.L_526:
        /*06fc*/ 	.byte	0x04, 0x05
        /*06fe*/ 	.short	(.L_528 - .L_527)
.L_527:
        /*0700*/ 	.word	0x00000100
        /*0704*/ 	.word	0x00000001
        /*0708*/ 	.word	0x00000001


	//----- nvinfo : EIATTR_CRS_STACK_SIZE
	.align		4
.L_528:
        /*070c*/ 	.byte	0x04, 0x1e
        /*070e*/ 	.short	(.L_530 - .L_529)
.L_529:
        /*0710*/ 	.word	0x00000000
.L_530:


//--------------------- .nv.info._ZN7cutlass13device_kernelIN5flash19enable_sm80_to_sm89INS1_16FlashAttnFwdSm80INS1_25CollectiveMainloopFwdSm80ILi8ELi1ELb0EN4cute5tupleIJNS5_1CILi128EEENS7_ILi64EEENS7_ILi192EEEEEELi192ENS_10bfloat16_tEfNS_4arch4Sm80ELb0ELb1ELb1ELb1ELb0ELb1ELb1ELb1EEENS1_21CollectiveEpilogueFwdINS6_IJS8_SA_S9_EEENS6_IJNS7_ILi1EEESI_SI_EEESC_SE_Li256ELb1ELb1ELb1ELb0EEENS1_36VarlenDynamicPersistentTileSchedulerILi128ELi64ELi256ELi256ELb1ELb1ELb0ELb1ELb0ELb1EEEEEEEEEvNT_6ParamsE --------------------------
	.section	.nv.info._ZN7cutlass13device_kernelIN5flash19enable_sm80_to_sm89INS1_16FlashAttnFwdSm80INS1_25CollectiveMainloopFwdSm80ILi8ELi1ELb0EN4cute5tupleIJNS5_1CILi128EEENS7_ILi64EEENS7_ILi192EEEEEELi192ENS_10bfloat16_tEfNS_4arch4Sm80ELb0ELb1ELb1ELb1ELb0ELb1ELb1ELb1EEENS1_21CollectiveEpilogueFwdINS6_IJS8_SA_S9_EEENS6_IJNS7_ILi1EEESI_SI_EEESC_SE_Li256ELb1ELb1ELb1ELb0EEENS1_36VarlenDynamicPersistentTileSchedulerILi128ELi64ELi256ELi256ELb1ELb1ELb0ELb1ELb0ELb1EEEEEEEEEvNT_6ParamsE,"",@"SHT_CUDA_INFO"
	.sectionflags	@""
	.align	4


	//----- nvinfo : EIATTR_CUDA_API_VERSION
	.align		4
        /*0000*/ 	.byte	0x04, 0x37
        /*0002*/ 	.short	(.L_532 - .L_531)
.L_531:
        /*0004*/ 	.word	0x00000082


	//----- nvinfo : EIATTR_SW2861232_WAR
	.align		4
.L_532:
        /*0008*/ 	.byte	0x01, 0x35
	.zero		2


	//----- nvinfo : EIATTR_PARAM_CBANK
	.align		4
        /*000c*/ 	.byte	0x04, 0x0a
        /*000e*/ 	.short	(.L_534 - .L_533)
	.align		4
.L_533:
        /*0010*/ 	.word	index@(.nv.constant0._ZN7cutlass13device_kernelIN5flash19enable_sm80_to_sm89INS1_16FlashAttnFwdSm80INS1_25CollectiveMainloopFwdSm80ILi8ELi1ELb0EN4cute5tupleIJNS5_1CILi128EEENS7_ILi64EEENS7_ILi192EEEEEELi192ENS_10bfloat16_tEfNS_4arch4Sm80ELb0ELb1ELb1ELb1ELb0ELb1ELb1ELb1EEENS1_21CollectiveEpilogueFwdINS6_IJS8_SA_S9_EEENS6_IJNS7_ILi1EEESI_SI_EEESC_SE_Li256ELb1ELb1ELb1ELb0EEENS1_36VarlenDynamicPersistentTileSchedulerILi128ELi64ELi256ELi256ELb1ELb1ELb0ELb1ELb0ELb1EEEEEEEEEvNT_6ParamsE)
        /*0014*/ 	.short	0x0160
        /*0016*/ 	.short	0x0438


	//----- nvinfo : EIATTR_CBANK_PARAM_SIZE
	.align		4
.L_534:
        /*0018*/ 	.byte	0x03, 0x19
        /*001a*/ 	.short	0x0438


	//----- nvinfo : EIATTR_KPARAM_INFO
	.align		4
        /*001c*/ 	.byte	0x04, 0x17
        /*001e*/ 	.short	(.L_536 - .L_535)
.L_535:
        /*0020*/ 	.word	0x00000000
        /*0024*/ 	.short	0x0000
        /*0026*/ 	.short	0x0000
        /*0028*/ 	.byte	0x00, 0xf0, 0xe1, 0x10


	//----- nvinfo : EIATTR_MAXREG_COUNT
	.align		4
.L_536:
        /*002c*/ 	.byte	0x03, 0x1b
        /*002e*/ 	.short	0x00ff


	//----- nvinfo : EIATTR_NUM_BARRIERS
	.align		4
        /*0030*/ 	.byte	0x02, 0x4c
        /*0032*/ 	.byte	0x06
	.zero		1


	//----- nvinfo : EIATTR_ANNOTATIONS
	.align		4
        /*0034*/ 	.byte	0x04, 0x55
        /*0036*/ 	.short	(.L_538 - .L_537)


	//   ....[0]....
.L_537:
        /* <DEDUP_REMOVED lines=57> */


	//----- nvinfo : EIATTR_MERCURY_ISA_VERSION
	.align		4
.L_538:
        /*03b8*/ 	.byte	0x03, 0x5f
        /*03ba*/ 	.short	0x0000


	//----- nvinfo : EIATTR_INT_WARP_WIDE_INSTR_OFFSETS
	.align		4
        /*03bc*/ 	.byte	0x04, 0x31
        /*03be*/ 	.short	(.L_540 - .L_539)


	//   ....[0]....
.L_539:
        /*03c0*/ 	.word	0x0001daa0


	//   ....[1]....
        /*03c4*/ 	.word	0x0001db20


	//----- nvinfo : EIATTR_COOP_GROUP_MASK_REGIDS
	.align		4
.L_540:
        /*03c8*/ 	.byte	0x04, 0x29
        /*03ca*/ 	.short	(.L_542 - .L_541)


	//   ....[0]....
.L_541:
        /*03cc*/ 	.word	0xffffffff


	//   ....[1]....
        /*03d0*/ 	.word	0xffffffff


	//   ....[2]....
        /*03d4*/ 	.word	0xffffffff


	//   ....[3]....
        /*03d8*/ 	.word	0xffffffff


	//   ....[4]....
        /*03dc*/ 	.word	0xffffffff


	//   ....[5]....
        /*03e0*/ 	.word	0xffffffff


	//   ....[6]....
        /*03e4*/ 	.word	0xffffffff


	//   ....[7]....
        /*03e8*/ 	.word	0xffffffff


	//   ....[8]....
        /*03ec*/ 	.word	0xffffffff


	//   ....[9]....
        /*03f0*/ 	.word	0xffffffff


	//   ....[10]....
        /*03f4*/ 	.word	0xffffffff


	//   ....[11]....
        /*03f8*/ 	.word	0xffffffff


	//   ....[12]....
        /*03fc*/ 	.word	0xffffffff


	//   ....[13]....
        /*0400*/ 	.word	0xffffffff


	//   ....[14]....
        /*0404*/ 	.word	0xffffffff


	//   ....[15]....
        /*0408*/ 	.word	0xffffffff


	//   ....[16]....
        /*040c*/ 	.word	0xffffffff


	//   ....[17]....
        /*0410*/ 	.word	0xffffffff


	//   ....[18]....
        /*0414*/ 	.word	0xffffffff


	//   ....[19]....
        /*0418*/ 	.word	0xffffffff


	//   ....[20]....
        /*041c*/ 	.word	0xffffffff


	//   ....[21]....
        /*0420*/ 	.word	0xffffffff


	//   ....[22]....
        /*0424*/ 	.word	0xffffffff


	//   ....[23]....
        /*0428*/ 	.word	0xffffffff


	//   ....[24]....
        /*042c*/ 	.word	0xffffffff


	//   ....[25]....
        /*0430*/ 	.word	0xffffffff


	//   ....[26]....
        /*0434*/ 	.word	0xffffffff


	//   ....[27]....
        /*0438*/ 	.word	0xffffffff


	//   ....[28]....
        /*043c*/ 	.word	0xffffffff


	//   ....[29]....
        /*0440*/ 	.word	0xffffffff


	//   ....[30]....
        /*0444*/ 	.word	0xffffffff


	//   ....[31]....
        /*0448*/ 	.word	0xffffffff


	//   ....[32]....
        /*044c*/ 	.word	0xffffffff


	//   ....[33]....
        /*0450*/ 	.word	0xffffffff


	//   ....[34]....
        /*0454*/ 	.word	0xffffffff


	//   ....[35]....
        /*0458*/ 	.word	0xffffffff


	//   ....[36]....
        /*045c*/ 	.word	0xffffffff


	//   ....[37]....
        /*0460*/ 	.word	0xffffffff


	//   ....[38]....
        /*0464*/ 	.word	0xffffffff


	//   ....[39]....
        /*0468*/ 	.word	0xffffffff


	//   ....[40]....
        /*046c*/ 	.word	0xffffffff


	//   ....[41]....
        /*0470*/ 	.word	0xffffffff


	//   ....[42]....
        /*0474*/ 	.word	0xffffffff


	//   ....[43]....
        /*0478*/ 	.word	0xffffffff


	//   ....[44]....
        /*047c*/ 	.word	0xffffffff


	//   ....[45]....
        /*0480*/ 	.word	0xffffffff


	//   ....[46]....
        /*0484*/ 	.word	0xffffffff


	//   ....[47]....
        /*0488*/ 	.word	0xffffffff


	//   ....[48]....
        /*048c*/ 	.word	0xffffffff


	//   ....[49]....
        /*0490*/ 	.word	0xffffffff


	//   ....[50]....
        /*0494*/ 	.word	0xffffffff


	//   ....[51]....
        /*0498*/ 	.word	0xffffffff


	//   ....[52]....
        /*049c*/ 	.word	0xffffffff


	//   ....[53]....
        /*04a0*/ 	.word	0xffffffff


	//   ....[54]....
        /*04a4*/ 	.word	0xffffffff


	//   ....[55]....
        /*04a8*/ 	.word	0xffffffff


	//   ....[56]....
        /*04ac*/ 	.word	0xffffffff


	//   ....[57]....
        /*04b0*/ 	.word	0xffffffff


	//   ....[58]....
        /*04b4*/ 	.word	0xffffffff


	//   ....[59]....
        /*04b8*/ 	.word	0xffffffff


	//   ....[60]....
        /*04bc*/ 	.word	0xffffffff


	//   ....[61]....
        /*04c0*/ 	.word	0xffffffff


	//   ....[62]....
        /*04c4*/ 	.word	0xffffffff


	//   ....[63]....
        /*04c8*/ 	.word	0xffffffff


	//   ....[64]....
        /*04cc*/ 	.word	0xffffffff


	//   ....[65]....
        /*04d0*/ 	.word	0xffffffff


	//   ....[66]....
        /*04d4*/ 	.word	0xffffffff


	//   ....[67]....
        /*04d8*/ 	.word	0xffffffff


	//   ....[68]....
        /*04dc*/ 	.word	0xffffffff


	//   ....[69]....
        /*04e0*/ 	.word	0xffffffff


	//   ....[70]....
        /*04e4*/ 	.word	0xffffffff


	//   ....[71]....
        /*04e8*/ 	.word	0xffffffff


	//   ....[72]....
        /*04ec*/ 	.word	0xffffffff


	//   ....[73]....
        /*04f0*/ 	.word	0xffffffff


	//   ....[74]....
        /*04f4*/ 	.word	0xffffffff


	//   ....[75]....
        /*04f8*/ 	.word	0xffffffff


	//   ....[76]....
        /*04fc*/ 	.word	0xffffffff


	//   ....[77]....
        /*0500*/ 	.word	0xffffffff


	//   ....[78]....
        /*0504*/ 	.word	0xffffffff


	//   ....[79]....
        /*0508*/ 	.word	0xffffffff


	//   ....[80]....
        /*050c*/ 	.word	0xffffffff


	//   ....[81]....
        /*0510*/ 	.word	0xffffffff


	//   ....[82]....
        /*0514*/ 	.word	0xffffffff


	//   ....[83]....
        /*0518*/ 	.word	0xffffffff


	//   ....[84]....
        /*051c*/ 	.word	0xffffffff


	//   ....[85]....
        /*0520*/ 	.word	0xffffffff


	//   ....[86]....
        /*0524*/ 	.word	0xffffffff


	//   ....[87]....
        /*0528*/ 	.word	0xffffffff


	//   ....[88]....
        /*052c*/ 	.word	0xffffffff


	//   ....[89]....
        /*0530*/ 	.word	0xffffffff


	//   ....[90]....
        /*0534*/ 	.word	0xffffffff


	//   ....[91]....
        /*0538*/ 	.word	0xffffffff


	//   ....[92]....
        /*053c*/ 	.word	0xffffffff


	//   ....[93]....
        /*0540*/ 	.word	0xffffffff


	//   ....[94]....
        /*0544*/ 	.word	0xffffffff


	//   ....[95]....
        /*0548*/ 	.word	0xffffffff


	//   ....[96]....
        /*054c*/ 	.word	0xffffffff


	//   ....[97]....
        /*0550*/ 	.word	0xffffffff


	//   ....[98]....
        /*0554*/ 	.word	0xffffffff


	//   ....[99]....
        /*0558*/ 	.word	0xffffffff


	//   ....[100]....
        /*055c*/ 	.word	0xffffffff


	//   ....[101]....
        /*0560*/ 	.word	0xffffffff


	//   ....[102]....
        /*0564*/ 	.word	0xffffffff


	//   ....[103]....
        /*0568*/ 	.word	0xffffffff


	//   ....[104]....
        /*056c*/ 	.word	0xffffffff


	//   ....[105]....
        /*0570*/ 	.word	0xffffffff


	//   ....[106]....
        /*0574*/ 	.word	0xffffffff


	//   ....[107]....
        /*0578*/ 	.word	0xffffffff


	//   ....[108]....
        /*057c*/ 	.word	0xffffffff


	//   ....[109]....
        /*0580*/ 	.word	0xffffffff


	//   ....[110]....
        /*0584*/ 	.word	0xffffffff


	//   ....[111]....
        /*0588*/ 	.word	0xffffffff


	//   ....[112]....
        /*058c*/ 	.word	0xffffffff


	//   ....[113]....
        /*0590*/ 	.word	0xffffffff


	//   ....[114]....
        /*0594*/ 	.word	0xffffffff


	//   ....[115]....
        /*0598*/ 	.word	0xffffffff


	//   ....[116]....
        /*059c*/ 	.word	0xffffffff


	//   ....[117]....
        /*05a0*/ 	.word	0xffffffff


	//   ....[118]....
        /*05a4*/ 	.word	0xffffffff


	//   ....[119]....
        /*05a8*/ 	.word	0xffffffff


	//   ....[120]....
        /*05ac*/ 	.word	0xffffffff


	//   ....[121]....
        /*05b0*/ 	.word	0xffffffff


	//   ....[122]....
        /*05b4*/ 	.word	0xffffffff


	//   ....[123]....
        /*05b8*/ 	.word	0xffffffff


	//   ....[124]....
        /*05bc*/ 	.word	0xffffffff


	//   ....[125]....
        /*05c0*/ 	.word	0xffffffff


	//   ....[126]....
        /*05c4*/ 	.word	0xffffffff


	//   ....[127]....
        /*05c8*/ 	.word	0xffffffff


	//   ....[128]....
        /*05cc*/ 	.word	0xffffffff


	//   ....[129]....
        /*05d0*/ 	.word	0xffffffff


	//   ....[130]....
        /*05d4*/ 	.word	0xffffffff


	//   ....[131]....
        /*05d8*/ 	.word	0xffffffff


	//   ....[132]....
        /*05dc*/ 	.word	0xffffffff


	//   ....[133]....
        /*05e0*/ 	.word	0xffffffff


	//   ....[134]....
        /*05e4*/ 	.word	0xffffffff


	//   ....[135]....
        /*05e8*/ 	.word	0xffffffff


	//   ....[136]....
        /*05ec*/ 	.word	0xffffffff


	//   ....[137]....
        /*05f0*/ 	.word	0xffffffff


	//   ....[138]....
        /*05f4*/ 	.word	0xffffffff


	//   ....[139]....
        /*05f8*/ 	.word	0xffffffff


	//   ....[140]....
        /*05fc*/ 	.word	0xffffffff


	//   ....[141]....
        /*0600*/ 	.word	0xffffffff


	//   ....[142]....
        /*0604*/ 	.word	0xffffffff


	//   ....[143]....
        /*0608*/ 	.word	0xffffffff


	//   ....[144]....
        /*060c*/ 	.word	0xffffffff


	//   ....[145]....
        /*0610*/ 	.word	0xffffffff


	//   ....[146]....
        /*0614*/ 	.word	0xffffffff


	//   ....[147]....
        /*0618*/ 	.word	0xffffffff


	//   ....[148]....
        /*061c*/ 	.word	0xffffffff


	//   ....[149]....
        /*0620*/ 	.word	0xffffffff


	//   ....[150]....
        /*0624*/ 	.word	0xffffffff


	//   ....[151]....
        /*0628*/ 	.word	0xffffffff


	//   ....[152]....
        /*062c*/ 	.word	0xffffffff


	//   ....[153]....
        /*0630*/ 	.word	0xffffffff


	//   ....[154]....
        /*0634*/ 	.word	0xffffffff


	//   ....[155]....
        /*0638*/ 	.word	0xffffffff


	//   ....[156]....
        /*063c*/ 	.word	0xffffffff


	//   ....[157]....
        /*0640*/ 	.word	0xffffffff


	//   ....[158]....
        /*0644*/ 	.word	0xffffffff


	//   ....[159]....
        /*0648*/ 	.word	0xffffffff


	//   ....[160]....
        /*064c*/ 	.word	0xffffffff


	//   ....[161]....
        /*0650*/ 	.word	0xffffffff


	//   ....[162]....
        /*0654*/ 	.word	0xffffffff


	//   ....[163]....
        /*0658*/ 	.word	0xffffffff


	//   ....[164]....
        /*065c*/ 	.word	0xffffffff


	//   ....[165]....
        /*0660*/ 	.word	0xffffffff


	//   ....[166]....
        /*0664*/ 	.word	0xffffffff


	//   ....[167]....
        /*0668*/ 	.word	0xffffffff


	//   ....[168]....
        /*066c*/ 	.word	0xffffffff


	//----- nvinfo : EIATTR_COOP_GROUP_INSTR_OFFSETS
	.align		4
.L_542:
        /*0670*/ 	.byte	0x04, 0x28
        /*0672*/ 	.short	(.L_544 - .L_543)


	//   ....[0]....
.L_543:
        /*0674*/ 	.word	0x00000050


	//   ....[1]....
        /*0678*/ 	.word	0x00000210


	//   ....[2]....
        /*067c*/ 	.word	0x00000240


	//   ....[3]....
        /*0680*/ 	.word	0x00000270


	//   ....[4]....
        /*0684*/ 	.word	0x000002a0


	//   ....[5]....
        /*0688*/ 	.word	0x000002d0


	//   ....[6]....
        /*068c*/ 	.word	0x00000300


	//   ....[7]....
        /*0690*/ 	.word	0x00000470


	//   ....[8]....
        /*0694*/ 	.word	0x000004b0


	//   ....[9]....
        /*0698*/ 	.word	0x000004e0


	//   ....[10]....
        /*069c*/ 	.word	0x00000510


	//   ....[11]....
        /*06a0*/ 	.word	0x00000540


	//   ....[12]....
        /*06a4*/ 	.word	0x00000570


	//   ....[13]....
        /*06a8*/ 	.word	0x00000600


	//   ....[14]....
        /*06ac*/ 	.word	0x00000650


	//   ....[15]....
        /*06b0*/ 	.word	0x00000670


	//   ....[16]....
        /*06b4*/ 	.word	0x000006d0


	//   ....[17]....
        /*06b8*/ 	.word	0x00008580


	//   ....[18]....
        /*06bc*/ 	.word	0x000085a0


	//   ....[19]....
        /*06c0*/ 	.word	0x00008720


	//   ....[20]....
        /*06c4*/ 	.word	0x00008730


	//   ....[21]....
        /*06c8*/ 	.word	0x00008890


	//   ....[22]....
        /*06cc*/ 	.word	0x000088b0


	//   ....[23]....
        /*06d0*/ 	.word	0x00008a10


	//   ....[24]....
        /*06d4*/ 	.word	0x00008a20


	//   ....[25]....
        /*06d8*/ 	.word	0x00009180


	//   ....[26]....
        /*06dc*/ 	.word	0x000091a0


	//   ....[27]....
        /*06e0*/ 	.word	0x000091b0


	//   ....[28]....
        /*06e4*/ 	.word	0x000091c0


	//   ....[29]....
        /*06e8*/ 	.word	0x00009630


	//   ....[30]....
        /*06ec*/ 	.word	0x000098a0


	//   ....[31]....
        /*06f0*/ 	.word	0x000098e0


	//   ....[32]....
        /*06f4*/ 	.word	0x00009900


	//   ....[33]....
        /*06f8*/ 	.word	0x0000c790


	//   ....[34]....
        /*06fc*/ 	.word	0x0000c830


	//   ....[35]....
        /*0700*/ 	.word	0x0000c850


	//   ....[36]....
        /*0704*/ 	.word	0x0000c860


	//   ....[37]....
        /*0708*/ 	.word	0x0000cb00


	//   ....[38]....
        /*070c*/ 	.word	0x0000cd70


	//   ....[39]....
        /*0710*/ 	.word	0x0000cdb0


	//   ....[40]....
        /*0714*/ 	.word	0x0000cdf0


	//   ....[41]....
        /*0718*/ 	.word	0x000110d0


	//   ....[42]....
        /*071c*/ 	.word	0x000112a0


	//   ....[43]....
        /*0720*/ 	.word	0x00011b30


	//   ....[44]....
        /*0724*/ 	.word	0x00011c90


	//   ....[45]....
        /*0728*/ 	.word	0x00011ca0


	//   ....[46]....
        /*072c*/ 	.word	0x00011cf0


	//   ....[47]....
        /*0730*/ 	.word	0x000145a0


	//   ....[48]....
        /*0734*/ 	.word	0x000147e0


	//   ....[49]....
        /*0738*/ 	.word	0x00015020


	//   ....[50]....
        /*073c*/ 	.word	0x00015180


	//   ....[51]....
        /*0740*/ 	.word	0x000151f0


	//   ....[52]....
        /*0744*/ 	.word	0x00015290


	//   ....[53]....
        /*0748*/ 	.word	0x00017f30


	//   ....[54]....
        /*074c*/ 	.word	0x00017f50


	//   ....[55]....
        /*0750*/ 	.word	0x00017f80


	//   ....[56]....
        /*0754*/ 	.word	0x00017fe0


	//   ....[57]....
        /*0758*/ 	.word	0x0001ae60


	//   ....[58]....
        /*075c*/ 	.word	0x0001b0a0


	//   ....[59]....
        /*0760*/ 	.word	0x0001b8e0


	//   ....[60]....
        /*0764*/ 	.word	0x0001ba40


	//   ....[61]....
        /*0768*/ 	.word	0x0001bab0


	//   ....[62]....
        /*076c*/ 	.word	0x0001bb50


	//   ....[63]....
        /*0770*/ 	.word	0x0001d270


	//   ....[64]....
        /*0774*/ 	.word	0x0001d2a0


	//   ....[65]....
        /*0778*/ 	.word	0x0001d2b0


	//   ....[66]....
        /*077c*/ 	.word	0x0001d2e0


	//   ....[67]....
        /*0780*/ 	.word	0x0001e820


	//   ....[68]....
        /*0784*/ 	.word	0x0001e830


	//   ....[69]....
        /*0788*/ 	.word	0x0001e850


	//   ....[70]....
        /*078c*/ 	.word	0x0001e870


	//   ....[71]....
        /*0790*/ 	.word	0x0001ec30


	//   ....[72]....
        /*0794*/ 	.word	0x0001ec50


	//   ....[73]....
        /*0798*/ 	.word	0x0001edb0


	//   ....[74]....
        /*079c*/ 	.word	0x0001edc0


	//   ....[75]....
        /*07a0*/ 	.word	0x0001ef00


	//   ....[76]....
        /*07a4*/ 	.word	0x0001ef20


	//   ....[77]....
        /*07a8*/ 	.word	0x0001f060


	//   ....[78]....
        /*07ac*/ 	.word	0x0001f070


	//   ....[79]....
        /*07b0*/ 	.word	0x0001f3b0


	//   ....[80]....
        /*07b4*/ 	.word	0x0001f3d0


	//   ....[81]....
        /*07b8*/ 	.word	0x0001fd10


	//   ....[82]....
        /*07bc*/ 	.word	0x0001fd20


	//   ....[83]....
        /*07c0*/ 	.word	0x00020ae0


	//   ....[84]....
        /*07c4*/ 	.word	0x00020b00


	//   ....[85]....
        /*07c8*/ 	.word	0x00020c70


	//   ....[86]....
        /*07cc*/ 	.word	0x00020c80


	//   ....[87]....
        /*07d0*/ 	.word	0x00020dc0


	//   ....[88]....
        /*07d4*/ 	.word	0x00020de0


	//   ....[89]....
        /*07d8*/ 	.word	0x00020f20


	//   ....[90]....
        /*07dc*/ 	.word	0x00020f30


	//   ....[91]....
        /*07e0*/ 	.word	0x00021130


	//   ....[92]....
        /*07e4*/ 	.word	0x00021150


	//   ....[93]....
        /*07e8*/ 	.word	0x00021280


	//   ....[94]....
        /*07ec*/ 	.word	0x000212c0


	//   ....[95]....
        /*07f0*/ 	.word	0x000212f0


	//   ....[96]....
        /*07f4*/ 	.word	0x00021320


	//   ....[97]....
        /*07f8*/ 	.word	0x00021350


	//   ....[98]....
        /*07fc*/ 	.word	0x00021380


	//   ....[99]....
        /*0800*/ 	.word	0x000214e0


	//   ....[100]....
        /*0804*/ 	.word	0x00021520


	//   ....[101]....
        /*0808*/ 	.word	0x00021550


	//   ....[102]....
        /*080c*/ 	.word	0x00021580


	//   ....[103]....
        /*0810*/ 	.word	0x000215b0


	//   ....[104]....
        /*0814*/ 	.word	0x000215e0


	//   ....[105]....
        /*0818*/ 	.word	0x00021670


	//   ....[106]....
        /*081c*/ 	.word	0x000216d0


	//   ....[107]....
        /*0820*/ 	.word	0x000216e0


	//   ....[108]....
        /*0824*/ 	.word	0x00021740


	//   ....[109]....
        /*0828*/ 	.word	0x00022190


	//   ....[110]....
        /*082c*/ 	.word	0x000221f0


	//   ....[111]....
        /*0830*/ 	.word	0x00022250


	//   ....[112]....
        /*0834*/ 	.word	0x000222b0


	//   ....[113]....
        /*0838*/ 	.word	0x00022310


	//   ....[114]....
        /*083c*/ 	.word	0x00022380


	//   ....[115]....
        /*0840*/ 	.word	0x000223d0


	//   ....[116]....
        /*0844*/ 	.word	0x00022440


	//   ....[117]....
        /*0848*/ 	.word	0x000224b0


	//   ....[118]....
        /*084c*/ 	.word	0x00022510


	//   ....[119]....
        /*0850*/ 	.word	0x00022580


	//   ....[120]....
        /*0854*/ 	.word	0x000225f0


	//   ....[121]....
        /*0858*/ 	.word	0x00022660


	//   ....[122]....
        /*085c*/ 	.word	0x000226c0


	//   ....[123]....
        /*0860*/ 	.word	0x00022730


	//   ....[124]....
        /*0864*/ 	.word	0x000227a0


	//   ....[125]....
        /*0868*/ 	.word	0x00022810


	//   ....[126]....
        /*086c*/ 	.word	0x00022870


	//   ....[127]....
        /*0870*/ 	.word	0x000228d0


	//   ....[128]....
        /*0874*/ 	.word	0x00022930


	//   ....[129]....
        /*0878*/ 	.word	0x00022980


	//   ....[130]....
        /*087c*/ 	.word	0x000229d0


	//   ....[131]....
        /*0880*/ 	.word	0x00022a40


	//   ....[132]....
        /*0884*/ 	.word	0x00022ab0


	//   ....[133]....
        /*0888*/ 	.word	0x00022b20


	//   ....[134]....
        /*088c*/ 	.word	0x00022b80


	//   ....[135]....
        /*0890*/ 	.word	0x00022bf0


	//   ....[136]....
        /*0894*/ 	.word	0x00022c60


	//   ....[137]....
        /*0898*/ 	.word	0x00022cd0


	//   ....[138]....
        /*089c*/ 	.word	0x00022d30


	//   ....[139]....
        /*08a0*/ 	.word	0x00022da0


	//   ....[140]....
        /*08a4*/ 	.word	0x00022e10


	//   ....[141]....
        /*08a8*/ 	.word	0x00022e80


	//   ....[142]....
        /*08ac*/ 	.word	0x00022ee0


	//   ....[143]....
        /*08b0*/ 	.word	0x00022f50


	//   ....[144]....
        /*08b4*/ 	.word	0x00022fc0


	//   ....[145]....
        /*08b8*/ 	.word	0x00023030


	//   ....[146]....
        /*08bc*/ 	.word	0x00023090


	//   ....[147]....
        /*08c0*/ 	.word	0x00023100


	//   ....[148]....
        /*08c4*/ 	.word	0x00023170


	//   ....[149]....
        /*08c8*/ 	.word	0x000231e0


	//   ....[150]....
        /*08cc*/ 	.word	0x00023240


	//   ....[151]....
        /*08d0*/ 	.word	0x000232b0


	//   ....[152]....
        /*08d4*/ 	.word	0x00023320


	//   ....[153]....
        /*08d8*/ 	.word	0x00023380


	//   ....[154]....
        /*08dc*/ 	.word	0x000233d0


	//   ....[155]....
        /*08e0*/ 	.word	0x00023430


	//   ....[156]....
        /*08e4*/ 	.word	0x00023490


	//   ....[157]....
        /*08e8*/ 	.word	0x000234f0


	//   ....[158]....
        /*08ec*/ 	.word	0x00023560


	//   ....[159]....
        /*08f0*/ 	.word	0x000235b0


	//   ....[160]....
        /*08f4*/ 	.word	0x00023600


	//   ....[161]....
        /*08f8*/ 	.word	0x00023650


	//   ....[162]....
        /*08fc*/ 	.word	0x000236b0


	//   ....[163]....
        /*0900*/ 	.word	0x00023710


	//   ....[164]....
        /*0904*/ 	.word	0x00023780


	//   ....[165]....
        /*0908*/ 	.word	0x000237d0


	//   ....[166]....
        /*090c*/ 	.word	0x00023840


	//   ....[167]....
        /*0910*/ 	.word	0x000238a0


	//   ....[168]....
        /*0914*/ 	.word	0x00023910


	//----- nvinfo : EIATTR_EXIT_INSTR_OFFSETS
	.align		4
.L_544:
        /*0918*/ 	.byte	0x04, 0x1c
        /*091a*/ 	.short	(.L_546 - .L_545)


	//   ....[0]....
.L_545:
        /*091c*/ 	.word	0x000010f0


	//   ....[1]....
        /*0920*/ 	.word	0x00022150


	//----- nvinfo : EIATTR_MAX_THREADS
	.align		4
.L_546:
        /*0924*/ 	.byte	0x04, 0x05
        /*0926*/ 	.short	(.L_548 - .L_547)
.L_547:
        /*0928*/ 	.word	0x00000100
        /*092c*/ 	.word	0x00000001
        /*0930*/ 	.word	0x00000001


	//----- nvinfo : EIATTR_CRS_STACK_SIZE
	.align		4
.L_548:
        /*0934*/ 	.byte	0x04, 0x1e
        /*0936*/ 	.short	(.L_550 - .L_549)
.L_549:
        /*0938*/ 	.word	0x00000000
.L_550:


//--------------------- .nv.info._ZN7cutlass13device_kernelIN5flash19enable_sm80_to_sm89INS1_16FlashAttnFwdSm80INS1_25CollectiveMainloopFwdSm80ILi8ELi1ELb1EN4cute5tupleIJNS5_1CILi128EEENS7_ILi96EEENS7_ILi192EEEEEELi192ENS_10bfloat16_tEfNS_4arch4Sm80ELb1ELb0ELb1ELb0ELb0ELb0ELb1ELb1EEENS1_21CollectiveEpilogueFwdINS6_IJS8_SA_S9_EEENS6_IJNS7_ILi1EEESI_SI_EEESC_SE_Li256ELb0ELb1ELb1ELb0EEENS1_30DynamicPersistentTileSchedulerILi256ELi256ELb1ELb1ELb0EEEEEEEEEvNT_6ParamsE --------------------------
	.section	.nv.info._ZN7cutlass13device_kernelIN5flash19enable_sm80_to_sm89INS1_16FlashAttnFwdSm80INS1_25CollectiveMainloopFwdSm80ILi8ELi1ELb1EN4cute5tupleIJNS5_1CILi128EEENS7_ILi96EEENS7_ILi192EEEEEELi192ENS_10bfloat16_tEfNS_4arch4Sm80ELb1ELb0ELb1ELb0ELb0ELb0ELb1ELb1EEENS1_21CollectiveEpilogueFwdINS6_IJS8_SA_S9_EEENS6_IJNS7_ILi1EEESI_SI_EEESC_SE_Li256ELb0ELb1ELb1ELb0EEENS1_30DynamicPersistentTileSchedulerILi256ELi256ELb1ELb1ELb0EEEEEEEEEvNT_6ParamsE,"",@"SHT_CUDA_INFO"
	.sectionflags	@""
	.align	4


	//----- nvinfo : EIATTR_CUDA_API_VERSION
	.align		4
        /*0000*/ 	.byte	0x04, 0x37
        /*0002*/ 	.short	(.L_552 - .L_551)
.L_551:
        /*0004*/ 	.word	0x00000082


	//----- nvinfo : EIATTR_SW2861232_WAR
	.align		4
.L_552:
        /*0008*/ 	.byte	0x01, 0x35
	.zero		2


	//----- nvinfo : EIATTR_PARAM_CBANK
	.align		4
        /*000c*/ 	.byte	0x04, 0x0a
        /*000e*/ 	.short	(.L_554 - .L_553)
	.align		4
.L_553:
        /*0010*/ 	.word	index@(.nv.constant0._ZN7cutlass13device_kernelIN5flash19enable_sm80_to_sm89INS1_16FlashAttnFwdSm80INS1_25CollectiveMainloopFwdSm80ILi8ELi1ELb1EN4cute5tupleIJNS5_1CILi128EEENS7_ILi96EEENS7_ILi192EEEEEELi192ENS_10bfloat16_tEfNS_4arch4Sm80ELb1ELb0ELb1ELb0ELb0ELb0ELb1ELb1EEENS1_21CollectiveEpilogueFwdINS6_IJS8_SA_S9_EEENS6_IJNS7_ILi1EEESI_SI_EEESC_SE_Li256ELb0ELb1ELb1ELb0EEENS1_30DynamicPersistentTileSchedulerILi256ELi256ELb1ELb1ELb0EEEEEEEEEvNT_6ParamsE)
        /*0014*/ 	.short	0x0160
        /*0016*/ 	.short	0x0428


	//----- nvinfo : EIATTR_CBANK_PARAM_SIZE
	.align		4
.L_554:
        /*0018*/ 	.byte	0x03, 0x19
        /*001a*/ 	.short	0x0428


	//----- nvinfo : EIATTR_KPARAM_INFO
	.align		4
        /*001c*/ 	.byte	0x04, 0x17
        /*001e*/ 	.short	(.L_556 - .L_555)
.L_555:
        /*0020*/ 	.word	0x00000000
        /*0024*/ 	.short	0x0000
        /*0026*/ 	.short	0x0000
        /*0028*/ 	.byte	0x00, 0xf0, 0xa1, 0x10


	//----- nvinfo : EIATTR_MAXREG_COUNT
	.align		4
.L_556:
        /*002c*/ 	.byte	0x03, 0x1b
        /*002e*/ 	.short	0x00ff


	//----- nvinfo : EIATTR_NUM_BARRIERS
	.align		4
        /*0030*/ 	.byte	0x02, 0x4c
        /*0032*/ 	.byte	0x06
	.zero		1


	//----- nvinfo : EIATTR_ANNOTATIONS
	.align		4
        /*0034*/ 	.byte	0x04, 0x55
        /*0036*/ 	.short	(.L_558 - .L_557)


	//   ....[0]....
.L_557:
        /* <DEDUP_REMOVED lines=62> */


	//----- nvinfo : EIATTR_MERCURY_ISA_VERSION
	.align		4
.L_558:
        /*0408*/ 	.byte	0x03, 0x5f
        /*040a*/ 	.short	0x0000


	//----- nvinfo : EIATTR_INT_WARP_WIDE_INSTR_OFFSETS
	.align		4
        /*040c*/ 	.byte	0x04, 0x31
        /*040e*/ 	.short	(.L_560 - .L_559)


	//   ....[0]....
.L_559:
        /*0410*/ 	.word	0x00010520


	//   ....[1]....
        /*0414*/ 	.word	0x000105a0


	//----- nvinfo : EIATTR_COOP_GROUP_MASK_REGIDS
	.align		4
.L_560:
        /*0418*/ 	.byte	0x04, 0x29
        /*041a*/ 	.short	(.L_562 - .L_561)


	//   ....[0]....
.L_561:
        /*041c*/ 	.word	0xffffffff


	//   ....[1]....
        /*0420*/ 	.word	0xffffffff


	//   ....[2]....
        /*0424*/ 	.word	0xffffffff


	//   ....[3]....
        /*0428*/ 	.word	0xffffffff


	//   ....[4]....
        /*042c*/ 	.word	0xffffffff


	//   ....[5]....
        /*0430*/ 	.word	0xffffffff


	//   ....[6]....
        /*0434*/ 	.word	0xffffffff


	//   ....[7]....
        /*0438*/ 	.word	0xffffffff


	//   ....[8]....
        /*043c*/ 	.word	0xffffffff


	//   ....[9]....
        /*0440*/ 	.word	0xffffffff


	//   ....[10]....
        /*0444*/ 	.word	0xffffffff


	//   ....[11]....
        /*0448*/ 	.word	0xffffffff


	//   ....[12]....
        /*044c*/ 	.word	0xffffffff


	//   ....[13]....
        /*0450*/ 	.word	0xffffffff


	//   ....[14]....
        /*0454*/ 	.word	0xffffffff


	//   ....[15]....
        /*0458*/ 	.word	0xffffffff


	//   ....[16]....
        /*045c*/ 	.word	0xffffffff


	//   ....[17]....
        /*0460*/ 	.word	0xffffffff


	//   ....[18]....
        /*0464*/ 	.word	0xffffffff


	//   ....[19]....
        /*0468*/ 	.word	0xffffffff


	//   ....[20]....
        /*046c*/ 	.word	0xffffffff


	//   ....[21]....
        /*0470*/ 	.word	0xffffffff


	//   ....[22]....
        /*0474*/ 	.word	0xffffffff


	//   ....[23]....
        /*0478*/ 	.word	0xffffffff


	//   ....[24]....
        /*047c*/ 	.word	0xffffffff


	//   ....[25]....
        /*0480*/ 	.word	0xffffffff


	//   ....[26]....
        /*0484*/ 	.word	0xffffffff


	//   ....[27]....
        /*0488*/ 	.word	0xffffffff


	//   ....[28]....
        /*048c*/ 	.word	0xffffffff


	//   ....[29]....
        /*0490*/ 	.word	0xffffffff


	//   ....[30]....
        /*0494*/ 	.word	0xffffffff


	//   ....[31]....
        /*0498*/ 	.word	0xffffffff


	//   ....[32]....
        /*049c*/ 	.word	0xffffffff


	//   ....[33]....
        /*04a0*/ 	.word	0xffffffff


	//   ....[34]....
        /*04a4*/ 	.word	0xffffffff


	//   ....[35]....
        /*04a8*/ 	.word	0xffffffff


	//   ....[36]....
        /*04ac*/ 	.word	0xffffffff


	//   ....[37]....
        /*04b0*/ 	.word	0xffffffff


	//   ....[38]....
        /*04b4*/ 	.word	0xffffffff


	//   ....[39]....
        /*04b8*/ 	.word	0xffffffff


	//   ....[40]....
        /*04bc*/ 	.word	0xffffffff


	//   ....[41]....
        /*04c0*/ 	.word	0xffffffff


	//   ....[42]....
        /*04c4*/ 	.word	0xffffffff


	//   ....[43]....
        /*04c8*/ 	.word	0xffffffff


	//   ....[44]....
        /*04cc*/ 	.word	0xffffffff


	//----- nvinfo : EIATTR_COOP_GROUP_INSTR_OFFSETS
	.align		4
.L_562:
        /*04d0*/ 	.byte	0x04, 0x28
        /*04d2*/ 	.short	(.L_564 - .L_563)


	//   ....[0]....
.L_563:
        /*04d4*/ 	.word	0x00000050


	//   ....[1]....
        /*04d8*/ 	.word	0x00000060


	//   ....[2]....
        /*04dc*/ 	.word	0x000018c0


	//   ....[3]....
        /*04e0*/ 	.word	0x000018d0


	//   ....[4]....
        /*04e4*/ 	.word	0x00001990


	//   ....[5]....
        /*04e8*/ 	.word	0x000019b0


	//   ....[6]....
        /*04ec*/ 	.word	0x000019c0


	//   ....[7]....
        /*04f0*/ 	.word	0x000019d0


	//   ....[8]....
        /*04f4*/ 	.word	0x000019e0


	//   ....[9]....
        /*04f8*/ 	.word	0x00001a00


	//   ....[10]....
        /*04fc*/ 	.word	0x000039d0


	//   ....[11]....
        /*0500*/ 	.word	0x000039e0


	//   ....[12]....
        /*0504*/ 	.word	0x00004230


	//   ....[13]....
        /*0508*/ 	.word	0x000043e0


	//   ....[14]....
        /*050c*/ 	.word	0x00004430


	//   ....[15]....
        /*0510*/ 	.word	0x000044a0


	//   ....[16]....
        /*0514*/ 	.word	0x00007770


	//   ....[17]....
        /*0518*/ 	.word	0x00008ae0


	//   ....[18]....
        /*051c*/ 	.word	0x00008c20


	//   ....[19]....
        /*0520*/ 	.word	0x00009180


	//   ....[20]....
        /*0524*/ 	.word	0x00009260


	//   ....[21]....
        /*0528*/ 	.word	0x000092d0


	//   ....[22]....
        /*052c*/ 	.word	0x0000d620


	//   ....[23]....
        /*0530*/ 	.word	0x0000d670


	//   ....[24]....
        /*0534*/ 	.word	0x0000d690


	//   ....[25]....
        /*0538*/ 	.word	0x0000d6b0


	//   ....[26]....
        /*053c*/ 	.word	0x0000fcd0


	//   ....[27]....
        /*0540*/ 	.word	0x0000fd20


	//   ....[28]....
        /*0544*/ 	.word	0x0000fd40


	//   ....[29]....
        /*0548*/ 	.word	0x0000fd60


	//   ....[30]....
        /*054c*/ 	.word	0x000106f0


	//   ....[31]....
        /*0550*/ 	.word	0x00010b40


	//   ....[32]....
        /*0554*/ 	.word	0x00010b50


	//   ....[33]....
        /*0558*/ 	.word	0x00010b80


	//   ....[34]....
        /*055c*/ 	.word	0x00010ba0


	//   ....[35]....
        /*0560*/ 	.word	0x00010ca0


	//   ....[36]....
        /*0564*/ 	.word	0x00010d00


	//   ....[37]....
        /*0568*/ 	.word	0x000115b0


	//   ....[38]....
        /*056c*/ 	.word	0x000115c0


	//   ....[39]....
        /*0570*/ 	.word	0x00011f40


	//   ....[40]....
        /*0574*/ 	.word	0x00012020


	//   ....[41]....
        /*0578*/ 	.word	0x00012080


	//   ....[42]....
        /*057c*/ 	.word	0x000120d0


	//   ....[43]....
        /*0580*/ 	.word	0x00012130


	//   ....[44]....
        /*0584*/ 	.word	0x00012180


	//----- nvinfo : EIATTR_EXIT_INSTR_OFFSETS
	.align		4
.L_564:
        /*0588*/ 	.byte	0x04, 0x1c
        /*058a*/ 	.short	(.L_566 - .L_565)


	//   ....[0]....
.L_565:
        /*058c*/ 	.word	0x000000b0


	//   ....[1]....
        /*0590*/ 	.word	0x00011fe0


	//----- nvinfo : EIATTR_MAX_THREADS
	.align		4
.L_566:
        /*0594*/ 	.byte	0x04, 0x05
        /*0596*/ 	.short	(.L_568 - .L_567)
.L_567:
        /*0598*/ 	.word	0x00000100
        /*059c*/ 	.word	0x00000001
        /*05a0*/ 	.word	0x00000001


	//----- nvinfo : EIATTR_CRS_STACK_SIZE
	.align		4
.L_568:
        /*05a4*/ 	.byte	0x04, 0x1e
        /*05a6*/ 	.short	(.L_570 - .L_569)
.L_569:
        /*05a8*/ 	.word	0x00000000
.L_570:


//--------------------- .nv.info._ZN7cutlass13device_kernelIN5flash19enable_sm80_to_sm89INS1_16FlashAttnFwdSm80INS1_25CollectiveMainloopFwdSm80ILi8ELi1ELb0EN4cute5tupleIJNS5_1CILi128EEENS7_ILi64EEENS7_ILi192EEEEEELi192ENS_10bfloat16_tEfNS_4arch4Sm80ELb1ELb0ELb1ELb1ELb0ELb0ELb1ELb1EEENS1_21CollectiveEpilogueFwdINS6_IJS8_SA_S9_EEENS6_IJNS7_ILi1EEESI_SI_EEESC_SE_Li256ELb1ELb1ELb1ELb0EEENS1_36VarlenDynamicPersistentTileSchedulerILi128ELi64ELi256ELi256ELb1ELb1ELb0ELb1ELb1ELb1EEEEEEEEEvNT_6ParamsE --------------------------
	.section	.nv.info._ZN7cutlass13device_kernelIN5flash19enable_sm80_to_sm89INS1_16FlashAttnFwdSm80INS1_25CollectiveMainloopFwdSm80ILi8ELi1ELb0EN4cute5tupleIJNS5_1CILi128EEENS7_ILi64EEENS7_ILi192EEEEEELi192ENS_10bfloat16_tEfNS_4arch4Sm80ELb1ELb0ELb1ELb1ELb0ELb0ELb1ELb1EEENS1_21CollectiveEpilogueFwdINS6_IJS8_SA_S9_EEENS6_IJNS7_ILi1EEESI_SI_EEESC_SE_Li256ELb1ELb1ELb1ELb0EEENS1_36VarlenDynamicPersistentTileSchedulerILi128ELi64ELi256ELi256ELb1ELb1ELb0ELb1ELb1ELb1EEEEEEEEEvNT_6ParamsE,"",@"SHT_CUDA_INFO"
	.sectionflags	@""
	.align	4


	//----- nvinfo : EIATTR_CUDA_API_VERSION
	.align		4
        /*0000*/ 	.byte	0x04, 0x37
        /*0002*/ 	.short	(.L_572 - .L_571)
.L_571:
        /*0004*/ 	.word	0x00000082


	//----- nvinfo : EIATTR_SW2861232_WAR
	.align		4
.L_572:
        /*0008*/ 	.byte	0x01, 0x35
	.zero		2


	//----- nvinfo : EIATTR_PARAM_CBANK
	.align		4
        /*000c*/ 	.byte	0x04, 0x0a
        /*000e*/ 	.short	(.L_574 - .L_573)
	.align		4
.L_573:
        /*0010*/ 	.word	index@(.nv.constant0._ZN7cutlass13device_kernelIN5flash19enable_sm80_to_sm89INS1_16FlashAttnFwdSm80INS1_25CollectiveMainloopFwdSm80ILi8ELi1ELb0EN4cute5tupleIJNS5_1CILi128EEENS7_ILi64EEENS7_ILi192EEEEEELi192ENS_10bfloat16_tEfNS_4arch4Sm80ELb1ELb0ELb1ELb1ELb0ELb0ELb1ELb1EEENS1_21CollectiveEpilogueFwdINS6_IJS8_SA_S9_EEENS6_IJNS7_ILi1EEESI_SI_EEESC_SE_Li256ELb1ELb1ELb1ELb0EEENS1_36VarlenDynamicPersistentTileSchedulerILi128ELi64ELi256ELi256ELb1ELb1ELb0ELb1ELb1ELb1EEEEEEEEEvNT_6ParamsE)
        /*0014*/ 	.short	0x0160
        /*0016*/ 	.short	0x0438


	//----- nvinfo : EIATTR_CBANK_PARAM_SIZE
	.align		4
.L_574:
        /*0018*/ 	.byte	0x03, 0x19
        /*001a*/ 	.short	0x0438


	//----- nvinfo : EIATTR_KPARAM_INFO
	.align		4
        /*001c*/ 	.byte	0x04, 0x17
        /*001e*/ 	.short	(.L_576 - .L_575)
.L_575:
        /*0020*/ 	.word	0x00000000
        /*0024*/ 	.short	0x0000
        /*0026*/ 	.short	0x0000
        /*0028*/ 	.byte	0x00, 0xf0, 0xe1, 0x10


	//----- nvinfo : EIATTR_MAXREG_COUNT
	.align		4
.L_576:
        /*002c*/ 	.byte	0x03, 0x1b
        /*002e*/ 	.short	0x00ff


	//----- nvinfo : EIATTR_NUM_BARRIERS
	.align		4
        /*0030*/ 	.byte	0x02, 0x4c
        /*0032*/ 	.byte	0x06
	.zero		1


	//----- nvinfo : EIATTR_ANNOTATIONS
	.align		4
        /*0034*/ 	.byte	0x04, 0x55
        /*0036*/ 	.short	(.L_578 - .L_577)


	//   ....[0]....
.L_577:
        /* <DEDUP_REMOVED lines=37> */


	//----- nvinfo : EIATTR_MERCURY_ISA_VERSION
	.align		4
.L_578:
        /*0270*/ 	.byte	0x03, 0x5f
        /*0272*/ 	.short	0x0000


	//----- nvinfo : EIATTR_INT_WARP_WIDE_INSTR_OFFSETS
	.align		4
        /*0274*/ 	.byte	0x04, 0x31
        /*0276*/ 	.short	(.L_580 - .L_579)


	//   ....[0]....
.L_579:
        /*0278*/ 	.word	0x0000c540


	//   ....[1]....
        /*027c*/ 	.word	0x0000c5c0


	//----- nvinfo : EIATTR_COOP_GROUP_MASK_REGIDS
	.align		4
.L_580:
        /*0280*/ 	.byte	0x04, 0x29
        /*0282*/ 	.short	(.L_582 - .L_581)


	//   ....[0]....
.L_581:
        /*0284*/ 	.word	0xffffffff


	//   ....[1]....
        /*0288*/ 	.word	0xffffffff


	//   ....[2]....
        /*028c*/ 	.word	0xffffffff


	//   ....[3]....
        /*0290*/ 	.word	0xffffffff


	//   ....[4]....
        /*0294*/ 	.word	0xffffffff


	//   ....[5]....
        /*0298*/ 	.word	0xffffffff


	//   ....[6]....
        /*029c*/ 	.word	0xffffffff


	//   ....[7]....
        /*02a0*/ 	.word	0xffffffff


	//   ....[8]....
        /*02a4*/ 	.word	0xffffffff


	//   ....[9]....
        /*02a8*/ 	.word	0xffffffff


	//   ....[10]....
        /*02ac*/ 	.word	0xffffffff


	//   ....[11]....
        /*02b0*/ 	.word	0xffffffff


	//   ....[12]....
        /*02b4*/ 	.word	0xffffffff


	//   ....[13]....
        /*02b8*/ 	.word	0xffffffff


	//   ....[14]....
        /*02bc*/ 	.word	0xffffffff


	//   ....[15]....
        /*02c0*/ 	.word	0xffffffff


	//   ....[16]....
        /*02c4*/ 	.word	0xffffffff


	//   ....[17]....
        /*02c8*/ 	.word	0xffffffff


	//   ....[18]....
        /*02cc*/ 	.word	0xffffffff


	//   ....[19]....
        /*02d0*/ 	.word	0xffffffff


	//   ....[20]....
        /*02d4*/ 	.word	0xffffffff


	//   ....[21]....
        /*02d8*/ 	.word	0xffffffff


	//   ....[22]....
        /*02dc*/ 	.word	0xffffffff


	//   ....[23]....
        /*02e0*/ 	.word	0xffffffff


	//   ....[24]....
        /*02e4*/ 	.word	0xffffffff


	//   ....[25]....
        /*02e8*/ 	.word	0xffffffff


	//   ....[26]....
        /*02ec*/ 	.word	0xffffffff


	//   ....[27]....
        /*02f0*/ 	.word	0xffffffff


	//   ....[28]....
        /*02f4*/ 	.word	0xffffffff


	//   ....[29]....
        /*02f8*/ 	.word	0xffffffff


	//   ....[30]....
        /*02fc*/ 	.word	0xffffffff


	//   ....[31]....
        /*0300*/ 	.word	0xffffffff


	//   ....[32]....
        /*0304*/ 	.word	0xffffffff


	//   ....[33]....
        /*0308*/ 	.word	0xffffffff


	//   ....[34]....
        /*030c*/ 	.word	0xffffffff


	//   ....[35]....
        /*0310*/ 	.word	0xffffffff


	//   ....[36]....
        /*0314*/ 	.word	0xffffffff


	//   ....[37]....
        /*0318*/ 	.word	0xffffffff


	//   ....[38]....
        /*031c*/ 	.word	0xffffffff


	//   ....[39]....
        /*0320*/ 	.word	0xffffffff


	//   ....[40]....
        /*0324*/ 	.word	0xffffffff


	//   ....[41]....
        /*0328*/ 	.word	0xffffffff


	//   ....[42]....
        /*032c*/ 	.word	0xffffffff


	//   ....[43]....
        /*0330*/ 	.word	0xffffffff


	//   ....[44]....
        /*0334*/ 	.word	0xffffffff


	//   ....[45]....
        /*0338*/ 	.word	0xffffffff


	//   ....[46]....
        /*033c*/ 	.word	0xffffffff


	//   ....[47]....
        /*0340*/ 	.word	0xffffffff


	//   ....[48]....
        /*0344*/ 	.word	0xffffffff


	//   ....[49]....
        /*0348*/ 	.word	0xffffffff


	//   ....[50]....
        /*034c*/ 	.word	0xffffffff


	//   ....[51]....
        /*0350*/ 	.word	0xffffffff


	//   ....[52]....
        /*0354*/ 	.word	0xffffffff


	//   ....[53]....
        /*0358*/ 	.word	0xffffffff


	//   ....[54]....
        /*035c*/ 	.word	0xffffffff


	//   ....[55]....
        /*0360*/ 	.word	0xffffffff


	//   ....[56]....
        /*0364*/ 	.word	0xffffffff


	//   ....[57]....
        /*0368*/ 	.word	0xffffffff


	//   ....[58]....
        /*036c*/ 	.word	0xffffffff


	//   ....[59]....
        /*0370*/ 	.word	0xffffffff


	//   ....[60]....
        /*0374*/ 	.word	0xffffffff


	//   ....[61]....
        /*0378*/ 	.word	0xffffffff


	//   ....[62]....
        /*037c*/ 	.word	0xffffffff


	//   ....[63]....
        /*0380*/ 	.word	0xffffffff


	//   ....[64]....
        /*0384*/ 	.word	0xffffffff


	//   ....[65]....
        /*0388*/ 	.word	0xffffffff


	//   ....[66]....
        /*038c*/ 	.word	0xffffffff


	//   ....[67]....
        /*0390*/ 	.word	0xffffffff


	//   ....[68]....
        /*0394*/ 	.word	0xffffffff


	//   ....[69]....
        /*0398*/ 	.word	0xffffffff


	//   ....[70]....
        /*039c*/ 	.word	0xffffffff


	//   ....[71]....
        /*03a0*/ 	.word	0xffffffff


	//   ....[72]....
        /*03a4*/ 	.word	0xffffffff


	//   ....[73]....
        /*03a8*/ 	.word	0xffffffff


	//   ....[74]....
        /*03ac*/ 	.word	0xffffffff


	//   ....[75]....
        /*03b0*/ 	.word	0xffffffff


	//   ....[76]....
        /*03b4*/ 	.word	0xffffffff


	//   ....[77]....
        /*03b8*/ 	.word	0xffffffff


	//   ....[78]....
        /*03bc*/ 	.word	0xffffffff


	//   ....[79]....
        /*03c0*/ 	.word	0xffffffff


	//   ....[80]....
        /*03c4*/ 	.word	0xffffffff


	//   ....[81]....
        /*03c8*/ 	.word	0xffffffff


	//   ....[82]....
        /*03cc*/ 	.word	0xffffffff


	//   ....[83]....
        /*03d0*/ 	.word	0xffffffff


	//   ....[84]....
        /*03d4*/ 	.word	0xffffffff


	//   ....[85]....
        /*03d8*/ 	.word	0xffffffff


	//   ....[86]....
        /*03dc*/ 	.word	0xffffffff


	//   ....[87]....
        /*03e0*/ 	.word	0xffffffff


	//   ....[88]....
        /*03e4*/ 	.word	0xffffffff


	//   ....[89]....
        /*03e8*/ 	.word	0xffffffff


	//   ....[90]....
        /*03ec*/ 	.word	0xffffffff


	//   ....[91]....
        /*03f0*/ 	.word	0xffffffff


	//   ....[92]....
        /*03f4*/ 	.word	0xffffffff


	//   ....[93]....
        /*03f8*/ 	.word	0xffffffff


	//   ....[94]....
        /*03fc*/ 	.word	0xffffffff


	//   ....[95]....
        /*0400*/ 	.word	0xffffffff


	//   ....[96]....
        /*0404*/ 	.word	0xffffffff


	//   ....[97]....
        /*0408*/ 	.word	0xffffffff


	//   ....[98]....
        /*040c*/ 	.word	0xffffffff


	//   ....[99]....
        /*0410*/ 	.word	0xffffffff


	//   ....[100]....
        /*0414*/ 	.word	0xffffffff


	//   ....[101]....
        /*0418*/ 	.word	0xffffffff


	//   ....[102]....
        /*041c*/ 	.word	0xffffffff


	//   ....[103]....
        /*0420*/ 	.word	0xffffffff


	//   ....[104]....
        /*0424*/ 	.word	0xffffffff


	//   ....[105]....
        /*0428*/ 	.word	0xffffffff


	//   ....[106]....
        /*042c*/ 	.word	0xffffffff


	//   ....[107]....
        /*0430*/ 	.word	0xffffffff


	//   ....[108]....
        /*0434*/ 	.word	0xffffffff


	//   ....[109]....
        /*0438*/ 	.word	0xffffffff


	//   ....[110]....
        /*043c*/ 	.word	0xffffffff


	//   ....[111]....
        /*0440*/ 	.word	0xffffffff


	//   ....[112]....
        /*0444*/ 	.word	0xffffffff


	//   ....[113]....
        /*0448*/ 	.word	0xffffffff


	//   ....[114]....
        /*044c*/ 	.word	0xffffffff


	//   ....[115]....
        /*0450*/ 	.word	0xffffffff


	//   ....[116]....
        /*0454*/ 	.word	0xffffffff


	//   ....[117]....
        /*0458*/ 	.word	0xffffffff


	//   ....[118]....
        /*045c*/ 	.word	0xffffffff


	//   ....[119]....
        /*0460*/ 	.word	0xffffffff


	//   ....[120]....
        /*0464*/ 	.word	0xffffffff


	//   ....[121]....
        /*0468*/ 	.word	0xffffffff


	//   ....[122]....
        /*046c*/ 	.word	0xffffffff


	//   ....[123]....
        /*0470*/ 	.word	0xffffffff


	//   ....[124]....
        /*0474*/ 	.word	0xffffffff


	//   ....[125]....
        /*0478*/ 	.word	0xffffffff


	//   ....[126]....
        /*047c*/ 	.word	0xffffffff


	//   ....[127]....
        /*0480*/ 	.word	0xffffffff


	//   ....[128]....
        /*0484*/ 	.word	0xffffffff


	//   ....[129]....
        /*0488*/ 	.word	0xffffffff


	//   ....[130]....
        /*048c*/ 	.word	0xffffffff


	//   ....[131]....
        /*0490*/ 	.word	0xffffffff


	//   ....[132]....
        /*0494*/ 	.word	0xffffffff


	//   ....[133]....
        /*0498*/ 	.word	0xffffffff


	//   ....[134]....
        /*049c*/ 	.word	0xffffffff


	//   ....[135]....
        /*04a0*/ 	.word	0xffffffff


	//   ....[136]....
        /*04a4*/ 	.word	0xffffffff


	//   ....[137]....
        /*04a8*/ 	.word	0xffffffff


	//   ....[138]....
        /*04ac*/ 	.word	0xffffffff


	//   ....[139]....
        /*04b0*/ 	.word	0xffffffff


	//   ....[140]....
        /*04b4*/ 	.word	0xffffffff


	//   ....[141]....
        /*04b8*/ 	.word	0xffffffff


	//   ....[142]....
        /*04bc*/ 	.word	0xffffffff


	//   ....[143]....
        /*04c0*/ 	.word	0xffffffff


	//   ....[144]....
        /*04c4*/ 	.word	0xffffffff


	//   ....[145]....
        /*04c8*/ 	.word	0xffffffff


	//   ....[146]....
        /*04cc*/ 	.word	0xffffffff


	//----- nvinfo : EIATTR_COOP_GROUP_INSTR_OFFSETS
	.align		4
.L_582:
        /*04d0*/ 	.byte	0x04, 0x28
        /*04d2*/ 	.short	(.L_584 - .L_583)


	//   ....[0]....
.L_583:
        /*04d4*/ 	.word	0x00000050


	//   ....[1]....
        /*04d8*/ 	.word	0x000001e0


	//   ....[2]....
        /*04dc*/ 	.word	0x00000210


	//   ....[3]....
        /*04e0*/ 	.word	0x00000240


	//   ....[4]....
        /*04e4*/ 	.word	0x00000270


	//   ....[5]....
        /*04e8*/ 	.word	0x000002a0


	//   ....[6]....
        /*04ec*/ 	.word	0x000002d0


	//   ....[7]....
        /*04f0*/ 	.word	0x00000430


	//   ....[8]....
        /*04f4*/ 	.word	0x00000470


	//   ....[9]....
        /*04f8*/ 	.word	0x000004a0


	//   ....[10]....
        /*04fc*/ 	.word	0x000004d0


	//   ....[11]....
        /*0500*/ 	.word	0x00000500


	//   ....[12]....
        /*0504*/ 	.word	0x00000530


	//   ....[13]....
        /*0508*/ 	.word	0x000005c0


	//   ....[14]....
        /*050c*/ 	.word	0x00000600


	//   ....[15]....
        /*0510*/ 	.word	0x00000620


	//   ....[16]....
        /*0514*/ 	.word	0x00000680


	//   ....[17]....
        /*0518*/ 	.word	0x00002900


	//   ....[18]....
        /*051c*/ 	.word	0x00002920


	//   ....[19]....
        /*0520*/ 	.word	0x00002a90


	//   ....[20]....
        /*0524*/ 	.word	0x00002aa0


	//   ....[21]....
        /*0528*/ 	.word	0x00002c10


	//   ....[22]....
        /*052c*/ 	.word	0x00002c30


	//   ....[23]....
        /*0530*/ 	.word	0x00002da0


	//   ....[24]....
        /*0534*/ 	.word	0x00002db0


	//   ....[25]....
        /*0538*/ 	.word	0x000043c0


	//   ....[26]....
        /*053c*/ 	.word	0x000043d0


	//   ....[27]....
        /*0540*/ 	.word	0x000049b0


	//   ....[28]....
        /*0544*/ 	.word	0x00004a90


	//   ....[29]....
        /*0548*/ 	.word	0x00004aa0


	//   ....[30]....
        /*054c*/ 	.word	0x00004ad0


	//   ....[31]....
        /*0550*/ 	.word	0x00006ca0


	//   ....[32]....
        /*0554*/ 	.word	0x00006cb0


	//   ....[33]....
        /*0558*/ 	.word	0x000073a0


	//   ....[34]....
        /*055c*/ 	.word	0x00007530


	//   ....[35]....
        /*0560*/ 	.word	0x00007580


	//   ....[36]....
        /*0564*/ 	.word	0x00007690


	//   ....[37]....
        /*0568*/ 	.word	0x0000a2e0


	//   ....[38]....
        /*056c*/ 	.word	0x0000a300


	//   ....[39]....
        /*0570*/ 	.word	0x0000a320


	//   ....[40]....
        /*0574*/ 	.word	0x0000a340


	//   ....[41]....
        /*0578*/ 	.word	0x0000bd20


	//   ....[42]....
        /*057c*/ 	.word	0x0000bd50


	//   ....[43]....
        /*0580*/ 	.word	0x0000bd60


	//   ....[44]....
        /*0584*/ 	.word	0x0000bd90


	//   ....[45]....
        /*0588*/ 	.word	0x0000d1d0


	//   ....[46]....
        /*058c*/ 	.word	0x0000d1f0


	//   ....[47]....
        /*0590*/ 	.word	0x0000d210


	//   ....[48]....
        /*0594*/ 	.word	0x0000d220


	//   ....[49]....
        /*0598*/ 	.word	0x0000d5e0


	//   ....[50]....
        /*059c*/ 	.word	0x0000d600


	//   ....[51]....
        /*05a0*/ 	.word	0x0000d740


	//   ....[52]....
        /*05a4*/ 	.word	0x0000d750


	//   ....[53]....
        /*05a8*/ 	.word	0x0000d8a0


	//   ....[54]....
        /*05ac*/ 	.word	0x0000d8c0


	//   ....[55]....
        /*05b0*/ 	.word	0x0000da10


	//   ....[56]....
        /*05b4*/ 	.word	0x0000da20


	//   ....[57]....
        /*05b8*/ 	.word	0x0000dd70


	//   ....[58]....
        /*05bc*/ 	.word	0x0000dd90


	//   ....[59]....
        /*05c0*/ 	.word	0x0000e6f0


	//   ....[60]....
        /*05c4*/ 	.word	0x0000e700


	//   ....[61]....
        /*05c8*/ 	.word	0x0000f530


	//   ....[62]....
        /*05cc*/ 	.word	0x0000f550


	//   ....[63]....
        /*05d0*/ 	.word	0x0000f6a0


	//   ....[64]....
        /*05d4*/ 	.word	0x0000f6b0


	//   ....[65]....
        /*05d8*/ 	.word	0x0000f800


	//   ....[66]....
        /*05dc*/ 	.word	0x0000f820


	//   ....[67]....
        /*05e0*/ 	.word	0x0000f970


	//   ....[68]....
        /*05e4*/ 	.word	0x0000f980


	//   ....[69]....
        /*05e8*/ 	.word	0x0000fb70


	//   ....[70]....
        /*05ec*/ 	.word	0x0000fb90


	//   ....[71]....
        /*05f0*/ 	.word	0x0000fcb0


	//   ....[72]....
        /*05f4*/ 	.word	0x0000fcf0


	//   ....[73]....
        /*05f8*/ 	.word	0x0000fd20


	//   ....[74]....
        /*05fc*/ 	.word	0x0000fd50


	//   ....[75]....
        /*0600*/ 	.word	0x0000fd80


	//   ....[76]....
        /*0604*/ 	.word	0x0000fdb0


	//   ....[77]....
        /*0608*/ 	.word	0x0000ff00


	//   ....[78]....
        /*060c*/ 	.word	0x0000ff40


	//   ....[79]....
        /*0610*/ 	.word	0x0000ff70


	//   ....[80]....
        /*0614*/ 	.word	0x0000ffa0


	//   ....[81]....
        /*0618*/ 	.word	0x0000ffd0


	//   ....[82]....
        /*061c*/ 	.word	0x00010000


	//   ....[83]....
        /*0620*/ 	.word	0x00010090


	//   ....[84]....
        /*0624*/ 	.word	0x000100d0


	//   ....[85]....
        /*0628*/ 	.word	0x000100e0


	//   ....[86]....
        /*062c*/ 	.word	0x00010140


	//   ....[87]....
        /*0630*/ 	.word	0x00010af0


	//   ....[88]....
        /*0634*/ 	.word	0x00010b50


	//   ....[89]....
        /*0638*/ 	.word	0x00010ba0


	//   ....[90]....
        /*063c*/ 	.word	0x00010bf0


	//   ....[91]....
        /*0640*/ 	.word	0x00010c40


	//   ....[92]....
        /*0644*/ 	.word	0x00010cb0


	//   ....[93]....
        /*0648*/ 	.word	0x00010cf0


	//   ....[94]....
        /*064c*/ 	.word	0x00010d60


	//   ....[95]....
        /*0650*/ 	.word	0x00010dd0


	//   ....[96]....
        /*0654*/ 	.word	0x00010e30


	//   ....[97]....
        /*0658*/ 	.word	0x00010ea0


	//   ....[98]....
        /*065c*/ 	.word	0x00010f10


	//   ....[99]....
        /*0660*/ 	.word	0x00010f70


	//   ....[100]....
        /*0664*/ 	.word	0x00010fd0


	//   ....[101]....
        /*0668*/ 	.word	0x00011030


	//   ....[102]....
        /*066c*/ 	.word	0x000110a0


	//   ....[103]....
        /*0670*/ 	.word	0x00011100


	//   ....[104]....
        /*0674*/ 	.word	0x00011160


	//   ....[105]....
        /*0678*/ 	.word	0x000111b0


	//   ....[106]....
        /*067c*/ 	.word	0x00011210


	//   ....[107]....
        /*0680*/ 	.word	0x00011260


	//   ....[108]....
        /*0684*/ 	.word	0x000112b0


	//   ....[109]....
        /*0688*/ 	.word	0x00011320


	//   ....[110]....
        /*068c*/ 	.word	0x00011390


	//   ....[111]....
        /*0690*/ 	.word	0x000113f0


	//   ....[112]....
        /*0694*/ 	.word	0x00011450


	//   ....[113]....
        /*0698*/ 	.word	0x000114b0


	//   ....[114]....
        /*069c*/ 	.word	0x00011520


	//   ....[115]....
        /*06a0*/ 	.word	0x00011580


	//   ....[116]....
        /*06a4*/ 	.word	0x000115e0


	//   ....[117]....
        /*06a8*/ 	.word	0x00011640


	//   ....[118]....
        /*06ac*/ 	.word	0x000116b0


	//   ....[119]....
        /*06b0*/ 	.word	0x00011710


	//   ....[120]....
        /*06b4*/ 	.word	0x00011770


	//   ....[121]....
        /*06b8*/ 	.word	0x000117d0


	//   ....[122]....
        /*06bc*/ 	.word	0x00011840


	//   ....[123]....
        /*06c0*/ 	.word	0x000118a0


	//   ....[124]....
        /*06c4*/ 	.word	0x00011900


	//   ....[125]....
        /*06c8*/ 	.word	0x00011960


	//   ....[126]....
        /*06cc*/ 	.word	0x000119d0


	//   ....[127]....
        /*06d0*/ 	.word	0x00011a30


	//   ....[128]....
        /*06d4*/ 	.word	0x00011a90


	//   ....[129]....
        /*06d8*/ 	.word	0x00011af0


	//   ....[130]....
        /*06dc*/ 	.word	0x00011b60


	//   ....[131]....
        /*06e0*/ 	.word	0x00011bb0


	//   ....[132]....
        /*06e4*/ 	.word	0x00011bf0


	//   ....[133]....
        /*06e8*/ 	.word	0x00011c40


	//   ....[134]....
        /*06ec*/ 	.word	0x00011c90


	//   ....[135]....
        /*06f0*/ 	.word	0x00011ce0


	//   ....[136]....
        /*06f4*/ 	.word	0x00011d50


	//   ....[137]....
        /*06f8*/ 	.word	0x00011d90


	//   ....[138]....
        /*06fc*/ 	.word	0x00011de0


	//   ....[139]....
        /*0700*/ 	.word	0x00011e30


	//   ....[140]....
        /*0704*/ 	.word	0x00011e80


	//   ....[141]....
        /*0708*/ 	.word	0x00011ed0


	//   ....[142]....
        /*070c*/ 	.word	0x00011f40


	//   ....[143]....
        /*0710*/ 	.word	0x00011f80


	//   ....[144]....
        /*0714*/ 	.word	0x00011ff0


	//   ....[145]....
        /*0718*/ 	.word	0x00012050


	//   ....[146]....
        /*071c*/ 	.word	0x000120b0


	//----- nvinfo : EIATTR_EXIT_INSTR_OFFSETS
	.align		4
.L_584:
        /*0720*/ 	.byte	0x04, 0x1c
        /*0722*/ 	.short	(.L_586 - .L_585)


	//   ....[0]....
.L_585:
        /*0724*/ 	.word	0x00000fe0


	//   ....[1]....
        /*0728*/ 	.word	0x00010ab0


	//----- nvinfo : EIATTR_MAX_THREADS
	.align		4
.L_586:
        /*072c*/ 	.byte	0x04, 0x05
        /*072e*/ 	.short	(.L_588 - .L_587)
.L_587:
        /*0730*/ 	.word	0x00000100
        /*0734*/ 	.word	0x00000001
        /*0738*/ 	.word	0x00000001


	//----- nvinfo : EIATTR_CRS_STACK_SIZE
	.align		4
.L_588:
        /*073c*/ 	.byte	0x04, 0x1e
        /*073e*/ 	.short	(.L_590 - .L_589)
.L_589:
        /*0740*/ 	.word	0x00000000
.L_590:


//--------------------- .nv.info._ZN7cutlass13device_kernelIN5flash19enable_sm80_to_sm89INS1_16FlashAttnFwdSm80INS1_25CollectiveMainloopFwdSm80ILi8ELi1ELb0EN4cute5tupleIJNS5_1CILi128EEENS7_ILi64EEENS7_ILi192EEEEEELi192ENS_10bfloat16_tEfNS_4arch4Sm80ELb1ELb0ELb1ELb1ELb0ELb1ELb1ELb1EEENS1_21CollectiveEpilogueFwdINS6_IJS8_SA_S9_EEENS6_IJNS7_ILi1EEESI_SI_EEESC_SE_Li256ELb1ELb1ELb1ELb0EEENS1_36VarlenDynamicPersistentTileSchedulerILi128ELi64ELi256ELi256ELb1ELb1ELb0ELb1ELb1ELb1EEEEEEEEEvNT_6ParamsE --------------------------
	.section	.nv.info._ZN7cutlass13device_kernelIN5flash19enable_sm80_to_sm89INS1_16FlashAttnFwdSm80INS1_25CollectiveMainloopFwdSm80ILi8ELi1ELb0EN4cute5tupleIJNS5_1CILi128EEENS7_ILi64EEENS7_ILi192EEEEEELi192ENS_10bfloat16_tEfNS_4arch4Sm80ELb1ELb0ELb1ELb1ELb0ELb1ELb1ELb1EEENS1_21CollectiveEpilogueFwdINS6_IJS8_SA_S9_EEENS6_IJNS7_ILi1EEESI_SI_EEESC_SE_Li256ELb1ELb1ELb1ELb0EEENS1_36VarlenDynamicPersistentTileSchedulerILi128ELi64ELi256ELi256ELb1ELb1ELb0ELb1ELb1ELb1EEEEEEEEEvNT_6ParamsE,"",@"SHT_CUDA_INFO"
	.sectionflags	@""
	.align	4


	//----- nvinfo : EIATTR_CUDA_API_VERSION
	.align		4
        /*0000*/ 	.byte	0x04, 0x37
        /*0002*/ 	.short	(.L_592 - .L_591)
.L_591:
        /*0004*/ 	.word	0x00000082


	//----- nvinfo : EIATTR_SW2861232_WAR
	.align		4
.L_592:
        /*0008*/ 	.byte	0x01, 0x35
	.zero		2


	//----- nvinfo : EIATTR_PARAM_CBANK
	.align		4
        /*000c*/ 	.byte	0x04, 0x0a
        /*000e*/ 	.short	(.L_594 - .L_593)
	.align		4
.L_593:
        /*0010*/ 	.word	index@(.nv.constant0._ZN7cutlass13device_kernelIN5flash19enable_sm80_to_sm89INS1_16FlashAttnFwdSm80INS1_25CollectiveMainloopFwdSm80ILi8ELi1ELb0EN4cute5tupleIJNS5_1CILi128EEENS7_ILi64EEENS7_ILi192EEEEEELi192ENS_10bfloat16_tEfNS_4arch4Sm80ELb1ELb0ELb1ELb1ELb0ELb1ELb1ELb1EEENS1_21CollectiveEpilogueFwdINS6_IJS8_SA_S9_EEENS6_IJNS7_ILi1EEESI_SI_EEESC_SE_Li256ELb1ELb1ELb1ELb0EEENS1_36VarlenDynamicPersistentTileSchedulerILi128ELi64ELi256ELi256ELb1ELb1ELb0ELb1ELb1ELb1EEEEEEEEEvNT_6ParamsE)
        /*0014*/ 	.short	0x0160
        /*0016*/ 	.short	0x0438


	//----- nvinfo : EIATTR_CBANK_PARAM_SIZE
	.align		4
.L_594:
        /*0018*/ 	.byte	0x03, 0x19
        /*001a*/ 	.short	0x0438


	//----- nvinfo : EIATTR_KPARAM_INFO
	.align		4
        /*001c*/ 	.byte	0x04, 0x17
        /*001e*/ 	.short	(.L_596 - .L_595)
.L_595:
        /*0020*/ 	.word	0x00000000
        /*0024*/ 	.short	0x0000
        /*0026*/ 	.short	0x0000
        /*0028*/ 	.byte	0x00, 0xf0, 0xe1, 0x10


	//----- nvinfo : EIATTR_MAXREG_COUNT
	.align		4
.L_596:
        /*002c*/ 	.byte	0x03, 0x1b
        /*002e*/ 	.short	0x00ff


	//----- nvinfo : EIATTR_NUM_BARRIERS
	.align		4
        /*0030*/ 	.byte	0x02, 0x4c
        /*0032*/ 	.byte	0x06
	.zero		1


	//----- nvinfo : EIATTR_ANNOTATIONS
	.align		4
        /*0034*/ 	.byte	0x04, 0x55
        /*0036*/ 	.short	(.L_598 - .L_597)


	//   ....[0]....
.L_597:
        /* <DEDUP_REMOVED lines=32> */


	//----- nvinfo : EIATTR_MERCURY_ISA_VERSION
	.align		4
.L_598:
        /*0228*/ 	.byte	0x03, 0x5f
        /*022a*/ 	.short	0x0000


	//----- nvinfo : EIATTR_INT_WARP_WIDE_INSTR_OFFSETS
	.align		4
        /*022c*/ 	.byte	0x04, 0x31
        /*022e*/ 	.short	(.L_600 - .L_599)


	//   ....[0]....
.L_599:
        /*0230*/ 	.word	0x00018c90


	//   ....[1]....
        /*0234*/ 	.word	0x00018d10


	//----- nvinfo : EIATTR_COOP_GROUP_MASK_REGIDS
	.align		4
.L_600:
        /*0238*/ 	.byte	0x04, 0x29
        /*023a*/ 	.short	(.L_602 - .L_601)


	//   ....[0]....
.L_601:
        /*023c*/ 	.word	0xffffffff


	//   ....[1]....
        /*0240*/ 	.word	0xffffffff


	//   ....[2]....
        /*0244*/ 	.word	0xffffffff


	//   ....[3]....
        /*0248*/ 	.word	0xffffffff


	//   ....[4]....
        /*024c*/ 	.word	0xffffffff


	//   ....[5]....
        /*0250*/ 	.word	0xffffffff


	//   ....[6]....
        /*0254*/ 	.word	0xffffffff


	//   ....[7]....
        /*0258*/ 	.word	0xffffffff


	//   ....[8]....
        /*025c*/ 	.word	0xffffffff


	//   ....[9]....
        /*0260*/ 	.word	0xffffffff


	//   ....[10]....
        /*0264*/ 	.word	0xffffffff


	//   ....[11]....
        /*0268*/ 	.word	0xffffffff


	//   ....[12]....
        /*026c*/ 	.word	0xffffffff


	//   ....[13]....
        /*0270*/ 	.word	0xffffffff


	//   ....[14]....
        /*0274*/ 	.word	0xffffffff


	//   ....[15]....
        /*0278*/ 	.word	0xffffffff


	//   ....[16]....
        /*027c*/ 	.word	0xffffffff


	//   ....[17]....
        /*0280*/ 	.word	0xffffffff


	//   ....[18]....
        /*0284*/ 	.word	0xffffffff


	//   ....[19]....
        /*0288*/ 	.word	0xffffffff


	//   ....[20]....
        /*028c*/ 	.word	0xffffffff


	//   ....[21]....
        /*0290*/ 	.word	0xffffffff


	//   ....[22]....
        /*0294*/ 	.word	0xffffffff


	//   ....[23]....
        /*0298*/ 	.word	0xffffffff


	//   ....[24]....
        /*029c*/ 	.word	0xffffffff


	//   ....[25]....
        /*02a0*/ 	.word	0xffffffff


	//   ....[26]....
        /*02a4*/ 	.word	0xffffffff


	//   ....[27]....
        /*02a8*/ 	.word	0xffffffff


	//   ....[28]....
        /*02ac*/ 	.word	0xffffffff


	//   ....[29]....
        /*02b0*/ 	.word	0xffffffff


	//   ....[30]....
        /*02b4*/ 	.word	0xffffffff


	//   ....[31]....
        /*02b8*/ 	.word	0xffffffff


	//   ....[32]....
        /*02bc*/ 	.word	0xffffffff


	//   ....[33]....
        /*02c0*/ 	.word	0xffffffff


	//   ....[34]....
        /*02c4*/ 	.word	0xffffffff


	//   ....[35]....
        /*02c8*/ 	.word	0xffffffff


	//   ....[36]....
        /*02cc*/ 	.word	0xffffffff


	//   ....[37]....
        /*02d0*/ 	.word	0xffffffff


	//   ....[38]....
        /*02d4*/ 	.word	0xffffffff


	//   ....[39]....
        /*02d8*/ 	.word	0xffffffff


	//   ....[40]....
        /*02dc*/ 	.word	0xffffffff


	//   ....[41]....
        /*02e0*/ 	.word	0xffffffff


	//   ....[42]....
        /*02e4*/ 	.word	0xffffffff


	//   ....[43]....
        /*02e8*/ 	.word	0xffffffff


	//   ....[44]....
        /*02ec*/ 	.word	0xffffffff


	//   ....[45]....
        /*02f0*/ 	.word	0xffffffff


	//   ....[46]....
        /*02f4*/ 	.word	0xffffffff


	//   ....[47]....
        /*02f8*/ 	.word	0xffffffff


	//   ....[48]....
        /*02fc*/ 	.word	0xffffffff


	//   ....[49]....
        /*0300*/ 	.word	0xffffffff


	//   ....[50]....
        /*0304*/ 	.word	0xffffffff


	//   ....[51]....
        /*0308*/ 	.word	0xffffffff


	//   ....[52]....
        /*030c*/ 	.word	0xffffffff


	//   ....[53]....
        /*0310*/ 	.word	0xffffffff


	//   ....[54]....
        /*0314*/ 	.word	0xffffffff


	//   ....[55]....
        /*0318*/ 	.word	0xffffffff


	//   ....[56]....
        /*031c*/ 	.word	0xffffffff


	//   ....[57]....
        /*0320*/ 	.word	0xffffffff


	//   ....[58]....
        /*0324*/ 	.word	0xffffffff


	//   ....[59]....
        /*0328*/ 	.word	0xffffffff


	//   ....[60]....
        /*032c*/ 	.word	0xffffffff


	//   ....[61]....
        /*0330*/ 	.word	0xffffffff


	//   ....[62]....
        /*0334*/ 	.word	0xffffffff


	//   ....[63]....
        /*0338*/ 	.word	0xffffffff


	//   ....[64]....
        /*033c*/ 	.word	0xffffffff


	//   ....[65]....
        /*0340*/ 	.word	0xffffffff


	//   ....[66]....
        /*0344*/ 	.word	0xffffffff


	//   ....[67]....
        /*0348*/ 	.word	0xffffffff


	//   ....[68]....
        /*034c*/ 	.word	0xffffffff


	//   ....[69]....
        /*0350*/ 	.word	0xffffffff


	//   ....[70]....
        /*0354*/ 	.word	0xffffffff


	//   ....[71]....
        /*0358*/ 	.word	0xffffffff


	//   ....[72]....
        /*035c*/ 	.word	0xffffffff


	//   ....[73]....
        /*0360*/ 	.word	0xffffffff


	//   ....[74]....
        /*0364*/ 	.word	0xffffffff


	//   ....[75]....
        /*0368*/ 	.word	0xffffffff


	//   ....[76]....
        /*036c*/ 	.word	0xffffffff


	//   ....[77]....
        /*0370*/ 	.word	0xffffffff


	//   ....[78]....
        /*0374*/ 	.word	0xffffffff


	//   ....[79]....
        /*0378*/ 	.word	0xffffffff


	//   ....[80]....
        /*037c*/ 	.word	0xffffffff


	//   ....[81]....
        /*0380*/ 	.word	0xffffffff


	//   ....[82]....
        /*0384*/ 	.word	0xffffffff


	//   ....[83]....
        /*0388*/ 	.word	0xffffffff


	//   ....[84]....
        /*038c*/ 	.word	0xffffffff


	//   ....[85]....
        /*0390*/ 	.word	0xffffffff


	//   ....[86]....
        /*0394*/ 	.word	0xffffffff


	//   ....[87]....
        /*0398*/ 	.word	0xffffffff


	//   ....[88]....
        /*039c*/ 	.word	0xffffffff


	//   ....[89]....
        /*03a0*/ 	.word	0xffffffff


	//   ....[90]....
        /*03a4*/ 	.word	0xffffffff


	//   ....[91]....
        /*03a8*/ 	.word	0xffffffff


	//   ....[92]....
        /*03ac*/ 	.word	0xffffffff


	//   ....[93]....
        /*03b0*/ 	.word	0xffffffff


	//   ....[94]....
        /*03b4*/ 	.word	0xffffffff


	//   ....[95]....
        /*03b8*/ 	.word	0xffffffff


	//   ....[96]....
        /*03bc*/ 	.word	0xffffffff


	//   ....[97]....
        /*03c0*/ 	.word	0xffffffff


	//   ....[98]....
        /*03c4*/ 	.word	0xffffffff


	//   ....[99]....
        /*03c8*/ 	.word	0xffffffff


	//   ....[100]....
        /*03cc*/ 	.word	0xffffffff


	//   ....[101]....
        /*03d0*/ 	.word	0xffffffff


	//   ....[102]....
        /*03d4*/ 	.word	0xffffffff


	//   ....[103]....
        /*03d8*/ 	.word	0xffffffff


	//   ....[104]....
        /*03dc*/ 	.word	0xffffffff


	//   ....[105]....
        /*03e0*/ 	.word	0xffffffff


	//   ....[106]....
        /*03e4*/ 	.word	0xffffffff


	//   ....[107]....
        /*03e8*/ 	.word	0xffffffff


	//   ....[108]....
        /*03ec*/ 	.word	0xffffffff


	//   ....[109]....
        /*03f0*/ 	.word	0xffffffff


	//   ....[110]....
        /*03f4*/ 	.word	0xffffffff


	//   ....[111]....
        /*03f8*/ 	.word	0xffffffff


	//   ....[112]....
        /*03fc*/ 	.word	0xffffffff


	//   ....[113]....
        /*0400*/ 	.word	0xffffffff


	//   ....[114]....
        /*0404*/ 	.word	0xffffffff


	//   ....[115]....
        /*0408*/ 	.word	0xffffffff


	//   ....[116]....
        /*040c*/ 	.word	0xffffffff


	//   ....[117]....
        /*0410*/ 	.word	0xffffffff


	//   ....[118]....
        /*0414*/ 	.word	0xffffffff


	//   ....[119]....
        /*0418*/ 	.word	0xffffffff


	//   ....[120]....
        /*041c*/ 	.word	0xffffffff


	//   ....[121]....
        /*0420*/ 	.word	0xffffffff


	//   ....[122]....
        /*0424*/ 	.word	0xffffffff


	//   ....[123]....
        /*0428*/ 	.word	0xffffffff


	//   ....[124]....
        /*042c*/ 	.word	0xffffffff


	//   ....[125]....
        /*0430*/ 	.word	0xffffffff


	//   ....[126]....
        /*0434*/ 	.word	0xffffffff


	//   ....[127]....
        /*0438*/ 	.word	0xffffffff


	//   ....[128]....
        /*043c*/ 	.word	0xffffffff


	//   ....[129]....
        /*0440*/ 	.word	0xffffffff


	//   ....[130]....
        /*0444*/ 	.word	0xffffffff


	//   ....[131]....
        /*0448*/ 	.word	0xffffffff


	//   ....[132]....
        /*044c*/ 	.word	0xffffffff


	//   ....[133]....
        /*0450*/ 	.word	0xffffffff


	//   ....[134]....
        /*0454*/ 	.word	0xffffffff


	//   ....[135]....
        /*0458*/ 	.word	0xffffffff


	//   ....[136]....
        /*045c*/ 	.word	0xffffffff


	//   ....[137]....
        /*0460*/ 	.word	0xffffffff


	//   ....[138]....
        /*0464*/ 	.word	0xffffffff


	//   ....[139]....
        /*0468*/ 	.word	0xffffffff


	//   ....[140]....
        /*046c*/ 	.word	0xffffffff


	//   ....[141]....
        /*0470*/ 	.word	0xffffffff


	//   ....[142]....
        /*0474*/ 	.word	0xffffffff


	//   ....[143]....
        /*0478*/ 	.word	0xffffffff


	//   ....[144]....
        /*047c*/ 	.word	0xffffffff


	//   ....[145]....
        /*0480*/ 	.word	0xffffffff


	//   ....[146]....
        /*0484*/ 	.word	0xffffffff


	//   ....[147]....
        /*0488*/ 	.word	0xffffffff


	//   ....[148]....
        /*048c*/ 	.word	0xffffffff


	//   ....[149]....
        /*0490*/ 	.word	0xffffffff


	//   ....[150]....
        /*0494*/ 	.word	0xffffffff


	//   ....[151]....
        /*0498*/ 	.word	0xffffffff


	//   ....[152]....
        /*049c*/ 	.word	0xffffffff


	//   ....[153]....
        /*04a0*/ 	.word	0xffffffff


	//   ....[154]....
        /*04a4*/ 	.word	0xffffffff


	//   ....[155]....
        /*04a8*/ 	.word	0xffffffff


	//   ....[156]....
        /*04ac*/ 	.word	0xffffffff


	//   ....[157]....
        /*04b0*/ 	.word	0xffffffff


	//   ....[158]....
        /*04b4*/ 	.word	0xffffffff


	//   ....[159]....
        /*04b8*/ 	.word	0xffffffff


	//   ....[160]....
        /*04bc*/ 	.word	0xffffffff


	//   ....[161]....
        /*04c0*/ 	.word	0xffffffff


	//   ....[162]....
        /*04c4*/ 	.word	0xffffffff


	//----- nvinfo : EIATTR_COOP_GROUP_INSTR_OFFSETS
	.align		4
.L_602:
        /*04c8*/ 	.byte	0x04, 0x28
        /*04ca*/ 	.short	(.L_604 - .L_603)


	//   ....[0]....
.L_603:
        /*04cc*/ 	.word	0x00000050


	//   ....[1]....
        /*04d0*/ 	.word	0x000001f0


	//   ....[2]....
        /*04d4*/ 	.word	0x00000220


	//   ....[3]....
        /*04d8*/ 	.word	0x00000250


	//   ....[4]....
        /*04dc*/ 	.word	0x00000280


	//   ....[5]....
        /*04e0*/ 	.word	0x000002b0


	//   ....[6]....
        /*04e4*/ 	.word	0x000002e0


	//   ....[7]....
        /*04e8*/ 	.word	0x00000450


	//   ....[8]....
        /*04ec*/ 	.word	0x00000490


	//   ....[9]....
        /*04f0*/ 	.word	0x000004c0


	//   ....[10]....
        /*04f4*/ 	.word	0x000004f0


	//   ....[11]....
        /*04f8*/ 	.word	0x00000520


	//   ....[12]....
        /*04fc*/ 	.word	0x00000550


	//   ....[13]....
        /*0500*/ 	.word	0x000005e0


	//   ....[14]....
        /*0504*/ 	.word	0x00000620


	//   ....[15]....
        /*0508*/ 	.word	0x00000640


	//   ....[16]....
        /*050c*/ 	.word	0x000006a0


	//   ....[17]....
        /*0510*/ 	.word	0x00007eb0


	//   ....[18]....
        /*0514*/ 	.word	0x00007ed0


	//   ....[19]....
        /*0518*/ 	.word	0x00008030


	//   ....[20]....
        /*051c*/ 	.word	0x00008040


	//   ....[21]....
        /*0520*/ 	.word	0x00008170


	//   ....[22]....
        /*0524*/ 	.word	0x00008190


	//   ....[23]....
        /*0528*/ 	.word	0x000082c0


	//   ....[24]....
        /*052c*/ 	.word	0x000082d0


	//   ....[25]....
        /*0530*/ 	.word	0x000089c0


	//   ....[26]....
        /*0534*/ 	.word	0x00008a00


	//   ....[27]....
        /*0538*/ 	.word	0x00008a40


	//   ....[28]....
        /*053c*/ 	.word	0x00008a50


	//   ....[29]....
        /*0540*/ 	.word	0x00008ec0


	//   ....[30]....
        /*0544*/ 	.word	0x00009130


	//   ....[31]....
        /*0548*/ 	.word	0x00009170


	//   ....[32]....
        /*054c*/ 	.word	0x00009180


	//   ....[33]....
        /*0550*/ 	.word	0x0000bf90


	//   ....[34]....
        /*0554*/ 	.word	0x0000c060


	//   ....[35]....
        /*0558*/ 	.word	0x0000c0a0


	//   ....[36]....
        /*055c*/ 	.word	0x0000c0e0


	//   ....[37]....
        /*0560*/ 	.word	0x0000c390


	//   ....[38]....
        /*0564*/ 	.word	0x0000c600


	//   ....[39]....
        /*0568*/ 	.word	0x0000c640


	//   ....[40]....
        /*056c*/ 	.word	0x0000c680


	//   ....[41]....
        /*0570*/ 	.word	0x00010950


	//   ....[42]....
        /*0574*/ 	.word	0x00010960


	//   ....[43]....
        /*0578*/ 	.word	0x00010f40


	//   ....[44]....
        /*057c*/ 	.word	0x00011020


	//   ....[45]....
        /*0580*/ 	.word	0x00011030


	//   ....[46]....
        /*0584*/ 	.word	0x00011060


	//   ....[47]....
        /*0588*/ 	.word	0x000133d0


	//   ....[48]....
        /*058c*/ 	.word	0x000133e0


	//   ....[49]....
        /*0590*/ 	.word	0x00013ac0


	//   ....[50]....
        /*0594*/ 	.word	0x00013c60


	//   ....[51]....
        /*0598*/ 	.word	0x00013cb0


	//   ....[52]....
        /*059c*/ 	.word	0x00013dd0


	//   ....[53]....
        /*05a0*/ 	.word	0x00016a20


	//   ....[54]....
        /*05a4*/ 	.word	0x00016a40


	//   ....[55]....
        /*05a8*/ 	.word	0x00016a60


	//   ....[56]....
        /*05ac*/ 	.word	0x00016a80


	//   ....[57]....
        /*05b0*/ 	.word	0x00018470


	//   ....[58]....
        /*05b4*/ 	.word	0x000184a0


	//   ....[59]....
        /*05b8*/ 	.word	0x000184b0


	//   ....[60]....
        /*05bc*/ 	.word	0x000184e0


	//   ....[61]....
        /*05c0*/ 	.word	0x00019a20


	//   ....[62]....
        /*05c4*/ 	.word	0x00019a30


	//   ....[63]....
        /*05c8*/ 	.word	0x00019a50


	//   ....[64]....
        /*05cc*/ 	.word	0x00019a70


	//   ....[65]....
        /*05d0*/ 	.word	0x00019e30


	//   ....[66]....
        /*05d4*/ 	.word	0x00019e50


	//   ....[67]....
        /*05d8*/ 	.word	0x00019fa0


	//   ....[68]....
        /*05dc*/ 	.word	0x00019fb0


	//   ....[69]....
        /*05e0*/ 	.word	0x0001a0e0


	//   ....[70]....
        /*05e4*/ 	.word	0x0001a100


	//   ....[71]....
        /*05e8*/ 	.word	0x0001a230


	//   ....[72]....
        /*05ec*/ 	.word	0x0001a240


	//   ....[73]....
        /*05f0*/ 	.word	0x0001a570


	//   ....[74]....
        /*05f4*/ 	.word	0x0001a590


	//   ....[75]....
        /*05f8*/ 	.word	0x0001aed0


	//   ....[76]....
        /*05fc*/ 	.word	0x0001aee0


	//   ....[77]....
        /*0600*/ 	.word	0x0001bcc0


	//   ....[78]....
        /*0604*/ 	.word	0x0001bce0


	//   ....[79]....
        /*0608*/ 	.word	0x0001be40


	//   ....[80]....
        /*060c*/ 	.word	0x0001be50


	//   ....[81]....
        /*0610*/ 	.word	0x0001bf80


	//   ....[82]....
        /*0614*/ 	.word	0x0001bfa0


	//   ....[83]....
        /*0618*/ 	.word	0x0001c0d0


	//   ....[84]....
        /*061c*/ 	.word	0x0001c0e0


	//   ....[85]....
        /*0620*/ 	.word	0x0001c2b0


	//   ....[86]....
        /*0624*/ 	.word	0x0001c2d0


	//   ....[87]....
        /*0628*/ 	.word	0x0001c3f0


	//   ....[88]....
        /*062c*/ 	.word	0x0001c430


	//   ....[89]....
        /*0630*/ 	.word	0x0001c460


	//   ....[90]....
        /*0634*/ 	.word	0x0001c490


	//   ....[91]....
        /*0638*/ 	.word	0x0001c4c0


	//   ....[92]....
        /*063c*/ 	.word	0x0001c4f0


	//   ....[93]....
        /*0640*/ 	.word	0x0001c640


	//   ....[94]....
        /*0644*/ 	.word	0x0001c680


	//   ....[95]....
        /*0648*/ 	.word	0x0001c6b0


	//   ....[96]....
        /*064c*/ 	.word	0x0001c6e0


	//   ....[97]....
        /*0650*/ 	.word	0x0001c710


	//   ....[98]....
        /*0654*/ 	.word	0x0001c740


	//   ....[99]....
        /*0658*/ 	.word	0x0001c7d0


	//   ....[100]....
        /*065c*/ 	.word	0x0001c810


	//   ....[101]....
        /*0660*/ 	.word	0x0001c820


	//   ....[102]....
        /*0664*/ 	.word	0x0001c880


	//   ....[103]....
        /*0668*/ 	.word	0x0001d220


	//   ....[104]....
        /*066c*/ 	.word	0x0001d280


	//   ....[105]....
        /*0670*/ 	.word	0x0001d2e0


	//   ....[106]....
        /*0674*/ 	.word	0x0001d340


	//   ....[107]....
        /*0678*/ 	.word	0x0001d3a0


	//   ....[108]....
        /*067c*/ 	.word	0x0001d410


	//   ....[109]....
        /*0680*/ 	.word	0x0001d460


	//   ....[110]....
        /*0684*/ 	.word	0x0001d4d0


	//   ....[111]....
        /*0688*/ 	.word	0x0001d540


	//   ....[112]....
        /*068c*/ 	.word	0x0001d5a0


	//   ....[113]....
        /*0690*/ 	.word	0x0001d610


	//   ....[114]....
        /*0694*/ 	.word	0x0001d680


	//   ....[115]....
        /*0698*/ 	.word	0x0001d6f0


	//   ....[116]....
        /*069c*/ 	.word	0x0001d750


	//   ....[117]....
        /*06a0*/ 	.word	0x0001d7c0


	//   ....[118]....
        /*06a4*/ 	.word	0x0001d830


	//   ....[119]....
        /*06a8*/ 	.word	0x0001d8a0


	//   ....[120]....
        /*06ac*/ 	.word	0x0001d900


	//   ....[121]....
        /*06b0*/ 	.word	0x0001d960


	//   ....[122]....
        /*06b4*/ 	.word	0x0001d9c0


	//   ....[123]....
        /*06b8*/ 	.word	0x0001da10


	//   ....[124]....
        /*06bc*/ 	.word	0x0001da60


	//   ....[125]....
        /*06c0*/ 	.word	0x0001dad0


	//   ....[126]....
        /*06c4*/ 	.word	0x0001db40


	//   ....[127]....
        /*06c8*/ 	.word	0x0001dbb0


	//   ....[128]....
        /*06cc*/ 	.word	0x0001dc10


	//   ....[129]....
        /*06d0*/ 	.word	0x0001dc80


	//   ....[130]....
        /*06d4*/ 	.word	0x0001dcf0


	//   ....[131]....
        /*06d8*/ 	.word	0x0001dd60


	//   ....[132]....
        /*06dc*/ 	.word	0x0001ddc0


	//   ....[133]....
        /*06e0*/ 	.word	0x0001de30


	//   ....[134]....
        /*06e4*/ 	.word	0x0001dea0


	//   ....[135]....
        /*06e8*/ 	.word	0x0001df10


	//   ....[136]....
        /*06ec*/ 	.word	0x0001df70


	//   ....[137]....
        /*06f0*/ 	.word	0x0001dfe0


	//   ....[138]....
        /*06f4*/ 	.word	0x0001e050


	//   ....[139]....
        /*06f8*/ 	.word	0x0001e0c0


	//   ....[140]....
        /*06fc*/ 	.word	0x0001e120


	//   ....[141]....
        /*0700*/ 	.word	0x0001e190


	//   ....[142]....
        /*0704*/ 	.word	0x0001e200


	//   ....[143]....
        /*0708*/ 	.word	0x0001e270


	//   ....[144]....
        /*070c*/ 	.word	0x0001e2d0


	//   ....[145]....
        /*0710*/ 	.word	0x0001e340


	//   ....[146]....
        /*0714*/ 	.word	0x0001e3b0


	//   ....[147]....
        /*0718*/ 	.word	0x0001e410


	//   ....[148]....
        /*071c*/ 	.word	0x0001e460


	//   ....[149]....
        /*0720*/ 	.word	0x0001e4c0


	//   ....[150]....
        /*0724*/ 	.word	0x0001e520


	//   ....[151]....
        /*0728*/ 	.word	0x0001e580


	//   ....[152]....
        /*072c*/ 	.word	0x0001e5f0


	//   ....[153]....
        /*0730*/ 	.word	0x0001e640


	//   ....[154]....
        /*0734*/ 	.word	0x0001e690


	//   ....[155]....
        /*0738*/ 	.word	0x0001e6e0


	//   ....[156]....
        /*073c*/ 	.word	0x0001e740


	//   ....[157]....
        /*0740*/ 	.word	0x0001e7a0


	//   ....[158]....
        /*0744*/ 	.word	0x0001e810


	//   ....[159]....
        /*0748*/ 	.word	0x0001e860


	//   ....[160]....
        /*074c*/ 	.word	0x0001e8d0


	//   ....[161]....
        /*0750*/ 	.word	0x0001e930


	//   ....[162]....
        /*0754*/ 	.word	0x0001e9a0


	//----- nvinfo : EIATTR_EXIT_INSTR_OFFSETS
	.align		4
.L_604:
        /*0758*/ 	.byte	0x04, 0x1c
        /*075a*/ 	.short	(.L_606 - .L_605)


	//   ....[0]....
.L_605:
        /*075c*/ 	.word	0x00001000


	//   ....[1]....
        /*0760*/ 	.word	0x0001d1e0


	//----- nvinfo : EIATTR_MAX_THREADS
	.align		4
.L_606:
        /*0764*/ 	.byte	0x04, 0x05
        /*0766*/ 	.short	(.L_608 - .L_607)
.L_607:
        /*0768*/ 	.word	0x00000100
        /*076c*/ 	.word	0x00000001
        /*0770*/ 	.word	0x00000001


	//----- nvinfo : EIATTR_CRS_STACK_SIZE
	.align		4
.L_608:
        /*0774*/ 	.byte	0x04, 0x1e
        /*0776*/ 	.short	(.L_610 - .L_609)
.L_609:
        /*0778*/ 	.word	0x00000000
.L_610:


//--------------------- .nv.info._ZN7cutlass13device_kernelIN5flash19enable_sm80_to_sm89INS1_16FlashAttnFwdSm80INS1_25CollectiveMainloopFwdSm80ILi8ELi2ELb1EN4cute5tupleIJNS5_1CILi128EEENS7_ILi96EEENS7_ILi192EEEEEELi192ENS_10bfloat16_tEfNS_4arch4Sm80ELb0ELb0ELb1ELb0ELb0ELb0ELb1ELb1EEENS1_21CollectiveEpilogueFwdINS6_IJS8_SA_S9_EEENS6_IJNS7_ILi1EEESI_SI_EEESC_SE_Li256ELb0ELb1ELb1ELb0EEENS1_19SingleTileSchedulerILb0ELb1ELb1ELi128EEEEEEEEEvNT_6ParamsE --------------------------
	.section	.nv.info._ZN7cutlass13device_kernelIN5flash19enable_sm80_to_sm89INS1_16FlashAttnFwdSm80INS1_25CollectiveMainloopFwdSm80ILi8ELi2ELb1EN4cute5tupleIJNS5_1CILi128EEENS7_ILi96EEENS7_ILi192EEEEEELi192ENS_10bfloat16_tEfNS_4arch4Sm80ELb0ELb0ELb1ELb0ELb0ELb0ELb1ELb1EEENS1_21CollectiveEpilogueFwdINS6_IJS8_SA_S9_EEENS6_IJNS7_ILi1EEESI_SI_EEESC_SE_Li256ELb0ELb1ELb1ELb0EEENS1_19SingleTileSchedulerILb0ELb1ELb1ELi128EEEEEEEEEvNT_6ParamsE,"",@"SHT_CUDA_INFO"
	.sectionflags	@""
	.align	4


	//----- nvinfo : EIATTR_CUDA_API_VERSION
	.align		4
        /*0000*/ 	.byte	0x04, 0x37
        /*0002*/ 	.short	(.L_612 - .L_611)
.L_611:
        /*0004*/ 	.word	0x00000082


	//----- nvinfo : EIATTR_SW2861232_WAR
	.align		4
.L_612:
        /*0008*/ 	.byte	0x01, 0x35
	.zero		2


	//----- nvinfo : EIATTR_PARAM_CBANK
	.align		4
        /*000c*/ 	.byte	0x04, 0x0a
        /*000e*/ 	.short	(.L_614 - .L_613)
	.align		4
.L_613:
        /*0010*/ 	.word	index@(.nv.constant0._ZN7cutlass13device_kernelIN5flash19enable_sm80_to_sm89INS1_16FlashAttnFwdSm80INS1_25CollectiveMainloopFwdSm80ILi8ELi2ELb1EN4cute5tupleIJNS5_1CILi128EEENS7_ILi96EEENS7_ILi192EEEEEELi192ENS_10bfloat16_tEfNS_4arch4Sm80ELb0ELb0ELb1ELb0ELb0ELb0ELb1ELb1EEENS1_21CollectiveEpilogueFwdINS6_IJS8_SA_S9_EEENS6_IJNS7_ILi1EEESI_SI_EEESC_SE_Li256ELb0ELb1ELb1ELb0EEENS1_19SingleTileSchedulerILb0ELb1ELb1ELi128EEEEEEEEEvNT_6ParamsE)
        /*0014*/ 	.short	0x0160
        /*0016*/ 	.short	0x0418


	//----- nvinfo : EIATTR_CBANK_PARAM_SIZE
	.align		4
.L_614:
        /*0018*/ 	.byte	0x03, 0x19
        /*001a*/ 	.short	0x0418


	//----- nvinfo : EIATTR_KPARAM_INFO
	.align		4
        /*001c*/ 	.byte	0x04, 0x17
        /*001e*/ 	.short	(.L_616 - .L_615)
.L_615:
        /*0020*/ 	.word	0x00000000
        /*0024*/ 	.short	0x0000
        /*0026*/ 	.short	0x0000
        /*0028*/ 	.byte	0x00, 0xf0, 0x61, 0x10


	//----- nvinfo : EIATTR_MAXREG_COUNT
	.align		4
.L_616:
        /*002c*/ 	.byte	0x03, 0x1b
        /*002e*/ 	.short	0x00ff


	//----- nvinfo : EIATTR_NUM_BARRIERS
	.align		4
        /*0030*/ 	.byte	0x02, 0x4c
        /*0032*/ 	.byte	0x02
	.zero		1


	//----- nvinfo : EIATTR_ANNOTATIONS
	.align		4
        /*0034*/ 	.byte	0x04, 0x55
        /*0036*/ 	.short	(.L_618 - .L_617)


	//   ....[0]....
.L_617:
        /* <DEDUP_REMOVED lines=12> */


	//----- nvinfo : EIATTR_MERCURY_ISA_VERSION
	.align		4
.L_618:
        /*00e8*/ 	.byte	0x03, 0x5f
        /*00ea*/ 	.short	0x0000


	//----- nvinfo : EIATTR_COOP_GROUP_MASK_REGIDS
	.align		4
        /*00ec*/ 	.byte	0x04, 0x29
        /*00ee*/ 	.short	(.L_620 - .L_619)


	//   ....[0]....
.L_619:
        /*00f0*/ 	.word	0xffffffff


	//   ....[1]....
        /*00f4*/ 	.word	0xffffffff


	//   ....[2]....
        /*00f8*/ 	.word	0xffffffff


	//   ....[3]....
        /*00fc*/ 	.word	0xffffffff


	//   ....[4]....
        /*0100*/ 	.word	0xffffffff


	//   ....[5]....
        /*0104*/ 	.word	0xffffffff


	//   ....[6]....
        /*0108*/ 	.word	0xffffffff


	//   ....[7]....
        /*010c*/ 	.word	0xffffffff


	//   ....[8]....
        /*0110*/ 	.word	0xffffffff


	//   ....[9]....
        /*0114*/ 	.word	0xffffffff


	//   ....[10]....
        /*0118*/ 	.word	0xffffffff


	//   ....[11]....
        /*011c*/ 	.word	0xffffffff


	//   ....[12]....
        /*0120*/ 	.word	0xffffffff


	//   ....[13]....
        /*0124*/ 	.word	0xffffffff


	//   ....[14]....
        /*0128*/ 	.word	0xffffffff


	//   ....[15]....
        /*012c*/ 	.word	0xffffffff


	//   ....[16]....
        /*0130*/ 	.word	0xffffffff


	//   ....[17]....
        /*0134*/ 	.word	0xffffffff


	//   ....[18]....
        /*0138*/ 	.word	0xffffffff


	//   ....[19]....
        /*013c*/ 	.word	0xffffffff


	//   ....[20]....
        /*0140*/ 	.word	0xffffffff


	//   ....[21]....
        /*0144*/ 	.word	0xffffffff


	//   ....[22]....
        /*0148*/ 	.word	0xffffffff


	//   ....[23]....
        /*014c*/ 	.word	0xffffffff


	//   ....[24]....
        /*0150*/ 	.word	0xffffffff


	//   ....[25]....
        /*0154*/ 	.word	0xffffffff


	//   ....[26]....
        /*0158*/ 	.word	0xffffffff


	//   ....[27]....
        /*015c*/ 	.word	0xffffffff


	//   ....[28]....
        /*0160*/ 	.word	0xffffffff


	//----- nvinfo : EIATTR_COOP_GROUP_INSTR_OFFSETS
	.align		4
.L_620:
        /*0164*/ 	.byte	0x04, 0x28
        /*0166*/ 	.short	(.L_622 - .L_621)


	//   ....[0]....
.L_621:
        /*0168*/ 	.word	0x00000060


	//   ....[1]....
        /*016c*/ 	.word	0x00000ec0


	//   ....[2]....
        /*0170*/ 	.word	0x00000f00


	//   ....[3]....
        /*0174*/ 	.word	0x00000f90


	//   ....[4]....
        /*0178*/ 	.word	0x00001060


	//   ....[5]....
        /*017c*/ 	.word	0x00001180


	//   ....[6]....
        /*0180*/ 	.word	0x000011c0


	//   ....[7]....
        /*0184*/ 	.word	0x000012a0


	//   ....[8]....
        /*0188*/ 	.word	0x00001320


	//   ....[9]....
        /*018c*/ 	.word	0x00003d20


	//   ....[10]....
        /*0190*/ 	.word	0x00003de0


	//   ....[11]....
        /*0194*/ 	.word	0x00003df0


	//   ....[12]....
        /*0198*/ 	.word	0x00003e40


	//   ....[13]....
        /*019c*/ 	.word	0x00007aa0


	//   ....[14]....
        /*01a0*/ 	.word	0x00007b30


	//   ....[15]....
        /*01a4*/ 	.word	0x00007db0


	//   ....[16]....
        /*01a8*/ 	.word	0x00007e00


	//   ....[17]....
        /*01ac*/ 	.word	0x0000a1d0


	//   ....[18]....
        /*01b0*/ 	.word	0x0000a1e0


	//   ....[19]....
        /*01b4*/ 	.word	0x0000a210


	//   ....[20]....
        /*01b8*/ 	.word	0x0000a230


	//   ....[21]....
        /*01bc*/ 	.word	0x0000af10


	//   ....[22]....
        /*01c0*/ 	.word	0x0000af50


	//   ....[23]....
        /*01c4*/ 	.word	0x0000af80


	//   ....[24]....
        /*01c8*/ 	.word	0x0000afb0


	//   ....[25]....
        /*01cc*/ 	.word	0x0000b0a0


	//   ....[26]....
        /*01d0*/ 	.word	0x0000b0b0


	//   ....[27]....
        /*01d4*/ 	.word	0x0000b9c0


	//   ....[28]....
        /*01d8*/ 	.word	0x0000b9d0


	//----- nvinfo : EIATTR_EXIT_INSTR_OFFSETS
	.align		4
.L_622:
        /*01dc*/ 	.byte	0x04, 0x1c
        /*01de*/ 	.short	(.L_624 - .L_623)


	//   ....[0]....
.L_623:
        /*01e0*/ 	.word	0x000001c0


	//   ....[1]....
        /*01e4*/ 	.word	0x0000b9e0


	//   ....[2]....
        /*01e8*/ 	.word	0x0000c280


	//   ....[3]....
        /*01ec*/ 	.word	0x0000c2d0


	//   ....[4]....
        /*01f0*/ 	.word	0x0000c300


	//   ....[5]....
        /*01f4*/ 	.word	0x0000c360


	//   ....[6]....
        /*01f8*/ 	.word	0x0000c5f0


	//----- nvinfo : EIATTR_CTAIDZ_USED
	.align		4
.L_624:
        /*01fc*/ 	.byte	0x01, 0x04
	.zero		2


	//----- nvinfo : EIATTR_MAX_THREADS
	.align		4
        /*0200*/ 	.byte	0x04, 0x05
        /*0202*/ 	.short	(.L_626 - .L_625)
.L_625:
        /*0204*/ 	.word	0x00000100
        /*0208*/ 	.word	0x00000001
        /*020c*/ 	.word	0x00000001


	//----- nvinfo : EIATTR_CRS_STACK_SIZE
	.align		4
.L_626:
        /*0210*/ 	.byte	0x04, 0x1e
        /*0212*/ 	.short	(.L_628 - .L_627)
.L_627:
        /*0214*/ 	.word	0x00000000
.L_628:


//--------------------- .nv.info._ZN7cutlass13device_kernelIN5flash19enable_sm80_to_sm89INS1_16FlashAttnFwdSm80INS1_25CollectiveMainloopFwdSm80ILi8ELi2ELb0EN4cute5tupleIJNS5_1CILi128EEENS7_ILi64EEENS7_ILi192EEEEEELi192ENS_10bfloat16_tEfNS_4arch4Sm80ELb0ELb0ELb1ELb1ELb0ELb0ELb1ELb1EEENS1_21CollectiveEpilogueFwdINS6_IJS8_SA_S9_EEENS6_IJNS7_ILi1EEESI_SI_EEESC_SE_Li256ELb1ELb1ELb1ELb0EEENS1_36VarlenDynamicPersistentTileSchedulerILi128ELi64ELi256ELi256ELb1ELb1ELb0ELb0ELb1ELb1EEEEEEEEEvNT_6ParamsE --------------------------
	.section	.nv.info._ZN7cutlass13device_kernelIN5flash19enable_sm80_to_sm89INS1_16FlashAttnFwdSm80INS1_25CollectiveMainloopFwdSm80ILi8ELi2ELb0EN4cute5tupleIJNS5_1CILi128EEENS7_ILi64EEENS7_ILi192EEEEEELi192ENS_10bfloat16_tEfNS_4arch4Sm80ELb0ELb0ELb1ELb1ELb0ELb0ELb1ELb1EEENS1_21CollectiveEpilogueFwdINS6_IJS8_SA_S9_EEENS6_IJNS7_ILi1EEESI_SI_EEESC_SE_Li256ELb1ELb1ELb1ELb0EEENS1_36VarlenDynamicPersistentTileSchedulerILi128ELi64ELi256ELi256ELb1ELb1ELb0ELb0ELb1ELb1EEEEEEEEEvNT_6ParamsE,"",@"SHT_CUDA_INFO"
	.sectionflags	@""
	.align	4


	//----- nvinfo : EIATTR_CUDA_API_VERSION
	.align		4
        /*0000*/ 	.byte	0x04, 0x37
        /*0002*/ 	.short	(.L_630 - .L_629)
.L_629:
        /*0004*/ 	.word	0x00000082


	//----- nvinfo : EIATTR_SW2861232_WAR
	.align		4
.L_630:
        /*0008*/ 	.byte	0x01, 0x35
	.zero		2


	//----- nvinfo : EIATTR_PARAM_CBANK
	.align		4
        /*000c*/ 	.byte	0x04, 0x0a
        /*000e*/ 	.short	(.L_632 - .L_631)
	.align		4
.L_631:
        /*0010*/ 	.word	index@(.nv.constant0._ZN7cutlass13device_kernelIN5flash19enable_sm80_to_sm89INS1_16FlashAttnFwdSm80INS1_25CollectiveMainloopFwdSm80ILi8ELi2ELb0EN4cute5tupleIJNS5_1CILi128EEENS7_ILi64EEENS7_ILi192EEEEEELi192ENS_10bfloat16_tEfNS_4arch4Sm80ELb0ELb0ELb1ELb1ELb0ELb0ELb1ELb1EEENS1_21CollectiveEpilogueFwdINS6_IJS8_SA_S9_EEENS6_IJNS7_ILi1EEESI_SI_EEESC_SE_Li256ELb1ELb1ELb1ELb0EEENS1_36VarlenDynamicPersistentTileSchedulerILi128ELi64ELi256ELi256ELb1ELb1ELb0ELb0ELb1ELb1EEEEEEEEEvNT_6ParamsE)
        /*0014*/ 	.short	0x0160
        /*0016*/ 	.short	0x0438


	//----- nvinfo : EIATTR_CBANK_PARAM_SIZE
	.align		4
.L_632:
        /*0018*/ 	.byte	0x03, 0x19
        /*001a*/ 	.short	0x0438


	//----- nvinfo : EIATTR_KPARAM_INFO
	.align		4
        /*001c*/ 	.byte	0x04, 0x17
        /*001e*/ 	.short	(.L_634 - .L_633)
.L_633:
        /*0020*/ 	.word	0x00000000
        /*0024*/ 	.short	0x0000
        /*0026*/ 	.short	0x0000
        /*0028*/ 	.byte	0x00, 0xf0, 0xe1, 0x10


	//----- nvinfo : EIATTR_MAXREG_COUNT
	.align		4
.L_634:
        /*002c*/ 	.byte	0x03, 0x1b
        /*002e*/ 	.short	0x00ff


	//----- nvinfo : EIATTR_NUM_BARRIERS
	.align		4
        /*0030*/ 	.byte	0x02, 0x4c
        /*0032*/ 	.byte	0x06
	.zero		1


	//----- nvinfo : EIATTR_ANNOTATIONS
	.align		4
        /*0034*/ 	.byte	0x04, 0x55
        /*0036*/ 	.short	(.L_636 - .L_635)


	//   ....[0]....
.L_635:
        /* <DEDUP_REMOVED lines=15> */


	//----- nvinfo : EIATTR_MERCURY_ISA_VERSION
	.align		4
.L_636:
        /*0118*/ 	.byte	0x03, 0x5f
        /*011a*/ 	.short	0x0000


	//----- nvinfo : EIATTR_INT_WARP_WIDE_INSTR_OFFSETS
	.align		4
        /*011c*/ 	.byte	0x04, 0x31
        /*011e*/ 	.short	(.L_638 - .L_637)


	//   ....[0]....
.L_637:
        /*0120*/ 	.word	0x00008990


	//   ....[1]....
        /*0124*/ 	.word	0x00008a10


	//----- nvinfo : EIATTR_COOP_GROUP_MASK_REGIDS
	.align		4
.L_638:
        /*0128*/ 	.byte	0x04, 0x29
        /*012a*/ 	.short	(.L_640 - .L_639)


	//   ....[0]....
.L_639:
        /*012c*/ 	.word	0xffffffff


	//   ....[1]....
        /*0130*/ 	.word	0xffffffff


	//   ....[2]....
        /*0134*/ 	.word	0xffffffff


	//   ....[3]....
        /*0138*/ 	.word	0xffffffff


	//   ....[4]....
        /*013c*/ 	.word	0xffffffff


	//   ....[5]....
        /*0140*/ 	.word	0xffffffff


	//   ....[6]....
        /*0144*/ 	.word	0xffffffff


	//   ....[7]....
        /*0148*/ 	.word	0xffffffff


	//   ....[8]....
        /*014c*/ 	.word	0xffffffff


	//   ....[9]....
        /*0150*/ 	.word	0xffffffff


	//   ....[10]....
        /*0154*/ 	.word	0xffffffff


	//   ....[11]....
        /*0158*/ 	.word	0xffffffff


	//   ....[12]....
        /*015c*/ 	.word	0xffffffff


	//   ....[13]....
        /*0160*/ 	.word	0xffffffff


	//   ....[14]....
        /*0164*/ 	.word	0xffffffff


	//   ....[15]....
        /*0168*/ 	.word	0xffffffff


	//   ....[16]....
        /*016c*/ 	.word	0xffffffff


	//   ....[17]....
        /*0170*/ 	.word	0xffffffff


	//   ....[18]....
        /*0174*/ 	.word	0xffffffff


	//   ....[19]....
        /*0178*/ 	.word	0xffffffff


	//   ....[20]....
        /*017c*/ 	.word	0xffffffff


	//   ....[21]....
        /*0180*/ 	.word	0xffffffff


	//   ....[22]....
        /*0184*/ 	.word	0xffffffff


	//   ....[23]....
        /*0188*/ 	.word	0xffffffff


	//   ....[24]....
        /*018c*/ 	.word	0xffffffff


	//   ....[25]....
        /*0190*/ 	.word	0xffffffff


	//   ....[26]....
        /*0194*/ 	.word	0xffffffff


	//   ....[27]....
        /*0198*/ 	.word	0xffffffff


	//   ....[28]....
        /*019c*/ 	.word	0xffffffff


	//   ....[29]....
        /*01a0*/ 	.word	0xffffffff


	//   ....[30]....
        /*01a4*/ 	.word	0xffffffff


	//   ....[31]....
        /*01a8*/ 	.word	0xffffffff


	//   ....[32]....
        /*01ac*/ 	.word	0xffffffff


	//   ....[33]....
        /*01b0*/ 	.word	0xffffffff


	//   ....[34]....
        /*01b4*/ 	.word	0xffffffff


	//   ....[35]....
        /*01b8*/ 	.word	0xffffffff


	//   ....[36]....
        /*01bc*/ 	.word	0xffffffff


	//   ....[37]....
        /*01c0*/ 	.word	0xffffffff


	//   ....[38]....
        /*01c4*/ 	.word	0xffffffff


	//   ....[39]....
        /*01c8*/ 	.word	0xffffffff


	//   ....[40]....
        /*01cc*/ 	.word	0xffffffff


	//   ....[41]....
        /*01d0*/ 	.word	0xffffffff


	//   ....[42]....
        /*01d4*/ 	.word	0xffffffff


	//   ....[43]....
        /*01d8*/ 	.word	0xffffffff


	//   ....[44]....
        /*01dc*/ 	.word	0xffffffff


	//   ....[45]....
        /*01e0*/ 	.word	0xffffffff


	//   ....[46]....
        /*01e4*/ 	.word	0xffffffff


	//   ....[47]....
        /*01e8*/ 	.word	0xffffffff


	//   ....[48]....
        /*01ec*/ 	.word	0xffffffff


	//   ....[49]....
        /*01f0*/ 	.word	0xffffffff


	//   ....[50]....
        /*01f4*/ 	.word	0xffffffff


	//   ....[51]....
        /*01f8*/ 	.word	0xffffffff


	//   ....[52]....
        /*01fc*/ 	.word	0xffffffff


	//   ....[53]....
        /*0200*/ 	.word	0xffffffff


	//   ....[54]....
        /*0204*/ 	.word	0xffffffff


	//   ....[55]....
        /*0208*/ 	.word	0xffffffff


	//   ....[56]....
        /*020c*/ 	.word	0xffffffff


	//   ....[57]....
        /*0210*/ 	.word	0xffffffff


	//   ....[58]....
        /*0214*/ 	.word	0xffffffff


	//   ....[59]....
        /*0218*/ 	.word	0xffffffff


	//   ....[60]....
        /*021c*/ 	.word	0xffffffff


	//   ....[61]....
        /*0220*/ 	.word	0xffffffff


	//   ....[62]....
        /*0224*/ 	.word	0xffffffff


	//   ....[63]....
        /*0228*/ 	.word	0xffffffff


	//   ....[64]....
        /*022c*/ 	.word	0xffffffff


	//   ....[65]....
        /*0230*/ 	.word	0xffffffff


	//   ....[66]....
        /*0234*/ 	.word	0xffffffff


	//   ....[67]....
        /*0238*/ 	.word	0xffffffff


	//   ....[68]....
        /*023c*/ 	.word	0xffffffff


	//   ....[69]....
        /*0240*/ 	.word	0xffffffff


	//   ....[70]....
        /*0244*/ 	.word	0xffffffff


	//   ....[71]....
        /*0248*/ 	.word	0xffffffff


	//   ....[72]....
        /*024c*/ 	.word	0xffffffff


	//   ....[73]....
        /*0250*/ 	.word	0xffffffff


	//   ....[74]....
        /*0254*/ 	.word	0xffffffff


	//   ....[75]....
        /*0258*/ 	.word	0xffffffff


	//   ....[76]....
        /*025c*/ 	.word	0xffffffff


	//   ....[77]....
        /*0260*/ 	.word	0xffffffff


	//   ....[78]....
        /*0264*/ 	.word	0xffffffff


	//   ....[79]....
        /*0268*/ 	.word	0xffffffff


	//   ....[80]....
        /*026c*/ 	.word	0xffffffff


	//   ....[81]....
        /*0270*/ 	.word	0xffffffff


	//   ....[82]....
        /*0274*/ 	.word	0xffffffff


	//   ....[83]....
        /*0278*/ 	.word	0xffffffff


	//   ....[84]....
        /*027c*/ 	.word	0xffffffff


	//   ....[85]....
        /*0280*/ 	.word	0xffffffff


	//   ....[86]....
        /*0284*/ 	.word	0xffffffff


	//   ....[87]....
        /*0288*/ 	.word	0xffffffff


	//   ....[88]....
        /*028c*/ 	.word	0xffffffff


	//   ....[89]....
        /*0290*/ 	.word	0xffffffff


	//   ....[90]....
        /*0294*/ 	.word	0xffffffff


	//   ....[91]....
        /*0298*/ 	.word	0xffffffff


	//   ....[92]....
        /*029c*/ 	.word	0xffffffff


	//   ....[93]....
        /*02a0*/ 	.word	0xffffffff


	//   ....[94]....
        /*02a4*/ 	.word	0xffffffff


	//   ....[95]....
        /*02a8*/ 	.word	0xffffffff


	//   ....[96]....
        /*02ac*/ 	.word	0xffffffff


	//   ....[97]....
        /*02b0*/ 	.word	0xffffffff


	//   ....[98]....
        /*02b4*/ 	.word	0xffffffff


	//   ....[99]....
        /*02b8*/ 	.word	0xffffffff


	//   ....[100]....
        /*02bc*/ 	.word	0xffffffff


	//   ....[101]....
        /*02c0*/ 	.word	0xffffffff


	//   ....[102]....
        /*02c4*/ 	.word	0xffffffff


	//   ....[103]....
        /*02c8*/ 	.word	0xffffffff


	//   ....[104]....
        /*02cc*/ 	.word	0xffffffff


	//   ....[105]....
        /*02d0*/ 	.word	0xffffffff


	//   ....[106]....
        /*02d4*/ 	.word	0xffffffff


	//   ....[107]....
        /*02d8*/ 	.word	0xffffffff


	//   ....[108]....
        /*02dc*/ 	.word	0xffffffff


	//   ....[109]....
        /*02e0*/ 	.word	0xffffffff


	//   ....[110]....
        /*02e4*/ 	.word	0xffffffff


	//   ....[111]....
        /*02e8*/ 	.word	0xffffffff


	//   ....[112]....
        /*02ec*/ 	.word	0xffffffff


	//   ....[113]....
        /*02f0*/ 	.word	0xffffffff


	//   ....[114]....
        /*02f4*/ 	.word	0xffffffff


	//   ....[115]....
        /*02f8*/ 	.word	0xffffffff


	//   ....[116]....
        /*02fc*/ 	.word	0xffffffff


	//   ....[117]....
        /*0300*/ 	.word	0xffffffff


	//   ....[118]....
        /*0304*/ 	.word	0xffffffff


	//   ....[119]....
        /*0308*/ 	.word	0xffffffff


	//   ....[120]....
        /*030c*/ 	.word	0xffffffff


	//   ....[121]....
        /*0310*/ 	.word	0xffffffff


	//   ....[122]....
        /*0314*/ 	.word	0xffffffff


	//   ....[123]....
        /*0318*/ 	.word	0xffffffff


	//   ....[124]....
        /*031c*/ 	.word	0xffffffff


	//   ....[125]....
        /*0320*/ 	.word	0xffffffff


	//   ....[126]....
        /*0324*/ 	.word	0xffffffff


	//   ....[127]....
        /*0328*/ 	.word	0xffffffff


	//   ....[128]....
        /*032c*/ 	.word	0xffffffff


	//   ....[129]....
        /*0330*/ 	.word	0xffffffff


	//   ....[130]....
        /*0334*/ 	.word	0xffffffff


	//   ....[131]....
        /*0338*/ 	.word	0xffffffff


	//   ....[132]....
        /*033c*/ 	.word	0xffffffff


	//   ....[133]....
        /*0340*/ 	.word	0xffffffff


	//   ....[134]....
        /*0344*/ 	.word	0xffffffff


	//   ....[135]....
        /*0348*/ 	.word	0xffffffff


	//   ....[136]....
        /*034c*/ 	.word	0xffffffff


	//   ....[137]....
        /*0350*/ 	.word	0xffffffff


	//   ....[138]....
        /*0354*/ 	.word	0xffffffff


	//----- nvinfo : EIATTR_COOP_GROUP_INSTR_OFFSETS
	.align		4
.L_640:
        /*0358*/ 	.byte	0x04, 0x28
        /*035a*/ 	.short	(.L_642 - .L_641)


	//   ....[0]....
.L_641:
        /*035c*/ 	.word	0x00000050


	//   ....[1]....
        /*0360*/ 	.word	0x000001e0


	//   ....[2]....
        /*0364*/ 	.word	0x00000210


	//   ....[3]....
        /*0368*/ 	.word	0x00000240


	//   ....[4]....
        /*036c*/ 	.word	0x00000270


	//   ....[5]....
        /*0370*/ 	.word	0x000002a0


	//   ....[6]....
        /*0374*/ 	.word	0x000002d0


	//   ....[7]....
        /*0378*/ 	.word	0x00000440


	//   ....[8]....
        /*037c*/ 	.word	0x00000480


	//   ....[9]....
        /*0380*/ 	.word	0x000004b0


	//   ....[10]....
        /*0384*/ 	.word	0x000004e0


	//   ....[11]....
        /*0388*/ 	.word	0x00000510


	//   ....[12]....
        /*038c*/ 	.word	0x00000540


	//   ....[13]....
        /*0390*/ 	.word	0x000005d0


	//   ....[14]....
        /*0394*/ 	.word	0x00000600


	//   ....[15]....
        /*0398*/ 	.word	0x00000620


	//   ....[16]....
        /*039c*/ 	.word	0x00000680


	//   ....[17]....
        /*03a0*/ 	.word	0x00002170


	//   ....[18]....
        /*03a4*/ 	.word	0x00002190


	//   ....[19]....
        /*03a8*/ 	.word	0x000022c0


	//   ....[20]....
        /*03ac*/ 	.word	0x000022d0


	//   ....[21]....
        /*03b0*/ 	.word	0x00002400


	//   ....[22]....
        /*03b4*/ 	.word	0x00002420


	//   ....[23]....
        /*03b8*/ 	.word	0x00002550


	//   ....[24]....
        /*03bc*/ 	.word	0x00002560


	//   ....[25]....
        /*03c0*/ 	.word	0x00004110


	//   ....[26]....
        /*03c4*/ 	.word	0x000041a0


	//   ....[27]....
        /*03c8*/ 	.word	0x000041c0


	//   ....[28]....
        /*03cc*/ 	.word	0x000041e0


	//   ....[29]....
        /*03d0*/ 	.word	0x000066d0


	//   ....[30]....
        /*03d4*/ 	.word	0x00006760


	//   ....[31]....
        /*03d8*/ 	.word	0x000067b0


	//   ....[32]....
        /*03dc*/ 	.word	0x000067e0


	//   ....[33]....
        /*03e0*/ 	.word	0x00008180


	//   ....[34]....
        /*03e4*/ 	.word	0x000081b0


	//   ....[35]....
        /*03e8*/ 	.word	0x000081c0


	//   ....[36]....
        /*03ec*/ 	.word	0x000081f0


	//   ....[37]....
        /*03f0*/ 	.word	0x000095e0


	//   ....[38]....
        /*03f4*/ 	.word	0x000095f0


	//   ....[39]....
        /*03f8*/ 	.word	0x00009610


	//   ....[40]....
        /*03fc*/ 	.word	0x00009620


	//   ....[41]....
        /*0400*/ 	.word	0x000099a0


	//   ....[42]....
        /*0404*/ 	.word	0x000099c0


	//   ....[43]....
        /*0408*/ 	.word	0x00009ae0


	//   ....[44]....
        /*040c*/ 	.word	0x00009af0


	//   ....[45]....
        /*0410*/ 	.word	0x00009c20


	//   ....[46]....
        /*0414*/ 	.word	0x00009c40


	//   ....[47]....
        /*0418*/ 	.word	0x00009d70


	//   ....[48]....
        /*041c*/ 	.word	0x00009d80


	//   ....[49]....
        /*0420*/ 	.word	0x0000a0a0


	//   ....[50]....
        /*0424*/ 	.word	0x0000a0c0


	//   ....[51]....
        /*0428*/ 	.word	0x0000aa30


	//   ....[52]....
        /*042c*/ 	.word	0x0000aa40


	//   ....[53]....
        /*0430*/ 	.word	0x0000b7f0


	//   ....[54]....
        /*0434*/ 	.word	0x0000b810


	//   ....[55]....
        /*0438*/ 	.word	0x0000b940


	//   ....[56]....
        /*043c*/ 	.word	0x0000b950


	//   ....[57]....
        /*0440*/ 	.word	0x0000ba80


	//   ....[58]....
        /*0444*/ 	.word	0x0000baa0


	//   ....[59]....
        /*0448*/ 	.word	0x0000bbd0


	//   ....[60]....
        /*044c*/ 	.word	0x0000bbe0


	//   ....[61]....
        /*0450*/ 	.word	0x0000bda0


	//   ....[62]....
        /*0454*/ 	.word	0x0000bdc0


	//   ....[63]....
        /*0458*/ 	.word	0x0000bee0


	//   ....[64]....
        /*045c*/ 	.word	0x0000bf20


	//   ....[65]....
        /*0460*/ 	.word	0x0000bf50


	//   ....[66]....
        /*0464*/ 	.word	0x0000bf80


	//   ....[67]....
        /*0468*/ 	.word	0x0000bfb0


	//   ....[68]....
        /*046c*/ 	.word	0x0000bfe0


	//   ....[69]....
        /*0470*/ 	.word	0x0000c130


	//   ....[70]....
        /*0474*/ 	.word	0x0000c170


	//   ....[71]....
        /*0478*/ 	.word	0x0000c1a0


	//   ....[72]....
        /*047c*/ 	.word	0x0000c1d0


	//   ....[73]....
        /*0480*/ 	.word	0x0000c200


	//   ....[74]....
        /*0484*/ 	.word	0x0000c230


	//   ....[75]....
        /*0488*/ 	.word	0x0000c2c0


	//   ....[76]....
        /*048c*/ 	.word	0x0000c2f0


	//   ....[77]....
        /*0490*/ 	.word	0x0000c300


	//   ....[78]....
        /*0494*/ 	.word	0x0000c360


	//   ....[79]....
        /*0498*/ 	.word	0x0000c890


	//   ....[80]....
        /*049c*/ 	.word	0x0000c8f0


	//   ....[81]....
        /*04a0*/ 	.word	0x0000c940


	//   ....[82]....
        /*04a4*/ 	.word	0x0000c990


	//   ....[83]....
        /*04a8*/ 	.word	0x0000c9e0


	//   ....[84]....
        /*04ac*/ 	.word	0x0000ca50


	//   ....[85]....
        /*04b0*/ 	.word	0x0000ca90


	//   ....[86]....
        /*04b4*/ 	.word	0x0000cb00


	//   ....[87]....
        /*04b8*/ 	.word	0x0000cb70


	//   ....[88]....
        /*04bc*/ 	.word	0x0000cbd0


	//   ....[89]....
        /*04c0*/ 	.word	0x0000cc40


	//   ....[90]....
        /*04c4*/ 	.word	0x0000ccb0


	//   ....[91]....
        /*04c8*/ 	.word	0x0000cd10


	//   ....[92]....
        /*04cc*/ 	.word	0x0000cd70


	//   ....[93]....
        /*04d0*/ 	.word	0x0000cdd0


	//   ....[94]....
        /*04d4*/ 	.word	0x0000ce40


	//   ....[95]....
        /*04d8*/ 	.word	0x0000cea0


	//   ....[96]....
        /*04dc*/ 	.word	0x0000cf00


	//   ....[97]....
        /*04e0*/ 	.word	0x0000cf50


	//   ....[98]....
        /*04e4*/ 	.word	0x0000cfb0


	//   ....[99]....
        /*04e8*/ 	.word	0x0000d000


	//   ....[100]....
        /*04ec*/ 	.word	0x0000d050


	//   ....[101]....
        /*04f0*/ 	.word	0x0000d0c0


	//   ....[102]....
        /*04f4*/ 	.word	0x0000d130


	//   ....[103]....
        /*04f8*/ 	.word	0x0000d190


	//   ....[104]....
        /*04fc*/ 	.word	0x0000d1f0


	//   ....[105]....
        /*0500*/ 	.word	0x0000d250


	//   ....[106]....
        /*0504*/ 	.word	0x0000d2c0


	//   ....[107]....
        /*0508*/ 	.word	0x0000d320


	//   ....[108]....
        /*050c*/ 	.word	0x0000d380


	//   ....[109]....
        /*0510*/ 	.word	0x0000d3e0


	//   ....[110]....
        /*0514*/ 	.word	0x0000d450


	//   ....[111]....
        /*0518*/ 	.word	0x0000d4b0


	//   ....[112]....
        /*051c*/ 	.word	0x0000d510


	//   ....[113]....
        /*0520*/ 	.word	0x0000d570


	//   ....[114]....
        /*0524*/ 	.word	0x0000d5e0


	//   ....[115]....
        /*0528*/ 	.word	0x0000d640


	//   ....[116]....
        /*052c*/ 	.word	0x0000d6a0


	//   ....[117]....
        /*0530*/ 	.word	0x0000d700


	//   ....[118]....
        /*0534*/ 	.word	0x0000d770


	//   ....[119]....
        /*0538*/ 	.word	0x0000d7d0


	//   ....[120]....
        /*053c*/ 	.word	0x0000d830


	//   ....[121]....
        /*0540*/ 	.word	0x0000d890


	//   ....[122]....
        /*0544*/ 	.word	0x0000d900


	//   ....[123]....
        /*0548*/ 	.word	0x0000d950


	//   ....[124]....
        /*054c*/ 	.word	0x0000d990


	//   ....[125]....
        /*0550*/ 	.word	0x0000d9e0


	//   ....[126]....
        /*0554*/ 	.word	0x0000da30


	//   ....[127]....
        /*0558*/ 	.word	0x0000da80


	//   ....[128]....
        /*055c*/ 	.word	0x0000daf0


	//   ....[129]....
        /*0560*/ 	.word	0x0000db30


	//   ....[130]....
        /*0564*/ 	.word	0x0000db80


	//   ....[131]....
        /*0568*/ 	.word	0x0000dbd0


	//   ....[132]....
        /*056c*/ 	.word	0x0000dc20


	//   ....[133]....
        /*0570*/ 	.word	0x0000dc70


	//   ....[134]....
        /*0574*/ 	.word	0x0000dce0


	//   ....[135]....
        /*0578*/ 	.word	0x0000dd20


	//   ....[136]....
        /*057c*/ 	.word	0x0000dd90


	//   ....[137]....
        /*0580*/ 	.word	0x0000ddf0


	//   ....[138]....
        /*0584*/ 	.word	0x0000de50


	//----- nvinfo : EIATTR_EXIT_INSTR_OFFSETS
	.align		4
.L_642:
        /*0588*/ 	.byte	0x04, 0x1c
        /*058a*/ 	.short	(.L_644 - .L_643)


	//   ....[0]....
.L_643:
        /*058c*/ 	.word	0x00000b40


	//   ....[1]....
        /*0590*/ 	.word	0x0000c850


	//----- nvinfo : EIATTR_MAX_THREADS
	.align		4
.L_644:
        /*0594*/ 	.byte	0x04, 0x05
        /*0596*/ 	.short	(.L_646 - .L_645)
.L_645:
        /*0598*/ 	.word	0x00000100
        /*059c*/ 	.word	0x00000001
        /*05a0*/ 	.word	0x00000001


	//----- nvinfo : EIATTR_CRS_STACK_SIZE
	.align		4
.L_646:
        /*05a4*/ 	.byte	0x04, 0x1e
        /*05a6*/ 	.short	(.L_648 - .L_647)
.L_647:
        /*05a8*/ 	.word	0x00000000
.L_648:


//--------------------- .nv.info._ZN7cutlass13device_kernelIN5flash19enable_sm80_to_sm89INS1_16FlashAttnFwdSm80INS1_25CollectiveMainloopFwdSm80ILi8ELi2ELb0EN4cute5tupleIJNS5_1CILi128EEENS7_ILi64EEENS7_ILi192EEEEEELi192ENS_10bfloat16_tEfNS_4arch4Sm80ELb0ELb0ELb1ELb1ELb0ELb1ELb1ELb1EEENS1_21CollectiveEpilogueFwdINS6_IJS8_SA_S9_EEENS6_IJNS7_ILi1EEESI_SI_EEESC_SE_Li256ELb1ELb1ELb1ELb0EEENS1_36VarlenDynamicPersistentTileSchedulerILi128ELi64ELi256ELi256ELb1ELb1ELb0ELb0ELb1ELb1EEEEEEEEEvNT_6ParamsE --------------------------
	.section	.nv.info._ZN7cutlass13device_kernelIN5flash19enable_sm80_to_sm89INS1_16FlashAttnFwdSm80INS1_25CollectiveMainloopFwdSm80ILi8ELi2ELb0EN4cute5tupleIJNS5_1CILi128EEENS7_ILi64EEENS7_ILi192EEEEEELi192ENS_10bfloat16_tEfNS_4arch4Sm80ELb0ELb0ELb1ELb1ELb0ELb1ELb1ELb1EEENS1_21CollectiveEpilogueFwdINS6_IJS8_SA_S9_EEENS6_IJNS7_ILi1EEESI_SI_EEESC_SE_Li256ELb1ELb1ELb1ELb0EEENS1_36VarlenDynamicPersistentTileSchedulerILi128ELi64ELi256ELi256ELb1ELb1ELb0ELb0ELb1ELb1EEEEEEEEEvNT_6ParamsE,"",@"SHT_CUDA_INFO"
	.sectionflags	@""
	.align	4


	//----- nvinfo : EIATTR_CUDA_API_VERSION
	.align		4
        /*0000*/ 	.byte	0x04, 0x37
        /*0002*/ 	.short	(.L_650 - .L_649)
.L_649:
        /*0004*/ 	.word	0x00000082


	//----- nvinfo : EIATTR_SW2861232_WAR
	.align		4
.L_650:
        /*0008*/ 	.byte	0x01, 0x35
	.zero		2


	//----- nvinfo : EIATTR_PARAM_CBANK
	.align		4
        /*000c*/ 	.byte	0x04, 0x0a
        /*000e*/ 	.short	(.L_652 - .L_651)
	.align		4
.L_651:
        /*0010*/ 	.word	index@(.nv.constant0._ZN7cutlass13device_kernelIN5flash19enable_sm80_to_sm89INS1_16FlashAttnFwdSm80INS1_25CollectiveMainloopFwdSm80ILi8ELi2ELb0EN4cute5tupleIJNS5_1CILi128EEENS7_ILi64EEENS7_ILi192EEEEEELi192ENS_10bfloat16_tEfNS_4arch4Sm80ELb0ELb0ELb1ELb1ELb0ELb1ELb1ELb1EEENS1_21CollectiveEpilogueFwdINS6_IJS8_SA_S9_EEENS6_IJNS7_ILi1EEESI_SI_EEESC_SE_Li256ELb1ELb1ELb1ELb0EEENS1_36VarlenDynamicPersistentTileSchedulerILi128ELi64ELi256ELi256ELb1ELb1ELb0ELb0ELb1ELb1EEEEEEEEEvNT_6ParamsE)
        /*0014*/ 	.short	0x0160
        /*0016*/ 	.short	0x0438


	//----- nvinfo : EIATTR_CBANK_PARAM_SIZE
	.align		4
.L_652:
        /*0018*/ 	.byte	0x03, 0x19
        /*001a*/ 	.short	0x0438


	//----- nvinfo : EIATTR_KPARAM_INFO
	.align		4
        /*001c*/ 	.byte	0x04, 0x17
        /*001e*/ 	.short	(.L_654 - .L_653)
.L_653:
        /*0020*/ 	.word	0x00000000
        /*0024*/ 	.short	0x0000
        /*0026*/ 	.short	0x0000
        /*0028*/ 	.byte	0x00, 0xf0, 0xe1, 0x10


	//----- nvinfo : EIATTR_MAXREG_COUNT
	.align		4
.L_654:
        /*002c*/ 	.byte	0x03, 0x1b
        /*002e*/ 	.short	0x00ff


	//----- nvinfo : EIATTR_NUM_BARRIERS
	.align		4
        /*0030*/ 	.byte	0x02, 0x4c
        /*0032*/ 	.byte	0x06
	.zero		1


	//----- nvinfo : EIATTR_MERCURY_ISA_VERSION
	.align		4
        /*0034*/ 	.byte	0x03, 0x5f
        /*0036*/ 	.short	0x0000


	//----- nvinfo : EIATTR_INT_WARP_WIDE_INSTR_OFFSETS
	.align		4
        /*0038*/ 	.byte	0x04, 0x31
        /*003a*/ 	.short	(.L_656 - .L_655)


	//   ....[0]....
.L_655:
        /*003c*/ 	.word	0x00013810


	//   ....[1]....
        /*0040*/ 	.word	0x000138b0


	//----- nvinfo : EIATTR_COOP_GROUP_MASK_REGIDS
	.align		4
.L_656:
        /*0044*/ 	.byte	0x04, 0x29
        /*0046*/ 	.short	(.L_658 - .L_657)


	//   ....[0]....
.L_657:
        /*0048*/ 	.word	0xffffffff


	//   ....[1]....
        /*004c*/ 	.word	0xffffffff


	//   ....[2]....
        /*0050*/ 	.word	0xffffffff


	//   ....[3]....
        /*0054*/ 	.word	0xffffffff


	//   ....[4]....
        /*0058*/ 	.word	0xffffffff


	//   ....[5]....
        /*005c*/ 	.word	0xffffffff


	//   ....[6]....
        /*0060*/ 	.word	0xffffffff


	//   ....[7]....
        /*0064*/ 	.word	0xffffffff


	//   ....[8]....
        /*0068*/ 	.word	0xffffffff


	//   ....[9]....
        /*006c*/ 	.word	0xffffffff


	//   ....[10]....
        /*0070*/ 	.word	0xffffffff


	//   ....[11]....
        /*0074*/ 	.word	0xffffffff


	//   ....[12]....
        /*0078*/ 	.word	0xffffffff


	//   ....[13]....
        /*007c*/ 	.word	0xffffffff


	//   ....[14]....
        /*0080*/ 	.word	0xffffffff


	//   ....[15]....
        /*0084*/ 	.word	0xffffffff


	//   ....[16]....
        /*0088*/ 	.word	0xffffffff


	//   ....[17]....
        /*008c*/ 	.word	0xffffffff


	//   ....[18]....
        /*0090*/ 	.word	0xffffffff


	//   ....[19]....
        /*0094*/ 	.word	0xffffffff


	//   ....[20]....
        /*0098*/ 	.word	0xffffffff


	//   ....[21]....
        /*009c*/ 	.word	0xffffffff


	//   ....[22]....
        /*00a0*/ 	.word	0xffffffff


	//   ....[23]....
        /*00a4*/ 	.word	0xffffffff


	//   ....[24]....
        /*00a8*/ 	.word	0xffffffff


	//   ....[25]....
        /*00ac*/ 	.word	0xffffffff


	//   ....[26]....
        /*00b0*/ 	.word	0xffffffff


	//   ....[27]....
        /*00b4*/ 	.word	0xffffffff


	//   ....[28]....
        /*00b8*/ 	.word	0xffffffff


	//   ....[29]....
        /*00bc*/ 	.word	0xffffffff


	//   ....[30]....
        /*00c0*/ 	.word	0xffffffff


	//   ....[31]....
        /*00c4*/ 	.word	0xffffffff


	//   ....[32]....
        /*00c8*/ 	.word	0xffffffff


	//   ....[33]....
        /*00cc*/ 	.word	0xffffffff


	//   ....[34]....
        /*00d0*/ 	.word	0xffffffff


	//   ....[35]....
        /*00d4*/ 	.word	0xffffffff


	//   ....[36]....
        /*00d8*/ 	.word	0xffffffff


	//   ....[37]....
        /*00dc*/ 	.word	0xffffffff


	//   ....[38]....
        /*00e0*/ 	.word	0xffffffff


	//   ....[39]....
        /*00e4*/ 	.word	0xffffffff


	//   ....[40]....
        /*00e8*/ 	.word	0xffffffff


	//   ....[41]....
        /*00ec*/ 	.word	0xffffffff


	//   ....[42]....
        /*00f0*/ 	.word	0xffffffff


	//   ....[43]....
        /*00f4*/ 	.word	0xffffffff


	//   ....[44]....
        /*00f8*/ 	.word	0xffffffff


	//   ....[45]....
        /*00fc*/ 	.word	0xffffffff


	//   ....[46]....
        /*0100*/ 	.word	0xffffffff


	//   ....[47]....
        /*0104*/ 	.word	0xffffffff


	//   ....[48]....
        /*0108*/ 	.word	0xffffffff


	//   ....[49]....
        /*010c*/ 	.word	0xffffffff


	//   ....[50]....
        /*0110*/ 	.word	0xffffffff


	//   ....[51]....
        /*0114*/ 	.word	0xffffffff


	//   ....[52]....
        /*0118*/ 	.word	0xffffffff


	//   ....[53]....
        /*011c*/ 	.word	0xffffffff


	//   ....[54]....
        /*0120*/ 	.word	0xffffffff


	//   ....[55]....
        /*0124*/ 	.word	0xffffffff


	//   ....[56]....
        /*0128*/ 	.word	0xffffffff


	//   ....[57]....
        /*012c*/ 	.word	0xffffffff


	//   ....[58]....
        /*0130*/ 	.word	0xffffffff


	//   ....[59]....
        /*0134*/ 	.word	0xffffffff


	//   ....[60]....
        /*0138*/ 	.word	0xffffffff


	//   ....[61]....
        /*013c*/ 	.word	0xffffffff


	//   ....[62]....
        /*0140*/ 	.word	0xffffffff


	//   ....[63]....
        /*0144*/ 	.word	0xffffffff


	//   ....[64]....
        /*0148*/ 	.word	0xffffffff


	//   ....[65]....
        /*014c*/ 	.word	0xffffffff


	//   ....[66]....
        /*0150*/ 	.word	0xffffffff


	//   ....[67]....
        /*0154*/ 	.word	0xffffffff


	//   ....[68]....
        /*0158*/ 	.word	0xffffffff


	//   ....[69]....
        /*015c*/ 	.word	0xffffffff


	//   ....[70]....
        /*0160*/ 	.word	0xffffffff


	//   ....[71]....
        /*0164*/ 	.word	0xffffffff


	//   ....[72]....
        /*0168*/ 	.word	0xffffffff


	//   ....[73]....
        /*016c*/ 	.word	0xffffffff


	//   ....[74]....
        /*0170*/ 	.word	0xffffffff


	//   ....[75]....
        /*0174*/ 	.word	0xffffffff


	//   ....[76]....
        /*0178*/ 	.word	0xffffffff


	//   ....[77]....
        /*017c*/ 	.word	0xffffffff


	//   ....[78]....
        /*0180*/ 	.word	0xffffffff


	//   ....[79]....
        /*0184*/ 	.word	0xffffffff


	//   ....[80]....
        /*0188*/ 	.word	0xffffffff


	//   ....[81]....
        /*018c*/ 	.word	0xffffffff


	//   ....[82]....
        /*0190*/ 	.word	0xffffffff


	//   ....[83]....
        /*0194*/ 	.word	0xffffffff


	//   ....[84]....
        /*0198*/ 	.word	0xffffffff


	//   ....[85]....
        /*019c*/ 	.word	0xffffffff


	//   ....[86]....
        /*01a0*/ 	.word	0xffffffff


	//   ....[87]....
        /*01a4*/ 	.word	0xffffffff


	//   ....[88]....
        /*01a8*/ 	.word	0xffffffff


	//   ....[89]....
        /*01ac*/ 	.word	0xffffffff


	//   ....[90]....
        /*01b0*/ 	.word	0xffffffff


	//   ....[91]....
        /*01b4*/ 	.word	0xffffffff


	//   ....[92]....
        /*01b8*/ 	.word	0xffffffff


	//   ....[93]....
        /*01bc*/ 	.word	0xffffffff


	//   ....[94]....
        /*01c0*/ 	.word	0xffffffff


	//   ....[95]....
        /*01c4*/ 	.word	0xffffffff


	//   ....[96]....
        /*01c8*/ 	.word	0xffffffff


	//   ....[97]....
        /*01cc*/ 	.word	0xffffffff


	//   ....[98]....
        /*01d0*/ 	.word	0xffffffff


	//   ....[99]....
        /*01d4*/ 	.word	0xffffffff


	//   ....[100]....
        /*01d8*/ 	.word	0xffffffff


	//   ....[101]....
        /*01dc*/ 	.word	0xffffffff


	//   ....[102]....
        /*01e0*/ 	.word	0xffffffff


	//   ....[103]....
        /*01e4*/ 	.word	0xffffffff


	//   ....[104]....
        /*01e8*/ 	.word	0xffffffff


	//   ....[105]....
        /*01ec*/ 	.word	0xffffffff


	//   ....[106]....
        /*01f0*/ 	.word	0xffffffff


	//   ....[107]....
        /*01f4*/ 	.word	0xffffffff


	//   ....[108]....
        /*01f8*/ 	.word	0xffffffff


	//   ....[109]....
        /*01fc*/ 	.word	0xffffffff


	//   ....[110]....
        /*0200*/ 	.word	0xffffffff


	//   ....[111]....
        /*0204*/ 	.word	0xffffffff


	//   ....[112]....
        /*0208*/ 	.word	0xffffffff


	//   ....[113]....
        /*020c*/ 	.word	0xffffffff


	//   ....[114]....
        /*0210*/ 	.word	0xffffffff


	//   ....[115]....
        /*0214*/ 	.word	0xffffffff


	//   ....[116]....
        /*0218*/ 	.word	0xffffffff


	//   ....[117]....
        /*021c*/ 	.word	0xffffffff


	//   ....[118]....
        /*0220*/ 	.word	0xffffffff


	//   ....[119]....
        /*0224*/ 	.word	0xffffffff


	//   ....[120]....
        /*0228*/ 	.word	0xffffffff


	//   ....[121]....
        /*022c*/ 	.word	0xffffffff


	//   ....[122]....
        /*0230*/ 	.word	0xffffffff


	//   ....[123]....
        /*0234*/ 	.word	0xffffffff


	//   ....[124]....
        /*0238*/ 	.word	0xffffffff


	//   ....[125]....
        /*023c*/ 	.word	0xffffffff


	//   ....[126]....
        /*0240*/ 	.word	0xffffffff


	//   ....[127]....
        /*0244*/ 	.word	0xffffffff


	//   ....[128]....
        /*0248*/ 	.word	0xffffffff


	//   ....[129]....
        /*024c*/ 	.word	0xffffffff


	//   ....[130]....
        /*0250*/ 	.word	0xffffffff


	//   ....[131]....
        /*0254*/ 	.word	0xffffffff


	//   ....[132]....
        /*0258*/ 	.word	0xffffffff


	//   ....[133]....
        /*025c*/ 	.word	0xffffffff


	//   ....[134]....
        /*0260*/ 	.word	0xffffffff


	//   ....[135]....
        /*0264*/ 	.word	0xffffffff


	//   ....[136]....
        /*0268*/ 	.word	0xffffffff


	//   ....[137]....
        /*026c*/ 	.word	0xffffffff


	//   ....[138]....
        /*0270*/ 	.word	0xffffffff


	//   ....[139]....
        /*0274*/ 	.word	0xffffffff


	//   ....[140]....
        /*0278*/ 	.word	0xffffffff


	//   ....[141]....
        /*027c*/ 	.word	0xffffffff


	//   ....[142]....
        /*0280*/ 	.word	0xffffffff


	//   ....[143]....
        /*0284*/ 	.word	0xffffffff


	//   ....[144]....
        /*0288*/ 	.word	0xffffffff


	//   ....[145]....
        /*028c*/ 	.word	0xffffffff


	//   ....[146]....
        /*0290*/ 	.word	0xffffffff


	//----- nvinfo : EIATTR_COOP_GROUP_INSTR_OFFSETS
	.align		4
.L_658:
        /*0294*/ 	.byte	0x04, 0x28
        /*0296*/ 	.short	(.L_660 - .L_659)


	//   ....[0]....
.L_659:
        /*0298*/ 	.word	0x00000080


	//   ....[1]....
        /*029c*/ 	.word	0x00000210


	//   ....[2]....
        /*02a0*/ 	.word	0x00000240


	//   ....[3]....
        /*02a4*/ 	.word	0x00000270


	//   ....[4]....
        /*02a8*/ 	.word	0x000002a0


	//   ....[5]....
        /*02ac*/ 	.word	0x000002d0


	//   ....[6]....
        /*02b0*/ 	.word	0x00000300


	//   ....[7]....
        /*02b4*/ 	.word	0x00000460


	//   ....[8]....
        /*02b8*/ 	.word	0x000004a0


	//   ....[9]....
        /*02bc*/ 	.word	0x000004d0


	//   ....[10]....
        /*02c0*/ 	.word	0x00000500


	//   ....[11]....
        /*02c4*/ 	.word	0x00000530


	//   ....[12]....
        /*02c8*/ 	.word	0x00000560


	//   ....[13]....
        /*02cc*/ 	.word	0x000005f0


	//   ....[14]....
        /*02d0*/ 	.word	0x00000620


	//   ....[15]....
        /*02d4*/ 	.word	0x00000640


	//   ....[16]....
        /*02d8*/ 	.word	0x000006a0


	//   ....[17]....
        /*02dc*/ 	.word	0x00007530


	//   ....[18]....
        /*02e0*/ 	.word	0x00007550


	//   ....[19]....
        /*02e4*/ 	.word	0x000076a0


	//   ....[20]....
        /*02e8*/ 	.word	0x000076b0


	//   ....[21]....
        /*02ec*/ 	.word	0x000077e0


	//   ....[22]....
        /*02f0*/ 	.word	0x00007800


	//   ....[23]....
        /*02f4*/ 	.word	0x00007930


	//   ....[24]....
        /*02f8*/ 	.word	0x00007940


	//   ....[25]....
        /*02fc*/ 	.word	0x000081d0


	//   ....[26]....
        /*0300*/ 	.word	0x00008210


	//   ....[27]....
        /*0304*/ 	.word	0x00008250


	//   ....[28]....
        /*0308*/ 	.word	0x00008290


	//   ....[29]....
        /*030c*/ 	.word	0x0000ac30


	//   ....[30]....
        /*0310*/ 	.word	0x0000ac80


	//   ....[31]....
        /*0314*/ 	.word	0x0000acc0


	//   ....[32]....
        /*0318*/ 	.word	0x0000ad00


	//   ....[33]....
        /*031c*/ 	.word	0x0000f050


	//   ....[34]....
        /*0320*/ 	.word	0x0000f090


	//   ....[35]....
        /*0324*/ 	.word	0x0000f0b0


	//   ....[36]....
        /*0328*/ 	.word	0x0000f0e0


	//   ....[37]....
        /*032c*/ 	.word	0x000115b0


	//   ....[38]....
        /*0330*/ 	.word	0x000115e0


	//   ....[39]....
        /*0334*/ 	.word	0x00011600


	//   ....[40]....
        /*0338*/ 	.word	0x00011620


	//   ....[41]....
        /*033c*/ 	.word	0x00013000


	//   ....[42]....
        /*0340*/ 	.word	0x00013030


	//   ....[43]....
        /*0344*/ 	.word	0x00013040


	//   ....[44]....
        /*0348*/ 	.word	0x00013070


	//   ....[45]....
        /*034c*/ 	.word	0x00014620


	//   ....[46]....
        /*0350*/ 	.word	0x00014650


	//   ....[47]....
        /*0354*/ 	.word	0x00014680


	//   ....[48]....
        /*0358*/ 	.word	0x00014690


	//   ....[49]....
        /*035c*/ 	.word	0x000149f0


	//   ....[50]....
        /*0360*/ 	.word	0x00014a10


	//   ....[51]....
        /*0364*/ 	.word	0x00014b60


	//   ....[52]....
        /*0368*/ 	.word	0x00014b70


	//   ....[53]....
        /*036c*/ 	.word	0x00014ca0


	//   ....[54]....
        /*0370*/ 	.word	0x00014cc0


	//   ....[55]....
        /*0374*/ 	.word	0x00014df0


	//   ....[56]....
        /*0378*/ 	.word	0x00014e00


	//   ....[57]....
        /*037c*/ 	.word	0x00015120


	//   ....[58]....
        /*0380*/ 	.word	0x00015140


	//   ....[59]....
        /*0384*/ 	.word	0x00015ab0


	//   ....[60]....
        /*0388*/ 	.word	0x00015ac0


	//   ....[61]....
        /*038c*/ 	.word	0x00016830


	//   ....[62]....
        /*0390*/ 	.word	0x00016850


	//   ....[63]....
        /*0394*/ 	.word	0x000169b0


	//   ....[64]....
        /*0398*/ 	.word	0x000169c0


	//   ....[65]....
        /*039c*/ 	.word	0x00016af0


	//   ....[66]....
        /*03a0*/ 	.word	0x00016b10


	//   ....[67]....
        /*03a4*/ 	.word	0x00016c40


	//   ....[68]....
        /*03a8*/ 	.word	0x00016c50


	//   ....[69]....
        /*03ac*/ 	.word	0x00016e00


	//   ....[70]....
        /*03b0*/ 	.word	0x00016e20


	//   ....[71]....
        /*03b4*/ 	.word	0x00016f40


	//   ....[72]....
        /*03b8*/ 	.word	0x00016f80


	//   ....[73]....
        /*03bc*/ 	.word	0x00016fb0


	//   ....[74]....
        /*03c0*/ 	.word	0x00016fe0


	//   ....[75]....
        /*03c4*/ 	.word	0x00017010


	//   ....[76]....
        /*03c8*/ 	.word	0x00017040


	//   ....[77]....
        /*03cc*/ 	.word	0x00017190


	//   ....[78]....
        /*03d0*/ 	.word	0x000171d0


	//   ....[79]....
        /*03d4*/ 	.word	0x00017200


	//   ....[80]....
        /*03d8*/ 	.word	0x00017230


	//   ....[81]....
        /*03dc*/ 	.word	0x00017260


	//   ....[82]....
        /*03e0*/ 	.word	0x00017290


	//   ....[83]....
        /*03e4*/ 	.word	0x00017320


	//   ....[84]....
        /*03e8*/ 	.word	0x00017350


	//   ....[85]....
        /*03ec*/ 	.word	0x00017360


	//   ....[86]....
        /*03f0*/ 	.word	0x000173c0


	//   ....[87]....
        /*03f4*/ 	.word	0x00017880


	//   ....[88]....
        /*03f8*/ 	.word	0x000178c0


	//   ....[89]....
        /*03fc*/ 	.word	0x00017910


	//   ....[90]....
        /*0400*/ 	.word	0x00017960


	//   ....[91]....
        /*0404*/ 	.word	0x000179b0


	//   ....[92]....
        /*0408*/ 	.word	0x00017a20


	//   ....[93]....
        /*040c*/ 	.word	0x00017a60


	//   ....[94]....
        /*0410*/ 	.word	0x00017ac0


	//   ....[95]....
        /*0414*/ 	.word	0x00017b30


	//   ....[96]....
        /*0418*/ 	.word	0x00017b90


	//   ....[97]....
        /*041c*/ 	.word	0x00017c00


	//   ....[98]....
        /*0420*/ 	.word	0x00017c70


	//   ....[99]....
        /*0424*/ 	.word	0x00017cd0


	//   ....[100]....
        /*0428*/ 	.word	0x00017d30


	//   ....[101]....
        /*042c*/ 	.word	0x00017d90


	//   ....[102]....
        /*0430*/ 	.word	0x00017e00


	//   ....[103]....
        /*0434*/ 	.word	0x00017e60


	//   ....[104]....
        /*0438*/ 	.word	0x00017ec0


	//   ....[105]....
        /*043c*/ 	.word	0x00017f00


	//   ....[106]....
        /*0440*/ 	.word	0x00017f40


	//   ....[107]....
        /*0444*/ 	.word	0x00017f90


	//   ....[108]....
        /*0448*/ 	.word	0x00017fe0


	//   ....[109]....
        /*044c*/ 	.word	0x00018040


	//   ....[110]....
        /*0450*/ 	.word	0x000180b0


	//   ....[111]....
        /*0454*/ 	.word	0x00018110


	//   ....[112]....
        /*0458*/ 	.word	0x00018170


	//   ....[113]....
        /*045c*/ 	.word	0x000181d0


	//   ....[114]....
        /*0460*/ 	.word	0x00018240


	//   ....[115]....
        /*0464*/ 	.word	0x000182a0


	//   ....[116]....
        /*0468*/ 	.word	0x00018300


	//   ....[117]....
        /*046c*/ 	.word	0x00018360


	//   ....[118]....
        /*0470*/ 	.word	0x000183d0


	//   ....[119]....
        /*0474*/ 	.word	0x00018430


	//   ....[120]....
        /*0478*/ 	.word	0x00018490


	//   ....[121]....
        /*047c*/ 	.word	0x000184f0


	//   ....[122]....
        /*0480*/ 	.word	0x00018560


	//   ....[123]....
        /*0484*/ 	.word	0x000185c0


	//   ....[124]....
        /*0488*/ 	.word	0x00018620


	//   ....[125]....
        /*048c*/ 	.word	0x00018680


	//   ....[126]....
        /*0490*/ 	.word	0x000186f0


	//   ....[127]....
        /*0494*/ 	.word	0x00018750


	//   ....[128]....
        /*0498*/ 	.word	0x000187b0


	//   ....[129]....
        /*049c*/ 	.word	0x00018810


	//   ....[130]....
        /*04a0*/ 	.word	0x00018880


	//   ....[131]....
        /*04a4*/ 	.word	0x000188d0


	//   ....[132]....
        /*04a8*/ 	.word	0x00018910


	//   ....[133]....
        /*04ac*/ 	.word	0x00018960


	//   ....[134]....
        /*04b0*/ 	.word	0x000189b0


	//   ....[135]....
        /*04b4*/ 	.word	0x00018a00


	//   ....[136]....
        /*04b8*/ 	.word	0x00018a70


	//   ....[137]....
        /*04bc*/ 	.word	0x00018ac0


	//   ....[138]....
        /*04c0*/ 	.word	0x00018b10


	//   ....[139]....
        /*04c4*/ 	.word	0x00018b60


	//   ....[140]....
        /*04c8*/ 	.word	0x00018bb0


	//   ....[141]....
        /*04cc*/ 	.word	0x00018c00


	//   ....[142]....
        /*04d0*/ 	.word	0x00018c70


	//   ....[143]....
        /*04d4*/ 	.word	0x00018cb0


	//   ....[144]....
        /*04d8*/ 	.word	0x00018d10


	//   ....[145]....
        /*04dc*/ 	.word	0x00018d70


	//   ....[146]....
        /*04e0*/ 	.word	0x00018dd0


	//----- nvinfo : EIATTR_EXIT_INSTR_OFFSETS
	.align		4
.L_660:
        /*04e4*/ 	.byte	0x04, 0x1c
        /*04e6*/ 	.short	(.L_662 - .L_661)


	//   ....[0]....
.L_661:
        /*04e8*/ 	.word	0x00000af0


	//   ....[1]....
        /*04ec*/ 	.word	0x00017850


	//----- nvinfo : EIATTR_MAX_THREADS
	.align		4
.L_662:
        /*04f0*/ 	.byte	0x04, 0x05
        /*04f2*/ 	.short	(.L_664 - .L_663)
.L_663:
        /*04f4*/ 	.word	0x00000100
        /*04f8*/ 	.word	0x00000001
        /*04fc*/ 	.word	0x00000001


	//----- nvinfo : EIATTR_CRS_STACK_SIZE
	.align		4
.L_664:
        /*0500*/ 	.byte	0x04, 0x1e
        /*0502*/ 	.short	(.L_666 - .L_665)
.L_665:
        /*0504*/ 	.word	0x00000000
.L_666:


//--------------------- .nv.info._ZN7cutlass13device_kernelIN5flash19enable_sm80_to_sm89INS1_16FlashAttnFwdSm80INS1_25CollectiveMainloopFwdSm80ILi8ELi2ELb0EN4cute5tupleIJNS5_1CILi128EEENS7_ILi64EEENS7_ILi192EEEEEELi192ENS_10bfloat16_tEfNS_4arch4Sm80ELb0ELb1ELb1ELb0ELb0ELb0ELb1ELb1EEENS1_21CollectiveEpilogueFwdINS6_IJS8_SA_S9_EEENS6_IJNS7_ILi1EEESI_SI_EEESC_SE_Li256ELb0ELb1ELb1ELb0EEENS1_19SingleTileSchedulerILb0ELb1ELb1ELi128EEEEEEEEEvNT_6ParamsE --------------------------
	.section	.nv.info._ZN7cutlass13device_kernelIN5flash19enable_sm80_to_sm89INS1_16FlashAttnFwdSm80INS1_25CollectiveMainloopFwdSm80ILi8ELi2ELb0EN4cute5tupleIJNS5_1CILi128EEENS7_ILi64EEENS7_ILi192EEEEEELi192ENS_10bfloat16_tEfNS_4arch4Sm80ELb0ELb1ELb1ELb0ELb0ELb0ELb1ELb1EEENS1_21CollectiveEpilogueFwdINS6_IJS8_SA_S9_EEENS6_IJNS7_ILi1EEESI_SI_EEESC_SE_Li256ELb0ELb1ELb1ELb0EEENS1_19SingleTileSchedulerILb0ELb1ELb1ELi128EEEEEEEEEvNT_6ParamsE,"",@"SHT_CUDA_INFO"
	.sectionflags	@""
	.align	4


	//----- nvinfo : EIATTR_CUDA_API_VERSION
	.align		4
        /*0000*/ 	.byte	0x04, 0x37
        /*0002*/ 	.short	(.L_668 - .L_667)
.L_667:
        /*0004*/ 	.word	0x00000082


	//----- nvinfo : EIATTR_SW2861232_WAR
	.align		4
.L_668:
        /*0008*/ 	.byte	0x01, 0x35
	.zero		2


	//----- nvinfo : EIATTR_PARAM_CBANK
	.align		4
        /*000c*/ 	.byte	0x04, 0x0a
        /*000e*/ 	.short	(.L_670 - .L_669)
	.align		4
.L_669:
        /*0010*/ 	.word	index@(.nv.constant0._ZN7cutlass13device_kernelIN5flash19enable_sm80_to_sm89INS1_16FlashAttnFwdSm80INS1_25CollectiveMainloopFwdSm80ILi8ELi2ELb0EN4cute5tupleIJNS5_1CILi128EEENS7_ILi64EEENS7_ILi192EEEEEELi192ENS_10bfloat16_tEfNS_4arch4Sm80ELb0ELb1ELb1ELb0ELb0ELb0ELb1ELb1EEENS1_21CollectiveEpilogueFwdINS6_IJS8_SA_S9_EEENS6_IJNS7_ILi1EEESI_SI_EEESC_SE_Li256ELb0ELb1ELb1ELb0EEENS1_19SingleTileSchedulerILb0ELb1ELb1ELi128EEEEEEEEEvNT_6ParamsE)
        /*0014*/ 	.short	0x0160
        /*0016*/ 	.short	0x0418


	//----- nvinfo : EIATTR_CBANK_PARAM_SIZE
	.align		4
.L_670:
        /*0018*/ 	.byte	0x03, 0x19
        /*001a*/ 	.short	0x0418


	//----- nvinfo : EIATTR_KPARAM_INFO
	.align		4
        /*001c*/ 	.byte	0x04, 0x17
        /*001e*/ 	.short	(.L_672 - .L_671)
.L_671:
        /*0020*/ 	.word	0x00000000
        /*0024*/ 	.short	0x0000
        /*0026*/ 	.short	0x0000
        /*0028*/ 	.byte	0x00, 0xf0, 0x61, 0x10


	//----- nvinfo : EIATTR_MAXREG_COUNT
	.align		4
.L_672:
        /*002c*/ 	.byte	0x03, 0x1b
        /*002e*/ 	.short	0x00ff


	//----- nvinfo : EIATTR_NUM_BARRIERS
	.align		4
        /*0030*/ 	.byte	0x02, 0x4c
        /*0032*/ 	.byte	0x02
	.zero		1


	//----- nvinfo : EIATTR_MERCURY_ISA_VERSION
	.align		4
        /*0034*/ 	.byte	0x03, 0x5f
        /*0036*/ 	.short	0x0000


	//----- nvinfo : EIATTR_COOP_GROUP_MASK_REGIDS
	.align		4
        /*0038*/ 	.byte	0x04, 0x29
        /*003a*/ 	.short	(.L_674 - .L_673)


	//   ....[0]....
.L_673:
        /*003c*/ 	.word	0xffffffff


	//   ....[1]....
        /*0040*/ 	.word	0xffffffff


	//   ....[2]....
        /*0044*/ 	.word	0xffffffff


	//   ....[3]....
        /*0048*/ 	.word	0xffffffff


	//   ....[4]....
        /*004c*/ 	.word	0xffffffff


	//   ....[5]....
        /*0050*/ 	.word	0xffffffff


	//   ....[6]....
        /*0054*/ 	.word	0xffffffff


	//   ....[7]....
        /*0058*/ 	.word	0xffffffff


	//   ....[8]....
        /*005c*/ 	.word	0xffffffff


	//   ....[9]....
        /*0060*/ 	.word	0xffffffff


	//   ....[10]....
        /*0064*/ 	.word	0xffffffff


	//   ....[11]....
        /*0068*/ 	.word	0xffffffff


	//   ....[12]....
        /*006c*/ 	.word	0xffffffff


	//   ....[13]....
        /*0070*/ 	.word	0xffffffff


	//   ....[14]....
        /*0074*/ 	.word	0xffffffff


	//   ....[15]....
        /*0078*/ 	.word	0xffffffff


	//   ....[16]....
        /*007c*/ 	.word	0xffffffff


	//   ....[17]....
        /*0080*/ 	.word	0xffffffff


	//   ....[18]....
        /*0084*/ 	.word	0xffffffff


	//   ....[19]....
        /*0088*/ 	.word	0xffffffff


	//   ....[20]....
        /*008c*/ 	.word	0xffffffff


	//   ....[21]....
        /*0090*/ 	.word	0xffffffff


	//   ....[22]....
        /*0094*/ 	.word	0xffffffff


	//   ....[23]....
        /*0098*/ 	.word	0xffffffff


	//   ....[24]....
        /*009c*/ 	.word	0xffffffff


	//   ....[25]....
        /*00a0*/ 	.word	0xffffffff


	//   ....[26]....
        /*00a4*/ 	.word	0xffffffff


	//   ....[27]....
        /*00a8*/ 	.word	0xffffffff


	//   ....[28]....
        /*00ac*/ 	.word	0xffffffff


	//   ....[29]....
        /*00b0*/ 	.word	0xffffffff


	//   ....[30]....
        /*00b4*/ 	.word	0xffffffff


	//   ....[31]....
        /*00b8*/ 	.word	0xffffffff


	//   ....[32]....
        /*00bc*/ 	.word	0xffffffff


	//   ....[33]....
        /*00c0*/ 	.word	0xffffffff


	//   ....[34]....
        /*00c4*/ 	.word	0xffffffff


	//   ....[35]....
        /*00c8*/ 	.word	0xffffffff


	//   ....[36]....
        /*00cc*/ 	.word	0xffffffff


	//   ....[37]....
        /*00d0*/ 	.word	0xffffffff


	//   ....[38]....
        /*00d4*/ 	.word	0xffffffff


	//   ....[39]....
        /*00d8*/ 	.word	0xffffffff


	//   ....[40]....
        /*00dc*/ 	.word	0xffffffff


	//   ....[41]....
        /*00e0*/ 	.word	0xffffffff


	//   ....[42]....
        /*00e4*/ 	.word	0xffffffff


	//----- nvinfo : EIATTR_COOP_GROUP_INSTR_OFFSETS
	.align		4
.L_674:
        /*00e8*/ 	.byte	0x04, 0x28
        /*00ea*/ 	.short	(.L_676 - .L_675)


	//   ....[0]....
.L_675:
        /*00ec*/ 	.word	0x00000050


	//   ....[1]....
        /*00f0*/ 	.word	0x000013e0


	//   ....[2]....
        /*00f4*/ 	.word	0x00001410


	//   ....[3]....
        /*00f8*/ 	.word	0x00001730


	//   ....[4]....
        /*00fc*/ 	.word	0x00001760


	//   ....[5]....
        /*0100*/ 	.word	0x000018b0


	//   ....[6]....
        /*0104*/ 	.word	0x000018e0


	//   ....[7]....
        /*0108*/ 	.word	0x00001a20


	//   ....[8]....
        /*010c*/ 	.word	0x00001a60


	//   ....[9]....
        /*0110*/ 	.word	0x00002ff0


	//   ....[10]....
        /*0114*/ 	.word	0x00003320


	//   ....[11]....
        /*0118*/ 	.word	0x00003f30


	//   ....[12]....
        /*011c*/ 	.word	0x00004070


	//   ....[13]....
        /*0120*/ 	.word	0x00004080


	//   ....[14]....
        /*0124*/ 	.word	0x000040d0


	//   ....[15]....
        /*0128*/ 	.word	0x000063a0


	//   ....[16]....
        /*012c*/ 	.word	0x00006830


	//   ....[17]....
        /*0130*/ 	.word	0x000071b0


	//   ....[18]....
        /*0134*/ 	.word	0x000072b0


	//   ....[19]....
        /*0138*/ 	.word	0x000072c0


	//   ....[20]....
        /*013c*/ 	.word	0x000072e0


	//   ....[21]....
        /*0140*/ 	.word	0x0000a440


	//   ....[22]....
        /*0144*/ 	.word	0x0000a490


	//   ....[23]....
        /*0148*/ 	.word	0x0000a4a0


	//   ....[24]....
        /*014c*/ 	.word	0x0000a4c0


	//   ....[25]....
        /*0150*/ 	.word	0x0000cf10


	//   ....[26]....
        /*0154*/ 	.word	0x0000d3f0


	//   ....[27]....
        /*0158*/ 	.word	0x0000dcf0


	//   ....[28]....
        /*015c*/ 	.word	0x0000de50


	//   ....[29]....
        /*0160*/ 	.word	0x0000de60


	//   ....[30]....
        /*0164*/ 	.word	0x0000dec0


	//   ....[31]....
        /*0168*/ 	.word	0x0000f910


	//   ....[32]....
        /*016c*/ 	.word	0x0000f940


	//   ....[33]....
        /*0170*/ 	.word	0x0000f980


	//   ....[34]....
        /*0174*/ 	.word	0x0000f990


	//   ....[35]....
        /*0178*/ 	.word	0x000106b0


	//   ....[36]....
        /*017c*/ 	.word	0x00010700


	//   ....[37]....
        /*0180*/ 	.word	0x00010730


	//   ....[38]....
        /*0184*/ 	.word	0x00010760


	//   ....[39]....
        /*0188*/ 	.word	0x000107d0


	//   ....[40]....
        /*018c*/ 	.word	0x00010820


	//   ....[41]....
        /*0190*/ 	.word	0x00011120


	//   ....[42]....
        /*0194*/ 	.word	0x00011130


	//----- nvinfo : EIATTR_EXIT_INSTR_OFFSETS
	.align		4
.L_676:
        /*0198*/ 	.byte	0x04, 0x1c
        /*019a*/ 	.short	(.L_678 - .L_677)


	//   ....[0]....
.L_677:
        /*019c*/ 	.word	0x000001b0


	//   ....[1]....
        /*01a0*/ 	.word	0x00011140


	//   ....[2]....
        /*01a4*/ 	.word	0x000119e0


	//   ....[3]....
        /*01a8*/ 	.word	0x00011a30


	//   ....[4]....
        /*01ac*/ 	.word	0x00011a60


	//   ....[5]....
        /*01b0*/ 	.word	0x00011ac0


	//   ....[6]....
        /*01b4*/ 	.word	0x00011d50


	//----- nvinfo : EIATTR_CTAIDZ_USED
	.align		4
.L_678:
        /*01b8*/ 	.byte	0x01, 0x04
	.zero		2


	//----- nvinfo : EIATTR_MAX_THREADS
	.align		4
        /*01bc*/ 	.byte	0x04, 0x05
        /*01be*/ 	.short	(.L_680 - .L_679)
.L_679:
        /*01c0*/ 	.word	0x00000100
        /*01c4*/ 	.word	0x00000001
        /*01c8*/ 	.word	0x00000001


	//----- nvinfo : EIATTR_CRS_STACK_SIZE
	.align		4
.L_680:
        /*01cc*/ 	.byte	0x04, 0x1e
        /*01ce*/ 	.short	(.L_682 - .L_681)
.L_681:
        /*01d0*/ 	.word	0x00000000
.L_682:


//--------------------- .nv.info._ZN7cutlass13device_kernelIN5flash19enable_sm80_to_sm89INS1_16FlashAttnFwdSm80INS1_25CollectiveMainloopFwdSm80ILi8ELi2ELb0EN4cute5tupleIJNS5_1CILi128EEENS7_ILi64EEENS7_ILi192EEEEEELi192ENS_10bfloat16_tEfNS_4arch4Sm80ELb0ELb1ELb1ELb1ELb0ELb0ELb1ELb1EEENS1_21CollectiveEpilogueFwdINS6_IJS8_SA_S9_EEENS6_IJNS7_ILi1EEESI_SI_EEESC_SE_Li256ELb1ELb1ELb1ELb0EEENS1_36VarlenDynamicPersistentTileSchedulerILi128ELi64ELi256ELi256ELb1ELb1ELb0ELb1ELb0ELb1EEEEEEEEEvNT_6ParamsE --------------------------
	.section	.nv.info._ZN7cutlass13device_kernelIN5flash19enable_sm80_to_sm89INS1_16FlashAttnFwdSm80INS1_25CollectiveMainloopFwdSm80ILi8ELi2ELb0EN4cute5tupleIJNS5_1CILi128EEENS7_ILi64EEENS7_ILi192EEEEEELi192ENS_10bfloat16_tEfNS_4arch4Sm80ELb0ELb1ELb1ELb1ELb0ELb0ELb1ELb1EEENS1_21CollectiveEpilogueFwdINS6_IJS8_SA_S9_EEENS6_IJNS7_ILi1EEESI_SI_EEESC_SE_Li256ELb1ELb1ELb1ELb0EEENS1_36VarlenDynamicPersistentTileSchedulerILi128ELi64ELi256ELi256ELb1ELb1ELb0ELb1ELb0ELb1EEEEEEEEEvNT_6ParamsE,"",@"SHT_CUDA_INFO"
	.sectionflags	@""
	.align	4


	//----- nvinfo : EIATTR_CUDA_API_VERSION
	.align		4
        /*0000*/ 	.byte	0x04, 0x37
        /*0002*/ 	.short	(.L_684 - .L_683)
.L_683:
        /*0004*/ 	.word	0x00000082


	//----- nvinfo : EIATTR_SW2861232_WAR
	.align		4
.L_684:
        /*0008*/ 	.byte	0x01, 0x35
	.zero		2


	//----- nvinfo : EIATTR_PARAM_CBANK
	.align		4
        /*000c*/ 	.byte	0x04, 0x0a
        /*000e*/ 	.short	(.L_686 - .L_685)
	.align		4
.L_685:
        /*0010*/ 	.word	index@(.nv.constant0._ZN7cutlass13device_kernelIN5flash19enable_sm80_to_sm89INS1_16FlashAttnFwdSm80INS1_25CollectiveMainloopFwdSm80ILi8ELi2ELb0EN4cute5tupleIJNS5_1CILi128EEENS7_ILi64EEENS7_ILi192EEEEEELi192ENS_10bfloat16_tEfNS_4arch4Sm80ELb0ELb1ELb1ELb1ELb0ELb0ELb1ELb1EEENS1_21CollectiveEpilogueFwdINS6_IJS8_SA_S9_EEENS6_IJNS7_ILi1EEESI_SI_EEESC_SE_Li256ELb1ELb1ELb1ELb0EEENS1_36VarlenDynamicPersistentTileSchedulerILi128ELi64ELi256ELi256ELb1ELb1ELb0ELb1ELb0ELb1EEEEEEEEEvNT_6ParamsE)
        /*0014*/ 	.short	0x0160
        /*0016*/ 	.short	0x0438


	//----- nvinfo : EIATTR_CBANK_PARAM_SIZE
	.align		4
.L_686:
        /*0018*/ 	.byte	0x03, 0x19
        /*001a*/ 	.short	0x0438


	//----- nvinfo : EIATTR_KPARAM_INFO
	.align		4
        /*001c*/ 	.byte	0x04, 0x17
        /*001e*/ 	.short	(.L_688 - .L_687)
.L_687:
        /*0020*/ 	.word	0x00000000
        /*0024*/ 	.short	0x0000
        /*0026*/ 	.short	0x0000
        /*0028*/ 	.byte	0x00, 0xf0, 0xe1, 0x10


	//----- nvinfo : EIATTR_MAXREG_COUNT
	.align		4
.L_688:
        /*002c*/ 	.byte	0x03, 0x1b
        /*002e*/ 	.short	0x00ff


	//----- nvinfo : EIATTR_NUM_BARRIERS
	.align		4
        /*0030*/ 	.byte	0x02, 0x4c
        /*0032*/ 	.byte	0x06
	.zero		1


	//----- nvinfo : EIATTR_ANNOTATIONS
	.align		4
        /*0034*/ 	.byte	0x04, 0x55
        /*0036*/ 	.short	(.L_690 - .L_689)


	//   ....[0]....
.L_689:
        /* <DEDUP_REMOVED lines=15> */


	//----- nvinfo : EIATTR_MERCURY_ISA_VERSION
	.align		4
.L_690:
        /*0118*/ 	.byte	0x03, 0x5f
        /*011a*/ 	.short	0x0000


	//----- nvinfo : EIATTR_INT_WARP_WIDE_INSTR_OFFSETS
	.align		4
        /*011c*/ 	.byte	0x04, 0x31
        /*011e*/ 	.short	(.L_692 - .L_691)


	//   ....[0]....
.L_691:
        /*0120*/ 	.word	0x00010bc0


	//   ....[1]....
        /*0124*/ 	.word	0x00010c40


	//----- nvinfo : EIATTR_COOP_GROUP_MASK_REGIDS
	.align		4
.L_692:
        /*0128*/ 	.byte	0x04, 0x29
        /*012a*/ 	.short	(.L_694 - .L_693)


	//   ....[0]....
.L_693:
        /*012c*/ 	.word	0xffffffff


	//   ....[1]....
        /*0130*/ 	.word	0xffffffff


	//   ....[2]....
        /*0134*/ 	.word	0xffffffff


	//   ....[3]....
        /*0138*/ 	.word	0xffffffff


	//   ....[4]....
        /*013c*/ 	.word	0xffffffff


	//   ....[5]....
        /*0140*/ 	.word	0xffffffff


	//   ....[6]....
        /*0144*/ 	.word	0xffffffff


	//   ....[7]....
        /*0148*/ 	.word	0xffffffff


	//   ....[8]....
        /*014c*/ 	.word	0xffffffff


	//   ....[9]....
        /*0150*/ 	.word	0xffffffff


	//   ....[10]....
        /*0154*/ 	.word	0xffffffff


	//   ....[11]....
        /*0158*/ 	.word	0xffffffff


	//   ....[12]....
        /*015c*/ 	.word	0xffffffff


	//   ....[13]....
        /*0160*/ 	.word	0xffffffff


	//   ....[14]....
        /*0164*/ 	.word	0xffffffff


	//   ....[15]....
        /*0168*/ 	.word	0xffffffff


	//   ....[16]....
        /*016c*/ 	.word	0xffffffff


	//   ....[17]....
        /*0170*/ 	.word	0xffffffff


	//   ....[18]....
        /*0174*/ 	.word	0xffffffff


	//   ....[19]....
        /*0178*/ 	.word	0xffffffff


	//   ....[20]....
        /*017c*/ 	.word	0xffffffff


	//   ....[21]....
        /*0180*/ 	.word	0xffffffff


	//   ....[22]....
        /*0184*/ 	.word	0xffffffff


	//   ....[23]....
        /*0188*/ 	.word	0xffffffff


	//   ....[24]....
        /*018c*/ 	.word	0xffffffff


	//   ....[25]....
        /*0190*/ 	.word	0xffffffff


	//   ....[26]....
        /*0194*/ 	.word	0xffffffff


	//   ....[27]....
        /*0198*/ 	.word	0xffffffff


	//   ....[28]....
        /*019c*/ 	.word	0xffffffff


	//   ....[29]....
        /*01a0*/ 	.word	0xffffffff


	//   ....[30]....
        /*01a4*/ 	.word	0xffffffff


	//   ....[31]....
        /*01a8*/ 	.word	0xffffffff


	//   ....[32]....
        /*01ac*/ 	.word	0xffffffff


	//   ....[33]....
        /*01b0*/ 	.word	0xffffffff


	//   ....[34]....
        /*01b4*/ 	.word	0xffffffff


	//   ....[35]....
        /*01b8*/ 	.word	0xffffffff


	//   ....[36]....
        /*01bc*/ 	.word	0xffffffff


	//   ....[37]....
        /*01c0*/ 	.word	0xffffffff


	//   ....[38]....
        /*01c4*/ 	.word	0xffffffff


	//   ....[39]....
        /*01c8*/ 	.word	0xffffffff


	//   ....[40]....
        /*01cc*/ 	.word	0xffffffff


	//   ....[41]....
        /*01d0*/ 	.word	0xffffffff


	//   ....[42]....
        /*01d4*/ 	.word	0xffffffff


	//   ....[43]....
        /*01d8*/ 	.word	0xffffffff


	//   ....[44]....
        /*01dc*/ 	.word	0xffffffff


	//   ....[45]....
        /*01e0*/ 	.word	0xffffffff


	//   ....[46]....
        /*01e4*/ 	.word	0xffffffff


	//   ....[47]....
        /*01e8*/ 	.word	0xffffffff


	//   ....[48]....
        /*01ec*/ 	.word	0xffffffff


	//   ....[49]....
        /*01f0*/ 	.word	0xffffffff


	//   ....[50]....
        /*01f4*/ 	.word	0xffffffff


	//   ....[51]....
        /*01f8*/ 	.word	0xffffffff


	//   ....[52]....
        /*01fc*/ 	.word	0xffffffff


	//   ....[53]....
        /*0200*/ 	.word	0xffffffff


	//   ....[54]....
        /*0204*/ 	.word	0xffffffff


	//   ....[55]....
        /*0208*/ 	.word	0xffffffff


	//   ....[56]....
        /*020c*/ 	.word	0xffffffff


	//   ....[57]....
        /*0210*/ 	.word	0xffffffff


	//   ....[58]....
        /*0214*/ 	.word	0xffffffff


	//   ....[59]....
        /*0218*/ 	.word	0xffffffff


	//   ....[60]....
        /*021c*/ 	.word	0xffffffff


	//   ....[61]....
        /*0220*/ 	.word	0xffffffff


	//   ....[62]....
        /*0224*/ 	.word	0xffffffff


	//   ....[63]....
        /*0228*/ 	.word	0xffffffff


	//   ....[64]....
        /*022c*/ 	.word	0xffffffff


	//   ....[65]....
        /*0230*/ 	.word	0xffffffff


	//   ....[66]....
        /*0234*/ 	.word	0xffffffff


	//   ....[67]....
        /*0238*/ 	.word	0xffffffff


	//   ....[68]....
        /*023c*/ 	.word	0xffffffff


	//   ....[69]....
        /*0240*/ 	.word	0xffffffff


	//   ....[70]....
        /*0244*/ 	.word	0xffffffff


	//   ....[71]....
        /*0248*/ 	.word	0xffffffff


	//   ....[72]....
        /*024c*/ 	.word	0xffffffff


	//   ....[73]....
        /*0250*/ 	.word	0xffffffff


	//   ....[74]....
        /*0254*/ 	.word	0xffffffff


	//   ....[75]....
        /*0258*/ 	.word	0xffffffff


	//   ....[76]....
        /*025c*/ 	.word	0xffffffff


	//   ....[77]....
        /*0260*/ 	.word	0xffffffff


	//   ....[78]....
        /*0264*/ 	.word	0xffffffff


	//   ....[79]....
        /*0268*/ 	.word	0xffffffff


	//   ....[80]....
        /*026c*/ 	.word	0xffffffff


	//   ....[81]....
        /*0270*/ 	.word	0xffffffff


	//   ....[82]....
        /*0274*/ 	.word	0xffffffff


	//   ....[83]....
        /*0278*/ 	.word	0xffffffff


	//   ....[84]....
        /*027c*/ 	.word	0xffffffff


	//   ....[85]....
        /*0280*/ 	.word	0xffffffff


	//   ....[86]....
        /*0284*/ 	.word	0xffffffff


	//   ....[87]....
        /*0288*/ 	.word	0xffffffff


	//   ....[88]....
        /*028c*/ 	.word	0xffffffff


	//   ....[89]....
        /*0290*/ 	.word	0xffffffff


	//   ....[90]....
        /*0294*/ 	.word	0xffffffff


	//   ....[91]....
        /*0298*/ 	.word	0xffffffff


	//   ....[92]....
        /*029c*/ 	.word	0xffffffff


	//   ....[93]....
        /*02a0*/ 	.word	0xffffffff


	//   ....[94]....
        /*02a4*/ 	.word	0xffffffff


	//   ....[95]....
        /*02a8*/ 	.word	0xffffffff


	//   ....[96]....
        /*02ac*/ 	.word	0xffffffff


	//   ....[97]....
        /*02b0*/ 	.word	0xffffffff


	//   ....[98]....
        /*02b4*/ 	.word	0xffffffff


	//   ....[99]....
        /*02b8*/ 	.word	0xffffffff


	//   ....[100]....
        /*02bc*/ 	.word	0xffffffff


	//   ....[101]....
        /*02c0*/ 	.word	0xffffffff


	//   ....[102]....
        /*02c4*/ 	.word	0xffffffff


	//   ....[103]....
        /*02c8*/ 	.word	0xffffffff


	//   ....[104]....
        /*02cc*/ 	.word	0xffffffff


	//   ....[105]....
        /*02d0*/ 	.word	0xffffffff


	//   ....[106]....
        /*02d4*/ 	.word	0xffffffff


	//   ....[107]....
        /*02d8*/ 	.word	0xffffffff


	//   ....[108]....
        /*02dc*/ 	.word	0xffffffff


	//   ....[109]....
        /*02e0*/ 	.word	0xffffffff


	//   ....[110]....
        /*02e4*/ 	.word	0xffffffff


	//   ....[111]....
        /*02e8*/ 	.word	0xffffffff


	//   ....[112]....
        /*02ec*/ 	.word	0xffffffff


	//   ....[113]....
        /*02f0*/ 	.word	0xffffffff


	//   ....[114]....
        /*02f4*/ 	.word	0xffffffff


	//   ....[115]....
        /*02f8*/ 	.word	0xffffffff


	//   ....[116]....
        /*02fc*/ 	.word	0xffffffff


	//   ....[117]....
        /*0300*/ 	.word	0xffffffff


	//   ....[118]....
        /*0304*/ 	.word	0xffffffff


	//   ....[119]....
        /*0308*/ 	.word	0xffffffff


	//   ....[120]....
        /*030c*/ 	.word	0xffffffff


	//   ....[121]....
        /*0310*/ 	.word	0xffffffff


	//   ....[122]....
        /*0314*/ 	.word	0xffffffff


	//   ....[123]....
        /*0318*/ 	.word	0xffffffff


	//   ....[124]....
        /*031c*/ 	.word	0xffffffff


	//   ....[125]....
        /*0320*/ 	.word	0xffffffff


	//   ....[126]....
        /*0324*/ 	.word	0xffffffff


	//   ....[127]....
        /*0328*/ 	.word	0xffffffff


	//   ....[128]....
        /*032c*/ 	.word	0xffffffff


	//   ....[129]....
        /*0330*/ 	.word	0xffffffff


	//   ....[130]....
        /*0334*/ 	.word	0xffffffff


	//   ....[131]....
        /*0338*/ 	.word	0xffffffff


	//   ....[132]....
        /*033c*/ 	.word	0xffffffff


	//   ....[133]....
        /*0340*/ 	.word	0xffffffff


	//   ....[134]....
        /*0344*/ 	.word	0xffffffff


	//   ....[135]....
        /*0348*/ 	.word	0xffffffff


	//   ....[136]....
        /*034c*/ 	.word	0xffffffff


	//   ....[137]....
        /*0350*/ 	.word	0xffffffff


	//   ....[138]....
        /*0354*/ 	.word	0xffffffff


	//   ....[139]....
        /*0358*/ 	.word	0xffffffff


	//   ....[140]....
        /*035c*/ 	.word	0xffffffff


	//   ....[141]....
        /*0360*/ 	.word	0xffffffff


	//   ....[142]....
        /*0364*/ 	.word	0xffffffff


	//   ....[143]....
        /*0368*/ 	.word	0xffffffff


	//   ....[144]....
        /*036c*/ 	.word	0xffffffff


	//   ....[145]....
        /*0370*/ 	.word	0xffffffff


	//   ....[146]....
        /*0374*/ 	.word	0xffffffff


	//   ....[147]....
        /*0378*/ 	.word	0xffffffff


	//   ....[148]....
        /*037c*/ 	.word	0xffffffff


	//   ....[149]....
        /*0380*/ 	.word	0xffffffff


	//   ....[150]....
        /*0384*/ 	.word	0xffffffff


	//   ....[151]....
        /*0388*/ 	.word	0xffffffff


	//   ....[152]....
        /*038c*/ 	.word	0xffffffff


	//----- nvinfo : EIATTR_COOP_GROUP_INSTR_OFFSETS
	.align		4
.L_694:
        /*0390*/ 	.byte	0x04, 0x28
        /*0392*/ 	.short	(.L_696 - .L_695)


	//   ....[0]....
.L_695:
        /*0394*/ 	.word	0x00000050


	//   ....[1]....
        /*0398*/ 	.word	0x000001e0


	//   ....[2]....
        /*039c*/ 	.word	0x00000210


	//   ....[3]....
        /*03a0*/ 	.word	0x00000240


	//   ....[4]....
        /*03a4*/ 	.word	0x00000270


	//   ....[5]....
        /*03a8*/ 	.word	0x000002a0


	//   ....[6]....
        /*03ac*/ 	.word	0x000002d0


	//   ....[7]....
        /*03b0*/ 	.word	0x00000430


	//   ....[8]....
        /*03b4*/ 	.word	0x00000470


	//   ....[9]....
        /*03b8*/ 	.word	0x000004a0


	//   ....[10]....
        /*03bc*/ 	.word	0x000004d0


	//   ....[11]....
        /*03c0*/ 	.word	0x00000500


	//   ....[12]....
        /*03c4*/ 	.word	0x00000530


	//   ....[13]....
        /*03c8*/ 	.word	0x000005c0


	//   ....[14]....
        /*03cc*/ 	.word	0x00000600


	//   ....[15]....
        /*03d0*/ 	.word	0x00000620


	//   ....[16]....
        /*03d4*/ 	.word	0x00000680


	//   ....[17]....
        /*03d8*/ 	.word	0x00002970


	//   ....[18]....
        /*03dc*/ 	.word	0x00002990


	//   ....[19]....
        /*03e0*/ 	.word	0x00002ad0


	//   ....[20]....
        /*03e4*/ 	.word	0x00002ae0


	//   ....[21]....
        /*03e8*/ 	.word	0x00002c20


	//   ....[22]....
        /*03ec*/ 	.word	0x00002c40


	//   ....[23]....
        /*03f0*/ 	.word	0x00002d80


	//   ....[24]....
        /*03f4*/ 	.word	0x00002d90


	//   ....[25]....
        /*03f8*/ 	.word	0x00004510


	//   ....[26]....
        /*03fc*/ 	.word	0x00004750


	//   ....[27]....
        /*0400*/ 	.word	0x00005010


	//   ....[28]....
        /*0404*/ 	.word	0x00005180


	//   ....[29]....
        /*0408*/ 	.word	0x00005190


	//   ....[30]....
        /*040c*/ 	.word	0x000051e0


	//   ....[31]....
        /*0410*/ 	.word	0x000076f0


	//   ....[32]....
        /*0414*/ 	.word	0x00007920


	//   ....[33]....
        /*0418*/ 	.word	0x00008000


	//   ....[34]....
        /*041c*/ 	.word	0x000081c0


	//   ....[35]....
        /*0420*/ 	.word	0x000083e0


	//   ....[36]....
        /*0424*/ 	.word	0x00008420


	//   ....[37]....
        /*0428*/ 	.word	0x0000b170


	//   ....[38]....
        /*042c*/ 	.word	0x0000b200


	//   ....[39]....
        /*0430*/ 	.word	0x0000b250


	//   ....[40]....
        /*0434*/ 	.word	0x0000b280


	//   ....[41]....
        /*0438*/ 	.word	0x0000dd20


	//   ....[42]....
        /*043c*/ 	.word	0x0000df50


	//   ....[43]....
        /*0440*/ 	.word	0x0000e630


	//   ....[44]....
        /*0444*/ 	.word	0x0000e7f0


	//   ....[45]....
        /*0448*/ 	.word	0x0000ea10


	//   ....[46]....
        /*044c*/ 	.word	0x0000ea50


	//   ....[47]....
        /*0450*/ 	.word	0x000103a0


	//   ....[48]....
        /*0454*/ 	.word	0x000103d0


	//   ....[49]....
        /*0458*/ 	.word	0x000103e0


	//   ....[50]....
        /*045c*/ 	.word	0x00010410


	//   ....[51]....
        /*0460*/ 	.word	0x00011820


	//   ....[52]....
        /*0464*/ 	.word	0x00011830


	//   ....[53]....
        /*0468*/ 	.word	0x00011840


	//   ....[54]....
        /*046c*/ 	.word	0x00011850


	//   ....[55]....
        /*0470*/ 	.word	0x00011c20


	//   ....[56]....
        /*0474*/ 	.word	0x00011c40


	//   ....[57]....
        /*0478*/ 	.word	0x00011d60


	//   ....[58]....
        /*047c*/ 	.word	0x00011d70


	//   ....[59]....
        /*0480*/ 	.word	0x00011ea0


	//   ....[60]....
        /*0484*/ 	.word	0x00011ec0


	//   ....[61]....
        /*0488*/ 	.word	0x00011ff0


	//   ....[62]....
        /*048c*/ 	.word	0x00012000


	//   ....[63]....
        /*0490*/ 	.word	0x00012320


	//   ....[64]....
        /*0494*/ 	.word	0x00012340


	//   ....[65]....
        /*0498*/ 	.word	0x00012c80


	//   ....[66]....
        /*049c*/ 	.word	0x00012c90


	//   ....[67]....
        /*04a0*/ 	.word	0x00013a00


	//   ....[68]....
        /*04a4*/ 	.word	0x00013a20


	//   ....[69]....
        /*04a8*/ 	.word	0x00013b50


	//   ....[70]....
        /*04ac*/ 	.word	0x00013b60


	//   ....[71]....
        /*04b0*/ 	.word	0x00013c90


	//   ....[72]....
        /*04b4*/ 	.word	0x00013cb0


	//   ....[73]....
        /*04b8*/ 	.word	0x00013de0


	//   ....[74]....
        /*04bc*/ 	.word	0x00013df0


	//   ....[75]....
        /*04c0*/ 	.word	0x00013fc0


	//   ....[76]....
        /*04c4*/ 	.word	0x00013fe0


	//   ....[77]....
        /*04c8*/ 	.word	0x00014100


	//   ....[78]....
        /*04cc*/ 	.word	0x00014140


	//   ....[79]....
        /*04d0*/ 	.word	0x00014170


	//   ....[80]....
        /*04d4*/ 	.word	0x000141a0


	//   ....[81]....
        /*04d8*/ 	.word	0x000141d0


	//   ....[82]....
        /*04dc*/ 	.word	0x00014200


	//   ....[83]....
        /*04e0*/ 	.word	0x00014350


	//   ....[84]....
        /*04e4*/ 	.word	0x00014390


	//   ....[85]....
        /*04e8*/ 	.word	0x000143c0


	//   ....[86]....
        /*04ec*/ 	.word	0x000143f0


	//   ....[87]....
        /*04f0*/ 	.word	0x00014420


	//   ....[88]....
        /*04f4*/ 	.word	0x00014450


	//   ....[89]....
        /*04f8*/ 	.word	0x000144e0


	//   ....[90]....
        /*04fc*/ 	.word	0x00014520


	//   ....[91]....
        /*0500*/ 	.word	0x00014530


	//   ....[92]....
        /*0504*/ 	.word	0x00014590


	//   ....[93]....
        /*0508*/ 	.word	0x00014f50


	//   ....[94]....
        /*050c*/ 	.word	0x00014fb0


	//   ....[95]....
        /*0510*/ 	.word	0x00015000


	//   ....[96]....
        /*0514*/ 	.word	0x00015050


	//   ....[97]....
        /*0518*/ 	.word	0x000150a0


	//   ....[98]....
        /*051c*/ 	.word	0x00015110


	//   ....[99]....
        /*0520*/ 	.word	0x00015150


	//   ....[100]....
        /*0524*/ 	.word	0x000151c0


	//   ....[101]....
        /*0528*/ 	.word	0x00015230


	//   ....[102]....
        /*052c*/ 	.word	0x00015290


	//   ....[103]....
        /*0530*/ 	.word	0x00015300


	//   ....[104]....
        /*0534*/ 	.word	0x00015370


	//   ....[105]....
        /*0538*/ 	.word	0x000153d0


	//   ....[106]....
        /*053c*/ 	.word	0x00015430


	//   ....[107]....
        /*0540*/ 	.word	0x00015490


	//   ....[108]....
        /*0544*/ 	.word	0x00015500


	//   ....[109]....
        /*0548*/ 	.word	0x00015560


	//   ....[110]....
        /*054c*/ 	.word	0x000155c0


	//   ....[111]....
        /*0550*/ 	.word	0x00015610


	//   ....[112]....
        /*0554*/ 	.word	0x00015670


	//   ....[113]....
        /*0558*/ 	.word	0x000156c0


	//   ....[114]....
        /*055c*/ 	.word	0x00015710


	//   ....[115]....
        /*0560*/ 	.word	0x00015780


	//   ....[116]....
        /*0564*/ 	.word	0x000157f0


	//   ....[117]....
        /*0568*/ 	.word	0x00015850


	//   ....[118]....
        /*056c*/ 	.word	0x000158b0


	//   ....[119]....
        /*0570*/ 	.word	0x00015910


	//   ....[120]....
        /*0574*/ 	.word	0x00015980


	//   ....[121]....
        /*0578*/ 	.word	0x000159e0


	//   ....[122]....
        /*057c*/ 	.word	0x00015a40


	//   ....[123]....
        /*0580*/ 	.word	0x00015aa0


	//   ....[124]....
        /*0584*/ 	.word	0x00015b10


	//   ....[125]....
        /*0588*/ 	.word	0x00015b70


	//   ....[126]....
        /*058c*/ 	.word	0x00015bd0


	//   ....[127]....
        /*0590*/ 	.word	0x00015c30


	//   ....[128]....
        /*0594*/ 	.word	0x00015ca0


	//   ....[129]....
        /*0598*/ 	.word	0x00015d00


	//   ....[130]....
        /*059c*/ 	.word	0x00015d60


	//   ....[131]....
        /*05a0*/ 	.word	0x00015dc0


	//   ....[132]....
        /*05a4*/ 	.word	0x00015e30


	//   ....[133]....
        /*05a8*/ 	.word	0x00015e90


	//   ....[134]....
        /*05ac*/ 	.word	0x00015ef0


	//   ....[135]....
        /*05b0*/ 	.word	0x00015f50


	//   ....[136]....
        /*05b4*/ 	.word	0x00015fc0


	//   ....[137]....
        /*05b8*/ 	.word	0x00016010


	//   ....[138]....
        /*05bc*/ 	.word	0x00016050


	//   ....[139]....
        /*05c0*/ 	.word	0x000160a0


	//   ....[140]....
        /*05c4*/ 	.word	0x000160f0


	//   ....[141]....
        /*05c8*/ 	.word	0x00016140


	//   ....[142]....
        /*05cc*/ 	.word	0x000161b0


	//   ....[143]....
        /*05d0*/ 	.word	0x000161f0


	//   ....[144]....
        /*05d4*/ 	.word	0x00016240


	//   ....[145]....
        /*05d8*/ 	.word	0x00016290


	//   ....[146]....
        /*05dc*/ 	.word	0x000162e0


	//   ....[147]....
        /*05e0*/ 	.word	0x00016330


	//   ....[148]....
        /*05e4*/ 	.word	0x000163a0


	//   ....[149]....
        /*05e8*/ 	.word	0x000163e0


	//   ....[150]....
        /*05ec*/ 	.word	0x00016450


	//   ....[151]....
        /*05f0*/ 	.word	0x000164b0


	//   ....[152]....
        /*05f4*/ 	.word	0x00016510


	//----- nvinfo : EIATTR_EXIT_INSTR_OFFSETS
	.align		4
.L_696:
        /*05f8*/ 	.byte	0x04, 0x1c
        /*05fa*/ 	.short	(.L_698 - .L_697)


	//   ....[0]....
.L_697:
        /*05fc*/ 	.word	0x00000fe0


	//   ....[1]....
        /*0600*/ 	.word	0x00014f10


	//----- nvinfo : EIATTR_MAX_THREADS
	.align		4
.L_698:
        /*0604*/ 	.byte	0x04, 0x05
        /*0606*/ 	.short	(.L_700 - .L_699)
.L_699:
        /*0608*/ 	.word	0x00000100
        /*060c*/ 	.word	0x00000001
        /*0610*/ 	.word	0x00000001


	//----- nvinfo : EIATTR_CRS_STACK_SIZE
	.align		4
.L_700:
        /*0614*/ 	.byte	0x04, 0x1e
        /*0616*/ 	.short	(.L_702 - .L_701)
.L_701:
        /*0618*/ 	.word	0x00000000
.L_702:


//--------------------- .nv.info._ZN7cutlass13device_kernelIN5flash19enable_sm80_to_sm89INS1_16FlashAttnFwdSm80INS1_25CollectiveMainloopFwdSm80ILi8ELi2ELb0EN4cute5tupleIJNS5_1CILi128EEENS7_ILi64EEENS7_ILi192EEEEEELi192ENS_10bfloat16_tEfNS_4arch4Sm80ELb0ELb1ELb1ELb1ELb0ELb1ELb1ELb1EEENS1_21CollectiveEpilogueFwdINS6_IJS8_SA_S9_EEENS6_IJNS7_ILi1EEESI_SI_EEESC_SE_Li256ELb1ELb1ELb1ELb0EEENS1_36VarlenDynamicPersistentTileSchedulerILi128ELi64ELi256ELi256ELb1ELb1ELb0ELb1ELb0ELb1EEEEEEEEEvNT_6ParamsE --------------------------
	.section	.nv.info._ZN7cutlass13device_kernelIN5flash19enable_sm80_to_sm89INS1_16FlashAttnFwdSm80INS1_25CollectiveMainloopFwdSm80ILi8ELi2ELb0EN4cute5tupleIJNS5_1CILi128EEENS7_ILi64EEENS7_ILi192EEEEEELi192ENS_10bfloat16_tEfNS_4arch4Sm80ELb0ELb1ELb1ELb1ELb0ELb1ELb1ELb1EEENS1_21CollectiveEpilogueFwdINS6_IJS8_SA_S9_EEENS6_IJNS7_ILi1EEESI_SI_EEESC_SE_Li256ELb1ELb1ELb1ELb0EEENS1_36VarlenDynamicPersistentTileSchedulerILi128ELi64ELi256ELi256ELb1ELb1ELb0ELb1ELb0ELb1EEEEEEEEEvNT_6ParamsE,"",@"SHT_CUDA_INFO"
	.sectionflags	@""
	.align	4


	//----- nvinfo : EIATTR_CUDA_API_VERSION
	.align		4
        /*0000*/ 	.byte	0x04, 0x37
        /*0002*/ 	.short	(.L_704 - .L_703)
.L_703:
        /*0004*/ 	.word	0x00000082


	//----- nvinfo : EIATTR_SW2861232_WAR
	.align		4
.L_704:
        /*0008*/ 	.byte	0x01, 0x35
	.zero		2


	//----- nvinfo : EIATTR_PARAM_CBANK
	.align		4
        /*000c*/ 	.byte	0x04, 0x0a
        /*000e*/ 	.short	(.L_706 - .L_705)
	.align		4
.L_705:
        /*0010*/ 	.word	index@(.nv.constant0._ZN7cutlass13device_kernelIN5flash19enable_sm80_to_sm89INS1_16FlashAttnFwdSm80INS1_25CollectiveMainloopFwdSm80ILi8ELi2ELb0EN4cute5tupleIJNS5_1CILi128EEENS7_ILi64EEENS7_ILi192EEEEEELi192ENS_10bfloat16_tEfNS_4arch4Sm80ELb0ELb1ELb1ELb1ELb0ELb1ELb1ELb1EEENS1_21CollectiveEpilogueFwdINS6_IJS8_SA_S9_EEENS6_IJNS7_ILi1EEESI_SI_EEESC_SE_Li256ELb1ELb1ELb1ELb0EEENS1_36VarlenDynamicPersistentTileSchedulerILi128ELi64ELi256ELi256ELb1ELb1ELb0ELb1ELb0ELb1EEEEEEEEEvNT_6ParamsE)
        /*0014*/ 	.short	0x0160
        /*0016*/ 	.short	0x0438


	//----- nvinfo : EIATTR_CBANK_PARAM_SIZE
	.align		4
.L_706:
        /*0018*/ 	.byte	0x03, 0x19
        /*001a*/ 	.short	0x0438


	//----- nvinfo : EIATTR_KPARAM_INFO
	.align		4
        /*001c*/ 	.byte	0x04, 0x17
        /*001e*/ 	.short	(.L_708 - .L_707)
.L_707:
        /*0020*/ 	.word	0x00000000
        /*0024*/ 	.short	0x0000
        /*0026*/ 	.short	0x0000
        /*0028*/ 	.byte	0x00, 0xf0, 0xe1, 0x10


	//----- nvinfo : EIATTR_MAXREG_COUNT
	.align		4
.L_708:
        /*002c*/ 	.byte	0x03, 0x1b
        /*002e*/ 	.short	0x00ff


	//----- nvinfo : EIATTR_NUM_BARRIERS
	.align		4
        /*0030*/ 	.byte	0x02, 0x4c
        /*0032*/ 	.byte	0x06
	.zero		1


	//----- nvinfo : EIATTR_ANNOTATIONS
	.align		4
        /*0034*/ 	.byte	0x04, 0x55
        /*0036*/ 	.short	(.L_710 - .L_709)


	//   ....[0]....
.L_709:
        /* <DEDUP_REMOVED lines=20> */


	//----- nvinfo : EIATTR_MERCURY_ISA_VERSION
	.align		4
.L_710:
        /*0160*/ 	.byte	0x03, 0x5f
        /*0162*/ 	.short	0x0000


	//----- nvinfo : EIATTR_INT_WARP_WIDE_INSTR_OFFSETS
	.align		4
        /*0164*/ 	.byte	0x04, 0x31
        /*0166*/ 	.short	(.L_712 - .L_711)


	//   ....[0]....
.L_711:
        /*0168*/ 	.word	0x000179b0


	//   ....[1]....
        /*016c*/ 	.word	0x00017a30


	//----- nvinfo : EIATTR_COOP_GROUP_MASK_REGIDS
	.align		4
.L_712:
        /*0170*/ 	.byte	0x04, 0x29
        /*0172*/ 	.short	(.L_714 - .L_713)


	//   ....[0]....
.L_713:
        /*0174*/ 	.word	0xffffffff


	//   ....[1]....
        /*0178*/ 	.word	0xffffffff


	//   ....[2]....
        /*017c*/ 	.word	0xffffffff


	//   ....[3]....
        /*0180*/ 	.word	0xffffffff


	//   ....[4]....
        /*0184*/ 	.word	0xffffffff


	//   ....[5]....
        /*0188*/ 	.word	0xffffffff


	//   ....[6]....
        /*018c*/ 	.word	0xffffffff


	//   ....[7]....
        /*0190*/ 	.word	0xffffffff


	//   ....[8]....
        /*0194*/ 	.word	0xffffffff


	//   ....[9]....
        /*0198*/ 	.word	0xffffffff


	//   ....[10]....
        /*019c*/ 	.word	0xffffffff


	//   ....[11]....
        /*01a0*/ 	.word	0xffffffff


	//   ....[12]....
        /*01a4*/ 	.word	0xffffffff


	//   ....[13]....
        /*01a8*/ 	.word	0xffffffff


	//   ....[14]....
        /*01ac*/ 	.word	0xffffffff


	//   ....[15]....
        /*01b0*/ 	.word	0xffffffff


	//   ....[16]....
        /*01b4*/ 	.word	0xffffffff


	//   ....[17]....
        /*01b8*/ 	.word	0xffffffff


	//   ....[18]....
        /*01bc*/ 	.word	0xffffffff


	//   ....[19]....
        /*01c0*/ 	.word	0xffffffff


	//   ....[20]....
        /*01c4*/ 	.word	0xffffffff


	//   ....[21]....
        /*01c8*/ 	.word	0xffffffff


	//   ....[22]....
        /*01cc*/ 	.word	0xffffffff


	//   ....[23]....
        /*01d0*/ 	.word	0xffffffff


	//   ....[24]....
        /*01d4*/ 	.word	0xffffffff


	//   ....[25]....
        /*01d8*/ 	.word	0xffffffff


	//   ....[26]....
        /*01dc*/ 	.word	0xffffffff


	//   ....[27]....
        /*01e0*/ 	.word	0xffffffff


	//   ....[28]....
        /*01e4*/ 	.word	0xffffffff


	//   ....[29]....
        /*01e8*/ 	.word	0xffffffff


	//   ....[30]....
        /*01ec*/ 	.word	0xffffffff


	//   ....[31]....
        /*01f0*/ 	.word	0xffffffff


	//   ....[32]....
        /*01f4*/ 	.word	0xffffffff


	//   ....[33]....
        /*01f8*/ 	.word	0xffffffff


	//   ....[34]....
        /*01fc*/ 	.word	0xffffffff


	//   ....[35]....
        /*0200*/ 	.word	0xffffffff


	//   ....[36]....
        /*0204*/ 	.word	0xffffffff


	//   ....[37]....
        /*0208*/ 	.word	0xffffffff


	//   ....[38]....
        /*020c*/ 	.word	0xffffffff


	//   ....[39]....
        /*0210*/ 	.word	0xffffffff


	//   ....[40]....
        /*0214*/ 	.word	0xffffffff


	//   ....[41]....
        /*0218*/ 	.word	0xffffffff


	//   ....[42]....
        /*021c*/ 	.word	0xffffffff


	//   ....[43]....
        /*0220*/ 	.word	0xffffffff


	//   ....[44]....
        /*0224*/ 	.word	0xffffffff


	//   ....[45]....
        /*0228*/ 	.word	0xffffffff


	//   ....[46]....
        /*022c*/ 	.word	0xffffffff


	//   ....[47]....
        /*0230*/ 	.word	0xffffffff


	//   ....[48]....
        /*0234*/ 	.word	0xffffffff


	//   ....[49]....
        /*0238*/ 	.word	0xffffffff


	//   ....[50]....
        /*023c*/ 	.word	0xffffffff


	//   ....[51]....
        /*0240*/ 	.word	0xffffffff


	//   ....[52]....
        /*0244*/ 	.word	0xffffffff


	//   ....[53]....
        /*0248*/ 	.word	0xffffffff


	//   ....[54]....
        /*024c*/ 	.word	0xffffffff


	//   ....[55]....
        /*0250*/ 	.word	0xffffffff


	//   ....[56]....
        /*0254*/ 	.word	0xffffffff


	//   ....[57]....
        /*0258*/ 	.word	0xffffffff


	//   ....[58]....
        /*025c*/ 	.word	0xffffffff


	//   ....[59]....
        /*0260*/ 	.word	0xffffffff


	//   ....[60]....
        /*0264*/ 	.word	0xffffffff


	//   ....[61]....
        /*0268*/ 	.word	0xffffffff


	//   ....[62]....
        /*026c*/ 	.word	0xffffffff


	//   ....[63]....
        /*0270*/ 	.word	0xffffffff


	//   ....[64]....
        /*0274*/ 	.word	0xffffffff


	//   ....[65]....
        /*0278*/ 	.word	0xffffffff


	//   ....[66]....
        /*027c*/ 	.word	0xffffffff


	//   ....[67]....
        /*0280*/ 	.word	0xffffffff


	//   ....[68]....
        /*0284*/ 	.word	0xffffffff


	//   ....[69]....
        /*0288*/ 	.word	0xffffffff


	//   ....[70]....
        /*028c*/ 	.word	0xffffffff


	//   ....[71]....
        /*0290*/ 	.word	0xffffffff


	//   ....[72]....
        /*0294*/ 	.word	0xffffffff


	//   ....[73]....
        /*0298*/ 	.word	0xffffffff


	//   ....[74]....
        /*029c*/ 	.word	0xffffffff


	//   ....[75]....
        /*02a0*/ 	.word	0xffffffff


	//   ....[76]....
        /*02a4*/ 	.word	0xffffffff


	//   ....[77]....
        /*02a8*/ 	.word	0xffffffff


	//   ....[78]....
        /*02ac*/ 	.word	0xffffffff


	//   ....[79]....
        /*02b0*/ 	.word	0xffffffff


	//   ....[80]....
        /*02b4*/ 	.word	0xffffffff


	//   ....[81]....
        /*02b8*/ 	.word	0xffffffff


	//   ....[82]....
        /*02bc*/ 	.word	0xffffffff


	//   ....[83]....
        /*02c0*/ 	.word	0xffffffff


	//   ....[84]....
        /*02c4*/ 	.word	0xffffffff


	//   ....[85]....
        /*02c8*/ 	.word	0xffffffff


	//   ....[86]....
        /*02cc*/ 	.word	0xffffffff


	//   ....[87]....
        /*02d0*/ 	.word	0xffffffff


	//   ....[88]....
        /*02d4*/ 	.word	0xffffffff


	//   ....[89]....
        /*02d8*/ 	.word	0xffffffff


	//   ....[90]....
        /*02dc*/ 	.word	0xffffffff


	//   ....[91]....
        /*02e0*/ 	.word	0xffffffff


	//   ....[92]....
        /*02e4*/ 	.word	0xffffffff


	//   ....[93]....
        /*02e8*/ 	.word	0xffffffff


	//   ....[94]....
        /*02ec*/ 	.word	0xffffffff


	//   ....[95]....
        /*02f0*/ 	.word	0xffffffff


	//   ....[96]....
        /*02f4*/ 	.word	0xffffffff


	//   ....[97]....
        /*02f8*/ 	.word	0xffffffff


	//   ....[98]....
        /*02fc*/ 	.word	0xffffffff


	//   ....[99]....
        /*0300*/ 	.word	0xffffffff


	//   ....[100]....
        /*0304*/ 	.word	0xffffffff


	//   ....[101]....
        /*0308*/ 	.word	0xffffffff


	//   ....[102]....
        /*030c*/ 	.word	0xffffffff


	//   ....[103]....
        /*0310*/ 	.word	0xffffffff


	//   ....[104]....
        /*0314*/ 	.word	0xffffffff


	//   ....[105]....
        /*0318*/ 	.word	0xffffffff


	//   ....[106]....
        /*031c*/ 	.word	0xffffffff


	//   ....[107]....
        /*0320*/ 	.word	0xffffffff


	//   ....[108]....
        /*0324*/ 	.word	0xffffffff


	//   ....[109]....
        /*0328*/ 	.word	0xffffffff


	//   ....[110]....
        /*032c*/ 	.word	0xffffffff


	//   ....[111]....
        /*0330*/ 	.word	0xffffffff


	//   ....[112]....
        /*0334*/ 	.word	0xffffffff


	//   ....[113]....
        /*0338*/ 	.word	0xffffffff


	//   ....[114]....
        /*033c*/ 	.word	0xffffffff


	//   ....[115]....
        /*0340*/ 	.word	0xffffffff


	//   ....[116]....
        /*0344*/ 	.word	0xffffffff


	//   ....[117]....
        /*0348*/ 	.word	0xffffffff


	//   ....[118]....
        /*034c*/ 	.word	0xffffffff


	//   ....[119]....
        /*0350*/ 	.word	0xffffffff


	//   ....[120]....
        /*0354*/ 	.word	0xffffffff


	//   ....[121]....
        /*0358*/ 	.word	0xffffffff


	//   ....[122]....
        /*035c*/ 	.word	0xffffffff


	//   ....[123]....
        /*0360*/ 	.word	0xffffffff


	//   ....[124]....
        /*0364*/ 	.word	0xffffffff


	//   ....[125]....
        /*0368*/ 	.word	0xffffffff


	//   ....[126]....
        /*036c*/ 	.word	0xffffffff


	//   ....[127]....
        /*0370*/ 	.word	0xffffffff


	//   ....[128]....
        /*0374*/ 	.word	0xffffffff


	//   ....[129]....
        /*0378*/ 	.word	0xffffffff


	//   ....[130]....
        /*037c*/ 	.word	0xffffffff


	//   ....[131]....
        /*0380*/ 	.word	0xffffffff


	//   ....[132]....
        /*0384*/ 	.word	0xffffffff


	//   ....[133]....
        /*0388*/ 	.word	0xffffffff


	//   ....[134]....
        /*038c*/ 	.word	0xffffffff


	//   ....[135]....
        /*0390*/ 	.word	0xffffffff


	//   ....[136]....
        /*0394*/ 	.word	0xffffffff


	//   ....[137]....
        /*0398*/ 	.word	0xffffffff


	//   ....[138]....
        /*039c*/ 	.word	0xffffffff


	//   ....[139]....
        /*03a0*/ 	.word	0xffffffff


	//   ....[140]....
        /*03a4*/ 	.word	0xffffffff


	//   ....[141]....
        /*03a8*/ 	.word	0xffffffff


	//   ....[142]....
        /*03ac*/ 	.word	0xffffffff


	//   ....[143]....
        /*03b0*/ 	.word	0xffffffff


	//   ....[144]....
        /*03b4*/ 	.word	0xffffffff


	//   ....[145]....
        /*03b8*/ 	.word	0xffffffff


	//   ....[146]....
        /*03bc*/ 	.word	0xffffffff


	//   ....[147]....
        /*03c0*/ 	.word	0xffffffff


	//   ....[148]....
        /*03c4*/ 	.word	0xffffffff


	//   ....[149]....
        /*03c8*/ 	.word	0xffffffff


	//   ....[150]....
        /*03cc*/ 	.word	0xffffffff


	//   ....[151]....
        /*03d0*/ 	.word	0xffffffff


	//   ....[152]....
        /*03d4*/ 	.word	0xffffffff


	//   ....[153]....
        /*03d8*/ 	.word	0xffffffff


	//   ....[154]....
        /*03dc*/ 	.word	0xffffffff


	//   ....[155]....
        /*03e0*/ 	.word	0xffffffff


	//   ....[156]....
        /*03e4*/ 	.word	0xffffffff


	//   ....[157]....
        /*03e8*/ 	.word	0xffffffff


	//   ....[158]....
        /*03ec*/ 	.word	0xffffffff


	//   ....[159]....
        /*03f0*/ 	.word	0xffffffff


	//   ....[160]....
        /*03f4*/ 	.word	0xffffffff


	//   ....[161]....
        /*03f8*/ 	.word	0xffffffff


	//   ....[162]....
        /*03fc*/ 	.word	0xffffffff


	//   ....[163]....
        /*0400*/ 	.word	0xffffffff


	//   ....[164]....
        /*0404*/ 	.word	0xffffffff


	//   ....[165]....
        /*0408*/ 	.word	0xffffffff


	//   ....[166]....
        /*040c*/ 	.word	0xffffffff


	//   ....[167]....
        /*0410*/ 	.word	0xffffffff


	//   ....[168]....
        /*0414*/ 	.word	0xffffffff


	//   ....[169]....
        /*0418*/ 	.word	0xffffffff


	//   ....[170]....
        /*041c*/ 	.word	0xffffffff


	//   ....[171]....
        /*0420*/ 	.word	0xffffffff


	//   ....[172]....
        /*0424*/ 	.word	0xffffffff


	//   ....[173]....
        /*0428*/ 	.word	0xffffffff


	//   ....[174]....
        /*042c*/ 	.word	0xffffffff


	//   ....[175]....
        /*0430*/ 	.word	0xffffffff


	//   ....[176]....
        /*0434*/ 	.word	0xffffffff


	//   ....[177]....
        /*0438*/ 	.word	0xffffffff


	//   ....[178]....
        /*043c*/ 	.word	0xffffffff


	//   ....[179]....
        /*0440*/ 	.word	0xffffffff


	//   ....[180]....
        /*0444*/ 	.word	0xffffffff


	//   ....[181]....
        /*0448*/ 	.word	0xffffffff


	//   ....[182]....
        /*044c*/ 	.word	0xffffffff


	//   ....[183]....
        /*0450*/ 	.word	0xffffffff


	//   ....[184]....
        /*0454*/ 	.word	0xffffffff


	//----- nvinfo : EIATTR_COOP_GROUP_INSTR_OFFSETS
	.align		4
.L_714:
        /*0458*/ 	.byte	0x04, 0x28
        /*045a*/ 	.short	(.L_716 - .L_715)


	//   ....[0]....
.L_715:
        /*045c*/ 	.word	0x00000060


	//   ....[1]....
        /*0460*/ 	.word	0x00000260


	//   ....[2]....
        /*0464*/ 	.word	0x00000290


	//   ....[3]....
        /*0468*/ 	.word	0x000002c0


	//   ....[4]....
        /*046c*/ 	.word	0x000002f0


	//   ....[5]....
        /*0470*/ 	.word	0x00000320


	//   ....[6]....
        /*0474*/ 	.word	0x00000350


	//   ....[7]....
        /*0478*/ 	.word	0x000004d0


	//   ....[8]....
        /*047c*/ 	.word	0x00000510


	//   ....[9]....
        /*0480*/ 	.word	0x00000540


	//   ....[10]....
        /*0484*/ 	.word	0x00000570


	//   ....[11]....
        /*0488*/ 	.word	0x000005a0


	//   ....[12]....
        /*048c*/ 	.word	0x000005d0


	//   ....[13]....
        /*0490*/ 	.word	0x00000660


	//   ....[14]....
        /*0494*/ 	.word	0x000006a0


	//   ....[15]....
        /*0498*/ 	.word	0x000006c0


	//   ....[16]....
        /*049c*/ 	.word	0x00000720


	//   ....[17]....
        /*04a0*/ 	.word	0x00008b20


	//   ....[18]....
        /*04a4*/ 	.word	0x00008b40


	//   ....[19]....
        /*04a8*/ 	.word	0x00008c70


	//   ....[20]....
        /*04ac*/ 	.word	0x00008c80


	//   ....[21]....
        /*04b0*/ 	.word	0x00008db0


	//   ....[22]....
        /*04b4*/ 	.word	0x00008dd0


	//   ....[23]....
        /*04b8*/ 	.word	0x00008f00


	//   ....[24]....
        /*04bc*/ 	.word	0x00008f10


	//   ....[25]....
        /*04c0*/ 	.word	0x0000a750


	//   ....[26]....
        /*04c4*/ 	.word	0x0000ac00


	//   ....[27]....
        /*04c8*/ 	.word	0x0000b450


	//   ....[28]....
        /*04cc*/ 	.word	0x0000b640


	//   ....[29]....
        /*04d0*/ 	.word	0x0000b660


	//   ....[30]....
        /*04d4*/ 	.word	0x0000b6b0


	//   ....[31]....
        /*04d8*/ 	.word	0x0000db30


	//   ....[32]....
        /*04dc*/ 	.word	0x0000dfa0


	//   ....[33]....
        /*04e0*/ 	.word	0x0000e680


	//   ....[34]....
        /*04e4*/ 	.word	0x0000e780


	//   ....[35]....
        /*04e8*/ 	.word	0x0000ee60


	//   ....[36]....
        /*04ec*/ 	.word	0x0000ef30


	//   ....[37]....
        /*04f0*/ 	.word	0x00011b80


	//   ....[38]....
        /*04f4*/ 	.word	0x00011be0


	//   ....[39]....
        /*04f8*/ 	.word	0x00011bf0


	//   ....[40]....
        /*04fc*/ 	.word	0x00011c60


	//   ....[41]....
        /*0500*/ 	.word	0x00014800


	//   ....[42]....
        /*0504*/ 	.word	0x00014c30


	//   ....[43]....
        /*0508*/ 	.word	0x00015310


	//   ....[44]....
        /*050c*/ 	.word	0x00015410


	//   ....[45]....
        /*0510*/ 	.word	0x00015a20


	//   ....[46]....
        /*0514*/ 	.word	0x00015b30


	//   ....[47]....
        /*0518*/ 	.word	0x00017190


	//   ....[48]....
        /*051c*/ 	.word	0x000171c0


	//   ....[49]....
        /*0520*/ 	.word	0x000171d0


	//   ....[50]....
        /*0524*/ 	.word	0x00017200


	//   ....[51]....
        /*0528*/ 	.word	0x00018740


	//   ....[52]....
        /*052c*/ 	.word	0x00018760


	//   ....[53]....
        /*0530*/ 	.word	0x00018770


	//   ....[54]....
        /*0534*/ 	.word	0x00018780


	//   ....[55]....
        /*0538*/ 	.word	0x00018ae0


	//   ....[56]....
        /*053c*/ 	.word	0x00018b00


	//   ....[57]....
        /*0540*/ 	.word	0x00018c30


	//   ....[58]....
        /*0544*/ 	.word	0x00018c40


	//   ....[59]....
        /*0548*/ 	.word	0x00018d70


	//   ....[60]....
        /*054c*/ 	.word	0x00018d90


	//   ....[61]....
        /*0550*/ 	.word	0x00018ec0


	//   ....[62]....
        /*0554*/ 	.word	0x00018ed0


	//   ....[63]....
        /*0558*/ 	.word	0x000191f0


	//   ....[64]....
        /*055c*/ 	.word	0x00019210


	//   ....[65]....
        /*0560*/ 	.word	0x00019aa0


	//   ....[66]....
        /*0564*/ 	.word	0x00019ab0


	//   ....[67]....
        /*0568*/ 	.word	0x0001aa50


	//   ....[68]....
        /*056c*/ 	.word	0x0001aa70


	//   ....[69]....
        /*0570*/ 	.word	0x0001aba0


	//   ....[70]....
        /*0574*/ 	.word	0x0001abb0


	//   ....[71]....
        /*0578*/ 	.word	0x0001ace0


	//   ....[72]....
        /*057c*/ 	.word	0x0001ad00


	//   ....[73]....
        /*0580*/ 	.word	0x0001ae30


	//   ....[74]....
        /*0584*/ 	.word	0x0001ae40


	//   ....[75]....
        /*0588*/ 	.word	0x0001b030


	//   ....[76]....
        /*058c*/ 	.word	0x0001b050


	//   ....[77]....
        /*0590*/ 	.word	0x0001b170


	//   ....[78]....
        /*0594*/ 	.word	0x0001b1b0


	//   ....[79]....
        /*0598*/ 	.word	0x0001b1e0


	//   ....[80]....
        /*059c*/ 	.word	0x0001b210


	//   ....[81]....
        /*05a0*/ 	.word	0x0001b240


	//   ....[82]....
        /*05a4*/ 	.word	0x0001b270


	//   ....[83]....
        /*05a8*/ 	.word	0x0001b3c0


	//   ....[84]....
        /*05ac*/ 	.word	0x0001b400


	//   ....[85]....
        /*05b0*/ 	.word	0x0001b430


	//   ....[86]....
        /*05b4*/ 	.word	0x0001b460


	//   ....[87]....
        /*05b8*/ 	.word	0x0001b490


	//   ....[88]....
        /*05bc*/ 	.word	0x0001b4c0


	//   ....[89]....
        /*05c0*/ 	.word	0x0001b550


	//   ....[90]....
        /*05c4*/ 	.word	0x0001b590


	//   ....[91]....
        /*05c8*/ 	.word	0x0001b5a0


	//   ....[92]....
        /*05cc*/ 	.word	0x0001b600


	//   ....[93]....
        /*05d0*/ 	.word	0x0001bfe0


	//   ....[94]....
        /*05d4*/ 	.word	0x0001c040


	//   ....[95]....
        /*05d8*/ 	.word	0x0001c090


	//   ....[96]....
        /*05dc*/ 	.word	0x0001c0e0


	//   ....[97]....
        /*05e0*/ 	.word	0x0001c130


	//   ....[98]....
        /*05e4*/ 	.word	0x0001c1b0


	//   ....[99]....
        /*05e8*/ 	.word	0x0001c200


	//   ....[100]....
        /*05ec*/ 	.word	0x0001c270


	//   ....[101]....
        /*05f0*/ 	.word	0x0001c2e0


	//   ....[102]....
        /*05f4*/ 	.word	0x0001c350


	//   ....[103]....
        /*05f8*/ 	.word	0x0001c3d0


	//   ....[104]....
        /*05fc*/ 	.word	0x0001c450


	//   ....[105]....
        /*0600*/ 	.word	0x0001c4d0


	//   ....[106]....
        /*0604*/ 	.word	0x0001c540


	//   ....[107]....
        /*0608*/ 	.word	0x0001c5c0


	//   ....[108]....
        /*060c*/ 	.word	0x0001c640


	//   ....[109]....
        /*0610*/ 	.word	0x0001c6c0


	//   ....[110]....
        /*0614*/ 	.word	0x0001c730


	//   ....[111]....
        /*0618*/ 	.word	0x0001c790


	//   ....[112]....
        /*061c*/ 	.word	0x0001c7f0


	//   ....[113]....
        /*0620*/ 	.word	0x0001c840


	//   ....[114]....
        /*0624*/ 	.word	0x0001c890


	//   ....[115]....
        /*0628*/ 	.word	0x0001c910


	//   ....[116]....
        /*062c*/ 	.word	0x0001c990


	//   ....[117]....
        /*0630*/ 	.word	0x0001ca10


	//   ....[118]....
        /*0634*/ 	.word	0x0001ca80


	//   ....[119]....
        /*0638*/ 	.word	0x0001cb00


	//   ....[120]....
        /*063c*/ 	.word	0x0001cb80


	//   ....[121]....
        /*0640*/ 	.word	0x0001cc00


	//   ....[122]....
        /*0644*/ 	.word	0x0001cc70


	//   ....[123]....
        /*0648*/ 	.word	0x0001ccf0


	//   ....[124]....
        /*064c*/ 	.word	0x0001cd70


	//   ....[125]....
        /*0650*/ 	.word	0x0001cdf0


	//   ....[126]....
        /*0654*/ 	.word	0x0001ce60


	//   ....[127]....
        /*0658*/ 	.word	0x0001cee0


	//   ....[128]....
        /*065c*/ 	.word	0x0001cf60


	//   ....[129]....
        /*0660*/ 	.word	0x0001cfe0


	//   ....[130]....
        /*0664*/ 	.word	0x0001d050


	//   ....[131]....
        /*0668*/ 	.word	0x0001d0d0


	//   ....[132]....
        /*066c*/ 	.word	0x0001d150


	//   ....[133]....
        /*0670*/ 	.word	0x0001d1d0


	//   ....[134]....
        /*0674*/ 	.word	0x0001d240


	//   ....[135]....
        /*0678*/ 	.word	0x0001d2c0


	//   ....[136]....
        /*067c*/ 	.word	0x0001d340


	//   ....[137]....
        /*0680*/ 	.word	0x0001d390


	//   ....[138]....
        /*0684*/ 	.word	0x0001d3d0


	//   ....[139]....
        /*0688*/ 	.word	0x0001d420


	//   ....[140]....
        /*068c*/ 	.word	0x0001d470


	//   ....[141]....
        /*0690*/ 	.word	0x0001d4c0


	//   ....[142]....
        /*0694*/ 	.word	0x0001d540


	//   ....[143]....
        /*0698*/ 	.word	0x0001d590


	//   ....[144]....
        /*069c*/ 	.word	0x0001d5e0


	//   ....[145]....
        /*06a0*/ 	.word	0x0001d630


	//   ....[146]....
        /*06a4*/ 	.word	0x0001d680


	//   ....[147]....
        /*06a8*/ 	.word	0x0001d6d0


	//   ....[148]....
        /*06ac*/ 	.word	0x0001d750


	//   ....[149]....
        /*06b0*/ 	.word	0x0001d7a0


	//   ....[150]....
        /*06b4*/ 	.word	0x0001d820


	//   ....[151]....
        /*06b8*/ 	.word	0x0001d890


	//   ....[152]....
        /*06bc*/ 	.word	0x0001d910


	//   ....[153]....
        /*06c0*/ 	.word	0x0001dd80


	//   ....[154]....
        /*06c4*/ 	.word	0x0001dda0


	//   ....[155]....
        /*06c8*/ 	.word	0x0001ddc0


	//   ....[156]....
        /*06cc*/ 	.word	0x0001ddd0


	//   ....[157]....
        /*06d0*/ 	.word	0x0001e540


	//   ....[158]....
        /*06d4*/ 	.word	0x0001e550


	//   ....[159]....
        /*06d8*/ 	.word	0x0001e560


	//   ....[160]....
        /*06dc*/ 	.word	0x0001e570


	//   ....[161]....
        /*06e0*/ 	.word	0x000218b0


	//   ....[162]....
        /*06e4*/ 	.word	0x000218d0


	//   ....[163]....
        /*06e8*/ 	.word	0x000218f0


	//   ....[164]....
        /*06ec*/ 	.word	0x00021900


	//   ....[165]....
        /*06f0*/ 	.word	0x00021f10


	//   ....[166]....
        /*06f4*/ 	.word	0x00021f20


	//   ....[167]....
        /*06f8*/ 	.word	0x00021f30


	//   ....[168]....
        /*06fc*/ 	.word	0x00021f40


	//   ....[169]....
        /*0700*/ 	.word	0x00025420


	//   ....[170]....
        /*0704*/ 	.word	0x000254a0


	//   ....[171]....
        /*0708*/ 	.word	0x00025520


	//   ....[172]....
        /*070c*/ 	.word	0x00025590


	//   ....[173]....
        /*0710*/ 	.word	0x00025610


	//   ....[174]....
        /*0714*/ 	.word	0x00025680


	//   ....[175]....
        /*0718*/ 	.word	0x000256f0


	//   ....[176]....
        /*071c*/ 	.word	0x00025760


	//   ....[177]....
        /*0720*/ 	.word	0x000257e0


	//   ....[178]....
        /*0724*/ 	.word	0x00025860


	//   ....[179]....
        /*0728*/ 	.word	0x000258e0


	//   ....[180]....
        /*072c*/ 	.word	0x00025950


	//   ....[181]....
        /*0730*/ 	.word	0x000259d0


	//   ....[182]....
        /*0734*/ 	.word	0x00025a40


	//   ....[183]....
        /*0738*/ 	.word	0x00025ac0


	//   ....[184]....
        /*073c*/ 	.word	0x00025b30


	//----- nvinfo : EIATTR_EXIT_INSTR_OFFSETS
	.align		4
.L_716:
        /*0740*/ 	.byte	0x04, 0x1c
        /*0742*/ 	.short	(.L_718 - .L_717)


	//   ....[0]....
.L_717:
        /*0744*/ 	.word	0x000010e0


	//   ....[1]....
        /*0748*/ 	.word	0x0001bfa0


	//----- nvinfo : EIATTR_MAX_THREADS
	.align		4
.L_718:
        /*074c*/ 	.byte	0x04, 0x05
        /*074e*/ 	.short	(.L_720 - .L_719)
.L_719:
        /*0750*/ 	.word	0x00000100
        /*0754*/ 	.word	0x00000001
        /*0758*/ 	.word	0x00000001


	//----- nvinfo : EIATTR_CRS_STACK_SIZE
	.align		4
.L_720:
        /*075c*/ 	.byte	0x04, 0x1e
        /*075e*/ 	.short	(.L_722 - .L_721)
.L_721:
        /*0760*/ 	.word	0x00000000
.L_722:


//--------------------- .nv.info._ZN7cutlass13device_kernelIN5flash19enable_sm80_to_sm89INS1_16FlashAttnFwdSm80INS1_25CollectiveMainloopFwdSm80ILi8ELi2ELb1EN4cute5tupleIJNS5_1CILi128EEENS7_ILi96EEENS7_ILi192EEEEEELi192ENS_10bfloat16_tEfNS_4arch4Sm80ELb1ELb0ELb1ELb0ELb0ELb0ELb1ELb1EEENS1_21CollectiveEpilogueFwdINS6_IJS8_SA_S9_EEENS6_IJNS7_ILi1EEESI_SI_EEESC_SE_Li256ELb0ELb1ELb1ELb0EEENS1_30DynamicPersistentTileSchedulerILi256ELi256ELb1ELb1ELb0EEEEEEEEEvNT_6ParamsE --------------------------
	.section	.nv.info._ZN7cutlass13device_kernelIN5flash19enable_sm80_to_sm89INS1_16FlashAttnFwdSm80INS1_25CollectiveMainloopFwdSm80ILi8ELi2ELb1EN4cute5tupleIJNS5_1CILi128EEENS7_ILi96EEENS7_ILi192EEEEEELi192ENS_10bfloat16_tEfNS_4arch4Sm80ELb1ELb0ELb1ELb0ELb0ELb0ELb1ELb1EEENS1_21CollectiveEpilogueFwdINS6_IJS8_SA_S9_EEENS6_IJNS7_ILi1EEESI_SI_EEESC_SE_Li256ELb0ELb1ELb1ELb0EEENS1_30DynamicPersistentTileSchedulerILi256ELi256ELb1ELb1ELb0EEEEEEEEEvNT_6ParamsE,"",@"SHT_CUDA_INFO"
	.sectionflags	@""
	.align	4


	//----- nvinfo : EIATTR_CUDA_API_VERSION
	.align		4
        /*0000*/ 	.byte	0x04, 0x37
        /*0002*/ 	.short	(.L_724 - .L_723)
.L_723:
        /*0004*/ 	.word	0x00000082


	//----- nvinfo : EIATTR_SW2861232_WAR
	.align		4
.L_724:
        /*0008*/ 	.byte	0x01, 0x35
	.zero		2


	//----- nvinfo : EIATTR_PARAM_CBANK
	.align		4
        /*000c*/ 	.byte	0x04, 0x0a
        /*000e*/ 	.short	(.L_726 - .L_725)
	.align		4
.L_725:
        /*0010*/ 	.word	index@(.nv.constant0._ZN7cutlass13device_kernelIN5flash19enable_sm80_to_sm89INS1_16FlashAttnFwdSm80INS1_25CollectiveMainloopFwdSm80ILi8ELi2ELb1EN4cute5tupleIJNS5_1CILi128EEENS7_ILi96EEENS7_ILi192EEEEEELi192ENS_10bfloat16_tEfNS_4arch4Sm80ELb1ELb0ELb1ELb0ELb0ELb0ELb1ELb1EEENS1_21CollectiveEpilogueFwdINS6_IJS8_SA_S9_EEENS6_IJNS7_ILi1EEESI_SI_EEESC_SE_Li256ELb0ELb1ELb1ELb0EEENS1_30DynamicPersistentTileSchedulerILi256ELi256ELb1ELb1ELb0EEEEEEEEEvNT_6ParamsE)
        /*0014*/ 	.short	0x0160
        /*0016*/ 	.short	0x0428


	//----- nvinfo : EIATTR_CBANK_PARAM_SIZE
	.align		4
.L_726:
        /*0018*/ 	.byte	0x03, 0x19
        /*001a*/ 	.short	0x0428


	//----- nvinfo : EIATTR_KPARAM_INFO
	.align		4
        /*001c*/ 	.byte	0x04, 0x17
        /*001e*/ 	.short	(.L_728 - .L_727)
.L_727:
        /*0020*/ 	.word	0x00000000
        /*0024*/ 	.short	0x0000
        /*0026*/ 	.short	0x0000
        /*0028*/ 	.byte	0x00, 0xf0, 0xa1, 0x10


	//----- nvinfo : EIATTR_MAXREG_COUNT
	.align		4
.L_728:
        /*002c*/ 	.byte	0x03, 0x1b
        /*002e*/ 	.short	0x00ff


	//----- nvinfo : EIATTR_NUM_BARRIERS
	.align		4
        /*0030*/ 	.byte	0x02, 0x4c
        /*0032*/ 	.byte	0x06
	.zero		1


	//----- nvinfo : EIATTR_ANNOTATIONS
	.align		4
        /*0034*/ 	.byte	0x04, 0x55
        /*0036*/ 	.short	(.L_730 - .L_729)


	//   ....[0]....
.L_729:
        /* <DEDUP_REMOVED lines=58> */


	//----- nvinfo : EIATTR_MERCURY_ISA_VERSION
	.align		4
.L_730:
        /*03c0*/ 	.byte	0x03, 0x5f
        /*03c2*/ 	.short	0x0000


	//----- nvinfo : EIATTR_INT_WARP_WIDE_INSTR_OFFSETS
	.align		4
        /*03c4*/ 	.byte	0x04, 0x31
        /*03c6*/ 	.short	(.L_732 - .L_731)


	//   ....[0]....
.L_731:
        /*03c8*/ 	.word	0x0000f510


	//   ....[1]....
        /*03cc*/ 	.word	0x0000f590


	//----- nvinfo : EIATTR_COOP_GROUP_MASK_REGIDS
	.align		4
.L_732:
        /*03d0*/ 	.byte	0x04, 0x29
        /*03d2*/ 	.short	(.L_734 - .L_733)


	//   ....[0]....
.L_733:
        /*03d4*/ 	.word	0xffffffff


	//   ....[1]....
        /*03d8*/ 	.word	0xffffffff


	//   ....[2]....
        /*03dc*/ 	.word	0xffffffff


	//   ....[3]....
        /*03e0*/ 	.word	0xffffffff


	//   ....[4]....
        /*03e4*/ 	.word	0xffffffff


	//   ....[5]....
        /*03e8*/ 	.word	0xffffffff


	//   ....[6]....
        /*03ec*/ 	.word	0xffffffff


	//   ....[7]....
        /*03f0*/ 	.word	0xffffffff


	//   ....[8]....
        /*03f4*/ 	.word	0xffffffff


	//   ....[9]....
        /*03f8*/ 	.word	0xffffffff


	//   ....[10]....
        /*03fc*/ 	.word	0xffffffff


	//   ....[11]....
        /*0400*/ 	.word	0xffffffff


	//   ....[12]....
        /*0404*/ 	.word	0xffffffff


	//   ....[13]....
        /*0408*/ 	.word	0xffffffff


	//   ....[14]....
        /*040c*/ 	.word	0xffffffff


	//   ....[15]....
        /*0410*/ 	.word	0xffffffff


	//   ....[16]....
        /*0414*/ 	.word	0xffffffff


	//   ....[17]....
        /*0418*/ 	.word	0xffffffff


	//   ....[18]....
        /*041c*/ 	.word	0xffffffff


	//   ....[19]....
        /*0420*/ 	.word	0xffffffff


	//   ....[20]....
        /*0424*/ 	.word	0xffffffff


	//   ....[21]....
        /*0428*/ 	.word	0xffffffff


	//   ....[22]....
        /*042c*/ 	.word	0xffffffff


	//   ....[23]....
        /*0430*/ 	.word	0xffffffff


	//   ....[24]....
        /*0434*/ 	.word	0xffffffff


	//   ....[25]....
        /*0438*/ 	.word	0xffffffff


	//   ....[26]....
        /*043c*/ 	.word	0xffffffff


	//   ....[27]....
        /*0440*/ 	.word	0xffffffff


	//   ....[28]....
        /*0444*/ 	.word	0xffffffff


	//   ....[29]....
        /*0448*/ 	.word	0xffffffff


	//   ....[30]....
        /*044c*/ 	.word	0xffffffff


	//   ....[31]....
        /*0450*/ 	.word	0xffffffff


	//   ....[32]....
        /*0454*/ 	.word	0xffffffff


	//   ....[33]....
        /*0458*/ 	.word	0xffffffff


	//   ....[34]....
        /*045c*/ 	.word	0xffffffff


	//   ....[35]....
        /*0460*/ 	.word	0xffffffff


	//   ....[36]....
        /*0464*/ 	.word	0xffffffff


	//   ....[37]....
        /*0468*/ 	.word	0xffffffff


	//   ....[38]....
        /*046c*/ 	.word	0xffffffff


	//   ....[39]....
        /*0470*/ 	.word	0xffffffff


	//   ....[40]....
        /*0474*/ 	.word	0xffffffff


	//   ....[41]....
        /*0478*/ 	.word	0xffffffff


	//   ....[42]....
        /*047c*/ 	.word	0xffffffff


	//   ....[43]....
        /*0480*/ 	.word	0xffffffff


	//----- nvinfo : EIATTR_COOP_GROUP_INSTR_OFFSETS
	.align		4
.L_734:
        /*0484*/ 	.byte	0x04, 0x28
        /*0486*/ 	.short	(.L_736 - .L_735)


	//   ....[0]....
.L_735:
        /*0488*/ 	.word	0x00000050


	//   ....[1]....
        /*048c*/ 	.word	0x00001610


	//   ....[2]....
        /*0490*/ 	.word	0x00001620


	//   ....[3]....
        /*0494*/ 	.word	0x00001650


	//   ....[4]....
        /*0498*/ 	.word	0x00001680


	//   ....[5]....
        /*049c*/ 	.word	0x00001810


	//   ....[6]....
        /*04a0*/ 	.word	0x00001820


	//   ....[7]....
        /*04a4*/ 	.word	0x00001840


	//   ....[8]....
        /*04a8*/ 	.word	0x00001870


	//   ....[9]....
        /*04ac*/ 	.word	0x000036a0


	//   ....[10]....
        /*04b0*/ 	.word	0x000036b0


	//   ....[11]....
        /*04b4*/ 	.word	0x00004200


	//   ....[12]....
        /*04b8*/ 	.word	0x000043d0


	//   ....[13]....
        /*04bc*/ 	.word	0x00004410


	//   ....[14]....
        /*04c0*/ 	.word	0x00004480


	//   ....[15]....
        /*04c4*/ 	.word	0x000076d0


	//   ....[16]....
        /*04c8*/ 	.word	0x000076f0


	//   ....[17]....
        /*04cc*/ 	.word	0x000084c0


	//   ....[18]....
        /*04d0*/ 	.word	0x00008500


	//   ....[19]....
        /*04d4*/ 	.word	0x00008520


	//   ....[20]....
        /*04d8*/ 	.word	0x00008540


	//   ....[21]....
        /*04dc*/ 	.word	0x0000c5a0


	//   ....[22]....
        /*04e0*/ 	.word	0x0000c620


	//   ....[23]....
        /*04e4*/ 	.word	0x0000c780


	//   ....[24]....
        /*04e8*/ 	.word	0x0000c7c0


	//   ....[25]....
        /*04ec*/ 	.word	0x0000ecc0


	//   ....[26]....
        /*04f0*/ 	.word	0x0000ed10


	//   ....[27]....
        /*04f4*/ 	.word	0x0000ed30


	//   ....[28]....
        /*04f8*/ 	.word	0x0000ed50


	//   ....[29]....
        /*04fc*/ 	.word	0x0000f6e0


	//   ....[30]....
        /*0500*/ 	.word	0x0000fb60


	//   ....[31]....
        /*0504*/ 	.word	0x0000fb80


	//   ....[32]....
        /*0508*/ 	.word	0x0000fba0


	//   ....[33]....
        /*050c*/ 	.word	0x0000fbc0


	//   ....[34]....
        /*0510*/ 	.word	0x0000fcc0


	//   ....[35]....
        /*0514*/ 	.word	0x0000fd20


	//   ....[36]....
        /*0518*/ 	.word	0x000105b0


	//   ....[37]....
        /*051c*/ 	.word	0x000105c0


	//   ....[38]....
        /*0520*/ 	.word	0x00010f50


	//   ....[39]....
        /*0524*/ 	.word	0x00011030


	//   ....[40]....
        /*0528*/ 	.word	0x00011090


	//   ....[41]....
        /*052c*/ 	.word	0x000110e0


	//   ....[42]....
        /*0530*/ 	.word	0x00011140


	//   ....[43]....
        /*0534*/ 	.word	0x00011190


	//----- nvinfo : EIATTR_EXIT_INSTR_OFFSETS
	.align		4
.L_736:
        /*0538*/ 	.byte	0x04, 0x1c
        /*053a*/ 	.short	(.L_738 - .L_737)


	//   ....[0]....
.L_737:
        /*053c*/ 	.word	0x000000a0


	//   ....[1]....
        /*0540*/ 	.word	0x00010ff0


	//----- nvinfo : EIATTR_MAX_THREADS
	.align		4
.L_738:
        /*0544*/ 	.byte	0x04, 0x05
        /*0546*/ 	.short	(.L_740 - .L_739)
.L_739:
        /*0548*/ 	.word	0x00000100
        /*054c*/ 	.word	0x00000001
        /*0550*/ 	.word	0x00000001


	//----- nvinfo : EIATTR_CRS_STACK_SIZE
	.align		4
.L_740:
        /*0554*/ 	.byte	0x04, 0x1e
        /*0556*/ 	.short	(.L_742 - .L_741)
.L_741:
        /*0558*/ 	.word	0x00000000
.L_742:


//--------------------- .nv.info._ZN7cutlass13device_kernelIN5flash19enable_sm80_to_sm89INS1_16FlashAttnFwdSm80INS1_25CollectiveMainloopFwdSm80ILi8ELi2ELb0EN4cute5tupleIJNS5_1CILi128EEENS7_ILi64EEENS7_ILi192EEEEEELi192ENS_10bfloat16_tEfNS_4arch4Sm80ELb1ELb0ELb1ELb1ELb0ELb0ELb1ELb1EEENS1_21CollectiveEpilogueFwdINS6_IJS8_SA_S9_EEENS6_IJNS7_ILi1EEESI_SI_EEESC_SE_Li256ELb1ELb1ELb1ELb0EEENS1_36VarlenDynamicPersistentTileSchedulerILi128ELi64ELi256ELi256ELb1ELb1ELb0ELb1ELb1ELb1EEEEEEEEEvNT_6ParamsE --------------------------
	.section	.nv.info._ZN7cutlass13device_kernelIN5flash19enable_sm80_to_sm89INS1_16FlashAttnFwdSm80INS1_25CollectiveMainloopFwdSm80ILi8ELi2ELb0EN4cute5tupleIJNS5_1CILi128EEENS7_ILi64EEENS7_ILi192EEEEEELi192ENS_10bfloat16_tEfNS_4arch4Sm80ELb1ELb0ELb1ELb1ELb0ELb0ELb1ELb1EEENS1_21CollectiveEpilogueFwdINS6_IJS8_SA_S9_EEENS6_IJNS7_ILi1EEESI_SI_EEESC_SE_Li256ELb1ELb1ELb1ELb0EEENS1_36VarlenDynamicPersistentTileSchedulerILi128ELi64ELi256ELi256ELb1ELb1ELb0ELb1ELb1ELb1EEEEEEEEEvNT_6ParamsE,"",@"SHT_CUDA_INFO"
	.sectionflags	@""
	.align	4


	//----- nvinfo : EIATTR_CUDA_API_VERSION
	.align		4
        /*0000*/ 	.byte	0x04, 0x37
        /*0002*/ 	.short	(.L_744 - .L_743)
.L_743:
        /*0004*/ 	.word	0x00000082


	//----- nvinfo : EIATTR_SW2861232_WAR
	.align		4
.L_744:
        /*0008*/ 	.byte	0x01, 0x35
	.zero		2


	//----- nvinfo : EIATTR_PARAM_CBANK
	.align		4
        /*000c*/ 	.byte	0x04, 0x0a
        /*000e*/ 	.short	(.L_746 - .L_745)
	.align		4
.L_745:
        /*0010*/ 	.word	index@(.nv.constant0._ZN7cutlass13device_kernelIN5flash19enable_sm80_to_sm89INS1_16FlashAttnFwdSm80INS1_25CollectiveMainloopFwdSm80ILi8ELi2ELb0EN4cute5tupleIJNS5_1CILi128EEENS7_ILi64EEENS7_ILi192EEEEEELi192ENS_10bfloat16_tEfNS_4arch4Sm80ELb1ELb0ELb1ELb1ELb0ELb0ELb1ELb1EEENS1_21CollectiveEpilogueFwdINS6_IJS8_SA_S9_EEENS6_IJNS7_ILi1EEESI_SI_EEESC_SE_Li256ELb1ELb1ELb1ELb0EEENS1_36VarlenDynamicPersistentTileSchedulerILi128ELi64ELi256ELi256ELb1ELb1ELb0ELb1ELb1ELb1EEEEEEEEEvNT_6ParamsE)
        /*0014*/ 	.short	0x0160
        /*0016*/ 	.short	0x0438


	//----- nvinfo : EIATTR_CBANK_PARAM_SIZE
	.align		4
.L_746:
        /*0018*/ 	.byte	0x03, 0x19
        /*001a*/ 	.short	0x0438


	//----- nvinfo : EIATTR_KPARAM_INFO
	.align		4
        /*001c*/ 	.byte	0x04, 0x17
        /*001e*/ 	.short	(.L_748 - .L_747)
.L_747:
        /*0020*/ 	.word	0x00000000
        /*0024*/ 	.short	0x0000
        /*0026*/ 	.short	0x0000
        /*0028*/ 	.byte	0x00, 0xf0, 0xe1, 0x10


	//----- nvinfo : EIATTR_MAXREG_COUNT
	.align		4
.L_748:
        /*002c*/ 	.byte	0x03, 0x1b
        /*002e*/ 	.short	0x00ff


	//----- nvinfo : EIATTR_NUM_BARRIERS
	.align		4
        /*0030*/ 	.byte	0x02, 0x4c
        /*0032*/ 	.byte	0x06
	.zero		1


	//----- nvinfo : EIATTR_MERCURY_ISA_VERSION
	.align		4
        /*0034*/ 	.byte	0x03, 0x5f
        /*0036*/ 	.short	0x0000


	//----- nvinfo : EIATTR_INT_WARP_WIDE_INSTR_OFFSETS
	.align		4
        /*0038*/ 	.byte	0x04, 0x31
        /*003a*/ 	.short	(.L_750 - .L_749)


	//   ....[0]....
.L_749:
        /*003c*/ 	.word	0x0000c1e0


	//   ....[1]....
        /*0040*/ 	.word	0x0000c280


	//----- nvinfo : EIATTR_COOP_GROUP_MASK_REGIDS
	.align		4
.L_750:
        /*0044*/ 	.byte	0x04, 0x29
        /*0046*/ 	.short	(.L_752 - .L_751)


	//   ....[0]....
.L_751:
        /*0048*/ 	.word	0xffffffff


	//   ....[1]....
        /*004c*/ 	.word	0xffffffff


	//   ....[2]....
        /*0050*/ 	.word	0xffffffff


	//   ....[3]....
        /*0054*/ 	.word	0xffffffff


	//   ....[4]....
        /*0058*/ 	.word	0xffffffff


	//   ....[5]....
        /*005c*/ 	.word	0xffffffff


	//   ....[6]....
        /*0060*/ 	.word	0xffffffff


	//   ....[7]....
        /*0064*/ 	.word	0xffffffff


	//   ....[8]....
        /*0068*/ 	.word	0xffffffff


	//   ....[9]....
        /*006c*/ 	.word	0xffffffff


	//   ....[10]....
        /*0070*/ 	.word	0xffffffff


	//   ....[11]....
        /*0074*/ 	.word	0xffffffff


	//   ....[12]....
        /*0078*/ 	.word	0xffffffff


	//   ....[13]....
        /*007c*/ 	.word	0xffffffff


	//   ....[14]....
        /*0080*/ 	.word	0xffffffff


	//   ....[15]....
        /*0084*/ 	.word	0xffffffff


	//   ....[16]....
        /*0088*/ 	.word	0xffffffff


	//   ....[17]....
        /*008c*/ 	.word	0xffffffff


	//   ....[18]....
        /*0090*/ 	.word	0xffffffff


	//   ....[19]....
        /*0094*/ 	.word	0xffffffff


	//   ....[20]....
        /*0098*/ 	.word	0xffffffff


	//   ....[21]....
        /*009c*/ 	.word	0xffffffff


	//   ....[22]....
        /*00a0*/ 	.word	0xffffffff


	//   ....[23]....
        /*00a4*/ 	.word	0xffffffff


	//   ....[24]....
        /*00a8*/ 	.word	0xffffffff


	//   ....[25]....
        /*00ac*/ 	.word	0xffffffff


	//   ....[26]....
        /*00b0*/ 	.word	0xffffffff


	//   ....[27]....
        /*00b4*/ 	.word	0xffffffff


	//   ....[28]....
        /*00b8*/ 	.word	0xffffffff


	//   ....[29]....
        /*00bc*/ 	.word	0xffffffff


	//   ....[30]....
        /*00c0*/ 	.word	0xffffffff


	//   ....[31]....
        /*00c4*/ 	.word	0xffffffff


	//   ....[32]....
        /*00c8*/ 	.word	0xffffffff


	//   ....[33]....
        /*00cc*/ 	.word	0xffffffff


	//   ....[34]....
        /*00d0*/ 	.word	0xffffffff


	//   ....[35]....
        /*00d4*/ 	.word	0xffffffff


	//   ....[36]....
        /*00d8*/ 	.word	0xffffffff


	//   ....[37]....
        /*00dc*/ 	.word	0xffffffff


	//   ....[38]....
        /*00e0*/ 	.word	0xffffffff


	//   ....[39]....
        /*00e4*/ 	.word	0xffffffff


	//   ....[40]....
        /*00e8*/ 	.word	0xffffffff


	//   ....[41]....
        /*00ec*/ 	.word	0xffffffff


	//   ....[42]....
        /*00f0*/ 	.word	0xffffffff


	//   ....[43]....
        /*00f4*/ 	.word	0xffffffff


	//   ....[44]....
        /*00f8*/ 	.word	0xffffffff


	//   ....[45]....
        /*00fc*/ 	.word	0xffffffff


	//   ....[46]....
        /*0100*/ 	.word	0xffffffff


	//   ....[47]....
        /*0104*/ 	.word	0xffffffff


	//   ....[48]....
        /*0108*/ 	.word	0xffffffff


	//   ....[49]....
        /*010c*/ 	.word	0xffffffff


	//   ....[50]....
        /*0110*/ 	.word	0xffffffff


	//   ....[51]....
        /*0114*/ 	.word	0xffffffff


	//   ....[52]....
        /*0118*/ 	.word	0xffffffff


	//   ....[53]....
        /*011c*/ 	.word	0xffffffff


	//   ....[54]....
        /*0120*/ 	.word	0xffffffff


	//   ....[55]....
        /*0124*/ 	.word	0xffffffff


	//   ....[56]....
        /*0128*/ 	.word	0xffffffff


	//   ....[57]....
        /*012c*/ 	.word	0xffffffff


	//   ....[58]....
        /*0130*/ 	.word	0xffffffff


	//   ....[59]....
        /*0134*/ 	.word	0xffffffff


	//   ....[60]....
        /*0138*/ 	.word	0xffffffff


	//   ....[61]....
        /*013c*/ 	.word	0xffffffff


	//   ....[62]....
        /*0140*/ 	.word	0xffffffff


	//   ....[63]....
        /*0144*/ 	.word	0xffffffff


	//   ....[64]....
        /*0148*/ 	.word	0xffffffff


	//   ....[65]....
        /*014c*/ 	.word	0xffffffff


	//   ....[66]....
        /*0150*/ 	.word	0xffffffff


	//   ....[67]....
        /*0154*/ 	.word	0xffffffff


	//   ....[68]....
        /*0158*/ 	.word	0xffffffff


	//   ....[69]....
        /*015c*/ 	.word	0xffffffff


	//   ....[70]....
        /*0160*/ 	.word	0xffffffff


	//   ....[71]....
        /*0164*/ 	.word	0xffffffff


	//   ....[72]....
        /*0168*/ 	.word	0xffffffff


	//   ....[73]....
        /*016c*/ 	.word	0xffffffff


	//   ....[74]....
        /*0170*/ 	.word	0xffffffff


	//   ....[75]....
        /*0174*/ 	.word	0xffffffff


	//   ....[76]....
        /*0178*/ 	.word	0xffffffff


	//   ....[77]....
        /*017c*/ 	.word	0xffffffff


	//   ....[78]....
        /*0180*/ 	.word	0xffffffff


	//   ....[79]....
        /*0184*/ 	.word	0xffffffff


	//   ....[80]....
        /*0188*/ 	.word	0xffffffff


	//   ....[81]....
        /*018c*/ 	.word	0xffffffff


	//   ....[82]....
        /*0190*/ 	.word	0xffffffff


	//   ....[83]....
        /*0194*/ 	.word	0xffffffff


	//   ....[84]....
        /*0198*/ 	.word	0xffffffff


	//   ....[85]....
        /*019c*/ 	.word	0xffffffff


	//   ....[86]....
        /*01a0*/ 	.word	0xffffffff


	//   ....[87]....
        /*01a4*/ 	.word	0xffffffff


	//   ....[88]....
        /*01a8*/ 	.word	0xffffffff


	//   ....[89]....
        /*01ac*/ 	.word	0xffffffff


	//   ....[90]....
        /*01b0*/ 	.word	0xffffffff


	//   ....[91]....
        /*01b4*/ 	.word	0xffffffff


	//   ....[92]....
        /*01b8*/ 	.word	0xffffffff


	//   ....[93]....
        /*01bc*/ 	.word	0xffffffff


	//   ....[94]....
        /*01c0*/ 	.word	0xffffffff


	//   ....[95]....
        /*01c4*/ 	.word	0xffffffff


	//   ....[96]....
        /*01c8*/ 	.word	0xffffffff


	//   ....[97]....
        /*01cc*/ 	.word	0xffffffff


	//   ....[98]....
        /*01d0*/ 	.word	0xffffffff


	//   ....[99]....
        /*01d4*/ 	.word	0xffffffff


	//   ....[100]....
        /*01d8*/ 	.word	0xffffffff


	//   ....[101]....
        /*01dc*/ 	.word	0xffffffff


	//   ....[102]....
        /*01e0*/ 	.word	0xffffffff


	//   ....[103]....
        /*01e4*/ 	.word	0xffffffff


	//   ....[104]....
        /*01e8*/ 	.word	0xffffffff


	//   ....[105]....
        /*01ec*/ 	.word	0xffffffff


	//   ....[106]....
        /*01f0*/ 	.word	0xffffffff


	//   ....[107]....
        /*01f4*/ 	.word	0xffffffff


	//   ....[108]....
        /*01f8*/ 	.word	0xffffffff


	//   ....[109]....
        /*01fc*/ 	.word	0xffffffff


	//   ....[110]....
        /*0200*/ 	.word	0xffffffff


	//   ....[111]....
        /*0204*/ 	.word	0xffffffff


	//   ....[112]....
        /*0208*/ 	.word	0xffffffff


	//   ....[113]....
        /*020c*/ 	.word	0xffffffff


	//   ....[114]....
        /*0210*/ 	.word	0xffffffff


	//   ....[115]....
        /*0214*/ 	.word	0xffffffff


	//   ....[116]....
        /*0218*/ 	.word	0xffffffff


	//   ....[117]....
        /*021c*/ 	.word	0xffffffff


	//   ....[118]....
        /*0220*/ 	.word	0xffffffff


	//   ....[119]....
        /*0224*/ 	.word	0xffffffff


	//   ....[120]....
        /*0228*/ 	.word	0xffffffff


	//   ....[121]....
        /*022c*/ 	.word	0xffffffff


	//   ....[122]....
        /*0230*/ 	.word	0xffffffff


	//   ....[123]....
        /*0234*/ 	.word	0xffffffff


	//   ....[124]....
        /*0238*/ 	.word	0xffffffff


	//   ....[125]....
        /*023c*/ 	.word	0xffffffff


	//   ....[126]....
        /*0240*/ 	.word	0xffffffff


	//   ....[127]....
        /*0244*/ 	.word	0xffffffff


	//   ....[128]....
        /*0248*/ 	.word	0xffffffff


	//   ....[129]....
        /*024c*/ 	.word	0xffffffff


	//   ....[130]....
        /*0250*/ 	.word	0xffffffff


	//   ....[131]....
        /*0254*/ 	.word	0xffffffff


	//   ....[132]....
        /*0258*/ 	.word	0xffffffff


	//   ....[133]....
        /*025c*/ 	.word	0xffffffff


	//   ....[134]....
        /*0260*/ 	.word	0xffffffff


	//   ....[135]....
        /*0264*/ 	.word	0xffffffff


	//   ....[136]....
        /*0268*/ 	.word	0xffffffff


	//   ....[137]....
        /*026c*/ 	.word	0xffffffff


	//   ....[138]....
        /*0270*/ 	.word	0xffffffff


	//   ....[139]....
        /*0274*/ 	.word	0xffffffff


	//   ....[140]....
        /*0278*/ 	.word	0xffffffff


	//   ....[141]....
        /*027c*/ 	.word	0xffffffff


	//   ....[142]....
        /*0280*/ 	.word	0xffffffff


	//   ....[143]....
        /*0284*/ 	.word	0xffffffff


	//   ....[144]....
        /*0288*/ 	.word	0xffffffff


	//   ....[145]....
        /*028c*/ 	.word	0xffffffff


	//   ....[146]....
        /*0290*/ 	.word	0xffffffff


	//----- nvinfo : EIATTR_COOP_GROUP_INSTR_OFFSETS
	.align		4
.L_752:
        /*0294*/ 	.byte	0x04, 0x28
        /*0296*/ 	.short	(.L_754 - .L_753)


	//   ....[0]....
.L_753:
        /*0298*/ 	.word	0x00000080


	//   ....[1]....
        /*029c*/ 	.word	0x00000210


	//   ....[2]....
        /*02a0*/ 	.word	0x00000240


	//   ....[3]....
        /*02a4*/ 	.word	0x00000270


	//   ....[4]....
        /*02a8*/ 	.word	0x000002a0


	//   ....[5]....
        /*02ac*/ 	.word	0x000002d0


	//   ....[6]....
        /*02b0*/ 	.word	0x00000300


	//   ....[7]....
        /*02b4*/ 	.word	0x00000460


	//   ....[8]....
        /*02b8*/ 	.word	0x000004a0


	//   ....[9]....
        /*02bc*/ 	.word	0x000004d0


	//   ....[10]....
        /*02c0*/ 	.word	0x00000500


	//   ....[11]....
        /*02c4*/ 	.word	0x00000530


	//   ....[12]....
        /*02c8*/ 	.word	0x00000560


	//   ....[13]....
        /*02cc*/ 	.word	0x000005f0


	//   ....[14]....
        /*02d0*/ 	.word	0x00000630


	//   ....[15]....
        /*02d4*/ 	.word	0x00000650


	//   ....[16]....
        /*02d8*/ 	.word	0x000006b0


	//   ....[17]....
        /*02dc*/ 	.word	0x000024d0


	//   ....[18]....
        /*02e0*/ 	.word	0x000024f0


	//   ....[19]....
        /*02e4*/ 	.word	0x00002620


	//   ....[20]....
        /*02e8*/ 	.word	0x00002630


	//   ....[21]....
        /*02ec*/ 	.word	0x00002760


	//   ....[22]....
        /*02f0*/ 	.word	0x00002780


	//   ....[23]....
        /*02f4*/ 	.word	0x000028b0


	//   ....[24]....
        /*02f8*/ 	.word	0x000028c0


	//   ....[25]....
        /*02fc*/ 	.word	0x00003e20


	//   ....[26]....
        /*0300*/ 	.word	0x00003e50


	//   ....[27]....
        /*0304*/ 	.word	0x00004780


	//   ....[28]....
        /*0308*/ 	.word	0x00004810


	//   ....[29]....
        /*030c*/ 	.word	0x00004830


	//   ....[30]....
        /*0310*/ 	.word	0x00004850


	//   ....[31]....
        /*0314*/ 	.word	0x000069b0


	//   ....[32]....
        /*0318*/ 	.word	0x000069f0


	//   ....[33]....
        /*031c*/ 	.word	0x00007160


	//   ....[34]....
        /*0320*/ 	.word	0x00007280


	//   ....[35]....
        /*0324*/ 	.word	0x000072c0


	//   ....[36]....
        /*0328*/ 	.word	0x000073a0


	//   ....[37]....
        /*032c*/ 	.word	0x00009fa0


	//   ....[38]....
        /*0330*/ 	.word	0x00009fd0


	//   ....[39]....
        /*0334*/ 	.word	0x00009ff0


	//   ....[40]....
        /*0338*/ 	.word	0x0000a010


	//   ....[41]....
        /*033c*/ 	.word	0x0000b9e0


	//   ....[42]....
        /*0340*/ 	.word	0x0000ba10


	//   ....[43]....
        /*0344*/ 	.word	0x0000ba20


	//   ....[44]....
        /*0348*/ 	.word	0x0000ba50


	//   ....[45]....
        /*034c*/ 	.word	0x0000cd60


	//   ....[46]....
        /*0350*/ 	.word	0x0000cd80


	//   ....[47]....
        /*0354*/ 	.word	0x0000cda0


	//   ....[48]....
        /*0358*/ 	.word	0x0000cdb0


	//   ....[49]....
        /*035c*/ 	.word	0x0000d110


	//   ....[50]....
        /*0360*/ 	.word	0x0000d130


	//   ....[51]....
        /*0364*/ 	.word	0x0000d250


	//   ....[52]....
        /*0368*/ 	.word	0x0000d260


	//   ....[53]....
        /*036c*/ 	.word	0x0000d390


	//   ....[54]....
        /*0370*/ 	.word	0x0000d3b0


	//   ....[55]....
        /*0374*/ 	.word	0x0000d4e0


	//   ....[56]....
        /*0378*/ 	.word	0x0000d4f0


	//   ....[57]....
        /*037c*/ 	.word	0x0000d820


	//   ....[58]....
        /*0380*/ 	.word	0x0000d840


	//   ....[59]....
        /*0384*/ 	.word	0x0000e180


	//   ....[60]....
        /*0388*/ 	.word	0x0000e190


	//   ....[61]....
        /*038c*/ 	.word	0x0000eeb0


	//   ....[62]....
        /*0390*/ 	.word	0x0000eed0


	//   ....[63]....
        /*0394*/ 	.word	0x0000f000


	//   ....[64]....
        /*0398*/ 	.word	0x0000f010


	//   ....[65]....
        /*039c*/ 	.word	0x0000f140


	//   ....[66]....
        /*03a0*/ 	.word	0x0000f160


	//   ....[67]....
        /*03a4*/ 	.word	0x0000f290


	//   ....[68]....
        /*03a8*/ 	.word	0x0000f2a0


	//   ....[69]....
        /*03ac*/ 	.word	0x0000f450


	//   ....[70]....
        /*03b0*/ 	.word	0x0000f470


	//   ....[71]....
        /*03b4*/ 	.word	0x0000f590


	//   ....[72]....
        /*03b8*/ 	.word	0x0000f5d0


	//   ....[73]....
        /*03bc*/ 	.word	0x0000f600


	//   ....[74]....
        /*03c0*/ 	.word	0x0000f630


	//   ....[75]....
        /*03c4*/ 	.word	0x0000f660


	//   ....[76]....
        /*03c8*/ 	.word	0x0000f690


	//   ....[77]....
        /*03cc*/ 	.word	0x0000f7e0


	//   ....[78]....
        /*03d0*/ 	.word	0x0000f820


	//   ....[79]....
        /*03d4*/ 	.word	0x0000f850


	//   ....[80]....
        /*03d8*/ 	.word	0x0000f880


	//   ....[81]....
        /*03dc*/ 	.word	0x0000f8b0


	//   ....[82]....
        /*03e0*/ 	.word	0x0000f8e0


	//   ....[83]....
        /*03e4*/ 	.word	0x0000f970


	//   ....[84]....
        /*03e8*/ 	.word	0x0000f9b0


	//   ....[85]....
        /*03ec*/ 	.word	0x0000f9c0


	//   ....[86]....
        /*03f0*/ 	.word	0x0000fa20


	//   ....[87]....
        /*03f4*/ 	.word	0x00010320


	//   ....[88]....
        /*03f8*/ 	.word	0x00010380


	//   ....[89]....
        /*03fc*/ 	.word	0x000103d0


	//   ....[90]....
        /*0400*/ 	.word	0x00010420


	//   ....[91]....
        /*0404*/ 	.word	0x00010470


	//   ....[92]....
        /*0408*/ 	.word	0x000104e0


	//   ....[93]....
        /*040c*/ 	.word	0x00010520


	//   ....[94]....
        /*0410*/ 	.word	0x00010580


	//   ....[95]....
        /*0414*/ 	.word	0x000105f0


	//   ....[96]....
        /*0418*/ 	.word	0x00010660


	//   ....[97]....
        /*041c*/ 	.word	0x000106d0


	//   ....[98]....
        /*0420*/ 	.word	0x00010740


	//   ....[99]....
        /*0424*/ 	.word	0x000107b0


	//   ....[100]....
        /*0428*/ 	.word	0x00010810


	//   ....[101]....
        /*042c*/ 	.word	0x00010870


	//   ....[102]....
        /*0430*/ 	.word	0x000108e0


	//   ....[103]....
        /*0434*/ 	.word	0x00010940


	//   ....[104]....
        /*0438*/ 	.word	0x000109a0


	//   ....[105]....
        /*043c*/ 	.word	0x00010a00


	//   ....[106]....
        /*0440*/ 	.word	0x00010a60


	//   ....[107]....
        /*0444*/ 	.word	0x00010ab0


	//   ....[108]....
        /*0448*/ 	.word	0x00010b00


	//   ....[109]....
        /*044c*/ 	.word	0x00010b70


	//   ....[110]....
        /*0450*/ 	.word	0x00010be0


	//   ....[111]....
        /*0454*/ 	.word	0x00010c50


	//   ....[112]....
        /*0458*/ 	.word	0x00010cb0


	//   ....[113]....
        /*045c*/ 	.word	0x00010d10


	//   ....[114]....
        /*0460*/ 	.word	0x00010d80


	//   ....[115]....
        /*0464*/ 	.word	0x00010de0


	//   ....[116]....
        /*0468*/ 	.word	0x00010e40


	//   ....[117]....
        /*046c*/ 	.word	0x00010eb0


	//   ....[118]....
        /*0470*/ 	.word	0x00010f20


	//   ....[119]....
        /*0474*/ 	.word	0x00010f90


	//   ....[120]....
        /*0478*/ 	.word	0x00010ff0


	//   ....[121]....
        /*047c*/ 	.word	0x00011060


	//   ....[122]....
        /*0480*/ 	.word	0x000110d0


	//   ....[123]....
        /*0484*/ 	.word	0x00011140


	//   ....[124]....
        /*0488*/ 	.word	0x000111a0


	//   ....[125]....
        /*048c*/ 	.word	0x00011210


	//   ....[126]....
        /*0490*/ 	.word	0x00011280


	//   ....[127]....
        /*0494*/ 	.word	0x000112f0


	//   ....[128]....
        /*0498*/ 	.word	0x00011350


	//   ....[129]....
        /*049c*/ 	.word	0x000113c0


	//   ....[130]....
        /*04a0*/ 	.word	0x00011430


	//   ....[131]....
        /*04a4*/ 	.word	0x00011480


	//   ....[132]....
        /*04a8*/ 	.word	0x000114d0


	//   ....[133]....
        /*04ac*/ 	.word	0x00011520


	//   ....[134]....
        /*04b0*/ 	.word	0x00011570


	//   ....[135]....
        /*04b4*/ 	.word	0x000115c0


	//   ....[136]....
        /*04b8*/ 	.word	0x00011630


	//   ....[137]....
        /*04bc*/ 	.word	0x00011690


	//   ....[138]....
        /*04c0*/ 	.word	0x000116f0


	//   ....[139]....
        /*04c4*/ 	.word	0x00011740


	//   ....[140]....
        /*04c8*/ 	.word	0x00011790


	//   ....[141]....
        /*04cc*/ 	.word	0x000117e0


	//   ....[142]....
        /*04d0*/ 	.word	0x00011850


	//   ....[143]....
        /*04d4*/ 	.word	0x000118a0


	//   ....[144]....
        /*04d8*/ 	.word	0x00011900


	//   ....[145]....
        /*04dc*/ 	.word	0x00011960


	//   ....[146]....
        /*04e0*/ 	.word	0x000119c0


	//----- nvinfo : EIATTR_EXIT_INSTR_OFFSETS
	.align		4
.L_754:
        /*04e4*/ 	.byte	0x04, 0x1c
        /*04e6*/ 	.short	(.L_756 - .L_755)


	//   ....[0]....
.L_755:
        /*04e8*/ 	.word	0x00000f40


	//   ....[1]....
        /*04ec*/ 	.word	0x000102e0


	//----- nvinfo : EIATTR_MAX_THREADS
	.align		4
.L_756:
        /*04f0*/ 	.byte	0x04, 0x05
        /*04f2*/ 	.short	(.L_758 - .L_757)
.L_757:
        /*04f4*/ 	.word	0x00000100
        /*04f8*/ 	.word	0x00000001
        /*04fc*/ 	.word	0x00000001


	//----- nvinfo : EIATTR_CRS_STACK_SIZE
	.align		4
.L_758:
        /*0500*/ 	.byte	0x04, 0x1e
        /*0502*/ 	.short	(.L_760 - .L_759)
.L_759:
        /*0504*/ 	.word	0x00000000
.L_760:


//--------------------- .nv.info._ZN7cutlass13device_kernelIN5flash19enable_sm80_to_sm89INS1_16FlashAttnFwdSm80INS1_25CollectiveMainloopFwdSm80ILi8ELi2ELb0EN4cute5tupleIJNS5_1CILi128EEENS7_ILi64EEENS7_ILi192EEEEEELi192ENS_10bfloat16_tEfNS_4arch4Sm80ELb1ELb0ELb1ELb1ELb0ELb1ELb1ELb1EEENS1_21CollectiveEpilogueFwdINS6_IJS8_SA_S9_EEENS6_IJNS7_ILi1EEESI_SI_EEESC_SE_Li256ELb1ELb1ELb1ELb0EEENS1_36VarlenDynamicPersistentTileSchedulerILi128ELi64ELi256ELi256ELb1ELb1ELb0ELb1ELb1ELb1EEEEEEEEEvNT_6ParamsE --------------------------
	.section	.nv.info._ZN7cutlass13device_kernelIN5flash19enable_sm80_to_sm89INS1_16FlashAttnFwdSm80INS1_25CollectiveMainloopFwdSm80ILi8ELi2ELb0EN4cute5tupleIJNS5_1CILi128EEENS7_ILi64EEENS7_ILi192EEEEEELi192ENS_10bfloat16_tEfNS_4arch4Sm80ELb1ELb0ELb1ELb1ELb0ELb1ELb1ELb1EEENS1_21CollectiveEpilogueFwdINS6_IJS8_SA_S9_EEENS6_IJNS7_ILi1EEESI_SI_EEESC_SE_Li256ELb1ELb1ELb1ELb0EEENS1_36VarlenDynamicPersistentTileSchedulerILi128ELi64ELi256ELi256ELb1ELb1ELb0ELb1ELb1ELb1EEEEEEEEEvNT_6ParamsE,"",@"SHT_CUDA_INFO"
	.sectionflags	@""
	.align	4


	//----- nvinfo : EIATTR_CUDA_API_VERSION
	.align		4
        /*0000*/ 	.byte	0x04, 0x37
        /*0002*/ 	.short	(.L_762 - .L_761)
.L_761:
        /*0004*/ 	.word	0x00000082


	//----- nvinfo : EIATTR_SW2861232_WAR
	.align		4
.L_762:
        /*0008*/ 	.byte	0x01, 0x35
	.zero		2


	//----- nvinfo : EIATTR_PARAM_CBANK
	.align		4
        /*000c*/ 	.byte	0x04, 0x0a
        /*000e*/ 	.short	(.L_764 - .L_763)
	.align		4
.L_763:
        /*0010*/ 	.word	index@(.nv.constant0._ZN7cutlass13device_kernelIN5flash19enable_sm80_to_sm89INS1_16FlashAttnFwdSm80INS1_25CollectiveMainloopFwdSm80ILi8ELi2ELb0EN4cute5tupleIJNS5_1CILi128EEENS7_ILi64EEENS7_ILi192EEEEEELi192ENS_10bfloat16_tEfNS_4arch4Sm80ELb1ELb0ELb1ELb1ELb0ELb1ELb1ELb1EEENS1_21CollectiveEpilogueFwdINS6_IJS8_SA_S9_EEENS6_IJNS7_ILi1EEESI_SI_EEESC_SE_Li256ELb1ELb1ELb1ELb0EEENS1_36VarlenDynamicPersistentTileSchedulerILi128ELi64ELi256ELi256ELb1ELb1ELb0ELb1ELb1ELb1EEEEEEEEEvNT_6ParamsE)
        /*0014*/ 	.short	0x0160
        /*0016*/ 	.short	0x0438


	//----- nvinfo : EIATTR_CBANK_PARAM_SIZE
	.align		4
.L_764:
        /*0018*/ 	.byte	0x03, 0x19
        /*001a*/ 	.short	0x0438


	//----- nvinfo : EIATTR_KPARAM_INFO
	.align		4
        /*001c*/ 	.byte	0x04, 0x17
        /*001e*/ 	.short	(.L_766 - .L_765)
.L_765:
        /*0020*/ 	.word	0x00000000
        /*0024*/ 	.short	0x0000
        /*0026*/ 	.short	0x0000
        /*0028*/ 	.byte	0x00, 0xf0, 0xe1, 0x10


	//----- nvinfo : EIATTR_MAXREG_COUNT
	.align		4
.L_766:
        /*002c*/ 	.byte	0x03, 0x1b
        /*002e*/ 	.short	0x00ff


	//----- nvinfo : EIATTR_NUM_BARRIERS
	.align		4
        /*0030*/ 	.byte	0x02, 0x4c
        /*0032*/ 	.byte	0x06
	.zero		1


	//----- nvinfo : EIATTR_MERCURY_ISA_VERSION
	.align		4
        /*0034*/ 	.byte	0x03, 0x5f
        /*0036*/ 	.short	0x0000


	//----- nvinfo : EIATTR_INT_WARP_WIDE_INSTR_OFFSETS
	.align		4
        /*0038*/ 	.byte	0x04, 0x31
        /*003a*/ 	.short	(.L_768 - .L_767)


	//   ....[0]....
.L_767:
        /*003c*/ 	.word	0x00018c40


	//   ....[1]....
        /*0040*/ 	.word	0x00018ce0


	//----- nvinfo : EIATTR_COOP_GROUP_MASK_REGIDS
	.align		4
.L_768:
        /*0044*/ 	.byte	0x04, 0x29
        /*0046*/ 	.short	(.L_770 - .L_769)


	//   ....[0]....
.L_769:
        /*0048*/ 	.word	0xffffffff


	//   ....[1]....
        /*004c*/ 	.word	0xffffffff


	//   ....[2]....
        /*0050*/ 	.word	0xffffffff


	//   ....[3]....
        /*0054*/ 	.word	0xffffffff


	//   ....[4]....
        /*0058*/ 	.word	0xffffffff


	//   ....[5]....
        /*005c*/ 	.word	0xffffffff


	//   ....[6]....
        /*0060*/ 	.word	0xffffffff


	//   ....[7]....
        /*0064*/ 	.word	0xffffffff


	//   ....[8]....
        /*0068*/ 	.word	0xffffffff


	//   ....[9]....
        /*006c*/ 	.word	0xffffffff


	//   ....[10]....
        /*0070*/ 	.word	0xffffffff


	//   ....[11]....
        /*0074*/ 	.word	0xffffffff


	//   ....[12]....
        /*0078*/ 	.word	0xffffffff


	//   ....[13]....
        /*007c*/ 	.word	0xffffffff


	//   ....[14]....
        /*0080*/ 	.word	0xffffffff


	//   ....[15]....
        /*0084*/ 	.word	0xffffffff


	//   ....[16]....
        /*0088*/ 	.word	0xffffffff


	//   ....[17]....
        /*008c*/ 	.word	0xffffffff


	//   ....[18]....
        /*0090*/ 	.word	0xffffffff


	//   ....[19]....
        /*0094*/ 	.word	0xffffffff


	//   ....[20]....
        /*0098*/ 	.word	0xffffffff


	//   ....[21]....
        /*009c*/ 	.word	0xffffffff


	//   ....[22]....
        /*00a0*/ 	.word	0xffffffff


	//   ....[23]....
        /*00a4*/ 	.word	0xffffffff


	//   ....[24]....
        /*00a8*/ 	.word	0xffffffff


	//   ....[25]....
        /*00ac*/ 	.word	0xffffffff


	//   ....[26]....
        /*00b0*/ 	.word	0xffffffff


	//   ....[27]....
        /*00b4*/ 	.word	0xffffffff


	//   ....[28]....
        /*00b8*/ 	.word	0xffffffff


	//   ....[29]....
        /*00bc*/ 	.word	0xffffffff


	//   ....[30]....
        /*00c0*/ 	.word	0xffffffff


	//   ....[31]....
        /*00c4*/ 	.word	0xffffffff


	//   ....[32]....
        /*00c8*/ 	.word	0xffffffff


	//   ....[33]....
        /*00cc*/ 	.word	0xffffffff


	//   ....[34]....
        /*00d0*/ 	.word	0xffffffff


	//   ....[35]....
        /*00d4*/ 	.word	0xffffffff


	//   ....[36]....
        /*00d8*/ 	.word	0xffffffff


	//   ....[37]....
        /*00dc*/ 	.word	0xffffffff


	//   ....[38]....
        /*00e0*/ 	.word	0xffffffff


	//   ....[39]....
        /*00e4*/ 	.word	0xffffffff


	//   ....[40]....
        /*00e8*/ 	.word	0xffffffff


	//   ....[41]....
        /*00ec*/ 	.word	0xffffffff


	//   ....[42]....
        /*00f0*/ 	.word	0xffffffff


	//   ....[43]....
        /*00f4*/ 	.word	0xffffffff


	//   ....[44]....
        /*00f8*/ 	.word	0xffffffff


	//   ....[45]....
        /*00fc*/ 	.word	0xffffffff


	//   ....[46]....
        /*0100*/ 	.word	0xffffffff


	//   ....[47]....
        /*0104*/ 	.word	0xffffffff


	//   ....[48]....
        /*0108*/ 	.word	0xffffffff


	//   ....[49]....
        /*010c*/ 	.word	0xffffffff


	//   ....[50]....
        /*0110*/ 	.word	0xffffffff


	//   ....[51]....
        /*0114*/ 	.word	0xffffffff


	//   ....[52]....
        /*0118*/ 	.word	0xffffffff


	//   ....[53]....
        /*011c*/ 	.word	0xffffffff


	//   ....[54]....
        /*0120*/ 	.word	0xffffffff


	//   ....[55]....
        /*0124*/ 	.word	0xffffffff


	//   ....[56]....
        /*0128*/ 	.word	0xffffffff


	//   ....[57]....
        /*012c*/ 	.word	0xffffffff


	//   ....[58]....
        /*0130*/ 	.word	0xffffffff


	//   ....[59]....
        /*0134*/ 	.word	0xffffffff


	//   ....[60]....
        /*0138*/ 	.word	0xffffffff


	//   ....[61]....
        /*013c*/ 	.word	0xffffffff


	//   ....[62]....
        /*0140*/ 	.word	0xffffffff


	//   ....[63]....
        /*0144*/ 	.word	0xffffffff


	//   ....[64]....
        /*0148*/ 	.word	0xffffffff


	//   ....[65]....
        /*014c*/ 	.word	0xffffffff


	//   ....[66]....
        /*0150*/ 	.word	0xffffffff


	//   ....[67]....
        /*0154*/ 	.word	0xffffffff


	//   ....[68]....
        /*0158*/ 	.word	0xffffffff


	//   ....[69]....
        /*015c*/ 	.word	0xffffffff


	//   ....[70]....
        /*0160*/ 	.word	0xffffffff


	//   ....[71]....
        /*0164*/ 	.word	0xffffffff


	//   ....[72]....
        /*0168*/ 	.word	0xffffffff


	//   ....[73]....
        /*016c*/ 	.word	0xffffffff


	//   ....[74]....
        /*0170*/ 	.word	0xffffffff


	//   ....[75]....
        /*0174*/ 	.word	0xffffffff


	//   ....[76]....
        /*0178*/ 	.word	0xffffffff


	//   ....[77]....
        /*017c*/ 	.word	0xffffffff


	//   ....[78]....
        /*0180*/ 	.word	0xffffffff


	//   ....[79]....
        /*0184*/ 	.word	0xffffffff


	//   ....[80]....
        /*0188*/ 	.word	0xffffffff


	//   ....[81]....
        /*018c*/ 	.word	0xffffffff


	//   ....[82]....
        /*0190*/ 	.word	0xffffffff


	//   ....[83]....
        /*0194*/ 	.word	0xffffffff


	//   ....[84]....
        /*0198*/ 	.word	0xffffffff


	//   ....[85]....
        /*019c*/ 	.word	0xffffffff


	//   ....[86]....
        /*01a0*/ 	.word	0xffffffff


	//   ....[87]....
        /*01a4*/ 	.word	0xffffffff


	//   ....[88]....
        /*01a8*/ 	.word	0xffffffff


	//   ....[89]....
        /*01ac*/ 	.word	0xffffffff


	//   ....[90]....
        /*01b0*/ 	.word	0xffffffff


	//   ....[91]....
        /*01b4*/ 	.word	0xffffffff


	//   ....[92]....
        /*01b8*/ 	.word	0xffffffff


	//   ....[93]....
        /*01bc*/ 	.word	0xffffffff


	//   ....[94]....
        /*01c0*/ 	.word	0xffffffff


	//   ....[95]....
        /*01c4*/ 	.word	0xffffffff


	//   ....[96]....
        /*01c8*/ 	.word	0xffffffff


	//   ....[97]....
        /*01cc*/ 	.word	0xffffffff


	//   ....[98]....
        /*01d0*/ 	.word	0xffffffff


	//   ....[99]....
        /*01d4*/ 	.word	0xffffffff


	//   ....[100]....
        /*01d8*/ 	.word	0xffffffff


	//   ....[101]....
        /*01dc*/ 	.word	0xffffffff


	//   ....[102]....
        /*01e0*/ 	.word	0xffffffff


	//   ....[103]....
        /*01e4*/ 	.word	0xffffffff


	//   ....[104]....
        /*01e8*/ 	.word	0xffffffff


	//   ....[105]....
        /*01ec*/ 	.word	0xffffffff


	//   ....[106]....
        /*01f0*/ 	.word	0xffffffff


	//   ....[107]....
        /*01f4*/ 	.word	0xffffffff


	//   ....[108]....
        /*01f8*/ 	.word	0xffffffff


	//   ....[109]....
        /*01fc*/ 	.word	0xffffffff


	//   ....[110]....
        /*0200*/ 	.word	0xffffffff


	//   ....[111]....
        /*0204*/ 	.word	0xffffffff


	//   ....[112]....
        /*0208*/ 	.word	0xffffffff


	//   ....[113]....
        /*020c*/ 	.word	0xffffffff


	//   ....[114]....
        /*0210*/ 	.word	0xffffffff


	//   ....[115]....
        /*0214*/ 	.word	0xffffffff


	//   ....[116]....
        /*0218*/ 	.word	0xffffffff


	//   ....[117]....
        /*021c*/ 	.word	0xffffffff


	//   ....[118]....
        /*0220*/ 	.word	0xffffffff


	//   ....[119]....
        /*0224*/ 	.word	0xffffffff


	//   ....[120]....
        /*0228*/ 	.word	0xffffffff


	//   ....[121]....
        /*022c*/ 	.word	0xffffffff


	//   ....[122]....
        /*0230*/ 	.word	0xffffffff


	//   ....[123]....
        /*0234*/ 	.word	0xffffffff


	//   ....[124]....
        /*0238*/ 	.word	0xffffffff


	//   ....[125]....
        /*023c*/ 	.word	0xffffffff


	//   ....[126]....
        /*0240*/ 	.word	0xffffffff


	//   ....[127]....
        /*0244*/ 	.word	0xffffffff


	//   ....[128]....
        /*0248*/ 	.word	0xffffffff


	//   ....[129]....
        /*024c*/ 	.word	0xffffffff


	//   ....[130]....
        /*0250*/ 	.word	0xffffffff


	//   ....[131]....
        /*0254*/ 	.word	0xffffffff


	//   ....[132]....
        /*0258*/ 	.word	0xffffffff


	//   ....[133]....
        /*025c*/ 	.word	0xffffffff


	//   ....[134]....
        /*0260*/ 	.word	0xffffffff


	//   ....[135]....
        /*0264*/ 	.word	0xffffffff


	//   ....[136]....
        /*0268*/ 	.word	0xffffffff


	//   ....[137]....
        /*026c*/ 	.word	0xffffffff


	//   ....[138]....
        /*0270*/ 	.word	0xffffffff


	//   ....[139]....
        /*0274*/ 	.word	0xffffffff


	//   ....[140]....
        /*0278*/ 	.word	0xffffffff


	//   ....[141]....
        /*027c*/ 	.word	0xffffffff


	//   ....[142]....
        /*0280*/ 	.word	0xffffffff


	//   ....[143]....
        /*0284*/ 	.word	0xffffffff


	//   ....[144]....
        /*0288*/ 	.word	0xffffffff


	//   ....[145]....
        /*028c*/ 	.word	0xffffffff


	//   ....[146]....
        /*0290*/ 	.word	0xffffffff


	//   ....[147]....
        /*0294*/ 	.word	0xffffffff


	//   ....[148]....
        /*0298*/ 	.word	0xffffffff


	//   ....[149]....
        /*029c*/ 	.word	0xffffffff


	//   ....[150]....
        /*02a0*/ 	.word	0xffffffff


	//   ....[151]....
        /*02a4*/ 	.word	0xffffffff


	//   ....[152]....
        /*02a8*/ 	.word	0xffffffff


	//   ....[153]....
        /*02ac*/ 	.word	0xffffffff


	//   ....[154]....
        /*02b0*/ 	.word	0xffffffff


	//   ....[155]....
        /*02b4*/ 	.word	0xffffffff


	//   ....[156]....
        /*02b8*/ 	.word	0xffffffff


	//   ....[157]....
        /*02bc*/ 	.word	0xffffffff


	//   ....[158]....
        /*02c0*/ 	.word	0xffffffff


	//   ....[159]....
        /*02c4*/ 	.word	0xffffffff


	//   ....[160]....
        /*02c8*/ 	.word	0xffffffff


	//   ....[161]....
        /*02cc*/ 	.word	0xffffffff


	//   ....[162]....
        /*02d0*/ 	.word	0xffffffff


	//----- nvinfo : EIATTR_COOP_GROUP_INSTR_OFFSETS
	.align		4
.L_770:
        /*02d4*/ 	.byte	0x04, 0x28
        /*02d6*/ 	.short	(.L_772 - .L_771)


	//   ....[0]....
.L_771:
        /*02d8*/ 	.word	0x00000080


	//   ....[1]....
        /*02dc*/ 	.word	0x00000210


	//   ....[2]....
        /*02e0*/ 	.word	0x00000240


	//   ....[3]....
        /*02e4*/ 	.word	0x00000270


	//   ....[4]....
        /*02e8*/ 	.word	0x000002a0


	//   ....[5]....
        /*02ec*/ 	.word	0x000002d0


	//   ....[6]....
        /*02f0*/ 	.word	0x00000300


	//   ....[7]....
        /*02f4*/ 	.word	0x00000460


	//   ....[8]....
        /*02f8*/ 	.word	0x000004a0


	//   ....[9]....
        /*02fc*/ 	.word	0x000004d0


	//   ....[10]....
        /*0300*/ 	.word	0x00000500


	//   ....[11]....
        /*0304*/ 	.word	0x00000530


	//   ....[12]....
        /*0308*/ 	.word	0x00000560


	//   ....[13]....
        /*030c*/ 	.word	0x000005f0


	//   ....[14]....
        /*0310*/ 	.word	0x00000630


	//   ....[15]....
        /*0314*/ 	.word	0x00000650


	//   ....[16]....
        /*0318*/ 	.word	0x000006b0


	//   ....[17]....
        /*031c*/ 	.word	0x00007ba0


	//   ....[18]....
        /*0320*/ 	.word	0x00007bc0


	//   ....[19]....
        /*0324*/ 	.word	0x00007d10


	//   ....[20]....
        /*0328*/ 	.word	0x00007d20


	//   ....[21]....
        /*032c*/ 	.word	0x00007e50


	//   ....[22]....
        /*0330*/ 	.word	0x00007e70


	//   ....[23]....
        /*0334*/ 	.word	0x00007fa0


	//   ....[24]....
        /*0338*/ 	.word	0x00007fb0


	//   ....[25]....
        /*033c*/ 	.word	0x00008960


	//   ....[26]....
        /*0340*/ 	.word	0x00008a10


	//   ....[27]....
        /*0344*/ 	.word	0x00008a50


	//   ....[28]....
        /*0348*/ 	.word	0x00008a90


	//   ....[29]....
        /*034c*/ 	.word	0x00008f20


	//   ....[30]....
        /*0350*/ 	.word	0x000091e0


	//   ....[31]....
        /*0354*/ 	.word	0x00009220


	//   ....[32]....
        /*0358*/ 	.word	0x00009260


	//   ....[33]....
        /*035c*/ 	.word	0x0000c2a0


	//   ....[34]....
        /*0360*/ 	.word	0x0000c2e0


	//   ....[35]....
        /*0364*/ 	.word	0x0000c320


	//   ....[36]....
        /*0368*/ 	.word	0x0000c340


	//   ....[37]....
        /*036c*/ 	.word	0x0000c5a0


	//   ....[38]....
        /*0370*/ 	.word	0x0000c860


	//   ....[39]....
        /*0374*/ 	.word	0x0000c8a0


	//   ....[40]....
        /*0378*/ 	.word	0x0000c8e0


	//   ....[41]....
        /*037c*/ 	.word	0x00010810


	//   ....[42]....
        /*0380*/ 	.word	0x00010850


	//   ....[43]....
        /*0384*/ 	.word	0x000110f0


	//   ....[44]....
        /*0388*/ 	.word	0x000111e0


	//   ....[45]....
        /*038c*/ 	.word	0x00011220


	//   ....[46]....
        /*0390*/ 	.word	0x00011280


	//   ....[47]....
        /*0394*/ 	.word	0x000133e0


	//   ....[48]....
        /*0398*/ 	.word	0x00013410


	//   ....[49]....
        /*039c*/ 	.word	0x00013be0


	//   ....[50]....
        /*03a0*/ 	.word	0x00013ca0


	//   ....[51]....
        /*03a4*/ 	.word	0x00013cd0


	//   ....[52]....
        /*03a8*/ 	.word	0x00013d60


	//   ....[53]....
        /*03ac*/ 	.word	0x000169d0


	//   ....[54]....
        /*03b0*/ 	.word	0x00016a00


	//   ....[55]....
        /*03b4*/ 	.word	0x00016a20


	//   ....[56]....
        /*03b8*/ 	.word	0x00016a40


	//   ....[57]....
        /*03bc*/ 	.word	0x00018440


	//   ....[58]....
        /*03c0*/ 	.word	0x00018470


	//   ....[59]....
        /*03c4*/ 	.word	0x00018480


	//   ....[60]....
        /*03c8*/ 	.word	0x000184b0


	//   ....[61]....
        /*03cc*/ 	.word	0x000199c0


	//   ....[62]....
        /*03d0*/ 	.word	0x000199e0


	//   ....[63]....
        /*03d4*/ 	.word	0x00019a10


	//   ....[64]....
        /*03d8*/ 	.word	0x00019a30


	//   ....[65]....
        /*03dc*/ 	.word	0x00019dc0


	//   ....[66]....
        /*03e0*/ 	.word	0x00019de0


	//   ....[67]....
        /*03e4*/ 	.word	0x00019f30


	//   ....[68]....
        /*03e8*/ 	.word	0x00019f40


	//   ....[69]....
        /*03ec*/ 	.word	0x0001a070


	//   ....[70]....
        /*03f0*/ 	.word	0x0001a090


	//   ....[71]....
        /*03f4*/ 	.word	0x0001a1c0


	//   ....[72]....
        /*03f8*/ 	.word	0x0001a1d0


	//   ....[73]....
        /*03fc*/ 	.word	0x0001a4f0


	//   ....[74]....
        /*0400*/ 	.word	0x0001a510


	//   ....[75]....
        /*0404*/ 	.word	0x0001ae40


	//   ....[76]....
        /*0408*/ 	.word	0x0001ae50


	//   ....[77]....
        /*040c*/ 	.word	0x0001bbc0


	//   ....[78]....
        /*0410*/ 	.word	0x0001bbe0


	//   ....[79]....
        /*0414*/ 	.word	0x0001bd40


	//   ....[80]....
        /*0418*/ 	.word	0x0001bd50


	//   ....[81]....
        /*041c*/ 	.word	0x0001be80


	//   ....[82]....
        /*0420*/ 	.word	0x0001bea0


	//   ....[83]....
        /*0424*/ 	.word	0x0001bfd0


	//   ....[84]....
        /*0428*/ 	.word	0x0001bfe0


	//   ....[85]....
        /*042c*/ 	.word	0x0001c190


	//   ....[86]....
        /*0430*/ 	.word	0x0001c1b0


	//   ....[87]....
        /*0434*/ 	.word	0x0001c2d0


	//   ....[88]....
        /*0438*/ 	.word	0x0001c310


	//   ....[89]....
        /*043c*/ 	.word	0x0001c340


	//   ....[90]....
        /*0440*/ 	.word	0x0001c370


	//   ....[91]....
        /*0444*/ 	.word	0x0001c3a0


	//   ....[92]....
        /*0448*/ 	.word	0x0001c3d0


	//   ....[93]....
        /*044c*/ 	.word	0x0001c520


	//   ....[94]....
        /*0450*/ 	.word	0x0001c560


	//   ....[95]....
        /*0454*/ 	.word	0x0001c590


	//   ....[96]....
        /*0458*/ 	.word	0x0001c5c0


	//   ....[97]....
        /*045c*/ 	.word	0x0001c5f0


	//   ....[98]....
        /*0460*/ 	.word	0x0001c620


	//   ....[99]....
        /*0464*/ 	.word	0x0001c6b0


	//   ....[100]....
        /*0468*/ 	.word	0x0001c6f0


	//   ....[101]....
        /*046c*/ 	.word	0x0001c700


	//   ....[102]....
        /*0470*/ 	.word	0x0001c760


	//   ....[103]....
        /*0474*/ 	.word	0x0001d050


	//   ....[104]....
        /*0478*/ 	.word	0x0001d090


	//   ....[105]....
        /*047c*/ 	.word	0x0001d0e0


	//   ....[106]....
        /*0480*/ 	.word	0x0001d130


	//   ....[107]....
        /*0484*/ 	.word	0x0001d180


	//   ....[108]....
        /*0488*/ 	.word	0x0001d1f0


	//   ....[109]....
        /*048c*/ 	.word	0x0001d230


	//   ....[110]....
        /*0490*/ 	.word	0x0001d290


	//   ....[111]....
        /*0494*/ 	.word	0x0001d300


	//   ....[112]....
        /*0498*/ 	.word	0x0001d360


	//   ....[113]....
        /*049c*/ 	.word	0x0001d3d0


	//   ....[114]....
        /*04a0*/ 	.word	0x0001d440


	//   ....[115]....
        /*04a4*/ 	.word	0x0001d4a0


	//   ....[116]....
        /*04a8*/ 	.word	0x0001d500


	//   ....[117]....
        /*04ac*/ 	.word	0x0001d560


	//   ....[118]....
        /*04b0*/ 	.word	0x0001d5d0


	//   ....[119]....
        /*04b4*/ 	.word	0x0001d630


	//   ....[120]....
        /*04b8*/ 	.word	0x0001d690


	//   ....[121]....
        /*04bc*/ 	.word	0x0001d6e0


	//   ....[122]....
        /*04c0*/ 	.word	0x0001d730


	//   ....[123]....
        /*04c4*/ 	.word	0x0001d780


	//   ....[124]....
        /*04c8*/ 	.word	0x0001d7c0


	//   ....[125]....
        /*04cc*/ 	.word	0x0001d830


	//   ....[126]....
        /*04d0*/ 	.word	0x0001d8a0


	//   ....[127]....
        /*04d4*/ 	.word	0x0001d900


	//   ....[128]....
        /*04d8*/ 	.word	0x0001d960


	//   ....[129]....
        /*04dc*/ 	.word	0x0001d9c0


	//   ....[130]....
        /*04e0*/ 	.word	0x0001da30


	//   ....[131]....
        /*04e4*/ 	.word	0x0001da90


	//   ....[132]....
        /*04e8*/ 	.word	0x0001daf0


	//   ....[133]....
        /*04ec*/ 	.word	0x0001db50


	//   ....[134]....
        /*04f0*/ 	.word	0x0001dbc0


	//   ....[135]....
        /*04f4*/ 	.word	0x0001dc20


	//   ....[136]....
        /*04f8*/ 	.word	0x0001dc80


	//   ....[137]....
        /*04fc*/ 	.word	0x0001dce0


	//   ....[138]....
        /*0500*/ 	.word	0x0001dd50


	//   ....[139]....
        /*0504*/ 	.word	0x0001ddb0


	//   ....[140]....
        /*0508*/ 	.word	0x0001de10


	//   ....[141]....
        /*050c*/ 	.word	0x0001de70


	//   ....[142]....
        /*0510*/ 	.word	0x0001dee0


	//   ....[143]....
        /*0514*/ 	.word	0x0001df40


	//   ....[144]....
        /*0518*/ 	.word	0x0001dfa0


	//   ....[145]....
        /*051c*/ 	.word	0x0001e000


	//   ....[146]....
        /*0520*/ 	.word	0x0001e070


	//   ....[147]....
        /*0524*/ 	.word	0x0001e0c0


	//   ....[148]....
        /*0528*/ 	.word	0x0001e100


	//   ....[149]....
        /*052c*/ 	.word	0x0001e150


	//   ....[150]....
        /*0530*/ 	.word	0x0001e1a0


	//   ....[151]....
        /*0534*/ 	.word	0x0001e1f0


	//   ....[152]....
        /*0538*/ 	.word	0x0001e260


	//   ....[153]....
        /*053c*/ 	.word	0x0001e2b0


	//   ....[154]....
        /*0540*/ 	.word	0x0001e300


	//   ....[155]....
        /*0544*/ 	.word	0x0001e350


	//   ....[156]....
        /*0548*/ 	.word	0x0001e3a0


	//   ....[157]....
        /*054c*/ 	.word	0x0001e3f0


	//   ....[158]....
        /*0550*/ 	.word	0x0001e460


	//   ....[159]....
        /*0554*/ 	.word	0x0001e4a0


	//   ....[160]....
        /*0558*/ 	.word	0x0001e500


	//   ....[161]....
        /*055c*/ 	.word	0x0001e560


	//   ....[162]....
        /*0560*/ 	.word	0x0001e5c0


	//----- nvinfo : EIATTR_EXIT_INSTR_OFFSETS
	.align		4
.L_772:
        /*0564*/ 	.byte	0x04, 0x1c
        /*0566*/ 	.short	(.L_774 - .L_773)


	//   ....[0]....
.L_773:
        /*0568*/ 	.word	0x00000f30


	//   ....[1]....
        /*056c*/ 	.word	0x0001d020


	//----- nvinfo : EIATTR_MAX_THREADS
	.align		4
.L_774:
        /*0570*/ 	.byte	0x04, 0x05
        /*0572*/ 	.short	(.L_776 - .L_775)
.L_775:
        /*0574*/ 	.word	0x00000100
        /*0578*/ 	.word	0x00000001
        /*057c*/ 	.word	0x00000001


	//----- nvinfo : EIATTR_CRS_STACK_SIZE
	.align		4
.L_776:
        /*0580*/ 	.byte	0x04, 0x1e
        /*0582*/ 	.short	(.L_778 - .L_777)
.L_777:
        /*0584*/ 	.word	0x00000000
.L_778:


//--------------------- .nv.info._ZN7cutlass13device_kernelIN5flash19enable_sm80_to_sm89INS1_16FlashAttnFwdSm80INS1_25CollectiveMainloopFwdSm80ILi8ELi1ELb1EN4cute5tupleIJNS5_1CILi128EEENS7_ILi96EEENS7_ILi192EEEEEELi192ENS_10bfloat16_tEfNS_4arch4Sm80ELb0ELb0ELb0ELb0ELb0ELb0ELb1ELb1EEENS1_21CollectiveEpilogueFwdINS6_IJS8_SA_S9_EEENS6_IJNS7_ILi1EEESI_SI_EEESC_SE_Li256ELb0ELb1ELb1ELb0EEENS1_19SingleTileSchedulerILb0ELb1ELb1ELi128EEEEEEEEEvNT_6ParamsE --------------------------
	.section	.nv.info._ZN7cutlass13device_kernelIN5flash19enable_sm80_to_sm89INS1_16FlashAttnFwdSm80INS1_25CollectiveMainloopFwdSm80ILi8ELi1ELb1EN4cute5tupleIJNS5_1CILi128EEENS7_ILi96EEENS7_ILi192EEEEEELi192ENS_10bfloat16_tEfNS_4arch4Sm80ELb0ELb0ELb0ELb0ELb0ELb0ELb1ELb1EEENS1_21CollectiveEpilogueFwdINS6_IJS8_SA_S9_EEENS6_IJNS7_ILi1EEESI_SI_EEESC_SE_Li256ELb0ELb1ELb1ELb0EEENS1_19SingleTileSchedulerILb0ELb1ELb1ELi128EEEEEEEEEvNT_6ParamsE,"",@"SHT_CUDA_INFO"
	.sectionflags	@""
	.align	4


	//----- nvinfo : EIATTR_CUDA_API_VERSION
	.align		4
        /*0000*/ 	.byte	0x04, 0x37
        /*0002*/ 	.short	(.L_780 - .L_779)
.L_779:
        /*0004*/ 	.word	0x00000082


	//----- nvinfo : EIATTR_SW2861232_WAR
	.align		4
.L_780:
        /*0008*/ 	.byte	0x01, 0x35
	.zero		2


	//----- nvinfo : EIATTR_PARAM_CBANK
	.align		4
        /*000c*/ 	.byte	0x04, 0x0a
        /*000e*/ 	.short	(.L_782 - .L_781)
	.align		4
.L_781:
        /*0010*/ 	.word	index@(.nv.constant0._ZN7cutlass13device_kernelIN5flash19enable_sm80_to_sm89INS1_16FlashAttnFwdSm80INS1_25CollectiveMainloopFwdSm80ILi8ELi1ELb1EN4cute5tupleIJNS5_1CILi128EEENS7_ILi96EEENS7_ILi192EEEEEELi192ENS_10bfloat16_tEfNS_4arch4Sm80ELb0ELb0ELb0ELb0ELb0ELb0ELb1ELb1EEENS1_21CollectiveEpilogueFwdINS6_IJS8_SA_S9_EEENS6_IJNS7_ILi1EEESI_SI_EEESC_SE_Li256ELb0ELb1ELb1ELb0EEENS1_19SingleTileSchedulerILb0ELb1ELb1ELi128EEEEEEEEEvNT_6ParamsE)
        /*0014*/ 	.short	0x0160
        /*0016*/ 	.short	0x0418


	//----- nvinfo : EIATTR_CBANK_PARAM_SIZE
	.align		4
.L_782:
        /*0018*/ 	.byte	0x03, 0x19
        /*001a*/ 	.short	0x0418


	//----- nvinfo : EIATTR_KPARAM_INFO
	.align		4
        /*001c*/ 	.byte	0x04, 0x17
        /*001e*/ 	.short	(.L_784 - .L_783)
.L_783:
        /*0020*/ 	.word	0x00000000
        /*0024*/ 	.short	0x0000
        /*0026*/ 	.short	0x0000
        /*0028*/ 	.byte	0x00, 0xf0, 0x61, 0x10


	//----- nvinfo : EIATTR_MAXREG_COUNT
	.align		4
.L_784:
        /*002c*/ 	.byte	0x03, 0x1b
        /*002e*/ 	.short	0x00ff


	//----- nvinfo : EIATTR_NUM_BARRIERS
	.align		4
        /*0030*/ 	.byte	0x02, 0x4c
        /*0032*/ 	.byte	0x02
	.zero		1


	//----- nvinfo : EIATTR_ANNOTATIONS
	.align		4
        /*0034*/ 	.byte	0x04, 0x55
        /*0036*/ 	.short	(.L_786 - .L_785)


	//   ....[0]....
.L_785:
        /* <DEDUP_REMOVED lines=10> */


	//----- nvinfo : EIATTR_MERCURY_ISA_VERSION
	.align		4
.L_786:
        /*00c8*/ 	.byte	0x03, 0x5f
        /*00ca*/ 	.short	0x0000


	//----- nvinfo : EIATTR_COOP_GROUP_MASK_REGIDS
	.align		4
        /*00cc*/ 	.byte	0x04, 0x29
        /*00ce*/ 	.short	(.L_788 - .L_787)


	//   ....[0]....
.L_787:
        /*00d0*/ 	.word	0xffffffff


	//   ....[1]....
        /*00d4*/ 	.word	0xffffffff


	//   ....[2]....
        /*00d8*/ 	.word	0xffffffff


	//   ....[3]....
        /*00dc*/ 	.word	0xffffffff


	//   ....[4]....
        /*00e0*/ 	.word	0xffffffff


	//   ....[5]....
        /*00e4*/ 	.word	0xffffffff


	//   ....[6]....
        /*00e8*/ 	.word	0xffffffff


	//   ....[7]....
        /*00ec*/ 	.word	0xffffffff


	//   ....[8]....
        /*00f0*/ 	.word	0xffffffff


	//   ....[9]....
        /*00f4*/ 	.word	0xffffffff


	//   ....[10]....
        /*00f8*/ 	.word	0xffffffff


	//   ....[11]....
        /*00fc*/ 	.word	0xffffffff


	//   ....[12]....
        /*0100*/ 	.word	0xffffffff


	//   ....[13]....
        /*0104*/ 	.word	0xffffffff


	//   ....[14]....
        /*0108*/ 	.word	0xffffffff


	//   ....[15]....
        /*010c*/ 	.word	0xffffffff


	//   ....[16]....
        /*0110*/ 	.word	0xffffffff


	//   ....[17]....
        /*0114*/ 	.word	0xffffffff


	//   ....[18]....
        /*0118*/ 	.word	0xffffffff


	//   ....[19]....
        /*011c*/ 	.word	0xffffffff


	//   ....[20]....
        /*0120*/ 	.word	0xffffffff


	//   ....[21]....
        /*0124*/ 	.word	0xffffffff


	//   ....[22]....
        /*0128*/ 	.word	0xffffffff


	//   ....[23]....
        /*012c*/ 	.word	0xffffffff


	//   ....[24]....
        /*0130*/ 	.word	0xffffffff


	//   ....[25]....
        /*0134*/ 	.word	0xffffffff


	//   ....[26]....
        /*0138*/ 	.word	0xffffffff


	//   ....[27]....
        /*013c*/ 	.word	0xffffffff


	//   ....[28]....
        /*0140*/ 	.word	0xffffffff


	//----- nvinfo : EIATTR_COOP_GROUP_INSTR_OFFSETS
	.align		4
.L_788:
        /*0144*/ 	.byte	0x04, 0x28
        /*0146*/ 	.short	(.L_790 - .L_789)


	//   ....[0]....
.L_789:
        /*0148*/ 	.word	0x00000060


	//   ....[1]....
        /*014c*/ 	.word	0x00000d80


	//   ....[2]....
        /*0150*/ 	.word	0x00000db0


	//   ....[3]....
        /*0154*/ 	.word	0x00000e90


	//   ....[4]....
        /*0158*/ 	.word	0x00000ed0


	//   ....[5]....
        /*015c*/ 	.word	0x00000f90


	//   ....[6]....
        /*0160*/ 	.word	0x00000fc0


	//   ....[7]....
        /*0164*/ 	.word	0x00001000


	//   ....[8]....
        /*0168*/ 	.word	0x00001020


	//   ....[9]....
        /*016c*/ 	.word	0x00003700


	//   ....[10]....
        /*0170*/ 	.word	0x000037d0


	//   ....[11]....
        /*0174*/ 	.word	0x000037e0


	//   ....[12]....
        /*0178*/ 	.word	0x00003830


	//   ....[13]....
        /*017c*/ 	.word	0x00006dc0


	//   ....[14]....
        /*0180*/ 	.word	0x00006e10


	//   ....[15]....
        /*0184*/ 	.word	0x00006e30


	//   ....[16]....
        /*0188*/ 	.word	0x00006e50


	//   ....[17]....
        /*018c*/ 	.word	0x000090d0


	//   ....[18]....
        /*0190*/ 	.word	0x000090e0


	//   ....[19]....
        /*0194*/ 	.word	0x00009110


	//   ....[20]....
        /*0198*/ 	.word	0x00009130


	//   ....[21]....
        /*019c*/ 	.word	0x00009e10


	//   ....[22]....
        /*01a0*/ 	.word	0x00009e50


	//   ....[23]....
        /*01a4*/ 	.word	0x00009e80


	//   ....[24]....
        /*01a8*/ 	.word	0x00009eb0


	//   ....[25]....
        /*01ac*/ 	.word	0x00009fa0


	//   ....[26]....
        /*01b0*/ 	.word	0x00009fb0


	//   ....[27]....
        /*01b4*/ 	.word	0x0000a8c0


	//   ....[28]....
        /*01b8*/ 	.word	0x0000a8d0


	//----- nvinfo : EIATTR_EXIT_INSTR_OFFSETS
	.align		4
.L_790:
        /*01bc*/ 	.byte	0x04, 0x1c
        /*01be*/ 	.short	(.L_792 - .L_791)


	//   ....[0]....
.L_791:
        /*01c0*/ 	.word	0x000001c0


	//   ....[1]....
        /*01c4*/ 	.word	0x0000a8e0


	//   ....[2]....
        /*01c8*/ 	.word	0x0000b180


	//   ....[3]....
        /*01cc*/ 	.word	0x0000b1d0


	//   ....[4]....
        /*01d0*/ 	.word	0x0000b200


	//   ....[5]....
        /*01d4*/ 	.word	0x0000b260


	//   ....[6]....
        /*01d8*/ 	.word	0x0000b4f0


	//----- nvinfo : EIATTR_CTAIDZ_USED
	.align		4
.L_792:
        /*01dc*/ 	.byte	0x01, 0x04
	.zero		2


	//----- nvinfo : EIATTR_MAX_THREADS
	.align		4
        /*01e0*/ 	.byte	0x04, 0x05
        /*01e2*/ 	.short	(.L_794 - .L_793)
.L_793:
        /*01e4*/ 	.word	0x00000100
        /*01e8*/ 	.word	0x00000001
        /*01ec*/ 	.word	0x00000001


	//----- nvinfo : EIATTR_CRS_STACK_SIZE
	.align		4
.L_794:
        /*01f0*/ 	.byte	0x04, 0x1e
        /*01f2*/ 	.short	(.L_796 - .L_795)
.L_795:
        /*01f4*/ 	.word	0x00000000
.L_796:


//--------------------- .nv.info._ZN7cutlass13device_kernelIN5flash19enable_sm80_to_sm89INS1_16FlashAttnFwdSm80INS1_25CollectiveMainloopFwdSm80ILi8ELi1ELb0EN4cute5tupleIJNS5_1CILi128EEENS7_ILi64EEENS7_ILi192EEEEEELi192ENS_10bfloat16_tEfNS_4arch4Sm80ELb0ELb0ELb0ELb1ELb0ELb0ELb1ELb1EEENS1_21CollectiveEpilogueFwdINS6_IJS8_SA_S9_EEENS6_IJNS7_ILi1EEESI_SI_EEESC_SE_Li256ELb1ELb1ELb1ELb0EEENS1_36VarlenDynamicPersistentTileSchedulerILi128ELi64ELi256ELi256ELb1ELb1ELb0ELb0ELb1ELb1EEEEEEEEEvNT_6ParamsE --------------------------
	.section	.nv.info._ZN7cutlass13device_kernelIN5flash19enable_sm80_to_sm89INS1_16FlashAttnFwdSm80INS1_25CollectiveMainloopFwdSm80ILi8ELi1ELb0EN4cute5tupleIJNS5_1CILi128EEENS7_ILi64EEENS7_ILi192EEEEEELi192ENS_10bfloat16_tEfNS_4arch4Sm80ELb0ELb0ELb0ELb1ELb0ELb0ELb1ELb1EEENS1_21CollectiveEpilogueFwdINS6_IJS8_SA_S9_EEENS6_IJNS7_ILi1EEESI_SI_EEESC_SE_Li256ELb1ELb1ELb1ELb0EEENS1_36VarlenDynamicPersistentTileSchedulerILi128ELi64ELi256ELi256ELb1ELb1ELb0ELb0ELb1ELb1EEEEEEEEEvNT_6ParamsE,"",@"SHT_CUDA_INFO"
	.sectionflags	@""
	.align	4


	//----- nvinfo : EIATTR_CUDA_API_VERSION
	.align		4
        /*0000*/ 	.byte	0x04, 0x37
        /*0002*/ 	.short	(.L_798 - .L_797)
.L_797:
        /*0004*/ 	.word	0x00000082


	//----- nvinfo : EIATTR_SW2861232_WAR
	.align		4
.L_798:
        /*0008*/ 	.byte	0x01, 0x35
	.zero		2


	//----- nvinfo : EIATTR_PARAM_CBANK
	.align		4
        /*000c*/ 	.byte	0x04, 0x0a
        /*000e*/ 	.short	(.L_800 - .L_799)
	.align		4
.L_799:
        /*0010*/ 	.word	index@(.nv.constant0._ZN7cutlass13device_kernelIN5flash19enable_sm80_to_sm89INS1_16FlashAttnFwdSm80INS1_25CollectiveMainloopFwdSm80ILi8ELi1ELb0EN4cute5tupleIJNS5_1CILi128EEENS7_ILi64EEENS7_ILi192EEEEEELi192ENS_10bfloat16_tEfNS_4arch4Sm80ELb0ELb0ELb0ELb1ELb0ELb0ELb1ELb1EEENS1_21CollectiveEpilogueFwdINS6_IJS8_SA_S9_EEENS6_IJNS7_ILi1EEESI_SI_EEESC_SE_Li256ELb1ELb1ELb1ELb0EEENS1_36VarlenDynamicPersistentTileSchedulerILi128ELi64ELi256ELi256ELb1ELb1ELb0ELb0ELb1ELb1EEEEEEEEEvNT_6ParamsE)
        /*0014*/ 	.short	0x0160
        /*0016*/ 	.short	0x0438


	//----- nvinfo : EIATTR_CBANK_PARAM_SIZE
	.align		4
.L_800:
        /*0018*/ 	.byte	0x03, 0x19
        /*001a*/ 	.short	0x0438


	//----- nvinfo : EIATTR_KPARAM_INFO
	.align		4
        /*001c*/ 	.byte	0x04, 0x17
        /*001e*/ 	.short	(.L_802 - .L_801)
.L_801:
        /*0020*/ 	.word	0x00000000
        /*0024*/ 	.short	0x0000
        /*0026*/ 	.short	0x0000
        /*0028*/ 	.byte	0x00, 0xf0, 0xe1, 0x10


	//----- nvinfo : EIATTR_MAXREG_COUNT
	.align		4
.L_802:
        /*002c*/ 	.byte	0x03, 0x1b
        /*002e*/ 	.short	0x00ff


	//----- nvinfo : EIATTR_NUM_BARRIERS
	.align		4
        /*0030*/ 	.byte	0x02, 0x4c
        /*0032*/ 	.byte	0x06
	.zero		1


	//----- nvinfo : EIATTR_MERCURY_ISA_VERSION
	.align		4
        /*0034*/ 	.byte	0x03, 0x5f
        /*0036*/ 	.short	0x0000


	//----- nvinfo : EIATTR_INT_WARP_WIDE_INSTR_OFFSETS
	.align		4
        /*0038*/ 	.byte	0x04, 0x31
        /*003a*/ 	.short	(.L_804 - .L_803)


	//   ....[0]....
.L_803:
        /*003c*/ 	.word	0x00007f90


	//   ....[1]....
        /*0040*/ 	.word	0x00008030


	//----- nvinfo : EIATTR_COOP_GROUP_MASK_REGIDS
	.align		4
.L_804:
        /*0044*/ 	.byte	0x04, 0x29
        /*0046*/ 	.short	(.L_806 - .L_805)


	//   ....[0]....
.L_805:
        /*0048*/ 	.word	0xffffffff


	//   ....[1]....
        /*004c*/ 	.word	0xffffffff


	//   ....[2]....
        /*0050*/ 	.word	0xffffffff


	//   ....[3]....
        /*0054*/ 	.word	0xffffffff


	//   ....[4]....
        /*0058*/ 	.word	0xffffffff


	//   ....[5]....
        /*005c*/ 	.word	0xffffffff


	//   ....[6]....
        /*0060*/ 	.word	0xffffffff


	//   ....[7]....
        /*0064*/ 	.word	0xffffffff


	//   ....[8]....
        /*0068*/ 	.word	0xffffffff


	//   ....[9]....
        /*006c*/ 	.word	0xffffffff


	//   ....[10]....
        /*0070*/ 	.word	0xffffffff


	//   ....[11]....
        /*0074*/ 	.word	0xffffffff


	//   ....[12]....
        /*0078*/ 	.word	0xffffffff


	//   ....[13]....
        /*007c*/ 	.word	0xffffffff


	//   ....[14]....
        /*0080*/ 	.word	0xffffffff


	//   ....[15]....
        /*0084*/ 	.word	0xffffffff


	//   ....[16]....
        /*0088*/ 	.word	0xffffffff


	//   ....[17]....
        /*008c*/ 	.word	0xffffffff


	//   ....[18]....
        /*0090*/ 	.word	0xffffffff


	//   ....[19]....
        /*0094*/ 	.word	0xffffffff


	//   ....[20]....
        /*0098*/ 	.word	0xffffffff


	//   ....[21]....
        /*009c*/ 	.word	0xffffffff


	//   ....[22]....
        /*00a0*/ 	.word	0xffffffff


	//   ....[23]....
        /*00a4*/ 	.word	0xffffffff


	//   ....[24]....
        /*00a8*/ 	.word	0xffffffff


	//   ....[25]....
        /*00ac*/ 	.word	0xffffffff


	//   ....[26]....
        /*00b0*/ 	.word	0xffffffff


	//   ....[27]....
        /*00b4*/ 	.word	0xffffffff


	//   ....[28]....
        /*00b8*/ 	.word	0xffffffff


	//   ....[29]....
        /*00bc*/ 	.word	0xffffffff


	//   ....[30]....
        /*00c0*/ 	.word	0xffffffff


	//   ....[31]....
        /*00c4*/ 	.word	0xffffffff


	//   ....[32]....
        /*00c8*/ 	.word	0xffffffff


	//   ....[33]....
        /*00cc*/ 	.word	0xffffffff


	//   ....[34]....
        /*00d0*/ 	.word	0xffffffff


	//   ....[35]....
        /*00d4*/ 	.word	0xffffffff


	//   ....[36]....
        /*00d8*/ 	.word	0xffffffff


	//   ....[37]....
        /*00dc*/ 	.word	0xffffffff


	//   ....[38]....
        /*00e0*/ 	.word	0xffffffff


	//   ....[39]....
        /*00e4*/ 	.word	0xffffffff


	//   ....[40]....
        /*00e8*/ 	.word	0xffffffff


	//   ....[41]....
        /*00ec*/ 	.word	0xffffffff


	//   ....[42]....
        /*00f0*/ 	.word	0xffffffff


	//   ....[43]....
        /*00f4*/ 	.word	0xffffffff


	//   ....[44]....
        /*00f8*/ 	.word	0xffffffff


	//   ....[45]....
        /*00fc*/ 	.word	0xffffffff


	//   ....[46]....
        /*0100*/ 	.word	0xffffffff


	//   ....[47]....
        /*0104*/ 	.word	0xffffffff


	//   ....[48]....
        /*0108*/ 	.word	0xffffffff


	//   ....[49]....
        /*010c*/ 	.word	0xffffffff


	//   ....[50]....
        /*0110*/ 	.word	0xffffffff


	//   ....[51]....
        /*0114*/ 	.word	0xffffffff


	//   ....[52]....
        /*0118*/ 	.word	0xffffffff


	//   ....[53]....
        /*011c*/ 	.word	0xffffffff


	//   ....[54]....
        /*0120*/ 	.word	0xffffffff


	//   ....[55]....
        /*0124*/ 	.word	0xffffffff


	//   ....[56]....
        /*0128*/ 	.word	0xffffffff


	//   ....[57]....
        /*012c*/ 	.word	0xffffffff


	//   ....[58]....
        /*0130*/ 	.word	0xffffffff


	//   ....[59]....
        /*0134*/ 	.word	0xffffffff


	//   ....[60]....
        /*0138*/ 	.word	0xffffffff


	//   ....[61]....
        /*013c*/ 	.word	0xffffffff


	//   ....[62]....
        /*0140*/ 	.word	0xffffffff


	//   ....[63]....
        /*0144*/ 	.word	0xffffffff


	//   ....[64]....
        /*0148*/ 	.word	0xffffffff


	//   ....[65]....
        /*014c*/ 	.word	0xffffffff


	//   ....[66]....
        /*0150*/ 	.word	0xffffffff


	//   ....[67]....
        /*0154*/ 	.word	0xffffffff


	//   ....[68]....
        /*0158*/ 	.word	0xffffffff


	//   ....[69]....
        /*015c*/ 	.word	0xffffffff


	//   ....[70]....
        /*0160*/ 	.word	0xffffffff


	//   ....[71]....
        /*0164*/ 	.word	0xffffffff


	//   ....[72]....
        /*0168*/ 	.word	0xffffffff


	//   ....[73]....
        /*016c*/ 	.word	0xffffffff


	//   ....[74]....
        /*0170*/ 	.word	0xffffffff


	//   ....[75]....
        /*0174*/ 	.word	0xffffffff


	//   ....[76]....
        /*0178*/ 	.word	0xffffffff


	//   ....[77]....
        /*017c*/ 	.word	0xffffffff


	//   ....[78]....
        /*0180*/ 	.word	0xffffffff


	//   ....[79]....
        /*0184*/ 	.word	0xffffffff


	//   ....[80]....
        /*0188*/ 	.word	0xffffffff


	//   ....[81]....
        /*018c*/ 	.word	0xffffffff


	//   ....[82]....
        /*0190*/ 	.word	0xffffffff


	//   ....[83]....
        /*0194*/ 	.word	0xffffffff


	//   ....[84]....
        /*0198*/ 	.word	0xffffffff


	//   ....[85]....
        /*019c*/ 	.word	0xffffffff


	//   ....[86]....
        /*01a0*/ 	.word	0xffffffff


	//   ....[87]....
        /*01a4*/ 	.word	0xffffffff


	//   ....[88]....
        /*01a8*/ 	.word	0xffffffff


	//   ....[89]....
        /*01ac*/ 	.word	0xffffffff


	//   ....[90]....
        /*01b0*/ 	.word	0xffffffff


	//   ....[91]....
        /*01b4*/ 	.word	0xffffffff


	//   ....[92]....
        /*01b8*/ 	.word	0xffffffff


	//   ....[93]....
        /*01bc*/ 	.word	0xffffffff


	//   ....[94]....
        /*01c0*/ 	.word	0xffffffff


	//   ....[95]....
        /*01c4*/ 	.word	0xffffffff


	//   ....[96]....
        /*01c8*/ 	.word	0xffffffff


	//   ....[97]....
        /*01cc*/ 	.word	0xffffffff


	//   ....[98]....
        /*01d0*/ 	.word	0xffffffff


	//   ....[99]....
        /*01d4*/ 	.word	0xffffffff


	//   ....[100]....
        /*01d8*/ 	.word	0xffffffff


	//   ....[101]....
        /*01dc*/ 	.word	0xffffffff


	//   ....[102]....
        /*01e0*/ 	.word	0xffffffff


	//   ....[103]....
        /*01e4*/ 	.word	0xffffffff


	//   ....[104]....
        /*01e8*/ 	.word	0xffffffff


	//   ....[105]....
        /*01ec*/ 	.word	0xffffffff


	//   ....[106]....
        /*01f0*/ 	.word	0xffffffff


	//   ....[107]....
        /*01f4*/ 	.word	0xffffffff


	//   ....[108]....
        /*01f8*/ 	.word	0xffffffff


	//   ....[109]....
        /*01fc*/ 	.word	0xffffffff


	//   ....[110]....
        /*0200*/ 	.word	0xffffffff


	//   ....[111]....
        /*0204*/ 	.word	0xffffffff


	//   ....[112]....
        /*0208*/ 	.word	0xffffffff


	//   ....[113]....
        /*020c*/ 	.word	0xffffffff


	//   ....[114]....
        /*0210*/ 	.word	0xffffffff


	//   ....[115]....
        /*0214*/ 	.word	0xffffffff


	//   ....[116]....
        /*0218*/ 	.word	0xffffffff


	//   ....[117]....
        /*021c*/ 	.word	0xffffffff


	//   ....[118]....
        /*0220*/ 	.word	0xffffffff


	//   ....[119]....
        /*0224*/ 	.word	0xffffffff


	//   ....[120]....
        /*0228*/ 	.word	0xffffffff


	//   ....[121]....
        /*022c*/ 	.word	0xffffffff


	//   ....[122]....
        /*0230*/ 	.word	0xffffffff


	//   ....[123]....
        /*0234*/ 	.word	0xffffffff


	//   ....[124]....
        /*0238*/ 	.word	0xffffffff


	//   ....[125]....
        /*023c*/ 	.word	0xffffffff


	//   ....[126]....
        /*0240*/ 	.word	0xffffffff


	//   ....[127]....
        /*0244*/ 	.word	0xffffffff


	//   ....[128]....
        /*0248*/ 	.word	0xffffffff


	//   ....[129]....
        /*024c*/ 	.word	0xffffffff


	//   ....[130]....
        /*0250*/ 	.word	0xffffffff


	//   ....[131]....
        /*0254*/ 	.word	0xffffffff


	//   ....[132]....
        /*0258*/ 	.word	0xffffffff


	//   ....[133]....
        /*025c*/ 	.word	0xffffffff


	//   ....[134]....
        /*0260*/ 	.word	0xffffffff


	//   ....[135]....
        /*0264*/ 	.word	0xffffffff


	//   ....[136]....
        /*0268*/ 	.word	0xffffffff


	//   ....[137]....
        /*026c*/ 	.word	0xffffffff


	//   ....[138]....
        /*0270*/ 	.word	0xffffffff


	//----- nvinfo : EIATTR_COOP_GROUP_INSTR_OFFSETS
	.align		4
.L_806:
        /*0274*/ 	.byte	0x04, 0x28
        /*0276*/ 	.short	(.L_808 - .L_807)


	//   ....[0]....
.L_807:
        /*0278*/ 	.word	0x00000080


	//   ....[1]....
        /*027c*/ 	.word	0x00000210


	//   ....[2]....
        /*0280*/ 	.word	0x00000240


	//   ....[3]....
        /*0284*/ 	.word	0x00000270


	//   ....[4]....
        /*0288*/ 	.word	0x000002a0


	//   ....[5]....
        /*028c*/ 	.word	0x000002d0


	//   ....[6]....
        /*0290*/ 	.word	0x00000300


	//   ....[7]....
        /*0294*/ 	.word	0x00000460


	//   ....[8]....
        /*0298*/ 	.word	0x000004a0


	//   ....[9]....
        /*029c*/ 	.word	0x000004d0


	//   ....[10]....
        /*02a0*/ 	.word	0x00000500


	//   ....[11]....
        /*02a4*/ 	.word	0x00000530


	//   ....[12]....
        /*02a8*/ 	.word	0x00000560


	//   ....[13]....
        /*02ac*/ 	.word	0x000005f0


	//   ....[14]....
        /*02b0*/ 	.word	0x00000620


	//   ....[15]....
        /*02b4*/ 	.word	0x00000640


	//   ....[16]....
        /*02b8*/ 	.word	0x000006a0


	//   ....[17]....
        /*02bc*/ 	.word	0x000022a0


	//   ....[18]....
        /*02c0*/ 	.word	0x000022c0


	//   ....[19]....
        /*02c4*/ 	.word	0x000023f0


	//   ....[20]....
        /*02c8*/ 	.word	0x00002400


	//   ....[21]....
        /*02cc*/ 	.word	0x00002530


	//   ....[22]....
        /*02d0*/ 	.word	0x00002550


	//   ....[23]....
        /*02d4*/ 	.word	0x00002680


	//   ....[24]....
        /*02d8*/ 	.word	0x00002690


	//   ....[25]....
        /*02dc*/ 	.word	0x00003d60


	//   ....[26]....
        /*02e0*/ 	.word	0x00003d90


	//   ....[27]....
        /*02e4*/ 	.word	0x00003db0


	//   ....[28]....
        /*02e8*/ 	.word	0x00003dd0


	//   ....[29]....
        /*02ec*/ 	.word	0x00005d30


	//   ....[30]....
        /*02f0*/ 	.word	0x00005d50


	//   ....[31]....
        /*02f4*/ 	.word	0x00005d70


	//   ....[32]....
        /*02f8*/ 	.word	0x00005d90


	//   ....[33]....
        /*02fc*/ 	.word	0x000077a0


	//   ....[34]....
        /*0300*/ 	.word	0x000077b0


	//   ....[35]....
        /*0304*/ 	.word	0x000077e0


	//   ....[36]....
        /*0308*/ 	.word	0x000077f0


	//   ....[37]....
        /*030c*/ 	.word	0x00008b00


	//   ....[38]....
        /*0310*/ 	.word	0x00008b20


	//   ....[39]....
        /*0314*/ 	.word	0x00008b40


	//   ....[40]....
        /*0318*/ 	.word	0x00008b50


	//   ....[41]....
        /*031c*/ 	.word	0x00008ea0


	//   ....[42]....
        /*0320*/ 	.word	0x00008ec0


	//   ....[43]....
        /*0324*/ 	.word	0x00008fe0


	//   ....[44]....
        /*0328*/ 	.word	0x00008ff0


	//   ....[45]....
        /*032c*/ 	.word	0x00009120


	//   ....[46]....
        /*0330*/ 	.word	0x00009140


	//   ....[47]....
        /*0334*/ 	.word	0x00009270


	//   ....[48]....
        /*0338*/ 	.word	0x00009280


	//   ....[49]....
        /*033c*/ 	.word	0x000095c0


	//   ....[50]....
        /*0340*/ 	.word	0x000095e0


	//   ....[51]....
        /*0344*/ 	.word	0x00009e30


	//   ....[52]....
        /*0348*/ 	.word	0x00009e40


	//   ....[53]....
        /*034c*/ 	.word	0x0000ab50


	//   ....[54]....
        /*0350*/ 	.word	0x0000ab70


	//   ....[55]....
        /*0354*/ 	.word	0x0000aca0


	//   ....[56]....
        /*0358*/ 	.word	0x0000acb0


	//   ....[57]....
        /*035c*/ 	.word	0x0000ade0


	//   ....[58]....
        /*0360*/ 	.word	0x0000ae00


	//   ....[59]....
        /*0364*/ 	.word	0x0000af30


	//   ....[60]....
        /*0368*/ 	.word	0x0000af40


	//   ....[61]....
        /*036c*/ 	.word	0x0000b0f0


	//   ....[62]....
        /*0370*/ 	.word	0x0000b110


	//   ....[63]....
        /*0374*/ 	.word	0x0000b230


	//   ....[64]....
        /*0378*/ 	.word	0x0000b270


	//   ....[65]....
        /*037c*/ 	.word	0x0000b2a0


	//   ....[66]....
        /*0380*/ 	.word	0x0000b2d0


	//   ....[67]....
        /*0384*/ 	.word	0x0000b300


	//   ....[68]....
        /*0388*/ 	.word	0x0000b330


	//   ....[69]....
        /*038c*/ 	.word	0x0000b470


	//   ....[70]....
        /*0390*/ 	.word	0x0000b4b0


	//   ....[71]....
        /*0394*/ 	.word	0x0000b4e0


	//   ....[72]....
        /*0398*/ 	.word	0x0000b510


	//   ....[73]....
        /*039c*/ 	.word	0x0000b540


	//   ....[74]....
        /*03a0*/ 	.word	0x0000b570


	//   ....[75]....
        /*03a4*/ 	.word	0x0000b600


	//   ....[76]....
        /*03a8*/ 	.word	0x0000b630


	//   ....[77]....
        /*03ac*/ 	.word	0x0000b640


	//   ....[78]....
        /*03b0*/ 	.word	0x0000b6a0


	//   ....[79]....
        /*03b4*/ 	.word	0x0000bb70


	//   ....[80]....
        /*03b8*/ 	.word	0x0000bbd0


	//   ....[81]....
        /*03bc*/ 	.word	0x0000bc30


	//   ....[82]....
        /*03c0*/ 	.word	0x0000bc90


	//   ....[83]....
        /*03c4*/ 	.word	0x0000bcf0


	//   ....[84]....
        /*03c8*/ 	.word	0x0000bd60


	//   ....[85]....
        /*03cc*/ 	.word	0x0000bda0


	//   ....[86]....
        /*03d0*/ 	.word	0x0000be00


	//   ....[87]....
        /*03d4*/ 	.word	0x0000be70


	//   ....[88]....
        /*03d8*/ 	.word	0x0000bed0


	//   ....[89]....
        /*03dc*/ 	.word	0x0000bf40


	//   ....[90]....
        /*03e0*/ 	.word	0x0000bfb0


	//   ....[91]....
        /*03e4*/ 	.word	0x0000c020


	//   ....[92]....
        /*03e8*/ 	.word	0x0000c080


	//   ....[93]....
        /*03ec*/ 	.word	0x0000c0e0


	//   ....[94]....
        /*03f0*/ 	.word	0x0000c150


	//   ....[95]....
        /*03f4*/ 	.word	0x0000c1b0


	//   ....[96]....
        /*03f8*/ 	.word	0x0000c210


	//   ....[97]....
        /*03fc*/ 	.word	0x0000c290


	//   ....[98]....
        /*0400*/ 	.word	0x0000c2e0


	//   ....[99]....
        /*0404*/ 	.word	0x0000c330


	//   ....[100]....
        /*0408*/ 	.word	0x0000c380


	//   ....[101]....
        /*040c*/ 	.word	0x0000c3f0


	//   ....[102]....
        /*0410*/ 	.word	0x0000c460


	//   ....[103]....
        /*0414*/ 	.word	0x0000c4d0


	//   ....[104]....
        /*0418*/ 	.word	0x0000c530


	//   ....[105]....
        /*041c*/ 	.word	0x0000c590


	//   ....[106]....
        /*0420*/ 	.word	0x0000c600


	//   ....[107]....
        /*0424*/ 	.word	0x0000c660


	//   ....[108]....
        /*0428*/ 	.word	0x0000c6c0


	//   ....[109]....
        /*042c*/ 	.word	0x0000c730


	//   ....[110]....
        /*0430*/ 	.word	0x0000c7a0


	//   ....[111]....
        /*0434*/ 	.word	0x0000c810


	//   ....[112]....
        /*0438*/ 	.word	0x0000c870


	//   ....[113]....
        /*043c*/ 	.word	0x0000c8e0


	//   ....[114]....
        /*0440*/ 	.word	0x0000c950


	//   ....[115]....
        /*0444*/ 	.word	0x0000c9c0


	//   ....[116]....
        /*0448*/ 	.word	0x0000ca20


	//   ....[117]....
        /*044c*/ 	.word	0x0000ca90


	//   ....[118]....
        /*0450*/ 	.word	0x0000cb00


	//   ....[119]....
        /*0454*/ 	.word	0x0000cb70


	//   ....[120]....
        /*0458*/ 	.word	0x0000cbd0


	//   ....[121]....
        /*045c*/ 	.word	0x0000cc40


	//   ....[122]....
        /*0460*/ 	.word	0x0000ccb0


	//   ....[123]....
        /*0464*/ 	.word	0x0000cd00


	//   ....[124]....
        /*0468*/ 	.word	0x0000cd50


	//   ....[125]....
        /*046c*/ 	.word	0x0000cda0


	//   ....[126]....
        /*0470*/ 	.word	0x0000cdf0


	//   ....[127]....
        /*0474*/ 	.word	0x0000ce40


	//   ....[128]....
        /*0478*/ 	.word	0x0000ceb0


	//   ....[129]....
        /*047c*/ 	.word	0x0000cf10


	//   ....[130]....
        /*0480*/ 	.word	0x0000cf70


	//   ....[131]....
        /*0484*/ 	.word	0x0000cfc0


	//   ....[132]....
        /*0488*/ 	.word	0x0000d010


	//   ....[133]....
        /*048c*/ 	.word	0x0000d060


	//   ....[134]....
        /*0490*/ 	.word	0x0000d0d0


	//   ....[135]....
        /*0494*/ 	.word	0x0000d120


	//   ....[136]....
        /*0498*/ 	.word	0x0000d180


	//   ....[137]....
        /*049c*/ 	.word	0x0000d1e0


	//   ....[138]....
        /*04a0*/ 	.word	0x0000d240


	//----- nvinfo : EIATTR_EXIT_INSTR_OFFSETS
	.align		4
.L_808:
        /*04a4*/ 	.byte	0x04, 0x1c
        /*04a6*/ 	.short	(.L_810 - .L_809)


	//   ....[0]....
.L_809:
        /*04a8*/ 	.word	0x00000b00


	//   ....[1]....
        /*04ac*/ 	.word	0x0000bb30


	//----- nvinfo : EIATTR_MAX_THREADS
	.align		4
.L_810:
        /*04b0*/ 	.byte	0x04, 0x05
        /*04b2*/ 	.short	(.L_812 - .L_811)
.L_811:
        /*04b4*/ 	.word	0x00000100
        /*04b8*/ 	.word	0x00000001
        /*04bc*/ 	.word	0x00000001


	//----- nvinfo : EIATTR_CRS_STACK_SIZE
	.align		4
.L_812:
        /*04c0*/ 	.byte	0x04, 0x1e
        /*04c2*/ 	.short	(.L_814 - .L_813)
.L_813:
        /*04c4*/ 	.word	0x00000000
.L_814:


//--------------------- .nv.info._ZN7cutlass13device_kernelIN5flash19enable_sm80_to_sm89INS1_16FlashAttnFwdSm80INS1_25CollectiveMainloopFwdSm80ILi8ELi1ELb0EN4cute5tupleIJNS5_1CILi128EEENS7_ILi64EEENS7_ILi192EEEEEELi192ENS_10bfloat16_tEfNS_4arch4Sm80ELb0ELb0ELb0ELb1ELb0ELb1ELb1ELb1EEENS1_21CollectiveEpilogueFwdINS6_IJS8_SA_S9_EEENS6_IJNS7_ILi1EEESI_SI_EEESC_SE_Li256ELb1ELb1ELb1ELb0EEENS1_36VarlenDynamicPersistentTileSchedulerILi128ELi64ELi256ELi256ELb1ELb1ELb0ELb0ELb1ELb1EEEEEEEEEvNT_6ParamsE --------------------------
	.section	.nv.info._ZN7cutlass13device_kernelIN5flash19enable_sm80_to_sm89INS1_16FlashAttnFwdSm80INS1_25CollectiveMainloopFwdSm80ILi8ELi1ELb0EN4cute5tupleIJNS5_1CILi128EEENS7_ILi64EEENS7_ILi192EEEEEELi192ENS_10bfloat16_tEfNS_4arch4Sm80ELb0ELb0ELb0ELb1ELb0ELb1ELb1ELb1EEENS1_21CollectiveEpilogueFwdINS6_IJS8_SA_S9_EEENS6_IJNS7_ILi1EEESI_SI_EEESC_SE_Li256ELb1ELb1ELb1ELb0EEENS1_36VarlenDynamicPersistentTileSchedulerILi128ELi64ELi256ELi256ELb1ELb1ELb0ELb0ELb1ELb1EEEEEEEEEvNT_6ParamsE,"",@"SHT_CUDA_INFO"
	.sectionflags	@""
	.align	4


	//----- nvinfo : EIATTR_CUDA_API_VERSION
	.align		4
        /*0000*/ 	.byte	0x04, 0x37
        /*0002*/ 	.short	(.L_816 - .L_815)
.L_815:
        /*0004*/ 	.word	0x00000082


	//----- nvinfo : EIATTR_SW2861232_WAR
	.align		4
.L_816:
        /*0008*/ 	.byte	0x01, 0x35
	.zero		2


	//----- nvinfo : EIATTR_PARAM_CBANK
	.align		4
        /*000c*/ 	.byte	0x04, 0x0a
        /*000e*/ 	.short	(.L_818 - .L_817)
	.align		4
.L_817:
        /*0010*/ 	.word	index@(.nv.constant0._ZN7cutlass13device_kernelIN5flash19enable_sm80_to_sm89INS1_16FlashAttnFwdSm80INS1_25CollectiveMainloopFwdSm80ILi8ELi1ELb0EN4cute5tupleIJNS5_1CILi128EEENS7_ILi64EEENS7_ILi192EEEEEELi192ENS_10bfloat16_tEfNS_4arch4Sm80ELb0ELb0ELb0ELb1ELb0ELb1ELb1ELb1EEENS1_21CollectiveEpilogueFwdINS6_IJS8_SA_S9_EEENS6_IJNS7_ILi1EEESI_SI_EEESC_SE_Li256ELb1ELb1ELb1ELb0EEENS1_36VarlenDynamicPersistentTileSchedulerILi128ELi64ELi256ELi256ELb1ELb1ELb0ELb0ELb1ELb1EEEEEEEEEvNT_6ParamsE)
        /*0014*/ 	.short	0x0160
        /*0016*/ 	.short	0x0438


	//----- nvinfo : EIATTR_CBANK_PARAM_SIZE
	.align		4
.L_818:
        /*0018*/ 	.byte	0x03, 0x19
        /*001a*/ 	.short	0x0438


	//----- nvinfo : EIATTR_KPARAM_INFO
	.align		4
        /*001c*/ 	.byte	0x04, 0x17
        /*001e*/ 	.short	(.L_820 - .L_819)
.L_819:
        /*0020*/ 	.word	0x00000000
        /*0024*/ 	.short	0x0000
        /*0026*/ 	.short	0x0000
        /*0028*/ 	.byte	0x00, 0xf0, 0xe1, 0x10


	//----- nvinfo : EIATTR_MAXREG_COUNT
	.align		4
.L_820:
        /*002c*/ 	.byte	0x03, 0x1b
        /*002e*/ 	.short	0x00ff


	//----- nvinfo : EIATTR_NUM_BARRIERS
	.align		4
        /*0030*/ 	.byte	0x02, 0x4c
        /*0032*/ 	.byte	0x06
	.zero		1


	//----- nvinfo : EIATTR_ANNOTATIONS
	.align		4
        /*0034*/ 	.byte	0x04, 0x55
        /*0036*/ 	.short	(.L_822 - .L_821)


	//   ....[0]....
.L_821:
        /*0038*/ 	.word	0x00000001
        /*003c*/ 	.byte	0x30, 0x76, 0x00, 0x00, 0x01, 0x00, 0x00, 0x00, 0x60, 0x76, 0x00, 0x00, 0x01, 0x00, 0x00, 0x00
        /*004c*/ 	.byte	0x00, 0x7b, 0x00, 0x00, 0x01, 0x00, 0x00, 0x00, 0x00, 0xd5, 0x00, 0x00, 0x01, 0x00, 0x00, 0x00
        /*005c*/ 	.byte	0x80, 0xf9, 0x00, 0x00, 0x01, 0x00, 0x00, 0x00, 0xb0, 0x05, 0x01, 0x00


	//----- nvinfo : EIATTR_MERCURY_ISA_VERSION
	.align		4
.L_822:
        /*0068*/ 	.byte	0x03, 0x5f
        /*006a*/ 	.short	0x0000


	//----- nvinfo : EIATTR_INT_WARP_WIDE_INSTR_OFFSETS
	.align		4
        /*006c*/ 	.byte	0x04, 0x31
        /*006e*/ 	.short	(.L_824 - .L_823)


	//   ....[0]....
.L_823:
        /*0070*/ 	.word	0x00012b70


	//   ....[1]....
        /*0074*/ 	.word	0x00012c10


	//----- nvinfo : EIATTR_COOP_GROUP_MASK_REGIDS
	.align		4
.L_824:
        /*0078*/ 	.byte	0x04, 0x29
        /*007a*/ 	.short	(.L_826 - .L_825)


	//   ....[0]....
.L_825:
        /*007c*/ 	.word	0xffffffff


	//   ....[1]....
        /*0080*/ 	.word	0xffffffff


	//   ....[2]....
        /*0084*/ 	.word	0xffffffff


	//   ....[3]....
        /*0088*/ 	.word	0xffffffff


	//   ....[4]....
        /*008c*/ 	.word	0xffffffff


	//   ....[5]....
        /*0090*/ 	.word	0xffffffff


	//   ....[6]....
        /*0094*/ 	.word	0xffffffff


	//   ....[7]....
        /*0098*/ 	.word	0xffffffff


	//   ....[8]....
        /*009c*/ 	.word	0xffffffff


	//   ....[9]....
        /*00a0*/ 	.word	0xffffffff


	//   ....[10]....
        /*00a4*/ 	.word	0xffffffff


	//   ....[11]....
        /*00a8*/ 	.word	0xffffffff


	//   ....[12]....
        /*00ac*/ 	.word	0xffffffff


	//   ....[13]....
        /*00b0*/ 	.word	0xffffffff


	//   ....[14]....
        /*00b4*/ 	.word	0xffffffff


	//   ....[15]....
        /*00b8*/ 	.word	0xffffffff


	//   ....[16]....
        /*00bc*/ 	.word	0xffffffff


	//   ....[17]....
        /*00c0*/ 	.word	0xffffffff


	//   ....[18]....
        /*00c4*/ 	.word	0xffffffff


	//   ....[19]....
        /*00c8*/ 	.word	0xffffffff


	//   ....[20]....
        /*00cc*/ 	.word	0xffffffff


	//   ....[21]....
        /*00d0*/ 	.word	0xffffffff


	//   ....[22]....
        /*00d4*/ 	.word	0xffffffff


	//   ....[23]....
        /*00d8*/ 	.word	0xffffffff


	//   ....[24]....
        /*00dc*/ 	.word	0xffffffff


	//   ....[25]....
        /*00e0*/ 	.word	0xffffffff


	//   ....[26]....
        /*00e4*/ 	.word	0xffffffff


	//   ....[27]....
        /*00e8*/ 	.word	0xffffffff


	//   ....[28]....
        /*00ec*/ 	.word	0xffffffff


	//   ....[29]....
        /*00f0*/ 	.word	0xffffffff


	//   ....[30]....
        /*00f4*/ 	.word	0xffffffff


	//   ....[31]....
        /*00f8*/ 	.word	0xffffffff


	//   ....[32]....
        /*00fc*/ 	.word	0xffffffff


	//   ....[33]....
        /*0100*/ 	.word	0xffffffff


	//   ....[34]....
        /*0104*/ 	.word	0xffffffff


	//   ....[35]....
        /*0108*/ 	.word	0xffffffff


	//   ....[36]....
        /*010c*/ 	.word	0xffffffff


	//   ....[37]....
        /*0110*/ 	.word	0xffffffff


	//   ....[38]....
        /*0114*/ 	.word	0xffffffff


	//   ....[39]....
        /*0118*/ 	.word	0xffffffff


	//   ....[40]....
        /*011c*/ 	.word	0xffffffff


	//   ....[41]....
        /*0120*/ 	.word	0xffffffff


	//   ....[42]....
        /*0124*/ 	.word	0xffffffff


	//   ....[43]....
        /*0128*/ 	.word	0xffffffff


	//   ....[44]....
        /*012c*/ 	.word	0xffffffff


	//   ....[45]....
        /*0130*/ 	.word	0xffffffff


	//   ....[46]....
        /*0134*/ 	.word	0xffffffff


	//   ....[47]....
        /*0138*/ 	.word	0xffffffff


	//   ....[48]....
        /*013c*/ 	.word	0xffffffff


	//   ....[49]....
        /*0140*/ 	.word	0xffffffff


	//   ....[50]....
        /*0144*/ 	.word	0xffffffff


	//   ....[51]....
        /*0148*/ 	.word	0xffffffff


	//   ....[52]....
        /*014c*/ 	.word	0xffffffff


	//   ....[53]....
        /*0150*/ 	.word	0xffffffff


	//   ....[54]....
        /*0154*/ 	.word	0xffffffff


	//   ....[55]....
        /*0158*/ 	.word	0xffffffff


	//   ....[56]....
        /*015c*/ 	.word	0xffffffff


	//   ....[57]....
        /*0160*/ 	.word	0xffffffff


	//   ....[58]....
        /*0164*/ 	.word	0xffffffff


	//   ....[59]....
        /*0168*/ 	.word	0xffffffff


	//   ....[60]....
        /*016c*/ 	.word	0xffffffff


	//   ....[61]....
        /*0170*/ 	.word	0xffffffff


	//   ....[62]....
        /*0174*/ 	.word	0xffffffff


	//   ....[63]....
        /*0178*/ 	.word	0xffffffff


	//   ....[64]....
        /*017c*/ 	.word	0xffffffff


	//   ....[65]....
        /*0180*/ 	.word	0xffffffff


	//   ....[66]....
        /*0184*/ 	.word	0xffffffff


	//   ....[67]....
        /*0188*/ 	.word	0xffffffff


	//   ....[68]....
        /*018c*/ 	.word	0xffffffff


	//   ....[69]....
        /*0190*/ 	.word	0xffffffff


	//   ....[70]....
        /*0194*/ 	.word	0xffffffff


	//   ....[71]....
        /*0198*/ 	.word	0xffffffff


	//   ....[72]....
        /*019c*/ 	.word	0xffffffff


	//   ....[73]....
        /*01a0*/ 	.word	0xffffffff


	//   ....[74]....
        /*01a4*/ 	.word	0xffffffff


	//   ....[75]....
        /*01a8*/ 	.word	0xffffffff


	//   ....[76]....
        /*01ac*/ 	.word	0xffffffff


	//   ....[77]....
        /*01b0*/ 	.word	0xffffffff


	//   ....[78]....
        /*01b4*/ 	.word	0xffffffff


	//   ....[79]....
        /*01b8*/ 	.word	0xffffffff


	//   ....[80]....
        /*01bc*/ 	.word	0xffffffff


	//   ....[81]....
        /*01c0*/ 	.word	0xffffffff


	//   ....[82]....
        /*01c4*/ 	.word	0xffffffff


	//   ....[83]....
        /*01c8*/ 	.word	0xffffffff


	//   ....[84]....
        /*01cc*/ 	.word	0xffffffff


	//   ....[85]....
        /*01d0*/ 	.word	0xffffffff


	//   ....[86]....
        /*01d4*/ 	.word	0xffffffff


	//   ....[87]....
        /*01d8*/ 	.word	0xffffffff


	//   ....[88]....
        /*01dc*/ 	.word	0xffffffff


	//   ....[89]....
        /*01e0*/ 	.word	0xffffffff


	//   ....[90]....
        /*01e4*/ 	.word	0xffffffff


	//   ....[91]....
        /*01e8*/ 	.word	0xffffffff


	//   ....[92]....
        /*01ec*/ 	.word	0xffffffff


	//   ....[93]....
        /*01f0*/ 	.word	0xffffffff


	//   ....[94]....
        /*01f4*/ 	.word	0xffffffff


	//   ....[95]....
        /*01f8*/ 	.word	0xffffffff


	//   ....[96]....
        /*01fc*/ 	.word	0xffffffff


	//   ....[97]....
        /*0200*/ 	.word	0xffffffff


	//   ....[98]....
        /*0204*/ 	.word	0xffffffff


	//   ....[99]....
        /*0208*/ 	.word	0xffffffff


	//   ....[100]....
        /*020c*/ 	.word	0xffffffff


	//   ....[101]....
        /*0210*/ 	.word	0xffffffff


	//   ....[102]....
        /*0214*/ 	.word	0xffffffff


	//   ....[103]....
        /*0218*/ 	.word	0xffffffff


	//   ....[104]....
        /*021c*/ 	.word	0xffffffff


	//   ....[105]....
        /*0220*/ 	.word	0xffffffff


	//   ....[106]....
        /*0224*/ 	.word	0xffffffff


	//   ....[107]....
        /*0228*/ 	.word	0xffffffff


	//   ....[108]....
        /*022c*/ 	.word	0xffffffff


	//   ....[109]....
        /*0230*/ 	.word	0xffffffff


	//   ....[110]....
        /*0234*/ 	.word	0xffffffff


	//   ....[111]....
        /*0238*/ 	.word	0xffffffff


	//   ....[112]....
        /*023c*/ 	.word	0xffffffff


	//   ....[113]....
        /*0240*/ 	.word	0xffffffff


	//   ....[114]....
        /*0244*/ 	.word	0xffffffff


	//   ....[115]....
        /*0248*/ 	.word	0xffffffff


	//   ....[116]....
        /*024c*/ 	.word	0xffffffff


	//   ....[117]....
        /*0250*/ 	.word	0xffffffff


	//   ....[118]....
        /*0254*/ 	.word	0xffffffff


	//   ....[119]....
        /*0258*/ 	.word	0xffffffff


	//   ....[120]....
        /*025c*/ 	.word	0xffffffff


	//   ....[121]....
        /*0260*/ 	.word	0xffffffff


	//   ....[122]....
        /*0264*/ 	.word	0xffffffff


	//   ....[123]....
        /*0268*/ 	.word	0xffffffff


	//   ....[124]....
        /*026c*/ 	.word	0xffffffff


	//   ....[125]....
        /*0270*/ 	.word	0xffffffff


	//   ....[126]....
        /*0274*/ 	.word	0xffffffff


	//   ....[127]....
        /*0278*/ 	.word	0xffffffff


	//   ....[128]....
        /*027c*/ 	.word	0xffffffff


	//   ....[129]....
        /*0280*/ 	.word	0xffffffff


	//   ....[130]....
        /*0284*/ 	.word	0xffffffff


	//   ....[131]....
        /*0288*/ 	.word	0xffffffff


	//   ....[132]....
        /*028c*/ 	.word	0xffffffff


	//   ....[133]....
        /*0290*/ 	.word	0xffffffff


	//   ....[134]....
        /*0294*/ 	.word	0xffffffff


	//   ....[135]....
        /*0298*/ 	.word	0xffffffff


	//   ....[136]....
        /*029c*/ 	.word	0xffffffff


	//   ....[137]....
        /*02a0*/ 	.word	0xffffffff


	//   ....[138]....
        /*02a4*/ 	.word	0xffffffff


	//   ....[139]....
        /*02a8*/ 	.word	0xffffffff


	//   ....[140]....
        /*02ac*/ 	.word	0xffffffff


	//   ....[141]....
        /*02b0*/ 	.word	0xffffffff


	//   ....[142]....
        /*02b4*/ 	.word	0xffffffff


	//   ....[143]....
        /*02b8*/ 	.word	0xffffffff


	//   ....[144]....
        /*02bc*/ 	.word	0xffffffff


	//   ....[145]....
        /*02c0*/ 	.word	0xffffffff


	//   ....[146]....
        /*02c4*/ 	.word	0xffffffff


	//----- nvinfo : EIATTR_COOP_GROUP_INSTR_OFFSETS
	.align		4
.L_826:
        /*02c8*/ 	.byte	0x04, 0x28
        /*02ca*/ 	.short	(.L_828 - .L_827)


	//   ....[0]....
.L_827:
        /*02cc*/ 	.word	0x00000090


	//   ....[1]....
        /*02d0*/ 	.word	0x00000210


	//   ....[2]....
        /*02d4*/ 	.word	0x00000240


	//   ....[3]....
        /*02d8*/ 	.word	0x00000270


	//   ....[4]....
        /*02dc*/ 	.word	0x000002a0


	//   ....[5]....
        /*02e0*/ 	.word	0x000002d0


	//   ....[6]....
        /*02e4*/ 	.word	0x00000300


	//   ....[7]....
        /*02e8*/ 	.word	0x00000450


	//   ....[8]....
        /*02ec*/ 	.word	0x00000490


	//   ....[9]....
        /*02f0*/ 	.word	0x000004c0


	//   ....[10]....
        /*02f4*/ 	.word	0x000004f0


	//   ....[11]....
        /*02f8*/ 	.word	0x00000520


	//   ....[12]....
        /*02fc*/ 	.word	0x00000550


	//   ....[13]....
        /*0300*/ 	.word	0x000005e0


	//   ....[14]....
        /*0304*/ 	.word	0x00000610


	//   ....[15]....
        /*0308*/ 	.word	0x00000630


	//   ....[16]....
        /*030c*/ 	.word	0x00000690


	//   ....[17]....
        /*0310*/ 	.word	0x000076e0


	//   ....[18]....
        /*0314*/ 	.word	0x00007700


	//   ....[19]....
        /*0318*/ 	.word	0x00007850


	//   ....[20]....
        /*031c*/ 	.word	0x00007860


	//   ....[21]....
        /*0320*/ 	.word	0x00007990


	//   ....[22]....
        /*0324*/ 	.word	0x000079b0


	//   ....[23]....
        /*0328*/ 	.word	0x00007ae0


	//   ....[24]....
        /*032c*/ 	.word	0x00007af0


	//   ....[25]....
        /*0330*/ 	.word	0x00007f90


	//   ....[26]....
        /*0334*/ 	.word	0x00007fd0


	//   ....[27]....
        /*0338*/ 	.word	0x00008010


	//   ....[28]....
        /*033c*/ 	.word	0x00008050


	//   ....[29]....
        /*0340*/ 	.word	0x0000a980


	//   ....[30]....
        /*0344*/ 	.word	0x0000a9d0


	//   ....[31]....
        /*0348*/ 	.word	0x0000aa10


	//   ....[32]....
        /*034c*/ 	.word	0x0000aa50


	//   ....[33]....
        /*0350*/ 	.word	0x0000e890


	//   ....[34]....
        /*0354*/ 	.word	0x0000e920


	//   ....[35]....
        /*0358*/ 	.word	0x0000e940


	//   ....[36]....
        /*035c*/ 	.word	0x0000e960


	//   ....[37]....
        /*0360*/ 	.word	0x00010920


	//   ....[38]....
        /*0364*/ 	.word	0x00010940


	//   ....[39]....
        /*0368*/ 	.word	0x00010960


	//   ....[40]....
        /*036c*/ 	.word	0x00010980


	//   ....[41]....
        /*0370*/ 	.word	0x00012380


	//   ....[42]....
        /*0374*/ 	.word	0x00012390


	//   ....[43]....
        /*0378*/ 	.word	0x000123c0


	//   ....[44]....
        /*037c*/ 	.word	0x000123d0


	//   ....[45]....
        /*0380*/ 	.word	0x000137c0


	//   ....[46]....
        /*0384*/ 	.word	0x000137e0


	//   ....[47]....
        /*0388*/ 	.word	0x000137f0


	//   ....[48]....
        /*038c*/ 	.word	0x00013800


	//   ....[49]....
        /*0390*/ 	.word	0x00013b70


	//   ....[50]....
        /*0394*/ 	.word	0x00013b90


	//   ....[51]....
        /*0398*/ 	.word	0x00013ce0


	//   ....[52]....
        /*039c*/ 	.word	0x00013cf0


	//   ....[53]....
        /*03a0*/ 	.word	0x00013e20


	//   ....[54]....
        /*03a4*/ 	.word	0x00013e40


	//   ....[55]....
        /*03a8*/ 	.word	0x00013f70


	//   ....[56]....
        /*03ac*/ 	.word	0x00013f80


	//   ....[57]....
        /*03b0*/ 	.word	0x000142b0


	//   ....[58]....
        /*03b4*/ 	.word	0x000142d0


	//   ....[59]....
        /*03b8*/ 	.word	0x00014c60


	//   ....[60]....
        /*03bc*/ 	.word	0x00014c70


	//   ....[61]....
        /*03c0*/ 	.word	0x000159a0


	//   ....[62]....
        /*03c4*/ 	.word	0x000159c0


	//   ....[63]....
        /*03c8*/ 	.word	0x00015b20


	//   ....[64]....
        /*03cc*/ 	.word	0x00015b30


	//   ....[65]....
        /*03d0*/ 	.word	0x00015c60


	//   ....[66]....
        /*03d4*/ 	.word	0x00015c80


	//   ....[67]....
        /*03d8*/ 	.word	0x00015db0


	//   ....[68]....
        /*03dc*/ 	.word	0x00015dc0


	//   ....[69]....
        /*03e0*/ 	.word	0x00015f70


	//   ....[70]....
        /*03e4*/ 	.word	0x00015f90


	//   ....[71]....
        /*03e8*/ 	.word	0x000160b0


	//   ....[72]....
        /*03ec*/ 	.word	0x000160f0


	//   ....[73]....
        /*03f0*/ 	.word	0x00016120


	//   ....[74]....
        /*03f4*/ 	.word	0x00016150


	//   ....[75]....
        /*03f8*/ 	.word	0x00016180


	//   ....[76]....
        /*03fc*/ 	.word	0x000161b0


	//   ....[77]....
        /*0400*/ 	.word	0x00016300


	//   ....[78]....
        /*0404*/ 	.word	0x00016340


	//   ....[79]....
        /*0408*/ 	.word	0x00016370


	//   ....[80]....
        /*040c*/ 	.word	0x000163a0


	//   ....[81]....
        /*0410*/ 	.word	0x000163d0


	//   ....[82]....
        /*0414*/ 	.word	0x00016400


	//   ....[83]....
        /*0418*/ 	.word	0x00016490


	//   ....[84]....
        /*041c*/ 	.word	0x000164c0


	//   ....[85]....
        /*0420*/ 	.word	0x000164d0


	//   ....[86]....
        /*0424*/ 	.word	0x00016530


	//   ....[87]....
        /*0428*/ 	.word	0x00016a10


	//   ....[88]....
        /*042c*/ 	.word	0x00016a70


	//   ....[89]....
        /*0430*/ 	.word	0x00016ad0


	//   ....[90]....
        /*0434*/ 	.word	0x00016b30


	//   ....[91]....
        /*0438*/ 	.word	0x00016b90


	//   ....[92]....
        /*043c*/ 	.word	0x00016c00


	//   ....[93]....
        /*0440*/ 	.word	0x00016c40


	//   ....[94]....
        /*0444*/ 	.word	0x00016ca0


	//   ....[95]....
        /*0448*/ 	.word	0x00016d10


	//   ....[96]....
        /*044c*/ 	.word	0x00016d80


	//   ....[97]....
        /*0450*/ 	.word	0x00016df0


	//   ....[98]....
        /*0454*/ 	.word	0x00016e60


	//   ....[99]....
        /*0458*/ 	.word	0x00016ed0


	//   ....[100]....
        /*045c*/ 	.word	0x00016f30


	//   ....[101]....
        /*0460*/ 	.word	0x00016f90


	//   ....[102]....
        /*0464*/ 	.word	0x00017000


	//   ....[103]....
        /*0468*/ 	.word	0x00017060


	//   ....[104]....
        /*046c*/ 	.word	0x000170c0


	//   ....[105]....
        /*0470*/ 	.word	0x00017140


	//   ....[106]....
        /*0474*/ 	.word	0x00017190


	//   ....[107]....
        /*0478*/ 	.word	0x000171e0


	//   ....[108]....
        /*047c*/ 	.word	0x00017230


	//   ....[109]....
        /*0480*/ 	.word	0x000172a0


	//   ....[110]....
        /*0484*/ 	.word	0x00017310


	//   ....[111]....
        /*0488*/ 	.word	0x00017380


	//   ....[112]....
        /*048c*/ 	.word	0x000173e0


	//   ....[113]....
        /*0490*/ 	.word	0x00017440


	//   ....[114]....
        /*0494*/ 	.word	0x000174b0


	//   ....[115]....
        /*0498*/ 	.word	0x00017510


	//   ....[116]....
        /*049c*/ 	.word	0x00017570


	//   ....[117]....
        /*04a0*/ 	.word	0x000175e0


	//   ....[118]....
        /*04a4*/ 	.word	0x00017650


	//   ....[119]....
        /*04a8*/ 	.word	0x000176c0


	//   ....[120]....
        /*04ac*/ 	.word	0x00017720


	//   ....[121]....
        /*04b0*/ 	.word	0x00017790


	//   ....[122]....
        /*04b4*/ 	.word	0x00017800


	//   ....[123]....
        /*04b8*/ 	.word	0x00017870


	//   ....[124]....
        /*04bc*/ 	.word	0x000178d0


	//   ....[125]....
        /*04c0*/ 	.word	0x00017930


	//   ....[126]....
        /*04c4*/ 	.word	0x000179a0


	//   ....[127]....
        /*04c8*/ 	.word	0x00017a00


	//   ....[128]....
        /*04cc*/ 	.word	0x00017a60


	//   ....[129]....
        /*04d0*/ 	.word	0x00017ad0


	//   ....[130]....
        /*04d4*/ 	.word	0x00017b40


	//   ....[131]....
        /*04d8*/ 	.word	0x00017b90


	//   ....[132]....
        /*04dc*/ 	.word	0x00017be0


	//   ....[133]....
        /*04e0*/ 	.word	0x00017c30


	//   ....[134]....
        /*04e4*/ 	.word	0x00017c80


	//   ....[135]....
        /*04e8*/ 	.word	0x00017cd0


	//   ....[136]....
        /*04ec*/ 	.word	0x00017d40


	//   ....[137]....
        /*04f0*/ 	.word	0x00017da0


	//   ....[138]....
        /*04f4*/ 	.word	0x00017e00


	//   ....[139]....
        /*04f8*/ 	.word	0x00017e50


	//   ....[140]....
        /*04fc*/ 	.word	0x00017ea0


	//   ....[141]....
        /*0500*/ 	.word	0x00017ef0


	//   ....[142]....
        /*0504*/ 	.word	0x00017f60


	//   ....[143]....
        /*0508*/ 	.word	0x00017fb0


	//   ....[144]....
        /*050c*/ 	.word	0x00018010


	//   ....[145]....
        /*0510*/ 	.word	0x00018070


	//   ....[146]....
        /*0514*/ 	.word	0x000180e0


	//----- nvinfo : EIATTR_EXIT_INSTR_OFFSETS
	.align		4
.L_828:
        /*0518*/ 	.byte	0x04, 0x1c
        /*051a*/ 	.short	(.L_830 - .L_829)


	//   ....[0]....
.L_829:
        /*051c*/ 	.word	0x00000ae0


	//   ....[1]....
        /*0520*/ 	.word	0x000169d0


	//----- nvinfo : EIATTR_MAX_THREADS
	.align		4
.L_830:
        /*0524*/ 	.byte	0x04, 0x05
        /*0526*/ 	.short	(.L_832 - .L_831)
.L_831:
        /*0528*/ 	.word	0x00000100
        /*052c*/ 	.word	0x00000001
        /*0530*/ 	.word	0x00000001


	//----- nvinfo : EIATTR_CRS_STACK_SIZE
	.align		4
.L_832:
        /*0534*/ 	.byte	0x04, 0x1e
        /*0536*/ 	.short	(.L_834 - .L_833)
.L_833:
        /*0538*/ 	.word	0x00000000
.L_834:


//--------------------- .nv.info._ZN7cutlass13device_kernelIN5flash19enable_sm80_to_sm89INS1_16FlashAttnFwdSm80INS1_25CollectiveMainloopFwdSm80ILi8ELi1ELb0EN4cute5tupleIJNS5_1CILi128EEENS7_ILi64EEENS7_ILi192EEEEEELi192ENS_10bfloat16_tEfNS_4arch4Sm80ELb0ELb1ELb0ELb0ELb0ELb0ELb1ELb1EEENS1_21CollectiveEpilogueFwdINS6_IJS8_SA_S9_EEENS6_IJNS7_ILi1EEESI_SI_EEESC_SE_Li256ELb0ELb1ELb1ELb0EEENS1_19SingleTileSchedulerILb0ELb1ELb1ELi128EEEEEEEEEvNT_6ParamsE --------------------------
	.section	.nv.info._ZN7cutlass13device_kernelIN5flash19enable_sm80_to_sm89INS1_16FlashAttnFwdSm80INS1_25CollectiveMainloopFwdSm80ILi8ELi1ELb0EN4cute5tupleIJNS5_1CILi128EEENS7_ILi64EEENS7_ILi192EEEEEELi192ENS_10bfloat16_tEfNS_4arch4Sm80ELb0ELb1ELb0ELb0ELb0ELb0ELb1ELb1EEENS1_21CollectiveEpilogueFwdINS6_IJS8_SA_S9_EEENS6_IJNS7_ILi1EEESI_SI_EEESC_SE_Li256ELb0ELb1ELb1ELb0EEENS1_19SingleTileSchedulerILb0ELb1ELb1ELi128EEEEEEEEEvNT_6ParamsE,"",@"SHT_CUDA_INFO"
	.sectionflags	@""
	.align	4


	//----- nvinfo : EIATTR_CUDA_API_VERSION
	.align		4
        /*0000*/ 	.byte	0x04, 0x37
        /*0002*/ 	.short	(.L_836 - .L_835)
.L_835:
        /*0004*/ 	.word	0x00000082


	//----- nvinfo : EIATTR_SW2861232_WAR
	.align		4
.L_836:
        /*0008*/ 	.byte	0x01, 0x35
	.zero		2


	//----- nvinfo : EIATTR_PARAM_CBANK
	.align		4
        /*000c*/ 	.byte	0x04, 0x0a
        /*000e*/ 	.short	(.L_838 - .L_837)
	.align		4
.L_837:
        /*0010*/ 	.word	index@(.nv.constant0._ZN7cutlass13device_kernelIN5flash19enable_sm80_to_sm89INS1_16FlashAttnFwdSm80INS1_25CollectiveMainloopFwdSm80ILi8ELi1ELb0EN4cute5tupleIJNS5_1CILi128EEENS7_ILi64EEENS7_ILi192EEEEEELi192ENS_10bfloat16_tEfNS_4arch4Sm80ELb0ELb1ELb0ELb0ELb0ELb0ELb1ELb1EEENS1_21CollectiveEpilogueFwdINS6_IJS8_SA_S9_EEENS6_IJNS7_ILi1EEESI_SI_EEESC_SE_Li256ELb0ELb1ELb1ELb0EEENS1_19SingleTileSchedulerILb0ELb1ELb1ELi128EEEEEEEEEvNT_6ParamsE)
        /*0014*/ 	.short	0x0160
        /*0016*/ 	.short	0x0418


	//----- nvinfo : EIATTR_CBANK_PARAM_SIZE
	.align		4
.L_838:
        /*0018*/ 	.byte	0x03, 0x19
        /*001a*/ 	.short	0x0418


	//----- nvinfo : EIATTR_KPARAM_INFO
	.align		4
        /*001c*/ 	.byte	0x04, 0x17
        /*001e*/ 	.short	(.L_840 - .L_839)
.L_839:
        /*0020*/ 	.word	0x00000000
        /*0024*/ 	.short	0x0000
        /*0026*/ 	.short	0x0000
        /*0028*/ 	.byte	0x00, 0xf0, 0x61, 0x10


	//----- nvinfo : EIATTR_MAXREG_COUNT
	.align		4
.L_840:
        /*002c*/ 	.byte	0x03, 0x1b
        /*002e*/ 	.short	0x00ff


	//----- nvinfo : EIATTR_NUM_BARRIERS
	.align		4
        /*0030*/ 	.byte	0x02, 0x4c
        /*0032*/ 	.byte	0x02
	.zero		1


	//----- nvinfo : EIATTR_MERCURY_ISA_VERSION
	.align		4
        /*0034*/ 	.byte	0x03, 0x5f
        /*0036*/ 	.short	0x0000


	//----- nvinfo : EIATTR_COOP_GROUP_MASK_REGIDS
	.align		4
        /*0038*/ 	.byte	0x04, 0x29
        /*003a*/ 	.short	(.L_842 - .L_841)


	//   ....[0]....
.L_841:
        /*003c*/ 	.word	0xffffffff


	//   ....[1]....
        /*0040*/ 	.word	0xffffffff


	//   ....[2]....
        /*0044*/ 	.word	0xffffffff


	//   ....[3]....
        /*0048*/ 	.word	0xffffffff


	//   ....[4]....
        /*004c*/ 	.word	0xffffffff


	//   ....[5]....
        /*0050*/ 	.word	0xffffffff


	//   ....[6]....
        /*0054*/ 	.word	0xffffffff


	//   ....[7]....
        /*0058*/ 	.word	0xffffffff


	//   ....[8]....
        /*005c*/ 	.word	0xffffffff


	//   ....[9]....
        /*0060*/ 	.word	0xffffffff


	//   ....[10]....
        /*0064*/ 	.word	0xffffffff


	//   ....[11]....
        /*0068*/ 	.word	0xffffffff


	//   ....[12]....
        /*006c*/ 	.word	0xffffffff


	//   ....[13]....
        /*0070*/ 	.word	0xffffffff


	//   ....[14]....
        /*0074*/ 	.word	0xffffffff


	//   ....[15]....
        /*0078*/ 	.word	0xffffffff


	//   ....[16]....
        /*007c*/ 	.word	0xffffffff


	//   ....[17]....
        /*0080*/ 	.word	0xffffffff


	//   ....[18]....
        /*0084*/ 	.word	0xffffffff


	//   ....[19]....
        /*0088*/ 	.word	0xffffffff


	//   ....[20]....
        /*008c*/ 	.word	0xffffffff


	//   ....[21]....
        /*0090*/ 	.word	0xffffffff


	//   ....[22]....
        /*0094*/ 	.word	0xffffffff


	//   ....[23]....
        /*0098*/ 	.word	0xffffffff


	//   ....[24]....
        /*009c*/ 	.word	0xffffffff


	//   ....[25]....
        /*00a0*/ 	.word	0xffffffff


	//   ....[26]....
        /*00a4*/ 	.word	0xffffffff


	//   ....[27]....
        /*00a8*/ 	.word	0xffffffff


	//   ....[28]....
        /*00ac*/ 	.word	0xffffffff


	//   ....[29]....
        /*00b0*/ 	.word	0xffffffff


	//   ....[30]....
        /*00b4*/ 	.word	0xffffffff


	//   ....[31]....
        /*00b8*/ 	.word	0xffffffff


	//   ....[32]....
        /*00bc*/ 	.word	0xffffffff


	//   ....[33]....
        /*00c0*/ 	.word	0xffffffff


	//   ....[34]....
        /*00c4*/ 	.word	0xffffffff


	//   ....[35]....
        /*00c8*/ 	.word	0xffffffff


	//   ....[36]....
        /*00cc*/ 	.word	0xffffffff


	//   ....[37]....
        /*00d0*/ 	.word	0xffffffff


	//   ....[38]....
        /*00d4*/ 	.word	0xffffffff


	//   ....[39]....
        /*00d8*/ 	.word	0xffffffff


	//   ....[40]....
        /*00dc*/ 	.word	0xffffffff


	//   ....[41]....
        /*00e0*/ 	.word	0xffffffff


	//   ....[42]....
        /*00e4*/ 	.word	0xffffffff


	//----- nvinfo : EIATTR_COOP_GROUP_INSTR_OFFSETS
	.align		4
.L_842:
        /*00e8*/ 	.byte	0x04, 0x28
        /*00ea*/ 	.short	(.L_844 - .L_843)


	//   ....[0]....
.L_843:
        /*00ec*/ 	.word	0x00000050


	//   ....[1]....
        /*00f0*/ 	.word	0x00001350


	//   ....[2]....
        /*00f4*/ 	.word	0x000013d0


	//   ....[3]....
        /*00f8*/ 	.word	0x00001700


	//   ....[4]....
        /*00fc*/ 	.word	0x00001730


	//   ....[5]....
        /*0100*/ 	.word	0x00001870


	//   ....[6]....
        /*0104*/ 	.word	0x000018a0


	//   ....[7]....
        /*0108*/ 	.word	0x000019d0


	//   ....[8]....
        /*010c*/ 	.word	0x00001a10


	//   ....[9]....
        /*0110*/ 	.word	0x00002f00


	//   ....[10]....
        /*0114*/ 	.word	0x000031d0


	//   ....[11]....
        /*0118*/ 	.word	0x00003d10


	//   ....[12]....
        /*011c*/ 	.word	0x00003d40


	//   ....[13]....
        /*0120*/ 	.word	0x00003d60


	//   ....[14]....
        /*0124*/ 	.word	0x00003d80


	//   ....[15]....
        /*0128*/ 	.word	0x00005830


	//   ....[16]....
        /*012c*/ 	.word	0x000062b0


	//   ....[17]....
        /*0130*/ 	.word	0x00006a70


	//   ....[18]....
        /*0134*/ 	.word	0x00006c80


	//   ....[19]....
        /*0138*/ 	.word	0x00006cb0


	//   ....[20]....
        /*013c*/ 	.word	0x00006d20


	//   ....[21]....
        /*0140*/ 	.word	0x000096f0


	//   ....[22]....
        /*0144*/ 	.word	0x00009710


	//   ....[23]....
        /*0148*/ 	.word	0x00009730


	//   ....[24]....
        /*014c*/ 	.word	0x00009750


	//   ....[25]....
        /*0150*/ 	.word	0x0000c170


	//   ....[26]....
        /*0154*/ 	.word	0x0000c4b0


	//   ....[27]....
        /*0158*/ 	.word	0x0000cde0


	//   ....[28]....
        /*015c*/ 	.word	0x0000ce30


	//   ....[29]....
        /*0160*/ 	.word	0x0000ce50


	//   ....[30]....
        /*0164*/ 	.word	0x0000ce70


	//   ....[31]....
        /*0168*/ 	.word	0x0000e5a0


	//   ....[32]....
        /*016c*/ 	.word	0x0000e5d0


	//   ....[33]....
        /*0170*/ 	.word	0x0000e610


	//   ....[34]....
        /*0174*/ 	.word	0x0000e620


	//   ....[35]....
        /*0178*/ 	.word	0x0000f330


	//   ....[36]....
        /*017c*/ 	.word	0x0000f370


	//   ....[37]....
        /*0180*/ 	.word	0x0000f390


	//   ....[38]....
        /*0184*/ 	.word	0x0000f3c0


	//   ....[39]....
        /*0188*/ 	.word	0x0000f430


	//   ....[40]....
        /*018c*/ 	.word	0x0000f4a0


	//   ....[41]....
        /*0190*/ 	.word	0x0000fdb0


	//   ....[42]....
        /*0194*/ 	.word	0x0000fdc0


	//----- nvinfo : EIATTR_EXIT_INSTR_OFFSETS
	.align		4
.L_844:
        /*0198*/ 	.byte	0x04, 0x1c
        /*019a*/ 	.short	(.L_846 - .L_845)


	//   ....[0]....
.L_845:
        /*019c*/ 	.word	0x000001b0


	//   ....[1]....
        /*01a0*/ 	.word	0x0000fdd0


	//   ....[2]....
        /*01a4*/ 	.word	0x00010670


	//   ....[3]....
        /*01a8*/ 	.word	0x000106c0


	//   ....[4]....
        /*01ac*/ 	.word	0x000106f0


	//   ....[5]....
        /*01b0*/ 	.word	0x00010750


	//   ....[6]....
        /*01b4*/ 	.word	0x000109e0


	//----- nvinfo : EIATTR_CTAIDZ_USED
	.align		4
.L_846:
        /*01b8*/ 	.byte	0x01, 0x04
	.zero		2


	//----- nvinfo : EIATTR_MAX_THREADS
	.align		4
        /*01bc*/ 	.byte	0x04, 0x05
        /*01be*/ 	.short	(.L_848 - .L_847)
.L_847:
        /*01c0*/ 	.word	0x00000100
        /*01c4*/ 	.word	0x00000001
        /*01c8*/ 	.word	0x00000001


	//----- nvinfo : EIATTR_CRS_STACK_SIZE
	.align		4
.L_848:
        /*01cc*/ 	.byte	0x04, 0x1e
        /*01ce*/ 	.short	(.L_850 - .L_849)
.L_849:
        /*01d0*/ 	.word	0x00000000
.L_850:


//--------------------- .nv.info._ZN7cutlass13device_kernelIN5flash19enable_sm80_to_sm89INS1_16FlashAttnFwdSm80INS1_25CollectiveMainloopFwdSm80ILi8ELi1ELb0EN4cute5tupleIJNS5_1CILi128EEENS7_ILi64EEENS7_ILi192EEEEEELi192ENS_10bfloat16_tEfNS_4arch4Sm80ELb0ELb1ELb0ELb1ELb0ELb0ELb1ELb1EEENS1_21CollectiveEpilogueFwdINS6_IJS8_SA_S9_EEENS6_IJNS7_ILi1EEESI_SI_EEESC_SE_Li256ELb1ELb1ELb1ELb0EEENS1_36VarlenDynamicPersistentTileSchedulerILi128ELi64ELi256ELi256ELb1ELb1ELb0ELb1ELb0ELb1EEEEEEEEEvNT_6ParamsE --------------------------
	.section	.nv.info._ZN7cutlass13device_kernelIN5flash19enable_sm80_to_sm89INS1_16FlashAttnFwdSm80INS1_25CollectiveMainloopFwdSm80ILi8ELi1ELb0EN4cute5tupleIJNS5_1CILi128EEENS7_ILi64EEENS7_ILi192EEEEEELi192ENS_10bfloat16_tEfNS_4arch4Sm80ELb0ELb1ELb0ELb1ELb0ELb0ELb1ELb1EEENS1_21CollectiveEpilogueFwdINS6_IJS8_SA_S9_EEENS6_IJNS7_ILi1EEESI_SI_EEESC_SE_Li256ELb1ELb1ELb1ELb0EEENS1_36VarlenDynamicPersistentTileSchedulerILi128ELi64ELi256ELi256ELb1ELb1ELb0ELb1ELb0ELb1EEEEEEEEEvNT_6ParamsE,"",@"SHT_CUDA_INFO"
	.sectionflags	@""
	.align	4


	//----- nvinfo : EIATTR_CUDA_API_VERSION
	.align		4
        /*0000*/ 	.byte	0x04, 0x37
        /*0002*/ 	.short	(.L_852 - .L_851)
.L_851:
        /*0004*/ 	.word	0x00000082


	//----- nvinfo : EIATTR_SW2861232_WAR
	.align		4
.L_852:
        /*0008*/ 	.byte	0x01, 0x35
	.zero		2


	//----- nvinfo : EIATTR_PARAM_CBANK
	.align		4
        /*000c*/ 	.byte	0x04, 0x0a
        /*000e*/ 	.short	(.L_854 - .L_853)
	.align		4
.L_853:
        /*0010*/ 	.word	index@(.nv.constant0._ZN7cutlass13device_kernelIN5flash19enable_sm80_to_sm89INS1_16FlashAttnFwdSm80INS1_25CollectiveMainloopFwdSm80ILi8ELi1ELb0EN4cute5tupleIJNS5_1CILi128EEENS7_ILi64EEENS7_ILi192EEEEEELi192ENS_10bfloat16_tEfNS_4arch4Sm80ELb0ELb1ELb0ELb1ELb0ELb0ELb1ELb1EEENS1_21CollectiveEpilogueFwdINS6_IJS8_SA_S9_EEENS6_IJNS7_ILi1EEESI_SI_EEESC_SE_Li256ELb1ELb1ELb1ELb0EEENS1_36VarlenDynamicPersistentTileSchedulerILi128ELi64ELi256ELi256ELb1ELb1ELb0ELb1ELb0ELb1EEEEEEEEEvNT_6ParamsE)
        /*0014*/ 	.short	0x0160
        /*0016*/ 	.short	0x0438


	//----- nvinfo : EIATTR_CBANK_PARAM_SIZE
	.align		4
.L_854:
        /*0018*/ 	.byte	0x03, 0x19
        /*001a*/ 	.short	0x0438


	//----- nvinfo : EIATTR_KPARAM_INFO
	.align		4
        /*001c*/ 	.byte	0x04, 0x17
        /*001e*/ 	.short	(.L_856 - .L_855)
.L_855:
        /*0020*/ 	.word	0x00000000
        /*0024*/ 	.short	0x0000
        /*0026*/ 	.short	0x0000
        /*0028*/ 	.byte	0x00, 0xf0, 0xe1, 0x10


	//----- nvinfo : EIATTR_MAXREG_COUNT
	.align		4
.L_856:
        /*002c*/ 	.byte	0x03, 0x1b
        /*002e*/ 	.short	0x00ff


	//----- nvinfo : EIATTR_NUM_BARRIERS
	.align		4
        /*0030*/ 	.byte	0x02, 0x4c
        /*0032*/ 	.byte	0x06
	.zero		1


	//----- nvinfo : EIATTR_ANNOTATIONS
	.align		4
        /*0034*/ 	.byte	0x04, 0x55
        /*0036*/ 	.short	(.L_858 - .L_857)


	//   ....[0]....
.L_857:
        /* <DEDUP_REMOVED lines=31> */


	//----- nvinfo : EIATTR_MERCURY_ISA_VERSION
	.align		4
.L_858:
        /*0210*/ 	.byte	0x03, 0x5f
        /*0212*/ 	.short	0x0000


	//----- nvinfo : EIATTR_INT_WARP_WIDE_INSTR_OFFSETS
	.align		4
        /*0214*/ 	.byte	0x04, 0x31
        /*0216*/ 	.short	(.L_860 - .L_859)


	//   ....[0]....
.L_859:
        /*0218*/ 	.word	0x0000fec0


	//   ....[1]....
        /*021c*/ 	.word	0x0000ff40


	//----- nvinfo : EIATTR_COOP_GROUP_MASK_REGIDS
	.align		4
.L_860:
        /*0220*/ 	.byte	0x04, 0x29
        /*0222*/ 	.short	(.L_862 - .L_861)


	//   ....[0]....
.L_861:
        /*0224*/ 	.word	0xffffffff


	//   ....[1]....
        /*0228*/ 	.word	0xffffffff


	//   ....[2]....
        /*022c*/ 	.word	0xffffffff


	//   ....[3]....
        /*0230*/ 	.word	0xffffffff


	//   ....[4]....
        /*0234*/ 	.word	0xffffffff


	//   ....[5]....
        /*0238*/ 	.word	0xffffffff


	//   ....[6]....
        /*023c*/ 	.word	0xffffffff


	//   ....[7]....
        /*0240*/ 	.word	0xffffffff


	//   ....[8]....
        /*0244*/ 	.word	0xffffffff


	//   ....[9]....
        /*0248*/ 	.word	0xffffffff


	//   ....[10]....
        /*024c*/ 	.word	0xffffffff


	//   ....[11]....
        /*0250*/ 	.word	0xffffffff


	//   ....[12]....
        /*0254*/ 	.word	0xffffffff


	//   ....[13]....
        /*0258*/ 	.word	0xffffffff


	//   ....[14]....
        /*025c*/ 	.word	0xffffffff


	//   ....[15]....
        /*0260*/ 	.word	0xffffffff


	//   ....[16]....
        /*0264*/ 	.word	0xffffffff


	//   ....[17]....
        /*0268*/ 	.word	0xffffffff


	//   ....[18]....
        /*026c*/ 	.word	0xffffffff


	//   ....[19]....
        /*0270*/ 	.word	0xffffffff


	//   ....[20]....
        /*0274*/ 	.word	0xffffffff


	//   ....[21]....
        /*0278*/ 	.word	0xffffffff


	//   ....[22]....
        /*027c*/ 	.word	0xffffffff


	//   ....[23]....
        /*0280*/ 	.word	0xffffffff


	//   ....[24]....
        /*0284*/ 	.word	0xffffffff


	//   ....[25]....
        /*0288*/ 	.word	0xffffffff


	//   ....[26]....
        /*028c*/ 	.word	0xffffffff


	//   ....[27]....
        /*0290*/ 	.word	0xffffffff


	//   ....[28]....
        /*0294*/ 	.word	0xffffffff


	//   ....[29]....
        /*0298*/ 	.word	0xffffffff


	//   ....[30]....
        /*029c*/ 	.word	0xffffffff


	//   ....[31]....
        /*02a0*/ 	.word	0xffffffff


	//   ....[32]....
        /*02a4*/ 	.word	0xffffffff


	//   ....[33]....
        /*02a8*/ 	.word	0xffffffff


	//   ....[34]....
        /*02ac*/ 	.word	0xffffffff


	//   ....[35]....
        /*02b0*/ 	.word	0xffffffff


	//   ....[36]....
        /*02b4*/ 	.word	0xffffffff


	//   ....[37]....
        /*02b8*/ 	.word	0xffffffff


	//   ....[38]....
        /*02bc*/ 	.word	0xffffffff


	//   ....[39]....
        /*02c0*/ 	.word	0xffffffff


	//   ....[40]....
        /*02c4*/ 	.word	0xffffffff


	//   ....[41]....
        /*02c8*/ 	.word	0xffffffff


	//   ....[42]....
        /*02cc*/ 	.word	0xffffffff


	//   ....[43]....
        /*02d0*/ 	.word	0xffffffff


	//   ....[44]....
        /*02d4*/ 	.word	0xffffffff


	//   ....[45]....
        /*02d8*/ 	.word	0xffffffff


	//   ....[46]....
        /*02dc*/ 	.word	0xffffffff


	//   ....[47]....
        /*02e0*/ 	.word	0xffffffff


	//   ....[48]....
        /*02e4*/ 	.word	0xffffffff


	//   ....[49]....
        /*02e8*/ 	.word	0xffffffff


	//   ....[50]....
        /*02ec*/ 	.word	0xffffffff


	//   ....[51]....
        /*02f0*/ 	.word	0xffffffff


	//   ....[52]....
        /*02f4*/ 	.word	0xffffffff


	//   ....[53]....
        /*02f8*/ 	.word	0xffffffff


	//   ....[54]....
        /*02fc*/ 	.word	0xffffffff


	//   ....[55]....
        /*0300*/ 	.word	0xffffffff


	//   ....[56]....
        /*0304*/ 	.word	0xffffffff


	//   ....[57]....
        /*0308*/ 	.word	0xffffffff


	//   ....[58]....
        /*030c*/ 	.word	0xffffffff


	//   ....[59]....
        /*0310*/ 	.word	0xffffffff


	//   ....[60]....
        /*0314*/ 	.word	0xffffffff


	//   ....[61]....
        /*0318*/ 	.word	0xffffffff


	//   ....[62]....
        /*031c*/ 	.word	0xffffffff


	//   ....[63]....
        /*0320*/ 	.word	0xffffffff


	//   ....[64]....
        /*0324*/ 	.word	0xffffffff


	//   ....[65]....
        /*0328*/ 	.word	0xffffffff


	//   ....[66]....
        /*032c*/ 	.word	0xffffffff


	//   ....[67]....
        /*0330*/ 	.word	0xffffffff


	//   ....[68]....
        /*0334*/ 	.word	0xffffffff


	//   ....[69]....
        /*0338*/ 	.word	0xffffffff


	//   ....[70]....
        /*033c*/ 	.word	0xffffffff


	//   ....[71]....
        /*0340*/ 	.word	0xffffffff


	//   ....[72]....
        /*0344*/ 	.word	0xffffffff


	//   ....[73]....
        /*0348*/ 	.word	0xffffffff


	//   ....[74]....
        /*034c*/ 	.word	0xffffffff


	//   ....[75]....
        /*0350*/ 	.word	0xffffffff


	//   ....[76]....
        /*0354*/ 	.word	0xffffffff


	//   ....[77]....
        /*0358*/ 	.word	0xffffffff


	//   ....[78]....
        /*035c*/ 	.word	0xffffffff


	//   ....[79]....
        /*0360*/ 	.word	0xffffffff


	//   ....[80]....
        /*0364*/ 	.word	0xffffffff


	//   ....[81]....
        /*0368*/ 	.word	0xffffffff


	//   ....[82]....
        /*036c*/ 	.word	0xffffffff


	//   ....[83]....
        /*0370*/ 	.word	0xffffffff


	//   ....[84]....
        /*0374*/ 	.word	0xffffffff


	//   ....[85]....
        /*0378*/ 	.word	0xffffffff


	//   ....[86]....
        /*037c*/ 	.word	0xffffffff


	//   ....[87]....
        /*0380*/ 	.word	0xffffffff


	//   ....[88]....
        /*0384*/ 	.word	0xffffffff


	//   ....[89]....
        /*0388*/ 	.word	0xffffffff


	//   ....[90]....
        /*038c*/ 	.word	0xffffffff


	//   ....[91]....
        /*0390*/ 	.word	0xffffffff


	//   ....[92]....
        /*0394*/ 	.word	0xffffffff


	//   ....[93]....
        /*0398*/ 	.word	0xffffffff


	//   ....[94]....
        /*039c*/ 	.word	0xffffffff


	//   ....[95]....
        /*03a0*/ 	.word	0xffffffff


	//   ....[96]....
        /*03a4*/ 	.word	0xffffffff


	//   ....[97]....
        /*03a8*/ 	.word	0xffffffff


	//   ....[98]....
        /*03ac*/ 	.word	0xffffffff


	//   ....[99]....
        /*03b0*/ 	.word	0xffffffff


	//   ....[100]....
        /*03b4*/ 	.word	0xffffffff


	//   ....[101]....
        /*03b8*/ 	.word	0xffffffff


	//   ....[102]....
        /*03bc*/ 	.word	0xffffffff


	//   ....[103]....
        /*03c0*/ 	.word	0xffffffff


	//   ....[104]....
        /*03c4*/ 	.word	0xffffffff


	//   ....[105]....
        /*03c8*/ 	.word	0xffffffff


	//   ....[106]....
        /*03cc*/ 	.word	0xffffffff


	//   ....[107]....
        /*03d0*/ 	.word	0xffffffff


	//   ....[108]....
        /*03d4*/ 	.word	0xffffffff


	//   ....[109]....
        /*03d8*/ 	.word	0xffffffff


	//   ....[110]....
        /*03dc*/ 	.word	0xffffffff


	//   ....[111]....
        /*03e0*/ 	.word	0xffffffff


	//   ....[112]....
        /*03e4*/ 	.word	0xffffffff


	//   ....[113]....
        /*03e8*/ 	.word	0xffffffff


	//   ....[114]....
        /*03ec*/ 	.word	0xffffffff


	//   ....[115]....
        /*03f0*/ 	.word	0xffffffff


	//   ....[116]....
        /*03f4*/ 	.word	0xffffffff


	//   ....[117]....
        /*03f8*/ 	.word	0xffffffff


	//   ....[118]....
        /*03fc*/ 	.word	0xffffffff


	//   ....[119]....
        /*0400*/ 	.word	0xffffffff


	//   ....[120]....
        /*0404*/ 	.word	0xffffffff


	//   ....[121]....
        /*0408*/ 	.word	0xffffffff


	//   ....[122]....
        /*040c*/ 	.word	0xffffffff


	//   ....[123]....
        /*0410*/ 	.word	0xffffffff


	//   ....[124]....
        /*0414*/ 	.word	0xffffffff


	//   ....[125]....
        /*0418*/ 	.word	0xffffffff


	//   ....[126]....
        /*041c*/ 	.word	0xffffffff


	//   ....[127]....
        /*0420*/ 	.word	0xffffffff


	//   ....[128]....
        /*0424*/ 	.word	0xffffffff


	//   ....[129]....
        /*0428*/ 	.word	0xffffffff


	//   ....[130]....
        /*042c*/ 	.word	0xffffffff


	//   ....[131]....
        /*0430*/ 	.word	0xffffffff


	//   ....[132]....
        /*0434*/ 	.word	0xffffffff


	//   ....[133]....
        /*0438*/ 	.word	0xffffffff


	//   ....[134]....
        /*043c*/ 	.word	0xffffffff


	//   ....[135]....
        /*0440*/ 	.word	0xffffffff


	//   ....[136]....
        /*0444*/ 	.word	0xffffffff


	//   ....[137]....
        /*0448*/ 	.word	0xffffffff


	//   ....[138]....
        /*044c*/ 	.word	0xffffffff


	//   ....[139]....
        /*0450*/ 	.word	0xffffffff


	//   ....[140]....
        /*0454*/ 	.word	0xffffffff


	//   ....[141]....
        /*0458*/ 	.word	0xffffffff


	//   ....[142]....
        /*045c*/ 	.word	0xffffffff


	//   ....[143]....
        /*0460*/ 	.word	0xffffffff


	//   ....[144]....
        /*0464*/ 	.word	0xffffffff


	//   ....[145]....
        /*0468*/ 	.word	0xffffffff


	//   ....[146]....
        /*046c*/ 	.word	0xffffffff


	//   ....[147]....
        /*0470*/ 	.word	0xffffffff


	//   ....[148]....
        /*0474*/ 	.word	0xffffffff


	//   ....[149]....
        /*0478*/ 	.word	0xffffffff


	//   ....[150]....
        /*047c*/ 	.word	0xffffffff


	//   ....[151]....
        /*0480*/ 	.word	0xffffffff


	//   ....[152]....
        /*0484*/ 	.word	0xffffffff


	//----- nvinfo : EIATTR_COOP_GROUP_INSTR_OFFSETS
	.align		4
.L_862:
        /*0488*/ 	.byte	0x04, 0x28
        /*048a*/ 	.short	(.L_864 - .L_863)


	//   ....[0]....
.L_863:
        /*048c*/ 	.word	0x00000050


	//   ....[1]....
        /*0490*/ 	.word	0x000001e0


	//   ....[2]....
        /*0494*/ 	.word	0x00000210


	//   ....[3]....
        /*0498*/ 	.word	0x00000240


	//   ....[4]....
        /*049c*/ 	.word	0x00000270


	//   ....[5]....
        /*04a0*/ 	.word	0x000002a0


	//   ....[6]....
        /*04a4*/ 	.word	0x000002d0


	//   ....[7]....
        /*04a8*/ 	.word	0x00000430


	//   ....[8]....
        /*04ac*/ 	.word	0x00000470


	//   ....[9]....
        /*04b0*/ 	.word	0x000004a0


	//   ....[10]....
        /*04b4*/ 	.word	0x000004d0


	//   ....[11]....
        /*04b8*/ 	.word	0x00000500


	//   ....[12]....
        /*04bc*/ 	.word	0x00000530


	//   ....[13]....
        /*04c0*/ 	.word	0x000005c0


	//   ....[14]....
        /*04c4*/ 	.word	0x00000600


	//   ....[15]....
        /*04c8*/ 	.word	0x00000620


	//   ....[16]....
        /*04cc*/ 	.word	0x00000680


	//   ....[17]....
        /*04d0*/ 	.word	0x00002bd0


	//   ....[18]....
        /*04d4*/ 	.word	0x00002bf0


	//   ....[19]....
        /*04d8*/ 	.word	0x00002d90


	//   ....[20]....
        /*04dc*/ 	.word	0x00002da0


	//   ....[21]....
        /*04e0*/ 	.word	0x00002f40


	//   ....[22]....
        /*04e4*/ 	.word	0x00002f60


	//   ....[23]....
        /*04e8*/ 	.word	0x00003100


	//   ....[24]....
        /*04ec*/ 	.word	0x00003110


	//   ....[25]....
        /*04f0*/ 	.word	0x00004360


	//   ....[26]....
        /*04f4*/ 	.word	0x00004540


	//   ....[27]....
        /*04f8*/ 	.word	0x00004c60


	//   ....[28]....
        /*04fc*/ 	.word	0x00004f30


	//   ....[29]....
        /*0500*/ 	.word	0x00004f40


	//   ....[30]....
        /*0504*/ 	.word	0x00004f90


	//   ....[31]....
        /*0508*/ 	.word	0x000072a0


	//   ....[32]....
        /*050c*/ 	.word	0x000074a0


	//   ....[33]....
        /*0510*/ 	.word	0x00007cf0


	//   ....[34]....
        /*0514*/ 	.word	0x00007ea0


	//   ....[35]....
        /*0518*/ 	.word	0x00007ed0


	//   ....[36]....
        /*051c*/ 	.word	0x00007f20


	//   ....[37]....
        /*0520*/ 	.word	0x0000a7e0


	//   ....[38]....
        /*0524*/ 	.word	0x0000a800


	//   ....[39]....
        /*0528*/ 	.word	0x0000a830


	//   ....[40]....
        /*052c*/ 	.word	0x0000a860


	//   ....[41]....
        /*0530*/ 	.word	0x0000d2e0


	//   ....[42]....
        /*0534*/ 	.word	0x0000d4e0


	//   ....[43]....
        /*0538*/ 	.word	0x0000dd20


	//   ....[44]....
        /*053c*/ 	.word	0x0000dee0


	//   ....[45]....
        /*0540*/ 	.word	0x0000df10


	//   ....[46]....
        /*0544*/ 	.word	0x0000df60


	//   ....[47]....
        /*0548*/ 	.word	0x0000f6a0


	//   ....[48]....
        /*054c*/ 	.word	0x0000f6d0


	//   ....[49]....
        /*0550*/ 	.word	0x0000f6e0


	//   ....[50]....
        /*0554*/ 	.word	0x0000f710


	//   ....[51]....
        /*0558*/ 	.word	0x00010b30


	//   ....[52]....
        /*055c*/ 	.word	0x00010b50


	//   ....[53]....
        /*0560*/ 	.word	0x00010b60


	//   ....[54]....
        /*0564*/ 	.word	0x00010b70


	//   ....[55]....
        /*0568*/ 	.word	0x00010f30


	//   ....[56]....
        /*056c*/ 	.word	0x00010f50


	//   ....[57]....
        /*0570*/ 	.word	0x00011090


	//   ....[58]....
        /*0574*/ 	.word	0x000110a0


	//   ....[59]....
        /*0578*/ 	.word	0x000111f0


	//   ....[60]....
        /*057c*/ 	.word	0x00011210


	//   ....[61]....
        /*0580*/ 	.word	0x00011360


	//   ....[62]....
        /*0584*/ 	.word	0x00011370


	//   ....[63]....
        /*0588*/ 	.word	0x000116b0


	//   ....[64]....
        /*058c*/ 	.word	0x000116d0


	//   ....[65]....
        /*0590*/ 	.word	0x00012030


	//   ....[66]....
        /*0594*/ 	.word	0x00012040


	//   ....[67]....
        /*0598*/ 	.word	0x00012e20


	//   ....[68]....
        /*059c*/ 	.word	0x00012e40


	//   ....[69]....
        /*05a0*/ 	.word	0x00012f90


	//   ....[70]....
        /*05a4*/ 	.word	0x00012fa0


	//   ....[71]....
        /*05a8*/ 	.word	0x000130f0


	//   ....[72]....
        /*05ac*/ 	.word	0x00013110


	//   ....[73]....
        /*05b0*/ 	.word	0x00013260


	//   ....[74]....
        /*05b4*/ 	.word	0x00013270


	//   ....[75]....
        /*05b8*/ 	.word	0x00013460


	//   ....[76]....
        /*05bc*/ 	.word	0x00013480


	//   ....[77]....
        /*05c0*/ 	.word	0x000135a0


	//   ....[78]....
        /*05c4*/ 	.word	0x000135e0


	//   ....[79]....
        /*05c8*/ 	.word	0x00013610


	//   ....[80]....
        /*05cc*/ 	.word	0x00013640


	//   ....[81]....
        /*05d0*/ 	.word	0x00013670


	//   ....[82]....
        /*05d4*/ 	.word	0x000136a0


	//   ....[83]....
        /*05d8*/ 	.word	0x000137f0


	//   ....[84]....
        /*05dc*/ 	.word	0x00013830


	//   ....[85]....
        /*05e0*/ 	.word	0x00013860


	//   ....[86]....
        /*05e4*/ 	.word	0x00013890


	//   ....[87]....
        /*05e8*/ 	.word	0x000138c0


	//   ....[88]....
        /*05ec*/ 	.word	0x000138f0


	//   ....[89]....
        /*05f0*/ 	.word	0x00013980


	//   ....[90]....
        /*05f4*/ 	.word	0x000139c0


	//   ....[91]....
        /*05f8*/ 	.word	0x000139d0


	//   ....[92]....
        /*05fc*/ 	.word	0x00013a30


	//   ....[93]....
        /*0600*/ 	.word	0x000143e0


	//   ....[94]....
        /*0604*/ 	.word	0x00014440


	//   ....[95]....
        /*0608*/ 	.word	0x00014490


	//   ....[96]....
        /*060c*/ 	.word	0x000144e0


	//   ....[97]....
        /*0610*/ 	.word	0x00014530


	//   ....[98]....
        /*0614*/ 	.word	0x000145a0


	//   ....[99]....
        /*0618*/ 	.word	0x000145e0


	//   ....[100]....
        /*061c*/ 	.word	0x00014650


	//   ....[101]....
        /*0620*/ 	.word	0x000146c0


	//   ....[102]....
        /*0624*/ 	.word	0x00014720


	//   ....[103]....
        /*0628*/ 	.word	0x00014790


	//   ....[104]....
        /*062c*/ 	.word	0x00014800


	//   ....[105]....
        /*0630*/ 	.word	0x00014860


	//   ....[106]....
        /*0634*/ 	.word	0x000148c0


	//   ....[107]....
        /*0638*/ 	.word	0x00014920


	//   ....[108]....
        /*063c*/ 	.word	0x00014990


	//   ....[109]....
        /*0640*/ 	.word	0x000149f0


	//   ....[110]....
        /*0644*/ 	.word	0x00014a50


	//   ....[111]....
        /*0648*/ 	.word	0x00014aa0


	//   ....[112]....
        /*064c*/ 	.word	0x00014b00


	//   ....[113]....
        /*0650*/ 	.word	0x00014b50


	//   ....[114]....
        /*0654*/ 	.word	0x00014ba0


	//   ....[115]....
        /*0658*/ 	.word	0x00014c10


	//   ....[116]....
        /*065c*/ 	.word	0x00014c80


	//   ....[117]....
        /*0660*/ 	.word	0x00014ce0


	//   ....[118]....
        /*0664*/ 	.word	0x00014d40


	//   ....[119]....
        /*0668*/ 	.word	0x00014da0


	//   ....[120]....
        /*066c*/ 	.word	0x00014e10


	//   ....[121]....
        /*0670*/ 	.word	0x00014e70


	//   ....[122]....
        /*0674*/ 	.word	0x00014ed0


	//   ....[123]....
        /*0678*/ 	.word	0x00014f30


	//   ....[124]....
        /*067c*/ 	.word	0x00014fa0


	//   ....[125]....
        /*0680*/ 	.word	0x00015000


	//   ....[126]....
        /*0684*/ 	.word	0x00015060


	//   ....[127]....
        /*0688*/ 	.word	0x000150c0


	//   ....[128]....
        /*068c*/ 	.word	0x00015130


	//   ....[129]....
        /*0690*/ 	.word	0x00015190


	//   ....[130]....
        /*0694*/ 	.word	0x000151f0


	//   ....[131]....
        /*0698*/ 	.word	0x00015250


	//   ....[132]....
        /*069c*/ 	.word	0x000152c0


	//   ....[133]....
        /*06a0*/ 	.word	0x00015320


	//   ....[134]....
        /*06a4*/ 	.word	0x00015380


	//   ....[135]....
        /*06a8*/ 	.word	0x000153e0


	//   ....[136]....
        /*06ac*/ 	.word	0x00015450


	//   ....[137]....
        /*06b0*/ 	.word	0x000154a0


	//   ....[138]....
        /*06b4*/ 	.word	0x000154e0


	//   ....[139]....
        /*06b8*/ 	.word	0x00015530


	//   ....[140]....
        /*06bc*/ 	.word	0x00015580


	//   ....[141]....
        /*06c0*/ 	.word	0x000155d0


	//   ....[142]....
        /*06c4*/ 	.word	0x00015640


	//   ....[143]....
        /*06c8*/ 	.word	0x00015680


	//   ....[144]....
        /*06cc*/ 	.word	0x000156d0


	//   ....[145]....
        /*06d0*/ 	.word	0x00015720


	//   ....[146]....
        /*06d4*/ 	.word	0x00015770


	//   ....[147]....
        /*06d8*/ 	.word	0x000157c0


	//   ....[148]....
        /*06dc*/ 	.word	0x00015830


	//   ....[149]....
        /*06e0*/ 	.word	0x00015870


	//   ....[150]....
        /*06e4*/ 	.word	0x000158e0


	//   ....[151]....
        /*06e8*/ 	.word	0x00015940


	//   ....[152]....
        /*06ec*/ 	.word	0x000159a0


	//----- nvinfo : EIATTR_EXIT_INSTR_OFFSETS
	.align		4
.L_864:
        /*06f0*/ 	.byte	0x04, 0x1c
        /*06f2*/ 	.short	(.L_866 - .L_865)


	//   ....[0]....
.L_865:
        /*06f4*/ 	.word	0x00000fe0


	//   ....[1]....
        /*06f8*/ 	.word	0x000143a0


	//----- nvinfo : EIATTR_MAX_THREADS
	.align		4
.L_866:
        /*06fc*/ 	.byte	0x04, 0x05
        /*06fe*/ 	.short	(.L_868 - .L_867)
.L_867:
        /*0700*/ 	.word	0x00000100
        /*0704*/ 	.word	0x00000001
        /*0708*/ 	.word	0x00000001


	//----- nvinfo : EIATTR_CRS_STACK_SIZE
	.align		4
.L_868:
        /*070c*/ 	.byte	0x04, 0x1e
        /*070e*/ 	.short	(.L_870 - .L_869)
.L_869:
        /*0710*/ 	.word	0x00000000
.L_870:


//--------------------- .nv.info._ZN7cutlass13device_kernelIN5flash19enable_sm80_to_sm89INS1_16FlashAttnFwdSm80INS1_25CollectiveMainloopFwdSm80ILi8ELi1ELb0EN4cute5tupleIJNS5_1CILi128EEENS7_ILi64EEENS7_ILi192EEEEEELi192ENS_10bfloat16_tEfNS_4arch4Sm80ELb0ELb1ELb0ELb1ELb0ELb1ELb1ELb1EEENS1_21CollectiveEpilogueFwdINS6_IJS8_SA_S9_EEENS6_IJNS7_ILi1EEESI_SI_EEESC_SE_Li256ELb1ELb1ELb1ELb0EEENS1_36VarlenDynamicPersistentTileSchedulerILi128ELi64ELi256ELi256ELb1ELb1ELb0ELb1ELb0ELb1EEEEEEEEEvNT_6ParamsE --------------------------
	.section	.nv.info._ZN7cutlass13device_kernelIN5flash19enable_sm80_to_sm89INS1_16FlashAttnFwdSm80INS1_25CollectiveMainloopFwdSm80ILi8ELi1ELb0EN4cute5tupleIJNS5_1CILi128EEENS7_ILi64EEENS7_ILi192EEEEEELi192ENS_10bfloat16_tEfNS_4arch4Sm80ELb0ELb1ELb0ELb1ELb0ELb1ELb1ELb1EEENS1_21CollectiveEpilogueFwdINS6_IJS8_SA_S9_EEENS6_IJNS7_ILi1EEESI_SI_EEESC_SE_Li256ELb1ELb1ELb1ELb0EEENS1_36VarlenDynamicPersistentTileSchedulerILi128ELi64ELi256ELi256ELb1ELb1ELb0ELb1ELb0ELb1EEEEEEEEEvNT_6ParamsE,"",@"SHT_CUDA_INFO"
	.sectionflags	@""
	.align	4


	//----- nvinfo : EIATTR_CUDA_API_VERSION
	.align		4
        /*0000*/ 	.byte	0x04, 0x37
        /*0002*/ 	.short	(.L_872 - .L_871)
.L_871:
        /*0004*/ 	.word	0x00000082


	//----- nvinfo : EIATTR_SW2861232_WAR
	.align		4
.L_872:
        /*0008*/ 	.byte	0x01, 0x35
	.zero		2


	//----- nvinfo : EIATTR_PARAM_CBANK
	.align		4
        /*000c*/ 	.byte	0x04, 0x0a
        /*000e*/ 	.short	(.L_874 - .L_873)
	.align		4
.L_873:
        /*0010*/ 	.word	index@(.nv.constant0._ZN7cutlass13device_kernelIN5flash19enable_sm80_to_sm89INS1_16FlashAttnFwdSm80INS1_25CollectiveMainloopFwdSm80ILi8ELi1ELb0EN4cute5tupleIJNS5_1CILi128EEENS7_ILi64EEENS7_ILi192EEEEEELi192ENS_10bfloat16_tEfNS_4arch4Sm80ELb0ELb1ELb0ELb1ELb0ELb1ELb1ELb1EEENS1_21CollectiveEpilogueFwdINS6_IJS8_SA_S9_EEENS6_IJNS7_ILi1EEESI_SI_EEESC_SE_Li256ELb1ELb1ELb1ELb0EEENS1_36VarlenDynamicPersistentTileSchedulerILi128ELi64ELi256ELi256ELb1ELb1ELb0ELb1ELb0ELb1EEEEEEEEEvNT_6ParamsE)
        /*0014*/ 	.short	0x0160
        /*0016*/ 	.short	0x0438


	//----- nvinfo : EIATTR_CBANK_PARAM_SIZE
	.align		4
.L_874:
        /*0018*/ 	.byte	0x03, 0x19
        /*001a*/ 	.short	0x0438


	//----- nvinfo : EIATTR_KPARAM_INFO
	.align		4
        /*001c*/ 	.byte	0x04, 0x17
        /*001e*/ 	.short	(.L_876 - .L_875)
.L_875:
        /*0020*/ 	.word	0x00000000
        /*0024*/ 	.short	0x0000
        /*0026*/ 	.short	0x0000
        /*0028*/ 	.byte	0x00, 0xf0, 0xe1, 0x10


	//----- nvinfo : EIATTR_MAXREG_COUNT
	.align		4
.L_876:
        /*002c*/ 	.byte	0x03, 0x1b
        /*002e*/ 	.short	0x00ff


	//----- nvinfo : EIATTR_NUM_BARRIERS
	.align		4
        /*0030*/ 	.byte	0x02, 0x4c
        /*0032*/ 	.byte	0x06
	.zero		1


	//----- nvinfo : EIATTR_ANNOTATIONS
	.align		4
        /*0034*/ 	.byte	0x04, 0x55
        /*0036*/ 	.short	(.L_878 - .L_877)


	//   ....[0]....
.L_877:
        /* <DEDUP_REMOVED lines=28> */


	//----- nvinfo : EIATTR_MERCURY_ISA_VERSION
	.align		4
.L_878:
        /*01e0*/ 	.byte	0x03, 0x5f
        /*01e2*/ 	.short	0x0000


	//----- nvinfo : EIATTR_INT_WARP_WIDE_INSTR_OFFSETS
	.align		4
        /*01e4*/ 	.byte	0x04, 0x31
        /*01e6*/ 	.short	(.L_880 - .L_879)


	//   ....[0]....
.L_879:
        /*01e8*/ 	.word	0x0001c940


	//   ....[1]....
        /*01ec*/ 	.word	0x0001c9c0


	//----- nvinfo : EIATTR_COOP_GROUP_MASK_REGIDS
	.align		4
.L_880:
        /*01f0*/ 	.byte	0x04, 0x29
        /*01f2*/ 	.short	(.L_882 - .L_881)


	//   ....[0]....
.L_881:
        /*01f4*/ 	.word	0xffffffff


	//   ....[1]....
        /*01f8*/ 	.word	0xffffffff


	//   ....[2]....
        /*01fc*/ 	.word	0xffffffff


	//   ....[3]....
        /*0200*/ 	.word	0xffffffff


	//   ....[4]....
        /*0204*/ 	.word	0xffffffff


	//   ....[5]....
        /*0208*/ 	.word	0xffffffff


	//   ....[6]....
        /*020c*/ 	.word	0xffffffff


	//   ....[7]....
        /*0210*/ 	.word	0xffffffff


	//   ....[8]....
        /*0214*/ 	.word	0xffffffff


	//   ....[9]....
        /*0218*/ 	.word	0xffffffff


	//   ....[10]....
        /*021c*/ 	.word	0xffffffff


	//   ....[11]....
        /*0220*/ 	.word	0xffffffff


	//   ....[12]....
        /*0224*/ 	.word	0xffffffff


	//   ....[13]....
        /*0228*/ 	.word	0xffffffff


	//   ....[14]....
        /*022c*/ 	.word	0xffffffff


	//   ....[15]....
        /*0230*/ 	.word	0xffffffff


	//   ....[16]....
        /*0234*/ 	.word	0xffffffff


	//   ....[17]....
        /*0238*/ 	.word	0xffffffff


	//   ....[18]....
        /*023c*/ 	.word	0xffffffff


	//   ....[19]....
        /*0240*/ 	.word	0xffffffff


	//   ....[20]....
        /*0244*/ 	.word	0xffffffff


	//   ....[21]....
        /*0248*/ 	.word	0xffffffff


	//   ....[22]....
        /*024c*/ 	.word	0xffffffff


	//   ....[23]....
        /*0250*/ 	.word	0xffffffff


	//   ....[24]....
        /*0254*/ 	.word	0xffffffff


	//   ....[25]....
        /*0258*/ 	.word	0xffffffff


	//   ....[26]....
        /*025c*/ 	.word	0xffffffff


	//   ....[27]....
        /*0260*/ 	.word	0xffffffff


	//   ....[28]....
        /*0264*/ 	.word	0xffffffff


	//   ....[29]....
        /*0268*/ 	.word	0xffffffff


	//   ....[30]....
        /*026c*/ 	.word	0xffffffff


	//   ....[31]....
        /*0270*/ 	.word	0xffffffff


	//   ....[32]....
        /*0274*/ 	.word	0xffffffff


	//   ....[33]....
        /*0278*/ 	.word	0xffffffff


	//   ....[34]....
        /*027c*/ 	.word	0xffffffff


	//   ....[35]....
        /*0280*/ 	.word	0xffffffff


	//   ....[36]....
        /*0284*/ 	.word	0xffffffff


	//   ....[37]....
        /*0288*/ 	.word	0xffffffff


	//   ....[38]....
        /*028c*/ 	.word	0xffffffff


	//   ....[39]....
        /*0290*/ 	.word	0xffffffff


	//   ....[40]....
        /*0294*/ 	.word	0xffffffff


	//   ....[41]....
        /*0298*/ 	.word	0xffffffff


	//   ....[42]....
        /*029c*/ 	.word	0xffffffff


	//   ....[43]....
        /*02a0*/ 	.word	0xffffffff


	//   ....[44]....
        /*02a4*/ 	.word	0xffffffff


	//   ....[45]....
        /*02a8*/ 	.word	0xffffffff


	//   ....[46]....
        /*02ac*/ 	.word	0xffffffff


	//   ....[47]....
        /*02b0*/ 	.word	0xffffffff


	//   ....[48]....
        /*02b4*/ 	.word	0xffffffff


	//   ....[49]....
        /*02b8*/ 	.word	0xffffffff


	//   ....[50]....
        /*02bc*/ 	.word	0xffffffff


	//   ....[51]....
        /*02c0*/ 	.word	0xffffffff


	//   ....[52]....
        /*02c4*/ 	.word	0xffffffff


	//   ....[53]....
        /*02c8*/ 	.word	0xffffffff


	//   ....[54]....
        /*02cc*/ 	.word	0xffffffff


	//   ....[55]....
        /*02d0*/ 	.word	0xffffffff


	//   ....[56]....
        /*02d4*/ 	.word	0xffffffff


	//   ....[57]....
        /*02d8*/ 	.word	0xffffffff


	//   ....[58]....
        /*02dc*/ 	.word	0xffffffff


	//   ....[59]....
        /*02e0*/ 	.word	0xffffffff


	//   ....[60]....
        /*02e4*/ 	.word	0xffffffff


	//   ....[61]....
        /*02e8*/ 	.word	0xffffffff


	//   ....[62]....
        /*02ec*/ 	.word	0xffffffff


	//   ....[63]....
        /*02f0*/ 	.word	0xffffffff


	//   ....[64]....
        /*02f4*/ 	.word	0xffffffff


	//   ....[65]....
        /*02f8*/ 	.word	0xffffffff


	//   ....[66]....
        /*02fc*/ 	.word	0xffffffff


	//   ....[67]....
        /*0300*/ 	.word	0xffffffff


	//   ....[68]....
        /*0304*/ 	.word	0xffffffff


	//   ....[69]....
        /*0308*/ 	.word	0xffffffff


	//   ....[70]....
        /*030c*/ 	.word	0xffffffff


	//   ....[71]....
        /*0310*/ 	.word	0xffffffff


	//   ....[72]....
        /*0314*/ 	.word	0xffffffff


	//   ....[73]....
        /*0318*/ 	.word	0xffffffff


	//   ....[74]....
        /*031c*/ 	.word	0xffffffff


	//   ....[75]....
        /*0320*/ 	.word	0xffffffff


	//   ....[76]....
        /*0324*/ 	.word	0xffffffff


	//   ....[77]....
        /*0328*/ 	.word	0xffffffff


	//   ....[78]....
        /*032c*/ 	.word	0xffffffff


	//   ....[79]....
        /*0330*/ 	.word	0xffffffff


	//   ....[80]....
        /*0334*/ 	.word	0xffffffff


	//   ....[81]....
        /*0338*/ 	.word	0xffffffff


	//   ....[82]....
        /*033c*/ 	.word	0xffffffff


	//   ....[83]....
        /*0340*/ 	.word	0xffffffff


	//   ....[84]....
        /*0344*/ 	.word	0xffffffff


	//   ....[85]....
        /*0348*/ 	.word	0xffffffff


	//   ....[86]....
        /*034c*/ 	.word	0xffffffff


	//   ....[87]....
        /*0350*/ 	.word	0xffffffff


	//   ....[88]....
        /*0354*/ 	.word	0xffffffff


	//   ....[89]....
        /*0358*/ 	.word	0xffffffff


	//   ....[90]....
        /*035c*/ 	.word	0xffffffff


	//   ....[91]....
        /*0360*/ 	.word	0xffffffff


	//   ....[92]....
        /*0364*/ 	.word	0xffffffff


	//   ....[93]....
        /*0368*/ 	.word	0xffffffff


	//   ....[94]....
        /*036c*/ 	.word	0xffffffff


	//   ....[95]....
        /*0370*/ 	.word	0xffffffff


	//   ....[96]....
        /*0374*/ 	.word	0xffffffff


	//   ....[97]....
        /*0378*/ 	.word	0xffffffff


	//   ....[98]....
        /*037c*/ 	.word	0xffffffff


	//   ....[99]....
        /*0380*/ 	.word	0xffffffff


	//   ....[100]....
        /*0384*/ 	.word	0xffffffff


	//   ....[101]....
        /*0388*/ 	.word	0xffffffff


	//   ....[102]....
        /*038c*/ 	.word	0xffffffff


	//   ....[103]....
        /*0390*/ 	.word	0xffffffff


	//   ....[104]....
        /*0394*/ 	.word	0xffffffff


	//   ....[105]....
        /*0398*/ 	.word	0xffffffff


	//   ....[106]....
        /*039c*/ 	.word	0xffffffff


	//   ....[107]....
        /*03a0*/ 	.word	0xffffffff


	//   ....[108]....
        /*03a4*/ 	.word	0xffffffff


	//   ....[109]....
        /*03a8*/ 	.word	0xffffffff


	//   ....[110]....
        /*03ac*/ 	.word	0xffffffff


	//   ....[111]....
        /*03b0*/ 	.word	0xffffffff


	//   ....[112]....
        /*03b4*/ 	.word	0xffffffff


	//   ....[113]....
        /*03b8*/ 	.word	0xffffffff


	//   ....[114]....
        /*03bc*/ 	.word	0xffffffff


	//   ....[115]....
        /*03c0*/ 	.word	0xffffffff


	//   ....[116]....
        /*03c4*/ 	.word	0xffffffff


	//   ....[117]....
        /*03c8*/ 	.word	0xffffffff


	//   ....[118]....
        /*03cc*/ 	.word	0xffffffff


	//   ....[119]....
        /*03d0*/ 	.word	0xffffffff


	//   ....[120]....
        /*03d4*/ 	.word	0xffffffff


	//   ....[121]....
        /*03d8*/ 	.word	0xffffffff


	//   ....[122]....
        /*03dc*/ 	.word	0xffffffff


	//   ....[123]....
        /*03e0*/ 	.word	0xffffffff


	//   ....[124]....
        /*03e4*/ 	.word	0xffffffff


	//   ....[125]....
        /*03e8*/ 	.word	0xffffffff


	//   ....[126]....
        /*03ec*/ 	.word	0xffffffff


	//   ....[127]....
        /*03f0*/ 	.word	0xffffffff


	//   ....[128]....
        /*03f4*/ 	.word	0xffffffff


	//   ....[129]....
        /*03f8*/ 	.word	0xffffffff


	//   ....[130]....
        /*03fc*/ 	.word	0xffffffff


	//   ....[131]....
        /*0400*/ 	.word	0xffffffff


	//   ....[132]....
        /*0404*/ 	.word	0xffffffff


	//   ....[133]....
        /*0408*/ 	.word	0xffffffff


	//   ....[134]....
        /*040c*/ 	.word	0xffffffff


	//   ....[135]....
        /*0410*/ 	.word	0xffffffff


	//   ....[136]....
        /*0414*/ 	.word	0xffffffff


	//   ....[137]....
        /*0418*/ 	.word	0xffffffff


	//   ....[138]....
        /*041c*/ 	.word	0xffffffff


	//   ....[139]....
        /*0420*/ 	.word	0xffffffff


	//   ....[140]....
        /*0424*/ 	.word	0xffffffff


	//   ....[141]....
        /*0428*/ 	.word	0xffffffff


	//   ....[142]....
        /*042c*/ 	.word	0xffffffff


	//   ....[143]....
        /*0430*/ 	.word	0xffffffff


	//   ....[144]....
        /*0434*/ 	.word	0xffffffff


	//   ....[145]....
        /*0438*/ 	.word	0xffffffff


	//   ....[146]....
        /*043c*/ 	.word	0xffffffff


	//   ....[147]....
        /*0440*/ 	.word	0xffffffff


	//   ....[148]....
        /*0444*/ 	.word	0xffffffff


	//   ....[149]....
        /*0448*/ 	.word	0xffffffff


	//   ....[150]....
        /*044c*/ 	.word	0xffffffff


	//   ....[151]....
        /*0450*/ 	.word	0xffffffff


	//   ....[152]....
        /*0454*/ 	.word	0xffffffff


	//   ....[153]....
        /*0458*/ 	.word	0xffffffff


	//   ....[154]....
        /*045c*/ 	.word	0xffffffff


	//   ....[155]....
        /*0460*/ 	.word	0xffffffff


	//   ....[156]....
        /*0464*/ 	.word	0xffffffff


	//   ....[157]....
        /*0468*/ 	.word	0xffffffff


	//   ....[158]....
        /*046c*/ 	.word	0xffffffff


	//   ....[159]....
        /*0470*/ 	.word	0xffffffff


	//   ....[160]....
        /*0474*/ 	.word	0xffffffff


	//   ....[161]....
        /*0478*/ 	.word	0xffffffff


	//   ....[162]....
        /*047c*/ 	.word	0xffffffff


	//   ....[163]....
        /*0480*/ 	.word	0xffffffff


	//   ....[164]....
        /*0484*/ 	.word	0xffffffff


	//   ....[165]....
        /*0488*/ 	.word	0xffffffff


	//   ....[166]....
        /*048c*/ 	.word	0xffffffff


	//   ....[167]....
        /*0490*/ 	.word	0xffffffff


	//   ....[168]....
        /*0494*/ 	.word	0xffffffff


	//----- nvinfo : EIATTR_COOP_GROUP_INSTR_OFFSETS
	.align		4
.L_882:
        /*0498*/ 	.byte	0x04, 0x28
        /*049a*/ 	.short	(.L_884 - .L_883)


	//   ....[0]....
.L_883:
        /*049c*/ 	.word	0x00000050


	//   ....[1]....
        /*04a0*/ 	.word	0x000001f0


	//   ....[2]....
        /*04a4*/ 	.word	0x00000220


	//   ....[3]....
        /*04a8*/ 	.word	0x00000250


	//   ....[4]....
        /*04ac*/ 	.word	0x00000280


	//   ....[5]....
        /*04b0*/ 	.word	0x000002b0


	//   ....[6]....
        /*04b4*/ 	.word	0x000002e0


	//   ....[7]....
        /*04b8*/ 	.word	0x00000450


	//   ....[8]....
        /*04bc*/ 	.word	0x00000490


	//   ....[9]....
        /*04c0*/ 	.word	0x000004c0


	//   ....[10]....
        /*04c4*/ 	.word	0x000004f0


	//   ....[11]....
        /*04c8*/ 	.word	0x00000520


	//   ....[12]....
        /*04cc*/ 	.word	0x00000550


	//   ....[13]....
        /*04d0*/ 	.word	0x000005e0


	//   ....[14]....
        /*04d4*/ 	.word	0x00000620


	//   ....[15]....
        /*04d8*/ 	.word	0x00000640


	//   ....[16]....
        /*04dc*/ 	.word	0x000006a0


	//   ....[17]....
        /*04e0*/ 	.word	0x00008410


	//   ....[18]....
        /*04e4*/ 	.word	0x00008430


	//   ....[19]....
        /*04e8*/ 	.word	0x000085a0


	//   ....[20]....
        /*04ec*/ 	.word	0x000085b0


	//   ....[21]....
        /*04f0*/ 	.word	0x00008700


	//   ....[22]....
        /*04f4*/ 	.word	0x00008720


	//   ....[23]....
        /*04f8*/ 	.word	0x00008870


	//   ....[24]....
        /*04fc*/ 	.word	0x00008880


	//   ....[25]....
        /*0500*/ 	.word	0x00008fd0


	//   ....[26]....
        /*0504*/ 	.word	0x00008ff0


	//   ....[27]....
        /*0508*/ 	.word	0x00009000


	//   ....[28]....
        /*050c*/ 	.word	0x00009010


	//   ....[29]....
        /*0510*/ 	.word	0x00009480


	//   ....[30]....
        /*0514*/ 	.word	0x000096f0


	//   ....[31]....
        /*0518*/ 	.word	0x00009730


	//   ....[32]....
        /*051c*/ 	.word	0x00009750


	//   ....[33]....
        /*0520*/ 	.word	0x0000c5e0


	//   ....[34]....
        /*0524*/ 	.word	0x0000c680


	//   ....[35]....
        /*0528*/ 	.word	0x0000c6a0


	//   ....[36]....
        /*052c*/ 	.word	0x0000c6b0


	//   ....[37]....
        /*0530*/ 	.word	0x0000c950


	//   ....[38]....
        /*0534*/ 	.word	0x0000cbc0


	//   ....[39]....
        /*0538*/ 	.word	0x0000cc00


	//   ....[40]....
        /*053c*/ 	.word	0x0000cc40


	//   ....[41]....
        /*0540*/ 	.word	0x00010b30


	//   ....[42]....
        /*0544*/ 	.word	0x00010d10


	//   ....[43]....
        /*0548*/ 	.word	0x00011590


	//   ....[44]....
        /*054c*/ 	.word	0x00011700


	//   ....[45]....
        /*0550*/ 	.word	0x00011710


	//   ....[46]....
        /*0554*/ 	.word	0x00011760


	//   ....[47]....
        /*0558*/ 	.word	0x00013c90


	//   ....[48]....
        /*055c*/ 	.word	0x00013e90


	//   ....[49]....
        /*0560*/ 	.word	0x000146e0


	//   ....[50]....
        /*0564*/ 	.word	0x00014850


	//   ....[51]....
        /*0568*/ 	.word	0x000148b0


	//   ....[52]....
        /*056c*/ 	.word	0x00014940


	//   ....[53]....
        /*0570*/ 	.word	0x00017210


	//   ....[54]....
        /*0574*/ 	.word	0x00017230


	//   ....[55]....
        /*0578*/ 	.word	0x00017260


	//   ....[56]....
        /*057c*/ 	.word	0x00017290


	//   ....[57]....
        /*0580*/ 	.word	0x00019d50


	//   ....[58]....
        /*0584*/ 	.word	0x00019f60


	//   ....[59]....
        /*0588*/ 	.word	0x0001a7a0


	//   ....[60]....
        /*058c*/ 	.word	0x0001a960


	//   ....[61]....
        /*0590*/ 	.word	0x0001a990


	//   ....[62]....
        /*0594*/ 	.word	0x0001a9e0


	//   ....[63]....
        /*0598*/ 	.word	0x0001c120


	//   ....[64]....
        /*059c*/ 	.word	0x0001c150


	//   ....[65]....
        /*05a0*/ 	.word	0x0001c160


	//   ....[66]....
        /*05a4*/ 	.word	0x0001c190


	//   ....[67]....
        /*05a8*/ 	.word	0x0001d6a0


	//   ....[68]....
        /*05ac*/ 	.word	0x0001d6b0


	//   ....[69]....
        /*05b0*/ 	.word	0x0001d6d0


	//   ....[70]....
        /*05b4*/ 	.word	0x0001d6f0


	//   ....[71]....
        /*05b8*/ 	.word	0x0001dab0


	//   ....[72]....
        /*05bc*/ 	.word	0x0001dad0


	//   ....[73]....
        /*05c0*/ 	.word	0x0001dc20


	//   ....[74]....
        /*05c4*/ 	.word	0x0001dc30


	//   ....[75]....
        /*05c8*/ 	.word	0x0001dd60


	//   ....[76]....
        /*05cc*/ 	.word	0x0001dd80


	//   ....[77]....
        /*05d0*/ 	.word	0x0001deb0


	//   ....[78]....
        /*05d4*/ 	.word	0x0001dec0


	//   ....[79]....
        /*05d8*/ 	.word	0x0001e1f0


	//   ....[80]....
        /*05dc*/ 	.word	0x0001e210


	//   ....[81]....
        /*05e0*/ 	.word	0x0001eb50


	//   ....[82]....
        /*05e4*/ 	.word	0x0001eb60


	//   ....[83]....
        /*05e8*/ 	.word	0x0001f910


	//   ....[84]....
        /*05ec*/ 	.word	0x0001f930


	//   ....[85]....
        /*05f0*/ 	.word	0x0001fa90


	//   ....[86]....
        /*05f4*/ 	.word	0x0001faa0


	//   ....[87]....
        /*05f8*/ 	.word	0x0001fbd0


	//   ....[88]....
        /*05fc*/ 	.word	0x0001fbf0


	//   ....[89]....
        /*0600*/ 	.word	0x0001fd20


	//   ....[90]....
        /*0604*/ 	.word	0x0001fd30


	//   ....[91]....
        /*0608*/ 	.word	0x0001ff00


	//   ....[92]....
        /*060c*/ 	.word	0x0001ff20


	//   ....[93]....
        /*0610*/ 	.word	0x00020040


	//   ....[94]....
        /*0614*/ 	.word	0x00020080


	//   ....[95]....
        /*0618*/ 	.word	0x000200b0


	//   ....[96]....
        /*061c*/ 	.word	0x000200e0


	//   ....[97]....
        /*0620*/ 	.word	0x00020110


	//   ....[98]....
        /*0624*/ 	.word	0x00020140


	//   ....[99]....
        /*0628*/ 	.word	0x00020290


	//   ....[100]....
        /*062c*/ 	.word	0x000202d0


	//   ....[101]....
        /*0630*/ 	.word	0x00020300


	//   ....[102]....
        /*0634*/ 	.word	0x00020330


	//   ....[103]....
        /*0638*/ 	.word	0x00020360


	//   ....[104]....
        /*063c*/ 	.word	0x00020390


	//   ....[105]....
        /*0640*/ 	.word	0x00020420


	//   ....[106]....
        /*0644*/ 	.word	0x00020460


	//   ....[107]....
        /*0648*/ 	.word	0x00020470


	//   ....[108]....
        /*064c*/ 	.word	0x000204d0


	//   ....[109]....
        /*0650*/ 	.word	0x00020e70


	//   ....[110]....
        /*0654*/ 	.word	0x00020ed0


	//   ....[111]....
        /*0658*/ 	.word	0x00020f30


	//   ....[112]....
        /*065c*/ 	.word	0x00020f90


	//   ....[113]....
        /*0660*/ 	.word	0x00020ff0


	//   ....[114]....
        /*0664*/ 	.word	0x00021060


	//   ....[115]....
        /*0668*/ 	.word	0x000210b0


	//   ....[116]....
        /*066c*/ 	.word	0x00021120


	//   ....[117]....
        /*0670*/ 	.word	0x00021190


	//   ....[118]....
        /*0674*/ 	.word	0x000211f0


	//   ....[119]....
        /*0678*/ 	.word	0x00021260


	//   ....[120]....
        /*067c*/ 	.word	0x000212d0


	//   ....[121]....
        /*0680*/ 	.word	0x00021340


	//   ....[122]....
        /*0684*/ 	.word	0x000213a0


	//   ....[123]....
        /*0688*/ 	.word	0x00021410


	//   ....[124]....
        /*068c*/ 	.word	0x00021480


	//   ....[125]....
        /*0690*/ 	.word	0x000214f0


	//   ....[126]....
        /*0694*/ 	.word	0x00021550


	//   ....[127]....
        /*0698*/ 	.word	0x000215b0


	//   ....[128]....
        /*069c*/ 	.word	0x00021610


	//   ....[129]....
        /*06a0*/ 	.word	0x00021660


	//   ....[130]....
        /*06a4*/ 	.word	0x000216b0


	//   ....[131]....
        /*06a8*/ 	.word	0x00021720


	//   ....[132]....
        /*06ac*/ 	.word	0x00021790


	//   ....[133]....
        /*06b0*/ 	.word	0x00021800


	//   ....[134]....
        /*06b4*/ 	.word	0x00021860


	//   ....[135]....
        /*06b8*/ 	.word	0x000218d0


	//   ....[136]....
        /*06bc*/ 	.word	0x00021940


	//   ....[137]....
        /*06c0*/ 	.word	0x000219b0


	//   ....[138]....
        /*06c4*/ 	.word	0x00021a10


	//   ....[139]....
        /*06c8*/ 	.word	0x00021a80


	//   ....[140]....
        /*06cc*/ 	.word	0x00021af0


	//   ....[141]....
        /*06d0*/ 	.word	0x00021b60


	//   ....[142]....
        /*06d4*/ 	.word	0x00021bc0


	//   ....[143]....
        /*06d8*/ 	.word	0x00021c30


	//   ....[144]....
        /*06dc*/ 	.word	0x00021ca0


	//   ....[145]....
        /*06e0*/ 	.word	0x00021d10


	//   ....[146]....
        /*06e4*/ 	.word	0x00021d70


	//   ....[147]....
        /*06e8*/ 	.word	0x00021de0


	//   ....[148]....
        /*06ec*/ 	.word	0x00021e50


	//   ....[149]....
        /*06f0*/ 	.word	0x00021ec0


	//   ....[150]....
        /*06f4*/ 	.word	0x00021f20


	//   ....[151]....
        /*06f8*/ 	.word	0x00021f90


	//   ....[152]....
        /*06fc*/ 	.word	0x00022000


	//   ....[153]....
        /*0700*/ 	.word	0x00022060


	//   ....[154]....
        /*0704*/ 	.word	0x000220b0


	//   ....[155]....
        /*0708*/ 	.word	0x00022110


	//   ....[156]....
        /*070c*/ 	.word	0x00022170


	//   ....[157]....
        /*0710*/ 	.word	0x000221d0


	//   ....[158]....
        /*0714*/ 	.word	0x00022240


	//   ....[159]....
        /*0718*/ 	.word	0x00022290


	//   ....[160]....
        /*071c*/ 	.word	0x000222e0


	//   ....[161]....
        /*0720*/ 	.word	0x00022330


	//   ....[162]....
        /*0724*/ 	.word	0x00022390


	//   ....[163]....
        /*0728*/ 	.word	0x000223f0


	//   ....[164]....
        /*072c*/ 	.word	0x00022460


	//   ....[165]....
        /*0730*/ 	.word	0x000224b0


	//   ....[166]....
        /*0734*/ 	.word	0x00022520


	//   ....[167]....
        /*0738*/ 	.word	0x00022580


	//   ....[168]....
        /*073c*/ 	.word	0x000225f0


	//----- nvinfo : EIATTR_EXIT_INSTR_OFFSETS
	.align		4
.L_884:
        /*0740*/ 	.byte	0x04, 0x1c
        /*0742*/ 	.short	(.L_886 - .L_885)


	//   ....[0]....
.L_885:
        /*0744*/ 	.word	0x00001000


	//   ....[1]....
        /*0748*/ 	.word	0x00020e30


	//----- nvinfo : EIATTR_MAX_THREADS
	.align		4
.L_886:
        /*074c*/ 	.byte	0x04, 0x05
        /*074e*/ 	.short	(.L_888 - .L_887)
.L_887:
        /*0750*/ 	.word	0x00000100
        /*0754*/ 	.word	0x00000001
        /*0758*/ 	.word	0x00000001


	//----- nvinfo : EIATTR_CRS_STACK_SIZE
	.align		4
.L_888:
        /*075c*/ 	.byte	0x04, 0x1e
        /*075e*/ 	.short	(.L_890 - .L_889)
.L_889:
        /*0760*/ 	.word	0x00000000
.L_890:


//--------------------- .nv.info._ZN7cutlass13device_kernelIN5flash19enable_sm80_to_sm89INS1_16FlashAttnFwdSm80INS1_25CollectiveMainloopFwdSm80ILi8ELi1ELb1EN4cute5tupleIJNS5_1CILi128EEENS7_ILi96EEENS7_ILi192EEEEEELi192ENS_10bfloat16_tEfNS_4arch4Sm80ELb1ELb0ELb0ELb0ELb0ELb0ELb1ELb1EEENS1_21CollectiveEpilogueFwdINS6_IJS8_SA_S9_EEENS6_IJNS7_ILi1EEESI_SI_EEESC_SE_Li256ELb0ELb1ELb1ELb0EEENS1_30DynamicPersistentTileSchedulerILi256ELi256ELb1ELb1ELb0EEEEEEEEEvNT_6ParamsE --------------------------
	.section	.nv.info._ZN7cutlass13device_kernelIN5flash19enable_sm80_to_sm89INS1_16FlashAttnFwdSm80INS1_25CollectiveMainloopFwdSm80ILi8ELi1ELb1EN4cute5tupleIJNS5_1CILi128EEENS7_ILi96EEENS7_ILi192EEEEEELi192ENS_10bfloat16_tEfNS_4arch4Sm80ELb1ELb0ELb0ELb0ELb0ELb0ELb1ELb1EEENS1_21CollectiveEpilogueFwdINS6_IJS8_SA_S9_EEENS6_IJNS7_ILi1EEESI_SI_EEESC_SE_Li256ELb0ELb1ELb1ELb0EEENS1_30DynamicPersistentTileSchedulerILi256ELi256ELb1ELb1ELb0EEEEEEEEEvNT_6ParamsE,"",@"SHT_CUDA_INFO"
	.sectionflags	@""
	.align	4


	//----- nvinfo : EIATTR_CUDA_API_VERSION
	.align		4
        /*0000*/ 	.byte	0x04, 0x37
        /*0002*/ 	.short	(.L_892 - .L_891)
.L_891:
        /*0004*/ 	.word	0x00000082


	//----- nvinfo : EIATTR_SW2861232_WAR
	.align		4
.L_892:
        /*0008*/ 	.byte	0x01, 0x35
	.zero		2


	//----- nvinfo : EIATTR_PARAM_CBANK
	.align		4
        /*000c*/ 	.byte	0x04, 0x0a
        /*000e*/ 	.short	(.L_894 - .L_893)
	.align		4
.L_893:
        /*0010*/ 	.word	index@(.nv.constant0._ZN7cutlass13device_kernelIN5flash19enable_sm80_to_sm89INS1_16FlashAttnFwdSm80INS1_25CollectiveMainloopFwdSm80ILi8ELi1ELb1EN4cute5tupleIJNS5_1CILi128EEENS7_ILi96EEENS7_ILi192EEEEEELi192ENS_10bfloat16_tEfNS_4arch4Sm80ELb1ELb0ELb0ELb0ELb0ELb0ELb1ELb1EEENS1_21CollectiveEpilogueFwdINS6_IJS8_SA_S9_EEENS6_IJNS7_ILi1EEESI_SI_EEESC_SE_Li256ELb0ELb1ELb1ELb0EEENS1_30DynamicPersistentTileSchedulerILi256ELi256ELb1ELb1ELb0EEEEEEEEEvNT_6ParamsE)
        /*0014*/ 	.short	0x0160
        /*0016*/ 	.short	0x0428


	//----- nvinfo : EIATTR_CBANK_PARAM_SIZE
	.align		4
.L_894:
        /*0018*/ 	.byte	0x03, 0x19
        /*001a*/ 	.short	0x0428


	//----- nvinfo : EIATTR_KPARAM_INFO
	.align		4
        /*001c*/ 	.byte	0x04, 0x17
        /*001e*/ 	.short	(.L_896 - .L_895)
.L_895:
        /*0020*/ 	.word	0x00000000
        /*0024*/ 	.short	0x0000
        /*0026*/ 	.short	0x0000
        /*0028*/ 	.byte	0x00, 0xf0, 0xa1, 0x10


	//----- nvinfo : EIATTR_MAXREG_COUNT
	.align		4
.L_896:
        /*002c*/ 	.byte	0x03, 0x1b
        /*002e*/ 	.short	0x00ff


	//----- nvinfo : EIATTR_NUM_BARRIERS
	.align		4
        /*0030*/ 	.byte	0x02, 0x4c
        /*0032*/ 	.byte	0x06
	.zero		1


	//----- nvinfo : EIATTR_ANNOTATIONS
	.align		4
        /*0034*/ 	.byte	0x04, 0x55
        /*0036*/ 	.short	(.L_898 - .L_897)


	//   ....[0]....
.L_897:
        /* <DEDUP_REMOVED lines=51> */


	//----- nvinfo : EIATTR_MERCURY_ISA_VERSION
	.align		4
.L_898:
        /*0358*/ 	.byte	0x03, 0x5f
        /*035a*/ 	.short	0x0000


	//----- nvinfo : EIATTR_INT_WARP_WIDE_INSTR_OFFSETS
	.align		4
        /*035c*/ 	.byte	0x04, 0x31
        /*035e*/ 	.short	(.L_900 - .L_899)


	//   ....[0]....
.L_899:
        /*0360*/ 	.word	0x0000e870


	//   ....[1]....
        /*0364*/ 	.word	0x0000e8f0


	//----- nvinfo : EIATTR_COOP_GROUP_MASK_REGIDS
	.align		4
.L_900:
        /*0368*/ 	.byte	0x04, 0x29
        /*036a*/ 	.short	(.L_902 - .L_901)


	//   ....[0]....
.L_901:
        /*036c*/ 	.word	0xffffffff


	//   ....[1]....
        /*0370*/ 	.word	0xffffffff


	//   ....[2]....
        /*0374*/ 	.word	0xffffffff


	//   ....[3]....
        /*0378*/ 	.word	0xffffffff


	//   ....[4]....
        /*037c*/ 	.word	0xffffffff


	//   ....[5]....
        /*0380*/ 	.word	0xffffffff


	//   ....[6]....
        /*0384*/ 	.word	0xffffffff


	//   ....[7]....
        /*0388*/ 	.word	0xffffffff


	//   ....[8]....
        /*038c*/ 	.word	0xffffffff


	//   ....[9]....
        /*0390*/ 	.word	0xffffffff


	//   ....[10]....
        /*0394*/ 	.word	0xffffffff


	//   ....[11]....
        /*0398*/ 	.word	0xffffffff


	//   ....[12]....
        /*039c*/ 	.word	0xffffffff


	//   ....[13]....
        /*03a0*/ 	.word	0xffffffff


	//   ....[14]....
        /*03a4*/ 	.word	0xffffffff


	//   ....[15]....
        /*03a8*/ 	.word	0xffffffff


	//   ....[16]....
        /*03ac*/ 	.word	0xffffffff


	//   ....[17]....
        /*03b0*/ 	.word	0xffffffff


	//   ....[18]....
        /*03b4*/ 	.word	0xffffffff


	//   ....[19]....
        /*03b8*/ 	.word	0xffffffff


	//   ....[20]....
        /*03bc*/ 	.word	0xffffffff


	//   ....[21]....
        /*03c0*/ 	.word	0xffffffff


	//   ....[22]....
        /*03c4*/ 	.word	0xffffffff


	//   ....[23]....
        /*03c8*/ 	.word	0xffffffff


	//   ....[24]....
        /*03cc*/ 	.word	0xffffffff


	//   ....[25]....
        /*03d0*/ 	.word	0xffffffff


	//   ....[26]....
        /*03d4*/ 	.word	0xffffffff


	//   ....[27]....
        /*03d8*/ 	.word	0xffffffff


	//   ....[28]....
        /*03dc*/ 	.word	0xffffffff


	//   ....[29]....
        /*03e0*/ 	.word	0xffffffff


	//   ....[30]....
        /*03e4*/ 	.word	0xffffffff


	//   ....[31]....
        /*03e8*/ 	.word	0xffffffff


	//   ....[32]....
        /*03ec*/ 	.word	0xffffffff


	//   ....[33]....
        /*03f0*/ 	.word	0xffffffff


	//   ....[34]....
        /*03f4*/ 	.word	0xffffffff


	//   ....[35]....
        /*03f8*/ 	.word	0xffffffff


	//   ....[36]....
        /*03fc*/ 	.word	0xffffffff


	//   ....[37]....
        /*0400*/ 	.word	0xffffffff


	//   ....[38]....
        /*0404*/ 	.word	0xffffffff


	//   ....[39]....
        /*0408*/ 	.word	0xffffffff


	//   ....[40]....
        /*040c*/ 	.word	0xffffffff


	//   ....[41]....
        /*0410*/ 	.word	0xffffffff


	//   ....[42]....
        /*0414*/ 	.word	0xffffffff


	//   ....[43]....
        /*0418*/ 	.word	0xffffffff


	//----- nvinfo : EIATTR_COOP_GROUP_INSTR_OFFSETS
	.align		4
.L_902:
        /*041c*/ 	.byte	0x04, 0x28
        /*041e*/ 	.short	(.L_904 - .L_903)


	//   ....[0]....
.L_903:
        /*0420*/ 	.word	0x00000050


	//   ....[1]....
        /*0424*/ 	.word	0x00001900


	//   ....[2]....
        /*0428*/ 	.word	0x00001910


	//   ....[3]....
        /*042c*/ 	.word	0x000019d0


	//   ....[4]....
        /*0430*/ 	.word	0x000019f0


	//   ....[5]....
        /*0434*/ 	.word	0x00001a00


	//   ....[6]....
        /*0438*/ 	.word	0x00001a10


	//   ....[7]....
        /*043c*/ 	.word	0x00001a20


	//   ....[8]....
        /*0440*/ 	.word	0x00001a40


	//   ....[9]....
        /*0444*/ 	.word	0x000033d0


	//   ....[10]....
        /*0448*/ 	.word	0x000033e0


	//   ....[11]....
        /*044c*/ 	.word	0x00003cb0


	//   ....[12]....
        /*0450*/ 	.word	0x00003df0


	//   ....[13]....
        /*0454*/ 	.word	0x00003e00


	//   ....[14]....
        /*0458*/ 	.word	0x00003e50


	//   ....[15]....
        /*045c*/ 	.word	0x00006c40


	//   ....[16]....
        /*0460*/ 	.word	0x00007700


	//   ....[17]....
        /*0464*/ 	.word	0x00007bc0


	//   ....[18]....
        /*0468*/ 	.word	0x00007cf0


	//   ....[19]....
        /*046c*/ 	.word	0x000080c0


	//   ....[20]....
        /*0470*/ 	.word	0x00008160


	//   ....[21]....
        /*0474*/ 	.word	0x0000bbc0


	//   ....[22]....
        /*0478*/ 	.word	0x0000bc10


	//   ....[23]....
        /*047c*/ 	.word	0x0000bc30


	//   ....[24]....
        /*0480*/ 	.word	0x0000bc50


	//   ....[25]....
        /*0484*/ 	.word	0x0000e020


	//   ....[26]....
        /*0488*/ 	.word	0x0000e070


	//   ....[27]....
        /*048c*/ 	.word	0x0000e090


	//   ....[28]....
        /*0490*/ 	.word	0x0000e0b0


	//   ....[29]....
        /*0494*/ 	.word	0x0000ea40


	//   ....[30]....
        /*0498*/ 	.word	0x0000eec0


	//   ....[31]....
        /*049c*/ 	.word	0x0000eed0


	//   ....[32]....
        /*04a0*/ 	.word	0x0000ef00


	//   ....[33]....
        /*04a4*/ 	.word	0x0000ef20


	//   ....[34]....
        /*04a8*/ 	.word	0x0000f020


	//   ....[35]....
        /*04ac*/ 	.word	0x0000f080


	//   ....[36]....
        /*04b0*/ 	.word	0x0000f900


	//   ....[37]....
        /*04b4*/ 	.word	0x0000f910


	//   ....[38]....
        /*04b8*/ 	.word	0x000102a0


	//   ....[39]....
        /*04bc*/ 	.word	0x00010380


	//   ....[40]....
        /*04c0*/ 	.word	0x000103e0


	//   ....[41]....
        /*04c4*/ 	.word	0x00010430


	//   ....[42]....
        /*04c8*/ 	.word	0x00010490


	//   ....[43]....
        /*04cc*/ 	.word	0x000104e0


	//----- nvinfo : EIATTR_EXIT_INSTR_OFFSETS
	.align		4
.L_904:
        /*04d0*/ 	.byte	0x04, 0x1c
        /*04d2*/ 	.short	(.L_906 - .L_905)


	//   ....[0]....
.L_905:
        /*04d4*/ 	.word	0x000000a0


	//   ....[1]....
        /*04d8*/ 	.word	0x00010340


	//----- nvinfo : EIATTR_MAX_THREADS
	.align		4
.L_906:
        /*04dc*/ 	.byte	0x04, 0x05
        /*04de*/ 	.short	(.L_908 - .L_907)
.L_907:
        /*04e0*/ 	.word	0x00000100
        /*04e4*/ 	.word	0x00000001
        /*04e8*/ 	.word	0x00000001


	//----- nvinfo : EIATTR_CRS_STACK_SIZE
	.align		4
.L_908:
        /*04ec*/ 	.byte	0x04, 0x1e
        /*04ee*/ 	.short	(.L_910 - .L_909)
.L_909:
        /*04f0*/ 	.word	0x00000000
.L_910:


//--------------------- .nv.info._ZN7cutlass13device_kernelIN5flash19enable_sm80_to_sm89INS1_16FlashAttnFwdSm80INS1_25CollectiveMainloopFwdSm80ILi8ELi1ELb0EN4cute5tupleIJNS5_1CILi128EEENS7_ILi64EEENS7_ILi192EEEEEELi192ENS_10bfloat16_tEfNS_4arch4Sm80ELb1ELb0ELb0ELb1ELb0ELb0ELb1ELb1EEENS1_21CollectiveEpilogueFwdINS6_IJS8_SA_S9_EEENS6_IJNS7_ILi1EEESI_SI_EEESC_SE_Li256ELb1ELb1ELb1ELb0EEENS1_36VarlenDynamicPersistentTileSchedulerILi128ELi64ELi256ELi256ELb1ELb1ELb0ELb1ELb1ELb1EEEEEEEEEvNT_6ParamsE --------------------------
	.section	.nv.info._ZN7cutlass13device_kernelIN5flash19enable_sm80_to_sm89INS1_16FlashAttnFwdSm80INS1_25CollectiveMainloopFwdSm80ILi8ELi1ELb0EN4cute5tupleIJNS5_1CILi128EEENS7_ILi64EEENS7_ILi192EEEEEELi192ENS_10bfloat16_tEfNS_4arch4Sm80ELb1ELb0ELb0ELb1ELb0ELb0ELb1ELb1EEENS1_21CollectiveEpilogueFwdINS6_IJS8_SA_S9_EEENS6_IJNS7_ILi1EEESI_SI_EEESC_SE_Li256ELb1ELb1ELb1ELb0EEENS1_36VarlenDynamicPersistentTileSchedulerILi128ELi64ELi256ELi256ELb1ELb1ELb0ELb1ELb1ELb1EEEEEEEEEvNT_6ParamsE,"",@"SHT_CUDA_INFO"
	.sectionflags	@""
	.align	4


	//----- nvinfo : EIATTR_CUDA_API_VERSION
	.align		4
        /*0000*/ 	.byte	0x04, 0x37
        /*0002*/ 	.short	(.L_912 - .L_911)
.L_911:
        /*0004*/ 	.word	0x00000082


	//----- nvinfo : EIATTR_SW2861232_WAR
	.align		4
.L_912:
        /*0008*/ 	.byte	0x01, 0x35
	.zero		2


	//----- nvinfo : EIATTR_PARAM_CBANK
	.align		4
        /*000c*/ 	.byte	0x04, 0x0a
        /*000e*/ 	.short	(.L_914 - .L_913)
	.align		4
.L_913:
        /*0010*/ 	.word	index@(.nv.constant0._ZN7cutlass13device_kernelIN5flash19enable_sm80_to_sm89INS1_16FlashAttnFwdSm80INS1_25CollectiveMainloopFwdSm80ILi8ELi1ELb0EN4cute5tupleIJNS5_1CILi128EEENS7_ILi64EEENS7_ILi192EEEEEELi192ENS_10bfloat16_tEfNS_4arch4Sm80ELb1ELb0ELb0ELb1ELb0ELb0ELb1ELb1EEENS1_21CollectiveEpilogueFwdINS6_IJS8_SA_S9_EEENS6_IJNS7_ILi1EEESI_SI_EEESC_SE_Li256ELb1ELb1ELb1ELb0EEENS1_36VarlenDynamicPersistentTileSchedulerILi128ELi64ELi256ELi256ELb1ELb1ELb0ELb1ELb1ELb1EEEEEEEEEvNT_6ParamsE)
        /*0014*/ 	.short	0x0160
        /*0016*/ 	.short	0x0438


	//----- nvinfo : EIATTR_CBANK_PARAM_SIZE
	.align		4
.L_914:
        /*0018*/ 	.byte	0x03, 0x19
        /*001a*/ 	.short	0x0438


	//----- nvinfo : EIATTR_KPARAM_INFO
	.align		4
        /*001c*/ 	.byte	0x04, 0x17
        /*001e*/ 	.short	(.L_916 - .L_915)
.L_915:
        /*0020*/ 	.word	0x00000000
        /*0024*/ 	.short	0x0000
        /*0026*/ 	.short	0x0000
        /*0028*/ 	.byte	0x00, 0xf0, 0xe1, 0x10


	//----- nvinfo : EIATTR_MAXREG_COUNT
	.align		4
.L_916:
        /*002c*/ 	.byte	0x03, 0x1b
        /*002e*/ 	.short	0x00ff


	//----- nvinfo : EIATTR_NUM_BARRIERS
	.align		4
        /*0030*/ 	.byte	0x02, 0x4c
        /*0032*/ 	.byte	0x06
	.zero		1


	//----- nvinfo : EIATTR_ANNOTATIONS
	.align		4
        /*0034*/ 	.byte	0x04, 0x55
        /*0036*/ 	.short	(.L_918 - .L_917)


	//   ....[0]....
.L_917:
        /* <DEDUP_REMOVED lines=37> */


	//----- nvinfo : EIATTR_MERCURY_ISA_VERSION
	.align		4
.L_918:
        /*0270*/ 	.byte	0x03, 0x5f
        /*0272*/ 	.short	0x0000


	//----- nvinfo : EIATTR_INT_WARP_WIDE_INSTR_OFFSETS
	.align		4
        /*0274*/ 	.byte	0x04, 0x31
        /*0276*/ 	.short	(.L_920 - .L_919)


	//   ....[0]....
.L_919:
        /*0278*/ 	.word	0x0000b9f0


	//   ....[1]....
        /*027c*/ 	.word	0x0000ba70


	//----- nvinfo : EIATTR_COOP_GROUP_MASK_REGIDS
	.align		4
.L_920:
        /*0280*/ 	.byte	0x04, 0x29
        /*0282*/ 	.short	(.L_922 - .L_921)


	//   ....[0]....
.L_921:
        /*0284*/ 	.word	0xffffffff


	//   ....[1]....
        /*0288*/ 	.word	0xffffffff


	//   ....[2]....
        /*028c*/ 	.word	0xffffffff


	//   ....[3]....
        /*0290*/ 	.word	0xffffffff


	//   ....[4]....
        /*0294*/ 	.word	0xffffffff


	//   ....[5]....
        /*0298*/ 	.word	0xffffffff


	//   ....[6]....
        /*029c*/ 	.word	0xffffffff


	//   ....[7]....
        /*02a0*/ 	.word	0xffffffff


	//   ....[8]....
        /*02a4*/ 	.word	0xffffffff


	//   ....[9]....
        /*02a8*/ 	.word	0xffffffff


	//   ....[10]....
        /*02ac*/ 	.word	0xffffffff


	//   ....[11]....
        /*02b0*/ 	.word	0xffffffff


	//   ....[12]....
        /*02b4*/ 	.word	0xffffffff


	//   ....[13]....
        /*02b8*/ 	.word	0xffffffff


	//   ....[14]....
        /*02bc*/ 	.word	0xffffffff


	//   ....[15]....
        /*02c0*/ 	.word	0xffffffff


	//   ....[16]....
        /*02c4*/ 	.word	0xffffffff


	//   ....[17]....
        /*02c8*/ 	.word	0xffffffff


	//   ....[18]....
        /*02cc*/ 	.word	0xffffffff


	//   ....[19]....
        /*02d0*/ 	.word	0xffffffff


	//   ....[20]....
        /*02d4*/ 	.word	0xffffffff


	//   ....[21]....
        /*02d8*/ 	.word	0xffffffff


	//   ....[22]....
        /*02dc*/ 	.word	0xffffffff


	//   ....[23]....
        /*02e0*/ 	.word	0xffffffff


	//   ....[24]....
        /*02e4*/ 	.word	0xffffffff


	//   ....[25]....
        /*02e8*/ 	.word	0xffffffff


	//   ....[26]....
        /*02ec*/ 	.word	0xffffffff


	//   ....[27]....
        /*02f0*/ 	.word	0xffffffff


	//   ....[28]....
        /*02f4*/ 	.word	0xffffffff


	//   ....[29]....
        /*02f8*/ 	.word	0xffffffff


	//   ....[30]....
        /*02fc*/ 	.word	0xffffffff


	//   ....[31]....
        /*0300*/ 	.word	0xffffffff


	//   ....[32]....
        /*0304*/ 	.word	0xffffffff


	//   ....[33]....
        /*0308*/ 	.word	0xffffffff


	//   ....[34]....
        /*030c*/ 	.word	0xffffffff


	//   ....[35]....
        /*0310*/ 	.word	0xffffffff


	//   ....[36]....
        /*0314*/ 	.word	0xffffffff


	//   ....[37]....
        /*0318*/ 	.word	0xffffffff


	//   ....[38]....
        /*031c*/ 	.word	0xffffffff


	//   ....[39]....
        /*0320*/ 	.word	0xffffffff


	//   ....[40]....
        /*0324*/ 	.word	0xffffffff


	//   ....[41]....
        /*0328*/ 	.word	0xffffffff


	//   ....[42]....
        /*032c*/ 	.word	0xffffffff


	//   ....[43]....
        /*0330*/ 	.word	0xffffffff


	//   ....[44]....
        /*0334*/ 	.word	0xffffffff


	//   ....[45]....
        /*0338*/ 	.word	0xffffffff


	//   ....[46]....
        /*033c*/ 	.word	0xffffffff


	//   ....[47]....
        /*0340*/ 	.word	0xffffffff


	//   ....[48]....
        /*0344*/ 	.word	0xffffffff


	//   ....[49]....
        /*0348*/ 	.word	0xffffffff


	//   ....[50]....
        /*034c*/ 	.word	0xffffffff


	//   ....[51]....
        /*0350*/ 	.word	0xffffffff


	//   ....[52]....
        /*0354*/ 	.word	0xffffffff


	//   ....[53]....
        /*0358*/ 	.word	0xffffffff


	//   ....[54]....
        /*035c*/ 	.word	0xffffffff


	//   ....[55]....
        /*0360*/ 	.word	0xffffffff


	//   ....[56]....
        /*0364*/ 	.word	0xffffffff


	//   ....[57]....
        /*0368*/ 	.word	0xffffffff


	//   ....[58]....
        /*036c*/ 	.word	0xffffffff


	//   ....[59]....
        /*0370*/ 	.word	0xffffffff


	//   ....[60]....
        /*0374*/ 	.word	0xffffffff


	//   ....[61]....
        /*0378*/ 	.word	0xffffffff


	//   ....[62]....
        /*037c*/ 	.word	0xffffffff


	//   ....[63]....
        /*0380*/ 	.word	0xffffffff


	//   ....[64]....
        /*0384*/ 	.word	0xffffffff


	//   ....[65]....
        /*0388*/ 	.word	0xffffffff


	//   ....[66]....
        /*038c*/ 	.word	0xffffffff


	//   ....[67]....
        /*0390*/ 	.word	0xffffffff


	//   ....[68]....
        /*0394*/ 	.word	0xffffffff


	//   ....[69]....
        /*0398*/ 	.word	0xffffffff


	//   ....[70]....
        /*039c*/ 	.word	0xffffffff


	//   ....[71]....
        /*03a0*/ 	.word	0xffffffff


	//   ....[72]....
        /*03a4*/ 	.word	0xffffffff


	//   ....[73]....
        /*03a8*/ 	.word	0xffffffff


	//   ....[74]....
        /*03ac*/ 	.word	0xffffffff


	//   ....[75]....
        /*03b0*/ 	.word	0xffffffff


	//   ....[76]....
        /*03b4*/ 	.word	0xffffffff


	//   ....[77]....
        /*03b8*/ 	.word	0xffffffff


	//   ....[78]....
        /*03bc*/ 	.word	0xffffffff


	//   ....[79]....
        /*03c0*/ 	.word	0xffffffff


	//   ....[80]....
        /*03c4*/ 	.word	0xffffffff


	//   ....[81]....
        /*03c8*/ 	.word	0xffffffff


	//   ....[82]....
        /*03cc*/ 	.word	0xffffffff


	//   ....[83]....
        /*03d0*/ 	.word	0xffffffff


	//   ....[84]....
        /*03d4*/ 	.word	0xffffffff


	//   ....[85]....
        /*03d8*/ 	.word	0xffffffff


	//   ....[86]....
        /*03dc*/ 	.word	0xffffffff


	//   ....[87]....
        /*03e0*/ 	.word	0xffffffff


	//   ....[88]....
        /*03e4*/ 	.word	0xffffffff


	//   ....[89]....
        /*03e8*/ 	.word	0xffffffff


	//   ....[90]....
        /*03ec*/ 	.word	0xffffffff


	//   ....[91]....
        /*03f0*/ 	.word	0xffffffff


	//   ....[92]....
        /*03f4*/ 	.word	0xffffffff


	//   ....[93]....
        /*03f8*/ 	.word	0xffffffff


	//   ....[94]....
        /*03fc*/ 	.word	0xffffffff


	//   ....[95]....
        /*0400*/ 	.word	0xffffffff


	//   ....[96]....
        /*0404*/ 	.word	0xffffffff


	//   ....[97]....
        /*0408*/ 	.word	0xffffffff


	//   ....[98]....
        /*040c*/ 	.word	0xffffffff


	//   ....[99]....
        /*0410*/ 	.word	0xffffffff


	//   ....[100]....
        /*0414*/ 	.word	0xffffffff


	//   ....[101]....
        /*0418*/ 	.word	0xffffffff


	//   ....[102]....
        /*041c*/ 	.word	0xffffffff


	//   ....[103]....
        /*0420*/ 	.word	0xffffffff


	//   ....[104]....
        /*0424*/ 	.word	0xffffffff


	//   ....[105]....
        /*0428*/ 	.word	0xffffffff


	//   ....[106]....
        /*042c*/ 	.word	0xffffffff


	//   ....[107]....
        /*0430*/ 	.word	0xffffffff


	//   ....[108]....
        /*0434*/ 	.word	0xffffffff


	//   ....[109]....
        /*0438*/ 	.word	0xffffffff


	//   ....[110]....
        /*043c*/ 	.word	0xffffffff


	//   ....[111]....
        /*0440*/ 	.word	0xffffffff


	//   ....[112]....
        /*0444*/ 	.word	0xffffffff


	//   ....[113]....
        /*0448*/ 	.word	0xffffffff


	//   ....[114]....
        /*044c*/ 	.word	0xffffffff


	//   ....[115]....
        /*0450*/ 	.word	0xffffffff


	//   ....[116]....
        /*0454*/ 	.word	0xffffffff


	//   ....[117]....
        /*0458*/ 	.word	0xffffffff


	//   ....[118]....
        /*045c*/ 	.word	0xffffffff


	//   ....[119]....
        /*0460*/ 	.word	0xffffffff


	//   ....[120]....
        /*0464*/ 	.word	0xffffffff


	//   ....[121]....
        /*0468*/ 	.word	0xffffffff


	//   ....[122]....
        /*046c*/ 	.word	0xffffffff


	//   ....[123]....
        /*0470*/ 	.word	0xffffffff


	//   ....[124]....
        /*0474*/ 	.word	0xffffffff


	//   ....[125]....
        /*0478*/ 	.word	0xffffffff


	//   ....[126]....
        /*047c*/ 	.word	0xffffffff


	//   ....[127]....
        /*0480*/ 	.word	0xffffffff


	//   ....[128]....
        /*0484*/ 	.word	0xffffffff


	//   ....[129]....
        /*0488*/ 	.word	0xffffffff


	//   ....[130]....
        /*048c*/ 	.word	0xffffffff


	//   ....[131]....
        /*0490*/ 	.word	0xffffffff


	//   ....[132]....
        /*0494*/ 	.word	0xffffffff


	//   ....[133]....
        /*0498*/ 	.word	0xffffffff


	//   ....[134]....
        /*049c*/ 	.word	0xffffffff


	//   ....[135]....
        /*04a0*/ 	.word	0xffffffff


	//   ....[136]....
        /*04a4*/ 	.word	0xffffffff


	//   ....[137]....
        /*04a8*/ 	.word	0xffffffff


	//   ....[138]....
        /*04ac*/ 	.word	0xffffffff


	//   ....[139]....
        /*04b0*/ 	.word	0xffffffff


	//   ....[140]....
        /*04b4*/ 	.word	0xffffffff


	//   ....[141]....
        /*04b8*/ 	.word	0xffffffff


	//   ....[142]....
        /*04bc*/ 	.word	0xffffffff


	//   ....[143]....
        /*04c0*/ 	.word	0xffffffff


	//   ....[144]....
        /*04c4*/ 	.word	0xffffffff


	//   ....[145]....
        /*04c8*/ 	.word	0xffffffff


	//   ....[146]....
        /*04cc*/ 	.word	0xffffffff


	//----- nvinfo : EIATTR_COOP_GROUP_INSTR_OFFSETS
	.align		4
.L_922:
        /*04d0*/ 	.byte	0x04, 0x28
        /*04d2*/ 	.short	(.L_924 - .L_923)


	//   ....[0]....
.L_923:
        /*04d4*/ 	.word	0x00000050


	//   ....[1]....
        /*04d8*/ 	.word	0x000001e0


	//   ....[2]....
        /*04dc*/ 	.word	0x00000210


	//   ....[3]....
        /*04e0*/ 	.word	0x00000240


	//   ....[4]....
        /*04e4*/ 	.word	0x00000270


	//   ....[5]....
        /*04e8*/ 	.word	0x000002a0


	//   ....[6]....
        /*04ec*/ 	.word	0x000002d0


	//   ....[7]....
        /*04f0*/ 	.word	0x00000430


	//   ....[8]....
        /*04f4*/ 	.word	0x00000470


	//   ....[9]....
        /*04f8*/ 	.word	0x000004a0


	//   ....[10]....
        /*04fc*/ 	.word	0x000004d0


	//   ....[11]....
        /*0500*/ 	.word	0x00000500


	//   ....[12]....
        /*0504*/ 	.word	0x00000530


	//   ....[13]....
        /*0508*/ 	.word	0x000005c0


	//   ....[14]....
        /*050c*/ 	.word	0x00000600


	//   ....[15]....
        /*0510*/ 	.word	0x00000620


	//   ....[16]....
        /*0514*/ 	.word	0x00000680


	//   ....[17]....
        /*0518*/ 	.word	0x00002900


	//   ....[18]....
        /*051c*/ 	.word	0x00002920


	//   ....[19]....
        /*0520*/ 	.word	0x00002a90


	//   ....[20]....
        /*0524*/ 	.word	0x00002aa0


	//   ....[21]....
        /*0528*/ 	.word	0x00002c10


	//   ....[22]....
        /*052c*/ 	.word	0x00002c30


	//   ....[23]....
        /*0530*/ 	.word	0x00002da0


	//   ....[24]....
        /*0534*/ 	.word	0x00002db0


	//   ....[25]....
        /*0538*/ 	.word	0x00003fb0


	//   ....[26]....
        /*053c*/ 	.word	0x00003fc0


	//   ....[27]....
        /*0540*/ 	.word	0x000045c0


	//   ....[28]....
        /*0544*/ 	.word	0x000046a0


	//   ....[29]....
        /*0548*/ 	.word	0x000046b0


	//   ....[30]....
        /*054c*/ 	.word	0x000046e0


	//   ....[31]....
        /*0550*/ 	.word	0x000062f0


	//   ....[32]....
        /*0554*/ 	.word	0x00006330


	//   ....[33]....
        /*0558*/ 	.word	0x00006c30


	//   ....[34]....
        /*055c*/ 	.word	0x00006e00


	//   ....[35]....
        /*0560*/ 	.word	0x00006e50


	//   ....[36]....
        /*0564*/ 	.word	0x00006f70


	//   ....[37]....
        /*0568*/ 	.word	0x00009780


	//   ....[38]....
        /*056c*/ 	.word	0x000097a0


	//   ....[39]....
        /*0570*/ 	.word	0x000097c0


	//   ....[40]....
        /*0574*/ 	.word	0x000097e0


	//   ....[41]....
        /*0578*/ 	.word	0x0000b1d0


	//   ....[42]....
        /*057c*/ 	.word	0x0000b200


	//   ....[43]....
        /*0580*/ 	.word	0x0000b210


	//   ....[44]....
        /*0584*/ 	.word	0x0000b240


	//   ....[45]....
        /*0588*/ 	.word	0x0000c680


	//   ....[46]....
        /*058c*/ 	.word	0x0000c6a0


	//   ....[47]....
        /*0590*/ 	.word	0x0000c6c0


	//   ....[48]....
        /*0594*/ 	.word	0x0000c6d0


	//   ....[49]....
        /*0598*/ 	.word	0x0000ca90


	//   ....[50]....
        /*059c*/ 	.word	0x0000cab0


	//   ....[51]....
        /*05a0*/ 	.word	0x0000cbf0


	//   ....[52]....
        /*05a4*/ 	.word	0x0000cc00


	//   ....[53]....
        /*05a8*/ 	.word	0x0000cd50


	//   ....[54]....
        /*05ac*/ 	.word	0x0000cd70


	//   ....[55]....
        /*05b0*/ 	.word	0x0000cec0


	//   ....[56]....
        /*05b4*/ 	.word	0x0000ced0


	//   ....[57]....
        /*05b8*/ 	.word	0x0000d220


	//   ....[58]....
        /*05bc*/ 	.word	0x0000d240


	//   ....[59]....
        /*05c0*/ 	.word	0x0000dba0


	//   ....[60]....
        /*05c4*/ 	.word	0x0000dbb0


	//   ....[61]....
        /*05c8*/ 	.word	0x0000e9e0


	//   ....[62]....
        /*05cc*/ 	.word	0x0000ea00


	//   ....[63]....
        /*05d0*/ 	.word	0x0000eb50


	//   ....[64]....
        /*05d4*/ 	.word	0x0000eb60


	//   ....[65]....
        /*05d8*/ 	.word	0x0000ecb0


	//   ....[66]....
        /*05dc*/ 	.word	0x0000ecd0


	//   ....[67]....
        /*05e0*/ 	.word	0x0000ee20


	//   ....[68]....
        /*05e4*/ 	.word	0x0000ee30


	//   ....[69]....
        /*05e8*/ 	.word	0x0000f020


	//   ....[70]....
        /*05ec*/ 	.word	0x0000f040


	//   ....[71]....
        /*05f0*/ 	.word	0x0000f160


	//   ....[72]....
        /*05f4*/ 	.word	0x0000f1a0


	//   ....[73]....
        /*05f8*/ 	.word	0x0000f1d0


	//   ....[74]....
        /*05fc*/ 	.word	0x0000f200


	//   ....[75]....
        /*0600*/ 	.word	0x0000f230


	//   ....[76]....
        /*0604*/ 	.word	0x0000f260


	//   ....[77]....
        /*0608*/ 	.word	0x0000f3b0


	//   ....[78]....
        /*060c*/ 	.word	0x0000f3f0


	//   ....[79]....
        /*0610*/ 	.word	0x0000f420


	//   ....[80]....
        /*0614*/ 	.word	0x0000f450


	//   ....[81]....
        /*0618*/ 	.word	0x0000f480


	//   ....[82]....
        /*061c*/ 	.word	0x0000f4b0


	//   ....[83]....
        /*0620*/ 	.word	0x0000f540


	//   ....[84]....
        /*0624*/ 	.word	0x0000f580


	//   ....[85]....
        /*0628*/ 	.word	0x0000f590


	//   ....[86]....
        /*062c*/ 	.word	0x0000f5f0


	//   ....[87]....
        /*0630*/ 	.word	0x0000ffa0


	//   ....[88]....
        /*0634*/ 	.word	0x00010000


	//   ....[89]....
        /*0638*/ 	.word	0x00010050


	//   ....[90]....
        /*063c*/ 	.word	0x000100a0


	//   ....[91]....
        /*0640*/ 	.word	0x000100f0


	//   ....[92]....
        /*0644*/ 	.word	0x00010160


	//   ....[93]....
        /*0648*/ 	.word	0x000101a0


	//   ....[94]....
        /*064c*/ 	.word	0x00010210


	//   ....[95]....
        /*0650*/ 	.word	0x00010280


	//   ....[96]....
        /*0654*/ 	.word	0x000102e0


	//   ....[97]....
        /*0658*/ 	.word	0x00010350


	//   ....[98]....
        /*065c*/ 	.word	0x000103c0


	//   ....[99]....
        /*0660*/ 	.word	0x00010420


	//   ....[100]....
        /*0664*/ 	.word	0x00010480


	//   ....[101]....
        /*0668*/ 	.word	0x000104e0


	//   ....[102]....
        /*066c*/ 	.word	0x00010550


	//   ....[103]....
        /*0670*/ 	.word	0x000105b0


	//   ....[104]....
        /*0674*/ 	.word	0x00010610


	//   ....[105]....
        /*0678*/ 	.word	0x00010660


	//   ....[106]....
        /*067c*/ 	.word	0x000106c0


	//   ....[107]....
        /*0680*/ 	.word	0x00010710


	//   ....[108]....
        /*0684*/ 	.word	0x00010760


	//   ....[109]....
        /*0688*/ 	.word	0x000107d0


	//   ....[110]....
        /*068c*/ 	.word	0x00010840


	//   ....[111]....
        /*0690*/ 	.word	0x000108a0


	//   ....[112]....
        /*0694*/ 	.word	0x00010900


	//   ....[113]....
        /*0698*/ 	.word	0x00010960


	//   ....[114]....
        /*069c*/ 	.word	0x000109d0


	//   ....[115]....
        /*06a0*/ 	.word	0x00010a30


	//   ....[116]....
        /*06a4*/ 	.word	0x00010a90


	//   ....[117]....
        /*06a8*/ 	.word	0x00010af0


	//   ....[118]....
        /*06ac*/ 	.word	0x00010b60


	//   ....[119]....
        /*06b0*/ 	.word	0x00010bc0


	//   ....[120]....
        /*06b4*/ 	.word	0x00010c20


	//   ....[121]....
        /*06b8*/ 	.word	0x00010c80


	//   ....[122]....
        /*06bc*/ 	.word	0x00010cf0


	//   ....[123]....
        /*06c0*/ 	.word	0x00010d50


	//   ....[124]....
        /*06c4*/ 	.word	0x00010db0


	//   ....[125]....
        /*06c8*/ 	.word	0x00010e10


	//   ....[126]....
        /*06cc*/ 	.word	0x00010e80


	//   ....[127]....
        /*06d0*/ 	.word	0x00010ee0


	//   ....[128]....
        /*06d4*/ 	.word	0x00010f40


	//   ....[129]....
        /*06d8*/ 	.word	0x00010fa0


	//   ....[130]....
        /*06dc*/ 	.word	0x00011010


	//   ....[131]....
        /*06e0*/ 	.word	0x00011060


	//   ....[132]....
        /*06e4*/ 	.word	0x000110a0


	//   ....[133]....
        /*06e8*/ 	.word	0x000110f0


	//   ....[134]....
        /*06ec*/ 	.word	0x00011140


	//   ....[135]....
        /*06f0*/ 	.word	0x00011190


	//   ....[136]....
        /*06f4*/ 	.word	0x00011200


	//   ....[137]....
        /*06f8*/ 	.word	0x00011240


	//   ....[138]....
        /*06fc*/ 	.word	0x00011290


	//   ....[139]....
        /*0700*/ 	.word	0x000112e0


	//   ....[140]....
        /*0704*/ 	.word	0x00011330


	//   ....[141]....
        /*0708*/ 	.word	0x00011380


	//   ....[142]....
        /*070c*/ 	.word	0x000113f0


	//   ....[143]....
        /*0710*/ 	.word	0x00011430


	//   ....[144]....
        /*0714*/ 	.word	0x000114a0


	//   ....[145]....
        /*0718*/ 	.word	0x00011500


	//   ....[146]....
        /*071c*/ 	.word	0x00011560


	//----- nvinfo : EIATTR_EXIT_INSTR_OFFSETS
	.align		4
.L_924:
        /*0720*/ 	.byte	0x04, 0x1c
        /*0722*/ 	.short	(.L_926 - .L_925)


	//   ....[0]....
.L_925:
        /*0724*/ 	.word	0x00000fe0


	//   ....[1]....
        /*0728*/ 	.word	0x0000ff60


	//----- nvinfo : EIATTR_MAX_THREADS
	.align		4
.L_926:
        /*072c*/ 	.byte	0x04, 0x05
        /*072e*/ 	.short	(.L_928 - .L_927)
.L_927:
        /*0730*/ 	.word	0x00000100
        /*0734*/ 	.word	0x00000001
        /*0738*/ 	.word	0x00000001


	//----- nvinfo : EIATTR_CRS_STACK_SIZE
	.align		4
.L_928:
        /*073c*/ 	.byte	0x04, 0x1e
        /*073e*/ 	.short	(.L_930 - .L_929)
.L_929:
        /*0740*/ 	.word	0x00000000
.L_930:


//--------------------- .nv.info._ZN7cutlass13device_kernelIN5flash19enable_sm80_to_sm89INS1_16FlashAttnFwdSm80INS1_25CollectiveMainloopFwdSm80ILi8ELi1ELb0EN4cute5tupleIJNS5_1CILi128EEENS7_ILi64EEENS7_ILi192EEEEEELi192ENS_10bfloat16_tEfNS_4arch4Sm80ELb1ELb0ELb0ELb1ELb0ELb1ELb1ELb1EEENS1_21CollectiveEpilogueFwdINS6_IJS8_SA_S9_EEENS6_IJNS7_ILi1EEESI_SI_EEESC_SE_Li256ELb1ELb1ELb1ELb0EEENS1_36VarlenDynamicPersistentTileSchedulerILi128ELi64ELi256ELi256ELb1ELb1ELb0ELb1ELb1ELb1EEEEEEEEEvNT_6ParamsE --------------------------
	.section	.nv.info._ZN7cutlass13device_kernelIN5flash19enable_sm80_to_sm89INS1_16FlashAttnFwdSm80INS1_25CollectiveMainloopFwdSm80ILi8ELi1ELb0EN4cute5tupleIJNS5_1CILi128EEENS7_ILi64EEENS7_ILi192EEEEEELi192ENS_10bfloat16_tEfNS_4arch4Sm80ELb1ELb0ELb0ELb1ELb0ELb1ELb1ELb1EEENS1_21CollectiveEpilogueFwdINS6_IJS8_SA_S9_EEENS6_IJNS7_ILi1EEESI_SI_EEESC_SE_Li256ELb1ELb1ELb1ELb0EEENS1_36VarlenDynamicPersistentTileSchedulerILi128ELi64ELi256ELi256ELb1ELb1ELb0ELb1ELb1ELb1EEEEEEEEEvNT_6ParamsE,"",@"SHT_CUDA_INFO"
	.sectionflags	@""
	.align	4


	//----- nvinfo : EIATTR_CUDA_API_VERSION
	.align		4
        /*0000*/ 	.byte	0x04, 0x37
        /*0002*/ 	.short	(.L_932 - .L_931)
.L_931:
        /*0004*/ 	.word	0x00000082


	//----- nvinfo : EIATTR_SW2861232_WAR
	.align		4
.L_932:
        /*0008*/ 	.byte	0x01, 0x35
	.zero		2


	//----- nvinfo : EIATTR_PARAM_CBANK
	.align		4
        /*000c*/ 	.byte	0x04, 0x0a
        /*000e*/ 	.short	(.L_934 - .L_933)
	.align		4
.L_933:
        /*0010*/ 	.word	index@(.nv.constant0._ZN7cutlass13device_kernelIN5flash19enable_sm80_to_sm89INS1_16FlashAttnFwdSm80INS1_25CollectiveMainloopFwdSm80ILi8ELi1ELb0EN4cute5tupleIJNS5_1CILi128EEENS7_ILi64EEENS7_ILi192EEEEEELi192ENS_10bfloat16_tEfNS_4arch4Sm80ELb1ELb0ELb0ELb1ELb0ELb1ELb1ELb1EEENS1_21CollectiveEpilogueFwdINS6_IJS8_SA_S9_EEENS6_IJNS7_ILi1EEESI_SI_EEESC_SE_Li256ELb1ELb1ELb1ELb0EEENS1_36VarlenDynamicPersistentTileSchedulerILi128ELi64ELi256ELi256ELb1ELb1ELb0ELb1ELb1ELb1EEEEEEEEEvNT_6ParamsE)
        /*0014*/ 	.short	0x0160
        /*0016*/ 	.short	0x0438


	//----- nvinfo : EIATTR_CBANK_PARAM_SIZE
	.align		4
.L_934:
        /*0018*/ 	.byte	0x03, 0x19
        /*001a*/ 	.short	0x0438


	//----- nvinfo : EIATTR_KPARAM_INFO
	.align		4
        /*001c*/ 	.byte	0x04, 0x17
        /*001e*/ 	.short	(.L_936 - .L_935)
.L_935:
        /*0020*/ 	.word	0x00000000
        /*0024*/ 	.short	0x0000
        /*0026*/ 	.short	0x0000
        /*0028*/ 	.byte	0x00, 0xf0, 0xe1, 0x10


	//----- nvinfo : EIATTR_MAXREG_COUNT
	.align		4
.L_936:
        /*002c*/ 	.byte	0x03, 0x1b
        /*002e*/ 	.short	0x00ff


	//----- nvinfo : EIATTR_NUM_BARRIERS
	.align		4
        /*0030*/ 	.byte	0x02, 0x4c
        /*0032*/ 	.byte	0x06
	.zero		1


	//----- nvinfo : EIATTR_ANNOTATIONS
	.align		4
        /*0034*/ 	.byte	0x04, 0x55
        /*0036*/ 	.short	(.L_938 - .L_937)


	//   ....[0]....
.L_937:
        /* <DEDUP_REMOVED lines=32> */


	//----- nvinfo : EIATTR_MERCURY_ISA_VERSION
	.align		4
.L_938:
        /*0228*/ 	.byte	0x03, 0x5f
        /*022a*/ 	.short	0x0000


	//----- nvinfo : EIATTR_INT_WARP_WIDE_INSTR_OFFSETS
	.align		4
        /*022c*/ 	.byte	0x04, 0x31
        /*022e*/ 	.short	(.L_940 - .L_939)


	//   ....[0]....
.L_939:
        /*0230*/ 	.word	0x000180d0


	//   ....[1]....
        /*0234*/ 	.word	0x00018150


	//----- nvinfo : EIATTR_COOP_GROUP_MASK_REGIDS
	.align		4
.L_940:
        /*0238*/ 	.byte	0x04, 0x29
        /*023a*/ 	.short	(.L_942 - .L_941)


	//   ....[0]....
.L_941:
        /*023c*/ 	.word	0xffffffff


	//   ....[1]....
        /*0240*/ 	.word	0xffffffff


	//   ....[2]....
        /*0244*/ 	.word	0xffffffff


	//   ....[3]....
        /*0248*/ 	.word	0xffffffff


	//   ....[4]....
        /*024c*/ 	.word	0xffffffff


	//   ....[5]....
        /*0250*/ 	.word	0xffffffff


	//   ....[6]....
        /*0254*/ 	.word	0xffffffff


	//   ....[7]....
        /*0258*/ 	.word	0xffffffff


	//   ....[8]....
        /*025c*/ 	.word	0xffffffff


	//   ....[9]....
        /*0260*/ 	.word	0xffffffff


	//   ....[10]....
        /*0264*/ 	.word	0xffffffff


	//   ....[11]....
        /*0268*/ 	.word	0xffffffff


	//   ....[12]....
        /*026c*/ 	.word	0xffffffff


	//   ....[13]....
        /*0270*/ 	.word	0xffffffff


	//   ....[14]....
        /*0274*/ 	.word	0xffffffff


	//   ....[15]....
        /*0278*/ 	.word	0xffffffff


	//   ....[16]....
        /*027c*/ 	.word	0xffffffff


	//   ....[17]....
        /*0280*/ 	.word	0xffffffff


	//   ....[18]....
        /*0284*/ 	.word	0xffffffff


	//   ....[19]....
        /*0288*/ 	.word	0xffffffff


	//   ....[20]....
        /*028c*/ 	.word	0xffffffff


	//   ....[21]....
        /*0290*/ 	.word	0xffffffff


	//   ....[22]....
        /*0294*/ 	.word	0xffffffff


	//   ....[23]....
        /*0298*/ 	.word	0xffffffff


	//   ....[24]....
        /*029c*/ 	.word	0xffffffff


	//   ....[25]....
        /*02a0*/ 	.word	0xffffffff


	//   ....[26]....
        /*02a4*/ 	.word	0xffffffff


	//   ....[27]....
        /*02a8*/ 	.word	0xffffffff


	//   ....[28]....
        /*02ac*/ 	.word	0xffffffff


	//   ....[29]....
        /*02b0*/ 	.word	0xffffffff


	//   ....[30]....
        /*02b4*/ 	.word	0xffffffff


	//   ....[31]....
        /*02b8*/ 	.word	0xffffffff


	//   ....[32]....
        /*02bc*/ 	.word	0xffffffff


	//   ....[33]....
        /*02c0*/ 	.word	0xffffffff


	//   ....[34]....
        /*02c4*/ 	.word	0xffffffff


	//   ....[35]....
        /*02c8*/ 	.word	0xffffffff


	//   ....[36]....
        /*02cc*/ 	.word	0xffffffff


	//   ....[37]....
        /*02d0*/ 	.word	0xffffffff


	//   ....[38]....
        /*02d4*/ 	.word	0xffffffff


	//   ....[39]....
        /*02d8*/ 	.word	0xffffffff


	//   ....[40]....
        /*02dc*/ 	.word	0xffffffff


	//   ....[41]....
        /*02e0*/ 	.word	0xffffffff


	//   ....[42]....
        /*02e4*/ 	.word	0xffffffff


	//   ....[43]....
        /*02e8*/ 	.word	0xffffffff


	//   ....[44]....
        /*02ec*/ 	.word	0xffffffff


	//   ....[45]....
        /*02f0*/ 	.word	0xffffffff


	//   ....[46]....
        /*02f4*/ 	.word	0xffffffff


	//   ....[47]....
        /*02f8*/ 	.word	0xffffffff


	//   ....[48]....
        /*02fc*/ 	.word	0xffffffff


	//   ....[49]....
        /*0300*/ 	.word	0xffffffff


	//   ....[50]....
        /*0304*/ 	.word	0xffffffff


	//   ....[51]....
        /*0308*/ 	.word	0xffffffff


	//   ....[52]....
        /*030c*/ 	.word	0xffffffff


	//   ....[53]....
        /*0310*/ 	.word	0xffffffff


	//   ....[54]....
        /*0314*/ 	.word	0xffffffff


	//   ....[55]....
        /*0318*/ 	.word	0xffffffff


	//   ....[56]....
        /*031c*/ 	.word	0xffffffff


	//   ....[57]....
        /*0320*/ 	.word	0xffffffff


	//   ....[58]....
        /*0324*/ 	.word	0xffffffff


	//   ....[59]....
        /*0328*/ 	.word	0xffffffff


	//   ....[60]....
        /*032c*/ 	.word	0xffffffff


	//   ....[61]....
        /*0330*/ 	.word	0xffffffff


	//   ....[62]....
        /*0334*/ 	.word	0xffffffff


	//   ....[63]....
        /*0338*/ 	.word	0xffffffff


	//   ....[64]....
        /*033c*/ 	.word	0xffffffff


	//   ....[65]....
        /*0340*/ 	.word	0xffffffff


	//   ....[66]....
        /*0344*/ 	.word	0xffffffff


	//   ....[67]....
        /*0348*/ 	.word	0xffffffff


	//   ....[68]....
        /*034c*/ 	.word	0xffffffff


	//   ....[69]....
        /*0350*/ 	.word	0xffffffff


	//   ....[70]....
        /*0354*/ 	.word	0xffffffff


	//   ....[71]....
        /*0358*/ 	.word	0xffffffff


	//   ....[72]....
        /*035c*/ 	.word	0xffffffff


	//   ....[73]....
        /*0360*/ 	.word	0xffffffff


	//   ....[74]....
        /*0364*/ 	.word	0xffffffff


	//   ....[75]....
        /*0368*/ 	.word	0xffffffff


	//   ....[76]....
        /*036c*/ 	.word	0xffffffff


	//   ....[77]....
        /*0370*/ 	.word	0xffffffff


	//   ....[78]....
        /*0374*/ 	.word	0xffffffff


	//   ....[79]....
        /*0378*/ 	.word	0xffffffff


	//   ....[80]....
        /*037c*/ 	.word	0xffffffff


	//   ....[81]....
        /*0380*/ 	.word	0xffffffff


	//   ....[82]....
        /*0384*/ 	.word	0xffffffff


	//   ....[83]....
        /*0388*/ 	.word	0xffffffff


	//   ....[84]....
        /*038c*/ 	.word	0xffffffff


	//   ....[85]....
        /*0390*/ 	.word	0xffffffff


	//   ....[86]....
        /*0394*/ 	.word	0xffffffff


	//   ....[87]....
        /*0398*/ 	.word	0xffffffff


	//   ....[88]....
        /*039c*/ 	.word	0xffffffff


	//   ....[89]....
        /*03a0*/ 	.word	0xffffffff


	//   ....[90]....
        /*03a4*/ 	.word	0xffffffff


	//   ....[91]....
        /*03a8*/ 	.word	0xffffffff


	//   ....[92]....
        /*03ac*/ 	.word	0xffffffff


	//   ....[93]....
        /*03b0*/ 	.word	0xffffffff


	//   ....[94]....
        /*03b4*/ 	.word	0xffffffff


	//   ....[95]....
        /*03b8*/ 	.word	0xffffffff


	//   ....[96]....
        /*03bc*/ 	.word	0xffffffff


	//   ....[97]....
        /*03c0*/ 	.word	0xffffffff


	//   ....[98]....
        /*03c4*/ 	.word	0xffffffff


	//   ....[99]....
        /*03c8*/ 	.word	0xffffffff


	//   ....[100]....
        /*03cc*/ 	.word	0xffffffff


	//   ....[101]....
        /*03d0*/ 	.word	0xffffffff


	//   ....[102]....
        /*03d4*/ 	.word	0xffffffff


	//   ....[103]....
        /*03d8*/ 	.word	0xffffffff


	//   ....[104]....
        /*03dc*/ 	.word	0xffffffff


	//   ....[105]....
        /*03e0*/ 	.word	0xffffffff


	//   ....[106]....
        /*03e4*/ 	.word	0xffffffff


	//   ....[107]....
        /*03e8*/ 	.word	0xffffffff


	//   ....[108]....
        /*03ec*/ 	.word	0xffffffff


	//   ....[109]....
        /*03f0*/ 	.word	0xffffffff


	//   ....[110]....
        /*03f4*/ 	.word	0xffffffff


	//   ....[111]....
        /*03f8*/ 	.word	0xffffffff


	//   ....[112]....
        /*03fc*/ 	.word	0xffffffff


	//   ....[113]....
        /*0400*/ 	.word	0xffffffff


	//   ....[114]....
        /*0404*/ 	.word	0xffffffff


	//   ....[115]....
        /*0408*/ 	.word	0xffffffff


	//   ....[116]....
        /*040c*/ 	.word	0xffffffff


	//   ....[117]....
        /*0410*/ 	.word	0xffffffff


	//   ....[118]....
        /*0414*/ 	.word	0xffffffff


	//   ....[119]....
        /*0418*/ 	.word	0xffffffff


	//   ....[120]....
        /*041c*/ 	.word	0xffffffff


	//   ....[121]....
        /*0420*/ 	.word	0xffffffff


	//   ....[122]....
        /*0424*/ 	.word	0xffffffff


	//   ....[123]....
        /*0428*/ 	.word	0xffffffff


	//   ....[124]....
        /*042c*/ 	.word	0xffffffff


	//   ....[125]....
        /*0430*/ 	.word	0xffffffff


	//   ....[126]....
        /*0434*/ 	.word	0xffffffff


	//   ....[127]....
        /*0438*/ 	.word	0xffffffff


	//   ....[128]....
        /*043c*/ 	.word	0xffffffff


	//   ....[129]....
        /*0440*/ 	.word	0xffffffff


	//   ....[130]....
        /*0444*/ 	.word	0xffffffff


	//   ....[131]....
        /*0448*/ 	.word	0xffffffff


	//   ....[132]....
        /*044c*/ 	.word	0xffffffff


	//   ....[133]....
        /*0450*/ 	.word	0xffffffff


	//   ....[134]....
        /*0454*/ 	.word	0xffffffff


	//   ....[135]....
        /*0458*/ 	.word	0xffffffff


	//   ....[136]....
        /*045c*/ 	.word	0xffffffff


	//   ....[137]....
        /*0460*/ 	.word	0xffffffff


	//   ....[138]....
        /*0464*/ 	.word	0xffffffff


	//   ....[139]....
        /*0468*/ 	.word	0xffffffff


	//   ....[140]....
        /*046c*/ 	.word	0xffffffff


	//   ....[141]....
        /*0470*/ 	.word	0xffffffff


	//   ....[142]....
        /*0474*/ 	.word	0xffffffff


	//   ....[143]....
        /*0478*/ 	.word	0xffffffff


	//   ....[144]....
        /*047c*/ 	.word	0xffffffff


	//   ....[145]....
        /*0480*/ 	.word	0xffffffff


	//   ....[146]....
        /*0484*/ 	.word	0xffffffff


	//   ....[147]....
        /*0488*/ 	.word	0xffffffff


	//   ....[148]....
        /*048c*/ 	.word	0xffffffff


	//   ....[149]....
        /*0490*/ 	.word	0xffffffff


	//   ....[150]....
        /*0494*/ 	.word	0xffffffff


	//   ....[151]....
        /*0498*/ 	.word	0xffffffff


	//   ....[152]....
        /*049c*/ 	.word	0xffffffff


	//   ....[153]....
        /*04a0*/ 	.word	0xffffffff


	//   ....[154]....
        /*04a4*/ 	.word	0xffffffff


	//   ....[155]....
        /*04a8*/ 	.word	0xffffffff


	//   ....[156]....
        /*04ac*/ 	.word	0xffffffff


	//   ....[157]....
        /*04b0*/ 	.word	0xffffffff


	//   ....[158]....
        /*04b4*/ 	.word	0xffffffff


	//   ....[159]....
        /*04b8*/ 	.word	0xffffffff


	//   ....[160]....
        /*04bc*/ 	.word	0xffffffff


	//   ....[161]....
        /*04c0*/ 	.word	0xffffffff


	//   ....[162]....
        /*04c4*/ 	.word	0xffffffff


	//----- nvinfo : EIATTR_COOP_GROUP_INSTR_OFFSETS
	.align		4
.L_942:
        /*04c8*/ 	.byte	0x04, 0x28
        /*04ca*/ 	.short	(.L_944 - .L_943)


	//   ....[0]....
.L_943:
        /*04cc*/ 	.word	0x00000050


	//   ....[1]....
        /*04d0*/ 	.word	0x000001f0


	//   ....[2]....
        /*04d4*/ 	.word	0x00000220


	//   ....[3]....
        /*04d8*/ 	.word	0x00000250


	//   ....[4]....
        /*04dc*/ 	.word	0x00000280


	//   ....[5]....
        /*04e0*/ 	.word	0x000002b0


	//   ....[6]....
        /*04e4*/ 	.word	0x000002e0


	//   ....[7]....
        /*04e8*/ 	.word	0x00000450


	//   ....[8]....
        /*04ec*/ 	.word	0x00000490


	//   ....[9]....
        /*04f0*/ 	.word	0x000004c0


	//   ....[10]....
        /*04f4*/ 	.word	0x000004f0


	//   ....[11]....
        /*04f8*/ 	.word	0x00000520


	//   ....[12]....
        /*04fc*/ 	.word	0x00000550


	//   ....[13]....
        /*0500*/ 	.word	0x000005e0


	//   ....[14]....
        /*0504*/ 	.word	0x00000620


	//   ....[15]....
        /*0508*/ 	.word	0x00000640


	//   ....[16]....
        /*050c*/ 	.word	0x000006a0


	//   ....[17]....
        /*0510*/ 	.word	0x00007ec0


	//   ....[18]....
        /*0514*/ 	.word	0x00007ee0


	//   ....[19]....
        /*0518*/ 	.word	0x00008040


	//   ....[20]....
        /*051c*/ 	.word	0x00008050


	//   ....[21]....
        /*0520*/ 	.word	0x00008180


	//   ....[22]....
        /*0524*/ 	.word	0x000081a0


	//   ....[23]....
        /*0528*/ 	.word	0x000082d0


	//   ....[24]....
        /*052c*/ 	.word	0x000082e0


	//   ....[25]....
        /*0530*/ 	.word	0x000089d0


	//   ....[26]....
        /*0534*/ 	.word	0x00008a10


	//   ....[27]....
        /*0538*/ 	.word	0x00008a50


	//   ....[28]....
        /*053c*/ 	.word	0x00008a60


	//   ....[29]....
        /*0540*/ 	.word	0x00008ed0


	//   ....[30]....
        /*0544*/ 	.word	0x00009140


	//   ....[31]....
        /*0548*/ 	.word	0x00009180


	//   ....[32]....
        /*054c*/ 	.word	0x000091a0


	//   ....[33]....
        /*0550*/ 	.word	0x0000bfa0


	//   ....[34]....
        /*0554*/ 	.word	0x0000c070


	//   ....[35]....
        /*0558*/ 	.word	0x0000c0b0


	//   ....[36]....
        /*055c*/ 	.word	0x0000c0f0


	//   ....[37]....
        /*0560*/ 	.word	0x0000c3a0


	//   ....[38]....
        /*0564*/ 	.word	0x0000c610


	//   ....[39]....
        /*0568*/ 	.word	0x0000c650


	//   ....[40]....
        /*056c*/ 	.word	0x0000c690


	//   ....[41]....
        /*0570*/ 	.word	0x00010540


	//   ....[42]....
        /*0574*/ 	.word	0x00010550


	//   ....[43]....
        /*0578*/ 	.word	0x00010b60


	//   ....[44]....
        /*057c*/ 	.word	0x00010c40


	//   ....[45]....
        /*0580*/ 	.word	0x00010c50


	//   ....[46]....
        /*0584*/ 	.word	0x00010c80


	//   ....[47]....
        /*0588*/ 	.word	0x000128f0


	//   ....[48]....
        /*058c*/ 	.word	0x00012970


	//   ....[49]....
        /*0590*/ 	.word	0x000132e0


	//   ....[50]....
        /*0594*/ 	.word	0x000134b0


	//   ....[51]....
        /*0598*/ 	.word	0x00013500


	//   ....[52]....
        /*059c*/ 	.word	0x00013620


	//   ....[53]....
        /*05a0*/ 	.word	0x00015e50


	//   ....[54]....
        /*05a4*/ 	.word	0x00015e70


	//   ....[55]....
        /*05a8*/ 	.word	0x00015e90


	//   ....[56]....
        /*05ac*/ 	.word	0x00015eb0


	//   ....[57]....
        /*05b0*/ 	.word	0x000178b0


	//   ....[58]....
        /*05b4*/ 	.word	0x000178e0


	//   ....[59]....
        /*05b8*/ 	.word	0x000178f0


	//   ....[60]....
        /*05bc*/ 	.word	0x00017920


	//   ....[61]....
        /*05c0*/ 	.word	0x00018e60


	//   ....[62]....
        /*05c4*/ 	.word	0x00018e70


	//   ....[63]....
        /*05c8*/ 	.word	0x00018e90


	//   ....[64]....
        /*05cc*/ 	.word	0x00018eb0


	//   ....[65]....
        /*05d0*/ 	.word	0x00019270


	//   ....[66]....
        /*05d4*/ 	.word	0x00019290


	//   ....[67]....
        /*05d8*/ 	.word	0x000193e0


	//   ....[68]....
        /*05dc*/ 	.word	0x000193f0


	//   ....[69]....
        /*05e0*/ 	.word	0x00019520


	//   ....[70]....
        /*05e4*/ 	.word	0x00019540


	//   ....[71]....
        /*05e8*/ 	.word	0x00019670


	//   ....[72]....
        /*05ec*/ 	.word	0x00019680


	//   ....[73]....
        /*05f0*/ 	.word	0x000199b0


	//   ....[74]....
        /*05f4*/ 	.word	0x000199d0


	//   ....[75]....
        /*05f8*/ 	.word	0x0001a310


	//   ....[76]....
        /*05fc*/ 	.word	0x0001a320


	//   ....[77]....
        /*0600*/ 	.word	0x0001b100


	//   ....[78]....
        /*0604*/ 	.word	0x0001b120


	//   ....[79]....
        /*0608*/ 	.word	0x0001b280


	//   ....[80]....
        /*060c*/ 	.word	0x0001b290


	//   ....[81]....
        /*0610*/ 	.word	0x0001b3c0


	//   ....[82]....
        /*0614*/ 	.word	0x0001b3e0


	//   ....[83]....
        /*0618*/ 	.word	0x0001b510


	//   ....[84]....
        /*061c*/ 	.word	0x0001b520


	//   ....[85]....
        /*0620*/ 	.word	0x0001b6f0


	//   ....[86]....
        /*0624*/ 	.word	0x0001b710


	//   ....[87]....
        /*0628*/ 	.word	0x0001b830


	//   ....[88]....
        /*062c*/ 	.word	0x0001b870


	//   ....[89]....
        /*0630*/ 	.word	0x0001b8a0


	//   ....[90]....
        /*0634*/ 	.word	0x0001b8d0


	//   ....[91]....
        /*0638*/ 	.word	0x0001b900


	//   ....[92]....
        /*063c*/ 	.word	0x0001b930


	//   ....[93]....
        /*0640*/ 	.word	0x0001ba80


	//   ....[94]....
        /*0644*/ 	.word	0x0001bac0


	//   ....[95]....
        /*0648*/ 	.word	0x0001baf0


	//   ....[96]....
        /*064c*/ 	.word	0x0001bb20


	//   ....[97]....
        /*0650*/ 	.word	0x0001bb50


	//   ....[98]....
        /*0654*/ 	.word	0x0001bb80


	//   ....[99]....
        /*0658*/ 	.word	0x0001bc10


	//   ....[100]....
        /*065c*/ 	.word	0x0001bc50


	//   ....[101]....
        /*0660*/ 	.word	0x0001bc60


	//   ....[102]....
        /*0664*/ 	.word	0x0001bcc0


	//   ....[103]....
        /*0668*/ 	.word	0x0001c660


	//   ....[104]....
        /*066c*/ 	.word	0x0001c6c0


	//   ....[105]....
        /*0670*/ 	.word	0x0001c720


	//   ....[106]....
        /*0674*/ 	.word	0x0001c780


	//   ....[107]....
        /*0678*/ 	.word	0x0001c7e0


	//   ....[108]....
        /*067c*/ 	.word	0x0001c850


	//   ....[109]....
        /*0680*/ 	.word	0x0001c8a0


	//   ....[110]....
        /*0684*/ 	.word	0x0001c910


	//   ....[111]....
        /*0688*/ 	.word	0x0001c980


	//   ....[112]....
        /*068c*/ 	.word	0x0001c9e0


	//   ....[113]....
        /*0690*/ 	.word	0x0001ca50


	//   ....[114]....
        /*0694*/ 	.word	0x0001cac0


	//   ....[115]....
        /*0698*/ 	.word	0x0001cb30


	//   ....[116]....
        /*069c*/ 	.word	0x0001cb90


	//   ....[117]....
        /*06a0*/ 	.word	0x0001cc00


	//   ....[118]....
        /*06a4*/ 	.word	0x0001cc70


	//   ....[119]....
        /*06a8*/ 	.word	0x0001cce0


	//   ....[120]....
        /*06ac*/ 	.word	0x0001cd40


	//   ....[121]....
        /*06b0*/ 	.word	0x0001cda0


	//   ....[122]....
        /*06b4*/ 	.word	0x0001ce00


	//   ....[123]....
        /*06b8*/ 	.word	0x0001ce50


	//   ....[124]....
        /*06bc*/ 	.word	0x0001cea0


	//   ....[125]....
        /*06c0*/ 	.word	0x0001cf10


	//   ....[126]....
        /*06c4*/ 	.word	0x0001cf80


	//   ....[127]....
        /*06c8*/ 	.word	0x0001cff0


	//   ....[128]....
        /*06cc*/ 	.word	0x0001d050


	//   ....[129]....
        /*06d0*/ 	.word	0x0001d0c0


	//   ....[130]....
        /*06d4*/ 	.word	0x0001d130


	//   ....[131]....
        /*06d8*/ 	.word	0x0001d1a0


	//   ....[132]....
        /*06dc*/ 	.word	0x0001d200


	//   ....[133]....
        /*06e0*/ 	.word	0x0001d270


	//   ....[134]....
        /*06e4*/ 	.word	0x0001d2e0


	//   ....[135]....
        /*06e8*/ 	.word	0x0001d350


	//   ....[136]....
        /*06ec*/ 	.word	0x0001d3b0


	//   ....[137]....
        /*06f0*/ 	.word	0x0001d420


	//   ....[138]....
        /*06f4*/ 	.word	0x0001d490


	//   ....[139]....
        /*06f8*/ 	.word	0x0001d500


	//   ....[140]....
        /*06fc*/ 	.word	0x0001d560


	//   ....[141]....
        /*0700*/ 	.word	0x0001d5d0


	//   ....[142]....
        /*0704*/ 	.word	0x0001d640


	//   ....[143]....
        /*0708*/ 	.word	0x0001d6b0


	//   ....[144]....
        /*070c*/ 	.word	0x0001d710


	//   ....[145]....
        /*0710*/ 	.word	0x0001d780


	//   ....[146]....
        /*0714*/ 	.word	0x0001d7f0


	//   ....[147]....
        /*0718*/ 	.word	0x0001d850


	//   ....[148]....
        /*071c*/ 	.word	0x0001d8a0


	//   ....[149]....
        /*0720*/ 	.word	0x0001d900


	//   ....[150]....
        /*0724*/ 	.word	0x0001d960


	//   ....[151]....
        /*0728*/ 	.word	0x0001d9c0


	//   ....[152]....
        /*072c*/ 	.word	0x0001da30


	//   ....[153]....
        /*0730*/ 	.word	0x0001da80


	//   ....[154]....
        /*0734*/ 	.word	0x0001dad0


	//   ....[155]....
        /*0738*/ 	.word	0x0001db20


	//   ....[156]....
        /*073c*/ 	.word	0x0001db80


	//   ....[157]....
        /*0740*/ 	.word	0x0001dbe0


	//   ....[158]....
        /*0744*/ 	.word	0x0001dc50


	//   ....[159]....
        /*0748*/ 	.word	0x0001dca0


	//   ....[160]....
        /*074c*/ 	.word	0x0001dd10


	//   ....[161]....
        /*0750*/ 	.word	0x0001dd70


	//   ....[162]....
        /*0754*/ 	.word	0x0001dde0


	//----- nvinfo : EIATTR_EXIT_INSTR_OFFSETS
	.align		4
.L_944:
        /*0758*/ 	.byte	0x04, 0x1c
        /*075a*/ 	.short	(.L_946 - .L_945)


	//   ....[0]....
.L_945:
        /*075c*/ 	.word	0x00001000


	//   ....[1]....
        /*0760*/ 	.word	0x0001c620


	//----- nvinfo : EIATTR_MAX_THREADS
	.align		4
.L_946:
        /*0764*/ 	.byte	0x04, 0x05
        /*0766*/ 	.short	(.L_948 - .L_947)
.L_947:
        /*0768*/ 	.word	0x00000100
        /*076c*/ 	.word	0x00000001
        /*0770*/ 	.word	0x00000001


	//----- nvinfo : EIATTR_CRS_STACK_SIZE
	.align		4
.L_948:
        /*0774*/ 	.byte	0x04, 0x1e
        /*0776*/ 	.short	(.L_950 - .L_949)
.L_949:
        /*0778*/ 	.word	0x00000000
.L_950:


//--------------------- .nv.info._ZN7cutlass13device_kernelIN5flash19enable_sm80_to_sm89INS1_16FlashAttnFwdSm80INS1_25CollectiveMainloopFwdSm80ILi8ELi2ELb1EN4cute5tupleIJNS5_1CILi128EEENS7_ILi96EEENS7_ILi192EEEEEELi192ENS_10bfloat16_tEfNS_4arch4Sm80ELb0ELb0ELb0ELb0ELb0ELb0ELb1ELb1EEENS1_21CollectiveEpilogueFwdINS6_IJS8_SA_S9_EEENS6_IJNS7_ILi1EEESI_SI_EEESC_SE_Li256ELb0ELb1ELb1ELb0EEENS1_19SingleTileSchedulerILb0ELb1ELb1ELi128EEEEEEEEEvNT_6ParamsE --------------------------
	.section	.nv.info._ZN7cutlass13device_kernelIN5flash19enable_sm80_to_sm89INS1_16FlashAttnFwdSm80INS1_25CollectiveMainloopFwdSm80ILi8ELi2ELb1EN4cute5tupleIJNS5_1CILi128EEENS7_ILi96EEENS7_ILi192EEEEEELi192ENS_10bfloat16_tEfNS_4arch4Sm80ELb0ELb0ELb0ELb0ELb0ELb0ELb1ELb1EEENS1_21CollectiveEpilogueFwdINS6_IJS8_SA_S9_EEENS6_IJNS7_ILi1EEESI_SI_EEESC_SE_Li256ELb0ELb1ELb1ELb0EEENS1_19SingleTileSchedulerILb0ELb1ELb1ELi128EEEEEEEEEvNT_6ParamsE,"",@"SHT_CUDA_INFO"
	.sectionflags	@""
	.align	4


	//----- nvinfo : EIATTR_CUDA_API_VERSION
	.align		4
        /*0000*/ 	.byte	0x04, 0x37
        /*0002*/ 	.short	(.L_952 - .L_951)
.L_951:
        /*0004*/ 	.word	0x00000082


	//----- nvinfo : EIATTR_SW2861232_WAR
	.align		4
.L_952:
        /*0008*/ 	.byte	0x01, 0x35
	.zero		2


	//----- nvinfo : EIATTR_PARAM_CBANK
	.align		4
        /*000c*/ 	.byte	0x04, 0x0a
        /*000e*/ 	.short	(.L_954 - .L_953)
	.align		4
.L_953:
        /*0010*/ 	.word	index@(.nv.constant0._ZN7cutlass13device_kernelIN5flash19enable_sm80_to_sm89INS1_16FlashAttnFwdSm80INS1_25CollectiveMainloopFwdSm80ILi8ELi2ELb1EN4cute5tupleIJNS5_1CILi128EEENS7_ILi96EEENS7_ILi192EEEEEELi192ENS_10bfloat16_tEfNS_4arch4Sm80ELb0ELb0ELb0ELb0ELb0ELb0ELb1ELb1EEENS1_21CollectiveEpilogueFwdINS6_IJS8_SA_S9_EEENS6_IJNS7_ILi1EEESI_SI_EEESC_SE_Li256ELb0ELb1ELb1ELb0EEENS1_19SingleTileSchedulerILb0ELb1ELb1ELi128EEEEEEEEEvNT_6ParamsE)
        /*0014*/ 	.short	0x0160
        /*0016*/ 	.short	0x0418


	//----- nvinfo : EIATTR_CBANK_PARAM_SIZE
	.align		4
.L_954:
        /*0018*/ 	.byte	0x03, 0x19
        /*001a*/ 	.short	0x0418


	//----- nvinfo : EIATTR_KPARAM_INFO
	.align		4
        /*001c*/ 	.byte	0x04, 0x17
        /*001e*/ 	.short	(.L_956 - .L_955)
.L_955:
        /*0020*/ 	.word	0x00000000
        /*0024*/ 	.short	0x0000
        /*0026*/ 	.short	0x0000
        /*0028*/ 	.byte	0x00, 0xf0, 0x61, 0x10


	//----- nvinfo : EIATTR_MAXREG_COUNT
	.align		4
.L_956:
        /*002c*/ 	.byte	0x03, 0x1b
        /*002e*/ 	.short	0x00ff


	//----- nvinfo : EIATTR_NUM_BARRIERS
	.align		4
        /*0030*/ 	.byte	0x02, 0x4c
        /*0032*/ 	.byte	0x02
	.zero		1


	//----- nvinfo : EIATTR_ANNOTATIONS
	.align		4
        /*0034*/ 	.byte	0x04, 0x55
        /*0036*/ 	.short	(.L_958 - .L_957)


	//   ....[0]....
.L_957:
        /*0038*/ 	.word	0x00000001
        /*003c*/ 	.byte	0xf0, 0x11, 0x00, 0x00, 0x01, 0x00, 0x00, 0x00, 0x20, 0x14, 0x00, 0x00, 0x01, 0x00, 0x00, 0x00
        /*004c*/ 	.byte	0x40, 0x16, 0x00, 0x00, 0x01, 0x00, 0x00, 0x00, 0xf0, 0x16, 0x00, 0x00, 0x01, 0x00, 0x00, 0x00
        /*005c*/ 	.byte	0x80, 0x5a, 0x00, 0x00, 0x01, 0x00, 0x00, 0x00, 0x80, 0x5d, 0x00, 0x00, 0x01, 0x00, 0x00, 0x00
        /*006c*/ 	.byte	0xb0, 0x5d, 0x00, 0x00, 0x01, 0x00, 0x00, 0x00, 0x40, 0x88, 0x00, 0x00, 0x01, 0x00, 0x00, 0x00
        /*007c*/ 	.byte	0x60, 0x88, 0x00, 0x00


	//----- nvinfo : EIATTR_MERCURY_ISA_VERSION
	.align		4
.L_958:
        /*0080*/ 	.byte	0x03, 0x5f
        /*0082*/ 	.short	0x0000


	//----- nvinfo : EIATTR_COOP_GROUP_MASK_REGIDS
	.align		4
        /*0084*/ 	.byte	0x04, 0x29
        /*0086*/ 	.short	(.L_960 - .L_959)


	//   ....[0]....
.L_959:
        /*0088*/ 	.word	0xffffffff


	//   ....[1]....
        /*008c*/ 	.word	0xffffffff


	//   ....[2]....
        /*0090*/ 	.word	0xffffffff


	//   ....[3]....
        /*0094*/ 	.word	0xffffffff


	//   ....[4]....
        /*0098*/ 	.word	0xffffffff


	//   ....[5]....
        /*009c*/ 	.word	0xffffffff


	//   ....[6]....
        /*00a0*/ 	.word	0xffffffff


	//   ....[7]....
        /*00a4*/ 	.word	0xffffffff


	//   ....[8]....
        /*00a8*/ 	.word	0xffffffff


	//   ....[9]....
        /*00ac*/ 	.word	0xffffffff


	//   ....[10]....
        /*00b0*/ 	.word	0xffffffff


	//   ....[11]....
        /*00b4*/ 	.word	0xffffffff


	//   ....[12]....
        /*00b8*/ 	.word	0xffffffff


	//   ....[13]....
        /*00bc*/ 	.word	0xffffffff


	//   ....[14]....
        /*00c0*/ 	.word	0xffffffff


	//   ....[15]....
        /*00c4*/ 	.word	0xffffffff


	//   ....[16]....
        /*00c8*/ 	.word	0xffffffff


	//   ....[17]....
        /*00cc*/ 	.word	0xffffffff


	//   ....[18]....
        /*00d0*/ 	.word	0xffffffff


	//   ....[19]....
        /*00d4*/ 	.word	0xffffffff


	//   ....[20]....
        /*00d8*/ 	.word	0xffffffff


	//   ....[21]....
        /*00dc*/ 	.word	0xffffffff


	//   ....[22]....
        /*00e0*/ 	.word	0xffffffff


	//   ....[23]....
        /*00e4*/ 	.word	0xffffffff


	//   ....[24]....
        /*00e8*/ 	.word	0xffffffff


	//   ....[25]....
        /*00ec*/ 	.word	0xffffffff


	//   ....[26]....
        /*00f0*/ 	.word	0xffffffff


	//   ....[27]....
        /*00f4*/ 	.word	0xffffffff


	//   ....[28]....
        /*00f8*/ 	.word	0xffffffff


	//----- nvinfo : EIATTR_COOP_GROUP_INSTR_OFFSETS
	.align		4
.L_960:
        /*00fc*/ 	.byte	0x04, 0x28
        /*00fe*/ 	.short	(.L_962 - .L_961)


	//   ....[0]....
.L_961:
        /*0100*/ 	.word	0x00000060


	//   ....[1]....
        /*0104*/ 	.word	0x00000eb0


	//   ....[2]....
        /*0108*/ 	.word	0x00000ee0


	//   ....[3]....
        /*010c*/ 	.word	0x00000f60


	//   ....[4]....
        /*0110*/ 	.word	0x00001090


	//   ....[5]....
        /*0114*/ 	.word	0x00001170


	//   ....[6]....
        /*0118*/ 	.word	0x000011b0


	//   ....[7]....
        /*011c*/ 	.word	0x00001280


	//   ....[8]....
        /*0120*/ 	.word	0x00001300


	//   ....[9]....
        /*0124*/ 	.word	0x00003730


	//   ....[10]....
        /*0128*/ 	.word	0x000037f0


	//   ....[11]....
        /*012c*/ 	.word	0x00003800


	//   ....[12]....
        /*0130*/ 	.word	0x00003830


	//   ....[13]....
        /*0134*/ 	.word	0x00007230


	//   ....[14]....
        /*0138*/ 	.word	0x00007260


	//   ....[15]....
        /*013c*/ 	.word	0x00007280


	//   ....[16]....
        /*0140*/ 	.word	0x000072a0


	//   ....[17]....
        /*0144*/ 	.word	0x00009470


	//   ....[18]....
        /*0148*/ 	.word	0x000094a0


	//   ....[19]....
        /*014c*/ 	.word	0x000094f0


	//   ....[20]....
        /*0150*/ 	.word	0x00009500


	//   ....[21]....
        /*0154*/ 	.word	0x0000a1e0


	//   ....[22]....
        /*0158*/ 	.word	0x0000a220


	//   ....[23]....
        /*015c*/ 	.word	0x0000a250


	//   ....[24]....
        /*0160*/ 	.word	0x0000a280


	//   ....[25]....
        /*0164*/ 	.word	0x0000a370


	//   ....[26]....
        /*0168*/ 	.word	0x0000a380


	//   ....[27]....
        /*016c*/ 	.word	0x0000ac90


	//   ....[28]....
        /*0170*/ 	.word	0x0000aca0


	//----- nvinfo : EIATTR_EXIT_INSTR_OFFSETS
	.align		4
.L_962:
        /*0174*/ 	.byte	0x04, 0x1c
        /*0176*/ 	.short	(.L_964 - .L_963)


	//   ....[0]....
.L_963:
        /*0178*/ 	.word	0x000001c0


	//   ....[1]....
        /*017c*/ 	.word	0x0000acb0


	//   ....[2]....
        /*0180*/ 	.word	0x0000b550


	//   ....[3]....
        /*0184*/ 	.word	0x0000b5a0


	//   ....[4]....
        /*0188*/ 	.word	0x0000b5d0


	//   ....[5]....
        /*018c*/ 	.word	0x0000b630


	//   ....[6]....
        /*0190*/ 	.word	0x0000b8c0


	//----- nvinfo : EIATTR_CTAIDZ_USED
	.align		4
.L_964:
        /*0194*/ 	.byte	0x01, 0x04
	.zero		2


	//----- nvinfo : EIATTR_MAX_THREADS
	.align		4
        /*0198*/ 	.byte	0x04, 0x05
        /*019a*/ 	.short	(.L_966 - .L_965)
.L_965:
        /*019c*/ 	.word	0x00000100
        /*01a0*/ 	.word	0x00000001
        /*01a4*/ 	.word	0x00000001


	//----- nvinfo : EIATTR_CRS_STACK_SIZE
	.align		4
.L_966:
        /*01a8*/ 	.byte	0x04, 0x1e
        /*01aa*/ 	.short	(.L_968 - .L_967)
.L_967:
        /*01ac*/ 	.word	0x00000000
.L_968:


//--------------------- .nv.info._ZN7cutlass13device_kernelIN5flash19enable_sm80_to_sm89INS1_16FlashAttnFwdSm80INS1_25CollectiveMainloopFwdSm80ILi8ELi2ELb0EN4cute5tupleIJNS5_1CILi128EEENS7_ILi64EEENS7_ILi192EEEEEELi192ENS_10bfloat16_tEfNS_4arch4Sm80ELb0ELb0ELb0ELb1ELb0ELb0ELb1ELb1EEENS1_21CollectiveEpilogueFwdINS6_IJS8_SA_S9_EEENS6_IJNS7_ILi1EEESI_SI_EEESC_SE_Li256ELb1ELb1ELb1ELb0EEENS1_36VarlenDynamicPersistentTileSchedulerILi128ELi64ELi256ELi256ELb1ELb1ELb0ELb0ELb1ELb1EEEEEEEEEvNT_6ParamsE --------------------------
	.section	.nv.info._ZN7cutlass13device_kernelIN5flash19enable_sm80_to_sm89INS1_16FlashAttnFwdSm80INS1_25CollectiveMainloopFwdSm80ILi8ELi2ELb0EN4cute5tupleIJNS5_1CILi128EEENS7_ILi64EEENS7_ILi192EEEEEELi192ENS_10bfloat16_tEfNS_4arch4Sm80ELb0ELb0ELb0ELb1ELb0ELb0ELb1ELb1EEENS1_21CollectiveEpilogueFwdINS6_IJS8_SA_S9_EEENS6_IJNS7_ILi1EEESI_SI_EEESC_SE_Li256ELb1ELb1ELb1ELb0EEENS1_36VarlenDynamicPersistentTileSchedulerILi128ELi64ELi256ELi256ELb1ELb1ELb0ELb0ELb1ELb1EEEEEEEEEvNT_6ParamsE,"",@"SHT_CUDA_INFO"
	.sectionflags	@""
	.align	4


	//----- nvinfo : EIATTR_CUDA_API_VERSION
	.align		4
        /*0000*/ 	.byte	0x04, 0x37
        /*0002*/ 	.short	(.L_970 - .L_969)
.L_969:
        /*0004*/ 	.word	0x00000082


	//----- nvinfo : EIATTR_SW2861232_WAR
	.align		4
.L_970:
        /*0008*/ 	.byte	0x01, 0x35
	.zero		2


	//----- nvinfo : EIATTR_PARAM_CBANK
	.align		4
        /*000c*/ 	.byte	0x04, 0x0a
        /*000e*/ 	.short	(.L_972 - .L_971)
	.align		4
.L_971:
        /*0010*/ 	.word	index@(.nv.constant0._ZN7cutlass13device_kernelIN5flash19enable_sm80_to_sm89INS1_16FlashAttnFwdSm80INS1_25CollectiveMainloopFwdSm80ILi8ELi2ELb0EN4cute5tupleIJNS5_1CILi128EEENS7_ILi64EEENS7_ILi192EEEEEELi192ENS_10bfloat16_tEfNS_4arch4Sm80ELb0ELb0ELb0ELb1ELb0ELb0ELb1ELb1EEENS1_21CollectiveEpilogueFwdINS6_IJS8_SA_S9_EEENS6_IJNS7_ILi1EEESI_SI_EEESC_SE_Li256ELb1ELb1ELb1ELb0EEENS1_36VarlenDynamicPersistentTileSchedulerILi128ELi64ELi256ELi256ELb1ELb1ELb0ELb0ELb1ELb1EEEEEEEEEvNT_6ParamsE)
        /*0014*/ 	.short	0x0160
        /*0016*/ 	.short	0x0438


	//----- nvinfo : EIATTR_CBANK_PARAM_SIZE
	.align		4
.L_972:
        /*0018*/ 	.byte	0x03, 0x19
        /*001a*/ 	.short	0x0438


	//----- nvinfo : EIATTR_KPARAM_INFO
	.align		4
        /*001c*/ 	.byte	0x04, 0x17
        /*001e*/ 	.short	(.L_974 - .L_973)
.L_973:
        /*0020*/ 	.word	0x00000000
        /*0024*/ 	.short	0x0000
        /*0026*/ 	.short	0x0000
        /*0028*/ 	.byte	0x00, 0xf0, 0xe1, 0x10


	//----- nvinfo : EIATTR_MAXREG_COUNT
	.align		4
.L_974:
        /*002c*/ 	.byte	0x03, 0x1b
        /*002e*/ 	.short	0x00ff


	//----- nvinfo : EIATTR_NUM_BARRIERS
	.align		4
        /*0030*/ 	.byte	0x02, 0x4c
        /*0032*/ 	.byte	0x06
	.zero		1


	//----- nvinfo : EIATTR_MERCURY_ISA_VERSION
	.align		4
        /*0034*/ 	.byte	0x03, 0x5f
        /*0036*/ 	.short	0x0000


	//----- nvinfo : EIATTR_INT_WARP_WIDE_INSTR_OFFSETS
	.align		4
        /*0038*/ 	.byte	0x04, 0x31
        /*003a*/ 	.short	(.L_976 - .L_975)


	//   ....[0]....
.L_975:
        /*003c*/ 	.word	0x00008000


	//   ....[1]....
        /*0040*/ 	.word	0x000080a0


	//----- nvinfo : EIATTR_COOP_GROUP_MASK_REGIDS
	.align		4
.L_976:
        /*0044*/ 	.byte	0x04, 0x29
        /*0046*/ 	.short	(.L_978 - .L_977)


	//   ....[0]....
.L_977:
        /*0048*/ 	.word	0xffffffff


	//   ....[1]....
        /*004c*/ 	.word	0xffffffff


	//   ....[2]....
        /*0050*/ 	.word	0xffffffff


	//   ....[3]....
        /*0054*/ 	.word	0xffffffff


	//   ....[4]....
        /*0058*/ 	.word	0xffffffff


	//   ....[5]....
        /*005c*/ 	.word	0xffffffff


	//   ....[6]....
        /*0060*/ 	.word	0xffffffff


	//   ....[7]....
        /*0064*/ 	.word	0xffffffff


	//   ....[8]....
        /*0068*/ 	.word	0xffffffff


	//   ....[9]....
        /*006c*/ 	.word	0xffffffff


	//   ....[10]....
        /*0070*/ 	.word	0xffffffff


	//   ....[11]....
        /*0074*/ 	.word	0xffffffff


	//   ....[12]....
        /*0078*/ 	.word	0xffffffff


	//   ....[13]....
        /*007c*/ 	.word	0xffffffff


	//   ....[14]....
        /*0080*/ 	.word	0xffffffff


	//   ....[15]....
        /*0084*/ 	.word	0xffffffff


	//   ....[16]....
        /*0088*/ 	.word	0xffffffff


	//   ....[17]....
        /*008c*/ 	.word	0xffffffff


	//   ....[18]....
        /*0090*/ 	.word	0xffffffff


	//   ....[19]....
        /*0094*/ 	.word	0xffffffff


	//   ....[20]....
        /*0098*/ 	.word	0xffffffff


	//   ....[21]....
        /*009c*/ 	.word	0xffffffff


	//   ....[22]....
        /*00a0*/ 	.word	0xffffffff


	//   ....[23]....
        /*00a4*/ 	.word	0xffffffff


	//   ....[24]....
        /*00a8*/ 	.word	0xffffffff


	//   ....[25]....
        /*00ac*/ 	.word	0xffffffff


	//   ....[26]....
        /*00b0*/ 	.word	0xffffffff


	//   ....[27]....
        /*00b4*/ 	.word	0xffffffff


	//   ....[28]....
        /*00b8*/ 	.word	0xffffffff


	//   ....[29]....
        /*00bc*/ 	.word	0xffffffff


	//   ....[30]....
        /*00c0*/ 	.word	0xffffffff


	//   ....[31]....
        /*00c4*/ 	.word	0xffffffff


	//   ....[32]....
        /*00c8*/ 	.word	0xffffffff


	//   ....[33]....
        /*00cc*/ 	.word	0xffffffff


	//   ....[34]....
        /*00d0*/ 	.word	0xffffffff


	//   ....[35]....
        /*00d4*/ 	.word	0xffffffff


	//   ....[36]....
        /*00d8*/ 	.word	0xffffffff


	//   ....[37]....
        /*00dc*/ 	.word	0xffffffff


	//   ....[38]....
        /*00e0*/ 	.word	0xffffffff


	//   ....[39]....
        /*00e4*/ 	.word	0xffffffff


	//   ....[40]....
        /*00e8*/ 	.word	0xffffffff


	//   ....[41]....
        /*00ec*/ 	.word	0xffffffff


	//   ....[42]....
        /*00f0*/ 	.word	0xffffffff


	//   ....[43]....
        /*00f4*/ 	.word	0xffffffff


	//   ....[44]....
        /*00f8*/ 	.word	0xffffffff


	//   ....[45]....
        /*00fc*/ 	.word	0xffffffff


	//   ....[46]....
        /*0100*/ 	.word	0xffffffff


	//   ....[47]....
        /*0104*/ 	.word	0xffffffff


	//   ....[48]....
        /*0108*/ 	.word	0xffffffff


	//   ....[49]....
        /*010c*/ 	.word	0xffffffff


	//   ....[50]....
        /*0110*/ 	.word	0xffffffff


	//   ....[51]....
        /*0114*/ 	.word	0xffffffff


	//   ....[52]....
        /*0118*/ 	.word	0xffffffff


	//   ....[53]....
        /*011c*/ 	.word	0xffffffff


	//   ....[54]....
        /*0120*/ 	.word	0xffffffff


	//   ....[55]....
        /*0124*/ 	.word	0xffffffff


	//   ....[56]....
        /*0128*/ 	.word	0xffffffff


	//   ....[57]....
        /*012c*/ 	.word	0xffffffff


	//   ....[58]....
        /*0130*/ 	.word	0xffffffff


	//   ....[59]....
        /*0134*/ 	.word	0xffffffff


	//   ....[60]....
        /*0138*/ 	.word	0xffffffff


	//   ....[61]....
        /*013c*/ 	.word	0xffffffff


	//   ....[62]....
        /*0140*/ 	.word	0xffffffff


	//   ....[63]....
        /*0144*/ 	.word	0xffffffff


	//   ....[64]....
        /*0148*/ 	.word	0xffffffff


	//   ....[65]....
        /*014c*/ 	.word	0xffffffff


	//   ....[66]....
        /*0150*/ 	.word	0xffffffff


	//   ....[67]....
        /*0154*/ 	.word	0xffffffff


	//   ....[68]....
        /*0158*/ 	.word	0xffffffff


	//   ....[69]....
        /*015c*/ 	.word	0xffffffff


	//   ....[70]....
        /*0160*/ 	.word	0xffffffff


	//   ....[71]....
        /*0164*/ 	.word	0xffffffff


	//   ....[72]....
        /*0168*/ 	.word	0xffffffff


	//   ....[73]....
        /*016c*/ 	.word	0xffffffff


	//   ....[74]....
        /*0170*/ 	.word	0xffffffff


	//   ....[75]....
        /*0174*/ 	.word	0xffffffff


	//   ....[76]....
        /*0178*/ 	.word	0xffffffff


	//   ....[77]....
        /*017c*/ 	.word	0xffffffff


	//   ....[78]....
        /*0180*/ 	.word	0xffffffff


	//   ....[79]....
        /*0184*/ 	.word	0xffffffff


	//   ....[80]....
        /*0188*/ 	.word	0xffffffff


	//   ....[81]....
        /*018c*/ 	.word	0xffffffff


	//   ....[82]....
        /*0190*/ 	.word	0xffffffff


	//   ....[83]....
        /*0194*/ 	.word	0xffffffff


	//   ....[84]....
        /*0198*/ 	.word	0xffffffff


	//   ....[85]....
        /*019c*/ 	.word	0xffffffff


	//   ....[86]....
        /*01a0*/ 	.word	0xffffffff


	//   ....[87]....
        /*01a4*/ 	.word	0xffffffff


	//   ....[88]....
        /*01a8*/ 	.word	0xffffffff


	//   ....[89]....
        /*01ac*/ 	.word	0xffffffff


	//   ....[90]....
        /*01b0*/ 	.word	0xffffffff


	//   ....[91]....
        /*01b4*/ 	.word	0xffffffff


	//   ....[92]....
        /*01b8*/ 	.word	0xffffffff


	//   ....[93]....
        /*01bc*/ 	.word	0xffffffff


	//   ....[94]....
        /*01c0*/ 	.word	0xffffffff


	//   ....[95]....
        /*01c4*/ 	.word	0xffffffff


	//   ....[96]....
        /*01c8*/ 	.word	0xffffffff


	//   ....[97]....
        /*01cc*/ 	.word	0xffffffff


	//   ....[98]....
        /*01d0*/ 	.word	0xffffffff


	//   ....[99]....
        /*01d4*/ 	.word	0xffffffff


	//   ....[100]....
        /*01d8*/ 	.word	0xffffffff


	//   ....[101]....
        /*01dc*/ 	.word	0xffffffff


	//   ....[102]....
        /*01e0*/ 	.word	0xffffffff


	//   ....[103]....
        /*01e4*/ 	.word	0xffffffff


	//   ....[104]....
        /*01e8*/ 	.word	0xffffffff


	//   ....[105]....
        /*01ec*/ 	.word	0xffffffff


	//   ....[106]....
        /*01f0*/ 	.word	0xffffffff


	//   ....[107]....
        /*01f4*/ 	.word	0xffffffff


	//   ....[108]....
        /*01f8*/ 	.word	0xffffffff


	//   ....[109]....
        /*01fc*/ 	.word	0xffffffff


	//   ....[110]....
        /*0200*/ 	.word	0xffffffff


	//   ....[111]....
        /*0204*/ 	.word	0xffffffff


	//   ....[112]....
        /*0208*/ 	.word	0xffffffff


	//   ....[113]....
        /*020c*/ 	.word	0xffffffff


	//   ....[114]....
        /*0210*/ 	.word	0xffffffff


	//   ....[115]....
        /*0214*/ 	.word	0xffffffff


	//   ....[116]....
        /*0218*/ 	.word	0xffffffff


	//   ....[117]....
        /*021c*/ 	.word	0xffffffff


	//   ....[118]....
        /*0220*/ 	.word	0xffffffff


	//   ....[119]....
        /*0224*/ 	.word	0xffffffff


	//   ....[120]....
        /*0228*/ 	.word	0xffffffff


	//   ....[121]....
        /*022c*/ 	.word	0xffffffff


	//   ....[122]....
        /*0230*/ 	.word	0xffffffff


	//   ....[123]....
        /*0234*/ 	.word	0xffffffff


	//   ....[124]....
        /*0238*/ 	.word	0xffffffff


	//   ....[125]....
        /*023c*/ 	.word	0xffffffff


	//   ....[126]....
        /*0240*/ 	.word	0xffffffff


	//   ....[127]....
        /*0244*/ 	.word	0xffffffff


	//   ....[128]....
        /*0248*/ 	.word	0xffffffff


	//   ....[129]....
        /*024c*/ 	.word	0xffffffff


	//   ....[130]....
        /*0250*/ 	.word	0xffffffff


	//   ....[131]....
        /*0254*/ 	.word	0xffffffff


	//   ....[132]....
        /*0258*/ 	.word	0xffffffff


	//   ....[133]....
        /*025c*/ 	.word	0xffffffff


	//   ....[134]....
        /*0260*/ 	.word	0xffffffff


	//   ....[135]....
        /*0264*/ 	.word	0xffffffff


	//   ....[136]....
        /*0268*/ 	.word	0xffffffff


	//   ....[137]....
        /*026c*/ 	.word	0xffffffff


	//   ....[138]....
        /*0270*/ 	.word	0xffffffff


	//----- nvinfo : EIATTR_COOP_GROUP_INSTR_OFFSETS
	.align		4
.L_978:
        /*0274*/ 	.byte	0x04, 0x28
        /*0276*/ 	.short	(.L_980 - .L_979)


	//   ....[0]....
.L_979:
        /*0278*/ 	.word	0x00000080


	//   ....[1]....
        /*027c*/ 	.word	0x00000200


	//   ....[2]....
        /*0280*/ 	.word	0x00000230


	//   ....[3]....
        /*0284*/ 	.word	0x00000260


	//   ....[4]....
        /*0288*/ 	.word	0x00000290


	//   ....[5]....
        /*028c*/ 	.word	0x000002c0


	//   ....[6]....
        /*0290*/ 	.word	0x000002f0


	//   ....[7]....
        /*0294*/ 	.word	0x00000450


	//   ....[8]....
        /*0298*/ 	.word	0x00000490


	//   ....[9]....
        /*029c*/ 	.word	0x000004c0


	//   ....[10]....
        /*02a0*/ 	.word	0x000004f0


	//   ....[11]....
        /*02a4*/ 	.word	0x00000520


	//   ....[12]....
        /*02a8*/ 	.word	0x00000550


	//   ....[13]....
        /*02ac*/ 	.word	0x000005e0


	//   ....[14]....
        /*02b0*/ 	.word	0x00000610


	//   ....[15]....
        /*02b4*/ 	.word	0x00000630


	//   ....[16]....
        /*02b8*/ 	.word	0x00000690


	//   ....[17]....
        /*02bc*/ 	.word	0x00002010


	//   ....[18]....
        /*02c0*/ 	.word	0x00002030


	//   ....[19]....
        /*02c4*/ 	.word	0x00002160


	//   ....[20]....
        /*02c8*/ 	.word	0x00002170


	//   ....[21]....
        /*02cc*/ 	.word	0x000022a0


	//   ....[22]....
        /*02d0*/ 	.word	0x000022c0


	//   ....[23]....
        /*02d4*/ 	.word	0x000023f0


	//   ....[24]....
        /*02d8*/ 	.word	0x00002400


	//   ....[25]....
        /*02dc*/ 	.word	0x00003cb0


	//   ....[26]....
        /*02e0*/ 	.word	0x00003ce0


	//   ....[27]....
        /*02e4*/ 	.word	0x00003d00


	//   ....[28]....
        /*02e8*/ 	.word	0x00003d20


	//   ....[29]....
        /*02ec*/ 	.word	0x00005e40


	//   ....[30]....
        /*02f0*/ 	.word	0x00005e60


	//   ....[31]....
        /*02f4*/ 	.word	0x00005e80


	//   ....[32]....
        /*02f8*/ 	.word	0x00005ea0


	//   ....[33]....
        /*02fc*/ 	.word	0x00007800


	//   ....[34]....
        /*0300*/ 	.word	0x00007830


	//   ....[35]....
        /*0304*/ 	.word	0x00007840


	//   ....[36]....
        /*0308*/ 	.word	0x00007870


	//   ....[37]....
        /*030c*/ 	.word	0x00008b70


	//   ....[38]....
        /*0310*/ 	.word	0x00008b90


	//   ....[39]....
        /*0314*/ 	.word	0x00008bc0


	//   ....[40]....
        /*0318*/ 	.word	0x00008be0


	//   ....[41]....
        /*031c*/ 	.word	0x00008f30


	//   ....[42]....
        /*0320*/ 	.word	0x00008f50


	//   ....[43]....
        /*0324*/ 	.word	0x00009070


	//   ....[44]....
        /*0328*/ 	.word	0x00009080


	//   ....[45]....
        /*032c*/ 	.word	0x000091b0


	//   ....[46]....
        /*0330*/ 	.word	0x000091d0


	//   ....[47]....
        /*0334*/ 	.word	0x00009300


	//   ....[48]....
        /*0338*/ 	.word	0x00009310


	//   ....[49]....
        /*033c*/ 	.word	0x00009620


	//   ....[50]....
        /*0340*/ 	.word	0x00009640


	//   ....[51]....
        /*0344*/ 	.word	0x00009f10


	//   ....[52]....
        /*0348*/ 	.word	0x00009f20


	//   ....[53]....
        /*034c*/ 	.word	0x0000ac20


	//   ....[54]....
        /*0350*/ 	.word	0x0000ac40


	//   ....[55]....
        /*0354*/ 	.word	0x0000ad70


	//   ....[56]....
        /*0358*/ 	.word	0x0000ad80


	//   ....[57]....
        /*035c*/ 	.word	0x0000aeb0


	//   ....[58]....
        /*0360*/ 	.word	0x0000aed0


	//   ....[59]....
        /*0364*/ 	.word	0x0000b000


	//   ....[60]....
        /*0368*/ 	.word	0x0000b010


	//   ....[61]....
        /*036c*/ 	.word	0x0000b1c0


	//   ....[62]....
        /*0370*/ 	.word	0x0000b1e0


	//   ....[63]....
        /*0374*/ 	.word	0x0000b300


	//   ....[64]....
        /*0378*/ 	.word	0x0000b340


	//   ....[65]....
        /*037c*/ 	.word	0x0000b370


	//   ....[66]....
        /*0380*/ 	.word	0x0000b3a0


	//   ....[67]....
        /*0384*/ 	.word	0x0000b3d0


	//   ....[68]....
        /*0388*/ 	.word	0x0000b400


	//   ....[69]....
        /*038c*/ 	.word	0x0000b550


	//   ....[70]....
        /*0390*/ 	.word	0x0000b590


	//   ....[71]....
        /*0394*/ 	.word	0x0000b5c0


	//   ....[72]....
        /*0398*/ 	.word	0x0000b5f0


	//   ....[73]....
        /*039c*/ 	.word	0x0000b620


	//   ....[74]....
        /*03a0*/ 	.word	0x0000b650


	//   ....[75]....
        /*03a4*/ 	.word	0x0000b6e0


	//   ....[76]....
        /*03a8*/ 	.word	0x0000b710


	//   ....[77]....
        /*03ac*/ 	.word	0x0000b720


	//   ....[78]....
        /*03b0*/ 	.word	0x0000b780


	//   ....[79]....
        /*03b4*/ 	.word	0x0000bc40


	//   ....[80]....
        /*03b8*/ 	.word	0x0000bc80


	//   ....[81]....
        /*03bc*/ 	.word	0x0000bcd0


	//   ....[82]....
        /*03c0*/ 	.word	0x0000bd20


	//   ....[83]....
        /*03c4*/ 	.word	0x0000bd70


	//   ....[84]....
        /*03c8*/ 	.word	0x0000bde0


	//   ....[85]....
        /*03cc*/ 	.word	0x0000be20


	//   ....[86]....
        /*03d0*/ 	.word	0x0000be80


	//   ....[87]....
        /*03d4*/ 	.word	0x0000bef0


	//   ....[88]....
        /*03d8*/ 	.word	0x0000bf50


	//   ....[89]....
        /*03dc*/ 	.word	0x0000bfc0


	//   ....[90]....
        /*03e0*/ 	.word	0x0000c030


	//   ....[91]....
        /*03e4*/ 	.word	0x0000c090


	//   ....[92]....
        /*03e8*/ 	.word	0x0000c0f0


	//   ....[93]....
        /*03ec*/ 	.word	0x0000c150


	//   ....[94]....
        /*03f0*/ 	.word	0x0000c1c0


	//   ....[95]....
        /*03f4*/ 	.word	0x0000c220


	//   ....[96]....
        /*03f8*/ 	.word	0x0000c280


	//   ....[97]....
        /*03fc*/ 	.word	0x0000c2c0


	//   ....[98]....
        /*0400*/ 	.word	0x0000c300


	//   ....[99]....
        /*0404*/ 	.word	0x0000c350


	//   ....[100]....
        /*0408*/ 	.word	0x0000c3a0


	//   ....[101]....
        /*040c*/ 	.word	0x0000c400


	//   ....[102]....
        /*0410*/ 	.word	0x0000c470


	//   ....[103]....
        /*0414*/ 	.word	0x0000c4d0


	//   ....[104]....
        /*0418*/ 	.word	0x0000c530


	//   ....[105]....
        /*041c*/ 	.word	0x0000c590


	//   ....[106]....
        /*0420*/ 	.word	0x0000c600


	//   ....[107]....
        /*0424*/ 	.word	0x0000c660


	//   ....[108]....
        /*0428*/ 	.word	0x0000c6c0


	//   ....[109]....
        /*042c*/ 	.word	0x0000c720


	//   ....[110]....
        /*0430*/ 	.word	0x0000c790


	//   ....[111]....
        /*0434*/ 	.word	0x0000c7f0


	//   ....[112]....
        /*0438*/ 	.word	0x0000c850


	//   ....[113]....
        /*043c*/ 	.word	0x0000c8b0


	//   ....[114]....
        /*0440*/ 	.word	0x0000c920


	//   ....[115]....
        /*0444*/ 	.word	0x0000c980


	//   ....[116]....
        /*0448*/ 	.word	0x0000c9e0


	//   ....[117]....
        /*044c*/ 	.word	0x0000ca40


	//   ....[118]....
        /*0450*/ 	.word	0x0000cab0


	//   ....[119]....
        /*0454*/ 	.word	0x0000cb10


	//   ....[120]....
        /*0458*/ 	.word	0x0000cb70


	//   ....[121]....
        /*045c*/ 	.word	0x0000cbd0


	//   ....[122]....
        /*0460*/ 	.word	0x0000cc40


	//   ....[123]....
        /*0464*/ 	.word	0x0000cc90


	//   ....[124]....
        /*0468*/ 	.word	0x0000ccd0


	//   ....[125]....
        /*046c*/ 	.word	0x0000cd20


	//   ....[126]....
        /*0470*/ 	.word	0x0000cd70


	//   ....[127]....
        /*0474*/ 	.word	0x0000cdc0


	//   ....[128]....
        /*0478*/ 	.word	0x0000ce30


	//   ....[129]....
        /*047c*/ 	.word	0x0000ce80


	//   ....[130]....
        /*0480*/ 	.word	0x0000ced0


	//   ....[131]....
        /*0484*/ 	.word	0x0000cf20


	//   ....[132]....
        /*0488*/ 	.word	0x0000cf70


	//   ....[133]....
        /*048c*/ 	.word	0x0000cfc0


	//   ....[134]....
        /*0490*/ 	.word	0x0000d030


	//   ....[135]....
        /*0494*/ 	.word	0x0000d070


	//   ....[136]....
        /*0498*/ 	.word	0x0000d0d0


	//   ....[137]....
        /*049c*/ 	.word	0x0000d130


	//   ....[138]....
        /*04a0*/ 	.word	0x0000d190


	//----- nvinfo : EIATTR_EXIT_INSTR_OFFSETS
	.align		4
.L_980:
        /*04a4*/ 	.byte	0x04, 0x1c
        /*04a6*/ 	.short	(.L_982 - .L_981)


	//   ....[0]....
.L_981:
        /*04a8*/ 	.word	0x00000ae0


	//   ....[1]....
        /*04ac*/ 	.word	0x0000bc10


	//----- nvinfo : EIATTR_MAX_THREADS
	.align		4
.L_982:
        /*04b0*/ 	.byte	0x04, 0x05
        /*04b2*/ 	.short	(.L_984 - .L_983)
.L_983:
        /*04b4*/ 	.word	0x00000100
        /*04b8*/ 	.word	0x00000001
        /*04bc*/ 	.word	0x00000001


	//----- nvinfo : EIATTR_CRS_STACK_SIZE
	.align		4
.L_984:
        /*04c0*/ 	.byte	0x04, 0x1e
        /*04c2*/ 	.short	(.L_986 - .L_985)
.L_985:
        /*04c4*/ 	.word	0x00000000
.L_986:


//--------------------- .nv.info._ZN7cutlass13device_kernelIN5flash19enable_sm80_to_sm89INS1_16FlashAttnFwdSm80INS1_25CollectiveMainloopFwdSm80ILi8ELi2ELb0EN4cute5tupleIJNS5_1CILi128EEENS7_ILi64EEENS7_ILi192EEEEEELi192ENS_10bfloat16_tEfNS_4arch4Sm80ELb0ELb0ELb0ELb1ELb0ELb1ELb1ELb1EEENS1_21CollectiveEpilogueFwdINS6_IJS8_SA_S9_EEENS6_IJNS7_ILi1EEESI_SI_EEESC_SE_Li256ELb1ELb1ELb1ELb0EEENS1_36VarlenDynamicPersistentTileSchedulerILi128ELi64ELi256ELi256ELb1ELb1ELb0ELb0ELb1ELb1EEEEEEEEEvNT_6ParamsE --------------------------
	.section	.nv.info._ZN7cutlass13device_kernelIN5flash19enable_sm80_to_sm89INS1_16FlashAttnFwdSm80INS1_25CollectiveMainloopFwdSm80ILi8ELi2ELb0EN4cute5tupleIJNS5_1CILi128EEENS7_ILi64EEENS7_ILi192EEEEEELi192ENS_10bfloat16_tEfNS_4arch4Sm80ELb0ELb0ELb0ELb1ELb0ELb1ELb1ELb1EEENS1_21CollectiveEpilogueFwdINS6_IJS8_SA_S9_EEENS6_IJNS7_ILi1EEESI_SI_EEESC_SE_Li256ELb1ELb1ELb1ELb0EEENS1_36VarlenDynamicPersistentTileSchedulerILi128ELi64ELi256ELi256ELb1ELb1ELb0ELb0ELb1ELb1EEEEEEEEEvNT_6ParamsE,"",@"SHT_CUDA_INFO"
	.sectionflags	@""
	.align	4


	//----- nvinfo : EIATTR_CUDA_API_VERSION
	.align		4
        /*0000*/ 	.byte	0x04, 0x37
        /*0002*/ 	.short	(.L_988 - .L_987)
.L_987:
        /*0004*/ 	.word	0x00000082


	//----- nvinfo : EIATTR_SW2861232_WAR
	.align		4
.L_988:
        /*0008*/ 	.byte	0x01, 0x35
	.zero		2


	//----- nvinfo : EIATTR_PARAM_CBANK
	.align		4
        /*000c*/ 	.byte	0x04, 0x0a
        /*000e*/ 	.short	(.L_990 - .L_989)
	.align		4
.L_989:
        /*0010*/ 	.word	index@(.nv.constant0._ZN7cutlass13device_kernelIN5flash19enable_sm80_to_sm89INS1_16FlashAttnFwdSm80INS1_25CollectiveMainloopFwdSm80ILi8ELi2ELb0EN4cute5tupleIJNS5_1CILi128EEENS7_ILi64EEENS7_ILi192EEEEEELi192ENS_10bfloat16_tEfNS_4arch4Sm80ELb0ELb0ELb0ELb1ELb0ELb1ELb1ELb1EEENS1_21CollectiveEpilogueFwdINS6_IJS8_SA_S9_EEENS6_IJNS7_ILi1EEESI_SI_EEESC_SE_Li256ELb1ELb1ELb1ELb0EEENS1_36VarlenDynamicPersistentTileSchedulerILi128ELi64ELi256ELi256ELb1ELb1ELb0ELb0ELb1ELb1EEEEEEEEEvNT_6ParamsE)
        /*0014*/ 	.short	0x0160
        /*0016*/ 	.short	0x0438


	//----- nvinfo : EIATTR_CBANK_PARAM_SIZE
	.align		4
.L_990:
        /*0018*/ 	.byte	0x03, 0x19
        /*001a*/ 	.short	0x0438


	//----- nvinfo : EIATTR_KPARAM_INFO
	.align		4
        /*001c*/ 	.byte	0x04, 0x17
        /*001e*/ 	.short	(.L_992 - .L_991)
.L_991:
        /*0020*/ 	.word	0x00000000
        /*0024*/ 	.short	0x0000
        /*0026*/ 	.short	0x0000
        /*0028*/ 	.byte	0x00, 0xf0, 0xe1, 0x10


	//----- nvinfo : EIATTR_MAXREG_COUNT
	.align		4
.L_992:
        /*002c*/ 	.byte	0x03, 0x1b
        /*002e*/ 	.short	0x00ff


	//----- nvinfo : EIATTR_NUM_BARRIERS
	.align		4
        /*0030*/ 	.byte	0x02, 0x4c
        /*0032*/ 	.byte	0x06
	.zero		1


	//----- nvinfo : EIATTR_MERCURY_ISA_VERSION
	.align		4
        /*0034*/ 	.byte	0x03, 0x5f
        /*0036*/ 	.short	0x0000


	//----- nvinfo : EIATTR_INT_WARP_WIDE_INSTR_OFFSETS
	.align		4
        /*0038*/ 	.byte	0x04, 0x31
        /*003a*/ 	.short	(.L_994 - .L_993)


	//   ....[0]....
.L_993:
        /*003c*/ 	.word	0x000131e0


	//   ....[1]....
        /*0040*/ 	.word	0x00013280


	//----- nvinfo : EIATTR_COOP_GROUP_MASK_REGIDS
	.align		4
.L_994:
        /*0044*/ 	.byte	0x04, 0x29
        /*0046*/ 	.short	(.L_996 - .L_995)


	//   ....[0]....
.L_995:
        /*0048*/ 	.word	0xffffffff


	//   ....[1]....
        /*004c*/ 	.word	0xffffffff


	//   ....[2]....
        /*0050*/ 	.word	0xffffffff


	//   ....[3]....
        /*0054*/ 	.word	0xffffffff


	//   ....[4]....
        /*0058*/ 	.word	0xffffffff


	//   ....[5]....
        /*005c*/ 	.word	0xffffffff


	//   ....[6]....
        /*0060*/ 	.word	0xffffffff


	//   ....[7]....
        /*0064*/ 	.word	0xffffffff


	//   ....[8]....
        /*0068*/ 	.word	0xffffffff


	//   ....[9]....
        /*006c*/ 	.word	0xffffffff


	//   ....[10]....
        /*0070*/ 	.word	0xffffffff


	//   ....[11]....
        /*0074*/ 	.word	0xffffffff


	//   ....[12]....
        /*0078*/ 	.word	0xffffffff


	//   ....[13]....
        /*007c*/ 	.word	0xffffffff


	//   ....[14]....
        /*0080*/ 	.word	0xffffffff


	//   ....[15]....
        /*0084*/ 	.word	0xffffffff


	//   ....[16]....
        /*0088*/ 	.word	0xffffffff


	//   ....[17]....
        /*008c*/ 	.word	0xffffffff


	//   ....[18]....
        /*0090*/ 	.word	0xffffffff


	//   ....[19]....
        /*0094*/ 	.word	0xffffffff


	//   ....[20]....
        /*0098*/ 	.word	0xffffffff


	//   ....[21]....
        /*009c*/ 	.word	0xffffffff


	//   ....[22]....
        /*00a0*/ 	.word	0xffffffff


	//   ....[23]....
        /*00a4*/ 	.word	0xffffffff


	//   ....[24]....
        /*00a8*/ 	.word	0xffffffff


	//   ....[25]....
        /*00ac*/ 	.word	0xffffffff


	//   ....[26]....
        /*00b0*/ 	.word	0xffffffff


	//   ....[27]....
        /*00b4*/ 	.word	0xffffffff


	//   ....[28]....
        /*00b8*/ 	.word	0xffffffff


	//   ....[29]....
        /*00bc*/ 	.word	0xffffffff


	//   ....[30]....
        /*00c0*/ 	.word	0xffffffff


	//   ....[31]....
        /*00c4*/ 	.word	0xffffffff


	//   ....[32]....
        /*00c8*/ 	.word	0xffffffff


	//   ....[33]....
        /*00cc*/ 	.word	0xffffffff


	//   ....[34]....
        /*00d0*/ 	.word	0xffffffff


	//   ....[35]....
        /*00d4*/ 	.word	0xffffffff


	//   ....[36]....
        /*00d8*/ 	.word	0xffffffff


	//   ....[37]....
        /*00dc*/ 	.word	0xffffffff


	//   ....[38]....
        /*00e0*/ 	.word	0xffffffff


	//   ....[39]....
        /*00e4*/ 	.word	0xffffffff


	//   ....[40]....
        /*00e8*/ 	.word	0xffffffff


	//   ....[41]....
        /*00ec*/ 	.word	0xffffffff


	//   ....[42]....
        /*00f0*/ 	.word	0xffffffff


	//   ....[43]....
        /*00f4*/ 	.word	0xffffffff


	//   ....[44]....
        /*00f8*/ 	.word	0xffffffff


	//   ....[45]....
        /*00fc*/ 	.word	0xffffffff


	//   ....[46]....
        /*0100*/ 	.word	0xffffffff


	//   ....[47]....
        /*0104*/ 	.word	0xffffffff


	//   ....[48]....
        /*0108*/ 	.word	0xffffffff


	//   ....[49]....
        /*010c*/ 	.word	0xffffffff


	//   ....[50]....
        /*0110*/ 	.word	0xffffffff


	//   ....[51]....
        /*0114*/ 	.word	0xffffffff


	//   ....[52]....
        /*0118*/ 	.word	0xffffffff


	//   ....[53]....
        /*011c*/ 	.word	0xffffffff


	//   ....[54]....
        /*0120*/ 	.word	0xffffffff


	//   ....[55]....
        /*0124*/ 	.word	0xffffffff


	//   ....[56]....
        /*0128*/ 	.word	0xffffffff


	//   ....[57]....
        /*012c*/ 	.word	0xffffffff


	//   ....[58]....
        /*0130*/ 	.word	0xffffffff


	//   ....[59]....
        /*0134*/ 	.word	0xffffffff


	//   ....[60]....
        /*0138*/ 	.word	0xffffffff


	//   ....[61]....
        /*013c*/ 	.word	0xffffffff


	//   ....[62]....
        /*0140*/ 	.word	0xffffffff


	//   ....[63]....
        /*0144*/ 	.word	0xffffffff


	//   ....[64]....
        /*0148*/ 	.word	0xffffffff


	//   ....[65]....
        /*014c*/ 	.word	0xffffffff


	//   ....[66]....
        /*0150*/ 	.word	0xffffffff


	//   ....[67]....
        /*0154*/ 	.word	0xffffffff


	//   ....[68]....
        /*0158*/ 	.word	0xffffffff


	//   ....[69]....
        /*015c*/ 	.word	0xffffffff


	//   ....[70]....
        /*0160*/ 	.word	0xffffffff


	//   ....[71]....
        /*0164*/ 	.word	0xffffffff


	//   ....[72]....
        /*0168*/ 	.word	0xffffffff


	//   ....[73]....
        /*016c*/ 	.word	0xffffffff


	//   ....[74]....
        /*0170*/ 	.word	0xffffffff


	//   ....[75]....
        /*0174*/ 	.word	0xffffffff


	//   ....[76]....
        /*0178*/ 	.word	0xffffffff


	//   ....[77]....
        /*017c*/ 	.word	0xffffffff


	//   ....[78]....
        /*0180*/ 	.word	0xffffffff


	//   ....[79]....
        /*0184*/ 	.word	0xffffffff


	//   ....[80]....
        /*0188*/ 	.word	0xffffffff


	//   ....[81]....
        /*018c*/ 	.word	0xffffffff


	//   ....[82]....
        /*0190*/ 	.word	0xffffffff


	//   ....[83]....
        /*0194*/ 	.word	0xffffffff


	//   ....[84]....
        /*0198*/ 	.word	0xffffffff


	//   ....[85]....
        /*019c*/ 	.word	0xffffffff


	//   ....[86]....
        /*01a0*/ 	.word	0xffffffff


	//   ....[87]....
        /*01a4*/ 	.word	0xffffffff


	//   ....[88]....
        /*01a8*/ 	.word	0xffffffff


	//   ....[89]....
        /*01ac*/ 	.word	0xffffffff


	//   ....[90]....
        /*01b0*/ 	.word	0xffffffff


	//   ....[91]....
        /*01b4*/ 	.word	0xffffffff


	//   ....[92]....
        /*01b8*/ 	.word	0xffffffff


	//   ....[93]....
        /*01bc*/ 	.word	0xffffffff


	//   ....[94]....
        /*01c0*/ 	.word	0xffffffff


	//   ....[95]....
        /*01c4*/ 	.word	0xffffffff


	//   ....[96]....
        /*01c8*/ 	.word	0xffffffff


	//   ....[97]....
        /*01cc*/ 	.word	0xffffffff


	//   ....[98]....
        /*01d0*/ 	.word	0xffffffff


	//   ....[99]....
        /*01d4*/ 	.word	0xffffffff


	//   ....[100]....
        /*01d8*/ 	.word	0xffffffff


	//   ....[101]....
        /*01dc*/ 	.word	0xffffffff


	//   ....[102]....
        /*01e0*/ 	.word	0xffffffff


	//   ....[103]....
        /*01e4*/ 	.word	0xffffffff


	//   ....[104]....
        /*01e8*/ 	.word	0xffffffff


	//   ....[105]....
        /*01ec*/ 	.word	0xffffffff


	//   ....[106]....
        /*01f0*/ 	.word	0xffffffff


	//   ....[107]....
        /*01f4*/ 	.word	0xffffffff


	//   ....[108]....
        /*01f8*/ 	.word	0xffffffff


	//   ....[109]....
        /*01fc*/ 	.word	0xffffffff


	//   ....[110]....
        /*0200*/ 	.word	0xffffffff


	//   ....[111]....
        /*0204*/ 	.word	0xffffffff


	//   ....[112]....
        /*0208*/ 	.word	0xffffffff


	//   ....[113]....
        /*020c*/ 	.word	0xffffffff


	//   ....[114]....
        /*0210*/ 	.word	0xffffffff


	//   ....[115]....
        /*0214*/ 	.word	0xffffffff


	//   ....[116]....
        /*0218*/ 	.word	0xffffffff


	//   ....[117]....
        /*021c*/ 	.word	0xffffffff


	//   ....[118]....
        /*0220*/ 	.word	0xffffffff


	//   ....[119]....
        /*0224*/ 	.word	0xffffffff


	//   ....[120]....
        /*0228*/ 	.word	0xffffffff


	//   ....[121]....
        /*022c*/ 	.word	0xffffffff


	//   ....[122]....
        /*0230*/ 	.word	0xffffffff


	//   ....[123]....
        /*0234*/ 	.word	0xffffffff


	//   ....[124]....
        /*0238*/ 	.word	0xffffffff


	//   ....[125]....
        /*023c*/ 	.word	0xffffffff


	//   ....[126]....
        /*0240*/ 	.word	0xffffffff


	//   ....[127]....
        /*0244*/ 	.word	0xffffffff


	//   ....[128]....
        /*0248*/ 	.word	0xffffffff


	//   ....[129]....
        /*024c*/ 	.word	0xffffffff


	//   ....[130]....
        /*0250*/ 	.word	0xffffffff


	//   ....[131]....
        /*0254*/ 	.word	0xffffffff


	//   ....[132]....
        /*0258*/ 	.word	0xffffffff


	//   ....[133]....
        /*025c*/ 	.word	0xffffffff


	//   ....[134]....
        /*0260*/ 	.word	0xffffffff


	//   ....[135]....
        /*0264*/ 	.word	0xffffffff


	//   ....[136]....
        /*0268*/ 	.word	0xffffffff


	//   ....[137]....
        /*026c*/ 	.word	0xffffffff


	//   ....[138]....
        /*0270*/ 	.word	0xffffffff


	//   ....[139]....
        /*0274*/ 	.word	0xffffffff


	//   ....[140]....
        /*0278*/ 	.word	0xffffffff


	//   ....[141]....
        /*027c*/ 	.word	0xffffffff


	//   ....[142]....
        /*0280*/ 	.word	0xffffffff


	//   ....[143]....
        /*0284*/ 	.word	0xffffffff


	//   ....[144]....
        /*0288*/ 	.word	0xffffffff


	//   ....[145]....
        /*028c*/ 	.word	0xffffffff


	//   ....[146]....
        /*0290*/ 	.word	0xffffffff


	//----- nvinfo : EIATTR_COOP_GROUP_INSTR_OFFSETS
	.align		4
.L_996:
        /*0294*/ 	.byte	0x04, 0x28
        /*0296*/ 	.short	(.L_998 - .L_997)


	//   ....[0]....
.L_997:
        /*0298*/ 	.word	0x00000080


	//   ....[1]....
        /*029c*/ 	.word	0x00000200


	//   ....[2]....
        /*02a0*/ 	.word	0x00000230


	//   ....[3]....
        /*02a4*/ 	.word	0x00000260


	//   ....[4]....
        /*02a8*/ 	.word	0x00000290


	//   ....[5]....
        /*02ac*/ 	.word	0x000002c0


	//   ....[6]....
        /*02b0*/ 	.word	0x000002f0


	//   ....[7]....
        /*02b4*/ 	.word	0x00000450


	//   ....[8]....
        /*02b8*/ 	.word	0x00000490


	//   ....[9]....
        /*02bc*/ 	.word	0x000004c0


	//   ....[10]....
        /*02c0*/ 	.word	0x000004f0


	//   ....[11]....
        /*02c4*/ 	.word	0x00000520


	//   ....[12]....
        /*02c8*/ 	.word	0x00000550


	//   ....[13]....
        /*02cc*/ 	.word	0x000005e0


	//   ....[14]....
        /*02d0*/ 	.word	0x00000610


	//   ....[15]....
        /*02d4*/ 	.word	0x00000630


	//   ....[16]....
        /*02d8*/ 	.word	0x00000690


	//   ....[17]....
        /*02dc*/ 	.word	0x00007710


	//   ....[18]....
        /*02e0*/ 	.word	0x00007730


	//   ....[19]....
        /*02e4*/ 	.word	0x00007880


	//   ....[20]....
        /*02e8*/ 	.word	0x00007890


	//   ....[21]....
        /*02ec*/ 	.word	0x000079c0


	//   ....[22]....
        /*02f0*/ 	.word	0x000079e0


	//   ....[23]....
        /*02f4*/ 	.word	0x00007b10


	//   ....[24]....
        /*02f8*/ 	.word	0x00007b20


	//   ....[25]....
        /*02fc*/ 	.word	0x000083a0


	//   ....[26]....
        /*0300*/ 	.word	0x000083e0


	//   ....[27]....
        /*0304*/ 	.word	0x00008420


	//   ....[28]....
        /*0308*/ 	.word	0x00008460


	//   ....[29]....
        /*030c*/ 	.word	0x0000ae00


	//   ....[30]....
        /*0310*/ 	.word	0x0000ae50


	//   ....[31]....
        /*0314*/ 	.word	0x0000ae90


	//   ....[32]....
        /*0318*/ 	.word	0x0000aed0


	//   ....[33]....
        /*031c*/ 	.word	0x0000ee30


	//   ....[34]....
        /*0320*/ 	.word	0x0000ee60


	//   ....[35]....
        /*0324*/ 	.word	0x0000ee80


	//   ....[36]....
        /*0328*/ 	.word	0x0000eea0


	//   ....[37]....
        /*032c*/ 	.word	0x00010f90


	//   ....[38]....
        /*0330*/ 	.word	0x00010fb0


	//   ....[39]....
        /*0334*/ 	.word	0x00010fd0


	//   ....[40]....
        /*0338*/ 	.word	0x00010ff0


	//   ....[41]....
        /*033c*/ 	.word	0x000129d0


	//   ....[42]....
        /*0340*/ 	.word	0x00012a00


	//   ....[43]....
        /*0344*/ 	.word	0x00012a10


	//   ....[44]....
        /*0348*/ 	.word	0x00012a40


	//   ....[45]....
        /*034c*/ 	.word	0x00013fe0


	//   ....[46]....
        /*0350*/ 	.word	0x00014000


	//   ....[47]....
        /*0354*/ 	.word	0x00014030


	//   ....[48]....
        /*0358*/ 	.word	0x00014050


	//   ....[49]....
        /*035c*/ 	.word	0x000143b0


	//   ....[50]....
        /*0360*/ 	.word	0x000143d0


	//   ....[51]....
        /*0364*/ 	.word	0x00014520


	//   ....[52]....
        /*0368*/ 	.word	0x00014530


	//   ....[53]....
        /*036c*/ 	.word	0x00014660


	//   ....[54]....
        /*0370*/ 	.word	0x00014680


	//   ....[55]....
        /*0374*/ 	.word	0x000147b0


	//   ....[56]....
        /*0378*/ 	.word	0x000147c0


	//   ....[57]....
        /*037c*/ 	.word	0x00014ad0


	//   ....[58]....
        /*0380*/ 	.word	0x00014af0


	//   ....[59]....
        /*0384*/ 	.word	0x00015460


	//   ....[60]....
        /*0388*/ 	.word	0x00015470


	//   ....[61]....
        /*038c*/ 	.word	0x000161c0


	//   ....[62]....
        /*0390*/ 	.word	0x000161e0


	//   ....[63]....
        /*0394*/ 	.word	0x00016340


	//   ....[64]....
        /*0398*/ 	.word	0x00016350


	//   ....[65]....
        /*039c*/ 	.word	0x00016480


	//   ....[66]....
        /*03a0*/ 	.word	0x000164a0


	//   ....[67]....
        /*03a4*/ 	.word	0x000165d0


	//   ....[68]....
        /*03a8*/ 	.word	0x000165e0


	//   ....[69]....
        /*03ac*/ 	.word	0x00016790


	//   ....[70]....
        /*03b0*/ 	.word	0x000167b0


	//   ....[71]....
        /*03b4*/ 	.word	0x000168d0


	//   ....[72]....
        /*03b8*/ 	.word	0x00016910


	//   ....[73]....
        /*03bc*/ 	.word	0x00016940


	//   ....[74]....
        /*03c0*/ 	.word	0x00016970


	//   ....[75]....
        /*03c4*/ 	.word	0x000169a0


	//   ....[76]....
        /*03c8*/ 	.word	0x000169d0


	//   ....[77]....
        /*03cc*/ 	.word	0x00016b20


	//   ....[78]....
        /*03d0*/ 	.word	0x00016b60


	//   ....[79]....
        /*03d4*/ 	.word	0x00016b90


	//   ....[80]....
        /*03d8*/ 	.word	0x00016bc0


	//   ....[81]....
        /*03dc*/ 	.word	0x00016bf0


	//   ....[82]....
        /*03e0*/ 	.word	0x00016c20


	//   ....[83]....
        /*03e4*/ 	.word	0x00016cb0


	//   ....[84]....
        /*03e8*/ 	.word	0x00016ce0


	//   ....[85]....
        /*03ec*/ 	.word	0x00016cf0


	//   ....[86]....
        /*03f0*/ 	.word	0x00016d50


	//   ....[87]....
        /*03f4*/ 	.word	0x00017210


	//   ....[88]....
        /*03f8*/ 	.word	0x00017250


	//   ....[89]....
        /*03fc*/ 	.word	0x000172a0


	//   ....[90]....
        /*0400*/ 	.word	0x000172f0


	//   ....[91]....
        /*0404*/ 	.word	0x00017340


	//   ....[92]....
        /*0408*/ 	.word	0x000173b0


	//   ....[93]....
        /*040c*/ 	.word	0x000173f0


	//   ....[94]....
        /*0410*/ 	.word	0x00017450


	//   ....[95]....
        /*0414*/ 	.word	0x000174c0


	//   ....[96]....
        /*0418*/ 	.word	0x00017520


	//   ....[97]....
        /*041c*/ 	.word	0x00017590


	//   ....[98]....
        /*0420*/ 	.word	0x00017600


	//   ....[99]....
        /*0424*/ 	.word	0x00017660


	//   ....[100]....
        /*0428*/ 	.word	0x000176c0


	//   ....[101]....
        /*042c*/ 	.word	0x00017730


	//   ....[102]....
        /*0430*/ 	.word	0x000177a0


	//   ....[103]....
        /*0434*/ 	.word	0x00017810


	//   ....[104]....
        /*0438*/ 	.word	0x00017870


	//   ....[105]....
        /*043c*/ 	.word	0x000178b0


	//   ....[106]....
        /*0440*/ 	.word	0x000178f0


	//   ....[107]....
        /*0444*/ 	.word	0x00017940


	//   ....[108]....
        /*0448*/ 	.word	0x00017990


	//   ....[109]....
        /*044c*/ 	.word	0x000179f0


	//   ....[110]....
        /*0450*/ 	.word	0x00017a60


	//   ....[111]....
        /*0454*/ 	.word	0x00017ac0


	//   ....[112]....
        /*0458*/ 	.word	0x00017b20


	//   ....[113]....
        /*045c*/ 	.word	0x00017b80


	//   ....[114]....
        /*0460*/ 	.word	0x00017bf0


	//   ....[115]....
        /*0464*/ 	.word	0x00017c50


	//   ....[116]....
        /*0468*/ 	.word	0x00017cb0


	//   ....[117]....
        /*046c*/ 	.word	0x00017d10


	//   ....[118]....
        /*0470*/ 	.word	0x00017d80


	//   ....[119]....
        /*0474*/ 	.word	0x00017df0


	//   ....[120]....
        /*0478*/ 	.word	0x00017e50


	//   ....[121]....
        /*047c*/ 	.word	0x00017ec0


	//   ....[122]....
        /*0480*/ 	.word	0x00017f30


	//   ....[123]....
        /*0484*/ 	.word	0x00017f90


	//   ....[124]....
        /*0488*/ 	.word	0x00017ff0


	//   ....[125]....
        /*048c*/ 	.word	0x00018060


	//   ....[126]....
        /*0490*/ 	.word	0x000180d0


	//   ....[127]....
        /*0494*/ 	.word	0x00018140


	//   ....[128]....
        /*0498*/ 	.word	0x000181a0


	//   ....[129]....
        /*049c*/ 	.word	0x00018200


	//   ....[130]....
        /*04a0*/ 	.word	0x00018270


	//   ....[131]....
        /*04a4*/ 	.word	0x000182c0


	//   ....[132]....
        /*04a8*/ 	.word	0x00018300


	//   ....[133]....
        /*04ac*/ 	.word	0x00018350


	//   ....[134]....
        /*04b0*/ 	.word	0x000183a0


	//   ....[135]....
        /*04b4*/ 	.word	0x000183f0


	//   ....[136]....
        /*04b8*/ 	.word	0x00018460


	//   ....[137]....
        /*04bc*/ 	.word	0x000184b0


	//   ....[138]....
        /*04c0*/ 	.word	0x00018500


	//   ....[139]....
        /*04c4*/ 	.word	0x00018550


	//   ....[140]....
        /*04c8*/ 	.word	0x000185a0


	//   ....[141]....
        /*04cc*/ 	.word	0x000185f0


	//   ....[142]....
        /*04d0*/ 	.word	0x00018660


	//   ....[143]....
        /*04d4*/ 	.word	0x000186a0


	//   ....[144]....
        /*04d8*/ 	.word	0x00018700


	//   ....[145]....
        /*04dc*/ 	.word	0x00018760


	//   ....[146]....
        /*04e0*/ 	.word	0x000187c0


	//----- nvinfo : EIATTR_EXIT_INSTR_OFFSETS
	.align		4
.L_998:
        /*04e4*/ 	.byte	0x04, 0x1c
        /*04e6*/ 	.short	(.L_1000 - .L_999)


	//   ....[0]....
.L_999:
        /*04e8*/ 	.word	0x00000af0


	//   ....[1]....
        /*04ec*/ 	.word	0x000171e0


	//----- nvinfo : EIATTR_MAX_THREADS
	.align		4
.L_1000:
        /*04f0*/ 	.byte	0x04, 0x05
        /*04f2*/ 	.short	(.L_1002 - .L_1001)
.L_1001:
        /*04f4*/ 	.word	0x00000100
        /*04f8*/ 	.word	0x00000001
        /*04fc*/ 	.word	0x00000001


	//----- nvinfo : EIATTR_CRS_STACK_SIZE
	.align		4
.L_1002:
        /*0500*/ 	.byte	0x04, 0x1e
        /*0502*/ 	.short	(.L_1004 - .L_1003)
.L_1003:
        /*0504*/ 	.word	0x00000000
.L_1004:


//--------------------- .nv.info._ZN7cutlass13device_kernelIN5flash19enable_sm80_to_sm89INS1_16FlashAttnFwdSm80INS1_25CollectiveMainloopFwdSm80ILi8ELi2ELb0EN4cute5tupleIJNS5_1CILi128EEENS7_ILi64EEENS7_ILi192EEEEEELi192ENS_10bfloat16_tEfNS_4arch4Sm80ELb0ELb1ELb0ELb0ELb0ELb0ELb1ELb1EEENS1_21CollectiveEpilogueFwdINS6_IJS8_SA_S9_EEENS6_IJNS7_ILi1EEESI_SI_EEESC_SE_Li256ELb0ELb1ELb1ELb0EEENS1_19SingleTileSchedulerILb0ELb1ELb1ELi128EEEEEEEEEvNT_6ParamsE --------------------------
	.section	.nv.info._ZN7cutlass13device_kernelIN5flash19enable_sm80_to_sm89INS1_16FlashAttnFwdSm80INS1_25CollectiveMainloopFwdSm80ILi8ELi2ELb0EN4cute5tupleIJNS5_1CILi128EEENS7_ILi64EEENS7_ILi192EEEEEELi192ENS_10bfloat16_tEfNS_4arch4Sm80ELb0ELb1ELb0ELb0ELb0ELb0ELb1ELb1EEENS1_21CollectiveEpilogueFwdINS6_IJS8_SA_S9_EEENS6_IJNS7_ILi1EEESI_SI_EEESC_SE_Li256ELb0ELb1ELb1ELb0EEENS1_19SingleTileSchedulerILb0ELb1ELb1ELi128EEEEEEEEEvNT_6ParamsE,"",@"SHT_CUDA_INFO"
	.sectionflags	@""
	.align	4


	//----- nvinfo : EIATTR_CUDA_API_VERSION
	.align		4
        /*0000*/ 	.byte	0x04, 0x37
        /*0002*/ 	.short	(.L_1006 - .L_1005)
.L_1005:
        /*0004*/ 	.word	0x00000082


	//----- nvinfo : EIATTR_SW2861232_WAR
	.align		4
.L_1006:
        /*0008*/ 	.byte	0x01, 0x35
	.zero		2


	//----- nvinfo : EIATTR_PARAM_CBANK
	.align		4
        /*000c*/ 	.byte	0x04, 0x0a
        /*000e*/ 	.short	(.L_1008 - .L_1007)
	.align		4
.L_1007:
        /*0010*/ 	.word	index@(.nv.constant0._ZN7cutlass13device_kernelIN5flash19enable_sm80_to_sm89INS1_16FlashAttnFwdSm80INS1_25CollectiveMainloopFwdSm80ILi8ELi2ELb0EN4cute5tupleIJNS5_1CILi128EEENS7_ILi64EEENS7_ILi192EEEEEELi192ENS_10bfloat16_tEfNS_4arch4Sm80ELb0ELb1ELb0ELb0ELb0ELb0ELb1ELb1EEENS1_21CollectiveEpilogueFwdINS6_IJS8_SA_S9_EEENS6_IJNS7_ILi1EEESI_SI_EEESC_SE_Li256ELb0ELb1ELb1ELb0EEENS1_19SingleTileSchedulerILb0ELb1ELb1ELi128EEEEEEEEEvNT_6ParamsE)
        /*0014*/ 	.short	0x0160
        /*0016*/ 	.short	0x0418


	//----- nvinfo : EIATTR_CBANK_PARAM_SIZE
	.align		4
.L_1008:
        /*0018*/ 	.byte	0x03, 0x19
        /*001a*/ 	.short	0x0418


	//----- nvinfo : EIATTR_KPARAM_INFO
	.align		4
        /*001c*/ 	.byte	0x04, 0x17
        /*001e*/ 	.short	(.L_1010 - .L_1009)
.L_1009:
        /*0020*/ 	.word	0x00000000
        /*0024*/ 	.short	0x0000
        /*0026*/ 	.short	0x0000
        /*0028*/ 	.byte	0x00, 0xf0, 0x61, 0x10


	//----- nvinfo : EIATTR_MAXREG_COUNT
	.align		4
.L_1010:
        /*002c*/ 	.byte	0x03, 0x1b
        /*002e*/ 	.short	0x00ff


	//----- nvinfo : EIATTR_NUM_BARRIERS
	.align		4
        /*0030*/ 	.byte	0x02, 0x4c
        /*0032*/ 	.byte	0x02
	.zero		1


	//----- nvinfo : EIATTR_MERCURY_ISA_VERSION
	.align		4
        /*0034*/ 	.byte	0x03, 0x5f
        /*0036*/ 	.short	0x0000


	//----- nvinfo : EIATTR_COOP_GROUP_MASK_REGIDS
	.align		4
        /*0038*/ 	.byte	0x04, 0x29
        /*003a*/ 	.short	(.L_1012 - .L_1011)


	//   ....[0]....
.L_1011:
        /*003c*/ 	.word	0xffffffff


	//   ....[1]....
        /*0040*/ 	.word	0xffffffff


	//   ....[2]....
        /*0044*/ 	.word	0xffffffff


	//   ....[3]....
        /*0048*/ 	.word	0xffffffff


	//   ....[4]....
        /*004c*/ 	.word	0xffffffff


	//   ....[5]....
        /*0050*/ 	.word	0xffffffff


	//   ....[6]....
        /*0054*/ 	.word	0xffffffff


	//   ....[7]....
        /*0058*/ 	.word	0xffffffff


	//   ....[8]....
        /*005c*/ 	.word	0xffffffff


	//   ....[9]....
        /*0060*/ 	.word	0xffffffff


	//   ....[10]....
        /*0064*/ 	.word	0xffffffff


	//   ....[11]....
        /*0068*/ 	.word	0xffffffff


	//   ....[12]....
        /*006c*/ 	.word	0xffffffff


	//   ....[13]....
        /*0070*/ 	.word	0xffffffff


	//   ....[14]....
        /*0074*/ 	.word	0xffffffff


	//   ....[15]....
        /*0078*/ 	.word	0xffffffff


	//   ....[16]....
        /*007c*/ 	.word	0xffffffff


	//   ....[17]....
        /*0080*/ 	.word	0xffffffff


	//   ....[18]....
        /*0084*/ 	.word	0xffffffff


	//   ....[19]....
        /*0088*/ 	.word	0xffffffff


	//   ....[20]....
        /*008c*/ 	.word	0xffffffff


	//   ....[21]....
        /*0090*/ 	.word	0xffffffff


	//   ....[22]....
        /*0094*/ 	.word	0xffffffff


	//   ....[23]....
        /*0098*/ 	.word	0xffffffff


	//   ....[24]....
        /*009c*/ 	.word	0xffffffff


	//   ....[25]....
        /*00a0*/ 	.word	0xffffffff


	//   ....[26]....
        /*00a4*/ 	.word	0xffffffff


	//   ....[27]....
        /*00a8*/ 	.word	0xffffffff


	//   ....[28]....
        /*00ac*/ 	.word	0xffffffff


	//   ....[29]....
        /*00b0*/ 	.word	0xffffffff


	//   ....[30]....
        /*00b4*/ 	.word	0xffffffff


	//   ....[31]....
        /*00b8*/ 	.word	0xffffffff


	//   ....[32]....
        /*00bc*/ 	.word	0xffffffff


	//   ....[33]....
        /*00c0*/ 	.word	0xffffffff


	//   ....[34]....
        /*00c4*/ 	.word	0xffffffff


	//   ....[35]....
        /*00c8*/ 	.word	0xffffffff


	//   ....[36]....
        /*00cc*/ 	.word	0xffffffff


	//   ....[37]....
        /*00d0*/ 	.word	0xffffffff


	//   ....[38]....
        /*00d4*/ 	.word	0xffffffff


	//   ....[39]....
        /*00d8*/ 	.word	0xffffffff


	//   ....[40]....
        /*00dc*/ 	.word	0xffffffff


	//   ....[41]....
        /*00e0*/ 	.word	0xffffffff


	//   ....[42]....
        /*00e4*/ 	.word	0xffffffff


	//----- nvinfo : EIATTR_COOP_GROUP_INSTR_OFFSETS
	.align		4
.L_1012:
        /*00e8*/ 	.byte	0x04, 0x28
        /*00ea*/ 	.short	(.L_1014 - .L_1013)


	//   ....[0]....
.L_1013:
        /*00ec*/ 	.word	0x00000050


	//   ....[1]....
        /*00f0*/ 	.word	0x000013d0


	//   ....[2]....
        /*00f4*/ 	.word	0x00001410


	//   ....[3]....
        /*00f8*/ 	.word	0x00001730


	//   ....[4]....
        /*00fc*/ 	.word	0x00001760


	//   ....[5]....
        /*0100*/ 	.word	0x000018b0


	//   ....[6]....
        /*0104*/ 	.word	0x000018e0


	//   ....[7]....
        /*0108*/ 	.word	0x00001a20


	//   ....[8]....
        /*010c*/ 	.word	0x00001a60


	//   ....[9]....
        /*0110*/ 	.word	0x00002f30


	//   ....[10]....
        /*0114*/ 	.word	0x00003100


	//   ....[11]....
        /*0118*/ 	.word	0x00003c10


	//   ....[12]....
        /*011c*/ 	.word	0x00003c30


	//   ....[13]....
        /*0120*/ 	.word	0x00003c60


	//   ....[14]....
        /*0124*/ 	.word	0x00003c80


	//   ....[15]....
        /*0128*/ 	.word	0x000056b0


	//   ....[16]....
        /*012c*/ 	.word	0x00006030


	//   ....[17]....
        /*0130*/ 	.word	0x000069e0


	//   ....[18]....
        /*0134*/ 	.word	0x00006aa0


	//   ....[19]....
        /*0138*/ 	.word	0x00006ac0


	//   ....[20]....
        /*013c*/ 	.word	0x00006ae0


	//   ....[21]....
        /*0140*/ 	.word	0x00009840


	//   ....[22]....
        /*0144*/ 	.word	0x00009860


	//   ....[23]....
        /*0148*/ 	.word	0x00009880


	//   ....[24]....
        /*014c*/ 	.word	0x000098a0


	//   ....[25]....
        /*0150*/ 	.word	0x0000c0e0


	//   ....[26]....
        /*0154*/ 	.word	0x0000c4a0


	//   ....[27]....
        /*0158*/ 	.word	0x0000cc20


	//   ....[28]....
        /*015c*/ 	.word	0x0000ce30


	//   ....[29]....
        /*0160*/ 	.word	0x0000ce60


	//   ....[30]....
        /*0164*/ 	.word	0x0000ced0


	//   ....[31]....
        /*0168*/ 	.word	0x0000e900


	//   ....[32]....
        /*016c*/ 	.word	0x0000e930


	//   ....[33]....
        /*0170*/ 	.word	0x0000e970


	//   ....[34]....
        /*0174*/ 	.word	0x0000e980


	//   ....[35]....
        /*0178*/ 	.word	0x0000f6a0


	//   ....[36]....
        /*017c*/ 	.word	0x0000f6f0


	//   ....[37]....
        /*0180*/ 	.word	0x0000f720


	//   ....[38]....
        /*0184*/ 	.word	0x0000f750


	//   ....[39]....
        /*0188*/ 	.word	0x0000f7c0


	//   ....[40]....
        /*018c*/ 	.word	0x0000f810


	//   ....[41]....
        /*0190*/ 	.word	0x00010110


	//   ....[42]....
        /*0194*/ 	.word	0x00010120


	//----- nvinfo : EIATTR_EXIT_INSTR_OFFSETS
	.align		4
.L_1014:
        /*0198*/ 	.byte	0x04, 0x1c
        /*019a*/ 	.short	(.L_1016 - .L_1015)


	//   ....[0]....
.L_1015:
        /*019c*/ 	.word	0x000001b0


	//   ....[1]....
        /*01a0*/ 	.word	0x00010130


	//   ....[2]....
        /*01a4*/ 	.word	0x000109d0


	//   ....[3]....
        /*01a8*/ 	.word	0x00010a20


	//   ....[4]....
        /*01ac*/ 	.word	0x00010a50


	//   ....[5]....
        /*01b0*/ 	.word	0x00010ab0


	//   ....[6]....
        /*01b4*/ 	.word	0x00010d40


	//----- nvinfo : EIATTR_CTAIDZ_USED
	.align		4
.L_1016:
        /*01b8*/ 	.byte	0x01, 0x04
	.zero		2


	//----- nvinfo : EIATTR_MAX_THREADS
	.align		4
        /*01bc*/ 	.byte	0x04, 0x05
        /*01be*/ 	.short	(.L_1018 - .L_1017)
.L_1017:
        /*01c0*/ 	.word	0x00000100
        /*01c4*/ 	.word	0x00000001
        /*01c8*/ 	.word	0x00000001


	//----- nvinfo : EIATTR_CRS_STACK_SIZE
	.align		4
.L_1018:
        /*01cc*/ 	.byte	0x04, 0x1e
        /*01ce*/ 	.short	(.L_1020 - .L_1019)
.L_1019:
        /*01d0*/ 	.word	0x00000000
.L_1020:


//--------------------- .nv.info._ZN7cutlass13device_kernelIN5flash19enable_sm80_to_sm89INS1_16FlashAttnFwdSm80INS1_25CollectiveMainloopFwdSm80ILi8ELi2ELb0EN4cute5tupleIJNS5_1CILi128EEENS7_ILi64EEENS7_ILi192EEEEEELi192ENS_10bfloat16_tEfNS_4arch4Sm80ELb0ELb1ELb0ELb1ELb0ELb0ELb1ELb1EEENS1_21CollectiveEpilogueFwdINS6_IJS8_SA_S9_EEENS6_IJNS7_ILi1EEESI_SI_EEESC_SE_Li256ELb1ELb1ELb1ELb0EEENS1_36VarlenDynamicPersistentTileSchedulerILi128ELi64ELi256ELi256ELb1ELb1ELb0ELb1ELb0ELb1EEEEEEEEEvNT_6ParamsE --------------------------
	.section	.nv.info._ZN7cutlass13device_kernelIN5flash19enable_sm80_to_sm89INS1_16FlashAttnFwdSm80INS1_25CollectiveMainloopFwdSm80ILi8ELi2ELb0EN4cute5tupleIJNS5_1CILi128EEENS7_ILi64EEENS7_ILi192EEEEEELi192ENS_10bfloat16_tEfNS_4arch4Sm80ELb0ELb1ELb0ELb1ELb0ELb0ELb1ELb1EEENS1_21CollectiveEpilogueFwdINS6_IJS8_SA_S9_EEENS6_IJNS7_ILi1EEESI_SI_EEESC_SE_Li256ELb1ELb1ELb1ELb0EEENS1_36VarlenDynamicPersistentTileSchedulerILi128ELi64ELi256ELi256ELb1ELb1ELb0ELb1ELb0ELb1EEEEEEEEEvNT_6ParamsE,"",@"SHT_CUDA_INFO"
	.sectionflags	@""
	.align	4


	//----- nvinfo : EIATTR_CUDA_API_VERSION
	.align		4
        /*0000*/ 	.byte	0x04, 0x37
        /*0002*/ 	.short	(.L_1022 - .L_1021)
.L_1021:
        /*0004*/ 	.word	0x00000082


	//----- nvinfo : EIATTR_SW2861232_WAR
	.align		4
.L_1022:
        /*0008*/ 	.byte	0x01, 0x35
	.zero		2


	//----- nvinfo : EIATTR_PARAM_CBANK
	.align		4
        /*000c*/ 	.byte	0x04, 0x0a
        /*000e*/ 	.short	(.L_1024 - .L_1023)
	.align		4
.L_1023:
        /*0010*/ 	.word	index@(.nv.constant0._ZN7cutlass13device_kernelIN5flash19enable_sm80_to_sm89INS1_16FlashAttnFwdSm80INS1_25CollectiveMainloopFwdSm80ILi8ELi2ELb0EN4cute5tupleIJNS5_1CILi128EEENS7_ILi64EEENS7_ILi192EEEEEELi192ENS_10bfloat16_tEfNS_4arch4Sm80ELb0ELb1ELb0ELb1ELb0ELb0ELb1ELb1EEENS1_21CollectiveEpilogueFwdINS6_IJS8_SA_S9_EEENS6_IJNS7_ILi1EEESI_SI_EEESC_SE_Li256ELb1ELb1ELb1ELb0EEENS1_36VarlenDynamicPersistentTileSchedulerILi128ELi64ELi256ELi256ELb1ELb1ELb0ELb1ELb0ELb1EEEEEEEEEvNT_6ParamsE)
        /*0014*/ 	.short	0x0160
        /*0016*/ 	.short	0x0438


	//----- nvinfo : EIATTR_CBANK_PARAM_SIZE
	.align		4
.L_1024:
        /*0018*/ 	.byte	0x03, 0x19
        /*001a*/ 	.short	0x0438


	//----- nvinfo : EIATTR_KPARAM_INFO
	.align		4
        /*001c*/ 	.byte	0x04, 0x17
        /*001e*/ 	.short	(.L_1026 - .L_1025)
.L_1025:
        /*0020*/ 	.word	0x00000000
        /*0024*/ 	.short	0x0000
        /*0026*/ 	.short	0x0000
        /*0028*/ 	.byte	0x00, 0xf0, 0xe1, 0x10


	//----- nvinfo : EIATTR_MAXREG_COUNT
	.align		4
.L_1026:
        /*002c*/ 	.byte	0x03, 0x1b
        /*002e*/ 	.short	0x00ff


	//----- nvinfo : EIATTR_NUM_BARRIERS
	.align		4
        /*0030*/ 	.byte	0x02, 0x4c
        /*0032*/ 	.byte	0x06
	.zero		1


	//----- nvinfo : EIATTR_MERCURY_ISA_VERSION
	.align		4
        /*0034*/ 	.byte	0x03, 0x5f
        /*0036*/ 	.short	0x0000


	//----- nvinfo : EIATTR_INT_WARP_WIDE_INSTR_OFFSETS
	.align		4
        /*0038*/ 	.byte	0x04, 0x31
        /*003a*/ 	.short	(.L_1028 - .L_1027)


	//   ....[0]....
.L_1027:
        /*003c*/ 	.word	0x0000f900


	//   ....[1]....
        /*0040*/ 	.word	0x0000f9a0


	//----- nvinfo : EIATTR_COOP_GROUP_MASK_REGIDS
	.align		4
.L_1028:
        /*0044*/ 	.byte	0x04, 0x29
        /*0046*/ 	.short	(.L_1030 - .L_1029)


	//   ....[0]....
.L_1029:
        /*0048*/ 	.word	0xffffffff


	//   ....[1]....
        /*004c*/ 	.word	0xffffffff


	//   ....[2]....
        /*0050*/ 	.word	0xffffffff


	//   ....[3]....
        /*0054*/ 	.word	0xffffffff


	//   ....[4]....
        /*0058*/ 	.word	0xffffffff


	//   ....[5]....
        /*005c*/ 	.word	0xffffffff


	//   ....[6]....
        /*0060*/ 	.word	0xffffffff


	//   ....[7]....
        /*0064*/ 	.word	0xffffffff


	//   ....[8]....
        /*0068*/ 	.word	0xffffffff


	//   ....[9]....
        /*006c*/ 	.word	0xffffffff


	//   ....[10]....
        /*0070*/ 	.word	0xffffffff


	//   ....[11]....
        /*0074*/ 	.word	0xffffffff


	//   ....[12]....
        /*0078*/ 	.word	0xffffffff


	//   ....[13]....
        /*007c*/ 	.word	0xffffffff


	//   ....[14]....
        /*0080*/ 	.word	0xffffffff


	//   ....[15]....
        /*0084*/ 	.word	0xffffffff


	//   ....[16]....
        /*0088*/ 	.word	0xffffffff


	//   ....[17]....
        /*008c*/ 	.word	0xffffffff


	//   ....[18]....
        /*0090*/ 	.word	0xffffffff


	//   ....[19]....
        /*0094*/ 	.word	0xffffffff


	//   ....[20]....
        /*0098*/ 	.word	0xffffffff


	//   ....[21]....
        /*009c*/ 	.word	0xffffffff


	//   ....[22]....
        /*00a0*/ 	.word	0xffffffff


	//   ....[23]....
        /*00a4*/ 	.word	0xffffffff


	//   ....[24]....
        /*00a8*/ 	.word	0xffffffff


	//   ....[25]....
        /*00ac*/ 	.word	0xffffffff


	//   ....[26]....
        /*00b0*/ 	.word	0xffffffff


	//   ....[27]....
        /*00b4*/ 	.word	0xffffffff


	//   ....[28]....
        /*00b8*/ 	.word	0xffffffff


	//   ....[29]....
        /*00bc*/ 	.word	0xffffffff


	//   ....[30]....
        /*00c0*/ 	.word	0xffffffff


	//   ....[31]....
        /*00c4*/ 	.word	0xffffffff


	//   ....[32]....
        /*00c8*/ 	.word	0xffffffff


	//   ....[33]....
        /*00cc*/ 	.word	0xffffffff


	//   ....[34]....
        /*00d0*/ 	.word	0xffffffff


	//   ....[35]....
        /*00d4*/ 	.word	0xffffffff


	//   ....[36]....
        /*00d8*/ 	.word	0xffffffff


	//   ....[37]....
        /*00dc*/ 	.word	0xffffffff


	//   ....[38]....
        /*00e0*/ 	.word	0xffffffff


	//   ....[39]....
        /*00e4*/ 	.word	0xffffffff


	//   ....[40]....
        /*00e8*/ 	.word	0xffffffff


	//   ....[41]....
        /*00ec*/ 	.word	0xffffffff


	//   ....[42]....
        /*00f0*/ 	.word	0xffffffff


	//   ....[43]....
        /*00f4*/ 	.word	0xffffffff


	//   ....[44]....
        /*00f8*/ 	.word	0xffffffff


	//   ....[45]....
        /*00fc*/ 	.word	0xffffffff


	//   ....[46]....
        /*0100*/ 	.word	0xffffffff


	//   ....[47]....
        /*0104*/ 	.word	0xffffffff


	//   ....[48]....
        /*0108*/ 	.word	0xffffffff


	//   ....[49]....
        /*010c*/ 	.word	0xffffffff


	//   ....[50]....
        /*0110*/ 	.word	0xffffffff


	//   ....[51]....
        /*0114*/ 	.word	0xffffffff


	//   ....[52]....
        /*0118*/ 	.word	0xffffffff


	//   ....[53]....
        /*011c*/ 	.word	0xffffffff


	//   ....[54]....
        /*0120*/ 	.word	0xffffffff


	//   ....[55]....
        /*0124*/ 	.word	0xffffffff


	//   ....[56]....
        /*0128*/ 	.word	0xffffffff


	//   ....[57]....
        /*012c*/ 	.word	0xffffffff


	//   ....[58]....
        /*0130*/ 	.word	0xffffffff


	//   ....[59]....
        /*0134*/ 	.word	0xffffffff


	//   ....[60]....
        /*0138*/ 	.word	0xffffffff


	//   ....[61]....
        /*013c*/ 	.word	0xffffffff


	//   ....[62]....
        /*0140*/ 	.word	0xffffffff


	//   ....[63]....
        /*0144*/ 	.word	0xffffffff


	//   ....[64]....
        /*0148*/ 	.word	0xffffffff


	//   ....[65]....
        /*014c*/ 	.word	0xffffffff


	//   ....[66]....
        /*0150*/ 	.word	0xffffffff


	//   ....[67]....
        /*0154*/ 	.word	0xffffffff


	//   ....[68]....
        /*0158*/ 	.word	0xffffffff


	//   ....[69]....
        /*015c*/ 	.word	0xffffffff


	//   ....[70]....
        /*0160*/ 	.word	0xffffffff


	//   ....[71]....
        /*0164*/ 	.word	0xffffffff


	//   ....[72]....
        /*0168*/ 	.word	0xffffffff


	//   ....[73]....
        /*016c*/ 	.word	0xffffffff


	//   ....[74]....
        /*0170*/ 	.word	0xffffffff


	//   ....[75]....
        /*0174*/ 	.word	0xffffffff


	//   ....[76]....
        /*0178*/ 	.word	0xffffffff


	//   ....[77]....
        /*017c*/ 	.word	0xffffffff


	//   ....[78]....
        /*0180*/ 	.word	0xffffffff


	//   ....[79]....
        /*0184*/ 	.word	0xffffffff


	//   ....[80]....
        /*0188*/ 	.word	0xffffffff


	//   ....[81]....
        /*018c*/ 	.word	0xffffffff


	//   ....[82]....
        /*0190*/ 	.word	0xffffffff


	//   ....[83]....
        /*0194*/ 	.word	0xffffffff


	//   ....[84]....
        /*0198*/ 	.word	0xffffffff


	//   ....[85]....
        /*019c*/ 	.word	0xffffffff


	//   ....[86]....
        /*01a0*/ 	.word	0xffffffff


	//   ....[87]....
        /*01a4*/ 	.word	0xffffffff


	//   ....[88]....
        /*01a8*/ 	.word	0xffffffff


	//   ....[89]....
        /*01ac*/ 	.word	0xffffffff


	//   ....[90]....
        /*01b0*/ 	.word	0xffffffff


	//   ....[91]....
        /*01b4*/ 	.word	0xffffffff


	//   ....[92]....
        /*01b8*/ 	.word	0xffffffff


	//   ....[93]....
        /*01bc*/ 	.word	0xffffffff


	//   ....[94]....
        /*01c0*/ 	.word	0xffffffff


	//   ....[95]....
        /*01c4*/ 	.word	0xffffffff


	//   ....[96]....
        /*01c8*/ 	.word	0xffffffff


	//   ....[97]....
        /*01cc*/ 	.word	0xffffffff


	//   ....[98]....
        /*01d0*/ 	.word	0xffffffff


	//   ....[99]....
        /*01d4*/ 	.word	0xffffffff


	//   ....[100]....
        /*01d8*/ 	.word	0xffffffff


	//   ....[101]....
        /*01dc*/ 	.word	0xffffffff


	//   ....[102]....
        /*01e0*/ 	.word	0xffffffff


	//   ....[103]....
        /*01e4*/ 	.word	0xffffffff


	//   ....[104]....
        /*01e8*/ 	.word	0xffffffff


	//   ....[105]....
        /*01ec*/ 	.word	0xffffffff


	//   ....[106]....
        /*01f0*/ 	.word	0xffffffff


	//   ....[107]....
        /*01f4*/ 	.word	0xffffffff


	//   ....[108]....
        /*01f8*/ 	.word	0xffffffff


	//   ....[109]....
        /*01fc*/ 	.word	0xffffffff


	//   ....[110]....
        /*0200*/ 	.word	0xffffffff


	//   ....[111]....
        /*0204*/ 	.word	0xffffffff


	//   ....[112]....
        /*0208*/ 	.word	0xffffffff


	//   ....[113]....
        /*020c*/ 	.word	0xffffffff


	//   ....[114]....
        /*0210*/ 	.word	0xffffffff


	//   ....[115]....
        /*0214*/ 	.word	0xffffffff


	//   ....[116]....
        /*0218*/ 	.word	0xffffffff


	//   ....[117]....
        /*021c*/ 	.word	0xffffffff


	//   ....[118]....
        /*0220*/ 	.word	0xffffffff


	//   ....[119]....
        /*0224*/ 	.word	0xffffffff


	//   ....[120]....
        /*0228*/ 	.word	0xffffffff


	//   ....[121]....
        /*022c*/ 	.word	0xffffffff


	//   ....[122]....
        /*0230*/ 	.word	0xffffffff


	//   ....[123]....
        /*0234*/ 	.word	0xffffffff


	//   ....[124]....
        /*0238*/ 	.word	0xffffffff


	//   ....[125]....
        /*023c*/ 	.word	0xffffffff


	//   ....[126]....
        /*0240*/ 	.word	0xffffffff


	//   ....[127]....
        /*0244*/ 	.word	0xffffffff


	//   ....[128]....
        /*0248*/ 	.word	0xffffffff


	//   ....[129]....
        /*024c*/ 	.word	0xffffffff


	//   ....[130]....
        /*0250*/ 	.word	0xffffffff


	//   ....[131]....
        /*0254*/ 	.word	0xffffffff


	//   ....[132]....
        /*0258*/ 	.word	0xffffffff


	//   ....[133]....
        /*025c*/ 	.word	0xffffffff


	//   ....[134]....
        /*0260*/ 	.word	0xffffffff


	//   ....[135]....
        /*0264*/ 	.word	0xffffffff


	//   ....[136]....
        /*0268*/ 	.word	0xffffffff


	//   ....[137]....
        /*026c*/ 	.word	0xffffffff


	//   ....[138]....
        /*0270*/ 	.word	0xffffffff


	//   ....[139]....
        /*0274*/ 	.word	0xffffffff


	//   ....[140]....
        /*0278*/ 	.word	0xffffffff


	//   ....[141]....
        /*027c*/ 	.word	0xffffffff


	//   ....[142]....
        /*0280*/ 	.word	0xffffffff


	//   ....[143]....
        /*0284*/ 	.word	0xffffffff


	//   ....[144]....
        /*0288*/ 	.word	0xffffffff


	//   ....[145]....
        /*028c*/ 	.word	0xffffffff


	//   ....[146]....
        /*0290*/ 	.word	0xffffffff


	//   ....[147]....
        /*0294*/ 	.word	0xffffffff


	//   ....[148]....
        /*0298*/ 	.word	0xffffffff


	//   ....[149]....
        /*029c*/ 	.word	0xffffffff


	//   ....[150]....
        /*02a0*/ 	.word	0xffffffff


	//   ....[151]....
        /*02a4*/ 	.word	0xffffffff


	//   ....[152]....
        /*02a8*/ 	.word	0xffffffff


	//----- nvinfo : EIATTR_COOP_GROUP_INSTR_OFFSETS
	.align		4
.L_1030:
        /*02ac*/ 	.byte	0x04, 0x28
        /*02ae*/ 	.short	(.L_1032 - .L_1031)


	//   ....[0]....
.L_1031:
        /*02b0*/ 	.word	0x00000080


	//   ....[1]....
        /*02b4*/ 	.word	0x00000210


	//   ....[2]....
        /*02b8*/ 	.word	0x00000240


	//   ....[3]....
        /*02bc*/ 	.word	0x00000270


	//   ....[4]....
        /*02c0*/ 	.word	0x000002a0


	//   ....[5]....
        /*02c4*/ 	.word	0x000002d0


	//   ....[6]....
        /*02c8*/ 	.word	0x00000300


	//   ....[7]....
        /*02cc*/ 	.word	0x00000460


	//   ....[8]....
        /*02d0*/ 	.word	0x000004a0


	//   ....[9]....
        /*02d4*/ 	.word	0x000004d0


	//   ....[10]....
        /*02d8*/ 	.word	0x00000500


	//   ....[11]....
        /*02dc*/ 	.word	0x00000530


	//   ....[12]....
        /*02e0*/ 	.word	0x00000560


	//   ....[13]....
        /*02e4*/ 	.word	0x000005f0


	//   ....[14]....
        /*02e8*/ 	.word	0x00000630


	//   ....[15]....
        /*02ec*/ 	.word	0x00000650


	//   ....[16]....
        /*02f0*/ 	.word	0x000006b0


	//   ....[17]....
        /*02f4*/ 	.word	0x00002750


	//   ....[18]....
        /*02f8*/ 	.word	0x00002770


	//   ....[19]....
        /*02fc*/ 	.word	0x000028b0


	//   ....[20]....
        /*0300*/ 	.word	0x000028c0


	//   ....[21]....
        /*0304*/ 	.word	0x00002a00


	//   ....[22]....
        /*0308*/ 	.word	0x00002a20


	//   ....[23]....
        /*030c*/ 	.word	0x00002b60


	//   ....[24]....
        /*0310*/ 	.word	0x00002b70


	//   ....[25]....
        /*0314*/ 	.word	0x00003e60


	//   ....[26]....
        /*0318*/ 	.word	0x000040d0


	//   ....[27]....
        /*031c*/ 	.word	0x00004b60


	//   ....[28]....
        /*0320*/ 	.word	0x00004b80


	//   ....[29]....
        /*0324*/ 	.word	0x00004ba0


	//   ....[30]....
        /*0328*/ 	.word	0x00004bc0


	//   ....[31]....
        /*032c*/ 	.word	0x00006bf0


	//   ....[32]....
        /*0330*/ 	.word	0x00006ef0


	//   ....[33]....
        /*0334*/ 	.word	0x000076f0


	//   ....[34]....
        /*0338*/ 	.word	0x000078a0


	//   ....[35]....
        /*033c*/ 	.word	0x000078e0


	//   ....[36]....
        /*0340*/ 	.word	0x00007970


	//   ....[37]....
        /*0344*/ 	.word	0x0000a3a0


	//   ....[38]....
        /*0348*/ 	.word	0x0000a3b0


	//   ....[39]....
        /*034c*/ 	.word	0x0000a3d0


	//   ....[40]....
        /*0350*/ 	.word	0x0000a3f0


	//   ....[41]....
        /*0354*/ 	.word	0x0000ca10


	//   ....[42]....
        /*0358*/ 	.word	0x0000cdf0


	//   ....[43]....
        /*035c*/ 	.word	0x0000d550


	//   ....[44]....
        /*0360*/ 	.word	0x0000d6c0


	//   ....[45]....
        /*0364*/ 	.word	0x0000d6f0


	//   ....[46]....
        /*0368*/ 	.word	0x0000d780


	//   ....[47]....
        /*036c*/ 	.word	0x0000f100


	//   ....[48]....
        /*0370*/ 	.word	0x0000f130


	//   ....[49]....
        /*0374*/ 	.word	0x0000f140


	//   ....[50]....
        /*0378*/ 	.word	0x0000f170


	//   ....[51]....
        /*037c*/ 	.word	0x00010470


	//   ....[52]....
        /*0380*/ 	.word	0x000104a0


	//   ....[53]....
        /*0384*/ 	.word	0x000104c0


	//   ....[54]....
        /*0388*/ 	.word	0x000104f0


	//   ....[55]....
        /*038c*/ 	.word	0x00010820


	//   ....[56]....
        /*0390*/ 	.word	0x00010840


	//   ....[57]....
        /*0394*/ 	.word	0x00010960


	//   ....[58]....
        /*0398*/ 	.word	0x00010970


	//   ....[59]....
        /*039c*/ 	.word	0x00010aa0


	//   ....[60]....
        /*03a0*/ 	.word	0x00010ac0


	//   ....[61]....
        /*03a4*/ 	.word	0x00010bf0


	//   ....[62]....
        /*03a8*/ 	.word	0x00010c00


	//   ....[63]....
        /*03ac*/ 	.word	0x00010f10


	//   ....[64]....
        /*03b0*/ 	.word	0x00010f30


	//   ....[65]....
        /*03b4*/ 	.word	0x00011870


	//   ....[66]....
        /*03b8*/ 	.word	0x00011880


	//   ....[67]....
        /*03bc*/ 	.word	0x00012580


	//   ....[68]....
        /*03c0*/ 	.word	0x000125a0


	//   ....[69]....
        /*03c4*/ 	.word	0x000126d0


	//   ....[70]....
        /*03c8*/ 	.word	0x000126e0


	//   ....[71]....
        /*03cc*/ 	.word	0x00012810


	//   ....[72]....
        /*03d0*/ 	.word	0x00012830


	//   ....[73]....
        /*03d4*/ 	.word	0x00012960


	//   ....[74]....
        /*03d8*/ 	.word	0x00012970


	//   ....[75]....
        /*03dc*/ 	.word	0x00012b20


	//   ....[76]....
        /*03e0*/ 	.word	0x00012b40


	//   ....[77]....
        /*03e4*/ 	.word	0x00012c60


	//   ....[78]....
        /*03e8*/ 	.word	0x00012ca0


	//   ....[79]....
        /*03ec*/ 	.word	0x00012cd0


	//   ....[80]....
        /*03f0*/ 	.word	0x00012d00


	//   ....[81]....
        /*03f4*/ 	.word	0x00012d30


	//   ....[82]....
        /*03f8*/ 	.word	0x00012d60


	//   ....[83]....
        /*03fc*/ 	.word	0x00012eb0


	//   ....[84]....
        /*0400*/ 	.word	0x00012ef0


	//   ....[85]....
        /*0404*/ 	.word	0x00012f20


	//   ....[86]....
        /*0408*/ 	.word	0x00012f50


	//   ....[87]....
        /*040c*/ 	.word	0x00012f80


	//   ....[88]....
        /*0410*/ 	.word	0x00012fb0


	//   ....[89]....
        /*0414*/ 	.word	0x00013040


	//   ....[90]....
        /*0418*/ 	.word	0x00013080


	//   ....[91]....
        /*041c*/ 	.word	0x00013090


	//   ....[92]....
        /*0420*/ 	.word	0x000130f0


	//   ....[93]....
        /*0424*/ 	.word	0x000139d0


	//   ....[94]....
        /*0428*/ 	.word	0x00013a10


	//   ....[95]....
        /*042c*/ 	.word	0x00013a60


	//   ....[96]....
        /*0430*/ 	.word	0x00013ab0


	//   ....[97]....
        /*0434*/ 	.word	0x00013b00


	//   ....[98]....
        /*0438*/ 	.word	0x00013b70


	//   ....[99]....
        /*043c*/ 	.word	0x00013bb0


	//   ....[100]....
        /*0440*/ 	.word	0x00013c10


	//   ....[101]....
        /*0444*/ 	.word	0x00013c80


	//   ....[102]....
        /*0448*/ 	.word	0x00013ce0


	//   ....[103]....
        /*044c*/ 	.word	0x00013d50


	//   ....[104]....
        /*0450*/ 	.word	0x00013dc0


	//   ....[105]....
        /*0454*/ 	.word	0x00013e20


	//   ....[106]....
        /*0458*/ 	.word	0x00013e80


	//   ....[107]....
        /*045c*/ 	.word	0x00013ee0


	//   ....[108]....
        /*0460*/ 	.word	0x00013f50


	//   ....[109]....
        /*0464*/ 	.word	0x00013fb0


	//   ....[110]....
        /*0468*/ 	.word	0x00014010


	//   ....[111]....
        /*046c*/ 	.word	0x00014060


	//   ....[112]....
        /*0470*/ 	.word	0x000140b0


	//   ....[113]....
        /*0474*/ 	.word	0x00014100


	//   ....[114]....
        /*0478*/ 	.word	0x00014140


	//   ....[115]....
        /*047c*/ 	.word	0x000141a0


	//   ....[116]....
        /*0480*/ 	.word	0x00014210


	//   ....[117]....
        /*0484*/ 	.word	0x00014270


	//   ....[118]....
        /*0488*/ 	.word	0x000142d0


	//   ....[119]....
        /*048c*/ 	.word	0x00014330


	//   ....[120]....
        /*0490*/ 	.word	0x000143a0


	//   ....[121]....
        /*0494*/ 	.word	0x00014400


	//   ....[122]....
        /*0498*/ 	.word	0x00014460


	//   ....[123]....
        /*049c*/ 	.word	0x000144c0


	//   ....[124]....
        /*04a0*/ 	.word	0x00014530


	//   ....[125]....
        /*04a4*/ 	.word	0x00014590


	//   ....[126]....
        /*04a8*/ 	.word	0x000145f0


	//   ....[127]....
        /*04ac*/ 	.word	0x00014650


	//   ....[128]....
        /*04b0*/ 	.word	0x000146c0


	//   ....[129]....
        /*04b4*/ 	.word	0x00014720


	//   ....[130]....
        /*04b8*/ 	.word	0x00014780


	//   ....[131]....
        /*04bc*/ 	.word	0x000147e0


	//   ....[132]....
        /*04c0*/ 	.word	0x00014850


	//   ....[133]....
        /*04c4*/ 	.word	0x000148b0


	//   ....[134]....
        /*04c8*/ 	.word	0x00014910


	//   ....[135]....
        /*04cc*/ 	.word	0x00014970


	//   ....[136]....
        /*04d0*/ 	.word	0x000149e0


	//   ....[137]....
        /*04d4*/ 	.word	0x00014a30


	//   ....[138]....
        /*04d8*/ 	.word	0x00014a70


	//   ....[139]....
        /*04dc*/ 	.word	0x00014ac0


	//   ....[140]....
        /*04e0*/ 	.word	0x00014b10


	//   ....[141]....
        /*04e4*/ 	.word	0x00014b60


	//   ....[142]....
        /*04e8*/ 	.word	0x00014bd0


	//   ....[143]....
        /*04ec*/ 	.word	0x00014c20


	//   ....[144]....
        /*04f0*/ 	.word	0x00014c70


	//   ....[145]....
        /*04f4*/ 	.word	0x00014cc0


	//   ....[146]....
        /*04f8*/ 	.word	0x00014d10


	//   ....[147]....
        /*04fc*/ 	.word	0x00014d60


	//   ....[148]....
        /*0500*/ 	.word	0x00014dd0


	//   ....[149]....
        /*0504*/ 	.word	0x00014e10


	//   ....[150]....
        /*0508*/ 	.word	0x00014e70


	//   ....[151]....
        /*050c*/ 	.word	0x00014ed0


	//   ....[152]....
        /*0510*/ 	.word	0x00014f30


	//----- nvinfo : EIATTR_EXIT_INSTR_OFFSETS
	.align		4
.L_1032:
        /*0514*/ 	.byte	0x04, 0x1c
        /*0516*/ 	.short	(.L_1034 - .L_1033)


	//   ....[0]....
.L_1033:
        /*0518*/ 	.word	0x00000f30


	//   ....[1]....
        /*051c*/ 	.word	0x000139a0


	//----- nvinfo : EIATTR_MAX_THREADS
	.align		4
.L_1034:
        /*0520*/ 	.byte	0x04, 0x05
        /*0522*/ 	.short	(.L_1036 - .L_1035)
.L_1035:
        /*0524*/ 	.word	0x00000100
        /*0528*/ 	.word	0x00000001
        /*052c*/ 	.word	0x00000001


	//----- nvinfo : EIATTR_CRS_STACK_SIZE
	.align		4
.L_1036:
        /*0530*/ 	.byte	0x04, 0x1e
        /*0532*/ 	.short	(.L_1038 - .L_1037)
.L_1037:
        /*0534*/ 	.word	0x00000000
.L_1038:


//--------------------- .nv.info._ZN7cutlass13device_kernelIN5flash19enable_sm80_to_sm89INS1_16FlashAttnFwdSm80INS1_25CollectiveMainloopFwdSm80ILi8ELi2ELb0EN4cute5tupleIJNS5_1CILi128EEENS7_ILi64EEENS7_ILi192EEEEEELi192ENS_10bfloat16_tEfNS_4arch4Sm80ELb0ELb1ELb0ELb1ELb0ELb1ELb1ELb1EEENS1_21CollectiveEpilogueFwdINS6_IJS8_SA_S9_EEENS6_IJNS7_ILi1EEESI_SI_EEESC_SE_Li256ELb1ELb1ELb1ELb0EEENS1_36VarlenDynamicPersistentTileSchedulerILi128ELi64ELi256ELi256ELb1ELb1ELb0ELb1ELb0ELb1EEEEEEEEEvNT_6ParamsE --------------------------
	.section	.nv.info._ZN7cutlass13device_kernelIN5flash19enable_sm80_to_sm89INS1_16FlashAttnFwdSm80INS1_25CollectiveMainloopFwdSm80ILi8ELi2ELb0EN4cute5tupleIJNS5_1CILi128EEENS7_ILi64EEENS7_ILi192EEEEEELi192ENS_10bfloat16_tEfNS_4arch4Sm80ELb0ELb1ELb0ELb1ELb0ELb1ELb1ELb1EEENS1_21CollectiveEpilogueFwdINS6_IJS8_SA_S9_EEENS6_IJNS7_ILi1EEESI_SI_EEESC_SE_Li256ELb1ELb1ELb1ELb0EEENS1_36VarlenDynamicPersistentTileSchedulerILi128ELi64ELi256ELi256ELb1ELb1ELb0ELb1ELb0ELb1EEEEEEEEEvNT_6ParamsE,"",@"SHT_CUDA_INFO"
	.sectionflags	@""
	.align	4


	//----- nvinfo : EIATTR_CUDA_API_VERSION
	.align		4
        /*0000*/ 	.byte	0x04, 0x37
        /*0002*/ 	.short	(.L_1040 - .L_1039)
.L_1039:
        /*0004*/ 	.word	0x00000082


	//----- nvinfo : EIATTR_SW2861232_WAR
	.align		4
.L_1040:
        /*0008*/ 	.byte	0x01, 0x35
	.zero		2


	//----- nvinfo : EIATTR_PARAM_CBANK
	.align		4
        /*000c*/ 	.byte	0x04, 0x0a
        /*000e*/ 	.short	(.L_1042 - .L_1041)
	.align		4
.L_1041:
        /*0010*/ 	.word	index@(.nv.constant0._ZN7cutlass13device_kernelIN5flash19enable_sm80_to_sm89INS1_16FlashAttnFwdSm80INS1_25CollectiveMainloopFwdSm80ILi8ELi2ELb0EN4cute5tupleIJNS5_1CILi128EEENS7_ILi64EEENS7_ILi192EEEEEELi192ENS_10bfloat16_tEfNS_4arch4Sm80ELb0ELb1ELb0ELb1ELb0ELb1ELb1ELb1EEENS1_21CollectiveEpilogueFwdINS6_IJS8_SA_S9_EEENS6_IJNS7_ILi1EEESI_SI_EEESC_SE_Li256ELb1ELb1ELb1ELb0EEENS1_36VarlenDynamicPersistentTileSchedulerILi128ELi64ELi256ELi256ELb1ELb1ELb0ELb1ELb0ELb1EEEEEEEEEvNT_6ParamsE)
        /*0014*/ 	.short	0x0160
        /*0016*/ 	.short	0x0438


	//----- nvinfo : EIATTR_CBANK_PARAM_SIZE
	.align		4
.L_1042:
        /*0018*/ 	.byte	0x03, 0x19
        /*001a*/ 	.short	0x0438


	//----- nvinfo : EIATTR_KPARAM_INFO
	.align		4
        /*001c*/ 	.byte	0x04, 0x17
        /*001e*/ 	.short	(.L_1044 - .L_1043)
.L_1043:
        /*0020*/ 	.word	0x00000000
        /*0024*/ 	.short	0x0000
        /*0026*/ 	.short	0x0000
        /*0028*/ 	.byte	0x00, 0xf0, 0xe1, 0x10


	//----- nvinfo : EIATTR_MAXREG_COUNT
	.align		4
.L_1044:
        /*002c*/ 	.byte	0x03, 0x1b
        /*002e*/ 	.short	0x00ff


	//----- nvinfo : EIATTR_NUM_BARRIERS
	.align		4
        /*0030*/ 	.byte	0x02, 0x4c
        /*0032*/ 	.byte	0x06
	.zero		1


	//----- nvinfo : EIATTR_MERCURY_ISA_VERSION
	.align		4
        /*0034*/ 	.byte	0x03, 0x5f
        /*0036*/ 	.short	0x0000


	//----- nvinfo : EIATTR_INT_WARP_WIDE_INSTR_OFFSETS
	.align		4
        /*0038*/ 	.byte	0x04, 0x31
        /*003a*/ 	.short	(.L_1046 - .L_1045)


	//   ....[0]....
.L_1045:
        /*003c*/ 	.word	0x0001c890


	//   ....[1]....
        /*0040*/ 	.word	0x0001c930


	//----- nvinfo : EIATTR_COOP_GROUP_MASK_REGIDS
	.align		4
.L_1046:
        /*0044*/ 	.byte	0x04, 0x29
        /*0046*/ 	.short	(.L_1048 - .L_1047)


	//   ....[0]....
.L_1047:
        /*0048*/ 	.word	0xffffffff


	//   ....[1]....
        /*004c*/ 	.word	0xffffffff


	//   ....[2]....
        /*0050*/ 	.word	0xffffffff


	//   ....[3]....
        /*0054*/ 	.word	0xffffffff


	//   ....[4]....
        /*0058*/ 	.word	0xffffffff


	//   ....[5]....
        /*005c*/ 	.word	0xffffffff


	//   ....[6]....
        /*0060*/ 	.word	0xffffffff


	//   ....[7]....
        /*0064*/ 	.word	0xffffffff


	//   ....[8]....
        /*0068*/ 	.word	0xffffffff


	//   ....[9]....
        /*006c*/ 	.word	0xffffffff


	//   ....[10]....
        /*0070*/ 	.word	0xffffffff


	//   ....[11]....
        /*0074*/ 	.word	0xffffffff


	//   ....[12]....
        /*0078*/ 	.word	0xffffffff


	//   ....[13]....
        /*007c*/ 	.word	0xffffffff


	//   ....[14]....
        /*0080*/ 	.word	0xffffffff


	//   ....[15]....
        /*0084*/ 	.word	0xffffffff


	//   ....[16]....
        /*0088*/ 	.word	0xffffffff


	//   ....[17]....
        /*008c*/ 	.word	0xffffffff


	//   ....[18]....
        /*0090*/ 	.word	0xffffffff


	//   ....[19]....
        /*0094*/ 	.word	0xffffffff


	//   ....[20]....
        /*0098*/ 	.word	0xffffffff


	//   ....[21]....
        /*009c*/ 	.word	0xffffffff


	//   ....[22]....
        /*00a0*/ 	.word	0xffffffff


	//   ....[23]....
        /*00a4*/ 	.word	0xffffffff


	//   ....[24]....
        /*00a8*/ 	.word	0xffffffff


	//   ....[25]....
        /*00ac*/ 	.word	0xffffffff


	//   ....[26]....
        /*00b0*/ 	.word	0xffffffff


	//   ....[27]....
        /*00b4*/ 	.word	0xffffffff


	//   ....[28]....
        /*00b8*/ 	.word	0xffffffff


	//   ....[29]....
        /*00bc*/ 	.word	0xffffffff


	//   ....[30]....
        /*00c0*/ 	.word	0xffffffff


	//   ....[31]....
        /*00c4*/ 	.word	0xffffffff


	//   ....[32]....
        /*00c8*/ 	.word	0xffffffff


	//   ....[33]....
        /*00cc*/ 	.word	0xffffffff


	//   ....[34]....
        /*00d0*/ 	.word	0xffffffff


	//   ....[35]....
        /*00d4*/ 	.word	0xffffffff


	//   ....[36]....
        /*00d8*/ 	.word	0xffffffff


	//   ....[37]....
        /*00dc*/ 	.word	0xffffffff


	//   ....[38]....
        /*00e0*/ 	.word	0xffffffff


	//   ....[39]....
        /*00e4*/ 	.word	0xffffffff


	//   ....[40]....
        /*00e8*/ 	.word	0xffffffff


	//   ....[41]....
        /*00ec*/ 	.word	0xffffffff


	//   ....[42]....
        /*00f0*/ 	.word	0xffffffff


	//   ....[43]....
        /*00f4*/ 	.word	0xffffffff


	//   ....[44]....
        /*00f8*/ 	.word	0xffffffff


	//   ....[45]....
        /*00fc*/ 	.word	0xffffffff


	//   ....[46]....
        /*0100*/ 	.word	0xffffffff


	//   ....[47]....
        /*0104*/ 	.word	0xffffffff


	//   ....[48]....
        /*0108*/ 	.word	0xffffffff


	//   ....[49]....
        /*010c*/ 	.word	0xffffffff


	//   ....[50]....
        /*0110*/ 	.word	0xffffffff


	//   ....[51]....
        /*0114*/ 	.word	0xffffffff


	//   ....[52]....
        /*0118*/ 	.word	0xffffffff


	//   ....[53]....
        /*011c*/ 	.word	0xffffffff


	//   ....[54]....
        /*0120*/ 	.word	0xffffffff


	//   ....[55]....
        /*0124*/ 	.word	0xffffffff


	//   ....[56]....
        /*0128*/ 	.word	0xffffffff


	//   ....[57]....
        /*012c*/ 	.word	0xffffffff


	//   ....[58]....
        /*0130*/ 	.word	0xffffffff


	//   ....[59]....
        /*0134*/ 	.word	0xffffffff


	//   ....[60]....
        /*0138*/ 	.word	0xffffffff


	//   ....[61]....
        /*013c*/ 	.word	0xffffffff


	//   ....[62]....
        /*0140*/ 	.word	0xffffffff


	//   ....[63]....
        /*0144*/ 	.word	0xffffffff


	//   ....[64]....
        /*0148*/ 	.word	0xffffffff


	//   ....[65]....
        /*014c*/ 	.word	0xffffffff


	//   ....[66]....
        /*0150*/ 	.word	0xffffffff


	//   ....[67]....
        /*0154*/ 	.word	0xffffffff


	//   ....[68]....
        /*0158*/ 	.word	0xffffffff


	//   ....[69]....
        /*015c*/ 	.word	0xffffffff


	//   ....[70]....
        /*0160*/ 	.word	0xffffffff


	//   ....[71]....
        /*0164*/ 	.word	0xffffffff


	//   ....[72]....
        /*0168*/ 	.word	0xffffffff


	//   ....[73]....
        /*016c*/ 	.word	0xffffffff


	//   ....[74]....
        /*0170*/ 	.word	0xffffffff


	//   ....[75]....
        /*0174*/ 	.word	0xffffffff


	//   ....[76]....
        /*0178*/ 	.word	0xffffffff


	//   ....[77]....
        /*017c*/ 	.word	0xffffffff


	//   ....[78]....
        /*0180*/ 	.word	0xffffffff


	//   ....[79]....
        /*0184*/ 	.word	0xffffffff


	//   ....[80]....
        /*0188*/ 	.word	0xffffffff


	//   ....[81]....
        /*018c*/ 	.word	0xffffffff


	//   ....[82]....
        /*0190*/ 	.word	0xffffffff


	//   ....[83]....
        /*0194*/ 	.word	0xffffffff


	//   ....[84]....
        /*0198*/ 	.word	0xffffffff


	//   ....[85]....
        /*019c*/ 	.word	0xffffffff


	//   ....[86]....
        /*01a0*/ 	.word	0xffffffff


	//   ....[87]....
        /*01a4*/ 	.word	0xffffffff


	//   ....[88]....
        /*01a8*/ 	.word	0xffffffff


	//   ....[89]....
        /*01ac*/ 	.word	0xffffffff


	//   ....[90]....
        /*01b0*/ 	.word	0xffffffff


	//   ....[91]....
        /*01b4*/ 	.word	0xffffffff


	//   ....[92]....
        /*01b8*/ 	.word	0xffffffff


	//   ....[93]....
        /*01bc*/ 	.word	0xffffffff


	//   ....[94]....
        /*01c0*/ 	.word	0xffffffff


	//   ....[95]....
        /*01c4*/ 	.word	0xffffffff


	//   ....[96]....
        /*01c8*/ 	.word	0xffffffff


	//   ....[97]....
        /*01cc*/ 	.word	0xffffffff


	//   ....[98]....
        /*01d0*/ 	.word	0xffffffff


	//   ....[99]....
        /*01d4*/ 	.word	0xffffffff


	//   ....[100]....
        /*01d8*/ 	.word	0xffffffff


	//   ....[101]....
        /*01dc*/ 	.word	0xffffffff


	//   ....[102]....
        /*01e0*/ 	.word	0xffffffff


	//   ....[103]....
        /*01e4*/ 	.word	0xffffffff


	//   ....[104]....
        /*01e8*/ 	.word	0xffffffff


	//   ....[105]....
        /*01ec*/ 	.word	0xffffffff


	//   ....[106]....
        /*01f0*/ 	.word	0xffffffff


	//   ....[107]....
        /*01f4*/ 	.word	0xffffffff


	//   ....[108]....
        /*01f8*/ 	.word	0xffffffff


	//   ....[109]....
        /*01fc*/ 	.word	0xffffffff


	//   ....[110]....
        /*0200*/ 	.word	0xffffffff


	//   ....[111]....
        /*0204*/ 	.word	0xffffffff


	//   ....[112]....
        /*0208*/ 	.word	0xffffffff


	//   ....[113]....
        /*020c*/ 	.word	0xffffffff


	//   ....[114]....
        /*0210*/ 	.word	0xffffffff


	//   ....[115]....
        /*0214*/ 	.word	0xffffffff


	//   ....[116]....
        /*0218*/ 	.word	0xffffffff


	//   ....[117]....
        /*021c*/ 	.word	0xffffffff


	//   ....[118]....
        /*0220*/ 	.word	0xffffffff


	//   ....[119]....
        /*0224*/ 	.word	0xffffffff


	//   ....[120]....
        /*0228*/ 	.word	0xffffffff


	//   ....[121]....
        /*022c*/ 	.word	0xffffffff


	//   ....[122]....
        /*0230*/ 	.word	0xffffffff


	//   ....[123]....
        /*0234*/ 	.word	0xffffffff


	//   ....[124]....
        /*0238*/ 	.word	0xffffffff


	//   ....[125]....
        /*023c*/ 	.word	0xffffffff


	//   ....[126]....
        /*0240*/ 	.word	0xffffffff


	//   ....[127]....
        /*0244*/ 	.word	0xffffffff


	//   ....[128]....
        /*0248*/ 	.word	0xffffffff


	//   ....[129]....
        /*024c*/ 	.word	0xffffffff


	//   ....[130]....
        /*0250*/ 	.word	0xffffffff


	//   ....[131]....
        /*0254*/ 	.word	0xffffffff


	//   ....[132]....
        /*0258*/ 	.word	0xffffffff


	//   ....[133]....
        /*025c*/ 	.word	0xffffffff


	//   ....[134]....
        /*0260*/ 	.word	0xffffffff


	//   ....[135]....
        /*0264*/ 	.word	0xffffffff


	//   ....[136]....
        /*0268*/ 	.word	0xffffffff


	//   ....[137]....
        /*026c*/ 	.word	0xffffffff


	//   ....[138]....
        /*0270*/ 	.word	0xffffffff


	//   ....[139]....
        /*0274*/ 	.word	0xffffffff


	//   ....[140]....
        /*0278*/ 	.word	0xffffffff


	//   ....[141]....
        /*027c*/ 	.word	0xffffffff


	//   ....[142]....
        /*0280*/ 	.word	0xffffffff


	//   ....[143]....
        /*0284*/ 	.word	0xffffffff


	//   ....[144]....
        /*0288*/ 	.word	0xffffffff


	//   ....[145]....
        /*028c*/ 	.word	0xffffffff


	//   ....[146]....
        /*0290*/ 	.word	0xffffffff


	//   ....[147]....
        /*0294*/ 	.word	0xffffffff


	//   ....[148]....
        /*0298*/ 	.word	0xffffffff


	//   ....[149]....
        /*029c*/ 	.word	0xffffffff


	//   ....[150]....
        /*02a0*/ 	.word	0xffffffff


	//   ....[151]....
        /*02a4*/ 	.word	0xffffffff


	//   ....[152]....
        /*02a8*/ 	.word	0xffffffff


	//   ....[153]....
        /*02ac*/ 	.word	0xffffffff


	//   ....[154]....
        /*02b0*/ 	.word	0xffffffff


	//   ....[155]....
        /*02b4*/ 	.word	0xffffffff


	//   ....[156]....
        /*02b8*/ 	.word	0xffffffff


	//   ....[157]....
        /*02bc*/ 	.word	0xffffffff


	//   ....[158]....
        /*02c0*/ 	.word	0xffffffff


	//   ....[159]....
        /*02c4*/ 	.word	0xffffffff


	//   ....[160]....
        /*02c8*/ 	.word	0xffffffff


	//   ....[161]....
        /*02cc*/ 	.word	0xffffffff


	//   ....[162]....
        /*02d0*/ 	.word	0xffffffff


	//   ....[163]....
        /*02d4*/ 	.word	0xffffffff


	//   ....[164]....
        /*02d8*/ 	.word	0xffffffff


	//   ....[165]....
        /*02dc*/ 	.word	0xffffffff


	//   ....[166]....
        /*02e0*/ 	.word	0xffffffff


	//   ....[167]....
        /*02e4*/ 	.word	0xffffffff


	//   ....[168]....
        /*02e8*/ 	.word	0xffffffff


	//----- nvinfo : EIATTR_COOP_GROUP_INSTR_OFFSETS
	.align		4
.L_1048:
        /*02ec*/ 	.byte	0x04, 0x28
        /*02ee*/ 	.short	(.L_1050 - .L_1049)


	//   ....[0]....
.L_1049:
        /*02f0*/ 	.word	0x00000080


	//   ....[1]....
        /*02f4*/ 	.word	0x00000210


	//   ....[2]....
        /*02f8*/ 	.word	0x00000240


	//   ....[3]....
        /*02fc*/ 	.word	0x00000270


	//   ....[4]....
        /*0300*/ 	.word	0x000002a0


	//   ....[5]....
        /*0304*/ 	.word	0x000002d0


	//   ....[6]....
        /*0308*/ 	.word	0x00000300


	//   ....[7]....
        /*030c*/ 	.word	0x00000460


	//   ....[8]....
        /*0310*/ 	.word	0x000004a0


	//   ....[9]....
        /*0314*/ 	.word	0x000004d0


	//   ....[10]....
        /*0318*/ 	.word	0x00000500


	//   ....[11]....
        /*031c*/ 	.word	0x00000530


	//   ....[12]....
        /*0320*/ 	.word	0x00000560


	//   ....[13]....
        /*0324*/ 	.word	0x000005f0


	//   ....[14]....
        /*0328*/ 	.word	0x00000630


	//   ....[15]....
        /*032c*/ 	.word	0x00000650


	//   ....[16]....
        /*0330*/ 	.word	0x000006b0


	//   ....[17]....
        /*0334*/ 	.word	0x00008340


	//   ....[18]....
        /*0338*/ 	.word	0x00008360


	//   ....[19]....
        /*033c*/ 	.word	0x000084b0


	//   ....[20]....
        /*0340*/ 	.word	0x000084c0


	//   ....[21]....
        /*0344*/ 	.word	0x000085f0


	//   ....[22]....
        /*0348*/ 	.word	0x00008610


	//   ....[23]....
        /*034c*/ 	.word	0x00008740


	//   ....[24]....
        /*0350*/ 	.word	0x00008750


	//   ....[25]....
        /*0354*/ 	.word	0x000090d0


	//   ....[26]....
        /*0358*/ 	.word	0x000091a0


	//   ....[27]....
        /*035c*/ 	.word	0x000091e0


	//   ....[28]....
        /*0360*/ 	.word	0x00009220


	//   ....[29]....
        /*0364*/ 	.word	0x00009680


	//   ....[30]....
        /*0368*/ 	.word	0x00009940


	//   ....[31]....
        /*036c*/ 	.word	0x00009980


	//   ....[32]....
        /*0370*/ 	.word	0x000099c0


	//   ....[33]....
        /*0374*/ 	.word	0x0000c9c0


	//   ....[34]....
        /*0378*/ 	.word	0x0000ca00


	//   ....[35]....
        /*037c*/ 	.word	0x0000ca50


	//   ....[36]....
        /*0380*/ 	.word	0x0000ca90


	//   ....[37]....
        /*0384*/ 	.word	0x0000cd00


	//   ....[38]....
        /*0388*/ 	.word	0x0000cfc0


	//   ....[39]....
        /*038c*/ 	.word	0x0000d000


	//   ....[40]....
        /*0390*/ 	.word	0x0000d040


	//   ....[41]....
        /*0394*/ 	.word	0x00010d30


	//   ....[42]....
        /*0398*/ 	.word	0x00010fc0


	//   ....[43]....
        /*039c*/ 	.word	0x00011a60


	//   ....[44]....
        /*03a0*/ 	.word	0x00011a80


	//   ....[45]....
        /*03a4*/ 	.word	0x00011aa0


	//   ....[46]....
        /*03a8*/ 	.word	0x00011ac0


	//   ....[47]....
        /*03ac*/ 	.word	0x00013b80


	//   ....[48]....
        /*03b0*/ 	.word	0x00013f00


	//   ....[49]....
        /*03b4*/ 	.word	0x00014620


	//   ....[50]....
        /*03b8*/ 	.word	0x000147d0


	//   ....[51]....
        /*03bc*/ 	.word	0x00014810


	//   ....[52]....
        /*03c0*/ 	.word	0x000148a0


	//   ....[53]....
        /*03c4*/ 	.word	0x00017300


	//   ....[54]....
        /*03c8*/ 	.word	0x00017310


	//   ....[55]....
        /*03cc*/ 	.word	0x00017330


	//   ....[56]....
        /*03d0*/ 	.word	0x00017350


	//   ....[57]....
        /*03d4*/ 	.word	0x000199b0


	//   ....[58]....
        /*03d8*/ 	.word	0x00019d70


	//   ....[59]....
        /*03dc*/ 	.word	0x0001a490


	//   ....[60]....
        /*03e0*/ 	.word	0x0001a640


	//   ....[61]....
        /*03e4*/ 	.word	0x0001a670


	//   ....[62]....
        /*03e8*/ 	.word	0x0001a700


	//   ....[63]....
        /*03ec*/ 	.word	0x0001c080


	//   ....[64]....
        /*03f0*/ 	.word	0x0001c0b0


	//   ....[65]....
        /*03f4*/ 	.word	0x0001c0c0


	//   ....[66]....
        /*03f8*/ 	.word	0x0001c0f0


	//   ....[67]....
        /*03fc*/ 	.word	0x0001d650


	//   ....[68]....
        /*0400*/ 	.word	0x0001d680


	//   ....[69]....
        /*0404*/ 	.word	0x0001d6a0


	//   ....[70]....
        /*0408*/ 	.word	0x0001d6c0


	//   ....[71]....
        /*040c*/ 	.word	0x0001da70


	//   ....[72]....
        /*0410*/ 	.word	0x0001da90


	//   ....[73]....
        /*0414*/ 	.word	0x0001dbe0


	//   ....[74]....
        /*0418*/ 	.word	0x0001dbf0


	//   ....[75]....
        /*041c*/ 	.word	0x0001dd20


	//   ....[76]....
        /*0420*/ 	.word	0x0001dd40


	//   ....[77]....
        /*0424*/ 	.word	0x0001de70


	//   ....[78]....
        /*0428*/ 	.word	0x0001de80


	//   ....[79]....
        /*042c*/ 	.word	0x0001e190


	//   ....[80]....
        /*0430*/ 	.word	0x0001e1b0


	//   ....[81]....
        /*0434*/ 	.word	0x0001eaf0


	//   ....[82]....
        /*0438*/ 	.word	0x0001eb00


	//   ....[83]....
        /*043c*/ 	.word	0x0001f860


	//   ....[84]....
        /*0440*/ 	.word	0x0001f880


	//   ....[85]....
        /*0444*/ 	.word	0x0001f9e0


	//   ....[86]....
        /*0448*/ 	.word	0x0001f9f0


	//   ....[87]....
        /*044c*/ 	.word	0x0001fb20


	//   ....[88]....
        /*0450*/ 	.word	0x0001fb40


	//   ....[89]....
        /*0454*/ 	.word	0x0001fc70


	//   ....[90]....
        /*0458*/ 	.word	0x0001fc80


	//   ....[91]....
        /*045c*/ 	.word	0x0001fe30


	//   ....[92]....
        /*0460*/ 	.word	0x0001fe50


	//   ....[93]....
        /*0464*/ 	.word	0x0001ff70


	//   ....[94]....
        /*0468*/ 	.word	0x0001ffb0


	//   ....[95]....
        /*046c*/ 	.word	0x0001ffe0


	//   ....[96]....
        /*0470*/ 	.word	0x00020010


	//   ....[97]....
        /*0474*/ 	.word	0x00020040


	//   ....[98]....
        /*0478*/ 	.word	0x00020070


	//   ....[99]....
        /*047c*/ 	.word	0x000201c0


	//   ....[100]....
        /*0480*/ 	.word	0x00020200


	//   ....[101]....
        /*0484*/ 	.word	0x00020230


	//   ....[102]....
        /*0488*/ 	.word	0x00020260


	//   ....[103]....
        /*048c*/ 	.word	0x00020290


	//   ....[104]....
        /*0490*/ 	.word	0x000202c0


	//   ....[105]....
        /*0494*/ 	.word	0x00020350


	//   ....[106]....
        /*0498*/ 	.word	0x00020390


	//   ....[107]....
        /*049c*/ 	.word	0x000203a0


	//   ....[108]....
        /*04a0*/ 	.word	0x00020400


	//   ....[109]....
        /*04a4*/ 	.word	0x00020ce0


	//   ....[110]....
        /*04a8*/ 	.word	0x00020d20


	//   ....[111]....
        /*04ac*/ 	.word	0x00020d70


	//   ....[112]....
        /*04b0*/ 	.word	0x00020dc0


	//   ....[113]....
        /*04b4*/ 	.word	0x00020e10


	//   ....[114]....
        /*04b8*/ 	.word	0x00020e80


	//   ....[115]....
        /*04bc*/ 	.word	0x00020ec0


	//   ....[116]....
        /*04c0*/ 	.word	0x00020f20


	//   ....[117]....
        /*04c4*/ 	.word	0x00020f90


	//   ....[118]....
        /*04c8*/ 	.word	0x00020ff0


	//   ....[119]....
        /*04cc*/ 	.word	0x00021060


	//   ....[120]....
        /*04d0*/ 	.word	0x000210d0


	//   ....[121]....
        /*04d4*/ 	.word	0x00021130


	//   ....[122]....
        /*04d8*/ 	.word	0x00021190


	//   ....[123]....
        /*04dc*/ 	.word	0x000211f0


	//   ....[124]....
        /*04e0*/ 	.word	0x00021260


	//   ....[125]....
        /*04e4*/ 	.word	0x000212c0


	//   ....[126]....
        /*04e8*/ 	.word	0x00021320


	//   ....[127]....
        /*04ec*/ 	.word	0x00021370


	//   ....[128]....
        /*04f0*/ 	.word	0x000213b0


	//   ....[129]....
        /*04f4*/ 	.word	0x00021400


	//   ....[130]....
        /*04f8*/ 	.word	0x00021450


	//   ....[131]....
        /*04fc*/ 	.word	0x000214b0


	//   ....[132]....
        /*0500*/ 	.word	0x00021520


	//   ....[133]....
        /*0504*/ 	.word	0x00021580


	//   ....[134]....
        /*0508*/ 	.word	0x000215e0


	//   ....[135]....
        /*050c*/ 	.word	0x00021650


	//   ....[136]....
        /*0510*/ 	.word	0x000216c0


	//   ....[137]....
        /*0514*/ 	.word	0x00021730


	//   ....[138]....
        /*0518*/ 	.word	0x00021790


	//   ....[139]....
        /*051c*/ 	.word	0x000217f0


	//   ....[140]....
        /*0520*/ 	.word	0x00021860


	//   ....[141]....
        /*0524*/ 	.word	0x000218d0


	//   ....[142]....
        /*0528*/ 	.word	0x00021930


	//   ....[143]....
        /*052c*/ 	.word	0x000219a0


	//   ....[144]....
        /*0530*/ 	.word	0x00021a10


	//   ....[145]....
        /*0534*/ 	.word	0x00021a70


	//   ....[146]....
        /*0538*/ 	.word	0x00021ad0


	//   ....[147]....
        /*053c*/ 	.word	0x00021b30


	//   ....[148]....
        /*0540*/ 	.word	0x00021ba0


	//   ....[149]....
        /*0544*/ 	.word	0x00021c00


	//   ....[150]....
        /*0548*/ 	.word	0x00021c60


	//   ....[151]....
        /*054c*/ 	.word	0x00021cc0


	//   ....[152]....
        /*0550*/ 	.word	0x00021d30


	//   ....[153]....
        /*0554*/ 	.word	0x00021d80


	//   ....[154]....
        /*0558*/ 	.word	0x00021dc0


	//   ....[155]....
        /*055c*/ 	.word	0x00021e10


	//   ....[156]....
        /*0560*/ 	.word	0x00021e60


	//   ....[157]....
        /*0564*/ 	.word	0x00021eb0


	//   ....[158]....
        /*0568*/ 	.word	0x00021f20


	//   ....[159]....
        /*056c*/ 	.word	0x00021f70


	//   ....[160]....
        /*0570*/ 	.word	0x00021fc0


	//   ....[161]....
        /*0574*/ 	.word	0x00022010


	//   ....[162]....
        /*0578*/ 	.word	0x00022060


	//   ....[163]....
        /*057c*/ 	.word	0x000220b0


	//   ....[164]....
        /*0580*/ 	.word	0x00022120


	//   ....[165]....
        /*0584*/ 	.word	0x00022160


	//   ....[166]....
        /*0588*/ 	.word	0x000221c0


	//   ....[167]....
        /*058c*/ 	.word	0x00022220


	//   ....[168]....
        /*0590*/ 	.word	0x00022280


	//----- nvinfo : EIATTR_EXIT_INSTR_OFFSETS
	.align		4
.L_1050:
        /*0594*/ 	.byte	0x04, 0x1c
        /*0596*/ 	.short	(.L_1052 - .L_1051)


	//   ....[0]....
.L_1051:
        /*0598*/ 	.word	0x00000f20


	//   ....[1]....
        /*059c*/ 	.word	0x00020cb0


	//----- nvinfo : EIATTR_MAX_THREADS
	.align		4
.L_1052:
        /*05a0*/ 	.byte	0x04, 0x05
        /*05a2*/ 	.short	(.L_1054 - .L_1053)
.L_1053:
        /*05a4*/ 	.word	0x00000100
        /*05a8*/ 	.word	0x00000001
        /*05ac*/ 	.word	0x00000001


	//----- nvinfo : EIATTR_CRS_STACK_SIZE
	.align		4
.L_1054:
        /*05b0*/ 	.byte	0x04, 0x1e
        /*05b2*/ 	.short	(.L_1056 - .L_1055)
.L_1055:
        /*05b4*/ 	.word	0x00000000
.L_1056:


//--------------------- .nv.info._ZN7cutlass13device_kernelIN5flash19enable_sm80_to_sm89INS1_16FlashAttnFwdSm80INS1_25CollectiveMainloopFwdSm80ILi8ELi2ELb1EN4cute5tupleIJNS5_1CILi128EEENS7_ILi96EEENS7_ILi192EEEEEELi192ENS_10bfloat16_tEfNS_4arch4Sm80ELb1ELb0ELb0ELb0ELb0ELb0ELb1ELb1EEENS1_21CollectiveEpilogueFwdINS6_IJS8_SA_S9_EEENS6_IJNS7_ILi1EEESI_SI_EEESC_SE_Li256ELb0ELb1ELb1ELb0EEENS1_30DynamicPersistentTileSchedulerILi256ELi256ELb1ELb1ELb0EEEEEEEEEvNT_6ParamsE --------------------------
	.section	.nv.info._ZN7cutlass13device_kernelIN5flash19enable_sm80_to_sm89INS1_16FlashAttnFwdSm80INS1_25CollectiveMainloopFwdSm80ILi8ELi2ELb1EN4cute5tupleIJNS5_1CILi128EEENS7_ILi96EEENS7_ILi192EEEEEELi192ENS_10bfloat16_tEfNS_4arch4Sm80ELb1ELb0ELb0ELb0ELb0ELb0ELb1ELb1EEENS1_21CollectiveEpilogueFwdINS6_IJS8_SA_S9_EEENS6_IJNS7_ILi1EEESI_SI_EEESC_SE_Li256ELb0ELb1ELb1ELb0EEENS1_30DynamicPersistentTileSchedulerILi256ELi256ELb1ELb1ELb0EEEEEEEEEvNT_6ParamsE,"",@"SHT_CUDA_INFO"
	.sectionflags	@""
	.align	4


	//----- nvinfo : EIATTR_CUDA_API_VERSION
	.align		4
        /*0000*/ 	.byte	0x04, 0x37
        /*0002*/ 	.short	(.L_1058 - .L_1057)
.L_1057:
        /*0004*/ 	.word	0x00000082


	//----- nvinfo : EIATTR_SW2861232_WAR
	.align		4
.L_1058:
        /*0008*/ 	.byte	0x01, 0x35
	.zero		2


	//----- nvinfo : EIATTR_PARAM_CBANK
	.align		4
        /*000c*/ 	.byte	0x04, 0x0a
        /*000e*/ 	.short	(.L_1060 - .L_1059)
	.align		4
.L_1059:
        /*0010*/ 	.word	index@(.nv.constant0._ZN7cutlass13device_kernelIN5flash19enable_sm80_to_sm89INS1_16FlashAttnFwdSm80INS1_25CollectiveMainloopFwdSm80ILi8ELi2ELb1EN4cute5tupleIJNS5_1CILi128EEENS7_ILi96EEENS7_ILi192EEEEEELi192ENS_10bfloat16_tEfNS_4arch4Sm80ELb1ELb0ELb0ELb0ELb0ELb0ELb1ELb1EEENS1_21CollectiveEpilogueFwdINS6_IJS8_SA_S9_EEENS6_IJNS7_ILi1EEESI_SI_EEESC_SE_Li256ELb0ELb1ELb1ELb0EEENS1_30DynamicPersistentTileSchedulerILi256ELi256ELb1ELb1ELb0EEEEEEEEEvNT_6ParamsE)
        /*0014*/ 	.short	0x0160
        /*0016*/ 	.short	0x0428


	//----- nvinfo : EIATTR_CBANK_PARAM_SIZE
	.align		4
.L_1060:
        /*0018*/ 	.byte	0x03, 0x19
        /*001a*/ 	.short	0x0428


	//----- nvinfo : EIATTR_KPARAM_INFO
	.align		4
        /*001c*/ 	.byte	0x04, 0x17
        /*001e*/ 	.short	(.L_1062 - .L_1061)
.L_1061:
        /*0020*/ 	.word	0x00000000
        /*0024*/ 	.short	0x0000
        /*0026*/ 	.short	0x0000
        /*0028*/ 	.byte	0x00, 0xf0, 0xa1, 0x10


	//----- nvinfo : EIATTR_MAXREG_COUNT
	.align		4
.L_1062:
        /*002c*/ 	.byte	0x03, 0x1b
        /*002e*/ 	.short	0x00ff


	//----- nvinfo : EIATTR_NUM_BARRIERS
	.align		4
        /*0030*/ 	.byte	0x02, 0x4c
        /*0032*/ 	.byte	0x06
	.zero		1


	//----- nvinfo : EIATTR_ANNOTATIONS
	.align		4
        /*0034*/ 	.byte	0x04, 0x55
        /*0036*/ 	.short	(.L_1064 - .L_1063)


	//   ....[0]....
.L_1063:
        /* <DEDUP_REMOVED lines=61> */


	//----- nvinfo : EIATTR_MERCURY_ISA_VERSION
	.align		4
.L_1064:
        /*03f0*/ 	.byte	0x03, 0x5f
        /*03f2*/ 	.short	0x0000


	//----- nvinfo : EIATTR_INT_WARP_WIDE_INSTR_OFFSETS
	.align		4
        /*03f4*/ 	.byte	0x04, 0x31
        /*03f6*/ 	.short	(.L_1066 - .L_1065)


	//   ....[0]....
.L_1065:
        /*03f8*/ 	.word	0x0000dec0


	//   ....[1]....
        /*03fc*/ 	.word	0x0000df40


	//----- nvinfo : EIATTR_COOP_GROUP_MASK_REGIDS
	.align		4
.L_1066:
        /*0400*/ 	.byte	0x04, 0x29
        /*0402*/ 	.short	(.L_1068 - .L_1067)


	//   ....[0]....
.L_1067:
        /*0404*/ 	.word	0xffffffff


	//   ....[1]....
        /*0408*/ 	.word	0xffffffff


	//   ....[2]....
        /*040c*/ 	.word	0xffffffff


	//   ....[3]....
        /*0410*/ 	.word	0xffffffff


	//   ....[4]....
        /*0414*/ 	.word	0xffffffff


	//   ....[5]....
        /*0418*/ 	.word	0xffffffff


	//   ....[6]....
        /*041c*/ 	.word	0xffffffff


	//   ....[7]....
        /*0420*/ 	.word	0xffffffff


	//   ....[8]....
        /*0424*/ 	.word	0xffffffff


	//   ....[9]....
        /*0428*/ 	.word	0xffffffff


	//   ....[10]....
        /*042c*/ 	.word	0xffffffff


	//   ....[11]....
        /*0430*/ 	.word	0xffffffff


	//   ....[12]....
        /*0434*/ 	.word	0xffffffff


	//   ....[13]....
        /*0438*/ 	.word	0xffffffff


	//   ....[14]....
        /*043c*/ 	.word	0xffffffff


	//   ....[15]....
        /*0440*/ 	.word	0xffffffff


	//   ....[16]....
        /*0444*/ 	.word	0xffffffff


	//   ....[17]....
        /*0448*/ 	.word	0xffffffff


	//   ....[18]....
        /*044c*/ 	.word	0xffffffff


	//   ....[19]....
        /*0450*/ 	.word	0xffffffff


	//   ....[20]....
        /*0454*/ 	.word	0xffffffff


	//   ....[21]....
        /*0458*/ 	.word	0xffffffff


	//   ....[22]....
        /*045c*/ 	.word	0xffffffff


	//   ....[23]....
        /*0460*/ 	.word	0xffffffff


	//   ....[24]....
        /*0464*/ 	.word	0xffffffff


	//   ....[25]....
        /*0468*/ 	.word	0xffffffff


	//   ....[26]....
        /*046c*/ 	.word	0xffffffff


	//   ....[27]....
        /*0470*/ 	.word	0xffffffff


	//   ....[28]....
        /*0474*/ 	.word	0xffffffff


	//   ....[29]....
        /*0478*/ 	.word	0xffffffff


	//   ....[30]....
        /*047c*/ 	.word	0xffffffff


	//   ....[31]....
        /*0480*/ 	.word	0xffffffff


	//   ....[32]....
        /*0484*/ 	.word	0xffffffff


	//   ....[33]....
        /*0488*/ 	.word	0xffffffff


	//   ....[34]....
        /*048c*/ 	.word	0xffffffff


	//   ....[35]....
        /*0490*/ 	.word	0xffffffff


	//   ....[36]....
        /*0494*/ 	.word	0xffffffff


	//   ....[37]....
        /*0498*/ 	.word	0xffffffff


	//   ....[38]....
        /*049c*/ 	.word	0xffffffff


	//   ....[39]....
        /*04a0*/ 	.word	0xffffffff


	//   ....[40]....
        /*04a4*/ 	.word	0xffffffff


	//   ....[41]....
        /*04a8*/ 	.word	0xffffffff


	//   ....[42]....
        /*04ac*/ 	.word	0xffffffff


	//   ....[43]....
        /*04b0*/ 	.word	0xffffffff


	//----- nvinfo : EIATTR_COOP_GROUP_INSTR_OFFSETS
	.align		4
.L_1068:
        /*04b4*/ 	.byte	0x04, 0x28
        /*04b6*/ 	.short	(.L_1070 - .L_1069)


	//   ....[0]....
.L_1069:
        /*04b8*/ 	.word	0x00000050


	//   ....[1]....
        /*04bc*/ 	.word	0x00001670


	//   ....[2]....
        /*04c0*/ 	.word	0x00001680


	//   ....[3]....
        /*04c4*/ 	.word	0x000016b0


	//   ....[4]....
        /*04c8*/ 	.word	0x000016e0


	//   ....[5]....
        /*04cc*/ 	.word	0x00001870


	//   ....[6]....
        /*04d0*/ 	.word	0x00001880


	//   ....[7]....
        /*04d4*/ 	.word	0x000018a0


	//   ....[8]....
        /*04d8*/ 	.word	0x000018d0


	//   ....[9]....
        /*04dc*/ 	.word	0x00003390


	//   ....[10]....
        /*04e0*/ 	.word	0x000033a0


	//   ....[11]....
        /*04e4*/ 	.word	0x00003ce0


	//   ....[12]....
        /*04e8*/ 	.word	0x00003e40


	//   ....[13]....
        /*04ec*/ 	.word	0x00003e60


	//   ....[14]....
        /*04f0*/ 	.word	0x00003ec0


	//   ....[15]....
        /*04f4*/ 	.word	0x00006f40


	//   ....[16]....
        /*04f8*/ 	.word	0x00006f70


	//   ....[17]....
        /*04fc*/ 	.word	0x00007930


	//   ....[18]....
        /*0500*/ 	.word	0x00007990


	//   ....[19]....
        /*0504*/ 	.word	0x000079b0


	//   ....[20]....
        /*0508*/ 	.word	0x000079d0


	//   ....[21]....
        /*050c*/ 	.word	0x0000b340


	//   ....[22]....
        /*0510*/ 	.word	0x0000b3d0


	//   ....[23]....
        /*0514*/ 	.word	0x0000b3e0


	//   ....[24]....
        /*0518*/ 	.word	0x0000b450


	//   ....[25]....
        /*051c*/ 	.word	0x0000d670


	//   ....[26]....
        /*0520*/ 	.word	0x0000d6c0


	//   ....[27]....
        /*0524*/ 	.word	0x0000d6e0


	//   ....[28]....
        /*0528*/ 	.word	0x0000d700


	//   ....[29]....
        /*052c*/ 	.word	0x0000e090


	//   ....[30]....
        /*0530*/ 	.word	0x0000e540


	//   ....[31]....
        /*0534*/ 	.word	0x0000e560


	//   ....[32]....
        /*0538*/ 	.word	0x0000e580


	//   ....[33]....
        /*053c*/ 	.word	0x0000e5a0


	//   ....[34]....
        /*0540*/ 	.word	0x0000e6a0


	//   ....[35]....
        /*0544*/ 	.word	0x0000e700


	//   ....[36]....
        /*0548*/ 	.word	0x0000ef60


	//   ....[37]....
        /*054c*/ 	.word	0x0000ef70


	//   ....[38]....
        /*0550*/ 	.word	0x0000f900


	//   ....[39]....
        /*0554*/ 	.word	0x0000f9e0


	//   ....[40]....
        /*0558*/ 	.word	0x0000fa40


	//   ....[41]....
        /*055c*/ 	.word	0x0000fa90


	//   ....[42]....
        /*0560*/ 	.word	0x0000faf0


	//   ....[43]....
        /*0564*/ 	.word	0x0000fb40


	//----- nvinfo : EIATTR_EXIT_INSTR_OFFSETS
	.align		4
.L_1070:
        /*0568*/ 	.byte	0x04, 0x1c
        /*056a*/ 	.short	(.L_1072 - .L_1071)


	//   ....[0]....
.L_1071:
        /*056c*/ 	.word	0x000000a0


	//   ....[1]....
        /*0570*/ 	.word	0x0000f9a0


	//----- nvinfo : EIATTR_MAX_THREADS
	.align		4
.L_1072:
        /*0574*/ 	.byte	0x04, 0x05
        /*0576*/ 	.short	(.L_1074 - .L_1073)
.L_1073:
        /*0578*/ 	.word	0x00000100
        /*057c*/ 	.word	0x00000001
        /*0580*/ 	.word	0x00000001


	//----- nvinfo : EIATTR_CRS_STACK_SIZE
	.align		4
.L_1074:
        /*0584*/ 	.byte	0x04, 0x1e
        /*0586*/ 	.short	(.L_1076 - .L_1075)
.L_1075:
        /*0588*/ 	.word	0x00000000
.L_1076:


//--------------------- .nv.info._ZN7cutlass13device_kernelIN5flash19enable_sm80_to_sm89INS1_16FlashAttnFwdSm80INS1_25CollectiveMainloopFwdSm80ILi8ELi2ELb0EN4cute5tupleIJNS5_1CILi128EEENS7_ILi64EEENS7_ILi192EEEEEELi192ENS_10bfloat16_tEfNS_4arch4Sm80ELb1ELb0ELb0ELb1ELb0ELb0ELb1ELb1EEENS1_21CollectiveEpilogueFwdINS6_IJS8_SA_S9_EEENS6_IJNS7_ILi1EEESI_SI_EEESC_SE_Li256ELb1ELb1ELb1ELb0EEENS1_36VarlenDynamicPersistentTileSchedulerILi128ELi64ELi256ELi256ELb1ELb1ELb0ELb1ELb1ELb1EEEEEEEEEvNT_6ParamsE --------------------------
	.section	.nv.info._ZN7cutlass13device_kernelIN5flash19enable_sm80_to_sm89INS1_16FlashAttnFwdSm80INS1_25CollectiveMainloopFwdSm80ILi8ELi2ELb0EN4cute5tupleIJNS5_1CILi128EEENS7_ILi64EEENS7_ILi192EEEEEELi192ENS_10bfloat16_tEfNS_4arch4Sm80ELb1ELb0ELb0ELb1ELb0ELb0ELb1ELb1EEENS1_21CollectiveEpilogueFwdINS6_IJS8_SA_S9_EEENS6_IJNS7_ILi1EEESI_SI_EEESC_SE_Li256ELb1ELb1ELb1ELb0EEENS1_36VarlenDynamicPersistentTileSchedulerILi128ELi64ELi256ELi256ELb1ELb1ELb0ELb1ELb1ELb1EEEEEEEEEvNT_6ParamsE,"",@"SHT_CUDA_INFO"
	.sectionflags	@""
	.align	4


	//----- nvinfo : EIATTR_CUDA_API_VERSION
	.align		4
        /*0000*/ 	.byte	0x04, 0x37
        /*0002*/ 	.short	(.L_1078 - .L_1077)
.L_1077:
        /*0004*/ 	.word	0x00000082


	//----- nvinfo : EIATTR_SW2861232_WAR
	.align		4
.L_1078:
        /*0008*/ 	.byte	0x01, 0x35
	.zero		2


	//----- nvinfo : EIATTR_PARAM_CBANK
	.align		4
        /*000c*/ 	.byte	0x04, 0x0a
        /*000e*/ 	.short	(.L_1080 - .L_1079)
	.align		4
.L_1079:
        /*0010*/ 	.word	index@(.nv.constant0._ZN7cutlass13device_kernelIN5flash19enable_sm80_to_sm89INS1_16FlashAttnFwdSm80INS1_25CollectiveMainloopFwdSm80ILi8ELi2ELb0EN4cute5tupleIJNS5_1CILi128EEENS7_ILi64EEENS7_ILi192EEEEEELi192ENS_10bfloat16_tEfNS_4arch4Sm80ELb1ELb0ELb0ELb1ELb0ELb0ELb1ELb1EEENS1_21CollectiveEpilogueFwdINS6_IJS8_SA_S9_EEENS6_IJNS7_ILi1EEESI_SI_EEESC_SE_Li256ELb1ELb1ELb1ELb0EEENS1_36VarlenDynamicPersistentTileSchedulerILi128ELi64ELi256ELi256ELb1ELb1ELb0ELb1ELb1ELb1EEEEEEEEEvNT_6ParamsE)
        /*0014*/ 	.short	0x0160
        /*0016*/ 	.short	0x0438


	//----- nvinfo : EIATTR_CBANK_PARAM_SIZE
	.align		4
.L_1080:
        /*0018*/ 	.byte	0x03, 0x19
        /*001a*/ 	.short	0x0438


	//----- nvinfo : EIATTR_KPARAM_INFO
	.align		4
        /*001c*/ 	.byte	0x04, 0x17
        /*001e*/ 	.short	(.L_1082 - .L_1081)
.L_1081:
        /*0020*/ 	.word	0x00000000
        /*0024*/ 	.short	0x0000
        /*0026*/ 	.short	0x0000
        /*0028*/ 	.byte	0x00, 0xf0, 0xe1, 0x10


	//----- nvinfo : EIATTR_MAXREG_COUNT
	.align		4
.L_1082:
        /*002c*/ 	.byte	0x03, 0x1b
        /*002e*/ 	.short	0x00ff


	//----- nvinfo : EIATTR_NUM_BARRIERS
	.align		4
        /*0030*/ 	.byte	0x02, 0x4c
        /*0032*/ 	.byte	0x06
	.zero		1


	//----- nvinfo : EIATTR_MERCURY_ISA_VERSION
	.align		4
        /*0034*/ 	.byte	0x03, 0x5f
        /*0036*/ 	.short	0x0000


	//----- nvinfo : EIATTR_INT_WARP_WIDE_INSTR_OFFSETS
	.align		4
        /*0038*/ 	.byte	0x04, 0x31
        /*003a*/ 	.short	(.L_1084 - .L_1083)


	//   ....[0]....
.L_1083:
        /*003c*/ 	.word	0x0000b5e0


	//   ....[1]....
        /*0040*/ 	.word	0x0000b680


	//----- nvinfo : EIATTR_COOP_GROUP_MASK_REGIDS
	.align		4
.L_1084:
        /*0044*/ 	.byte	0x04, 0x29
        /*0046*/ 	.short	(.L_1086 - .L_1085)


	//   ....[0]....
.L_1085:
        /*0048*/ 	.word	0xffffffff


	//   ....[1]....
        /*004c*/ 	.word	0xffffffff


	//   ....[2]....
        /*0050*/ 	.word	0xffffffff


	//   ....[3]....
        /*0054*/ 	.word	0xffffffff


	//   ....[4]....
        /*0058*/ 	.word	0xffffffff


	//   ....[5]....
        /*005c*/ 	.word	0xffffffff


	//   ....[6]....
        /*0060*/ 	.word	0xffffffff


	//   ....[7]....
        /*0064*/ 	.word	0xffffffff


	//   ....[8]....
        /*0068*/ 	.word	0xffffffff


	//   ....[9]....
        /*006c*/ 	.word	0xffffffff


	//   ....[10]....
        /*0070*/ 	.word	0xffffffff


	//   ....[11]....
        /*0074*/ 	.word	0xffffffff


	//   ....[12]....
        /*0078*/ 	.word	0xffffffff


	//   ....[13]....
        /*007c*/ 	.word	0xffffffff


	//   ....[14]....
        /*0080*/ 	.word	0xffffffff


	//   ....[15]....
        /*0084*/ 	.word	0xffffffff


	//   ....[16]....
        /*0088*/ 	.word	0xffffffff


	//   ....[17]....
        /*008c*/ 	.word	0xffffffff


	//   ....[18]....
        /*0090*/ 	.word	0xffffffff


	//   ....[19]....
        /*0094*/ 	.word	0xffffffff


	//   ....[20]....
        /*0098*/ 	.word	0xffffffff


	//   ....[21]....
        /*009c*/ 	.word	0xffffffff


	//   ....[22]....
        /*00a0*/ 	.word	0xffffffff


	//   ....[23]....
        /*00a4*/ 	.word	0xffffffff


	//   ....[24]....
        /*00a8*/ 	.word	0xffffffff


	//   ....[25]....
        /*00ac*/ 	.word	0xffffffff


	//   ....[26]....
        /*00b0*/ 	.word	0xffffffff


	//   ....[27]....
        /*00b4*/ 	.word	0xffffffff


	//   ....[28]....
        /*00b8*/ 	.word	0xffffffff


	//   ....[29]....
        /*00bc*/ 	.word	0xffffffff


	//   ....[30]....
        /*00c0*/ 	.word	0xffffffff


	//   ....[31]....
        /*00c4*/ 	.word	0xffffffff


	//   ....[32]....
        /*00c8*/ 	.word	0xffffffff


	//   ....[33]....
        /*00cc*/ 	.word	0xffffffff


	//   ....[34]....
        /*00d0*/ 	.word	0xffffffff


	//   ....[35]....
        /*00d4*/ 	.word	0xffffffff


	//   ....[36]....
        /*00d8*/ 	.word	0xffffffff


	//   ....[37]....
        /*00dc*/ 	.word	0xffffffff


	//   ....[38]....
        /*00e0*/ 	.word	0xffffffff


	//   ....[39]....
        /*00e4*/ 	.word	0xffffffff


	//   ....[40]....
        /*00e8*/ 	.word	0xffffffff


	//   ....[41]....
        /*00ec*/ 	.word	0xffffffff


	//   ....[42]....
        /*00f0*/ 	.word	0xffffffff


	//   ....[43]....
        /*00f4*/ 	.word	0xffffffff


	//   ....[44]....
        /*00f8*/ 	.word	0xffffffff


	//   ....[45]....
        /*00fc*/ 	.word	0xffffffff


	//   ....[46]....
        /*0100*/ 	.word	0xffffffff


	//   ....[47]....
        /*0104*/ 	.word	0xffffffff


	//   ....[48]....
        /*0108*/ 	.word	0xffffffff


	//   ....[49]....
        /*010c*/ 	.word	0xffffffff


	//   ....[50]....
        /*0110*/ 	.word	0xffffffff


	//   ....[51]....
        /*0114*/ 	.word	0xffffffff


	//   ....[52]....
        /*0118*/ 	.word	0xffffffff


	//   ....[53]....
        /*011c*/ 	.word	0xffffffff


	//   ....[54]....
        /*0120*/ 	.word	0xffffffff


	//   ....[55]....
        /*0124*/ 	.word	0xffffffff


	//   ....[56]....
        /*0128*/ 	.word	0xffffffff


	//   ....[57]....
        /*012c*/ 	.word	0xffffffff


	//   ....[58]....
        /*0130*/ 	.word	0xffffffff


	//   ....[59]....
        /*0134*/ 	.word	0xffffffff


	//   ....[60]....
        /*0138*/ 	.word	0xffffffff


	//   ....[61]....
        /*013c*/ 	.word	0xffffffff


	//   ....[62]....
        /*0140*/ 	.word	0xffffffff


	//   ....[63]....
        /*0144*/ 	.word	0xffffffff


	//   ....[64]....
        /*0148*/ 	.word	0xffffffff


	//   ....[65]....
        /*014c*/ 	.word	0xffffffff


	//   ....[66]....
        /*0150*/ 	.word	0xffffffff


	//   ....[67]....
        /*0154*/ 	.word	0xffffffff


	//   ....[68]....
        /*0158*/ 	.word	0xffffffff


	//   ....[69]....
        /*015c*/ 	.word	0xffffffff


	//   ....[70]....
        /*0160*/ 	.word	0xffffffff


	//   ....[71]....
        /*0164*/ 	.word	0xffffffff


	//   ....[72]....
        /*0168*/ 	.word	0xffffffff


	//   ....[73]....
        /*016c*/ 	.word	0xffffffff


	//   ....[74]....
        /*0170*/ 	.word	0xffffffff


	//   ....[75]....
        /*0174*/ 	.word	0xffffffff


	//   ....[76]....
        /*0178*/ 	.word	0xffffffff


	//   ....[77]....
        /*017c*/ 	.word	0xffffffff


	//   ....[78]....
        /*0180*/ 	.word	0xffffffff


	//   ....[79]....
        /*0184*/ 	.word	0xffffffff


	//   ....[80]....
        /*0188*/ 	.word	0xffffffff


	//   ....[81]....
        /*018c*/ 	.word	0xffffffff


	//   ....[82]....
        /*0190*/ 	.word	0xffffffff


	//   ....[83]....
        /*0194*/ 	.word	0xffffffff


	//   ....[84]....
        /*0198*/ 	.word	0xffffffff


	//   ....[85]....
        /*019c*/ 	.word	0xffffffff


	//   ....[86]....
        /*01a0*/ 	.word	0xffffffff


	//   ....[87]....
        /*01a4*/ 	.word	0xffffffff


	//   ....[88]....
        /*01a8*/ 	.word	0xffffffff


	//   ....[89]....
        /*01ac*/ 	.word	0xffffffff


	//   ....[90]....
        /*01b0*/ 	.word	0xffffffff


	//   ....[91]....
        /*01b4*/ 	.word	0xffffffff


	//   ....[92]....
        /*01b8*/ 	.word	0xffffffff


	//   ....[93]....
        /*01bc*/ 	.word	0xffffffff


	//   ....[94]....
        /*01c0*/ 	.word	0xffffffff


	//   ....[95]....
        /*01c4*/ 	.word	0xffffffff


	//   ....[96]....
        /*01c8*/ 	.word	0xffffffff


	//   ....[97]....
        /*01cc*/ 	.word	0xffffffff


	//   ....[98]....
        /*01d0*/ 	.word	0xffffffff


	//   ....[99]....
        /*01d4*/ 	.word	0xffffffff


	//   ....[100]....
        /*01d8*/ 	.word	0xffffffff


	//   ....[101]....
        /*01dc*/ 	.word	0xffffffff


	//   ....[102]....
        /*01e0*/ 	.word	0xffffffff


	//   ....[103]....
        /*01e4*/ 	.word	0xffffffff


	//   ....[104]....
        /*01e8*/ 	.word	0xffffffff


	//   ....[105]....
        /*01ec*/ 	.word	0xffffffff


	//   ....[106]....
        /*01f0*/ 	.word	0xffffffff


	//   ....[107]....
        /*01f4*/ 	.word	0xffffffff


	//   ....[108]....
        /*01f8*/ 	.word	0xffffffff


	//   ....[109]....
        /*01fc*/ 	.word	0xffffffff


	//   ....[110]....
        /*0200*/ 	.word	0xffffffff


	//   ....[111]....
        /*0204*/ 	.word	0xffffffff


	//   ....[112]....
        /*0208*/ 	.word	0xffffffff


	//   ....[113]....
        /*020c*/ 	.word	0xffffffff


	//   ....[114]....
        /*0210*/ 	.word	0xffffffff


	//   ....[115]....
        /*0214*/ 	.word	0xffffffff


	//   ....[116]....
        /*0218*/ 	.word	0xffffffff


	//   ....[117]....
        /*021c*/ 	.word	0xffffffff


	//   ....[118]....
        /*0220*/ 	.word	0xffffffff


	//   ....[119]....
        /*0224*/ 	.word	0xffffffff


	//   ....[120]....
        /*0228*/ 	.word	0xffffffff


	//   ....[121]....
        /*022c*/ 	.word	0xffffffff


	//   ....[122]....
        /*0230*/ 	.word	0xffffffff


	//   ....[123]....
        /*0234*/ 	.word	0xffffffff


	//   ....[124]....
        /*0238*/ 	.word	0xffffffff


	//   ....[125]....
        /*023c*/ 	.word	0xffffffff


	//   ....[126]....
        /*0240*/ 	.word	0xffffffff


	//   ....[127]....
        /*0244*/ 	.word	0xffffffff


	//   ....[128]....
        /*0248*/ 	.word	0xffffffff


	//   ....[129]....
        /*024c*/ 	.word	0xffffffff


	//   ....[130]....
        /*0250*/ 	.word	0xffffffff


	//   ....[131]....
        /*0254*/ 	.word	0xffffffff


	//   ....[132]....
        /*0258*/ 	.word	0xffffffff


	//   ....[133]....
        /*025c*/ 	.word	0xffffffff


	//   ....[134]....
        /*0260*/ 	.word	0xffffffff


	//   ....[135]....
        /*0264*/ 	.word	0xffffffff


	//   ....[136]....
        /*0268*/ 	.word	0xffffffff


	//   ....[137]....
        /*026c*/ 	.word	0xffffffff


	//   ....[138]....
        /*0270*/ 	.word	0xffffffff


	//   ....[139]....
        /*0274*/ 	.word	0xffffffff


	//   ....[140]....
        /*0278*/ 	.word	0xffffffff


	//   ....[141]....
        /*027c*/ 	.word	0xffffffff


	//   ....[142]....
        /*0280*/ 	.word	0xffffffff


	//   ....[143]....
        /*0284*/ 	.word	0xffffffff


	//   ....[144]....
        /*0288*/ 	.word	0xffffffff


	//   ....[145]....
        /*028c*/ 	.word	0xffffffff


	//   ....[146]....
        /*0290*/ 	.word	0xffffffff


	//----- nvinfo : EIATTR_COOP_GROUP_INSTR_OFFSETS
	.align		4
.L_1086:
        /*0294*/ 	.byte	0x04, 0x28
        /*0296*/ 	.short	(.L_1088 - .L_1087)


	//   ....[0]....
.L_1087:
        /*0298*/ 	.word	0x00000080


	//   ....[1]....
        /*029c*/ 	.word	0x00000210


	//   ....[2]....
        /*02a0*/ 	.word	0x00000240


	//   ....[3]....
        /*02a4*/ 	.word	0x00000270


	//   ....[4]....
        /*02a8*/ 	.word	0x000002a0


	//   ....[5]....
        /*02ac*/ 	.word	0x000002d0


	//   ....[6]....
        /*02b0*/ 	.word	0x00000300


	//   ....[7]....
        /*02b4*/ 	.word	0x00000460


	//   ....[8]....
        /*02b8*/ 	.word	0x000004a0


	//   ....[9]....
        /*02bc*/ 	.word	0x000004d0


	//   ....[10]....
        /*02c0*/ 	.word	0x00000500


	//   ....[11]....
        /*02c4*/ 	.word	0x00000530


	//   ....[12]....
        /*02c8*/ 	.word	0x00000560


	//   ....[13]....
        /*02cc*/ 	.word	0x000005f0


	//   ....[14]....
        /*02d0*/ 	.word	0x00000630


	//   ....[15]....
        /*02d4*/ 	.word	0x00000650


	//   ....[16]....
        /*02d8*/ 	.word	0x000006b0


	//   ....[17]....
        /*02dc*/ 	.word	0x000024d0


	//   ....[18]....
        /*02e0*/ 	.word	0x000024f0


	//   ....[19]....
        /*02e4*/ 	.word	0x00002620


	//   ....[20]....
        /*02e8*/ 	.word	0x00002630


	//   ....[21]....
        /*02ec*/ 	.word	0x00002760


	//   ....[22]....
        /*02f0*/ 	.word	0x00002780


	//   ....[23]....
        /*02f4*/ 	.word	0x000028b0


	//   ....[24]....
        /*02f8*/ 	.word	0x000028c0


	//   ....[25]....
        /*02fc*/ 	.word	0x00003c00


	//   ....[26]....
        /*0300*/ 	.word	0x00003c10


	//   ....[27]....
        /*0304*/ 	.word	0x00004400


	//   ....[28]....
        /*0308*/ 	.word	0x00004430


	//   ....[29]....
        /*030c*/ 	.word	0x00004450


	//   ....[30]....
        /*0310*/ 	.word	0x00004470


	//   ....[31]....
        /*0314*/ 	.word	0x00006250


	//   ....[32]....
        /*0318*/ 	.word	0x00006290


	//   ....[33]....
        /*031c*/ 	.word	0x00006940


	//   ....[34]....
        /*0320*/ 	.word	0x00006a70


	//   ....[35]....
        /*0324*/ 	.word	0x00006aa0


	//   ....[36]....
        /*0328*/ 	.word	0x00006b20


	//   ....[37]....
        /*032c*/ 	.word	0x00009430


	//   ....[38]....
        /*0330*/ 	.word	0x00009450


	//   ....[39]....
        /*0334*/ 	.word	0x00009470


	//   ....[40]....
        /*0338*/ 	.word	0x00009490


	//   ....[41]....
        /*033c*/ 	.word	0x0000ade0


	//   ....[42]....
        /*0340*/ 	.word	0x0000ae10


	//   ....[43]....
        /*0344*/ 	.word	0x0000ae20


	//   ....[44]....
        /*0348*/ 	.word	0x0000ae50


	//   ....[45]....
        /*034c*/ 	.word	0x0000c160


	//   ....[46]....
        /*0350*/ 	.word	0x0000c180


	//   ....[47]....
        /*0354*/ 	.word	0x0000c1a0


	//   ....[48]....
        /*0358*/ 	.word	0x0000c1b0


	//   ....[49]....
        /*035c*/ 	.word	0x0000c510


	//   ....[50]....
        /*0360*/ 	.word	0x0000c530


	//   ....[51]....
        /*0364*/ 	.word	0x0000c650


	//   ....[52]....
        /*0368*/ 	.word	0x0000c660


	//   ....[53]....
        /*036c*/ 	.word	0x0000c790


	//   ....[54]....
        /*0370*/ 	.word	0x0000c7b0


	//   ....[55]....
        /*0374*/ 	.word	0x0000c8e0


	//   ....[56]....
        /*0378*/ 	.word	0x0000c8f0


	//   ....[57]....
        /*037c*/ 	.word	0x0000cc20


	//   ....[58]....
        /*0380*/ 	.word	0x0000cc40


	//   ....[59]....
        /*0384*/ 	.word	0x0000d580


	//   ....[60]....
        /*0388*/ 	.word	0x0000d590


	//   ....[61]....
        /*038c*/ 	.word	0x0000e2b0


	//   ....[62]....
        /*0390*/ 	.word	0x0000e2d0


	//   ....[63]....
        /*0394*/ 	.word	0x0000e400


	//   ....[64]....
        /*0398*/ 	.word	0x0000e410


	//   ....[65]....
        /*039c*/ 	.word	0x0000e540


	//   ....[66]....
        /*03a0*/ 	.word	0x0000e560


	//   ....[67]....
        /*03a4*/ 	.word	0x0000e690


	//   ....[68]....
        /*03a8*/ 	.word	0x0000e6a0


	//   ....[69]....
        /*03ac*/ 	.word	0x0000e850


	//   ....[70]....
        /*03b0*/ 	.word	0x0000e870


	//   ....[71]....
        /*03b4*/ 	.word	0x0000e990


	//   ....[72]....
        /*03b8*/ 	.word	0x0000e9d0


	//   ....[73]....
        /*03bc*/ 	.word	0x0000ea00


	//   ....[74]....
        /*03c0*/ 	.word	0x0000ea30


	//   ....[75]....
        /*03c4*/ 	.word	0x0000ea60


	//   ....[76]....
        /*03c8*/ 	.word	0x0000ea90


	//   ....[77]....
        /*03cc*/ 	.word	0x0000ebe0


	//   ....[78]....
        /*03d0*/ 	.word	0x0000ec20


	//   ....[79]....
        /*03d4*/ 	.word	0x0000ec50


	//   ....[80]....
        /*03d8*/ 	.word	0x0000ec80


	//   ....[81]....
        /*03dc*/ 	.word	0x0000ecb0


	//   ....[82]....
        /*03e0*/ 	.word	0x0000ece0


	//   ....[83]....
        /*03e4*/ 	.word	0x0000ed70


	//   ....[84]....
        /*03e8*/ 	.word	0x0000edb0


	//   ....[85]....
        /*03ec*/ 	.word	0x0000edc0


	//   ....[86]....
        /*03f0*/ 	.word	0x0000ee20


	//   ....[87]....
        /*03f4*/ 	.word	0x0000f720


	//   ....[88]....
        /*03f8*/ 	.word	0x0000f780


	//   ....[89]....
        /*03fc*/ 	.word	0x0000f7d0


	//   ....[90]....
        /*0400*/ 	.word	0x0000f820


	//   ....[91]....
        /*0404*/ 	.word	0x0000f870


	//   ....[92]....
        /*0408*/ 	.word	0x0000f8e0


	//   ....[93]....
        /*040c*/ 	.word	0x0000f920


	//   ....[94]....
        /*0410*/ 	.word	0x0000f980


	//   ....[95]....
        /*0414*/ 	.word	0x0000f9f0


	//   ....[96]....
        /*0418*/ 	.word	0x0000fa60


	//   ....[97]....
        /*041c*/ 	.word	0x0000fad0


	//   ....[98]....
        /*0420*/ 	.word	0x0000fb40


	//   ....[99]....
        /*0424*/ 	.word	0x0000fbb0


	//   ....[100]....
        /*0428*/ 	.word	0x0000fc10


	//   ....[101]....
        /*042c*/ 	.word	0x0000fc70


	//   ....[102]....
        /*0430*/ 	.word	0x0000fce0


	//   ....[103]....
        /*0434*/ 	.word	0x0000fd40


	//   ....[104]....
        /*0438*/ 	.word	0x0000fda0


	//   ....[105]....
        /*043c*/ 	.word	0x0000fe00


	//   ....[106]....
        /*0440*/ 	.word	0x0000fe60


	//   ....[107]....
        /*0444*/ 	.word	0x0000feb0


	//   ....[108]....
        /*0448*/ 	.word	0x0000ff00


	//   ....[109]....
        /*044c*/ 	.word	0x0000ff70


	//   ....[110]....
        /*0450*/ 	.word	0x0000ffe0


	//   ....[111]....
        /*0454*/ 	.word	0x00010050


	//   ....[112]....
        /*0458*/ 	.word	0x000100b0


	//   ....[113]....
        /*045c*/ 	.word	0x00010110


	//   ....[114]....
        /*0460*/ 	.word	0x00010180


	//   ....[115]....
        /*0464*/ 	.word	0x000101e0


	//   ....[116]....
        /*0468*/ 	.word	0x00010240


	//   ....[117]....
        /*046c*/ 	.word	0x000102b0


	//   ....[118]....
        /*0470*/ 	.word	0x00010320


	//   ....[119]....
        /*0474*/ 	.word	0x00010390


	//   ....[120]....
        /*0478*/ 	.word	0x000103f0


	//   ....[121]....
        /*047c*/ 	.word	0x00010460


	//   ....[122]....
        /*0480*/ 	.word	0x000104d0


	//   ....[123]....
        /*0484*/ 	.word	0x00010540


	//   ....[124]....
        /*0488*/ 	.word	0x000105a0


	//   ....[125]....
        /*048c*/ 	.word	0x00010610


	//   ....[126]....
        /*0490*/ 	.word	0x00010680


	//   ....[127]....
        /*0494*/ 	.word	0x000106f0


	//   ....[128]....
        /*0498*/ 	.word	0x00010750


	//   ....[129]....
        /*049c*/ 	.word	0x000107c0


	//   ....[130]....
        /*04a0*/ 	.word	0x00010830


	//   ....[131]....
        /*04a4*/ 	.word	0x00010880


	//   ....[132]....
        /*04a8*/ 	.word	0x000108d0


	//   ....[133]....
        /*04ac*/ 	.word	0x00010920


	//   ....[134]....
        /*04b0*/ 	.word	0x00010970


	//   ....[135]....
        /*04b4*/ 	.word	0x000109c0


	//   ....[136]....
        /*04b8*/ 	.word	0x00010a30


	//   ....[137]....
        /*04bc*/ 	.word	0x00010a90


	//   ....[138]....
        /*04c0*/ 	.word	0x00010af0


	//   ....[139]....
        /*04c4*/ 	.word	0x00010b40


	//   ....[140]....
        /*04c8*/ 	.word	0x00010b90


	//   ....[141]....
        /*04cc*/ 	.word	0x00010be0


	//   ....[142]....
        /*04d0*/ 	.word	0x00010c50


	//   ....[143]....
        /*04d4*/ 	.word	0x00010ca0


	//   ....[144]....
        /*04d8*/ 	.word	0x00010d00


	//   ....[145]....
        /*04dc*/ 	.word	0x00010d60


	//   ....[146]....
        /*04e0*/ 	.word	0x00010dc0


	//----- nvinfo : EIATTR_EXIT_INSTR_OFFSETS
	.align		4
.L_1088:
        /*04e4*/ 	.byte	0x04, 0x1c
        /*04e6*/ 	.short	(.L_1090 - .L_1089)


	//   ....[0]....
.L_1089:
        /*04e8*/ 	.word	0x00000f40


	//   ....[1]....
        /*04ec*/ 	.word	0x0000f6e0


	//----- nvinfo : EIATTR_MAX_THREADS
	.align		4
.L_1090:
        /*04f0*/ 	.byte	0x04, 0x05
        /*04f2*/ 	.short	(.L_1092 - .L_1091)
.L_1091:
        /*04f4*/ 	.word	0x00000100
        /*04f8*/ 	.word	0x00000001
        /*04fc*/ 	.word	0x00000001


	//----- nvinfo : EIATTR_CRS_STACK_SIZE
	.align		4
.L_1092:
        /*0500*/ 	.byte	0x04, 0x1e
        /*0502*/ 	.short	(.L_1094 - .L_1093)
.L_1093:
        /*0504*/ 	.word	0x00000000
.L_1094:


//--------------------- .nv.info._ZN7cutlass13device_kernelIN5flash19enable_sm80_to_sm89INS1_16FlashAttnFwdSm80INS1_25CollectiveMainloopFwdSm80ILi8ELi2ELb0EN4cute5tupleIJNS5_1CILi128EEENS7_ILi64EEENS7_ILi192EEEEEELi192ENS_10bfloat16_tEfNS_4arch4Sm80ELb1ELb0ELb0ELb1ELb0ELb1ELb1ELb1EEENS1_21CollectiveEpilogueFwdINS6_IJS8_SA_S9_EEENS6_IJNS7_ILi1EEESI_SI_EEESC_SE_Li256ELb1ELb1ELb1ELb0EEENS1_36VarlenDynamicPersistentTileSchedulerILi128ELi64ELi256ELi256ELb1ELb1ELb0ELb1ELb1ELb1EEEEEEEEEvNT_6ParamsE --------------------------
	.section	.nv.info._ZN7cutlass13device_kernelIN5flash19enable_sm80_to_sm89INS1_16FlashAttnFwdSm80INS1_25CollectiveMainloopFwdSm80ILi8ELi2ELb0EN4cute5tupleIJNS5_1CILi128EEENS7_ILi64EEENS7_ILi192EEEEEELi192ENS_10bfloat16_tEfNS_4arch4Sm80ELb1ELb0ELb0ELb1ELb0ELb1ELb1ELb1EEENS1_21CollectiveEpilogueFwdINS6_IJS8_SA_S9_EEENS6_IJNS7_ILi1EEESI_SI_EEESC_SE_Li256ELb1ELb1ELb1ELb0EEENS1_36VarlenDynamicPersistentTileSchedulerILi128ELi64ELi256ELi256ELb1ELb1ELb0ELb1ELb1ELb1EEEEEEEEEvNT_6ParamsE,"",@"SHT_CUDA_INFO"
	.sectionflags	@""
	.align	4


	//----- nvinfo : EIATTR_CUDA_API_VERSION
	.align		4
        /*0000*/ 	.byte	0x04, 0x37
        /*0002*/ 	.short	(.L_1096 - .L_1095)
.L_1095:
        /*0004*/ 	.word	0x00000082


	//----- nvinfo : EIATTR_SW2861232_WAR
	.align		4
.L_1096:
        /*0008*/ 	.byte	0x01, 0x35
	.zero		2


	//----- nvinfo : EIATTR_PARAM_CBANK
	.align		4
        /*000c*/ 	.byte	0x04, 0x0a
        /*000e*/ 	.short	(.L_1098 - .L_1097)
	.align		4
.L_1097:
        /*0010*/ 	.word	index@(.nv.constant0._ZN7cutlass13device_kernelIN5flash19enable_sm80_to_sm89INS1_16FlashAttnFwdSm80INS1_25CollectiveMainloopFwdSm80ILi8ELi2ELb0EN4cute5tupleIJNS5_1CILi128EEENS7_ILi64EEENS7_ILi192EEEEEELi192ENS_10bfloat16_tEfNS_4arch4Sm80ELb1ELb0ELb0ELb1ELb0ELb1ELb1ELb1EEENS1_21CollectiveEpilogueFwdINS6_IJS8_SA_S9_EEENS6_IJNS7_ILi1EEESI_SI_EEESC_SE_Li256ELb1ELb1ELb1ELb0EEENS1_36VarlenDynamicPersistentTileSchedulerILi128ELi64ELi256ELi256ELb1ELb1ELb0ELb1ELb1ELb1EEEEEEEEEvNT_6ParamsE)
        /*0014*/ 	.short	0x0160
        /*0016*/ 	.short	0x0438


	//----- nvinfo : EIATTR_CBANK_PARAM_SIZE
	.align		4
.L_1098:
        /*0018*/ 	.byte	0x03, 0x19
        /*001a*/ 	.short	0x0438


	//----- nvinfo : EIATTR_KPARAM_INFO
	.align		4
        /*001c*/ 	.byte	0x04, 0x17
        /*001e*/ 	.short	(.L_1100 - .L_1099)
.L_1099:
        /*0020*/ 	.word	0x00000000
        /*0024*/ 	.short	0x0000
        /*0026*/ 	.short	0x0000
        /*0028*/ 	.byte	0x00, 0xf0, 0xe1, 0x10


	//----- nvinfo : EIATTR_MAXREG_COUNT
	.align		4
.L_1100:
        /*002c*/ 	.byte	0x03, 0x1b
        /*002e*/ 	.short	0x00ff


	//----- nvinfo : EIATTR_NUM_BARRIERS
	.align		4
        /*0030*/ 	.byte	0x02, 0x4c
        /*0032*/ 	.byte	0x06
	.zero		1


	//----- nvinfo : EIATTR_MERCURY_ISA_VERSION
	.align		4
        /*0034*/ 	.byte	0x03, 0x5f
        /*0036*/ 	.short	0x0000


	//----- nvinfo : EIATTR_INT_WARP_WIDE_INSTR_OFFSETS
	.align		4
        /*0038*/ 	.byte	0x04, 0x31
        /*003a*/ 	.short	(.L_1102 - .L_1101)


	//   ....[0]....
.L_1101:
        /*003c*/ 	.word	0x00018010


	//   ....[1]....
        /*0040*/ 	.word	0x000180b0


	//----- nvinfo : EIATTR_COOP_GROUP_MASK_REGIDS
	.align		4
.L_1102:
        /*0044*/ 	.byte	0x04, 0x29
        /*0046*/ 	.short	(.L_1104 - .L_1103)


	//   ....[0]....
.L_1103:
        /*0048*/ 	.word	0xffffffff


	//   ....[1]....
        /*004c*/ 	.word	0xffffffff


	//   ....[2]....
        /*0050*/ 	.word	0xffffffff


	//   ....[3]....
        /*0054*/ 	.word	0xffffffff


	//   ....[4]....
        /*0058*/ 	.word	0xffffffff


	//   ....[5]....
        /*005c*/ 	.word	0xffffffff


	//   ....[6]....
        /*0060*/ 	.word	0xffffffff


	//   ....[7]....
        /*0064*/ 	.word	0xffffffff


	//   ....[8]....
        /*0068*/ 	.word	0xffffffff


	//   ....[9]....
        /*006c*/ 	.word	0xffffffff


	//   ....[10]....
        /*0070*/ 	.word	0xffffffff


	//   ....[11]....
        /*0074*/ 	.word	0xffffffff


	//   ....[12]....
        /*0078*/ 	.word	0xffffffff


	//   ....[13]....
        /*007c*/ 	.word	0xffffffff


	//   ....[14]....
        /*0080*/ 	.word	0xffffffff


	//   ....[15]....
        /*0084*/ 	.word	0xffffffff


	//   ....[16]....
        /*0088*/ 	.word	0xffffffff


	//   ....[17]....
        /*008c*/ 	.word	0xffffffff


	//   ....[18]....
        /*0090*/ 	.word	0xffffffff


	//   ....[19]....
        /*0094*/ 	.word	0xffffffff


	//   ....[20]....
        /*0098*/ 	.word	0xffffffff


	//   ....[21]....
        /*009c*/ 	.word	0xffffffff


	//   ....[22]....
        /*00a0*/ 	.word	0xffffffff


	//   ....[23]....
        /*00a4*/ 	.word	0xffffffff


	//   ....[24]....
        /*00a8*/ 	.word	0xffffffff


	//   ....[25]....
        /*00ac*/ 	.word	0xffffffff


	//   ....[26]....
        /*00b0*/ 	.word	0xffffffff


	//   ....[27]....
        /*00b4*/ 	.word	0xffffffff


	//   ....[28]....
        /*00b8*/ 	.word	0xffffffff


	//   ....[29]....
        /*00bc*/ 	.word	0xffffffff


	//   ....[30]....
        /*00c0*/ 	.word	0xffffffff


	//   ....[31]....
        /*00c4*/ 	.word	0xffffffff


	//   ....[32]....
        /*00c8*/ 	.word	0xffffffff


	//   ....[33]....
        /*00cc*/ 	.word	0xffffffff


	//   ....[34]....
        /*00d0*/ 	.word	0xffffffff


	//   ....[35]....
        /*00d4*/ 	.word	0xffffffff


	//   ....[36]....
        /*00d8*/ 	.word	0xffffffff


	//   ....[37]....
        /*00dc*/ 	.word	0xffffffff


	//   ....[38]....
        /*00e0*/ 	.word	0xffffffff


	//   ....[39]....
        /*00e4*/ 	.word	0xffffffff


	//   ....[40]....
        /*00e8*/ 	.word	0xffffffff


	//   ....[41]....
        /*00ec*/ 	.word	0xffffffff


	//   ....[42]....
        /*00f0*/ 	.word	0xffffffff


	//   ....[43]....
        /*00f4*/ 	.word	0xffffffff


	//   ....[44]....
        /*00f8*/ 	.word	0xffffffff


	//   ....[45]....
        /*00fc*/ 	.word	0xffffffff


	//   ....[46]....
        /*0100*/ 	.word	0xffffffff


	//   ....[47]....
        /*0104*/ 	.word	0xffffffff


	//   ....[48]....
        /*0108*/ 	.word	0xffffffff


	//   ....[49]....
        /*010c*/ 	.word	0xffffffff


	//   ....[50]....
        /*0110*/ 	.word	0xffffffff


	//   ....[51]....
        /*0114*/ 	.word	0xffffffff


	//   ....[52]....
        /*0118*/ 	.word	0xffffffff


	//   ....[53]....
        /*011c*/ 	.word	0xffffffff


	//   ....[54]....
        /*0120*/ 	.word	0xffffffff


	//   ....[55]....
        /*0124*/ 	.word	0xffffffff


	//   ....[56]....
        /*0128*/ 	.word	0xffffffff


	//   ....[57]....
        /*012c*/ 	.word	0xffffffff


	//   ....[58]....
        /*0130*/ 	.word	0xffffffff


	//   ....[59]....
        /*0134*/ 	.word	0xffffffff


	//   ....[60]....
        /*0138*/ 	.word	0xffffffff


	//   ....[61]....
        /*013c*/ 	.word	0xffffffff


	//   ....[62]....
        /*0140*/ 	.word	0xffffffff


	//   ....[63]....
        /*0144*/ 	.word	0xffffffff


	//   ....[64]....
        /*0148*/ 	.word	0xffffffff


	//   ....[65]....
        /*014c*/ 	.word	0xffffffff


	//   ....[66]....
        /*0150*/ 	.word	0xffffffff


	//   ....[67]....
        /*0154*/ 	.word	0xffffffff


	//   ....[68]....
        /*0158*/ 	.word	0xffffffff


	//   ....[69]....
        /*015c*/ 	.word	0xffffffff


	//   ....[70]....
        /*0160*/ 	.word	0xffffffff


	//   ....[71]....
        /*0164*/ 	.word	0xffffffff


	//   ....[72]....
        /*0168*/ 	.word	0xffffffff


	//   ....[73]....
        /*016c*/ 	.word	0xffffffff


	//   ....[74]....
        /*0170*/ 	.word	0xffffffff


	//   ....[75]....
        /*0174*/ 	.word	0xffffffff


	//   ....[76]....
        /*0178*/ 	.word	0xffffffff


	//   ....[77]....
        /*017c*/ 	.word	0xffffffff


	//   ....[78]....
        /*0180*/ 	.word	0xffffffff


	//   ....[79]....
        /*0184*/ 	.word	0xffffffff


	//   ....[80]....
        /*0188*/ 	.word	0xffffffff


	//   ....[81]....
        /*018c*/ 	.word	0xffffffff


	//   ....[82]....
        /*0190*/ 	.word	0xffffffff


	//   ....[83]....
        /*0194*/ 	.word	0xffffffff


	//   ....[84]....
        /*0198*/ 	.word	0xffffffff


	//   ....[85]....
        /*019c*/ 	.word	0xffffffff


	//   ....[86]....
        /*01a0*/ 	.word	0xffffffff


	//   ....[87]....
        /*01a4*/ 	.word	0xffffffff


	//   ....[88]....
        /*01a8*/ 	.word	0xffffffff


	//   ....[89]....
        /*01ac*/ 	.word	0xffffffff


	//   ....[90]....
        /*01b0*/ 	.word	0xffffffff


	//   ....[91]....
        /*01b4*/ 	.word	0xffffffff


	//   ....[92]....
        /*01b8*/ 	.word	0xffffffff


	//   ....[93]....
        /*01bc*/ 	.word	0xffffffff


	//   ....[94]....
        /*01c0*/ 	.word	0xffffffff


	//   ....[95]....
        /*01c4*/ 	.word	0xffffffff


	//   ....[96]....
        /*01c8*/ 	.word	0xffffffff


	//   ....[97]....
        /*01cc*/ 	.word	0xffffffff


	//   ....[98]....
        /*01d0*/ 	.word	0xffffffff


	//   ....[99]....
        /*01d4*/ 	.word	0xffffffff


	//   ....[100]....
        /*01d8*/ 	.word	0xffffffff


	//   ....[101]....
        /*01dc*/ 	.word	0xffffffff


	//   ....[102]....
        /*01e0*/ 	.word	0xffffffff


	//   ....[103]....
        /*01e4*/ 	.word	0xffffffff


	//   ....[104]....
        /*01e8*/ 	.word	0xffffffff


	//   ....[105]....
        /*01ec*/ 	.word	0xffffffff


	//   ....[106]....
        /*01f0*/ 	.word	0xffffffff


	//   ....[107]....
        /*01f4*/ 	.word	0xffffffff


	//   ....[108]....
        /*01f8*/ 	.word	0xffffffff


	//   ....[109]....
        /*01fc*/ 	.word	0xffffffff


	//   ....[110]....
        /*0200*/ 	.word	0xffffffff


	//   ....[111]....
        /*0204*/ 	.word	0xffffffff


	//   ....[112]....
        /*0208*/ 	.word	0xffffffff


	//   ....[113]....
        /*020c*/ 	.word	0xffffffff


	//   ....[114]....
        /*0210*/ 	.word	0xffffffff


	//   ....[115]....
        /*0214*/ 	.word	0xffffffff


	//   ....[116]....
        /*0218*/ 	.word	0xffffffff


	//   ....[117]....
        /*021c*/ 	.word	0xffffffff


	//   ....[118]....
        /*0220*/ 	.word	0xffffffff


	//   ....[119]....
        /*0224*/ 	.word	0xffffffff


	//   ....[120]....
        /*0228*/ 	.word	0xffffffff


	//   ....[121]....
        /*022c*/ 	.word	0xffffffff


	//   ....[122]....
        /*0230*/ 	.word	0xffffffff


	//   ....[123]....
        /*0234*/ 	.word	0xffffffff


	//   ....[124]....
        /*0238*/ 	.word	0xffffffff


	//   ....[125]....
        /*023c*/ 	.word	0xffffffff


	//   ....[126]....
        /*0240*/ 	.word	0xffffffff


	//   ....[127]....
        /*0244*/ 	.word	0xffffffff


	//   ....[128]....
        /*0248*/ 	.word	0xffffffff


	//   ....[129]....
        /*024c*/ 	.word	0xffffffff


	//   ....[130]....
        /*0250*/ 	.word	0xffffffff


	//   ....[131]....
        /*0254*/ 	.word	0xffffffff


	//   ....[132]....
        /*0258*/ 	.word	0xffffffff


	//   ....[133]....
        /*025c*/ 	.word	0xffffffff


	//   ....[134]....
        /*0260*/ 	.word	0xffffffff


	//   ....[135]....
        /*0264*/ 	.word	0xffffffff


	//   ....[136]....
        /*0268*/ 	.word	0xffffffff


	//   ....[137]....
        /*026c*/ 	.word	0xffffffff


	//   ....[138]....
        /*0270*/ 	.word	0xffffffff


	//   ....[139]....
        /*0274*/ 	.word	0xffffffff


	//   ....[140]....
        /*0278*/ 	.word	0xffffffff


	//   ....[141]....
        /*027c*/ 	.word	0xffffffff


	//   ....[142]....
        /*0280*/ 	.word	0xffffffff


	//   ....[143]....
        /*0284*/ 	.word	0xffffffff


	//   ....[144]....
        /*0288*/ 	.word	0xffffffff


	//   ....[145]....
        /*028c*/ 	.word	0xffffffff


	//   ....[146]....
        /*0290*/ 	.word	0xffffffff


	//   ....[147]....
        /*0294*/ 	.word	0xffffffff


	//   ....[148]....
        /*0298*/ 	.word	0xffffffff


	//   ....[149]....
        /*029c*/ 	.word	0xffffffff


	//   ....[150]....
        /*02a0*/ 	.word	0xffffffff


	//   ....[151]....
        /*02a4*/ 	.word	0xffffffff


	//   ....[152]....
        /*02a8*/ 	.word	0xffffffff


	//   ....[153]....
        /*02ac*/ 	.word	0xffffffff


	//   ....[154]....
        /*02b0*/ 	.word	0xffffffff


	//   ....[155]....
        /*02b4*/ 	.word	0xffffffff


	//   ....[156]....
        /*02b8*/ 	.word	0xffffffff


	//   ....[157]....
        /*02bc*/ 	.word	0xffffffff


	//   ....[158]....
        /*02c0*/ 	.word	0xffffffff


	//   ....[159]....
        /*02c4*/ 	.word	0xffffffff


	//   ....[160]....
        /*02c8*/ 	.word	0xffffffff


	//   ....[161]....
        /*02cc*/ 	.word	0xffffffff


	//   ....[162]....
        /*02d0*/ 	.word	0xffffffff


	//----- nvinfo : EIATTR_COOP_GROUP_INSTR_OFFSETS
	.align		4
.L_1104:
        /*02d4*/ 	.byte	0x04, 0x28
        /*02d6*/ 	.short	(.L_1106 - .L_1105)


	//   ....[0]....
.L_1105:
        /*02d8*/ 	.word	0x00000080


	//   ....[1]....
        /*02dc*/ 	.word	0x00000210


	//   ....[2]....
        /*02e0*/ 	.word	0x00000240


	//   ....[3]....
        /*02e4*/ 	.word	0x00000270


	//   ....[4]....
        /*02e8*/ 	.word	0x000002a0


	//   ....[5]....
        /*02ec*/ 	.word	0x000002d0


	//   ....[6]....
        /*02f0*/ 	.word	0x00000300


	//   ....[7]....
        /*02f4*/ 	.word	0x00000460


	//   ....[8]....
        /*02f8*/ 	.word	0x000004a0


	//   ....[9]....
        /*02fc*/ 	.word	0x000004d0


	//   ....[10]....
        /*0300*/ 	.word	0x00000500


	//   ....[11]....
        /*0304*/ 	.word	0x00000530


	//   ....[12]....
        /*0308*/ 	.word	0x00000560


	//   ....[13]....
        /*030c*/ 	.word	0x000005f0


	//   ....[14]....
        /*0310*/ 	.word	0x00000630


	//   ....[15]....
        /*0314*/ 	.word	0x00000650


	//   ....[16]....
        /*0318*/ 	.word	0x000006b0


	//   ....[17]....
        /*031c*/ 	.word	0x00007b70


	//   ....[18]....
        /*0320*/ 	.word	0x00007b90


	//   ....[19]....
        /*0324*/ 	.word	0x00007ce0


	//   ....[20]....
        /*0328*/ 	.word	0x00007cf0


	//   ....[21]....
        /*032c*/ 	.word	0x00007e20


	//   ....[22]....
        /*0330*/ 	.word	0x00007e40


	//   ....[23]....
        /*0334*/ 	.word	0x00007f70


	//   ....[24]....
        /*0338*/ 	.word	0x00007f80


	//   ....[25]....
        /*033c*/ 	.word	0x00008930


	//   ....[26]....
        /*0340*/ 	.word	0x000089e0


	//   ....[27]....
        /*0344*/ 	.word	0x00008a20


	//   ....[28]....
        /*0348*/ 	.word	0x00008a60


	//   ....[29]....
        /*034c*/ 	.word	0x00008ef0


	//   ....[30]....
        /*0350*/ 	.word	0x000091b0


	//   ....[31]....
        /*0354*/ 	.word	0x000091f0


	//   ....[32]....
        /*0358*/ 	.word	0x00009230


	//   ....[33]....
        /*035c*/ 	.word	0x0000c270


	//   ....[34]....
        /*0360*/ 	.word	0x0000c2b0


	//   ....[35]....
        /*0364*/ 	.word	0x0000c2f0


	//   ....[36]....
        /*0368*/ 	.word	0x0000c310


	//   ....[37]....
        /*036c*/ 	.word	0x0000c570


	//   ....[38]....
        /*0370*/ 	.word	0x0000c830


	//   ....[39]....
        /*0374*/ 	.word	0x0000c870


	//   ....[40]....
        /*0378*/ 	.word	0x0000c8b0


	//   ....[41]....
        /*037c*/ 	.word	0x00010560


	//   ....[42]....
        /*0380*/ 	.word	0x00010580


	//   ....[43]....
        /*0384*/ 	.word	0x00010da0


	//   ....[44]....
        /*0388*/ 	.word	0x00010dd0


	//   ....[45]....
        /*038c*/ 	.word	0x00010df0


	//   ....[46]....
        /*0390*/ 	.word	0x00010e10


	//   ....[47]....
        /*0394*/ 	.word	0x00012c90


	//   ....[48]....
        /*0398*/ 	.word	0x00012cb0


	//   ....[49]....
        /*039c*/ 	.word	0x00013450


	//   ....[50]....
        /*03a0*/ 	.word	0x00013470


	//   ....[51]....
        /*03a4*/ 	.word	0x000134d0


	//   ....[52]....
        /*03a8*/ 	.word	0x000134e0


	//   ....[53]....
        /*03ac*/ 	.word	0x00015d90


	//   ....[54]....
        /*03b0*/ 	.word	0x00015dc0


	//   ....[55]....
        /*03b4*/ 	.word	0x00015de0


	//   ....[56]....
        /*03b8*/ 	.word	0x00015e00


	//   ....[57]....
        /*03bc*/ 	.word	0x00017810


	//   ....[58]....
        /*03c0*/ 	.word	0x00017840


	//   ....[59]....
        /*03c4*/ 	.word	0x00017850


	//   ....[60]....
        /*03c8*/ 	.word	0x00017880


	//   ....[61]....
        /*03cc*/ 	.word	0x00018d90


	//   ....[62]....
        /*03d0*/ 	.word	0x00018db0


	//   ....[63]....
        /*03d4*/ 	.word	0x00018de0


	//   ....[64]....
        /*03d8*/ 	.word	0x00018e00


	//   ....[65]....
        /*03dc*/ 	.word	0x000191a0


	//   ....[66]....
        /*03e0*/ 	.word	0x000191c0


	//   ....[67]....
        /*03e4*/ 	.word	0x00019310


	//   ....[68]....
        /*03e8*/ 	.word	0x00019320


	//   ....[69]....
        /*03ec*/ 	.word	0x00019450


	//   ....[70]....
        /*03f0*/ 	.word	0x00019470


	//   ....[71]....
        /*03f4*/ 	.word	0x000195a0


	//   ....[72]....
        /*03f8*/ 	.word	0x000195b0


	//   ....[73]....
        /*03fc*/ 	.word	0x000198c0


	//   ....[74]....
        /*0400*/ 	.word	0x000198e0


	//   ....[75]....
        /*0404*/ 	.word	0x0001a210


	//   ....[76]....
        /*0408*/ 	.word	0x0001a220


	//   ....[77]....
        /*040c*/ 	.word	0x0001af90


	//   ....[78]....
        /*0410*/ 	.word	0x0001afb0


	//   ....[79]....
        /*0414*/ 	.word	0x0001b110


	//   ....[80]....
        /*0418*/ 	.word	0x0001b120


	//   ....[81]....
        /*041c*/ 	.word	0x0001b250


	//   ....[82]....
        /*0420*/ 	.word	0x0001b270


	//   ....[83]....
        /*0424*/ 	.word	0x0001b3a0


	//   ....[84]....
        /*0428*/ 	.word	0x0001b3b0


	//   ....[85]....
        /*042c*/ 	.word	0x0001b560


	//   ....[86]....
        /*0430*/ 	.word	0x0001b580


	//   ....[87]....
        /*0434*/ 	.word	0x0001b6a0


	//   ....[88]....
        /*0438*/ 	.word	0x0001b6e0


	//   ....[89]....
        /*043c*/ 	.word	0x0001b710


	//   ....[90]....
        /*0440*/ 	.word	0x0001b740


	//   ....[91]....
        /*0444*/ 	.word	0x0001b770


	//   ....[92]....
        /*0448*/ 	.word	0x0001b7a0


	//   ....[93]....
        /*044c*/ 	.word	0x0001b8f0


	//   ....[94]....
        /*0450*/ 	.word	0x0001b930


	//   ....[95]....
        /*0454*/ 	.word	0x0001b960


	//   ....[96]....
        /*0458*/ 	.word	0x0001b990


	//   ....[97]....
        /*045c*/ 	.word	0x0001b9c0


	//   ....[98]....
        /*0460*/ 	.word	0x0001b9f0


	//   ....[99]....
        /*0464*/ 	.word	0x0001ba80


	//   ....[100]....
        /*0468*/ 	.word	0x0001bac0


	//   ....[101]....
        /*046c*/ 	.word	0x0001bad0


	//   ....[102]....
        /*0470*/ 	.word	0x0001bb30


	//   ....[103]....
        /*0474*/ 	.word	0x0001c410


	//   ....[104]....
        /*0478*/ 	.word	0x0001c450


	//   ....[105]....
        /*047c*/ 	.word	0x0001c4a0


	//   ....[106]....
        /*0480*/ 	.word	0x0001c4f0


	//   ....[107]....
        /*0484*/ 	.word	0x0001c540


	//   ....[108]....
        /*0488*/ 	.word	0x0001c5b0


	//   ....[109]....
        /*048c*/ 	.word	0x0001c5f0


	//   ....[110]....
        /*0490*/ 	.word	0x0001c640


	//   ....[111]....
        /*0494*/ 	.word	0x0001c6a0


	//   ....[112]....
        /*0498*/ 	.word	0x0001c700


	//   ....[113]....
        /*049c*/ 	.word	0x0001c770


	//   ....[114]....
        /*04a0*/ 	.word	0x0001c7e0


	//   ....[115]....
        /*04a4*/ 	.word	0x0001c840


	//   ....[116]....
        /*04a8*/ 	.word	0x0001c8a0


	//   ....[117]....
        /*04ac*/ 	.word	0x0001c910


	//   ....[118]....
        /*04b0*/ 	.word	0x0001c980


	//   ....[119]....
        /*04b4*/ 	.word	0x0001c9f0


	//   ....[120]....
        /*04b8*/ 	.word	0x0001ca50


	//   ....[121]....
        /*04bc*/ 	.word	0x0001caa0


	//   ....[122]....
        /*04c0*/ 	.word	0x0001cae0


	//   ....[123]....
        /*04c4*/ 	.word	0x0001cb30


	//   ....[124]....
        /*04c8*/ 	.word	0x0001cb80


	//   ....[125]....
        /*04cc*/ 	.word	0x0001cbe0


	//   ....[126]....
        /*04d0*/ 	.word	0x0001cc50


	//   ....[127]....
        /*04d4*/ 	.word	0x0001ccb0


	//   ....[128]....
        /*04d8*/ 	.word	0x0001cd10


	//   ....[129]....
        /*04dc*/ 	.word	0x0001cd80


	//   ....[130]....
        /*04e0*/ 	.word	0x0001cdf0


	//   ....[131]....
        /*04e4*/ 	.word	0x0001ce60


	//   ....[132]....
        /*04e8*/ 	.word	0x0001cec0


	//   ....[133]....
        /*04ec*/ 	.word	0x0001cf20


	//   ....[134]....
        /*04f0*/ 	.word	0x0001cf90


	//   ....[135]....
        /*04f4*/ 	.word	0x0001cff0


	//   ....[136]....
        /*04f8*/ 	.word	0x0001d050


	//   ....[137]....
        /*04fc*/ 	.word	0x0001d0b0


	//   ....[138]....
        /*0500*/ 	.word	0x0001d120


	//   ....[139]....
        /*0504*/ 	.word	0x0001d180


	//   ....[140]....
        /*0508*/ 	.word	0x0001d1e0


	//   ....[141]....
        /*050c*/ 	.word	0x0001d240


	//   ....[142]....
        /*0510*/ 	.word	0x0001d2b0


	//   ....[143]....
        /*0514*/ 	.word	0x0001d310


	//   ....[144]....
        /*0518*/ 	.word	0x0001d370


	//   ....[145]....
        /*051c*/ 	.word	0x0001d3d0


	//   ....[146]....
        /*0520*/ 	.word	0x0001d440


	//   ....[147]....
        /*0524*/ 	.word	0x0001d490


	//   ....[148]....
        /*0528*/ 	.word	0x0001d4d0


	//   ....[149]....
        /*052c*/ 	.word	0x0001d520


	//   ....[150]....
        /*0530*/ 	.word	0x0001d570


	//   ....[151]....
        /*0534*/ 	.word	0x0001d5c0


	//   ....[152]....
        /*0538*/ 	.word	0x0001d630


	//   ....[153]....
        /*053c*/ 	.word	0x0001d680


	//   ....[154]....
        /*0540*/ 	.word	0x0001d6d0


	//   ....[155]....
        /*0544*/ 	.word	0x0001d720


	//   ....[156]....
        /*0548*/ 	.word	0x0001d770


	//   ....[157]....
        /*054c*/ 	.word	0x0001d7c0


	//   ....[158]....
        /*0550*/ 	.word	0x0001d830


	//   ....[159]....
        /*0554*/ 	.word	0x0001d870


	//   ....[160]....
        /*0558*/ 	.word	0x0001d8c0


	//   ....[161]....
        /*055c*/ 	.word	0x0001d910


	//   ....[162]....
        /*0560*/ 	.word	0x0001d970


	//----- nvinfo : EIATTR_EXIT_INSTR_OFFSETS
	.align		4
.L_1106:
        /*0564*/ 	.byte	0x04, 0x1c
        /*0566*/ 	.short	(.L_1108 - .L_1107)


	//   ....[0]....
.L_1107:
        /*0568*/ 	.word	0x00000f20


	//   ....[1]....
        /*056c*/ 	.word	0x0001c3e0


	//----- nvinfo : EIATTR_MAX_THREADS
	.align		4
.L_1108:
        /*0570*/ 	.byte	0x04, 0x05
        /*0572*/ 	.short	(.L_1110 - .L_1109)
.L_1109:
        /*0574*/ 	.word	0x00000100
        /*0578*/ 	.word	0x00000001
        /*057c*/ 	.word	0x00000001


	//----- nvinfo : EIATTR_CRS_STACK_SIZE
	.align		4
.L_1110:
        /*0580*/ 	.byte	0x04, 0x1e
        /*0582*/ 	.short	(.L_1112 - .L_1111)
.L_1111:
        /*0584*/ 	.word	0x00000000
.L_1112:


//--------------------- .nv.callgraph             --------------------------
	.section	.nv.callgraph,"",@"SHT_CUDA_CALLGRAPH"
	.align	4
	.sectionentsize	8
	.align		4
        /*0000*/ 	.word	0x00000000
	.align		4
        /*0004*/ 	.word	0xffffffff
	.align		4
        /*0008*/ 	.word	0x00000000
	.align		4
        /*000c*/ 	.word	0xfffffffe
	.align		4
        /*0010*/ 	.word	0x00000000
	.align		4
        /*0014*/ 	.word	0xfffffffd
	.align		4
        /*0018*/ 	.word	0x00000000
	.align		4
        /*001c*/ 	.word	0xfffffffc


//--------------------- .nv.rel.action            --------------------------
	.section	.nv.rel.action,"",@"SHT_CUDA_RELOCINFO"
	.align	8
	.sectionentsize	8
        /*0000*/ 	.byte	0x73, 0x00, 0x00, 0x00, 0x00, 0x00, 0x00, 0x00, 0x00, 0x00, 0x00, 0x11, 0x25, 0x00, 0x05, 0x36


//--------------------- .nv.constant4             --------------------------
	.section	.nv.constant4,"a",@progbits
	.align	8
	.align		8
.nv.constant4:
        /*0000*/ 	.dword	_ZN83_INTERNAL_d8715712_47_flash_fwd_hdim192_bf16_split_softcapall_sm80_cu_ceb34e2a_33464cuda3std3__45__cpo5beginE
	.align		8
        /*0008*/ 	.dword	_ZN83_INTERNAL_d8715712_47_flash_fwd_hdim192_bf16_split_softcapall_sm80_cu_ceb34e2a_33464cuda3std3__45__cpo3endE
	.align		8
        /*0010*/ 	.dword	_ZN83_INTERNAL_d8715712_47_flash_fwd_hdim192_bf16_split_softcapall_sm80_cu_ceb34e2a_33464cuda3std3__45__cpo6cbeginE
	.align		8
        /*0018*/ 	.dword	_ZN83_INTERNAL_d8715712_47_flash_fwd_hdim192_bf16_split_softcapall_sm80_cu_ceb34e2a_33464cuda3std3__45__cpo4cendE
	.align		8
        /*0020*/ 	.dword	_ZN83_INTERNAL_d8715712_47_flash_fwd_hdim192_bf16_split_softcapall_sm80_cu_ceb34e2a_33464cuda3std3__485_GLOBAL__N__d8715712_47_flash_fwd_hdim192_bf16_split_softcapall_sm80_cu_ceb34e2a_33466ignoreE
	.align		8
        /*0028*/ 	.dword	_ZN83_INTERNAL_d8715712_47_flash_fwd_hdim192_bf16_split_softcapall_sm80_cu_ceb34e2a_33464cuda3std3__419piecewise_constructE
	.align		8
        /*0030*/ 	.dword	_ZN83_INTERNAL_d8715712_47_flash_fwd_hdim192_bf16_split_softcapall_sm80_cu_ceb34e2a_33464cuda3std3__48in_placeE
	.align		8
        /*0038*/ 	.dword	_ZN83_INTERNAL_d8715712_47_flash_fwd_hdim192_bf16_split_softcapall_sm80_cu_ceb34e2a_33464cuda3std6ranges3__45__cpo4swapE
	.align		8
        /*0040*/ 	.dword	_ZN83_INTERNAL_d8715712_47_flash_fwd_hdim192_bf16_split_softcapall_sm80_cu_ceb34e2a_33464cuda3std6ranges3__45__cpo9iter_moveE
	.align		8
        /*0048*/ 	.dword	_ZN83_INTERNAL_d8715712_47_flash_fwd_hdim192_bf16_split_softcapall_sm80_cu_ceb34e2a_33464cute7productE
	.align		8
        /*0050*/ 	.dword	_ZN83_INTERNAL_d8715712_47_flash_fwd_hdim192_bf16_split_softcapall_sm80_cu_ceb34e2a_33464cute1_E


//--------------------- .nv.constant0._ZN7cutlass13device_kernelIN5flash19enable_sm80_to_sm89INS1_16FlashAttnFwdSm80INS1_25CollectiveMainloopFwdSm80ILi8ELi1ELb1EN4cute5tupleIJNS5_1CILi128EEENS7_ILi96EEENS7_ILi192EEEEEELi192ENS_10bfloat16_tEfNS_4arch4Sm80ELb0ELb0ELb1ELb0ELb0ELb0ELb1ELb1EEENS1_21CollectiveEpilogueFwdINS6_IJS8_SA_S9_EEENS6_IJNS7_ILi1EEESI_SI_EEESC_SE_Li256ELb0ELb1ELb1ELb0EEENS1_19SingleTileSchedulerILb0ELb1ELb1ELi128EEEEEEEEEvNT_6ParamsE --------------------------
	.section	.nv.constant0._ZN7cutlass13device_kernelIN5flash19enable_sm80_to_sm89INS1_16FlashAttnFwdSm80INS1_25CollectiveMainloopFwdSm80ILi8ELi1ELb1EN4cute5tupleIJNS5_1CILi128EEENS7_ILi96EEENS7_ILi192EEEEEELi192ENS_10bfloat16_tEfNS_4arch4Sm80ELb0ELb0ELb1ELb0ELb0ELb0ELb1ELb1EEENS1_21CollectiveEpilogueFwdINS6_IJS8_SA_S9_EEENS6_IJNS7_ILi1EEESI_SI_EEESC_SE_Li256ELb0ELb1ELb1ELb0EEENS1_19SingleTileSchedulerILb0ELb1ELb1ELi128EEEEEEEEEvNT_6ParamsE,"a",@progbits
	.sectionflags	@""
	.align	4
.nv.constant0._ZN7cutlass13device_kernelIN5flash19enable_sm80_to_sm89INS1_16FlashAttnFwdSm80INS1_25CollectiveMainloopFwdSm80ILi8ELi1ELb1EN4cute5tupleIJNS5_1CILi128EEENS7_ILi96EEENS7_ILi192EEEEEELi192ENS_10bfloat16_tEfNS_4arch4Sm80ELb0ELb0ELb1ELb0ELb0ELb0ELb1ELb1EEENS1_21CollectiveEpilogueFwdINS6_IJS8_SA_S9_EEENS6_IJNS7_ILi1EEESI_SI_EEESC_SE_Li256ELb0ELb1ELb1ELb0EEENS1_19SingleTileSchedulerILb0ELb1ELb1ELi128EEEEEEEEEvNT_6ParamsE:
	.zero		1400


//--------------------- .nv.constant0._ZN7cutlass13device_kernelIN5flash19enable_sm80_to_sm89INS1_16FlashAttnFwdSm80INS1_25CollectiveMainloopFwdSm80ILi8ELi1ELb0EN4cute5tupleIJNS5_1CILi128EEENS7_ILi64EEENS7_ILi192EEEEEELi192ENS_10bfloat16_tEfNS_4arch4Sm80ELb0ELb0ELb1ELb1ELb0ELb0ELb1ELb1EEENS1_21CollectiveEpilogueFwdINS6_IJS8_SA_S9_EEENS6_IJNS7_ILi1EEESI_SI_EEESC_SE_Li256ELb1ELb1ELb1ELb0EEENS1_36VarlenDynamicPersistentTileSchedulerILi128ELi64ELi256ELi256ELb1ELb1ELb0ELb0ELb1ELb1EEEEEEEEEvNT_6ParamsE --------------------------
	.section	.nv.constant0._ZN7cutlass13device_kernelIN5flash19enable_sm80_to_sm89INS1_16FlashAttnFwdSm80INS1_25CollectiveMainloopFwdSm80ILi8ELi1ELb0EN4cute5tupleIJNS5_1CILi128EEENS7_ILi64EEENS7_ILi192EEEEEELi192ENS_10bfloat16_tEfNS_4arch4Sm80ELb0ELb0ELb1ELb1ELb0ELb0ELb1ELb1EEENS1_21CollectiveEpilogueFwdINS6_IJS8_SA_S9_EEENS6_IJNS7_ILi1EEESI_SI_EEESC_SE_Li256ELb1ELb1ELb1ELb0EEENS1_36VarlenDynamicPersistentTileSchedulerILi128ELi64ELi256ELi256ELb1ELb1ELb0ELb0ELb1ELb1EEEEEEEEEvNT_6ParamsE,"a",@progbits
	.sectionflags	@""
	.align	4
.nv.constant0._ZN7cutlass13device_kernelIN5flash19enable_sm80_to_sm89INS1_16FlashAttnFwdSm80INS1_25CollectiveMainloopFwdSm80ILi8ELi1ELb0EN4cute5tupleIJNS5_1CILi128EEENS7_ILi64EEENS7_ILi192EEEEEELi192ENS_10bfloat16_tEfNS_4arch4Sm80ELb0ELb0ELb1ELb1ELb0ELb0ELb1ELb1EEENS1_21CollectiveEpilogueFwdINS6_IJS8_SA_S9_EEENS6_IJNS7_ILi1EEESI_SI_EEESC_SE_Li256ELb1ELb1ELb1ELb0EEENS1_36VarlenDynamicPersistentTileSchedulerILi128ELi64ELi256ELi256ELb1ELb1ELb0ELb0ELb1ELb1EEEEEEEEEvNT_6ParamsE:
	.zero		1432


//--------------------- .nv.constant0._ZN7cutlass13device_kernelIN5flash19enable_sm80_to_sm89INS1_16FlashAttnFwdSm80INS1_25CollectiveMainloopFwdSm80ILi8ELi1ELb0EN4cute5tupleIJNS5_1CILi128EEENS7_ILi64EEENS7_ILi192EEEEEELi192ENS_10bfloat16_tEfNS_4arch4Sm80ELb0ELb0ELb1ELb1ELb0ELb1ELb1ELb1EEENS1_21CollectiveEpilogueFwdINS6_IJS8_SA_S9_EEENS6_IJNS7_ILi1EEESI_SI_EEESC_SE_Li256ELb1ELb1ELb1ELb0EEENS1_36VarlenDynamicPersistentTileSchedulerILi128ELi64ELi256ELi256ELb1ELb1ELb0ELb0ELb1ELb1EEEEEEEEEvNT_6ParamsE --------------------------
	.section	.nv.constant0._ZN7cutlass13device_kernelIN5flash19enable_sm80_to_sm89INS1_16FlashAttnFwdSm80INS1_25CollectiveMainloopFwdSm80ILi8ELi1ELb0EN4cute5tupleIJNS5_1CILi128EEENS7_ILi64EEENS7_ILi192EEEEEELi192ENS_10bfloat16_tEfNS_4arch4Sm80ELb0ELb0ELb1ELb1ELb0ELb1ELb1ELb1EEENS1_21CollectiveEpilogueFwdINS6_IJS8_SA_S9_EEENS6_IJNS7_ILi1EEESI_SI_EEESC_SE_Li256ELb1ELb1ELb1ELb0EEENS1_36VarlenDynamicPersistentTileSchedulerILi128ELi64ELi256ELi256ELb1ELb1ELb0ELb0ELb1ELb1EEEEEEEEEvNT_6ParamsE,"a",@progbits
	.sectionflags	@""
	.align	4
.nv.constant0._ZN7cutlass13device_kernelIN5flash19enable_sm80_to_sm89INS1_16FlashAttnFwdSm80INS1_25CollectiveMainloopFwdSm80ILi8ELi1ELb0EN4cute5tupleIJNS5_1CILi128EEENS7_ILi64EEENS7_ILi192EEEEEELi192ENS_10bfloat16_tEfNS_4arch4Sm80ELb0ELb0ELb1ELb1ELb0ELb1ELb1ELb1EEENS1_21CollectiveEpilogueFwdINS6_IJS8_SA_S9_EEENS6_IJNS7_ILi1EEESI_SI_EEESC_SE_Li256ELb1ELb1ELb1ELb0EEENS1_36VarlenDynamicPersistentTileSchedulerILi128ELi64ELi256ELi256ELb1ELb1ELb0ELb0ELb1ELb1EEEEEEEEEvNT_6ParamsE:
	.zero		1432


//--------------------- .nv.constant0._ZN7cutlass13device_kernelIN5flash19enable_sm80_to_sm89INS1_16FlashAttnFwdSm80INS1_25CollectiveMainloopFwdSm80ILi8ELi1ELb0EN4cute5tupleIJNS5_1CILi128EEENS7_ILi64EEENS7_ILi192EEEEEELi192ENS_10bfloat16_tEfNS_4arch4Sm80ELb0ELb1ELb1ELb0ELb0ELb0ELb1ELb1EEENS1_21CollectiveEpilogueFwdINS6_IJS8_SA_S9_EEENS6_IJNS7_ILi1EEESI_SI_EEESC_SE_Li256ELb0ELb1ELb1ELb0EEENS1_19SingleTileSchedulerILb0ELb1ELb1ELi128EEEEEEEEEvNT_6ParamsE --------------------------
	.section	.nv.constant0._ZN7cutlass13device_kernelIN5flash19enable_sm80_to_sm89INS1_16FlashAttnFwdSm80INS1_25CollectiveMainloopFwdSm80ILi8ELi1ELb0EN4cute5tupleIJNS5_1CILi128EEENS7_ILi64EEENS7_ILi192EEEEEELi192ENS_10bfloat16_tEfNS_4arch4Sm80ELb0ELb1ELb1ELb0ELb0ELb0ELb1ELb1EEENS1_21CollectiveEpilogueFwdINS6_IJS8_SA_S9_EEENS6_IJNS7_ILi1EEESI_SI_EEESC_SE_Li256ELb0ELb1ELb1ELb0EEENS1_19SingleTileSchedulerILb0ELb1ELb1ELi128EEEEEEEEEvNT_6ParamsE,"a",@progbits
	.sectionflags	@""
	.align	4
.nv.constant0._ZN7cutlass13device_kernelIN5flash19enable_sm80_to_sm89INS1_16FlashAttnFwdSm80INS1_25CollectiveMainloopFwdSm80ILi8ELi1ELb0EN4cute5tupleIJNS5_1CILi128EEENS7_ILi64EEENS7_ILi192EEEEEELi192ENS_10bfloat16_tEfNS_4arch4Sm80ELb0ELb1ELb1ELb0ELb0ELb0ELb1ELb1EEENS1_21CollectiveEpilogueFwdINS6_IJS8_SA_S9_EEENS6_IJNS7_ILi1EEESI_SI_EEESC_SE_Li256ELb0ELb1ELb1ELb0EEENS1_19SingleTileSchedulerILb0ELb1ELb1ELi128EEEEEEEEEvNT_6ParamsE:
	.zero		1400


//--------------------- .nv.constant0._ZN7cutlass13device_kernelIN5flash19enable_sm80_to_sm89INS1_16FlashAttnFwdSm80INS1_25CollectiveMainloopFwdSm80ILi8ELi1ELb0EN4cute5tupleIJNS5_1CILi128EEENS7_ILi64EEENS7_ILi192EEEEEELi192ENS_10bfloat16_tEfNS_4arch4Sm80ELb0ELb1ELb1ELb1ELb0ELb0ELb1ELb1EEENS1_21CollectiveEpilogueFwdINS6_IJS8_SA_S9_EEENS6_IJNS7_ILi1EEESI_SI_EEESC_SE_Li256ELb1ELb1ELb1ELb0EEENS1_36VarlenDynamicPersistentTileSchedulerILi128ELi64ELi256ELi256ELb1ELb1ELb0ELb1ELb0ELb1EEEEEEEEEvNT_6ParamsE --------------------------
	.section	.nv.constant0._ZN7cutlass13device_kernelIN5flash19enable_sm80_to_sm89INS1_16FlashAttnFwdSm80INS1_25CollectiveMainloopFwdSm80ILi8ELi1ELb0EN4cute5tupleIJNS5_1CILi128EEENS7_ILi64EEENS7_ILi192EEEEEELi192ENS_10bfloat16_tEfNS_4arch4Sm80ELb0ELb1ELb1ELb1ELb0ELb0ELb1ELb1EEENS1_21CollectiveEpilogueFwdINS6_IJS8_SA_S9_EEENS6_IJNS7_ILi1EEESI_SI_EEESC_SE_Li256ELb1ELb1ELb1ELb0EEENS1_36VarlenDynamicPersistentTileSchedulerILi128ELi64ELi256ELi256ELb1ELb1ELb0ELb1ELb0ELb1EEEEEEEEEvNT_6ParamsE,"a",@progbits
	.sectionflags	@""
	.align	4
.nv.constant0._ZN7cutlass13device_kernelIN5flash19enable_sm80_to_sm89INS1_16FlashAttnFwdSm80INS1_25CollectiveMainloopFwdSm80ILi8ELi1ELb0EN4cute5tupleIJNS5_1CILi128EEENS7_ILi64EEENS7_ILi192EEEEEELi192ENS_10bfloat16_tEfNS_4arch4Sm80ELb0ELb1ELb1ELb1ELb0ELb0ELb1ELb1EEENS1_21CollectiveEpilogueFwdINS6_IJS8_SA_S9_EEENS6_IJNS7_ILi1EEESI_SI_EEESC_SE_Li256ELb1ELb1ELb1ELb0EEENS1_36VarlenDynamicPersistentTileSchedulerILi128ELi64ELi256ELi256ELb1ELb1ELb0ELb1ELb0ELb1EEEEEEEEEvNT_6ParamsE:
	.zero		1432


//--------------------- .nv.constant0._ZN7cutlass13device_kernelIN5flash19enable_sm80_to_sm89INS1_16FlashAttnFwdSm80INS1_25CollectiveMainloopFwdSm80ILi8ELi1ELb0EN4cute5tupleIJNS5_1CILi128EEENS7_ILi64EEENS7_ILi192EEEEEELi192ENS_10bfloat16_tEfNS_4arch4Sm80ELb0ELb1ELb1ELb1ELb0ELb1ELb1ELb1EEENS1_21CollectiveEpilogueFwdINS6_IJS8_SA_S9_EEENS6_IJNS7_ILi1EEESI_SI_EEESC_SE_Li256ELb1ELb1ELb1ELb0EEENS1_36VarlenDynamicPersistentTileSchedulerILi128ELi64ELi256ELi256ELb1ELb1ELb0ELb1ELb0ELb1EEEEEEEEEvNT_6ParamsE --------------------------
	.section	.nv.constant0._ZN7cutlass13device_kernelIN5flash19enable_sm80_to_sm89INS1_16FlashAttnFwdSm80INS1_25CollectiveMainloopFwdSm80ILi8ELi1ELb0EN4cute5tupleIJNS5_1CILi128EEENS7_ILi64EEENS7_ILi192EEEEEELi192ENS_10bfloat16_tEfNS_4arch4Sm80ELb0ELb1ELb1ELb1ELb0ELb1ELb1ELb1EEENS1_21CollectiveEpilogueFwdINS6_IJS8_SA_S9_EEENS6_IJNS7_ILi1EEESI_SI_EEESC_SE_Li256ELb1ELb1ELb1ELb0EEENS1_36VarlenDynamicPersistentTileSchedulerILi128ELi64ELi256ELi256ELb1ELb1ELb0ELb1ELb0ELb1EEEEEEEEEvNT_6ParamsE,"a",@progbits
	.sectionflags	@""
	.align	4
.nv.constant0._ZN7cutlass13device_kernelIN5flash19enable_sm80_to_sm89INS1_16FlashAttnFwdSm80INS1_25CollectiveMainloopFwdSm80ILi8ELi1ELb0EN4cute5tupleIJNS5_1CILi128EEENS7_ILi64EEENS7_ILi192EEEEEELi192ENS_10bfloat16_tEfNS_4arch4Sm80ELb0ELb1ELb1ELb1ELb0ELb1ELb1ELb1EEENS1_21CollectiveEpilogueFwdINS6_IJS8_SA_S9_EEENS6_IJNS7_ILi1EEESI_SI_EEESC_SE_Li256ELb1ELb1ELb1ELb0EEENS1_36VarlenDynamicPersistentTileSchedulerILi128ELi64ELi256ELi256ELb1ELb1ELb0ELb1ELb0ELb1EEEEEEEEEvNT_6ParamsE:
	.zero		1432


//--------------------- .nv.constant0._ZN7cutlass13device_kernelIN5flash19enable_sm80_to_sm89INS1_16FlashAttnFwdSm80INS1_25CollectiveMainloopFwdSm80ILi8ELi1ELb1EN4cute5tupleIJNS5_1CILi128EEENS7_ILi96EEENS7_ILi192EEEEEELi192ENS_10bfloat16_tEfNS_4arch4Sm80ELb1ELb0ELb1ELb0ELb0ELb0ELb1ELb1EEENS1_21CollectiveEpilogueFwdINS6_IJS8_SA_S9_EEENS6_IJNS7_ILi1EEESI_SI_EEESC_SE_Li256ELb0ELb1ELb1ELb0EEENS1_30DynamicPersistentTileSchedulerILi256ELi256ELb1ELb1ELb0EEEEEEEEEvNT_6ParamsE --------------------------
	.section	.nv.constant0._ZN7cutlass13device_kernelIN5flash19enable_sm80_to_sm89INS1_16FlashAttnFwdSm80INS1_25CollectiveMainloopFwdSm80ILi8ELi1ELb1EN4cute5tupleIJNS5_1CILi128EEENS7_ILi96EEENS7_ILi192EEEEEELi192ENS_10bfloat16_tEfNS_4arch4Sm80ELb1ELb0ELb1ELb0ELb0ELb0ELb1ELb1EEENS1_21CollectiveEpilogueFwdINS6_IJS8_SA_S9_EEENS6_IJNS7_ILi1EEESI_SI_EEESC_SE_Li256ELb0ELb1ELb1ELb0EEENS1_30DynamicPersistentTileSchedulerILi256ELi256ELb1ELb1ELb0EEEEEEEEEvNT_6ParamsE,"a",@progbits
	.sectionflags	@""
	.align	4
.nv.constant0._ZN7cutlass13device_kernelIN5flash19enable_sm80_to_sm89INS1_16FlashAttnFwdSm80INS1_25CollectiveMainloopFwdSm80ILi8ELi1ELb1EN4cute5tupleIJNS5_1CILi128EEENS7_ILi96EEENS7_ILi192EEEEEELi192ENS_10bfloat16_tEfNS_4arch4Sm80ELb1ELb0ELb1ELb0ELb0ELb0ELb1ELb1EEENS1_21CollectiveEpilogueFwdINS6_IJS8_SA_S9_EEENS6_IJNS7_ILi1EEESI_SI_EEESC_SE_Li256ELb0ELb1ELb1ELb0EEENS1_30DynamicPersistentTileSchedulerILi256ELi256ELb1ELb1ELb0EEEEEEEEEvNT_6ParamsE:
	.zero		1416


//--------------------- .nv.constant0._ZN7cutlass13device_kernelIN5flash19enable_sm80_to_sm89INS1_16FlashAttnFwdSm80INS1_25CollectiveMainloopFwdSm80ILi8ELi1ELb0EN4cute5tupleIJNS5_1CILi128EEENS7_ILi64EEENS7_ILi192EEEEEELi192ENS_10bfloat16_tEfNS_4arch4Sm80ELb1ELb0ELb1ELb1ELb0ELb0ELb1ELb1EEENS1_21CollectiveEpilogueFwdINS6_IJS8_SA_S9_EEENS6_IJNS7_ILi1EEESI_SI_EEESC_SE_Li256ELb1ELb1ELb1ELb0EEENS1_36VarlenDynamicPersistentTileSchedulerILi128ELi64ELi256ELi256ELb1ELb1ELb0ELb1ELb1ELb1EEEEEEEEEvNT_6ParamsE --------------------------
	.section	.nv.constant0._ZN7cutlass13device_kernelIN5flash19enable_sm80_to_sm89INS1_16FlashAttnFwdSm80INS1_25CollectiveMainloopFwdSm80ILi8ELi1ELb0EN4cute5tupleIJNS5_1CILi128EEENS7_ILi64EEENS7_ILi192EEEEEELi192ENS_10bfloat16_tEfNS_4arch4Sm80ELb1ELb0ELb1ELb1ELb0ELb0ELb1ELb1EEENS1_21CollectiveEpilogueFwdINS6_IJS8_SA_S9_EEENS6_IJNS7_ILi1EEESI_SI_EEESC_SE_Li256ELb1ELb1ELb1ELb0EEENS1_36VarlenDynamicPersistentTileSchedulerILi128ELi64ELi256ELi256ELb1ELb1ELb0ELb1ELb1ELb1EEEEEEEEEvNT_6ParamsE,"a",@progbits
	.sectionflags	@""
	.align	4
.nv.constant0._ZN7cutlass13device_kernelIN5flash19enable_sm80_to_sm89INS1_16FlashAttnFwdSm80INS1_25CollectiveMainloopFwdSm80ILi8ELi1ELb0EN4cute5tupleIJNS5_1CILi128EEENS7_ILi64EEENS7_ILi192EEEEEELi192ENS_10bfloat16_tEfNS_4arch4Sm80ELb1ELb0ELb1ELb1ELb0ELb0ELb1ELb1EEENS1_21CollectiveEpilogueFwdINS6_IJS8_SA_S9_EEENS6_IJNS7_ILi1EEESI_SI_EEESC_SE_Li256ELb1ELb1ELb1ELb0EEENS1_36VarlenDynamicPersistentTileSchedulerILi128ELi64ELi256ELi256ELb1ELb1ELb0ELb1ELb1ELb1EEEEEEEEEvNT_6ParamsE:
	.zero		1432


//--------------------- .nv.constant0._ZN7cutlass13device_kernelIN5flash19enable_sm80_to_sm89INS1_16FlashAttnFwdSm80INS1_25CollectiveMainloopFwdSm80ILi8ELi1ELb0EN4cute5tupleIJNS5_1CILi128EEENS7_ILi64EEENS7_ILi192EEEEEELi192ENS_10bfloat16_tEfNS_4arch4Sm80ELb1ELb0ELb1ELb1ELb0ELb1ELb1ELb1EEENS1_21CollectiveEpilogueFwdINS6_IJS8_SA_S9_EEENS6_IJNS7_ILi1EEESI_SI_EEESC_SE_Li256ELb1ELb1ELb1ELb0EEENS1_36VarlenDynamicPersistentTileSchedulerILi128ELi64ELi256ELi256ELb1ELb1ELb0ELb1ELb1ELb1EEEEEEEEEvNT_6ParamsE --------------------------
	.section	.nv.constant0._ZN7cutlass13device_kernelIN5flash19enable_sm80_to_sm89INS1_16FlashAttnFwdSm80INS1_25CollectiveMainloopFwdSm80ILi8ELi1ELb0EN4cute5tupleIJNS5_1CILi128EEENS7_ILi64EEENS7_ILi192EEEEEELi192ENS_10bfloat16_tEfNS_4arch4Sm80ELb1ELb0ELb1ELb1ELb0ELb1ELb1ELb1EEENS1_21CollectiveEpilogueFwdINS6_IJS8_SA_S9_EEENS6_IJNS7_ILi1EEESI_SI_EEESC_SE_Li256ELb1ELb1ELb1ELb0EEENS1_36VarlenDynamicPersistentTileSchedulerILi128ELi64ELi256ELi256ELb1ELb1ELb0ELb1ELb1ELb1EEEEEEEEEvNT_6ParamsE,"a",@progbits
	.sectionflags	@""
	.align	4
.nv.constant0._ZN7cutlass13device_kernelIN5flash19enable_sm80_to_sm89INS1_16FlashAttnFwdSm80INS1_25CollectiveMainloopFwdSm80ILi8ELi1ELb0EN4cute5tupleIJNS5_1CILi128EEENS7_ILi64EEENS7_ILi192EEEEEELi192ENS_10bfloat16_tEfNS_4arch4Sm80ELb1ELb0ELb1ELb1ELb0ELb1ELb1ELb1EEENS1_21CollectiveEpilogueFwdINS6_IJS8_SA_S9_EEENS6_IJNS7_ILi1EEESI_SI_EEESC_SE_Li256ELb1ELb1ELb1ELb0EEENS1_36VarlenDynamicPersistentTileSchedulerILi128ELi64ELi256ELi256ELb1ELb1ELb0ELb1ELb1ELb1EEEEEEEEEvNT_6ParamsE:
	.zero		1432


//--------------------- .nv.constant0._ZN7cutlass13device_kernelIN5flash19enable_sm80_to_sm89INS1_16FlashAttnFwdSm80INS1_25CollectiveMainloopFwdSm80ILi8ELi2ELb1EN4cute5tupleIJNS5_1CILi128EEENS7_ILi96EEENS7_ILi192EEEEEELi192ENS_10bfloat16_tEfNS_4arch4Sm80ELb0ELb0ELb1ELb0ELb0ELb0ELb1ELb1EEENS1_21CollectiveEpilogueFwdINS6_IJS8_SA_S9_EEENS6_IJNS7_ILi1EEESI_SI_EEESC_SE_Li256ELb0ELb1ELb1ELb0EEENS1_19SingleTileSchedulerILb0ELb1ELb1ELi128EEEEEEEEEvNT_6ParamsE --------------------------
	.section	.nv.constant0._ZN7cutlass13device_kernelIN5flash19enable_sm80_to_sm89INS1_16FlashAttnFwdSm80INS1_25CollectiveMainloopFwdSm80ILi8ELi2ELb1EN4cute5tupleIJNS5_1CILi128EEENS7_ILi96EEENS7_ILi192EEEEEELi192ENS_10bfloat16_tEfNS_4arch4Sm80ELb0ELb0ELb1ELb0ELb0ELb0ELb1ELb1EEENS1_21CollectiveEpilogueFwdINS6_IJS8_SA_S9_EEENS6_IJNS7_ILi1EEESI_SI_EEESC_SE_Li256ELb0ELb1ELb1ELb0EEENS1_19SingleTileSchedulerILb0ELb1ELb1ELi128EEEEEEEEEvNT_6ParamsE,"a",@progbits
	.sectionflags	@""
	.align	4
.nv.constant0._ZN7cutlass13device_kernelIN5flash19enable_sm80_to_sm89INS1_16FlashAttnFwdSm80INS1_25CollectiveMainloopFwdSm80ILi8ELi2ELb1EN4cute5tupleIJNS5_1CILi128EEENS7_ILi96EEENS7_ILi192EEEEEELi192ENS_10bfloat16_tEfNS_4arch4Sm80ELb0ELb0ELb1ELb0ELb0ELb0ELb1ELb1EEENS1_21CollectiveEpilogueFwdINS6_IJS8_SA_S9_EEENS6_IJNS7_ILi1EEESI_SI_EEESC_SE_Li256ELb0ELb1ELb1ELb0EEENS1_19SingleTileSchedulerILb0ELb1ELb1ELi128EEEEEEEEEvNT_6ParamsE:
	.zero		1400


//--------------------- .nv.constant0._ZN7cutlass13device_kernelIN5flash19enable_sm80_to_sm89INS1_16FlashAttnFwdSm80INS1_25CollectiveMainloopFwdSm80ILi8ELi2ELb0EN4cute5tupleIJNS5_1CILi128EEENS7_ILi64EEENS7_ILi192EEEEEELi192ENS_10bfloat16_tEfNS_4arch4Sm80ELb0ELb0ELb1ELb1ELb0ELb0ELb1ELb1EEENS1_21CollectiveEpilogueFwdINS6_IJS8_SA_S9_EEENS6_IJNS7_ILi1EEESI_SI_EEESC_SE_Li256ELb1ELb1ELb1ELb0EEENS1_36VarlenDynamicPersistentTileSchedulerILi128ELi64ELi256ELi256ELb1ELb1ELb0ELb0ELb1ELb1EEEEEEEEEvNT_6ParamsE --------------------------
	.section	.nv.constant0._ZN7cutlass13device_kernelIN5flash19enable_sm80_to_sm89INS1_16FlashAttnFwdSm80INS1_25CollectiveMainloopFwdSm80ILi8ELi2ELb0EN4cute5tupleIJNS5_1CILi128EEENS7_ILi64EEENS7_ILi192EEEEEELi192ENS_10bfloat16_tEfNS_4arch4Sm80ELb0ELb0ELb1ELb1ELb0ELb0ELb1ELb1EEENS1_21CollectiveEpilogueFwdINS6_IJS8_SA_S9_EEENS6_IJNS7_ILi1EEESI_SI_EEESC_SE_Li256ELb1ELb1ELb1ELb0EEENS1_36VarlenDynamicPersistentTileSchedulerILi128ELi64ELi256ELi256ELb1ELb1ELb0ELb0ELb1ELb1EEEEEEEEEvNT_6ParamsE,"a",@progbits
	.sectionflags	@""
	.align	4
.nv.constant0._ZN7cutlass13device_kernelIN5flash19enable_sm80_to_sm89INS1_16FlashAttnFwdSm80INS1_25CollectiveMainloopFwdSm80ILi8ELi2ELb0EN4cute5tupleIJNS5_1CILi128EEENS7_ILi64EEENS7_ILi192EEEEEELi192ENS_10bfloat16_tEfNS_4arch4Sm80ELb0ELb0ELb1ELb1ELb0ELb0ELb1ELb1EEENS1_21CollectiveEpilogueFwdINS6_IJS8_SA_S9_EEENS6_IJNS7_ILi1EEESI_SI_EEESC_SE_Li256ELb1ELb1ELb1ELb0EEENS1_36VarlenDynamicPersistentTileSchedulerILi128ELi64ELi256ELi256ELb1ELb1ELb0ELb0ELb1ELb1EEEEEEEEEvNT_6ParamsE:
	.zero		1432


//--------------------- .nv.constant0._ZN7cutlass13device_kernelIN5flash19enable_sm80_to_sm89INS1_16FlashAttnFwdSm80INS1_25CollectiveMainloopFwdSm80ILi8ELi2ELb0EN4cute5tupleIJNS5_1CILi128EEENS7_ILi64EEENS7_ILi192EEEEEELi192ENS_10bfloat16_tEfNS_4arch4Sm80ELb0ELb0ELb1ELb1ELb0ELb1ELb1ELb1EEENS1_21CollectiveEpilogueFwdINS6_IJS8_SA_S9_EEENS6_IJNS7_ILi1EEESI_SI_EEESC_SE_Li256ELb1ELb1ELb1ELb0EEENS1_36VarlenDynamicPersistentTileSchedulerILi128ELi64ELi256ELi256ELb1ELb1ELb0ELb0ELb1ELb1EEEEEEEEEvNT_6ParamsE --------------------------
	.section	.nv.constant0._ZN7cutlass13device_kernelIN5flash19enable_sm80_to_sm89INS1_16FlashAttnFwdSm80INS1_25CollectiveMainloopFwdSm80ILi8ELi2ELb0EN4cute5tupleIJNS5_1CILi128EEENS7_ILi64EEENS7_ILi192EEEEEELi192ENS_10bfloat16_tEfNS_4arch4Sm80ELb0ELb0ELb1ELb1ELb0ELb1ELb1ELb1EEENS1_21CollectiveEpilogueFwdINS6_IJS8_SA_S9_EEENS6_IJNS7_ILi1EEESI_SI_EEESC_SE_Li256ELb1ELb1ELb1ELb0EEENS1_36VarlenDynamicPersistentTileSchedulerILi128ELi64ELi256ELi256ELb1ELb1ELb0ELb0ELb1ELb1EEEEEEEEEvNT_6ParamsE,"a",@progbits
	.sectionflags	@""
	.align	4
.nv.constant0._ZN7cutlass13device_kernelIN5flash19enable_sm80_to_sm89INS1_16FlashAttnFwdSm80INS1_25CollectiveMainloopFwdSm80ILi8ELi2ELb0EN4cute5tupleIJNS5_1CILi128EEENS7_ILi64EEENS7_ILi192EEEEEELi192ENS_10bfloat16_tEfNS_4arch4Sm80ELb0ELb0ELb1ELb1ELb0ELb1ELb1ELb1EEENS1_21CollectiveEpilogueFwdINS6_IJS8_SA_S9_EEENS6_IJNS7_ILi1EEESI_SI_EEESC_SE_Li256ELb1ELb1ELb1ELb0EEENS1_36VarlenDynamicPersistentTileSchedulerILi128ELi64ELi256ELi256ELb1ELb1ELb0ELb0ELb1ELb1EEEEEEEEEvNT_6ParamsE:
	.zero		1432


//--------------------- .nv.constant0._ZN7cutlass13device_kernelIN5flash19enable_sm80_to_sm89INS1_16FlashAttnFwdSm80INS1_25CollectiveMainloopFwdSm80ILi8ELi2ELb0EN4cute5tupleIJNS5_1CILi128EEENS7_ILi64EEENS7_ILi192EEEEEELi192ENS_10bfloat16_tEfNS_4arch4Sm80ELb0ELb1ELb1ELb0ELb0ELb0ELb1ELb1EEENS1_21CollectiveEpilogueFwdINS6_IJS8_SA_S9_EEENS6_IJNS7_ILi1EEESI_SI_EEESC_SE_Li256ELb0ELb1ELb1ELb0EEENS1_19SingleTileSchedulerILb0ELb1ELb1ELi128EEEEEEEEEvNT_6ParamsE --------------------------
	.section	.nv.constant0._ZN7cutlass13device_kernelIN5flash19enable_sm80_to_sm89INS1_16FlashAttnFwdSm80INS1_25CollectiveMainloopFwdSm80ILi8ELi2ELb0EN4cute5tupleIJNS5_1CILi128EEENS7_ILi64EEENS7_ILi192EEEEEELi192ENS_10bfloat16_tEfNS_4arch4Sm80ELb0ELb1ELb1ELb0ELb0ELb0ELb1ELb1EEENS1_21CollectiveEpilogueFwdINS6_IJS8_SA_S9_EEENS6_IJNS7_ILi1EEESI_SI_EEESC_SE_Li256ELb0ELb1ELb1ELb0EEENS1_19SingleTileSchedulerILb0ELb1ELb1ELi128EEEEEEEEEvNT_6ParamsE,"a",@progbits
	.sectionflags	@""
	.align	4
.nv.constant0._ZN7cutlass13device_kernelIN5flash19enable_sm80_to_sm89INS1_16FlashAttnFwdSm80INS1_25CollectiveMainloopFwdSm80ILi8ELi2ELb0EN4cute5tupleIJNS5_1CILi128EEENS7_ILi64EEENS7_ILi192EEEEEELi192ENS_10bfloat16_tEfNS_4arch4Sm80ELb0ELb1ELb1ELb0ELb0ELb0ELb1ELb1EEENS1_21CollectiveEpilogueFwdINS6_IJS8_SA_S9_EEENS6_IJNS7_ILi1EEESI_SI_EEESC_SE_Li256ELb0ELb1ELb1ELb0EEENS1_19SingleTileSchedulerILb0ELb1ELb1ELi128EEEEEEEEEvNT_6ParamsE:
	.zero		1400


//--------------------- .nv.constant0._ZN7cutlass13device_kernelIN5flash19enable_sm80_to_sm89INS1_16FlashAttnFwdSm80INS1_25CollectiveMainloopFwdSm80ILi8ELi2ELb0EN4cute5tupleIJNS5_1CILi128EEENS7_ILi64EEENS7_ILi192EEEEEELi192ENS_10bfloat16_tEfNS_4arch4Sm80ELb0ELb1ELb1ELb1ELb0ELb0ELb1ELb1EEENS1_21CollectiveEpilogueFwdINS6_IJS8_SA_S9_EEENS6_IJNS7_ILi1EEESI_SI_EEESC_SE_Li256ELb1ELb1ELb1ELb0EEENS1_36VarlenDynamicPersistentTileSchedulerILi128ELi64ELi256ELi256ELb1ELb1ELb0ELb1ELb0ELb1EEEEEEEEEvNT_6ParamsE --------------------------
	.section	.nv.constant0._ZN7cutlass13device_kernelIN5flash19enable_sm80_to_sm89INS1_16FlashAttnFwdSm80INS1_25CollectiveMainloopFwdSm80ILi8ELi2ELb0EN4cute5tupleIJNS5_1CILi128EEENS7_ILi64EEENS7_ILi192EEEEEELi192ENS_10bfloat16_tEfNS_4arch4Sm80ELb0ELb1ELb1ELb1ELb0ELb0ELb1ELb1EEENS1_21CollectiveEpilogueFwdINS6_IJS8_SA_S9_EEENS6_IJNS7_ILi1EEESI_SI_EEESC_SE_Li256ELb1ELb1ELb1ELb0EEENS1_36VarlenDynamicPersistentTileSchedulerILi128ELi64ELi256ELi256ELb1ELb1ELb0ELb1ELb0ELb1EEEEEEEEEvNT_6ParamsE,"a",@progbits
	.sectionflags	@""
	.align	4
.nv.constant0._ZN7cutlass13device_kernelIN5flash19enable_sm80_to_sm89INS1_16FlashAttnFwdSm80INS1_25CollectiveMainloopFwdSm80ILi8ELi2ELb0EN4cute5tupleIJNS5_1CILi128EEENS7_ILi64EEENS7_ILi192EEEEEELi192ENS_10bfloat16_tEfNS_4arch4Sm80ELb0ELb1ELb1ELb1ELb0ELb0ELb1ELb1EEENS1_21CollectiveEpilogueFwdINS6_IJS8_SA_S9_EEENS6_IJNS7_ILi1EEESI_SI_EEESC_SE_Li256ELb1ELb1ELb1ELb0EEENS1_36VarlenDynamicPersistentTileSchedulerILi128ELi64ELi256ELi256ELb1ELb1ELb0ELb1ELb0ELb1EEEEEEEEEvNT_6ParamsE:
	.zero		1432


//--------------------- .nv.constant0._ZN7cutlass13device_kernelIN5flash19enable_sm80_to_sm89INS1_16FlashAttnFwdSm80INS1_25CollectiveMainloopFwdSm80ILi8ELi2ELb0EN4cute5tupleIJNS5_1CILi128EEENS7_ILi64EEENS7_ILi192EEEEEELi192ENS_10bfloat16_tEfNS_4arch4Sm80ELb0ELb1ELb1ELb1ELb0ELb1ELb1ELb1EEENS1_21CollectiveEpilogueFwdINS6_IJS8_SA_S9_EEENS6_IJNS7_ILi1EEESI_SI_EEESC_SE_Li256ELb1ELb1ELb1ELb0EEENS1_36VarlenDynamicPersistentTileSchedulerILi128ELi64ELi256ELi256ELb1ELb1ELb0ELb1ELb0ELb1EEEEEEEEEvNT_6ParamsE --------------------------
	.section	.nv.constant0._ZN7cutlass13device_kernelIN5flash19enable_sm80_to_sm89INS1_16FlashAttnFwdSm80INS1_25CollectiveMainloopFwdSm80ILi8ELi2ELb0EN4cute5tupleIJNS5_1CILi128EEENS7_ILi64EEENS7_ILi192EEEEEELi192ENS_10bfloat16_tEfNS_4arch4Sm80ELb0ELb1ELb1ELb1ELb0ELb1ELb1ELb1EEENS1_21CollectiveEpilogueFwdINS6_IJS8_SA_S9_EEENS6_IJNS7_ILi1EEESI_SI_EEESC_SE_Li256ELb1ELb1ELb1ELb0EEENS1_36VarlenDynamicPersistentTileSchedulerILi128ELi64ELi256ELi256ELb1ELb1ELb0ELb1ELb0ELb1EEEEEEEEEvNT_6ParamsE,"a",@progbits
	.sectionflags	@""
	.align	4
.nv.constant0._ZN7cutlass13device_kernelIN5flash19enable_sm80_to_sm89INS1_16FlashAttnFwdSm80INS1_25CollectiveMainloopFwdSm80ILi8ELi2ELb0EN4cute5tupleIJNS5_1CILi128EEENS7_ILi64EEENS7_ILi192EEEEEELi192ENS_10bfloat16_tEfNS_4arch4Sm80ELb0ELb1ELb1ELb1ELb0ELb1ELb1ELb1EEENS1_21CollectiveEpilogueFwdINS6_IJS8_SA_S9_EEENS6_IJNS7_ILi1EEESI_SI_EEESC_SE_Li256ELb1ELb1ELb1ELb0EEENS1_36VarlenDynamicPersistentTileSchedulerILi128ELi64ELi256ELi256ELb1ELb1ELb0ELb1ELb0ELb1EEEEEEEEEvNT_6ParamsE:
	.zero		1432


//--------------------- .nv.constant0._ZN7cutlass13device_kernelIN5flash19enable_sm80_to_sm89INS1_16FlashAttnFwdSm80INS1_25CollectiveMainloopFwdSm80ILi8ELi2ELb1EN4cute5tupleIJNS5_1CILi128EEENS7_ILi96EEENS7_ILi192EEEEEELi192ENS_10bfloat16_tEfNS_4arch4Sm80ELb1ELb0ELb1ELb0ELb0ELb0ELb1ELb1EEENS1_21CollectiveEpilogueFwdINS6_IJS8_SA_S9_EEENS6_IJNS7_ILi1EEESI_SI_EEESC_SE_Li256ELb0ELb1ELb1ELb0EEENS1_30DynamicPersistentTileSchedulerILi256ELi256ELb1ELb1ELb0EEEEEEEEEvNT_6ParamsE --------------------------
	.section	.nv.constant0._ZN7cutlass13device_kernelIN5flash19enable_sm80_to_sm89INS1_16FlashAttnFwdSm80INS1_25CollectiveMainloopFwdSm80ILi8ELi2ELb1EN4cute5tupleIJNS5_1CILi128EEENS7_ILi96EEENS7_ILi192EEEEEELi192ENS_10bfloat16_tEfNS_4arch4Sm80ELb1ELb0ELb1ELb0ELb0ELb0ELb1ELb1EEENS1_21CollectiveEpilogueFwdINS6_IJS8_SA_S9_EEENS6_IJNS7_ILi1EEESI_SI_EEESC_SE_Li256ELb0ELb1ELb1ELb0EEENS1_30DynamicPersistentTileSchedulerILi256ELi256ELb1ELb1ELb0EEEEEEEEEvNT_6ParamsE,"a",@progbits
	.sectionflags	@""
	.align	4
.nv.constant0._ZN7cutlass13device_kernelIN5flash19enable_sm80_to_sm89INS1_16FlashAttnFwdSm80INS1_25CollectiveMainloopFwdSm80ILi8ELi2ELb1EN4cute5tupleIJNS5_1CILi128EEENS7_ILi96EEENS7_ILi192EEEEEELi192ENS_10bfloat16_tEfNS_4arch4Sm80ELb1ELb0ELb1ELb0ELb0ELb0ELb1ELb1EEENS1_21CollectiveEpilogueFwdINS6_IJS8_SA_S9_EEENS6_IJNS7_ILi1EEESI_SI_EEESC_SE_Li256ELb0ELb1ELb1ELb0EEENS1_30DynamicPersistentTileSchedulerILi256ELi256ELb1ELb1ELb0EEEEEEEEEvNT_6ParamsE:
	.zero		1416


//--------------------- .nv.constant0._ZN7cutlass13device_kernelIN5flash19enable_sm80_to_sm89INS1_16FlashAttnFwdSm80INS1_25CollectiveMainloopFwdSm80ILi8ELi2ELb0EN4cute5tupleIJNS5_1CILi128EEENS7_ILi64EEENS7_ILi192EEEEEELi192ENS_10bfloat16_tEfNS_4arch4Sm80ELb1ELb0ELb1ELb1ELb0ELb0ELb1ELb1EEENS1_21CollectiveEpilogueFwdINS6_IJS8_SA_S9_EEENS6_IJNS7_ILi1EEESI_SI_EEESC_SE_Li256ELb1ELb1ELb1ELb0EEENS1_36VarlenDynamicPersistentTileSchedulerILi128ELi64ELi256ELi256ELb1ELb1ELb0ELb1ELb1ELb1EEEEEEEEEvNT_6ParamsE --------------------------
	.section	.nv.constant0._ZN7cutlass13device_kernelIN5flash19enable_sm80_to_sm89INS1_16FlashAttnFwdSm80INS1_25CollectiveMainloopFwdSm80ILi8ELi2ELb0EN4cute5tupleIJNS5_1CILi128EEENS7_ILi64EEENS7_ILi192EEEEEELi192ENS_10bfloat16_tEfNS_4arch4Sm80ELb1ELb0ELb1ELb1ELb0ELb0ELb1ELb1EEENS1_21CollectiveEpilogueFwdINS6_IJS8_SA_S9_EEENS6_IJNS7_ILi1EEESI_SI_EEESC_SE_Li256ELb1ELb1ELb1ELb0EEENS1_36VarlenDynamicPersistentTileSchedulerILi128ELi64ELi256ELi256ELb1ELb1ELb0ELb1ELb1ELb1EEEEEEEEEvNT_6ParamsE,"a",@progbits
	.sectionflags	@""
	.align	4
.nv.constant0._ZN7cutlass13device_kernelIN5flash19enable_sm80_to_sm89INS1_16FlashAttnFwdSm80INS1_25CollectiveMainloopFwdSm80ILi8ELi2ELb0EN4cute5tupleIJNS5_1CILi128EEENS7_ILi64EEENS7_ILi192EEEEEELi192ENS_10bfloat16_tEfNS_4arch4Sm80ELb1ELb0ELb1ELb1ELb0ELb0ELb1ELb1EEENS1_21CollectiveEpilogueFwdINS6_IJS8_SA_S9_EEENS6_IJNS7_ILi1EEESI_SI_EEESC_SE_Li256ELb1ELb1ELb1ELb0EEENS1_36VarlenDynamicPersistentTileSchedulerILi128ELi64ELi256ELi256ELb1ELb1ELb0ELb1ELb1ELb1EEEEEEEEEvNT_6ParamsE:
	.zero		1432


//--------------------- .nv.constant0._ZN7cutlass13device_kernelIN5flash19enable_sm80_to_sm89INS1_16FlashAttnFwdSm80INS1_25CollectiveMainloopFwdSm80ILi8ELi2ELb0EN4cute5tupleIJNS5_1CILi128EEENS7_ILi64EEENS7_ILi192EEEEEELi192ENS_10bfloat16_tEfNS_4arch4Sm80ELb1ELb0ELb1ELb1ELb0ELb1ELb1ELb1EEENS1_21CollectiveEpilogueFwdINS6_IJS8_SA_S9_EEENS6_IJNS7_ILi1EEESI_SI_EEESC_SE_Li256ELb1ELb1ELb1ELb0EEENS1_36VarlenDynamicPersistentTileSchedulerILi128ELi64ELi256ELi256ELb1ELb1ELb0ELb1ELb1ELb1EEEEEEEEEvNT_6ParamsE --------------------------
	.section	.nv.constant0._ZN7cutlass13device_kernelIN5flash19enable_sm80_to_sm89INS1_16FlashAttnFwdSm80INS1_25CollectiveMainloopFwdSm80ILi8ELi2ELb0EN4cute5tupleIJNS5_1CILi128EEENS7_ILi64EEENS7_ILi192EEEEEELi192ENS_10bfloat16_tEfNS_4arch4Sm80ELb1ELb0ELb1ELb1ELb0ELb1ELb1ELb1EEENS1_21CollectiveEpilogueFwdINS6_IJS8_SA_S9_EEENS6_IJNS7_ILi1EEESI_SI_EEESC_SE_Li256ELb1ELb1ELb1ELb0EEENS1_36VarlenDynamicPersistentTileSchedulerILi128ELi64ELi256ELi256ELb1ELb1ELb0ELb1ELb1ELb1EEEEEEEEEvNT_6ParamsE,"a",@progbits
	.sectionflags	@""
	.align	4
.nv.constant0._ZN7cutlass13device_kernelIN5flash19enable_sm80_to_sm89INS1_16FlashAttnFwdSm80INS1_25CollectiveMainloopFwdSm80ILi8ELi2ELb0EN4cute5tupleIJNS5_1CILi128EEENS7_ILi64EEENS7_ILi192EEEEEELi192ENS_10bfloat16_tEfNS_4arch4Sm80ELb1ELb0ELb1ELb1ELb0ELb1ELb1ELb1EEENS1_21CollectiveEpilogueFwdINS6_IJS8_SA_S9_EEENS6_IJNS7_ILi1EEESI_SI_EEESC_SE_Li256ELb1ELb1ELb1ELb0EEENS1_36VarlenDynamicPersistentTileSchedulerILi128ELi64ELi256ELi256ELb1ELb1ELb0ELb1ELb1ELb1EEEEEEEEEvNT_6ParamsE:
	.zero		1432


//--------------------- .nv.constant0._ZN7cutlass13device_kernelIN5flash19enable_sm80_to_sm89INS1_16FlashAttnFwdSm80INS1_25CollectiveMainloopFwdSm80ILi8ELi1ELb1EN4cute5tupleIJNS5_1CILi128EEENS7_ILi96EEENS7_ILi192EEEEEELi192ENS_10bfloat16_tEfNS_4arch4Sm80ELb0ELb0ELb0ELb0ELb0ELb0ELb1ELb1EEENS1_21CollectiveEpilogueFwdINS6_IJS8_SA_S9_EEENS6_IJNS7_ILi1EEESI_SI_EEESC_SE_Li256ELb0ELb1ELb1ELb0EEENS1_19SingleTileSchedulerILb0ELb1ELb1ELi128EEEEEEEEEvNT_6ParamsE --------------------------
	.section	.nv.constant0._ZN7cutlass13device_kernelIN5flash19enable_sm80_to_sm89INS1_16FlashAttnFwdSm80INS1_25CollectiveMainloopFwdSm80ILi8ELi1ELb1EN4cute5tupleIJNS5_1CILi128EEENS7_ILi96EEENS7_ILi192EEEEEELi192ENS_10bfloat16_tEfNS_4arch4Sm80ELb0ELb0ELb0ELb0ELb0ELb0ELb1ELb1EEENS1_21CollectiveEpilogueFwdINS6_IJS8_SA_S9_EEENS6_IJNS7_ILi1EEESI_SI_EEESC_SE_Li256ELb0ELb1ELb1ELb0EEENS1_19SingleTileSchedulerILb0ELb1ELb1ELi128EEEEEEEEEvNT_6ParamsE,"a",@progbits
	.sectionflags	@""
	.align	4
.nv.constant0._ZN7cutlass13device_kernelIN5flash19enable_sm80_to_sm89INS1_16FlashAttnFwdSm80INS1_25CollectiveMainloopFwdSm80ILi8ELi1ELb1EN4cute5tupleIJNS5_1CILi128EEENS7_ILi96EEENS7_ILi192EEEEEELi192ENS_10bfloat16_tEfNS_4arch4Sm80ELb0ELb0ELb0ELb0ELb0ELb0ELb1ELb1EEENS1_21CollectiveEpilogueFwdINS6_IJS8_SA_S9_EEENS6_IJNS7_ILi1EEESI_SI_EEESC_SE_Li256ELb0ELb1ELb1ELb0EEENS1_19SingleTileSchedulerILb0ELb1ELb1ELi128EEEEEEEEEvNT_6ParamsE:
	.zero		1400


//--------------------- .nv.constant0._ZN7cutlass13device_kernelIN5flash19enable_sm80_to_sm89INS1_16FlashAttnFwdSm80INS1_25CollectiveMainloopFwdSm80ILi8ELi1ELb0EN4cute5tupleIJNS5_1CILi128EEENS7_ILi64EEENS7_ILi192EEEEEELi192ENS_10bfloat16_tEfNS_4arch4Sm80ELb0ELb0ELb0ELb1ELb0ELb0ELb1ELb1EEENS1_21CollectiveEpilogueFwdINS6_IJS8_SA_S9_EEENS6_IJNS7_ILi1EEESI_SI_EEESC_SE_Li256ELb1ELb1ELb1ELb0EEENS1_36VarlenDynamicPersistentTileSchedulerILi128ELi64ELi256ELi256ELb1ELb1ELb0ELb0ELb1ELb1EEEEEEEEEvNT_6ParamsE --------------------------
	.section	.nv.constant0._ZN7cutlass13device_kernelIN5flash19enable_sm80_to_sm89INS1_16FlashAttnFwdSm80INS1_25CollectiveMainloopFwdSm80ILi8ELi1ELb0EN4cute5tupleIJNS5_1CILi128EEENS7_ILi64EEENS7_ILi192EEEEEELi192ENS_10bfloat16_tEfNS_4arch4Sm80ELb0ELb0ELb0ELb1ELb0ELb0ELb1ELb1EEENS1_21CollectiveEpilogueFwdINS6_IJS8_SA_S9_EEENS6_IJNS7_ILi1EEESI_SI_EEESC_SE_Li256ELb1ELb1ELb1ELb0EEENS1_36VarlenDynamicPersistentTileSchedulerILi128ELi64ELi256ELi256ELb1ELb1ELb0ELb0ELb1ELb1EEEEEEEEEvNT_6ParamsE,"a",@progbits
	.sectionflags	@""
	.align	4
.nv.constant0._ZN7cutlass13device_kernelIN5flash19enable_sm80_to_sm89INS1_16FlashAttnFwdSm80INS1_25CollectiveMainloopFwdSm80ILi8ELi1ELb0EN4cute5tupleIJNS5_1CILi128EEENS7_ILi64EEENS7_ILi192EEEEEELi192ENS_10bfloat16_tEfNS_4arch4Sm80ELb0ELb0ELb0ELb1ELb0ELb0ELb1ELb1EEENS1_21CollectiveEpilogueFwdINS6_IJS8_SA_S9_EEENS6_IJNS7_ILi1EEESI_SI_EEESC_SE_Li256ELb1ELb1ELb1ELb0EEENS1_36VarlenDynamicPersistentTileSchedulerILi128ELi64ELi256ELi256ELb1ELb1ELb0ELb0ELb1ELb1EEEEEEEEEvNT_6ParamsE:
	.zero		1432


//--------------------- .nv.constant0._ZN7cutlass13device_kernelIN5flash19enable_sm80_to_sm89INS1_16FlashAttnFwdSm80INS1_25CollectiveMainloopFwdSm80ILi8ELi1ELb0EN4cute5tupleIJNS5_1CILi128EEENS7_ILi64EEENS7_ILi192EEEEEELi192ENS_10bfloat16_tEfNS_4arch4Sm80ELb0ELb0ELb0ELb1ELb0ELb1ELb1ELb1EEENS1_21CollectiveEpilogueFwdINS6_IJS8_SA_S9_EEENS6_IJNS7_ILi1EEESI_SI_EEESC_SE_Li256ELb1ELb1ELb1ELb0EEENS1_36VarlenDynamicPersistentTileSchedulerILi128ELi64ELi256ELi256ELb1ELb1ELb0ELb0ELb1ELb1EEEEEEEEEvNT_6ParamsE --------------------------
	.section	.nv.constant0._ZN7cutlass13device_kernelIN5flash19enable_sm80_to_sm89INS1_16FlashAttnFwdSm80INS1_25CollectiveMainloopFwdSm80ILi8ELi1ELb0EN4cute5tupleIJNS5_1CILi128EEENS7_ILi64EEENS7_ILi192EEEEEELi192ENS_10bfloat16_tEfNS_4arch4Sm80ELb0ELb0ELb0ELb1ELb0ELb1ELb1ELb1EEENS1_21CollectiveEpilogueFwdINS6_IJS8_SA_S9_EEENS6_IJNS7_ILi1EEESI_SI_EEESC_SE_Li256ELb1ELb1ELb1ELb0EEENS1_36VarlenDynamicPersistentTileSchedulerILi128ELi64ELi256ELi256ELb1ELb1ELb0ELb0ELb1ELb1EEEEEEEEEvNT_6ParamsE,"a",@progbits
	.sectionflags	@""
	.align	4
.nv.constant0._ZN7cutlass13device_kernelIN5flash19enable_sm80_to_sm89INS1_16FlashAttnFwdSm80INS1_25CollectiveMainloopFwdSm80ILi8ELi1ELb0EN4cute5tupleIJNS5_1CILi128EEENS7_ILi64EEENS7_ILi192EEEEEELi192ENS_10bfloat16_tEfNS_4arch4Sm80ELb0ELb0ELb0ELb1ELb0ELb1ELb1ELb1EEENS1_21CollectiveEpilogueFwdINS6_IJS8_SA_S9_EEENS6_IJNS7_ILi1EEESI_SI_EEESC_SE_Li256ELb1ELb1ELb1ELb0EEENS1_36VarlenDynamicPersistentTileSchedulerILi128ELi64ELi256ELi256ELb1ELb1ELb0ELb0ELb1ELb1EEEEEEEEEvNT_6ParamsE:
	.zero		1432


//--------------------- .nv.constant0._ZN7cutlass13device_kernelIN5flash19enable_sm80_to_sm89INS1_16FlashAttnFwdSm80INS1_25CollectiveMainloopFwdSm80ILi8ELi1ELb0EN4cute5tupleIJNS5_1CILi128EEENS7_ILi64EEENS7_ILi192EEEEEELi192ENS_10bfloat16_tEfNS_4arch4Sm80ELb0ELb1ELb0ELb0ELb0ELb0ELb1ELb1EEENS1_21CollectiveEpilogueFwdINS6_IJS8_SA_S9_EEENS6_IJNS7_ILi1EEESI_SI_EEESC_SE_Li256ELb0ELb1ELb1ELb0EEENS1_19SingleTileSchedulerILb0ELb1ELb1ELi128EEEEEEEEEvNT_6ParamsE --------------------------
	.section	.nv.constant0._ZN7cutlass13device_kernelIN5flash19enable_sm80_to_sm89INS1_16FlashAttnFwdSm80INS1_25CollectiveMainloopFwdSm80ILi8ELi1ELb0EN4cute5tupleIJNS5_1CILi128EEENS7_ILi64EEENS7_ILi192EEEEEELi192ENS_10bfloat16_tEfNS_4arch4Sm80ELb0ELb1ELb0ELb0ELb0ELb0ELb1ELb1EEENS1_21CollectiveEpilogueFwdINS6_IJS8_SA_S9_EEENS6_IJNS7_ILi1EEESI_SI_EEESC_SE_Li256ELb0ELb1ELb1ELb0EEENS1_19SingleTileSchedulerILb0ELb1ELb1ELi128EEEEEEEEEvNT_6ParamsE,"a",@progbits
	.sectionflags	@""
	.align	4
.nv.constant0._ZN7cutlass13device_kernelIN5flash19enable_sm80_to_sm89INS1_16FlashAttnFwdSm80INS1_25CollectiveMainloopFwdSm80ILi8ELi1ELb0EN4cute5tupleIJNS5_1CILi128EEENS7_ILi64EEENS7_ILi192EEEEEELi192ENS_10bfloat16_tEfNS_4arch4Sm80ELb0ELb1ELb0ELb0ELb0ELb0ELb1ELb1EEENS1_21CollectiveEpilogueFwdINS6_IJS8_SA_S9_EEENS6_IJNS7_ILi1EEESI_SI_EEESC_SE_Li256ELb0ELb1ELb1ELb0EEENS1_19SingleTileSchedulerILb0ELb1ELb1ELi128EEEEEEEEEvNT_6ParamsE:
	.zero		1400


//--------------------- .nv.constant0._ZN7cutlass13device_kernelIN5flash19enable_sm80_to_sm89INS1_16FlashAttnFwdSm80INS1_25CollectiveMainloopFwdSm80ILi8ELi1ELb0EN4cute5tupleIJNS5_1CILi128EEENS7_ILi64EEENS7_ILi192EEEEEELi192ENS_10bfloat16_tEfNS_4arch4Sm80ELb0ELb1ELb0ELb1ELb0ELb0ELb1ELb1EEENS1_21CollectiveEpilogueFwdINS6_IJS8_SA_S9_EEENS6_IJNS7_ILi1EEESI_SI_EEESC_SE_Li256ELb1ELb1ELb1ELb0EEENS1_36VarlenDynamicPersistentTileSchedulerILi128ELi64ELi256ELi256ELb1ELb1ELb0ELb1ELb0ELb1EEEEEEEEEvNT_6ParamsE --------------------------
	.section	.nv.constant0._ZN7cutlass13device_kernelIN5flash19enable_sm80_to_sm89INS1_16FlashAttnFwdSm80INS1_25CollectiveMainloopFwdSm80ILi8ELi1ELb0EN4cute5tupleIJNS5_1CILi128EEENS7_ILi64EEENS7_ILi192EEEEEELi192ENS_10bfloat16_tEfNS_4arch4Sm80ELb0ELb1ELb0ELb1ELb0ELb0ELb1ELb1EEENS1_21CollectiveEpilogueFwdINS6_IJS8_SA_S9_EEENS6_IJNS7_ILi1EEESI_SI_EEESC_SE_Li256ELb1ELb1ELb1ELb0EEENS1_36VarlenDynamicPersistentTileSchedulerILi128ELi64ELi256ELi256ELb1ELb1ELb0ELb1ELb0ELb1EEEEEEEEEvNT_6ParamsE,"a",@progbits
	.sectionflags	@""
	.align	4
.nv.constant0._ZN7cutlass13device_kernelIN5flash19enable_sm80_to_sm89INS1_16FlashAttnFwdSm80INS1_25CollectiveMainloopFwdSm80ILi8ELi1ELb0EN4cute5tupleIJNS5_1CILi128EEENS7_ILi64EEENS7_ILi192EEEEEELi192ENS_10bfloat16_tEfNS_4arch4Sm80ELb0ELb1ELb0ELb1ELb0ELb0ELb1ELb1EEENS1_21CollectiveEpilogueFwdINS6_IJS8_SA_S9_EEENS6_IJNS7_ILi1EEESI_SI_EEESC_SE_Li256ELb1ELb1ELb1ELb0EEENS1_36VarlenDynamicPersistentTileSchedulerILi128ELi64ELi256ELi256ELb1ELb1ELb0ELb1ELb0ELb1EEEEEEEEEvNT_6ParamsE:
	.zero		1432


//--------------------- .nv.constant0._ZN7cutlass13device_kernelIN5flash19enable_sm80_to_sm89INS1_16FlashAttnFwdSm80INS1_25CollectiveMainloopFwdSm80ILi8ELi1ELb0EN4cute5tupleIJNS5_1CILi128EEENS7_ILi64EEENS7_ILi192EEEEEELi192ENS_10bfloat16_tEfNS_4arch4Sm80ELb0ELb1ELb0ELb1ELb0ELb1ELb1ELb1EEENS1_21CollectiveEpilogueFwdINS6_IJS8_SA_S9_EEENS6_IJNS7_ILi1EEESI_SI_EEESC_SE_Li256ELb1ELb1ELb1ELb0EEENS1_36VarlenDynamicPersistentTileSchedulerILi128ELi64ELi256ELi256ELb1ELb1ELb0ELb1ELb0ELb1EEEEEEEEEvNT_6ParamsE --------------------------
	.section	.nv.constant0._ZN7cutlass13device_kernelIN5flash19enable_sm80_to_sm89INS1_16FlashAttnFwdSm80INS1_25CollectiveMainloopFwdSm80ILi8ELi1ELb0EN4cute5tupleIJNS5_1CILi128EEENS7_ILi64EEENS7_ILi192EEEEEELi192ENS_10bfloat16_tEfNS_4arch4Sm80ELb0ELb1ELb0ELb1ELb0ELb1ELb1ELb1EEENS1_21CollectiveEpilogueFwdINS6_IJS8_SA_S9_EEENS6_IJNS7_ILi1EEESI_SI_EEESC_SE_Li256ELb1ELb1ELb1ELb0EEENS1_36VarlenDynamicPersistentTileSchedulerILi128ELi64ELi256ELi256ELb1ELb1ELb0ELb1ELb0ELb1EEEEEEEEEvNT_6ParamsE,"a",@progbits
	.sectionflags	@""
	.align	4
.nv.constant0._ZN7cutlass13device_kernelIN5flash19enable_sm80_to_sm89INS1_16FlashAttnFwdSm80INS1_25CollectiveMainloopFwdSm80ILi8ELi1ELb0EN4cute5tupleIJNS5_1CILi128EEENS7_ILi64EEENS7_ILi192EEEEEELi192ENS_10bfloat16_tEfNS_4arch4Sm80ELb0ELb1ELb0ELb1ELb0ELb1ELb1ELb1EEENS1_21CollectiveEpilogueFwdINS6_IJS8_SA_S9_EEENS6_IJNS7_ILi1EEESI_SI_EEESC_SE_Li256ELb1ELb1ELb1ELb0EEENS1_36VarlenDynamicPersistentTileSchedulerILi128ELi64ELi256ELi256ELb1ELb1ELb0ELb1ELb0ELb1EEEEEEEEEvNT_6ParamsE:
	.zero		1432


//--------------------- .nv.constant0._ZN7cutlass13device_kernelIN5flash19enable_sm80_to_sm89INS1_16FlashAttnFwdSm80INS1_25CollectiveMainloopFwdSm80ILi8ELi1ELb1EN4cute5tupleIJNS5_1CILi128EEENS7_ILi96EEENS7_ILi192EEEEEELi192ENS_10bfloat16_tEfNS_4arch4Sm80ELb1ELb0ELb0ELb0ELb0ELb0ELb1ELb1EEENS1_21CollectiveEpilogueFwdINS6_IJS8_SA_S9_EEENS6_IJNS7_ILi1EEESI_SI_EEESC_SE_Li256ELb0ELb1ELb1ELb0EEENS1_30DynamicPersistentTileSchedulerILi256ELi256ELb1ELb1ELb0EEEEEEEEEvNT_6ParamsE --------------------------
	.section	.nv.constant0._ZN7cutlass13device_kernelIN5flash19enable_sm80_to_sm89INS1_16FlashAttnFwdSm80INS1_25CollectiveMainloopFwdSm80ILi8ELi1ELb1EN4cute5tupleIJNS5_1CILi128EEENS7_ILi96EEENS7_ILi192EEEEEELi192ENS_10bfloat16_tEfNS_4arch4Sm80ELb1ELb0ELb0ELb0ELb0ELb0ELb1ELb1EEENS1_21CollectiveEpilogueFwdINS6_IJS8_SA_S9_EEENS6_IJNS7_ILi1EEESI_SI_EEESC_SE_Li256ELb0ELb1ELb1ELb0EEENS1_30DynamicPersistentTileSchedulerILi256ELi256ELb1ELb1ELb0EEEEEEEEEvNT_6ParamsE,"a",@progbits
	.sectionflags	@""
	.align	4
.nv.constant0._ZN7cutlass13device_kernelIN5flash19enable_sm80_to_sm89INS1_16FlashAttnFwdSm80INS1_25CollectiveMainloopFwdSm80ILi8ELi1ELb1EN4cute5tupleIJNS5_1CILi128EEENS7_ILi96EEENS7_ILi192EEEEEELi192ENS_10bfloat16_tEfNS_4arch4Sm80ELb1ELb0ELb0ELb0ELb0ELb0ELb1ELb1EEENS1_21CollectiveEpilogueFwdINS6_IJS8_SA_S9_EEENS6_IJNS7_ILi1EEESI_SI_EEESC_SE_Li256ELb0ELb1ELb1ELb0EEENS1_30DynamicPersistentTileSchedulerILi256ELi256ELb1ELb1ELb0EEEEEEEEEvNT_6ParamsE:
	.zero		1416


//--------------------- .nv.constant0._ZN7cutlass13device_kernelIN5flash19enable_sm80_to_sm89INS1_16FlashAttnFwdSm80INS1_25CollectiveMainloopFwdSm80ILi8ELi1ELb0EN4cute5tupleIJNS5_1CILi128EEENS7_ILi64EEENS7_ILi192EEEEEELi192ENS_10bfloat16_tEfNS_4arch4Sm80ELb1ELb0ELb0ELb1ELb0ELb0ELb1ELb1EEENS1_21CollectiveEpilogueFwdINS6_IJS8_SA_S9_EEENS6_IJNS7_ILi1EEESI_SI_EEESC_SE_Li256ELb1ELb1ELb1ELb0EEENS1_36VarlenDynamicPersistentTileSchedulerILi128ELi64ELi256ELi256ELb1ELb1ELb0ELb1ELb1ELb1EEEEEEEEEvNT_6ParamsE --------------------------
	.section	.nv.constant0._ZN7cutlass13device_kernelIN5flash19enable_sm80_to_sm89INS1_16FlashAttnFwdSm80INS1_25CollectiveMainloopFwdSm80ILi8ELi1ELb0EN4cute5tupleIJNS5_1CILi128EEENS7_ILi64EEENS7_ILi192EEEEEELi192ENS_10bfloat16_tEfNS_4arch4Sm80ELb1ELb0ELb0ELb1ELb0ELb0ELb1ELb1EEENS1_21CollectiveEpilogueFwdINS6_IJS8_SA_S9_EEENS6_IJNS7_ILi1EEESI_SI_EEESC_SE_Li256ELb1ELb1ELb1ELb0EEENS1_36VarlenDynamicPersistentTileSchedulerILi128ELi64ELi256ELi256ELb1ELb1ELb0ELb1ELb1ELb1EEEEEEEEEvNT_6ParamsE,"a",@progbits
	.sectionflags	@""
	.align	4
.nv.constant0._ZN7cutlass13device_kernelIN5flash19enable_sm80_to_sm89INS1_16FlashAttnFwdSm80INS1_25CollectiveMainloopFwdSm80ILi8ELi1ELb0EN4cute5tupleIJNS5_1CILi128EEENS7_ILi64EEENS7_ILi192EEEEEELi192ENS_10bfloat16_tEfNS_4arch4Sm80ELb1ELb0ELb0ELb1ELb0ELb0ELb1ELb1EEENS1_21CollectiveEpilogueFwdINS6_IJS8_SA_S9_EEENS6_IJNS7_ILi1EEESI_SI_EEESC_SE_Li256ELb1ELb1ELb1ELb0EEENS1_36VarlenDynamicPersistentTileSchedulerILi128ELi64ELi256ELi256ELb1ELb1ELb0ELb1ELb1ELb1EEEEEEEEEvNT_6ParamsE:
	.zero		1432


//--------------------- .nv.constant0._ZN7cutlass13device_kernelIN5flash19enable_sm80_to_sm89INS1_16FlashAttnFwdSm80INS1_25CollectiveMainloopFwdSm80ILi8ELi1ELb0EN4cute5tupleIJNS5_1CILi128EEENS7_ILi64EEENS7_ILi192EEEEEELi192ENS_10bfloat16_tEfNS_4arch4Sm80ELb1ELb0ELb0ELb1ELb0ELb1ELb1ELb1EEENS1_21CollectiveEpilogueFwdINS6_IJS8_SA_S9_EEENS6_IJNS7_ILi1EEESI_SI_EEESC_SE_Li256ELb1ELb1ELb1ELb0EEENS1_36VarlenDynamicPersistentTileSchedulerILi128ELi64ELi256ELi256ELb1ELb1ELb0ELb1ELb1ELb1EEEEEEEEEvNT_6ParamsE --------------------------
	.section	.nv.constant0._ZN7cutlass13device_kernelIN5flash19enable_sm80_to_sm89INS1_16FlashAttnFwdSm80INS1_25CollectiveMainloopFwdSm80ILi8ELi1ELb0EN4cute5tupleIJNS5_1CILi128EEENS7_ILi64EEENS7_ILi192EEEEEELi192ENS_10bfloat16_tEfNS_4arch4Sm80ELb1ELb0ELb0ELb1ELb0ELb1ELb1ELb1EEENS1_21CollectiveEpilogueFwdINS6_IJS8_SA_S9_EEENS6_IJNS7_ILi1EEESI_SI_EEESC_SE_Li256ELb1ELb1ELb1ELb0EEENS1_36VarlenDynamicPersistentTileSchedulerILi128ELi64ELi256ELi256ELb1ELb1ELb0ELb1ELb1ELb1EEEEEEEEEvNT_6ParamsE,"a",@progbits
	.sectionflags	@""
	.align	4
.nv.constant0._ZN7cutlass13device_kernelIN5flash19enable_sm80_to_sm89INS1_16FlashAttnFwdSm80INS1_25CollectiveMainloopFwdSm80ILi8ELi1ELb0EN4cute5tupleIJNS5_1CILi128EEENS7_ILi64EEENS7_ILi192EEEEEELi192ENS_10bfloat16_tEfNS_4arch4Sm80ELb1ELb0ELb0ELb1ELb0ELb1ELb1ELb1EEENS1_21CollectiveEpilogueFwdINS6_IJS8_SA_S9_EEENS6_IJNS7_ILi1EEESI_SI_EEESC_SE_Li256ELb1ELb1ELb1ELb0EEENS1_36VarlenDynamicPersistentTileSchedulerILi128ELi64ELi256ELi256ELb1ELb1ELb0ELb1ELb1ELb1EEEEEEEEEvNT_6ParamsE:
	.zero		1432


//--------------------- .nv.constant0._ZN7cutlass13device_kernelIN5flash19enable_sm80_to_sm89INS1_16FlashAttnFwdSm80INS1_25CollectiveMainloopFwdSm80ILi8ELi2ELb1EN4cute5tupleIJNS5_1CILi128EEENS7_ILi96EEENS7_ILi192EEEEEELi192ENS_10bfloat16_tEfNS_4arch4Sm80ELb0ELb0ELb0ELb0ELb0ELb0ELb1ELb1EEENS1_21CollectiveEpilogueFwdINS6_IJS8_SA_S9_EEENS6_IJNS7_ILi1EEESI_SI_EEESC_SE_Li256ELb0ELb1ELb1ELb0EEENS1_19SingleTileSchedulerILb0ELb1ELb1ELi128EEEEEEEEEvNT_6ParamsE --------------------------
	.section	.nv.constant0._ZN7cutlass13device_kernelIN5flash19enable_sm80_to_sm89INS1_16FlashAttnFwdSm80INS1_25CollectiveMainloopFwdSm80ILi8ELi2ELb1EN4cute5tupleIJNS5_1CILi128EEENS7_ILi96EEENS7_ILi192EEEEEELi192ENS_10bfloat16_tEfNS_4arch4Sm80ELb0ELb0ELb0ELb0ELb0ELb0ELb1ELb1EEENS1_21CollectiveEpilogueFwdINS6_IJS8_SA_S9_EEENS6_IJNS7_ILi1EEESI_SI_EEESC_SE_Li256ELb0ELb1ELb1ELb0EEENS1_19SingleTileSchedulerILb0ELb1ELb1ELi128EEEEEEEEEvNT_6ParamsE,"a",@progbits
	.sectionflags	@""
	.align	4
.nv.constant0._ZN7cutlass13device_kernelIN5flash19enable_sm80_to_sm89INS1_16FlashAttnFwdSm80INS1_25CollectiveMainloopFwdSm80ILi8ELi2ELb1EN4cute5tupleIJNS5_1CILi128EEENS7_ILi96EEENS7_ILi192EEEEEELi192ENS_10bfloat16_tEfNS_4arch4Sm80ELb0ELb0ELb0ELb0ELb0ELb0ELb1ELb1EEENS1_21CollectiveEpilogueFwdINS6_IJS8_SA_S9_EEENS6_IJNS7_ILi1EEESI_SI_EEESC_SE_Li256ELb0ELb1ELb1ELb0EEENS1_19SingleTileSchedulerILb0ELb1ELb1ELi128EEEEEEEEEvNT_6ParamsE:
	.zero		1400


//--------------------- .nv.constant0._ZN7cutlass13device_kernelIN5flash19enable_sm80_to_sm89INS1_16FlashAttnFwdSm80INS1_25CollectiveMainloopFwdSm80ILi8ELi2ELb0EN4cute5tupleIJNS5_1CILi128EEENS7_ILi64EEENS7_ILi192EEEEEELi192ENS_10bfloat16_tEfNS_4arch4Sm80ELb0ELb0ELb0ELb1ELb0ELb0ELb1ELb1EEENS1_21CollectiveEpilogueFwdINS6_IJS8_SA_S9_EEENS6_IJNS7_ILi1EEESI_SI_EEESC_SE_Li256ELb1ELb1ELb1ELb0EEENS1_36VarlenDynamicPersistentTileSchedulerILi128ELi64ELi256ELi256ELb1ELb1ELb0ELb0ELb1ELb1EEEEEEEEEvNT_6ParamsE --------------------------
	.section	.nv.constant0._ZN7cutlass13device_kernelIN5flash19enable_sm80_to_sm89INS1_16FlashAttnFwdSm80INS1_25CollectiveMainloopFwdSm80ILi8ELi2ELb0EN4cute5tupleIJNS5_1CILi128EEENS7_ILi64EEENS7_ILi192EEEEEELi192ENS_10bfloat16_tEfNS_4arch4Sm80ELb0ELb0ELb0ELb1ELb0ELb0ELb1ELb1EEENS1_21CollectiveEpilogueFwdINS6_IJS8_SA_S9_EEENS6_IJNS7_ILi1EEESI_SI_EEESC_SE_Li256ELb1ELb1ELb1ELb0EEENS1_36VarlenDynamicPersistentTileSchedulerILi128ELi64ELi256ELi256ELb1ELb1ELb0ELb0ELb1ELb1EEEEEEEEEvNT_6ParamsE,"a",@progbits
	.sectionflags	@""
	.align	4
.nv.constant0._ZN7cutlass13device_kernelIN5flash19enable_sm80_to_sm89INS1_16FlashAttnFwdSm80INS1_25CollectiveMainloopFwdSm80ILi8ELi2ELb0EN4cute5tupleIJNS5_1CILi128EEENS7_ILi64EEENS7_ILi192EEEEEELi192ENS_10bfloat16_tEfNS_4arch4Sm80ELb0ELb0ELb0ELb1ELb0ELb0ELb1ELb1EEENS1_21CollectiveEpilogueFwdINS6_IJS8_SA_S9_EEENS6_IJNS7_ILi1EEESI_SI_EEESC_SE_Li256ELb1ELb1ELb1ELb0EEENS1_36VarlenDynamicPersistentTileSchedulerILi128ELi64ELi256ELi256ELb1ELb1ELb0ELb0ELb1ELb1EEEEEEEEEvNT_6ParamsE:
	.zero		1432


//--------------------- .nv.constant0._ZN7cutlass13device_kernelIN5flash19enable_sm80_to_sm89INS1_16FlashAttnFwdSm80INS1_25CollectiveMainloopFwdSm80ILi8ELi2ELb0EN4cute5tupleIJNS5_1CILi128EEENS7_ILi64EEENS7_ILi192EEEEEELi192ENS_10bfloat16_tEfNS_4arch4Sm80ELb0ELb0ELb0ELb1ELb0ELb1ELb1ELb1EEENS1_21CollectiveEpilogueFwdINS6_IJS8_SA_S9_EEENS6_IJNS7_ILi1EEESI_SI_EEESC_SE_Li256ELb1ELb1ELb1ELb0EEENS1_36VarlenDynamicPersistentTileSchedulerILi128ELi64ELi256ELi256ELb1ELb1ELb0ELb0ELb1ELb1EEEEEEEEEvNT_6ParamsE --------------------------
	.section	.nv.constant0._ZN7cutlass13device_kernelIN5flash19enable_sm80_to_sm89INS1_16FlashAttnFwdSm80INS1_25CollectiveMainloopFwdSm80ILi8ELi2ELb0EN4cute5tupleIJNS5_1CILi128EEENS7_ILi64EEENS7_ILi192EEEEEELi192ENS_10bfloat16_tEfNS_4arch4Sm80ELb0ELb0ELb0ELb1ELb0ELb1ELb1ELb1EEENS1_21CollectiveEpilogueFwdINS6_IJS8_SA_S9_EEENS6_IJNS7_ILi1EEESI_SI_EEESC_SE_Li256ELb1ELb1ELb1ELb0EEENS1_36VarlenDynamicPersistentTileSchedulerILi128ELi64ELi256ELi256ELb1ELb1ELb0ELb0ELb1ELb1EEEEEEEEEvNT_6ParamsE,"a",@progbits
	.sectionflags	@""
	.align	4
.nv.constant0._ZN7cutlass13device_kernelIN5flash19enable_sm80_to_sm89INS1_16FlashAttnFwdSm80INS1_25CollectiveMainloopFwdSm80ILi8ELi2ELb0EN4cute5tupleIJNS5_1CILi128EEENS7_ILi64EEENS7_ILi192EEEEEELi192ENS_10bfloat16_tEfNS_4arch4Sm80ELb0ELb0ELb0ELb1ELb0ELb1ELb1ELb1EEENS1_21CollectiveEpilogueFwdINS6_IJS8_SA_S9_EEENS6_IJNS7_ILi1EEESI_SI_EEESC_SE_Li256ELb1ELb1ELb1ELb0EEENS1_36VarlenDynamicPersistentTileSchedulerILi128ELi64ELi256ELi256ELb1ELb1ELb0ELb0ELb1ELb1EEEEEEEEEvNT_6ParamsE:
	.zero		1432


//--------------------- .nv.constant0._ZN7cutlass13device_kernelIN5flash19enable_sm80_to_sm89INS1_16FlashAttnFwdSm80INS1_25CollectiveMainloopFwdSm80ILi8ELi2ELb0EN4cute5tupleIJNS5_1CILi128EEENS7_ILi64EEENS7_ILi192EEEEEELi192ENS_10bfloat16_tEfNS_4arch4Sm80ELb0ELb1ELb0ELb0ELb0ELb0ELb1ELb1EEENS1_21CollectiveEpilogueFwdINS6_IJS8_SA_S9_EEENS6_IJNS7_ILi1EEESI_SI_EEESC_SE_Li256ELb0ELb1ELb1ELb0EEENS1_19SingleTileSchedulerILb0ELb1ELb1ELi128EEEEEEEEEvNT_6ParamsE --------------------------
	.section	.nv.constant0._ZN7cutlass13device_kernelIN5flash19enable_sm80_to_sm89INS1_16FlashAttnFwdSm80INS1_25CollectiveMainloopFwdSm80ILi8ELi2ELb0EN4cute5tupleIJNS5_1CILi128EEENS7_ILi64EEENS7_ILi192EEEEEELi192ENS_10bfloat16_tEfNS_4arch4Sm80ELb0ELb1ELb0ELb0ELb0ELb0ELb1ELb1EEENS1_21CollectiveEpilogueFwdINS6_IJS8_SA_S9_EEENS6_IJNS7_ILi1EEESI_SI_EEESC_SE_Li256ELb0ELb1ELb1ELb0EEENS1_19SingleTileSchedulerILb0ELb1ELb1ELi128EEEEEEEEEvNT_6ParamsE,"a",@progbits
	.sectionflags	@""
	.align	4
.nv.constant0._ZN7cutlass13device_kernelIN5flash19enable_sm80_to_sm89INS1_16FlashAttnFwdSm80INS1_25CollectiveMainloopFwdSm80ILi8ELi2ELb0EN4cute5tupleIJNS5_1CILi128EEENS7_ILi64EEENS7_ILi192EEEEEELi192ENS_10bfloat16_tEfNS_4arch4Sm80ELb0ELb1ELb0ELb0ELb0ELb0ELb1ELb1EEENS1_21CollectiveEpilogueFwdINS6_IJS8_SA_S9_EEENS6_IJNS7_ILi1EEESI_SI_EEESC_SE_Li256ELb0ELb1ELb1ELb0EEENS1_19SingleTileSchedulerILb0ELb1ELb1ELi128EEEEEEEEEvNT_6ParamsE:
	.zero		1400


//--------------------- .nv.constant0._ZN7cutlass13device_kernelIN5flash19enable_sm80_to_sm89INS1_16FlashAttnFwdSm80INS1_25CollectiveMainloopFwdSm80ILi8ELi2ELb0EN4cute5tupleIJNS5_1CILi128EEENS7_ILi64EEENS7_ILi192EEEEEELi192ENS_10bfloat16_tEfNS_4arch4Sm80ELb0ELb1ELb0ELb1ELb0ELb0ELb1ELb1EEENS1_21CollectiveEpilogueFwdINS6_IJS8_SA_S9_EEENS6_IJNS7_ILi1EEESI_SI_EEESC_SE_Li256ELb1ELb1ELb1ELb0EEENS1_36VarlenDynamicPersistentTileSchedulerILi128ELi64ELi256ELi256ELb1ELb1ELb0ELb1ELb0ELb1EEEEEEEEEvNT_6ParamsE --------------------------
	.section	.nv.constant0._ZN7cutlass13device_kernelIN5flash19enable_sm80_to_sm89INS1_16FlashAttnFwdSm80INS1_25CollectiveMainloopFwdSm80ILi8ELi2ELb0EN4cute5tupleIJNS5_1CILi128EEENS7_ILi64EEENS7_ILi192EEEEEELi192ENS_10bfloat16_tEfNS_4arch4Sm80ELb0ELb1ELb0ELb1ELb0ELb0ELb1ELb1EEENS1_21CollectiveEpilogueFwdINS6_IJS8_SA_S9_EEENS6_IJNS7_ILi1EEESI_SI_EEESC_SE_Li256ELb1ELb1ELb1ELb0EEENS1_36VarlenDynamicPersistentTileSchedulerILi128ELi64ELi256ELi256ELb1ELb1ELb0ELb1ELb0ELb1EEEEEEEEEvNT_6ParamsE,"a",@progbits
	.sectionflags	@""
	.align	4
.nv.constant0._ZN7cutlass13device_kernelIN5flash19enable_sm80_to_sm89INS1_16FlashAttnFwdSm80INS1_25CollectiveMainloopFwdSm80ILi8ELi2ELb0EN4cute5tupleIJNS5_1CILi128EEENS7_ILi64EEENS7_ILi192EEEEEELi192ENS_10bfloat16_tEfNS_4arch4Sm80ELb0ELb1ELb0ELb1ELb0ELb0ELb1ELb1EEENS1_21CollectiveEpilogueFwdINS6_IJS8_SA_S9_EEENS6_IJNS7_ILi1EEESI_SI_EEESC_SE_Li256ELb1ELb1ELb1ELb0EEENS1_36VarlenDynamicPersistentTileSchedulerILi128ELi64ELi256ELi256ELb1ELb1ELb0ELb1ELb0ELb1EEEEEEEEEvNT_6ParamsE:
	.zero		1432


//--------------------- .nv.constant0._ZN7cutlass13device_kernelIN5flash19enable_sm80_to_sm89INS1_16FlashAttnFwdSm80INS1_25CollectiveMainloopFwdSm80ILi8ELi2ELb0EN4cute5tupleIJNS5_1CILi128EEENS7_ILi64EEENS7_ILi192EEEEEELi192ENS_10bfloat16_tEfNS_4arch4Sm80ELb0ELb1ELb0ELb1ELb0ELb1ELb1ELb1EEENS1_21CollectiveEpilogueFwdINS6_IJS8_SA_S9_EEENS6_IJNS7_ILi1EEESI_SI_EEESC_SE_Li256ELb1ELb1ELb1ELb0EEENS1_36VarlenDynamicPersistentTileSchedulerILi128ELi64ELi256ELi256ELb1ELb1ELb0ELb1ELb0ELb1EEEEEEEEEvNT_6ParamsE --------------------------
	.section	.nv.constant0._ZN7cutlass13device_kernelIN5flash19enable_sm80_to_sm89INS1_16FlashAttnFwdSm80INS1_25CollectiveMainloopFwdSm80ILi8ELi2ELb0EN4cute5tupleIJNS5_1CILi128EEENS7_ILi64EEENS7_ILi192EEEEEELi192ENS_10bfloat16_tEfNS_4arch4Sm80ELb0ELb1ELb0ELb1ELb0ELb1ELb1ELb1EEENS1_21CollectiveEpilogueFwdINS6_IJS8_SA_S9_EEENS6_IJNS7_ILi1EEESI_SI_EEESC_SE_Li256ELb1ELb1ELb1ELb0EEENS1_36VarlenDynamicPersistentTileSchedulerILi128ELi64ELi256ELi256ELb1ELb1ELb0ELb1ELb0ELb1EEEEEEEEEvNT_6ParamsE,"a",@progbits
	.sectionflags	@""
	.align	4
.nv.constant0._ZN7cutlass13device_kernelIN5flash19enable_sm80_to_sm89INS1_16FlashAttnFwdSm80INS1_25CollectiveMainloopFwdSm80ILi8ELi2ELb0EN4cute5tupleIJNS5_1CILi128EEENS7_ILi64EEENS7_ILi192EEEEEELi192ENS_10bfloat16_tEfNS_4arch4Sm80ELb0ELb1ELb0ELb1ELb0ELb1ELb1ELb1EEENS1_21CollectiveEpilogueFwdINS6_IJS8_SA_S9_EEENS6_IJNS7_ILi1EEESI_SI_EEESC_SE_Li256ELb1ELb1ELb1ELb0EEENS1_36VarlenDynamicPersistentTileSchedulerILi128ELi64ELi256ELi256ELb1ELb1ELb0ELb1ELb0ELb1EEEEEEEEEvNT_6ParamsE:
	.zero		1432


//--------------------- .nv.constant0._ZN7cutlass13device_kernelIN5flash19enable_sm80_to_sm89INS1_16FlashAttnFwdSm80INS1_25CollectiveMainloopFwdSm80ILi8ELi2ELb1EN4cute5tupleIJNS5_1CILi128EEENS7_ILi96EEENS7_ILi192EEEEEELi192ENS_10bfloat16_tEfNS_4arch4Sm80ELb1ELb0ELb0ELb0ELb0ELb0ELb1ELb1EEENS1_21CollectiveEpilogueFwdINS6_IJS8_SA_S9_EEENS6_IJNS7_ILi1EEESI_SI_EEESC_SE_Li256ELb0ELb1ELb1ELb0EEENS1_30DynamicPersistentTileSchedulerILi256ELi256ELb1ELb1ELb0EEEEEEEEEvNT_6ParamsE --------------------------
	.section	.nv.constant0._ZN7cutlass13device_kernelIN5flash19enable_sm80_to_sm89INS1_16FlashAttnFwdSm80INS1_25CollectiveMainloopFwdSm80ILi8ELi2ELb1EN4cute5tupleIJNS5_1CILi128EEENS7_ILi96EEENS7_ILi192EEEEEELi192ENS_10bfloat16_tEfNS_4arch4Sm80ELb1ELb0ELb0ELb0ELb0ELb0ELb1ELb1EEENS1_21CollectiveEpilogueFwdINS6_IJS8_SA_S9_EEENS6_IJNS7_ILi1EEESI_SI_EEESC_SE_Li256ELb0ELb1ELb1ELb0EEENS1_30DynamicPersistentTileSchedulerILi256ELi256ELb1ELb1ELb0EEEEEEEEEvNT_6ParamsE,"a",@progbits
	.sectionflags	@""
	.align	4
.nv.constant0._ZN7cutlass13device_kernelIN5flash19enable_sm80_to_sm89INS1_16FlashAttnFwdSm80INS1_25CollectiveMainloopFwdSm80ILi8ELi2ELb1EN4cute5tupleIJNS5_1CILi128EEENS7_ILi96EEENS7_ILi192EEEEEELi192ENS_10bfloat16_tEfNS_4arch4Sm80ELb1ELb0ELb0ELb0ELb0ELb0ELb1ELb1EEENS1_21CollectiveEpilogueFwdINS6_IJS8_SA_S9_EEENS6_IJNS7_ILi1EEESI_SI_EEESC_SE_Li256ELb0ELb1ELb1ELb0EEENS1_30DynamicPersistentTileSchedulerILi256ELi256ELb1ELb1ELb0EEEEEEEEEvNT_6ParamsE:
	.zero		1416


//--------------------- .nv.constant0._ZN7cutlass13device_kernelIN5flash19enable_sm80_to_sm89INS1_16FlashAttnFwdSm80INS1_25CollectiveMainloopFwdSm80ILi8ELi2ELb0EN4cute5tupleIJNS5_1CILi128EEENS7_ILi64EEENS7_ILi192EEEEEELi192ENS_10bfloat16_tEfNS_4arch4Sm80ELb1ELb0ELb0ELb1ELb0ELb0ELb1ELb1EEENS1_21CollectiveEpilogueFwdINS6_IJS8_SA_S9_EEENS6_IJNS7_ILi1EEESI_SI_EEESC_SE_Li256ELb1ELb1ELb1ELb0EEENS1_36VarlenDynamicPersistentTileSchedulerILi128ELi64ELi256ELi256ELb1ELb1ELb0ELb1ELb1ELb1EEEEEEEEEvNT_6ParamsE --------------------------
	.section	.nv.constant0._ZN7cutlass13device_kernelIN5flash19enable_sm80_to_sm89INS1_16FlashAttnFwdSm80INS1_25CollectiveMainloopFwdSm80ILi8ELi2ELb0EN4cute5tupleIJNS5_1CILi128EEENS7_ILi64EEENS7_ILi192EEEEEELi192ENS_10bfloat16_tEfNS_4arch4Sm80ELb1ELb0ELb0ELb1ELb0ELb0ELb1ELb1EEENS1_21CollectiveEpilogueFwdINS6_IJS8_SA_S9_EEENS6_IJNS7_ILi1EEESI_SI_EEESC_SE_Li256ELb1ELb1ELb1ELb0EEENS1_36VarlenDynamicPersistentTileSchedulerILi128ELi64ELi256ELi256ELb1ELb1ELb0ELb1ELb1ELb1EEEEEEEEEvNT_6ParamsE,"a",@progbits
	.sectionflags	@""
	.align	4
.nv.constant0._ZN7cutlass13device_kernelIN5flash19enable_sm80_to_sm89INS1_16FlashAttnFwdSm80INS1_25CollectiveMainloopFwdSm80ILi8ELi2ELb0EN4cute5tupleIJNS5_1CILi128EEENS7_ILi64EEENS7_ILi192EEEEEELi192ENS_10bfloat16_tEfNS_4arch4Sm80ELb1ELb0ELb0ELb1ELb0ELb0ELb1ELb1EEENS1_21CollectiveEpilogueFwdINS6_IJS8_SA_S9_EEENS6_IJNS7_ILi1EEESI_SI_EEESC_SE_Li256ELb1ELb1ELb1ELb0EEENS1_36VarlenDynamicPersistentTileSchedulerILi128ELi64ELi256ELi256ELb1ELb1ELb0ELb1ELb1ELb1EEEEEEEEEvNT_6ParamsE:
	.zero		1432


//--------------------- .nv.constant0._ZN7cutlass13device_kernelIN5flash19enable_sm80_to_sm89INS1_16FlashAttnFwdSm80INS1_25CollectiveMainloopFwdSm80ILi8ELi2ELb0EN4cute5tupleIJNS5_1CILi128EEENS7_ILi64EEENS7_ILi192EEEEEELi192ENS_10bfloat16_tEfNS_4arch4Sm80ELb1ELb0ELb0ELb1ELb0ELb1ELb1ELb1EEENS1_21CollectiveEpilogueFwdINS6_IJS8_SA_S9_EEENS6_IJNS7_ILi1EEESI_SI_EEESC_SE_Li256ELb1ELb1ELb1ELb0EEENS1_36VarlenDynamicPersistentTileSchedulerILi128ELi64ELi256ELi256ELb1ELb1ELb0ELb1ELb1ELb1EEEEEEEEEvNT_6ParamsE --------------------------
	.section	.nv.constant0._ZN7cutlass13device_kernelIN5flash19enable_sm80_to_sm89INS1_16FlashAttnFwdSm80INS1_25CollectiveMainloopFwdSm80ILi8ELi2ELb0EN4cute5tupleIJNS5_1CILi128EEENS7_ILi64EEENS7_ILi192EEEEEELi192ENS_10bfloat16_tEfNS_4arch4Sm80ELb1ELb0ELb0ELb1ELb0ELb1ELb1ELb1EEENS1_21CollectiveEpilogueFwdINS6_IJS8_SA_S9_EEENS6_IJNS7_ILi1EEESI_SI_EEESC_SE_Li256ELb1ELb1ELb1ELb0EEENS1_36VarlenDynamicPersistentTileSchedulerILi128ELi64ELi256ELi256ELb1ELb1ELb0ELb1ELb1ELb1EEEEEEEEEvNT_6ParamsE,"a",@progbits
	.sectionflags	@""
	.align	4
.nv.constant0._ZN7cutlass13device_kernelIN5flash19enable_sm80_to_sm89INS1_16FlashAttnFwdSm80INS1_25CollectiveMainloopFwdSm80ILi8ELi2ELb0EN4cute5tupleIJNS5_1CILi128EEENS7_ILi64EEENS7_ILi192EEEEEELi192ENS_10bfloat16_tEfNS_4arch4Sm80ELb1ELb0ELb0ELb1ELb0ELb1ELb1ELb1EEENS1_21CollectiveEpilogueFwdINS6_IJS8_SA_S9_EEENS6_IJNS7_ILi1EEESI_SI_EEESC_SE_Li256ELb1ELb1ELb1ELb0EEENS1_36VarlenDynamicPersistentTileSchedulerILi128ELi64ELi256ELi256ELb1ELb1ELb0ELb1ELb1ELb1EEEEEEEEEvNT_6ParamsE:
	.zero		1432


//--------------------- .text._ZN7cutlass13device_kernelIN5flash19enable_sm80_to_sm89INS1_16FlashAttnFwdSm80INS1_25CollectiveMainloopFwdSm80ILi8ELi1ELb1EN4cute5tupleIJNS5_1CILi128EEENS7_ILi96EEENS7_ILi192EEEEEELi192ENS_10bfloat16_tEfNS_4arch4Sm80ELb0ELb0ELb1ELb0ELb0ELb0ELb1ELb1EEENS1_21CollectiveEpilogueFwdINS6_IJS8_SA_S9_EEENS6_IJNS7_ILi1EEESI_SI_EEESC_SE_Li256ELb0ELb1ELb1ELb0EEENS1_19SingleTileSchedulerILb0ELb1ELb1ELi128EEEEEEEEEvNT_6ParamsE --------------------------
	.section	.text._ZN7cutlass13device_kernelIN5flash19enable_sm80_to_sm89INS1_16FlashAttnFwdSm80INS1_25CollectiveMainloopFwdSm80ILi8ELi1ELb1EN4cute5tupleIJNS5_1CILi128EEENS7_ILi96EEENS7_ILi192EEEEEELi192ENS_10bfloat16_tEfNS_4arch4Sm80ELb0ELb0ELb1ELb0ELb0ELb0ELb1ELb1EEENS1_21CollectiveEpilogueFwdINS6_IJS8_SA_S9_EEENS6_IJNS7_ILi1EEESI_SI_EEESC_SE_Li256ELb0ELb1ELb1ELb0EEENS1_19SingleTileSchedulerILb0ELb1ELb1ELi128EEEEEEEEEvNT_6ParamsE,"ax",@progbits
	.sectioninfo	@"SHI_REGISTERS=255"
	.align	128
.text._ZN7cutlass13device_kernelIN5flash19enable_sm80_to_sm89INS1_16FlashAttnFwdSm80INS1_25CollectiveMainloopFwdSm80ILi8ELi1ELb1EN4cute5tupleIJNS5_1CILi128EEENS7_ILi96EEENS7_ILi192EEEEEELi192ENS_10bfloat16_tEfNS_4arch4Sm80ELb0ELb0ELb1ELb0ELb0ELb0ELb1ELb1EEENS1_21CollectiveEpilogueFwdINS6_IJS8_SA_S9_EEENS6_IJNS7_ILi1EEESI_SI_EEESC_SE_Li256ELb0ELb1ELb1ELb0EEENS1_19SingleTileSchedulerILb0ELb1ELb1ELi128EEEEEEEEEvNT_6ParamsE:
        .type           _ZN7cutlass13device_kernelIN5flash19enable_sm80_to_sm89INS1_16FlashAttnFwdSm80INS1_25CollectiveMainloopFwdSm80ILi8ELi1ELb1EN4cute5tupleIJNS5_1CILi128EEENS7_ILi96EEENS7_ILi192EEEEEELi192ENS_10bfloat16_tEfNS_4arch4Sm80ELb0ELb0ELb1ELb0ELb0ELb0ELb1ELb1EEENS1_21CollectiveEpilogueFwdINS6_IJS8_SA_S9_EEENS6_IJNS7_ILi1EEESI_SI_EEESC_SE_Li256ELb0ELb1ELb1ELb0EEENS1_19SingleTileSchedulerILb0ELb1ELb1ELi128EEEEEEEEEvNT_6ParamsE,@function
        .size           _ZN7cutlass13device_kernelIN5flash19enable_sm80_to_sm89INS1_16FlashAttnFwdSm80INS1_25CollectiveMainloopFwdSm80ILi8ELi1ELb1EN4cute5tupleIJNS5_1CILi128EEENS7_ILi96EEENS7_ILi192EEEEEELi192ENS_10bfloat16_tEfNS_4arch4Sm80ELb0ELb0ELb1ELb0ELb0ELb0ELb1ELb1EEENS1_21CollectiveEpilogueFwdINS6_IJS8_SA_S9_EEENS6_IJNS7_ILi1EEESI_SI_EEESC_SE_Li256ELb0ELb1ELb1ELb0EEENS1_19SingleTileSchedulerILb0ELb1ELb1ELi128EEEEEEEEEvNT_6ParamsE,(.L_x_4919 - _ZN7cutlass13device_kernelIN5flash19enable_sm80_to_sm89INS1_16FlashAttnFwdSm80INS1_25CollectiveMainloopFwdSm80ILi8ELi1ELb1EN4cute5tupleIJNS5_1CILi128EEENS7_ILi96EEENS7_ILi192EEEEEELi192ENS_10bfloat16_tEfNS_4arch4Sm80ELb0ELb0ELb1ELb0ELb0ELb0ELb1ELb1EEENS1_21CollectiveEpilogueFwdINS6_IJS8_SA_S9_EEENS6_IJNS7_ILi1EEESI_SI_EEESC_SE_Li256ELb0ELb1ELb1ELb0EEENS1_19SingleTileSchedulerILb0ELb1ELb1ELi128EEEEEEEEEvNT_6ParamsE)
        .other          _ZN7cutlass13device_kernelIN5flash19enable_sm80_to_sm89INS1_16FlashAttnFwdSm80INS1_25CollectiveMainloopFwdSm80ILi8ELi1ELb1EN4cute5tupleIJNS5_1CILi128EEENS7_ILi96EEENS7_ILi192EEEEEELi192ENS_10bfloat16_tEfNS_4arch4Sm80ELb0ELb0ELb1ELb0ELb0ELb0ELb1ELb1EEENS1_21CollectiveEpilogueFwdINS6_IJS8_SA_S9_EEENS6_IJNS7_ILi1EEESI_SI_EEESC_SE_Li256ELb0ELb1ELb1ELb0EEENS1_19SingleTileSchedulerILb0ELb1ELb1ELi128EEEEEEEEEvNT_6ParamsE,@"STO_CUDA_ENTRY STV_DEFAULT"
_ZN7cutlass13device_kernelIN5flash19enable_sm80_to_sm89INS1_16FlashAttnFwdSm80INS1_25CollectiveMainloopFwdSm80ILi8ELi1ELb1EN4cute5tupleIJNS5_1CILi128EEENS7_ILi96EEENS7_ILi192EEEEEELi192ENS_10bfloat16_tEfNS_4arch4Sm80ELb0ELb0ELb1ELb0ELb0ELb0ELb1ELb1EEENS1_21CollectiveEpilogueFwdINS6_IJS8_SA_S9_EEENS6_IJNS7_ILi1EEESI_SI_EEESC_SE_Li256ELb0ELb1ELb1ELb0EEENS1_19SingleTileSchedulerILb0ELb1ELb1ELi128EEEEEEEEEvNT_6ParamsE:
[----:B------:R-:W-:Y:S02]  /*0000*/  MOV R1, c[0x0][0x28] ;  /* 0x00000a0000017a02 */ /* 0x000fe40000000f00 */
[----:B------:R-:W1:Y:S01]  /*0010*/  S2R R152, SR_TID.X ;  /* 0x0000000000987919 */ /* 0x000e620000002100 */
[----:B------:R-:W2:Y:S01]  /*0020*/  S2UR UR6, SR_CTAID.Y ;  /* 0x00000000000679c3 */ /* 0x000ea20000002600 */
[----:B------:R-:W-:Y:S02]  /*0030*/  IADD3 R1, R1, -0x48, RZ ;  /* 0xffffffb801017810 */ /* 0x000fe40007ffe0ff */
[----:B------:R-:W3:Y:S01]  /*0040*/  S2R R18, SR_CTAID.Z ;  /* 0x0000000000127919 */ /* 0x000ee20000002700 */
[----:B-1----:R-:W-:-:S06]  /*0050*/  SHF.R.U32.HI R0, RZ, 0x5, R152 ;  /* 0x00000005ff007819 */ /* 0x002fcc0000011698 */
[----:B------:R-:W1:Y:S02]  /*0060*/  SHFL.IDX PT, R0, R0, RZ, 0x1f ;  /* 0x00001fff00007589 */ /* 0x000e6400000e0000 */
[----:B-1----:R-:W-:-:S13]  /*0070*/  ISETP.NE.AND P0, PT, R0, RZ, PT ;  /* 0x000000ff0000720c */ /* 0x002fda0003f05270 */
[----:B--2---:R-:W-:Y:S05]  /*0080*/  @!P0 BRA `(.L_x_0) ;  /* 0x0000009000008947 */ /* 0x004fea0003800000 */
[----:B---3--:R-:W-:Y:S01]  /*0090*/  MOV R0, c[0x0][0x550] ;  /* 0x0001540000007a02 */ /* 0x008fe20000000f00 */
[----:B------:R-:W-:-:S03]  /*00a0*/  UMOV UR9, UR6 ;  /* 0x0000000600097c82 */ /* 0x000fc60008000000 */
[----:B------:R-:W-:-:S13]  /*00b0*/  ISETP.NE.AND P0, PT, R0, 0x1, PT ;  /* 0x000000010000780c */ /* 0x000fda0003f05270 */
[----:B------:R-:W-:Y:S05]  /*00c0*/  @!P0 BRA `(.L_x_1) ;  /* 0x000000b000008947 */ /* 0x000fea0003800000 */
[----:B------:R-:W-:Y:S02]  /*00d0*/  ULDC UR4, c[0x0][0x554] ;  /* 0x0001550000047ab9 */ /* 0x000fe40000000800 */
[----:B------:R-:W-:Y:S02]  /*00e0*/  UIMAD.WIDE.U32 UR4, UR6, UR4, URZ ;  /* 0x00000004060472a5 */ /* 0x000fe4000f8e003f */
[----:B------:R-:W-:Y:S02]  /*00f0*/  ULDC UR9, c[0x0][0x558] ;  /* 0x0001560000097ab9 */ /* 0x000fe40000000800 */
[----:B------:R-:W-:Y:S01]  /*0100*/  USHF.R.U32.HI UR9, URZ, UR9, UR5 ;  /* 0x000000093f097299 */ /* 0x000fe20008011605 */
[----:B------:R-:W-:Y:S05]  /*0110*/  BRA `(.L_x_1) ;  /* 0x0000006000007947 */ /* 0x000fea0003800000 */
.L_x_0:
[----:B---3--:R-:W-:Y:S02]  /*0120*/  ULDC.64 UR4, c[0x0][0x550] ;  /* 0x0001540000047ab9 */ /* 0x008fe40000000a00 */
[----:B------:R-:W-:Y:S02]  /*0130*/  UISETP.NE.AND UP0, UPT, UR4, 0x1, UPT ;  /* 0x000000010400788c */ /* 0x000fe4000bf05270 */
[----:B------:R-:W-:-:S02]  /*0140*/  UIMAD.WIDE.U32 UR10, UR6, UR5, URZ ;  /* 0x00000005060a72a5 */ /* 0x000fc4000f8e003f */
[----:B------:R-:W-:Y:S02]  /*0150*/  ULDC UR4, c[0x0][0x558] ;  /* 0x0001560000047ab9 */ /* 0x000fe40000000800 */
[----:B------:R-:W-:-:S05]  /*0160*/  UMOV UR9, UR6 ;  /* 0x0000000600097c82 */ /* 0x000fca0008000000 */
[----:B------:R-:W-:-:S03]  /*0170*/  @UP0 USHF.R.U32.HI UR9, URZ, UR4, UR11 ;  /* 0x000000043f090299 */ /* 0x000fc6000801160b */
.L_x_1:
[----:B------:R-:W-:Y:S01]  /*0180*/  ISETP.GE.AND P0, PT, R18, RZ, PT ;  /* 0x000000ff1200720c */ /* 0x000fe20003f06270 */
[----:B------:R-:W-:Y:S02]  /*0190*/  UIADD3 UR5, -UR9, URZ, URZ ;  /* 0x0000003f09057290 */ /* 0x000fe4000fffe13f */
[----:B------:R-:W-:Y:S02]  /*01a0*/  ULDC UR4, c[0x0][0x550] ;  /* 0x0001540000047ab9 */ /* 0x000fe40000000800 */
[----:B------:R-:W-:-:S08]  /*01b0*/  UIMAD UR6, UR5, UR4, UR6 ;  /* 0x00000004050672a4 */ /* 0x000fd0000f8e0206 */
[----:B------:R-:W-:Y:S05]  /*01c0*/  @!P0 EXIT ;  /* 0x000000000000894d */ /* 0x000fea0003800000 */
[----:B------:R-:W-:Y:S02]  /*01d0*/  ULDC UR4, c[0x0][0x1d0] ;  /* 0x0000740000047ab9 */ /* 0x000fe40000000800 */
[----:B------:R-:W-:Y:S02]  /*01e0*/  UISETP.GE.AND UP0, UPT, UR4, 0x1, UPT ;  /* 0x000000010400788c */ /* 0x000fe4000bf06270 */
[----:B------:R-:W-:Y:S02]  /*01f0*/  UIADD3 UR10, UR4, 0x5f, URZ ;  /* 0x0000005f040a7890 */ /* 0x000fe4000fffe03f */
[----:B------:R-:W-:Y:S02]  /*0200*/  UMOV UR15, URZ ;  /* 0x0000003f000f7c82 */ /* 0x000fe40008000000 */
[----:B------:R-:W-:Y:S01]  /*0210*/  PLOP3.LUT P0, PT, PT, PT, UP0, 0x80, 0x0 ;  /* 0x000000000000781c */ /* 0x000fe20003f0f008 */
[----:B------:R-:W-:-:S04]  /*0220*/  UIMAD.WIDE UR10, UR10, 0x2aaaaaab, URZ ;  /* 0x2aaaaaab0a0a78a5 */ /* 0x000fc8000f8e023f */
[----:B------:R-:W-:-:S04]  /*0230*/  USHF.R.U32.HI UR12, URZ, 0x1f, UR11 ;  /* 0x0000001f3f0c7899 */ /* 0x000fc8000801160b */
[----:B------:R-:W-:-:S04]  /*0240*/  ULEA.HI.SX32 UR12, UR11, UR12, 0x1c ;  /* 0x0000000c0b0c7291 */ /* 0x000fc8000f8fe23f */
[----:B------:R-:W-:Y:S05]  /*0250*/  @!P0 BRA `(.L_x_2) ;  /* 0x0000023000008947 */ /* 0x000fea0003800000 */
[----:B------:R-:W-:Y:S02]  /*0260*/  USHF.R.U32.HI UR4, URZ, 0x10, UR6 ;  /* 0x000000103f047899 */ /* 0x000fe40008011606 */
[----:B------:R-:W-:Y:S02]  /*0270*/  ULDC UR5, c[0x0][0x338] ;  /* 0x0000ce0000057ab9 */ /* 0x000fe40000000800 */
[----:B------:R-:W-:Y:S02]  /*0280*/  UISETP.NE.AND UP0, UPT, UR4, URZ, UPT ;  /* 0x0000003f0400728c */ /* 0x000fe4000bf05270 */
[----:B------:R-:W-:Y:S02]  /*0290*/  UMOV UR14, URZ ;  /* 0x0000003f000e7c82 */ /* 0x000fe40008000000 */
[----:B------:R-:W-:-:S04]  /*02a0*/  USEL UR5, UR4, UR5, UP0 ;  /* 0x0000000504057287 */ /* 0x000fc80008000000 */
[----:B------:R-:W-:Y:S02]  /*02b0*/  UIADD3 UR11, UR12, -0x1, UR5 ;  /* 0xffffffff0c0b7890 */ /* 0x000fe4000fffe005 */
[----:B------:R-:W-:-:S05]  /*02c0*/  IMAD.U32 R3, RZ, RZ, UR5 ;  /* 0x00000005ff037e24 */ /* 0x000fca000f8e00ff */
[----:B------:R-:W-:-:S04]  /*02d0*/  IABS R0, R3 ;  /* 0x0000000300007213 */ /* 0x000fc80000000000 */
[----:B------:R-:W1:Y:S02]  /*02e0*/  R2UR UR10, R0 ;  /* 0x00000000000a73c2 */ /* 0x000e6400000e0000 */
[----:B-1----:R-:W1:Y:S08]  /*02f0*/  I2F.RP R0, UR10 ;  /* 0x0000000a00007d06 */ /* 0x002e700008209400 */
[----:B-1----:R-:W1:Y:S02]  /*0300*/  MUFU.RCP R0, R0 ;  /* 0x0000000000007308 */ /* 0x002e640000001000 */
[----:B-1----:R-:W-:-:S06]  /*0310*/  IADD3 R0, R0, 0xffffffe, RZ ;  /* 0x0ffffffe00007810 */ /* 0x002fcc0007ffe0ff */
[----:B------:R-:W1:Y:S02]  /*0320*/  F2I.FTZ.U32.TRUNC.NTZ R0, R0 ;  /* 0x0000000000007305 */ /* 0x000e64000021f000 */
[----:B-1----:R1:W2:Y:S02]  /*0330*/  R2UR UR15, R0 ;  /* 0x00000000000f73c2 */ /* 0x0022a400000e0000 */
[----:B-1----:R-:W-:Y:S01]  /*0340*/  IMAD.U32 R0, RZ, RZ, UR11 ;  /* 0x0000000bff007e24 */ /* 0x002fe2000f8e00ff */
[----:B--2---:R-:W-:Y:S02]  /*0350*/  UIADD3 UR4, URZ, -UR15, URZ ;  /* 0x8000000f3f047290 */ /* 0x004fe4000fffe03f */
[----:B------:R-:W-:Y:S02]  /*0360*/  ULOP3.LUT UR11, UR11, UR5, URZ, 0x3c, !UPT ;  /* 0x000000050b0b7292 */ /* 0x000fe4000f8e3c3f */
[----:B------:R-:W-:Y:S01]  /*0370*/  IABS R2, R0 ;  /* 0x0000000000027213 */ /* 0x000fe20000000000 */
[----:B------:R-:W-:Y:S01]  /*0380*/  UIMAD UR4, UR4, UR10, URZ ;  /* 0x0000000a040472a4 */ /* 0x000fe2000f8e023f */
[----:B------:R-:W-:-:S02]  /*0390*/  IABS R0, R3 ;  /* 0x0000000300007213 */ /* 0x000fc40000000000 */
[----:B------:R-:W1:Y:S01]  /*03a0*/  R2UR UR8, R2 ;  /* 0x00000000020873c2 */ /* 0x000e6200000e0000 */
[----:B------:R-:W-:Y:S02]  /*03b0*/  UIMAD.WIDE.U32 UR14, UR15, UR4, UR14 ;  /* 0x000000040f0e72a5 */ /* 0x000fe4000f8e000e */
[----:B------:R-:W-:-:S05]  /*03c0*/  IMAD.MOV R0, RZ, RZ, -R0 ;  /* 0x000000ffff007224 */ /* 0x000fca00078e0a00 */
[----:B------:R-:W2:Y:S01]  /*03d0*/  R2UR UR7, R0 ;  /* 0x00000000000773c2 */ /* 0x000ea200000e0000 */
[----:B-1----:R-:W-:-:S04]  /*03e0*/  UIMAD.WIDE.U32 UR14, UR15, UR8, URZ ;  /* 0x000000080f0e72a5 */ /* 0x002fc8000f8e003f */
[----:B--2---:R-:W-:-:S04]  /*03f0*/  UIMAD UR7, UR15, UR7, UR8 ;  /* 0x000000070f0772a4 */ /* 0x004fc8000f8e0208 */
[----:B------:R-:W-:-:S11]  /*0400*/  UISETP.GT.U32.AND UP0, UPT, UR10, UR7, UPT ;  /* 0x000000070a00728c */ /* 0x000fd6000bf04070 */
[----:B------:R-:W-:Y:S02]  /*0410*/  @!UP0 UIADD3 UR7, UR7, -UR10, URZ ;  /* 0x8000000a07078290 */ /* 0x000fe4000fffe03f */
[----:B------:R-:W-:Y:S02]  /*0420*/  @!UP0 UIADD3 UR15, UR15, 0x1, URZ ;  /* 0x000000010f0f8890 */ /* 0x000fe4000fffe03f */
[----:B------:R-:W-:Y:S02]  /*0430*/  UISETP.GE.U32.AND UP1, UPT, UR7, UR10, UPT ;  /* 0x0000000a0700728c */ /* 0x000fe4000bf26070 */
[----:B------:R-:W-:-:S09]  /*0440*/  UISETP.GE.AND UP0, UPT, UR11, URZ, UPT ;  /* 0x0000003f0b00728c */ /* 0x000fd2000bf06270 */
[----:B------:R-:W-:Y:S02]  /*0450*/  @UP1 UIADD3 UR15, UR15, 0x1, URZ ;  /* 0x000000010f0f1890 */ /* 0x000fe4000fffe03f */
[----:B------:R-:W-:Y:S02]  /*0460*/  UISETP.NE.AND UP1, UPT, UR5, URZ, UPT ;  /* 0x0000003f0500728c */ /* 0x000fe4000bf25270 */
[----:B------:R-:W-:-:S09]  /*0470*/  @!UP0 UIADD3 UR15, -UR15, URZ, URZ ;  /* 0x0000003f0f0f8290 */ /* 0x000fd2000fffe13f */
[----:B------:R-:W-:Y:S02]  /*0480*/  @!UP1 ULOP3.LUT UR15, URZ, UR5, URZ, 0x33, !UPT ;  /* 0x000000053f0f9292 */ /* 0x000fe4000f8e333f */
.L_x_2:
[----:B------:R-:W-:Y:S01]  /*0490*/  ULOP3.LUT UR8, UR6, 0xffff, URZ, 0xc0, !UPT ;  /* 0x0000ffff06087892 */ /* 0x000fe2000f8ec03f */
[----:B------:R-:W-:Y:S01]  /*04a0*/  PLOP3.LUT P2, PT, PT, PT, PT, 0x80, 0x0 ;  /* 0x000000000000781c */ /* 0x000fe20003f4f070 */
[----:B------:R-:W-:Y:S01]  /*04b0*/  ULDC.64 UR10, c[0x0][0x118] ;  /* 0x00004600000a7ab9 */ /* 0x000fe20000000a00 */
[----:B------:R-:W-:Y:S01]  /*04c0*/  CS2R R16, SRZ ;  /* 0x0000000000107805 */ /* 0x000fe2000001ff00 */
[----:B------:R-:W-:Y:S01]  /*04d0*/  UIMAD UR8, UR8, UR15, URZ ;  /* 0x0000000f080872a4 */ /* 0x000fe2000f8e023f */
[----:B------:R-:W-:Y:S01]  /*04e0*/  CS2R R98, SRZ ;  /* 0x0000000000627805 */ /* 0x000fe2000001ff00 */
[----:B------:R-:W-:Y:S01]  /*04f0*/  CS2R R96, SRZ ;  /* 0x0000000000607805 */ /* 0x000fe2000001ff00 */
[----:B------:R-:W-:Y:S01]  /*0500*/  CS2R R94, SRZ ;  /* 0x00000000005e7805 */ /* 0x000fe2000001ff00 */
[----:B------:R-:W-:Y:S01]  /*0510*/  UIADD3 UR15, UR8, UR15, URZ ;  /* 0x0000000f080f7290 */ /* 0x000fe2000fffe03f */
[----:B------:R-:W-:Y:S01]  /*0520*/  CS2R R92, SRZ ;  /* 0x00000000005c7805 */ /* 0x000fe2000001ff00 */
[----:B------:R-:W-:Y:S01]  /*0530*/  CS2R R90, SRZ ;  /* 0x00000000005a7805 */ /* 0x000fe2000001ff00 */
[----:B------:R-:W-:Y:S01]  /*0540*/  CS2R R88, SRZ ;  /* 0x0000000000587805 */ /* 0x000fe2000001ff00 */
[----:B------:R-:W-:Y:S01]  /*0550*/  UISETP.LT.AND UP0, UPT, UR12, UR15, UPT ;  /* 0x0000000f0c00728c */ /* 0x000fe2000bf01270 */
[----:B------:R-:W-:Y:S01]  /*0560*/  CS2R R86, SRZ ;  /* 0x0000000000567805 */ /* 0x000fe2000001ff00 */
[----:B------:R-:W-:Y:S01]  /*0570*/  CS2R R84, SRZ ;  /* 0x0000000000547805 */ /* 0x000fe2000001ff00 */
[----:B------:R-:W-:Y:S01]  /*0580*/  CS2R R82, SRZ ;  /* 0x0000000000527805 */ /* 0x000fe2000001ff00 */
[----:B------:R-:W-:Y:S01]  /*0590*/  USEL UR12, UR12, UR15, UP0 ;  /* 0x0000000f0c0c7287 */ /* 0x000fe20008000000 */
[----:B------:R-:W-:Y:S01]  /*05a0*/  CS2R R80, SRZ ;  /* 0x0000000000507805 */ /* 0x000fe2000001ff00 */
[----:B------:R-:W-:Y:S01]  /*05b0*/  CS2R R78, SRZ ;  /* 0x00000000004e7805 */ /* 0x000fe2000001ff00 */
[----:B------:R-:W-:Y:S01]  /*05c0*/  CS2R R76, SRZ ;  /* 0x00000000004c7805 */ /* 0x000fe2000001ff00 */
[----:B------:R-:W-:Y:S01]  /*05d0*/  UISETP.GT.AND UP0, UPT, UR12, UR8, UPT ;  /* 0x000000080c00728c */ /* 0x000fe2000bf04270 */
[----:B------:R-:W-:Y:S01]  /*05e0*/  CS2R R74, SRZ ;  /* 0x00000000004a7805 */ /* 0x000fe2000001ff00 */
[----:B------:R-:W-:Y:S01]  /*05f0*/  CS2R R72, SRZ ;  /* 0x0000000000487805 */ /* 0x000fe2000001ff00 */
[----:B------:R-:W-:Y:S01]  /*0600*/  CS2R R70, SRZ ;  /* 0x0000000000467805 */ /* 0x000fe2000001ff00 */
[----:B------:R-:W-:Y:S01]  /*0610*/  CS2R R68, SRZ ;  /* 0x0000000000447805 */ /* 0x000fe2000001ff00 */
[----:B------:R-:W-:Y:S01]  /*0620*/  CS2R R66, SRZ ;  /* 0x0000000000427805 */ /* 0x000fe2000001ff00 */
[----:B------:R-:W-:Y:S01]  /*0630*/  PLOP3.LUT P0, PT, PT, PT, UP0, 0x80, 0x0 ;  /* 0x000000000000781c */ /* 0x000fe20003f0f008 */
[----:B------:R-:W-:Y:S01]  /*0640*/  CS2R R64, SRZ ;  /* 0x0000000000407805 */ /* 0x000fe2000001ff00 */
        /* <DEDUP_REMOVED lines=30> */
[----:B------:R-:W-:Y:S05]  /*0830*/  @!P0 BRA `(.L_x_3) ;  /* 0x0000a0a000008947 */ /* 0x000fea0003800000 */
[----:B------:R-:W-:Y:S01]  /*0840*/  ISETP.NE.U32.AND P4, PT, RZ, c[0x0][0x340], PT ;  /* 0x0000d000ff007a0c */ /* 0x000fe20003f85070 */
[----:B------:R-:W1:Y:S01]  /*0850*/  S2R R9, SR_CTAID.X ;  /* 0x0000000000097919 */ /* 0x000e620000002500 */
[----:B------:R-:W-:Y:S01]  /*0860*/  SHF.R.S32.HI R29, RZ, 0x1f, R152 ;  /* 0x0000001fff1d7819 */ /* 0x000fe20000011498 */
[----:B------:R-:W-:Y:S01]  /*0870*/  USHF.R.S32.HI UR13, URZ, 0x1f, UR9 ;  /* 0x0000001f3f0d7899 */ /* 0x000fe20008011409 */
[----:B------:R-:W-:Y:S01]  /*0880*/  ISETP.NE.AND.EX P4, PT, RZ, c[0x0][0x344], PT, P4 ;  /* 0x0000d100ff007a0c */ /* 0x000fe20003f85340 */
[----:B------:R-:W-:-:S12]  /*0890*/  ULDC.64 UR4, c[0x0][0x1b8] ;  /* 0x00006e0000047ab9 */ /* 0x000fd80000000a00 */
[----:B------:R-:W-:-:S04]  /*08a0*/  @P4 IMAD.MOV.U32 R0, RZ, RZ, 0x4 ;  /* 0x00000004ff004424 */ /* 0x000fc800078e00ff */
[----:B------:R-:W-:-:S05]  /*08b0*/  @P4 IMAD.WIDE R2, R18, R0, c[0x0][0x340] ;  /* 0x0000d00012024625 */ /* 0x000fca00078e0200 */
[----:B------:R2:W3:Y:S01]  /*08c0*/  @P4 LDG.E R20, [R2.64] ;  /* 0x0000000a02144981 */ /* 0x0004e2000c1e1900 */
[----:B------:R-:W-:Y:S01]  /*08d0*/  IMAD.MOV.U32 R8, RZ, RZ, c[0x0][0x2c4] ;  /* 0x0000b100ff087624 */ /* 0x000fe200078e00ff */
[----:B------:R-:W-:Y:S01]  /*08e0*/  UIMAD.WIDE.U32 UR6, UR9, UR4, URZ ;  /* 0x00000004090672a5 */ /* 0x000fe2000f8e003f */
[----:B------:R-:W-:Y:S01]  /*08f0*/  SHF.R.S32.HI R11, RZ, 0x1f, R18 ;  /* 0x0000001fff0b7819 */ /* 0x000fe20000011412 */
[----:B------:R-:W-:Y:S01]  /*0900*/  UIMAD UR4, UR13, UR4, URZ ;  /* 0x000000040d0472a4 */ /* 0x000fe2000f8e023f */
[-C--:B------:R-:W-:Y:S01]  /*0910*/  LEA.HI R27, R29, R152.reuse, RZ, 0x4 ;  /* 0x000000981d1b7211 */ /* 0x080fe200078f20ff */
[----:B------:R-:W-:Y:S01]  /*0920*/  UMOV UR16, 0x60 ;  /* 0x0000006000107882 */ /* 0x000fe20000000000 */
[C---:B------:R-:W-:Y:S01]  /*0930*/  ISETP.NE.AND P0, PT, R8.reuse, 0x1, PT ;  /* 0x000000010800780c */ /* 0x040fe20003f05270 */
[----:B------:R-:W-:Y:S01]  /*0940*/  UIMAD UR4, UR9, UR5, UR4 ;  /* 0x00000005090472a4 */ /* 0x000fe2000f8e0204 */
[----:B------:R-:W-:Y:S01]  /*0950*/  IMAD R6, R11, c[0x0][0x1c0], RZ ;  /* 0x000070000b067a24 */ /* 0x000fe200078e02ff */
[CC--:B------:R-:W-:Y:S01]  /*0960*/  LEA.HI R10, R29.reuse, R152.reuse, RZ, 0x6 ;  /* 0x000000981d0a7211 */ /* 0x0c0fe200078f30ff */
[----:B------:R-:W-:Y:S01]  /*0970*/  IMAD R8, R8, c[0x0][0x168], RZ ;  /* 0x00005a0008087a24 */ /* 0x000fe200078e02ff */
[----:B------:R-:W-:Y:S01]  /*0980*/  UIADD3 UR4, UR7, UR4, URZ ;  /* 0x0000000407047290 */ /* 0x000fe2000fffe03f */
[----:B------:R-:W-:Y:S01]  /*0990*/  IMAD R6, R18, c[0x0][0x1c4], R6 ;  /* 0x0000710012067a24 */ /* 0x000fe200078e0206 */
[----:B------:R-:W-:Y:S01]  /*09a0*/  LEA.HI R117, R29, R152, RZ, 0x5 ;  /* 0x000000981d757211 */ /* 0x000fe200078f28ff */
[----:B------:R-:W-:-:S02]  /*09b0*/  IMAD.MOV.U32 R118, RZ, RZ, c[0x0][0x1e0] ;  /* 0x00007800ff767624 */ /* 0x000fc400078e00ff */
[----:B------:R-:W-:Y:S01]  /*09c0*/  IMAD.MOV.U32 R119, RZ, RZ, c[0x0][0x1e4] ;  /* 0x00007900ff777624 */ /* 0x000fe200078e00ff */
[----:B--2---:R-:W-:Y:S01]  /*09d0*/  LEA.HI R2, R29, R152, RZ, 0x3 ;  /* 0x000000981d027211 */ /* 0x004fe200078f18ff */
[----:B------:R-:W-:Y:S02]  /*09e0*/  IMAD.U32 R3, RZ, RZ, UR7 ;  /* 0x00000007ff037e24 */ /* 0x000fe4000f8e00ff */
[----:B------:R-:W-:Y:S01]  /*09f0*/  IMAD.U32 R3, RZ, RZ, UR4 ;  /* 0x00000004ff037e24 */ /* 0x000fe2000f8e00ff */
[----:B------:R-:W-:Y:S01]  /*0a00*/  LOP3.LUT R0, R2, 0xfffffff8, RZ, 0xc0, !PT ;  /* 0xfffffff802007812 */ /* 0x000fe200078ec0ff */
[----:B------:R-:W-:Y:S01]  /*0a10*/  ULDC.64 UR4, c[0x0][0x1e0] ;  /* 0x0000780000047ab9 */ /* 0x000fe20000000a00 */
[----:B------:R-:W-:Y:S01]  /*0a20*/  SHF.R.S32.HI R22, RZ, 0x3, R2 ;  /* 0x00000003ff167819 */ /* 0x000fe20000011402 */
[----:B------:R-:W-:Y:S01]  /*0a30*/  IMAD.U32 R2, RZ, RZ, UR6 ;  /* 0x00000006ff027e24 */ /* 0x000fe2000f8e00ff */
[----:B------:R-:W-:Y:S01]  /*0a40*/  UIMAD.WIDE.U32 UR14, UR16, UR4, URZ ;  /* 0x00000004100e72a5 */ /* 0x000fe2000f8e003f */
[----:B------:R-:W-:Y:S01]  /*0a50*/  IMAD.IADD R24, R152, 0x1, -R0 ;  /* 0x0000000198187824 */ /* 0x000fe200078e0a00 */
[----:B------:R-:W-:Y:S01]  /*0a60*/  SHF.R.S32.HI R28, RZ, 0x1f, R22 ;  /* 0x0000001fff1c7819 */ /* 0x000fe20000011416 */
[----:B------:R-:W-:Y:S01]  /*0a70*/  IMAD.WIDE.U32 R2, R18, c[0x0][0x1c0], R2 ;  /* 0x0000700012027a25 */ /* 0x000fe200078e0002 */
[----:B------:R-:W-:-:S02]  /*0a80*/  ULDC.64 UR6, c[0x0][0x1e8] ;  /* 0x00007a0000067ab9 */ /* 0x000fc40000000a00 */
[----:B------:R-:W-:Y:S01]  /*0a90*/  UIMAD UR6, UR13, UR6, URZ ;  /* 0x000000060d0672a4 */ /* 0x000fe2000f8e023f */
[----:B------:R-:W-:Y:S02]  /*0aa0*/  IMAD R0, R24, 0x20, R22 ;  /* 0x0000002018007824 */ /* 0x000fe400078e0216 */
[----:B------:R-:W-:Y:S01]  /*0ab0*/  IMAD.IADD R3, R3, 0x1, R6 ;  /* 0x0000000103037824 */ /* 0x000fe200078e0206 */
[----:B------:R-:W-:Y:S01]  /*0ac0*/  UIMAD UR6, UR9, UR7, UR6 ;  /* 0x00000007090672a4 */ /* 0x000fe2000f8e0206 */
[----:B-1----:R-:W-:Y:S01]  /*0ad0*/  IMAD R4, R9, 0x80, R0 ;  /* 0x0000008009047824 */ /* 0x002fe200078e0200 */
[----:B------:R-:W-:Y:S01]  /*0ae0*/  UIADD3 UR7, UR12, -0x1, URZ ;  /* 0xffffffff0c077890 */ /* 0x000fe2000fffe03f */
[----:B------:R-:W-:Y:S02]  /*0af0*/  IMAD.U32 R6, RZ, RZ, UR14 ;  /* 0x0000000eff067e24 */ /* 0x000fe4000f8e00ff */
[----:B------:R-:W-:Y:S01]  /*0b00*/  @P0 IMAD.HI.U32 R5, R4, c[0x0][0x2c8], RZ ;  /* 0x0000b20004050a27 */ /* 0x000fe200078e00ff */
[----:B------:R-:W-:-:S02]  /*0b10*/  USHF.R.S32.HI UR17, URZ, 0x1f, UR7 ;  /* 0x0000001f3f117899 */ /* 0x000fc40008011407 */
[----:B------:R-:W-:Y:S01]  /*0b20*/  UISETP.GT.AND UP0, UPT, UR7, UR8, UPT ;  /* 0x000000080700728c */ /* 0x000fe2000bf04270 */
[----:B------:R-:W-:Y:S01]  /*0b30*/  IMAD.MOV.U32 R0, RZ, RZ, R4 ;  /* 0x000000ffff007224 */ /* 0x000fe200078e0004 */
[----:B------:R-:W-:Y:S01]  /*0b40*/  @P0 SHF.R.U32.HI R0, RZ, c[0x0][0x2cc], R5 ;  /* 0x0000b300ff000a19 */ /* 0x000fe20000011605 */
[----:B------:R-:W-:Y:S02]  /*0b50*/  IMAD.MOV.U32 R116, RZ, RZ, R6 ;  /* 0x000000ffff747224 */ /* 0x000fe400078e0006 */
[----:B------:R-:W-:Y:S01]  /*0b60*/  IMAD.SHL.U32 R16, R24, 0x8, RZ ;  /* 0x0000000818107824 */ /* 0x000fe200078e00ff */
[--C-:B------:R-:W-:Y:S01]  /*0b70*/  SHF.R.S32.HI R7, RZ, 0x1f, R0.reuse ;  /* 0x0000001fff077819 */ /* 0x100fe20000011400 */
[----:B------:R-:W-:Y:S02]  /*0b80*/  IMAD.MOV R5, RZ, RZ, -R0 ;  /* 0x000000ffff057224 */ /* 0x000fe400078e0a00 */
[----:B------:R-:W-:Y:S01]  /*0b90*/  IMAD.WIDE.U32 R2, R0, c[0x0][0x1b0], R2 ;  /* 0x00006c0000027a25 */ /* 0x000fe200078e0002 */
[----:B------:R-:W-:-:S02]  /*0ba0*/  SHF.R.S32.HI R17, RZ, 0x1f, R16 ;  /* 0x0000001fff117819 */ /* 0x000fc40000011410 */
[C---:B------:R-:W-:Y:S01]  /*0bb0*/  IADD3 R23, R16.reuse, 0x40, RZ ;  /* 0x0000004010177810 */ /* 0x040fe20007ffe0ff */
[----:B------:R-:W-:Y:S01]  /*0bc0*/  IMAD R4, R5, c[0x0][0x2c4], R4 ;  /* 0x0000b10005047a24 */ /* 0x000fe200078e0204 */
[----:B------:R-:W-:Y:S01]  /*0bd0*/  IADD3 R26, R16, 0x80, RZ ;  /* 0x00000080101a7810 */ /* 0x000fe20007ffe0ff */
[----:B------:R-:W-:Y:S01]  /*0be0*/  IMAD R7, R7, c[0x0][0x1b0], RZ ;  /* 0x00006c0007077a24 */ /* 0x000fe200078e02ff */
[----:B------:R-:W-:Y:S01]  /*0bf0*/  BAR.SYNC.DEFER_BLOCKING 0x0 ;  /* 0x0000000000007b1d */ /* 0x000fe20000010000 */
[----:B------:R-:W-:Y:S02]  /*0c00*/  ISETP.GE.AND P5, PT, R23, c[0x0][0x198], PT ;  /* 0x0000660017007a0c */ /* 0x000fe40003fa6270 */
[----:B------:R-:W-:Y:S01]  /*0c10*/  IMAD R0, R0, c[0x0][0x1b4], R7 ;  /* 0x00006d0000007a24 */ /* 0x000fe200078e0207 */
[----:B------:R-:W-:Y:S01]  /*0c20*/  SHF.R.S32.HI R5, RZ, 0x1f, R4 ;  /* 0x0000001fff057819 */ /* 0x000fe20000011404 */
[----:B------:R-:W-:Y:S02]  /*0c30*/  IMAD.U32 R7, RZ, RZ, UR15 ;  /* 0x0000000fff077e24 */ /* 0x000fe4000f8e00ff */
[----:B------:R-:W-:-:S02]  /*0c40*/  IMAD.IADD R3, R3, 0x1, R0 ;  /* 0x0000000103037824 */ /* 0x000fc400078e0200 */
[----:B------:R-:W-:Y:S02]  /*0c50*/  IMAD R0, R5, c[0x0][0x1a8], RZ ;  /* 0x00006a0005007a24 */ /* 0x000fe400078e02ff */
[----:B------:R-:W-:-:S04]  /*0c60*/  IMAD.WIDE.U32 R2, R4, c[0x0][0x1a8], R2 ;  /* 0x00006a0004027a25 */ /* 0x000fc800078e0002 */
[----:B------:R-:W-:Y:S01]  /*0c70*/  IMAD R0, R4, c[0x0][0x1ac], R0 ;  /* 0x00006b0004007a24 */ /* 0x000fe200078e0200 */
[----:B------:R-:W-:Y:S01]  /*0c80*/  LEA R13, P3, R2, c[0x0][0x160], 0x1 ;  /* 0x00005800020d7a11 */ /* 0x000fe200078608ff */
[----:B------:R-:W-:Y:S01]  /*0c90*/  IMAD R7, R9, 0x80, R22 ;  /* 0x0000008009077824 */ /* 0x000fe200078e0216 */
[----:B------:R-:W-:Y:S01]  /*0ca0*/  SHF.R.S32.HI R9, RZ, 0x4, R27 ;  /* 0x00000004ff097819 */ /* 0x000fe2000001141b */
[----:B------:R-:W-:-:S03]  /*0cb0*/  IMAD.IADD R0, R3, 0x1, R0 ;  /* 0x0000000103007824 */ /* 0x000fc600078e0200 */
[C---:B------:R-:W-:Y:S02]  /*0cc0*/  IADD3 R6, R7.reuse, 0x20, RZ ;  /* 0x0000002007067810 */ /* 0x040fe40007ffe0ff */
[----:B------:R-:W-:Y:S01]  /*0cd0*/  LEA.HI.X R12, R2, c[0x0][0x164], R0, 0x1, P3 ;  /* 0x00005900020c7a11 */ /* 0x000fe200018f0c00 */
[----:B------:R-:W-:Y:S01]  /*0ce0*/  IMAD.SHL.U32 R0, R22, 0x40, RZ ;  /* 0x0000004016007824 */ /* 0x000fe200078e00ff */
[----:B------:R-:W-:Y:S01]  /*0cf0*/  ISETP.GE.AND P1, PT, R6, R8, PT ;  /* 0x000000080600720c */ /* 0x000fe20003f26270 */
[----:B------:R-:W-:Y:S01]  /*0d00*/  IMAD R2, R28, c[0x0][0x1e0], RZ ;  /* 0x000078001c027a24 */ /* 0x000fe200078e02ff */
[C---:B------:R-:W-:Y:S02]  /*0d10*/  IADD3 R5, R7.reuse, 0x40, RZ ;  /* 0x0000004007057810 */ /* 0x040fe40007ffe0ff */
[----:B------:R-:W-:Y:S02]  /*0d20*/  LOP3.LUT R0, R0, 0x1c0, RZ, 0xc0, !PT ;  /* 0x000001c000007812 */ /* 0x000fe400078ec0ff */
[----:B------:R-:W-:-:S02]  /*0d30*/  IADD3 R4, R7, 0x60, RZ ;  /* 0x0000006007047810 */ /* 0x000fc40007ffe0ff */
[----:B------:R-:W-:Y:S02]  /*0d40*/  SHF.R.U32.HI R6, RZ, 0x3, R0 ;  /* 0x00000003ff067819 */ /* 0x000fe40000011600 */
[----:B------:R-:W-:Y:S01]  /*0d50*/  LOP3.LUT R3, R0, 0x38, R16, 0xf8, !PT ;  /* 0x0000003800037812 */ /* 0x000fe200078ef810 */
[----:B------:R-:W-:Y:S01]  /*0d60*/  IMAD R0, R22, c[0x0][0x1e4], R2 ;  /* 0x0000790016007a24 */ /* 0x000fe200078e0202 */
[----:B------:R-:W-:Y:S01]  /*0d70*/  ISETP.GE.AND P6, PT, R7, R8, PT ;  /* 0x000000080700720c */ /* 0x000fe20003fc6270 */
[----:B------:R-:W-:Y:S01]  /*0d80*/  SHFL.IDX PT, R2, R13, RZ, 0x181f ;  /* 0x00181fff0d027589 */ /* 0x000fe200000e0000 */
[----:B------:R-:W-:Y:S02]  /*0d90*/  LOP3.LUT R7, R3, R6, RZ, 0x3c, !PT ;  /* 0x0000000603077212 */ /* 0x000fe400078e3cff */
[-C--:B------:R-:W-:Y:S01]  /*0da0*/  ISETP.GE.AND P2, PT, R5, R8.reuse, PT ;  /* 0x000000080500720c */ /* 0x080fe20003f46270 */
[----:B------:R-:W1:Y:S01]  /*0db0*/  SHFL.IDX PT, R3, R12, RZ, 0x181f ;  /* 0x00181fff0c037589 */ /* 0x000e6200000e0000 */
[----:B------:R-:W-:Y:S01]  /*0dc0*/  ISETP.GE.AND P0, PT, R4, R8, PT ;  /* 0x000000080400720c */ /* 0x000fe20003f06270 */
[----:B------:R-:W-:Y:S01]  /*0dd0*/  IMAD.WIDE.U32 R4, R22, c[0x0][0x1e0], R16 ;  /* 0x0000780016047a25 */ /* 0x000fe200078e0010 */
[----:B------:R-:W-:-:S02]  /*0de0*/  LEA.HI R8, R27, R9, RZ, 0x1 ;  /* 0x000000091b087211 */ /* 0x000fc400078f08ff */
[----:B------:R-:W-:Y:S01]  /*0df0*/  ISETP.GE.AND P3, PT, R16, c[0x0][0x198], PT ;  /* 0x0000660010007a0c */ /* 0x000fe20003f66270 */
[----:B------:R-:W-:Y:S01]  /*0e00*/  IMAD.IADD R5, R5, 0x1, R0 ;  /* 0x0000000105057824 */ /* 0x000fe200078e0200 */
[----:B------:R-:W-:Y:S01]  /*0e10*/  LOP3.LUT R6, R8, 0xfffffffe, RZ, 0xc0, !PT ;  /* 0xfffffffe08067812 */ /* 0x000fe200078ec0ff */
[----:B------:R-:W-:Y:S02]  /*0e20*/  IMAD.U32 R0, RZ, RZ, UR9 ;  /* 0x00000009ff007e24 */ /* 0x000fe4000f8e00ff */
[----:B------:R-:W-:Y:S02]  /*0e30*/  IMAD.SHL.U32 R8, R10, 0x8, RZ ;  /* 0x000000080a087824 */ /* 0x000fe400078e00ff */
[----:B------:R-:W-:Y:S01]  /*0e40*/  IMAD.WIDE.U32 R14, R0, c[0x0][0x1e8], R4 ;  /* 0x00007a00000e7a25 */ /* 0x000fe200078e0004 */
[----:B------:R-:W-:Y:S02]  /*0e50*/  @!P6 SHF.R.S32.HI R4, RZ, 0x1f, R23 ;  /* 0x0000001fff04e819 */ /* 0x000fe40000011417 */
[----:B------:R-:W-:Y:S01]  /*0e60*/  LOP3.LUT R8, R7, 0xfffffe00, R8, 0xf8, !PT ;  /* 0xfffffe0007087812 */ /* 0x000fe200078ef808 */
[----:B------:R-:W-:Y:S01]  /*0e70*/  IMAD.IADD R25, R9, 0x1, -R6 ;  /* 0x0000000109197824 */ /* 0x000fe200078e0a06 */
[----:B------:R-:W-:Y:S01]  /*0e80*/  @!P6 LEA.HI R10, R4, R23, RZ, 0x3 ;  /* 0x00000017040ae211 */ /* 0x000fe200078f18ff */
[----:B------:R-:W2:Y:S01]  /*0e90*/  SHFL.IDX PT, R6, R13, 0x1, 0x181f ;  /* 0x00381f000d067f89 */ /* 0x000ea200000e0000 */
[----:B------:R-:W-:Y:S01]  /*0ea0*/  @!P6 SHF.R.S32.HI R0, RZ, 0x1f, R26 ;  /* 0x0000001fff00e819 */ /* 0x000fe2000001141a */
[----:B------:R-:W-:Y:S01]  /*0eb0*/  IMAD.SHL.U32 R249, R8, 0x2, RZ ;  /* 0x0000000208f97824 */ /* 0x000fe200078e00ff */
[----:B------:R-:W-:Y:S01]  /*0ec0*/  @!P6 LOP3.LUT R10, R10, 0xfffffff8, RZ, 0xc0, !PT ;  /* 0xfffffff80a0ae812 */ /* 0x000fe200078ec0ff */
[----:B------:R-:W4:Y:S01]  /*0ed0*/  SHFL.IDX PT, R7, R12, 0x1, 0x181f ;  /* 0x00381f000c077f89 */ /* 0x000f2200000e0000 */
[----:B------:R-:W-:-:S04]  /*0ee0*/  @!P6 LEA.HI R0, R0, R26, RZ, 0x3 ;  /* 0x0000001a0000e211 */ /* 0x000fc800078f18ff */
[----:B------:R-:W-:-:S05]  /*0ef0*/  @!P6 LOP3.LUT R0, R0, 0xfffffff8, RZ, 0xc0, !PT ;  /* 0xfffffff80000e812 */ /* 0x000fca00078ec0ff */
[----:B-1----:R-:W-:Y:S01]  /*0f00*/  @!P6 IMAD.WIDE R8, R0, 0x2, R2 ;  /* 0x000000020008e825 */ /* 0x002fe200078e0202 */
[----:B------:R-:W-:-:S04]  /*0f10*/  @!P1 SHF.R.S32.HI R0, RZ, 0x1f, R26 ;  /* 0x0000001fff009819 */ /* 0x000fc8000001141a */
[----:B------:R-:W-:-:S04]  /*0f20*/  @!P1 LEA.HI R0, R0, R26, RZ, 0x3 ;  /* 0x0000001a00009211 */ /* 0x000fc800078f18ff */
[----:B------:R-:W-:Y:S02]  /*0f30*/  @!P1 LOP3.LUT R0, R0, 0xfffffff8, RZ, 0xc0, !PT ;  /* 0xfffffff800009812 */ /* 0x000fe400078ec0ff */
[----:B---3--:R-:W-:Y:S01]  /*0f40*/  @P4 SHF.R.S32.HI R21, RZ, 0x1f, R20 ;  /* 0x0000001fff154819 */ /* 0x008fe20000011414 */
[----:B------:R-:W-:Y:S02]  /*0f50*/  @!P4 IMAD.MOV.U32 R20, RZ, RZ, R18 ;  /* 0x000000ffff14c224 */ /* 0x000fe400078e0012 */
[----:B------:R-:W-:Y:S01]  /*0f60*/  @!P4 IMAD.MOV.U32 R21, RZ, RZ, R11 ;  /* 0x000000ffff15c224 */ /* 0x000fe200078e000b */
[----:B------:R-:W-:Y:S01]  /*0f70*/  @!P6 LEA R4, P4, R16, R2, 0x1 ;  /* 0x000000021004e211 */ /* 0x000fe200078808ff */
[----:B------:R-:W-:Y:S02]  /*0f80*/  @!P6 IMAD.WIDE R10, R10, 0x2, R2 ;  /* 0x000000020a0ae825 */ /* 0x000fe400078e0202 */
[----:B------:R-:W-:Y:S01]  /*0f90*/  SHFL.IDX PT, R2, R13, 0x3, 0x181f ;  /* 0x00781f000d027f89 */ /* 0x000fe200000e0000 */
[----:B------:R-:W-:-:S02]  /*0fa0*/  @!P6 LEA.HI.X R5, R16, R3, R17, 0x1, P4 ;  /* 0x000000031005e211 */ /* 0x000fc400020f0c11 */
[----:B------:R-:W-:Y:S01]  /*0fb0*/  ISETP.GE.AND P4, PT, R26, c[0x0][0x198], PT ;  /* 0x000066001a007a0c */ /* 0x000fe20003f86270 */
[----:B------:R-:W-:Y:S04]  /*0fc0*/  SHFL.IDX PT, R3, R12, 0x3, 0x181f ;  /* 0x00781f000c037f89 */ /* 0x000fe800000e0000 */
[----:B------:R1:W-:Y:S04]  /*0fd0*/  @!P6 LDGSTS.E.BYPASS.LTC128B.128 [R249+0x100], [R4.64], !P3 ;  /* 0x0010000004f9efae */ /* 0x0003e8000d901d4a */
[----:B------:R3:W-:Y:S04]  /*0fe0*/  @!P6 LDGSTS.E.BYPASS.LTC128B.128 [R249+0x4100], [R10.64], !P5 ;  /* 0x041000000af9efae */ /* 0x0007e8000e901d4a */
[----:B------:R2:W-:Y:S04]  /*0ff0*/  @!P6 LDGSTS.E.BYPASS.LTC128B.128 [R249+0x8100], [R8.64], !P4 ;  /* 0x0810000008f9efae */ /* 0x0005e8000e101d4a */
[----:B-1----:R1:W5:Y:S01]  /*1000*/  SHFL.IDX PT, R4, R13, 0x2, 0x181f ;  /* 0x00581f000d047f89 */ /* 0x00236200000e0000 */
[----:B---3--:R-:W-:-:S03]  /*1010*/  @!P1 SHF.R.S32.HI R10, RZ, 0x1f, R23 ;  /* 0x0000001fff0a9819 */ /* 0x008fc60000011417 */
[----:B------:R3:W5:Y:S01]  /*1020*/  SHFL.IDX PT, R5, R12, 0x2, 0x181f ;  /* 0x00581f000c057f89 */ /* 0x00076200000e0000 */
[----:B------:R-:W-:Y:S02]  /*1030*/  @!P1 LEA.HI R10, R10, R23, RZ, 0x3 ;  /* 0x000000170a0a9211 */ /* 0x000fe400078f18ff */
[----:B--2---:R-:W-:Y:S02]  /*1040*/  @!P1 LEA R8, P6, R16, R6, 0x1 ;  /* 0x0000000610089211 */ /* 0x004fe400078c08ff */
[----:B------:R-:W-:Y:S02]  /*1050*/  @!P1 LOP3.LUT R10, R10, 0xfffffff8, RZ, 0xc0, !PT ;  /* 0xfffffff80a0a9812 */ /* 0x000fe400078ec0ff */
[----:B----4-:R-:W-:-:S03]  /*1060*/  @!P1 LEA.HI.X R9, R16, R7, R17, 0x1, P6 ;  /* 0x0000000710099211 */ /* 0x010fc600030f0c11 */
[--C-:B------:R-:W-:Y:S02]  /*1070*/  @!P1 IMAD.WIDE R10, R10, 0x2, R6.reuse ;  /* 0x000000020a0a9825 */ /* 0x100fe400078e0206 */
[----:B------:R5:W-:Y:S02]  /*1080*/  @!P1 LDGSTS.E.BYPASS.LTC128B.128 [R249+0x1100], [R8.64], !P3 ;  /* 0x0110000008f99fae */ /* 0x000be4000d901d4a */
[----:B------:R-:W-:Y:S01]  /*1090*/  @!P1 IMAD.WIDE R6, R0, 0x2, R6 ;  /* 0x0000000200069825 */ /* 0x000fe200078e0206 */
[----:B------:R-:W-:Y:S01]  /*10a0*/  @!P0 SHF.R.S32.HI R0, RZ, 0x1f, R23 ;  /* 0x0000001fff008819 */ /* 0x000fe20000011417 */
[----:B------:R2:W-:Y:S01]  /*10b0*/  @!P1 LDGSTS.E.BYPASS.LTC128B.128 [R249+0x5100], [R10.64], !P5 ;  /* 0x051000000af99fae */ /* 0x0005e2000e901d4a */
[----:B-1----:R-:W-:Y:S01]  /*10c0*/  IADD3 R13, R15, UR6, RZ ;  /* 0x000000060f0d7c10 */ /* 0x002fe2000fffe0ff */
[----:B------:R-:W-:Y:S01]  /*10d0*/  UIMAD UR6, UR12, -0x60, UR16 ;  /* 0xffffffa00c0678a4 */ /* 0x000fe2000f8e0210 */
[----:B------:R-:W-:Y:S01]  /*10e0*/  @!P0 SHF.R.S32.HI R15, RZ, 0x1f, R26 ;  /* 0x0000001fff0f8819 */ /* 0x000fe2000001141a */
[----:B------:R1:W-:Y:S01]  /*10f0*/  @!P1 LDGSTS.E.BYPASS.LTC128B.128 [R249+0x9100], [R6.64], !P4 ;  /* 0x0910000006f99fae */ /* 0x0003e2000e101d4a */
[----:B---3--:R-:W-:Y:S01]  /*1100*/  IMAD.MOV.U32 R12, RZ, RZ, R14 ;  /* 0x000000ffff0c7224 */ /* 0x008fe200078e000e */
[----:B------:R-:W-:-:S03]  /*1110*/  UIMAD UR16, UR16, UR5, URZ ;  /* 0x00000005101072a4 */ /* 0x000fc6000f8e023f */
[----:B------:R-:W-:Y:S01]  /*1120*/  IMAD.WIDE.U32 R32, R20, c[0x0][0x1f0], R12 ;  /* 0x00007c0014207a25 */ /* 0x000fe200078e000c */
[----:B------:R-:W-:-:S03]  /*1130*/  UIADD3 UR16, UR15, UR16, URZ ;  /* 0x000000100f107290 */ /* 0x000fc6000fffe03f */
[----:B------:R-:W-:Y:S01]  /*1140*/  IMAD.MOV.U32 R120, RZ, RZ, R32 ;  /* 0x000000ffff787224 */ /* 0x000fe200078e0020 */
[----:B------:R-:W-:Y:S01]  /*1150*/  UIMAD UR4, UR16, UR7, URZ ;  /* 0x00000007100472a4 */ /* 0x000fe2000f8e023f */
[----:B------:R-:W-:Y:S01]  /*1160*/  IMAD.SHL.U32 R13, R119, 0x40, RZ ;  /* 0x00000040770d7824 */ /* 0x000fe200078e00ff */
[----:B------:R3:W-:Y:S02]  /*1170*/  STL.64 [R1+0x28], R32 ;  /* 0x0000282001007387 */ /* 0x0007e40000100a00 */
[----:B------:R-:W-:Y:S01]  /*1180*/  UIMAD UR4, UR17, UR14, UR4 ;  /* 0x0000000e110472a4 */ /* 0x000fe2000f8e0204 */
[----:B-----5:R-:W-:Y:S02]  /*1190*/  @!P2 LEA R8, P6, R16, R4, 0x1 ;  /* 0x000000041008a211 */ /* 0x020fe400078c08ff */
[----:B--2---:R-:W-:Y:S02]  /*11a0*/  @!P2 SHF.R.S32.HI R11, RZ, 0x1f, R23 ;  /* 0x0000001fff0ba819 */ /* 0x004fe40000011417 */
[----:B------:R-:W-:-:S02]  /*11b0*/  @!P2 SHF.R.S32.HI R10, RZ, 0x1f, R26 ;  /* 0x0000001fff0aa819 */ /* 0x000fc4000001141a */
[-C--:B------:R-:W-:Y:S02]  /*11c0*/  @!P2 LEA.HI R14, R11, R23.reuse, RZ, 0x3 ;  /* 0x000000170b0ea211 */ /* 0x080fe400078f18ff */
[-C--:B------:R-:W-:Y:S02]  /*11d0*/  @!P2 LEA.HI R11, R10, R26.reuse, RZ, 0x3 ;  /* 0x0000001a0a0ba211 */ /* 0x080fe400078f18ff */
[----:B------:R-:W-:Y:S02]  /*11e0*/  @!P0 LEA.HI R10, R0, R23, RZ, 0x3 ;  /* 0x00000017000a8211 */ /* 0x000fe400078f18ff */
[----:B------:R-:W-:Y:S02]  /*11f0*/  @!P0 LEA.HI R0, R15, R26, RZ, 0x3 ;  /* 0x0000001a0f008211 */ /* 0x000fe400078f18ff */
[----:B------:R-:W-:Y:S02]  /*1200*/  @!P2 LOP3.LUT R14, R14, 0xfffffff8, RZ, 0xc0, !PT ;  /* 0xfffffff80e0ea812 */ /* 0x000fe400078ec0ff */
[----:B------:R-:W-:-:S02]  /*1210*/  @!P2 LOP3.LUT R11, R11, 0xfffffff8, RZ, 0xc0, !PT ;  /* 0xfffffff80b0ba812 */ /* 0x000fc400078ec0ff */
[----:B------:R-:W-:Y:S01]  /*1220*/  @!P0 LOP3.LUT R18, R10, 0xfffffff8, RZ, 0xc0, !PT ;  /* 0xfffffff80a128812 */ /* 0x000fe200078ec0ff */
[--C-:B------:R-:W-:Y:S01]  /*1230*/  @!P2 IMAD.WIDE R14, R14, 0x2, R4.reuse ;  /* 0x000000020e0ea825 */ /* 0x100fe200078e0204 */
[----:B------:R-:W-:Y:S02]  /*1240*/  @!P0 LOP3.LUT R0, R0, 0xfffffff8, RZ, 0xc0, !PT ;  /* 0xfffffff800008812 */ /* 0x000fe400078ec0ff */
[C---:B-1----:R-:W-:Y:S01]  /*1250*/  @!P0 LEA R6, P1, R16.reuse, R2, 0x1 ;  /* 0x0000000210068211 */ /* 0x042fe200078208ff */
[----:B------:R-:W-:Y:S01]  /*1260*/  @!P2 IMAD.WIDE R10, R11, 0x2, R4 ;  /* 0x000000020b0aa825 */ /* 0x000fe200078e0204 */
[C-C-:B------:R-:W-:Y:S02]  /*1270*/  @!P2 LEA.HI.X R9, R16.reuse, R5, R17.reuse, 0x1, P6 ;  /* 0x000000051009a211 */ /* 0x140fe400030f0c11 */
[----:B------:R-:W-:Y:S01]  /*1280*/  @!P0 LEA.HI.X R7, R16, R3, R17, 0x1, P1 ;  /* 0x0000000310078211 */ /* 0x000fe200008f0c11 */
[--C-:B------:R-:W-:Y:S01]  /*1290*/  @!P0 IMAD.WIDE R4, R18, 0x2, R2.reuse ;  /* 0x0000000212048825 */ /* 0x100fe200078e0202 */
[----:B------:R-:W-:Y:S01]  /*12a0*/  ISETP.GE.AND P6, PT, R16, c[0x0][0x1d4], PT ;  /* 0x0000750010007a0c */ /* 0x000fe20003fc6270 */
[----:B------:R1:W-:Y:S02]  /*12b0*/  @!P2 LDGSTS.E.BYPASS.LTC128B.128 [R249+0x2100], [R8.64], !P3 ;  /* 0x0210000008f9afae */ /* 0x0003e4000d901d4a */
[----:B------:R-:W-:Y:S01]  /*12c0*/  @!P0 IMAD.WIDE R18, R0, 0x2, R2 ;  /* 0x0000000200128825 */ /* 0x000fe200078e0202 */
[----:B------:R-:W-:Y:S01]  /*12d0*/  LOP3.LUT R2, R27, 0xfffffff0, RZ, 0xc0, !PT ;  /* 0xfffffff01b027812 */ /* 0x000fe200078ec0ff */
[----:B------:R2:W-:Y:S02]  /*12e0*/  @!P2 LDGSTS.E.BYPASS.LTC128B.128 [R249+0x6100], [R14.64], !P5 ;  /* 0x061000000ef9afae */ /* 0x0005e4000e901d4a */
[----:B------:R-:W-:-:S02]  /*12f0*/  IMAD.U32 R0, RZ, RZ, UR6 ;  /* 0x00000006ff007e24 */ /* 0x000fc4000f8e00ff */
[----:B------:R4:W-:Y:S01]  /*1300*/  @!P2 LDGSTS.E.BYPASS.LTC128B.128 [R249+0xa100], [R10.64], !P4 ;  /* 0x0a1000000af9afae */ /* 0x0009e2000e101d4a */
[----:B------:R-:W-:-:S03]  /*1310*/  IMAD R3, R21, c[0x0][0x1f0], RZ ;  /* 0x00007c0015037a24 */ /* 0x000fc600078e02ff */
[----:B------:R5:W-:Y:S04]  /*1320*/  @!P0 LDGSTS.E.BYPASS.LTC128B.128 [R249+0x3100], [R6.64], !P3 ;  /* 0x0310000006f98fae */ /* 0x000be8000d901d4a */
[----:B------:R3:W-:Y:S01]  /*1330*/  @!P0 LDGSTS.E.BYPASS.LTC128B.128 [R249+0x7100], [R4.64], !P5 ;  /* 0x0710000004f98fae */ /* 0x0007e2000e901d4a */
[----:B------:R-:W-:-:S03]  /*1340*/  ISETP.GE.AND P5, PT, R23, c[0x0][0x1d4], PT ;  /* 0x0000750017007a0c */ /* 0x000fc60003fa6270 */
[----:B------:R5:W-:Y:S04]  /*1350*/  @!P0 LDGSTS.E.BYPASS.LTC128B.128 [R249+0xb100], [R18.64], !P4 ;  /* 0x0b10000012f98fae */ /* 0x000be8000e101d4a */
[----:B------:R-:W0:Y:S01]  /*1360*/  LDGDEPBAR ;  /* 0x00000000000079af */ /* 0x000e220000000000 */
[----:B-1----:R-:W-:Y:S01]  /*1370*/  IADD3 R9, R0, c[0x0][0x1d0], -R22 ;  /* 0x0000740000097a10 */ /* 0x002fe20007ffe816 */
[----:B------:R-:W-:-:S03]  /*1380*/  IMAD R0, R20, c[0x0][0x1f4], R3 ;  /* 0x00007d0014007a24 */ /* 0x000fc600078e0203 */
[----:B------:R-:W-:Y:S01]  /*1390*/  ISETP.GE.AND P3, PT, R9, 0x1, PT ;  /* 0x000000010900780c */ /* 0x000fe20003f66270 */
[----:B------:R-:W-:Y:S01]  /*13a0*/  IMAD.IADD R121, R33, 0x1, R0 ;  /* 0x0000000121797824 */ /* 0x000fe200078e0200 */
[C---:B------:R-:W-:Y:S01]  /*13b0*/  ISETP.GE.AND P1, PT, R9.reuse, 0x41, PT ;  /* 0x000000410900780c */ /* 0x040fe20003f26270 */
[----:B--2---:R-:W-:Y:S01]  /*13c0*/  IMAD.WIDE.U32 R14, R118, 0x40, RZ ;  /* 0x00000040760e7825 */ /* 0x004fe200078e00ff */
[----:B------:R-:W-:Y:S02]  /*13d0*/  ISETP.GE.AND P2, PT, R9, 0x21, PT ;  /* 0x000000210900780c */ /* 0x000fe40003f46270 */
[----:B------:R-:W-:Y:S01]  /*13e0*/  STL.64 [R1+0x20], R120 ;  /* 0x0000207801007387 */ /* 0x000fe20000100a00 */
[----:B----4-:R-:W-:Y:S02]  /*13f0*/  IMAD.SHL.U32 R11, R25, 0x8, RZ ;  /* 0x00000008190b7824 */ /* 0x010fe400078e00ff */
[----:B---3--:R-:W-:-:S05]  /*1400*/  IMAD.IADD R4, R152, 0x1, -R2 ;  /* 0x0000000198047824 */ /* 0x008fca00078e0a02 */
[----:B------:R-:W-:-:S04]  /*1410*/  SHF.R.S32.HI R2, RZ, 0x1f, R4 ;  /* 0x0000001fff027819 */ /* 0x000fc80000011404 */
[----:B------:R-:W-:Y:S01]  /*1420*/  LEA.HI R12, R2, R4, RZ, 0x3 ;  /* 0x00000004020c7211 */ /* 0x000fe200078f18ff */
[----:B------:R-:W-:-:S03]  /*1430*/  IMAD.WIDE.U32 R2, R116, UR7, R120 ;  /* 0x0000000774027c25 */ /* 0x000fc6000f8e0078 */
[----:B------:R-:W-:Y:S02]  /*1440*/  LOP3.LUT R0, R12, 0xfffffff8, RZ, 0xc0, !PT ;  /* 0xfffffff80c007812 */ /* 0x000fe400078ec0ff */
[----:B------:R-:W-:Y:S01]  /*1450*/  IADD3 R3, R3, UR4, RZ ;  /* 0x0000000403037c10 */ /* 0x000fe2000fffe0ff */
[----:B------:R-:W-:Y:S01]  /*1460*/  ULDC.64 UR4, c[0x0][0x210] ;  /* 0x0000840000047ab9 */ /* 0x000fe20000000a00 */
[----:B-----5:R-:W-:Y:S01]  /*1470*/  @P3 LEA R6, P4, R2, c[0x0][0x1c8], 0x1 ;  /* 0x0000720002063a11 */ /* 0x020fe200078808ff */
[----:B------:R-:W-:Y:S01]  /*1480*/  IMAD.IADD R10, R4, 0x1, -R0 ;  /* 0x00000001040a7824 */ /* 0x000fe200078e0a00 */
[----:B------:R-:W-:Y:S01]  /*1490*/  @P2 LEA R5, P0, R118, R2, 0x5 ;  /* 0x0000000276052211 */ /* 0x000fe200078028ff */
[----:B------:R-:W-:Y:S01]  /*14a0*/  UIMAD UR4, UR13, UR4, URZ ;  /* 0x000000040d0472a4 */ /* 0x000fe2000f8e023f */
[----:B------:R-:W-:Y:S01]  /*14b0*/  @P3 LEA.HI.X R7, R2, c[0x0][0x1cc], R3, 0x1, P4 ;  /* 0x0000730002073a11 */ /* 0x000fe200020f0c03 */
[----:B------:R-:W-:Y:S01]  /*14c0*/  IMAD.SHL.U32 R0, R10, 0x40, RZ ;  /* 0x000000400a007824 */ /* 0x000fe200078e00ff */
[----:B------:R-:W-:Y:S01]  /*14d0*/  @P1 IADD3 R8, P4, R2, R14, RZ ;  /* 0x0000000e02081210 */ /* 0x000fe20007f9e0ff */
[----:B------:R-:W-:Y:S01]  /*14e0*/  UIMAD UR4, UR9, UR5, UR4 ;  /* 0x00000005090472a4 */ /* 0x000fe2000f8e0204 */
[----:B------:R-:W-:Y:S01]  /*14f0*/  @P2 LEA.HI.X R2, R118, R3, R119, 0x5, P0 ;  /* 0x0000000376022211 */ /* 0x000fe200000f2c77 */
[----:B------:R1:W-:Y:S01]  /*1500*/  @P3 LDGSTS.E.BYPASS.LTC128B.128 [R249+0xc100], [R6.64], !P6 ;  /* 0x0c10000006f93fae */ /* 0x0003e2000f101d4a */
[----:B------:R-:W-:-:S02]  /*1510*/  @P1 IADD3.X R13, R3, R15, R13, P4, !PT ;  /* 0x0000000f030d1210 */ /* 0x000fc400027fe40d */
[----:B------:R-:W-:Y:S01]  /*1520*/  ISETP.GE.AND P4, PT, R26, c[0x0][0x1d4], PT ;  /* 0x000075001a007a0c */ /* 0x000fe20003f86270 */
[----:B------:R1:W-:Y:S01]  /*1530*/  @P3 LDGSTS.E.BYPASS.LTC128B.128 [R249+0xf100], [R6.64+0x80], !P5 ;  /* 0x0f10008006f93fae */ /* 0x0003e2000e901d4a */
[----:B------:R-:W-:Y:S02]  /*1540*/  LOP3.LUT R0, R0, 0x1c0, RZ, 0xc0, !PT ;  /* 0x000001c000007812 */ /* 0x000fe400078ec0ff */
[C---:B------:R-:W-:Y:S02]  /*1550*/  @P2 LEA R4, P0, R5.reuse, c[0x0][0x1c8], 0x1 ;  /* 0x0000720005042a11 */ /* 0x040fe400078008ff */
[----:B------:R-:W-:Y:S02]  /*1560*/  LOP3.LUT R3, R0, 0x8, R11, 0xf8, !PT ;  /* 0x0000000800037812 */ /* 0x000fe400078ef80b */
[----:B------:R-:W-:Y:S02]  /*1570*/  @P2 LEA.HI.X R5, R5, c[0x0][0x1cc], R2, 0x1, P0 ;  /* 0x0000730005052a11 */ /* 0x000fe400000f0c02 */
[----:B------:R-:W-:-:S02]  /*1580*/  SHF.R.U32.HI R0, RZ, 0x3, R0 ;  /* 0x00000003ff007819 */ /* 0x000fc40000011600 */
[----:B------:R-:W-:Y:S01]  /*1590*/  @P1 LEA R2, P0, R8, c[0x0][0x1c8], 0x1 ;  /* 0x0000720008021a11 */ /* 0x000fe200078008ff */
[----:B------:R1:W-:Y:S01]  /*15a0*/  @P3 LDGSTS.E.BYPASS.LTC128B.128 [R249+0x12100], [R6.64+0x100], !P4 ;  /* 0x1210010006f93fae */ /* 0x0003e2000e101d4a */
[----:B------:R-:W-:Y:S01]  /*15b0*/  LOP3.LUT R11, R3, R0, RZ, 0x3c, !PT ;  /* 0x00000000030b7212 */ /* 0x000fe200078e3cff */
[----:B------:R-:W-:Y:S01]  /*15c0*/  IMAD.SHL.U32 R0, R24, 0x40, RZ ;  /* 0x0000004018007824 */ /* 0x000fe200078e00ff */
[----:B------:R-:W-:Y:S01]  /*15d0*/  @P1 LEA.HI.X R3, R8, c[0x0][0x1cc], R13, 0x1, P0 ;  /* 0x0000730008031a11 */ /* 0x000fe200000f0c0d */
[----:B------:R2:W-:Y:S01]  /*15e0*/  @P2 LDGSTS.E.BYPASS.LTC128B.128 [R249+0xd100], [R4.64], !P6 ;  /* 0x0d10000004f92fae */ /* 0x0005e2000f101d4a */
[----:B------:R-:W-:Y:S02]  /*15f0*/  LOP3.LUT P0, RZ, R10, 0x2, RZ, 0xc0, !PT ;  /* 0x000000020aff7812 */ /* 0x000fe4000780c0ff */
[----:B------:R-:W-:Y:S01]  /*1600*/  LOP3.LUT R0, R0, 0x1c0, RZ, 0xc0, !PT ;  /* 0x000001c000007812 */ /* 0x000fe200078ec0ff */
[----:B------:R2:W-:Y:S01]  /*1610*/  @P2 LDGSTS.E.BYPASS.LTC128B.128 [R249+0x10100], [R4.64+0x80], !P5 ;  /* 0x1010008004f92fae */ /* 0x0005e2000e901d4a */
[----:B------:R-:W-:-:S03]  /*1620*/  SEL R8, RZ, 0x2, P5 ;  /* 0x00000002ff087807 */ /* 0x000fc60002800000 */
[----:B------:R2:W-:Y:S04]  /*1630*/  @P2 LDGSTS.E.BYPASS.LTC128B.128 [R249+0x13100], [R4.64+0x100], !P4 ;  /* 0x1310010004f92fae */ /* 0x0005e8000e101d4a */
[----:B------:R3:W-:Y:S04]  /*1640*/  @P1 LDGSTS.E.BYPASS.LTC128B.128 [R249+0xe100], [R2.64], !P6 ;  /* 0x0e10000002f91fae */ /* 0x0007e8000f101d4a */
[----:B------:R3:W-:Y:S04]  /*1650*/  @P1 LDGSTS.E.BYPASS.LTC128B.128 [R249+0x11100], [R2.64+0x80], !P5 ;  /* 0x1110008002f91fae */ /* 0x0007e8000e901d4a */
[----:B------:R3:W-:Y:S01]  /*1660*/  @P1 LDGSTS.E.BYPASS.LTC128B.128 [R249+0x14100], [R2.64+0x100], !P4 ;  /* 0x1410010002f91fae */ /* 0x0007e2000e101d4a */
[----:B------:R-:W-:Y:S01]  /*1670*/  LOP3.LUT P1, RZ, R10, 0x4, RZ, 0xc0, !PT ;  /* 0x000000040aff7812 */ /* 0x000fe2000782c0ff */
[----:B-1----:R-:W-:-:S02]  /*1680*/  IMAD.WIDE.U32 R6, R22, c[0x0][0x208], R16 ;  /* 0x0000820016067a25 */ /* 0x002fc400078e0010 */
[----:B------:R-:W0:Y:S02]  /*1690*/  LDGDEPBAR ;  /* 0x00000000000079af */ /* 0x000e240000000000 */
[----:B--2---:R-:W-:Y:S02]  /*16a0*/  IMAD.SHL.U32 R4, R12, 0x40, RZ ;  /* 0x000000400c047824 */ /* 0x004fe400078e00ff */
[----:B------:R-:W-:-:S03]  /*16b0*/  IMAD.SHL.U32 R5, R22, 0x8, RZ ;  /* 0x0000000816057824 */ /* 0x000fc600078e00ff */
[----:B------:R-:W-:Y:S01]  /*16c0*/  LOP3.LUT R4, R11, 0xfffffe00, R4, 0xf8, !PT ;  /* 0xfffffe000b047812 */ /* 0x000fe200078ef804 */
[----:B---3--:R-:W-:Y:S01]  /*16d0*/  IMAD.SHL.U32 R2, R117, 0x20, RZ ;  /* 0x0000002075027824 */ /* 0x008fe200078e00ff */
[----:B------:R-:W-:-:S04]  /*16e0*/  DEPBAR.LE SB0, 0x1 ;  /* 0x000080400000791a */ /* 0x000fc80000000000 */
[----:B------:R-:W-:Y:S02]  /*16f0*/  LOP3.LUT R2, R2, 0x7ffffc00, RZ, 0xc0, !PT ;  /* 0x7ffffc0002027812 */ /* 0x000fe400078ec0ff */
[----:B------:R-:W-:Y:S01]  /*1700*/  LOP3.LUT R3, R0, 0x8, R5, 0xf8, !PT ;  /* 0x0000000800037812 */ /* 0x000fe200078ef805 */
[----:B------:R-:W-:Y:S01]  /*1710*/  IMAD.MOV.U32 R5, RZ, RZ, 0x10 ;  /* 0x00000010ff057424 */ /* 0x000fe200078e00ff */
[----:B------:R-:W-:Y:S01]  /*1720*/  SHF.R.U32.HI R0, RZ, 0x3, R0 ;  /* 0x00000003ff007819 */ /* 0x000fe20000011600 */
[----:B------:R-:W-:Y:S02]  /*1730*/  IMAD.IADD R208, R4, 0x1, R2 ;  /* 0x0000000104d07824 */ /* 0x000fe400078e0202 */
[----:B------:R-:W-:Y:S01]  /*1740*/  IMAD.MOV.U32 R2, RZ, RZ, 0x20 ;  /* 0x00000020ff027424 */ /* 0x000fe200078e00ff */
[----:B------:R-:W-:Y:S02]  /*1750*/  SEL R5, R5, 0xfffffff0, !P0 ;  /* 0xfffffff005057807 */ /* 0x000fe40004000000 */
[C---:B------:R-:W-:Y:S01]  /*1760*/  LEA R216, R208.reuse, 0x100, 0x1 ;  /* 0x00000100d0d87811 */ /* 0x040fe200078e08ff */
[----:B------:R-:W-:Y:S01]  /*1770*/  IMAD.SHL.U32 R208, R208, 0x2, RZ ;  /* 0x00000002d0d07824 */ /* 0x000fe200078e00ff */
[----:B------:R-:W-:Y:S01]  /*1780*/  BAR.SYNC.DEFER_BLOCKING 0x0 ;  /* 0x0000000000007b1d */ /* 0x000fe20000010000 */
[----:B------:R-:W-:-:S02]  /*1790*/  SEL R2, R2, 0xffffffe0, !P1 ;  /* 0xffffffe002027807 */ /* 0x000fc40004800000 */
[--C-:B------:R-:W-:Y:S01]  /*17a0*/  IMAD R212, R5, 0x2, R216.reuse ;  /* 0x0000000205d47824 */ /* 0x100fe200078e02d8 */
[----:B------:R-:W-:Y:S01]  /*17b0*/  LOP3.LUT R0, R3, R0, RZ, 0x3c, !PT ;  /* 0x0000000003007212 */ /* 0x000fe200078e3cff */
[----:B------:R-:W-:Y:S01]  /*17c0*/  IMAD.U32 R3, RZ, RZ, UR9 ;  /* 0x00000009ff037e24 */ /* 0x000fe2000f8e00ff */
[----:B------:R-:W-:Y:S01]  /*17d0*/  LOP3.LUT P0, RZ, R24, 0x2, RZ, 0xc0, !PT ;  /* 0x0000000218ff7812 */ /* 0x000fe2000780c0ff */
[C---:B------:R-:W-:Y:S02]  /*17e0*/  IMAD R216, R2.reuse, 0x2, R216 ;  /* 0x0000000202d87824 */ /* 0x040fe400078e02d8 */
[----:B------:R-:W-:Y:S02]  /*17f0*/  IMAD R220, R2, 0x2, R212 ;  /* 0x0000000202dc7824 */ /* 0x000fe400078e02d4 */
[----:B------:R-:W-:-:S04]  /*1800*/  IMAD R0, R25, 0x200, R0 ;  /* 0x0000020019007824 */ /* 0x000fc800078e0200 */
[----:B------:R-:W-:Y:S02]  /*1810*/  IMAD.SHL.U32 R224, R0, 0x2, RZ ;  /* 0x0000000200e07824 */ /* 0x000fe400078e00ff */
[----:B------:R-:W-:-:S03]  /*1820*/  IMAD R0, R28, c[0x0][0x208], RZ ;  /* 0x000082001c007a24 */ /* 0x000fc600078e02ff */
[----:B------:R-:W-:Y:S01]  /*1830*/  IADD3 R231, R224, 0xc120, RZ ;  /* 0x0000c120e0e77810 */ /* 0x000fe20007ffe0ff */
[----:B------:R-:W-:Y:S01]  /*1840*/  IMAD R0, R22, c[0x0][0x20c], R0 ;  /* 0x0000830016007a24 */ /* 0x000fe200078e0200 */
[----:B------:R-:W-:Y:S03]  /*1850*/  LDSM.16.M88.4 R156, [R208+0x100] ;  /* 0x00010000d09c783b */ /* 0x000fe60000000200 */
[----:B------:R-:W-:Y:S01]  /*1860*/  IMAD.IADD R7, R7, 0x1, R0 ;  /* 0x0000000107077824 */ /* 0x000fe200078e0200 */
[----:B------:R-:W-:Y:S01]  /*1870*/  IADD3 R0, R224, 0xc100, RZ ;  /* 0x0000c100e0007810 */ /* 0x000fe20007ffe0ff */
[----:B------:R-:W-:Y:S02]  /*1880*/  LDSM.16.M88.4 R192, [R208+0x4100] ;  /* 0x00410000d0c0783b */ /* 0x000fe40000000200 */
[----:B------:R-:W-:Y:S01]  /*1890*/  IMAD.WIDE.U32 R6, R3, c[0x0][0x210], R6 ;  /* 0x0000840003067a25 */ /* 0x000fe200078e0006 */
[----:B------:R-:W-:Y:S01]  /*18a0*/  @P0 IADD3 R231, R0, -0x20, RZ ;  /* 0xffffffe000e70810 */ /* 0x000fe20007ffe0ff */
[----:B------:R-:W-:Y:S02]  /*18b0*/  LDSM.16.M88.4 R160, [R212] ;  /* 0x00000000d4a0783b */ /* 0x000fe40000000200 */
[----:B------:R-:W-:Y:S01]  /*18c0*/  IMAD R0, R21, c[0x0][0x218], RZ ;  /* 0x0000860015007a24 */ /* 0x000fe200078e02ff */
[----:B------:R-:W-:Y:S01]  /*18d0*/  IADD3 R7, R7, UR4, RZ ;  /* 0x0000000407077c10 */ /* 0x000fe2000fffe0ff */
[----:B------:R-:W-:Y:S01]  /*18e0*/  ULDC.64 UR4, c[0x0][0x208] ;  /* 0x0000820000047ab9 */ /* 0x000fe20000000a00 */
[----:B------:R-:W-:Y:S01]  /*18f0*/  LDSM.16.M88.4 R196, [R212+0x4000] ;  /* 0x00400000d4c4783b */ /* 0x000fe20000000200 */
[----:B------:R-:W-:Y:S01]  /*1900*/  UIMAD UR18, UR17, UR4, URZ ;  /* 0x00000004111272a4 */ /* 0x000fe2000f8e023f */
[C---:B------:R-:W-:Y:S01]  /*1910*/  IMAD R0, R20.reuse, c[0x0][0x21c], R0 ;  /* 0x0000870014007a24 */ /* 0x040fe200078e0200 */
[----:B------:R-:W-:Y:S01]  /*1920*/  UIMAD.WIDE.U32 UR20, UR7, UR4, URZ ;  /* 0x00000004071472a5 */ /* 0x000fe2000f8e003f */
[----:B------:R-:W-:Y:S01]  /*1930*/  LDSM.16.M88.4 R176, [R216] ;  /* 0x00000000d8b0783b */ /* 0x000fe20000000200 */
[----:B------:R-:W-:Y:S01]  /*1940*/  UIMAD UR18, UR7, UR5, UR18 ;  /* 0x00000005071272a4 */ /* 0x000fe2000f8e0212 */
[----:B------:R-:W-:Y:S01]  /*1950*/  IMAD.WIDE.U32 R32, R20, c[0x0][0x218], R6 ;  /* 0x0000860014207a25 */ /* 0x000fe200078e0006 */
[----:B------:R-:W-:Y:S01]  /*1960*/  USHF.L.U32 UR13, UR4, 0x6, URZ ;  /* 0x00000006040d7899 */ /* 0x000fe2000800063f */
[----:B------:R-:W-:Y:S01]  /*1970*/  LDSM.16.M88.4 R200, [R216+0x4000] ;  /* 0x00400000d8c8783b */ /* 0x000fe20000000200 */
[----:B------:R-:W-:Y:S01]  /*1980*/  UIADD3 UR18, UR21, UR18, URZ ;  /* 0x0000001215127290 */ /* 0x000fe2000fffe03f */
[----:B------:R-:W-:Y:S01]  /*1990*/  IMAD.IADD R31, R33, 0x1, R0 ;  /* 0x00000001211f7824 */ /* 0x000fe200078e0200 */
[----:B------:R-:W-:Y:S01]  /*19a0*/  UMOV UR17, 0x6 ;  /* 0x0000000600117882 */ /* 0x000fe20000000000 */
[----:B------:R-:W-:Y:S01]  /*19b0*/  LDSM.16.M88.4 R188, [R220] ;  /* 0x00000000dcbc783b */ /* 0x000fe20000000200 */
[----:B------:R-:W-:Y:S01]  /*19c0*/  IMAD.U32 R6, RZ, RZ, UR20 ;  /* 0x00000014ff067e24 */ /* 0x000fe2000f8e00ff */
[----:B------:R-:W-:Y:S01]  /*19d0*/  UIMAD UR18, UR18, 0x60, URZ ;  /* 0x00000060121278a4 */ /* 0x000fe2000f8e023f */
[----:B------:R-:W-:Y:S01]  /*19e0*/  IMAD.MOV.U32 R30, RZ, RZ, R32 ;  /* 0x000000ffff1e7224 */ /* 0x000fe200078e0020 */
[----:B------:R-:W-:Y:S01]  /*19f0*/  LDSM.16.M88.4 R204, [R220+0x4000] ;  /* 0x00400000dccc783b */ /* 0x000fe20000000200 */
[----:B------:R-:W-:Y:S01]  /*1a00*/  IMAD.U32 R16, RZ, RZ, UR13 ;  /* 0x0000000dff107e24 */ /* 0x000fe2000f8e00ff */
[----:B------:R-:W-:Y:S01]  /*1a10*/  USHF.L.U64.HI UR17, UR4, UR17, UR5 ;  /* 0x0000001104117299 */ /* 0x000fe20008010205 */
[----:B------:R-:W-:Y:S01]  /*1a20*/  IMAD.WIDE.U32 R10, R6, 0x60, R30 ;  /* 0x00000060060a7825 */ /* 0x000fe200078e001e */
[----:B------:R-:W-:Y:S01]  /*1a30*/  LDSM.16.M88.4 R208, [R208+0x8100] ;  /* 0x00810000d0d0783b */ /* 0x000fe20000000200 */
[----:B------:R-:W-:-:S02]  /*1a40*/  SEL R3, RZ, 0x4, P4 ;  /* 0x00000004ff037807 */ /* 0x000fc40002000000 */
[----:B------:R-:W-:Y:S01]  /*1a50*/  IMAD.U32 R7, RZ, RZ, UR21 ;  /* 0x00000015ff077e24 */ /* 0x000fe2000f8e00ff */
[----:B------:R-:W-:Y:S01]  /*1a60*/  LDSM.16.M88.4 R212, [R212+0x8000] ;  /* 0x00800000d4d4783b */ /* 0x000fe20000000200 */
[----:B------:R-:W-:Y:S02]  /*1a70*/  IADD3 R0, R11, UR18, RZ ;  /* 0x000000120b007c10 */ /* 0x000fe4000fffe0ff */
[C---:B------:R-:W-:Y:S01]  /*1a80*/  LEA R6, P0, R10.reuse, c[0x0][0x1f8], 0x1 ;  /* 0x00007e000a067a11 */ /* 0x040fe200078008ff */
[----:B------:R-:W-:Y:S01]  /*1a90*/  LDSM.16.M88.4 R216, [R216+0x8000] ;  /* 0x00800000d8d8783b */ /* 0x000fe20000000200 */
[----:B------:R-:W-:Y:S02]  /*1aa0*/  IADD3 R248, R231, 0x800, RZ ;  /* 0x00000800e7f87810 */ /* 0x000fe40007ffe0ff */
[----:B------:R-:W-:Y:S01]  /*1ab0*/  LEA.HI.X R7, R10, c[0x0][0x1fc], R0, 0x1, P0 ;  /* 0x00007f000a077a11 */ /* 0x000fe200000f0c00 */
[----:B------:R-:W-:Y:S01]  /*1ac0*/  LDSM.16.M88.4 R220, [R220+0x8000] ;  /* 0x00800000dcdc783b */ /* 0x000fe20000000200 */
[----:B------:R-:W-:-:S02]  /*1ad0*/  IADD3 R16, P1, P0, R16, 0x80, R6 ;  /* 0x0000008010107810 */ /* 0x000fc4000783e006 */
[----:B------:R-:W-:Y:S01]  /*1ae0*/  IADD3 R10, P2, R6, UR13, RZ ;  /* 0x0000000d060a7c10 */ /* 0x000fe2000ff5e0ff */
[----:B------:R-:W-:Y:S01]  /*1af0*/  BAR.SYNC.DEFER_BLOCKING 0x0 ;  /* 0x0000000000007b1d */ /* 0x000fe20000010000 */
[----:B------:R-:W-:Y:S02]  /*1b00*/  IADD3.X R17, RZ, UR17, R7, P1, P0 ;  /* 0x00000011ff117c10 */ /* 0x000fe40008fe0407 */
[----:B------:R-:W-:Y:S02]  /*1b10*/  IADD3.X R11, R7, UR17, RZ, P2, !PT ;  /* 0x00000011070b7c10 */ /* 0x000fe400097fe4ff */
[----:B------:R-:W-:Y:S01]  /*1b20*/  ISETP.LT.OR P2, PT, R9, 0x1, P6 ;  /* 0x000000010900780c */ /* 0x000fe20003741670 */
[----:B------:R-:W-:Y:S01]  /*1b30*/  STL.64 [R1+0x8], R32 ;  /* 0x0000082001007387 */ /* 0x000fe20000100a00 */
[C---:B------:R-:W-:Y:S02]  /*1b40*/  IADD3 R247, R231.reuse, 0x1000, RZ ;  /* 0x00001000e7f77810 */ /* 0x040fe40007ffe0ff */
[C---:B------:R-:W-:Y:S01]  /*1b50*/  IADD3 R246, R231.reuse, 0x1800, RZ ;  /* 0x00001800e7f67810 */ /* 0x040fe20007ffe0ff */
[----:B------:R-:W-:Y:S01]  /*1b60*/  STL.64 [R1], R30 ;  /* 0x0000001e01007387 */ /* 0x000fe20000100a00 */
[----:B------:R-:W-:-:S02]  /*1b70*/  IADD3 R245, R231, 0x2000, RZ ;  /* 0x00002000e7f57810 */ /* 0x000fc40007ffe0ff */
[C---:B------:R-:W-:Y:S02]  /*1b80*/  IADD3 R244, R231.reuse, 0x2800, RZ ;  /* 0x00002800e7f47810 */ /* 0x040fe40007ffe0ff */
[C---:B------:R-:W-:Y:S02]  /*1b90*/  IADD3 R243, R231.reuse, 0x3000, RZ ;  /* 0x00003000e7f37810 */ /* 0x040fe40007ffe0ff */
[C---:B------:R-:W-:Y:S02]  /*1ba0*/  IADD3 R242, R231.reuse, 0x3800, RZ ;  /* 0x00003800e7f27810 */ /* 0x040fe40007ffe0ff */
[C---:B------:R-:W-:Y:S02]  /*1bb0*/  IADD3 R241, R231.reuse, 0x4000, RZ ;  /* 0x00004000e7f17810 */ /* 0x040fe40007ffe0ff */
[C---:B------:R-:W-:Y:S02]  /*1bc0*/  IADD3 R240, R231.reuse, 0x4800, RZ ;  /* 0x00004800e7f07810 */ /* 0x040fe40007ffe0ff */
[----:B------:R-:W-:Y:S01]  /*1bd0*/  IADD3 R239, R231, 0x5000, RZ ;  /* 0x00005000e7ef7810 */ /* 0x000fe20007ffe0ff */
[----:B------:R-:W-:-:S04]  /*1be0*/  DEPBAR.LE SB0, 0x0 ;  /* 0x000080000000791a */ /* 0x000fc80000000000 */
[----:B------:R-:W-:Y:S01]  /*1bf0*/  BAR.SYNC.DEFER_BLOCKING 0x0 ;  /* 0x0000000000007b1d */ /* 0x000fe20000010000 */
[C---:B------:R-:W-:Y:S02]  /*1c00*/  IADD3 R238, R231.reuse, 0x5800, RZ ;  /* 0x00005800e7ee7810 */ /* 0x040fe40007ffe0ff */
[C---:B------:R-:W-:Y:S02]  /*1c10*/  IADD3 R237, R231.reuse, 0x6000, RZ ;  /* 0x00006000e7ed7810 */ /* 0x040fe40007ffe0ff */
[C---:B------:R-:W-:Y:S02]  /*1c20*/  IADD3 R236, R231.reuse, 0x6800, RZ ;  /* 0x00006800e7ec7810 */ /* 0x040fe40007ffe0ff */
[C---:B------:R-:W-:Y:S02]  /*1c30*/  IADD3 R235, R231.reuse, 0x7000, RZ ;  /* 0x00007000e7eb7810 */ /* 0x040fe40007ffe0ff */
[C---:B------:R-:W-:Y:S02]  /*1c40*/  IADD3 R234, R231.reuse, 0x7800, RZ ;  /* 0x00007800e7ea7810 */ /* 0x040fe40007ffe0ff */
[----:B------:R-:W-:-:S02]  /*1c50*/  IADD3 R233, R231, 0x8000, RZ ;  /* 0x00008000e7e97810 */ /* 0x000fc40007ffe0ff */
[----:B------:R-:W-:Y:S01]  /*1c60*/  IADD3 R232, R231, 0x8800, RZ ;  /* 0x00008800e7e87810 */ /* 0x000fe20007ffe0ff */
[----:B------:R-:W1:Y:S04]  /*1c70*/  LDSM.16.M88.4 R12, [R224+0xc100] ;  /* 0x00c10000e00c783b */ /* 0x000e680000000200 */
[----:B------:R-:W-:Y:S04]  /*1c80*/  LDSM.16.M88.4 R36, [R231] ;  /* 0x00000000e724783b */ /* 0x000fe80000000200 */
[----:B------:R-:W2:Y:S04]  /*1c90*/  LDSM.16.M88.4 R48, [R224+0xc900] ;  /* 0x00c90000e030783b */ /* 0x000ea80000000200 */
[----:B------:R-:W3:Y:S04]  /*1ca0*/  LDSM.16.M88.4 R60, [R231+0x800] ;  /* 0x00080000e73c783b */ /* 0x000ee80000000200 */
[----:B------:R-:W4:Y:S04]  /*1cb0*/  LDSM.16.M88.4 R40, [R224+0xd100] ;  /* 0x00d10000e028783b */ /* 0x000f280000000200 */
[----:B------:R-:W-:Y:S04]  /*1cc0*/  LDSM.16.M88.4 R52, [R224+0xe900] ;  /* 0x00e90000e034783b */ /* 0x000fe80000000200 */
[----:B------:R-:W-:Y:S04]  /*1cd0*/  LDSM.16.M88.4 R56, [R231+0x1000] ;  /* 0x00100000e738783b */ /* 0x000fe80000000200 */
[----:B------:R-:W-:Y:S04]  /*1ce0*/  LDSM.16.M88.4 R64, [R231+0x1800] ;  /* 0x00180000e740783b */ /* 0x000fe80000000200 */
[----:B------:R-:W-:Y:S04]  /*1cf0*/  LDSM.16.M88.4 R68, [R231+0x2000] ;  /* 0x00200000e744783b */ /* 0x000fe80000000200 */
[----:B------:R-:W-:Y:S01]  /*1d00*/  LDSM.16.M88.4 R84, [R231+0x2800] ;  /* 0x00280000e754783b */ /* 0x000fe20000000200 */
[C---:B-1----:R-:W-:Y:S07]  /*1d10*/  HMMA.16816.F32.BF16 R20, R156.reuse, R12, RZ ;  /* 0x0000000c9c14723c */ /* 0x042fee00000418ff */
[----:B------:R-:W-:Y:S01]  /*1d20*/  SEL R12, RZ, 0x1, P6 ;  /* 0x00000001ff0c7807 */ /* 0x000fe20003000000 */
[----:B------:R-:W-:Y:S03]  /*1d30*/  HMMA.16816.F32.BF16 R28, R156, R14, RZ ;  /* 0x0000000e9c1c723c */ /* 0x000fe600000418ff */
[----:B------:R-:W-:-:S04]  /*1d40*/  IADD3 R0, R3, R8, R12 ;  /* 0x0000000803007210 */ /* 0x000fc80007ffe00c */
[----:B------:R-:W-:Y:S01]  /*1d50*/  IMAD.U32 R14, RZ, RZ, UR13 ;  /* 0x0000000dff0e7e24 */ /* 0x000fe2000f8e00ff */
[----:B------:R-:W-:Y:S01]  /*1d60*/  LOP3.LUT P3, RZ, R0, 0x2, RZ, 0xc0, !PT ;  /* 0x0000000200ff7812 */ /* 0x000fe2000786c0ff */
[----:B--2---:R-:W-:Y:S03]  /*1d70*/  HMMA.16816.F32.BF16 R32, R156, R48, RZ ;  /* 0x000000309c20723c */ /* 0x004fe600000418ff */
[----:B------:R-:W-:-:S04]  /*1d80*/  IADD3 R14, P1, P0, R14, 0x100, R6 ;  /* 0x000001000e0e7810 */ /* 0x000fc8000783e006 */
[----:B------:R-:W-:Y:S01]  /*1d90*/  IADD3.X R15, RZ, UR17, R7, P1, P0 ;  /* 0x00000011ff0f7c10 */ /* 0x000fe20008fe0407 */
[----:B------:R-:W-:Y:S01]  /*1da0*/  HMMA.16816.F32.BF16 R92, R160, R36, R20 ;  /* 0x00000024a05c723c */ /* 0x000fe20000041814 */
[----:B------:R-:W-:Y:S01]  /*1db0*/  ISETP.LT.OR P1, PT, R9, 0x1, !P3 ;  /* 0x000000010900780c */ /* 0x000fe20005f21670 */
[----:B------:R-:W1:Y:S01]  /*1dc0*/  LDSM.16.M88.4 R20, [R224+0xd900] ;  /* 0x00d90000e014783b */ /* 0x000e620000000200 */
[----:B------:R-:W-:-:S04]  /*1dd0*/  IADD3 R12, P0, R10, UR13, RZ ;  /* 0x0000000d0a0c7c10 */ /* 0x000fc8000ff1e0ff */
[----:B------:R-:W-:Y:S01]  /*1de0*/  IADD3.X R13, R11, UR17, RZ, P0, !PT ;  /* 0x000000110b0d7c10 */ /* 0x000fe200087fe4ff */
[----:B------:R-:W-:Y:S01]  /*1df0*/  HMMA.16816.F32.BF16 R96, R160, R38, R28 ;  /* 0x00000026a060723c */ /* 0x000fe2000004181c */
[----:B------:R-:W-:Y:S01]  /*1e00*/  LOP3.LUT P0, RZ, R0, 0x4, RZ, 0xc0, !PT ;  /* 0x0000000400ff7812 */ /* 0x000fe2000780c0ff */
[----:B------:R-:W2:Y:S01]  /*1e10*/  LDSM.16.M88.4 R28, [R224+0xe100] ;  /* 0x00e10000e01c783b */ /* 0x000ea20000000200 */
[----:B------:R-:W-:-:S03]  /*1e20*/  IMAD.MOV.U32 R0, RZ, RZ, 0x40 ;  /* 0x00000040ff007424 */ /* 0x000fc600078e00ff */
[----:B------:R-:W-:Y:S01]  /*1e30*/  @!PT LDS RZ, [RZ] ;  /* 0x00000000fffff984 */ /* 0x000fe20000000800 */
[----:B------:R-:W-:Y:S01]  /*1e40*/  @!PT LDS RZ, [RZ] ;  /* 0x00000000fffff984 */ /* 0x000fe20000000800 */
[----:B------:R-:W-:Y:S01]  /*1e50*/  @!PT LDS RZ, [RZ] ;  /* 0x00000000fffff984 */ /* 0x000fe20000000800 */
[----:B------:R1:W-:Y:S01]  /*1e60*/  LDGSTS.E.BYPASS.LTC128B.128 [R249+0x100], [R6.64], !P2 ;  /* 0x0010000006f97fae */ /* 0x0003e2000d101d4a */
[C---:B------:R-:W-:Y:S01]  /*1e70*/  ISETP.LT.OR P2, PT, R9.reuse, 0x1, !P0 ;  /* 0x000000010900780c */ /* 0x040fe20004741670 */
[----:B---3--:R-:W-:Y:S02]  /*1e80*/  HMMA.16816.F32.BF16 R88, R160, R60, R32 ;  /* 0x0000003ca058723c */ /* 0x008fe40000041820 */
[----:B------:R3:W-:Y:S01]  /*1e90*/  LDGSTS.E.BYPASS.LTC128B.128 [R249+0x3100], [R6.64+0x80], !P1 ;  /* 0x0310008006f97fae */ /* 0x0007e2000c901d4a */
[----:B------:R-:W-:-:S05]  /*1ea0*/  ISETP.LT.OR P1, PT, R9, 0x21, P6 ;  /* 0x000000210900780c */ /* 0x000fca0003721670 */
[C---:B----4-:R-:W-:Y:S04]  /*1eb0*/  HMMA.16816.F32.BF16 R44, R156.reuse, R40, RZ ;  /* 0x000000289c2c723c */ /* 0x050fe800000418ff */
[----:B------:R3:W-:Y:S01]  /*1ec0*/  LDGSTS.E.BYPASS.LTC128B.128 [R249+0x6100], [R6.64+0x100], !P2 ;  /* 0x0610010006f97fae */ /* 0x0007e2000d101d4a */
[C---:B------:R-:W-:Y:S02]  /*1ed0*/  ISETP.LT.OR P2, PT, R9.reuse, 0x21, !P3 ;  /* 0x000000210900780c */ /* 0x040fe40005f41670 */
[C---:B------:R-:W-:Y:S01]  /*1ee0*/  ISETP.LT.OR P3, PT, R9.reuse, 0x41, !P3 ;  /* 0x000000410900780c */ /* 0x040fe20005f61670 */
[----:B------:R4:W-:Y:S01]  /*1ef0*/  LDGSTS.E.BYPASS.LTC128B.128 [R249+0x1100], [R10.64], !P1 ;  /* 0x011000000af97fae */ /* 0x0009e2000c901d4a */
[C---:B------:R-:W-:Y:S01]  /*1f00*/  ISETP.LT.OR P1, PT, R9.reuse, 0x21, !P0 ;  /* 0x000000210900780c */ /* 0x040fe20004721670 */
[----:B------:R-:W-:Y:S01]  /*1f10*/  HMMA.16816.F32.BF16 R40, R156, R42, RZ ;  /* 0x0000002a9c28723c */ /* 0x000fe200000418ff */
[----:B------:R-:W-:-:S07]  /*1f20*/  ISETP.LT.OR P0, PT, R9, 0x41, !P0 ;  /* 0x000000410900780c */ /* 0x000fce0004701670 */
[----:B------:R5:W-:Y:S01]  /*1f30*/  LDGSTS.E.BYPASS.LTC128B.128 [R249+0x4100], [R16.64], !P2 ;  /* 0x0410000010f97fae */ /* 0x000be2000d101d4a */
[----:B------:R-:W-:Y:S01]  /*1f40*/  LOP3.LUT P2, RZ, R24, 0x4, RZ, 0xc0, !PT ;  /* 0x0000000418ff7812 */ /* 0x000fe2000784c0ff */
[----:B-1----:R-:W-:Y:S02]  /*1f50*/  HMMA.16816.F32.BF16 R36, R156, R20, RZ ;  /* 0x000000149c24723c */ /* 0x002fe400000418ff */
[----:B------:R1:W-:Y:S01]  /*1f60*/  LDGSTS.E.BYPASS.LTC128B.128 [R249+0x7100], [R14.64], !P1 ;  /* 0x071000000ef97fae */ /* 0x0003e2000c901d4a */
[----:B------:R-:W-:Y:S02]  /*1f70*/  ISETP.LT.OR P1, PT, R9, 0x41, P6 ;  /* 0x000000410900780c */ /* 0x000fe40003721670 */
[----:B------:R-:W-:-:S03]  /*1f80*/  SEL R0, R0, 0xffffffc0, !P2 ;  /* 0xffffffc000007807 */ /* 0x000fc60005000000 */
[----:B------:R-:W-:Y:S02]  /*1f90*/  HMMA.16816.F32.BF16 R32, R156, R22, RZ ;  /* 0x000000169c20723c */ /* 0x000fe400000418ff */
[----:B------:R-:W-:Y:S02]  /*1fa0*/  IMAD.IADD R230, R224, 0x1, R0 ;  /* 0x00000001e0e67824 */ /* 0x000fe400078e0200 */
[----:B------:R-:W-:-:S04]  /*1fb0*/  IMAD.IADD R227, R0, 0x1, R231 ;  /* 0x0000000100e37824 */ /* 0x000fc800078e02e7 */
[C---:B--2---:R-:W-:Y:S01]  /*1fc0*/  HMMA.16816.F32.BF16 R20, R156.reuse, R28, RZ ;  /* 0x0000001c9c14723c */ /* 0x044fe200000418ff */
[----:B------:R1:W-:Y:S04]  /*1fd0*/  LDGSTS.E.BYPASS.LTC128B.128 [R249+0x2100], [R12.64], !P1 ;  /* 0x021000000cf97fae */ /* 0x0003e8000c901d4a */
[----:B------:R1:W-:Y:S03]  /*1fe0*/  LDGSTS.E.BYPASS.LTC128B.128 [R249+0x5100], [R12.64+0x80], !P3 ;  /* 0x051000800cf97fae */ /* 0x0003e6000d901d4a */
[----:B------:R-:W-:Y:S01]  /*1ff0*/  HMMA.16816.F32.BF16 R48, R156, R50, RZ ;  /* 0x000000329c30723c */ /* 0x000fe200000418ff */
[----:B------:R1:W-:Y:S01]  /*2000*/  LDGSTS.E.BYPASS.LTC128B.128 [R249+0x8100], [R12.64+0x100], !P0 ;  /* 0x081001000cf97fae */ /* 0x0003e2000c101d4a */
[----:B------:R-:W-:-:S03]  /*2010*/  PLOP3.LUT P0, PT, PT, PT, UP0, 0x80, 0x0 ;  /* 0x000000000000781c */ /* 0x000fc60003f0f008 */
[----:B------:R-:W2:Y:S03]  /*2020*/  LDSM.16.M88.4 R24, [R230+0xd100] ;  /* 0x00d10000e618783b */ /* 0x000ea60000000200 */
[C---:B-----5:R-:W-:Y:S01]  /*2030*/  HMMA.16816.F32.BF16 R16, R156.reuse, R30, RZ ;  /* 0x0000001e9c10723c */ /* 0x060fe200000418ff */
[----:B------:R-:W5:Y:S04]  /*2040*/  LDSM.16.M88.4 R72, [R230+0xc100] ;  /* 0x00c10000e648783b */ /* 0x000f680000000200 */
[----:B------:R-:W-:Y:S03]  /*2050*/  LDSM.16.M88.4 R76, [R230+0xc900] ;  /* 0x00c90000e64c783b */ /* 0x000fe60000000200 */
[C---:B----4-:R-:W-:Y:S01]  /*2060*/  HMMA.16816.F32.BF16 R8, R156.reuse, R52, RZ ;  /* 0x000000349c08723c */ /* 0x050fe200000418ff */
[----:B------:R-:W-:Y:S04]  /*2070*/  LDSM.16.M88.4 R108, [R227+0x1800] ;  /* 0x00180000e36c783b */ /* 0x000fe80000000200 */
[----:B------:R-:W-:Y:S03]  /*2080*/  LDSM.16.M88.4 R112, [R227+0x2000] ;  /* 0x00200000e370783b */ /* 0x000fe60000000200 */
[----:B------:R-:W-:Y:S01]  /*2090*/  HMMA.16816.F32.BF16 R52, R156, R54, RZ ;  /* 0x000000369c34723c */ /* 0x000fe200000418ff */
[----:B------:R-:W-:Y:S04]  /*20a0*/  LDSM.16.M88.4 R104, [R224+0xf100] ;  /* 0x00f10000e068783b */ /* 0x000fe80000000200 */
[----:B-1----:R-:W1:Y:S03]  /*20b0*/  LDSM.16.M88.4 R12, [R230+0xe100] ;  /* 0x00e10000e60c783b */ /* 0x002e660000000200 */
[C---:B------:R-:W-:Y:S01]  /*20c0*/  HMMA.16816.F32.BF16 R28, R160.reuse, R68, R20 ;  /* 0x00000044a01c723c */ /* 0x040fe20000041814 */
[----:B------:R-:W0:Y:S07]  /*20d0*/  LDGDEPBAR ;  /* 0x00000000000079af */ /* 0x000e2e0000000000 */
[C---:B------:R-:W-:Y:S08]  /*20e0*/  HMMA.16816.F32.BF16 R44, R160.reuse, R56, R44 ;  /* 0x00000038a02c723c */ /* 0x040ff0000004182c */
[C---:B------:R-:W-:Y:S08]  /*20f0*/  HMMA.16816.F32.BF16 R40, R160.reuse, R58, R40 ;  /* 0x0000003aa028723c */ /* 0x040ff00000041828 */
[C---:B------:R-:W-:Y:S01]  /*2100*/  HMMA.16816.F32.BF16 R20, R160.reuse, R70, R16 ;  /* 0x00000046a014723c */ /* 0x040fe20000041810 */
[----:B------:R-:W4:Y:S07]  /*2110*/  LDSM.16.M88.4 R16, [R230+0xd900] ;  /* 0x00d90000e610783b */ /* 0x000f2e0000000200 */
[C---:B------:R-:W-:Y:S01]  /*2120*/  HMMA.16816.F32.BF16 R80, R160.reuse, R62, R48 ;  /* 0x0000003ea050723c */ /* 0x040fe20000041830 */
[----:B------:R-:W1:Y:S04]  /*2130*/  LDSM.16.M88.4 R48, [R230+0xe900] ;  /* 0x00e90000e630783b */ /* 0x000e680000000200 */
[----:B------:R-:W-:Y:S03]  /*2140*/  LDSM.16.M88.4 R60, [R227] ;  /* 0x00000000e33c783b */ /* 0x000fe60000000200 */
[C---:B------:R-:W-:Y:S08]  /*2150*/  HMMA.16816.F32.BF16 R8, R160.reuse, R84, R8 ;  /* 0x00000054a008723c */ /* 0x040ff00000041808 */
[C---:B------:R-:W-:Y:S01]  /*2160*/  HMMA.16816.F32.BF16 R52, R160.reuse, R86, R52 ;  /* 0x00000056a034723c */ /* 0x040fe20000041834 */
[----:B------:R-:W1:Y:S07]  /*2170*/  LDSM.16.M88.4 R84, [R227+0x1000] ;  /* 0x00100000e354783b */ /* 0x000e6e0000000200 */
[C---:B------:R-:W-:Y:S08]  /*2180*/  HMMA.16816.F32.BF16 R36, R160.reuse, R64, R36 ;  /* 0x00000040a024723c */ /* 0x040ff00000041824 */
[----:B------:R-:W-:Y:S08]  /*2190*/  HMMA.16816.F32.BF16 R32, R160, R66, R32 ;  /* 0x00000042a020723c */ /* 0x000ff00000041820 */
[C---:B--2---:R-:W-:Y:S08]  /*21a0*/  HMMA.16816.F32.BF16 R44, R176.reuse, R24, R44 ;  /* 0x00000018b02c723c */ /* 0x044ff0000004182c */
[C---:B------:R-:W-:Y:S08]  /*21b0*/  HMMA.16816.F32.BF16 R40, R176.reuse, R26, R40 ;  /* 0x0000001ab028723c */ /* 0x040ff00000041828 */
[C---:B-----5:R-:W-:Y:S01]  /*21c0*/  HMMA.16816.F32.BF16 R56, R176.reuse, R72, R92 ;  /* 0x00000048b038723c */ /* 0x060fe2000004185c */
[----:B------:R-:W2:Y:S07]  /*21d0*/  LDSM.16.M88.4 R92, [R227+0x800] ;  /* 0x00080000e35c783b */ /* 0x000eae0000000200 */
[C---:B-1----:R-:W-:Y:S01]  /*21e0*/  HMMA.16816.F32.BF16 R24, R176.reuse, R14, R20 ;  /* 0x0000000eb018723c */ /* 0x042fe20000041814 */
[----:B------:R-:W1:Y:S07]  /*21f0*/  LDSM.16.M88.4 R20, [R227+0x2800] ;  /* 0x00280000e314783b */ /* 0x000e6e0000000200 */
[C---:B------:R-:W-:Y:S08]  /*2200*/  HMMA.16816.F32.BF16 R72, R176.reuse, R74, R96 ;  /* 0x0000004ab048723c */ /* 0x040ff00000041860 */
[C---:B----4-:R-:W-:Y:S08]  /*2210*/  HMMA.16816.F32.BF16 R36, R176.reuse, R16, R36 ;  /* 0x00000010b024723c */ /* 0x050ff00000041824 */
[C---:B------:R-:W-:Y:S08]  /*2220*/  HMMA.16816.F32.BF16 R32, R176.reuse, R18, R32 ;  /* 0x00000012b020723c */ /* 0x040ff00000041820 */
[C---:B------:R-:W-:Y:S08]  /*2230*/  HMMA.16816.F32.BF16 R68, R176.reuse, R76, R88 ;  /* 0x0000004cb044723c */ /* 0x040ff00000041858 */
[C---:B------:R-:W-:Y:S08]  /*2240*/  HMMA.16816.F32.BF16 R16, R176.reuse, R48, R8 ;  /* 0x00000030b010723c */ /* 0x040ff00000041808 */
[C---:B------:R-:W-:Y:S08]  /*2250*/  HMMA.16816.F32.BF16 R28, R176.reuse, R12, R28 ;  /* 0x0000000cb01c723c */ /* 0x040ff0000004181c */
[----:B------:R-:W-:Y:S01]  /*2260*/  HMMA.16816.F32.BF16 R12, R176, R50, R52 ;  /* 0x00000032b00c723c */ /* 0x000fe20000041834 */
[----:B------:R-:W4:Y:S07]  /*2270*/  LDSM.16.M88.4 R52, [R224+0x10100] ;  /* 0x01010000e034783b */ /* 0x000f2e0000000200 */
[C---:B------:R-:W-:Y:S01]  /*2280*/  HMMA.16816.F32.BF16 R88, R188.reuse, R84, R44 ;  /* 0x00000054bc58723c */ /* 0x040fe2000004182c */
[----:B------:R-:W5:Y:S07]  /*2290*/  LDSM.16.M88.4 R44, [R224+0xf900] ;  /* 0x00f90000e02c783b */ /* 0x000f6e0000000200 */
[----:B------:R-:W-:Y:S01]  /*22a0*/  HMMA.16816.F32.BF16 R84, R188, R86, R40 ;  /* 0x00000056bc54723c */ /* 0x000fe20000041828 */
[----:B------:R-:W1:Y:S07]  /*22b0*/  LDSM.16.M88.4 R40, [R224+0x11900] ;  /* 0x01190000e028783b */ /* 0x000e6e0000000200 */
[----:B------:R-:W-:Y:S08]  /*22c0*/  HMMA.16816.F32.BF16 R64, R176, R78, R80 ;  /* 0x0000004eb040723c */ /* 0x000ff00000041850 */
[C---:B------:R-:W-:Y:S08]  /*22d0*/  HMMA.16816.F32.BF16 R8, R188.reuse, R60, R56 ;  /* 0x0000003cbc08723c */ /* 0x040ff00000041838 */
[C---:B------:R-:W-:Y:S01]  /*22e0*/  HMMA.16816.F32.BF16 R100, R188.reuse, R62, R72 ;  /* 0x0000003ebc64723c */ /* 0x040fe20000041848 */
[----:B------:R-:W3:Y:S07]  /*22f0*/  LDSM.16.M88.4 R60, [R224+0x11100] ;  /* 0x01110000e03c783b */ /* 0x000eee0000000200 */
[C---:B--2---:R-:W-:Y:S08]  /*2300*/  HMMA.16816.F32.BF16 R96, R188.reuse, R92, R68 ;  /* 0x0000005cbc60723c */ /* 0x044ff00000041844 */
[C---:B------:R-:W-:Y:S01]  /*2310*/  HMMA.16816.F32.BF16 R80, R188.reuse, R108, R36 ;  /* 0x0000006cbc50723c */ /* 0x040fe20000041824 */
[----:B------:R-:W2:Y:S07]  /*2320*/  LDSM.16.M88.4 R36, [R231+0x3000] ;  /* 0x00300000e724783b */ /* 0x000eae0000000200 */
[C---:B-1----:R-:W-:Y:S08]  /*2330*/  HMMA.16816.F32.BF16 R56, R188.reuse, R20, R16 ;  /* 0x00000014bc38723c */ /* 0x042ff00000041810 */
[C---:B------:R-:W-:Y:S01]  /*2340*/  HMMA.16816.F32.BF16 R76, R188.reuse, R110, R32 ;  /* 0x0000006ebc4c723c */ /* 0x040fe20000041820 */
[----:B------:R-:W1:Y:S07]  /*2350*/  LDSM.16.M88.4 R108, [R231+0x3800] ;  /* 0x00380000e76c783b */ /* 0x000e6e0000000200 */
[C---:B------:R-:W-:Y:S01]  /*2360*/  HMMA.16816.F32.BF16 R92, R188.reuse, R94, R64 ;  /* 0x0000005ebc5c723c */ /* 0x040fe20000041840 */
[----:B------:R-:W1:Y:S07]  /*2370*/  LDSM.16.M88.4 R64, [R224+0x10900] ;  /* 0x01090000e040783b */ /* 0x000e6e0000000200 */
[C---:B------:R-:W-:Y:S08]  /*2380*/  HMMA.16816.F32.BF16 R72, R188.reuse, R112, R28 ;  /* 0x00000070bc48723c */ /* 0x040ff0000004181c */
[----:B------:R-:W-:Y:S08]  /*2390*/  HMMA.16816.F32.BF16 R68, R188, R114, R24 ;  /* 0x00000072bc44723c */ /* 0x000ff00000041818 */
[C---:B------:R-:W-:Y:S08]  /*23a0*/  HMMA.16816.F32.BF16 R32, R192.reuse, R104, R8 ;  /* 0x00000068c020723c */ /* 0x040ff00000041808 */
[----:B------:R-:W-:Y:S01]  /*23b0*/  HMMA.16816.F32.BF16 R28, R192, R106, R100 ;  /* 0x0000006ac01c723c */ /* 0x000fe20000041864 */
[----:B------:R-:W1:Y:S04]  /*23c0*/  LDSM.16.M88.4 R100, [R231+0x4000] ;  /* 0x00400000e764783b */ /* 0x000e680000000200 */
[----:B------:R-:W-:Y:S03]  /*23d0*/  LDSM.16.M88.4 R104, [R231+0x4800] ;  /* 0x00480000e768783b */ /* 0x000fe60000000200 */
[----:B------:R-:W-:Y:S08]  /*23e0*/  HMMA.16816.F32.BF16 R48, R188, R22, R12 ;  /* 0x00000016bc30723c */ /* 0x000ff0000004180c */
[C---:B----4-:R-:W-:Y:S08]  /*23f0*/  HMMA.16816.F32.BF16 R16, R192.reuse, R52, R88 ;  /* 0x00000034c010723c */ /* 0x050ff00000041858 */
[C---:B-----5:R-:W-:Y:S08]  /*2400*/  HMMA.16816.F32.BF16 R24, R192.reuse, R44, R96 ;  /* 0x0000002cc018723c */ /* 0x060ff00000041860 */
[C---:B------:R-:W-:Y:S01]  /*2410*/  HMMA.16816.F32.BF16 R12, R192.reuse, R54, R84 ;  /* 0x00000036c00c723c */ /* 0x040fe20000041854 */
[----:B------:R-:W4:Y:S07]  /*2420*/  LDSM.16.M88.4 R84, [R231+0x5000] ;  /* 0x00500000e754783b */ /* 0x000f2e0000000200 */
[C---:B------:R-:W-:Y:S01]  /*2430*/  HMMA.16816.F32.BF16 R88, R192.reuse, R40, R56 ;  /* 0x00000028c058723c */ /* 0x040fe20000041838 */
[----:B------:R-:W5:Y:S07]  /*2440*/  LDSM.16.M88.4 R56, [R230+0xf100] ;  /* 0x00f10000e638783b */ /* 0x000f6e0000000200 */
[C---:B------:R-:W-:Y:S08]  /*2450*/  HMMA.16816.F32.BF16 R20, R192.reuse, R46, R92 ;  /* 0x0000002ec014723c */ /* 0x040ff0000004185c */
[C---:B---3--:R-:W-:Y:S08]  /*2460*/  HMMA.16816.F32.BF16 R92, R192.reuse, R60, R72 ;  /* 0x0000003cc05c723c */ /* 0x048ff00000041848 */
[----:B------:R-:W-:Y:S08]  /*2470*/  HMMA.16816.F32.BF16 R96, R192, R62, R68 ;  /* 0x0000003ec060723c */ /* 0x000ff00000041844 */
[C---:B--2---:R-:W-:Y:S01]  /*2480*/  HMMA.16816.F32.BF16 R52, R196.reuse, R36, R32 ;  /* 0x00000024c434723c */ /* 0x044fe20000041820 */
[----:B------:R-:W-:Y:S07]  /*2490*/  LDSM.16.M88.4 R32, [R230+0x10100] ;  /* 0x01010000e620783b */ /* 0x000fee0000000200 */
[C---:B------:R-:W-:Y:S01]  /*24a0*/  HMMA.16816.F32.BF16 R60, R196.reuse, R38, R28 ;  /* 0x00000026c43c723c */ /* 0x040fe2000004181c */
[----:B------:R-:W-:Y:S04]  /*24b0*/  LDSM.16.M88.4 R28, [R230+0x10900] ;  /* 0x01090000e61c783b */ /* 0x000fe80000000200 */
[----:B------:R-:W-:Y:S03]  /*24c0*/  LDSM.16.M88.4 R36, [R230+0xf900] ;  /* 0x00f90000e624783b */ /* 0x000fe60000000200 */
[----:B-1----:R-:W-:Y:S01]  /*24d0*/  HMMA.16816.F32.BF16 R68, R196, R108, R24 ;  /* 0x0000006cc444723c */ /* 0x002fe20000041818 */
[----:B------:R-:W1:Y:S07]  /*24e0*/  LDSM.16.M88.4 R24, [R230+0x11100] ;  /* 0x01110000e618783b */ /* 0x000e6e0000000200 */
[C---:B------:R-:W-:Y:S08]  /*24f0*/  HMMA.16816.F32.BF16 R8, R192.reuse, R64, R80 ;  /* 0x00000040c008723c */ /* 0x040ff00000041850 */
[C---:B------:R-:W-:Y:S08]  /*2500*/  HMMA.16816.F32.BF16 R80, R192.reuse, R66, R76 ;  /* 0x00000042c050723c */ /* 0x040ff0000004184c */
[----:B------:R-:W-:Y:S01]  /*2510*/  HMMA.16816.F32.BF16 R76, R192, R42, R48 ;  /* 0x0000002ac04c723c */ /* 0x000fe20000041830 */
[----:B------:R-:W2:Y:S07]  /*2520*/  LDSM.16.M88.4 R48, [R231+0x5800] ;  /* 0x00580000e730783b */ /* 0x000eae0000000200 */
[C---:B------:R-:W-:Y:S08]  /*2530*/  HMMA.16816.F32.BF16 R44, R196.reuse, R102, R12 ;  /* 0x00000066c42c723c */ /* 0x040ff0000004180c */
[----:B----4-:R-:W-:Y:S08]  /*2540*/  HMMA.16816.F32.BF16 R12, R196, R84, R92 ;  /* 0x00000054c40c723c */ /* 0x010ff0000004185c */
[C---:B-----5:R-:W-:Y:S08]  /*2550*/  HMMA.16816.F32.BF16 R52, R200.reuse, R56, R52 ;  /* 0x00000038c834723c */ /* 0x060ff00000041834 */
[----:B------:R-:W-:Y:S01]  /*2560*/  HMMA.16816.F32.BF16 R60, R200, R58, R60 ;  /* 0x0000003ac83c723c */ /* 0x000fe2000004183c */
[----:B------:R-:W3:Y:S07]  /*2570*/  LDSM.16.M88.4 R56, [R227+0x3000] ;  /* 0x00300000e338783b */ /* 0x000eee0000000200 */
[C---:B------:R-:W-:Y:S08]  /*2580*/  HMMA.16816.F32.BF16 R72, R196.reuse, R110, R20 ;  /* 0x0000006ec448723c */ /* 0x040ff00000041814 */
[C---:B------:R-:W-:Y:S08]  /*2590*/  HMMA.16816.F32.BF16 R64, R196.reuse, R100, R16 ;  /* 0x00000064c440723c */ /* 0x040ff00000041810 */
[C---:B------:R-:W-:Y:S08]  /*25a0*/  HMMA.16816.F32.BF16 R20, R196.reuse, R104, R8 ;  /* 0x00000068c414723c */ /* 0x040ff00000041808 */
[C---:B------:R-:W-:Y:S01]  /*25b0*/  HMMA.16816.F32.BF16 R16, R196.reuse, R106, R80 ;  /* 0x0000006ac410723c */ /* 0x040fe20000041850 */
[----:B------:R-:W-:Y:S07]  /*25c0*/  LDSM.16.M88.4 R80, [R230+0x11900] ;  /* 0x01190000e650783b */ /* 0x000fee0000000200 */
[----:B------:R-:W-:Y:S08]  /*25d0*/  HMMA.16816.F32.BF16 R8, R196, R86, R96 ;  /* 0x00000056c408723c */ /* 0x000ff00000041860 */
[----:B-1----:R-:W-:Y:S01]  /*25e0*/  HMMA.16816.F32.BF16 R96, R200, R24, R12 ;  /* 0x00000018c860723c */ /* 0x002fe2000004180c */
[----:B------:R-:W1:Y:S07]  /*25f0*/  LDSM.16.M88.4 R12, [R224+0x12100] ;  /* 0x01210000e00c783b */ /* 0x000e6e0000000200 */
[C---:B--2---:R-:W-:Y:S08]  /*2600*/  HMMA.16816.F32.BF16 R40, R196.reuse, R48, R88 ;  /* 0x00000030c428723c */ /* 0x044ff00000041858 */
[----:B------:R-:W-:Y:S08]  /*2610*/  HMMA.16816.F32.BF16 R48, R196, R50, R76 ;  /* 0x00000032c430723c */ /* 0x000ff0000004184c */
[C---:B------:R-:W-:Y:S01]  /*2620*/  HMMA.16816.F32.BF16 R76, R200.reuse, R30, R16 ;  /* 0x0000001ec84c723c */ /* 0x040fe20000041810 */
[----:B------:R-:W2:Y:S07]  /*2630*/  LDSM.16.M88.4 R16, [R227+0x3800] ;  /* 0x00380000e310783b */ /* 0x000eae0000000200 */
[----:B------:R-:W-:Y:S01]  /*2640*/  HMMA.16816.F32.BF16 R92, R200, R26, R8 ;  /* 0x0000001ac85c723c */ /* 0x000fe20000041808 */
[----:B------:R-:W-:Y:S07]  /*2650*/  LDSM.16.M88.4 R24, [R227+0x4000] ;  /* 0x00400000e318783b */ /* 0x000fee0000000200 */
[----:B---3--:R-:W-:Y:S01]  /*2660*/  HMMA.16816.F32.BF16 R8, R204, R56, R52 ;  /* 0x00000038cc08723c */ /* 0x008fe20000041834 */
[----:B------:R-:W-:Y:S07]  /*2670*/  LDSM.16.M88.4 R52, [R231+0x6800] ;  /* 0x00680000e734783b */ /* 0x000fee0000000200 */
[C---:B------:R-:W-:Y:S01]  /*2680*/  HMMA.16816.F32.BF16 R88, R200.reuse, R28, R20 ;  /* 0x0000001cc858723c */ /* 0x040fe20000041814 */
[----:B------:R-:W3:Y:S07]  /*2690*/  LDSM.16.M88.4 R28, [R231+0x6000] ;  /* 0x00600000e71c783b */ /* 0x000eee0000000200 */
[----:B------:R-:W-:Y:S08]  /*26a0*/  HMMA.16816.F32.BF16 R68, R200, R36, R68 ;  /* 0x00000024c844723c */ /* 0x000ff00000041844 */
[----:B------:R-:W-:Y:S01]  /*26b0*/  HMMA.16816.F32.BF16 R20, R204, R58, R60 ;  /* 0x0000003acc14723c */ /* 0x000fe2000004183c */
[----:B------:R-:W-:Y:S07]  /*26c0*/  LDSM.16.M88.4 R60, [R227+0x6800] ;  /* 0x00680000e33c783b */ /* 0x000fee0000000200 */
[C---:B------:R-:W-:Y:S08]  /*26d0*/  HMMA.16816.F32.BF16 R64, R200.reuse, R32, R64 ;  /* 0x00000020c840723c */ /* 0x040ff00000041840 */
[----:B------:R-:W-:Y:S01]  /*26e0*/  HMMA.16816.F32.BF16 R44, R200, R34, R44 ;  /* 0x00000022c82c723c */ /* 0x000fe2000004182c */
[----:B------:R-:W4:Y:S07]  /*26f0*/  LDSM.16.M88.4 R32, [R224+0x12900] ;  /* 0x01290000e020783b */ /* 0x000f2e0000000200 */
[----:B-1----:R-:W-:Y:S08]  /*2700*/  HMMA.16816.F32.BF16 R8, R208, R12, R8 ;  /* 0x0000000cd008723c */ /* 0x002ff00000041808 */
[C---:B------:R-:W-:Y:S08]  /*2710*/  HMMA.16816.F32.BF16 R72, R200.reuse, R38, R72 ;  /* 0x00000026c848723c */ /* 0x040ff00000041848 */
[C---:B------:R-:W-:Y:S01]  /*2720*/  HMMA.16816.F32.BF16 R84, R200.reuse, R80, R40 ;  /* 0x00000050c854723c */ /* 0x040fe20000041828 */
[----:B------:R-:W1:Y:S07]  /*2730*/  LDSM.16.M88.4 R40, [R227+0x4800] ;  /* 0x00480000e328783b */ /* 0x000e6e0000000200 */
[----:B------:R-:W-:Y:S01]  /*2740*/  HMMA.16816.F32.BF16 R80, R200, R82, R48 ;  /* 0x00000052c850723c */ /* 0x000fe20000041830 */
[----:B------:R-:W5:Y:S07]  /*2750*/  LDSM.16.M88.4 R48, [R230+0x12100] ;  /* 0x01210000e630783b */ /* 0x000f6e0000000200 */
[----:B--2---:R-:W-:Y:S08]  /*2760*/  HMMA.16816.F32.BF16 R36, R204, R16, R68 ;  /* 0x00000010cc24723c */ /* 0x004ff00000041844 */
[----:B------:R-:W-:Y:S01]  /*2770*/  HMMA.16816.F32.BF16 R12, R208, R14, R20 ;  /* 0x0000000ed00c723c */ /* 0x000fe20000041814 */
[----:B------:R-:W-:Y:S07]  /*2780*/  LDSM.16.M88.4 R20, [R227+0x5800] ;  /* 0x00580000e314783b */ /* 0x000fee0000000200 */
[----:B---3--:R-:W-:Y:S08]  /*2790*/  HMMA.16816.F32.BF16 R8, R212, R28, R8 ;  /* 0x0000001cd408723c */ /* 0x008ff00000041808 */
[C---:B------:R-:W-:Y:S08]  /*27a0*/  HMMA.16816.F32.BF16 R56, R204.reuse, R18, R72 ;  /* 0x00000012cc38723c */ /* 0x040ff00000041848 */
[C---:B------:R-:W-:Y:S01]  /*27b0*/  HMMA.16816.F32.BF16 R68, R204.reuse, R24, R64 ;  /* 0x00000018cc44723c */ /* 0x040fe20000041840 */
[----:B------:R-:W-:Y:S07]  /*27c0*/  LDSM.16.M88.4 R64, [R227+0x6000] ;  /* 0x00600000e340783b */ /* 0x000fee0000000200 */
[----:B------:R-:W-:Y:S01]  /*27d0*/  HMMA.16816.F32.BF16 R72, R204, R26, R44 ;  /* 0x0000001acc48723c */ /* 0x000fe2000004182c */
[----:B------:R-:W2:Y:S04]  /*27e0*/  LDSM.16.M88.4 R24, [R227+0x5000] ;  /* 0x00500000e318783b */ /* 0x000ea80000000200 */
[----:B------:R-:W-:Y:S03]  /*27f0*/  LDSM.16.M88.4 R44, [R230+0x12900] ;  /* 0x01290000e62c783b */ /* 0x000fe60000000200 */
[----:B----4-:R-:W-:Y:S08]  /*2800*/  HMMA.16816.F32.BF16 R16, R208, R32, R36 ;  /* 0x00000020d010723c */ /* 0x010ff00000041824 */
[C---:B-1----:R-:W-:Y:S08]  /*2810*/  HMMA.16816.F32.BF16 R88, R204.reuse, R40, R88 ;  /* 0x00000028cc58723c */ /* 0x042ff00000041858 */
[----:B------:R-:W-:Y:S01]  /*2820*/  HMMA.16816.F32.BF16 R76, R204, R42, R76 ;  /* 0x0000002acc4c723c */ /* 0x000fe2000004184c */
[----:B------:R-:W1:Y:S07]  /*2830*/  LDSM.16.M88.4 R40, [R224+0x13100] ;  /* 0x01310000e028783b */ /* 0x000e6e0000000200 */
[----:B------:R-:W-:Y:S08]  /*2840*/  HMMA.16816.F32.BF16 R12, R212, R30, R12 ;  /* 0x0000001ed40c723c */ /* 0x000ff0000004180c */
[----:B-----5:R-:W-:Y:S08]  /*2850*/  HMMA.16816.F32.BF16 R8, R216, R48, R8 ;  /* 0x00000030d808723c */ /* 0x020ff00000041808 */
[----:B------:R-:W-:Y:S01]  /*2860*/  HMMA.16816.F32.BF16 R32, R208, R34, R56 ;  /* 0x00000022d020723c */ /* 0x000fe20000041838 */
[----:B------:R-:W-:Y:S07]  /*2870*/  LDSM.16.M88.4 R56, [R227+0x7000] ;  /* 0x00700000e338783b */ /* 0x000fee0000000200 */
[----:B------:R-:W-:Y:S08]  /*2880*/  HMMA.16816.F32.BF16 R28, R212, R52, R16 ;  /* 0x00000034d41c723c */ /* 0x000ff00000041810 */
[C---:B--2---:R-:W-:Y:S08]  /*2890*/  HMMA.16816.F32.BF16 R96, R204.reuse, R24, R96 ;  /* 0x00000018cc60723c */ /* 0x044ff00000041860 */
[----:B------:R-:W-:Y:S08]  /*28a0*/  HMMA.16816.F32.BF16 R92, R204, R26, R92 ;  /* 0x0000001acc5c723c */ /* 0x000ff0000004185c */
[----:B------:R-:W-:Y:S01]  /*28b0*/  HMMA.16816.F32.BF16 R24, R216, R50, R12 ;  /* 0x00000032d818723c */ /* 0x000fe2000004180c */
[----:B------:R-:W2:Y:S07]  /*28c0*/  LDSM.16.M88.4 R48, [R231+0x7000] ;  /* 0x00700000e730783b */ /* 0x000eae0000000200 */
[----:B------:R-:W-:Y:S08]  /*28d0*/  HMMA.16816.F32.BF16 R8, R220, R64, R8 ;  /* 0x00000040dc08723c */ /* 0x000ff00000041808 */
[C---:B------:R-:W-:Y:S08]  /*28e0*/  HMMA.16816.F32.BF16 R84, R204.reuse, R20, R84 ;  /* 0x00000014cc54723c */ /* 0x040ff00000041854 */
[----:B------:R-:W-:Y:S08]  /*28f0*/  HMMA.16816.F32.BF16 R80, R204, R22, R80 ;  /* 0x00000016cc50723c */ /* 0x000ff00000041850 */
[----:B-1----:R-:W-:Y:S01]  /*2900*/  HMMA.16816.F32.BF16 R20, R208, R40, R68 ;  /* 0x00000028d014723c */ /* 0x002fe20000041844 */
[----:B------:R-:W1:Y:S01]  /*2910*/  LDSM.16.M88.4 R68, [R224+0x13900] ;  /* 0x01390000e044783b */ /* 0x000e620000000200 */
[----:B------:R-:W-:-:S04]  /*2920*/  FMUL.FTZ R0, R8, c[0x0][0x320] ;  /* 0x0000c80008007a20 */ /* 0x000fc80000410000 */
[----:B------:R3:W4:Y:S02]  /*2930*/  MUFU.TANH R104, R0 ;  /* 0x0000000000687308 */ /* 0x0007240000002400 */
[----:B------:R-:W-:Y:S01]  /*2940*/  HMMA.16816.F32.BF16 R16, R212, R54, R32 ;  /* 0x00000036d410723c */ /* 0x000fe20000041820 */
[----:B------:R-:W5:Y:S07]  /*2950*/  LDSM.16.M88.4 R52, [R230+0x13100] ;  /* 0x01310000e634783b */ /* 0x000f6e0000000200 */
[----:B------:R-:W-:Y:S01]  /*2960*/  HMMA.16816.F32.BF16 R12, R216, R44, R28 ;  /* 0x0000002cd80c723c */ /* 0x000fe2000004181c */
[----:B---3--:R-:W-:-:S07]  /*2970*/  FMUL.FTZ R0, R9, c[0x0][0x320] ;  /* 0x0000c80009007a20 */ /* 0x008fce0000410000 */
[----:B------:R-:W-:Y:S01]  /*2980*/  HMMA.16816.F32.BF16 R36, R220, R66, R24 ;  /* 0x00000042dc24723c */ /* 0x000fe20000041818 */
[----:B------:R-:W-:Y:S01]  /*2990*/  LDSM.16.M88.4 R64, [R231+0x8000] ;  /* 0x00800000e740783b */ /* 0x000fe20000000200 */
[----:B------:R3:W1:Y:S06]  /*29a0*/  MUFU.TANH R103, R0 ;  /* 0x0000000000677308 */ /* 0x00066c0000002400 */
[----:B------:R-:W-:Y:S01]  /*29b0*/  HMMA.16816.F32.BF16 R32, R208, R42, R72 ;  /* 0x0000002ad020723c */ /* 0x000fe20000041848 */
[----:B------:R-:W4:Y:S07]  /*29c0*/  LDSM.16.M88.4 R40, [R231+0x7800] ;  /* 0x00780000e728783b */ /* 0x000f2e0000000200 */
[----:B--2---:R-:W-:Y:S01]  /*29d0*/  HMMA.16816.F32.BF16 R28, R212, R48, R20 ;  /* 0x00000030d41c723c */ /* 0x004fe20000041814 */
[----:B---3--:R-:W-:-:S04]  /*29e0*/  FMUL.FTZ R0, R10, c[0x0][0x320] ;  /* 0x0000c8000a007a20 */ /* 0x008fc80000410000 */
[----:B------:R2:W3:Y:S03]  /*29f0*/  MUFU.TANH R102, R0 ;  /* 0x0000000000667308 */ /* 0x0004e60000002400 */
[----:B------:R-:W-:Y:S01]  /*2a00*/  HMMA.16816.F32.BF16 R24, R216, R46, R16 ;  /* 0x0000002ed818723c */ /* 0x000fe20000041810 */
[----:B------:R-:W3:Y:S07]  /*2a10*/  LDSM.16.M88.4 R44, [R224+0x14100] ;  /* 0x01410000e02c783b */ /* 0x000eee0000000200 */
[----:B-1----:R-:W-:Y:S01]  /*2a20*/  HMMA.16816.F32.BF16 R20, R208, R68, R88 ;  /* 0x00000044d014723c */ /* 0x002fe20000041858 */
[----:B--2---:R-:W-:-:S07]  /*2a30*/  FMUL.FTZ R0, R11, c[0x0][0x320] ;  /* 0x0000c8000b007a20 */ /* 0x004fce0000410000 */
[----:B------:R-:W-:Y:S01]  /*2a40*/  HMMA.16816.F32.BF16 R8, R220, R60, R12 ;  /* 0x0000003cdc08723c */ /* 0x000fe2000004180c */
[----:B------:R1:W2:Y:S07]  /*2a50*/  MUFU.TANH R101, R0 ;  /* 0x0000000000657308 */ /* 0x0002ae0000002400 */
[----:B------:R-:W-:Y:S01]  /*2a60*/  HMMA.16816.F32.BF16 R16, R212, R50, R32 ;  /* 0x00000032d410723c */ /* 0x000fe20000041820 */
[----:B------:R-:W-:Y:S07]  /*2a70*/  LDSM.16.M88.4 R48, [R227+0x8000] ;  /* 0x00800000e330783b */ /* 0x000fee0000000200 */
[----:B-----5:R-:W-:Y:S01]  /*2a80*/  HMMA.16816.F32.BF16 R12, R216, R52, R28 ;  /* 0x00000034d80c723c */ /* 0x020fe2000004181c */
[----:B-1----:R-:W-:-:S04]  /*2a90*/  FMUL.FTZ R0, R36, c[0x0][0x320] ;  /* 0x0000c80024007a20 */ /* 0x002fc80000410000 */
[----:B------:R1:W1:Y:S03]  /*2aa0*/  MUFU.TANH R100, R0 ;  /* 0x0000000000647308 */ /* 0x0002660000002400 */
[----:B------:R-:W-:Y:S08]  /*2ab0*/  HMMA.16816.F32.BF16 R28, R208, R70, R76 ;  /* 0x00000046d01c723c */ /* 0x000ff0000004184c */
[----:B------:R-:W-:Y:S01]  /*2ac0*/  HMMA.16816.F32.BF16 R32, R220, R62, R24 ;  /* 0x0000003edc20723c */ /* 0x000fe20000041818 */
[----:B------:R-:W-:Y:S01]  /*2ad0*/  LDSM.16.M88.4 R60, [R227+0x7800] ;  /* 0x00780000e33c783b */ /* 0x000fe20000000200 */
[----:B-1----:R-:W-:-:S06]  /*2ae0*/  FMUL.FTZ R0, R37, c[0x0][0x320] ;  /* 0x0000c80025007a20 */ /* 0x002fcc0000410000 */
[----:B----4-:R-:W-:Y:S01]  /*2af0*/  HMMA.16816.F32.BF16 R24, R212, R40, R20 ;  /* 0x00000028d418723c */ /* 0x010fe20000041814 */
[----:B------:R1:W4:Y:S07]  /*2b00*/  MUFU.TANH R91, R0 ;  /* 0x00000000005b7308 */ /* 0x00032e0000002400 */
[----:B------:R-:W-:Y:S01]  /*2b10*/  HMMA.16816.F32.BF16 R20, R216, R54, R16 ;  /* 0x00000036d814723c */ /* 0x000fe20000041810 */
[----:B------:R-:W-:Y:S07]  /*2b20*/  LDSM.16.M88.4 R52, [R224+0x14900] ;  /* 0x01490000e034783b */ /* 0x000fee0000000200 */
[----:B------:R-:W-:Y:S01]  /*2b30*/  HMMA.16816.F32.BF16 R16, R212, R42, R28 ;  /* 0x0000002ad410723c */ /* 0x000fe2000004181c */
[----:B------:R-:W-:Y:S01]  /*2b40*/  LDSM.16.M88.4 R40, [R230+0x14100] ;  /* 0x01410000e628783b */ /* 0x000fe20000000200 */
[----:B-1----:R-:W-:-:S04]  /*2b50*/  FMUL.FTZ R0, R38, c[0x0][0x320] ;  /* 0x0000c80026007a20 */ /* 0x002fc80000410000 */
[----:B------:R1:W1:Y:S02]  /*2b60*/  MUFU.TANH R90, R0 ;  /* 0x00000000005a7308 */ /* 0x0002640000002400 */
[----:B------:R-:W-:Y:S08]  /*2b70*/  HMMA.16816.F32.BF16 R12, R220, R56, R12 ;  /* 0x00000038dc0c723c */ /* 0x000ff0000004180c */
[----:B---3--:R-:W-:Y:S01]  /*2b80*/  HMMA.16816.F32.BF16 R28, R208, R46, R92 ;  /* 0x0000002ed01c723c */ /* 0x008fe2000004185c */
[----:B-1----:R-:W-:-:S02]  /*2b90*/  FMUL.FTZ R0, R39, c[0x0][0x320] ;  /* 0x0000c80027007a20 */ /* 0x002fc40000410000 */
[----:B------:R-:W1:Y:S02]  /*2ba0*/  LDSM.16.M88.4 R36, [R230+0x13900] ;  /* 0x01390000e624783b */ /* 0x000e640000000200 */
[----:B------:R3:W1:Y:S11]  /*2bb0*/  MUFU.TANH R89, R0 ;  /* 0x0000000000597308 */ /* 0x0006760000002400 */
[----:B------:R-:W-:Y:S08]  /*2bc0*/  @!UPT UIADD3 URZ, URZ, URZ, URZ ;  /* 0x0000003f3f3ff290 */ /* 0x000ff0000fffe03f */
[----:B------:R-:W-:Y:S01]  /*2bd0*/  HMMA.16816.F32.BF16 R28, R212, R66, R28 ;  /* 0x00000042d41c723c */ /* 0x000fe2000004181c */
[----:B---3--:R-:W-:-:S04]  /*2be0*/  FMUL.FTZ R0, R8, c[0x0][0x320] ;  /* 0x0000c80008007a20 */ /* 0x008fc80000410000 */
[----:B------:R3:W1:Y:S02]  /*2bf0*/  MUFU.TANH R88, R0 ;  /* 0x0000000000587308 */ /* 0x0006640000002400 */
[----:B---3--:R-:W-:Y:S01]  /*2c00*/  FMUL.FTZ R0, R9, c[0x0][0x320] ;  /* 0x0000c80009007a20 */ /* 0x008fe20000410000 */
[C---:B-1----:R-:W-:Y:S05]  /*2c10*/  HMMA.16816.F32.BF16 R24, R216.reuse, R36, R24 ;  /* 0x00000024d818723c */ /* 0x042fea0000041818 */
[----:B------:R1:W3:Y:S03]  /*2c20*/  MUFU.TANH R76, R0 ;  /* 0x00000000004c7308 */ /* 0x0002e60000002400 */
[C---:B------:R-:W-:Y:S01]  /*2c30*/  HMMA.16816.F32.BF16 R16, R216.reuse, R38, R16 ;  /* 0x00000026d810723c */ /* 0x040fe20000041810 */
[----:B------:R-:W-:Y:S07]  /*2c40*/  LDSM.16.M88.4 R36, [R230+0x14900] ;  /* 0x01490000e624783b */ /* 0x000fee0000000200 */
[----:B------:R-:W-:Y:S01]  /*2c50*/  HMMA.16816.F32.BF16 R28, R216, R42, R28 ;  /* 0x0000002ad81c723c */ /* 0x000fe2000004181c */
[----:B-1----:R-:W-:-:S04]  /*2c60*/  FMUL.FTZ R0, R10, c[0x0][0x320] ;  /* 0x0000c8000a007a20 */ /* 0x002fc80000410000 */
[----:B------:R1:W1:Y:S03]  /*2c70*/  MUFU.TANH R75, R0 ;  /* 0x00000000004b7308 */ /* 0x0002660000002400 */
[----:B------:R-:W-:Y:S01]  /*2c80*/  HMMA.16816.F32.BF16 R24, R220, R60, R24 ;  /* 0x0000003cdc18723c */ /* 0x000fe20000041818 */
[----:B-1----:R-:W-:-:S07]  /*2c90*/  FMUL.FTZ R0, R11, c[0x0][0x320] ;  /* 0x0000c8000b007a20 */ /* 0x002fce0000410000 */
[----:B------:R-:W-:Y:S01]  /*2ca0*/  HMMA.16816.F32.BF16 R8, R208, R44, R96 ;  /* 0x0000002cd008723c */ /* 0x000fe20000041860 */
[----:B------:R-:W1:Y:S01]  /*2cb0*/  LDSM.16.M88.4 R44, [R231+0x8800] ;  /* 0x00880000e72c783b */ /* 0x000e620000000200 */
[----:B------:R5:W1:Y:S11]  /*2cc0*/  MUFU.TANH R74, R0 ;  /* 0x00000000004a7308 */ /* 0x000a760000002400 */
[----:B------:R-:W-:Y:S03]  /*2cd0*/  @!UPT UIADD3 URZ, URZ, URZ, URZ ;  /* 0x0000003f3f3ff290 */ /* 0x000fe6000fffe03f */
[----:B------:R-:W-:Y:S02]  /*2ce0*/  FMUL.FTZ R25, R25, c[0x0][0x320] ;  /* 0x0000c80019197a20 */ /* 0x000fe40000410000 */
[----:B------:R-:W-:Y:S02]  /*2cf0*/  FMUL.FTZ R26, R26, c[0x0][0x320] ;  /* 0x0000c8001a1a7a20 */ /* 0x000fe40000410000 */
[----:B------:R-:W-:Y:S02]  /*2d00*/  FMUL.FTZ R27, R27, c[0x0][0x320] ;  /* 0x0000c8001b1b7a20 */ /* 0x000fe40000410000 */
[----:B-----5:R-:W-:-:S04]  /*2d10*/  FMUL.FTZ R0, R32, c[0x0][0x320] ;  /* 0x0000c80020007a20 */ /* 0x020fc80000410000 */
[----:B------:R5:W1:Y:S01]  /*2d20*/  MUFU.TANH R73, R0 ;  /* 0x0000000000497308 */ /* 0x000a620000002400 */
[----:B------:R-:W-:Y:S01]  /*2d30*/  HMMA.16816.F32.BF16 R8, R212, R64, R8 ;  /* 0x00000040d408723c */ /* 0x000fe20000041808 */
[----:B-----5:R-:W-:-:S06]  /*2d40*/  FMUL.FTZ R0, R33, c[0x0][0x320] ;  /* 0x0000c80021007a20 */ /* 0x020fcc0000410000 */
[----:B------:R5:W1:Y:S11]  /*2d50*/  MUFU.TANH R72, R0 ;  /* 0x0000000000487308 */ /* 0x000a760000002400 */
[----:B------:R-:W-:Y:S06]  /*2d60*/  @!UPT UIADD3 URZ, URZ, URZ, URZ ;  /* 0x0000003f3f3ff290 */ /* 0x000fec000fffe03f */
[----:B------:R-:W-:Y:S01]  /*2d70*/  HMMA.16816.F32.BF16 R8, R216, R40, R8 ;  /* 0x00000028d808723c */ /* 0x000fe20000041808 */
[----:B-----5:R-:W-:-:S04]  /*2d80*/  FMUL.FTZ R0, R34, c[0x0][0x320] ;  /* 0x0000c80022007a20 */ /* 0x020fc80000410000 */
[----:B------:R5:W1:Y:S02]  /*2d90*/  MUFU.TANH R71, R0 ;  /* 0x0000000000477308 */ /* 0x000a640000002400 */
[----:B-----5:R-:W-:Y:S02]  /*2da0*/  FMUL.FTZ R0, R35, c[0x0][0x320] ;  /* 0x0000c80023007a20 */ /* 0x020fe40000410000 */
[----:B------:R-:W-:Y:S04]  /*2db0*/  HMMA.16816.F32.BF16 R32, R220, R58, R20 ;  /* 0x0000003adc20723c */ /* 0x000fe80000041814 */
[----:B------:R5:W1:Y:S04]  /*2dc0*/  MUFU.TANH R70, R0 ;  /* 0x0000000000467308 */ /* 0x000a680000002400 */
[----:B------:R-:W-:Y:S04]  /*2dd0*/  HMMA.16816.F32.BF16 R20, R208, R52, R84 ;  /* 0x00000034d014723c */ /* 0x000fe80000041854 */
[----:B------:R-:W1:Y:S01]  /*2de0*/  MUFU.TANH R53, R26 ;  /* 0x0000001a00357308 */ /* 0x000e620000002400 */
[----:B-----5:R-:W-:-:S07]  /*2df0*/  FMUL.FTZ R0, R12, c[0x0][0x320] ;  /* 0x0000c8000c007a20 */ /* 0x020fce0000410000 */
[----:B------:R-:W1:Y:S08]  /*2e00*/  MUFU.TANH R52, R27 ;  /* 0x0000001b00347308 */ /* 0x000e700000002400 */
[----:B------:R5:W1:Y:S02]  /*2e10*/  MUFU.TANH R69, R0 ;  /* 0x0000000000457308 */ /* 0x000a640000002400 */
[----:B-----5:R-:W-:-:S06]  /*2e20*/  FMUL.FTZ R0, R13, c[0x0][0x320] ;  /* 0x0000c8000d007a20 */ /* 0x020fcc0000410000 */
[----:B------:R5:W1:Y:S02]  /*2e30*/  MUFU.TANH R68, R0 ;  /* 0x0000000000447308 */ /* 0x000a640000002400 */
[----:B-----5:R-:W-:-:S06]  /*2e40*/  FMUL.FTZ R0, R14, c[0x0][0x320] ;  /* 0x0000c8000e007a20 */ /* 0x020fcc0000410000 */
[----:B------:R5:W1:Y:S02]  /*2e50*/  MUFU.TANH R65, R0 ;  /* 0x0000000000417308 */ /* 0x000a640000002400 */
[----:B-----5:R-:W-:Y:S02]  /*2e60*/  FMUL.FTZ R0, R15, c[0x0][0x320] ;  /* 0x0000c8000f007a20 */ /* 0x020fe40000410000 */
[----:B------:R-:W-:Y:S04]  /*2e70*/  HMMA.16816.F32.BF16 R12, R208, R54, R80 ;  /* 0x00000036d00c723c */ /* 0x000fe80000041850 */
[----:B------:R-:W1:Y:S08]  /*2e80*/  MUFU.TANH R54, R25 ;  /* 0x0000001900367308 */ /* 0x000e700000002400 */
[----:B------:R5:W1:Y:S02]  /*2e90*/  MUFU.TANH R64, R0 ;  /* 0x0000000000407308 */ /* 0x000a640000002400 */
[----:B-----5:R-:W-:-:S06]  /*2ea0*/  FMUL.FTZ R0, R32, c[0x0][0x320] ;  /* 0x0000c80020007a20 */ /* 0x020fcc0000410000 */
[----:B------:R5:W1:Y:S02]  /*2eb0*/  MUFU.TANH R60, R0 ;  /* 0x00000000003c7308 */ /* 0x000a640000002400 */
[----:B-----5:R-:W-:-:S06]  /*2ec0*/  FMUL.FTZ R0, R33, c[0x0][0x320] ;  /* 0x0000c80021007a20 */ /* 0x020fcc0000410000 */
[----:B------:R5:W1:Y:S02]  /*2ed0*/  MUFU.TANH R59, R0 ;  /* 0x00000000003b7308 */ /* 0x000a640000002400 */
[----:B-----5:R-:W-:-:S06]  /*2ee0*/  FMUL.FTZ R0, R34, c[0x0][0x320] ;  /* 0x0000c80022007a20 */ /* 0x020fcc0000410000 */
[----:B------:R5:W1:Y:S02]  /*2ef0*/  MUFU.TANH R58, R0 ;  /* 0x00000000003a7308 */ /* 0x000a640000002400 */
[----:B-----5:R-:W-:Y:S02]  /*2f00*/  FMUL.FTZ R0, R35, c[0x0][0x320] ;  /* 0x0000c80023007a20 */ /* 0x020fe40000410000 */
[----:B------:R-:W-:Y:S04]  /*2f10*/  HMMA.16816.F32.BF16 R32, R220, R62, R16 ;  /* 0x0000003edc20723c */ /* 0x000fe80000041810 */
[----:B------:R5:W2:Y:S04]  /*2f20*/  MUFU.TANH R57, R0 ;  /* 0x0000000000397308 */ /* 0x000aa80000002400 */
[----:B-1----:R-:W-:Y:S08]  /*2f30*/  HMMA.16816.F32.BF16 R16, R212, R44, R20 ;  /* 0x0000002cd410723c */ /* 0x002ff00000041814 */
[----:B------:R-:W-:Y:S01]  /*2f40*/  HMMA.16816.F32.BF16 R20, R220, R48, R8 ;  /* 0x00000030dc14723c */ /* 0x000fe20000041808 */
[----:B-----5:R-:W-:-:S02]  /*2f50*/  FMUL.FTZ R0, R24, c[0x0][0x320] ;  /* 0x0000c80018007a20 */ /* 0x020fc40000410000 */
[----:B------:R-:W1:Y:S01]  /*2f60*/  LDSM.16.M88.4 R24, [R227+0x8800] ;  /* 0x00880000e318783b */ /* 0x000e620000000200 */
[----:B------:R-:W-:-:S04]  /*2f70*/  DEPBAR.LE SB0, 0x0 ;  /* 0x000080000000791a */ /* 0x000fc80000000000 */
[----:B------:R-:W-:Y:S01]  /*2f80*/  HMMA.16816.F32.BF16 R8, R212, R46, R12 ;  /* 0x0000002ed408723c */ /* 0x000fe2000004180c */
[----:B------:R-:W-:Y:S01]  /*2f90*/  FMUL.FTZ R32, R32, c[0x0][0x320] ;  /* 0x0000c80020207a20 */ /* 0x000fe20000410000 */
[----:B------:R1:W1:Y:S01]  /*2fa0*/  MUFU.TANH R56, R0 ;  /* 0x0000000000387308 */ /* 0x0002620000002400 */
[----:B------:R-:W-:Y:S02]  /*2fb0*/  FMUL.FTZ R33, R33, c[0x0][0x320] ;  /* 0x0000c80021217a20 */ /* 0x000fe40000410000 */
[----:B------:R-:W-:Y:S02]  /*2fc0*/  FMUL.FTZ R34, R34, c[0x0][0x320] ;  /* 0x0000c80022227a20 */ /* 0x000fe40000410000 */
[----:B------:R-:W-:Y:S01]  /*2fd0*/  FMUL.FTZ R35, R35, c[0x0][0x320] ;  /* 0x0000c80023237a20 */ /* 0x000fe20000410000 */
[----:B------:R-:W-:Y:S02]  /*2fe0*/  HMMA.16816.F32.BF16 R12, R216, R36, R16 ;  /* 0x00000024d80c723c */ /* 0x000fe40000041810 */
[----:B------:R1:W1:Y:S06]  /*2ff0*/  MUFU.TANH R43, R32 ;  /* 0x00000020002b7308 */ /* 0x00026c0000002400 */
[----:B------:R-:W-:Y:S01]  /*3000*/  FMUL.FTZ R20, R20, c[0x0][0x320] ;  /* 0x0000c80014147a20 */ /* 0x000fe20000410000 */
[----:B------:R-:W-:Y:S01]  /*3010*/  HMMA.16816.F32.BF16 R16, R220, R50, R28 ;  /* 0x00000032dc10723c */ /* 0x000fe2000004181c */
[----:B------:R-:W-:Y:S01]  /*3020*/  FMUL.FTZ R21, R21, c[0x0][0x320] ;  /* 0x0000c80015157a20 */ /* 0x000fe20000410000 */
[----:B------:R1:W1:Y:S01]  /*3030*/  MUFU.TANH R42, R33 ;  /* 0x00000021002a7308 */ /* 0x0002620000002400 */
[----:B------:R-:W-:-:S02]  /*3040*/  FMUL.FTZ R22, R22, c[0x0][0x320] ;  /* 0x0000c80016167a20 */ /* 0x000fc40000410000 */
[----:B------:R-:W-:-:S03]  /*3050*/  FMUL.FTZ R23, R23, c[0x0][0x320] ;  /* 0x0000c80017177a20 */ /* 0x000fc60000410000 */
[----:B------:R-:W-:Y:S02]  /*3060*/  HMMA.16816.F32.BF16 R8, R216, R38, R8 ;  /* 0x00000026d808723c */ /* 0x000fe40000041808 */
[----:B------:R2:W2:Y:S08]  /*3070*/  MUFU.TANH R41, R34 ;  /* 0x0000002200297308 */ /* 0x0004b00000002400 */
[----:B------:R2:W2:Y:S01]  /*3080*/  MUFU.TANH R40, R35 ;  /* 0x0000002300287308 */ /* 0x0004a20000002400 */
[----:B-1----:R-:W-:Y:S05]  /*3090*/  HMMA.16816.F32.BF16 R12, R220, R24, R12 ;  /* 0x00000018dc0c723c */ /* 0x002fea000004180c */
[----:B------:R-:W-:-:S02]  /*30a0*/  FMUL.FTZ R16, R16, c[0x0][0x320] ;  /* 0x0000c80010107a20 */ /* 0x000fc40000410000 */
[----:B------:R-:W-:Y:S01]  /*30b0*/  FMUL.FTZ R17, R17, c[0x0][0x320] ;  /* 0x0000c80011117a20 */ /* 0x000fe20000410000 */
[----:B------:R1:W1:Y:S01]  /*30c0*/  MUFU.TANH R37, R20 ;  /* 0x0000001400257308 */ /* 0x0002620000002400 */
[----:B------:R-:W-:Y:S02]  /*30d0*/  FMUL.FTZ R18, R18, c[0x0][0x320] ;  /* 0x0000c80012127a20 */ /* 0x000fe40000410000 */
[----:B------:R-:W-:Y:S02]  /*30e0*/  FMUL.FTZ R19, R19, c[0x0][0x320] ;  /* 0x0000c80013137a20 */ /* 0x000fe40000410000 */
[----:B------:R-:W-:Y:S03]  /*30f0*/  HMMA.16816.F32.BF16 R8, R220, R26, R8 ;  /* 0x0000001adc08723c */ /* 0x000fe60000041808 */
[----:B------:R1:W1:Y:S08]  /*3100*/  MUFU.TANH R33, R16 ;  /* 0x0000001000217308 */ /* 0x0002700000002400 */
[----:B------:R-:W-:Y:S01]  /*3110*/  FMUL.FTZ R12, R12, c[0x0][0x320] ;  /* 0x0000c8000c0c7a20 */ /* 0x000fe20000410000 */
[----:B------:R1:W1:Y:S01]  /*3120*/  MUFU.TANH R32, R17 ;  /* 0x0000001100207308 */ /* 0x0002620000002400 */
[----:B------:R-:W-:-:S02]  /*3130*/  FMUL.FTZ R13, R13, c[0x0][0x320] ;  /* 0x0000c8000d0d7a20 */ /* 0x000fc40000410000 */
[----:B------:R-:W-:Y:S02]  /*3140*/  FMUL.FTZ R14, R14, c[0x0][0x320] ;  /* 0x0000c8000e0e7a20 */ /* 0x000fe40000410000 */
[----:B------:R-:W-:-:S03]  /*3150*/  FMUL.FTZ R15, R15, c[0x0][0x320] ;  /* 0x0000c8000f0f7a20 */ /* 0x000fc60000410000 */
[----:B------:R1:W1:Y:S04]  /*3160*/  MUFU.TANH R30, R18 ;  /* 0x00000012001e7308 */ /* 0x0002680000002400 */
[----:B------:R-:W-:Y:S02]  /*3170*/  FMUL.FTZ R8, R8, c[0x0][0x320] ;  /* 0x0000c80008087a20 */ /* 0x000fe40000410000 */
[----:B------:R-:W-:Y:S02]  /*3180*/  FMUL.FTZ R9, R9, c[0x0][0x320] ;  /* 0x0000c80009097a20 */ /* 0x000fe40000410000 */
[----:B------:R-:W-:Y:S01]  /*3190*/  FMUL.FTZ R10, R10, c[0x0][0x320] ;  /* 0x0000c8000a0a7a20 */ /* 0x000fe20000410000 */
[----:B------:R1:W1:Y:S01]  /*31a0*/  MUFU.TANH R31, R19 ;  /* 0x00000013001f7308 */ /* 0x0002620000002400 */
[----:B------:R-:W-:-:S07]  /*31b0*/  FMUL.FTZ R11, R11, c[0x0][0x320] ;  /* 0x0000c8000b0b7a20 */ /* 0x000fce0000410000 */
[----:B------:R1:W1:Y:S08]  /*31c0*/  MUFU.TANH R36, R21 ;  /* 0x0000001500247308 */ /* 0x0002700000002400 */
        /* <DEDUP_REMOVED lines=9> */
[----:B------:R1:W1:Y:S01]  /*3260*/  MUFU.TANH R24, R11 ;  /* 0x0000000b00187308 */ /* 0x0002620000002400 */
[----:B------:R-:W-:Y:S06]  /*3270*/  BAR.SYNC.DEFER_BLOCKING 0x0 ;  /* 0x0000000000007b1d */ /* 0x000fec0000010000 */
[----:B------:R-:W-:Y:S05]  /*3280*/  @!P0 BRA `(.L_x_4) ;  /* 0x000001e000008947 */ /* 0x000fea0003800000 */
[----:B--234-:R-:W-:Y:S01]  /*3290*/  UIADD3 UR5, UR12, -0x2, URZ ;  /* 0xfffffffe0c057890 */ /* 0x01cfe2000fffe03f */
[C---:B-1----:R-:W-:Y:S01]  /*32a0*/  IMAD.SHL.U32 R10, R118.reuse, 0x40, RZ ;  /* 0x00000040760a7824 */ /* 0x042fe200078e00ff */
[----:B------:R-:W-:-:S02]  /*32b0*/  SHF.L.U64.HI R3, R118, 0x6, R119 ;  /* 0x0000000676037819 */ /* 0x000fc40000010277 */
[----:B------:R-:W-:Y:S02]  /*32c0*/  USHF.R.S32.HI UR4, URZ, 0x1f, UR5 ;  /* 0x0000001f3f047899 */ /* 0x000fe40008011405 */
[----:B------:R-:W-:Y:S01]  /*32d0*/  UIMAD UR16, UR16, UR5, URZ ;  /* 0x00000005101072a4 */ /* 0x000fe2000f8e023f */
[----:B------:R-:W-:-:S03]  /*32e0*/  IMAD.WIDE.U32 R8, R116, UR5, R120 ;  /* 0x0000000574087c25 */ /* 0x000fc6000f8e0078 */
[----:B------:R-:W-:Y:S02]  /*32f0*/  UIMAD UR4, UR4, UR14, UR16 ;  /* 0x0000000e040472a4 */ /* 0x000fe4000f8e0210 */
[----:B------:R-:W-:-:S04]  /*3300*/  LEA R6, P2, R8, c[0x0][0x1c8], 0x1 ;  /* 0x0000720008067a11 */ /* 0x000fc800078408ff */
[----:B------:R-:W-:Y:S02]  /*3310*/  IADD3 R0, R9, UR4, RZ ;  /* 0x0000000409007c10 */ /* 0x000fe4000fffe0ff */
[----:B------:R-:W-:Y:S02]  /*3320*/  IADD3 R14, P1, P0, R10, 0x80, R6 ;  /* 0x000000800a0e7810 */ /* 0x000fe4000783e006 */
[----:B------:R-:W-:Y:S02]  /*3330*/  LEA.HI.X R7, R8, c[0x0][0x1cc], R0, 0x1, P2 ;  /* 0x0000730008077a11 */ /* 0x000fe400010f0c00 */
[C---:B------:R-:W-:Y:S02]  /*3340*/  IADD3 R8, P3, R10.reuse, R6, RZ ;  /* 0x000000060a087210 */ /* 0x040fe40007f7e0ff */
[C-C-:B------:R-:W-:Y:S01]  /*3350*/  IADD3.X R15, R3.reuse, RZ, R7.reuse, P1, P0 ;  /* 0x000000ff030f7210 */ /* 0x140fe20000fe0407 */
[----:B------:R-:W-:Y:S01]  /*3360*/  @!PT LDS RZ, [RZ] ;  /* 0x00000000fffff984 */ /* 0x000fe20000000800 */
[----:B------:R-:W-:Y:S01]  /*3370*/  @!PT LDS RZ, [RZ] ;  /* 0x00000000fffff984 */ /* 0x000fe20000000800 */
[----:B------:R-:W-:Y:S01]  /*3380*/  @!PT LDS RZ, [RZ] ;  /* 0x00000000fffff984 */ /* 0x000fe20000000800 */
[----:B------:R1:W-:Y:S01]  /*3390*/  LDGSTS.E.BYPASS.LTC128B.128 [R249+0xc100], [R6.64], !P6 ;  /* 0x0c10000006f97fae */ /* 0x0003e2000f101d4a */
[----:B------:R-:W-:Y:S01]  /*33a0*/  IADD3 R12, P2, P1, R10, 0x100, R6 ;  /* 0x000001000a0c7810 */ /* 0x000fe2000795e006 */
[C-C-:B------:R-:W-:Y:S01]  /*33b0*/  IMAD.X R9, R3.reuse, 0x1, R7.reuse, P3 ;  /* 0x0000000103097824 */ /* 0x140fe200018e0607 */
[----:B------:R-:W-:Y:S01]  /*33c0*/  IADD3 R10, P0, R8, R10, RZ ;  /* 0x0000000a080a7210 */ /* 0x000fe20007f1e0ff */
[----:B------:R1:W-:Y:S01]  /*33d0*/  LDGSTS.E.BYPASS.LTC128B.128 [R249+0xf100], [R6.64+0x80], !P5 ;  /* 0x0f10008006f97fae */ /* 0x0003e2000e901d4a */
[----:B------:R-:W-:-:S03]  /*33e0*/  IADD3.X R13, R3, RZ, R7, P2, P1 ;  /* 0x000000ff030d7210 */ /* 0x000fc600017e2407 */
[----:B------:R-:W-:Y:S01]  /*33f0*/  IMAD.X R11, R9, 0x1, R3, P0 ;  /* 0x00000001090b7824 */ /* 0x000fe200000e0603 */
[----:B------:R1:W-:Y:S04]  /*3400*/  LDGSTS.E.BYPASS.LTC128B.128 [R249+0x12100], [R6.64+0x100], !P4 ;  /* 0x1210010006f97fae */ /* 0x0003e8000e101d4a */
[----:B------:R1:W-:Y:S04]  /*3410*/  LDGSTS.E.BYPASS.LTC128B.128 [R249+0xd100], [R8.64], !P6 ;  /* 0x0d10000008f97fae */ /* 0x0003e8000f101d4a */
[----:B------:R1:W-:Y:S04]  /*3420*/  LDGSTS.E.BYPASS.LTC128B.128 [R249+0x10100], [R14.64], !P5 ;  /* 0x101000000ef97fae */ /* 0x0003e8000e901d4a */
[----:B------:R1:W-:Y:S04]  /*3430*/  LDGSTS.E.BYPASS.LTC128B.128 [R249+0x13100], [R12.64], !P4 ;  /* 0x131000000cf97fae */ /* 0x0003e8000e101d4a */
[----:B------:R1:W-:Y:S04]  /*3440*/  LDGSTS.E.BYPASS.LTC128B.128 [R249+0xe100], [R10.64], !P6 ;  /* 0x0e1000000af97fae */ /* 0x0003e8000f101d4a */
[----:B------:R1:W-:Y:S04]  /*3450*/  LDGSTS.E.BYPASS.LTC128B.128 [R249+0x11100], [R10.64+0x80], !P5 ;  /* 0x111000800af97fae */ /* 0x0003e8000e901d4a */
[----:B------:R1:W-:Y:S02]  /*3460*/  LDGSTS.E.BYPASS.LTC128B.128 [R249+0x14100], [R10.64+0x100], !P4 ;  /* 0x141001000af97fae */ /* 0x0003e4000e101d4a */
.L_x_4:
[----:B--234-:R-:W-:Y:S01]  /*3470*/  LOP3.LUT R0, R117, 0xffffffe0, RZ, 0xc0, !PT ;  /* 0xffffffe075007812 */ /* 0x01cfe200078ec0ff */
[----:B------:R-:W-:Y:S01]  /*3480*/  ULDC UR4, c[0x0][0x1d0] ;  /* 0x0000740000047ab9 */ /* 0x000fe20000000800 */
[----:B------:R-:W-:Y:S01]  /*3490*/  IMAD.SHL.U32 R225, R4, 0x2, RZ ;  /* 0x0000000204e17824 */ /* 0x000fe200078e00ff */
[----:B------:R-:W-:Y:S01]  /*34a0*/  UIADD3 UR4, UR6, UR4, URZ ;  /* 0x0000000406047290 */ /* 0x000fe2000fffe03f */
[----:B------:R-:W0:Y:S01]  /*34b0*/  LDGDEPBAR ;  /* 0x00000000000079af */ /* 0x000e220000000000 */
[----:B------:R-:W-:Y:S01]  /*34c0*/  IMAD.IADD R0, R152, 0x1, -R0 ;  /* 0x0000000198007824 */ /* 0x000fe200078e0a00 */
[----:B------:R-:W-:Y:S01]  /*34d0*/  UIADD3 UR14, UR12, -0x2, URZ ;  /* 0xfffffffe0c0e7890 */ /* 0x000fe2000fffe03f */
[----:B------:R-:W-:Y:S01]  /*34e0*/  IMAD R226, R5, 0x2, R225 ;  /* 0x0000000205e27824 */ /* 0x000fe200078e02e1 */
[C---:B------:R-:W-:Y:S01]  /*34f0*/  LEA R229, R2.reuse, R225, 0x1 ;  /* 0x000000e102e57211 */ /* 0x040fe200078e08ff */
[----:B-1----:R-:W-:Y:S01]  /*3500*/  IMAD.U32 R6, RZ, RZ, UR4 ;  /* 0x00000004ff067e24 */ /* 0x002fe2000f8e00ff */
[----:B------:R-:W-:Y:S01]  /*3510*/  SHF.R.S32.HI R3, RZ, 0x1f, R0 ;  /* 0x0000001fff037819 */ /* 0x000fe20000011400 */
[----:B------:R-:W-:Y:S01]  /*3520*/  IMAD R228, R2, 0x2, R226 ;  /* 0x0000000202e47824 */ /* 0x000fe200078e02e2 */
[----:B------:R-:W-:Y:S01]  /*3530*/  LDSM.16.MT88.4 R48, [R226+0x3100] ;  /* 0x00310000e230783b */ /* 0x000fe20000004200 */
[----:B------:R-:W-:Y:S01]  /*3540*/  UISETP.GE.AND UP0, UPT, UR14, UR8, UPT ;  /* 0x000000080e00728c */ /* 0x000fe2000bf06270 */
[----:B------:R-:W-:-:S02]  /*3550*/  LEA.HI R3, R3, R0, RZ, 0x2 ;  /* 0x0000000003037211 */ /* 0x000fc400078f10ff */
[----:B------:R-:W-:Y:S02]  /*3560*/  LDSM.16.MT88.4 R84, [R228+0x6100] ;  /* 0x00610000e454783b */ /* 0x000fe40000004200 */
[----:B------:R-:W-:Y:S02]  /*3570*/  LOP3.LUT R3, R3, 0x7ffffffc, RZ, 0xc0, !PT ;  /* 0x7ffffffc03037812 */ /* 0x000fe400078ec0ff */
[----:B------:R-:W-:Y:S03]  /*3580*/  LDSM.16.MT88.4 R96, [R225+0x3900] ;  /* 0x00390000e160783b */ /* 0x000fe60000004200 */
[----:B------:R-:W-:Y:S01]  /*3590*/  IMAD.IADD R0, R0, 0x1, -R3 ;  /* 0x0000000100007824 */ /* 0x000fe200078e0a03 */
[----:B------:R-:W-:Y:S03]  /*35a0*/  LDSM.16.MT88.4 R80, [R228+0x3900] ;  /* 0x00390000e450783b */ /* 0x000fe60000004200 */
[----:B------:R-:W-:Y:S01]  /*35b0*/  IMAD R0, R0, -0x2, R6 ;  /* 0xfffffffe00007824 */ /* 0x000fe200078e0206 */
[----:B------:R-:W-:Y:S04]  /*35c0*/  LDSM.16.MT88.4 R92, [R226+0x3900] ;  /* 0x00390000e25c783b */ /* 0x000fe80000004200 */
[----:B------:R-:W-:-:S02]  /*35d0*/  ISETP.GT.AND P3, PT, R0, RZ, PT ;  /* 0x000000ff0000720c */ /* 0x000fc40003f64270 */
[C---:B------:R-:W-:Y:S02]  /*35e0*/  ISETP.GT.AND P2, PT, R0.reuse, 0x1, PT ;  /* 0x000000010000780c */ /* 0x040fe40003f44270 */
[----:B------:R-:W-:Y:S02]  /*35f0*/  ISETP.GT.AND P1, PT, R0, 0x8, PT ;  /* 0x000000080000780c */ /* 0x000fe40003f24270 */
[----:B------:R-:W-:Y:S02]  /*3600*/  FSEL R7, R104, -INF , P3 ;  /* 0xff80000068077808 */ /* 0x000fe40001800000 */
[----:B------:R-:W-:Y:S02]  /*3610*/  FSEL R8, R103, -INF , P2 ;  /* 0xff80000067087808 */ /* 0x000fe40001000000 */
[----:B------:R-:W-:Y:S02]  /*3620*/  FSEL R9, R100, -INF , P1 ;  /* 0xff80000064097808 */ /* 0x000fe40000800000 */
[----:B------:R-:W-:-:S02]  /*3630*/  ISETP.GT.AND P0, PT, R0, 0x9, PT ;  /* 0x000000090000780c */ /* 0x000fc40003f04270 */
[----:B------:R-:W-:Y:S02]  /*3640*/  FMNMX.FTZ R100, R7, R8, !PT ;  /* 0x0000000807647209 */ /* 0x000fe40007810000 */
[----:B------:R-:W-:Y:S02]  /*3650*/  FSEL R14, R102, -INF , P3 ;  /* 0xff800000660e7808 */ /* 0x000fe40001800000 */
[----:B------:R-:W-:Y:S02]  /*3660*/  ISETP.GT.AND P3, PT, R0, 0x10, PT ;  /* 0x000000100000780c */ /* 0x000fe40003f64270 */
[----:B------:R-:W-:Y:S02]  /*3670*/  FSEL R10, R91, -INF , P0 ;  /* 0xff8000005b0a7808 */ /* 0x000fe40000000000 */
[----:B------:R-:W-:Y:S02]  /*3680*/  FMNMX.FTZ R100, R9, R100, !PT ;  /* 0x0000006409647209 */ /* 0x000fe40007810000 */
[----:B------:R-:W-:-:S02]  /*3690*/  FSEL R15, R101, -INF , P2 ;  /* 0xff800000650f7808 */ /* 0x000fc40001000000 */
[----:B------:R-:W-:Y:S02]  /*36a0*/  ISETP.GT.AND P2, PT, R0, 0x11, PT ;  /* 0x000000110000780c */ /* 0x000fe40003f44270 */
[----:B------:R-:W-:Y:S02]  /*36b0*/  FSEL R11, R88, -INF , P3 ;  /* 0xff800000580b7808 */ /* 0x000fe40001800000 */
[----:B------:R-:W-:Y:S02]  /*36c0*/  FMNMX.FTZ R100, R10, R100, !PT ;  /* 0x000000640a647209 */ /* 0x000fe40007810000 */
[----:B------:R-:W-:Y:S02]  /*36d0*/  FSEL R20, R90, -INF , P1 ;  /* 0xff8000005a147808 */ /* 0x000fe40000800000 */
[----:B------:R-:W-:Y:S02]  /*36e0*/  ISETP.GT.AND P1, PT, R0, 0x18, PT ;  /* 0x000000180000780c */ /* 0x000fe40003f24270 */
[----:B------:R-:W-:-:S02]  /*36f0*/  FSEL R13, R76, -INF , P2 ;  /* 0xff8000004c0d7808 */ /* 0x000fc40001000000 */
[----:B------:R-:W-:Y:S01]  /*3700*/  FMNMX.FTZ R100, R11, R100, !PT ;  /* 0x000000640b647209 */ /* 0x000fe20007810000 */
[----:B------:R-:W-:Y:S01]  /*3710*/  LDSM.16.MT88.4 R76, [R229+0x6100] ;  /* 0x00610000e54c783b */ /* 0x000fe20000004200 */
[----:B------:R-:W-:Y:S02]  /*3720*/  FSEL R21, R89, -INF , P0 ;  /* 0xff80000059157808 */ /* 0x000fe40000000000 */
[----:B------:R-:W-:Y:S01]  /*3730*/  ISETP.GT.AND P0, PT, R0, 0x19, PT ;  /* 0x000000190000780c */ /* 0x000fe20003f04270 */
[----:B------:R-:W-:Y:S01]  /*3740*/  LDSM.16.MT88.4 R88, [R229+0x3900] ;  /* 0x00390000e558783b */ /* 0x000fe20000004200 */
[----:B------:R-:W-:Y:S02]  /*3750*/  FSEL R23, R73, -INF , P1 ;  /* 0xff80000049177808 */ /* 0x000fe40000800000 */
[----:B------:R-:W-:Y:S02]  /*3760*/  FMNMX.FTZ R100, R13, R100, !PT ;  /* 0x000000640d647209 */ /* 0x000fe40007810000 */
[----:B------:R-:W-:-:S02]  /*3770*/  FSEL R28, R75, -INF , P3 ;  /* 0xff8000004b1c7808 */ /* 0x000fc40001800000 */
[----:B------:R-:W-:Y:S02]  /*3780*/  ISETP.GT.AND P3, PT, R0, 0x20, PT ;  /* 0x000000200000780c */ /* 0x000fe40003f64270 */
[----:B------:R-:W-:Y:S02]  /*3790*/  FSEL R22, R72, -INF , P0 ;  /* 0xff80000048167808 */ /* 0x000fe40000000000 */
[----:B------:R-:W-:Y:S02]  /*37a0*/  FMNMX.FTZ R100, R23, R100, !PT ;  /* 0x0000006417647209 */ /* 0x000fe40007810000 */
[----:B------:R-:W-:Y:S02]  /*37b0*/  FSEL R29, R74, -INF , P2 ;  /* 0xff8000004a1d7808 */ /* 0x000fe40001000000 */
[----:B------:R-:W-:Y:S01]  /*37c0*/  ISETP.GT.AND P2, PT, R0, 0x21, PT ;  /* 0x000000210000780c */ /* 0x000fe20003f44270 */
[----:B------:R-:W-:Y:S01]  /*37d0*/  LDSM.16.MT88.4 R72, [R226+0x6100] ;  /* 0x00610000e248783b */ /* 0x000fe20000004200 */
[----:B------:R-:W-:-:S02]  /*37e0*/  FSEL R104, R69, -INF , P3 ;  /* 0xff80000045687808 */ /* 0x000fc40001800000 */
[----:B------:R-:W-:Y:S02]  /*37f0*/  FMNMX.FTZ R100, R22, R100, !PT ;  /* 0x0000006416647209 */ /* 0x000fe40007810000 */
[----:B------:R-:W-:Y:S02]  /*3800*/  FSEL R44, R71, -INF , P1 ;  /* 0xff800000472c7808 */ /* 0x000fe40000800000 */
[----:B------:R-:W-:Y:S02]  /*3810*/  ISETP.GT.AND P1, PT, R0, 0x28, PT ;  /* 0x000000280000780c */ /* 0x000fe40003f24270 */
[----:B------:R-:W-:Y:S02]  /*3820*/  FSEL R103, R68, -INF , P2 ;  /* 0xff80000044677808 */ /* 0x000fe40001000000 */
[----:B------:R-:W-:Y:S02]  /*3830*/  FMNMX.FTZ R100, R104, R100, !PT ;  /* 0x0000006468647209 */ /* 0x000fe40007810000 */
[----:B------:R-:W-:-:S02]  /*3840*/  FMNMX.FTZ R3, R14, R15, !PT ;  /* 0x0000000f0e037209 */ /* 0x000fc40007810000 */
[----:B------:R-:W-:Y:S02]  /*3850*/  FSEL R45, R70, -INF , P0 ;  /* 0xff800000462d7808 */ /* 0x000fe40000000000 */
[----:B------:R-:W-:Y:S02]  /*3860*/  ISETP.GT.AND P0, PT, R0, 0x29, PT ;  /* 0x000000290000780c */ /* 0x000fe40003f04270 */
[----:B------:R-:W-:Y:S02]  /*3870*/  FSEL R102, R60, -INF , P1 ;  /* 0xff8000003c667808 */ /* 0x000fe40000800000 */
[----:B------:R-:W-:Y:S01]  /*3880*/  FMNMX.FTZ R100, R103, R100, !PT ;  /* 0x0000006467647209 */ /* 0x000fe20007810000 */
[----:B------:R-:W-:Y:S01]  /*3890*/  LDSM.16.MT88.4 R60, [R229+0x900] ;  /* 0x00090000e53c783b */ /* 0x000fe20000004200 */
[----:B------:R-:W-:Y:S02]  /*38a0*/  FMNMX.FTZ R3, R20, R3, !PT ;  /* 0x0000000314037209 */ /* 0x000fe40007810000 */
[----:B------:R-:W-:-:S02]  /*38b0*/  FSEL R106, R65, -INF , P3 ;  /* 0xff800000416a7808 */ /* 0x000fc40001800000 */
[----:B------:R-:W-:Y:S02]  /*38c0*/  ISETP.GT.AND P3, PT, R0, 0x30, PT ;  /* 0x000000300000780c */ /* 0x000fe40003f64270 */
[----:B------:R-:W-:Y:S02]  /*38d0*/  FSEL R101, R59, -INF , P0 ;  /* 0xff8000003b657808 */ /* 0x000fe40000000000 */
[----:B------:R-:W-:Y:S02]  /*38e0*/  FMNMX.FTZ R100, R102, R100, !PT ;  /* 0x0000006466647209 */ /* 0x000fe40007810000 */
[----:B------:R-:W-:Y:S02]  /*38f0*/  FMNMX.FTZ R3, R21, R3, !PT ;  /* 0x0000000315037209 */ /* 0x000fe40007810000 */
[----:B------:R-:W-:Y:S02]  /*3900*/  FSEL R105, R64, -INF , P2 ;  /* 0xff80000040697808 */ /* 0x000fe40001000000 */
[----:B------:R-:W-:Y:S01]  /*3910*/  ISETP.GT.AND P2, PT, R0, 0x31, PT ;  /* 0x000000310000780c */ /* 0x000fe20003f44270 */
[----:B------:R-:W-:Y:S01]  /*3920*/  LDSM.16.MT88.4 R64, [R225+0x6100] ;  /* 0x00610000e140783b */ /* 0x000fe20000004200 */
[----:B------:R-:W-:-:S02]  /*3930*/  FSEL R155, R56, -INF , P3 ;  /* 0xff800000389b7808 */ /* 0x000fc40001800000 */
[----:B------:R-:W-:Y:S02]  /*3940*/  FMNMX.FTZ R100, R101, R100, !PT ;  /* 0x0000006465647209 */ /* 0x000fe40007810000 */
[----:B------:R-:W-:Y:S02]  /*3950*/  FMNMX.FTZ R3, R28, R3, !PT ;  /* 0x000000031c037209 */ /* 0x000fe40007810000 */
[----:B------:R-:W-:Y:S02]  /*3960*/  FSEL R107, R58, -INF , P1 ;  /* 0xff8000003a6b7808 */ /* 0x000fe40000800000 */
[----:B------:R-:W-:Y:S02]  /*3970*/  ISETP.GT.AND P1, PT, R0, 0x38, PT ;  /* 0x000000380000780c */ /* 0x000fe40003f24270 */
[----:B------:R-:W-:Y:S02]  /*3980*/  FSEL R154, R54, -INF , P2 ;  /* 0xff800000369a7808 */ /* 0x000fe40001000000 */
[----:B------:R-:W-:-:S02]  /*3990*/  FMNMX.FTZ R100, R155, R100, !PT ;  /* 0x000000649b647209 */ /* 0x000fc40007810000 */
[----:B------:R-:W-:Y:S02]  /*39a0*/  FMNMX.FTZ R3, R29, R3, !PT ;  /* 0x000000031d037209 */ /* 0x000fe40007810000 */
[----:B------:R-:W-:Y:S02]  /*39b0*/  FSEL R112, R57, -INF , P0 ;  /* 0xff80000039707808 */ /* 0x000fe40000000000 */
[----:B------:R-:W-:Y:S01]  /*39c0*/  ISETP.GT.AND P0, PT, R0, 0x39, PT ;  /* 0x000000390000780c */ /* 0x000fe20003f04270 */
[----:B------:R-:W-:Y:S01]  /*39d0*/  LDSM.16.MT88.4 R56, [R229+0x3100] ;  /* 0x00310000e538783b */ /* 0x000fe20000004200 */
[----:B------:R-:W-:Y:S02]  /*39e0*/  FSEL R153, R43, -INF , P1 ;  /* 0xff8000002b997808 */ /* 0x000fe40000800000 */
[----:B------:R-:W-:Y:S02]  /*39f0*/  FMNMX.FTZ R100, R154, R100, !PT ;  /* 0x000000649a647209 */ /* 0x000fe40007810000 */
[----:B------:R-:W-:-:S02]  /*3a00*/  FMNMX.FTZ R3, R44, R3, !PT ;  /* 0x000000032c037209 */ /* 0x000fc40007810000 */
[----:B------:R-:W-:Y:S02]  /*3a10*/  FSEL R167, R53, -INF , P3 ;  /* 0xff80000035a77808 */ /* 0x000fe40001800000 */
[----:B------:R-:W-:Y:S02]  /*3a20*/  ISETP.GT.AND P3, PT, R0, 0x40, PT ;  /* 0x000000400000780c */ /* 0x000fe40003f64270 */
[----:B------:R-:W-:Y:S02]  /*3a30*/  FSEL R152, R42, -INF , P0 ;  /* 0xff8000002a987808 */ /* 0x000fe40000000000 */
[----:B------:R-:W-:Y:S02]  /*3a40*/  FMNMX.FTZ R100, R153, R100, !PT ;  /* 0x0000006499647209 */ /* 0x000fe40007810000 */
[----:B------:R-:W-:Y:S02]  /*3a50*/  FMNMX.FTZ R3, R45, R3, !PT ;  /* 0x000000032d037209 */ /* 0x000fe40007810000 */
[----:B------:R-:W-:-:S02]  /*3a60*/  FSEL R165, R52, -INF , P2 ;  /* 0xff80000034a57808 */ /* 0x000fc40001000000 */
[----:B------:R-:W-:Y:S01]  /*3a70*/  ISETP.GT.AND P2, PT, R0, 0x41, PT ;  /* 0x000000410000780c */ /* 0x000fe20003f44270 */
[----:B------:R-:W-:Y:S01]  /*3a80*/  LDSM.16.MT88.4 R52, [R229+0x100] ;  /* 0x00010000e534783b */ /* 0x000fe20000004200 */
[----:B------:R-:W-:Y:S02]  /*3a90*/  FSEL R171, R37, -INF , P3 ;  /* 0xff80000025ab7808 */ /* 0x000fe40001800000 */
[----:B------:R-:W-:Y:S02]  /*3aa0*/  FMNMX.FTZ R100, R152, R100, !PT ;  /* 0x0000006498647209 */ /* 0x000fe40007810000 */
[----:B------:R-:W-:Y:S02]  /*3ab0*/  FMNMX.FTZ R3, R106, R3, !PT ;  /* 0x000000036a037209 */ /* 0x000fe40007810000 */
[----:B------:R-:W-:Y:S02]  /*3ac0*/  FSEL R166, R41, -INF , P1 ;  /* 0xff80000029a67808 */ /* 0x000fe40000800000 */
[----:B------:R-:W-:-:S02]  /*3ad0*/  ISETP.GT.AND P1, PT, R0, 0x48, PT ;  /* 0x000000480000780c */ /* 0x000fc40003f24270 */
[----:B------:R-:W-:Y:S02]  /*3ae0*/  FSEL R170, R36, -INF , P2 ;  /* 0xff80000024aa7808 */ /* 0x000fe40001000000 */
[----:B------:R-:W-:Y:S02]  /*3af0*/  FMNMX.FTZ R100, R171, R100, !PT ;  /* 0x00000064ab647209 */ /* 0x000fe40007810000 */
[----:B------:R-:W-:Y:S02]  /*3b00*/  FMNMX.FTZ R3, R105, R3, !PT ;  /* 0x0000000369037209 */ /* 0x000fe40007810000 */
[----:B------:R-:W-:Y:S02]  /*3b10*/  FSEL R164, R40, -INF , P0 ;  /* 0xff80000028a47808 */ /* 0x000fe40000000000 */
[----:B------:R-:W-:Y:S02]  /*3b20*/  ISETP.GT.AND P0, PT, R0, 0x49, PT ;  /* 0x000000490000780c */ /* 0x000fe40003f04270 */
        /* <DEDUP_REMOVED lines=17> */
[----:B------:R-:W-:Y:S02]  /*3c40*/  FSEL R181, R18, -INF , P2 ;  /* 0xff80000012b57808 */ /* 0x000fe40001000000 */
[----:B------:R-:W-:Y:S02]  /*3c50*/  FMNMX.FTZ R100, R250, R100, !PT ;  /* 0x00000064fa647209 */ /* 0x000fe40007810000 */
[----:B------:R-:W-:-:S02]  /*3c60*/  ISETP.GT.AND P0, PT, R0, 0x59, PT ;  /* 0x000000590000780c */ /* 0x000fc40003f04270 */
[----:B------:R-:W-:Y:S02]  /*3c70*/  FMNMX.FTZ R0, R165, R3, !PT ;  /* 0x00000003a5007209 */ /* 0x000fe40007810000 */
[----:B------:R-:W-:Y:S02]  /*3c80*/  FSEL R47, R17, -INF , P1 ;  /* 0xff800000112f7808 */ /* 0x000fe40000800000 */
[----:B------:R-:W-:Y:S02]  /*3c90*/  FMNMX.FTZ R100, R181, R100, !PT ;  /* 0x00000064b5647209 */ /* 0x000fe40007810000 */
[----:B------:R-:W-:Y:S01]  /*3ca0*/  FMNMX.FTZ R0, R166, R0, !PT ;  /* 0x00000000a6007209 */ /* 0x000fe20007810000 */
[----:B------:R-:W-:Y:S01]  /*3cb0*/  IMAD.MOV.U32 R2, RZ, RZ, R47 ;  /* 0x000000ffff027224 */ /* 0x000fe200078e002f */
[----:B------:R-:W-:Y:S02]  /*3cc0*/  FSEL R111, R16, -INF , P0 ;  /* 0xff800000106f7808 */ /* 0x000fe40000000000 */
[----:B------:R-:W-:Y:S01]  /*3cd0*/  FMNMX.FTZ R100, R47, R100, !PT ;  /* 0x000000642f647209 */ /* 0x000fe20007810000 */
[----:B------:R-:W-:Y:S01]  /*3ce0*/  LDSM.16.MT88.4 R16, [R225+0x100] ;  /* 0x00010000e110783b */ /* 0x000fe20000004200 */
[----:B------:R-:W-:-:S02]  /*3cf0*/  FMNMX.FTZ R0, R164, R0, !PT ;  /* 0x00000000a4007209 */ /* 0x000fc40007810000 */
[----:B------:R-:W-:Y:S02]  /*3d00*/  FMNMX.FTZ R100, R111, R100, !PT ;  /* 0x000000646f647209 */ /* 0x000fe40007810000 */
[----:B------:R-:W-:Y:S02]  /*3d10*/  FMNMX.FTZ R0, R174, R0, !PT ;  /* 0x00000000ae007209 */ /* 0x000fe40007810000 */
[----:B------:R-:W-:Y:S01]  /*3d20*/  FSEL R180, R27, -INF , P3 ;  /* 0xff8000001bb47808 */ /* 0x000fe20001800000 */
[----:B------:R-:W1:Y:S01]  /*3d30*/  SHFL.BFLY PT, R3, R100, 0x2, 0x1f ;  /* 0x0c401f0064037f89 */ /* 0x000e6200000e0000 */
[----:B------:R-:W-:Y:S02]  /*3d40*/  FMNMX.FTZ R0, R173, R0, !PT ;  /* 0x00000000ad007209 */ /* 0x000fe40007810000 */
[----:B------:R-:W-:Y:S02]  /*3d50*/  FSEL R46, R26, -INF , P2 ;  /* 0xff8000001a2e7808 */ /* 0x000fe40001000000 */
[----:B------:R-:W-:-:S02]  /*3d60*/  FMNMX.FTZ R0, R172, R0, !PT ;  /* 0x00000000ac007209 */ /* 0x000fc40007810000 */
[----:B------:R-:W-:Y:S02]  /*3d70*/  FSEL R132, R25, -INF , P1 ;  /* 0xff80000019847808 */ /* 0x000fe40000800000 */
[----:B------:R-:W-:Y:S02]  /*3d80*/  FMNMX.FTZ R0, R175, R0, !PT ;  /* 0x00000000af007209 */ /* 0x000fe40007810000 */
[----:B------:R-:W-:Y:S02]  /*3d90*/  FSEL R114, R24, -INF , P0 ;  /* 0xff80000018727808 */ /* 0x000fe40000000000 */
[----:B------:R-:W-:Y:S01]  /*3da0*/  FMNMX.FTZ R0, R180, R0, !PT ;  /* 0x00000000b4007209 */ /* 0x000fe20007810000 */
[----:B------:R-:W-:Y:S03]  /*3db0*/  LDSM.16.MT88.4 R24, [R226+0x100] ;  /* 0x00010000e218783b */ /* 0x000fe60000004200 */
[----:B------:R-:W-:-:S04]  /*3dc0*/  FMNMX.FTZ R0, R46, R0, !PT ;  /* 0x000000002e007209 */ /* 0x000fc80007810000 */
[----:B------:R-:W-:Y:S02]  /*3dd0*/  FMNMX.FTZ R0, R132, R0, !PT ;  /* 0x0000000084007209 */ /* 0x000fe40007810000 */
[----:B-1----:R-:W-:Y:S02]  /*3de0*/  FMNMX.FTZ R100, R100, R3, !PT ;  /* 0x0000000364647209 */ /* 0x002fe40007810000 */
[----:B------:R-:W-:-:S03]  /*3df0*/  FMNMX.FTZ R3, R114, R0, !PT ;  /* 0x0000000072037209 */ /* 0x000fc60007810000 */
[----:B------:R-:W1:Y:S04]  /*3e00*/  SHFL.BFLY PT, R0, R100, 0x1, 0x1f ;  /* 0x0c201f0064007f89 */ /* 0x000e6800000e0000 */
[----:B------:R-:W2:Y:S01]  /*3e10*/  SHFL.BFLY PT, R6, R3, 0x2, 0x1f ;  /* 0x0c401f0003067f89 */ /* 0x000ea200000e0000 */
[----:B-1----:R-:W-:Y:S02]  /*3e20*/  FMNMX.FTZ R100, R100, R0, !PT ;  /* 0x0000000064647209 */ /* 0x002fe40007810000 */
[----:B--2---:R-:W-:-:S03]  /*3e30*/  FMNMX.FTZ R3, R3, R6, !PT ;  /* 0x0000000603037209 */ /* 0x004fc60007810000 */
[C---:B------:R-:W-:Y:S01]  /*3e40*/  FMUL.FTZ R12, R100.reuse, c[0x0][0x2d0] ;  /* 0x0000b400640c7a20 */ /* 0x040fe20000410000 */
[----:B------:R-:W-:Y:S01]  /*3e50*/  FSETP.NEU.FTZ.AND P0, PT, R100, -INF , PT ;  /* 0xff8000006400780b */ /* 0x000fe20003f1d000 */
[----:B------:R-:W1:Y:S03]  /*3e60*/  SHFL.BFLY PT, R6, R3, 0x1, 0x1f ;  /* 0x0c201f0003067f89 */ /* 0x000e6600000e0000 */
[----:B------:R-:W-:-:S05]  /*3e70*/  FSEL R12, R12, RZ, P0 ;  /* 0x000000ff0c0c7208 */ /* 0x000fca0000000000 */
[----:B------:R-:W-:-:S04]  /*3e80*/  FFMA.FTZ R0, R7, c[0x0][0x2d0], -R12 ;  /* 0x0000b40007007a23 */ /* 0x000fc8000001080c */
[----:B------:R2:W-:Y:S01]  /*3e90*/  MUFU.EX2 R108, R0 ;  /* 0x00000000006c7308 */ /* 0x0005e20000000800 */
[----:B-1----:R-:W-:Y:S01]  /*3ea0*/  FMNMX.FTZ R3, R3, R6, !PT ;  /* 0x0000000603037209 */ /* 0x002fe20007810000 */
[--C-:B------:R-:W-:Y:S02]  /*3eb0*/  FFMA.FTZ R6, R11, c[0x0][0x2d0], -R12.reuse ;  /* 0x0000b4000b067a23 */ /* 0x100fe4000001080c */
[----:B--2---:R-:W-:Y:S01]  /*3ec0*/  FFMA.FTZ R0, R8, c[0x0][0x2d0], -R12 ;  /* 0x0000b40008007a23 */ /* 0x004fe2000001080c */
[----:B------:R-:W-:-:S03]  /*3ed0*/  FSETP.NEU.FTZ.AND P0, PT, R3, -INF , PT ;  /* 0xff8000000300780b */ /* 0x000fc60003f1d000 */
[----:B------:R1:W-:Y:S08]  /*3ee0*/  MUFU.EX2 R182, R6 ;  /* 0x0000000600b67308 */ /* 0x0003f00000000800 */
[----:B------:R2:W3:Y:S01]  /*3ef0*/  MUFU.EX2 R185, R0 ;  /* 0x0000000000b97308 */ /* 0x0004e20000000800 */
[----:B-1----:R-:W-:-:S07]  /*3f00*/  FFMA.FTZ R6, R13, c[0x0][0x2d0], -R12 ;  /* 0x0000b4000d067a23 */ /* 0x002fce000001080c */
[----:B------:R-:W-:Y:S01]  /*3f10*/  MUFU.EX2 R251, R6 ;  /* 0x0000000600fb7308 */ /* 0x000fe20000000800 */
[----:B--2---:R-:W-:Y:S01]  /*3f20*/  FFMA.FTZ R0, R9, c[0x0][0x2d0], -R12 ;  /* 0x0000b40009007a23 */ /* 0x004fe2000001080c */
[----:B---3--:R-:W-:-:S06]  /*3f30*/  F2FP.BF16.PACK_AB R8, R185, R108 ;  /* 0x0000006cb908723e */ /* 0x008fcc00000010ff */
[----:B------:R1:W-:Y:S02]  /*3f40*/  MUFU.EX2 R187, R0 ;  /* 0x0000000000bb7308 */ /* 0x0003e40000000800 */
[----:B-1----:R-:W-:-:S06]  /*3f50*/  FFMA.FTZ R0, R10, c[0x0][0x2d0], -R12 ;  /* 0x0000b4000a007a23 */ /* 0x002fcc000001080c */
[----:B------:R1:W2:Y:S02]  /*3f60*/  MUFU.EX2 R38, R0 ;  /* 0x0000000000267308 */ /* 0x0002a40000000800 */
[----:B-1----:R-:W-:Y:S01]  /*3f70*/  FMUL.FTZ R0, R3, c[0x0][0x2d0] ;  /* 0x0000b40003007a20 */ /* 0x002fe20000410000 */
[----:B--2---:R-:W-:Y:S02]  /*3f80*/  MOV R13, R38 ;  /* 0x00000026000d7202 */ /* 0x004fe40000000f00 */
[----:B------:R-:W1:Y:S02]  /*3f90*/  LDSM.16.MT88.4 R36, [R225+0x900] ;  /* 0x00090000e124783b */ /* 0x000e640000004200 */
[----:B------:R-:W-:Y:S02]  /*3fa0*/  FSEL R0, R0, RZ, P0 ;  /* 0x000000ff00007208 */ /* 0x000fe40000000000 */
[----:B------:R-:W-:Y:S02]  /*3fb0*/  F2FP.BF16.PACK_AB R10, R13, R187 ;  /* 0x000000bb0d0a723e */ /* 0x000fe400000010ff */
[----:B------:R-:W-:Y:S01]  /*3fc0*/  PLOP3.LUT P0, PT, PT, PT, UP0, 0x80, 0x0 ;  /* 0x000000000000781c */ /* 0x000fe20003f0f008 */
[----:B------:R-:W-:-:S04]  /*3fd0*/  FFMA.FTZ R4, R14, c[0x0][0x2d0], -R0 ;  /* 0x0000b4000e047a23 */ /* 0x000fc80000010800 */
[----:B------:R2:W-:Y:S02]  /*3fe0*/  MUFU.EX2 R186, R4 ;  /* 0x0000000400ba7308 */ /* 0x0005e40000000800 */
[----:B--2---:R-:W-:Y:S01]  /*3ff0*/  FFMA.FTZ R4, R15, c[0x0][0x2d0], -R0 ;  /* 0x0000b4000f047a23 */ /* 0x004fe20000010800 */
[----:B------:R-:W-:-:S05]  /*4000*/  MOV R15, R46 ;  /* 0x0000002e000f7202 */ /* 0x000fca0000000f00 */
[----:B------:R2:W3:Y:S02]  /*4010*/  MUFU.EX2 R110, R4 ;  /* 0x00000004006e7308 */ /* 0x0004e40000000800 */
[----:B--2---:R-:W-:Y:S01]  /*4020*/  FFMA.FTZ R4, R20, c[0x0][0x2d0], -R0 ;  /* 0x0000b40014047a23 */ /* 0x004fe20000010800 */
[----:B---3--:R-:W-:-:S05]  /*4030*/  F2FP.BF16.PACK_AB R9, R110, R186 ;  /* 0x000000ba6e09723e */ /* 0x008fca00000010ff */
[----:B------:R2:W-:Y:S02]  /*4040*/  MUFU.EX2 R133, R4 ;  /* 0x0000000400857308 */ /* 0x0005e40000000800 */
[----:B--2---:R-:W-:-:S06]  /*4050*/  FFMA.FTZ R4, R21, c[0x0][0x2d0], -R0 ;  /* 0x0000b40015047a23 */ /* 0x004fcc0000010800 */
[----:B------:R2:W3:Y:S02]  /*4060*/  MUFU.EX2 R183, R4 ;  /* 0x0000000400b77308 */ /* 0x0004e40000000800 */
[----:B--2---:R-:W-:Y:S01]  /*4070*/  FFMA.FTZ R4, R23, c[0x0][0x2d0], -R12 ;  /* 0x0000b40017047a23 */ /* 0x004fe2000001080c */
[----:B---3--:R-:W-:-:S05]  /*4080*/  F2FP.BF16.PACK_AB R11, R183, R133 ;  /* 0x00000085b70b723e */ /* 0x008fca00000010ff */
[----:B------:R2:W-:Y:S02]  /*4090*/  MUFU.EX2 R14, R4 ;  /* 0x00000004000e7308 */ /* 0x0005e40000000800 */
[C---:B------:R-:W-:Y:S08]  /*40a0*/  HMMA.16816.F32.BF16 R40, R8.reuse, R16, RZ ;  /* 0x000000100828723c */ /* 0x040ff000000418ff */
[----:B------:R-:W-:Y:S01]  /*40b0*/  HMMA.16816.F32.BF16 R68, R8, R64, RZ ;  /* 0x000000400844723c */ /* 0x000fe200000418ff */
[----:B--2---:R-:W-:-:S04]  /*40c0*/  FFMA.FTZ R4, R22, c[0x0][0x2d0], -R12 ;  /* 0x0000b40016047a23 */ /* 0x004fc8000001080c */
[----:B------:R2:W3:Y:S03]  /*40d0*/  MUFU.EX2 R115, R4 ;  /* 0x0000000400737308 */ /* 0x0004e60000000800 */
[C---:B------:R-:W-:Y:S08]  /*40e0*/  HMMA.16816.F32.BF16 R20, R8.reuse, R24, RZ ;  /* 0x000000180814723c */ /* 0x040ff000000418ff */
[----:B------:R-:W-:Y:S01]  /*40f0*/  HMMA.16816.F32.BF16 R64, R8, R66, RZ ;  /* 0x000000420840723c */ /* 0x000fe200000418ff */
[----:B--2---:R-:W-:Y:S01]  /*4100*/  FFMA.FTZ R4, R28, c[0x0][0x2d0], -R0 ;  /* 0x0000b4001c047a23 */ /* 0x004fe20000010800 */
[----:B---3--:R-:W-:-:S03]  /*4110*/  F2FP.BF16.PACK_AB R6, R115, R14 ;  /* 0x0000000e7306723e */ /* 0x008fc600000010ff */
[----:B------:R2:W-:Y:S02]  /*4120*/  MUFU.EX2 R113, R4 ;  /* 0x0000000400717308 */ /* 0x0005e40000000800 */
[--C-:B--2---:R-:W-:Y:S02]  /*4130*/  FFMA.FTZ R4, R29, c[0x0][0x2d0], -R0.reuse ;  /* 0x0000b4001d047a23 */ /* 0x104fe40000010800 */
[C---:B------:R-:W-:Y:S04]  /*4140*/  HMMA.16816.F32.BF16 R28, R8.reuse, R18, RZ ;  /* 0x00000012081c723c */ /* 0x040fe800000418ff */
[----:B------:R2:W3:Y:S04]  /*4150*/  MUFU.EX2 R252, R4 ;  /* 0x0000000400fc7308 */ /* 0x0004e80000000800 */
[C---:B------:R-:W-:Y:S08]  /*4160*/  HMMA.16816.F32.BF16 R16, R8.reuse, R26, RZ ;  /* 0x0000001a0810723c */ /* 0x040ff000000418ff */
[----:B------:R-:W-:Y:S01]  /*4170*/  HMMA.16816.F32.BF16 R24, R8, R54, RZ ;  /* 0x000000360818723c */ /* 0x000fe200000418ff */
[----:B--2---:R-:W-:Y:S01]  /*4180*/  FFMA.FTZ R4, R44, c[0x0][0x2d0], -R0 ;  /* 0x0000b4002c047a23 */ /* 0x004fe20000010800 */
[----:B---3--:R-:W-:-:S03]  /*4190*/  F2FP.BF16.PACK_AB R5, R252, R113 ;  /* 0x00000071fc05723e */ /* 0x008fc600000010ff */
[----:B------:R2:W-:Y:S02]  /*41a0*/  MUFU.EX2 R184, R4 ;  /* 0x0000000400b87308 */ /* 0x0005e40000000800 */
[----:B--2---:R-:W-:Y:S02]  /*41b0*/  FFMA.FTZ R4, R45, c[0x0][0x2d0], -R0 ;  /* 0x0000b4002d047a23 */ /* 0x004fe40000010800 */
[----:B------:R-:W2:Y:S04]  /*41c0*/  LDSM.16.MT88.4 R44, [R228+0x100] ;  /* 0x00010000e42c783b */ /* 0x000ea80000004200 */
[----:B------:R3:W4:Y:S02]  /*41d0*/  MUFU.EX2 R109, R4 ;  /* 0x00000004006d7308 */ /* 0x0007240000000800 */
[----:B---3--:R-:W-:-:S02]  /*41e0*/  F2FP.BF16.PACK_AB R4, R251, R182 ;  /* 0x000000b6fb04723e */ /* 0x008fc400000010ff */
[----:B----4-:R-:W-:-:S07]  /*41f0*/  F2FP.BF16.PACK_AB R7, R109, R184 ;  /* 0x000000b86d07723e */ /* 0x010fce00000010ff */
[C---:B-1----:R-:W-:Y:S08]  /*4200*/  HMMA.16816.F32.BF16 R148, R4.reuse, R36, R40 ;  /* 0x000000240494723c */ /* 0x042ff00000041828 */
[C---:B------:R-:W-:Y:S01]  /*4210*/  HMMA.16816.F32.BF16 R144, R4.reuse, R38, R28 ;  /* 0x000000260490723c */ /* 0x040fe2000004181c */
[----:B------:R-:W1:Y:S07]  /*4220*/  LDSM.16.MT88.4 R36, [R225+0x3100] ;  /* 0x00310000e124783b */ /* 0x000e6e0000004200 */
[C---:B------:R-:W-:Y:S08]  /*4230*/  HMMA.16816.F32.BF16 R140, R4.reuse, R32, R20 ;  /* 0x00000020048c723c */ /* 0x040ff00000041814 */
[----:B------:R-:W-:Y:S01]  /*4240*/  HMMA.16816.F32.BF16 R136, R4, R34, R16 ;  /* 0x000000220488723c */ /* 0x000fe20000041810 */
[----:B------:R-:W3:Y:S07]  /*4250*/  LDSM.16.MT88.4 R32, [R228+0x900] ;  /* 0x00090000e420783b */ /* 0x000eee0000004200 */
[C---:B------:R-:W-:Y:S01]  /*4260*/  HMMA.16816.F32.BF16 R28, R8.reuse, R52, RZ ;  /* 0x00000034081c723c */ /* 0x040fe200000418ff */
[----:B------:R-:W4:Y:S07]  /*4270*/  LDSM.16.MT88.4 R52, [R228+0x3100] ;  /* 0x00310000e434783b */ /* 0x000f2e0000004200 */
[C---:B--2---:R-:W-:Y:S08]  /*4280*/  HMMA.16816.F32.BF16 R20, R8.reuse, R44, RZ ;  /* 0x0000002c0814723c */ /* 0x044ff000000418ff */
[C---:B------:R-:W-:Y:S08]  /*4290*/  HMMA.16816.F32.BF16 R16, R8.reuse, R46, RZ ;  /* 0x0000002e0810723c */ /* 0x040ff000000418ff */
[C---:B-1----:R-:W-:Y:S08]  /*42a0*/  HMMA.16816.F32.BF16 R44, R8.reuse, R36, RZ ;  /* 0x00000024082c723c */ /* 0x042ff000000418ff */
[----:B------:R-:W-:Y:S08]  /*42b0*/  HMMA.16816.F32.BF16 R40, R8, R38, RZ ;  /* 0x000000260828723c */ /* 0x000ff000000418ff */
[----:B---3--:R-:W-:Y:S08]  /*42c0*/  HMMA.16816.F32.BF16 R128, R4, R32, R20 ;  /* 0x000000200480723c */ /* 0x008ff00000041814 */
[----:B----4-:R-:W-:Y:S08]  /*42d0*/  HMMA.16816.F32.BF16 R20, R8, R52, RZ ;  /* 0x000000340814723c */ /* 0x010ff000000418ff */
[C---:B------:R-:W-:Y:S08]  /*42e0*/  HMMA.16816.F32.BF16 R120, R4.reuse, R60, R28 ;  /* 0x0000003c0478723c */ /* 0x040ff0000004181c */
[C---:B------:R-:W-:Y:S08]  /*42f0*/  HMMA.16816.F32.BF16 R124, R4.reuse, R62, R24 ;  /* 0x0000003e047c723c */ /* 0x040ff00000041818 */
[----:B------:R-:W-:Y:S08]  /*4300*/  HMMA.16816.F32.BF16 R116, R4, R34, R16 ;  /* 0x000000220474723c */ /* 0x000ff00000041810 */
[C---:B------:R-:W-:Y:S08]  /*4310*/  HMMA.16816.F32.BF16 R36, R8.reuse, R48, RZ ;  /* 0x000000300824723c */ /* 0x040ff000000418ff */
        /* <DEDUP_REMOVED lines=9> */
[----:B------:R-:W-:Y:S07]  /*43b0*/  HMMA.16816.F32.BF16 R76, R8, R86, RZ ;  /* 0x00000056084c723c */ /* 0x000fee00000418ff */
[----:B------:R-:W-:Y:S01]  /*43c0*/  IMAD.MOV.U32 R8, RZ, RZ, R133 ;  /* 0x000000ffff087224 */ /* 0x000fe200078e0085 */
[----:B------:R-:W-:Y:S01]  /*43d0*/  MOV R10, R111 ;  /* 0x0000006f000a7202 */ /* 0x000fe20000000f00 */
[----:B------:R-:W-:Y:S01]  /*43e0*/  IMAD.MOV.U32 R9, RZ, RZ, R132 ;  /* 0x000000ffff097224 */ /* 0x000fe200078e0084 */
[----:B------:R-:W-:Y:S01]  /*43f0*/  HMMA.16816.F32.BF16 R84, R4, R88, R28 ;  /* 0x000000580454723c */ /* 0x000fe2000004181c */
[----:B------:R-:W-:-:S06]  /*4400*/  IMAD.MOV.U32 R11, RZ, RZ, R110 ;  /* 0x000000ffff0b7224 */ /* 0x000fcc00078e006e */
[----:B------:R-:W-:Y:S01]  /*4410*/  MOV R29, R8 ;  /* 0x00000008001d7202 */ /* 0x000fe20000000f00 */
[----:B------:R-:W-:Y:S01]  /*4420*/  HMMA.16816.F32.BF16 R132, R4, R96, R44 ;  /* 0x000000600484723c */ /* 0x000fe2000004182c */
[----:B------:R-:W-:-:S06]  /*4430*/  IMAD.MOV.U32 R30, RZ, RZ, R9 ;  /* 0x000000ffff1e7224 */ /* 0x000fcc00078e0009 */
[----:B------:R-:W-:Y:S01]  /*4440*/  IMAD.MOV.U32 R46, RZ, RZ, R109 ;  /* 0x000000ffff2e7224 */ /* 0x000fe200078e006d */
[----:B------:R-:W-:Y:S01]  /*4450*/  MOV R47, R108 ;  /* 0x0000006c002f7202 */ /* 0x000fe20000000f00 */
[----:B------:R-:W-:Y:S01]  /*4460*/  HMMA.16816.F32.BF16 R88, R4, R90, R24 ;  /* 0x0000005a0458723c */ /* 0x000fe20000041818 */
[----:B------:R-:W1:Y:S01]  /*4470*/  LDSM.16.MT88.4 R24, [R228+0x6900] ;  /* 0x00690000e418783b */ /* 0x000e620000004200 */
[----:B------:R-:W-:Y:S02]  /*4480*/  IMAD.MOV.U32 R31, RZ, RZ, R46 ;  /* 0x000000ffff1f7224 */ /* 0x000fe400078e002e */
[----:B------:R-:W-:-:S04]  /*4490*/  IMAD.MOV.U32 R28, RZ, RZ, R47 ;  /* 0x000000ffff1c7224 */ /* 0x000fc800078e002f */
[C---:B------:R-:W-:Y:S08]  /*44a0*/  HMMA.16816.F32.BF16 R108, R4.reuse, R98, R40 ;  /* 0x00000062046c723c */ /* 0x040ff00000041828 */
[C---:B------:R-:W-:Y:S01]  /*44b0*/  HMMA.16816.F32.BF16 R40, R4.reuse, R80, R20 ;  /* 0x000000500428723c */ /* 0x040fe20000041814 */
[----:B------:R-:W2:Y:S06]  /*44c0*/  LDSM.16.MT88.4 R20, [R225+0x6900] ;  /* 0x00690000e114783b */ /* 0x000eac0000004200 */
[----:B------:R-:W-:Y:S01]  /*44d0*/  IMAD.MOV.U32 R80, RZ, RZ, R10 ;  /* 0x000000ffff507224 */ /* 0x000fe200078e000a */
[----:B------:R-:W-:Y:S01]  /*44e0*/  MOV R81, R11 ;  /* 0x0000000b00517202 */ /* 0x000fe20000000f00 */
[C---:B------:R-:W-:Y:S01]  /*44f0*/  HMMA.16816.F32.BF16 R96, R4.reuse, R92, R36 ;  /* 0x0000005c0460723c */ /* 0x040fe20000041824 */
[----:B------:R-:W3:Y:S07]  /*4500*/  LDSM.16.MT88.4 R8, [R229+0x6900] ;  /* 0x00690000e508783b */ /* 0x000eee0000004200 */
[C---:B------:R-:W-:Y:S01]  /*4510*/  HMMA.16816.F32.BF16 R36, R4.reuse, R82, R16 ;  /* 0x000000520424723c */ /* 0x040fe20000041810 */
[----:B------:R-:W4:Y:S06]  /*4520*/  LDSM.16.MT88.4 R16, [R226+0x6900] ;  /* 0x00690000e210783b */ /* 0x000f2c0000004200 */
[----:B------:R-:W-:Y:S01]  /*4530*/  IMAD.MOV.U32 R82, RZ, RZ, R2 ;  /* 0x000000ffff527224 */ /* 0x000fe200078e0002 */
[----:B------:R-:W-:Y:S01]  /*4540*/  HMMA.16816.F32.BF16 R92, R4, R94, R32 ;  /* 0x0000005e045c723c */ /* 0x000fe20000041820 */
[----:B------:R-:W-:-:S07]  /*4550*/  FFMA.FTZ R2, R104, c[0x0][0x2d0], -R12 ;  /* 0x0000b40068027a23 */ /* 0x000fce000001080c */
[C---:B-1----:R-:W-:Y:S08]  /*4560*/  HMMA.16816.F32.BF16 R32, R4.reuse, R24, R72 ;  /* 0x000000180420723c */ /* 0x042ff00000041848 */
[C---:B--2---:R-:W-:Y:S07]  /*4570*/  HMMA.16816.F32.BF16 R68, R4.reuse, R20, R68 ;  /* 0x000000140444723c */ /* 0x044fee0000041844 */
[----:B------:R-:W-:Y:S01]  /*4580*/  IMAD.MOV.U32 R20, RZ, RZ, R14 ;  /* 0x000000ffff147224 */ /* 0x000fe200078e000e */
[----:B------:R-:W-:Y:S01]  /*4590*/  MOV R21, R113 ;  /* 0x0000007100157202 */ /* 0x000fe20000000f00 */
[----:B------:R1:W-:Y:S01]  /*45a0*/  MUFU.EX2 R14, R2 ;  /* 0x00000002000e7308 */ /* 0x0003e20000000800 */
[C---:B---3--:R-:W-:Y:S07]  /*45b0*/  HMMA.16816.F32.BF16 R44, R4.reuse, R8, R52 ;  /* 0x00000008042c723c */ /* 0x048fee0000041834 */
[----:B------:R-:W-:Y:S01]  /*45c0*/  MOV R55, R28 ;  /* 0x0000001c00377202 */ /* 0x000fe20000000f00 */
[----:B------:R-:W-:Y:S01]  /*45d0*/  IMAD.MOV.U32 R54, RZ, RZ, R29 ;  /* 0x000000ffff367224 */ /* 0x000fe200078e001d */
[----:B------:R-:W-:Y:S01]  /*45e0*/  MOV R52, R31 ;  /* 0x0000001f00347202 */ /* 0x000fe20000000f00 */
[----:B------:R-:W-:Y:S01]  /*45f0*/  IMAD.MOV.U32 R53, RZ, RZ, R30 ;  /* 0x000000ffff357224 */ /* 0x000fe200078e001e */
[----:B------:R-:W-:Y:S01]  /*4600*/  HMMA.16816.F32.BF16 R64, R4, R22, R64 ;  /* 0x000000160440723c */ /* 0x000fe20000041840 */
[----:B-1----:R-:W-:-:S04]  /*4610*/  FFMA.FTZ R2, R103, c[0x0][0x2d0], -R12 ;  /* 0x0000b40067027a23 */ /* 0x002fc8000001080c */
[----:B------:R1:W2:Y:S03]  /*4620*/  MUFU.EX2 R83, R2 ;  /* 0x0000000200537308 */ /* 0x0002a60000000800 */
[C---:B------:R-:W-:Y:S01]  /*4630*/  HMMA.16816.F32.BF16 R28, R4.reuse, R26, R76 ;  /* 0x0000001a041c723c */ /* 0x040fe2000004184c */
[----:B------:R-:W3:Y:S06]  /*4640*/  LDSM.16.MT88.4 R24, [R225+0x1100] ;  /* 0x00110000e118783b */ /* 0x000eec0000004200 */
[----:B------:R-:W-:Y:S01]  /*4650*/  IMAD.MOV.U32 R76, RZ, RZ, R20 ;  /* 0x000000ffff4c7224 */ /* 0x000fe200078e0014 */
[----:B----4-:R-:W-:Y:S01]  /*4660*/  HMMA.16816.F32.BF16 R60, R4, R16, R60 ;  /* 0x00000010043c723c */ /* 0x010fe2000004183c */
[----:B------:R-:W-:Y:S01]  /*4670*/  IMAD.MOV.U32 R77, RZ, RZ, R21 ;  /* 0x000000ffff4d7224 */ /* 0x000fe200078e0015 */
[----:B------:R-:W-:Y:S01]  /*4680*/  MOV R78, R252 ;  /* 0x000000fc004e7202 */ /* 0x000fe20000000f00 */
[----:B------:R-:W-:Y:S01]  /*4690*/  LDSM.16.MT88.4 R20, [R226+0x1100] ;  /* 0x00110000e214783b */ /* 0x000fe20000004200 */
[----:B------:R-:W-:-:S02]  /*46a0*/  IMAD.MOV.U32 R79, RZ, RZ, R251 ;  /* 0x000000ffff4f7224 */ /* 0x000fc400078e00fb */
[----:B-1----:R-:W-:Y:S02]  /*46b0*/  FFMA.FTZ R2, R102, c[0x0][0x2d0], -R12 ;  /* 0x0000b40066027a23 */ /* 0x002fe4000001080c */
[C---:B------:R-:W-:Y:S01]  /*46c0*/  HMMA.16816.F32.BF16 R56, R4.reuse, R18, R56 ;  /* 0x000000120438723c */ /* 0x040fe20000041838 */
[----:B------:R-:W1:Y:S01]  /*46d0*/  LDSM.16.MT88.4 R16, [R229+0x1100] ;  /* 0x00110000e510783b */ /* 0x000e620000004200 */
[----:B------:R4:W-:Y:S06]  /*46e0*/  MUFU.EX2 R113, R2 ;  /* 0x0000000200717308 */ /* 0x0009ec0000000800 */
[----:B------:R-:W-:Y:S01]  /*46f0*/  HMMA.16816.F32.BF16 R48, R4, R10, R48 ;  /* 0x0000000a0430723c */ /* 0x000fe20000041830 */
[----:B------:R-:W5:Y:S06]  /*4700*/  LDSM.16.MT88.4 R8, [R228+0x1100] ;  /* 0x00110000e408783b */ /* 0x000f6c0000004200 */
[----:B------:R-:W-:-:S02]  /*4710*/  FFMA.FTZ R4, R107, c[0x0][0x2d0], -R0 ;  /* 0x0000b4006b047a23 */ /* 0x000fc40000010800 */
[----:B----4-:R-:W-:Y:S02]  /*4720*/  FFMA.FTZ R2, R101, c[0x0][0x2d0], -R12 ;  /* 0x0000b40065027a23 */ /* 0x010fe4000001080c */
[----:B------:R4:W-:Y:S01]  /*4730*/  MUFU.EX2 R251, R4 ;  /* 0x0000000400fb7308 */ /* 0x0009e20000000800 */
[----:B--2---:R-:W-:Y:S02]  /*4740*/  IMAD.MOV.U32 R101, RZ, RZ, R83 ;  /* 0x000000ffff657224 */ /* 0x004fe400078e0053 */
[----:B------:R-:W-:-:S05]  /*4750*/  IMAD.MOV.U32 R83, RZ, RZ, R80 ;  /* 0x000000ffff537224 */ /* 0x000fca00078e0050 */
[----:B------:R2:W1:Y:S01]  /*4760*/  MUFU.EX2 R80, R2 ;  /* 0x0000000200507308 */ /* 0x0004620000000800 */
[----:B----4-:R-:W-:Y:S01]  /*4770*/  F2FP.BF16.PACK_AB R4, R101, R14 ;  /* 0x0000000e6504723e */ /* 0x010fe200000010ff */
[----:B--2---:R-:W-:Y:S01]  /*4780*/  FFMA.FTZ R2, R106, c[0x0][0x2d0], -R0 ;  /* 0x0000b4006a027a23 */ /* 0x004fe20000010800 */
[----:B-1----:R-:W-:-:S05]  /*4790*/  F2FP.BF16.PACK_AB R6, R80, R113 ;  /* 0x000000715006723e */ /* 0x002fca00000010ff */
[----:B------:R1:W-:Y:S02]  /*47a0*/  MUFU.EX2 R103, R2 ;  /* 0x0000000200677308 */ /* 0x0003e40000000800 */
[----:B-1----:R-:W-:-:S06]  /*47b0*/  FFMA.FTZ R2, R105, c[0x0][0x2d0], -R0 ;  /* 0x0000b40069027a23 */ /* 0x002fcc0000010800 */
[----:B------:R1:W2:Y:S02]  /*47c0*/  MUFU.EX2 R102, R2 ;  /* 0x0000000200667308 */ /* 0x0002a40000000800 */
[----:B-1----:R-:W-:Y:S01]  /*47d0*/  FFMA.FTZ R2, R112, c[0x0][0x2d0], -R0 ;  /* 0x0000b40070027a23 */ /* 0x002fe20000010800 */
[----:B--2---:R-:W-:-:S05]  /*47e0*/  F2FP.BF16.PACK_AB R5, R102, R103 ;  /* 0x000000676605723e */ /* 0x004fca00000010ff */
[----:B------:R-:W1:Y:S02]  /*47f0*/  MUFU.EX2 R252, R2 ;  /* 0x0000000200fc7308 */ /* 0x000e640000000800 */
[----:B-1----:R-:W-:Y:S01]  /*4800*/  F2FP.BF16.PACK_AB R7, R252, R251 ;  /* 0x000000fbfc07723e */ /* 0x002fe200000010ff */
[----:B------:R-:W-:-:S06]  /*4810*/  IMAD.MOV.U32 R2, RZ, RZ, R82 ;  /* 0x000000ffff027224 */ /* 0x000fcc00078e0052 */
[C---:B---3--:R-:W-:Y:S07]  /*4820*/  HMMA.16816.F32.BF16 R104, R4.reuse, R24, R148 ;  /* 0x000000180468723c */ /* 0x048fee0000041894 */
[----:B------:R-:W-:Y:S01]  /*4830*/  MOV R151, R83 ;  /* 0x0000005300977202 */ /* 0x000fe20000000f00 */
[----:B------:R-:W-:Y:S01]  /*4840*/  HMMA.16816.F32.BF16 R72, R4, R26, R144 ;  /* 0x0000001a0448723c */ /* 0x000fe20000041890 */
[----:B------:R-:W1:Y:S01]  /*4850*/  LDSM.16.MT88.4 R24, [R225+0x4100] ;  /* 0x00410000e118783b */ /* 0x000e620000004200 */
[----:B------:R-:W-:-:S02]  /*4860*/  IMAD.MOV.U32 R149, RZ, RZ, R81 ;  /* 0x000000ffff957224 */ /* 0x000fc400078e0051 */
[----:B------:R-:W-:Y:S02]  /*4870*/  IMAD.MOV.U32 R150, RZ, RZ, R53 ;  /* 0x000000ffff967224 */ /* 0x000fe400078e0035 */
[----:B------:R-:W-:Y:S01]  /*4880*/  IMAD.MOV.U32 R148, RZ, RZ, R78 ;  /* 0x000000ffff947224 */ /* 0x000fe200078e004e */
[----:B------:R-:W-:Y:S01]  /*4890*/  MOV R146, R114 ;  /* 0x0000007200927202 */ /* 0x000fe20000000f00 */
[----:B------:R-:W-:Y:S01]  /*48a0*/  IMAD.MOV.U32 R147, RZ, RZ, R115 ;  /* 0x000000ffff937224 */ /* 0x000fe200078e0073 */
[----:B------:R-:W-:Y:S01]  /*48b0*/  HMMA.16816.F32.BF16 R120, R4, R16, R120 ;  /* 0x000000100478723c */ /* 0x000fe20000041878 */
[----:B------:R-:W-:Y:S02]  /*48c0*/  IMAD.MOV.U32 R145, RZ, RZ, R113 ;  /* 0x000000ffff917224 */ /* 0x000fe400078e0071 */
[----:B------:R-:W-:-:S05]  /*48d0*/  IMAD.MOV.U32 R144, RZ, RZ, R80 ;  /* 0x000000ffff907224 */ /* 0x000fca00078e0050 */
[C---:B------:R-:W-:Y:S07]  /*48e0*/  HMMA.16816.F32.BF16 R112, R4.reuse, R20, R140 ;  /* 0x000000140470723c */ /* 0x040fee000004188c */
[----:B------:R-:W-:Y:S01]  /*48f0*/  IMAD.MOV.U32 R141, RZ, RZ, R2 ;  /* 0x000000ffff8d7224 */ /* 0x000fe200078e0002 */
[----:B------:R-:W-:Y:S01]  /*4900*/  HMMA.16816.F32.BF16 R80, R4, R22, R136 ;  /* 0x000000160450723c */ /* 0x000fe20000041888 */
[----:B------:R-:W2:Y:S01]  /*4910*/  LDSM.16.MT88.4 R20, [R226+0x4100] ;  /* 0x00410000e214783b */ /* 0x000ea20000004200 */
[----:B------:R-:W-:Y:S01]  /*4920*/  FFMA.FTZ R2, R155, c[0x0][0x2d0], -R12 ;  /* 0x0000b4009b027a23 */ /* 0x000fe2000001080c */
[----:B------:R-:W-:Y:S01]  /*4930*/  MOV R143, R77 ;  /* 0x0000004d008f7202 */ /* 0x000fe20000000f00 */
[----:B------:R-:W-:-:S02]  /*4940*/  IMAD.MOV.U32 R155, RZ, RZ, R185 ;  /* 0x000000ffff9b7224 */ /* 0x000fc400078e00b9 */
[----:B------:R3:W-:Y:S01]  /*4950*/  MUFU.EX2 R185, R2 ;  /* 0x0000000200b97308 */ /* 0x0007e20000000800 */
[----:B------:R-:W-:Y:S01]  /*4960*/  MOV R137, R150 ;  /* 0x0000009600897202 */ /* 0x000fe20000000f00 */
[C---:B------:R-:W-:Y:S01]  /*4970*/  HMMA.16816.F32.BF16 R124, R4.reuse, R18, R124 ;  /* 0x00000012047c723c */ /* 0x040fe2000004187c */
[----:B------:R-:W4:Y:S01]  /*4980*/  LDSM.16.MT88.4 R16, [R229+0x4100] ;  /* 0x00410000e510783b */ /* 0x000f220000004200 */
[----:B------:R-:W-:Y:S01]  /*4990*/  IMAD.MOV.U32 R150, RZ, RZ, R187 ;  /* 0x000000ffff967224 */ /* 0x000fe200078e00bb */
[----:B------:R-:W-:Y:S01]  /*49a0*/  MOV R139, R52 ;  /* 0x00000034008b7202 */ /* 0x000fe20000000f00 */
[----:B------:R-:W-:Y:S01]  /*49b0*/  IMAD.MOV.U32 R142, RZ, RZ, R76 ;  /* 0x000000ffff8e7224 */ /* 0x000fe200078e004c */
[----:B------:R-:W-:Y:S01]  /*49c0*/  MOV R136, R151 ;  /* 0x0000009700887202 */ /* 0x000fe20000000f00 */
[----:B------:R-:W-:Y:S01]  /*49d0*/  IMAD.MOV.U32 R151, RZ, RZ, R79 ;  /* 0x000000ffff977224 */ /* 0x000fe200078e004f */
[----:B------:R-:W-:Y:S01]  /*49e0*/  MOV R138, R55 ;  /* 0x00000037008a7202 */ /* 0x000fe20000000f00 */
[----:B-----5:R-:W-:Y:S01]  /*49f0*/  HMMA.16816.F32.BF16 R128, R4, R8, R128 ;  /* 0x000000080480723c */ /* 0x020fe20000041880 */
[----:B------:R-:W-:-:S02]  /*4a00*/  IMAD.MOV.U32 R140, RZ, RZ, R54 ;  /* 0x000000ffff8c7224 */ /* 0x000fc400078e0036 */
[----:B---3--:R-:W-:-:S05]  /*4a10*/  FFMA.FTZ R2, R154, c[0x0][0x2d0], -R12 ;  /* 0x0000b4009a027a23 */ /* 0x008fca000001080c */
[C---:B------:R-:W-:Y:S01]  /*4a20*/  HMMA.16816.F32.BF16 R116, R4.reuse, R10, R116 ;  /* 0x0000000a0474723c */ /* 0x040fe20000041874 */
[----:B------:R-:W3:Y:S01]  /*4a30*/  LDSM.16.MT88.4 R8, [R228+0x4100] ;  /* 0x00410000e408783b */ /* 0x000ee20000004200 */
[----:B------:R5:W-:Y:S01]  /*4a40*/  MUFU.EX2 R187, R2 ;  /* 0x0000000200bb7308 */ /* 0x000be20000000800 */
[----:B------:R-:W-:Y:S02]  /*4a50*/  IMAD.MOV.U32 R154, RZ, RZ, R138 ;  /* 0x000000ffff9a7224 */ /* 0x000fe400078e008a */
[----:B------:R-:W-:Y:S01]  /*4a60*/  IMAD.MOV.U32 R138, RZ, RZ, R141 ;  /* 0x000000ffff8a7224 */ /* 0x000fe200078e008d */
[----:B------:R-:W-:Y:S02]  /*4a70*/  MOV R141, R184 ;  /* 0x000000b8008d7202 */ /* 0x000fe40000000f00 */
[C---:B-1----:R-:W-:Y:S08]  /*4a80*/  HMMA.16816.F32.BF16 R132, R4.reuse, R24, R132 ;  /* 0x000000180484723c */ /* 0x042ff00000041884 */
[----:B------:R-:W-:Y:S01]  /*4a90*/  HMMA.16816.F32.BF16 R108, R4, R26, R108 ;  /* 0x0000001a046c723c */ /* 0x000fe2000004186c */
[----:B------:R-:W1:Y:S01]  /*4aa0*/  LDSM.16.MT88.4 R24, [R228+0x7100] ;  /* 0x00710000e418783b */ /* 0x000e620000004200 */
[----:B-----5:R-:W-:-:S02]  /*4ab0*/  FFMA.FTZ R2, R153, c[0x0][0x2d0], -R12 ;  /* 0x0000b40099027a23 */ /* 0x020fc4000001080c */
[----:B------:R-:W-:Y:S02]  /*4ac0*/  IMAD.MOV.U32 R153, RZ, RZ, R186 ;  /* 0x000000ffff997224 */ /* 0x000fe400078e00ba */
[----:B------:R5:W-:Y:S02]  /*4ad0*/  MUFU.EX2 R186, R2 ;  /* 0x0000000200ba7308 */ /* 0x000be40000000800 */
[C---:B--2---:R-:W-:Y:S08]  /*4ae0*/  HMMA.16816.F32.BF16 R96, R4.reuse, R20, R96 ;  /* 0x000000140460723c */ /* 0x044ff00000041860 */
[----:B------:R-:W-:Y:S01]  /*4af0*/  HMMA.16816.F32.BF16 R92, R4, R22, R92 ;  /* 0x00000016045c723c */ /* 0x000fe2000004185c */
[----:B------:R-:W2:Y:S01]  /*4b00*/  LDSM.16.MT88.4 R20, [R225+0x7100] ;  /* 0x00710000e114783b */ /* 0x000ea20000004200 */
[----:B-----5:R-:W-:Y:S01]  /*4b10*/  FFMA.FTZ R2, R152, c[0x0][0x2d0], -R12 ;  /* 0x0000b40098027a23 */ /* 0x020fe2000001080c */
[----:B------:R-:W-:-:S05]  /*4b20*/  MOV R152, R139 ;  /* 0x0000008b00987202 */ /* 0x000fca0000000f00 */
[C---:B----4-:R-:W-:Y:S01]  /*4b30*/  HMMA.16816.F32.BF16 R84, R4.reuse, R16, R84 ;  /* 0x000000100454723c */ /* 0x050fe20000041854 */
[----:B------:R-:W-:Y:S02]  /*4b40*/  IMAD.MOV.U32 R139, RZ, RZ, R250 ;  /* 0x000000ffff8b7224 */ /* 0x000fe400078e00fa */
[----:B------:R4:W5:Y:S05]  /*4b50*/  MUFU.EX2 R250, R2 ;  /* 0x0000000200fa7308 */ /* 0x00096a0000000800 */
[C---:B------:R-:W-:Y:S01]  /*4b60*/  HMMA.16816.F32.BF16 R88, R4.reuse, R18, R88 ;  /* 0x000000120458723c */ /* 0x040fe20000041858 */
[----:B------:R-:W5:Y:S07]  /*4b70*/  LDSM.16.MT88.4 R16, [R226+0x7100] ;  /* 0x00710000e210783b */ /* 0x000f6e0000004200 */
[----:B---3--:R-:W-:Y:S01]  /*4b80*/  HMMA.16816.F32.BF16 R40, R4, R8, R40 ;  /* 0x000000080428723c */ /* 0x008fe20000041828 */
[----:B----4-:R-:W-:-:S04]  /*4b90*/  FFMA.FTZ R2, R167, c[0x0][0x2d0], -R0 ;  /* 0x0000b400a7027a23 */ /* 0x010fc80000010800 */
[----:B------:R3:W-:Y:S03]  /*4ba0*/  MUFU.EX2 R167, R2 ;  /* 0x0000000200a77308 */ /* 0x0007e60000000800 */
[C---:B------:R-:W-:Y:S01]  /*4bb0*/  HMMA.16816.F32.BF16 R36, R4.reuse, R10, R36 ;  /* 0x0000000a0424723c */ /* 0x040fe20000041824 */
[----:B------:R-:W4:Y:S07]  /*4bc0*/  LDSM.16.MT88.4 R8, [R229+0x7100] ;  /* 0x00710000e508783b */ /* 0x000f2e0000004200 */
[----:B-1----:R-:W-:Y:S01]  /*4bd0*/  HMMA.16816.F32.BF16 R32, R4, R24, R32 ;  /* 0x000000180420723c */ /* 0x002fe20000041820 */
[----:B---3--:R-:W-:-:S07]  /*4be0*/  FFMA.FTZ R2, R165, c[0x0][0x2d0], -R0 ;  /* 0x0000b400a5027a23 */ /* 0x008fce0000010800 */
[C---:B------:R-:W-:Y:S01]  /*4bf0*/  HMMA.16816.F32.BF16 R28, R4.reuse, R26, R28 ;  /* 0x0000001a041c723c */ /* 0x040fe2000004181c */
[----:B------:R-:W1:Y:S01]  /*4c00*/  LDSM.16.MT88.4 R24, [R225+0x1900] ;  /* 0x00190000e118783b */ /* 0x000e620000004200 */
[----:B------:R3:W1:Y:S06]  /*4c10*/  MUFU.EX2 R184, R2 ;  /* 0x0000000200b87308 */ /* 0x00066c0000000800 */
[C---:B--2---:R-:W-:Y:S08]  /*4c20*/  HMMA.16816.F32.BF16 R76, R4.reuse, R20, R68 ;  /* 0x00000014044c723c */ /* 0x044ff00000041844 */
[----:B------:R-:W-:Y:S01]  /*4c30*/  HMMA.16816.F32.BF16 R64, R4, R22, R64 ;  /* 0x000000160440723c */ /* 0x000fe20000041840 */
[----:B------:R-:W2:Y:S01]  /*4c40*/  LDSM.16.MT88.4 R20, [R226+0x1900] ;  /* 0x00190000e214783b */ /* 0x000ea20000004200 */
[----:B---3--:R-:W-:-:S02]  /*4c50*/  FFMA.FTZ R2, R164, c[0x0][0x2d0], -R0 ;  /* 0x0000b400a4027a23 */ /* 0x008fc40000010800 */
[----:B------:R-:W-:-:S04]  /*4c60*/  IMAD.MOV.U32 R164, RZ, RZ, R136 ;  /* 0x000000ffffa47224 */ /* 0x000fc800078e0088 */
[C---:B-----5:R-:W-:Y:S08]  /*4c70*/  HMMA.16816.F32.BF16 R60, R4.reuse, R16, R60 ;  /* 0x00000010043c723c */ /* 0x060ff0000004183c */
[C---:B------:R-:W-:Y:S01]  /*4c80*/  HMMA.16816.F32.BF16 R52, R4.reuse, R18, R56 ;  /* 0x000000120434723c */ /* 0x040fe20000041838 */
[----:B------:R-:W3:Y:S07]  /*4c90*/  LDSM.16.MT88.4 R16, [R229+0x1900] ;  /* 0x00190000e510783b */ /* 0x000eee0000004200 */
[C---:B----4-:R-:W-:Y:S08]  /*4ca0*/  HMMA.16816.F32.BF16 R44, R4.reuse, R8, R44 ;  /* 0x00000008042c723c */ /* 0x050ff0000004182c */
[----:B------:R-:W-:Y:S01]  /*4cb0*/  HMMA.16816.F32.BF16 R48, R4, R10, R48 ;  /* 0x0000000a0430723c */ /* 0x000fe20000041830 */
[----:B------:R-:W4:Y:S06]  /*4cc0*/  LDSM.16.MT88.4 R8, [R228+0x1900] ;  /* 0x00190000e408783b */ /* 0x000f2c0000004200 */
[----:B------:R-:W-:Y:S01]  /*4cd0*/  FFMA.FTZ R4, R166, c[0x0][0x2d0], -R0 ;  /* 0x0000b400a6047a23 */ /* 0x000fe20000010800 */
[----:B------:R-:W-:Y:S01]  /*4ce0*/  F2FP.BF16.PACK_AB R6, R250, R186 ;  /* 0x000000bafa06723e */ /* 0x000fe200000010ff */
[----:B------:R5:W-:Y:S01]  /*4cf0*/  MUFU.EX2 R166, R2 ;  /* 0x0000000200a67308 */ /* 0x000be20000000800 */
[----:B-1----:R-:W-:-:S07]  /*4d00*/  F2FP.BF16.PACK_AB R5, R184, R167 ;  /* 0x000000a7b805723e */ /* 0x002fce00000010ff */
[----:B------:R1:W1:Y:S01]  /*4d10*/  MUFU.EX2 R165, R4 ;  /* 0x0000000400a57308 */ /* 0x0002620000000800 */
[----:B-----5:R-:W-:Y:S01]  /*4d20*/  IMAD.MOV.U32 R2, RZ, RZ, R137 ;  /* 0x000000ffff027224 */ /* 0x020fe200078e0089 */
[----:B-1----:R-:W-:Y:S02]  /*4d30*/  F2FP.BF16.PACK_AB R4, R187, R185 ;  /* 0x000000b9bb04723e */ /* 0x002fe400000010ff */
[----:B------:R-:W-:-:S07]  /*4d40*/  F2FP.BF16.PACK_AB R7, R166, R165 ;  /* 0x000000a5a607723e */ /* 0x000fce00000010ff */
[C---:B------:R-:W-:Y:S08]  /*4d50*/  HMMA.16816.F32.BF16 R104, R4.reuse, R24, R104 ;  /* 0x000000180468723c */ /* 0x040ff00000041868 */
[C---:B------:R-:W-:Y:S01]  /*4d60*/  HMMA.16816.F32.BF16 R56, R4.reuse, R26, R72 ;  /* 0x0000001a0438723c */ /* 0x040fe20000041848 */
[----:B------:R-:W1:Y:S07]  /*4d70*/  LDSM.16.MT88.4 R24, [R225+0x4900] ;  /* 0x00490000e118783b */ /* 0x000e6e0000004200 */
[C---:B--2---:R-:W-:Y:S08]  /*4d80*/  HMMA.16816.F32.BF16 R112, R4.reuse, R20, R112 ;  /* 0x000000140470723c */ /* 0x044ff00000041870 */
[C---:B------:R-:W-:Y:S01]  /*4d90*/  HMMA.16816.F32.BF16 R68, R4.reuse, R22, R80 ;  /* 0x000000160444723c */ /* 0x040fe20000041850 */
[----:B------:R-:W2:Y:S07]  /*4da0*/  LDSM.16.MT88.4 R20, [R226+0x4900] ;  /* 0x00490000e214783b */ /* 0x000eae0000004200 */
[C---:B---3--:R-:W-:Y:S08]  /*4db0*/  HMMA.16816.F32.BF16 R72, R4.reuse, R18, R124 ;  /* 0x000000120448723c */ /* 0x048ff0000004187c */
[C---:B----4-:R-:W-:Y:S08]  /*4dc0*/  HMMA.16816.F32.BF16 R128, R4.reuse, R8, R128 ;  /* 0x000000080480723c */ /* 0x050ff00000041880 */
[C---:B------:R-:W-:Y:S01]  /*4dd0*/  HMMA.16816.F32.BF16 R124, R4.reuse, R10, R116 ;  /* 0x0000000a047c723c */ /* 0x040fe20000041874 */
[----:B------:R-:W3:Y:S06]  /*4de0*/  LDSM.16.MT88.4 R8, [R228+0x4900] ;  /* 0x00490000e408783b */ /* 0x000eec0000004200 */
[----:B------:R-:W-:Y:S01]  /*4df0*/  MOV R118, R138 ;  /* 0x0000008a00767202 */ /* 0x000fe20000000f00 */
[----:B------:R-:W-:Y:S01]  /*4e00*/  IMAD.MOV.U32 R119, RZ, RZ, R139 ;  /* 0x000000ffff777224 */ /* 0x000fe200078e008b */
[C---:B------:R-:W-:Y:S01]  /*4e10*/  HMMA.16816.F32.BF16 R120, R4.reuse, R16, R120 ;  /* 0x000000100478723c */ /* 0x040fe20000041878 */
[----:B------:R-:W4:Y:S07]  /*4e20*/  LDSM.16.MT88.4 R16, [R229+0x4900] ;  /* 0x00490000e510783b */ /* 0x000f2e0000004200 */
[C---:B-1----:R-:W-:Y:S07]  /*4e30*/  HMMA.16816.F32.BF16 R136, R4.reuse, R24, R132 ;  /* 0x000000180488723c */ /* 0x042fee0000041884 */
[----:B------:R-:W-:Y:S01]  /*4e40*/  IMAD.MOV.U32 R133, RZ, RZ, R2 ;  /* 0x000000ffff857224 */ /* 0x000fe200078e0002 */
[----:B------:R-:W-:Y:S01]  /*4e50*/  MOV R132, R164 ;  /* 0x000000a400847202 */ /* 0x000fe20000000f00 */
[----:B------:R-:W-:Y:S01]  /*4e60*/  IMAD.MOV.U32 R134, RZ, RZ, R152 ;  /* 0x000000ffff867224 */ /* 0x000fe200078e0098 */
[----:B------:R-:W-:Y:S01]  /*4e70*/  MOV R2, R154 ;  /* 0x0000009a00027202 */ /* 0x000fe20000000f00 */
[----:B------:R-:W-:Y:S01]  /*4e80*/  IMAD.MOV.U32 R135, RZ, RZ, R153 ;  /* 0x000000ffff877224 */ /* 0x000fe200078e0099 */
[----:B------:R-:W-:Y:S01]  /*4e90*/  MOV R153, R145 ;  /* 0x0000009100997202 */ /* 0x000fe20000000f00 */
[----:B------:R-:W-:Y:S01]  /*4ea0*/  IMAD.MOV.U32 R164, RZ, RZ, R155 ;  /* 0x000000ffffa47224 */ /* 0x000fe200078e009b */
[----:B--2---:R-:W-:Y:S01]  /*4eb0*/  HMMA.16816.F32.BF16 R80, R4, R22, R92 ;  /* 0x000000160450723c */ /* 0x004fe2000004185c */
[----:B------:R-:W-:-:S02]  /*4ec0*/  IMAD.MOV.U32 R152, RZ, RZ, R144 ;  /* 0x000000ffff987224 */ /* 0x000fc400078e0090 */
[----:B------:R-:W-:Y:S02]  /*4ed0*/  IMAD.MOV.U32 R154, RZ, RZ, R146 ;  /* 0x000000ffff9a7224 */ /* 0x000fe400078e0092 */
[----:B------:R-:W-:-:S03]  /*4ee0*/  IMAD.MOV.U32 R155, RZ, RZ, R147 ;  /* 0x000000ffff9b7224 */ /* 0x000fc600078e0093 */
[C---:B------:R-:W-:Y:S01]  /*4ef0*/  HMMA.16816.F32.BF16 R144, R4.reuse, R20, R96 ;  /* 0x000000140490723c */ /* 0x040fe20000041860 */
[----:B------:R-:W1:Y:S07]  /*4f00*/  LDSM.16.MT88.4 R20, [R225+0x7900] ;  /* 0x00790000e114783b */ /* 0x000e6e0000004200 */
[C---:B---3--:R-:W-:Y:S07]  /*4f10*/  HMMA.16816.F32.BF16 R92, R4.reuse, R8, R40 ;  /* 0x00000008045c723c */ /* 0x048fee0000041828 */
[----:B------:R-:W-:Y:S01]  /*4f20*/  MOV R42, R118 ;  /* 0x00000076002a7202 */ /* 0x000fe20000000f00 */
[----:B------:R-:W-:Y:S01]  /*4f30*/  IMAD.MOV.U32 R43, RZ, RZ, R119 ;  /* 0x000000ffff2b7224 */ /* 0x000fe200078e0077 */
[C---:B------:R-:W-:Y:S01]  /*4f40*/  HMMA.16816.F32.BF16 R108, R4.reuse, R26, R108 ;  /* 0x0000001a046c723c */ /* 0x040fe2000004186c */
[----:B------:R-:W-:Y:S07]  /*4f50*/  LDSM.16.MT88.4 R24, [R228+0x7900] ;  /* 0x00790000e418783b */ /* 0x000fee0000004200 */
[C---:B------:R-:W-:Y:S01]  /*4f60*/  HMMA.16816.F32.BF16 R116, R4.reuse, R10, R36 ;  /* 0x0000000a0474723c */ /* 0x040fe20000041824 */
[----:B------:R-:W2:Y:S07]  /*4f70*/  LDSM.16.MT88.4 R8, [R229+0x7900] ;  /* 0x00790000e508783b */ /* 0x000eae0000004200 */
[C---:B----4-:R-:W-:Y:S08]  /*4f80*/  HMMA.16816.F32.BF16 R84, R4.reuse, R16, R84 ;  /* 0x000000100454723c */ /* 0x050ff00000041854 */
[C---:B-1----:R-:W-:Y:S08]  /*4f90*/  HMMA.16816.F32.BF16 R96, R4.reuse, R20, R76 ;  /* 0x000000140460723c */ /* 0x042ff0000004184c */
[C---:B------:R-:W-:Y:S01]  /*4fa0*/  HMMA.16816.F32.BF16 R76, R4.reuse, R22, R64 ;  /* 0x00000016044c723c */ /* 0x040fe20000041840 */
[----:B------:R-:W-:Y:S06]  /*4fb0*/  LDSM.16.MT88.4 R20, [R225+0x2100] ;  /* 0x00210000e114783b */ /* 0x000fec0000004200 */
[----:B------:R-:W-:Y:S01]  /*4fc0*/  IMAD.MOV.U32 R67, RZ, RZ, R42 ;  /* 0x000000ffff437224 */ /* 0x000fe200078e002a */
[----:B------:R-:W-:Y:S01]  /*4fd0*/  MOV R66, R43 ;  /* 0x0000002b00427202 */ /* 0x000fe20000000f00 */
[----:B------:R-:W-:Y:S01]  /*4fe0*/  IMAD.MOV.U32 R65, RZ, RZ, R134 ;  /* 0x000000ffff417224 */ /* 0x000fe200078e0086 */
[----:B------:R-:W-:Y:S01]  /*4ff0*/  HMMA.16816.F32.BF16 R88, R4, R18, R88 ;  /* 0x000000120458723c */ /* 0x000fe20000041858 */
[----:B------:R-:W-:Y:S01]  /*5000*/  IMAD.MOV.U32 R134, RZ, RZ, R154 ;  /* 0x000000ffff867224 */ /* 0x000fe200078e009a */
[----:B------:R-:W1:Y:S01]  /*5010*/  LDSM.16.MT88.4 R16, [R226+0x7900] ;  /* 0x00790000e210783b */ /* 0x000e620000004200 */
[----:B------:R-:W-:-:S02]  /*5020*/  IMAD.MOV.U32 R64, RZ, RZ, R135 ;  /* 0x000000ffff407224 */ /* 0x000fc400078e0087 */
[----:B------:R-:W-:-:S03]  /*5030*/  IMAD.MOV.U32 R135, RZ, RZ, R155 ;  /* 0x000000ffff877224 */ /* 0x000fc600078e009b */
[C---:B--2---:R-:W-:Y:S07]  /*5040*/  HMMA.16816.F32.BF16 R40, R4.reuse, R8, R44 ;  /* 0x000000080428723c */ /* 0x044fee000004182c */
[----:B------:R-:W-:Y:S01]  /*5050*/  MOV R47, R2 ;  /* 0x00000002002f7202 */ /* 0x000fe20000000f00 */
[----:B------:R-:W-:Y:S01]  /*5060*/  FFMA.FTZ R2, R171, c[0x0][0x2d0], -R12 ;  /* 0x0000b400ab027a23 */ /* 0x000fe2000001080c */
[----:B------:R-:W-:Y:S01]  /*5070*/  HMMA.16816.F32.BF16 R32, R4, R24, R32 ;  /* 0x000000180420723c */ /* 0x000fe20000041820 */
[----:B------:R-:W-:Y:S01]  /*5080*/  IMAD.MOV.U32 R45, RZ, RZ, R152 ;  /* 0x000000ffff2d7224 */ /* 0x000fe200078e0098 */
[----:B------:R-:W-:Y:S01]  /*5090*/  MOV R44, R153 ;  /* 0x00000099002c7202 */ /* 0x000fe20000000f00 */
[----:B------:R2:W-:Y:S01]  /*50a0*/  MUFU.EX2 R152, R2 ;  /* 0x0000000200987308 */ /* 0x0005e20000000800 */
[----:B------:R-:W-:-:S02]  /*50b0*/  IMAD.MOV.U32 R46, RZ, RZ, R164 ;  /* 0x000000ffff2e7224 */ /* 0x000fc400078e00a4 */
[----:B------:R-:W-:Y:S01]  /*50c0*/  IMAD.MOV.U32 R171, RZ, RZ, R103 ;  /* 0x000000ffffab7224 */ /* 0x000fe200078e0067 */
[----:B------:R-:W-:Y:S01]  /*50d0*/  MOV R24, R101 ;  /* 0x0000006500187202 */ /* 0x000fe20000000f00 */
[----:B------:R-:W-:Y:S01]  /*50e0*/  IMAD.MOV.U32 R25, RZ, RZ, R102 ;  /* 0x000000ffff197224 */ /* 0x000fe200078e0066 */
[C---:B------:R-:W-:Y:S01]  /*50f0*/  HMMA.16816.F32.BF16 R48, R4.reuse, R10, R48 ;  /* 0x0000000a0430723c */ /* 0x040fe20000041830 */
[----:B------:R-:W3:Y:S07]  /*5100*/  LDSM.16.MT88.4 R8, [R229+0x2100] ;  /* 0x00210000e508783b */ /* 0x000eee0000004200 */
[----:B------:R-:W-:Y:S01]  /*5110*/  HMMA.16816.F32.BF16 R28, R4, R26, R28 ;  /* 0x0000001a041c723c */ /* 0x000fe2000004181c */
[----:B--2---:R-:W-:Y:S01]  /*5120*/  FFMA.FTZ R2, R170, c[0x0][0x2d0], -R12 ;  /* 0x0000b400aa027a23 */ /* 0x004fe2000001080c */
[----:B------:R-:W-:-:S03]  /*5130*/  MOV R170, R66 ;  /* 0x0000004200aa7202 */ /* 0x000fc60000000f00 */
[----:B------:R2:W4:Y:S03]  /*5140*/  MUFU.EX2 R154, R2 ;  /* 0x00000002009a7308 */ /* 0x0005260000000800 */
[C---:B-1----:R-:W-:Y:S08]  /*5150*/  HMMA.16816.F32.BF16 R60, R4.reuse, R16, R60 ;  /* 0x00000010043c723c */ /* 0x042ff0000004183c */
[----:B------:R-:W-:Y:S01]  /*5160*/  HMMA.16816.F32.BF16 R52, R4, R18, R52 ;  /* 0x000000120434723c */ /* 0x000fe20000041834 */
[----:B------:R-:W1:Y:S01]  /*5170*/  LDSM.16.MT88.4 R16, [R226+0x2100] ;  /* 0x00210000e210783b */ /* 0x000e620000004200 */
[----:B--2---:R-:W-:-:S05]  /*5180*/  FFMA.FTZ R2, R169, c[0x0][0x2d0], -R12 ;  /* 0x0000b400a9027a23 */ /* 0x004fca000001080c */
[----:B----4-:R-:W-:Y:S01]  /*5190*/  F2FP.BF16.PACK_AB R4, R154, R152 ;  /* 0x000000989a04723e */ /* 0x010fe200000010ff */
[----:B------:R-:W-:Y:S01]  /*51a0*/  IMAD.MOV.U32 R169, RZ, RZ, R65 ;  /* 0x000000ffffa97224 */ /* 0x000fe200078e0041 */
[----:B------:R2:W-:Y:S02]  /*51b0*/  MUFU.EX2 R155, R2 ;  /* 0x00000002009b7308 */ /* 0x0005e40000000800 */
[----:B--2---:R-:W-:Y:S02]  /*51c0*/  FFMA.FTZ R2, R168, c[0x0][0x2d0], -R12 ;  /* 0x0000b400a8027a23 */ /* 0x004fe4000001080c */
[----:B------:R-:W-:-:S04]  /*51d0*/  IMAD.MOV.U32 R168, RZ, RZ, R64 ;  /* 0x000000ffffa87224 */ /* 0x000fc800078e0040 */
[----:B------:R2:W4:Y:S02]  /*51e0*/  MUFU.EX2 R164, R2 ;  /* 0x0000000200a47308 */ /* 0x0005240000000800 */
[----:B--2---:R-:W-:Y:S01]  /*51f0*/  FFMA.FTZ R2, R174, c[0x0][0x2d0], -R0 ;  /* 0x0000b400ae027a23 */ /* 0x004fe20000010800 */
[----:B----4-:R-:W-:Y:S02]  /*5200*/  F2FP.BF16.PACK_AB R6, R164, R155 ;  /* 0x0000009ba406723e */ /* 0x010fe400000010ff */
[----:B------:R-:W-:-:S03]  /*5210*/  MOV R174, R47 ;  /* 0x0000002f00ae7202 */ /* 0x000fc60000000f00 */
[----:B------:R2:W-:Y:S02]  /*5220*/  MUFU.EX2 R102, R2 ;  /* 0x0000000200667308 */ /* 0x0005e40000000800 */
[----:B--2---:R-:W-:Y:S02]  /*5230*/  FFMA.FTZ R2, R173, c[0x0][0x2d0], -R0 ;  /* 0x0000b400ad027a23 */ /* 0x004fe40000010800 */
[----:B------:R-:W-:-:S04]  /*5240*/  IMAD.MOV.U32 R173, RZ, RZ, R46 ;  /* 0x000000ffffad7224 */ /* 0x000fc800078e002e */
[----:B------:R2:W4:Y:S02]  /*5250*/  MUFU.EX2 R153, R2 ;  /* 0x0000000200997308 */ /* 0x0005240000000800 */
[----:B--2---:R-:W-:Y:S01]  /*5260*/  FFMA.FTZ R2, R172, c[0x0][0x2d0], -R0 ;  /* 0x0000b400ac027a23 */ /* 0x004fe20000010800 */
[----:B----4-:R-:W-:Y:S01]  /*5270*/  F2FP.BF16.PACK_AB R5, R153, R102 ;  /* 0x000000669905723e */ /* 0x010fe200000010ff */
[----:B------:R-:W-:-:S04]  /*5280*/  IMAD.MOV.U32 R172, RZ, RZ, R45 ;  /* 0x000000ffffac7224 */ /* 0x000fc800078e002d */
[----:B------:R2:W-:Y:S02]  /*5290*/  MUFU.EX2 R101, R2 ;  /* 0x0000000200657308 */ /* 0x0005e40000000800 */
[----:B--2---:R-:W-:Y:S01]  /*52a0*/  FFMA.FTZ R2, R175, c[0x0][0x2d0], -R0 ;  /* 0x0000b400af027a23 */ /* 0x004fe20000010800 */
[----:B------:R-:W-:-:S05]  /*52b0*/  MOV R175, R44 ;  /* 0x0000002c00af7202 */ /* 0x000fca0000000f00 */
[----:B------:R-:W2:Y:S02]  /*52c0*/  MUFU.EX2 R103, R2 ;  /* 0x0000000200677308 */ /* 0x000ea40000000800 */
[----:B--2---:R-:W-:Y:S01]  /*52d0*/  F2FP.BF16.PACK_AB R7, R103, R101 ;  /* 0x000000656707723e */ /* 0x004fe200000010ff */
[----:B------:R-:W-:-:S06]  /*52e0*/  IMAD.MOV.U32 R2, RZ, RZ, R25 ;  /* 0x000000ffff027224 */ /* 0x000fcc00078e0019 */
[C---:B------:R-:W-:Y:S08]  /*52f0*/  HMMA.16816.F32.BF16 R104, R4.reuse, R20, R104 ;  /* 0x000000140468723c */ /* 0x040ff00000041868 */
[C---:B------:R-:W-:Y:S01]  /*5300*/  HMMA.16816.F32.BF16 R36, R4.reuse, R22, R56 ;  /* 0x000000160424723c */ /* 0x040fe20000041838 */
[----:B------:R-:W2:Y:S06]  /*5310*/  LDSM.16.MT88.4 R20, [R225+0x5100] ;  /* 0x00510000e114783b */ /* 0x000eac0000004200 */
[----:B------:R-:W-:Y:S01]  /*5320*/  MOV R57, R171 ;  /* 0x000000ab00397202 */ /* 0x000fe20000000f00 */
[----:B------:R-:W-:Y:S01]  /*5330*/  IMAD.MOV.U32 R171, RZ, RZ, R67 ;  /* 0x000000ffffab7224 */ /* 0x000fe200078e0043 */
[----:B---3--:R-:W-:Y:S01]  /*5340*/  HMMA.16816.F32.BF16 R120, R4, R8, R120 ;  /* 0x000000080478723c */ /* 0x008fe20000041878 */
[----:B------:R-:W-:-:S02]  /*5350*/  IMAD.MOV.U32 R56, RZ, RZ, R24 ;  /* 0x000000ffff387224 */ /* 0x000fc400078e0018 */
[----:B------:R-:W3:Y:S01]  /*5360*/  LDSM.16.MT88.4 R24, [R228+0x2100] ;  /* 0x00210000e418783b */ /* 0x000ee20000004200 */
[----:B------:R-:W-:Y:S02]  /*5370*/  IMAD.MOV.U32 R59, RZ, RZ, R168 ;  /* 0x000000ffff3b7224 */ /* 0x000fe400078e00a8 */
[----:B------:R-:W-:Y:S02]  /*5380*/  IMAD.MOV.U32 R58, RZ, RZ, R169 ;  /* 0x000000ffff3a7224 */ /* 0x000fe400078e00a9 */
[C---:B------:R-:W-:Y:S01]  /*5390*/  HMMA.16816.F32.BF16 R64, R4.reuse, R10, R72 ;  /* 0x0000000a0440723c */ /* 0x040fe20000041848 */
[----:B------:R-:W4:Y:S07]  /*53a0*/  LDSM.16.MT88.4 R8, [R229+0x5100] ;  /* 0x00510000e508783b */ /* 0x000f2e0000004200 */
[C---:B-1----:R-:W-:Y:S08]  /*53b0*/  HMMA.16816.F32.BF16 R112, R4.reuse, R16, R112 ;  /* 0x000000100470723c */ /* 0x042ff00000041870 */
[C---:B------:R-:W-:Y:S01]  /*53c0*/  HMMA.16816.F32.BF16 R44, R4.reuse, R18, R68 ;  /* 0x00000012042c723c */ /* 0x040fe20000041844 */
[----:B------:R-:W1:Y:S07]  /*53d0*/  LDSM.16.MT88.4 R16, [R226+0x5100] ;  /* 0x00510000e210783b */ /* 0x000e6e0000004200 */
[C---:B--2---:R-:W-:Y:S08]  /*53e0*/  HMMA.16816.F32.BF16 R136, R4.reuse, R20, R136 ;  /* 0x000000140488723c */ /* 0x044ff00000041888 */
[C---:B------:R-:W-:Y:S01]  /*53f0*/  HMMA.16816.F32.BF16 R72, R4.reuse, R22, R108 ;  /* 0x000000160448723c */ /* 0x040fe2000004186c */
[----:B------:R-:W2:Y:S06]  /*5400*/  LDSM.16.MT88.4 R20, [R228+0x5100] ;  /* 0x00510000e414783b */ /* 0x000eac0000004200 */
[----:B------:R-:W-:Y:S01]  /*5410*/  MOV R111, R175 ;  /* 0x000000af006f7202 */ /* 0x000fe20000000f00 */
[----:B---3--:R-:W-:Y:S01]  /*5420*/  HMMA.16816.F32.BF16 R68, R4, R26, R124 ;  /* 0x0000001a0444723c */ /* 0x008fe2000004187c */
[----:B------:R-:W-:Y:S01]  /*5430*/  IMAD.MOV.U32 R110, RZ, RZ, R172 ;  /* 0x000000ffff6e7224 */ /* 0x000fe200078e00ac */
[----:B------:R-:W-:Y:S01]  /*5440*/  MOV R108, R174 ;  /* 0x000000ae006c7202 */ /* 0x000fe20000000f00 */
[----:B------:R-:W-:-:S04]  /*5450*/  IMAD.MOV.U32 R109, RZ, RZ, R173 ;  /* 0x000000ffff6d7224 */ /* 0x000fc800078e00ad */
[----:B------:R-:W-:Y:S01]  /*5460*/  IMAD.MOV.U32 R126, RZ, RZ, R132 ;  /* 0x000000ffff7e7224 */ /* 0x000fe200078e0084 */
[C---:B----4-:R-:W-:Y:S01]  /*5470*/  HMMA.16816.F32.BF16 R84, R4.reuse, R8, R84 ;  /* 0x000000080454723c */ /* 0x050fe20000041854 */
[----:B------:R-:W-:Y:S01]  /*5480*/  MOV R127, R133 ;  /* 0x00000085007f7202 */ /* 0x000fe20000000f00 */
[----:B------:R-:W-:Y:S01]  /*5490*/  IMAD.MOV.U32 R132, RZ, RZ, R134 ;  /* 0x000000ffff847224 */ /* 0x000fe200078e0086 */
[----:B------:R-:W-:Y:S01]  /*54a0*/  MOV R134, R140 ;  /* 0x0000008c00867202 */ /* 0x000fe20000000f00 */
[----:B------:R-:W-:Y:S02]  /*54b0*/  IMAD.MOV.U32 R133, RZ, RZ, R135 ;  /* 0x000000ffff857224 */ /* 0x000fe400078e0087 */
[----:B------:R-:W-:Y:S02]  /*54c0*/  IMAD.MOV.U32 R135, RZ, RZ, R183 ;  /* 0x000000ffff877224 */ /* 0x000fe400078e00b7 */
[----:B------:R-:W-:Y:S01]  /*54d0*/  HMMA.16816.F32.BF16 R88, R4, R10, R88 ;  /* 0x0000000a0458723c */ /* 0x000fe20000041858 */
[----:B------:R-:W3:Y:S01]  /*54e0*/  LDSM.16.MT88.4 R8, [R226+0x8100] ;  /* 0x00810000e208783b */ /* 0x000ee20000004200 */
[----:B------:R-:W-:-:S02]  /*54f0*/  IMAD.MOV.U32 R140, RZ, RZ, R182 ;  /* 0x000000ffff8c7224 */ /* 0x000fc400078e00b6 */
[----:B------:R-:W-:Y:S01]  /*5500*/  IMAD.MOV.U32 R124, RZ, RZ, R2 ;  /* 0x000000ffff7c7224 */ /* 0x000fe200078e0002 */
[----:B------:R-:W-:Y:S01]  /*5510*/  MOV R2, R170 ;  /* 0x000000aa00027202 */ /* 0x000fe20000000f00 */
[----:B------:R-:W-:Y:S02]  /*5520*/  IMAD.MOV.U32 R125, RZ, RZ, R171 ;  /* 0x000000ffff7d7224 */ /* 0x000fe400078e00ab */
[----:B-1----:R-:W-:Y:S02]  /*5530*/  HMMA.16816.F32.BF16 R144, R4, R16, R144 ;  /* 0x000000100490723c */ /* 0x002fe40000041890 */
[----:B------:R-:W-:-:S06]  /*5540*/  FFMA.FTZ R2, R2, c[0x0][0x2d0], -R12 ;  /* 0x0000b40002027a23 */ /* 0x000fcc000001080c */
[C---:B------:R-:W-:Y:S01]  /*5550*/  HMMA.16816.F32.BF16 R80, R4.reuse, R18, R80 ;  /* 0x000000120450723c */ /* 0x040fe20000041850 */
[----:B------:R-:W1:Y:S07]  /*5560*/  LDSM.16.MT88.4 R16, [R225+0x8100] ;  /* 0x00810000e110783b */ /* 0x000e6e0000004200 */
[C---:B--2---:R-:W-:Y:S08]  /*5570*/  HMMA.16816.F32.BF16 R92, R4.reuse, R20, R92 ;  /* 0x00000014045c723c */ /* 0x044ff0000004185c */
[C---:B------:R-:W-:Y:S07]  /*5580*/  HMMA.16816.F32.BF16 R20, R4.reuse, R22, R116 ;  /* 0x000000160414723c */ /* 0x040fee0000041874 */
[----:B------:R-:W-:Y:S01]  /*5590*/  MOV R118, R181 ;  /* 0x000000b500767202 */ /* 0x000fe20000000f00 */
[----:B------:R-:W-:Y:S01]  /*55a0*/  IMAD.MOV.U32 R119, RZ, RZ, R180 ;  /* 0x000000ffff777224 */ /* 0x000fe200078e00b4 */
[----:B---3--:R-:W-:Y:S01]  /*55b0*/  HMMA.16816.F32.BF16 R172, R4, R8, R60 ;  /* 0x0000000804ac723c */ /* 0x008fe2000004183c */
[----:B------:R-:W-:Y:S01]  /*55c0*/  IMAD.MOV.U32 R117, RZ, RZ, R126 ;  /* 0x000000ffff757224 */ /* 0x000fe200078e007e */
[----:B------:R-:W-:Y:S01]  /*55d0*/  MOV R126, R127 ;  /* 0x0000007f007e7202 */ /* 0x000fe20000000f00 */
[----:B------:R-:W-:-:S02]  /*55e0*/  IMAD.MOV.U32 R127, RZ, RZ, R132 ;  /* 0x000000ffff7f7224 */ /* 0x000fc400078e0084 */
[----:B------:R-:W-:Y:S01]  /*55f0*/  IMAD.MOV.U32 R132, RZ, RZ, R133 ;  /* 0x000000ffff847224 */ /* 0x000fe200078e0085 */
[----:B------:R-:W-:Y:S01]  /*5600*/  MOV R133, R134 ;  /* 0x0000008600857202 */ /* 0x000fe20000000f00 */
[----:B------:R-:W-:Y:S01]  /*5610*/  IMAD.MOV.U32 R134, RZ, RZ, R135 ;  /* 0x000000ffff867224 */ /* 0x000fe200078e0087 */
[C---:B------:R-:W-:Y:S01]  /*5620*/  HMMA.16816.F32.BF16 R180, R4.reuse, R10, R52 ;  /* 0x0000000a04b4723c */ /* 0x040fe20000041834 */
[----:B------:R-:W2:Y:S01]  /*5630*/  LDSM.16.MT88.4 R8, [R228+0x8100] ;  /* 0x00810000e408783b */ /* 0x000ea20000004200 */
[----:B------:R-:W-:Y:S01]  /*5640*/  IMAD.MOV.U32 R135, RZ, RZ, R140 ;  /* 0x000000ffff877224 */ /* 0x000fe200078e008c */
[----:B------:R-:W-:Y:S01]  /*5650*/  MOV R140, R141 ;  /* 0x0000008d008c7202 */ /* 0x000fe20000000f00 */
[----:B------:R-:W-:Y:S02]  /*5660*/  IMAD.MOV.U32 R141, RZ, RZ, R142 ;  /* 0x000000ffff8d7224 */ /* 0x000fe400078e008e */
[----:B------:R-:W-:Y:S01]  /*5670*/  IMAD.MOV.U32 R142, RZ, RZ, R143 ;  /* 0x000000ffff8e7224 */ /* 0x000fe200078e008f */
[----:B------:R-:W-:Y:S01]  /*5680*/  MOV R143, R148 ;  /* 0x00000094008f7202 */ /* 0x000fe20000000f00 */
[----:B------:R-:W-:Y:S01]  /*5690*/  IMAD.MOV.U32 R148, RZ, RZ, R151 ;  /* 0x000000ffff947224 */ /* 0x000fe200078e0097 */
[C---:B------:R-:W-:Y:S01]  /*56a0*/  HMMA.16816.F32.BF16 R128, R4.reuse, R24, R128 ;  /* 0x000000180480723c */ /* 0x040fe20000041880 */
[----:B------:R-:W-:Y:S01]  /*56b0*/  IMAD.MOV.U32 R151, RZ, RZ, R13 ;  /* 0x000000ffff977224 */ /* 0x000fe200078e000d */
[----:B------:R-:W3:Y:S01]  /*56c0*/  LDSM.16.MT88.4 R24, [R229+0x8100] ;  /* 0x00810000e518783b */ /* 0x000ee20000004200 */
[----:B------:R4:W-:Y:S05]  /*56d0*/  MUFU.EX2 R13, R2 ;  /* 0x00000002000d7308 */ /* 0x0009ea0000000800 */
[C---:B-1----:R-:W-:Y:S08]  /*56e0*/  HMMA.16816.F32.BF16 R168, R4.reuse, R16, R96 ;  /* 0x0000001004a8723c */ /* 0x042ff00000041860 */
[----:B------:R-:W-:Y:S01]  /*56f0*/  HMMA.16816.F32.BF16 R76, R4, R18, R76 ;  /* 0x00000012044c723c */ /* 0x000fe2000004184c */
[----:B----4-:R-:W-:Y:S01]  /*5700*/  FFMA.FTZ R2, R118, c[0x0][0x2d0], -R12 ;  /* 0x0000b40076027a23 */ /* 0x010fe2000001080c */
[----:B------:R-:W-:Y:S01]  /*5710*/  MOV R118, R119 ;  /* 0x0000007700767202 */ /* 0x000fe20000000f00 */
[----:B------:R-:W-:-:S02]  /*5720*/  IMAD.MOV.U32 R119, RZ, RZ, R108 ;  /* 0x000000ffff777224 */ /* 0x000fc400078e006c */
[----:B------:R-:W-:Y:S01]  /*5730*/  IMAD.MOV.U32 R108, RZ, RZ, R109 ;  /* 0x000000ffff6c7224 */ /* 0x000fe200078e006d */
[----:B------:R-:W-:Y:S01]  /*5740*/  MOV R109, R110 ;  /* 0x0000006e006d7202 */ /* 0x000fe20000000f00 */
[----:B------:R-:W-:Y:S02]  /*5750*/  IMAD.MOV.U32 R110, RZ, RZ, R111 ;  /* 0x000000ffff6e7224 */ /* 0x000fe400078e006f */
[----:B------:R-:W-:Y:S01]  /*5760*/  IMAD.MOV.U32 R111, RZ, RZ, R124 ;  /* 0x000000ffff6f7224 */ /* 0x000fe200078e007c */
[----:B------:R-:W-:Y:S01]  /*5770*/  MOV R124, R56 ;  /* 0x00000038007c7202 */ /* 0x000fe20000000f00 */
[----:B------:R-:W-:Y:S01]  /*5780*/  IMAD.MOV.U32 R56, RZ, RZ, R57 ;  /* 0x000000ffff387224 */ /* 0x000fe200078e0039 */
[----:B------:R-:W-:Y:S01]  /*5790*/  MOV R96, R109 ;  /* 0x0000006d00607202 */ /* 0x000fe20000000f00 */
[----:B------:R-:W-:Y:S01]  /*57a0*/  IMAD.MOV.U32 R57, RZ, RZ, R14 ;  /* 0x000000ffff397224 */ /* 0x000fe200078e000e */
[----:B--2---:R-:W-:Y:S01]  /*57b0*/  HMMA.16816.F32.BF16 R32, R4, R8, R32 ;  /* 0x000000080420723c */ /* 0x004fe20000041820 */
[----:B------:R1:W2:Y:S01]  /*57c0*/  MUFU.EX2 R14, R2 ;  /* 0x00000002000e7308 */ /* 0x0002a20000000800 */
[----:B------:R-:W-:Y:S01]  /*57d0*/  IMAD.MOV.U32 R17, RZ, RZ, R119 ;  /* 0x000000ffff117224 */ /* 0x000fe200078e0077 */
[----:B------:R-:W-:Y:S01]  /*57e0*/  MOV R99, R124 ;  /* 0x0000007c00637202 */ /* 0x000fe20000000f00 */
[----:B------:R-:W-:-:S02]  /*57f0*/  IMAD.MOV.U32 R16, RZ, RZ, R108 ;  /* 0x000000ffff107224 */ /* 0x000fc400078e006c */
[----:B------:R-:W-:Y:S02]  /*5800*/  IMAD.MOV.U32 R97, RZ, RZ, R110 ;  /* 0x000000ffff617224 */ /* 0x000fe400078e006e */
[----:B------:R-:W-:Y:S01]  /*5810*/  IMAD.MOV.U32 R98, RZ, RZ, R111 ;  /* 0x000000ffff627224 */ /* 0x000fe200078e006f */
[----:B------:R-:W-:Y:S01]  /*5820*/  HMMA.16816.F32.BF16 R28, R4, R10, R28 ;  /* 0x0000000a041c723c */ /* 0x000fe2000004181c */
[----:B------:R-:W-:Y:S01]  /*5830*/  LDSM.16.MT88.4 R108, [R225+0x2900] ;  /* 0x00290000e16c783b */ /* 0x000fe20000004200 */
[----:B------:R-:W-:Y:S02]  /*5840*/  IMAD.MOV.U32 R18, RZ, RZ, R148 ;  /* 0x000000ffff127224 */ /* 0x000fe400078e0094 */
[----:B------:R-:W-:-:S03]  /*5850*/  IMAD.MOV.U32 R19, RZ, RZ, R143 ;  /* 0x000000ffff137224 */ /* 0x000fc600078e008f */
[----:B------:R-:W-:Y:S01]  /*5860*/  MOV R10, R57 ;  /* 0x00000039000a7202 */ /* 0x000fe20000000f00 */
[----:B-1----:R-:W-:Y:S01]  /*5870*/  FFMA.FTZ R2, R125, c[0x0][0x2d0], -R12 ;  /* 0x0000b4007d027a23 */ /* 0x002fe2000001080c */
[----:B------:R-:W-:Y:S01]  /*5880*/  MOV R125, R15 ;  /* 0x0000000f007d7202 */ /* 0x000fe20000000f00 */
[C---:B---3--:R-:W-:Y:S01]  /*5890*/  HMMA.16816.F32.BF16 R40, R4.reuse, R24, R40 ;  /* 0x000000180428723c */ /* 0x048fe20000041828 */
[----:B------:R-:W-:Y:S01]  /*58a0*/  IMAD.MOV.U32 R11, RZ, RZ, R56 ;  /* 0x000000ffff0b7224 */ /* 0x000fe200078e0038 */
[----:B------:R1:W-:Y:S05]  /*58b0*/  MUFU.EX2 R15, R2 ;  /* 0x00000002000f7308 */ /* 0x0003ea0000000800 */
[----:B------:R-:W-:Y:S01]  /*58c0*/  IMAD.MOV.U32 R25, RZ, RZ, R96 ;  /* 0x000000ffff197224 */ /* 0x000fe200078e0060 */
[----:B------:R-:W-:Y:S01]  /*58d0*/  HMMA.16816.F32.BF16 R48, R4, R26, R48 ;  /* 0x0000001a0430723c */ /* 0x000fe20000041830 */
[----:B------:R-:W-:Y:S01]  /*58e0*/  IMAD.MOV.U32 R24, RZ, RZ, R97 ;  /* 0x000000ffff187224 */ /* 0x000fe200078e0061 */
[----:B--2---:R-:W-:-:S05]  /*58f0*/  F2FP.BF16.PACK_AB R96, R14, R13 ;  /* 0x0000000d0e60723e */ /* 0x004fca00000010ff */
[----:B------:R-:W-:Y:S01]  /*5900*/  MOV R27, R98 ;  /* 0x00000062001b7202 */ /* 0x000fe20000000f00 */
[----:B------:R-:W-:Y:S02]  /*5910*/  IMAD.MOV.U32 R26, RZ, RZ, R99 ;  /* 0x000000ffff1a7224 */ /* 0x000fe400078e0063 */
[----:B-1----:R-:W-:Y:S02]  /*5920*/  FFMA.FTZ R2, R117, c[0x0][0x2d0], -R12 ;  /* 0x0000b40075027a23 */ /* 0x002fe4000001080c */
[----:B------:R-:W-:Y:S02]  /*5930*/  IMAD.MOV.U32 R4, RZ, RZ, R59 ;  /* 0x000000ffff047224 */ /* 0x000fe400078e003b */
[----:B------:R1:W2:Y:S01]  /*5940*/  MUFU.EX2 R12, R2 ;  /* 0x00000002000c7308 */ /* 0x0002a20000000800 */
[----:B------:R-:W-:Y:S02]  /*5950*/  FADD.FTZ R6, R17, R16 ;  /* 0x0000001011067221 */ /* 0x000fe40000010000 */
[----:B------:R-:W-:-:S02]  /*5960*/  IMAD.MOV.U32 R5, RZ, RZ, R133 ;  /* 0x000000ffff057224 */ /* 0x000fc400078e0085 */
[----:B------:R-:W-:Y:S02]  /*5970*/  IMAD.MOV.U32 R16, RZ, RZ, R141 ;  /* 0x000000ffff107224 */ /* 0x000fe400078e008d */
[----:B------:R-:W-:Y:S02]  /*5980*/  IMAD.MOV.U32 R17, RZ, RZ, R140 ;  /* 0x000000ffff117224 */ /* 0x000fe400078e008c */
[----:B------:R-:W-:Y:S02]  /*5990*/  IMAD.MOV.U32 R7, RZ, RZ, R58 ;  /* 0x000000ffff077224 */ /* 0x000fe400078e003a */
[----:B------:R-:W-:Y:S01]  /*59a0*/  LDSM.16.MT88.4 R56, [R229+0x5900] ;  /* 0x00590000e538783b */ /* 0x000fe20000004200 */
[--C-:B-1----:R-:W-:Y:S01]  /*59b0*/  FFMA.FTZ R2, R118, c[0x0][0x2d0], -R0.reuse ;  /* 0x0000b40076027a23 */ /* 0x102fe20000010800 */
[----:B--2---:R-:W-:Y:S02]  /*59c0*/  F2FP.BF16.PACK_AB R98, R12, R15 ;  /* 0x0000000f0c62723e */ /* 0x004fe400000010ff */
[----:B------:R-:W1:Y:S01]  /*59d0*/  LDSM.16.MT88.4 R116, [R226+0x2900] ;  /* 0x00290000e274783b */ /* 0x000e620000004200 */
[----:B------:R2:W-:Y:S02]  /*59e0*/  MUFU.EX2 R8, R2 ;  /* 0x0000000200087308 */ /* 0x0005e40000000800 */
[----:B--2---:R-:W-:-:S06]  /*59f0*/  FFMA.FTZ R2, R125, c[0x0][0x2d0], -R0 ;  /* 0x0000b4007d027a23 */ /* 0x004fcc0000010800 */
[----:B------:R2:W3:Y:S02]  /*5a00*/  MUFU.EX2 R9, R2 ;  /* 0x0000000200097308 */ /* 0x0004e40000000800 */
[--C-:B--2---:R-:W-:Y:S01]  /*5a10*/  FFMA.FTZ R2, R126, c[0x0][0x2d0], -R0.reuse ;  /* 0x0000b4007e027a23 */ /* 0x104fe20000010800 */
[----:B---3--:R-:W-:Y:S01]  /*5a20*/  F2FP.BF16.PACK_AB R97, R9, R8 ;  /* 0x000000080961723e */ /* 0x008fe200000010ff */
[----:B------:R-:W-:Y:S02]  /*5a30*/  FFMA.FTZ R0, R127, c[0x0][0x2d0], -R0 ;  /* 0x0000b4007f007a23 */ /* 0x000fe40000010800 */
[----:B------:R-:W2:Y:S02]  /*5a40*/  LDSM.16.MT88.4 R124, [R229+0x2900] ;  /* 0x00290000e57c783b */ /* 0x000ea40000004200 */
[----:B------:R-:W-:Y:S08]  /*5a50*/  MUFU.EX2 R2, R2 ;  /* 0x0000000200027308 */ /* 0x000ff00000000800 */
[----:B------:R-:W3:Y:S02]  /*5a60*/  MUFU.EX2 R0, R0 ;  /* 0x0000000000007308 */ /* 0x000ee40000000800 */
[----:B---3--:R-:W-:-:S07]  /*5a70*/  F2FP.BF16.PACK_AB R99, R0, R2 ;  /* 0x000000020063723e */ /* 0x008fce00000010ff */
[C---:B-1----:R-:W-:Y:S08]  /*5a80*/  HMMA.16816.F32.BF16 R112, R96.reuse, R116, R112 ;  /* 0x000000746070723c */ /* 0x042ff00000041870 */
[C---:B------:R-:W-:Y:S07]  /*5a90*/  HMMA.16816.F32.BF16 R116, R96.reuse, R118, R44 ;  /* 0x000000766074723c */ /* 0x040fee000004182c */
[----:B------:R-:W-:Y:S01]  /*5aa0*/  MOV R45, R149 ;  /* 0x00000095002d7202 */ /* 0x000fe20000000f00 */
[----:B------:R-:W-:Y:S01]  /*5ab0*/  IMAD.MOV.U32 R46, RZ, RZ, R150 ;  /* 0x000000ffff2e7224 */ /* 0x000fe200078e0096 */
[----:B------:R-:W-:Y:S01]  /*5ac0*/  HMMA.16816.F32.BF16 R104, R96, R108, R104 ;  /* 0x0000006c6068723c */ /* 0x000fe20000041868 */
[----:B------:R-:W-:-:S02]  /*5ad0*/  MOV R47, R151 ;  /* 0x00000097002f7202 */ /* 0x000fc40000000f00 */
[----:B------:R-:W-:Y:S01]  /*5ae0*/  FADD.FTZ R4, R4, R45 ;  /* 0x0000002d04047221 */ /* 0x000fe20000010000 */
[----:B------:R-:W1:Y:S01]  /*5af0*/  LDSM.16.MT88.4 R148, [R226+0x5900] ;  /* 0x00590000e294783b */ /* 0x000e620000004200 */
[----:B------:R-:W-:Y:S02]  /*5b00*/  FADD.FTZ R6, R46, R6 ;  /* 0x000000062e067221 */ /* 0x000fe40000010000 */
[----:B------:R-:W-:Y:S01]  /*5b10*/  FADD.FTZ R5, R5, R4 ;  /* 0x0000000405057221 */ /* 0x000fe20000010000 */
[----:B------:R-:W-:Y:S01]  /*5b20*/  HMMA.16816.F32.BF16 R108, R96, R110, R36 ;  /* 0x0000006e606c723c */ /* 0x000fe20000041824 */
[----:B------:R-:W-:-:S06]  /*5b30*/  FADD.FTZ R4, R47, R6 ;  /* 0x000000062f047221 */ /* 0x000fcc0000010000 */
[----:B------:R-:W-:Y:S01]  /*5b40*/  IMAD.MOV.U32 R36, RZ, RZ, R134 ;  /* 0x000000ffff247224 */ /* 0x000fe200078e0086 */
[----:B------:R-:W-:Y:S01]  /*5b50*/  MOV R37, R135 ;  /* 0x0000008700257202 */ /* 0x000fe20000000f00 */
[C---:B--2---:R-:W-:Y:S01]  /*5b60*/  HMMA.16816.F32.BF16 R120, R96.reuse, R124, R120 ;  /* 0x0000007c6078723c */ /* 0x044fe20000041878 */
[----:B------:R-:W-:Y:S01]  /*5b70*/  MOV R38, R142 ;  /* 0x0000008e00267202 */ /* 0x000fe20000000f00 */
[----:B------:R-:W-:Y:S01]  /*5b80*/  FADD.FTZ R5, R36, R5 ;  /* 0x0000000524057221 */ /* 0x000fe20000010000 */
[----:B------:R-:W-:Y:S01]  /*5b90*/  MOV R39, R132 ;  /* 0x0000008400277202 */ /* 0x000fe20000000f00 */
[----:B------:R-:W-:Y:S01]  /*5ba0*/  FADD.FTZ R6, R37, R4 ;  /* 0x0000000425067221 */ /* 0x000fe20000010000 */
[----:B------:R-:W2:Y:S01]  /*5bb0*/  LDSM.16.MT88.4 R140, [R225+0x5900] ;  /* 0x00590000e18c783b */ /* 0x000ea20000004200 */
[----:B------:R-:W-:Y:S02]  /*5bc0*/  FADD.FTZ R4, R38, R5 ;  /* 0x0000000526047221 */ /* 0x000fe40000010000 */
[----:B------:R-:W-:Y:S01]  /*5bd0*/  FADD.FTZ R5, R18, R6 ;  /* 0x0000000612057221 */ /* 0x000fe20000010000 */
[----:B------:R-:W3:Y:S01]  /*5be0*/  LDSM.16.MT88.4 R132, [R228+0x2900] ;  /* 0x00290000e484783b */ /* 0x000ee20000004200 */
[----:B------:R-:W-:Y:S01]  /*5bf0*/  FADD.FTZ R4, R19, R4 ;  /* 0x0000000413047221 */ /* 0x000fe20000010000 */
[----:B------:R-:W-:Y:S01]  /*5c00*/  HMMA.16816.F32.BF16 R52, R96, R56, R84 ;  /* 0x000000386034723c */ /* 0x000fe20000041854 */
[----:B------:R-:W-:-:S02]  /*5c10*/  FADD.FTZ R5, R16, R5 ;  /* 0x0000000510057221 */ /* 0x000fc40000010000 */
[----:B------:R-:W-:Y:S02]  /*5c20*/  FADD.FTZ R4, R17, R4 ;  /* 0x0000000411047221 */ /* 0x000fe40000010000 */
[----:B------:R-:W-:Y:S01]  /*5c30*/  FADD.FTZ R5, R39, R5 ;  /* 0x0000000527057221 */ /* 0x000fe20000010000 */
[----:B------:R-:W-:Y:S01]  /*5c40*/  LDSM.16.MT88.4 R16, [R228+0x8900] ;  /* 0x00890000e410783b */ /* 0x000fe20000004200 */
[----:B------:R-:W-:Y:S01]  /*5c50*/  FADD.FTZ R4, R7, R4 ;  /* 0x0000000407047221 */ /* 0x000fe20000010000 */
[----:B------:R-:W-:Y:S01]  /*5c60*/  HMMA.16816.F32.BF16 R124, R96, R126, R64 ;  /* 0x0000007e607c723c */ /* 0x000fe20000041840 */
[----:B------:R-:W-:Y:S01]  /*5c70*/  FADD.FTZ R5, R10, R5 ;  /* 0x000000050a057221 */ /* 0x000fe20000010000 */
[----:B------:R-:W4:Y:S01]  /*5c80*/  LDSM.16.MT88.4 R64, [R228+0x5900] ;  /* 0x00590000e440783b */ /* 0x000f220000004200 */
[----:B------:R-:W-:Y:S02]  /*5c90*/  FADD.FTZ R4, R11, R4 ;  /* 0x000000040b047221 */ /* 0x000fe40000010000 */
[----:B------:R-:W-:-:S02]  /*5ca0*/  FADD.FTZ R5, R26, R5 ;  /* 0x000000051a057221 */ /* 0x000fc40000010000 */
[----:B------:R-:W-:Y:S01]  /*5cb0*/  FADD.FTZ R4, R27, R4 ;  /* 0x000000041b047221 */ /* 0x000fe20000010000 */
[C---:B-1----:R-:W-:Y:S01]  /*5cc0*/  HMMA.16816.F32.BF16 R144, R96.reuse, R148, R144 ;  /* 0x000000946090723c */ /* 0x042fe20000041890 */
[----:B------:R-:W-:Y:S02]  /*5cd0*/  FADD.FTZ R5, R24, R5 ;  /* 0x0000000518057221 */ /* 0x000fe40000010000 */
[----:B------:R-:W-:Y:S02]  /*5ce0*/  FADD.FTZ R4, R251, R4 ;  /* 0x00000004fb047221 */ /* 0x000fe40000010000 */
[----:B------:R-:W-:Y:S02]  /*5cf0*/  FADD.FTZ R5, R25, R5 ;  /* 0x0000000519057221 */ /* 0x000fe40000010000 */
[----:B------:R-:W-:Y:S01]  /*5d00*/  FADD.FTZ R4, R252, R4 ;  /* 0x00000004fc047221 */ /* 0x000fe20000010000 */
[----:B------:R-:W-:Y:S01]  /*5d10*/  HMMA.16816.F32.BF16 R148, R96, R150, R80 ;  /* 0x000000966094723c */ /* 0x000fe20000041850 */
[----:B------:R-:W-:Y:S01]  /*5d20*/  FADD.FTZ R5, R185, R5 ;  /* 0x00000005b9057221 */ /* 0x000fe20000010000 */
[----:B------:R-:W-:Y:S01]  /*5d30*/  LDSM.16.MT88.4 R80, [R226+0x8900] ;  /* 0x00890000e250783b */ /* 0x000fe20000004200 */
[----:B------:R-:W-:-:S02]  /*5d40*/  FADD.FTZ R4, R167, R4 ;  /* 0x00000004a7047221 */ /* 0x000fc40000010000 */
[----:B------:R-:W-:Y:S02]  /*5d50*/  FADD.FTZ R5, R187, R5 ;  /* 0x00000005bb057221 */ /* 0x000fe40000010000 */
[----:B------:R-:W-:Y:S01]  /*5d60*/  FADD.FTZ R4, R184, R4 ;  /* 0x00000004b8047221 */ /* 0x000fe20000010000 */
[C---:B------:R-:W-:Y:S01]  /*5d70*/  HMMA.16816.F32.BF16 R56, R96.reuse, R58, R88 ;  /* 0x0000003a6038723c */ /* 0x040fe20000041858 */
[----:B------:R-:W-:Y:S01]  /*5d80*/  FADD.FTZ R5, R186, R5 ;  /* 0x00000005ba057221 */ /* 0x000fe20000010000 */
[----:B------:R-:W1:Y:S01]  /*5d90*/  LDSM.16.MT88.4 R88, [R229+0x8900] ;  /* 0x00890000e558783b */ /* 0x000e620000004200 */
[----:B------:R-:W-:Y:S02]  /*5da0*/  FADD.FTZ R4, R165, R4 ;  /* 0x00000004a5047221 */ /* 0x000fe40000010000 */
[----:B------:R-:W-:Y:S02]  /*5db0*/  FADD.FTZ R5, R250, R5 ;  /* 0x00000005fa057221 */ /* 0x000fe40000010000 */
[----:B------:R-:W-:Y:S01]  /*5dc0*/  FADD.FTZ R4, R166, R4 ;  /* 0x00000004a6047221 */ /* 0x000fe20000010000 */
[----:B--2---:R-:W-:Y:S01]  /*5dd0*/  HMMA.16816.F32.BF16 R136, R96, R140, R136 ;  /* 0x0000008c6088723c */ /* 0x004fe20000041888 */
[----:B------:R-:W-:-:S02]  /*5de0*/  FADD.FTZ R5, R152, R5 ;  /* 0x0000000598057221 */ /* 0x000fc40000010000 */
[----:B------:R-:W-:Y:S02]  /*5df0*/  FADD.FTZ R4, R102, R4 ;  /* 0x0000000466047221 */ /* 0x000fe40000010000 */
[----:B------:R-:W-:Y:S02]  /*5e00*/  FADD.FTZ R5, R154, R5 ;  /* 0x000000059a057221 */ /* 0x000fe40000010000 */
[----:B------:R-:W-:Y:S01]  /*5e10*/  FADD.FTZ R4, R153, R4 ;  /* 0x0000000499047221 */ /* 0x000fe20000010000 */
[----:B------:R-:W-:Y:S01]  /*5e20*/  HMMA.16816.F32.BF16 R140, R96, R142, R72 ;  /* 0x0000008e608c723c */ /* 0x000fe20000041848 */
[----:B------:R-:W2:Y:S01]  /*5e30*/  LDSM.16.MT88.4 R72, [R225+0x8900] ;  /* 0x00890000e148783b */ /* 0x000ea20000004200 */
[----:B------:R-:W-:Y:S02]  /*5e40*/  FADD.FTZ R6, R155, R5 ;  /* 0x000000059b067221 */ /* 0x000fe40000010000 */
[----:B------:R-:W-:Y:S02]  /*5e50*/  FADD.FTZ R5, R101, R4 ;  /* 0x0000000465057221 */ /* 0x000fe40000010000 */
[----:B------:R-:W-:-:S02]  /*5e60*/  FADD.FTZ R4, R164, R6 ;  /* 0x00000006a4047221 */ /* 0x000fc40000010000 */
[----:B------:R-:W-:Y:S01]  /*5e70*/  FADD.FTZ R5, R103, R5 ;  /* 0x0000000567057221 */ /* 0x000fe20000010000 */
[C---:B---3--:R-:W-:Y:S01]  /*5e80*/  HMMA.16816.F32.BF16 R128, R96.reuse, R132, R128 ;  /* 0x000000846080723c */ /* 0x048fe20000041880 */
[----:B------:R-:W-:Y:S02]  /*5e90*/  FADD.FTZ R4, R13, R4 ;  /* 0x000000040d047221 */ /* 0x000fe40000010000 */
[----:B------:R-:W-:Y:S02]  /*5ea0*/  FADD.FTZ R5, R8, R5 ;  /* 0x0000000508057221 */ /* 0x000fe40000010000 */
[----:B------:R-:W-:Y:S02]  /*5eb0*/  FADD.FTZ R4, R14, R4 ;  /* 0x000000040e047221 */ /* 0x000fe40000010000 */
[----:B------:R-:W-:Y:S01]  /*5ec0*/  FADD.FTZ R5, R9, R5 ;  /* 0x0000000509057221 */ /* 0x000fe20000010000 */
[----:B------:R-:W-:Y:S01]  /*5ed0*/  HMMA.16816.F32.BF16 R132, R96, R134, R68 ;  /* 0x000000866084723c */ /* 0x000fe20000041844 */
[----:B------:R-:W-:-:S02]  /*5ee0*/  FADD.FTZ R4, R15, R4 ;  /* 0x000000040f047221 */ /* 0x000fc40000010000 */
[----:B------:R-:W-:Y:S02]  /*5ef0*/  FADD.FTZ R2, R2, R5 ;  /* 0x0000000502027221 */ /* 0x000fe40000010000 */
[----:B------:R-:W-:Y:S02]  /*5f00*/  FADD.FTZ R4, R12, R4 ;  /* 0x000000040c047221 */ /* 0x000fe40000010000 */
[----:B------:R-:W-:Y:S01]  /*5f10*/  FADD.FTZ R0, R0, R2 ;  /* 0x0000000200007221 */ /* 0x000fe20000010000 */
[C---:B----4-:R-:W-:Y:S04]  /*5f20*/  HMMA.16816.F32.BF16 R60, R96.reuse, R64, R92 ;  /* 0x00000040603c723c */ /* 0x050fe8000004185c */
[----:B------:R3:W-:Y:S04]  /*5f30*/  STL [R1+0x14], R0 ;  /* 0x0000140001007387 */ /* 0x0007e80000100800 */
[----:B------:R3:W-:Y:S01]  /*5f40*/  STL [R1+0x10], R4 ;  /* 0x0000100401007387 */ /* 0x0007e20000100800 */
[C---:B-1----:R-:W-:Y:S08]  /*5f50*/  HMMA.16816.F32.BF16 R84, R96.reuse, R88, R40 ;  /* 0x000000586054723c */ /* 0x042ff00000041828 */
[C---:B--2---:R-:W-:Y:S08]  /*5f60*/  HMMA.16816.F32.BF16 R68, R96.reuse, R72, R168 ;  /* 0x000000486044723c */ /* 0x044ff000000418a8 */
[C---:B------:R-:W-:Y:S08]  /*5f70*/  HMMA.16816.F32.BF16 R72, R96.reuse, R74, R76 ;  /* 0x0000004a6048723c */ /* 0x040ff0000004184c */
[C---:B------:R-:W-:Y:S08]  /*5f80*/  HMMA.16816.F32.BF16 R76, R96.reuse, R80, R172 ;  /* 0x00000050604c723c */ /* 0x040ff000000418ac */
[C---:B------:R-:W-:Y:S08]  /*5f90*/  HMMA.16816.F32.BF16 R64, R96.reuse, R66, R20 ;  /* 0x000000426040723c */ /* 0x040ff00000041814 */
[C---:B------:R-:W-:Y:S08]  /*5fa0*/  HMMA.16816.F32.BF16 R80, R96.reuse, R82, R180 ;  /* 0x000000526050723c */ /* 0x040ff000000418b4 */
[C---:B------:R-:W-:Y:S08]  /*5fb0*/  HMMA.16816.F32.BF16 R88, R96.reuse, R90, R48 ;  /* 0x0000005a6058723c */ /* 0x040ff00000041830 */
[C---:B------:R-:W-:Y:S08]  /*5fc0*/  HMMA.16816.F32.BF16 R92, R96.reuse, R16, R32 ;  /* 0x00000010605c723c */ /* 0x040ff00000041820 */
[----:B------:R-:W-:Y:S01]  /*5fd0*/  HMMA.16816.F32.BF16 R96, R96, R18, R28 ;  /* 0x000000126060723c */ /* 0x000fe2000004181c */
[----:B------:R-:W-:Y:S08]  /*5fe0*/  @!P0 BRA `(.L_x_5) ;  /* 0x0000412000008947 */ /* 0x000ff00003800000 */
[----:B---3--:R-:W2:Y:S01]  /*5ff0*/  LDL.LU.64 R26, [R1] ;  /* 0x00000000011a7983 */ /* 0x008ea20000300a00 */
[----:B------:R-:W-:Y:S01]  /*6000*/  IMAD.MOV.U32 R102, RZ, RZ, R3 ;  /* 0x000000ffff667224 */ /* 0x000fe200078e0003 */
[----:B------:R-:W-:Y:S01]  /*6010*/  ULDC.64 UR6, c[0x0][0x208] ;  /* 0x0000820000067ab9 */ /* 0x000fe20000000a00 */
[----:B------:R-:W-:Y:S01]  /*6020*/  IMAD.MOV.U32 R101, RZ, RZ, R100 ;  /* 0x000000ffff657224 */ /* 0x000fe200078e0064 */
[----:B------:R-:W3:Y:S01]  /*6030*/  LDL.LU.64 R24, [R1+0x8] ;  /* 0x0000080001187983 */ /* 0x000ee20000300a00 */
[----:B------:R-:W-:Y:S01]  /*6040*/  ULDC.64 UR4, c[0x0][0x1e0] ;  /* 0x0000780000047ab9 */ /* 0x000fe20000000a00 */
[----:B--2---:R-:W-:-:S02]  /*6050*/  MOV R3, R27 ;  /* 0x0000001b00037202 */ /* 0x004fc40000000f00 */
[----:B---3--:R-:W-:-:S05]  /*6060*/  MOV R2, R24 ;  /* 0x0000001800027202 */ /* 0x008fca0000000f00 */
[----:B------:R1:W-:Y:S02]  /*6070*/  STL.64 [R1+0x18], R2 ;  /* 0x0000180201007387 */ /* 0x0003e40000100a00 */
.L_x_6:
[----:B-1--4-:R-:W2:Y:S01]  /*6080*/  LDL.64 R2, [R1+0x18] ;  /* 0x0000180001027983 */ /* 0x012ea20000100a00 */
[----:B------:R-:W-:Y:S04]  /*6090*/  DEPBAR.LE SB0, 0x0 ;  /* 0x000080000000791a */ /* 0x000fe80000000000 */
[----:B------:R-:W-:Y:S01]  /*60a0*/  USHF.R.S32.HI UR12, URZ, 0x1f, UR14 ;  /* 0x0000001f3f0c7899 */ /* 0x000fe2000801140e */
[----:B------:R-:W-:Y:S01]  /*60b0*/  BAR.SYNC.DEFER_BLOCKING 0x0 ;  /* 0x0000000000007b1d */ /* 0x000fe20000010000 */
[----:B------:R-:W-:Y:S02]  /*60c0*/  UIMAD.WIDE.U32 UR18, UR14, UR6, URZ ;  /* 0x000000060e1272a5 */ /* 0x000fe4000f8e003f */
[----:B------:R-:W-:Y:S02]  /*60d0*/  UIMAD UR12, UR12, UR6, URZ ;  /* 0x000000060c0c72a4 */ /* 0x000fe4000f8e023f */
[----:B------:R-:W-:Y:S02]  /*60e0*/  UISETP.GT.AND UP0, UPT, UR14, UR8, UPT ;  /* 0x000000080e00728c */ /* 0x000fe4000bf04270 */
[----:B------:R-:W-:Y:S01]  /*60f0*/  UIMAD UR12, UR14, UR7, UR12 ;  /* 0x000000070e0c72a4 */ /* 0x000fe2000f8e020c */
[----:B-----5:R-:W-:Y:S01]  /*6100*/  STL [R1+0x30], R231 ;  /* 0x000030e701007387 */ /* 0x020fe20000100800 */
[----:B------:R-:W-:Y:S02]  /*6110*/  UIADD3 UR14, UR14, -0x1, URZ ;  /* 0xffffffff0e0e7890 */ /* 0x000fe4000fffe03f */
[----:B------:R-:W-:Y:S01]  /*6120*/  UIADD3 UR12, UR19, UR12, URZ ;  /* 0x0000000c130c7290 */ /* 0x000fe2000fffe03f */
[----:B------:R-:W-:Y:S03]  /*6130*/  STL [R1+0x34], R248 ;  /* 0x000034f801007387 */ /* 0x000fe60000100800 */
[----:B------:R-:W-:Y:S01]  /*6140*/  UIMAD UR12, UR12, 0x60, URZ ;  /* 0x000000600c0c78a4 */ /* 0x000fe2000f8e023f */
[----:B------:R-:W-:Y:S01]  /*6150*/  STL [R1+0x40], R157 ;  /* 0x0000409d01007387 */ /* 0x000fe20000100800 */
[----:B------:R-:W-:Y:S03]  /*6160*/  @UP0 USHF.L.U64.HI UR15, UR4, 0x6, UR5 ;  /* 0x00000006040f0899 */ /* 0x000fe60008010205 */
[----:B------:R-:W-:Y:S04]  /*6170*/  STL [R1+0x3c], R158 ;  /* 0x00003c9e01007387 */ /* 0x000fe80000100800 */
[----:B------:R-:W1:Y:S08]  /*6180*/  LDSM.16.M88.4 R8, [R224+0xc100] ;  /* 0x00c10000e008783b */ /* 0x000e700000000200 */
[----:B------:R-:W3:Y:S08]  /*6190*/  LDSM.16.M88.4 R16, [R224+0xc900] ;  /* 0x00c90000e010783b */ /* 0x000ef00000000200 */
[----:B------:R-:W4:Y:S08]  /*61a0*/  LDSM.16.M88.4 R24, [R224+0xd100] ;  /* 0x00d10000e018783b */ /* 0x000f300000000200 */
[----:B------:R-:W4:Y:S08]  /*61b0*/  LDSM.16.M88.4 R32, [R224+0xd900] ;  /* 0x00d90000e020783b */ /* 0x000f300000000200 */
[----:B------:R-:W4:Y:S01]  /*61c0*/  LDSM.16.M88.4 R40, [R224+0xe100] ;  /* 0x00e10000e028783b */ /* 0x000f220000000200 */
[C---:B-1----:R-:W-:Y:S07]  /*61d0*/  HMMA.16816.F32.BF16 R4, R156.reuse, R8, RZ ;  /* 0x000000089c04723c */ /* 0x042fee00000418ff */
[----:B------:R-:W1:Y:S01]  /*61e0*/  LDSM.16.M88.4 R48, [R224+0xe900] ;  /* 0x00e90000e030783b */ /* 0x000e620000000200 */
[C---:B------:R-:W-:Y:S07]  /*61f0*/  HMMA.16816.F32.BF16 R8, R156.reuse, R10, RZ ;  /* 0x0000000a9c08723c */ /* 0x040fee00000418ff */
[----:B------:R-:W1:Y:S01]  /*6200*/  LDSM.16.M88.4 R152, [R231] ;  /* 0x00000000e798783b */ /* 0x000e620000000200 */
[C---:B---3--:R-:W-:Y:S07]  /*6210*/  HMMA.16816.F32.BF16 R12, R156.reuse, R16, RZ ;  /* 0x000000109c0c723c */ /* 0x048fee00000418ff */
[----:B------:R-:W3:Y:S01]  /*6220*/  LDSM.16.M88.4 R164, [R248] ;  /* 0x00000000f8a4783b */ /* 0x000ee20000000200 */
[C---:B------:R-:W-:Y:S07]  /*6230*/  HMMA.16816.F32.BF16 R16, R156.reuse, R18, RZ ;  /* 0x000000129c10723c */ /* 0x040fee00000418ff */
[----:B------:R-:W-:Y:S01]  /*6240*/  LDSM.16.M88.4 R168, [R245] ;  /* 0x00000000f5a8783b */ /* 0x000fe20000000200 */
[C---:B----4-:R-:W-:Y:S07]  /*6250*/  HMMA.16816.F32.BF16 R20, R156.reuse, R24, RZ ;  /* 0x000000189c14723c */ /* 0x050fee00000418ff */
[----:B------:R-:W-:Y:S01]  /*6260*/  LDSM.16.M88.4 R172, [R244] ;  /* 0x00000000f4ac783b */ /* 0x000fe20000000200 */
[C---:B------:R-:W-:Y:S07]  /*6270*/  HMMA.16816.F32.BF16 R24, R156.reuse, R26, RZ ;  /* 0x0000001a9c18723c */ /* 0x040fee00000418ff */
[----:B------:R-:W-:Y:S01]  /*6280*/  STL [R1+0x38], R159 ;  /* 0x0000389f01007387 */ /* 0x000fe20000100800 */
[C---:B------:R-:W-:Y:S08]  /*6290*/  HMMA.16816.F32.BF16 R28, R156.reuse, R32, RZ ;  /* 0x000000209c1c723c */ /* 0x040ff000000418ff */
[C---:B------:R-:W-:Y:S08]  /*62a0*/  HMMA.16816.F32.BF16 R32, R156.reuse, R34, RZ ;  /* 0x000000229c20723c */ /* 0x040ff000000418ff */
[C---:B------:R-:W-:Y:S08]  /*62b0*/  HMMA.16816.F32.BF16 R36, R156.reuse, R40, RZ ;  /* 0x000000289c24723c */ /* 0x040ff000000418ff */
[C---:B------:R-:W-:Y:S08]  /*62c0*/  HMMA.16816.F32.BF16 R40, R156.reuse, R42, RZ ;  /* 0x0000002a9c28723c */ /* 0x040ff000000418ff */
[C---:B-1----:R-:W-:Y:S08]  /*62d0*/  HMMA.16816.F32.BF16 R44, R156.reuse, R48, RZ ;  /* 0x000000309c2c723c */ /* 0x042ff000000418ff */
[----:B------:R-:W-:Y:S08]  /*62e0*/  HMMA.16816.F32.BF16 R48, R156, R50, RZ ;  /* 0x000000329c30723c */ /* 0x000ff000000418ff */
[C---:B------:R-:W-:Y:S07]  /*62f0*/  HMMA.16816.F32.BF16 R4, R160.reuse, R152, R4 ;  /* 0x00000098a004723c */ /* 0x040fee0000041804 */
[----:B------:R-:W-:Y:S01]  /*6300*/  MOV R152, UR18 ;  /* 0x0000001200987c02 */ /* 0x000fe20008000f00 */
[C---:B------:R-:W-:Y:S01]  /*6310*/  HMMA.16816.F32.BF16 R8, R160.reuse, R154, R8 ;  /* 0x0000009aa008723c */ /* 0x040fe20000041808 */
[----:B------:R-:W-:Y:S07]  /*6320*/  @UP0 UIMAD.WIDE.U32 UR18, UR14, UR4, URZ ;  /* 0x000000040e1202a5 */ /* 0x000fee000f8e003f */
[C---:B---3--:R-:W-:Y:S08]  /*6330*/  HMMA.16816.F32.BF16 R12, R160.reuse, R164, R12 ;  /* 0x000000a4a00c723c */ /* 0x048ff0000004180c */
[C---:B------:R-:W-:Y:S01]  /*6340*/  HMMA.16816.F32.BF16 R16, R160.reuse, R166, R16 ;  /* 0x000000a6a010723c */ /* 0x040fe20000041810 */
[----:B------:R-:W-:Y:S03]  /*6350*/  LDSM.16.M88.4 R164, [R246] ;  /* 0x00000000f6a4783b */ /* 0x000fe60000000200 */
[----:B--2---:R-:W-:Y:S05]  /*6360*/  IMAD.WIDE.U32 R152, R152, 0x60, R2 ;  /* 0x0000006098987825 */ /* 0x004fea00078e0002 */
[----:B------:R-:W-:Y:S01]  /*6370*/  IADD3 R0, R153, UR12, RZ ;  /* 0x0000000c99007c10 */ /* 0x000fe2000fffe0ff */
[----:B------:R-:W-:Y:S02]  /*6380*/  @UP0 USHF.R.S32.HI UR12, URZ, 0x1f, UR14 ;  /* 0x0000001f3f0c0899 */ /* 0x000fe4000801140e */
[C---:B------:R-:W-:Y:S02]  /*6390*/  SHF.L.U32 R100, R152.reuse, 0x1, RZ ;  /* 0x0000000198647819 */ /* 0x040fe400000006ff */
[----:B------:R-:W-:Y:S01]  /*63a0*/  SHF.L.U64.HI R0, R152, 0x1, R0 ;  /* 0x0000000198007819 */ /* 0x000fe20000010200 */
[----:B------:R-:W-:Y:S01]  /*63b0*/  @UP0 UIMAD UR12, UR12, UR4, URZ ;  /* 0x000000040c0c02a4 */ /* 0x000fe2000f8e023f */
[C---:B------:R-:W-:Y:S01]  /*63c0*/  IADD3 R2, P0, R100.reuse, c[0x0][0x1f8], RZ ;  /* 0x00007e0064027a10 */ /* 0x040fe20007f1e0ff */
[----:B------:R-:W1:Y:S01]  /*63d0*/  LDSM.16.M88.4 R152, [R247] ;  /* 0x00000000f798783b */ /* 0x000e620000000200 */
[----:B------:R-:W-:Y:S01]  /*63e0*/  IADD3 R180, P1, R100, 0x80, RZ ;  /* 0x0000008064b47810 */ /* 0x000fe20007f3e0ff */
[----:B------:R-:W-:Y:S01]  /*63f0*/  @UP0 UIMAD UR12, UR14, UR5, UR12 ;  /* 0x000000050e0c02a4 */ /* 0x000fe2000f8e020c */
[----:B------:R-:W-:Y:S02]  /*6400*/  IADD3.X R3, R0, c[0x0][0x1fc], RZ, P0, !PT ;  /* 0x00007f0000037a10 */ /* 0x000fe400007fe4ff */
[----:B------:R-:W-:Y:S01]  /*6410*/  IADD3 R180, P0, R180, c[0x0][0x1f8], RZ ;  /* 0x00007e00b4b47a10 */ /* 0x000fe20007f1e0ff */
[----:B------:R-:W-:Y:S01]  /*6420*/  @UP0 UIADD3 UR12, UR19, UR12, URZ ;  /* 0x0000000c130c0290 */ /* 0x000fe2000fffe03f */
[----:B------:R-:W-:Y:S01]  /*6430*/  IADD3 R100, P3, R100, 0x100, RZ ;  /* 0x0000010064647810 */ /* 0x000fe20007f7e0ff */
[----:B------:R-:W-:Y:S01]  /*6440*/  @!PT LDS RZ, [RZ] ;  /* 0x00000000fffff984 */ /* 0x000fe20000000800 */
[----:B------:R-:W-:Y:S01]  /*6450*/  @!PT LDS RZ, [RZ] ;  /* 0x00000000fffff984 */ /* 0x000fe20000000800 */
[----:B------:R-:W-:Y:S01]  /*6460*/  @!PT LDS RZ, [RZ] ;  /* 0x00000000fffff984 */ /* 0x000fe20000000800 */
[----:B------:R2:W-:Y:S01]  /*6470*/  LDGSTS.E.BYPASS.LTC128B.128 [R249+0x100], [R2.64], !P6 ;  /* 0x0010000002f97fae */ /* 0x0005e2000f101d4a */
[--C-:B------:R-:W-:Y:S01]  /*6480*/  IADD3.X R181, RZ, c[0x0][0x1fc], R0.reuse, P0, P1 ;  /* 0x00007f00ffb57a10 */ /* 0x100fe200007e2400 */
[----:B------:R-:W-:Y:S01]  /*6490*/  @UP0 UIMAD UR12, UR12, 0x60, URZ ;  /* 0x000000600c0c08a4 */ /* 0x000fe2000f8e023f */
[----:B------:R-:W-:Y:S04]  /*64a0*/  IADD3 R182, P2, R100, c[0x0][0x1f8], RZ ;  /* 0x00007e0064b67a10 */ /* 0x000fe80007f5e0ff */
[----:B------:R-:W-:Y:S01]  /*64b0*/  IADD3.X R183, RZ, c[0x0][0x1fc], R0, P2, P3 ;  /* 0x00007f00ffb77a10 */ /* 0x000fe200017e6400 */
[----:B------:R3:W-:Y:S08]  /*64c0*/  LDGSTS.E.BYPASS.LTC128B.128 [R249+0x3100], [R180.64], !P5 ;  /* 0x03100000b4f97fae */ /* 0x0007f0000e901d4a */
[----:B------:R4:W-:Y:S01]  /*64d0*/  LDGSTS.E.BYPASS.LTC128B.128 [R249+0x6100], [R182.64], !P4 ;  /* 0x06100000b6f97fae */ /* 0x0009e2000e101d4a */
[----:B--2---:R-:W-:Y:S04]  /*64e0*/  IADD3 R2, P1, R2, UR13, RZ ;  /* 0x0000000d02027c10 */ /* 0x004fe8000ff3e0ff */
[----:B------:R-:W-:Y:S01]  /*64f0*/  IADD3.X R3, R3, UR17, RZ, P1, !PT ;  /* 0x0000001103037c10 */ /* 0x000fe20008ffe4ff */
[C---:B-1----:R-:W-:Y:S03]  /*6500*/  HMMA.16816.F32.BF16 R20, R160.reuse, R152, R20 ;  /* 0x00000098a014723c */ /* 0x042fe60000041814 */
[----:B---3--:R-:W-:Y:S01]  /*6510*/  IADD3 R180, P0, R2, UR13, RZ ;  /* 0x0000000d02b47c10 */ /* 0x008fe2000ff1e0ff */
[----:B------:R1:W-:Y:S03]  /*6520*/  LDGSTS.E.BYPASS.LTC128B.128 [R249+0x1100], [R2.64], !P6 ;  /* 0x0110000002f97fae */ /* 0x0003e6000f101d4a */
[----:B------:R-:W-:Y:S01]  /*6530*/  IADD3.X R181, R3, UR17, RZ, P0, !PT ;  /* 0x0000001103b57c10 */ /* 0x000fe200087fe4ff */
[C---:B------:R-:W-:Y:S01]  /*6540*/  HMMA.16816.F32.BF16 R24, R160.reuse, R154, R24 ;  /* 0x0000009aa018723c */ /* 0x040fe20000041818 */
[----:B------:R-:W-:Y:S03]  /*6550*/  PLOP3.LUT P0, PT, PT, PT, UP0, 0x80, 0x0 ;  /* 0x000000000000781c */ /* 0x000fe60003f0f008 */
[----:B------:R1:W-:Y:S04]  /*6560*/  LDGSTS.E.BYPASS.LTC128B.128 [R249+0x4100], [R2.64+0x80], !P5 ;  /* 0x0410008002f97fae */ /* 0x0003e8000e901d4a */
[C---:B------:R-:W-:Y:S04]  /*6570*/  HMMA.16816.F32.BF16 R28, R160.reuse, R164, R28 ;  /* 0x000000a4a01c723c */ /* 0x040fe8000004181c */
[----:B------:R1:W-:Y:S04]  /*6580*/  LDGSTS.E.BYPASS.LTC128B.128 [R249+0x7100], [R2.64+0x100], !P4 ;  /* 0x0710010002f97fae */ /* 0x0003e8000e101d4a */
[C---:B------:R-:W-:Y:S04]  /*6590*/  HMMA.16816.F32.BF16 R32, R160.reuse, R166, R32 ;  /* 0x000000a6a020723c */ /* 0x040fe80000041820 */
[----:B------:R4:W-:Y:S04]  /*65a0*/  LDGSTS.E.BYPASS.LTC128B.128 [R249+0x2100], [R180.64], !P6 ;  /* 0x02100000b4f97fae */ /* 0x0009e8000f101d4a */
[C---:B------:R-:W-:Y:S04]  /*65b0*/  HMMA.16816.F32.BF16 R36, R160.reuse, R168, R36 ;  /* 0x000000a8a024723c */ /* 0x040fe80000041824 */
[----:B------:R4:W-:Y:S04]  /*65c0*/  LDGSTS.E.BYPASS.LTC128B.128 [R249+0x5100], [R180.64+0x80], !P5 ;  /* 0x05100080b4f97fae */ /* 0x0009e8000e901d4a */
[C---:B------:R-:W-:Y:S04]  /*65d0*/  HMMA.16816.F32.BF16 R40, R160.reuse, R170, R40 ;  /* 0x000000aaa028723c */ /* 0x040fe80000041828 */
[----:B------:R4:W-:Y:S04]  /*65e0*/  LDGSTS.E.BYPASS.LTC128B.128 [R249+0x8100], [R180.64+0x100], !P4 ;  /* 0x08100100b4f97fae */ /* 0x0009e8000e101d4a */
[C---:B------:R-:W-:Y:S04]  /*65f0*/  HMMA.16816.F32.BF16 R44, R160.reuse, R172, R44 ;  /* 0x000000aca02c723c */ /* 0x040fe8000004182c */
[----:B------:R-:W-:Y:S04]  /*6600*/  LDSM.16.M88.4 R152, [R230+0xc900] ;  /* 0x00c90000e698783b */ /* 0x000fe80000000200 */
[----:B------:R-:W-:Y:S04]  /*6610*/  HMMA.16816.F32.BF16 R48, R160, R174, R48 ;  /* 0x000000aea030723c */ /* 0x000fe80000041830 */
[----:B------:R-:W-:Y:S08]  /*6620*/  LDSM.16.M88.4 R184, [R230+0xd100] ;  /* 0x00d10000e6b8783b */ /* 0x000ff00000000200 */
[----:B------:R-:W-:Y:S08]  /*6630*/  LDSM.16.M88.4 R164, [R230+0xd900] ;  /* 0x00d90000e6a4783b */ /* 0x000ff00000000200 */
[----:B----4-:R-:W2:Y:S08]  /*6640*/  LDSM.16.M88.4 R180, [R230+0xc100] ;  /* 0x00c10000e6b4783b */ /* 0x010eb00000000200 */
[----:B------:R-:W0:Y:S08]  /*6650*/  LDGDEPBAR ;  /* 0x00000000000079af */ /* 0x000e300000000000 */
[----:B------:R-:W3:Y:S08]  /*6660*/  LDSM.16.M88.4 R168, [R230+0xe100] ;  /* 0x00e10000e6a8783b */ /* 0x000ef00000000200 */
[----:B------:R-:W4:Y:S01]  /*6670*/  LDSM.16.M88.4 R172, [R230+0xe900] ;  /* 0x00e90000e6ac783b */ /* 0x000f220000000200 */
[C---:B--2---:R-:W-:Y:S08]  /*6680*/  HMMA.16816.F32.BF16 R4, R176.reuse, R180, R4 ;  /* 0x000000b4b004723c */ /* 0x044ff00000041804 */
[C---:B------:R-:W-:Y:S01]  /*6690*/  HMMA.16816.F32.BF16 R8, R176.reuse, R182, R8 ;  /* 0x000000b6b008723c */ /* 0x040fe20000041808 */
[----:B------:R-:W-:Y:S07]  /*66a0*/  LDSM.16.M88.4 R180, [R227+0x800] ;  /* 0x00080000e3b4783b */ /* 0x000fee0000000200 */
[C---:B------:R-:W-:Y:S08]  /*66b0*/  HMMA.16816.F32.BF16 R12, R176.reuse, R152, R12 ;  /* 0x00000098b00c723c */ /* 0x040ff0000004180c */
[C---:B------:R-:W-:Y:S01]  /*66c0*/  HMMA.16816.F32.BF16 R16, R176.reuse, R154, R16 ;  /* 0x0000009ab010723c */ /* 0x040fe20000041810 */
[----:B------:R-:W2:Y:S07]  /*66d0*/  LDSM.16.M88.4 R152, [R227] ;  /* 0x00000000e398783b */ /* 0x000eae0000000200 */
[C---:B------:R-:W-:Y:S08]  /*66e0*/  HMMA.16816.F32.BF16 R20, R176.reuse, R184, R20 ;  /* 0x000000b8b014723c */ /* 0x040ff00000041814 */
[C---:B------:R-:W-:Y:S01]  /*66f0*/  HMMA.16816.F32.BF16 R24, R176.reuse, R186, R24 ;  /* 0x000000bab018723c */ /* 0x040fe20000041818 */
[----:B------:R-:W-:Y:S07]  /*6700*/  LDSM.16.M88.4 R184, [R227+0x1800] ;  /* 0x00180000e3b8783b */ /* 0x000fee0000000200 */
[C---:B------:R-:W-:Y:S08]  /*6710*/  HMMA.16816.F32.BF16 R28, R176.reuse, R164, R28 ;  /* 0x000000a4b01c723c */ /* 0x040ff0000004181c */
[C---:B------:R-:W-:Y:S01]  /*6720*/  HMMA.16816.F32.BF16 R32, R176.reuse, R166, R32 ;  /* 0x000000a6b020723c */ /* 0x040fe20000041820 */
[----:B------:R-:W1:Y:S07]  /*6730*/  LDSM.16.M88.4 R164, [R227+0x1000] ;  /* 0x00100000e3a4783b */ /* 0x000e6e0000000200 */
[C---:B---3--:R-:W-:Y:S08]  /*6740*/  HMMA.16816.F32.BF16 R36, R176.reuse, R168, R36 ;  /* 0x000000a8b024723c */ /* 0x048ff00000041824 */
[C---:B------:R-:W-:Y:S01]  /*6750*/  HMMA.16816.F32.BF16 R40, R176.reuse, R170, R40 ;  /* 0x000000aab028723c */ /* 0x040fe20000041828 */
[----:B------:R-:W3:Y:S07]  /*6760*/  LDSM.16.M88.4 R168, [R227+0x2000] ;  /* 0x00200000e3a8783b */ /* 0x000eee0000000200 */
[C---:B----4-:R-:W-:Y:S08]  /*6770*/  HMMA.16816.F32.BF16 R44, R176.reuse, R172, R44 ;  /* 0x000000acb02c723c */ /* 0x050ff0000004182c */
[----:B------:R-:W-:Y:S01]  /*6780*/  HMMA.16816.F32.BF16 R48, R176, R174, R48 ;  /* 0x000000aeb030723c */ /* 0x000fe20000041830 */
[----:B------:R-:W-:Y:S07]  /*6790*/  LDSM.16.M88.4 R172, [R224+0xf100] ;  /* 0x00f10000e0ac783b */ /* 0x000fee0000000200 */
[C---:B--2---:R-:W-:Y:S08]  /*67a0*/  HMMA.16816.F32.BF16 R4, R188.reuse, R152, R4 ;  /* 0x00000098bc04723c */ /* 0x044ff00000041804 */
[C---:B------:R-:W-:Y:S01]  /*67b0*/  HMMA.16816.F32.BF16 R8, R188.reuse, R154, R8 ;  /* 0x0000009abc08723c */ /* 0x040fe20000041808 */
[----:B------:R-:W2:Y:S07]  /*67c0*/  LDSM.16.M88.4 R152, [R227+0x2800] ;  /* 0x00280000e398783b */ /* 0x000eae0000000200 */
[C---:B------:R-:W-:Y:S08]  /*67d0*/  HMMA.16816.F32.BF16 R12, R188.reuse, R180, R12 ;  /* 0x000000b4bc0c723c */ /* 0x040ff0000004180c */
[C---:B------:R-:W-:Y:S01]  /*67e0*/  HMMA.16816.F32.BF16 R16, R188.reuse, R182, R16 ;  /* 0x000000b6bc10723c */ /* 0x040fe20000041810 */
[----:B------:R-:W-:Y:S07]  /*67f0*/  LDSM.16.M88.4 R180, [R224+0x10100] ;  /* 0x01010000e0b4783b */ /* 0x000fee0000000200 */
[C---:B-1----:R-:W-:Y:S08]  /*6800*/  HMMA.16816.F32.BF16 R20, R188.reuse, R164, R20 ;  /* 0x000000a4bc14723c */ /* 0x042ff00000041814 */
[C---:B------:R-:W-:Y:S01]  /*6810*/  HMMA.16816.F32.BF16 R24, R188.reuse, R166, R24 ;  /* 0x000000a6bc18723c */ /* 0x040fe20000041818 */
[----:B------:R-:W1:Y:S07]  /*6820*/  LDSM.16.M88.4 R164, [R224+0xf900] ;  /* 0x00f90000e0a4783b */ /* 0x000e6e0000000200 */
[C---:B------:R-:W-:Y:S08]  /*6830*/  HMMA.16816.F32.BF16 R28, R188.reuse, R184, R28 ;  /* 0x000000b8bc1c723c */ /* 0x040ff0000004181c */
[C---:B------:R-:W-:Y:S01]  /*6840*/  HMMA.16816.F32.BF16 R32, R188.reuse, R186, R32 ;  /* 0x000000babc20723c */ /* 0x040fe20000041820 */
[----:B------:R-:W-:Y:S07]  /*6850*/  LDSM.16.M88.4 R184, [R224+0x11900] ;  /* 0x01190000e0b8783b */ /* 0x000fee0000000200 */
[C---:B---3--:R-:W-:Y:S08]  /*6860*/  HMMA.16816.F32.BF16 R36, R188.reuse, R168, R36 ;  /* 0x000000a8bc24723c */ /* 0x048ff00000041824 */
[C---:B------:R-:W-:Y:S01]  /*6870*/  HMMA.16816.F32.BF16 R40, R188.reuse, R170, R40 ;  /* 0x000000aabc28723c */ /* 0x040fe20000041828 */
[----:B------:R-:W3:Y:S07]  /*6880*/  LDSM.16.M88.4 R168, [R224+0x10900] ;  /* 0x01090000e0a8783b */ /* 0x000eee0000000200 */
[C---:B--2---:R-:W-:Y:S08]  /*6890*/  HMMA.16816.F32.BF16 R44, R188.reuse, R152, R44 ;  /* 0x00000098bc2c723c */ /* 0x044ff0000004182c */
[----:B------:R-:W-:Y:S01]  /*68a0*/  HMMA.16816.F32.BF16 R48, R188, R154, R48 ;  /* 0x0000009abc30723c */ /* 0x000fe20000041830 */
[----:B------:R-:W2:Y:S07]  /*68b0*/  LDSM.16.M88.4 R152, [R224+0x11100] ;  /* 0x01110000e098783b */ /* 0x000eae0000000200 */
[C---:B------:R-:W-:Y:S08]  /*68c0*/  HMMA.16816.F32.BF16 R4, R192.reuse, R172, R4 ;  /* 0x000000acc004723c */ /* 0x040ff00000041804 */
[C---:B------:R-:W-:Y:S01]  /*68d0*/  HMMA.16816.F32.BF16 R8, R192.reuse, R174, R8 ;  /* 0x000000aec008723c */ /* 0x040fe20000041808 */
[----:B------:R-:W4:Y:S07]  /*68e0*/  LDSM.16.M88.4 R172, [R243] ;  /* 0x00000000f3ac783b */ /* 0x000f2e0000000200 */
[C---:B-1----:R-:W-:Y:S08]  /*68f0*/  HMMA.16816.F32.BF16 R12, R192.reuse, R164, R12 ;  /* 0x000000a4c00c723c */ /* 0x042ff0000004180c */
[C---:B------:R-:W-:Y:S01]  /*6900*/  HMMA.16816.F32.BF16 R16, R192.reuse, R166, R16 ;  /* 0x000000a6c010723c */ /* 0x040fe20000041810 */
[----:B------:R-:W1:Y:S07]  /*6910*/  LDSM.16.M88.4 R164, [R242] ;  /* 0x00000000f2a4783b */ /* 0x000e6e0000000200 */
[C---:B------:R-:W-:Y:S08]  /*6920*/  HMMA.16816.F32.BF16 R20, R192.reuse, R180, R20 ;  /* 0x000000b4c014723c */ /* 0x040ff00000041814 */
[C---:B------:R-:W-:Y:S01]  /*6930*/  HMMA.16816.F32.BF16 R24, R192.reuse, R182, R24 ;  /* 0x000000b6c018723c */ /* 0x040fe20000041818 */
[----:B------:R-:W1:Y:S07]  /*6940*/  LDSM.16.M88.4 R180, [R241] ;  /* 0x00000000f1b4783b */ /* 0x000e6e0000000200 */
[C---:B---3--:R-:W-:Y:S08]  /*6950*/  HMMA.16816.F32.BF16 R28, R192.reuse, R168, R28 ;  /* 0x000000a8c01c723c */ /* 0x048ff0000004181c */
[C---:B------:R-:W-:Y:S01]  /*6960*/  HMMA.16816.F32.BF16 R32, R192.reuse, R170, R32 ;  /* 0x000000aac020723c */ /* 0x040fe20000041820 */
[----:B------:R-:W-:Y:S07]  /*6970*/  LDSM.16.M88.4 R168, [R239] ;  /* 0x00000000efa8783b */ /* 0x000fee0000000200 */
[C---:B--2---:R-:W-:Y:S08]  /*6980*/  HMMA.16816.F32.BF16 R36, R192.reuse, R152, R36 ;  /* 0x00000098c024723c */ /* 0x044ff00000041824 */
[C---:B------:R-:W-:Y:S01]  /*6990*/  HMMA.16816.F32.BF16 R40, R192.reuse, R154, R40 ;  /* 0x0000009ac028723c */ /* 0x040fe20000041828 */
[----:B------:R-:W2:Y:S07]  /*69a0*/  LDSM.16.M88.4 R152, [R240] ;  /* 0x00000000f098783b */ /* 0x000eae0000000200 */
[C---:B------:R-:W-:Y:S08]  /*69b0*/  HMMA.16816.F32.BF16 R44, R192.reuse, R184, R44 ;  /* 0x000000b8c02c723c */ /* 0x040ff0000004182c */
[----:B------:R-:W-:Y:S01]  /*69c0*/  HMMA.16816.F32.BF16 R48, R192, R186, R48 ;  /* 0x000000bac030723c */ /* 0x000fe20000041830 */
[----:B------:R-:W3:Y:S07]  /*69d0*/  LDSM.16.M88.4 R184, [R238] ;  /* 0x00000000eeb8783b */ /* 0x000eee0000000200 */
[C---:B----4-:R-:W-:Y:S08]  /*69e0*/  HMMA.16816.F32.BF16 R4, R196.reuse, R172, R4 ;  /* 0x000000acc404723c */ /* 0x050ff00000041804 */
        /* <DEDUP_REMOVED lines=8> */
[C---:B--2---:R-:W-:Y:S08]  /*6a70*/  HMMA.16816.F32.BF16 R28, R196.reuse, R152, R28 ;  /* 0x00000098c41c723c */ /* 0x044ff0000004181c */
[C---:B------:R-:W-:Y:S01]  /*6a80*/  HMMA.16816.F32.BF16 R32, R196.reuse, R154, R32 ;  /* 0x0000009ac420723c */ /* 0x040fe20000041820 */
[----:B------:R-:W2:Y:S07]  /*6a90*/  LDSM.16.M88.4 R152, [R230+0x10100] ;  /* 0x01010000e698783b */ /* 0x000eae0000000200 */
[C---:B------:R-:W-:Y:S08]  /*6aa0*/  HMMA.16816.F32.BF16 R36, R196.reuse, R168, R36 ;  /* 0x000000a8c424723c */ /* 0x040ff00000041824 */
[C---:B------:R-:W-:Y:S01]  /*6ab0*/  HMMA.16816.F32.BF16 R40, R196.reuse, R170, R40 ;  /* 0x000000aac428723c */ /* 0x040fe20000041828 */
[----:B------:R-:W4:Y:S07]  /*6ac0*/  LDSM.16.M88.4 R168, [R230+0x11100] ;  /* 0x01110000e6a8783b */ /* 0x000f2e0000000200 */
[C---:B---3--:R-:W-:Y:S08]  /*6ad0*/  HMMA.16816.F32.BF16 R44, R196.reuse, R184, R44 ;  /* 0x000000b8c42c723c */ /* 0x048ff0000004182c */
[----:B------:R-:W-:Y:S01]  /*6ae0*/  HMMA.16816.F32.BF16 R48, R196, R186, R48 ;  /* 0x000000bac430723c */ /* 0x000fe20000041830 */
        /* <DEDUP_REMOVED lines=12> */
[----:B------:R-:W3:Y:S07]  /*6bb0*/  LDSM.16.M88.4 R180, [R227+0x4800] ;  /* 0x00480000e3b4783b */ /* 0x000eee0000000200 */
[C---:B----4-:R-:W-:Y:S08]  /*6bc0*/  HMMA.16816.F32.BF16 R36, R200.reuse, R168, R36 ;  /* 0x000000a8c824723c */ /* 0x050ff00000041824 */
[C---:B------:R-:W-:Y:S01]  /*6bd0*/  HMMA.16816.F32.BF16 R40, R200.reuse, R170, R40 ;  /* 0x000000aac828723c */ /* 0x040fe20000041828 */
[----:B------:R-:W4:Y:S07]  /*6be0*/  LDSM.16.M88.4 R168, [R227+0x5000] ;  /* 0x00500000e3a8783b */ /* 0x000f2e0000000200 */
[C---:B-1----:R-:W-:Y:S08]  /*6bf0*/  HMMA.16816.F32.BF16 R44, R200.reuse, R164, R44 ;  /* 0x000000a4c82c723c */ /* 0x042ff0000004182c */
[----:B------:R-:W-:Y:S01]  /*6c00*/  HMMA.16816.F32.BF16 R48, R200, R166, R48 ;  /* 0x000000a6c830723c */ /* 0x000fe20000041830 */
[----:B------:R-:W-:Y:S07]  /*6c10*/  LDSM.16.M88.4 R164, [R224+0x12100] ;  /* 0x01210000e0a4783b */ /* 0x000fee0000000200 */
[C---:B--2---:R-:W-:Y:S08]  /*6c20*/  HMMA.16816.F32.BF16 R4, R204.reuse, R152, R4 ;  /* 0x00000098cc04723c */ /* 0x044ff00000041804 */
[C---:B------:R-:W-:Y:S01]  /*6c30*/  HMMA.16816.F32.BF16 R8, R204.reuse, R154, R8 ;  /* 0x0000009acc08723c */ /* 0x040fe20000041808 */
[----:B------:R-:W1:Y:S07]  /*6c40*/  LDSM.16.M88.4 R152, [R227+0x5800] ;  /* 0x00580000e398783b */ /* 0x000e6e0000000200 */
[C---:B------:R-:W-:Y:S08]  /*6c50*/  HMMA.16816.F32.BF16 R12, R204.reuse, R172, R12 ;  /* 0x000000accc0c723c */ /* 0x040ff0000004180c */
[C---:B------:R-:W-:Y:S01]  /*6c60*/  HMMA.16816.F32.BF16 R16, R204.reuse, R174, R16 ;  /* 0x000000aecc10723c */ /* 0x040fe20000041810 */
[----:B------:R-:W2:Y:S07]  /*6c70*/  LDSM.16.M88.4 R172, [R224+0x12900] ;  /* 0x01290000e0ac783b */ /* 0x000eae0000000200 */
[C---:B------:R-:W-:Y:S08]  /*6c80*/  HMMA.16816.F32.BF16 R20, R204.reuse, R184, R20 ;  /* 0x000000b8cc14723c */ /* 0x040ff00000041814 */
[C---:B------:R-:W-:Y:S01]  /*6c90*/  HMMA.16816.F32.BF16 R24, R204.reuse, R186, R24 ;  /* 0x000000bacc18723c */ /* 0x040fe20000041818 */
[----:B------:R-:W2:Y:S07]  /*6ca0*/  LDSM.16.M88.4 R184, [R224+0x13100] ;  /* 0x01310000e0b8783b */ /* 0x000eae0000000200 */
[C---:B---3--:R-:W-:Y:S08]  /*6cb0*/  HMMA.16816.F32.BF16 R28, R204.reuse, R180, R28 ;  /* 0x000000b4cc1c723c */ /* 0x048ff0000004181c */
[C---:B------:R-:W-:Y:S01]  /*6cc0*/  HMMA.16816.F32.BF16 R32, R204.reuse, R182, R32 ;  /* 0x000000b6cc20723c */ /* 0x040fe20000041820 */
[----:B------:R-:W3:Y:S07]  /*6cd0*/  LDSM.16.M88.4 R180, [R224+0x13900] ;  /* 0x01390000e0b4783b */ /* 0x000eee0000000200 */
[C---:B----4-:R-:W-:Y:S08]  /*6ce0*/  HMMA.16816.F32.BF16 R36, R204.reuse, R168, R36 ;  /* 0x000000a8cc24723c */ /* 0x050ff00000041824 */
[C---:B------:R-:W-:Y:S01]  /*6cf0*/  HMMA.16816.F32.BF16 R40, R204.reuse, R170, R40 ;  /* 0x000000aacc28723c */ /* 0x040fe20000041828 */
[----:B------:R-:W-:Y:S07]  /*6d00*/  LDSM.16.M88.4 R168, [R237] ;  /* 0x00000000eda8783b */ /* 0x000fee0000000200 */
[C---:B-1----:R-:W-:Y:S08]  /*6d10*/  HMMA.16816.F32.BF16 R44, R204.reuse, R152, R44 ;  /* 0x00000098cc2c723c */ /* 0x042ff0000004182c */
[----:B------:R-:W-:Y:S01]  /*6d20*/  HMMA.16816.F32.BF16 R48, R204, R154, R48 ;  /* 0x0000009acc30723c */ /* 0x000fe20000041830 */
[----:B------:R-:W1:Y:S07]  /*6d30*/  LDSM.16.M88.4 R152, [R224+0x14100] ;  /* 0x01410000e098783b */ /* 0x000e6e0000000200 */
[C---:B------:R-:W-:Y:S08]  /*6d40*/  HMMA.16816.F32.BF16 R4, R208.reuse, R164, R4 ;  /* 0x000000a4d004723c */ /* 0x040ff00000041804 */
[C---:B------:R-:W-:Y:S01]  /*6d50*/  HMMA.16816.F32.BF16 R8, R208.reuse, R166, R8 ;  /* 0x000000a6d008723c */ /* 0x040fe20000041808 */
[----:B------:R-:W4:Y:S07]  /*6d60*/  LDSM.16.M88.4 R164, [R224+0x14900] ;  /* 0x01490000e0a4783b */ /* 0x000f2e0000000200 */
[C---:B--2---:R-:W-:Y:S08]  /*6d70*/  HMMA.16816.F32.BF16 R12, R208.reuse, R172, R12 ;  /* 0x000000acd00c723c */ /* 0x044ff0000004180c */
[C---:B------:R-:W-:Y:S01]  /*6d80*/  HMMA.16816.F32.BF16 R16, R208.reuse, R174, R16 ;  /* 0x000000aed010723c */ /* 0x040fe20000041810 */
[----:B------:R-:W2:Y:S07]  /*6d90*/  LDSM.16.M88.4 R172, [R236] ;  /* 0x00000000ecac783b */ /* 0x000eae0000000200 */
[C---:B------:R-:W-:Y:S08]  /*6da0*/  HMMA.16816.F32.BF16 R20, R208.reuse, R184, R20 ;  /* 0x000000b8d014723c */ /* 0x040ff00000041814 */
[C---:B------:R-:W-:Y:S01]  /*6db0*/  HMMA.16816.F32.BF16 R24, R208.reuse, R186, R24 ;  /* 0x000000bad018723c */ /* 0x040fe20000041818 */
[----:B------:R-:W2:Y:S07]  /*6dc0*/  LDSM.16.M88.4 R184, [R235] ;  /* 0x00000000ebb8783b */ /* 0x000eae0000000200 */
[C---:B---3--:R-:W-:Y:S08]  /*6dd0*/  HMMA.16816.F32.BF16 R28, R208.reuse, R180, R28 ;  /* 0x000000b4d01c723c */ /* 0x048ff0000004181c */
[C---:B------:R-:W-:Y:S01]  /*6de0*/  HMMA.16816.F32.BF16 R32, R208.reuse, R182, R32 ;  /* 0x000000b6d020723c */ /* 0x040fe20000041820 */
[----:B------:R-:W-:Y:S07]  /*6df0*/  LDSM.16.M88.4 R180, [R230+0x12900] ;  /* 0x01290000e6b4783b */ /* 0x000fee0000000200 */
[C---:B-1----:R-:W-:Y:S08]  /*6e00*/  HMMA.16816.F32.BF16 R36, R208.reuse, R152, R36 ;  /* 0x00000098d024723c */ /* 0x042ff00000041824 */
[C---:B------:R-:W-:Y:S01]  /*6e10*/  HMMA.16816.F32.BF16 R40, R208.reuse, R154, R40 ;  /* 0x0000009ad028723c */ /* 0x040fe20000041828 */
[----:B------:R-:W1:Y:S07]  /*6e20*/  LDSM.16.M88.4 R152, [R234] ;  /* 0x00000000ea98783b */ /* 0x000e6e0000000200 */
[C---:B----4-:R-:W-:Y:S08]  /*6e30*/  HMMA.16816.F32.BF16 R44, R208.reuse, R164, R44 ;  /* 0x000000a4d02c723c */ /* 0x050ff0000004182c */
[----:B------:R-:W-:Y:S01]  /*6e40*/  HMMA.16816.F32.BF16 R48, R208, R166, R48 ;  /* 0x000000a6d030723c */ /* 0x000fe20000041830 */
[----:B------:R-:W3:Y:S07]  /*6e50*/  LDSM.16.M88.4 R164, [R233] ;  /* 0x00000000e9a4783b */ /* 0x000eee0000000200 */
[C---:B------:R-:W-:Y:S08]  /*6e60*/  HMMA.16816.F32.BF16 R4, R212.reuse, R168, R4 ;  /* 0x000000a8d404723c */ /* 0x040ff00000041804 */
[C---:B------:R-:W-:Y:S01]  /*6e70*/  HMMA.16816.F32.BF16 R8, R212.reuse, R170, R8 ;  /* 0x000000aad408723c */ /* 0x040fe20000041808 */
[----:B------:R-:W4:Y:S07]  /*6e80*/  LDSM.16.M88.4 R168, [R232] ;  /* 0x00000000e8a8783b */ /* 0x000f2e0000000200 */
        /* <DEDUP_REMOVED lines=9> */
[C---:B---3--:R-:W-:Y:S08]  /*6f20*/  HMMA.16816.F32.BF16 R36, R212.reuse, R164, R36 ;  /* 0x000000a4d424723c */ /* 0x048ff00000041824 */
[C---:B------:R-:W-:Y:S01]  /*6f30*/  HMMA.16816.F32.BF16 R40, R212.reuse, R166, R40 ;  /* 0x000000a6d428723c */ /* 0x040fe20000041828 */
[----:B------:R-:W3:Y:S07]  /*6f40*/  LDSM.16.M88.4 R164, [R230+0x13900] ;  /* 0x01390000e6a4783b */ /* 0x000eee0000000200 */
[C---:B----4-:R-:W-:Y:S08]  /*6f50*/  HMMA.16816.F32.BF16 R44, R212.reuse, R168, R44 ;  /* 0x000000a8d42c723c */ /* 0x050ff0000004182c */
[----:B------:R-:W-:Y:S01]  /*6f60*/  HMMA.16816.F32.BF16 R48, R212, R170, R48 ;  /* 0x000000aad430723c */ /* 0x000fe20000041830 */
[----:B------:R-:W4:Y:S07]  /*6f70*/  LDSM.16.M88.4 R168, [R230+0x14100] ;  /* 0x01410000e6a8783b */ /* 0x000f2e0000000200 */
[C---:B--2---:R-:W-:Y:S08]  /*6f80*/  HMMA.16816.F32.BF16 R4, R216.reuse, R172, R4 ;  /* 0x000000acd804723c */ /* 0x044ff00000041804 */
[C---:B------:R-:W-:Y:S01]  /*6f90*/  HMMA.16816.F32.BF16 R8, R216.reuse, R174, R8 ;  /* 0x000000aed808723c */ /* 0x040fe20000041808 */
[----:B------:R-:W2:Y:S07]  /*6fa0*/  LDSM.16.M88.4 R172, [R230+0x14900] ;  /* 0x01490000e6ac783b */ /* 0x000eae0000000200 */
[C---:B------:R-:W-:Y:S08]  /*6fb0*/  HMMA.16816.F32.BF16 R12, R216.reuse, R180, R12 ;  /* 0x000000b4d80c723c */ /* 0x040ff0000004180c */
[C---:B------:R-:W-:Y:S08]  /*6fc0*/  HMMA.16816.F32.BF16 R16, R216.reuse, R182, R16 ;  /* 0x000000b6d810723c */ /* 0x040ff00000041810 */
[C---:B-1----:R-:W-:Y:S08]  /*6fd0*/  HMMA.16816.F32.BF16 R20, R216.reuse, R152, R20 ;  /* 0x00000098d814723c */ /* 0x042ff00000041814 */
[C---:B------:R-:W-:Y:S01]  /*6fe0*/  HMMA.16816.F32.BF16 R24, R216.reuse, R154, R24 ;  /* 0x0000009ad818723c */ /* 0x040fe20000041818 */
[----:B------:R-:W1:Y:S07]  /*6ff0*/  LDSM.16.M88.4 R152, [R227+0x6800] ;  /* 0x00680000e398783b */ /* 0x000e6e0000000200 */
[C---:B---3--:R-:W-:Y:S08]  /*7000*/  HMMA.16816.F32.BF16 R28, R216.reuse, R164, R28 ;  /* 0x000000a4d81c723c */ /* 0x048ff0000004181c */
[C---:B------:R-:W-:Y:S08]  /*7010*/  HMMA.16816.F32.BF16 R32, R216.reuse, R166, R32 ;  /* 0x000000a6d820723c */ /* 0x040ff00000041820 */
[C---:B----4-:R-:W-:Y:S08]  /*7020*/  HMMA.16816.F32.BF16 R36, R216.reuse, R168, R36 ;  /* 0x000000a8d824723c */ /* 0x050ff00000041824 */
[C---:B------:R-:W-:Y:S08]  /*7030*/  HMMA.16816.F32.BF16 R40, R216.reuse, R170, R40 ;  /* 0x000000aad828723c */ /* 0x040ff00000041828 */
[C---:B--2---:R-:W-:Y:S08]  /*7040*/  HMMA.16816.F32.BF16 R44, R216.reuse, R172, R44 ;  /* 0x000000acd82c723c */ /* 0x044ff0000004182c */
[----:B------:R-:W-:Y:S08]  /*7050*/  HMMA.16816.F32.BF16 R48, R216, R174, R48 ;  /* 0x000000aed830723c */ /* 0x000ff00000041830 */
[C---:B------:R-:W-:Y:S08]  /*7060*/  HMMA.16816.F32.BF16 R4, R220.reuse, R184, R4 ;  /* 0x000000b8dc04723c */ /* 0x040ff00000041804 */
[C---:B------:R-:W-:Y:S08]  /*7070*/  HMMA.16816.F32.BF16 R8, R220.reuse, R186, R8 ;  /* 0x000000badc08723c */ /* 0x040ff00000041808 */
[C---:B-1----:R-:W-:Y:S08]  /*7080*/  HMMA.16816.F32.BF16 R12, R220.reuse, R152, R12 ;  /* 0x00000098dc0c723c */ /* 0x042ff0000004180c */
[C---:B------:R-:W-:Y:S04]  /*7090*/  HMMA.16816.F32.BF16 R16, R220.reuse, R154, R16 ;  /* 0x0000009adc10723c */ /* 0x040fe80000041810 */
[----:B------:R-:W-:Y:S02]  /*70a0*/  FMUL.FTZ R4, R4, c[0x0][0x320] ;  /* 0x0000c80004047a20 */ /* 0x000fe40000410000 */
[----:B------:R-:W-:Y:S02]  /*70b0*/  FMUL.FTZ R5, R5, c[0x0][0x320] ;  /* 0x0000c80005057a20 */ /* 0x000fe40000410000 */
[----:B------:R-:W-:Y:S01]  /*70c0*/  FMUL.FTZ R6, R6, c[0x0][0x320] ;  /* 0x0000c80006067a20 */ /* 0x000fe20000410000 */
[----:B------:R-:W-:Y:S03]  /*70d0*/  MUFU.TANH R165, R4 ;  /* 0x0000000400a57308 */ /* 0x000fe60000002400 */
[----:B------:R-:W-:Y:S02]  /*70e0*/  FMUL.FTZ R7, R7, c[0x0][0x320] ;  /* 0x0000c80007077a20 */ /* 0x000fe40000410000 */
[----:B------:R-:W-:Y:S02]  /*70f0*/  FMUL.FTZ R8, R8, c[0x0][0x320] ;  /* 0x0000c80008087a20 */ /* 0x000fe40000410000 */
[----:B------:R-:W-:Y:S02]  /*7100*/  FMUL.FTZ R9, R9, c[0x0][0x320] ;  /* 0x0000c80009097a20 */ /* 0x000fe40000410000 */
[----:B------:R-:W-:Y:S01]  /*7110*/  FMUL.FTZ R10, R10, c[0x0][0x320] ;  /* 0x0000c8000a0a7a20 */ /* 0x000fe20000410000 */
[----:B------:R-:W-:Y:S01]  /*7120*/  MUFU.TANH R167, R5 ;  /* 0x0000000500a77308 */ /* 0x000fe20000002400 */
[----:B------:R-:W-:Y:S02]  /*7130*/  FMUL.FTZ R11, R11, c[0x0][0x320] ;  /* 0x0000c8000b0b7a20 */ /* 0x000fe40000410000 */
        /* <DEDUP_REMOVED lines=8> */
[----:B------:R-:W-:Y:S03]  /*71c0*/  FMUL.FTZ R19, R19, c[0x0][0x320] ;  /* 0x0000c80013137a20 */ /* 0x000fe60000410000 */
[----:B------:R1:W-:Y:S10]  /*71d0*/  MUFU.TANH R171, R7 ;  /* 0x0000000700ab7308 */ /* 0x0003f40000002400 */
[----:B------:R-:W-:Y:S10]  /*71e0*/  MUFU.TANH R166, R8 ;  /* 0x0000000800a67308 */ /* 0x000ff40000002400 */
[----:B------:R-:W-:Y:S01]  /*71f0*/  MUFU.TANH R164, R9 ;  /* 0x0000000900a47308 */ /* 0x000fe20000002400 */
[----:B-1----:R-:W1:Y:S09]  /*7200*/  LDSM.16.M88.4 R4, [R227+0x7000] ;  /* 0x00700000e304783b */ /* 0x002e720000000200 */
[----:B------:R-:W-:Y:S10]  /*7210*/  MUFU.TANH R168, R10 ;  /* 0x0000000a00a87308 */ /* 0x000ff40000002400 */
[----:B------:R2:W-:Y:S10]  /*7220*/  MUFU.TANH R169, R11 ;  /* 0x0000000b00a97308 */ /* 0x0005f40000002400 */
[----:B------:R-:W-:Y:S10]  /*7230*/  MUFU.TANH R173, R13 ;  /* 0x0000000d00ad7308 */ /* 0x000ff40000002400 */
[----:B------:R-:W-:Y:S01]  /*7240*/  MUFU.TANH R180, R14 ;  /* 0x0000000e00b47308 */ /* 0x000fe20000002400 */
[C---:B-1----:R-:W-:Y:S01]  /*7250*/  HMMA.16816.F32.BF16 R20, R220.reuse, R4, R20 ;  /* 0x00000004dc14723c */ /* 0x042fe20000041814 */
[----:B--2---:R-:W1:Y:S08]  /*7260*/  LDSM.16.M88.4 R8, [R227+0x7800] ;  /* 0x00780000e308783b */ /* 0x004e700000000200 */
[----:B------:R-:W-:Y:S01]  /*7270*/  MUFU.TANH R182, R15 ;  /* 0x0000000f00b67308 */ /* 0x000fe20000002400 */
[C---:B------:R-:W-:Y:S01]  /*7280*/  HMMA.16816.F32.BF16 R24, R220.reuse, R6, R24 ;  /* 0x00000006dc18723c */ /* 0x040fe20000041818 */
[----:B------:R-:W2:Y:S08]  /*7290*/  LDSM.16.M88.4 R4, [R227+0x8000] ;  /* 0x00800000e304783b */ /* 0x000eb00000000200 */
[----:B------:R-:W-:Y:S05]  /*72a0*/  MUFU.TANH R172, R12 ;  /* 0x0000000c00ac7308 */ /* 0x000fea0000002400 */
[----:B------:R-:W-:Y:S02]  /*72b0*/  FMUL.FTZ R20, R20, c[0x0][0x320] ;  /* 0x0000c80014147a20 */ /* 0x000fe40000410000 */
[----:B------:R-:W-:Y:S03]  /*72c0*/  FMUL.FTZ R21, R21, c[0x0][0x320] ;  /* 0x0000c80015157a20 */ /* 0x000fe60000410000 */
[----:B------:R-:W-:Y:S01]  /*72d0*/  MUFU.TANH R183, R19 ;  /* 0x0000001300b77308 */ /* 0x000fe20000002400 */
[----:B------:R-:W-:Y:S02]  /*72e0*/  FMUL.FTZ R22, R22, c[0x0][0x320] ;  /* 0x0000c80016167a20 */ /* 0x000fe40000410000 */
[----:B------:R-:W-:Y:S02]  /*72f0*/  FMUL.FTZ R23, R23, c[0x0][0x320] ;  /* 0x0000c80017177a20 */ /* 0x000fe40000410000 */
[----:B------:R-:W-:Y:S02]  /*7300*/  FMUL.FTZ R26, R26, c[0x0][0x320] ;  /* 0x0000c8001a1a7a20 */ /* 0x000fe40000410000 */
[----:B------:R-:W-:Y:S02]  /*7310*/  FMUL.FTZ R27, R27, c[0x0][0x320] ;  /* 0x0000c8001b1b7a20 */ /* 0x000fe40000410000 */
[----:B------:R-:W-:Y:S01]  /*7320*/  FMUL.FTZ R24, R24, c[0x0][0x320] ;  /* 0x0000c80018187a20 */ /* 0x000fe20000410000 */
[----:B------:R-:W-:Y:S01]  /*7330*/  MUFU.TANH R184, R20 ;  /* 0x0000001400b87308 */ /* 0x000fe20000002400 */
[----:B------:R-:W-:Y:S01]  /*7340*/  FMUL.FTZ R25, R25, c[0x0][0x320] ;  /* 0x0000c80019197a20 */ /* 0x000fe20000410000 */
[C---:B-1----:R-:W-:Y:S08]  /*7350*/  HMMA.16816.F32.BF16 R28, R220.reuse, R8, R28 ;  /* 0x00000008dc1c723c */ /* 0x042ff0000004181c */
[----:B------:R-:W-:Y:S01]  /*7360*/  MUFU.TANH R186, R21 ;  /* 0x0000001500ba7308 */ /* 0x000fe20000002400 */
[C---:B------:R-:W-:Y:S01]  /*7370*/  HMMA.16816.F32.BF16 R32, R220.reuse, R10, R32 ;  /* 0x0000000adc20723c */ /* 0x040fe20000041820 */
[----:B------:R-:W1:Y:S01]  /*7380*/  LDSM.16.M88.4 R8, [R227+0x8800] ;  /* 0x00880000e308783b */ /* 0x000e620000000200 */
[----:B------:R-:W-:Y:S06]  /*7390*/  DEPBAR.LE SB0, 0x0 ;  /* 0x000080000000791a */ /* 0x000fec0000000000 */
[C---:B--2---:R-:W-:Y:S01]  /*73a0*/  HMMA.16816.F32.BF16 R36, R220.reuse, R4, R36 ;  /* 0x00000004dc24723c */ /* 0x044fe20000041824 */
[----:B------:R-:W-:Y:S07]  /*73b0*/  BAR.SYNC.DEFER_BLOCKING 0x0 ;  /* 0x0000000000007b1d */ /* 0x000fee0000010000 */
[C---:B------:R-:W-:Y:S04]  /*73c0*/  HMMA.16816.F32.BF16 R40, R220.reuse, R6, R40 ;  /* 0x00000006dc28723c */ /* 0x040fe80000041828 */
[----:B------:R-:W-:Y:S02]  /*73d0*/  FMUL.FTZ R28, R28, c[0x0][0x320] ;  /* 0x0000c8001c1c7a20 */ /* 0x000fe40000410000 */
[----:B------:R-:W-:Y:S02]  /*73e0*/  FMUL.FTZ R29, R29, c[0x0][0x320] ;  /* 0x0000c8001d1d7a20 */ /* 0x000fe40000410000 */
[----:B------:R-:W-:Y:S04]  /*73f0*/  FMUL.FTZ R30, R30, c[0x0][0x320] ;  /* 0x0000c8001e1e7a20 */ /* 0x000fe80000410000 */
[----:B------:R-:W-:Y:S02]  /*7400*/  FMUL.FTZ R31, R31, c[0x0][0x320] ;  /* 0x0000c8001f1f7a20 */ /* 0x000fe40000410000 */
[----:B------:R-:W-:Y:S02]  /*7410*/  FMUL.FTZ R34, R34, c[0x0][0x320] ;  /* 0x0000c80022227a20 */ /* 0x000fe40000410000 */
[----:B------:R-:W-:Y:S01]  /*7420*/  FMUL.FTZ R36, R36, c[0x0][0x320] ;  /* 0x0000c80024247a20 */ /* 0x000fe20000410000 */
[----:B------:R-:W-:Y:S01]  /*7430*/  MUFU.TANH R251, R22 ;  /* 0x0000001600fb7308 */ /* 0x000fe20000002400 */
[----:B------:R-:W-:Y:S02]  /*7440*/  FMUL.FTZ R37, R37, c[0x0][0x320] ;  /* 0x0000c80025257a20 */ /* 0x000fe40000410000 */
[----:B------:R-:W-:Y:S02]  /*7450*/  FMUL.FTZ R38, R38, c[0x0][0x320] ;  /* 0x0000c80026267a20 */ /* 0x000fe40000410000 */
[----:B------:R-:W-:Y:S02]  /*7460*/  FMUL.FTZ R39, R39, c[0x0][0x320] ;  /* 0x0000c80027277a20 */ /* 0x000fe40000410000 */
[----:B------:R-:W-:Y:S01]  /*7470*/  FMUL.FTZ R40, R40, c[0x0][0x320] ;  /* 0x0000c80028287a20 */ /* 0x000fe20000410000 */
[C---:B-1----:R-:W-:Y:S01]  /*7480*/  HMMA.16816.F32.BF16 R44, R220.reuse, R8, R44 ;  /* 0x00000008dc2c723c */ /* 0x042fe2000004182c */
[----:B------:R-:W2:Y:S01]  /*7490*/  LDL.64 R8, [R1+0x28] ;  /* 0x0000280001087983 */ /* 0x000ea20000100a00 */
[----:B------:R-:W1:Y:S01]  /*74a0*/  MUFU.TANH R3, R36 ;  /* 0x0000002400037308 */ /* 0x000e620000002400 */
[----:B------:R-:W-:Y:S02]  /*74b0*/  FMUL.FTZ R35, R35, c[0x0][0x320] ;  /* 0x0000c80023237a20 */ /* 0x000fe40000410000 */
[----:B------:R-:W-:Y:S02]  /*74c0*/  FMUL.FTZ R33, R33, c[0x0][0x320] ;  /* 0x0000c80021217a20 */ /* 0x000fe40000410000 */
[----:B------:R-:W-:Y:S01]  /*74d0*/  FMUL.FTZ R32, R32, c[0x0][0x320] ;  /* 0x0000c80020207a20 */ /* 0x000fe20000410000 */
[----:B------:R-:W-:Y:S01]  /*74e0*/  HMMA.16816.F32.BF16 R48, R220, R10, R48 ;  /* 0x0000000adc30723c */ /* 0x000fe20000041830 */
[----:B------:R-:W3:Y:S03]  /*74f0*/  LDL.64 R10, [R1+0x20] ;  /* 0x00002000010a7983 */ /* 0x000ee60000100a00 */
[----:B------:R-:W-:Y:S01]  /*7500*/  MUFU.TANH R250, R26 ;  /* 0x0000001a00fa7308 */ /* 0x000fe20000002400 */
[----:B------:R-:W-:Y:S02]  /*7510*/  FMUL.FTZ R42, R42, c[0x0][0x320] ;  /* 0x0000c8002a2a7a20 */ /* 0x000fe40000410000 */
[----:B------:R-:W-:Y:S02]  /*7520*/  FMUL.FTZ R41, R41, c[0x0][0x320] ;  /* 0x0000c80029297a20 */ /* 0x000fe40000410000 */
[----:B------:R-:W-:Y:S05]  /*7530*/  FMUL.FTZ R43, R43, c[0x0][0x320] ;  /* 0x0000c8002b2b7a20 */ /* 0x000fea0000410000 */
[----:B------:R1:W-:Y:S02]  /*7540*/  MUFU.TANH R26, R40 ;  /* 0x00000028001a7308 */ /* 0x0003e40000002400 */
[----:B------:R-:W-:Y:S02]  /*7550*/  FMUL.FTZ R46, R46, c[0x0][0x320] ;  /* 0x0000c8002e2e7a20 */ /* 0x000fe40000410000 */
[----:B------:R-:W-:Y:S02]  /*7560*/  FMUL.FTZ R47, R47, c[0x0][0x320] ;  /* 0x0000c8002f2f7a20 */ /* 0x000fe40000410000 */
[----:B------:R-:W-:Y:S02]  /*7570*/  FMUL.FTZ R44, R44, c[0x0][0x320] ;  /* 0x0000c8002c2c7a20 */ /* 0x000fe40000410000 */
[----:B------:R-:W-:Y:S02]  /*7580*/  FMUL.FTZ R45, R45, c[0x0][0x320] ;  /* 0x0000c8002d2d7a20 */ /* 0x000fe40000410000 */
[----:B------:R-:W4:Y:S01]  /*7590*/  MUFU.TANH R0, R37 ;  /* 0x0000002500007308 */ /* 0x000f220000002400 */
[----:B------:R-:W-:Y:S02]  /*75a0*/  FMUL.FTZ R50, R50, c[0x0][0x320] ;  /* 0x0000c80032327a20 */ /* 0x000fe40000410000 */
[----:B------:R-:W-:Y:S02]  /*75b0*/  FMUL.FTZ R49, R49, c[0x0][0x320] ;  /* 0x0000c80031317a20 */ /* 0x000fe40000410000 */
[----:B------:R-:W-:Y:S05]  /*75c0*/  FMUL.FTZ R48, R48, c[0x0][0x320] ;  /* 0x0000c80030307a20 */ /* 0x000fea0000410000 */
[----:B------:R-:W-:Y:S01]  /*75d0*/  MUFU.TANH R175, R17 ;  /* 0x0000001100af7308 */ /* 0x000fe20000002400 */
[----:B-1----:R-:W-:Y:S09]  /*75e0*/  MOV R40, R3 ;  /* 0x0000000300287202 */ /* 0x002ff20000000f00 */
[----:B------:R-:W-:Y:S10]  /*75f0*/  MUFU.TANH R17, R27 ;  /* 0x0000001b00117308 */ /* 0x000ff40000002400 */
[----:B------:R4:W-:Y:S10]  /*7600*/  MUFU.TANH R27, R42 ;  /* 0x0000002a001b7308 */ /* 0x0009f40000002400 */
[----:B------:R-:W1:Y:S10]  /*7610*/  MUFU.TANH R2, R35 ;  /* 0x0000002300027308 */ /* 0x000e740000002400 */
[----:B------:R-:W-:Y:S01]  /*7620*/  MUFU.TANH R3, R41 ;  /* 0x0000002900037308 */ /* 0x000fe20000002400 */
[----:B----4-:R-:W-:Y:S02]  /*7630*/  MOV R42, R0 ;  /* 0x00000000002a7202 */ /* 0x010fe40000000f00 */
[----:B------:R-:W-:Y:S07]  /*7640*/  FMNMX.FTZ R0, R165, R101, !PT ;  /* 0x00000065a5007209 */ /* 0x000fee0007810000 */
[----:B------:R1:W-:Y:S01]  /*7650*/  MUFU.TANH R41, R43 ;  /* 0x0000002b00297308 */ /* 0x0003e20000002400 */
[----:B------:R-:W-:Y:S04]  /*7660*/  FMNMX.FTZ R0, R167, R0, !PT ;  /* 0x00000000a7007209 */ /* 0x000fe80007810000 */
[----:B------:R-:W-:Y:S04]  /*7670*/  FMNMX.FTZ R0, R166, R0, !PT ;  /* 0x00000000a6007209 */ /* 0x000fe80007810000 */
[----:B------:R-:W-:Y:S01]  /*7680*/  FMNMX.FTZ R0, R164, R0, !PT ;  /* 0x00000000a4007209 */ /* 0x000fe20007810000 */
[----:B------:R-:W4:Y:S03]  /*7690*/  MUFU.TANH R174, R16 ;  /* 0x0000001000ae7308 */ /* 0x000f260000002400 */
[----:B------:R-:W-:Y:S04]  /*76a0*/  FMNMX.FTZ R0, R172, R0, !PT ;  /* 0x00000000ac007209 */ /* 0x000fe80007810000 */
[----:B------:R-:W-:Y:S03]  /*76b0*/  FMNMX.FTZ R0, R173, R0, !PT ;  /* 0x00000000ad007209 */ /* 0x000fe60007810000 */
[----:B------:R-:W4:Y:S01]  /*76c0*/  MUFU.TANH R181, R18 ;  /* 0x0000001200b57308 */ /* 0x000f220000002400 */
[----:B-1----:R-:W-:Y:S02]  /*76d0*/  MOV R43, R2 ;  /* 0x00000002002b7202 */ /* 0x002fe40000000f00 */
[----:B------:R-:W-:Y:S04]  /*76e0*/  FMNMX.FTZ R2, R170, R102, !PT ;  /* 0x00000066aa027209 */ /* 0x000fe80007810000 */
[----:B------:R-:W-:Y:S03]  /*76f0*/  FMNMX.FTZ R2, R171, R2, !PT ;  /* 0x00000002ab027209 */ /* 0x000fe60007810000 */
[----:B------:R-:W1:Y:S01]  /*7700*/  MUFU.TANH R248, R23 ;  /* 0x0000001700f87308 */ /* 0x000e620000002400 */
[----:B------:R-:W-:Y:S02]  /*7710*/  FMNMX.FTZ R2, R168, R2, !PT ;  /* 0x00000002a8027209 */ /* 0x000fe40007810000 */
[----:B----4-:R-:W-:Y:S02]  /*7720*/  FMNMX.FTZ R0, R174, R0, !PT ;  /* 0x00000000ae007209 */ /* 0x010fe40007810000 */
[----:B------:R-:W-:Y:S02]  /*7730*/  FMNMX.FTZ R2, R169, R2, !PT ;  /* 0x00000002a9027209 */ /* 0x000fe40007810000 */
[----:B------:R-:W-:Y:S03]  /*7740*/  FMNMX.FTZ R0, R175, R0, !PT ;  /* 0x00000000af007209 */ /* 0x000fe60007810000 */
[----:B------:R1:W4:Y:S01]  /*7750*/  MUFU.TANH R158, R34 ;  /* 0x00000022009e7308 */ /* 0x0003220000002400 */
[----:B------:R-:W-:Y:S02]  /*7760*/  FMNMX.FTZ R2, R180, R2, !PT ;  /* 0x00000002b4027209 */ /* 0x000fe40007810000 */
[----:B------:R-:W-:Y:S02]  /*7770*/  FMNMX.FTZ R0, R184, R0, !PT ;  /* 0x00000000b8007209 */ /* 0x000fe40007810000 */
[----:B------:R-:W-:Y:S02]  /*7780*/  FMNMX.FTZ R2, R182, R2, !PT ;  /* 0x00000002b6027209 */ /* 0x000fe40007810000 */
[----:B------:R-:W-:Y:S02]  /*7790*/  FMNMX.FTZ R0, R186, R0, !PT ;  /* 0x00000000ba007209 */ /* 0x000fe40007810000 */
[----:B------:R-:W-:Y:S01]  /*77a0*/  FMNMX.FTZ R2, R181, R2, !PT ;  /* 0x00000002b5027209 */ /* 0x000fe20007810000 */
[----:B------:R-:W4:Y:S03]  /*77b0*/  MUFU.TANH R185, R24 ;  /* 0x0000001800b97308 */ /* 0x000f260000002400 */
[----:B------:R-:W-:Y:S04]  /*77c0*/  FMNMX.FTZ R2, R183, R2, !PT ;  /* 0x00000002b7027209 */ /* 0x000fe80007810000 */
[----:B------:R-:W-:Y:S03]  /*77d0*/  FMNMX.FTZ R2, R251, R2, !PT ;  /* 0x00000002fb027209 */ /* 0x000fe60007810000 */
[----:B------:R-:W4:Y:S01]  /*77e0*/  MUFU.TANH R231, R28 ;  /* 0x0000001c00e77308 */ /* 0x000f220000002400 */
[----:B-1----:R-:W-:Y:S02]  /*77f0*/  MOV R34, R248 ;  /* 0x000000f800227202 */ /* 0x002fe40000000f00 */
[----:B----4-:R-:W-:Y:S02]  /*7800*/  MOV R35, R158 ;  /* 0x0000009e00237202 */ /* 0x010fe40000000f00 */
[----:B------:R-:W-:Y:S05]  /*7810*/  FMNMX.FTZ R2, R34, R2, !PT ;  /* 0x0000000222027209 */ /* 0x000fea0007810000 */
[----:B------:R1:W-:Y:S01]  /*7820*/  MUFU.TANH R103, R33 ;  /* 0x0000002100677308 */ /* 0x0003e20000002400 */
[----:B------:R-:W-:Y:S02]  /*7830*/  FMNMX.FTZ R2, R250, R2, !PT ;  /* 0x00000002fa027209 */ /* 0x000fe40007810000 */
[----:B------:R-:W-:Y:S02]  /*7840*/  FMNMX.FTZ R0, R185, R0, !PT ;  /* 0x00000000b9007209 */ /* 0x000fe40007810000 */
[----:B------:R-:W-:Y:S05]  /*7850*/  FMNMX.FTZ R2, R17, R2, !PT ;  /* 0x0000000211027209 */ /* 0x000fea0007810000 */
[----:B------:R-:W4:Y:S10]  /*7860*/  MUFU.TANH R187, R25 ;  /* 0x0000001900bb7308 */ /* 0x000f340000002400 */
[----:B------:R-:W4:Y:S01]  /*7870*/  MUFU.TANH R159, R29 ;  /* 0x0000001d009f7308 */ /* 0x000f220000002400 */
[----:B-1----:R-:W-:Y:S09]  /*7880*/  MOV R33, R231 ;  /* 0x000000e700217202 */ /* 0x002ff20000000f00 */
[----:B------:R1:W1:Y:S01]  /*7890*/  MUFU.TANH R157, R32 ;  /* 0x00000020009d7308 */ /* 0x0002620000002400 */
[----:B----4-:R-:W-:Y:S04]  /*78a0*/  FMNMX.FTZ R0, R187, R0, !PT ;  /* 0x00000000bb007209 */ /* 0x010fe80007810000 */
[----:B------:R-:W-:Y:S05]  /*78b0*/  FMNMX.FTZ R0, R33, R0, !PT ;  /* 0x0000000021007209 */ /* 0x000fea0007810000 */
[----:B------:R4:W-:Y:S10]  /*78c0*/  MUFU.TANH R16, R46 ;  /* 0x0000002e00107308 */ /* 0x0009f40000002400 */
[----:B------:R-:W4:Y:S01]  /*78d0*/  MUFU.TANH R154, R30 ;  /* 0x0000001e009a7308 */ /* 0x000f220000002400 */
[----:B-1----:R-:W-:Y:S04]  /*78e0*/  MOV R32, R159 ;  /* 0x0000009f00207202 */ /* 0x002fe80000000f00 */
[----:B------:R-:W-:Y:S05]  /*78f0*/  FMNMX.FTZ R0, R32, R0, !PT ;  /* 0x0000000020007209 */ /* 0x000fea0007810000 */
[----:B------:R1:W-:Y:S01]  /*7900*/  MUFU.TANH R24, R47 ;  /* 0x0000002f00187308 */ /* 0x0003e20000002400 */
[----:B----4-:R-:W-:Y:S04]  /*7910*/  MOV R46, R157 ;  /* 0x0000009d002e7202 */ /* 0x010fe80000000f00 */
[----:B------:R-:W-:Y:S05]  /*7920*/  FMNMX.FTZ R0, R46, R0, !PT ;  /* 0x000000002e007209 */ /* 0x000fea0007810000 */
[----:B------:R-:W4:Y:S01]  /*7930*/  MUFU.TANH R252, R31 ;  /* 0x0000001f00fc7308 */ /* 0x000f220000002400 */
[----:B------:R-:W-:Y:S09]  /*7940*/  FMNMX.FTZ R2, R154, R2, !PT ;  /* 0x000000029a027209 */ /* 0x000ff20007810000 */
[----:B------:R4:W-:Y:S01]  /*7950*/  MUFU.TANH R152, R50 ;  /* 0x0000003200987308 */ /* 0x0009e20000002400 */
[----:B-1----:R-:W-:Y:S04]  /*7960*/  MOV R47, R103 ;  /* 0x00000067002f7202 */ /* 0x002fe80000000f00 */
[----:B------:R-:W-:Y:S05]  /*7970*/  FMNMX.FTZ R0, R47, R0, !PT ;  /* 0x000000002f007209 */ /* 0x000fea0007810000 */
[----:B------:R-:W1:Y:S01]  /*7980*/  MUFU.TANH R6, R44 ;  /* 0x0000002c00067308 */ /* 0x000e620000002400 */
[----:B------:R-:W-:Y:S02]  /*7990*/  FMNMX.FTZ R0, R40, R0, !PT ;  /* 0x0000000028007209 */ /* 0x000fe40007810000 */
[----:B----4-:R-:W-:Y:S04]  /*79a0*/  FMNMX.FTZ R2, R252, R2, !PT ;  /* 0x00000002fc027209 */ /* 0x010fe80007810000 */
[----:B------:R-:W-:Y:S03]  /*79b0*/  FMNMX.FTZ R2, R35, R2, !PT ;  /* 0x0000000223027209 */ /* 0x000fe60007810000 */
[----:B------:R1:W4:Y:S01]  /*79c0*/  MUFU.TANH R44, R45 ;  /* 0x0000002d002c7308 */ /* 0x0003220000002400 */
[----:B------:R-:W-:Y:S02]  /*79d0*/  MOV R50, R3 ;  /* 0x0000000300327202 */ /* 0x000fe40000000f00 */
[----:B------:R-:W-:Y:S02]  /*79e0*/  FMNMX.FTZ R3, R43, R2, !PT ;  /* 0x000000022b037209 */ /* 0x000fe40007810000 */
[----:B------:R-:W-:Y:S01]  /*79f0*/  FMNMX.FTZ R2, R42, R0, !PT ;  /* 0x000000002a027209 */ /* 0x000fe20007810000 */
[----:B------:R-:W-:Y:S04]  /*7a00*/  FMUL.FTZ R0, R51, c[0x0][0x320] ;  /* 0x0000c80033007a20 */ /* 0x000fe80000410000 */
[----:B------:R-:W2:Y:S01]  /*7a10*/  MUFU.TANH R4, R38 ;  /* 0x0000002600047308 */ /* 0x000ea20000002400 */
[----:B------:R-:W-:Y:S02]  /*7a20*/  MOV R51, R17 ;  /* 0x0000001100337202 */ /* 0x000fe40000000f00 */
[----:B------:R-:W-:Y:S07]  /*7a30*/  FMNMX.FTZ R2, R26, R2, !PT ;  /* 0x000000021a027209 */ /* 0x000fee0007810000 */
[----:B------:R2:W-:Y:S01]  /*7a40*/  MUFU.TANH R103, R0 ;  /* 0x0000000000677308 */ /* 0x0005e20000002400 */
[----:B-1----:R-:W-:Y:S02]  /*7a50*/  MOV R45, R6 ;  /* 0x00000006002d7202 */ /* 0x002fe40000000f00 */
[----:B------:R-:W-:Y:S07]  /*7a60*/  MOV R6, UR18 ;  /* 0x0000001200067c02 */ /* 0x000fee0008000f00 */
[----:B------:R1:W-:Y:S10]  /*7a70*/  MUFU.TANH R157, R49 ;  /* 0x00000031009d7308 */ /* 0x0003f40000002400 */
[----:B------:R-:W3:Y:S01]  /*7a80*/  MUFU.TANH R5, R39 ;  /* 0x0000002700057308 */ /* 0x000ee20000002400 */
[----:B--2---:R-:W-:Y:S04]  /*7a90*/  FMNMX.FTZ R0, R50, R2, !PT ;  /* 0x0000000232007209 */ /* 0x004fe80007810000 */
[----:B------:R-:W-:Y:S05]  /*7aa0*/  FMNMX.FTZ R0, R45, R0, !PT ;  /* 0x000000002d007209 */ /* 0x000fea0007810000 */
[----:B------:R3:W2:Y:S01]  /*7ab0*/  MUFU.TANH R25, R48 ;  /* 0x0000003000197308 */ /* 0x0006a20000002400 */
[----:B----4-:R-:W-:Y:S02]  /*7ac0*/  FMNMX.FTZ R0, R44, R0, !PT ;  /* 0x000000002c007209 */ /* 0x010fe40007810000 */
[----:B-1----:R-:W-:Y:S04]  /*7ad0*/  MOV R49, R4 ;  /* 0x0000000400317202 */ /* 0x002fe80000000f00 */
[----:B------:R-:W-:Y:S02]  /*7ae0*/  FMNMX.FTZ R3, R49, R3, !PT ;  /* 0x0000000331037209 */ /* 0x000fe40007810000 */
[----:B---3--:R-:W-:Y:S02]  /*7af0*/  MOV R48, R5 ;  /* 0x0000000500307202 */ /* 0x008fe40000000f00 */
[----:B--2---:R-:W-:Y:S02]  /*7b00*/  FMNMX.FTZ R100, R25, R0, !PT ;  /* 0x0000000019647209 */ /* 0x004fe40007810000 */
[----:B------:R-:W-:Y:S02]  /*7b10*/  FMNMX.FTZ R3, R48, R3, !PT ;  /* 0x0000000330037209 */ /* 0x000fe40007810000 */
[----:B------:R-:W-:Y:S02]  /*7b20*/  FMNMX.FTZ R100, R157, R100, !PT ;  /* 0x000000649d647209 */ /* 0x000fe40007810000 */
[----:B------:R-:W-:Y:S02]  /*7b30*/  FMNMX.FTZ R2, R27, R3, !PT ;  /* 0x000000031b027209 */ /* 0x000fe40007810000 */
[----:B------:R-:W-:Y:S01]  /*7b40*/  @P0 MOV R5, R11 ;  /* 0x0000000b00050202 */ /* 0x000fe20000000f00 */
[----:B------:R-:W1:Y:S01]  /*7b50*/  SHFL.BFLY PT, R3, R100, 0x2, 0x1f ;  /* 0x0c401f0064037f89 */ /* 0x000e6200000e0000 */
[----:B------:R-:W-:Y:S04]  /*7b60*/  FMNMX.FTZ R2, R41, R2, !PT ;  /* 0x0000000229027209 */ /* 0x000fe80007810000 */
[----:B------:R-:W-:Y:S04]  /*7b70*/  FMNMX.FTZ R2, R16, R2, !PT ;  /* 0x0000000210027209 */ /* 0x000fe80007810000 */
[----:B------:R-:W-:Y:S04]  /*7b80*/  FMNMX.FTZ R0, R24, R2, !PT ;  /* 0x0000000218007209 */ /* 0x000fe80007810000 */
[----:B------:R-:W-:Y:S04]  /*7b90*/  FMNMX.FTZ R0, R152, R0, !PT ;  /* 0x0000000098007209 */ /* 0x000fe80007810000 */
[----:B------:R-:W-:Y:S05]  /*7ba0*/  FMNMX.FTZ R0, R103, R0, !PT ;  /* 0x0000000067007209 */ /* 0x000fea0007810000 */
[----:B------:R-:W2:Y:S01]  /*7bb0*/  SHFL.BFLY PT, R2, R0, 0x2, 0x1f ;  /* 0x0c401f0000027f89 */ /* 0x000ea200000e0000 */
[----:B-1----:R-:W-:Y:S07]  /*7bc0*/  FMNMX.FTZ R100, R100, R3, !PT ;  /* 0x0000000364647209 */ /* 0x002fee0007810000 */
[----:B------:R-:W1:Y:S01]  /*7bd0*/  SHFL.BFLY PT, R4, R100, 0x1, 0x1f ;  /* 0x0c201f0064047f89 */ /* 0x000e6200000e0000 */
[----:B--2---:R-:W-:Y:S07]  /*7be0*/  FMNMX.FTZ R0, R0, R2, !PT ;  /* 0x0000000200007209 */ /* 0x004fee0007810000 */
[----:B------:R-:W2:Y:S01]  /*7bf0*/  SHFL.BFLY PT, R3, R0, 0x1, 0x1f ;  /* 0x0c201f0000037f89 */ /* 0x000ea200000e0000 */
[----:B-1----:R-:W-:Y:S05]  /*7c00*/  FMNMX.FTZ R100, R100, R4, !PT ;  /* 0x0000000464647209 */ /* 0x002fea0007810000 */
[C---:B------:R-:W-:Y:S02]  /*7c10*/  FMUL.FTZ R153, R100.reuse, c[0x0][0x2d0] ;  /* 0x0000b40064997a20 */ /* 0x040fe40000410000 */
[----:B------:R-:W-:Y:S02]  /*7c20*/  FADD.FTZ R2, -R100, R101 ;  /* 0x0000006564027221 */ /* 0x000fe40000010100 */
[--C-:B------:R-:W-:Y:S01]  /*7c30*/  FFMA.FTZ R4, R165, c[0x0][0x2d0], -R153.reuse ;  /* 0x0000b400a5047a23 */ /* 0x100fe20000010899 */
[----:B------:R-:W-:Y:S01]  /*7c40*/  MOV R165, R16 ;  /* 0x0000001000a57202 */ /* 0x000fe20000000f00 */
[----:B------:R-:W-:Y:S01]  /*7c50*/  FFMA.FTZ R9, R164, c[0x0][0x2d0], -R153 ;  /* 0x0000b400a4097a23 */ /* 0x000fe20000010899 */
[----:B------:R-:W-:Y:S01]  /*7c60*/  MOV R164, R24 ;  /* 0x0000001800a47202 */ /* 0x000fe20000000f00 */
[----:B------:R1:W-:Y:S01]  /*7c70*/  MUFU.EX2 R18, R4 ;  /* 0x0000000400127308 */ /* 0x0003e20000000800 */
[----:B--2---:R-:W-:Y:S01]  /*7c80*/  FMNMX.FTZ R3, R0, R3, !PT ;  /* 0x0000000300037209 */ /* 0x004fe20007810000 */
[----:B------:R-:W-:Y:S08]  /*7c90*/  FMUL.FTZ R0, R2, c[0x0][0x2d0] ;  /* 0x0000b40002007a20 */ /* 0x000ff00000410000 */
[----:B------:R-:W-:Y:S01]  /*7ca0*/  MUFU.EX2 R231, R9 ;  /* 0x0000000900e77308 */ /* 0x000fe20000000800 */
[----:B------:R-:W-:Y:S04]  /*7cb0*/  FMUL.FTZ R101, R3, c[0x0][0x2d0] ;  /* 0x0000b40003657a20 */ /* 0x000fe80000410000 */
[--C-:B------:R-:W-:Y:S01]  /*7cc0*/  FFMA.FTZ R11, R170, c[0x0][0x2d0], -R101.reuse ;  /* 0x0000b400aa0b7a23 */ /* 0x100fe20000010865 */
[----:B------:R-:W-:Y:S01]  /*7cd0*/  MOV R170, R25 ;  /* 0x0000001900aa7202 */ /* 0x000fe20000000f00 */
[--C-:B------:R-:W-:Y:S03]  /*7ce0*/  FFMA.FTZ R152, R152, c[0x0][0x2d0], -R101.reuse ;  /* 0x0000b40098987a23 */ /* 0x100fe60000010865 */
[----:B------:R2:W3:Y:S01]  /*7cf0*/  MUFU.EX2 R2, R0 ;  /* 0x0000000000027308 */ /* 0x0004e20000000800 */
[----:B------:R-:W-:Y:S02]  /*7d00*/  FFMA.FTZ R164, R164, c[0x0][0x2d0], -R101 ;  /* 0x0000b400a4a47a23 */ /* 0x000fe40000010865 */
[----:B------:R-:W-:Y:S01]  /*7d10*/  FFMA.FTZ R170, R170, c[0x0][0x2d0], -R153 ;  /* 0x0000b400aaaa7a23 */ /* 0x000fe20000010899 */
[----:B-1----:R-:W-:Y:S05]  /*7d20*/  @P0 MOV R4, R8 ;  /* 0x0000000800040202 */ /* 0x002fea0000000f00 */
[----:B------:R-:W-:Y:S01]  /*7d30*/  @P0 IMAD.WIDE.U32 R4, R6, 0x60, R4 ;  /* 0x0000006006040825 */ /* 0x000fe200078e0004 */
[----:B------:R-:W-:Y:S03]  /*7d40*/  MUFU.EX2 R12, R11 ;  /* 0x0000000b000c7308 */ /* 0x000fe60000000800 */
[--C-:B------:R-:W-:Y:S01]  /*7d50*/  FFMA.FTZ R6, R167, c[0x0][0x2d0], -R153.reuse ;  /* 0x0000b400a7067a23 */ /* 0x100fe20000010899 */
[----:B------:R-:W-:Y:S01]  /*7d60*/  @P0 IADD3 R7, R5, UR12, RZ ;  /* 0x0000000c05070c10 */ /* 0x000fe2000fffe0ff */
[----:B------:R-:W-:Y:S01]  /*7d70*/  FFMA.FTZ R5, R166, c[0x0][0x2d0], -R153 ;  /* 0x0000b400a6057a23 */ /* 0x000fe20000010899 */
[----:B------:R-:W-:Y:S01]  /*7d80*/  @UP0 USHF.L.U32 UR12, UR4, 0x6, URZ ;  /* 0x00000006040c0899 */ /* 0x000fe2000800063f */
[----:B------:R-:W-:Y:S02]  /*7d90*/  MOV R166, R27 ;  /* 0x0000001b00a67202 */ /* 0x000fe40000000f00 */
[----:B------:R-:W-:Y:S01]  /*7da0*/  @P0 SHF.L.U64.HI R7, R4, 0x1, R7 ;  /* 0x0000000104070819 */ /* 0x000fe20000010207 */
[----:B------:R1:W-:Y:S01]  /*7db0*/  MUFU.EX2 R158, R6 ;  /* 0x00000006009e7308 */ /* 0x0003e20000000800 */
[----:B------:R-:W-:Y:S01]  /*7dc0*/  MOV R167, R48 ;  /* 0x0000003000a77202 */ /* 0x000fe20000000f00 */
[----:B--2---:R-:W-:Y:S01]  /*7dd0*/  FADD.FTZ R0, -R3, R102 ;  /* 0x0000006603007221 */ /* 0x004fe20000010100 */
[----:B------:R-:W-:Y:S01]  /*7de0*/  MOV R102, R154 ;  /* 0x0000009a00667202 */ /* 0x000fe20000000f00 */
[----:B---3--:R-:W-:Y:S02]  /*7df0*/  FMUL.FTZ R16, R2, R116 ;  /* 0x0000007402107220 */ /* 0x008fe40000410000 */
[----:B------:R-:W-:Y:S04]  /*7e00*/  FMUL.FTZ R0, R0, c[0x0][0x2d0] ;  /* 0x0000b40000007a20 */ /* 0x000fe80000410000 */
[----:B------:R2:W-:Y:S01]  /*7e10*/  MUFU.EX2 R248, R5 ;  /* 0x0000000500f87308 */ /* 0x0005e20000000800 */
[C---:B------:R-:W-:Y:S02]  /*7e20*/  FMUL.FTZ R17, R2.reuse, R117 ;  /* 0x0000007502117220 */ /* 0x040fe40000410000 */
[C---:B------:R-:W-:Y:S01]  /*7e30*/  FMUL.FTZ R24, R2.reuse, R124 ;  /* 0x0000007c02187220 */ /* 0x040fe20000410000 */
[----:B------:R-:W-:Y:S01]  /*7e40*/  MOV R124, R26 ;  /* 0x0000001a007c7202 */ /* 0x000fe20000000f00 */
[C---:B------:R-:W-:Y:S01]  /*7e50*/  FMUL.FTZ R25, R2.reuse, R125 ;  /* 0x0000007d02197220 */ /* 0x040fe20000410000 */
[----:B------:R-:W-:Y:S01]  /*7e60*/  MOV R125, R165 ;  /* 0x000000a5007d7202 */ /* 0x000fe20000000f00 */
[----:B------:R-:W-:Y:S01]  /*7e70*/  FMUL.FTZ R48, R2, R148 ;  /* 0x0000009402307220 */ /* 0x000fe20000410000 */
[----:B------:R-:W-:Y:S01]  /*7e80*/  MOV R148, R102 ;  /* 0x0000006600947202 */ /* 0x000fe20000000f00 */
[----:B------:R-:W-:Y:S01]  /*7e90*/  FFMA.FTZ R102, R172, c[0x0][0x2d0], -R153 ;  /* 0x0000b400ac667a23 */ /* 0x000fe20000010899 */
[----:B------:R-:W3:Y:S01]  /*7ea0*/  MUFU.EX2 R0, R0 ;  /* 0x0000000000007308 */ /* 0x000ee20000000800 */
[----:B------:R-:W-:Y:S01]  /*7eb0*/  MOV R165, R41 ;  /* 0x0000002900a57202 */ /* 0x000fe20000000f00 */
[C---:B------:R-:W-:Y:S01]  /*7ec0*/  FMUL.FTZ R41, R2.reuse, R141 ;  /* 0x0000008d02297220 */ /* 0x040fe20000410000 */
[----:B------:R-:W-:Y:S01]  /*7ed0*/  MOV R141, R252 ;  /* 0x000000fc008d7202 */ /* 0x000fe20000000f00 */
[----:B------:R-:W-:Y:S01]  /*7ee0*/  FMUL.FTZ R52, R2, R52 ;  /* 0x0000003402347220 */ /* 0x000fe20000410000 */
[----:B-1----:R-:W-:Y:S01]  /*7ef0*/  @P0 SHF.L.U32 R6, R4, 0x1, RZ ;  /* 0x0000000104060819 */ /* 0x002fe200000006ff */
[C---:B------:R-:W-:Y:S02]  /*7f00*/  FMUL.FTZ R53, R2.reuse, R53 ;  /* 0x0000003502357220 */ /* 0x040fe40000410000 */
[----:B------:R-:W-:Y:S01]  /*7f10*/  FMUL.FTZ R56, R2, R56 ;  /* 0x0000003802387220 */ /* 0x000fe20000410000 */
[----:B------:R-:W-:Y:S01]  /*7f20*/  @P0 IADD3 R4, P1, R6, c[0x0][0x1c8], RZ ;  /* 0x0000720006040a10 */ /* 0x000fe20007f3e0ff */
[----:B------:R-:W-:Y:S01]  /*7f30*/  FMUL.FTZ R57, R2, R57 ;  /* 0x0000003902397220 */ /* 0x000fe20000410000 */
[----:B------:R-:W-:Y:S01]  /*7f40*/  @P0 IADD3 R8, P2, R6, 0x80, RZ ;  /* 0x0000008006080810 */ /* 0x000fe20007f5e0ff */
[----:B------:R-:W-:Y:S01]  /*7f50*/  FMUL.FTZ R60, R2, R60 ;  /* 0x0000003c023c7220 */ /* 0x000fe20000410000 */
[----:B------:R-:W-:Y:S01]  /*7f60*/  @P0 IADD3 R6, P3, R6, 0x100, RZ ;  /* 0x0000010006060810 */ /* 0x000fe20007f7e0ff */
[C---:B------:R-:W-:Y:S01]  /*7f70*/  FMUL.FTZ R61, R2.reuse, R61 ;  /* 0x0000003d023d7220 */ /* 0x040fe20000410000 */
[----:B--2---:R-:W-:Y:S01]  /*7f80*/  @P0 IADD3.X R5, R7, c[0x0][0x1cc], RZ, P1, !PT ;  /* 0x0000730007050a10 */ /* 0x004fe20000ffe4ff */
[----:B------:R-:W-:Y:S01]  /*7f90*/  FMUL.FTZ R64, R2, R64 ;  /* 0x0000004002407220 */ /* 0x000fe20000410000 */
[----:B------:R-:W-:Y:S01]  /*7fa0*/  @P0 IADD3 R8, P1, R8, c[0x0][0x1c8], RZ ;  /* 0x0000720008080a10 */ /* 0x000fe20007f3e0ff */
[C---:B------:R-:W-:Y:S01]  /*7fb0*/  FMUL.FTZ R65, R2.reuse, R65 ;  /* 0x0000004102417220 */ /* 0x040fe20000410000 */
[----:B------:R-:W-:Y:S01]  /*7fc0*/  MUFU.EX2 R164, R164 ;  /* 0x000000a400a47308 */ /* 0x000fe20000000800 */
[----:B------:R1:W-:Y:S01]  /*7fd0*/  @P0 LDGSTS.E.BYPASS.LTC128B.128 [R249+0xc100], [R4.64], !P6 ;  /* 0x0c10000004f90fae */ /* 0x0003e2000f101d4a */
[--C-:B------:R-:W-:Y:S01]  /*7fe0*/  @P0 IADD3.X R9, RZ, c[0x0][0x1cc], R7.reuse, P1, P2 ;  /* 0x00007300ff090a10 */ /* 0x100fe20000fe4407 */
[----:B------:R-:W-:Y:S01]  /*7ff0*/  FMUL.FTZ R68, R2, R68 ;  /* 0x0000004402447220 */ /* 0x000fe20000410000 */
[----:B------:R-:W-:Y:S01]  /*8000*/  @P0 IADD3 R10, P2, R6, c[0x0][0x1c8], RZ ;  /* 0x00007200060a0a10 */ /* 0x000fe20007f5e0ff */
[C---:B---3--:R-:W-:Y:S02]  /*8010*/  FMUL.FTZ R19, R0.reuse, R119 ;  /* 0x0000007700137220 */ /* 0x048fe40000410000 */
[C---:B------:R-:W-:Y:S01]  /*8020*/  FMUL.FTZ R26, R0.reuse, R126 ;  /* 0x0000007e001a7220 */ /* 0x040fe20000410000 */
[----:B------:R-:W-:Y:S01]  /*8030*/  @P0 IADD3.X R11, RZ, c[0x0][0x1cc], R7, P2, P3 ;  /* 0x00007300ff0b0a10 */ /* 0x000fe200017e6407 */
[----:B------:R2:W-:Y:S01]  /*8040*/  @P0 LDGSTS.E.BYPASS.LTC128B.128 [R249+0xf100], [R8.64], !P5 ;  /* 0x0f10000008f90fae */ /* 0x0005e2000e901d4a */
[C---:B------:R-:W-:Y:S01]  /*8050*/  FMUL.FTZ R27, R0.reuse, R127 ;  /* 0x0000007f001b7220 */ /* 0x040fe20000410000 */
[----:B------:R-:W-:Y:S01]  /*8060*/  MOV R127, R43 ;  /* 0x0000002b007f7202 */ /* 0x000fe20000000f00 */
[C---:B------:R-:W-:Y:S01]  /*8070*/  FMUL.FTZ R43, R0.reuse, R143 ;  /* 0x0000008f002b7220 */ /* 0x040fe20000410000 */
[----:B------:R-:W-:Y:S01]  /*8080*/  MOV R126, R50 ;  /* 0x00000032007e7202 */ /* 0x000fe20000000f00 */
[C---:B------:R-:W-:Y:S01]  /*8090*/  FMUL.FTZ R50, R0.reuse, R150 ;  /* 0x0000009600327220 */ /* 0x040fe20000410000 */
[----:B------:R-:W-:Y:S01]  /*80a0*/  MUFU.EX2 R170, R170 ;  /* 0x000000aa00aa7308 */ /* 0x000fe20000000800 */
[C---:B------:R-:W-:Y:S01]  /*80b0*/  FMUL.FTZ R54, R0.reuse, R54 ;  /* 0x0000003600367220 */ /* 0x040fe20000410000 */
[----:B------:R3:W-:Y:S01]  /*80c0*/  @P0 LDGSTS.E.BYPASS.LTC128B.128 [R249+0x12100], [R10.64], !P4 ;  /* 0x121000000af90fae */ /* 0x0007e2000e101d4a */
[C---:B------:R-:W-:Y:S02]  /*80d0*/  FMUL.FTZ R55, R0.reuse, R55 ;  /* 0x0000003700377220 */ /* 0x040fe40000410000 */
[C---:B------:R-:W-:Y:S02]  /*80e0*/  FMUL.FTZ R58, R0.reuse, R58 ;  /* 0x0000003a003a7220 */ /* 0x040fe40000410000 */
[C---:B------:R-:W-:Y:S02]  /*80f0*/  FMUL.FTZ R59, R0.reuse, R59 ;  /* 0x0000003b003b7220 */ /* 0x040fe40000410000 */
[C---:B------:R-:W-:Y:S02]  /*8100*/  FMUL.FTZ R62, R0.reuse, R62 ;  /* 0x0000003e003e7220 */ /* 0x040fe40000410000 */
[----:B------:R-:W-:Y:S01]  /*8110*/  FMUL.FTZ R63, R0, R63 ;  /* 0x0000003f003f7220 */ /* 0x000fe20000410000 */
[----:B-1----:R-:W-:Y:S01]  /*8120*/  @P0 IADD3 R4, P1, R4, UR12, RZ ;  /* 0x0000000c04040c10 */ /* 0x002fe2000ff3e0ff */
[C---:B------:R-:W-:Y:S02]  /*8130*/  FMUL.FTZ R66, R0.reuse, R66 ;  /* 0x0000004200427220 */ /* 0x040fe40000410000 */
[----:B------:R-:W-:Y:S01]  /*8140*/  FMUL.FTZ R67, R0, R67 ;  /* 0x0000004300437220 */ /* 0x000fe20000410000 */
[----:B------:R-:W-:Y:S01]  /*8150*/  @P0 IADD3.X R5, R5, UR15, RZ, P1, !PT ;  /* 0x0000000f05050c10 */ /* 0x000fe20008ffe4ff */
[----:B------:R-:W-:Y:S01]  /*8160*/  FMUL.FTZ R69, R2, R69 ;  /* 0x0000004502457220 */ /* 0x000fe20000410000 */
[----:B------:R-:W-:Y:S01]  /*8170*/  @P0 IADD3 R6, P2, R4, UR12, RZ ;  /* 0x0000000c04060c10 */ /* 0x000fe2000ff5e0ff */
[----:B------:R-:W-:Y:S02]  /*8180*/  FMUL.FTZ R70, R0, R70 ;  /* 0x0000004600467220 */ /* 0x000fe40000410000 */
[----:B------:R1:W-:Y:S01]  /*8190*/  @P0 LDGSTS.E.BYPASS.LTC128B.128 [R249+0xd100], [R4.64], !P6 ;  /* 0x0d10000004f90fae */ /* 0x0003e2000f101d4a */
[----:B------:R-:W-:Y:S01]  /*81a0*/  @P0 IADD3.X R7, R5, UR15, RZ, P2, !PT ;  /* 0x0000000f05070c10 */ /* 0x000fe200097fe4ff */
[--C-:B--2---:R-:W-:Y:S01]  /*81b0*/  FFMA.FTZ R8, R171, c[0x0][0x2d0], -R101.reuse ;  /* 0x0000b400ab087a23 */ /* 0x104fe20000010865 */
[----:B------:R-:W-:Y:S01]  /*81c0*/  MOV R171, R12 ;  /* 0x0000000c00ab7202 */ /* 0x000fe20000000f00 */
[----:B------:R-:W-:Y:S02]  /*81d0*/  FMUL.FTZ R9, R2, R109 ;  /* 0x0000006d02097220 */ /* 0x000fe40000410000 */
[----:B------:R2:W4:Y:S01]  /*81e0*/  MUFU.EX2 R159, R8 ;  /* 0x00000008009f7308 */ /* 0x0005220000000800 */
[C---:B---3--:R-:W-:Y:S01]  /*81f0*/  FMUL.FTZ R10, R0.reuse, R110 ;  /* 0x0000006e000a7220 */ /* 0x048fe20000410000 */
[----:B------:R1:W-:Y:S01]  /*8200*/  @P0 LDGSTS.E.BYPASS.LTC128B.128 [R249+0x10100], [R4.64+0x80], !P5 ;  /* 0x1010008004f90fae */ /* 0x0003e2000e901d4a */
[C---:B------:R-:W-:Y:S02]  /*8210*/  FMUL.FTZ R11, R0.reuse, R111 ;  /* 0x0000006f000b7220 */ /* 0x040fe40000410000 */
[----:B------:R-:W-:Y:S02]  /*8220*/  FMUL.FTZ R71, R0, R71 ;  /* 0x0000004700477220 */ /* 0x000fe40000410000 */
[C---:B------:R-:W-:Y:S02]  /*8230*/  FMUL.FTZ R72, R2.reuse, R72 ;  /* 0x0000004802487220 */ /* 0x040fe40000410000 */
[----:B------:R-:W-:Y:S01]  /*8240*/  FMUL.FTZ R73, R2, R73 ;  /* 0x0000004902497220 */ /* 0x000fe20000410000 */
[----:B------:R1:W-:Y:S01]  /*8250*/  @P0 LDGSTS.E.BYPASS.LTC128B.128 [R249+0x13100], [R4.64+0x100], !P4 ;  /* 0x1310010004f90fae */ /* 0x0003e2000e101d4a */
[C---:B------:R-:W-:Y:S02]  /*8260*/  FMUL.FTZ R74, R0.reuse, R74 ;  /* 0x0000004a004a7220 */ /* 0x040fe40000410000 */
[----:B------:R-:W-:Y:S02]  /*8270*/  FMUL.FTZ R75, R0, R75 ;  /* 0x0000004b004b7220 */ /* 0x000fe40000410000 */
[C---:B------:R-:W-:Y:S02]  /*8280*/  FMUL.FTZ R76, R2.reuse, R76 ;  /* 0x0000004c024c7220 */ /* 0x040fe40000410000 */
[----:B------:R-:W-:Y:S01]  /*8290*/  FMUL.FTZ R77, R2, R77 ;  /* 0x0000004d024d7220 */ /* 0x000fe20000410000 */
[----:B------:R3:W-:Y:S01]  /*82a0*/  @P0 LDGSTS.E.BYPASS.LTC128B.128 [R249+0xe100], [R6.64], !P6 ;  /* 0x0e10000006f90fae */ /* 0x0007e2000f101d4a */
[C---:B------:R-:W-:Y:S02]  /*82b0*/  FMUL.FTZ R78, R0.reuse, R78 ;  /* 0x0000004e004e7220 */ /* 0x040fe40000410000 */
[----:B------:R-:W-:Y:S02]  /*82c0*/  FMUL.FTZ R79, R0, R79 ;  /* 0x0000004f004f7220 */ /* 0x000fe40000410000 */
[C---:B------:R-:W-:Y:S02]  /*82d0*/  FMUL.FTZ R80, R2.reuse, R80 ;  /* 0x0000005002507220 */ /* 0x040fe40000410000 */
[C---:B--2---:R-:W-:Y:S01]  /*82e0*/  FMUL.FTZ R8, R2.reuse, R108 ;  /* 0x0000006c02087220 */ /* 0x044fe20000410000 */
[----:B------:R3:W-:Y:S01]  /*82f0*/  @P0 LDGSTS.E.BYPASS.LTC128B.128 [R249+0x11100], [R6.64+0x80], !P5 ;  /* 0x1110008006f90fae */ /* 0x0007e2000e901d4a */
[----:B------:R-:W-:Y:S02]  /*8300*/  FMUL.FTZ R81, R2, R81 ;  /* 0x0000005102517220 */ /* 0x000fe40000410000 */
[C---:B------:R-:W-:Y:S02]  /*8310*/  FMUL.FTZ R82, R0.reuse, R82 ;  /* 0x0000005200527220 */ /* 0x040fe40000410000 */
[----:B------:R-:W-:Y:S02]  /*8320*/  FMUL.FTZ R83, R0, R83 ;  /* 0x0000005300537220 */ /* 0x000fe40000410000 */
[C---:B------:R-:W-:Y:S01]  /*8330*/  FMUL.FTZ R84, R2.reuse, R84 ;  /* 0x0000005402547220 */ /* 0x040fe20000410000 */
[----:B------:R3:W-:Y:S01]  /*8340*/  @P0 LDGSTS.E.BYPASS.LTC128B.128 [R249+0x14100], [R6.64+0x100], !P4 ;  /* 0x1410010006f90fae */ /* 0x0007e2000e101d4a */
[----:B------:R-:W-:Y:S02]  /*8350*/  FMUL.FTZ R85, R2, R85 ;  /* 0x0000005502557220 */ /* 0x000fe40000410000 */
[--C-:B-1----:R-:W-:Y:S01]  /*8360*/  FFMA.FTZ R4, R168, c[0x0][0x2d0], -R101.reuse ;  /* 0x0000b400a8047a23 */ /* 0x102fe20000010865 */
[----:B------:R-:W-:Y:S01]  /*8370*/  MOV R168, R49 ;  /* 0x0000003100a87202 */ /* 0x000fe20000000f00 */
[C---:B------:R-:W-:Y:S01]  /*8380*/  FMUL.FTZ R5, R2.reuse, R105 ;  /* 0x0000006902057220 */ /* 0x040fe20000410000 */
[----:B----4-:R-:W-:Y:S01]  /*8390*/  F2FP.BF16.PACK_AB R105, R159, R171 ;  /* 0x000000ab9f69723e */ /* 0x010fe200000010ff */
[----:B------:R1:W-:Y:S01]  /*83a0*/  MUFU.EX2 R155, R4 ;  /* 0x00000004009b7308 */ /* 0x0003e20000000800 */
[----:B------:R-:W2:Y:S01]  /*83b0*/  LDSM.16.MT88.4 R12, [R225+0x100] ;  /* 0x00010000e10c783b */ /* 0x000ea20000004200 */
[----:B------:R-:W-:Y:S01]  /*83c0*/  FMUL.FTZ R49, R2, R149 ;  /* 0x0000009502317220 */ /* 0x000fe20000410000 */
[----:B------:R-:W-:Y:S01]  /*83d0*/  MOV R149, R51 ;  /* 0x0000003300957202 */ /* 0x000fe20000000f00 */
[C---:B------:R-:W-:Y:S01]  /*83e0*/  FMUL.FTZ R51, R0.reuse, R151 ;  /* 0x0000009700337220 */ /* 0x040fe20000410000 */
[----:B------:R-:W-:Y:S01]  /*83f0*/  MOV R151, R251 ;  /* 0x000000fb00977202 */ /* 0x000fe20000000f00 */
[C---:B------:R-:W-:Y:S02]  /*8400*/  FMUL.FTZ R86, R0.reuse, R86 ;  /* 0x0000005600567220 */ /* 0x040fe40000410000 */
[----:B------:R-:W-:Y:S01]  /*8410*/  FMUL.FTZ R87, R0, R87 ;  /* 0x0000005700577220 */ /* 0x000fe20000410000 */
[----:B------:R-:W4:Y:S01]  /*8420*/  LDSM.16.MT88.4 R20, [R226+0x100] ;  /* 0x00010000e214783b */ /* 0x000f220000004200 */
[C---:B------:R-:W-:Y:S02]  /*8430*/  FMUL.FTZ R88, R2.reuse, R88 ;  /* 0x0000005802587220 */ /* 0x040fe40000410000 */
[----:B------:R-:W-:Y:S02]  /*8440*/  FMUL.FTZ R89, R2, R89 ;  /* 0x0000005902597220 */ /* 0x000fe40000410000 */
[C---:B------:R-:W-:Y:S02]  /*8450*/  FMUL.FTZ R90, R0.reuse, R90 ;  /* 0x0000005a005a7220 */ /* 0x040fe40000410000 */
[----:B------:R-:W-:Y:S01]  /*8460*/  FMUL.FTZ R91, R0, R91 ;  /* 0x0000005b005b7220 */ /* 0x000fe20000410000 */
[----:B------:R-:W2:Y:S01]  /*8470*/  LDSM.16.MT88.4 R28, [R229+0x100] ;  /* 0x00010000e51c783b */ /* 0x000ea20000004200 */
[----:B------:R-:W-:Y:S02]  /*8480*/  FMUL.FTZ R92, R2, R92 ;  /* 0x0000005c025c7220 */ /* 0x000fe40000410000 */
[C---:B---3--:R-:W-:Y:S01]  /*8490*/  FMUL.FTZ R6, R0.reuse, R106 ;  /* 0x0000006a00067220 */ /* 0x048fe20000410000 */
[----:B------:R-:W-:Y:S01]  /*84a0*/  F2FP.BF16.PACK_AB R106, R231, R248 ;  /* 0x000000f8e76a723e */ /* 0x000fe200000010ff */
[C---:B------:R-:W-:Y:S02]  /*84b0*/  FMUL.FTZ R7, R0.reuse, R107 ;  /* 0x0000006b00077220 */ /* 0x040fe40000410000 */
[----:B-1----:R-:W-:Y:S01]  /*84c0*/  FFMA.FTZ R4, R169, c[0x0][0x2d0], -R101 ;  /* 0x0000b400a9047a23 */ /* 0x002fe20000010865 */
[----:B------:R-:W-:Y:S01]  /*84d0*/  MOV R169, R18 ;  /* 0x0000001200a97202 */ /* 0x000fe20000000f00 */
[----:B------:R-:W-:Y:S01]  /*84e0*/  FMUL.FTZ R18, R0, R118 ;  /* 0x0000007600127220 */ /* 0x000fe20000410000 */
[----:B------:R-:W1:Y:S01]  /*84f0*/  LDSM.16.MT88.4 R36, [R228+0x100] ;  /* 0x00010000e424783b */ /* 0x000e620000004200 */
[----:B------:R3:W3:Y:S01]  /*8500*/  MUFU.EX2 R154, R4 ;  /* 0x00000004009a7308 */ /* 0x0006e20000000800 */
[----:B------:R-:W-:Y:S02]  /*8510*/  FMUL.FTZ R93, R2, R93 ;  /* 0x0000005d025d7220 */ /* 0x000fe40000410000 */
[C---:B------:R-:W-:Y:S02]  /*8520*/  FMUL.FTZ R94, R0.reuse, R94 ;  /* 0x0000005e005e7220 */ /* 0x040fe40000410000 */
[----:B------:R-:W-:Y:S02]  /*8530*/  FMUL.FTZ R95, R0, R95 ;  /* 0x0000005f005f7220 */ /* 0x000fe40000410000 */
[----:B------:R-:W-:Y:S01]  /*8540*/  LDSM.16.MT88.4 R108, [R226+0x3100] ;  /* 0x00310000e26c783b */ /* 0x000fe20000004200 */
[C---:B------:R-:W-:Y:S02]  /*8550*/  FMUL.FTZ R96, R2.reuse, R96 ;  /* 0x0000006002607220 */ /* 0x040fe40000410000 */
[----:B------:R-:W-:Y:S02]  /*8560*/  FMUL.FTZ R97, R2, R97 ;  /* 0x0000006102617220 */ /* 0x000fe40000410000 */
[C---:B------:R-:W-:Y:S02]  /*8570*/  FMUL.FTZ R98, R0.reuse, R98 ;  /* 0x0000006200627220 */ /* 0x040fe40000410000 */
[----:B------:R-:W-:Y:S01]  /*8580*/  FMUL.FTZ R99, R0, R99 ;  /* 0x0000006300637220 */ /* 0x000fe20000410000 */
[----:B------:R-:W-:Y:S08]  /*8590*/  LDSM.16.MT88.4 R116, [R228+0x3100] ;  /* 0x00310000e474783b */ /* 0x000ff00000004200 */
[----:B------:R-:W0:Y:S01]  /*85a0*/  LDGDEPBAR ;  /* 0x00000000000079af */ /* 0x000e220000000000 */
[----:B---3--:R-:W-:Y:S01]  /*85b0*/  FMUL.FTZ R4, R2, R104 ;  /* 0x0000006802047220 */ /* 0x008fe20000410000 */
[----:B------:R-:W-:Y:S02]  /*85c0*/  F2FP.BF16.PACK_AB R104, R158, R169 ;  /* 0x000000a99e68723e */ /* 0x000fe400000010ff */
[----:B------:R-:W-:Y:S07]  /*85d0*/  F2FP.BF16.PACK_AB R107, R154, R155 ;  /* 0x0000009b9a6b723e */ /* 0x000fee00000010ff */
[C---:B--2---:R-:W-:Y:S07]  /*85e0*/  HMMA.16816.F32.BF16 R4, R104.reuse, R12, R4 ;  /* 0x0000000c6804723c */ /* 0x044fee0000041804 */
[C---:B------:R-:W-:Y:S01]  /*85f0*/  FMUL.FTZ R12, R2.reuse, R112 ;  /* 0x00000070020c7220 */ /* 0x040fe20000410000 */
[C---:B------:R-:W-:Y:S04]  /*8600*/  HMMA.16816.F32.BF16 R8, R104.reuse, R14, R8 ;  /* 0x0000000e6808723c */ /* 0x040fe80000041808 */
[----:B------:R-:W-:Y:S03]  /*8610*/  FMUL.FTZ R13, R2, R113 ;  /* 0x00000071020d7220 */ /* 0x000fe60000410000 */
[C---:B------:R-:W-:Y:S02]  /*8620*/  FMUL.FTZ R14, R0.reuse, R114 ;  /* 0x00000072000e7220 */ /* 0x040fe40000410000 */
[----:B------:R-:W-:Y:S02]  /*8630*/  FMUL.FTZ R15, R0, R115 ;  /* 0x00000073000f7220 */ /* 0x000fe40000410000 */
[----:B------:R-:W-:Y:S05]  /*8640*/  LDSM.16.MT88.4 R112, [R229+0x3100] ;  /* 0x00310000e570783b */ /* 0x000fea0000004200 */
[C---:B----4-:R-:W-:Y:S07]  /*8650*/  HMMA.16816.F32.BF16 R12, R104.reuse, R20, R12 ;  /* 0x00000014680c723c */ /* 0x050fee000004180c */
[C---:B------:R-:W-:Y:S01]  /*8660*/  FMUL.FTZ R20, R2.reuse, R120 ;  /* 0x0000007802147220 */ /* 0x040fe20000410000 */
[C---:B------:R-:W-:Y:S04]  /*8670*/  HMMA.16816.F32.BF16 R16, R104.reuse, R22, R16 ;  /* 0x000000166810723c */ /* 0x040fe80000041810 */
[----:B------:R-:W-:Y:S01]  /*8680*/  FMUL.FTZ R21, R2, R121 ;  /* 0x0000007902157220 */ /* 0x000fe20000410000 */
[----:B------:R-:W-:Y:S02]  /*8690*/  MOV R120, R47 ;  /* 0x0000002f00787202 */ /* 0x000fe40000000f00 */
[C---:B------:R-:W-:Y:S01]  /*86a0*/  FMUL.FTZ R22, R0.reuse, R122 ;  /* 0x0000007a00167220 */ /* 0x040fe20000410000 */
[----:B------:R-:W-:Y:S01]  /*86b0*/  MOV R121, R46 ;  /* 0x0000002e00797202 */ /* 0x000fe20000000f00 */
[----:B------:R-:W-:Y:S03]  /*86c0*/  FMUL.FTZ R23, R0, R123 ;  /* 0x0000007b00177220 */ /* 0x000fe60000410000 */
[----:B------:R-:W-:Y:S02]  /*86d0*/  MOV R122, R45 ;  /* 0x0000002d007a7202 */ /* 0x000fe40000000f00 */
[----:B------:R-:W-:Y:S02]  /*86e0*/  MOV R123, R44 ;  /* 0x0000002c007b7202 */ /* 0x000fe40000000f00 */
[C---:B------:R-:W-:Y:S01]  /*86f0*/  HMMA.16816.F32.BF16 R20, R104.reuse, R28, R20 ;  /* 0x0000001c6814723c */ /* 0x040fe20000041814 */
[----:B------:R-:W2:Y:S06]  /*8700*/  LDSM.16.MT88.4 R44, [R225+0x3100] ;  /* 0x00310000e12c783b */ /* 0x000eac0000004200 */
[C---:B------:R-:W-:Y:S01]  /*8710*/  FMUL.FTZ R28, R2.reuse, R128 ;  /* 0x00000080021c7220 */ /* 0x040fe20000410000 */
[C---:B------:R-:W-:Y:S04]  /*8720*/  HMMA.16816.F32.BF16 R24, R104.reuse, R30, R24 ;  /* 0x0000001e6818723c */ /* 0x040fe80000041818 */
[C---:B------:R-:W-:Y:S01]  /*8730*/  FMUL.FTZ R29, R2.reuse, R129 ;  /* 0x00000081021d7220 */ /* 0x040fe20000410000 */
[----:B------:R-:W-:Y:S01]  /*8740*/  MOV R129, R40 ;  /* 0x0000002800817202 */ /* 0x000fe20000000f00 */
[----:B------:R-:W-:Y:S01]  /*8750*/  FMUL.FTZ R40, R2, R140 ;  /* 0x0000008c02287220 */ /* 0x000fe20000410000 */
[----:B------:R-:W-:Y:S01]  /*8760*/  MOV R128, R42 ;  /* 0x0000002a00807202 */ /* 0x000fe20000000f00 */
[C---:B------:R-:W-:Y:S01]  /*8770*/  FMUL.FTZ R30, R0.reuse, R130 ;  /* 0x00000082001e7220 */ /* 0x040fe20000410000 */
[----:B------:R-:W-:Y:S03]  /*8780*/  MOV R130, R35 ;  /* 0x0000002300827202 */ /* 0x000fe60000000f00 */
[C---:B------:R-:W-:Y:S01]  /*8790*/  FMUL.FTZ R31, R0.reuse, R131 ;  /* 0x00000083001f7220 */ /* 0x040fe20000410000 */
[----:B------:R-:W-:Y:S01]  /*87a0*/  MOV R140, R130 ;  /* 0x00000082008c7202 */ /* 0x000fe20000000f00 */
[C---:B------:R-:W-:Y:S01]  /*87b0*/  FMUL.FTZ R35, R0.reuse, R135 ;  /* 0x0000008700237220 */ /* 0x040fe20000410000 */
[----:B------:R-:W-:Y:S01]  /*87c0*/  MOV R135, R127 ;  /* 0x0000007f00877202 */ /* 0x000fe20000000f00 */
[----:B------:R-:W-:Y:S01]  /*87d0*/  FMUL.FTZ R42, R0, R142 ;  /* 0x0000008e002a7220 */ /* 0x000fe20000410000 */
[----:B------:R-:W-:Y:S02]  /*87e0*/  MOV R127, R122 ;  /* 0x0000007a007f7202 */ /* 0x000fe40000000f00 */
[C---:B-1----:R-:W-:Y:S03]  /*87f0*/  HMMA.16816.F32.BF16 R28, R104.reuse, R36, R28 ;  /* 0x00000024681c723c */ /* 0x042fe6000004181c */
[----:B------:R-:W-:Y:S01]  /*8800*/  MOV R131, R32 ;  /* 0x0000002000837202 */ /* 0x000fe20000000f00 */
[C---:B------:R-:W-:Y:S01]  /*8810*/  FMUL.FTZ R32, R2.reuse, R132 ;  /* 0x0000008402207220 */ /* 0x040fe20000410000 */
[----:B------:R-:W-:Y:S01]  /*8820*/  MOV R132, R33 ;  /* 0x0000002100847202 */ /* 0x000fe20000000f00 */
[----:B------:R-:W-:Y:S01]  /*8830*/  FMUL.FTZ R33, R2, R133 ;  /* 0x0000008502217220 */ /* 0x000fe20000410000 */
[----:B------:R-:W-:Y:S01]  /*8840*/  MOV R133, R34 ;  /* 0x0000002200857202 */ /* 0x000fe20000000f00 */
[----:B------:R-:W-:Y:S01]  /*8850*/  FMUL.FTZ R34, R0, R134 ;  /* 0x0000008600227220 */ /* 0x000fe20000410000 */
[----:B------:R-:W-:Y:S03]  /*8860*/  MOV R134, R129 ;  /* 0x0000008100867202 */ /* 0x000fe60000000f00 */
[C---:B------:R-:W-:Y:S01]  /*8870*/  FMUL.FTZ R37, R2.reuse, R137 ;  /* 0x0000008902257220 */ /* 0x040fe20000410000 */
[----:B------:R-:W-:Y:S01]  /*8880*/  MOV R150, R133 ;  /* 0x0000008500967202 */ /* 0x000fe20000000f00 */
[----:B------:R1:W-:Y:S01]  /*8890*/  MUFU.EX2 R137, R102 ;  /* 0x0000006600897308 */ /* 0x0003e20000000800 */
[C---:B------:R-:W-:Y:S03]  /*88a0*/  HMMA.16816.F32.BF16 R32, R104.reuse, R38, R32 ;  /* 0x000000266820723c */ /* 0x040fe60000041820 */
[----:B------:R-:W-:Y:S01]  /*88b0*/  FMUL.FTZ R36, R2, R136 ;  /* 0x0000008802247220 */ /* 0x000fe20000410000 */
[----:B------:R-:W-:Y:S02]  /*88c0*/  MOV R142, R131 ;  /* 0x00000083008e7202 */ /* 0x000fe40000000f00 */
[----:B------:R-:W-:Y:S01]  /*88d0*/  MOV R133, R120 ;  /* 0x0000007800857202 */ /* 0x000fe20000000f00 */
[C---:B------:R-:W-:Y:S01]  /*88e0*/  FMUL.FTZ R38, R0.reuse, R138 ;  /* 0x0000008a00267220 */ /* 0x040fe20000410000 */
[----:B------:R-:W-:Y:S01]  /*88f0*/  MOV R143, R132 ;  /* 0x00000084008f7202 */ /* 0x000fe20000000f00 */
[----:B------:R-:W-:Y:S03]  /*8900*/  FMUL.FTZ R39, R0, R139 ;  /* 0x0000008b00277220 */ /* 0x000fe60000410000 */
[----:B------:R-:W-:Y:S02]  /*8910*/  MOV R132, R121 ;  /* 0x0000007900847202 */ /* 0x000fe40000000f00 */
[----:B------:R-:W-:Y:S02]  /*8920*/  MOV R129, R128 ;  /* 0x0000008000817202 */ /* 0x000fe40000000f00 */
[C---:B--2---:R-:W-:Y:S03]  /*8930*/  HMMA.16816.F32.BF16 R36, R104.reuse, R44, R36 ;  /* 0x0000002c6824723c */ /* 0x044fe60000041824 */
[----:B------:R-:W-:Y:S02]  /*8940*/  MOV R128, R126 ;  /* 0x0000007e00807202 */ /* 0x000fe40000000f00 */
[----:B------:R-:W-:Y:S01]  /*8950*/  MOV R126, R123 ;  /* 0x0000007b007e7202 */ /* 0x000fe20000000f00 */
[--C-:B-1----:R-:W-:Y:S02]  /*8960*/  FFMA.FTZ R102, R173, c[0x0][0x2d0], -R153.reuse ;  /* 0x0000b400ad667a23 */ /* 0x102fe40000010899 */
[C---:B------:R-:W-:Y:S01]  /*8970*/  HMMA.16816.F32.BF16 R40, R104.reuse, R46, R40 ;  /* 0x0000002e6828723c */ /* 0x040fe20000041828 */
[----:B------:R-:W-:Y:S03]  /*8980*/  LDSM.16.MT88.4 R120, [R229+0x900] ;  /* 0x00090000e578783b */ /* 0x000fe60000004200 */
[C---:B------:R-:W-:Y:S02]  /*8990*/  FMUL.FTZ R45, R2.reuse, R145 ;  /* 0x00000091022d7220 */ /* 0x040fe40000410000 */
[----:B------:R1:W2:Y:S01]  /*89a0*/  MUFU.EX2 R145, R102 ;  /* 0x0000006600917308 */ /* 0x0002a20000000800 */
[----:B------:R-:W-:Y:S02]  /*89b0*/  FMUL.FTZ R44, R2, R144 ;  /* 0x00000090022c7220 */ /* 0x000fe40000410000 */
[C---:B------:R-:W-:Y:S03]  /*89c0*/  FMUL.FTZ R47, R0.reuse, R147 ;  /* 0x00000093002f7220 */ /* 0x040fe60000410000 */
[----:B------:R-:W-:Y:S07]  /*89d0*/  FMUL.FTZ R46, R0, R146 ;  /* 0x00000092002e7220 */ /* 0x000fee0000410000 */
[C---:B------:R-:W-:Y:S08]  /*89e0*/  HMMA.16816.F32.BF16 R44, R104.reuse, R108, R44 ;  /* 0x0000006c682c723c */ /* 0x040ff0000004182c */
[C---:B------:R-:W-:Y:S01]  /*89f0*/  HMMA.16816.F32.BF16 R48, R104.reuse, R110, R48 ;  /* 0x0000006e6830723c */ /* 0x040fe20000041830 */
[----:B------:R-:W3:Y:S03]  /*8a00*/  LDSM.16.MT88.4 R108, [R225+0x6100] ;  /* 0x00610000e16c783b */ /* 0x000ee60000004200 */
[--C-:B-1----:R-:W-:Y:S04]  /*8a10*/  FFMA.FTZ R102, R174, c[0x0][0x2d0], -R153.reuse ;  /* 0x0000b400ae667a23 */ /* 0x102fe80000010899 */
[C---:B------:R-:W-:Y:S01]  /*8a20*/  HMMA.16816.F32.BF16 R52, R104.reuse, R112, R52 ;  /* 0x000000706834723c */ /* 0x040fe20000041834 */
[----:B------:R1:W-:Y:S07]  /*8a30*/  MUFU.EX2 R139, R102 ;  /* 0x00000066008b7308 */ /* 0x0003ee0000000800 */
[C---:B------:R-:W-:Y:S01]  /*8a40*/  HMMA.16816.F32.BF16 R56, R104.reuse, R114, R56 ;  /* 0x000000726838723c */ /* 0x040fe20000041838 */
[----:B------:R-:W4:Y:S07]  /*8a50*/  LDSM.16.MT88.4 R112, [R226+0x6100] ;  /* 0x00610000e270783b */ /* 0x000f2e0000004200 */
[C---:B------:R-:W-:Y:S08]  /*8a60*/  HMMA.16816.F32.BF16 R60, R104.reuse, R116, R60 ;  /* 0x00000074683c723c */ /* 0x040ff0000004183c */
[C---:B------:R-:W-:Y:S01]  /*8a70*/  HMMA.16816.F32.BF16 R64, R104.reuse, R118, R64 ;  /* 0x000000766840723c */ /* 0x040fe20000041840 */
[----:B------:R-:W2:Y:S03]  /*8a80*/  LDSM.16.MT88.4 R116, [R229+0x6100] ;  /* 0x00610000e574783b */ /* 0x000ea60000004200 */
[----:B-1----:R-:W-:Y:S04]  /*8a90*/  FFMA.FTZ R102, R175, c[0x0][0x2d0], -R153 ;  /* 0x0000b400af667a23 */ /* 0x002fe80000010899 */
[----:B------:R1:W1:Y:S01]  /*8aa0*/  MUFU.EX2 R138, R102 ;  /* 0x00000066008a7308 */ /* 0x0002620000000800 */
[C---:B---3--:R-:W-:Y:S08]  /*8ab0*/  HMMA.16816.F32.BF16 R68, R104.reuse, R108, R68 ;  /* 0x0000006c6844723c */ /* 0x048ff00000041844 */
[C---:B------:R-:W-:Y:S01]  /*8ac0*/  HMMA.16816.F32.BF16 R72, R104.reuse, R110, R72 ;  /* 0x0000006e6848723c */ /* 0x040fe20000041848 */
[----:B------:R-:W3:Y:S07]  /*8ad0*/  LDSM.16.MT88.4 R108, [R228+0x6100] ;  /* 0x00610000e46c783b */ /* 0x000eee0000004200 */
[C---:B----4-:R-:W-:Y:S04]  /*8ae0*/  HMMA.16816.F32.BF16 R76, R104.reuse, R112, R76 ;  /* 0x00000070684c723c */ /* 0x050fe8000004184c */
[--C-:B-1----:R-:W-:Y:S04]  /*8af0*/  FFMA.FTZ R102, R180, c[0x0][0x2d0], -R101.reuse ;  /* 0x0000b400b4667a23 */ /* 0x102fe80000010865 */
[C---:B------:R-:W-:Y:S01]  /*8b00*/  HMMA.16816.F32.BF16 R80, R104.reuse, R114, R80 ;  /* 0x000000726850723c */ /* 0x040fe20000041850 */
[----:B------:R-:W1:Y:S01]  /*8b10*/  LDSM.16.MT88.4 R112, [R225+0x900] ;  /* 0x00090000e170783b */ /* 0x000e620000004200 */
[----:B------:R4:W-:Y:S06]  /*8b20*/  MUFU.EX2 R136, R102 ;  /* 0x0000006600887308 */ /* 0x0009ec0000000800 */
[C---:B--2---:R-:W-:Y:S08]  /*8b30*/  HMMA.16816.F32.BF16 R84, R104.reuse, R116, R84 ;  /* 0x000000746854723c */ /* 0x044ff00000041854 */
[C---:B------:R-:W-:Y:S01]  /*8b40*/  HMMA.16816.F32.BF16 R88, R104.reuse, R118, R88 ;  /* 0x000000766858723c */ /* 0x040fe20000041858 */
[----:B------:R-:W2:Y:S07]  /*8b50*/  LDSM.16.MT88.4 R116, [R226+0x900] ;  /* 0x00090000e274783b */ /* 0x000eae0000004200 */
[C---:B---3--:R-:W-:Y:S04]  /*8b60*/  HMMA.16816.F32.BF16 R92, R104.reuse, R108, R92 ;  /* 0x0000006c685c723c */ /* 0x048fe8000004185c */
[--C-:B----4-:R-:W-:Y:S04]  /*8b70*/  FFMA.FTZ R102, R182, c[0x0][0x2d0], -R101.reuse ;  /* 0x0000b400b6667a23 */ /* 0x110fe80000010865 */
[----:B------:R3:W4:Y:S01]  /*8b80*/  MUFU.EX2 R144, R102 ;  /* 0x0000006600907308 */ /* 0x0007220000000800 */
[----:B------:R-:W-:Y:S01]  /*8b90*/  HMMA.16816.F32.BF16 R96, R104, R110, R96 ;  /* 0x0000006e6860723c */ /* 0x000fe20000041860 */
[----:B------:R-:W1:Y:S06]  /*8ba0*/  LDSM.16.MT88.4 R108, [R228+0x900] ;  /* 0x00090000e46c783b */ /* 0x000e6c0000004200 */
[----:B------:R-:W-:Y:S02]  /*8bb0*/  F2FP.BF16.PACK_AB R104, R145, R137 ;  /* 0x000000899168723e */ /* 0x000fe400000010ff */
[----:B------:R-:W-:Y:S03]  /*8bc0*/  F2FP.BF16.PACK_AB R106, R138, R139 ;  /* 0x0000008b8a6a723e */ /* 0x000fe600000010ff */
[--C-:B---3--:R-:W-:Y:S01]  /*8bd0*/  FFMA.FTZ R102, R181, c[0x0][0x2d0], -R101.reuse ;  /* 0x0000b400b5667a23 */ /* 0x108fe20000010865 */
[----:B----4-:R-:W-:Y:S03]  /*8be0*/  F2FP.BF16.PACK_AB R105, R144, R136 ;  /* 0x000000889069723e */ /* 0x010fe600000010ff */
[----:B------:R3:W-:Y:S02]  /*8bf0*/  MUFU.EX2 R252, R102 ;  /* 0x0000006600fc7308 */ /* 0x0007e40000000800 */
[----:B---3--:R-:W-:Y:S08]  /*8c00*/  FFMA.FTZ R102, R183, c[0x0][0x2d0], -R101 ;  /* 0x0000b400b7667a23 */ /* 0x008ff00000010865 */
[----:B------:R3:W4:Y:S02]  /*8c10*/  MUFU.EX2 R251, R102 ;  /* 0x0000006600fb7308 */ /* 0x0007240000000800 */
[--C-:B---3--:R-:W-:Y:S01]  /*8c20*/  FFMA.FTZ R102, R184, c[0x0][0x2d0], -R153.reuse ;  /* 0x0000b400b8667a23 */ /* 0x108fe20000010899 */
[----:B----4-:R-:W-:Y:S07]  /*8c30*/  F2FP.BF16.PACK_AB R107, R251, R252 ;  /* 0x000000fcfb6b723e */ /* 0x010fee00000010ff */
[----:B------:R3:W-:Y:S01]  /*8c40*/  MUFU.EX2 R147, R102 ;  /* 0x0000006600937308 */ /* 0x0007e20000000800 */
[C---:B-1----:R-:W-:Y:S08]  /*8c50*/  HMMA.16816.F32.BF16 R4, R104.reuse, R112, R4 ;  /* 0x000000706804723c */ /* 0x042ff00000041804 */
[C---:B------:R-:W-:Y:S01]  /*8c60*/  HMMA.16816.F32.BF16 R8, R104.reuse, R114, R8 ;  /* 0x000000726808723c */ /* 0x040fe20000041808 */
[----:B------:R-:W1:Y:S07]  /*8c70*/  LDSM.16.MT88.4 R112, [R225+0x3900] ;  /* 0x00390000e170783b */ /* 0x000e6e0000004200 */
[C---:B--2---:R-:W-:Y:S04]  /*8c80*/  HMMA.16816.F32.BF16 R12, R104.reuse, R116, R12 ;  /* 0x00000074680c723c */ /* 0x044fe8000004180c */
[--C-:B---3--:R-:W-:Y:S04]  /*8c90*/  FFMA.FTZ R102, R186, c[0x0][0x2d0], -R153.reuse ;  /* 0x0000b400ba667a23 */ /* 0x108fe80000010899 */
[C---:B------:R-:W-:Y:S01]  /*8ca0*/  HMMA.16816.F32.BF16 R16, R104.reuse, R118, R16 ;  /* 0x000000766810723c */ /* 0x040fe20000041810 */
[----:B------:R2:W3:Y:S01]  /*8cb0*/  MUFU.EX2 R146, R102 ;  /* 0x0000006600927308 */ /* 0x0004e20000000800 */
[----:B------:R-:W4:Y:S06]  /*8cc0*/  LDSM.16.MT88.4 R116, [R226+0x3900] ;  /* 0x00390000e274783b */ /* 0x000f2c0000004200 */
[C---:B------:R-:W-:Y:S08]  /*8cd0*/  HMMA.16816.F32.BF16 R20, R104.reuse, R120, R20 ;  /* 0x000000786814723c */ /* 0x040ff00000041814 */
[C---:B------:R-:W-:Y:S01]  /*8ce0*/  HMMA.16816.F32.BF16 R24, R104.reuse, R122, R24 ;  /* 0x0000007a6818723c */ /* 0x040fe20000041818 */
[----:B------:R-:W3:Y:S07]  /*8cf0*/  LDSM.16.MT88.4 R120, [R229+0x3900] ;  /* 0x00390000e578783b */ /* 0x000eee0000004200 */
[C---:B------:R-:W-:Y:S04]  /*8d00*/  HMMA.16816.F32.BF16 R28, R104.reuse, R108, R28 ;  /* 0x0000006c681c723c */ /* 0x040fe8000004181c */
[--C-:B--2---:R-:W-:Y:S04]  /*8d10*/  FFMA.FTZ R102, R185, c[0x0][0x2d0], -R153.reuse ;  /* 0x0000b400b9667a23 */ /* 0x104fe80000010899 */
[C---:B------:R-:W-:Y:S01]  /*8d20*/  HMMA.16816.F32.BF16 R32, R104.reuse, R110, R32 ;  /* 0x0000006e6820723c */ /* 0x040fe20000041820 */
[----:B------:R2:W-:Y:S01]  /*8d30*/  MUFU.EX2 R131, R102 ;  /* 0x0000006600837308 */ /* 0x0005e20000000800 */
[----:B------:R-:W3:Y:S06]  /*8d40*/  LDSM.16.MT88.4 R108, [R228+0x3900] ;  /* 0x00390000e46c783b */ /* 0x000eec0000004200 */
[C---:B-1----:R-:W-:Y:S08]  /*8d50*/  HMMA.16816.F32.BF16 R36, R104.reuse, R112, R36 ;  /* 0x000000706824723c */ /* 0x042ff00000041824 */
[C---:B------:R-:W-:Y:S01]  /*8d60*/  HMMA.16816.F32.BF16 R40, R104.reuse, R114, R40 ;  /* 0x000000726828723c */ /* 0x040fe20000041828 */
[----:B------:R-:W1:Y:S07]  /*8d70*/  LDSM.16.MT88.4 R112, [R225+0x6900] ;  /* 0x00690000e170783b */ /* 0x000e6e0000004200 */
[C---:B----4-:R-:W-:Y:S04]  /*8d80*/  HMMA.16816.F32.BF16 R44, R104.reuse, R116, R44 ;  /* 0x00000074682c723c */ /* 0x050fe8000004182c */
[----:B--2---:R-:W-:Y:S04]  /*8d90*/  FFMA.FTZ R102, R187, c[0x0][0x2d0], -R153 ;  /* 0x0000b400bb667a23 */ /* 0x004fe80000010899 */
[C---:B------:R-:W-:Y:S01]  /*8da0*/  HMMA.16816.F32.BF16 R48, R104.reuse, R118, R48 ;  /* 0x000000766830723c */ /* 0x040fe20000041830 */
[----:B------:R2:W4:Y:S01]  /*8db0*/  MUFU.EX2 R130, R102 ;  /* 0x0000006600827308 */ /* 0x0005220000000800 */
[----:B------:R-:W4:Y:S06]  /*8dc0*/  LDSM.16.MT88.4 R116, [R226+0x6900] ;  /* 0x00690000e274783b */ /* 0x000f2c0000004200 */
[C---:B---3--:R-:W-:Y:S08]  /*8dd0*/  HMMA.16816.F32.BF16 R52, R104.reuse, R120, R52 ;  /* 0x000000786834723c */ /* 0x048ff00000041834 */
        /* <DEDUP_REMOVED lines=11> */
[--C-:B--2---:R-:W-:Y:S04]  /*8e90*/  FFMA.FTZ R102, R150, c[0x0][0x2d0], -R101.reuse ;  /* 0x0000b40096667a23 */ /* 0x104fe80000010865 */
[C---:B------:R-:W-:Y:S01]  /*8ea0*/  HMMA.16816.F32.BF16 R80, R104.reuse, R118, R80 ;  /* 0x000000766850723c */ /* 0x040fe20000041850 */
[----:B------:R2:W4:Y:S01]  /*8eb0*/  MUFU.EX2 R183, R102 ;  /* 0x0000006600b77308 */ /* 0x0005220000000800 */
[----:B------:R-:W1:Y:S06]  /*8ec0*/  LDSM.16.MT88.4 R116, [R226+0x1100] ;  /* 0x00110000e274783b */ /* 0x000e6c0000004200 */
[C---:B---3--:R-:W-:Y:S08]  /*8ed0*/  HMMA.16816.F32.BF16 R84, R104.reuse, R120, R84 ;  /* 0x000000786854723c */ /* 0x048ff00000041854 */
[C---:B------:R-:W-:Y:S01]  /*8ee0*/  HMMA.16816.F32.BF16 R88, R104.reuse, R122, R88 ;  /* 0x0000007a6858723c */ /* 0x040fe20000041858 */
[----:B------:R-:W3:Y:S07]  /*8ef0*/  LDSM.16.MT88.4 R120, [R229+0x1100] ;  /* 0x00110000e578783b */ /* 0x000eee0000004200 */
[C---:B------:R-:W-:Y:S04]  /*8f00*/  HMMA.16816.F32.BF16 R92, R104.reuse, R108, R92 ;  /* 0x0000006c685c723c */ /* 0x040fe8000004185c */
[--C-:B--2---:R-:W-:Y:S04]  /*8f10*/  FFMA.FTZ R102, R250, c[0x0][0x2d0], -R101.reuse ;  /* 0x0000b400fa667a23 */ /* 0x104fe80000010865 */
[----:B------:R-:W-:Y:S01]  /*8f20*/  HMMA.16816.F32.BF16 R96, R104, R110, R96 ;  /* 0x0000006e6860723c */ /* 0x000fe20000041860 */
[----:B------:R2:W-:Y:S01]  /*8f30*/  MUFU.EX2 R182, R102 ;  /* 0x0000006600b67308 */ /* 0x0005e20000000800 */
[----:B------:R-:W1:Y:S05]  /*8f40*/  LDSM.16.MT88.4 R108, [R228+0x1100] ;  /* 0x00110000e46c783b */ /* 0x000e6a0000004200 */
[----:B------:R-:W-:Y:S02]  /*8f50*/  F2FP.BF16.PACK_AB R104, R146, R147 ;  /* 0x000000939268723e */ /* 0x000fe400000010ff */
[----:B------:R-:W-:Y:S03]  /*8f60*/  F2FP.BF16.PACK_AB R106, R130, R131 ;  /* 0x00000083826a723e */ /* 0x000fe600000010ff */
[----:B----4-:R-:W-:Y:S01]  /*8f70*/  F2FP.BF16.PACK_AB R105, R183, R184 ;  /* 0x000000b8b769723e */ /* 0x010fe200000010ff */
[----:B--2---:R-:W-:Y:S04]  /*8f80*/  FFMA.FTZ R102, R149, c[0x0][0x2d0], -R101 ;  /* 0x0000b40095667a23 */ /* 0x004fe80000010865 */
[----:B------:R2:W4:Y:S02]  /*8f90*/  MUFU.EX2 R181, R102 ;  /* 0x0000006600b57308 */ /* 0x0005240000000800 */
[--C-:B--2---:R-:W-:Y:S01]  /*8fa0*/  FFMA.FTZ R102, R143, c[0x0][0x2d0], -R153.reuse ;  /* 0x0000b4008f667a23 */ /* 0x104fe20000010899 */
[----:B------:R-:W-:Y:S02]  /*8fb0*/  MOV R143, R141 ;  /* 0x0000008d008f7202 */ /* 0x000fe40000000f00 */
[----:B----4-:R-:W-:Y:S05]  /*8fc0*/  F2FP.BF16.PACK_AB R107, R181, R182 ;  /* 0x000000b6b56b723e */ /* 0x010fea00000010ff */
[----:B------:R2:W-:Y:S02]  /*8fd0*/  MUFU.EX2 R141, R102 ;  /* 0x00000066008d7308 */ /* 0x0005e40000000800 */
[C---:B-1----:R-:W-:Y:S08]  /*8fe0*/  HMMA.16816.F32.BF16 R4, R104.reuse, R112, R4 ;  /* 0x000000706804723c */ /* 0x042ff00000041804 */
[C---:B------:R-:W-:Y:S01]  /*8ff0*/  HMMA.16816.F32.BF16 R8, R104.reuse, R114, R8 ;  /* 0x000000726808723c */ /* 0x040fe20000041808 */
[----:B------:R-:W1:Y:S07]  /*9000*/  LDSM.16.MT88.4 R112, [R225+0x4100] ;  /* 0x00410000e170783b */ /* 0x000e6e0000004200 */
[C---:B------:R-:W-:Y:S04]  /*9010*/  HMMA.16816.F32.BF16 R12, R104.reuse, R116, R12 ;  /* 0x00000074680c723c */ /* 0x040fe8000004180c */
[--C-:B--2---:R-:W-:Y:S01]  /*9020*/  FFMA.FTZ R102, R142, c[0x0][0x2d0], -R153.reuse ;  /* 0x0000b4008e667a23 */ /* 0x104fe20000010899 */
[----:B------:R-:W-:Y:S03]  /*9030*/  MOV R142, R140 ;  /* 0x0000008c008e7202 */ /* 0x000fe60000000f00 */
        /* <DEDUP_REMOVED lines=23> */
[--C-:B--2---:R-:W-:Y:S02]  /*91b0*/  FFMA.FTZ R102, R148, c[0x0][0x2d0], -R101.reuse ;  /* 0x0000b40094667a23 */ /* 0x104fe40000010865 */
[----:B------:R-:W-:Y:S02]  /*91c0*/  LDSM.16.MT88.4 R148, [R226+0x5900] ;  /* 0x00590000e294783b */ /* 0x000fe40000004200 */
[C---:B------:R-:W-:Y:S01]  /*91d0*/  HMMA.16816.F32.BF16 R64, R104.reuse, R110, R64 ;  /* 0x0000006e6840723c */ /* 0x040fe20000041840 */
[----:B------:R2:W-:Y:S05]  /*91e0*/  MUFU.EX2 R180, R102 ;  /* 0x0000006600b47308 */ /* 0x0005ea0000000800 */
[----:B------:R-:W3:Y:S02]  /*91f0*/  LDSM.16.MT88.4 R108, [R228+0x7100] ;  /* 0x00710000e46c783b */ /* 0x000ee40000004200 */
        /* <DEDUP_REMOVED lines=19> */
[----:B--2---:R-:W-:Y:S01]  /*9330*/  FFMA.FTZ R102, R135, c[0x0][0x2d0], -R101 ;  /* 0x0000b40087667a23 */ /* 0x004fe20000010865 */
[----:B------:R-:W-:Y:S03]  /*9340*/  MOV R135, R171 ;  /* 0x000000ab00877202 */ /* 0x000fe60000000f00 */
[----:B------:R2:W4:Y:S02]  /*9350*/  MUFU.EX2 R172, R102 ;  /* 0x0000006600ac7308 */ /* 0x0005240000000800 */
[--C-:B--2---:R-:W-:Y:S01]  /*9360*/  FFMA.FTZ R102, R134, c[0x0][0x2d0], -R153.reuse ;  /* 0x0000b40086667a23 */ /* 0x104fe20000010899 */
[----:B----4-:R-:W-:Y:S07]  /*9370*/  F2FP.BF16.PACK_AB R107, R172, R173 ;  /* 0x000000adac6b723e */ /* 0x010fee00000010ff */
[----:B------:R2:W-:Y:S01]  /*9380*/  MUFU.EX2 R250, R102 ;  /* 0x0000006600fa7308 */ /* 0x0005e20000000800 */
[C---:B-1----:R-:W-:Y:S08]  /*9390*/  HMMA.16816.F32.BF16 R4, R104.reuse, R112, R4 ;  /* 0x000000706804723c */ /* 0x042ff00000041804 */
[C---:B------:R-:W-:Y:S01]  /*93a0*/  HMMA.16816.F32.BF16 R8, R104.reuse, R114, R8 ;  /* 0x000000726808723c */ /* 0x040fe20000041808 */
[----:B------:R-:W1:Y:S07]  /*93b0*/  LDSM.16.MT88.4 R112, [R225+0x4900] ;  /* 0x00490000e170783b */ /* 0x000e6e0000004200 */
[C---:B------:R-:W-:Y:S04]  /*93c0*/  HMMA.16816.F32.BF16 R12, R104.reuse, R116, R12 ;  /* 0x00000074680c723c */ /* 0x040fe8000004180c */
[--C-:B--2---:R-:W-:Y:S02]  /*93d0*/  FFMA.FTZ R102, R129, c[0x0][0x2d0], -R153.reuse ;  /* 0x0000b40081667a23 */ /* 0x104fe40000010899 */
[--C-:B------:R-:W-:Y:S02]  /*93e0*/  FFMA.FTZ R129, R126, c[0x0][0x2d0], -R153.reuse ;  /* 0x0000b4007e817a23 */ /* 0x100fe40000010899 */
[C---:B------:R-:W-:Y:S01]  /*93f0*/  HMMA.16816.F32.BF16 R16, R104.reuse, R118, R16 ;  /* 0x000000766810723c */ /* 0x040fe20000041810 */
[----:B------:R2:W4:Y:S01]  /*9400*/  MUFU.EX2 R187, R102 ;  /* 0x0000006600bb7308 */ /* 0x0005220000000800 */
[----:B------:R-:W4:Y:S06]  /*9410*/  LDSM.16.MT88.4 R116, [R226+0x4900] ;  /* 0x00490000e274783b */ /* 0x000f2c0000004200 */
[C---:B---3--:R-:W-:Y:S03]  /*9420*/  HMMA.16816.F32.BF16 R20, R104.reuse, R120, R20 ;  /* 0x000000786814723c */ /* 0x048fe60000041814 */
[----:B------:R3:W-:Y:S05]  /*9430*/  MUFU.EX2 R171, R129 ;  /* 0x0000008100ab7308 */ /* 0x0007ea0000000800 */
[C---:B------:R-:W-:Y:S01]  /*9440*/  HMMA.16816.F32.BF16 R24, R104.reuse, R122, R24 ;  /* 0x0000007a6818723c */ /* 0x040fe20000041818 */
[----:B------:R-:W4:Y:S07]  /*9450*/  LDSM.16.MT88.4 R120, [R229+0x4900] ;  /* 0x00490000e578783b */ /* 0x000f2e0000004200 */
[C---:B------:R-:W-:Y:S04]  /*9460*/  HMMA.16816.F32.BF16 R28, R104.reuse, R108, R28 ;  /* 0x0000006c681c723c */ /* 0x040fe8000004181c */
[--C-:B--2---:R-:W-:Y:S02]  /*9470*/  FFMA.FTZ R102, R124, c[0x0][0x2d0], -R153.reuse ;  /* 0x0000b4007c667a23 */ /* 0x104fe40000010899 */
[----:B------:R-:W2:Y:S02]  /*9480*/  LDL.LU R124, [R1+0x10] ;  /* 0x00001000017c7983 */ /* 0x000ea40000300800 */
[C---:B------:R-:W-:Y:S01]  /*9490*/  HMMA.16816.F32.BF16 R32, R104.reuse, R110, R32 ;  /* 0x0000006e6820723c */ /* 0x040fe20000041820 */
[----:B------:R4:W-:Y:S01]  /*94a0*/  MUFU.EX2 R186, R102 ;  /* 0x0000006600ba7308 */ /* 0x0009e20000000800 */
[----:B------:R-:W4:Y:S02]  /*94b0*/  LDSM.16.MT88.4 R108, [R228+0x4900] ;  /* 0x00490000e46c783b */ /* 0x000f240000004200 */
[----:B---3--:R-:W-:Y:S04]  /*94c0*/  MOV R129, R140 ;  /* 0x0000008c00817202 */ /* 0x008fe80000000f00 */
[C---:B-1----:R-:W-:Y:S08]  /*94d0*/  HMMA.16816.F32.BF16 R36, R104.reuse, R112, R36 ;  /* 0x000000706824723c */ /* 0x042ff00000041824 */
[C---:B------:R-:W-:Y:S01]  /*94e0*/  HMMA.16816.F32.BF16 R40, R104.reuse, R114, R40 ;  /* 0x000000726828723c */ /* 0x040fe20000041828 */
[----:B------:R-:W1:Y:S07]  /*94f0*/  LDSM.16.MT88.4 R112, [R225+0x7900] ;  /* 0x00790000e170783b */ /* 0x000e6e0000004200 */
[C---:B----4-:R-:W-:Y:S04]  /*9500*/  HMMA.16816.F32.BF16 R44, R104.reuse, R116, R44 ;  /* 0x00000074682c723c */ /* 0x050fe8000004182c */
[--C-:B------:R-:W-:Y:S02]  /*9510*/  FFMA.FTZ R102, R128, c[0x0][0x2d0], -R153.reuse ;  /* 0x0000b40080667a23 */ /* 0x100fe40000010899 */
[--C-:B------:R-:W-:Y:S02]  /*9520*/  FFMA.FTZ R128, R127, c[0x0][0x2d0], -R153.reuse ;  /* 0x0000b4007f807a23 */ /* 0x100fe40000010899 */
[C---:B------:R-:W-:Y:S01]  /*9530*/  HMMA.16816.F32.BF16 R48, R104.reuse, R118, R48 ;  /* 0x000000766830723c */ /* 0x040fe20000041830 */
[----:B------:R3:W4:Y:S01]  /*9540*/  MUFU.EX2 R185, R102 ;  /* 0x0000006600b97308 */ /* 0x0007220000000800 */
[----:B------:R-:W4:Y:S02]  /*9550*/  LDSM.16.MT88.4 R116, [R226+0x7900] ;  /* 0x00790000e274783b */ /* 0x000f240000004200 */
[----:B------:R-:W-:Y:S04]  /*9560*/  FFMA.FTZ R153, R157, c[0x0][0x2d0], -R153 ;  /* 0x0000b4009d997a23 */ /* 0x000fe80000010899 */
[C---:B------:R-:W-:Y:S02]  /*9570*/  HMMA.16816.F32.BF16 R52, R104.reuse, R120, R52 ;  /* 0x000000786834723c */ /* 0x040fe40000041834 */
[----:B------:R1:W5:Y:S01]  /*9580*/  LDL.LU R157, [R1+0x40] ;  /* 0x00004000019d7983 */ /* 0x0003620000300800 */
[----:B------:R1:W-:Y:S03]  /*9590*/  MUFU.EX2 R174, R128 ;  /* 0x0000008000ae7308 */ /* 0x0003e60000000800 */
[----:B------:R-:W2:Y:S02]  /*95a0*/  LDL.LU R134, [R1+0x14] ;  /* 0x0000140001867983 */ /* 0x000ea40000300800 */
[C---:B------:R-:W-:Y:S02]  /*95b0*/  HMMA.16816.F32.BF16 R56, R104.reuse, R122, R56 ;  /* 0x0000007a6838723c */ /* 0x040fe40000041838 */
[----:B------:R-:W4:Y:S06]  /*95c0*/  LDSM.16.MT88.4 R120, [R229+0x7900] ;  /* 0x00790000e578783b */ /* 0x000f2c0000004200 */
[C---:B------:R-:W-:Y:S04]  /*95d0*/  HMMA.16816.F32.BF16 R60, R104.reuse, R108, R60 ;  /* 0x0000006c683c723c */ /* 0x040fe8000004183c */
[--C-:B---3--:R-:W-:Y:S04]  /*95e0*/  FFMA.FTZ R102, R168, c[0x0][0x2d0], -R101.reuse ;  /* 0x0000b400a8667a23 */ /* 0x108fe80000010865 */
[C---:B------:R-:W-:Y:S01]  /*95f0*/  HMMA.16816.F32.BF16 R64, R104.reuse, R110, R64 ;  /* 0x0000006e6840723c */ /* 0x040fe20000041840 */
[----:B------:R3:W-:Y:S01]  /*9600*/  MUFU.EX2 R168, R102 ;  /* 0x0000006600a87308 */ /* 0x0007e20000000800 */
[----:B------:R-:W3:Y:S02]  /*9610*/  LDSM.16.MT88.4 R108, [R228+0x7900] ;  /* 0x00790000e46c783b */ /* 0x000ee40000004200 */
[----:B-1----:R-:W-:Y:S04]  /*9620*/  MOV R128, R141 ;  /* 0x0000008d00807202 */ /* 0x002fe80000000f00 */
[C---:B------:R-:W-:Y:S02]  /*9630*/  HMMA.16816.F32.BF16 R68, R104.reuse, R112, R68 ;  /* 0x000000706844723c */ /* 0x040fe40000041844 */
[----:B------:R-:W-:Y:S06]  /*9640*/  LDSM.16.MT88.4 R140, [R225+0x5900] ;  /* 0x00590000e18c783b */ /* 0x000fec0000004200 */
[C---:B------:R-:W-:Y:S02]  /*9650*/  HMMA.16816.F32.BF16 R72, R104.reuse, R114, R72 ;  /* 0x000000726848723c */ /* 0x040fe40000041848 */
[----:B------:R-:W1:Y:S06]  /*9660*/  LDSM.16.MT88.4 R112, [R225+0x2100] ;  /* 0x00210000e170783b */ /* 0x000e6c0000004200 */
[C---:B----4-:R-:W-:Y:S04]  /*9670*/  HMMA.16816.F32.BF16 R76, R104.reuse, R116, R76 ;  /* 0x00000074684c723c */ /* 0x050fe8000004184c */
[--C-:B---3--:R-:W-:Y:S04]  /*9680*/  FFMA.FTZ R102, R167, c[0x0][0x2d0], -R101.reuse ;  /* 0x0000b400a7667a23 */ /* 0x108fe80000010865 */
[C---:B------:R-:W-:Y:S01]  /*9690*/  HMMA.16816.F32.BF16 R80, R104.reuse, R118, R80 ;  /* 0x000000766850723c */ /* 0x040fe20000041850 */
[----:B------:R3:W4:Y:S01]  /*96a0*/  MUFU.EX2 R167, R102 ;  /* 0x0000006600a77308 */ /* 0x0007220000000800 */
[----:B------:R-:W1:Y:S06]  /*96b0*/  LDSM.16.MT88.4 R116, [R226+0x2100] ;  /* 0x00210000e274783b */ /* 0x000e6c0000004200 */
[C---:B------:R-:W-:Y:S08]  /*96c0*/  HMMA.16816.F32.BF16 R84, R104.reuse, R120, R84 ;  /* 0x000000786854723c */ /* 0x040ff00000041854 */
[C---:B------:R-:W-:Y:S01]  /*96d0*/  HMMA.16816.F32.BF16 R88, R104.reuse, R122, R88 ;  /* 0x0000007a6858723c */ /* 0x040fe20000041858 */
[----:B------:R-:W1:Y:S07]  /*96e0*/  LDSM.16.MT88.4 R120, [R229+0x2100] ;  /* 0x00210000e578783b */ /* 0x000e6e0000004200 */
[C---:B------:R-:W-:Y:S04]  /*96f0*/  HMMA.16816.F32.BF16 R92, R104.reuse, R108, R92 ;  /* 0x0000006c685c723c */ /* 0x040fe8000004185c */
[--C-:B---3--:R-:W-:Y:S04]  /*9700*/  FFMA.FTZ R102, R166, c[0x0][0x2d0], -R101.reuse ;  /* 0x0000b400a6667a23 */ /* 0x108fe80000010865 */
[----:B------:R-:W-:Y:S01]  /*9710*/  HMMA.16816.F32.BF16 R96, R104, R110, R96 ;  /* 0x0000006e6860723c */ /* 0x000fe20000041860 */
[----:B------:R3:W-:Y:S01]  /*9720*/  MUFU.EX2 R166, R102 ;  /* 0x0000006600a67308 */ /* 0x0007e20000000800 */
[----:B------:R-:W1:Y:S05]  /*9730*/  LDSM.16.MT88.4 R108, [R228+0x2100] ;  /* 0x00210000e46c783b */ /* 0x000e6a0000004200 */
[----:B------:R-:W-:Y:S02]  /*9740*/  F2FP.BF16.PACK_AB R104, R187, R250 ;  /* 0x000000fabb68723e */ /* 0x000fe400000010ff */
[----:B------:R-:W-:Y:S03]  /*9750*/  F2FP.BF16.PACK_AB R106, R185, R186 ;  /* 0x000000bab96a723e */ /* 0x000fe600000010ff */
[----:B----4-:R-:W-:Y:S01]  /*9760*/  F2FP.BF16.PACK_AB R105, R167, R168 ;  /* 0x000000a8a769723e */ /* 0x010fe200000010ff */
[--C-:B---3--:R-:W-:Y:S04]  /*9770*/  FFMA.FTZ R102, R165, c[0x0][0x2d0], -R101.reuse ;  /* 0x0000b400a5667a23 */ /* 0x108fe80000010865 */
[----:B------:R-:W3:Y:S02]  /*9780*/  MUFU.EX2 R165, R102 ;  /* 0x0000006600a57308 */ /* 0x000ee40000000800 */
[----:B---3--:R-:W-:Y:S01]  /*9790*/  F2FP.BF16.PACK_AB R107, R165, R166 ;  /* 0x000000a6a56b723e */ /* 0x008fe200000010ff */
[--C-:B------:R-:W-:Y:S02]  /*97a0*/  FFMA.FTZ R102, R125, c[0x0][0x2d0], -R101.reuse ;  /* 0x0000b4007d667a23 */ /* 0x100fe40000010865 */
[----:B------:R-:W-:Y:S05]  /*97b0*/  FFMA.FTZ R101, R103, c[0x0][0x2d0], -R101 ;  /* 0x0000b40067657a23 */ /* 0x000fea0000010865 */
[----:B------:R-:W3:Y:S01]  /*97c0*/  MUFU.EX2 R103, R102 ;  /* 0x0000006600677308 */ /* 0x000ee20000000800 */
[C---:B-1----:R-:W-:Y:S08]  /*97d0*/  HMMA.16816.F32.BF16 R4, R104.reuse, R112, R4 ;  /* 0x000000706804723c */ /* 0x042ff00000041804 */
[C---:B------:R-:W-:Y:S01]  /*97e0*/  HMMA.16816.F32.BF16 R8, R104.reuse, R114, R8 ;  /* 0x000000726808723c */ /* 0x040fe20000041808 */
[----:B------:R-:W1:Y:S01]  /*97f0*/  LDSM.16.MT88.4 R112, [R225+0x5100] ;  /* 0x00510000e170783b */ /* 0x000e620000004200 */
[----:B------:R-:W-:Y:S06]  /*9800*/  MUFU.EX2 R101, R101 ;  /* 0x0000006500657308 */ /* 0x000fec0000000800 */
[C---:B------:R-:W-:Y:S04]  /*9810*/  HMMA.16816.F32.BF16 R12, R104.reuse, R116, R12 ;  /* 0x00000074680c723c */ /* 0x040fe8000004180c */
[----:B------:R4:W1:Y:S04]  /*9820*/  MUFU.EX2 R102, R152 ;  /* 0x0000009800667308 */ /* 0x0008680000000800 */
[C---:B------:R-:W-:Y:S01]  /*9830*/  HMMA.16816.F32.BF16 R16, R104.reuse, R118, R16 ;  /* 0x000000766810723c */ /* 0x040fe20000041810 */
[----:B------:R-:W-:Y:S07]  /*9840*/  LDSM.16.MT88.4 R116, [R229+0x5100] ;  /* 0x00510000e574783b */ /* 0x000fee0000004200 */
[C---:B------:R-:W-:Y:S08]  /*9850*/  HMMA.16816.F32.BF16 R20, R104.reuse, R120, R20 ;  /* 0x000000786814723c */ /* 0x040ff00000041814 */
[C---:B------:R-:W-:Y:S01]  /*9860*/  HMMA.16816.F32.BF16 R24, R104.reuse, R122, R24 ;  /* 0x0000007a6818723c */ /* 0x040fe20000041818 */
[----:B------:R-:W-:Y:S03]  /*9870*/  LDSM.16.MT88.4 R120, [R228+0x5100] ;  /* 0x00510000e478783b */ /* 0x000fe60000004200 */
[----:B----4-:R-:W-:Y:S04]  /*9880*/  F2FP.BF16.PACK_AB R152, R171, R174 ;  /* 0x000000aeab98723e */ /* 0x010fe800000010ff */
[C---:B------:R-:W-:Y:S08]  /*9890*/  HMMA.16816.F32.BF16 R28, R104.reuse, R108, R28 ;  /* 0x0000006c681c723c */ /* 0x040ff0000004181c */
[C---:B------:R-:W-:Y:S01]  /*98a0*/  HMMA.16816.F32.BF16 R32, R104.reuse, R110, R32 ;  /* 0x0000006e6820723c */ /* 0x040fe20000041820 */
[----:B------:R-:W-:Y:S07]  /*98b0*/  LDSM.16.MT88.4 R108, [R225+0x8100] ;  /* 0x00810000e16c783b */ /* 0x000fee0000004200 */
[C---:B-1----:R-:W-:Y:S08]  /*98c0*/  HMMA.16816.F32.BF16 R36, R104.reuse, R112, R36 ;  /* 0x000000706824723c */ /* 0x042ff00000041824 */
[C---:B------:R-:W-:Y:S01]  /*98d0*/  HMMA.16816.F32.BF16 R40, R104.reuse, R114, R40 ;  /* 0x000000726828723c */ /* 0x040fe20000041828 */
[----:B------:R-:W-:Y:S03]  /*98e0*/  LDSM.16.MT88.4 R112, [R226+0x8100] ;  /* 0x00810000e270783b */ /* 0x000fe60000004200 */
[----:B--2---:R-:W-:Y:S05]  /*98f0*/  FFMA.FTZ R2, R2, R124, R169 ;  /* 0x0000007c02027223 */ /* 0x004fea00000100a9 */
[----:B------:R-:W1:Y:S01]  /*9900*/  LDSM.16.MT88.4 R124, [R226+0x5100] ;  /* 0x00510000e27c783b */ /* 0x000e620000004200 */
[----:B------:R3:W2:Y:S02]  /*9910*/  MUFU.EX2 R169, R153 ;  /* 0x0000009900a97308 */ /* 0x0006a40000000800 */
[----:B------:R-:W-:Y:S04]  /*9920*/  FADD.FTZ R2, R158, R2 ;  /* 0x000000029e027221 */ /* 0x000fe80000010000 */
[----:B------:R-:W-:Y:S01]  /*9930*/  FADD.FTZ R2, R248, R2 ;  /* 0x00000002f8027221 */ /* 0x000fe20000010000 */
[----:B------:R4:W5:Y:S03]  /*9940*/  LDL.LU R158, [R1+0x3c] ;  /* 0x00003c00019e7983 */ /* 0x0009660000300800 */
[----:B------:R-:W-:Y:S01]  /*9950*/  FADD.FTZ R2, R231, R2 ;  /* 0x00000002e7027221 */ /* 0x000fe20000010000 */
[----:B---3--:R-:W-:Y:S01]  /*9960*/  F2FP.BF16.PACK_AB R153, R164, R103 ;  /* 0x00000067a499723e */ /* 0x008fe200000010ff */
[C---:B-1----:R-:W-:Y:S03]  /*9970*/  HMMA.16816.F32.BF16 R44, R104.reuse, R124, R44 ;  /* 0x0000007c682c723c */ /* 0x042fe6000004182c */
[----:B------:R-:W-:Y:S05]  /*9980*/  FFMA.FTZ R0, R0, R134, R135 ;  /* 0x0000008600007223 */ /* 0x000fea0000010087 */
[C---:B------:R-:W-:Y:S01]  /*9990*/  HMMA.16816.F32.BF16 R48, R104.reuse, R126, R48 ;  /* 0x0000007e6830723c */ /* 0x040fe20000041830 */
[----:B------:R-:W1:Y:S03]  /*99a0*/  LDSM.16.MT88.4 R124, [R229+0x8100] ;  /* 0x00810000e57c783b */ /* 0x000e660000004200 */
[----:B------:R-:W-:Y:S04]  /*99b0*/  FADD.FTZ R0, R159, R0 ;  /* 0x000000009f007221 */ /* 0x000fe80000010000 */
[C---:B------:R-:W-:Y:S01]  /*99c0*/  HMMA.16816.F32.BF16 R52, R104.reuse, R116, R52 ;  /* 0x000000746834723c */ /* 0x040fe20000041834 */
[----:B------:R4:W5:Y:S03]  /*99d0*/  LDL.LU R159, [R1+0x38] ;  /* 0x00003800019f7983 */ /* 0x0009660000300800 */
[----:B------:R-:W-:Y:S01]  /*99e0*/  FADD.FTZ R0, R155, R0 ;  /* 0x000000009b007221 */ /* 0x000fe20000010000 */
[----:B------:R4:W5:Y:S01]  /*99f0*/  LDL.LU R248, [R1+0x34] ;  /* 0x0000340001f87983 */ /* 0x0009620000300800 */
[----:B------:R-:W-:Y:S02]  /*9a00*/  F2FP.BF16.PACK_AB R155, R101, R102 ;  /* 0x00000066659b723e */ /* 0x000fe400000010ff */
[C---:B------:R-:W-:Y:S01]  /*9a10*/  HMMA.16816.F32.BF16 R56, R104.reuse, R118, R56 ;  /* 0x000000766838723c */ /* 0x040fe20000041838 */
[----:B------:R4:W5:Y:S03]  /*9a20*/  LDL.LU R231, [R1+0x30] ;  /* 0x0000300001e77983 */ /* 0x0009660000300800 */
[----:B------:R-:W-:Y:S01]  /*9a30*/  FADD.FTZ R0, R154, R0 ;  /* 0x000000009a007221 */ /* 0x000fe20000010000 */
[----:B------:R-:W3:Y:S01]  /*9a40*/  LDSM.16.MT88.4 R116, [R228+0x8100] ;  /* 0x00810000e474783b */ /* 0x000ee20000004200 */
[----:B--2---:R-:W-:Y:S02]  /*9a50*/  F2FP.BF16.PACK_AB R154, R169, R170 ;  /* 0x000000aaa99a723e */ /* 0x004fe400000010ff */
[C---:B------:R-:W-:Y:S08]  /*9a60*/  HMMA.16816.F32.BF16 R60, R104.reuse, R120, R60 ;  /* 0x00000078683c723c */ /* 0x040ff0000004183c */
[C---:B------:R-:W-:Y:S01]  /*9a70*/  HMMA.16816.F32.BF16 R64, R104.reuse, R122, R64 ;  /* 0x0000007a6840723c */ /* 0x040fe20000041840 */
[----:B------:R-:W-:Y:S07]  /*9a80*/  LDSM.16.MT88.4 R120, [R226+0x2900] ;  /* 0x00290000e278783b */ /* 0x000fee0000004200 */
[C---:B------:R-:W-:Y:S08]  /*9a90*/  HMMA.16816.F32.BF16 R68, R104.reuse, R108, R68 ;  /* 0x0000006c6844723c */ /* 0x040ff00000041844 */
[C---:B------:R-:W-:Y:S01]  /*9aa0*/  HMMA.16816.F32.BF16 R72, R104.reuse, R110, R72 ;  /* 0x0000006e6848723c */ /* 0x040fe20000041848 */
[----:B------:R-:W2:Y:S07]  /*9ab0*/  LDSM.16.MT88.4 R108, [R225+0x2900] ;  /* 0x00290000e16c783b */ /* 0x000eae0000004200 */
[C---:B------:R-:W-:Y:S08]  /*9ac0*/  HMMA.16816.F32.BF16 R76, R104.reuse, R112, R76 ;  /* 0x00000070684c723c */ /* 0x040ff0000004184c */
[C---:B------:R-:W-:Y:S08]  /*9ad0*/  HMMA.16816.F32.BF16 R80, R104.reuse, R114, R80 ;  /* 0x000000726850723c */ /* 0x040ff00000041850 */
[C---:B-1----:R-:W-:Y:S08]  /*9ae0*/  HMMA.16816.F32.BF16 R84, R104.reuse, R124, R84 ;  /* 0x0000007c6854723c */ /* 0x042ff00000041854 */
[C---:B------:R-:W-:Y:S01]  /*9af0*/  HMMA.16816.F32.BF16 R88, R104.reuse, R126, R88 ;  /* 0x0000007e6858723c */ /* 0x040fe20000041858 */
[----:B------:R-:W1:Y:S07]  /*9b00*/  LDSM.16.MT88.4 R124, [R229+0x2900] ;  /* 0x00290000e57c783b */ /* 0x000e6e0000004200 */
[C---:B---3--:R-:W-:Y:S07]  /*9b10*/  HMMA.16816.F32.BF16 R92, R104.reuse, R116, R92 ;  /* 0x00000074685c723c */ /* 0x048fee000004185c */
[----:B------:R-:W-:Y:S01]  /*9b20*/  MOV R116, R133 ;  /* 0x0000008500747202 */ /* 0x000fe20000000f00 */
[----:B------:R-:W-:Y:S04]  /*9b30*/  HMMA.16816.F32.BF16 R96, R104, R118, R96 ;  /* 0x000000766860723c */ /* 0x000fe80000041860 */
[----:B------:R-:W-:Y:S02]  /*9b40*/  MOV R117, R132 ;  /* 0x0000008400757202 */ /* 0x000fe40000000f00 */
[----:B------:R-:W3:Y:S02]  /*9b50*/  LDSM.16.MT88.4 R132, [R228+0x2900] ;  /* 0x00290000e484783b */ /* 0x000ee40000004200 */
[C---:B--2---:R-:W-:Y:S06]  /*9b60*/  HMMA.16816.F32.BF16 R104, R152.reuse, R108, R4 ;  /* 0x0000006c9868723c */ /* 0x044fec0000041804 */
[----:B------:R-:W2:Y:S02]  /*9b70*/  LDSM.16.MT88.4 R4, [R229+0x5900] ;  /* 0x00590000e504783b */ /* 0x000ea40000004200 */
[C---:B------:R-:W-:Y:S06]  /*9b80*/  HMMA.16816.F32.BF16 R108, R152.reuse, R110, R8 ;  /* 0x0000006e986c723c */ /* 0x040fec0000041808 */
[----:B------:R-:W2:Y:S02]  /*9b90*/  LDSM.16.MT88.4 R8, [R228+0x5900] ;  /* 0x00590000e408783b */ /* 0x000ea40000004200 */
[C---:B------:R-:W-:Y:S07]  /*9ba0*/  HMMA.16816.F32.BF16 R112, R152.reuse, R120, R12 ;  /* 0x000000789870723c */ /* 0x040fee000004180c */
[----:B------:R-:W-:Y:S02]  /*9bb0*/  MOV R14, R116 ;  /* 0x00000074000e7202 */ /* 0x000fe40000000f00 */
[----:B------:R-:W-:Y:S02]  /*9bc0*/  MOV R15, R117 ;  /* 0x00000075000f7202 */ /* 0x000fe40000000f00 */
[C---:B------:R-:W-:Y:S01]  /*9bd0*/  HMMA.16816.F32.BF16 R116, R152.reuse, R122, R16 ;  /* 0x0000007a9874723c */ /* 0x040fe20000041810 */
[----:B------:R-:W-:Y:S07]  /*9be0*/  LDSM.16.MT88.4 R16, [R226+0x8900] ;  /* 0x00890000e210783b */ /* 0x000fee0000004200 */
[C---:B-1----:R-:W-:Y:S07]  /*9bf0*/  HMMA.16816.F32.BF16 R120, R152.reuse, R124, R20 ;  /* 0x0000007c9878723c */ /* 0x042fee0000041814 */
[----:B------:R-:W-:Y:S01]  /*9c00*/  MOV R23, R14 ;  /* 0x0000000e00177202 */ /* 0x000fe20000000f00 */
[C---:B------:R-:W-:Y:S04]  /*9c10*/  HMMA.16816.F32.BF16 R124, R152.reuse, R126, R24 ;  /* 0x0000007e987c723c */ /* 0x040fe80000041818 */
[----:B------:R-:W-:Y:S02]  /*9c20*/  MOV R21, R129 ;  /* 0x0000008100157202 */ /* 0x000fe40000000f00 */
[----:B------:R-:W-:Y:S02]  /*9c30*/  MOV R20, R128 ;  /* 0x0000008000147202 */ /* 0x000fe40000000f00 */
[----:B------:R-:W-:Y:S04]  /*9c40*/  MOV R26, R131 ;  /* 0x00000083001a7202 */ /* 0x000fe80000000f00 */
[----:B------:R-:W-:Y:S02]  /*9c50*/  MOV R27, R130 ;  /* 0x00000082001b7202 */ /* 0x000fe40000000f00 */
[C---:B---3--:R-:W-:Y:S03]  /*9c60*/  HMMA.16816.F32.BF16 R128, R152.reuse, R132, R28 ;  /* 0x000000849880723c */ /* 0x048fe6000004181c */
[----:B------:R-:W-:Y:S02]  /*9c70*/  MOV R22, R15 ;  /* 0x0000000f00167202 */ /* 0x000fe40000000f00 */
[----:B------:R-:W1:Y:S01]  /*9c80*/  LDSM.16.MT88.4 R12, [R225+0x8900] ;  /* 0x00890000e10c783b */ /* 0x000e620000004200 */
[----:B------:R-:W-:Y:S02]  /*9c90*/  MOV R24, R147 ;  /* 0x0000009300187202 */ /* 0x000fe40000000f00 */
[C---:B------:R-:W-:Y:S04]  /*9ca0*/  HMMA.16816.F32.BF16 R132, R152.reuse, R134, R32 ;  /* 0x000000869884723c */ /* 0x040fe80000041820 */
[----:B------:R-:W-:Y:S02]  /*9cb0*/  MOV R30, R139 ;  /* 0x0000008b001e7202 */ /* 0x000fe40000000f00 */
[----:B------:R-:W-:Y:S02]  /*9cc0*/  MOV R31, R138 ;  /* 0x0000008a001f7202 */ /* 0x000fe40000000f00 */
[----:B------:R-:W-:Y:S04]  /*9cd0*/  MOV R34, R137 ;  /* 0x0000008900227202 */ /* 0x000fe80000000f00 */
[----:B------:R-:W-:Y:S01]  /*9ce0*/  MOV R35, R136 ;  /* 0x0000008800237202 */ /* 0x000fe20000000f00 */
[----:B------:R-:W-:Y:S01]  /*9cf0*/  FADD.FTZ R2, R34, R2 ;  /* 0x0000000222027221 */ /* 0x000fe20000010000 */
[C---:B------:R-:W-:Y:S03]  /*9d00*/  HMMA.16816.F32.BF16 R136, R152.reuse, R140, R36 ;  /* 0x0000008c9888723c */ /* 0x040fe60000041824 */
[----:B------:R-:W-:Y:S01]  /*9d10*/  MOV R25, R146 ;  /* 0x0000009200197202 */ /* 0x000fe20000000f00 */
[----:B------:R-:W-:Y:S01]  /*9d20*/  FADD.FTZ R0, R35, R0 ;  /* 0x0000000023007221 */ /* 0x000fe20000010000 */
[----:B------:R-:W-:Y:S02]  /*9d30*/  MOV R28, R145 ;  /* 0x00000091001c7202 */ /* 0x000fe40000000f00 */
[----:B------:R-:W-:Y:S01]  /*9d40*/  MOV R29, R144 ;  /* 0x00000090001d7202 */ /* 0x000fe20000000f00 */
[C---:B------:R-:W-:Y:S04]  /*9d50*/  HMMA.16816.F32.BF16 R140, R152.reuse, R142, R40 ;  /* 0x0000008e988c723c */ /* 0x040fe80000041828 */
[----:B------:R-:W-:Y:S02]  /*9d60*/  FADD.FTZ R2, R28, R2 ;  /* 0x000000021c027221 */ /* 0x000fe40000010000 */
[----:B------:R-:W-:Y:S02]  /*9d70*/  FADD.FTZ R0, R29, R0 ;  /* 0x000000001d007221 */ /* 0x000fe40000010000 */
[C---:B------:R-:W-:Y:S04]  /*9d80*/  HMMA.16816.F32.BF16 R144, R152.reuse, R148, R44 ;  /* 0x000000949890723c */ /* 0x040fe8000004182c */
[----:B------:R-:W-:Y:S02]  /*9d90*/  FADD.FTZ R2, R30, R2 ;  /* 0x000000021e027221 */ /* 0x000fe40000010000 */
[----:B------:R-:W-:Y:S02]  /*9da0*/  FADD.FTZ R0, R252, R0 ;  /* 0x00000000fc007221 */ /* 0x000fe40000010000 */
[C---:B------:R-:W-:Y:S04]  /*9db0*/  HMMA.16816.F32.BF16 R148, R152.reuse, R150, R48 ;  /* 0x000000969894723c */ /* 0x040fe80000041830 */
[----:B------:R-:W-:Y:S02]  /*9dc0*/  FADD.FTZ R2, R31, R2 ;  /* 0x000000021f027221 */ /* 0x000fe40000010000 */
[----:B------:R-:W-:Y:S02]  /*9dd0*/  FADD.FTZ R0, R251, R0 ;  /* 0x00000000fb007221 */ /* 0x000fe40000010000 */
[C---:B--2---:R-:W-:Y:S04]  /*9de0*/  HMMA.16816.F32.BF16 R52, R152.reuse, R4, R52 ;  /* 0x000000049834723c */ /* 0x044fe80000041834 */
[----:B------:R-:W-:Y:S02]  /*9df0*/  FADD.FTZ R2, R24, R2 ;  /* 0x0000000218027221 */ /* 0x000fe40000010000 */
[----:B------:R-:W-:Y:S02]  /*9e00*/  FADD.FTZ R0, R184, R0 ;  /* 0x00000000b8007221 */ /* 0x000fe40000010000 */
[C---:B------:R-:W-:Y:S01]  /*9e10*/  HMMA.16816.F32.BF16 R56, R152.reuse, R6, R56 ;  /* 0x000000069838723c */ /* 0x040fe20000041838 */
[----:B------:R-:W2:Y:S03]  /*9e20*/  LDSM.16.MT88.4 R4, [R229+0x8900] ;  /* 0x00890000e504783b */ /* 0x000ea60000004200 */
[----:B------:R-:W-:Y:S02]  /*9e30*/  FADD.FTZ R2, R25, R2 ;  /* 0x0000000219027221 */ /* 0x000fe40000010000 */
[----:B------:R-:W-:Y:S02]  /*9e40*/  FADD.FTZ R0, R183, R0 ;  /* 0x00000000b7007221 */ /* 0x000fe40000010000 */
[C---:B------:R-:W-:Y:S04]  /*9e50*/  HMMA.16816.F32.BF16 R60, R152.reuse, R8, R60 ;  /* 0x00000008983c723c */ /* 0x040fe8000004183c */
[----:B------:R-:W-:Y:S02]  /*9e60*/  FADD.FTZ R2, R26, R2 ;  /* 0x000000021a027221 */ /* 0x000fe40000010000 */
[----:B------:R-:W-:Y:S02]  /*9e70*/  FADD.FTZ R0, R182, R0 ;  /* 0x00000000b6007221 */ /* 0x000fe40000010000 */
[C---:B------:R-:W-:Y:S01]  /*9e80*/  HMMA.16816.F32.BF16 R64, R152.reuse, R10, R64 ;  /* 0x0000000a9840723c */ /* 0x040fe20000041840 */
[----:B------:R-:W3:Y:S03]  /*9e90*/  LDSM.16.MT88.4 R8, [R228+0x8900] ;  /* 0x00890000e408783b */ /* 0x000ee60000004200 */
[----:B------:R-:W-:Y:S02]  /*9ea0*/  FADD.FTZ R2, R27, R2 ;  /* 0x000000021b027221 */ /* 0x000fe40000010000 */
[----:B------:R-:W-:Y:S02]  /*9eb0*/  FADD.FTZ R0, R181, R0 ;  /* 0x00000000b5007221 */ /* 0x000fe40000010000 */
[C---:B-1----:R-:W-:Y:S04]  /*9ec0*/  HMMA.16816.F32.BF16 R68, R152.reuse, R12, R68 ;  /* 0x0000000c9844723c */ /* 0x042fe80000041844 */
        /* <DEDUP_REMOVED lines=14> */
[----:B------:R-:W-:Y:S01]  /*9fb0*/  FADD.FTZ R2, R187, R2 ;  /* 0x00000002bb027221 */ /* 0x000fe20000010000 */
[C---:B------:R-:W-:Y:S03]  /*9fc0*/  HMMA.16816.F32.BF16 R88, R152.reuse, R6, R88 ;  /* 0x000000069858723c */ /* 0x040fe60000041858 */
[----:B------:R-:W-:Y:S02]  /*9fd0*/  FADD.FTZ R0, R167, R0 ;  /* 0x00000000a7007221 */ /* 0x000fe40000010000 */
[----:B------:R-:W-:Y:S02]  /*9fe0*/  FADD.FTZ R2, R186, R2 ;  /* 0x00000002ba027221 */ /* 0x000fe40000010000 */
[----:B------:R-:W-:Y:S01]  /*9ff0*/  FADD.FTZ R0, R166, R0 ;  /* 0x00000000a6007221 */ /* 0x000fe20000010000 */
[C---:B---3--:R-:W-:Y:S04]  /*a000*/  HMMA.16816.F32.BF16 R92, R152.reuse, R8, R92 ;  /* 0x00000008985c723c */ /* 0x048fe8000004185c */
[----:B------:R-:W-:Y:S02]  /*a010*/  FADD.FTZ R2, R185, R2 ;  /* 0x00000002b9027221 */ /* 0x000fe40000010000 */
[----:B------:R-:W-:Y:S02]  /*a020*/  FADD.FTZ R4, R165, R0 ;  /* 0x00000000a5047221 */ /* 0x000fe40000010000 */
[----:B------:R-:W-:Y:S01]  /*a030*/  FADD.FTZ R0, R174, R2 ;  /* 0x00000002ae007221 */ /* 0x000fe20000010000 */
[----:B------:R-:W-:Y:S03]  /*a040*/  HMMA.16816.F32.BF16 R96, R152, R10, R96 ;  /* 0x0000000a9860723c */ /* 0x000fe60000041860 */
[----:B------:R-:W-:Y:S02]  /*a050*/  FADD.FTZ R4, R103, R4 ;  /* 0x0000000467047221 */ /* 0x000fe40000010000 */
[----:B------:R-:W-:Y:S02]  /*a060*/  FADD.FTZ R0, R171, R0 ;  /* 0x00000000ab007221 */ /* 0x000fe40000010000 */
[----:B------:R-:W-:Y:S02]  /*a070*/  FADD.FTZ R4, R164, R4 ;  /* 0x00000004a4047221 */ /* 0x000fe40000010000 */
[----:B------:R-:W-:Y:S03]  /*a080*/  FADD.FTZ R2, R170, R0 ;  /* 0x00000000aa027221 */ /* 0x000fe60000010000 */
[----:B------:R-:W-:Y:S01]  /*a090*/  FADD.FTZ R0, R102, R4 ;  /* 0x0000000466007221 */ /* 0x000fe20000010000 */
[----:B------:R-:W-:Y:S01]  /*a0a0*/  MOV R102, R3 ;  /* 0x0000000300667202 */ /* 0x000fe20000000f00 */
[----:B------:R-:W-:Y:S02]  /*a0b0*/  FADD.FTZ R2, R169, R2 ;  /* 0x00000002a9027221 */ /* 0x000fe40000010000 */
[----:B------:R-:W-:Y:S01]  /*a0c0*/  FADD.FTZ R0, R101, R0 ;  /* 0x0000000065007221 */ /* 0x000fe20000010000 */
[----:B------:R-:W-:Y:S02]  /*a0d0*/  MOV R101, R100 ;  /* 0x0000006400657202 */ /* 0x000fe40000000f00 */
[----:B------:R4:W-:Y:S04]  /*a0e0*/  STL [R1+0x10], R2 ;  /* 0x0000100201007387 */ /* 0x0009e80000100800 */
[----:B------:R4:W-:Y:S01]  /*a0f0*/  STL [R1+0x14], R0 ;  /* 0x0000140001007387 */ /* 0x0009e20000100800 */
[----:B------:R-:W-:-:S05]  /*a100*/  @P0 BRA `(.L_x_6) ;  /* 0xffffbf7000000947 */ /* 0x000fca000383ffff */
.L_x_5:
[----:B---34-:R-:W2:Y:S04]  /*a110*/  LDL.LU R0, [R1+0x10] ;  /* 0x0000100001007983 */ /* 0x018ea80000300800 */
[----:B------:R-:W3:Y:S01]  /*a120*/  LDL.LU R2, [R1+0x14] ;  /* 0x0000140001027983 */ /* 0x000ee20000300800 */
[----:B------:R-:W-:-:S02]  /*a130*/  MOV R16, 0xff800000 ;  /* 0xff80000000107802 */ /* 0x000fc40000000f00 */
[----:B------:R-:W-:Y:S02]  /*a140*/  MOV R17, 0xff800000 ;  /* 0xff80000000117802 */ /* 0x000fe40000000f00 */
[----:B------:R-:W-:Y:S01]  /*a150*/  PLOP3.LUT P2, PT, PT, PT, PT, 0x8, 0x0 ;  /* 0x000000000000781c */ /* 0x000fe20003f4e170 */
[----:B--2---:R-:W1:Y:S04]  /*a160*/  SHFL.BFLY PT, R6, R0, 0x2, 0x1f ;  /* 0x0c401f0000067f89 */ /* 0x004e6800000e0000 */
[----:B---3--:R-:W2:Y:S01]  /*a170*/  SHFL.BFLY PT, R7, R2, 0x2, 0x1f ;  /* 0x0c401f0002077f89 */ /* 0x008ea200000e0000 */
[----:B-1----:R-:W-:Y:S02]  /*a180*/  FADD.FTZ R6, R6, R0 ;  /* 0x0000000006067221 */ /* 0x002fe40000010000 */
[----:B--2---:R-:W-:-:S03]  /*a190*/  FADD.FTZ R7, R7, R2 ;  /* 0x0000000207077221 */ /* 0x004fc60000010000 */
[----:B------:R-:W1:Y:S01]  /*a1a0*/  SHFL.BFLY PT, R0, R6, 0x1, 0x1f ;  /* 0x0c201f0006007f89 */ /* 0x000e6200000e0000 */
[----:B------:R-:W-:-:S03]  /*a1b0*/  MOV R2, RZ ;  /* 0x000000ff00027202 */ /* 0x000fc60000000f00 */
[----:B------:R-:W2:Y:S01]  /*a1c0*/  SHFL.BFLY PT, R4, R7, 0x1, 0x1f ;  /* 0x0c201f0007047f89 */ /* 0x000ea200000e0000 */
[----:B-1----:R-:W-:Y:S01]  /*a1d0*/  FADD.FTZ R6, R6, R0 ;  /* 0x0000000006067221 */ /* 0x002fe20000010000 */
[----:B------:R-:W-:Y:S01]  /*a1e0*/  MOV R0, RZ ;  /* 0x000000ff00007202 */ /* 0x000fe20000000f00 */
[----:B--2---:R-:W-:-:S03]  /*a1f0*/  FADD.FTZ R7, R4, R7 ;  /* 0x0000000704077221 */ /* 0x004fc60000010000 */
[----:B------:R-:W-:Y:S02]  /*a200*/  FSETP.NE.FTZ.AND P1, PT, R6, RZ, PT ;  /* 0x000000ff0600720b */ /* 0x000fe40003f35000 */
[----:B------:R-:W-:-:S11]  /*a210*/  FSETP.NE.FTZ.AND P0, PT, R7, RZ, PT ;  /* 0x000000ff0700720b */ /* 0x000fd60003f15000 */
[----:B------:R-:W1:Y:S01]  /*a220*/  @P1 MUFU.RCP R2, R6 ;  /* 0x0000000600021308 */ /* 0x000e620000001000 */
[----:B------:R-:W-:-:S05]  /*a230*/  @P1 MOV R4, 0x3f317218 ;  /* 0x3f31721800041802 */ /* 0x000fca0000000f00 */
[----:B------:R-:W-:Y:S02]  /*a240*/  @P1 FMUL.FTZ R5, R4, c[0x0][0x2d0] ;  /* 0x0000b40004051a20 */ /* 0x000fe40000410000 */
[----:B------:R-:W-:Y:S08]  /*a250*/  @P0 MUFU.RCP R0, R7 ;  /* 0x0000000700000308 */ /* 0x000ff00000001000 */
[----:B------:R-:W2:Y:S01]  /*a260*/  @P1 MUFU.LG2 R6, R6 ;  /* 0x0000000600061308 */ /* 0x000ea20000000c00 */
[----:B-1----:R-:W-:-:S02]  /*a270*/  FMUL.FTZ R104, R2, R104 ;  /* 0x0000006802687220 */ /* 0x002fc40000410000 */
[C---:B------:R-:W-:Y:S02]  /*a280*/  FMUL.FTZ R105, R2.reuse, R105 ;  /* 0x0000006902697220 */ /* 0x040fe40000410000 */
[C---:B------:R-:W-:Y:S02]  /*a290*/  FMUL.FTZ R108, R2.reuse, R108 ;  /* 0x0000006c026c7220 */ /* 0x040fe40000410000 */
[C---:B------:R-:W-:Y:S01]  /*a2a0*/  FMUL.FTZ R109, R2.reuse, R109 ;  /* 0x0000006d026d7220 */ /* 0x040fe20000410000 */
[----:B------:R-:W1:Y:S01]  /*a2b0*/  @P0 MUFU.LG2 R7, R7 ;  /* 0x0000000700070308 */ /* 0x000e620000000c00 */
[C---:B------:R-:W-:Y:S02]  /*a2c0*/  FMUL.FTZ R112, R2.reuse, R112 ;  /* 0x0000007002707220 */ /* 0x040fe40000410000 */
[C---:B------:R-:W-:Y:S02]  /*a2d0*/  FMUL.FTZ R113, R2.reuse, R113 ;  /* 0x0000007102717220 */ /* 0x040fe40000410000 */
[----:B------:R-:W-:-:S02]  /*a2e0*/  FMUL.FTZ R116, R2, R116 ;  /* 0x0000007402747220 */ /* 0x000fc40000410000 */
[C---:B------:R-:W-:Y:S02]  /*a2f0*/  FMUL.FTZ R117, R2.reuse, R117 ;  /* 0x0000007502757220 */ /* 0x040fe40000410000 */
[C---:B------:R-:W-:Y:S02]  /*a300*/  FMUL.FTZ R120, R2.reuse, R120 ;  /* 0x0000007802787220 */ /* 0x040fe40000410000 */
[C---:B------:R-:W-:Y:S02]  /*a310*/  FMUL.FTZ R121, R2.reuse, R121 ;  /* 0x0000007902797220 */ /* 0x040fe40000410000 */
        /* <DEDUP_REMOVED lines=37> */
[----:B------:R-:W-:Y:S01]  /*a570*/  FMUL.FTZ R97, R2, R97 ;  /* 0x0000006102617220 */ /* 0x000fe20000410000 */
[----:B------:R-:W-:Y:S01]  /*a580*/  @P0 MOV R2, 0x3f317218 ;  /* 0x3f31721800020802 */ /* 0x000fe20000000f00 */
[----:B--2---:R-:W-:-:S02]  /*a590*/  @P1 FMUL.FTZ R6, R6, 0.69314718246459960938 ;  /* 0x3f31721806061820 */ /* 0x004fc40000410000 */
[----:B-1----:R-:W-:Y:S02]  /*a5a0*/  @P0 FMUL.FTZ R4, R7, 0.69314718246459960938 ;  /* 0x3f31721807040820 */ /* 0x002fe40000410000 */
[----:B------:R-:W-:Y:S02]  /*a5b0*/  @P0 FMUL.FTZ R2, R2, c[0x0][0x2d0] ;  /* 0x0000b40002020a20 */ /* 0x000fe40000410000 */
        /* <DEDUP_REMOVED lines=47> */
[----:B------:R-:W-:Y:S02]  /*a8b0*/  FMUL.FTZ R99, R0, R99 ;  /* 0x0000006300637220 */ /* 0x000fe40000410000 */
[----:B------:R-:W-:Y:S02]  /*a8c0*/  @P1 FFMA.FTZ R16, R5, R100, R6 ;  /* 0x0000006405101223 */ /* 0x000fe40000010006 */
[----:B------:R-:W-:Y:S02]  /*a8d0*/  @P0 FFMA.FTZ R17, R2, R3, R4 ;  /* 0x0000000302110223 */ /* 0x000fe40000010004 */
.L_x_3:
[----:B------:R-:W-:Y:S05]  /*a8e0*/  @P2 BRA `(.L_x_7) ;  /* 0x0000198000002947 */ /* 0x000fea0003800000 */
[----:B------:R-:W1:Y:S01]  /*a8f0*/  S2R R7, SR_TID.X ;  /* 0x0000000000077919 */ /* 0x000e620000002100 */
[----:B------:R-:W-:Y:S01]  /*a900*/  IMAD R0, RZ, RZ, -UR9 ;  /* 0x80000009ff007e24 */ /* 0x000fe2000f8e02ff */
[----:B------:R-:W-:Y:S01]  /*a910*/  ULDC.64 UR4, c[0x0][0x4d0] ;  /* 0x0001340000047ab9 */ /* 0x000fe20000000a00 */
[----:B------:R-:W-:Y:S01]  /*a920*/  MOV R20, c[0x0][0x4e8] ;  /* 0x00013a0000147a02 */ /* 0x000fe20000000f00 */
[----:B------:R-:W2:Y:S01]  /*a930*/  S2R R9, SR_CTAID.Y ;  /* 0x0000000000097919 */ /* 0x000ea20000002600 */
[----:B------:R-:W-:Y:S01]  /*a940*/  UIMAD.WIDE.U32 UR12, UR9, UR4, URZ ;  /* 0x00000004090c72a5 */ /* 0x000fe2000f8e003f */
[----:B------:R-:W-:Y:S01]  /*a950*/  BSSY B0, `(.L_x_8) ;  /* 0x00000ff000007945 */ /* 0x000fe20003800000 */
[----:B------:R-:W-:Y:S01]  /*a960*/  USHF.R.S32.HI UR6, URZ, 0x1f, UR9 ;  /* 0x0000001f3f067899 */ /* 0x000fe20008011409 */
[----:B------:R-:W3:Y:S01]  /*a970*/  S2R R10, SR_CTAID.Z ;  /* 0x00000000000a7919 */ /* 0x000ee20000002700 */
[----:B------:R-:W-:-:S02]  /*a980*/  ISETP.NE.AND P1, PT, R20, 0x1, PT ;  /* 0x000000011400780c */ /* 0x000fc40003f25270 */
[----:B------:R-:W-:Y:S01]  /*a990*/  IMAD.U32 R2, RZ, RZ, UR12 ;  /* 0x0000000cff027e24 */ /* 0x000fe2000f8e00ff */
[----:B------:R-:W-:Y:S01]  /*a9a0*/  MOV R3, UR13 ;  /* 0x0000000d00037c02 */ /* 0x000fe20008000f00 */
[----:B------:R-:W4:Y:S01]  /*a9b0*/  S2R R19, SR_CTAID.X ;  /* 0x0000000000137919 */ /* 0x000f220000002500 */
[----:B------:R-:W-:-:S04]  /*a9c0*/  UIMAD UR7, UR6, UR4, URZ ;  /* 0x00000004060772a4 */ /* 0x000fc8000f8e023f */
[----:B------:R-:W-:-:S03]  /*a9d0*/  UIMAD UR7, UR9, UR5, UR7 ;  /* 0x00000005090772a4 */ /* 0x000fc6000f8e0207 */
[----:B------:R-:W-:Y:S02]  /*a9e0*/  ULDC.64 UR4, c[0x0][0x438] ;  /* 0x00010e0000047ab9 */ /* 0x000fe40000000a00 */
[----:B------:R-:W-:Y:S01]  /*a9f0*/  UIMAD.WIDE.U32 UR14, UR9, UR4, URZ ;  /* 0x00000004090e72a5 */ /* 0x000fe2000f8e003f */
[----:B-1----:R-:W-:Y:S01]  /*aa00*/  SHF.R.S32.HI R5, RZ, 0x1f, R7 ;  /* 0x0000001fff057819 */ /* 0x002fe20000011407 */
[----:B------:R-:W-:Y:S02]  /*aa10*/  UIMAD UR4, UR6, UR4, URZ ;  /* 0x00000004060472a4 */ /* 0x000fe4000f8e023f */
[----:B------:R-:W-:Y:S01]  /*aa20*/  UIADD3 UR7, UR13, UR7, URZ ;  /* 0x000000070d077290 */ /* 0x000fe2000fffe03f */
[----:B--2---:R-:W-:Y:S01]  /*aa30*/  IMAD R9, R0, c[0x0][0x550], R9 ;  /* 0x0001540000097a24 */ /* 0x004fe200078e0209 */
[CC--:B------:R-:W-:Y:S01]  /*aa40*/  LEA.HI R0, R5.reuse, R7.reuse, RZ, 0x5 ;  /* 0x0000000705007211 */ /* 0x0c0fe200078f28ff */
[----:B------:R-:W-:Y:S01]  /*aa50*/  UIMAD UR4, UR9, UR5, UR4 ;  /* 0x00000005090472a4 */ /* 0x000fe2000f8e0204 */
[----:B------:R-:W-:-:S02]  /*aa60*/  LEA.HI R5, R5, R7, RZ, 0x2 ;  /* 0x0000000705057211 */ /* 0x000fc400078f10ff */
[----:B------:R-:W-:Y:S01]  /*aa70*/  LOP3.LUT R4, R0, 0xffffffe0, RZ, 0xc0, !PT ;  /* 0xffffffe000047812 */ /* 0x000fe200078ec0ff */
[----:B------:R-:W-:Y:S01]  /*aa80*/  UIADD3 UR4, UR15, UR4, URZ ;  /* 0x000000040f047290 */ /* 0x000fe2000fffe03f */
[--C-:B------:R-:W-:Y:S02]  /*aa90*/  SHF.R.S32.HI R6, RZ, 0x5, R0.reuse ;  /* 0x00000005ff067819 */ /* 0x100fe40000011400 */
[----:B------:R-:W-:Y:S01]  /*aaa0*/  SHF.R.S32.HI R0, RZ, 0x1f, R0 ;  /* 0x0000001fff007819 */ /* 0x000fe20000011400 */
[----:B------:R-:W-:Y:S01]  /*aab0*/  IMAD.IADD R14, R7, 0x1, -R4 ;  /* 0x00000001070e7824 */ /* 0x000fe200078e0a04 */
[----:B------:R-:W-:Y:S01]  /*aac0*/  LOP3.LUT R3, R5, 0xfffffffc, RZ, 0xc0, !PT ;  /* 0xfffffffc05037812 */ /* 0x000fe200078ec0ff */
[----:B------:R-:W-:Y:S01]  /*aad0*/  IMAD.MOV.U32 R4, RZ, RZ, R2 ;  /* 0x000000ffff047224 */ /* 0x000fe200078e0002 */
[----:B------:R-:W-:Y:S01]  /*aae0*/  LEA.HI R0, R0, R6, RZ, 0x3 ;  /* 0x0000000600007211 */ /* 0x000fe200078f18ff */
[----:B------:R-:W-:Y:S01]  /*aaf0*/  IMAD.U32 R5, RZ, RZ, UR7 ;  /* 0x00000007ff057e24 */ /* 0x000fe2000f8e00ff */
[----:B------:R-:W-:Y:S01]  /*ab00*/  IADD3 R7, -R3, R7, RZ ;  /* 0x0000000703077210 */ /* 0x000fe20007ffe1ff */
[----:B------:R-:W-:Y:S01]  /*ab10*/  IMAD.U32 R3, RZ, RZ, UR15 ;  /* 0x0000000fff037e24 */ /* 0x000fe2000f8e00ff */
[----:B------:R-:W-:Y:S01]  /*ab20*/  LOP3.LUT R0, R0, 0xffffff8, RZ, 0xc0, !PT ;  /* 0x0ffffff800007812 */ /* 0x000fe200078ec0ff */
[----:B---3--:R-:W-:Y:S01]  /*ab30*/  IMAD.WIDE.U32 R4, R10, c[0x0][0x4d8], R4 ;  /* 0x000136000a047a25 */ /* 0x008fe200078e0004 */
[----:B------:R-:W-:-:S02]  /*ab40*/  SHF.R.S32.HI R2, RZ, 0x1f, R14 ;  /* 0x0000001fff027819 */ /* 0x000fc4000001140e */
[----:B------:R-:W-:Y:S01]  /*ab50*/  SHF.R.S32.HI R11, RZ, 0x1f, R10 ;  /* 0x0000001fff0b7819 */ /* 0x000fe2000001140a */
[----:B------:R-:W-:Y:S01]  /*ab60*/  IMAD.IADD R8, R6, 0x1, -R0 ;  /* 0x0000000106087824 */ /* 0x000fe200078e0a00 */
[C---:B------:R-:W-:Y:S02]  /*ab70*/  LEA.HI R0, R7.reuse, R7, RZ, 0x1 ;  /* 0x0000000707007211 */ /* 0x040fe400078f08ff */
[----:B------:R-:W-:Y:S01]  /*ab80*/  LEA.HI R18, R2, R14, RZ, 0x2 ;  /* 0x0000000e02127211 */ /* 0x000fe200078f10ff */
[----:B------:R-:W-:Y:S01]  /*ab90*/  IMAD.U32 R2, RZ, RZ, UR14 ;  /* 0x0000000eff027e24 */ /* 0x000fe2000f8e00ff */
[----:B------:R-:W-:Y:S02]  /*aba0*/  LOP3.LUT R0, R0, 0x1ffffffe, RZ, 0xc0, !PT ;  /* 0x1ffffffe00007812 */ /* 0x000fe400078ec0ff */
[----:B------:R-:W-:Y:S02]  /*abb0*/  SHF.R.S32.HI R6, RZ, 0x2, R18 ;  /* 0x00000002ff067819 */ /* 0x000fe40000011412 */
[----:B------:R-:W-:Y:S01]  /*abc0*/  MOV R3, UR4 ;  /* 0x0000000400037c02 */ /* 0x000fe20008000f00 */
[----:B------:R-:W-:-:S02]  /*abd0*/  IMAD.IADD R0, R7, 0x1, -R0 ;  /* 0x0000000107007824 */ /* 0x000fc400078e0a00 */
[----:B------:R-:W-:Y:S02]  /*abe0*/  IMAD R15, R8, 0x10, R6 ;  /* 0x00000010080f7824 */ /* 0x000fe400078e0206 */
[C---:B------:R-:W-:Y:S02]  /*abf0*/  IMAD R7, R11.reuse, c[0x0][0x4d8], RZ ;  /* 0x000136000b077a24 */ /* 0x040fe400078e02ff */
[----:B------:R-:W-:Y:S01]  /*ac00*/  IMAD R6, R11, c[0x0][0x440], RZ ;  /* 0x000110000b067a24 */ /* 0x000fe200078e02ff */
[----:B------:R-:W-:Y:S01]  /*ac10*/  LEA R0, R0, R15, 0x3 ;  /* 0x0000000f00007211 */ /* 0x000fe200078e18ff */
[C---:B------:R-:W-:Y:S02]  /*ac20*/  IMAD R7, R10.reuse, c[0x0][0x4dc], R7 ;  /* 0x000137000a077a24 */ /* 0x040fe400078e0207 */
[----:B------:R-:W-:Y:S02]  /*ac30*/  IMAD R6, R10, c[0x0][0x444], R6 ;  /* 0x000111000a067a24 */ /* 0x000fe400078e0206 */
[----:B----4-:R-:W-:Y:S01]  /*ac40*/  IMAD R8, R19, 0x80, R0 ;  /* 0x0000008013087824 */ /* 0x010fe200078e0200 */
[----:B------:R-:W-:Y:S01]  /*ac50*/  SHF.R.S32.HI R0, RZ, 0x1f, R9 ;  /* 0x0000001fff007819 */ /* 0x000fe20000011409 */
[----:B------:R-:W-:-:S02]  /*ac60*/  IMAD.IADD R5, R5, 0x1, R7 ;  /* 0x0000000105057824 */ /* 0x000fc400078e0207 */
[----:B------:R-:W-:-:S04]  /*ac70*/  @P1 IMAD.HI.U32 R7, R8, c[0x0][0x4ec], RZ ;  /* 0x00013b0008071a27 */ /* 0x000fc800078e00ff */
[----:B------:R-:W-:-:S04]  /*ac80*/  IMAD.WIDE.U32 R2, R10, c[0x0][0x440], R2 ;  /* 0x000110000a027a25 */ /* 0x000fc800078e0002 */
[----:B------:R-:W-:Y:S01]  /*ac90*/  IMAD.MOV.U32 R10, RZ, RZ, R8 ;  /* 0x000000ffff0a7224 */ /* 0x000fe200078e0008 */
[----:B------:R-:W-:Y:S02]  /*aca0*/  @P1 SHF.R.U32.HI R10, RZ, c[0x0][0x4f0], R7 ;  /* 0x00013c00ff0a1a19 */ /* 0x000fe40000011607 */
[----:B------:R-:W-:Y:S01]  /*acb0*/  IADD3 R3, R3, R6, RZ ;  /* 0x0000000603037210 */ /* 0x000fe20007ffe0ff */
[C---:B------:R-:W-:Y:S02]  /*acc0*/  IMAD R6, R0.reuse, c[0x0][0x4e0], RZ ;  /* 0x0001380000067a24 */ /* 0x040fe400078e02ff */
[----:B------:R-:W-:Y:S02]  /*acd0*/  IMAD R0, R0, c[0x0][0x448], RZ ;  /* 0x0001120000007a24 */ /* 0x000fe400078e02ff */
[----:B------:R-:W-:Y:S02]  /*ace0*/  IMAD.MOV R11, RZ, RZ, -R10 ;  /* 0x000000ffff0b7224 */ /* 0x000fe400078e0a0a */
[----:B------:R-:W-:-:S02]  /*acf0*/  IMAD R13, R9, c[0x0][0x4e4], R6 ;  /* 0x00013900090d7a24 */ /* 0x000fc400078e0206 */
[----:B------:R-:W-:-:S04]  /*ad00*/  IMAD.WIDE.U32 R6, R9, c[0x0][0x448], R2 ;  /* 0x0001120009067a25 */ /* 0x000fc800078e0002 */
[C---:B------:R-:W-:Y:S01]  /*ad10*/  IMAD R12, R9.reuse, c[0x0][0x44c], R0 ;  /* 0x00011300090c7a24 */ /* 0x040fe200078e0200 */
[----:B------:R-:W-:Y:S01]  /*ad20*/  MOV R0, R8 ;  /* 0x0000000800007202 */ /* 0x000fe20000000f00 */
[----:B------:R-:W-:-:S04]  /*ad30*/  IMAD.WIDE.U32 R2, R9, c[0x0][0x4e0], R4 ;  /* 0x0001380009027a25 */ /* 0x000fc800078e0004 */
[----:B------:R-:W-:Y:S01]  /*ad40*/  IMAD R9, R11, c[0x0][0x4e8], R8 ;  /* 0x00013a000b097a24 */ /* 0x000fe200078e0208 */
[----:B------:R-:W-:Y:S01]  /*ad50*/  SHF.R.S32.HI R11, RZ, 0x1f, R10 ;  /* 0x0000001fff0b7819 */ /* 0x000fe2000001140a */
[----:B------:R-:W-:Y:S01]  /*ad60*/  @P1 IMAD.HI.U32 R4, R8, c[0x0][0x4ec], RZ ;  /* 0x00013b0008041a27 */ /* 0x000fe200078e00ff */
[----:B------:R-:W-:Y:S01]  /*ad70*/  BAR.SYNC.DEFER_BLOCKING 0x1, 0x100 ;  /* 0x0044000000007b1d */ /* 0x000fe20000010000 */
[----:B------:R-:W-:Y:S02]  /*ad80*/  IADD3 R2, P0, R10, R2, RZ ;  /* 0x000000020a027210 */ /* 0x000fe40007f1e0ff */
[----:B------:R-:W-:Y:S01]  /*ad90*/  IMAD.IADD R5, R7, 0x1, R12 ;  /* 0x0000000107057824 */ /* 0x000fe200078e020c */
[----:B------:R-:W-:Y:S02]  /*ada0*/  SHF.R.S32.HI R7, RZ, 0x1f, R9 ;  /* 0x0000001fff077819 */ /* 0x000fe40000011409 */
[----:B------:R-:W-:Y:S02]  /*adb0*/  @P1 SHF.R.U32.HI R0, RZ, c[0x0][0x4f0], R4 ;  /* 0x00013c00ff001a19 */ /* 0x000fe40000011604 */
[----:B------:R-:W-:Y:S01]  /*adc0*/  IADD3.X R3, R11, R3, R13, P0, !PT ;  /* 0x000000030b037210 */ /* 0x000fe200007fe40d */
[----:B------:R-:W-:Y:S01]  /*add0*/  IMAD R11, R19, 0x80, R15 ;  /* 0x00000080130b7824 */ /* 0x000fe200078e020f */
[----:B------:R-:W-:Y:S01]  /*ade0*/  MOV R4, R6 ;  /* 0x0000000600047202 */ /* 0x000fe20000000f00 */
[----:B------:R-:W-:Y:S01]  /*adf0*/  IMAD R6, R7, c[0x0][0x4c8], RZ ;  /* 0x0001320007067a24 */ /* 0x000fe200078e02ff */
[----:B------:R-:W-:Y:S01]  /*ae00*/  SHF.R.S32.HI R7, RZ, 0x1f, R0 ;  /* 0x0000001fff077819 */ /* 0x000fe20000011400 */
[----:B------:R-:W-:Y:S01]  /*ae10*/  IMAD.WIDE.U32 R2, R9, c[0x0][0x4c8], R2 ;  /* 0x0001320009027a25 */ /* 0x000fe200078e0002 */
[----:B------:R-:W-:-:S03]  /*ae20*/  LOP3.LUT P1, RZ, R14, 0x3, RZ, 0xc0, !PT ;  /* 0x000000030eff7812 */ /* 0x000fc6000782c0ff */
[----:B------:R-:W-:Y:S02]  /*ae30*/  IMAD.MOV R10, RZ, RZ, -R0 ;  /* 0x000000ffff0a7224 */ /* 0x000fe400078e0a00 */
[----:B------:R-:W-:Y:S01]  /*ae40*/  IMAD R9, R9, c[0x0][0x4cc], R6 ;  /* 0x0001330009097a24 */ /* 0x000fe200078e0206 */
[----:B------:R-:W-:Y:S01]  /*ae50*/  LEA R6, P0, R2, c[0x0][0x4a8], 0x2 ;  /* 0x00012a0002067a11 */ /* 0x000fe200078010ff */
[----:B------:R-:W-:Y:S02]  /*ae60*/  IMAD R10, R10, c[0x0][0x4e8], R8 ;  /* 0x00013a000a0a7a24 */ /* 0x000fe400078e0208 */
[----:B------:R-:W-:Y:S01]  /*ae70*/  IMAD R7, R7, c[0x0][0x430], RZ ;  /* 0x00010c0007077a24 */ /* 0x000fe200078e02ff */
[----:B------:R-:W-:Y:S01]  /*ae80*/  IADD3 R3, R3, R9, RZ ;  /* 0x0000000903037210 */ /* 0x000fe20007ffe0ff */
[----:B------:R-:W-:Y:S01]  /*ae90*/  IMAD.WIDE.U32 R4, R0, c[0x0][0x430], R4 ;  /* 0x00010c0000047a25 */ /* 0x000fe200078e0004 */
[----:B------:R-:W-:Y:S02]  /*aea0*/  SHFL.IDX PT, R8, R6, RZ, 0x1c1f ;  /* 0x001c1fff06087589 */ /* 0x000fe400000e0000 */
[----:B------:R-:W-:Y:S01]  /*aeb0*/  LEA.HI.X R2, R2, c[0x0][0x4ac], R3, 0x2, P0 ;  /* 0x00012b0002027a11 */ /* 0x000fe200000f1403 */
[----:B------:R-:W-:Y:S01]  /*aec0*/  IMAD R0, R0, c[0x0][0x434], R7 ;  /* 0x00010d0000007a24 */ /* 0x000fe200078e0207 */
[----:B------:R-:W-:Y:S01]  /*aed0*/  SHF.R.S32.HI R7, RZ, 0x1f, R10 ;  /* 0x0000001fff077819 */ /* 0x000fe2000001140a */
[----:B------:R-:W-:Y:S03]  /*aee0*/  SHFL.IDX PT, R6, R6, 0x1, 0x1c1f ;  /* 0x003c1f0006067f89 */ /* 0x000fe600000e0000 */
[----:B------:R-:W-:Y:S01]  /*aef0*/  IADD3 R3, R5, R0, RZ ;  /* 0x0000000005037210 */ /* 0x000fe20007ffe0ff */
[----:B------:R-:W-:Y:S01]  /*af00*/  IMAD R0, R7, c[0x0][0x428], RZ ;  /* 0x00010a0007007a24 */ /* 0x000fe200078e02ff */
[----:B------:R-:W1:Y:S01]  /*af10*/  SHFL.IDX PT, R9, R2, RZ, 0x1c1f ;  /* 0x001c1fff02097589 */ /* 0x000e6200000e0000 */
[----:B------:R-:W-:-:S02]  /*af20*/  IMAD R5, R20, c[0x0][0x388], RZ ;  /* 0x0000e20014057a24 */ /* 0x000fc400078e02ff */
[----:B------:R-:W-:Y:S01]  /*af30*/  IMAD R0, R10, c[0x0][0x42c], R0 ;  /* 0x00010b000a007a24 */ /* 0x000fe200078e0200 */
[----:B------:R2:W3:Y:S02]  /*af40*/  SHFL.IDX PT, R7, R2, 0x1, 0x1c1f ;  /* 0x003c1f0002077f89 */ /* 0x0004e400000e0000 */
[----:B------:R-:W-:-:S13]  /*af50*/  ISETP.GE.OR P2, PT, R11, R5, P1 ;  /* 0x000000050b00720c */ /* 0x000fda0000f46670 */
[----:B-1----:R1:W-:Y:S01]  /*af60*/  @!P2 ST.E [R8.64], R16 ;  /* 0x000000100800a985 */ /* 0x0023e2000c10190a */
[----:B--2---:R-:W-:Y:S01]  /*af70*/  IMAD.MOV.U32 R2, RZ, RZ, R4 ;  /* 0x000000ffff027224 */ /* 0x004fe200078e0004 */
[----:B------:R-:W-:-:S03]  /*af80*/  IADD3 R4, R11, 0x8, RZ ;  /* 0x000000080b047810 */ /* 0x000fc60007ffe0ff */
[----:B------:R-:W-:Y:S01]  /*af90*/  IMAD.WIDE.U32 R2, R10, c[0x0][0x428], R2 ;  /* 0x00010a000a027a25 */ /* 0x000fe200078e0002 */
[----:B------:R-:W-:-:S04]  /*afa0*/  ISETP.GE.OR P1, PT, R4, R5, P1 ;  /* 0x000000050400720c */ /* 0x000fc80000f26670 */
[----:B------:R-:W-:Y:S02]  /*afb0*/  IADD3 R0, R3, R0, RZ ;  /* 0x0000000003007210 */ /* 0x000fe40007ffe0ff */
[----:B------:R-:W-:-:S04]  /*afc0*/  LEA R20, P0, R2, c[0x0][0x400], 0x2 ;  /* 0x0001000002147a11 */ /* 0x000fc800078010ff */
[----:B------:R-:W-:Y:S02]  /*afd0*/  LEA.HI.X R19, R2, c[0x0][0x404], R0, 0x2, P0 ;  /* 0x0001010002137a11 */ /* 0x000fe400000f1400 */
[----:B------:R-:W-:Y:S01]  /*afe0*/  LOP3.LUT R0, R18, 0x7ffffffc, RZ, 0xc0, !PT ;  /* 0x7ffffffc12007812 */ /* 0x000fe200078ec0ff */
[----:B---3--:R1:W-:Y:S01]  /*aff0*/  @!P1 ST.E [R6.64], R17 ;  /* 0x0000001106009985 */ /* 0x0083e2000c10190a */
[-C--:B------:R-:W-:Y:S02]  /*b000*/  ISETP.GE.AND P1, PT, R11, R5.reuse, PT ;  /* 0x000000050b00720c */ /* 0x080fe40003f26270 */
[----:B------:R-:W-:Y:S01]  /*b010*/  ISETP.GE.AND P0, PT, R4, R5, PT ;  /* 0x000000050400720c */ /* 0x000fe20003f06270 */
[----:B------:R-:W-:Y:S01]  /*b020*/  IMAD.IADD R0, R14, 0x1, -R0 ;  /* 0x000000010e007824 */ /* 0x000fe200078e0a00 */
[----:B------:R1:W2:Y:S04]  /*b030*/  SHFL.IDX PT, R2, R20, RZ, 0x1c1f ;  /* 0x001c1fff14027589 */ /* 0x0002a800000e0000 */
[----:B------:R1:W3:Y:S01]  /*b040*/  SHFL.IDX PT, R3, R19, RZ, 0x1c1f ;  /* 0x001c1fff13037589 */ /* 0x0002e200000e0000 */
[----:B------:R-:W-:-:S04]  /*b050*/  SHF.L.U32 R4, R0, 0x1, RZ ;  /* 0x0000000100047819 */ /* 0x000fc800000006ff */
[----:B------:R-:W-:Y:S05]  /*b060*/  @P1 BRA `(.L_x_9) ;  /* 0x000008d000001947 */ /* 0x000fea0003800000 */
[C---:B-1----:R-:W-:Y:S02]  /*b070*/  IADD3 R7, R4.reuse, 0x8, RZ ;  /* 0x0000000804077810 */ /* 0x042fe40007ffe0ff */
[C---:B------:R-:W-:Y:S02]  /*b080*/  IADD3 R6, R4.reuse, 0x10, RZ ;  /* 0x0000001004067810 */ /* 0x040fe40007ffe0ff */
[C---:B------:R-:W-:Y:S02]  /*b090*/  IADD3 R5, R4.reuse, 0x18, RZ ;  /* 0x0000001804057810 */ /* 0x040fe40007ffe0ff */
[----:B------:R-:W-:Y:S02]  /*b0a0*/  ISETP.GE.AND P1, PT, R4, c[0x0][0x3c8], PT ;  /* 0x0000f20004007a0c */ /* 0x000fe40003f26270 */
[----:B------:R-:W-:Y:S02]  /*b0b0*/  ISETP.GE.AND P5, PT, R7, c[0x0][0x3c8], PT ;  /* 0x0000f20007007a0c */ /* 0x000fe40003fa6270 */
[----:B------:R-:W-:-:S02]  /*b0c0*/  ISETP.GE.AND P4, PT, R6, c[0x0][0x3c8], PT ;  /* 0x0000f20006007a0c */ /* 0x000fc40003f86270 */
[----:B------:R-:W-:Y:S02]  /*b0d0*/  ISETP.GE.AND P3, PT, R5, c[0x0][0x3c8], PT ;  /* 0x0000f20005007a0c */ /* 0x000fe40003f66270 */
[C---:B------:R-:W-:Y:S02]  /*b0e0*/  IADD3 R0, R4.reuse, 0x20, RZ ;  /* 0x0000002004007810 */ /* 0x040fe40007ffe0ff */
[----:B------:R-:W-:Y:S02]  /*b0f0*/  IADD3 R15, R4, 0x28, RZ ;  /* 0x00000028040f7810 */ /* 0x000fe40007ffe0ff */
[----:B------:R-:W-:Y:S01]  /*b100*/  ISETP.GE.AND P2, PT, R0, c[0x0][0x3c8], PT ;  /* 0x0000f20000007a0c */ /* 0x000fe20003f46270 */
[C---:B--23--:R-:W-:Y:S01]  /*b110*/  @!P1 IMAD.WIDE R8, R4.reuse, 0x4, R2 ;  /* 0x0000000404089825 */ /* 0x04cfe200078e0202 */
[----:B------:R-:W-:Y:S02]  /*b120*/  IADD3 R14, R4, 0x30, RZ ;  /* 0x00000030040e7810 */ /* 0x000fe40007ffe0ff */
[----:B------:R-:W-:-:S02]  /*b130*/  @!P5 LEA.HI R7, R7, R7, RZ, 0x1 ;  /* 0x000000070707d211 */ /* 0x000fc400078f08ff */
[----:B------:R-:W-:Y:S01]  /*b140*/  @!P4 LEA.HI R10, R6, R6, RZ, 0x1 ;  /* 0x00000006060ac211 */ /* 0x000fe200078f08ff */
[----:B------:R1:W-:Y:S01]  /*b150*/  @!P1 ST.E.64 [R8.64], R104 ;  /* 0x0000006808009985 */ /* 0x0003e2000c101b0a */
[----:B------:R-:W-:Y:S02]  /*b160*/  @!P3 LEA.HI R6, R5, R5, RZ, 0x1 ;  /* 0x000000050506b211 */ /* 0x000fe400078f08ff */
[----:B------:R-:W-:Y:S02]  /*b170*/  ISETP.GE.AND P6, PT, R15, c[0x0][0x3c8], PT ;  /* 0x0000f2000f007a0c */ /* 0x000fe40003fc6270 */
[----:B------:R-:W-:Y:S02]  /*b180*/  @!P5 LOP3.LUT R5, R7, 0xfffffffe, RZ, 0xc0, !PT ;  /* 0xfffffffe0705d812 */ /* 0x000fe400078ec0ff */
[----:B------:R-:W-:Y:S02]  /*b190*/  @!P4 LOP3.LUT R10, R10, 0xfffffffe, RZ, 0xc0, !PT ;  /* 0xfffffffe0a0ac812 */ /* 0x000fe400078ec0ff */
[----:B------:R-:W-:Y:S01]  /*b1a0*/  ISETP.GE.AND P1, PT, R14, c[0x0][0x3c8], PT ;  /* 0x0000f2000e007a0c */ /* 0x000fe20003f26270 */
[----:B------:R-:W-:Y:S01]  /*b1b0*/  @!P5 IMAD.WIDE R12, R5, 0x4, R2 ;  /* 0x00000004050cd825 */ /* 0x000fe200078e0202 */
[----:B------:R-:W-:-:S02]  /*b1c0*/  @!P3 LOP3.LUT R6, R6, 0xfffffffe, RZ, 0xc0, !PT ;  /* 0xfffffffe0606b812 */ /* 0x000fc400078ec0ff */
[----:B------:R-:W-:Y:S01]  /*b1d0*/  @!P2 LEA.HI R0, R0, R0, RZ, 0x1 ;  /* 0x000000000000a211 */ /* 0x000fe200078f08ff */
[--C-:B------:R-:W-:Y:S01]  /*b1e0*/  @!P4 IMAD.WIDE R10, R10, 0x4, R2.reuse ;  /* 0x000000040a0ac825 */ /* 0x100fe200078e0202 */
[----:B------:R2:W-:Y:S01]  /*b1f0*/  @!P5 ST.E.64 [R12.64], R108 ;  /* 0x0000006c0c00d985 */ /* 0x0005e2000c101b0a */
[----:B------:R-:W-:Y:S02]  /*b200*/  IADD3 R5, R4, 0x38, RZ ;  /* 0x0000003804057810 */ /* 0x000fe40007ffe0ff */
[----:B------:R-:W-:Y:S01]  /*b210*/  @!P2 LOP3.LUT R0, R0, 0xfffffffe, RZ, 0xc0, !PT ;  /* 0xfffffffe0000a812 */ /* 0x000fe200078ec0ff */
[----:B------:R3:W-:Y:S01]  /*b220*/  @!P4 ST.E.64 [R10.64], R112 ;  /* 0x000000700a00c985 */ /* 0x0007e2000c101b0a */
[----:B------:R-:W-:Y:S01]  /*b230*/  ISETP.GE.AND P5, PT, R5, c[0x0][0x3c8], PT ;  /* 0x0000f20005007a0c */ /* 0x000fe20003fa6270 */
[----:B-1----:R-:W-:-:S04]  /*b240*/  @!P3 IMAD.WIDE R8, R6, 0x4, R2 ;  /* 0x000000040608b825 */ /* 0x002fc800078e0202 */
[----:B------:R-:W-:Y:S01]  /*b250*/  @!P2 IMAD.WIDE R6, R0, 0x4, R2 ;  /* 0x000000040006a825 */ /* 0x000fe200078e0202 */
[----:B------:R1:W-:Y:S01]  /*b260*/  @!P3 ST.E.64 [R8.64], R116 ;  /* 0x000000740800b985 */ /* 0x0003e2000c101b0a */
[----:B------:R-:W-:Y:S02]  /*b270*/  @!P1 LEA.HI R0, R14, R14, RZ, 0x1 ;  /* 0x0000000e0e009211 */ /* 0x000fe400078f08ff */
[----:B------:R-:W-:Y:S01]  /*b280*/  IADD3 R14, R4, 0x60, RZ ;  /* 0x00000060040e7810 */ /* 0x000fe20007ffe0ff */
[----:B------:R4:W-:Y:S01]  /*b290*/  @!P2 ST.E.64 [R6.64], R120 ;  /* 0x000000780600a985 */ /* 0x0009e2000c101b0a */
[----:B------:R-:W-:Y:S02]  /*b2a0*/  @!P1 LOP3.LUT R0, R0, 0xfffffffe, RZ, 0xc0, !PT ;  /* 0xfffffffe00009812 */ /* 0x000fe400078ec0ff */
[C---:B--2---:R-:W-:Y:S02]  /*b2b0*/  IADD3 R12, R4.reuse, 0x50, RZ ;  /* 0x00000050040c7810 */ /* 0x044fe40007ffe0ff */
[----:B---3--:R-:W-:-:S02]  /*b2c0*/  IADD3 R10, R4, 0x40, RZ ;  /* 0x00000040040a7810 */ /* 0x008fc40007ffe0ff */
[----:B------:R-:W-:Y:S02]  /*b2d0*/  IADD3 R11, R4, 0x48, RZ ;  /* 0x00000048040b7810 */ /* 0x000fe40007ffe0ff */
[----:B------:R-:W-:Y:S02]  /*b2e0*/  ISETP.GE.AND P4, PT, R10, c[0x0][0x3c8], PT ;  /* 0x0000f2000a007a0c */ /* 0x000fe40003f86270 */
[----:B------:R-:W-:Y:S02]  /*b2f0*/  ISETP.GE.AND P3, PT, R11, c[0x0][0x3c8], PT ;  /* 0x0000f2000b007a0c */ /* 0x000fe40003f66270 */
[----:B------:R-:W-:Y:S02]  /*b300*/  ISETP.GE.AND P2, PT, R12, c[0x0][0x3c8], PT ;  /* 0x0000f2000c007a0c */ /* 0x000fe40003f46270 */
[----:B-1----:R-:W-:Y:S02]  /*b310*/  @!P6 LEA.HI R8, R15, R15, RZ, 0x1 ;  /* 0x0000000f0f08e211 */ /* 0x002fe400078f08ff */
[----:B------:R-:W-:-:S02]  /*b320*/  IADD3 R15, R4, 0x58, RZ ;  /* 0x00000058040f7810 */ /* 0x000fc40007ffe0ff */
[----:B------:R-:W-:Y:S01]  /*b330*/  @!P6 LOP3.LUT R8, R8, 0xfffffffe, RZ, 0xc0, !PT ;  /* 0xfffffffe0808e812 */ /* 0x000fe200078ec0ff */
[----:B----4-:R-:W-:Y:S01]  /*b340*/  @!P1 IMAD.WIDE R6, R0, 0x4, R2 ;  /* 0x0000000400069825 */ /* 0x010fe200078e0202 */
[----:B------:R-:W-:-:S05]  /*b350*/  @!P5 LEA.HI R0, R5, R5, RZ, 0x1 ;  /* 0x000000050500d211 */ /* 0x000fca00078f08ff */
[----:B------:R-:W-:Y:S01]  /*b360*/  @!P2 LEA.HI R5, R12, R12, RZ, 0x1 ;  /* 0x0000000c0c05a211 */ /* 0x000fe200078f08ff */
[--C-:B------:R-:W-:Y:S01]  /*b370*/  @!P6 IMAD.WIDE R8, R8, 0x4, R2.reuse ;  /* 0x000000040808e825 */ /* 0x100fe200078e0202 */
[----:B------:R-:W-:Y:S02]  /*b380*/  @!P5 LOP3.LUT R0, R0, 0xfffffffe, RZ, 0xc0, !PT ;  /* 0xfffffffe0000d812 */ /* 0x000fe400078ec0ff */
[----:B------:R-:W-:Y:S02]  /*b390*/  @!P2 LOP3.LUT R5, R5, 0xfffffffe, RZ, 0xc0, !PT ;  /* 0xfffffffe0505a812 */ /* 0x000fe400078ec0ff */
[----:B------:R-:W-:Y:S01]  /*b3a0*/  @!P6 ST.E.64 [R8.64], R124 ;  /* 0x0000007c0800e985 */ /* 0x000fe2000c101b0a */
[----:B------:R-:W-:Y:S02]  /*b3b0*/  ISETP.GE.AND P6, PT, R14, c[0x0][0x3c8], PT ;  /* 0x0000f2000e007a0c */ /* 0x000fe40003fc6270 */
[----:B------:R-:W-:Y:S01]  /*b3c0*/  @!P2 IMAD.WIDE R12, R5, 0x4, R2 ;  /* 0x00000004050ca825 */ /* 0x000fe200078e0202 */
[----:B------:R1:W-:Y:S01]  /*b3d0*/  @!P1 ST.E.64 [R6.64], R128 ;  /* 0x0000008006009985 */ /* 0x0003e2000c101b0a */
[----:B------:R-:W-:-:S02]  /*b3e0*/  ISETP.GE.AND P1, PT, R15, c[0x0][0x3c8], PT ;  /* 0x0000f2000f007a0c */ /* 0x000fc40003f26270 */
[----:B------:R-:W-:Y:S02]  /*b3f0*/  IADD3 R5, R4, 0x68, RZ ;  /* 0x0000006804057810 */ /* 0x000fe40007ffe0ff */
[----:B-1----:R-:W-:Y:S02]  /*b400*/  @!P4 LEA.HI R7, R10, R10, RZ, 0x1 ;  /* 0x0000000a0a07c211 */ /* 0x002fe400078f08ff */
[----:B------:R-:W-:Y:S01]  /*b410*/  @!P3 LEA.HI R6, R11, R11, RZ, 0x1 ;  /* 0x0000000b0b06b211 */ /* 0x000fe200078f08ff */
[--C-:B------:R-:W-:Y:S01]  /*b420*/  @!P5 IMAD.WIDE R10, R0, 0x4, R2.reuse ;  /* 0x00000004000ad825 */ /* 0x100fe200078e0202 */
[----:B------:R-:W-:Y:S02]  /*b430*/  @!P4 LOP3.LUT R7, R7, 0xfffffffe, RZ, 0xc0, !PT ;  /* 0xfffffffe0707c812 */ /* 0x000fe400078ec0ff */
[----:B------:R-:W-:Y:S02]  /*b440*/  @!P3 LOP3.LUT R6, R6, 0xfffffffe, RZ, 0xc0, !PT ;  /* 0xfffffffe0606b812 */ /* 0x000fe400078ec0ff */
[----:B------:R1:W-:Y:S01]  /*b450*/  @!P5 ST.E.64 [R10.64], R132 ;  /* 0x000000840a00d985 */ /* 0x0003e2000c101b0a */
[----:B------:R-:W-:Y:S01]  /*b460*/  @!P4 IMAD.WIDE R8, R7, 0x4, R2 ;  /* 0x000000040708c825 */ /* 0x000fe200078e0202 */
[----:B------:R-:W-:-:S02]  /*b470*/  ISETP.GE.AND P5, PT, R5, c[0x0][0x3c8], PT ;  /* 0x0000f20005007a0c */ /* 0x000fc40003fa6270 */
[----:B------:R-:W-:Y:S01]  /*b480*/  @!P6 LEA.HI R0, R14, R14, RZ, 0x1 ;  /* 0x0000000e0e00e211 */ /* 0x000fe200078f08ff */
[----:B------:R-:W-:Y:S01]  /*b490*/  @!P3 IMAD.WIDE R6, R6, 0x4, R2 ;  /* 0x000000040606b825 */ /* 0x000fe200078e0202 */
[----:B------:R2:W-:Y:S02]  /*b4a0*/  @!P4 ST.E.64 [R8.64], R136 ;  /* 0x000000880800c985 */ /* 0x0005e4000c101b0a */
[----:B------:R-:W-:Y:S02]  /*b4b0*/  @!P6 LOP3.LUT R0, R0, 0xfffffffe, RZ, 0xc0, !PT ;  /* 0xfffffffe0000e812 */ /* 0x000fe400078ec0ff */
[----:B------:R3:W-:Y:S04]  /*b4c0*/  @!P3 ST.E.64 [R6.64], R140 ;  /* 0x0000008c0600b985 */ /* 0x0007e8000c101b0a */
[----:B------:R4:W-:Y:S01]  /*b4d0*/  @!P2 ST.E.64 [R12.64], R144 ;  /* 0x000000900c00a985 */ /* 0x0009e2000c101b0a */
[----:B-1----:R-:W-:-:S02]  /*b4e0*/  IADD3 R10, R4, 0x78, RZ ;  /* 0x00000078040a7810 */ /* 0x002fc40007ffe0ff */
[----:B------:R-:W-:Y:S02]  /*b4f0*/  IADD3 R11, R4, 0x80, RZ ;  /* 0x00000080040b7810 */ /* 0x000fe40007ffe0ff */
[----:B------:R-:W-:Y:S02]  /*b500*/  ISETP.GE.AND P3, PT, R10, c[0x0][0x3c8], PT ;  /* 0x0000f2000a007a0c */ /* 0x000fe40003f66270 */
[----:B--2---:R-:W-:Y:S02]  /*b510*/  IADD3 R9, R4, 0x70, RZ ;  /* 0x0000007004097810 */ /* 0x004fe40007ffe0ff */
[----:B------:R-:W-:Y:S02]  /*b520*/  ISETP.GE.AND P2, PT, R11, c[0x0][0x3c8], PT ;  /* 0x0000f2000b007a0c */ /* 0x000fe40003f46270 */
[----:B---3--:R-:W-:Y:S02]  /*b530*/  @!P1 LEA.HI R6, R15, R15, RZ, 0x1 ;  /* 0x0000000f0f069211 */ /* 0x008fe400078f08ff */
[----:B------:R-:W-:-:S02]  /*b540*/  ISETP.GE.AND P4, PT, R9, c[0x0][0x3c8], PT ;  /* 0x0000f20009007a0c */ /* 0x000fc40003f86270 */
[----:B------:R-:W-:Y:S02]  /*b550*/  @!P1 LOP3.LUT R6, R6, 0xfffffffe, RZ, 0xc0, !PT ;  /* 0xfffffffe06069812 */ /* 0x000fe400078ec0ff */
[----:B----4-:R-:W-:Y:S02]  /*b560*/  IADD3 R12, R4, 0x88, RZ ;  /* 0x00000088040c7810 */ /* 0x010fe40007ffe0ff */
[----:B------:R-:W-:Y:S01]  /*b570*/  @!P5 LEA.HI R8, R5, R5, RZ, 0x1 ;  /* 0x000000050508d211 */ /* 0x000fe200078f08ff */
[----:B------:R-:W-:-:S05]  /*b580*/  @!P1 IMAD.WIDE R6, R6, 0x4, R2 ;  /* 0x0000000406069825 */ /* 0x000fca00078e0202 */
[----:B------:R1:W-:Y:S01]  /*b590*/  @!P1 ST.E.64 [R6.64], R148 ;  /* 0x0000009406009985 */ /* 0x0003e2000c101b0a */
[----:B------:R-:W-:Y:S02]  /*b5a0*/  ISETP.GE.AND P1, PT, R12, c[0x0][0x3c8], PT ;  /* 0x0000f2000c007a0c */ /* 0x000fe40003f26270 */
[----:B------:R-:W-:-:S04]  /*b5b0*/  @!P4 LEA.HI R5, R9, R9, RZ, 0x1 ;  /* 0x000000090905c211 */ /* 0x000fc800078f08ff */
[----:B------:R-:W-:-:S07]  /*b5c0*/  @!P4 LOP3.LUT R5, R5, 0xfffffffe, RZ, 0xc0, !PT ;  /* 0xfffffffe0505c812 */ /* 0x000fce00078ec0ff */
[----:B------:R-:W-:Y:S01]  /*b5d0*/  @!P1 LEA.HI R9, R12, R12, RZ, 0x1 ;  /* 0x0000000c0c099211 */ /* 0x000fe200078f08ff */
[----:B-1----:R-:W-:Y:S01]  /*b5e0*/  @!P6 IMAD.WIDE R6, R0, 0x4, R2 ;  /* 0x000000040006e825 */ /* 0x002fe200078e0202 */
[----:B------:R-:W-:-:S04]  /*b5f0*/  @!P3 LEA.HI R0, R10, R10, RZ, 0x1 ;  /* 0x0000000a0a00b211 */ /* 0x000fc800078f08ff */
[----:B------:R1:W-:Y:S01]  /*b600*/  @!P6 ST.E.64 [R6.64], R52 ;  /* 0x000000340600e985 */ /* 0x0003e2000c101b0a */
[----:B------:R-:W-:Y:S02]  /*b610*/  @!P3 LOP3.LUT R12, R0, 0xfffffffe, RZ, 0xc0, !PT ;  /* 0xfffffffe000cb812 */ /* 0x000fe400078ec0ff */
[----:B------:R-:W-:-:S03]  /*b620*/  @!P1 LOP3.LUT R0, R9, 0xfffffffe, RZ, 0xc0, !PT ;  /* 0xfffffffe09009812 */ /* 0x000fc600078ec0ff */
[--C-:B------:R-:W-:Y:S01]  /*b630*/  @!P3 IMAD.WIDE R12, R12, 0x4, R2.reuse ;  /* 0x000000040c0cb825 */ /* 0x100fe200078e0202 */
[----:B-1----:R-:W-:Y:S02]  /*b640*/  @!P5 LOP3.LUT R6, R8, 0xfffffffe, RZ, 0xc0, !PT ;  /* 0xfffffffe0806d812 */ /* 0x002fe400078ec0ff */
[----:B------:R-:W-:Y:S01]  /*b650*/  @!P2 LEA.HI R8, R11, R11, RZ, 0x1 ;  /* 0x0000000b0b08a211 */ /* 0x000fe200078f08ff */
[--C-:B------:R-:W-:Y:S01]  /*b660*/  @!P4 IMAD.WIDE R10, R5, 0x4, R2.reuse ;  /* 0x00000004050ac825 */ /* 0x100fe200078e0202 */
[----:B------:R-:W-:Y:S02]  /*b670*/  IADD3 R5, R4, 0xb0, RZ ;  /* 0x000000b004057810 */ /* 0x000fe40007ffe0ff */
[----:B------:R-:W-:Y:S01]  /*b680*/  @!P2 LOP3.LUT R8, R8, 0xfffffffe, RZ, 0xc0, !PT ;  /* 0xfffffffe0808a812 */ /* 0x000fe200078ec0ff */
[----:B------:R-:W-:-:S04]  /*b690*/  @!P5 IMAD.WIDE R6, R6, 0x4, R2 ;  /* 0x000000040606d825 */ /* 0x000fc800078e0202 */
[--C-:B------:R-:W-:Y:S01]  /*b6a0*/  @!P2 IMAD.WIDE R8, R8, 0x4, R2.reuse ;  /* 0x000000040808a825 */ /* 0x100fe200078e0202 */
[----:B------:R1:W-:Y:S04]  /*b6b0*/  @!P5 ST.E.64 [R6.64], R56 ;  /* 0x000000380600d985 */ /* 0x0003e8000c101b0a */
[----:B------:R2:W-:Y:S04]  /*b6c0*/  @!P4 ST.E.64 [R10.64], R60 ;  /* 0x0000003c0a00c985 */ /* 0x0005e8000c101b0a */
[----:B------:R-:W-:Y:S04]  /*b6d0*/  @!P3 ST.E.64 [R12.64], R64 ;  /* 0x000000400c00b985 */ /* 0x000fe8000c101b0a */
[----:B------:R3:W-:Y:S01]  /*b6e0*/  @!P2 ST.E.64 [R8.64], R68 ;  /* 0x000000440800a985 */ /* 0x0007e2000c101b0a */
[----:B------:R-:W-:Y:S01]  /*b6f0*/  ISETP.GE.AND P2, PT, R5, c[0x0][0x3c8], PT ;  /* 0x0000f20005007a0c */ /* 0x000fe20003f46270 */
[----:B-1----:R-:W-:Y:S01]  /*b700*/  @!P1 IMAD.WIDE R6, R0, 0x4, R2 ;  /* 0x0000000400069825 */ /* 0x002fe200078e0202 */
[----:B------:R-:W-:-:S02]  /*b710*/  IADD3 R0, R4, 0xb8, RZ ;  /* 0x000000b804007810 */ /* 0x000fc40007ffe0ff */
[----:B--2---:R-:W-:Y:S02]  /*b720*/  IADD3 R10, R4, 0x90, RZ ;  /* 0x00000090040a7810 */ /* 0x004fe40007ffe0ff */
[----:B------:R1:W-:Y:S01]  /*b730*/  @!P1 ST.E.64 [R6.64], R72 ;  /* 0x0000004806009985 */ /* 0x0003e2000c101b0a */
[----:B------:R-:W-:Y:S02]  /*b740*/  ISETP.GE.AND P1, PT, R0, c[0x0][0x3c8], PT ;  /* 0x0000f20000007a0c */ /* 0x000fe40003f26270 */
[----:B------:R-:W-:Y:S02]  /*b750*/  ISETP.GE.AND P6, PT, R10, c[0x0][0x3c8], PT ;  /* 0x0000f2000a007a0c */ /* 0x000fe40003fc6270 */
[----:B---3--:R-:W-:-:S04]  /*b760*/  IADD3 R8, R4, 0x98, RZ ;  /* 0x0000009804087810 */ /* 0x008fc80007ffe0ff */
[----:B------:R-:W-:-:S05]  /*b770*/  ISETP.GE.AND P5, PT, R8, c[0x0][0x3c8], PT ;  /* 0x0000f20008007a0c */ /* 0x000fca0003fa6270 */
[----:B------:R-:W-:Y:S02]  /*b780*/  @!P1 LEA.HI R0, R0, R0, RZ, 0x1 ;  /* 0x0000000000009211 */ /* 0x000fe400078f08ff */
[----:B------:R-:W-:Y:S02]  /*b790*/  @!P6 LEA.HI R10, R10, R10, RZ, 0x1 ;  /* 0x0000000a0a0ae211 */ /* 0x000fe400078f08ff */
[----:B------:R-:W-:-:S04]  /*b7a0*/  @!P1 LOP3.LUT R0, R0, 0xfffffffe, RZ, 0xc0, !PT ;  /* 0xfffffffe00009812 */ /* 0x000fc800078ec0ff */
[----:B------:R-:W-:-:S04]  /*b7b0*/  @!P5 LEA.HI R12, R8, R8, RZ, 0x1 ;  /* 0x00000008080cd211 */ /* 0x000fc800078f08ff */
[----:B------:R-:W-:Y:S02]  /*b7c0*/  @!P5 LOP3.LUT R12, R12, 0xfffffffe, RZ, 0xc0, !PT ;  /* 0xfffffffe0c0cd812 */ /* 0x000fe400078ec0ff */
[C---:B-1----:R-:W-:Y:S02]  /*b7d0*/  IADD3 R7, R4.reuse, 0xa0, RZ ;  /* 0x000000a004077810 */ /* 0x042fe40007ffe0ff */
[----:B------:R-:W-:Y:S01]  /*b7e0*/  IADD3 R6, R4, 0xa8, RZ ;  /* 0x000000a804067810 */ /* 0x000fe20007ffe0ff */
[----:B------:R-:W-:Y:S01]  /*b7f0*/  @!P5 IMAD.WIDE R12, R12, 0x4, R2 ;  /* 0x000000040c0cd825 */ /* 0x000fe200078e0202 */
[----:B------:R-:W-:Y:S02]  /*b800*/  ISETP.GE.AND P4, PT, R7, c[0x0][0x3c8], PT ;  /* 0x0000f20007007a0c */ /* 0x000fe40003f86270 */
[----:B------:R-:W-:-:S11]  /*b810*/  ISETP.GE.AND P3, PT, R6, c[0x0][0x3c8], PT ;  /* 0x0000f20006007a0c */ /* 0x000fd60003f66270 */
[----:B------:R-:W-:Y:S02]  /*b820*/  @!P4 LEA.HI R8, R7, R7, RZ, 0x1 ;  /* 0x000000070708c211 */ /* 0x000fe400078f08ff */
[----:B------:R-:W-:Y:S02]  /*b830*/  @!P3 LEA.HI R7, R6, R6, RZ, 0x1 ;  /* 0x000000060607b211 */ /* 0x000fe400078f08ff */
[----:B------:R-:W-:Y:S02]  /*b840*/  @!P2 LEA.HI R6, R5, R5, RZ, 0x1 ;  /* 0x000000050506a211 */ /* 0x000fe400078f08ff */
[----:B------:R-:W-:Y:S02]  /*b850*/  @!P6 LOP3.LUT R5, R10, 0xfffffffe, RZ, 0xc0, !PT ;  /* 0xfffffffe0a05e812 */ /* 0x000fe400078ec0ff */
[----:B------:R-:W-:Y:S02]  /*b860*/  @!P4 LOP3.LUT R8, R8, 0xfffffffe, RZ, 0xc0, !PT ;  /* 0xfffffffe0808c812 */ /* 0x000fe400078ec0ff */
[----:B------:R-:W-:Y:S01]  /*b870*/  @!P3 LOP3.LUT R7, R7, 0xfffffffe, RZ, 0xc0, !PT ;  /* 0xfffffffe0707b812 */ /* 0x000fe200078ec0ff */
[----:B------:R-:W-:Y:S01]  /*b880*/  @!P6 IMAD.WIDE R14, R5, 0x4, R2 ;  /* 0x00000004050ee825 */ /* 0x000fe200078e0202 */
[----:B------:R-:W-:-:S03]  /*b890*/  @!P2 LOP3.LUT R6, R6, 0xfffffffe, RZ, 0xc0, !PT ;  /* 0xfffffffe0606a812 */ /* 0x000fc600078ec0ff */
[--C-:B------:R-:W-:Y:S01]  /*b8a0*/  @!P4 IMAD.WIDE R10, R8, 0x4, R2.reuse ;  /* 0x00000004080ac825 */ /* 0x100fe200078e0202 */
[----:B------:R1:W-:Y:S03]  /*b8b0*/  @!P6 ST.E.64 [R14.64], R76 ;  /* 0x0000004c0e00e985 */ /* 0x0003e6000c101b0a */
[--C-:B------:R-:W-:Y:S01]  /*b8c0*/  @!P3 IMAD.WIDE R8, R7, 0x4, R2.reuse ;  /* 0x000000040708b825 */ /* 0x100fe200078e0202 */
[----:B------:R1:W-:Y:S03]  /*b8d0*/  @!P5 ST.E.64 [R12.64], R80 ;  /* 0x000000500c00d985 */ /* 0x0003e6000c101b0a */
[--C-:B------:R-:W-:Y:S01]  /*b8e0*/  @!P2 IMAD.WIDE R6, R6, 0x4, R2.reuse ;  /* 0x000000040606a825 */ /* 0x100fe200078e0202 */
[----:B------:R1:W-:Y:S03]  /*b8f0*/  @!P4 ST.E.64 [R10.64], R84 ;  /* 0x000000540a00c985 */ /* 0x0003e6000c101b0a */
[----:B------:R-:W-:Y:S01]  /*b900*/  @!P1 IMAD.WIDE R2, R0, 0x4, R2 ;  /* 0x0000000400029825 */ /* 0x000fe200078e0202 */
[----:B------:R1:W-:Y:S04]  /*b910*/  @!P3 ST.E.64 [R8.64], R88 ;  /* 0x000000580800b985 */ /* 0x0003e8000c101b0a */
[----:B------:R1:W-:Y:S04]  /*b920*/  @!P2 ST.E.64 [R6.64], R92 ;  /* 0x0000005c0600a985 */ /* 0x0003e8000c101b0a */
[----:B------:R1:W-:Y:S02]  /*b930*/  @!P1 ST.E.64 [R2.64], R96 ;  /* 0x0000006002009985 */ /* 0x0003e4000c101b0a */
.L_x_9:
[----:B------:R-:W-:Y:S05]  /*b940*/  BSYNC B0 ;  /* 0x0000000000007941 */ /* 0x000fea0003800000 */
.L_x_8:
[----:B-1-3--:R1:W3:Y:S04]  /*b950*/  SHFL.IDX PT, R3, R19, 0x1, 0x1c1f ;  /* 0x003c1f0013037f89 */ /* 0x00a2e800000e0000 */
[----:B--2---:R1:W2:Y:S01]  /*b960*/  SHFL.IDX PT, R2, R20, 0x1, 0x1c1f ;  /* 0x003c1f0014027f89 */ /* 0x0042a200000e0000 */
[----:B------:R-:W-:Y:S05]  /*b970*/  @P0 EXIT ;  /* 0x000000000000094d */ /* 0x000fea0003800000 */
[C---:B------:R-:W-:Y:S02]  /*b980*/  IADD3 R0, R4.reuse, 0x8, RZ ;  /* 0x0000000804007810 */ /* 0x040fe40007ffe0ff */
[----:B------:R-:W-:-:S02]  /*b990*/  IADD3 R5, R4, 0x10, RZ ;  /* 0x0000001004057810 */ /* 0x000fc40007ffe0ff */
[----:B------:R-:W-:Y:S02]  /*b9a0*/  ISETP.GE.AND P0, PT, R0, c[0x0][0x3c8], PT ;  /* 0x0000f20000007a0c */ /* 0x000fe40003f06270 */
[----:B------:R-:W-:Y:S02]  /*b9b0*/  IADD3 R10, R4, 0x18, RZ ;  /* 0x00000018040a7810 */ /* 0x000fe40007ffe0ff */
[----:B------:R-:W-:Y:S02]  /*b9c0*/  ISETP.GE.AND P6, PT, R5, c[0x0][0x3c8], PT ;  /* 0x0000f20005007a0c */ /* 0x000fe40003fc6270 */
[----:B------:R-:W-:Y:S02]  /*b9d0*/  ISETP.GE.AND P5, PT, R10, c[0x0][0x3c8], PT ;  /* 0x0000f2000a007a0c */ /* 0x000fe40003fa6270 */
[C---:B------:R-:W-:Y:S02]  /*b9e0*/  ISETP.GE.AND P1, PT, R4.reuse, c[0x0][0x3c8], PT ;  /* 0x0000f20004007a0c */ /* 0x040fe40003f26270 */
[----:B------:R-:W-:-:S02]  /*b9f0*/  IADD3 R11, R4, 0x20, RZ ;  /* 0x00000020040b7810 */ /* 0x000fc40007ffe0ff */
[----:B------:R-:W-:Y:S02]  /*ba00*/  IADD3 R12, R4, 0x28, RZ ;  /* 0x00000028040c7810 */ /* 0x000fe40007ffe0ff */
[----:B------:R-:W-:Y:S02]  /*ba10*/  @!P0 LEA.HI R0, R0, R0, RZ, 0x1 ;  /* 0x0000000000008211 */ /* 0x000fe400078f08ff */
[----:B------:R-:W-:Y:S02]  /*ba20*/  IADD3 R13, R4, 0x30, RZ ;  /* 0x00000030040d7810 */ /* 0x000fe40007ffe0ff */
[----:B------:R-:W-:Y:S02]  /*ba30*/  @!P0 LOP3.LUT R0, R0, 0xfffffffe, RZ, 0xc0, !PT ;  /* 0xfffffffe00008812 */ /* 0x000fe400078ec0ff */
[----:B------:R-:W-:Y:S01]  /*ba40*/  ISETP.GE.AND P4, PT, R11, c[0x0][0x3c8], PT ;  /* 0x0000f2000b007a0c */ /* 0x000fe20003f86270 */
[----:B--23--:R-:W-:Y:S01]  /*ba50*/  @!P1 IMAD.WIDE R8, R4, 0x4, R2 ;  /* 0x0000000404089825 */ /* 0x00cfe200078e0202 */
[----:B------:R-:W-:-:S02]  /*ba60*/  ISETP.GE.AND P3, PT, R12, c[0x0][0x3c8], PT ;  /* 0x0000f2000c007a0c */ /* 0x000fc40003f66270 */
[----:B------:R-:W-:Y:S01]  /*ba70*/  ISETP.GE.AND P2, PT, R13, c[0x0][0x3c8], PT ;  /* 0x0000f2000d007a0c */ /* 0x000fe20003f46270 */
[----:B------:R-:W-:Y:S01]  /*ba80*/  @!P0 IMAD.WIDE R6, R0, 0x4, R2 ;  /* 0x0000000400068825 */ /* 0x000fe200078e0202 */
[----:B------:R-:W-:Y:S01]  /*ba90*/  @!P6 LEA.HI R0, R5, R5, RZ, 0x1 ;  /* 0x000000050500e211 */ /* 0x000fe200078f08ff */
[----:B------:R2:W-:Y:S01]  /*baa0*/  @!P1 ST.E.64 [R8.64], R106 ;  /* 0x0000006a08009985 */ /* 0x0005e2000c101b0a */
[----:B------:R-:W-:Y:S02]  /*bab0*/  @!P5 LEA.HI R5, R10, R10, RZ, 0x1 ;  /* 0x0000000a0a05d211 */ /* 0x000fe400078f08ff */
[----:B------:R-:W-:Y:S01]  /*bac0*/  @!P6 LOP3.LUT R0, R0, 0xfffffffe, RZ, 0xc0, !PT ;  /* 0xfffffffe0000e812 */ /* 0x000fe200078ec0ff */
[----:B------:R3:W-:Y:S01]  /*bad0*/  @!P0 ST.E.64 [R6.64], R110 ;  /* 0x0000006e06008985 */ /* 0x0007e2000c101b0a */
[C---:B------:R-:W-:Y:S02]  /*bae0*/  IADD3 R14, R4.reuse, 0x38, RZ ;  /* 0x00000038040e7810 */ /* 0x040fe40007ffe0ff */
[----:B------:R-:W-:-:S02]  /*baf0*/  IADD3 R15, R4, 0x40, RZ ;  /* 0x00000040040f7810 */ /* 0x000fc40007ffe0ff */
[----:B------:R-:W-:Y:S02]  /*bb00*/  @!P5 LOP3.LUT R5, R5, 0xfffffffe, RZ, 0xc0, !PT ;  /* 0xfffffffe0505d812 */ /* 0x000fe400078ec0ff */
[----:B------:R-:W-:Y:S02]  /*bb10*/  ISETP.GE.AND P1, PT, R14, c[0x0][0x3c8], PT ;  /* 0x0000f2000e007a0c */ /* 0x000fe40003f26270 */
[----:B------:R-:W-:Y:S02]  /*bb20*/  ISETP.GE.AND P0, PT, R15, c[0x0][0x3c8], PT ;  /* 0x0000f2000f007a0c */ /* 0x000fe40003f06270 */
[C---:B------:R-:W-:Y:S02]  /*bb30*/  IADD3 R16, R4.reuse, 0x48, RZ ;  /* 0x0000004804107810 */ /* 0x040fe40007ffe0ff */
[----:B------:R-:W-:Y:S01]  /*bb40*/  IADD3 R17, R4, 0x50, RZ ;  /* 0x0000005004117810 */ /* 0x000fe20007ffe0ff */
[----:B--2---:R-:W-:Y:S01]  /*bb50*/  @!P6 IMAD.WIDE R8, R0, 0x4, R2 ;  /* 0x000000040008e825 */ /* 0x004fe200078e0202 */
[----:B------:R-:W-:-:S03]  /*bb60*/  @!P4 LEA.HI R0, R11, R11, RZ, 0x1 ;  /* 0x0000000b0b00c211 */ /* 0x000fc600078f08ff */
[----:B---3--:R-:W-:Y:S01]  /*bb70*/  @!P5 IMAD.WIDE R6, R5, 0x4, R2 ;  /* 0x000000040506d825 */ /* 0x008fe200078e0202 */
[----:B------:R2:W-:Y:S01]  /*bb80*/  @!P6 ST.E.64 [R8.64], R114 ;  /* 0x000000720800e985 */ /* 0x0005e2000c101b0a */
[----:B------:R-:W-:Y:S02]  /*bb90*/  @!P4 LOP3.LUT R0, R0, 0xfffffffe, RZ, 0xc0, !PT ;  /* 0xfffffffe0000c812 */ /* 0x000fe400078ec0ff */
[----:B------:R-:W-:Y:S01]  /*bba0*/  ISETP.GE.AND P6, PT, R16, c[0x0][0x3c8], PT ;  /* 0x0000f20010007a0c */ /* 0x000fe20003fc6270 */
[----:B------:R3:W-:Y:S01]  /*bbb0*/  @!P5 ST.E.64 [R6.64], R118 ;  /* 0x000000760600d985 */ /* 0x0007e2000c101b0a */
[----:B------:R-:W-:Y:S02]  /*bbc0*/  ISETP.GE.AND P5, PT, R17, c[0x0][0x3c8], PT ;  /* 0x0000f20011007a0c */ /* 0x000fe40003fa6270 */
[----:B------:R-:W-:-:S04]  /*bbd0*/  @!P0 LEA.HI R5, R15, R15, RZ, 0x1 ;  /* 0x0000000f0f058211 */ /* 0x000fc800078f08ff */
[----:B------:R-:W-:Y:S02]  /*bbe0*/  @!P0 LOP3.LUT R5, R5, 0xfffffffe, RZ, 0xc0, !PT ;  /* 0xfffffffe05058812 */ /* 0x000fe400078ec0ff */
[----:B--2---:R-:W-:Y:S02]  /*bbf0*/  @!P3 LEA.HI R8, R12, R12, RZ, 0x1 ;  /* 0x0000000c0c08b211 */ /* 0x004fe400078f08ff */
[----:B---3--:R-:W-:Y:S02]  /*bc00*/  @!P2 LEA.HI R7, R13, R13, RZ, 0x1 ;  /* 0x0000000d0d07a211 */ /* 0x008fe400078f08ff */
[----:B------:R-:W-:Y:S02]  /*bc10*/  @!P3 LOP3.LUT R8, R8, 0xfffffffe, RZ, 0xc0, !PT ;  /* 0xfffffffe0808b812 */ /* 0x000fe400078ec0ff */
[----:B------:R-:W-:Y:S02]  /*bc20*/  @!P2 LOP3.LUT R7, R7, 0xfffffffe, RZ, 0xc0, !PT ;  /* 0xfffffffe0707a812 */ /* 0x000fe400078ec0ff */
[----:B------:R-:W-:Y:S01]  /*bc30*/  @!P1 LEA.HI R6, R14, R14, RZ, 0x1 ;  /* 0x0000000e0e069211 */ /* 0x000fe200078f08ff */
[----:B------:R-:W-:Y:S01]  /*bc40*/  @!P4 IMAD.WIDE R14, R0, 0x4, R2 ;  /* 0x00000004000ec825 */ /* 0x000fe200078e0202 */
[----:B------:R-:W-:-:S02]  /*bc50*/  @!P6 LEA.HI R0, R16, R16, RZ, 0x1 ;  /* 0x000000101000e211 */ /* 0x000fc400078f08ff */
[----:B------:R-:W-:Y:S01]  /*bc60*/  @!P1 LOP3.LUT R6, R6, 0xfffffffe, RZ, 0xc0, !PT ;  /* 0xfffffffe06069812 */ /* 0x000fe200078ec0ff */
[--C-:B------:R-:W-:Y:S01]  /*bc70*/  @!P3 IMAD.WIDE R12, R8, 0x4, R2.reuse ;  /* 0x00000004080cb825 */ /* 0x100fe200078e0202 */
[----:B------:R2:W-:Y:S01]  /*bc80*/  @!P4 ST.E.64 [R14.64], R122 ;  /* 0x0000007a0e00c985 */ /* 0x0005e2000c101b0a */
[----:B------:R-:W-:Y:S02]  /*bc90*/  @!P6 LOP3.LUT R0, R0, 0xfffffffe, RZ, 0xc0, !PT ;  /* 0xfffffffe0000e812 */ /* 0x000fe400078ec0ff */
[--C-:B------:R-:W-:Y:S01]  /*bca0*/  @!P2 IMAD.WIDE R10, R7, 0x4, R2.reuse ;  /* 0x00000004070aa825 */ /* 0x100fe200078e0202 */
[----:B------:R3:W-:Y:S01]  /*bcb0*/  @!P3 ST.E.64 [R12.64], R126 ;  /* 0x0000007e0c00b985 */ /* 0x0007e2000c101b0a */
[----:B------:R-:W-:Y:S02]  /*bcc0*/  IADD3 R16, R4, 0x80, RZ ;  /* 0x0000008004107810 */ /* 0x000fe40007ffe0ff */
[--C-:B------:R-:W-:Y:S01]  /*bcd0*/  @!P1 IMAD.WIDE R8, R6, 0x4, R2.reuse ;  /* 0x0000000406089825 */ /* 0x100fe200078e0202 */
[----:B------:R4:W-:Y:S03]  /*bce0*/  @!P2 ST.E.64 [R10.64], R130 ;  /* 0x000000820a00a985 */ /* 0x0009e6000c101b0a */
[----:B------:R-:W-:Y:S01]  /*bcf0*/  @!P0 IMAD.WIDE R6, R5, 0x4, R2 ;  /* 0x0000000405068825 */ /* 0x000fe200078e0202 */
[----:B------:R-:W-:Y:S01]  /*bd00*/  @!P5 LEA.HI R5, R17, R17, RZ, 0x1 ;  /* 0x000000111105d211 */ /* 0x000fe200078f08ff */
[----:B------:R1:W-:Y:S01]  /*bd10*/  @!P1 ST.E.64 [R8.64], R134 ;  /* 0x0000008608009985 */ /* 0x0003e2000c101b0a */
[----:B------:R-:W-:-:S02]  /*bd20*/  IADD3 R17, R4, 0x88, RZ ;  /* 0x0000008804117810 */ /* 0x000fc40007ffe0ff */
[----:B------:R-:W-:Y:S01]  /*bd30*/  @!P5 LOP3.LUT R5, R5, 0xfffffffe, RZ, 0xc0, !PT ;  /* 0xfffffffe0505d812 */ /* 0x000fe200078ec0ff */
[----:B------:R1:W-:Y:S01]  /*bd40*/  @!P0 ST.E.64 [R6.64], R138 ;  /* 0x0000008a06008985 */ /* 0x0003e2000c101b0a */
[C---:B--2---:R-:W-:Y:S02]  /*bd50*/  IADD3 R14, R4.reuse, 0x78, RZ ;  /* 0x00000078040e7810 */ /* 0x044fe40007ffe0ff */
[C---:B---3--:R-:W-:Y:S02]  /*bd60*/  IADD3 R12, R4.reuse, 0x68, RZ ;  /* 0x00000068040c7810 */ /* 0x048fe40007ffe0ff */
[C---:B------:R-:W-:Y:S02]  /*bd70*/  IADD3 R13, R4.reuse, 0x70, RZ ;  /* 0x00000070040d7810 */ /* 0x040fe40007ffe0ff */
[C---:B----4-:R-:W-:Y:S02]  /*bd80*/  IADD3 R10, R4.reuse, 0x58, RZ ;  /* 0x00000058040a7810 */ /* 0x050fe40007ffe0ff */
[----:B------:R-:W-:-:S02]  /*bd90*/  IADD3 R11, R4, 0x60, RZ ;  /* 0x00000060040b7810 */ /* 0x000fc40007ffe0ff */
[----:B------:R-:W-:Y:S01]  /*bda0*/  ISETP.GE.AND P4, PT, R10, c[0x0][0x3c8], PT ;  /* 0x0000f2000a007a0c */ /* 0x000fe20003f86270 */
[--C-:B-1----:R-:W-:Y:S01]  /*bdb0*/  @!P6 IMAD.WIDE R8, R0, 0x4, R2.reuse ;  /* 0x000000040008e825 */ /* 0x102fe200078e0202 */
[----:B------:R-:W-:Y:S02]  /*bdc0*/  ISETP.GE.AND P3, PT, R11, c[0x0][0x3c8], PT ;  /* 0x0000f2000b007a0c */ /* 0x000fe40003f66270 */
[----:B------:R-:W-:Y:S01]  /*bdd0*/  ISETP.GE.AND P2, PT, R12, c[0x0][0x3c8], PT ;  /* 0x0000f2000c007a0c */ /* 0x000fe20003f46270 */
[----:B------:R-:W-:Y:S01]  /*bde0*/  @!P5 IMAD.WIDE R6, R5, 0x4, R2 ;  /* 0x000000040506d825 */ /* 0x000fe200078e0202 */
[----:B------:R-:W-:Y:S01]  /*bdf0*/  ISETP.GE.AND P0, PT, R14, c[0x0][0x3c8], PT ;  /* 0x0000f2000e007a0c */ /* 0x000fe20003f06270 */
[----:B------:R1:W-:Y:S01]  /*be00*/  @!P6 ST.E.64 [R8.64], R142 ;  /* 0x0000008e0800e985 */ /* 0x0003e2000c101b0a */
[----:B------:R-:W-:Y:S02]  /*be10*/  ISETP.GE.AND P1, PT, R13, c[0x0][0x3c8], PT ;  /* 0x0000f2000d007a0c */ /* 0x000fe40003f26270 */
[----:B------:R-:W-:Y:S01]  /*be20*/  ISETP.GE.AND P6, PT, R16, c[0x0][0x3c8], PT ;  /* 0x0000f20010007a0c */ /* 0x000fe20003fc6270 */
[----:B------:R2:W-:Y:S01]  /*be30*/  @!P5 ST.E.64 [R6.64], R146 ;  /* 0x000000920600d985 */ /* 0x0005e2000c101b0a */
[----:B------:R-:W-:-:S02]  /*be40*/  ISETP.GE.AND P5, PT, R17, c[0x0][0x3c8], PT ;  /* 0x0000f20011007a0c */ /* 0x000fc40003fa6270 */
[----:B------:R-:W-:-:S04]  /*be50*/  @!P4 LEA.HI R0, R10, R10, RZ, 0x1 ;  /* 0x0000000a0a00c211 */ /* 0x000fc800078f08ff */
[----:B------:R-:W-:Y:S02]  /*be60*/  @!P4 LOP3.LUT R0, R0, 0xfffffffe, RZ, 0xc0, !PT ;  /* 0xfffffffe0000c812 */ /* 0x000fe400078ec0ff */
[----:B------:R-:W-:-:S03]  /*be70*/  @!P0 LEA.HI R5, R14, R14, RZ, 0x1 ;  /* 0x0000000e0e058211 */ /* 0x000fc600078f08ff */
[----:B------:R-:W-:Y:S01]  /*be80*/  @!P4 IMAD.WIDE R14, R0, 0x4, R2 ;  /* 0x00000004000ec825 */ /* 0x000fe200078e0202 */
[----:B------:R-:W-:Y:S02]  /*be90*/  @!P0 LOP3.LUT R5, R5, 0xfffffffe, RZ, 0xc0, !PT ;  /* 0xfffffffe05058812 */ /* 0x000fe400078ec0ff */
[----:B------:R-:W-:Y:S02]  /*bea0*/  @!P6 LEA.HI R0, R16, R16, RZ, 0x1 ;  /* 0x000000101000e211 */ /* 0x000fe400078f08ff */
[----:B------:R3:W-:Y:S02]  /*beb0*/  @!P4 ST.E.64 [R14.64], R150 ;  /* 0x000000960e00c985 */ /* 0x0007e4000c101b0a */
[----:B------:R-:W-:Y:S02]  /*bec0*/  @!P6 LOP3.LUT R0, R0, 0xfffffffe, RZ, 0xc0, !PT ;  /* 0xfffffffe0000e812 */ /* 0x000fe400078ec0ff */
[----:B-1----:R-:W-:Y:S02]  /*bed0*/  @!P3 LEA.HI R8, R11, R11, RZ, 0x1 ;  /* 0x0000000b0b08b211 */ /* 0x002fe400078f08ff */
[----:B--2---:R-:W-:-:S02]  /*bee0*/  @!P2 LEA.HI R7, R12, R12, RZ, 0x1 ;  /* 0x0000000c0c07a211 */ /* 0x004fc400078f08ff */
[----:B------:R-:W-:Y:S02]  /*bef0*/  @!P3 LOP3.LUT R8, R8, 0xfffffffe, RZ, 0xc0, !PT ;  /* 0xfffffffe0808b812 */ /* 0x000fe400078ec0ff */
[----:B------:R-:W-:Y:S02]  /*bf00*/  @!P2 LOP3.LUT R7, R7, 0xfffffffe, RZ, 0xc0, !PT ;  /* 0xfffffffe0707a812 */ /* 0x000fe400078ec0ff */
[----:B------:R-:W-:Y:S01]  /*bf10*/  @!P1 LEA.HI R6, R13, R13, RZ, 0x1 ;  /* 0x0000000d0d069211 */ /* 0x000fe200078f08ff */
[----:B------:R-:W-:-:S03]  /*bf20*/  @!P3 IMAD.WIDE R12, R8, 0x4, R2 ;  /* 0x00000004080cb825 */ /* 0x000fc600078e0202 */
[----:B------:R-:W-:Y:S01]  /*bf30*/  @!P1 LOP3.LUT R6, R6, 0xfffffffe, RZ, 0xc0, !PT ;  /* 0xfffffffe06069812 */ /* 0x000fe200078ec0ff */
[--C-:B------:R-:W-:Y:S01]  /*bf40*/  @!P2 IMAD.WIDE R10, R7, 0x4, R2.reuse ;  /* 0x00000004070aa825 */ /* 0x100fe200078e0202 */
[----:B------:R1:W-:Y:S03]  /*bf50*/  @!P3 ST.E.64 [R12.64], R54 ;  /* 0x000000360c00b985 */ /* 0x0003e6000c101b0a */
[--C-:B------:R-:W-:Y:S01]  /*bf60*/  @!P1 IMAD.WIDE R8, R6, 0x4, R2.reuse ;  /* 0x0000000406089825 */ /* 0x100fe200078e0202 */
[----:B------:R2:W-:Y:S01]  /*bf70*/  @!P2 ST.E.64 [R10.64], R58 ;  /* 0x0000003a0a00a985 */ /* 0x0005e2000c101b0a */
[----:B---3--:R-:W-:Y:S02]  /*bf80*/  IADD3 R14, R4, 0xb0, RZ ;  /* 0x000000b0040e7810 */ /* 0x008fe40007ffe0ff */
[----:B------:R-:W-:Y:S01]  /*bf90*/  @!P0 IMAD.WIDE R6, R5, 0x4, R2 ;  /* 0x0000000405068825 */ /* 0x000fe200078e0202 */
[----:B------:R-:W-:Y:S01]  /*bfa0*/  @!P5 LEA.HI R5, R17, R17, RZ, 0x1 ;  /* 0x000000111105d211 */ /* 0x000fe200078f08ff */
[----:B------:R3:W-:Y:S03]  /*bfb0*/  @!P1 ST.E.64 [R8.64], R62 ;  /* 0x0000003e08009985 */ /* 0x0007e6000c101b0a */
[----:B------:R-:W-:Y:S01]  /*bfc0*/  @!P5 LOP3.LUT R5, R5, 0xfffffffe, RZ, 0xc0, !PT ;  /* 0xfffffffe0505d812 */ /* 0x000fe200078ec0ff */
[----:B------:R4:W-:Y:S01]  /*bfd0*/  @!P0 ST.E.64 [R6.64], R66 ;  /* 0x0000004206008985 */ /* 0x0009e2000c101b0a */
[----:B------:R-:W-:-:S02]  /*bfe0*/  ISETP.GE.AND P0, PT, R14, c[0x0][0x3c8], PT ;  /* 0x0000f2000e007a0c */ /* 0x000fc40003f06270 */
[C---:B-1----:R-:W-:Y:S02]  /*bff0*/  IADD3 R12, R4.reuse, 0xa0, RZ ;  /* 0x000000a0040c7810 */ /* 0x042fe40007ffe0ff */
[C---:B------:R-:W-:Y:S02]  /*c000*/  IADD3 R13, R4.reuse, 0xa8, RZ ;  /* 0x000000a8040d7810 */ /* 0x040fe40007ffe0ff */
[C---:B--2---:R-:W-:Y:S02]  /*c010*/  IADD3 R10, R4.reuse, 0x90, RZ ;  /* 0x00000090040a7810 */ /* 0x044fe40007ffe0ff */
[----:B------:R-:W-:Y:S02]  /*c020*/  IADD3 R11, R4, 0x98, RZ ;  /* 0x00000098040b7810 */ /* 0x000fe40007ffe0ff */
[----:B------:R-:W-:Y:S01]  /*c030*/  ISETP.GE.AND P4, PT, R10, c[0x0][0x3c8], PT ;  /* 0x0000f2000a007a0c */ /* 0x000fe20003f86270 */
[----:B---3--:R-:W-:Y:S01]  /*c040*/  @!P6 IMAD.WIDE R8, R0, 0x4, R2 ;  /* 0x000000040008e825 */ /* 0x008fe200078e0202 */
[----:B------:R-:W-:-:S02]  /*c050*/  ISETP.GE.AND P3, PT, R11, c[0x0][0x3c8], PT ;  /* 0x0000f2000b007a0c */ /* 0x000fc40003f66270 */
[----:B------:R-:W-:Y:S01]  /*c060*/  ISETP.GE.AND P2, PT, R12, c[0x0][0x3c8], PT ;  /* 0x0000f2000c007a0c */ /* 0x000fe20003f46270 */
[----:B----4-:R-:W-:Y:S01]  /*c070*/  @!P5 IMAD.WIDE R6, R5, 0x4, R2 ;  /* 0x000000040506d825 */ /* 0x010fe200078e0202 */
[----:B------:R-:W-:Y:S01]  /*c080*/  ISETP.GE.AND P1, PT, R13, c[0x0][0x3c8], PT ;  /* 0x0000f2000d007a0c */ /* 0x000fe20003f26270 */
[----:B------:R1:W-:Y:S01]  /*c090*/  @!P6 ST.E.64 [R8.64], R70 ;  /* 0x000000460800e985 */ /* 0x0003e2000c101b0a */
[----:B------:R-:W-:-:S03]  /*c0a0*/  @!P0 LEA.HI R5, R14, R14, RZ, 0x1 ;  /* 0x0000000e0e058211 */ /* 0x000fc600078f08ff */
[----:B------:R2:W-:Y:S01]  /*c0b0*/  @!P5 ST.E.64 [R6.64], R74 ;  /* 0x0000004a0600d985 */ /* 0x0005e2000c101b0a */
[----:B------:R-:W-:Y:S02]  /*c0c0*/  @!P0 LOP3.LUT R5, R5, 0xfffffffe, RZ, 0xc0, !PT ;  /* 0xfffffffe05058812 */ /* 0x000fe400078ec0ff */
[----:B------:R-:W-:-:S04]  /*c0d0*/  @!P4 LEA.HI R0, R10, R10, RZ, 0x1 ;  /* 0x0000000a0a00c211 */ /* 0x000fc800078f08ff */
[----:B------:R-:W-:-:S05]  /*c0e0*/  @!P4 LOP3.LUT R0, R0, 0xfffffffe, RZ, 0xc0, !PT ;  /* 0xfffffffe0000c812 */ /* 0x000fca00078ec0ff */
[----:B------:R-:W-:Y:S01]  /*c0f0*/  @!P4 IMAD.WIDE R14, R0, 0x4, R2 ;  /* 0x00000004000ec825 */ /* 0x000fe200078e0202 */
[----:B------:R-:W-:-:S04]  /*c100*/  IADD3 R0, R4, 0xb8, RZ ;  /* 0x000000b804007810 */ /* 0x000fc80007ffe0ff */
[----:B------:R3:W-:Y:S01]  /*c110*/  @!P4 ST.E.64 [R14.64], R78 ;  /* 0x0000004e0e00c985 */ /* 0x0007e2000c101b0a */
[----:B-1----:R-:W-:Y:S02]  /*c120*/  @!P3 LEA.HI R8, R11, R11, RZ, 0x1 ;  /* 0x0000000b0b08b211 */ /* 0x002fe400078f08ff */
[----:B--2---:R-:W-:Y:S02]  /*c130*/  @!P2 LEA.HI R7, R12, R12, RZ, 0x1 ;  /* 0x0000000c0c07a211 */ /* 0x004fe400078f08ff */
[----:B------:R-:W-:Y:S02]  /*c140*/  @!P1 LEA.HI R6, R13, R13, RZ, 0x1 ;  /* 0x0000000d0d069211 */ /* 0x000fe400078f08ff */
[----:B------:R-:W-:Y:S02]  /*c150*/  @!P3 LOP3.LUT R8, R8, 0xfffffffe, RZ, 0xc0, !PT ;  /* 0xfffffffe0808b812 */ /* 0x000fe400078ec0ff */
[----:B------:R-:W-:Y:S02]  /*c160*/  @!P2 LOP3.LUT R7, R7, 0xfffffffe, RZ, 0xc0, !PT ;  /* 0xfffffffe0707a812 */ /* 0x000fe400078ec0ff */
[----:B------:R-:W-:Y:S01]  /*c170*/  @!P1 LOP3.LUT R6, R6, 0xfffffffe, RZ, 0xc0, !PT ;  /* 0xfffffffe06069812 */ /* 0x000fe200078ec0ff */
[----:B------:R-:W-:-:S04]  /*c180*/  @!P3 IMAD.WIDE R12, R8, 0x4, R2 ;  /* 0x00000004080cb825 */ /* 0x000fc800078e0202 */
[--C-:B------:R-:W-:Y:S01]  /*c190*/  @!P2 IMAD.WIDE R10, R7, 0x4, R2.reuse ;  /* 0x00000004070aa825 */ /* 0x100fe200078e0202 */
[----:B------:R3:W-:Y:S03]  /*c1a0*/  @!P3 ST.E.64 [R12.64], R82 ;  /* 0x000000520c00b985 */ /* 0x0007e6000c101b0a */
[--C-:B------:R-:W-:Y:S01]  /*c1b0*/  @!P1 IMAD.WIDE R8, R6, 0x4, R2.reuse ;  /* 0x0000000406089825 */ /* 0x100fe200078e0202 */
[----:B------:R3:W-:Y:S03]  /*c1c0*/  @!P2 ST.E.64 [R10.64], R86 ;  /* 0x000000560a00a985 */ /* 0x0007e6000c101b0a */
[----:B------:R-:W-:Y:S01]  /*c1d0*/  @!P0 IMAD.WIDE R6, R5, 0x4, R2 ;  /* 0x0000000405068825 */ /* 0x000fe200078e0202 */
[----:B------:R3:W-:Y:S04]  /*c1e0*/  @!P1 ST.E.64 [R8.64], R90 ;  /* 0x0000005a08009985 */ /* 0x0007e8000c101b0a */
[----:B------:R3:W-:Y:S01]  /*c1f0*/  @!P0 ST.E.64 [R6.64], R94 ;  /* 0x0000005e06008985 */ /* 0x0007e2000c101b0a */
[----:B------:R-:W-:-:S13]  /*c200*/  ISETP.GE.AND P0, PT, R0, c[0x0][0x3c8], PT ;  /* 0x0000f20000007a0c */ /* 0x000fda0003f06270 */
[----:B------:R-:W-:Y:S05]  /*c210*/  @P0 EXIT ;  /* 0x000000000000094d */ /* 0x000fea0003800000 */
[----:B------:R-:W-:-:S04]  /*c220*/  LEA.HI R0, R0, R0, RZ, 0x1 ;  /* 0x0000000000007211 */ /* 0x000fc800078f08ff */
[----:B------:R-:W-:-:S05]  /*c230*/  LOP3.LUT R0, R0, 0xfffffffe, RZ, 0xc0, !PT ;  /* 0xfffffffe00007812 */ /* 0x000fca00078ec0ff */
[----:B------:R-:W-:-:S05]  /*c240*/  IMAD.WIDE R2, R0, 0x4, R2 ;  /* 0x0000000400027825 */ /* 0x000fca00078e0202 */
[----:B------:R-:W-:Y:S01]  /*c250*/  ST.E.64 [R2.64], R98 ;  /* 0x0000006202007985 */ /* 0x000fe2000c101b0a */
[----:B------:R-:W-:Y:S05]  /*c260*/  EXIT ;  /* 0x000000000000794d */ /* 0x000fea0003800000 */
.L_x_7:
[----:B------:R-:W1:Y:S02]  /*c270*/  S2R R0, SR_TID.X ;  /* 0x0000000000007919 */ /* 0x000e640000002100 */
[----:B-1----:R-:W-:-:S13]  /*c280*/  ISETP.GT.AND P0, PT, R0, 0x7f, PT ;  /* 0x0000007f0000780c */ /* 0x002fda0003f04270 */
[----:B------:R-:W-:Y:S05]  /*c290*/  @P0 EXIT ;  /* 0x000000000000094d */ /* 0x000fea0003800000 */
[----:B------:R-:W1:Y:S01]  /*c2a0*/  S2R R8, SR_CTAID.X ;  /* 0x0000000000087919 */ /* 0x000e620000002500 */
[----:B------:R-:W-:-:S05]  /*c2b0*/  MOV R3, c[0x0][0x4e8] ;  /* 0x00013a0000037a02 */ /* 0x000fca0000000f00 */
[----:B------:R-:W-:Y:S01]  /*c2c0*/  IMAD R2, R3, c[0x0][0x388], RZ ;  /* 0x0000e20003027a24 */ /* 0x000fe200078e02ff */
[----:B-1----:R-:W-:-:S04]  /*c2d0*/  LEA R8, R8, R0, 0x7 ;  /* 0x0000000008087211 */ /* 0x002fc800078e38ff */
[----:B------:R-:W-:-:S13]  /*c2e0*/  ISETP.GE.AND P0, PT, R8, R2, PT ;  /* 0x000000020800720c */ /* 0x000fda0003f06270 */
[----:B------:R-:W-:Y:S05]  /*c2f0*/  @P0 EXIT ;  /* 0x000000000000094d */ /* 0x000fea0003800000 */
[----:B------:R-:W1:Y:S01]  /*c300*/  S2R R7, SR_CTAID.Z ;  /* 0x0000000000077919 */ /* 0x000e620000002700 */
[----:B------:R-:W-:Y:S01]  /*c310*/  USHF.R.S32.HI UR6, URZ, 0x1f, UR9 ;  /* 0x0000001f3f067899 */ /* 0x000fe20008011409 */
[----:B------:R-:W-:Y:S01]  /*c320*/  ISETP.NE.AND P0, PT, R3, 0x1, PT ;  /* 0x000000010300780c */ /* 0x000fe20003f05270 */
[----:B------:R-:W-:Y:S01]  /*c330*/  ULDC.64 UR4, c[0x0][0x4d0] ;  /* 0x0001340000047ab9 */ /* 0x000fe20000000a00 */
[----:B------:R-:W2:Y:S01]  /*c340*/  S2R R9, SR_CTAID.Y ;  /* 0x0000000000097919 */ /* 0x000ea20000002600 */
[----:B------:R-:W-:Y:S01]  /*c350*/  UIMAD UR6, UR6, UR4, URZ ;  /* 0x00000004060672a4 */ /* 0x000fe2000f8e023f */
[----:B------:R-:W-:Y:S01]  /*c360*/  IADD3 R4, RZ, -UR9, RZ ;  /* 0x80000009ff047c10 */ /* 0x000fe2000fffe0ff */
[----:B------:R-:W-:Y:S01]  /*c370*/  UIMAD.WIDE.U32 UR12, UR9, UR4, URZ ;  /* 0x00000004090c72a5 */ /* 0x000fe2000f8e003f */
[----:B------:R-:W-:Y:S01]  /*c380*/  MOV R0, R8 ;  /* 0x0000000800007202 */ /* 0x000fe20000000f00 */
[----:B------:R-:W-:-:S04]  /*c390*/  UIMAD UR4, UR9, UR5, UR6 ;  /* 0x00000005090472a4 */ /* 0x000fc8000f8e0206 */
[----:B------:R-:W-:Y:S01]  /*c3a0*/  UIADD3 UR4, UR13, UR4, URZ ;  /* 0x000000040d047290 */ /* 0x000fe2000fffe03f */
[----:B------:R-:W-:Y:S01]  /*c3b0*/  MOV R3, UR13 ;  /* 0x0000000d00037c02 */ /* 0x000fe20008000f00 */
[----:B------:R-:W-:-:S04]  /*c3c0*/  @P0 IMAD.HI.U32 R5, R8, c[0x0][0x4ec], RZ ;  /* 0x00013b0008050a27 */ /* 0x000fc800078e00ff */
[----:B------:R-:W-:Y:S01]  /*c3d0*/  IMAD.U32 R2, RZ, RZ, UR12 ;  /* 0x0000000cff027e24 */ /* 0x000fe2000f8e00ff */
[----:B------:R-:W-:Y:S01]  /*c3e0*/  @P0 SHF.R.U32.HI R0, RZ, c[0x0][0x4f0], R5 ;  /* 0x00013c00ff000a19 */ /* 0x000fe20000011605 */
[----:B------:R-:W-:Y:S01]  /*c3f0*/  IMAD.U32 R3, RZ, RZ, UR4 ;  /* 0x00000004ff037e24 */ /* 0x000fe2000f8e00ff */
[----:B-1----:R-:W-:-:S03]  /*c400*/  SHF.R.S32.HI R6, RZ, 0x1f, R7 ;  /* 0x0000001fff067819 */ /* 0x002fc60000011407 */
[----:B------:R-:W-:-:S04]  /*c410*/  IMAD.WIDE.U32 R2, R7, c[0x0][0x4d8], R2 ;  /* 0x0001360007027a25 */ /* 0x000fc800078e0002 */
[----:B------:R-:W-:Y:S02]  /*c420*/  IMAD R6, R6, c[0x0][0x4d8], RZ ;  /* 0x0001360006067a24 */ /* 0x000fe400078e02ff */
[----:B--2---:R-:W-:Y:S02]  /*c430*/  IMAD R4, R4, c[0x0][0x550], R9 ;  /* 0x0001540004047a24 */ /* 0x004fe400078e0209 */
[----:B------:R-:W-:Y:S01]  /*c440*/  IMAD R5, R7, c[0x0][0x4dc], R6 ;  /* 0x0001370007057a24 */ /* 0x000fe200078e0206 */
[----:B------:R-:W-:Y:S02]  /*c450*/  IADD3 R7, -R0, RZ, RZ ;  /* 0x000000ff00077210 */ /* 0x000fe40007ffe1ff */
[----:B------:R-:W-:Y:S01]  /*c460*/  SHF.R.S32.HI R6, RZ, 0x1f, R4 ;  /* 0x0000001fff067819 */ /* 0x000fe20000011404 */
[----:B------:R-:W-:Y:S02]  /*c470*/  IMAD.IADD R3, R5, 0x1, R3 ;  /* 0x0000000105037824 */ /* 0x000fe400078e0203 */
[----:B------:R-:W-:Y:S01]  /*c480*/  IMAD R5, R7, c[0x0][0x4e8], R8 ;  /* 0x00013a0007057a24 */ /* 0x000fe200078e0208 */
[----:B------:R-:W-:Y:S01]  /*c490*/  SHF.R.S32.HI R7, RZ, 0x1f, R0 ;  /* 0x0000001fff077819 */ /* 0x000fe20000011400 */
[----:B------:R-:W-:-:S02]  /*c4a0*/  IMAD R6, R6, c[0x0][0x4e0], RZ ;  /* 0x0001380006067a24 */ /* 0x000fc400078e02ff */
[----:B------:R-:W-:-:S04]  /*c4b0*/  IMAD.WIDE.U32 R2, R4, c[0x0][0x4e0], R2 ;  /* 0x0001380004027a25 */ /* 0x000fc800078e0002 */
[----:B------:R-:W-:Y:S01]  /*c4c0*/  IMAD R6, R4, c[0x0][0x4e4], R6 ;  /* 0x0001390004067a24 */ /* 0x000fe200078e0206 */
[----:B------:R-:W-:Y:S02]  /*c4d0*/  SHF.R.S32.HI R4, RZ, 0x1f, R5 ;  /* 0x0000001fff047819 */ /* 0x000fe40000011405 */
[----:B------:R-:W-:-:S03]  /*c4e0*/  IADD3 R2, P0, R0, R2, RZ ;  /* 0x0000000200027210 */ /* 0x000fc60007f1e0ff */
[----:B------:R-:W-:Y:S01]  /*c4f0*/  IMAD R0, R4, c[0x0][0x4c8], RZ ;  /* 0x0001320004007a24 */ /* 0x000fe200078e02ff */
[----:B------:R-:W-:-:S03]  /*c500*/  IADD3.X R3, R7, R3, R6, P0, !PT ;  /* 0x0000000307037210 */ /* 0x000fc600007fe406 */
[C---:B------:R-:W-:Y:S02]  /*c510*/  IMAD R0, R5.reuse, c[0x0][0x4cc], R0 ;  /* 0x0001330005007a24 */ /* 0x040fe400078e0200 */
[----:B------:R-:W-:-:S05]  /*c520*/  IMAD.WIDE.U32 R2, R5, c[0x0][0x4c8], R2 ;  /* 0x0001320005027a25 */ /* 0x000fca00078e0002 */
[----:B------:R-:W-:Y:S02]  /*c530*/  IADD3 R0, R3, R0, RZ ;  /* 0x0000000003007210 */ /* 0x000fe40007ffe0ff */
[----:B------:R-:W-:-:S04]  /*c540*/  LEA R4, P0, R2, c[0x0][0x4a8], 0x2 ;  /* 0x00012a0002047a11 */ /* 0x000fc800078010ff */
[----:B------:R-:W-:Y:S02]  /*c550*/  LEA.HI.X R5, R2, c[0x0][0x4ac], R0, 0x2, P0 ;  /* 0x00012b0002057a11 */ /* 0x000fe400000f1400 */
[----:B------:R-:W-:-:S05]  /*c560*/  MOV R0, 0xff800000 ;  /* 0xff80000000007802 */ /* 0x000fca0000000f00 */
[----:B------:R-:W-:Y:S01]  /*c570*/  STG.E [R4.64], R0 ;  /* 0x0000000004007986 */ /* 0x000fe2000c10190a */
[----:B------:R-:W-:Y:S05]  /*c580*/  EXIT ;  /* 0x000000000000794d */ /* 0x000fea0003800000 */
.L_x_10:
[----:B------:R-:W-:-:S00]  /*c590*/  BRA `(.L_x_10) ;  /* 0xfffffff000007947 */ /* 0x000fc0000383ffff */
[----:B------:R-:W-:-:S00]  /*c5a0*/  NOP ;  /* 0x0000000000007918 */ /* 0x000fc00000000000 */
        /* <DEDUP_REMOVED lines=13> */
.L_x_4919:


//--------------------- .text._ZN7cutlass13device_kernelIN5flash19enable_sm80_to_sm89INS1_16FlashAttnFwdSm80INS1_25CollectiveMainloopFwdSm80ILi8ELi1ELb0EN4cute5tupleIJNS5_1CILi128EEENS7_ILi64EEENS7_ILi192EEEEEELi192ENS_10bfloat16_tEfNS_4arch4Sm80ELb0ELb0ELb1ELb1ELb0ELb0ELb1ELb1EEENS1_21CollectiveEpilogueFwdINS6_IJS8_SA_S9_EEENS6_IJNS7_ILi1EEESI_SI_EEESC_SE_Li256ELb1ELb1ELb1ELb0EEENS1_36VarlenDynamicPersistentTileSchedulerILi128ELi64ELi256ELi256ELb1ELb1ELb0ELb0ELb1ELb1EEEEEEEEEvNT_6ParamsE --------------------------
	.section	.text._ZN7cutlass13device_kernelIN5flash19enable_sm80_to_sm89INS1_16FlashAttnFwdSm80INS1_25CollectiveMainloopFwdSm80ILi8ELi1ELb0EN4cute5tupleIJNS5_1CILi128EEENS7_ILi64EEENS7_ILi192EEEEEELi192ENS_10bfloat16_tEfNS_4arch4Sm80ELb0ELb0ELb1ELb1ELb0ELb0ELb1ELb1EEENS1_21CollectiveEpilogueFwdINS6_IJS8_SA_S9_EEENS6_IJNS7_ILi1EEESI_SI_EEESC_SE_Li256ELb1ELb1ELb1ELb0EEENS1_36VarlenDynamicPersistentTileSchedulerILi128ELi64ELi256ELi256ELb1ELb1ELb0ELb0ELb1ELb1EEEEEEEEEvNT_6ParamsE,"ax",@progbits
	.sectioninfo	@"SHI_REGISTERS=255"
	.align	128
.text._ZN7cutlass13device_kernelIN5flash19enable_sm80_to_sm89INS1_16FlashAttnFwdSm80INS1_25CollectiveMainloopFwdSm80ILi8ELi1ELb0EN4cute5tupleIJNS5_1CILi128EEENS7_ILi64EEENS7_ILi192EEEEEELi192ENS_10bfloat16_tEfNS_4arch4Sm80ELb0ELb0ELb1ELb1ELb0ELb0ELb1ELb1EEENS1_21CollectiveEpilogueFwdINS6_IJS8_SA_S9_EEENS6_IJNS7_ILi1EEESI_SI_EEESC_SE_Li256ELb1ELb1ELb1ELb0EEENS1_36VarlenDynamicPersistentTileSchedulerILi128ELi64ELi256ELi256ELb1ELb1ELb0ELb0ELb1ELb1EEEEEEEEEvNT_6ParamsE:
        .type           _ZN7cutlass13device_kernelIN5flash19enable_sm80_to_sm89INS1_16FlashAttnFwdSm80INS1_25CollectiveMainloopFwdSm80ILi8ELi1ELb0EN4cute5tupleIJNS5_1CILi128EEENS7_ILi64EEENS7_ILi192EEEEEELi192ENS_10bfloat16_tEfNS_4arch4Sm80ELb0ELb0ELb1ELb1ELb0ELb0ELb1ELb1EEENS1_21CollectiveEpilogueFwdINS6_IJS8_SA_S9_EEENS6_IJNS7_ILi1EEESI_SI_EEESC_SE_Li256ELb1ELb1ELb1ELb0EEENS1_36VarlenDynamicPersistentTileSchedulerILi128ELi64ELi256ELi256ELb1ELb1ELb0ELb0ELb1ELb1EEEEEEEEEvNT_6ParamsE,@function
        .size           _ZN7cutlass13device_kernelIN5flash19enable_sm80_to_sm89INS1_16FlashAttnFwdSm80INS1_25CollectiveMainloopFwdSm80ILi8ELi1ELb0EN4cute5tupleIJNS5_1CILi128EEENS7_ILi64EEENS7_ILi192EEEEEELi192ENS_10bfloat16_tEfNS_4arch4Sm80ELb0ELb0ELb1ELb1ELb0ELb0ELb1ELb1EEENS1_21CollectiveEpilogueFwdINS6_IJS8_SA_S9_EEENS6_IJNS7_ILi1EEESI_SI_EEESC_SE_Li256ELb1ELb1ELb1ELb0EEENS1_36VarlenDynamicPersistentTileSchedulerILi128ELi64ELi256ELi256ELb1ELb1ELb0ELb0ELb1ELb1EEEEEEEEEvNT_6ParamsE,(.L_x_4920 - _ZN7cutlass13device_kernelIN5flash19enable_sm80_to_sm89INS1_16FlashAttnFwdSm80INS1_25CollectiveMainloopFwdSm80ILi8ELi1ELb0EN4cute5tupleIJNS5_1CILi128EEENS7_ILi64EEENS7_ILi192EEEEEELi192ENS_10bfloat16_tEfNS_4arch4Sm80ELb0ELb0ELb1ELb1ELb0ELb0ELb1ELb1EEENS1_21CollectiveEpilogueFwdINS6_IJS8_SA_S9_EEENS6_IJNS7_ILi1EEESI_SI_EEESC_SE_Li256ELb1ELb1ELb1ELb0EEENS1_36VarlenDynamicPersistentTileSchedulerILi128ELi64ELi256ELi256ELb1ELb1ELb0ELb0ELb1ELb1EEEEEEEEEvNT_6ParamsE)
        .other          _ZN7cutlass13device_kernelIN5flash19enable_sm80_to_sm89INS1_16FlashAttnFwdSm80INS1_25CollectiveMainloopFwdSm80ILi8ELi1ELb0EN4cute5tupleIJNS5_1CILi128EEENS7_ILi64EEENS7_ILi192EEEEEELi192ENS_10bfloat16_tEfNS_4arch4Sm80ELb0ELb0ELb1ELb1ELb0ELb0ELb1ELb1EEENS1_21CollectiveEpilogueFwdINS6_IJS8_SA_S9_EEENS6_IJNS7_ILi1EEESI_SI_EEESC_SE_Li256ELb1ELb1ELb1ELb0EEENS1_36VarlenDynamicPersistentTileSchedulerILi128ELi64ELi256ELi256ELb1ELb1ELb0ELb0ELb1ELb1EEEEEEEEEvNT_6ParamsE,@"STO_CUDA_ENTRY STV_DEFAULT"
_ZN7cutlass13device_kernelIN5flash19enable_sm80_to_sm89INS1_16FlashAttnFwdSm80INS1_25CollectiveMainloopFwdSm80ILi8ELi1ELb0EN4cute5tupleIJNS5_1CILi128EEENS7_ILi64EEENS7_ILi192EEEEEELi192ENS_10bfloat16_tEfNS_4arch4Sm80ELb0ELb0ELb1ELb1ELb0ELb0ELb1ELb1EEENS1_21CollectiveEpilogueFwdINS6_IJS8_SA_S9_EEENS6_IJNS7_ILi1EEESI_SI_EEESC_SE_Li256ELb1ELb1ELb1ELb0EEENS1_36VarlenDynamicPersistentTileSchedulerILi128ELi64ELi256ELi256ELb1ELb1ELb0ELb0ELb1ELb1EEEEEEEEEvNT_6ParamsE:
[----:B------:R-:W-:-:S03]  /*0000*/  MOV R1, c[0x0][0x28] ;  /* 0x00000a0000017a02 */ /* 0x000fc60000000f00 */
[----:B------:R-:W1:Y:S01]  /*0010*/  S2R R2, SR_TID.X ;  /* 0x0000000000027919 */ /* 0x000e620000002100 */
[----:B------:R-:W-:Y:S01]  /*0020*/  IADD3 R1, R1, -0x40, RZ ;  /* 0xffffffc001017810 */ /* 0x000fe20007ffe0ff */
[----:B------:R-:W-:Y:S01]  /*0030*/  ULDC.64 UR6, c[0x0][0x118] ;  /* 0x0000460000067ab9 */ /* 0x000fe20000000a00 */
[----:B-1----:R-:W-:-:S05]  /*0040*/  SHF.R.U32.HI R0, RZ, 0x5, R2 ;  /* 0x00000005ff007819 */ /* 0x002fca0000011602 */
[----:B------:R-:W1:Y:S02]  /*0050*/  SHFL.IDX PT, R3, R0, RZ, 0x1f ;  /* 0x00001fff00037589 */ /* 0x000e6400000e0000 */
[----:B-1----:R-:W-:Y:S02]  /*0060*/  ISETP.NE.AND P0, PT, R3, RZ, PT ;  /* 0x000000ff0300720c */ /* 0x002fe40003f05270 */
[----:B------:R1:W-:Y:S11]  /*0070*/  STL [R1+0x34], R3 ;  /* 0x0000340301007387 */ /* 0x0003f60000100800 */
[----:B------:R-:W-:Y:S06]  /*0080*/  @P0 BAR.SYNC.DEFER_BLOCKING 0x5, 0x100 ;  /* 0x0144000000000b1d */ /* 0x000fec0000010000 */
[----:B------:R-:W2:Y:S04]  /*0090*/  @P0 LDS.128 R224, [0x18100] ;  /* 0x01810000ffe00984 */ /* 0x000ea80000000c00 */
[----:B------:R-:W-:Y:S06]  /*00a0*/  @P0 BAR.ARV 0x4, 0x100 ;  /* 0x0104000000000b1d */ /* 0x000fec0000002000 */
[----:B------:R-:W-:Y:S05]  /*00b0*/  @P0 BRA `(.L_x_11) ;  /* 0x00000a7000000947 */ /* 0x000fea0003800000 */
[----:B-1----:R-:W-:Y:S01]  /*00c0*/  LOP3.LUT R12, R2, 0x1f, RZ, 0xc0, !PT ;  /* 0x0000001f020c7812 */ /* 0x002fe200078ec0ff */
[----:B------:R-:W-:Y:S01]  /*00d0*/  CS2R R8, SRZ ;  /* 0x0000000000087805 */ /* 0x000fe2000001ff00 */
[----:B------:R-:W-:-:S02]  /*00e0*/  IMAD.MOV.U32 R7, RZ, RZ, RZ ;  /* 0x000000ffff077224 */ /* 0x000fc400078e00ff */
[----:B------:R-:W-:-:S04]  /*00f0*/  ISETP.NE.AND P6, PT, R12, 0x1f, PT ;  /* 0x0000001f0c00780c */ /* 0x000fc80003fc5270 */
[----:B------:R-:W-:-:S13]  /*0100*/  ISETP.GE.OR P0, PT, R12, c[0x0][0x53c], !P6 ;  /* 0x00014f000c007a0c */ /* 0x000fda0007706670 */
[----:B------:R-:W-:Y:S02]  /*0110*/  @!P0 IMAD.MOV.U32 R4, RZ, RZ, 0x4 ;  /* 0x00000004ff048424 */ /* 0x000fe400078e00ff */
[----:B------:R-:W-:Y:S02]  /*0120*/  @!P0 IMAD.MOV.U32 R2, RZ, RZ, 0x4 ;  /* 0x00000004ff028424 */ /* 0x000fe400078e00ff */
[----:B------:R-:W-:-:S04]  /*0130*/  @!P0 IMAD.WIDE.U32 R4, R12, R4, c[0x0][0x580] ;  /* 0x000160000c048625 */ /* 0x000fc800078e0004 */
[C---:B------:R-:W-:Y:S01]  /*0140*/  @!P0 IMAD.WIDE.U32 R2, R12.reuse, R2, c[0x0][0x578] ;  /* 0x00015e000c028625 */ /* 0x040fe200078e0002 */
[----:B------:R-:W3:Y:S04]  /*0150*/  @!P0 LDG.E R8, [R4.64] ;  /* 0x0000000604088981 */ /* 0x000ee8000c1e1900 */
[----:B------:R-:W3:Y:S01]  /*0160*/  @!P0 LDG.E R7, [R2.64] ;  /* 0x0000000602078981 */ /* 0x000ee2000c1e1900 */
[C---:B------:R-:W-:Y:S01]  /*0170*/  ISETP.NE.AND P5, PT, R12.reuse, RZ, PT ;  /* 0x000000ff0c00720c */ /* 0x040fe20003fa5270 */
[----:B------:R-:W1:Y:S01]  /*0180*/  S2UR UR4, SR_CTAID.X ;  /* 0x00000000000479c3 */ /* 0x000e620000002500 */
[C---:B------:R-:W-:Y:S02]  /*0190*/  ISETP.GE.U32.AND P4, PT, R12.reuse, 0x2, PT ;  /* 0x000000020c00780c */ /* 0x040fe40003f86070 */
[----:B------:R-:W-:-:S02]  /*01a0*/  ISETP.GE.U32.AND P3, PT, R12, 0x4, PT ;  /* 0x000000040c00780c */ /* 0x000fc40003f66070 */
[C---:B------:R-:W-:Y:S02]  /*01b0*/  ISETP.GE.U32.AND P2, PT, R12.reuse, 0x8, PT ;  /* 0x000000080c00780c */ /* 0x040fe40003f46070 */
[----:B------:R-:W-:Y:S01]  /*01c0*/  ISETP.GE.U32.AND P1, PT, R12, 0x10, PT ;  /* 0x000000100c00780c */ /* 0x000fe20003f26070 */
[----:B---3--:R-:W-:-:S05]  /*01d0*/  IMAD R4, R8, R7, RZ ;  /* 0x0000000708047224 */ /* 0x008fca00078e02ff */
[----:B------:R-:W3:Y:S02]  /*01e0*/  SHFL.UP PT, R0, R4, 0x1, RZ ;  /* 0x0420000004007989 */ /* 0x000ee400000e00ff */
[----:B---3--:R-:W-:-:S05]  /*01f0*/  SEL R0, R0, RZ, P5 ;  /* 0x000000ff00007207 */ /* 0x008fca0002800000 */
[----:B------:R-:W-:-:S05]  /*0200*/  IMAD.IADD R4, R4, 0x1, R0 ;  /* 0x0000000104047824 */ /* 0x000fca00078e0200 */
        /* <DEDUP_REMOVED lines=12> */
[----:B------:R-:W3:Y:S02]  /*02d0*/  SHFL.IDX PT, R6, R4, 0x1f, 0x1f ;  /* 0x03e01f0004067f89 */ /* 0x000ee400000e0000 */
[----:B---3--:R-:W-:-:S04]  /*02e0*/  IMAD R6, R6, c[0x0][0x538], RZ ;  /* 0x00014e0006067a24 */ /* 0x008fc800078e02ff */
[----:B------:R-:W-:Y:S01]  /*02f0*/  IMAD.MOV.U32 R0, RZ, RZ, R6 ;  /* 0x000000ffff007224 */ /* 0x000fe200078e0006 */
[----:B-1----:R-:W-:-:S13]  /*0300*/  ISETP.GT.AND P0, PT, R6, UR4, PT ;  /* 0x0000000406007c0c */ /* 0x002fda000bf04270 */
[----:B------:R-:W-:Y:S05]  /*0310*/  @P0 BRA `(.L_x_12) ;  /* 0x0000027000000947 */ /* 0x000fea0003800000 */
[----:B------:R-:W-:Y:S02]  /*0320*/  MOV R6, R0 ;  /* 0x0000000000067202 */ /* 0x000fe40000000f00 */
[----:B------:R-:W-:-:S04]  /*0330*/  MOV R9, RZ ;  /* 0x000000ff00097202 */ /* 0x000fc80000000f00 */
.L_x_16:
[----:B------:R-:W-:-:S04]  /*0340*/  IADD3 R0, R9, 0x1f, RZ ;  /* 0x0000001f09007810 */ /* 0x000fc80007ffe0ff */
[----:B------:R-:W-:-:S13]  /*0350*/  ISETP.GE.AND P0, PT, R0, c[0x0][0x53c], PT ;  /* 0x00014f0000007a0c */ /* 0x000fda0003f06270 */
[----:B------:R-:W-:Y:S05]  /*0360*/  @P0 BRA `(.L_x_13) ;  /* 0x0000074000000947 */ /* 0x000fea0003800000 */
[----:B------:R-:W-:Y:S01]  /*0370*/  MOV R9, R0 ;  /* 0x0000000000097202 */ /* 0x000fe20000000f00 */
[----:B------:R-:W-:Y:S01]  /*0380*/  IMAD.MOV.U32 R7, RZ, RZ, RZ ;  /* 0x000000ffff077224 */ /* 0x000fe200078e00ff */
[----:B------:R-:W-:Y:S02]  /*0390*/  MOV R8, RZ ;  /* 0x000000ff00087202 */ /* 0x000fe40000000f00 */
[----:B------:R-:W-:-:S04]  /*03a0*/  IADD3 R0, R12, R9, RZ ;  /* 0x000000090c007210 */ /* 0x000fc80007ffe0ff */
[----:B------:R-:W-:-:S13]  /*03b0*/  ISETP.GE.OR P0, PT, R0, c[0x0][0x53c], !P6 ;  /* 0x00014f0000007a0c */ /* 0x000fda0007706670 */
[----:B------:R-:W-:Y:S01]  /*03c0*/  @!P0 MOV R2, 0x4 ;  /* 0x0000000400028802 */ /* 0x000fe20000000f00 */
[----:B------:R-:W-:-:S04]  /*03d0*/  @!P0 IMAD.MOV.U32 R3, RZ, RZ, 0x4 ;  /* 0x00000004ff038424 */ /* 0x000fc800078e00ff */
[----:B------:R-:W-:-:S04]  /*03e0*/  @!P0 IMAD.WIDE R4, R0, R2, c[0x0][0x580] ;  /* 0x0001600000048625 */ /* 0x000fc800078e0202 */
[----:B------:R-:W-:Y:S01]  /*03f0*/  @!P0 IMAD.WIDE R2, R0, R3, c[0x0][0x578] ;  /* 0x00015e0000028625 */ /* 0x000fe200078e0203 */
[----:B------:R-:W3:Y:S04]  /*0400*/  @!P0 LDG.E R8, [R4.64] ;  /* 0x0000000604088981 */ /* 0x000ee8000c1e1900 */
[----:B------:R-:W3:Y:S02]  /*0410*/  @!P0 LDG.E R7, [R2.64] ;  /* 0x0000000602078981 */ /* 0x000ee4000c1e1900 */
[----:B---3--:R-:W-:Y:S01]  /*0420*/  IMAD R5, R8, R7, RZ ;  /* 0x0000000708057224 */ /* 0x008fe200078e02ff */
[----:B------:R-:W-:Y:S05]  /*0430*/  BRA.DIV ~URZ, `(.L_x_14) ;  /* 0x0000c6b27f007947 */ /* 0x000fea000b800000 */
[----:B------:R1:W3:Y:S02]  /*0440*/  SHFL.UP PT, R0, R5, 0x1, RZ ;  /* 0x0420000005007989 */ /* 0x0002e400000e00ff */
.L_x_104:
[----:B---3--:R-:W-:-:S04]  /*0450*/  SEL R0, R0, RZ, P5 ;  /* 0x000000ff00007207 */ /* 0x008fc80002800000 */
[----:B-1----:R-:W-:Y:S01]  /*0460*/  IADD3 R5, R5, R0, RZ ;  /* 0x0000000005057210 */ /* 0x002fe20007ffe0ff */
[----:B------:R-:W-:Y:S05]  /*0470*/  BRA.DIV ~URZ, `(.L_x_15) ;  /* 0x0000c6d27f007947 */ /* 0x000fea000b800000 */
[----:B------:R-:W1:Y:S02]  /*0480*/  SHFL.UP PT, R0, R5, 0x2, RZ ;  /* 0x0440000005007989 */ /* 0x000e6400000e00ff */
[----:B-1----:R-:W-:-:S05]  /*0490*/  SEL R0, R0, RZ, P4 ;  /* 0x000000ff00007207 */ /* 0x002fca0002000000 */
[----:B------:R-:W-:-:S05]  /*04a0*/  IMAD.IADD R0, R5, 0x1, R0 ;  /* 0x0000000105007824 */ /* 0x000fca00078e0200 */
        /* <DEDUP_REMOVED lines=9> */
[----:B------:R1:W3:Y:S02]  /*0540*/  SHFL.IDX PT, R0, R4, 0x1f, 0x1f ;  /* 0x03e01f0004007f89 */ /* 0x0002e400000e0000 */
.L_x_105:
[----:B---3--:R-:W-:-:S05]  /*0550*/  IMAD R0, R0, c[0x0][0x538], RZ ;  /* 0x00014e0000007a24 */ /* 0x008fca00078e02ff */
[----:B------:R-:W-:-:S04]  /*0560*/  IADD3 R6, R0, R6, RZ ;  /* 0x0000000600067210 */ /* 0x000fc80007ffe0ff */
[----:B------:R-:W-:-:S13]  /*0570*/  ISETP.GT.AND P0, PT, R6, UR4, PT ;  /* 0x0000000406007c0c */ /* 0x000fda000bf04270 */
[----:B-12---:R-:W-:Y:S05]  /*0580*/  @!P0 BRA `(.L_x_16) ;  /* 0xfffffdb000008947 */ /* 0x006fea000383ffff */
.L_x_12:
[----:B--2---:R-:W-:-:S05]  /*0590*/  IADD3 R224, -R0, R6, RZ ;  /* 0x0000000600e07210 */ /* 0x004fca0007ffe1ff */
[----:B------:R-:W-:-:S05]  /*05a0*/  IMAD R0, R4, c[0x0][0x538], R224 ;  /* 0x00014e0004007a24 */ /* 0x000fca00078e02e0 */
[----:B------:R-:W-:Y:S01]  /*05b0*/  ISETP.GT.AND P0, PT, R0, UR4, PT ;  /* 0x0000000400007c0c */ /* 0x000fe2000bf04270 */
[----:B------:R-:W-:-:S12]  /*05c0*/  BRA.DIV ~URZ, `(.L_x_17) ;  /* 0x0000c7327f007947 */ /* 0x000fd8000b800000 */
[----:B------:R-:W-:-:S04]  /*05d0*/  VOTE.ANY R6, PT, !P0 ;  /* 0x0000000000067806 */ /* 0x000fc800040e0100 */
.L_x_106:
[----:B------:R1:W2:Y:S01]  /*05e0*/  POPC R227, R6 ;  /* 0x0000000600e37309 */ /* 0x0002a20000000000 */
[----:B------:R-:W-:Y:S05]  /*05f0*/  BRA.DIV ~URZ, `(.L_x_18) ;  /* 0x0000c7527f007947 */ /* 0x000fea000b800000 */
[----:B--2---:R-:W2:Y:S04]  /*0600*/  SHFL.IDX PT, R11, R8, R227, 0x1f ;  /* 0x00001fe3080b7589 */ /* 0x004ea800000e0000 */
[----:B------:R3:W4:Y:S02]  /*0610*/  SHFL.IDX PT, R10, R7, R227, 0x1f ;  /* 0x00001fe3070a7589 */ /* 0x00072400000e0000 */
[----:B---3--:R-:W-:Y:S02]  /*0620*/  MOV R7, RZ ;  /* 0x000000ff00077202 */ /* 0x008fe40000000f00 */
.L_x_107:
[----:B--2-4-:R-:W-:Y:S01]  /*0630*/  ISETP.NE.AND P0, PT, R6, RZ, PT ;  /* 0x000000ff0600720c */ /* 0x014fe20003f05270 */
[----:B------:R-:W-:-:S12]  /*0640*/  BSSY B0, `(.L_x_19) ;  /* 0x0000005000007945 */ /* 0x000fd80003800000 */
[----:B------:R-:W-:Y:S05]  /*0650*/  @!P0 BRA `(.L_x_20) ;  /* 0x0000003000008947 */ /* 0x000fea0003800000 */
[----:B------:R-:W-:Y:S01]  /*0660*/  IADD3 R3, R227, -0x1, RZ ;  /* 0xffffffffe3037810 */ /* 0x000fe20007ffe0ff */
[----:B------:R-:W-:Y:S05]  /*0670*/  BRA.DIV ~URZ, `(.L_x_21) ;  /* 0x0000c7b27f007947 */ /* 0x000fea000b800000 */
[----:B------:R2:W3:Y:S02]  /*0680*/  SHFL.IDX PT, R7, R4, R3, 0x1f ;  /* 0x00001f0304077589 */ /* 0x0004e400000e0000 */
.L_x_20:
[----:B------:R-:W-:Y:S05]  /*0690*/  BSYNC B0 ;  /* 0x0000000000007941 */ /* 0x000fea0003800000 */
.L_x_19:
[----:B------:R-:W-:Y:S01]  /*06a0*/  IABS R0, R11 ;  /* 0x0000000b00007213 */ /* 0x000fe20000000000 */
[----:B---3--:R-:W-:Y:S02]  /*06b0*/  IMAD R224, R7, c[0x0][0x538], R224 ;  /* 0x00014e0007e07a24 */ /* 0x008fe400078e02e0 */
[----:B------:R-:W-:Y:S02]  /*06c0*/  IMAD.IADD R227, R227, 0x1, R9 ;  /* 0x00000001e3e37824 */ /* 0x000fe400078e0209 */
[----:B------:R-:W-:Y:S01]  /*06d0*/  IMAD.MOV.U32 R5, RZ, RZ, R0 ;  /* 0x000000ffff057224 */ /* 0x000fe200078e0000 */
[----:B------:R-:W-:Y:S02]  /*06e0*/  IABS R0, R10 ;  /* 0x0000000a00007213 */ /* 0x000fe40000000000 */
[----:B------:R-:W-:Y:S01]  /*06f0*/  IADD3 R225, -R224, UR4, RZ ;  /* 0x00000004e0e17c10 */ /* 0x000fe2000fffe1ff */
[----:B------:R-:W3:Y:S02]  /*0700*/  I2F.RP R2, R5 ;  /* 0x0000000500027306 */ /* 0x000ee40000209400 */
[----:B------:R-:W-:Y:S01]  /*0710*/  IMAD.MOV.U32 R7, RZ, RZ, R0 ;  /* 0x000000ffff077224 */ /* 0x000fe200078e0000 */
[----:B-1----:R-:W-:-:S02]  /*0720*/  IABS R6, R225 ;  /* 0x000000e100067213 */ /* 0x002fc40000000000 */
[----:B------:R-:W-:-:S03]  /*0730*/  IABS R0, R11 ;  /* 0x0000000b00007213 */ /* 0x000fc60000000000 */
[----:B------:R-:W-:Y:S01]  /*0740*/  I2F.RP R8, R7 ;  /* 0x0000000700087306 */ /* 0x000fe20000209400 */
[----:B------:R-:W-:-:S07]  /*0750*/  IADD3 R0, RZ, -R0, RZ ;  /* 0x80000000ff007210 */ /* 0x000fce0007ffe0ff */
[----:B---3--:R-:W1:Y:S02]  /*0760*/  MUFU.RCP R2, R2 ;  /* 0x0000000200027308 */ /* 0x008e640000001000 */
[----:B-1----:R-:W-:-:S06]  /*0770*/  IADD3 R2, R2, 0xffffffe, RZ ;  /* 0x0ffffffe02027810 */ /* 0x002fcc0007ffe0ff */
[----:B--2---:R-:W1:Y:S02]  /*0780*/  F2I.FTZ.U32.TRUNC.NTZ R3, R2 ;  /* 0x0000000200037305 */ /* 0x004e64000021f000 */
[----:B-1----:R-:W-:-:S04]  /*0790*/  IMAD.MOV R2, RZ, RZ, -R3 ;  /* 0x000000ffff027224 */ /* 0x002fc800078e0a03 */
[----:B------:R-:W-:Y:S02]  /*07a0*/  IMAD R4, R2, R5, RZ ;  /* 0x0000000502047224 */ /* 0x000fe400078e02ff */
[----:B------:R-:W-:-:S04]  /*07b0*/  IMAD.MOV.U32 R2, RZ, RZ, RZ ;  /* 0x000000ffff027224 */ /* 0x000fc800078e00ff */
[----:B------:R-:W-:-:S04]  /*07c0*/  IMAD.HI.U32 R2, R3, R4, R2 ;  /* 0x0000000403027227 */ /* 0x000fc800078e0002 */
[----:B------:R-:W-:-:S04]  /*07d0*/  IMAD.MOV.U32 R3, RZ, RZ, R6 ;  /* 0x000000ffff037224 */ /* 0x000fc800078e0006 */
[----:B------:R-:W-:-:S04]  /*07e0*/  IMAD.HI.U32 R2, R2, R3, RZ ;  /* 0x0000000302027227 */ /* 0x000fc800078e00ff */
[----:B------:R-:W-:Y:S02]  /*07f0*/  IMAD R0, R2, R0, R3 ;  /* 0x0000000002007224 */ /* 0x000fe400078e0203 */
[----:B------:R-:W1:Y:S03]  /*0800*/  MUFU.RCP R3, R8 ;  /* 0x0000000800037308 */ /* 0x000e660000001000 */
[----:B------:R-:W-:-:S13]  /*0810*/  ISETP.GT.U32.AND P1, PT, R5, R0, PT ;  /* 0x000000000500720c */ /* 0x000fda0003f24070 */
[----:B------:R-:W-:Y:S01]  /*0820*/  @!P1 IMAD.IADD R0, R0, 0x1, -R5 ;  /* 0x0000000100009824 */ /* 0x000fe200078e0a05 */
[----:B-1----:R-:W-:Y:S02]  /*0830*/  IADD3 R3, R3, 0xffffffe, RZ ;  /* 0x0ffffffe03037810 */ /* 0x002fe40007ffe0ff */
[----:B------:R-:W-:Y:S02]  /*0840*/  @!P1 IADD3 R2, R2, 0x1, RZ ;  /* 0x0000000102029810 */ /* 0x000fe40007ffe0ff */
[----:B------:R-:W-:Y:S02]  /*0850*/  ISETP.GE.U32.AND P2, PT, R0, R5, PT ;  /* 0x000000050000720c */ /* 0x000fe40003f46070 */
[----:B------:R-:W1:Y:S01]  /*0860*/  F2I.FTZ.U32.TRUNC.NTZ R3, R3 ;  /* 0x0000000300037305 */ /* 0x000e62000021f000 */
[----:B------:R-:W-:Y:S02]  /*0870*/  LOP3.LUT R0, R225, R11, RZ, 0x3c, !PT ;  /* 0x0000000be1007212 */ /* 0x000fe400078e3cff */
[----:B------:R-:W-:-:S02]  /*0880*/  ISETP.NE.AND P1, PT, R11, RZ, PT ;  /* 0x000000ff0b00720c */ /* 0x000fc40003f25270 */
[----:B------:R-:W-:-:S06]  /*0890*/  ISETP.GE.AND P0, PT, R0, RZ, PT ;  /* 0x000000ff0000720c */ /* 0x000fcc0003f06270 */
[----:B------:R-:W-:Y:S02]  /*08a0*/  @P2 IADD3 R2, R2, 0x1, RZ ;  /* 0x0000000102022810 */ /* 0x000fe40007ffe0ff */
[----:B-1----:R-:W-:-:S03]  /*08b0*/  IADD3 R0, RZ, -R3, RZ ;  /* 0x80000003ff007210 */ /* 0x002fc60007ffe0ff */
[----:B------:R-:W-:Y:S01]  /*08c0*/  IMAD.MOV.U32 R4, RZ, RZ, R2 ;  /* 0x000000ffff047224 */ /* 0x000fe200078e0002 */
[----:B------:R-:W-:-:S03]  /*08d0*/  MOV R2, RZ ;  /* 0x000000ff00027202 */ /* 0x000fc60000000f00 */
[----:B------:R-:W-:Y:S01]  /*08e0*/  @!P0 IMAD.MOV R4, RZ, RZ, -R4 ;  /* 0x000000ffff048224 */ /* 0x000fe200078e0a04 */
[----:B------:R-:W-:Y:S01]  /*08f0*/  @!P1 LOP3.LUT R4, RZ, R11, RZ, 0x33, !PT ;  /* 0x0000000bff049212 */ /* 0x000fe200078e33ff */
[----:B------:R-:W-:Y:S01]  /*0900*/  IMAD.MOV.U32 R5, RZ, RZ, R0 ;  /* 0x000000ffff057224 */ /* 0x000fe200078e0000 */
[----:B------:R-:W-:Y:S02]  /*0910*/  IABS R0, R10 ;  /* 0x0000000a00007213 */ /* 0x000fe40000000000 */
[----:B------:R-:W-:Y:S01]  /*0920*/  IABS R8, R4 ;  /* 0x0000000400087213 */ /* 0x000fe20000000000 */
[----:B------:R-:W-:Y:S02]  /*0930*/  IMAD R5, R5, R7, RZ ;  /* 0x0000000705057224 */ /* 0x000fe400078e02ff */
[----:B------:R-:W-:Y:S02]  /*0940*/  IMAD.MOV R6, RZ, RZ, -R0 ;  /* 0x000000ffff067224 */ /* 0x000fe400078e0a00 */
[----:B------:R-:W-:-:S04]  /*0950*/  IMAD.HI.U32 R0, R3, R5, R2 ;  /* 0x0000000503007227 */ /* 0x000fc800078e0002 */
[----:B------:R-:W-:Y:S02]  /*0960*/  IMAD.MOV.U32 R2, RZ, RZ, R8 ;  /* 0x000000ffff027224 */ /* 0x000fe400078e0008 */
[----:B------:R-:W-:Y:S02]  /*0970*/  IMAD.MOV.U32 R3, RZ, RZ, R6 ;  /* 0x000000ffff037224 */ /* 0x000fe400078e0006 */
[----:B------:R-:W-:-:S04]  /*0980*/  IMAD.HI.U32 R0, R0, R2, RZ ;  /* 0x0000000200007227 */ /* 0x000fc800078e00ff */
[----:B------:R-:W-:Y:S02]  /*0990*/  IMAD R2, R0, R3, R2 ;  /* 0x0000000300027224 */ /* 0x000fe400078e0202 */
[----:B------:R-:W-:-:S03]  /*09a0*/  IMAD R3, R4, R11, RZ ;  /* 0x0000000b04037224 */ /* 0x000fc600078e02ff */
[----:B------:R-:W-:Y:S02]  /*09b0*/  ISETP.GT.U32.AND P1, PT, R7, R2, PT ;  /* 0x000000020700720c */ /* 0x000fe40003f24070 */
[----:B------:R-:W-:-:S11]  /*09c0*/  IADD3 R225, R225, -R3, RZ ;  /* 0x80000003e1e17210 */ /* 0x000fd60007ffe0ff */
[----:B------:R-:W-:Y:S01]  /*09d0*/  @!P1 IMAD.IADD R2, R2, 0x1, -R7 ;  /* 0x0000000102029824 */ /* 0x000fe200078e0a07 */
[----:B------:R-:W-:Y:S02]  /*09e0*/  @!P1 IADD3 R0, R0, 0x1, RZ ;  /* 0x0000000100009810 */ /* 0x000fe40007ffe0ff */
[----:B------:R-:W-:Y:S02]  /*09f0*/  ISETP.NE.AND P1, PT, R10, RZ, PT ;  /* 0x000000ff0a00720c */ /* 0x000fe40003f25270 */
[----:B------:R-:W-:Y:S02]  /*0a00*/  ISETP.GE.U32.AND P2, PT, R2, R7, PT ;  /* 0x000000070200720c */ /* 0x000fe40003f46070 */
[----:B------:R-:W-:-:S04]  /*0a10*/  LOP3.LUT R2, R4, R10, RZ, 0x3c, !PT ;  /* 0x0000000a04027212 */ /* 0x000fc800078e3cff */
[----:B------:R-:W-:-:S07]  /*0a20*/  ISETP.GE.AND P0, PT, R2, RZ, PT ;  /* 0x000000ff0200720c */ /* 0x000fce0003f06270 */
[----:B------:R-:W-:-:S06]  /*0a30*/  @P2 IADD3 R0, R0, 0x1, RZ ;  /* 0x0000000100002810 */ /* 0x000fcc0007ffe0ff */
[----:B------:R-:W-:Y:S02]  /*0a40*/  @!P0 IADD3 R0, -R0, RZ, RZ ;  /* 0x000000ff00008210 */ /* 0x000fe40007ffe1ff */
[----:B------:R-:W-:-:S05]  /*0a50*/  @!P1 LOP3.LUT R0, RZ, R10, RZ, 0x33, !PT ;  /* 0x0000000aff009212 */ /* 0x000fca00078e33ff */
[--C-:B------:R-:W-:Y:S02]  /*0a60*/  IMAD.MOV R2, RZ, RZ, -R0.reuse ;  /* 0x000000ffff027224 */ /* 0x100fe400078e0a00 */
[C---:B------:R-:W-:Y:S02]  /*0a70*/  IMAD R0, R10.reuse, 0x1000000, R0 ;  /* 0x010000000a007824 */ /* 0x040fe400078e0200 */
[----:B------:R-:W-:-:S04]  /*0a80*/  IMAD R2, R10, R2, R4 ;  /* 0x000000020a027224 */ /* 0x000fc800078e0204 */
[----:B------:R-:W-:Y:S01]  /*0a90*/  IMAD R226, R2, 0x10000, R0 ;  /* 0x0001000002e27824 */ /* 0x000fe200078e0200 */
[----:B------:R-:W-:Y:S05]  /*0aa0*/  BRA `(.L_x_22) ;  /* 0x0000004000007947 */ /* 0x000fea0003800000 */
.L_x_13:
[----:B--2---:R-:W-:Y:S01]  /*0ab0*/  IMAD.MOV.U32 R225, RZ, RZ, RZ ;  /* 0x000000ffffe17224 */ /* 0x004fe200078e00ff */
[----:B------:R-:W-:Y:S01]  /*0ac0*/  MOV R226, RZ ;  /* 0x000000ff00e27202 */ /* 0x000fe20000000f00 */
[----:B------:R-:W-:Y:S01]  /*0ad0*/  IMAD.U32 R224, RZ, RZ, UR4 ;  /* 0x00000004ffe07e24 */ /* 0x000fe2000f8e00ff */
[----:B------:R-:W-:Y:S02]  /*0ae0*/  MOV R227, c[0x0][0x53c] ;  /* 0x00014f0000e37a02 */ /* 0x000fe40000000f00 */
.L_x_22:
[----:B------:R-:W-:Y:S01]  /*0af0*/  ISETP.NE.AND P0, PT, R12, RZ, PT ;  /* 0x000000ff0c00720c */ /* 0x000fe20003f05270 */
[----:B------:R-:W-:-:S12]  /*0b00*/  WARPSYNC 0xffffffff ;  /* 0xffffffff00007948 */ /* 0x000fd80003800000 */
[----:B------:R1:W-:Y:S04]  /*0b10*/  @!P0 STS.128 [0x18100], R224 ;  /* 0x018100e0ff008388 */ /* 0x0003e80000000c00 */
[----:B------:R-:W-:Y:S06]  /*0b20*/  BAR.ARV 0x5, 0x100 ;  /* 0x0144000000007b1d */ /* 0x000fec0000002000 */
.L_x_11:
[----:B-12---:R-:W-:-:S13]  /*0b30*/  ISETP.GE.AND P0, PT, R227, c[0x0][0x53c], PT ;  /* 0x00014f00e3007a0c */ /* 0x006fda0003f06270 */
[----:B------:R-:W-:Y:S05]  /*0b40*/  @P0 EXIT ;  /* 0x000000000000094d */ /* 0x000fea0003800000 */
[----:B------:R-:W1:Y:S02]  /*0b50*/  S2R R15, SR_TID.X ;  /* 0x00000000000f7919 */ /* 0x000e640000002100 */
[----:B-1----:R-:W-:-:S04]  /*0b60*/  SHF.R.S32.HI R10, RZ, 0x1f, R15 ;  /* 0x0000001fff0a7819 */ /* 0x002fc8000001140f */
[CC--:B------:R-:W-:Y:S02]  /*0b70*/  LEA.HI R2, R10.reuse, R15.reuse, RZ, 0x4 ;  /* 0x0000000f0a027211 */ /* 0x0c0fe400078f20ff */
[----:B------:R-:W-:Y:S02]  /*0b80*/  LEA.HI R8, R10, R15, RZ, 0x3 ;  /* 0x0000000f0a087211 */ /* 0x000fe400078f18ff */
[----:B------:R-:W-:Y:S02]  /*0b90*/  SHF.R.S32.HI R3, RZ, 0x4, R2 ;  /* 0x00000004ff037819 */ /* 0x000fe40000011402 */
[----:B------:R-:W-:Y:S02]  /*0ba0*/  LOP3.LUT R9, R8, 0xfffffff8, RZ, 0xc0, !PT ;  /* 0xfffffff808097812 */ /* 0x000fe400078ec0ff */
[----:B------:R-:W-:Y:S02]  /*0bb0*/  LEA.HI R0, R2, R3, RZ, 0x1 ;  /* 0x0000000302007211 */ /* 0x000fe400078f08ff */
[----:B------:R-:W-:Y:S01]  /*0bc0*/  SHF.R.S32.HI R17, RZ, 0x3, R8 ;  /* 0x00000003ff117819 */ /* 0x000fe20000011408 */
[----:B------:R-:W-:Y:S01]  /*0bd0*/  IMAD.IADD R9, R15, 0x1, -R9 ;  /* 0x000000010f097824 */ /* 0x000fe200078e0a09 */
[----:B------:R-:W-:-:S02]  /*0be0*/  LOP3.LUT R0, R0, 0xfffffffe, RZ, 0xc0, !PT ;  /* 0xfffffffe00007812 */ /* 0x000fc400078ec0ff */
[----:B------:R-:W-:Y:S01]  /*0bf0*/  LEA.HI R11, R10, R15, RZ, 0x2 ;  /* 0x0000000f0a0b7211 */ /* 0x000fe200078f10ff */
[----:B------:R-:W-:Y:S02]  /*0c00*/  IMAD.SHL.U32 R4, R17, 0x40, RZ ;  /* 0x0000004011047824 */ /* 0x000fe400078e00ff */
[----:B------:R-:W-:Y:S01]  /*0c10*/  IMAD.IADD R13, R3, 0x1, -R0 ;  /* 0x00000001030d7824 */ /* 0x000fe200078e0a00 */
[----:B------:R-:W-:Y:S01]  /*0c20*/  LOP3.LUT R0, R2, 0xfffffff0, RZ, 0xc0, !PT ;  /* 0xfffffff002007812 */ /* 0x000fe200078ec0ff */
[C---:B------:R-:W-:Y:S01]  /*0c30*/  IMAD.SHL.U32 R220, R9.reuse, 0x8, RZ ;  /* 0x0000000809dc7824 */ /* 0x040fe200078e00ff */
[--C-:B------:R-:W-:Y:S01]  /*0c40*/  SHF.R.S32.HI R7, RZ, 0x2, R11.reuse ;  /* 0x00000002ff077819 */ /* 0x100fe2000001140b */
[----:B------:R-:W-:Y:S01]  /*0c50*/  IMAD.SHL.U32 R6, R9, 0x40, RZ ;  /* 0x0000004009067824 */ /* 0x000fe200078e00ff */
[----:B------:R-:W-:Y:S01]  /*0c60*/  SHF.R.S32.HI R3, RZ, 0x1f, R11 ;  /* 0x0000001fff037819 */ /* 0x000fe2000001140b */
[----:B------:R-:W-:Y:S01]  /*0c70*/  IMAD.IADD R2, R15, 0x1, -R0 ;  /* 0x000000010f027824 */ /* 0x000fe200078e0a00 */
[----:B------:R-:W-:-:S02]  /*0c80*/  LOP3.LUT R0, R4, 0x1c0, RZ, 0xc0, !PT ;  /* 0x000001c004007812 */ /* 0x000fc400078ec0ff */
[----:B------:R-:W-:Y:S02]  /*0c90*/  LEA.HI R3, R3, R7, RZ, 0x3 ;  /* 0x0000000703037211 */ /* 0x000fe400078f18ff */
[----:B------:R-:W-:Y:S02]  /*0ca0*/  SHF.R.S32.HI R12, RZ, 0x1f, R2 ;  /* 0x0000001fff0c7819 */ /* 0x000fe40000011402 */
[----:B------:R-:W-:Y:S02]  /*0cb0*/  LOP3.LUT R4, R3, 0xfffffff8, RZ, 0xc0, !PT ;  /* 0xfffffff803047812 */ /* 0x000fe400078ec0ff */
[----:B------:R-:W-:Y:S02]  /*0cc0*/  LOP3.LUT R5, R0, 0x38, R220, 0xf8, !PT ;  /* 0x0000003800057812 */ /* 0x000fe400078ef8dc */
[----:B------:R-:W-:Y:S01]  /*0cd0*/  SHF.R.U32.HI R3, RZ, 0x3, R0 ;  /* 0x00000003ff037819 */ /* 0x000fe20000011600 */
[----:B------:R-:W-:Y:S01]  /*0ce0*/  IMAD.IADD R7, R7, 0x1, -R4 ;  /* 0x0000000107077824 */ /* 0x000fe200078e0a04 */
[----:B------:R-:W-:-:S02]  /*0cf0*/  LOP3.LUT R0, R6, 0x1c0, RZ, 0xc0, !PT ;  /* 0x000001c006007812 */ /* 0x000fc400078ec0ff */
[----:B------:R-:W-:Y:S02]  /*0d00*/  LEA.HI R12, R12, R2, RZ, 0x3 ;  /* 0x000000020c0c7211 */ /* 0x000fe400078f18ff */
[----:B------:R-:W-:Y:S02]  /*0d10*/  LOP3.LUT R5, R5, R3, RZ, 0x3c, !PT ;  /* 0x0000000305057212 */ /* 0x000fe400078e3cff */
[----:B------:R-:W-:Y:S02]  /*0d20*/  LOP3.LUT R3, R0, 0x8, R8, 0xf8, !PT ;  /* 0x0000000800037812 */ /* 0x000fe400078ef808 */
[----:B------:R-:W-:Y:S02]  /*0d30*/  SHF.R.U32.HI R0, RZ, 0x3, R0 ;  /* 0x00000003ff007819 */ /* 0x000fe40000011600 */
[----:B------:R-:W-:Y:S02]  /*0d40*/  LEA.HI R8, R10, R15, RZ, 0x5 ;  /* 0x0000000f0a087211 */ /* 0x000fe400078f28ff */
[----:B------:R-:W-:-:S02]  /*0d50*/  LOP3.LUT R4, R12, 0xfffffff8, RZ, 0xc0, !PT ;  /* 0xfffffff80c047812 */ /* 0x000fc400078ec0ff */
[----:B------:R-:W-:Y:S02]  /*0d60*/  LEA.HI R6, R10, R15, RZ, 0x6 ;  /* 0x0000000f0a067211 */ /* 0x000fe400078f30ff */
[----:B------:R-:W-:Y:S01]  /*0d70*/  LOP3.LUT R14, R3, R0, RZ, 0x3c, !PT ;  /* 0x00000000030e7212 */ /* 0x000fe200078e3cff */
[----:B------:R-:W-:Y:S01]  /*0d80*/  IMAD.IADD R10, R2, 0x1, -R4 ;  /* 0x00000001020a7824 */ /* 0x000fe200078e0a04 */
[----:B------:R-:W-:Y:S01]  /*0d90*/  LOP3.LUT R0, R8, 0xffffffe0, RZ, 0xc0, !PT ;  /* 0xffffffe008007812 */ /* 0x000fe200078ec0ff */
[----:B------:R-:W-:Y:S01]  /*0da0*/  IMAD.SHL.U32 R4, R6, 0x8, RZ ;  /* 0x0000000806047824 */ /* 0x000fe200078e00ff */
[--C-:B------:R-:W-:Y:S02]  /*0db0*/  SHF.R.S32.HI R6, RZ, 0x5, R8.reuse ;  /* 0x00000005ff067819 */ /* 0x100fe40000011408 */
[----:B------:R-:W-:Y:S01]  /*0dc0*/  SHF.R.S32.HI R2, RZ, 0x1f, R8 ;  /* 0x0000001fff027819 */ /* 0x000fe20000011408 */
[----:B------:R-:W-:Y:S01]  /*0dd0*/  IMAD.IADD R16, R15, 0x1, -R0 ;  /* 0x000000010f107824 */ /* 0x000fe200078e0a00 */
[----:B------:R-:W-:Y:S01]  /*0de0*/  LOP3.LUT R3, R11, 0xfffffffc, RZ, 0xc0, !PT ;  /* 0xfffffffc0b037812 */ /* 0x000fe200078ec0ff */
[----:B------:R-:W-:Y:S01]  /*0df0*/  IMAD.SHL.U32 R8, R13, 0x8, RZ ;  /* 0x000000080d087824 */ /* 0x000fe200078e00ff */
[----:B------:R-:W-:Y:S01]  /*0e00*/  LEA.HI R0, R2, R6, RZ, 0x3 ;  /* 0x0000000602007211 */ /* 0x000fe200078f18ff */
[----:B------:R-:W-:Y:S01]  /*0e10*/  IMAD.SHL.U32 R2, R10, 0x40, RZ ;  /* 0x000000400a027824 */ /* 0x000fe200078e00ff */
[----:B------:R-:W-:-:S02]  /*0e20*/  SHF.R.S32.HI R11, RZ, 0x1f, R16 ;  /* 0x0000001fff0b7819 */ /* 0x000fc40000011410 */
[----:B------:R-:W-:Y:S02]  /*0e30*/  LOP3.LUT R0, R0, 0xffffff8, RZ, 0xc0, !PT ;  /* 0x0ffffff800007812 */ /* 0x000fe400078ec0ff */
[----:B------:R-:W-:Y:S02]  /*0e40*/  LEA.HI R11, R11, R16, RZ, 0x2 ;  /* 0x000000100b0b7211 */ /* 0x000fe400078f10ff */
[----:B------:R-:W-:Y:S01]  /*0e50*/  LOP3.LUT R195, R5, 0x7ffffe00, R4, 0xf8, !PT ;  /* 0x7ffffe0005c37812 */ /* 0x000fe200078ef804 */
[----:B------:R-:W-:Y:S01]  /*0e60*/  IMAD.IADD R4, R15, 0x1, -R3 ;  /* 0x000000010f047824 */ /* 0x000fe200078e0a03 */
[----:B------:R-:W-:Y:S01]  /*0e70*/  LOP3.LUT R2, R2, 0x1c0, RZ, 0xc0, !PT ;  /* 0x000001c002027812 */ /* 0x000fe200078ec0ff */
[----:B------:R-:W-:Y:S01]  /*0e80*/  IMAD.IADD R3, R6, 0x1, -R0 ;  /* 0x0000000106037824 */ /* 0x000fe200078e0a00 */
[----:B------:R-:W-:Y:S01]  /*0e90*/  SHF.R.S32.HI R0, RZ, 0x2, R11 ;  /* 0x00000002ff007819 */ /* 0x000fe2000001140b */
[----:B------:R-:W-:Y:S01]  /*0ea0*/  IMAD.SHL.U32 R195, R195, 0x2, RZ ;  /* 0x00000002c3c37824 */ /* 0x000fe200078e00ff */
[----:B------:R-:W-:-:S02]  /*0eb0*/  LOP3.LUT R5, R7, 0x1, RZ, 0xc0, !PT ;  /* 0x0000000107057812 */ /* 0x000fc400078ec0ff */
[----:B------:R-:W-:Y:S01]  /*0ec0*/  LOP3.LUT R8, R2, 0x8, R8, 0xf8, !PT ;  /* 0x0000000802087812 */ /* 0x000fe200078ef808 */
[----:B------:R-:W-:Y:S01]  /*0ed0*/  IMAD R15, R3, 0x10, R0 ;  /* 0x00000010030f7824 */ /* 0x000fe200078e0200 */
[----:B------:R-:W-:Y:S01]  /*0ee0*/  SHF.R.U32.HI R2, RZ, 0x3, R2 ;  /* 0x00000003ff027819 */ /* 0x000fe20000011602 */
[----:B------:R-:W-:Y:S01]  /*0ef0*/  IMAD.SHL.U32 R3, R7, 0x40, RZ ;  /* 0x0000004007037824 */ /* 0x000fe200078e00ff */
[----:B------:R-:W-:Y:S02]  /*0f00*/  LEA.HI R0, R4, R4, RZ, 0x1 ;  /* 0x0000000404007211 */ /* 0x000fe400078f08ff */
[----:B------:R-:W-:Y:S01]  /*0f10*/  ISETP.NE.U32.AND P0, PT, R5, 0x1, PT ;  /* 0x000000010500780c */ /* 0x000fe20003f05070 */
[----:B------:R-:W-:Y:S01]  /*0f20*/  STL [R1+0x38], R15 ;  /* 0x0000380f01007387 */ /* 0x000fe20000100800 */
[----:B------:R-:W-:Y:S01]  /*0f30*/  LOP3.LUT R8, R8, R2, RZ, 0x3c, !PT ;  /* 0x0000000208087212 */ /* 0x000fe200078e3cff */
[----:B------:R-:W-:Y:S01]  /*0f40*/  IMAD.SHL.U32 R2, R6, 0x400, RZ ;  /* 0x0000040006027824 */ /* 0x000fe200078e00ff */
[----:B------:R-:W-:-:S02]  /*0f50*/  LOP3.LUT R0, R0, 0x1ffffffe, RZ, 0xc0, !PT ;  /* 0x1ffffffe00007812 */ /* 0x000fc400078ec0ff */
[----:B------:R-:W-:Y:S01]  /*0f60*/  R2P PR, R7, 0x6 ;  /* 0x0000000607007804 */ /* 0x000fe20000000000 */
[----:B------:R-:W-:Y:S01]  /*0f70*/  IMAD.SHL.U32 R7, R12, 0x40, RZ ;  /* 0x000000400c077824 */ /* 0x000fe200078e00ff */
[----:B------:R-:W-:Y:S01]  /*0f80*/  LOP3.LUT R6, R3, 0x1c0, RZ, 0xc0, !PT ;  /* 0x000001c003067812 */ /* 0x000fe200078ec0ff */
[----:B------:R-:W-:Y:S01]  /*0f90*/  IMAD.IADD R12, R4, 0x1, -R0 ;  /* 0x00000001040c7824 */ /* 0x000fe200078e0a00 */
[----:B------:R-:W-:Y:S01]  /*0fa0*/  LOP3.LUT P6, RZ, R10, 0x2, RZ, 0xc0, !PT ;  /* 0x000000020aff7812 */ /* 0x000fe200078cc0ff */
[----:B------:R-:W-:Y:S01]  /*0fb0*/  IMAD R5, R4, 0x2, R2 ;  /* 0x0000000204057824 */ /* 0x000fe200078e0202 */
[----:B------:R-:W-:Y:S01]  /*0fc0*/  LEA.HI R4, R6, R6, RZ, 0x1d ;  /* 0x0000000606047211 */ /* 0x000fe200078fe8ff */
[----:B------:R-:W-:Y:S01]  /*0fd0*/  IMAD R0, R13, 0x200, R14 ;  /* 0x000002000d007824 */ /* 0x000fe200078e020e */
[----:B------:R-:W-:Y:S01]  /*0fe0*/  LOP3.LUT R3, R7, 0xfffffe00, RZ, 0xc0, !PT ;  /* 0xfffffe0007037812 */ /* 0x000fe200078ec0ff */
[----:B------:R-:W-:Y:S01]  /*0ff0*/  IMAD.MOV.U32 R13, RZ, RZ, 0x20 ;  /* 0x00000020ff0d7424 */ /* 0x000fe200078e00ff */
[----:B------:R-:W-:Y:S01]  /*1000*/  LOP3.LUT P5, RZ, R10, 0x4, RZ, 0xc0, !PT ;  /* 0x000000040aff7812 */ /* 0x000fe200078ac0ff */
[----:B------:R-:W-:Y:S01]  /*1010*/  IMAD.IADD R10, R5, 0x1, R4 ;  /* 0x00000001050a7824 */ /* 0x000fe200078e0204 */
[----:B------:R-:W-:-:S02]  /*1020*/  IADD3 R4, R8, R3, R2 ;  /* 0x0000000308047210 */ /* 0x000fc40007ffe002 */
[----:B------:R-:W-:Y:S01]  /*1030*/  LOP3.LUT R5, R8, R3, RZ, 0xfc, !PT ;  /* 0x0000000308057212 */ /* 0x000fe200078efcff */
[C---:B------:R-:W-:Y:S01]  /*1040*/  IMAD R3, R9.reuse, 0x20, R17 ;  /* 0x0000002009037824 */ /* 0x040fe200078e0211 */
[----:B------:R-:W-:Y:S01]  /*1050*/  IADD3 R222, R220, 0x40, RZ ;  /* 0x00000040dcde7810 */ /* 0x000fe20007ffe0ff */
[----:B------:R-:W-:Y:S01]  /*1060*/  IMAD.MOV.U32 R8, RZ, RZ, 0x40 ;  /* 0x00000040ff087424 */ /* 0x000fe200078e00ff */
[C---:B------:R-:W-:Y:S02]  /*1070*/  LOP3.LUT P4, RZ, R9.reuse, 0x2, RZ, 0xc0, !PT ;  /* 0x0000000209ff7812 */ /* 0x040fe4000788c0ff */
[----:B------:R1:W-:Y:S01]  /*1080*/  STL [R1+0x30], R3 ;  /* 0x0000300301007387 */ /* 0x0003e20000100800 */
[----:B------:R-:W-:Y:S01]  /*1090*/  LOP3.LUT P3, RZ, R9, 0x4, RZ, 0xc0, !PT ;  /* 0x0000000409ff7812 */ /* 0x000fe2000786c0ff */
[----:B------:R-:W-:Y:S01]  /*10a0*/  IMAD R9, R12, 0x8, R15 ;  /* 0x000000080c097824 */ /* 0x000fe200078e020f */
[----:B------:R-:W-:Y:S02]  /*10b0*/  SHF.R.S32.HI R6, RZ, 0x1f, R222 ;  /* 0x0000001fff067819 */ /* 0x000fe400000114de */
[----:B------:R-:W-:-:S02]  /*10c0*/  SEL R7, R13, 0xffffffe0, !P1 ;  /* 0xffffffe00d077807 */ /* 0x000fc40004800000 */
[----:B------:R-:W-:Y:S01]  /*10d0*/  LEA R172, R0, 0x6100, 0x1 ;  /* 0x0000610000ac7811 */ /* 0x000fe200078e08ff */
[----:B------:R2:W-:Y:S01]  /*10e0*/  STL [R1], R6 ;  /* 0x0000000601007387 */ /* 0x0005e20000100800 */
[C---:B------:R-:W-:Y:S02]  /*10f0*/  SEL R2, R8.reuse, 0xffffffc0, !P3 ;  /* 0xffffffc008027807 */ /* 0x040fe40005800000 */
[----:B------:R-:W-:Y:S01]  /*1100*/  SEL R0, R8, 0xffffffc0, !P5 ;  /* 0xffffffc008007807 */ /* 0x000fe20006800000 */
[----:B------:R3:W-:Y:S01]  /*1110*/  STL [R1+0x3c], R9 ;  /* 0x00003c0901007387 */ /* 0x0007e20000100800 */
[----:B------:R-:W-:Y:S01]  /*1120*/  LEA R10, R10, 0x80, 0x1 ;  /* 0x000000800a0a7811 */ /* 0x000fe200078e08ff */
[C---:B------:R-:W-:Y:S01]  /*1130*/  IMAD.IADD R178, R172.reuse, 0x1, R2 ;  /* 0x00000001acb27824 */ /* 0x040fe200078e0202 */
[C---:B------:R-:W-:Y:S02]  /*1140*/  IADD3 R183, R172.reuse, 0x20, RZ ;  /* 0x00000020acb77810 */ /* 0x040fe40007ffe0ff */
[----:B------:R-:W-:Y:S01]  /*1150*/  @P4 IADD3 R183, R172, -0x20, RZ ;  /* 0xffffffe0acb74810 */ /* 0x000fe20007ffe0ff */
[----:B------:R-:W-:Y:S01]  /*1160*/  STL [R1+0x10], R10 ;  /* 0x0000100a01007387 */ /* 0x000fe20000100800 */
[----:B------:R-:W-:-:S02]  /*1170*/  LEA R179, R4, 0xc100, 0x1 ;  /* 0x0000c10004b37811 */ /* 0x000fc400078e08ff */
[----:B------:R-:W-:Y:S01]  /*1180*/  LEA R173, R5, 0x100, 0x1 ;  /* 0x0000010005ad7811 */ /* 0x000fe200078e08ff */
[----:B------:R-:W-:Y:S01]  /*1190*/  IMAD.IADD R175, R2, 0x1, R183 ;  /* 0x0000000102af7824 */ /* 0x000fe200078e02b7 */
[----:B------:R-:W-:Y:S01]  /*11a0*/  IADD3 R223, R220, 0x80, RZ ;  /* 0x00000080dcdf7810 */ /* 0x000fe20007ffe0ff */
[----:B------:R-:W-:Y:S01]  /*11b0*/  IMAD.IADD R182, R179, 0x1, R0 ;  /* 0x00000001b3b67824 */ /* 0x000fe200078e0200 */
[----:B-1----:R-:W-:Y:S01]  /*11c0*/  LOP3.LUT R3, R11, 0x7ffffffc, RZ, 0xc0, !PT ;  /* 0x7ffffffc0b037812 */ /* 0x002fe200078ec0ff */
[----:B------:R-:W-:Y:S01]  /*11d0*/  IMAD.IADD R177, R0, 0x1, R173 ;  /* 0x0000000100b17824 */ /* 0x000fe200078e02ad */
[----:B------:R-:W-:Y:S02]  /*11e0*/  SHF.R.S32.HI R221, RZ, 0x1f, R220 ;  /* 0x0000001fffdd7819 */ /* 0x000fe400000114dc */
[----:B------:R-:W-:Y:S01]  /*11f0*/  SHF.R.S32.HI R252, RZ, 0x1f, R223 ;  /* 0x0000001ffffc7819 */ /* 0x000fe200000114df */
[----:B------:R-:W-:Y:S01]  /*1200*/  IMAD.IADD R3, R16, 0x1, -R3 ;  /* 0x0000000110037824 */ /* 0x000fe200078e0a03 */
[----:B------:R-:W-:-:S02]  /*1210*/  IADD3 R194, R183, 0x800, RZ ;  /* 0x00000800b7c27810 */ /* 0x000fc40007ffe0ff */
[----:B--2---:R-:W-:Y:S01]  /*1220*/  SEL R6, R8, 0xffffffc0, !P2 ;  /* 0xffffffc008067807 */ /* 0x004fe20005000000 */
[----:B------:R-:W-:Y:S01]  /*1230*/  IMAD.SHL.U32 R233, R3, 0x2, RZ ;  /* 0x0000000203e97824 */ /* 0x000fe200078e00ff */
[----:B------:R-:W-:Y:S02]  /*1240*/  SEL R3, R13, 0xffffffe0, !P6 ;  /* 0xffffffe00d037807 */ /* 0x000fe40007000000 */
[----:B------:R-:W-:Y:S02]  /*1250*/  IADD3 R193, R183, 0x1000, RZ ;  /* 0x00001000b7c17810 */ /* 0x000fe40007ffe0ff */
[----:B------:R-:W-:Y:S01]  /*1260*/  IADD3 R15, R233, 0x88, RZ ;  /* 0x00000088e90f7810 */ /* 0x000fe20007ffe0ff */
[----:B------:R-:W-:Y:S01]  /*1270*/  IMAD.IADD R180, R179, 0x1, R3 ;  /* 0x00000001b3b47824 */ /* 0x000fe200078e0203 */
[----:B------:R-:W-:Y:S01]  /*1280*/  IADD3 R14, R233, 0x90, RZ ;  /* 0x00000090e90e7810 */ /* 0x000fe20007ffe0ff */
[----:B------:R-:W-:Y:S01]  /*1290*/  IMAD.IADD R174, R3, 0x1, R173 ;  /* 0x0000000103ae7824 */ /* 0x000fe200078e02ad */
[C---:B------:R-:W-:Y:S01]  /*12a0*/  IADD3 R13, R233.reuse, 0x98, RZ ;  /* 0x00000098e90d7810 */ /* 0x040fe20007ffe0ff */
[----:B------:R-:W-:Y:S01]  /*12b0*/  IMAD.IADD R181, R180, 0x1, R0 ;  /* 0x00000001b4b57824 */ /* 0x000fe200078e0200 */
[C---:B------:R-:W-:Y:S01]  /*12c0*/  IADD3 R12, R233.reuse, 0xa0, RZ ;  /* 0x000000a0e90c7810 */ /* 0x040fe20007ffe0ff */
[----:B------:R-:W-:Y:S01]  /*12d0*/  IMAD.IADD R176, R0, 0x1, R174 ;  /* 0x0000000100b07824 */ /* 0x000fe200078e02ae */
[----:B------:R-:W-:-:S02]  /*12e0*/  IADD3 R11, R233, 0xa8, RZ ;  /* 0x000000a8e90b7810 */ /* 0x000fc40007ffe0ff */
[----:B------:R-:W-:Y:S02]  /*12f0*/  SHF.R.S32.HI R16, RZ, 0x1f, R15 ;  /* 0x0000001fff107819 */ /* 0x000fe4000001140f */
[C---:B------:R-:W-:Y:S02]  /*1300*/  IADD3 R8, R233.reuse, 0x80, RZ ;  /* 0x00000080e9087810 */ /* 0x040fe40007ffe0ff */
[C---:B---3--:R-:W-:Y:S02]  /*1310*/  IADD3 R9, R233.reuse, 0xb0, RZ ;  /* 0x000000b0e9097810 */ /* 0x048fe40007ffe0ff */
[----:B------:R-:W-:Y:S02]  /*1320*/  SHF.R.S32.HI R15, RZ, 0x1f, R14 ;  /* 0x0000001fff0f7819 */ /* 0x000fe4000001140e */
[----:B------:R-:W-:Y:S02]  /*1330*/  IADD3 R8, R233, 0xb8, RZ ;  /* 0x000000b8e9087810 */ /* 0x000fe40007ffe0ff */
[----:B------:R-:W-:-:S02]  /*1340*/  SHF.R.S32.HI R14, RZ, 0x1f, R13 ;  /* 0x0000001fff0e7819 */ /* 0x000fc4000001140d */
[----:B------:R-:W-:Y:S02]  /*1350*/  SHF.R.S32.HI R13, RZ, 0x1f, R12 ;  /* 0x0000001fff0d7819 */ /* 0x000fe4000001140c */
[----:B------:R-:W-:Y:S02]  /*1360*/  SHF.R.S32.HI R12, RZ, 0x1f, R11 ;  /* 0x0000001fff0c7819 */ /* 0x000fe4000001140b */
[----:B------:R-:W-:Y:S01]  /*1370*/  SHF.R.S32.HI R11, RZ, 0x1f, R9 ;  /* 0x0000001fff0b7819 */ /* 0x000fe20000011409 */
[C---:B------:R-:W-:Y:S01]  /*1380*/  IMAD.IADD R11, R10.reuse, 0x1, R6 ;  /* 0x000000010a0b7824 */ /* 0x040fe200078e0206 */
[----:B------:R-:W-:Y:S01]  /*1390*/  SHF.R.S32.HI R9, RZ, 0x1f, R8 ;  /* 0x0000001fff097819 */ /* 0x000fe20000011408 */
[C---:B------:R-:W-:Y:S01]  /*13a0*/  IMAD.IADD R9, R10.reuse, 0x1, R7 ;  /* 0x000000010a097824 */ /* 0x040fe200078e0207 */
[C---:B------:R-:W-:Y:S02]  /*13b0*/  IADD3 R8, R10.reuse, -0x10, RZ ;  /* 0xfffffff00a087810 */ /* 0x040fe40007ffe0ff */
[----:B------:R-:W-:Y:S01]  /*13c0*/  @P0 IADD3 R8, R10, 0x10, RZ ;  /* 0x000000100a080810 */ /* 0x000fe20007ffe0ff */
[----:B------:R-:W-:Y:S01]  /*13d0*/  IMAD.IADD R2, R9, 0x1, R6 ;  /* 0x0000000109027824 */ /* 0x000fe200078e0206 */
[----:B------:R-:W-:Y:S01]  /*13e0*/  STL [R1+0x2c], R11 ;  /* 0x00002c0b01007387 */ /* 0x000fe20000100800 */
[----:B------:R-:W-:-:S02]  /*13f0*/  IADD3 R192, R183, 0x1800, RZ ;  /* 0x00001800b7c07810 */ /* 0x000fc40007ffe0ff */
[----:B------:R-:W-:Y:S01]  /*1400*/  IMAD.IADD R4, R6, 0x1, R8 ;  /* 0x0000000106047824 */ /* 0x000fe200078e0208 */
[----:B------:R-:W-:Y:S01]  /*1410*/  STL [R1+0x1c], R9 ;  /* 0x00001c0901007387 */ /* 0x000fe20000100800 */
[C---:B------:R-:W-:Y:S02]  /*1420*/  IADD3 R191, R183.reuse, 0x2000, RZ ;  /* 0x00002000b7bf7810 */ /* 0x040fe40007ffe0ff */
[C---:B------:R-:W-:Y:S01]  /*1430*/  IADD3 R190, R183.reuse, 0x2800, RZ ;  /* 0x00002800b7be7810 */ /* 0x040fe20007ffe0ff */
[----:B------:R1:W-:Y:S01]  /*1440*/  STL [R1+0x28], R2 ;  /* 0x0000280201007387 */ /* 0x0003e20000100800 */
[C---:B------:R-:W-:Y:S02]  /*1450*/  IADD3 R189, R183.reuse, 0x3000, RZ ;  /* 0x00003000b7bd7810 */ /* 0x040fe40007ffe0ff */
[C---:B------:R-:W-:Y:S01]  /*1460*/  IADD3 R188, R183.reuse, 0x3800, RZ ;  /* 0x00003800b7bc7810 */ /* 0x040fe20007ffe0ff */
[----:B------:R-:W-:Y:S01]  /*1470*/  STL [R1+0x14], R8 ;  /* 0x0000140801007387 */ /* 0x000fe20000100800 */
[----:B------:R-:W-:-:S02]  /*1480*/  IADD3 R187, R183, 0x4000, RZ ;  /* 0x00004000b7bb7810 */ /* 0x000fc40007ffe0ff */
[C---:B------:R-:W-:Y:S01]  /*1490*/  IADD3 R186, R183.reuse, 0x4800, RZ ;  /* 0x00004800b7ba7810 */ /* 0x040fe20007ffe0ff */
[----:B------:R-:W-:Y:S01]  /*14a0*/  STL [R1+0x24], R4 ;  /* 0x0000240401007387 */ /* 0x000fe20000100800 */
[C---:B------:R-:W-:Y:S02]  /*14b0*/  IADD3 R185, R183.reuse, 0x5000, RZ ;  /* 0x00005000b7b97810 */ /* 0x040fe40007ffe0ff */
[----:B------:R-:W-:Y:S01]  /*14c0*/  IADD3 R184, R183, 0x5800, RZ ;  /* 0x00005800b7b87810 */ /* 0x000fe20007ffe0ff */
[----:B-1----:R-:W-:-:S05]  /*14d0*/  IMAD.IADD R2, R7, 0x1, R8 ;  /* 0x0000000107027824 */ /* 0x002fca00078e0208 */
[----:B------:R1:W-:Y:S02]  /*14e0*/  STL [R1+0x18], R2 ;  /* 0x0000180201007387 */ /* 0x0003e40000100800 */
[----:B-1----:R-:W-:-:S05]  /*14f0*/  IMAD.IADD R2, R2, 0x1, R6 ;  /* 0x0000000102027824 */ /* 0x002fca00078e0206 */
[----:B------:R1:W-:Y:S02]  /*1500*/  STL [R1+0x20], R2 ;  /* 0x0000200201007387 */ /* 0x0003e40000100800 */
.L_x_103:
[----:B------:R-:W-:-:S04]  /*1510*/  IMAD.MOV.U32 R13, RZ, RZ, 0x4 ;  /* 0x00000004ff0d7424 */ /* 0x000fc800078e00ff */
[----:B-1----:R-:W-:-:S05]  /*1520*/  IMAD.WIDE R2, R227, R13, c[0x0][0x588] ;  /* 0x00016200e3027625 */ /* 0x002fca00078e020d */
[----:B------:R-:W2:Y:S01]  /*1530*/  LDG.E R228, [R2.64] ;  /* 0x0000000602e47981 */ /* 0x000ea2000c1e1900 */
[----:B------:R-:W-:Y:S01]  /*1540*/  ISETP.NE.U32.AND P1, PT, RZ, c[0x0][0x370], PT ;  /* 0x0000dc00ff007a0c */ /* 0x000fe20003f25070 */
[----:B------:R-:W-:Y:S01]  /*1550*/  CS2R R6, SRZ ;  /* 0x0000000000067805 */ /* 0x000fe2000001ff00 */
[----:B------:R-:W-:Y:S02]  /*1560*/  ISETP.NE.U32.AND P5, PT, RZ, c[0x0][0x360], PT ;  /* 0x0000d800ff007a0c */ /* 0x000fe40003fa5070 */
[----:B------:R-:W-:Y:S02]  /*1570*/  ISETP.NE.AND.EX P1, PT, RZ, c[0x0][0x374], PT, P1 ;  /* 0x0000dd00ff007a0c */ /* 0x000fe40003f25310 */
[----:B------:R-:W-:Y:S02]  /*1580*/  ISETP.NE.AND.EX P5, PT, RZ, c[0x0][0x364], PT, P5 ;  /* 0x0000d900ff007a0c */ /* 0x000fe40003fa5350 */
[----:B------:R-:W-:-:S04]  /*1590*/  ISETP.NE.U32.AND P3, PT, RZ, c[0x0][0x348], PT ;  /* 0x0000d200ff007a0c */ /* 0x000fc80003f65070 */
[----:B------:R-:W-:Y:S01]  /*15a0*/  ISETP.NE.AND.EX P3, PT, RZ, c[0x0][0x34c], PT, P3 ;  /* 0x0000d300ff007a0c */ /* 0x000fe20003f65330 */
[----:B------:R-:W-:Y:S01]  /*15b0*/  IMAD.MOV.U32 R10, RZ, RZ, RZ ;  /* 0x000000ffff0a7224 */ /* 0x000fe200078e00ff */
[----:B--2---:R-:W-:-:S03]  /*15c0*/  SHF.R.S32.HI R251, RZ, 0x1f, R228 ;  /* 0x0000001ffffb7819 */ /* 0x004fc600000114e4 */
[----:B------:R-:W-:-:S04]  /*15d0*/  @P1 LEA R2, P0, R228, c[0x0][0x370], 0x2 ;  /* 0x0000dc00e4021a11 */ /* 0x000fc800078010ff */
[C-C-:B------:R-:W-:Y:S02]  /*15e0*/  @P1 LEA.HI.X R3, R228.reuse, c[0x0][0x374], R251.reuse, 0x2, P0 ;  /* 0x0000dd00e4031a11 */ /* 0x140fe400000f14fb */
[----:B------:R-:W-:Y:S02]  /*15f0*/  ISETP.NE.U32.AND P0, PT, RZ, c[0x0][0x350], PT ;  /* 0x0000d400ff007a0c */ /* 0x000fe40003f05070 */
[C---:B------:R-:W-:Y:S01]  /*1600*/  LEA R4, P4, R228.reuse, c[0x0][0x348], 0x2 ;  /* 0x0000d200e4047a11 */ /* 0x040fe200078810ff */
[----:B------:R1:W5:Y:S01]  /*1610*/  @P1 LDG.E R7, [R2.64] ;  /* 0x0000000602071981 */ /* 0x000362000c1e1900 */
[----:B------:R-:W-:Y:S02]  /*1620*/  ISETP.NE.AND.EX P0, PT, RZ, c[0x0][0x354], PT, P0 ;  /* 0x0000d500ff007a0c */ /* 0x000fe40003f05300 */
[C---:B------:R-:W-:Y:S02]  /*1630*/  @P5 LEA R8, P1, R228.reuse, c[0x0][0x360], 0x2 ;  /* 0x0000d800e4085a11 */ /* 0x040fe400078210ff */
[----:B------:R-:W-:-:S02]  /*1640*/  LEA.HI.X R5, R228, c[0x0][0x34c], R251, 0x2, P4 ;  /* 0x0000d300e4057a11 */ /* 0x000fc400020f14fb */
[----:B------:R-:W-:-:S03]  /*1650*/  @P5 LEA.HI.X R9, R228, c[0x0][0x364], R251, 0x2, P1 ;  /* 0x0000d900e4095a11 */ /* 0x000fc600008f14fb */
[----:B------:R2:W5:Y:S04]  /*1660*/  @P3 LDG.E R6, [R4.64] ;  /* 0x0000000604063981 */ /* 0x000568000c1e1900 */
[----:B------:R2:W5:Y:S01]  /*1670*/  @P5 LDG.E R17, [R8.64] ;  /* 0x0000000608115981 */ /* 0x000562000c1e1900 */
[----:B-1----:R-:W-:-:S04]  /*1680*/  LEA R2, P2, R228, c[0x0][0x350], 0x2 ;  /* 0x0000d400e4027a11 */ /* 0x002fc800078410ff */
[----:B------:R-:W-:-:S05]  /*1690*/  LEA.HI.X R3, R228, c[0x0][0x354], R251, 0x2, P2 ;  /* 0x0000d500e4037a11 */ /* 0x000fca00010f14fb */
[----:B------:R2:W5:Y:S01]  /*16a0*/  @P0 LDG.E R10, [R2.64] ;  /* 0x00000006020a0981 */ /* 0x000562000c1e1900 */
[----:B------:R-:W-:Y:S01]  /*16b0*/  YIELD ;  /* 0x0000000000007946 */ /* 0x000fe20003800000 */
[----:B------:R-:W-:Y:S01]  /*16c0*/  LOP3.LUT R234, R226, 0xffff, RZ, 0xc0, !PT ;  /* 0x0000ffffe2ea7812 */ /* 0x000fe200078ec0ff */
[----:B------:R-:W-:Y:S05]  /*16d0*/  @P5 BRA `(.L_x_23) ;  /* 0x0000005000005947 */ /* 0x000fea0003800000 */
[----:B-----5:R-:W-:Y:S01]  /*16e0*/  MOV R17, c[0x0][0x168] ;  /* 0x00005a0000117a02 */ /* 0x020fe20000000f00 */
[----:B------:R-:W-:Y:S05]  /*16f0*/  @!P3 BRA `(.L_x_23) ;  /* 0x000000300000b947 */ /* 0x000fea0003800000 */
[----:B--2---:R-:W2:Y:S04]  /*1700*/  LDG.E R8, [R4.64] ;  /* 0x0000000604087981 */ /* 0x004ea8000c1e1900 */
[----:B------:R-:W2:Y:S02]  /*1710*/  LDG.E R0, [R4.64+0x4] ;  /* 0x0000040604007981 */ /* 0x000ea4000c1e1900 */
[----:B--2---:R-:W-:-:S02]  /*1720*/  IADD3 R17, -R8, R0, RZ ;  /* 0x0000000008117210 */ /* 0x004fc40007ffe1ff */
.L_x_23:
[----:B------:R-:W-:-:S04]  /*1730*/  ISETP.NE.U32.AND P1, PT, RZ, c[0x0][0x368], PT ;  /* 0x0000da00ff007a0c */ /* 0x000fc80003f25070 */
[----:B------:R-:W-:-:S13]  /*1740*/  ISETP.NE.AND.EX P1, PT, RZ, c[0x0][0x36c], PT, P1 ;  /* 0x0000db00ff007a0c */ /* 0x000fda0003f25310 */
[----:B------:R-:W-:Y:S05]  /*1750*/  @!P1 BRA `(.L_x_24) ;  /* 0x0000004000009947 */ /* 0x000fea0003800000 */
[----:B--2---:R-:W-:-:S04]  /*1760*/  LEA R2, P1, R228, c[0x0][0x368], 0x2 ;  /* 0x0000da00e4027a11 */ /* 0x004fc800078210ff */
[----:B------:R-:W-:-:S05]  /*1770*/  LEA.HI.X R3, R228, c[0x0][0x36c], R251, 0x2, P1 ;  /* 0x0000db00e4037a11 */ /* 0x000fca00008f14fb */
[----:B------:R1:W5:Y:S01]  /*1780*/  LDG.E R0, [R2.64] ;  /* 0x0000000602007981 */ /* 0x000362000c1e1900 */
[----:B------:R-:W-:Y:S05]  /*1790*/  BRA `(.L_x_25) ;  /* 0x0000005000007947 */ /* 0x000fea0003800000 */
.L_x_24:
[----:B------:R-:W-:Y:S01]  /*17a0*/  MOV R0, c[0x0][0x1d0] ;  /* 0x0000740000007a02 */ /* 0x000fe20000000f00 */
[----:B------:R-:W-:Y:S05]  /*17b0*/  @!P0 BRA `(.L_x_25) ;  /* 0x0000003000008947 */ /* 0x000fea0003800000 */
[----:B--2---:R-:W2:Y:S04]  /*17c0*/  LDG.E R4, [R2.64] ;  /* 0x0000000602047981 */ /* 0x004ea8000c1e1900 */
[----:B------:R-:W2:Y:S02]  /*17d0*/  LDG.E R0, [R2.64+0x4] ;  /* 0x0000040602007981 */ /* 0x000ea4000c1e1900 */
[----:B--2---:R-:W-:-:S04]  /*17e0*/  IADD3 R0, -R4, R0, RZ ;  /* 0x0000000004007210 */ /* 0x004fc80007ffe1ff */
.L_x_25:
[----:B-12---:R-:W-:Y:S01]  /*17f0*/  LOP3.LUT R2, R226, 0xff000000, RZ, 0xc0, !PT ;  /* 0xff000000e2027812 */ /* 0x006fe200078ec0ff */
[--C-:B-----5:R-:W-:Y:S01]  /*1800*/  IMAD.IADD R19, R0, 0x1, -R7.reuse ;  /* 0x0000000100137824 */ /* 0x120fe200078e0a07 */
[----:B------:R-:W-:Y:S01]  /*1810*/  LOP3.LUT R3, R226, 0xff0000, RZ, 0xc0, !PT ;  /* 0x00ff0000e2037812 */ /* 0x000fe200078ec0ff */
[----:B------:R-:W-:Y:S01]  /*1820*/  BSSY B0, `(.L_x_26) ;  /* 0x000002d000007945 */ /* 0x000fe20003800000 */
[----:B------:R-:W-:Y:S01]  /*1830*/  SHF.R.U32.HI R4, RZ, 0x8, R2 ;  /* 0x00000008ff047819 */ /* 0x000fe20000011602 */
[----:B------:R-:W-:Y:S01]  /*1840*/  IMAD.IADD R12, R10, 0x1, R7 ;  /* 0x000000010a0c7824 */ /* 0x000fe200078e0207 */
[----:B------:R-:W-:-:S02]  /*1850*/  ISETP.GE.AND P1, PT, R19, 0x1, PT ;  /* 0x000000011300780c */ /* 0x000fc40003f26270 */
[----:B------:R-:W-:Y:S02]  /*1860*/  LEA.HI R3, R3, R4, RZ, 0x10 ;  /* 0x0000000403037211 */ /* 0x000fe400078f80ff */
[----:B------:R-:W-:Y:S02]  /*1870*/  IADD3 R0, R19, 0x3f, RZ ;  /* 0x0000003f13007810 */ /* 0x000fe40007ffe0ff */
[----:B------:R-:W-:Y:S02]  /*1880*/  LOP3.LUT R14, R3, 0xff, RZ, 0xc0, !PT ;  /* 0x000000ff030e7812 */ /* 0x000fe400078ec0ff */
[----:B------:R-:W-:Y:S02]  /*1890*/  SHF.R.U32.HI R5, RZ, 0x10, R3 ;  /* 0x00000010ff057819 */ /* 0x000fe40000011603 */
[----:B------:R-:W-:Y:S01]  /*18a0*/  SHF.R.S32.HI R2, RZ, 0x1f, R0 ;  /* 0x0000001fff027819 */ /* 0x000fe20000011400 */
[----:B------:R1:W-:Y:S03]  /*18b0*/  STL [R1+0xc], R14 ;  /* 0x00000c0e01007387 */ /* 0x0003e60000100800 */
[----:B------:R-:W-:Y:S01]  /*18c0*/  LEA.HI R0, R2, R0, RZ, 0x6 ;  /* 0x0000000002007211 */ /* 0x000fe200078f30ff */
[----:B------:R1:W-:Y:S01]  /*18d0*/  STL [R1+0x8], R5 ;  /* 0x0000080501007387 */ /* 0x0003e20000100800 */
[----:B------:R-:W-:-:S02]  /*18e0*/  IMAD.MOV.U32 R2, RZ, RZ, RZ ;  /* 0x000000ffff027224 */ /* 0x000fc400078e00ff */
[----:B------:R-:W-:Y:S01]  /*18f0*/  SHF.R.S32.HI R8, RZ, 0x6, R0 ;  /* 0x00000006ff087819 */ /* 0x000fe20000011400 */
[----:B------:R-:W-:Y:S05]  /*1900*/  @!P1 BRA `(.L_x_27) ;  /* 0x000001e000009947 */ /* 0x000fea0003800000 */
[----:B------:R-:W-:-:S04]  /*1910*/  ISETP.NE.AND P1, PT, R5, RZ, PT ;  /* 0x000000ff0500720c */ /* 0x000fc80003f25270 */
[----:B------:R-:W-:-:S04]  /*1920*/  SEL R0, R5, c[0x0][0x338], P1 ;  /* 0x0000ce0005007a07 */ /* 0x000fc80000800000 */
[----:B------:R-:W-:Y:S02]  /*1930*/  IABS R3, R0 ;  /* 0x0000000000037213 */ /* 0x000fe40000000000 */
[----:B------:R-:W-:Y:S02]  /*1940*/  IADD3 R7, R8, -0x1, R0 ;  /* 0xffffffff08077810 */ /* 0x000fe40007ffe000 */
[----:B------:R-:W2:Y:S02]  /*1950*/  I2F.RP R2, R3 ;  /* 0x0000000300027306 */ /* 0x000ea40000209400 */
[----:B------:R-:W-:-:S06]  /*1960*/  IABS R11, R7 ;  /* 0x00000007000b7213 */ /* 0x000fcc0000000000 */
[----:B--2---:R-:W2:Y:S02]  /*1970*/  MUFU.RCP R2, R2 ;  /* 0x0000000200027308 */ /* 0x004ea40000001000 */
[----:B--2---:R-:W-:-:S06]  /*1980*/  IADD3 R2, R2, 0xffffffe, RZ ;  /* 0x0ffffffe02027810 */ /* 0x004fcc0007ffe0ff */
[----:B-1----:R-:W1:Y:S02]  /*1990*/  F2I.FTZ.U32.TRUNC.NTZ R5, R2 ;  /* 0x0000000200057305 */ /* 0x002e64000021f000 */
[----:B-1----:R-:W-:-:S04]  /*19a0*/  IMAD.MOV R2, RZ, RZ, -R5 ;  /* 0x000000ffff027224 */ /* 0x002fc800078e0a05 */
[----:B------:R-:W-:Y:S01]  /*19b0*/  IMAD.MOV.U32 R4, RZ, RZ, R2 ;  /* 0x000000ffff047224 */ /* 0x000fe200078e0002 */
[----:B------:R-:W-:-:S03]  /*19c0*/  IABS R2, R0 ;  /* 0x0000000000027213 */ /* 0x000fc60000000000 */
[----:B------:R-:W-:Y:S02]  /*19d0*/  IMAD R9, R4, R3, RZ ;  /* 0x0000000304097224 */ /* 0x000fe400078e02ff */
[----:B------:R-:W-:Y:S02]  /*19e0*/  IMAD.MOV.U32 R4, RZ, RZ, RZ ;  /* 0x000000ffff047224 */ /* 0x000fe400078e00ff */
[----:B------:R-:W-:Y:S02]  /*19f0*/  IMAD.MOV R10, RZ, RZ, -R2 ;  /* 0x000000ffff0a7224 */ /* 0x000fe400078e0a02 */
[----:B------:R-:W-:-:S04]  /*1a00*/  IMAD.HI.U32 R2, R5, R9, R4 ;  /* 0x0000000905027227 */ /* 0x000fc800078e0004 */
[----:B------:R-:W-:Y:S02]  /*1a10*/  IMAD.MOV.U32 R4, RZ, RZ, R11 ;  /* 0x000000ffff047224 */ /* 0x000fe400078e000b */
[----:B------:R-:W-:Y:S02]  /*1a20*/  IMAD.MOV.U32 R5, RZ, RZ, R10 ;  /* 0x000000ffff057224 */ /* 0x000fe400078e000a */
[----:B------:R-:W-:-:S04]  /*1a30*/  IMAD.HI.U32 R2, R2, R4, RZ ;  /* 0x0000000402027227 */ /* 0x000fc800078e00ff */
[----:B------:R-:W-:-:S05]  /*1a40*/  IMAD R4, R2, R5, R4 ;  /* 0x0000000502047224 */ /* 0x000fca00078e0204 */
[----:B------:R-:W-:-:S13]  /*1a50*/  ISETP.GT.U32.AND P2, PT, R3, R4, PT ;  /* 0x000000040300720c */ /* 0x000fda0003f44070 */
[----:B------:R-:W-:Y:S01]  /*1a60*/  @!P2 IMAD.IADD R4, R4, 0x1, -R3 ;  /* 0x000000010404a824 */ /* 0x000fe200078e0a03 */
[----:B------:R-:W-:Y:S02]  /*1a70*/  @!P2 IADD3 R2, R2, 0x1, RZ ;  /* 0x000000010202a810 */ /* 0x000fe40007ffe0ff */
[----:B------:R-:W-:Y:S02]  /*1a80*/  ISETP.NE.AND P2, PT, R0, RZ, PT ;  /* 0x000000ff0000720c */ /* 0x000fe40003f45270 */
[----:B------:R-:W-:Y:S02]  /*1a90*/  ISETP.GE.U32.AND P4, PT, R4, R3, PT ;  /* 0x000000030400720c */ /* 0x000fe40003f86070 */
[----:B------:R-:W-:-:S04]  /*1aa0*/  LOP3.LUT R3, R7, R0, RZ, 0x3c, !PT ;  /* 0x0000000007037212 */ /* 0x000fc800078e3cff */
[----:B------:R-:W-:-:S07]  /*1ab0*/  ISETP.GE.AND P1, PT, R3, RZ, PT ;  /* 0x000000ff0300720c */ /* 0x000fce0003f26270 */
[----:B------:R-:W-:-:S06]  /*1ac0*/  @P4 IADD3 R2, R2, 0x1, RZ ;  /* 0x0000000102024810 */ /* 0x000fcc0007ffe0ff */
[----:B------:R-:W-:Y:S01]  /*1ad0*/  @!P1 IMAD.MOV R2, RZ, RZ, -R2 ;  /* 0x000000ffff029224 */ /* 0x000fe200078e0a02 */
[----:B------:R-:W-:Y:S02]  /*1ae0*/  @!P2 LOP3.LUT R2, RZ, R0, RZ, 0x33, !PT ;  /* 0x00000000ff02a212 */ /* 0x000fe400078e33ff */
.L_x_27:
[----:B------:R-:W-:Y:S05]  /*1af0*/  BSYNC B0 ;  /* 0x0000000000007941 */ /* 0x000fea0003800000 */
.L_x_26:
[----:B------:R-:W-:Y:S01]  /*1b00*/  IMAD R226, R14, R2, RZ ;  /* 0x000000020ee27224 */ /* 0x000fe200078e02ff */
[----:B------:R-:W-:Y:S01]  /*1b10*/  PRMT R0, RZ, 0x7610, R0 ;  /* 0x00007610ff007816 */ /* 0x000fe20000000000 */
[----:B------:R-:W-:Y:S01]  /*1b20*/  CS2R R20, SRZ ;  /* 0x0000000000147805 */ /* 0x000fe2000001ff00 */
[----:B------:R-:W-:Y:S01]  /*1b30*/  CS2R R46, SRZ ;  /* 0x00000000002e7805 */ /* 0x000fe2000001ff00 */
[----:B------:R-:W-:Y:S01]  /*1b40*/  IMAD.IADD R2, R226, 0x1, R2 ;  /* 0x00000001e2027824 */ /* 0x000fe200078e0202 */
[----:B------:R-:W-:Y:S01]  /*1b50*/  CS2R R48, SRZ ;  /* 0x0000000000307805 */ /* 0x000fe2000001ff00 */
[----:B------:R-:W-:Y:S01]  /*1b60*/  CS2R R54, SRZ ;  /* 0x0000000000367805 */ /* 0x000fe2000001ff00 */
[----:B------:R-:W-:Y:S01]  /*1b70*/  CS2R R80, SRZ ;  /* 0x0000000000507805 */ /* 0x000fe2000001ff00 */
[----:B------:R-:W-:Y:S01]  /*1b80*/  CS2R R66, SRZ ;  /* 0x0000000000427805 */ /* 0x000fe2000001ff00 */
[----:B------:R-:W-:Y:S01]  /*1b90*/  IMNMX R23, R8, R2, PT ;  /* 0x0000000208177217 */ /* 0x000fe20003800200 */
[----:B------:R-:W-:Y:S01]  /*1ba0*/  CS2R R84, SRZ ;  /* 0x0000000000547805 */ /* 0x000fe2000001ff00 */
[----:B------:R-:W-:Y:S01]  /*1bb0*/  CS2R R70, SRZ ;  /* 0x0000000000467805 */ /* 0x000fe2000001ff00 */
[----:B------:R-:W-:Y:S01]  /*1bc0*/  CS2R R142, SRZ ;  /* 0x00000000008e7805 */ /* 0x000fe2000001ff00 */
[----:B------:R-:W-:Y:S01]  /*1bd0*/  ISETP.GT.AND P1, PT, R23, R226, PT ;  /* 0x000000e21700720c */ /* 0x000fe20003f24270 */
[----:B------:R2:W-:Y:S01]  /*1be0*/  STL [R1+0x4], R23 ;  /* 0x0000041701007387 */ /* 0x0005e20000100800 */
        /* <DEDUP_REMOVED lines=41> */
[----:B--2---:R-:W2:Y:S01]  /*1e80*/  LDL R4, [R1+0x30] ;  /* 0x0000300001047983 */ /* 0x004ea20000100800 */
[----:B------:R-:W-:-:S04]  /*1e90*/  ISETP.NE.U32.AND P2, PT, RZ, c[0x0][0x340], PT ;  /* 0x0000d000ff007a0c */ /* 0x000fc80003f45070 */
[----:B------:R-:W-:-:S13]  /*1ea0*/  ISETP.NE.AND.EX P2, PT, RZ, c[0x0][0x344], PT, P2 ;  /* 0x0000d100ff007a0c */ /* 0x000fda0003f45320 */
[----:B------:R-:W-:-:S05]  /*1eb0*/  @P2 IMAD.WIDE R2, R228, R13, c[0x0][0x340] ;  /* 0x0000d000e4022625 */ /* 0x000fca00078e020d */
[----:B------:R3:W4:Y:S01]  /*1ec0*/  @P2 LDG.E R13, [R2.64] ;  /* 0x00000006020d2981 */ /* 0x000722000c1e1900 */
[----:B------:R-:W-:Y:S02]  /*1ed0*/  SHF.R.S32.HI R0, RZ, 0x1f, R6 ;  /* 0x0000001fff007819 */ /* 0x000fe40000011406 */
[----:B------:R-:W-:Y:S01]  /*1ee0*/  ISETP.GE.AND P5, PT, R222, c[0x0][0x1d4], PT ;  /* 0x00007500de007a0c */ /* 0x000fe20003fa6270 */
[----:B------:R-:W5:Y:S01]  /*1ef0*/  S2R R9, SR_TID.X ;  /* 0x0000000000097919 */ /* 0x000f620000002100 */
[----:B------:R-:W-:Y:S01]  /*1f00*/  ISETP.GE.AND P4, PT, R220, c[0x0][0x1d4], PT ;  /* 0x00007500dc007a0c */ /* 0x000fe20003f86270 */
[----:B------:R-:W-:Y:S01]  /*1f10*/  IMAD R0, R0, c[0x0][0x178], RZ ;  /* 0x00005e0000007a24 */ /* 0x000fe200078e02ff */
[----:B------:R-:W-:Y:S02]  /*1f20*/  ISETP.GE.AND P6, PT, R223, c[0x0][0x1d4], PT ;  /* 0x00007500df007a0c */ /* 0x000fe40003fc6270 */
[----:B------:R-:W-:Y:S01]  /*1f30*/  SEL R7, RZ, 0x1, P4 ;  /* 0x00000001ff077807 */ /* 0x000fe20002000000 */
[----:B-1----:R-:W-:Y:S01]  /*1f40*/  IMAD R5, R6, c[0x0][0x17c], R0 ;  /* 0x00005f0006057a24 */ /* 0x002fe200078e0200 */
[----:B------:R-:W-:-:S02]  /*1f50*/  SEL R11, R228, RZ, !P3 ;  /* 0x000000ffe40b7207 */ /* 0x000fc40005800000 */
[----:B------:R-:W-:Y:S02]  /*1f60*/  P2R R21, PR, RZ, 0x20 ;  /* 0x00000020ff157803 */ /* 0x000fe40000000000 */
[----:B------:R-:W-:Y:S02]  /*1f70*/  P2R R20, PR, RZ, 0x10 ;  /* 0x00000010ff147803 */ /* 0x000fe40000000000 */
[----:B------:R-:W-:Y:S02]  /*1f80*/  ISETP.GE.AND P4, PT, R223, c[0x0][0x198], PT ;  /* 0x00006600df007a0c */ /* 0x000fe40003f86270 */
[----:B------:R-:W-:Y:S01]  /*1f90*/  IADD3 R76, R23, -0x1, RZ ;  /* 0xffffffff174c7810 */ /* 0x000fe20007ffe0ff */
[----:B---3--:R-:W-:Y:S01]  /*1fa0*/  IMAD.MOV.U32 R2, RZ, RZ, c[0x0][0x2c4] ;  /* 0x0000b100ff027624 */ /* 0x008fe200078e00ff */
[----:B-----5:R-:W-:-:S04]  /*1fb0*/  SHF.R.S32.HI R22, RZ, 0x1f, R9 ;  /* 0x0000001fff167819 */ /* 0x020fc80000011409 */
[----:B------:R-:W-:Y:S01]  /*1fc0*/  ISETP.NE.AND P1, PT, R2, 0x1, PT ;  /* 0x000000010200780c */ /* 0x000fe20003f25270 */
[----:B------:R-:W-:Y:S01]  /*1fd0*/  IMAD.WIDE.U32 R2, R6, c[0x0][0x178], RZ ;  /* 0x00005e0006027a25 */ /* 0x000fe200078e00ff */
[----:B------:R-:W-:-:S03]  /*1fe0*/  LEA.HI R22, R22, R9, RZ, 0x3 ;  /* 0x0000000916167211 */ /* 0x000fc600078f18ff */
[----:B------:R-:W-:Y:S01]  /*1ff0*/  IMAD.IADD R5, R3, 0x1, R5 ;  /* 0x0000000103057824 */ /* 0x000fe200078e0205 */
[----:B------:R-:W-:Y:S02]  /*2000*/  SHF.R.S32.HI R22, RZ, 0x3, R22 ;  /* 0x00000003ff167819 */ /* 0x000fe40000011416 */
[----:B------:R-:W-:-:S05]  /*2010*/  SEL R3, R251, RZ, !P3 ;  /* 0x000000fffb037207 */ /* 0x000fca0005800000 */
[----:B------:R-:W-:Y:S01]  /*2020*/  IMAD R16, R3, c[0x0][0x1c0], RZ ;  /* 0x0000700003107a24 */ /* 0x000fe200078e02ff */
[----:B--2---:R-:W-:Y:S02]  /*2030*/  LEA R10, R225, R4, 0x7 ;  /* 0x00000004e10a7211 */ /* 0x004fe400078e38ff */
[----:B------:R-:W-:Y:S02]  /*2040*/  SEL R4, RZ, 0xffffffff, P5 ;  /* 0xffffffffff047807 */ /* 0x000fe40002800000 */
[----:B------:R-:W-:Y:S01]  /*2050*/  ISETP.GE.AND P5, PT, R222, c[0x0][0x198], PT ;  /* 0x00006600de007a0c */ /* 0x000fe20003fa6270 */
[----:B------:R-:W-:Y:S01]  /*2060*/  @P1 IMAD.HI.U32 R6, R10, c[0x0][0x2c8], RZ ;  /* 0x0000b2000a061a27 */ /* 0x000fe200078e00ff */
[----:B------:R-:W-:-:S03]  /*2070*/  SHF.L.U32 R4, R4, 0x1, RZ ;  /* 0x0000000104047819 */ /* 0x000fc600000006ff */
[----:B------:R-:W-:Y:S01]  /*2080*/  IMAD.MOV.U32 R0, RZ, RZ, R10 ;  /* 0x000000ffff007224 */ /* 0x000fe200078e000a */
[----:B------:R-:W-:Y:S02]  /*2090*/  LOP3.LUT R18, R4, 0x2, R7, 0xe2, !PT ;  /* 0x0000000204127812 */ /* 0x000fe400078ee207 */
[----:B------:R-:W-:Y:S02]  /*20a0*/  @P1 SHF.R.U32.HI R0, RZ, c[0x0][0x2cc], R6 ;  /* 0x0000b300ff001a19 */ /* 0x000fe40000011606 */
[----:B------:R-:W-:Y:S02]  /*20b0*/  MOV R4, R2 ;  /* 0x0000000200047202 */ /* 0x000fe40000000f00 */
[----:B------:R-:W-:Y:S02]  /*20c0*/  SHF.R.S32.HI R6, RZ, 0x1f, R12 ;  /* 0x0000001fff067819 */ /* 0x000fe4000001140c */
[----:B------:R-:W-:Y:S01]  /*20d0*/  IADD3 R2, P1, R22, R12, RZ ;  /* 0x0000000c16027210 */ /* 0x000fe20007f3e0ff */
[----:B------:R-:W-:Y:S01]  /*20e0*/  IMAD.WIDE.U32 R4, R234, c[0x0][0x1b8], R4 ;  /* 0x00006e00ea047a25 */ /* 0x000fe200078e0004 */
[----:B------:R-:W-:-:S02]  /*20f0*/  SEL R12, RZ, 0x4, P6 ;  /* 0x00000004ff0c7807 */ /* 0x000fc40003000000 */
[----:B------:R-:W-:Y:S01]  /*2100*/  LEA.HI.X.SX32 R8, R22, R6, 0x1, P1 ;  /* 0x0000000616087211 */ /* 0x000fe200008f0eff */
[----:B------:R-:W-:Y:S01]  /*2110*/  IMAD R3, R234, c[0x0][0x1bc], R5 ;  /* 0x00006f00ea037a24 */ /* 0x000fe200078e0205 */
[----:B------:R-:W-:Y:S01]  /*2120*/  ISETP.GE.AND P1, PT, R220, c[0x0][0x198], PT ;  /* 0x00006600dc007a0c */ /* 0x000fe20003f26270 */
[----:B------:R-:W-:-:S04]  /*2130*/  IMAD.WIDE.U32 R6, R2, c[0x0][0x1e0], R220 ;  /* 0x0000780002067a25 */ /* 0x000fc800078e00dc */
[C---:B------:R-:W-:Y:S02]  /*2140*/  IMAD R15, R8.reuse, c[0x0][0x1e0], RZ ;  /* 0x00007800080f7a24 */ /* 0x040fe400078e02ff */
[----:B------:R-:W-:Y:S02]  /*2150*/  IMAD R14, R8, c[0x0][0x208], RZ ;  /* 0x00008200080e7a24 */ /* 0x000fe400078e02ff */
[----:B------:R-:W-:-:S04]  /*2160*/  IMAD.WIDE.U32 R8, R2, c[0x0][0x208], R220 ;  /* 0x0000820002087a25 */ /* 0x000fc800078e00dc */
[C---:B------:R-:W-:Y:S02]  /*2170*/  IMAD R15, R2.reuse, c[0x0][0x1e4], R15 ;  /* 0x00007900020f7a24 */ /* 0x040fe400078e020f */
[----:B------:R-:W-:Y:S01]  /*2180*/  IMAD R5, R2, c[0x0][0x20c], R14 ;  /* 0x0000830002057a24 */ /* 0x000fe200078e020e */
[----:B------:R-:W-:Y:S01]  /*2190*/  LOP3.LUT R14, R18, R12, RZ, 0xfc, !PT ;  /* 0x0000000c120e7212 */ /* 0x000fe200078efcff */
[----:B------:R-:W-:Y:S01]  /*21a0*/  IMAD.MOV.U32 R2, RZ, RZ, R4 ;  /* 0x000000ffff027224 */ /* 0x000fe200078e0004 */
[----:B------:R-:W-:Y:S01]  /*21b0*/  IADD3 R4, -R0, RZ, RZ ;  /* 0x000000ff00047210 */ /* 0x000fe20007ffe1ff */
[----:B------:R-:W-:Y:S01]  /*21c0*/  IMAD R12, R11, c[0x0][0x1c4], R16 ;  /* 0x000071000b0c7a24 */ /* 0x000fe200078e0210 */
[----:B------:R-:W-:Y:S01]  /*21d0*/  IADD3 R5, R9, R5, RZ ;  /* 0x0000000509057210 */ /* 0x000fe20007ffe0ff */
[----:B------:R-:W-:Y:S01]  /*21e0*/  IMAD.WIDE.U32 R2, R11, c[0x0][0x1c0], R2 ;  /* 0x000070000b027a25 */ /* 0x000fe200078e0002 */
[----:B------:R-:W-:-:S03]  /*21f0*/  SHF.R.S32.HI R11, RZ, 0x1f, R0 ;  /* 0x0000001fff0b7819 */ /* 0x000fc60000011400 */
[----:B------:R-:W-:Y:S01]  /*2200*/  IMAD R9, R4, c[0x0][0x2c4], R10 ;  /* 0x0000b10004097a24 */ /* 0x000fe200078e020a */
[----:B------:R-:W-:Y:S01]  /*2210*/  MOV R4, R8 ;  /* 0x0000000800047202 */ /* 0x000fe20000000f00 */
[----:B------:R-:W-:Y:S02]  /*2220*/  IMAD.IADD R3, R3, 0x1, R12 ;  /* 0x0000000103037824 */ /* 0x000fe400078e020c */
[----:B------:R-:W-:Y:S01]  /*2230*/  IMAD R8, R11, c[0x0][0x1b0], RZ ;  /* 0x00006c000b087a24 */ /* 0x000fe200078e02ff */
[----:B------:R-:W-:Y:S01]  /*2240*/  SHF.R.S32.HI R10, RZ, 0x1f, R9 ;  /* 0x0000001fff0a7819 */ /* 0x000fe20000011409 */
[----:B------:R-:W-:-:S04]  /*2250*/  IMAD.WIDE.U32 R2, R0, c[0x0][0x1b0], R2 ;  /* 0x00006c0000027a25 */ /* 0x000fc800078e0002 */
[----:B------:R-:W-:Y:S01]  /*2260*/  IMAD R8, R0, c[0x0][0x1b4], R8 ;  /* 0x00006d0000087a24 */ /* 0x000fe200078e0208 */
[----:B----4-:R-:W-:Y:S01]  /*2270*/  @P2 SHF.R.S32.HI R0, RZ, 0x1f, R13 ;  /* 0x0000001fff002819 */ /* 0x010fe2000001140d */
[----:B------:R-:W-:Y:S01]  /*2280*/  IMAD.IADD R7, R7, 0x1, R15 ;  /* 0x0000000107077824 */ /* 0x000fe200078e020f */
[----:B------:R-:W-:Y:S01]  /*2290*/  @!P2 MOV R0, R251 ;  /* 0x000000fb0000a202 */ /* 0x000fe20000000f00 */
[----:B------:R-:W-:Y:S02]  /*22a0*/  IMAD.IADD R3, R3, 0x1, R8 ;  /* 0x0000000103037824 */ /* 0x000fe400078e0208 */
[----:B------:R-:W-:Y:S01]  /*22b0*/  @!P2 IMAD.MOV.U32 R13, RZ, RZ, R228 ;  /* 0x000000ffff0da224 */ /* 0x000fe200078e00e4 */
[----:B------:R-:W-:Y:S01]  /*22c0*/  SEL R8, R0, RZ, !P0 ;  /* 0x000000ff00087207 */ /* 0x000fe20004000000 */
[----:B------:R-:W-:-:S03]  /*22d0*/  IMAD.WIDE.U32 R6, R234, c[0x0][0x1e8], R6 ;  /* 0x00007a00ea067a25 */ /* 0x000fc600078e0006 */
[----:B------:R-:W-:Y:S01]  /*22e0*/  SEL R0, R13, RZ, !P0 ;  /* 0x000000ff0d007207 */ /* 0x000fe20004000000 */
[----:B------:R-:W-:Y:S02]  /*22f0*/  IMAD R10, R10, c[0x0][0x1a8], RZ ;  /* 0x00006a000a0a7a24 */ /* 0x000fe400078e02ff */
[----:B------:R-:W-:-:S04]  /*2300*/  IMAD.WIDE.U32 R4, R234, c[0x0][0x210], R4 ;  /* 0x00008400ea047a25 */ /* 0x000fc800078e0004 */
[----:B------:R-:W-:Y:S02]  /*2310*/  IMAD R7, R234, c[0x0][0x1ec], R7 ;  /* 0x00007b00ea077a24 */ /* 0x000fe400078e0207 */
[C---:B------:R-:W-:Y:S02]  /*2320*/  IMAD R10, R9.reuse, c[0x0][0x1ac], R10 ;  /* 0x00006b00090a7a24 */ /* 0x040fe400078e020a */
[----:B------:R-:W-:-:S04]  /*2330*/  IMAD.WIDE.U32 R2, R9, c[0x0][0x1a8], R2 ;  /* 0x00006a0009027a25 */ /* 0x000fc800078e0002 */
[----:B------:R-:W-:Y:S01]  /*2340*/  IMAD R11, R8, c[0x0][0x1f0], RZ ;  /* 0x00007c00080b7a24 */ /* 0x000fe200078e02ff */
[----:B------:R-:W-:Y:S01]  /*2350*/  IADD3 R3, R3, R10, RZ ;  /* 0x0000000a03037210 */ /* 0x000fe20007ffe0ff */
[----:B------:R-:W-:Y:S01]  /*2360*/  IMAD R5, R234, c[0x0][0x214], R5 ;  /* 0x00008500ea057a24 */ /* 0x000fe200078e0205 */
[----:B------:R-:W-:Y:S01]  /*2370*/  LEA R12, P0, R2, c[0x0][0x160], 0x1 ;  /* 0x00005800020c7a11 */ /* 0x000fe200078008ff */
[----:B------:R-:W-:Y:S02]  /*2380*/  IMAD R8, R8, c[0x0][0x218], RZ ;  /* 0x0000860008087a24 */ /* 0x000fe400078e02ff */
[----:B------:R-:W-:Y:S01]  /*2390*/  IMAD R11, R0, c[0x0][0x1f4], R11 ;  /* 0x00007d00000b7a24 */ /* 0x000fe200078e020b */
[----:B------:R-:W-:Y:S01]  /*23a0*/  LEA.HI.X R10, R2, c[0x0][0x164], R3, 0x1, P0 ;  /* 0x00005900020a7a11 */ /* 0x000fe200000f0c03 */
[----:B------:R-:W-:-:S04]  /*23b0*/  IMAD.WIDE.U32 R208, R0, c[0x0][0x1f0], R6 ;  /* 0x00007c0000d07a25 */ /* 0x000fc800078e0006 */
[C---:B------:R-:W-:Y:S01]  /*23c0*/  IMAD R8, R0.reuse, c[0x0][0x21c], R8 ;  /* 0x0000870000087a24 */ /* 0x040fe200078e0208 */
[----:B------:R-:W-:Y:S01]  /*23d0*/  IADD3 R212, R209, R11, RZ ;  /* 0x0000000bd1d47210 */ /* 0x000fe20007ffe0ff */
[----:B------:R-:W-:-:S04]  /*23e0*/  IMAD.WIDE.U32 R210, R0, c[0x0][0x218], R4 ;  /* 0x0000860000d27a25 */ /* 0x000fc800078e0004 */
[----:B------:R-:W-:Y:S02]  /*23f0*/  IMAD R9, R225, 0x80, R22 ;  /* 0x00000080e1097824 */ /* 0x000fe400078e0216 */
[----:B------:R-:W-:Y:S01]  /*2400*/  IMAD.IADD R213, R211, 0x1, R8 ;  /* 0x00000001d3d57824 */ /* 0x000fe200078e0208 */
[----:B------:R-:W-:Y:S05]  /*2410*/  BRA.DIV ~URZ, `(.L_x_29) ;  /* 0x0000aa727f007947 */ /* 0x000fea000b800000 */
[----:B------:R1:W2:Y:S02]  /*2420*/  SHFL.IDX PT, R8, R10, RZ, 0x181f ;  /* 0x00181fff0a087589 */ /* 0x0002a400000e0000 */
.L_x_108:
[----:B------:R-:W-:Y:S05]  /*2430*/  BRA.DIV ~URZ, `(.L_x_30) ;  /* 0x0000aac27f007947 */ /* 0x000fea000b800000 */
[----:B------:R3:W4:Y:S02]  /*2440*/  SHFL.IDX PT, R0, R12, RZ, 0x181f ;  /* 0x00181fff0c007589 */ /* 0x00072400000e0000 */
.L_x_109:
[----:B------:R-:W-:Y:S01]  /*2450*/  IMAD R11, R17, c[0x0][0x2c4], RZ ;  /* 0x0000b100110b7a24 */ /* 0x000fe200078e02ff */
[----:B------:R-:W-:Y:S04]  /*2460*/  BSSY B0, `(.L_x_31) ;  /* 0x0000010000007945 */ /* 0x000fe80003800000 */
[----:B------:R-:W-:-:S13]  /*2470*/  ISETP.GE.AND P0, PT, R9, R11, PT ;  /* 0x0000000b0900720c */ /* 0x000fda0003f06270 */
[----:B------:R-:W-:Y:S05]  /*2480*/  @P0 BRA `(.L_x_32) ;  /* 0x000000d000000947 */ /* 0x000fea0003800000 */
[----:B------:R-:W5:Y:S01]  /*2490*/  LDL R2, [R1] ;  /* 0x0000000001027983 */ /* 0x000f620000100800 */
[----:B----4-:R-:W-:-:S04]  /*24a0*/  LEA R6, P0, R220, R0, 0x1 ;  /* 0x00000000dc067211 */ /* 0x010fc800078008ff */
[----:B--2---:R-:W-:Y:S02]  /*24b0*/  LEA.HI.X R7, R220, R8, R221, 0x1, P0 ;  /* 0x00000008dc077211 */ /* 0x004fe400000f0cdd */
[----:B------:R-:W-:-:S03]  /*24c0*/  LEA R4, P0, R222, R0, 0x1 ;  /* 0x00000000de047211 */ /* 0x000fc600078008ff */
[----:B------:R-:W-:Y:S01]  /*24d0*/  @!PT LDS RZ, [RZ] ;  /* 0x00000000fffff984 */ /* 0x000fe20000000800 */
[----:B------:R-:W-:Y:S01]  /*24e0*/  @!PT LDS RZ, [RZ] ;  /* 0x00000000fffff984 */ /* 0x000fe20000000800 */
[----:B------:R-:W-:Y:S01]  /*24f0*/  @!PT LDS RZ, [RZ] ;  /* 0x00000000fffff984 */ /* 0x000fe20000000800 */
[----:B------:R2:W-:Y:S01]  /*2500*/  LDGSTS.E.BYPASS.LTC128B.128 [R195+0xc100], [R6.64], !P1 ;  /* 0x0c10000006c37fae */ /* 0x0005e2000c901d46 */
[----:B-----5:R-:W-:Y:S02]  /*2510*/  LEA.HI.X R5, R222, R8, R2, 0x1, P0 ;  /* 0x00000008de057211 */ /* 0x020fe400000f0c02 */
[----:B------:R-:W-:-:S03]  /*2520*/  LEA R2, P0, R223, R0, 0x1 ;  /* 0x00000000df027211 */ /* 0x000fc600078008ff */
[----:B------:R2:W-:Y:S01]  /*2530*/  LDGSTS.E.BYPASS.LTC128B.128 [R195+0x10100], [R4.64], !P5 ;  /* 0x1010000004c37fae */ /* 0x0005e2000e901d46 */
[----:B------:R-:W-:-:S05]  /*2540*/  LEA.HI.X R3, R223, R8, R252, 0x1, P0 ;  /* 0x00000008df037211 */ /* 0x000fca00000f0cfc */
[----:B------:R2:W-:Y:S04]  /*2550*/  LDGSTS.E.BYPASS.LTC128B.128 [R195+0x14100], [R2.64], !P4 ;  /* 0x1410000002c37fae */ /* 0x0005e8000e101d46 */
.L_x_32:
[----:B------:R-:W-:Y:S05]  /*2560*/  BSYNC B0 ;  /* 0x0000000000007941 */ /* 0x000fea0003800000 */
.L_x_31:
[----:B------:R-:W-:Y:S05]  /*2570*/  BRA.DIV ~URZ, `(.L_x_33) ;  /* 0x0000a9e27f007947 */ /* 0x000fea000b800000 */
[----:B--2---:R2:W1:Y:S04]  /*2580*/  SHFL.IDX PT, R8, R10, 0x1, 0x181f ;  /* 0x00381f000a087f89 */ /* 0x00446800000e0000 */
[----:B----4-:R2:W4:Y:S02]  /*2590*/  SHFL.IDX PT, R0, R12, 0x1, 0x181f ;  /* 0x00381f000c007f89 */ /* 0x01052400000e0000 */
.L_x_110:
[----:B------:R-:W-:Y:S01]  /*25a0*/  IADD3 R2, R9, 0x20, RZ ;  /* 0x0000002009027810 */ /* 0x000fe20007ffe0ff */
[----:B------:R-:W-:Y:S03]  /*25b0*/  BSSY B0, `(.L_x_34) ;  /* 0x0000010000007945 */ /* 0x000fe60003800000 */
[----:B------:R-:W-:-:S13]  /*25c0*/  ISETP.GE.AND P0, PT, R2, R11, PT ;  /* 0x0000000b0200720c */ /* 0x000fda0003f06270 */
[----:B------:R-:W-:Y:S05]  /*25d0*/  @P0 BRA `(.L_x_35) ;  /* 0x000000d000000947 */ /* 0x000fea0003800000 */
[----:B------:R-:W5:Y:S01]  /*25e0*/  LDL R3, [R1] ;  /* 0x0000000001037983 */ /* 0x000f620000100800 */
[----:B----4-:R-:W-:-:S04]  /*25f0*/  LEA R6, P0, R220, R0, 0x1 ;  /* 0x00000000dc067211 */ /* 0x010fc800078008ff */
[----:B-1----:R-:W-:Y:S02]  /*2600*/  LEA.HI.X R7, R220, R8, R221, 0x1, P0 ;  /* 0x00000008dc077211 */ /* 0x002fe400000f0cdd */
        /* <DEDUP_REMOVED lines=10> */
.L_x_35:
[----:B------:R-:W-:Y:S05]  /*26b0*/  BSYNC B0 ;  /* 0x0000000000007941 */ /* 0x000fea0003800000 */
.L_x_34:
[----:B------:R-:W-:Y:S05]  /*26c0*/  BRA.DIV ~URZ, `(.L_x_36) ;  /* 0x0000a9527f007947 */ /* 0x000fea000b800000 */
[----:B-1----:R1:W2:Y:S02]  /*26d0*/  SHFL.IDX PT, R8, R10, 0x2, 0x181f ;  /* 0x00581f000a087f89 */ /* 0x0022a400000e0000 */
.L_x_111:
[----:B------:R-:W-:Y:S05]  /*26e0*/  BRA.DIV ~URZ, `(.L_x_37) ;  /* 0x0000a9a27f007947 */ /* 0x000fea000b800000 */
[----:B----4-:R4:W1:Y:S02]  /*26f0*/  SHFL.IDX PT, R0, R12, 0x2, 0x181f ;  /* 0x00581f000c007f89 */ /* 0x01086400000e0000 */
.L_x_112:
[----:B------:R-:W-:Y:S01]  /*2700*/  IADD3 R2, R9, 0x40, RZ ;  /* 0x0000004009027810 */ /* 0x000fe20007ffe0ff */
[----:B------:R-:W-:Y:S03]  /*2710*/  BSSY B0, `(.L_x_38) ;  /* 0x0000010000007945 */ /* 0x000fe60003800000 */
[----:B------:R-:W-:-:S13]  /*2720*/  ISETP.GE.AND P0, PT, R2, R11, PT ;  /* 0x0000000b0200720c */ /* 0x000fda0003f06270 */
[----:B------:R-:W-:Y:S05]  /*2730*/  @P0 BRA `(.L_x_39) ;  /* 0x000000d000000947 */ /* 0x000fea0003800000 */
[----:B------:R-:W5:Y:S01]  /*2740*/  LDL R3, [R1] ;  /* 0x0000000001037983 */ /* 0x000f620000100800 */
[----:B-1----:R-:W-:-:S04]  /*2750*/  LEA R6, P0, R220, R0, 0x1 ;  /* 0x00000000dc067211 */ /* 0x002fc800078008ff */
        /* <DEDUP_REMOVED lines=11> */
.L_x_39:
[----:B------:R-:W-:Y:S05]  /*2810*/  BSYNC B0 ;  /* 0x0000000000007941 */ /* 0x000fea0003800000 */
.L_x_38:
[----:B------:R-:W-:Y:S05]  /*2820*/  BRA.DIV ~URZ, `(.L_x_40) ;  /* 0x0000a8c27f007947 */ /* 0x000fea000b800000 */
[----:B-1----:R1:W3:Y:S04]  /*2830*/  SHFL.IDX PT, R7, R10, 0x3, 0x181f ;  /* 0x00781f000a077f89 */ /* 0x0022e800000e0000 */
[----:B------:R1:W4:Y:S02]  /*2840*/  SHFL.IDX PT, R0, R12, 0x3, 0x181f ;  /* 0x00781f000c007f89 */ /* 0x00032400000e0000 */
.L_x_113:
[----:B----4-:R-:W4:Y:S01]  /*2850*/  LDL R15, [R1] ;  /* 0x00000000010f7983 */ /* 0x010f220000100800 */
[----:B------:R-:W-:Y:S01]  /*2860*/  IADD3 R2, R9, 0x60, RZ ;  /* 0x0000006009027810 */ /* 0x000fe20007ffe0ff */
[----:B------:R-:W-:Y:S01]  /*2870*/  IMAD R100, R76, -0x40, R19 ;  /* 0xffffffc04c647824 */ /* 0x000fe200078e0213 */
[----:B-123--:R-:W-:Y:S01]  /*2880*/  SHF.R.S32.HI R12, RZ, 0x1f, R76 ;  /* 0x0000001fff0c7819 */ /* 0x00efe2000001144c */
[----:B------:R-:W1:Y:S01]  /*2890*/  S2R R4, SR_TID.X ;  /* 0x0000000000047919 */ /* 0x000e620000002100 */
[----:B------:R-:W-:-:S03]  /*28a0*/  ISETP.GE.AND P3, PT, R2, R11, PT ;  /* 0x0000000b0200720c */ /* 0x000fc60003f66270 */
[----:B------:R-:W-:Y:S01]  /*28b0*/  IMAD R6, R12, c[0x0][0x1e0], RZ ;  /* 0x000078000c067a24 */ /* 0x000fe200078e02ff */
[----:B------:R2:W5:Y:S03]  /*28c0*/  LDL R104, [R1+0x4] ;  /* 0x0000040001687983 */ /* 0x0005660000100800 */
[----:B------:R-:W-:-:S06]  /*28d0*/  IMAD R6, R76, c[0x0][0x1e4], R6 ;  /* 0x000079004c067a24 */ /* 0x000fcc00078e0206 */
[----:B------:R-:W-:-:S04]  /*28e0*/  @!P3 LEA R2, P0, R220, R0, 0x1 ;  /* 0x00000000dc02b211 */ /* 0x000fc800078008ff */
[----:B------:R-:W-:-:S05]  /*28f0*/  @!P3 LEA.HI.X R3, R220, R7, R221, 0x1, P0 ;  /* 0x00000007dc03b211 */ /* 0x000fca00000f0cdd */
[----:B------:R-:W-:Y:S01]  /*2900*/  @!PT LDS RZ, [RZ] ;  /* 0x00000000fffff984 */ /* 0x000fe20000000800 */
[----:B------:R-:W-:Y:S01]  /*2910*/  @!PT LDS RZ, [RZ] ;  /* 0x00000000fffff984 */ /* 0x000fe20000000800 */
[----:B------:R-:W-:Y:S01]  /*2920*/  @!PT LDS RZ, [RZ] ;  /* 0x00000000fffff984 */ /* 0x000fe20000000800 */
[----:B------:R3:W-:Y:S01]  /*2930*/  @!P3 LDGSTS.E.BYPASS.LTC128B.128 [R195+0xf100], [R2.64], !P1 ;  /* 0x0f10000002c3bfae */ /* 0x0007e2000c901d46 */
[----:B-1----:R-:W-:-:S04]  /*2940*/  SHF.R.S32.HI R13, RZ, 0x1f, R4 ;  /* 0x0000001fff0d7819 */ /* 0x002fc80000011404 */
[----:B------:R-:W-:Y:S01]  /*2950*/  LEA.HI R13, R13, R4, RZ, 0x3 ;  /* 0x000000040d0d7211 */ /* 0x000fe200078f18ff */
[----:B------:R-:W-:-:S03]  /*2960*/  IMAD.WIDE.U32 R4, R76, c[0x0][0x1e0], RZ ;  /* 0x000078004c047a25 */ /* 0x000fc600078e00ff */
[----:B------:R-:W-:Y:S02]  /*2970*/  SHF.R.S32.HI R13, RZ, 0x3, R13 ;  /* 0x00000003ff0d7819 */ /* 0x000fe4000001140d */
[----:B------:R-:W-:Y:S02]  /*2980*/  IADD3 R5, R5, R6, RZ ;  /* 0x0000000605057210 */ /* 0x000fe40007ffe0ff */
[----:B------:R-:W-:-:S05]  /*2990*/  IADD3 R8, -R13, R19, RZ ;  /* 0x000000130d087210 */ /* 0x000fca0007ffe1ff */
[----:B---3--:R-:W-:Y:S01]  /*29a0*/  IMAD R3, R76, -0x40, R8 ;  /* 0xffffffc04c037824 */ /* 0x008fe200078e0208 */
[----:B------:R-:W-:-:S04]  /*29b0*/  LEA R2, P0, R4, R208, 0x6 ;  /* 0x000000d004027211 */ /* 0x000fc800078030ff */
[C---:B------:R-:W-:Y:S02]  /*29c0*/  ISETP.GE.AND P1, PT, R3.reuse, 0x21, PT ;  /* 0x000000210300780c */ /* 0x040fe40003f26270 */
[----:B------:R-:W-:Y:S01]  /*29d0*/  LEA.HI.X R5, R4, R212, R5, 0x6, P0 ;  /* 0x000000d404057211 */ /* 0x000fe200000f3405 */
[----:B------:R-:W-:Y:S01]  /*29e0*/  IMAD.MOV.U32 R4, RZ, RZ, 0x20 ;  /* 0x00000020ff047424 */ /* 0x000fe200078e00ff */
[----:B------:R-:W-:-:S03]  /*29f0*/  ISETP.GE.AND P2, PT, R3, 0x1, PT ;  /* 0x000000010300780c */ /* 0x000fc60003f46270 */
[----:B------:R-:W-:-:S04]  /*2a00*/  IMAD.WIDE.U32 R8, R4, c[0x0][0x1e0], RZ ;  /* 0x0000780004087a25 */ /* 0x000fc800078e00ff */
[----:B------:R-:W-:Y:S02]  /*2a10*/  IMAD R11, R4, c[0x0][0x1e4], RZ ;  /* 0x00007900040b7a24 */ /* 0x000fe400078e02ff */
[----:B------:R-:W-:-:S04]  /*2a20*/  @P1 IADD3 R10, P0, R2, R8, RZ ;  /* 0x00000008020a1210 */ /* 0x000fc80007f1e0ff */
[----:B------:R-:W-:Y:S02]  /*2a30*/  @P1 IADD3.X R11, R5, R9, R11, P0, !PT ;  /* 0x00000009050b1210 */ /* 0x000fe400007fe40b */
[----:B------:R-:W-:-:S04]  /*2a40*/  @P2 LEA R4, P0, R2, c[0x0][0x1c8], 0x1 ;  /* 0x0000720002042a11 */ /* 0x000fc800078008ff */
[----:B------:R-:W-:Y:S02]  /*2a50*/  @P2 LEA.HI.X R5, R2, c[0x0][0x1cc], R5, 0x1, P0 ;  /* 0x0000730002052a11 */ /* 0x000fe400000f0c05 */
[----:B------:R-:W-:-:S04]  /*2a60*/  @!P3 LEA R8, P0, R222, R0, 0x1 ;  /* 0x00000000de08b211 */ /* 0x000fc800078008ff */
[-C--:B----4-:R-:W-:Y:S02]  /*2a70*/  @!P3 LEA.HI.X R9, R222, R7.reuse, R15, 0x1, P0 ;  /* 0x00000007de09b211 */ /* 0x090fe400000f0c0f */
[C---:B------:R-:W-:Y:S01]  /*2a80*/  @!P3 LEA R6, P0, R223.reuse, R0, 0x1 ;  /* 0x00000000df06b211 */ /* 0x040fe200078008ff */
[----:B------:R-:W-:Y:S02]  /*2a90*/  IMAD R0, R12, c[0x0][0x208], RZ ;  /* 0x000082000c007a24 */ /* 0x000fe400078e02ff */
[----:B------:R1:W-:Y:S01]  /*2aa0*/  @!P3 LDGSTS.E.BYPASS.LTC128B.128 [R195+0x13100], [R8.64], !P5 ;  /* 0x1310000008c3bfae */ /* 0x0003e2000e901d46 */
[----:B------:R-:W-:Y:S02]  /*2ab0*/  @!P3 LEA.HI.X R7, R223, R7, R252, 0x1, P0 ;  /* 0x00000007df07b211 */ /* 0x000fe400000f0cfc */
[----:B------:R-:W-:Y:S02]  /*2ac0*/  ISETP.NE.AND P5, PT, R21, RZ, PT ;  /* 0x000000ff1500720c */ /* 0x000fe40003fa5270 */
[----:B------:R-:W-:Y:S01]  /*2ad0*/  @P1 LEA R2, P0, R10, c[0x0][0x1c8], 0x1 ;  /* 0x000072000a021a11 */ /* 0x000fe200078008ff */
[----:B------:R3:W-:Y:S01]  /*2ae0*/  @!P3 LDGSTS.E.BYPASS.LTC128B.128 [R195+0x17100], [R6.64], !P4 ;  /* 0x1710000006c3bfae */ /* 0x0007e2000e101d46 */
[----:B------:R-:W-:-:S02]  /*2af0*/  ISETP.NE.AND P4, PT, R20, RZ, PT ;  /* 0x000000ff1400720c */ /* 0x000fc40003f85270 */
[----:B------:R-:W-:Y:S01]  /*2b00*/  @P1 LEA.HI.X R3, R10, c[0x0][0x1cc], R11, 0x1, P0 ;  /* 0x000073000a031a11 */ /* 0x000fe200000f0c0b */
[----:B------:R-:W0:Y:S01]  /*2b10*/  LDGDEPBAR ;  /* 0x00000000000079af */ /* 0x000e220000000000 */
[----:B------:R-:W-:Y:S03]  /*2b20*/  WARPSYNC 0xffffffff ;  /* 0xffffffff00007948 */ /* 0x000fe60003800000 */
[----:B------:R-:W-:Y:S06]  /*2b30*/  BAR.SYNC.DEFER_BLOCKING 0x0 ;  /* 0x0000000000007b1d */ /* 0x000fec0000010000 */
[----:B------:R-:W-:Y:S01]  /*2b40*/  @!PT LDS RZ, [RZ] ;  /* 0x00000000fffff984 */ /* 0x000fe20000000800 */
[----:B------:R-:W-:Y:S01]  /*2b50*/  @!PT LDS RZ, [RZ] ;  /* 0x00000000fffff984 */ /* 0x000fe20000000800 */
[----:B------:R-:W-:Y:S01]  /*2b60*/  @!PT LDS RZ, [RZ] ;  /* 0x00000000fffff984 */ /* 0x000fe20000000800 */
[----:B------:R4:W-:Y:S04]  /*2b70*/  @P2 LDGSTS.E.BYPASS.LTC128B.128 [R195+0x6100], [R4.64], !P4 ;  /* 0x0610000004c32fae */ /* 0x0009e8000e101d46 */
[----:B------:R4:W-:Y:S04]  /*2b80*/  @P2 LDGSTS.E.BYPASS.LTC128B.128 [R195+0x8100], [R4.64+0x80], !P5 ;  /* 0x0810008004c32fae */ /* 0x0009e8000e901d46 */
[----:B------:R4:W-:Y:S04]  /*2b90*/  @P2 LDGSTS.E.BYPASS.LTC128B.128 [R195+0xa100], [R4.64+0x100], !P6 ;  /* 0x0a10010004c32fae */ /* 0x0009e8000f101d46 */
[----:B------:R1:W-:Y:S04]  /*2ba0*/  @P1 LDGSTS.E.BYPASS.LTC128B.128 [R195+0x7100], [R2.64], !P4 ;  /* 0x0710000002c31fae */ /* 0x0003e8000e101d46 */
[----:B------:R1:W-:Y:S04]  /*2bb0*/  @P1 LDGSTS.E.BYPASS.LTC128B.128 [R195+0x9100], [R2.64+0x80], !P5 ;  /* 0x0910008002c31fae */ /* 0x0003e8000e901d46 */
[----:B------:R1:W-:Y:S04]  /*2bc0*/  @P1 LDGSTS.E.BYPASS.LTC128B.128 [R195+0xb100], [R2.64+0x100], !P6 ;  /* 0x0b10010002c31fae */ /* 0x0003e8000f101d46 */
[----:B------:R-:W0:Y:S01]  /*2bd0*/  LDGDEPBAR ;  /* 0x00000000000079af */ /* 0x000e220000000000 */
[----:B----4-:R-:W-:-:S02]  /*2be0*/  IMAD R4, R76, c[0x0][0x20c], R0 ;  /* 0x000083004c047a24 */ /* 0x010fc400078e0200 */
[----:B-1----:R-:W-:Y:S01]  /*2bf0*/  IMAD.WIDE.U32 R2, R76, c[0x0][0x208], RZ ;  /* 0x000082004c027a25 */ /* 0x002fe200078e00ff */
[----:B------:R-:W-:-:S04]  /*2c00*/  DEPBAR.LE SB0, 0x1 ;  /* 0x000080400000791a */ /* 0x000fc80000000000 */
[----:B------:R-:W-:-:S04]  /*2c10*/  DEPBAR.LE SB0, 0x0 ;  /* 0x000080000000791a */ /* 0x000fc80000000000 */
[----:B------:R-:W-:Y:S01]  /*2c20*/  BAR.SYNC.DEFER_BLOCKING 0x0 ;  /* 0x0000000000007b1d */ /* 0x000fe20000010000 */
[----:B------:R-:W-:Y:S02]  /*2c30*/  LEA R0, P0, R2, R210, 0x6 ;  /* 0x000000d202007211 */ /* 0x000fe400078030ff */
[----:B------:R-:W-:Y:S02]  /*2c40*/  IADD3 R3, R3, R4, RZ ;  /* 0x0000000403037210 */ /* 0x000fe40007ffe0ff */
[----:B------:R-:W-:Y:S02]  /*2c50*/  LOP3.LUT R4, R14, 0x1, RZ, 0xc0, !PT ;  /* 0x000000010e047812 */ /* 0x000fe400078ec0ff */
[----:B------:R-:W-:Y:S02]  /*2c60*/  LEA.HI.X R3, R2, R213, R3, 0x6, P0 ;  /* 0x000000d502037211 */ /* 0x000fe400000f3403 */
[----:B------:R-:W-:Y:S02]  /*2c70*/  LEA R2, P0, R0, c[0x0][0x1f8], 0x1 ;  /* 0x00007e0000027a11 */ /* 0x000fe400078008ff */
[----:B------:R-:W-:Y:S01]  /*2c80*/  ISETP.NE.U32.AND P2, PT, R4, 0x1, PT ;  /* 0x000000010400780c */ /* 0x000fe20003f45070 */
[----:B------:R-:W-:Y:S01]  /*2c90*/  IMAD.MOV.U32 R4, RZ, RZ, c[0x0][0x208] ;  /* 0x00008200ff047624 */ /* 0x000fe200078e00ff */
[----:B------:R-:W-:-:S02]  /*2ca0*/  LEA.HI.X R3, R0, c[0x0][0x1fc], R3, 0x1, P0 ;  /* 0x00007f0000037a11 */ /* 0x000fc400000f0c03 */
[----:B------:R-:W-:Y:S01]  /*2cb0*/  IADD3 R0, -R13, R100, RZ ;  /* 0x000000640d007210 */ /* 0x000fe20007ffe1ff */
[----:B------:R-:W-:Y:S04]  /*2cc0*/  LDSM.16.M88.4 R8, [R179] ;  /* 0x00000000b308783b */ /* 0x000fe80000000200 */
[----:B------:R-:W1:Y:S04]  /*2cd0*/  LDSM.16.M88.4 R32, [R172] ;  /* 0x00000000ac20783b */ /* 0x000e680000000200 */
[----:B------:R-:W4:Y:S01]  /*2ce0*/  LDSM.16.M88.4 R20, [R172+0x800] ;  /* 0x00080000ac14783b */ /* 0x000f220000000200 */
[----:B------:R-:W-:Y:S01]  /*2cf0*/  IMAD.MOV.U32 R5, RZ, RZ, c[0x0][0x20c] ;  /* 0x00008300ff057624 */ /* 0x000fe200078e00ff */
[----:B------:R-:W-:-:S02]  /*2d00*/  LEA R12, P0, R4, R2, 0x6 ;  /* 0x00000002040c7211 */ /* 0x000fc400078030ff */
[----:B------:R-:W1:Y:S01]  /*2d10*/  LDSM.16.M88.4 R24, [R172+0x1000] ;  /* 0x00100000ac18783b */ /* 0x000e620000000200 */
[----:B------:R-:W-:Y:S02]  /*2d20*/  LOP3.LUT P1, RZ, R14, 0x2, RZ, 0xc0, !PT ;  /* 0x000000020eff7812 */ /* 0x000fe4000782c0ff */
[----:B------:R-:W-:Y:S01]  /*2d30*/  ISETP.LT.OR P3, PT, R0, 0x1, P2 ;  /* 0x000000010000780c */ /* 0x000fe20001761670 */
[----:B------:R-:W2:Y:S01]  /*2d40*/  LDSM.16.M88.4 R16, [R172+0x1800] ;  /* 0x00180000ac10783b */ /* 0x000ea20000000200 */
[----:B------:R-:W-:Y:S02]  /*2d50*/  LEA.HI.X R13, R4, R3, R5, 0x6, P0 ;  /* 0x00000003040d7211 */ /* 0x000fe400000f3405 */
[----:B------:R-:W-:Y:S01]  /*2d60*/  ISETP.LT.OR P0, PT, R0, 0x1, !P1 ;  /* 0x000000010000780c */ /* 0x000fe20004f01670 */
[----:B---3--:R-:W-:Y:S04]  /*2d70*/  LDSM.16.M88.4 R4, [R180] ;  /* 0x00000000b404783b */ /* 0x008fe80000000200 */
[----:B------:R-:W3:Y:S04]  /*2d80*/  LDSM.16.M88.4 R36, [R183] ;  /* 0x00000000b724783b */ /* 0x000ee80000000200 */
[----:B------:R-:W2:Y:S04]  /*2d90*/  LDSM.16.M88.4 R56, [R194] ;  /* 0x00000000c238783b */ /* 0x000ea80000000200 */
[----:B------:R-:W2:Y:S04]  /*2da0*/  LDSM.16.M88.4 R60, [R193] ;  /* 0x00000000c13c783b */ /* 0x000ea80000000200 */
[----:B------:R-:W2:Y:S04]  /*2db0*/  LDSM.16.M88.4 R68, [R192] ;  /* 0x00000000c044783b */ /* 0x000ea80000000200 */
[----:B------:R-:W-:Y:S01]  /*2dc0*/  @!PT LDS RZ, [RZ] ;  /* 0x00000000fffff984 */ /* 0x000fe20000000800 */
[----:B------:R-:W-:Y:S01]  /*2dd0*/  @!PT LDS RZ, [RZ] ;  /* 0x00000000fffff984 */ /* 0x000fe20000000800 */
[----:B------:R-:W-:Y:S01]  /*2de0*/  @!PT LDS RZ, [RZ] ;  /* 0x00000000fffff984 */ /* 0x000fe20000000800 */
[----:B------:R2:W-:Y:S01]  /*2df0*/  LDGSTS.E.BYPASS.LTC128B.128 [R195+0x100], [R2.64], !P3 ;  /* 0x0010000002c37fae */ /* 0x0005e2000d901d46 */
[----:B------:R-:W-:-:S03]  /*2e00*/  LOP3.LUT P3, RZ, R14, 0x4, RZ, 0xc0, !PT ;  /* 0x000000040eff7812 */ /* 0x000fc6000786c0ff */
[----:B------:R2:W-:Y:S01]  /*2e10*/  LDGSTS.E.BYPASS.LTC128B.128 [R195+0x2100], [R2.64+0x80], !P0 ;  /* 0x0210008002c37fae */ /* 0x0005e2000c101d46 */
[C---:B------:R-:W-:Y:S02]  /*2e20*/  ISETP.LT.OR P0, PT, R0.reuse, 0x1, !P3 ;  /* 0x000000010000780c */ /* 0x040fe40005f01670 */
[C---:B------:R-:W-:Y:S02]  /*2e30*/  ISETP.LT.OR P2, PT, R0.reuse, 0x21, P2 ;  /* 0x000000210000780c */ /* 0x040fe40001741670 */
[C---:B------:R-:W-:Y:S02]  /*2e40*/  ISETP.LT.OR P1, PT, R0.reuse, 0x21, !P1 ;  /* 0x000000210000780c */ /* 0x040fe40004f21670 */
[----:B------:R-:W-:Y:S01]  /*2e50*/  ISETP.LT.OR P3, PT, R0, 0x21, !P3 ;  /* 0x000000210000780c */ /* 0x000fe20005f61670 */
[C---:B-1----:R-:W-:Y:S06]  /*2e60*/  HMMA.16816.F32.BF16 R28, R8.reuse, R32, RZ ;  /* 0x00000020081c723c */ /* 0x042fec00000418ff */
[----:B------:R1:W-:Y:S02]  /*2e70*/  LDGSTS.E.BYPASS.LTC128B.128 [R195+0x4100], [R2.64+0x100], !P0 ;  /* 0x0410010002c37fae */ /* 0x0003e4000c101d46 */
[C---:B------:R-:W-:Y:S02]  /*2e80*/  HMMA.16816.F32.BF16 R32, R8.reuse, R34, RZ ;  /* 0x000000220820723c */ /* 0x040fe400000418ff */
[----:B------:R1:W-:Y:S04]  /*2e90*/  LDGSTS.E.BYPASS.LTC128B.128 [R195+0x1100], [R12.64], !P2 ;  /* 0x011000000cc37fae */ /* 0x0003e8000d101d46 */
[----:B------:R1:W-:Y:S02]  /*2ea0*/  LDGSTS.E.BYPASS.LTC128B.128 [R195+0x3100], [R12.64+0x80], !P1 ;  /* 0x031000800cc37fae */ /* 0x0003e4000c901d46 */
[C---:B----4-:R-:W-:Y:S02]  /*2eb0*/  HMMA.16816.F32.BF16 R48, R8.reuse, R22, RZ ;  /* 0x000000160830723c */ /* 0x050fe400000418ff */
[----:B------:R1:W-:Y:S04]  /*2ec0*/  LDGSTS.E.BYPASS.LTC128B.128 [R195+0x5100], [R12.64+0x100], !P3 ;  /* 0x051001000cc37fae */ /* 0x0003e8000d901d46 */
[----:B------:R-:W-:Y:S02]  /*2ed0*/  LDSM.16.M88.4 R64, [R178] ;  /* 0x00000000b240783b */ /* 0x000fe40000000200 */
[C---:B------:R-:W-:Y:S02]  /*2ee0*/  HMMA.16816.F32.BF16 R40, R8.reuse, R20, RZ ;  /* 0x000000140828723c */ /* 0x040fe400000418ff */
[----:B------:R-:W4:Y:S04]  /*2ef0*/  LDSM.16.M88.4 R20, [R182] ;  /* 0x00000000b614783b */ /* 0x000f280000000200 */
[----:B------:R-:W4:Y:S02]  /*2f00*/  LDSM.16.M88.4 R72, [R178+0x800] ;  /* 0x00080000b248783b */ /* 0x000f240000000200 */
[C---:B------:R-:W-:Y:S02]  /*2f10*/  HMMA.16816.F32.BF16 R44, R8.reuse, R24, RZ ;  /* 0x00000018082c723c */ /* 0x040fe400000418ff */
[----:B------:R-:W4:Y:S04]  /*2f20*/  LDSM.16.M88.4 R84, [R178+0x1000] ;  /* 0x00100000b254783b */ /* 0x000f280000000200 */
[----:B------:R-:W-:Y:S02]  /*2f30*/  LDSM.16.M88.4 R80, [R175+0x800] ;  /* 0x00080000af50783b */ /* 0x000fe40000000200 */
[C---:B------:R-:W-:Y:S02]  /*2f40*/  HMMA.16816.F32.BF16 R24, R8.reuse, R26, RZ ;  /* 0x0000001a0818723c */ /* 0x040fe400000418ff */
[----:B------:R-:W-:Y:S04]  /*2f50*/  LDSM.16.M88.4 R92, [R175+0x1000] ;  /* 0x00100000af5c783b */ /* 0x000fe80000000200 */
[----:B------:R-:W-:Y:S02]  /*2f60*/  LDSM.16.M88.4 R88, [R172+0x3000] ;  /* 0x00300000ac58783b */ /* 0x000fe40000000200 */
[C---:B--2---:R-:W-:Y:S02]  /*2f70*/  HMMA.16816.F32.BF16 R52, R8.reuse, R16, RZ ;  /* 0x000000100834723c */ /* 0x044fe400000418ff */
[----:B------:R-:W0:Y:S06]  /*2f80*/  LDGDEPBAR ;  /* 0x00000000000079af */ /* 0x000e2c0000000000 */
[----:B-1----:R-:W-:Y:S01]  /*2f90*/  HMMA.16816.F32.BF16 R12, R8, R18, RZ ;  /* 0x00000012080c723c */ /* 0x002fe200000418ff */
[----:B------:R-:W-:Y:S07]  /*2fa0*/  LDSM.16.M88.4 R16, [R181] ;  /* 0x00000000b510783b */ /* 0x000fee0000000200 */
[C---:B---3--:R-:W-:Y:S08]  /*2fb0*/  HMMA.16816.F32.BF16 R8, R4.reuse, R36, R28 ;  /* 0x000000240408723c */ /* 0x048ff0000004181c */
[C---:B------:R-:W-:Y:S08]  /*2fc0*/  HMMA.16816.F32.BF16 R28, R4.reuse, R38, R32 ;  /* 0x00000026041c723c */ /* 0x040ff00000041820 */
[C---:B------:R-:W-:Y:S01]  /*2fd0*/  HMMA.16816.F32.BF16 R36, R4.reuse, R58, R48 ;  /* 0x0000003a0424723c */ /* 0x040fe20000041830 */
[----:B------:R-:W1:Y:S07]  /*2fe0*/  LDSM.16.M88.4 R48, [R178+0x1800] ;  /* 0x00180000b230783b */ /* 0x000e6e0000000200 */
[C---:B------:R-:W-:Y:S01]  /*2ff0*/  HMMA.16816.F32.BF16 R32, R4.reuse, R56, R40 ;  /* 0x000000380420723c */ /* 0x040fe20000041828 */
[----:B------:R-:W2:Y:S07]  /*3000*/  LDSM.16.M88.4 R56, [R175] ;  /* 0x00000000af38783b */ /* 0x000eae0000000200 */
[C---:B------:R-:W-:Y:S08]  /*3010*/  HMMA.16816.F32.BF16 R40, R4.reuse, R60, R44 ;  /* 0x0000003c0428723c */ /* 0x040ff0000004182c */
[C---:B------:R-:W-:Y:S01]  /*3020*/  HMMA.16816.F32.BF16 R44, R4.reuse, R62, R24 ;  /* 0x0000003e042c723c */ /* 0x040fe20000041818 */
[----:B------:R-:W3:Y:S07]  /*3030*/  LDSM.16.M88.4 R60, [R175+0x1800] ;  /* 0x00180000af3c783b */ /* 0x000eee0000000200 */
[C---:B------:R-:W-:Y:S08]  /*3040*/  HMMA.16816.F32.BF16 R52, R4.reuse, R68, R52 ;  /* 0x000000440434723c */ /* 0x040ff00000041834 */
[----:B------:R-:W-:Y:S01]  /*3050*/  HMMA.16816.F32.BF16 R24, R4, R70, R12 ;  /* 0x000000460418723c */ /* 0x000fe2000004180c */
[----:B------:R-:W-:Y:S04]  /*3060*/  LDSM.16.M88.4 R12, [R179+0x4000] ;  /* 0x00400000b30c783b */ /* 0x000fe80000000200 */
[----:B------:R-:W1:Y:S03]  /*3070*/  LDSM.16.M88.4 R68, [R172+0x2000] ;  /* 0x00200000ac44783b */ /* 0x000e660000000200 */
[C---:B----4-:R-:W-:Y:S08]  /*3080*/  HMMA.16816.F32.BF16 R8, R20.reuse, R64, R8 ;  /* 0x000000401408723c */ /* 0x050ff00000041808 */
[C---:B------:R-:W-:Y:S01]  /*3090*/  HMMA.16816.F32.BF16 R4, R20.reuse, R66, R28 ;  /* 0x000000421404723c */ /* 0x040fe2000004181c */
[----:B------:R-:W-:Y:S07]  /*30a0*/  LDSM.16.M88.4 R64, [R191] ;  /* 0x00000000bf40783b */ /* 0x000fee0000000200 */
[C---:B------:R-:W-:Y:S08]  /*30b0*/  HMMA.16816.F32.BF16 R32, R20.reuse, R72, R32 ;  /* 0x000000481420723c */ /* 0x040ff00000041820 */
[C---:B------:R-:W-:Y:S01]  /*30c0*/  HMMA.16816.F32.BF16 R36, R20.reuse, R74, R36 ;  /* 0x0000004a1424723c */ /* 0x040fe20000041824 */
[----:B------:R-:W4:Y:S07]  /*30d0*/  LDSM.16.M88.4 R72, [R172+0x2800] ;  /* 0x00280000ac48783b */ /* 0x000f2e0000000200 */
[C---:B------:R-:W-:Y:S08]  /*30e0*/  HMMA.16816.F32.BF16 R40, R20.reuse, R84, R40 ;  /* 0x000000541428723c */ /* 0x040ff00000041828 */
[C---:B------:R-:W-:Y:S01]  /*30f0*/  HMMA.16816.F32.BF16 R44, R20.reuse, R86, R44 ;  /* 0x00000056142c723c */ /* 0x040fe2000004182c */
[----:B------:R-:W-:Y:S07]  /*3100*/  LDSM.16.M88.4 R84, [R178+0x2800] ;  /* 0x00280000b254783b */ /* 0x000fee0000000200 */
[C---:B-1----:R-:W-:Y:S08]  /*3110*/  HMMA.16816.F32.BF16 R52, R20.reuse, R48, R52 ;  /* 0x000000301434723c */ /* 0x042ff00000041834 */
[----:B------:R-:W-:Y:S08]  /*3120*/  HMMA.16816.F32.BF16 R28, R20, R50, R24 ;  /* 0x00000032141c723c */ /* 0x000ff00000041818 */
[C---:B--2---:R-:W-:Y:S01]  /*3130*/  HMMA.16816.F32.BF16 R24, R16.reuse, R56, R8 ;  /* 0x000000381018723c */ /* 0x044fe20000041808 */
[----:B------:R-:W-:Y:S07]  /*3140*/  LDSM.16.M88.4 R8, [R180+0x4000] ;  /* 0x00400000b408783b */ /* 0x000fee0000000200 */
[C---:B------:R-:W-:Y:S01]  /*3150*/  HMMA.16816.F32.BF16 R20, R16.reuse, R58, R4 ;  /* 0x0000003a1014723c */ /* 0x040fe20000041804 */
[----:B------:R-:W1:Y:S07]  /*3160*/  LDSM.16.M88.4 R56, [R172+0x3800] ;  /* 0x00380000ac38783b */ /* 0x000e6e0000000200 */
[C---:B------:R-:W-:Y:S08]  /*3170*/  HMMA.16816.F32.BF16 R4, R16.reuse, R80, R32 ;  /* 0x000000501004723c */ /* 0x040ff00000041820 */
[C---:B------:R-:W-:Y:S01]  /*3180*/  HMMA.16816.F32.BF16 R36, R16.reuse, R82, R36 ;  /* 0x000000521024723c */ /* 0x040fe20000041824 */
[----:B------:R-:W2:Y:S07]  /*3190*/  LDSM.16.M88.4 R80, [R190] ;  /* 0x00000000be50783b */ /* 0x000eae0000000200 */
[C---:B------:R-:W-:Y:S08]  /*31a0*/  HMMA.16816.F32.BF16 R40, R16.reuse, R92, R40 ;  /* 0x0000005c1028723c */ /* 0x040ff00000041828 */
[C---:B------:R-:W-:Y:S01]  /*31b0*/  HMMA.16816.F32.BF16 R44, R16.reuse, R94, R44 ;  /* 0x0000005e102c723c */ /* 0x040fe2000004182c */
[----:B------:R-:W1:Y:S07]  /*31c0*/  LDSM.16.M88.4 R92, [R189] ;  /* 0x00000000bd5c783b */ /* 0x000e6e0000000200 */
[C---:B---3--:R-:W-:Y:S08]  /*31d0*/  HMMA.16816.F32.BF16 R52, R16.reuse, R60, R52 ;  /* 0x0000003c1034723c */ /* 0x048ff00000041834 */
[----:B------:R-:W-:Y:S01]  /*31e0*/  HMMA.16816.F32.BF16 R32, R16, R62, R28 ;  /* 0x0000003e1020723c */ /* 0x000fe2000004181c */
[----:B------:R-:W3:Y:S07]  /*31f0*/  LDSM.16.M88.4 R60, [R188] ;  /* 0x00000000bc3c783b */ /* 0x000eee0000000200 */
[C---:B------:R-:W-:Y:S08]  /*3200*/  HMMA.16816.F32.BF16 R28, R12.reuse, R68, R24 ;  /* 0x000000440c1c723c */ /* 0x040ff00000041818 */
[C---:B------:R-:W-:Y:S01]  /*3210*/  HMMA.16816.F32.BF16 R24, R12.reuse, R70, R20 ;  /* 0x000000460c18723c */ /* 0x040fe20000041814 */
[----:B------:R-:W-:Y:S07]  /*3220*/  LDSM.16.M88.4 R68, [R175+0x2000] ;  /* 0x00200000af44783b */ /* 0x000fee0000000200 */
[C---:B----4-:R-:W-:Y:S01]  /*3230*/  HMMA.16816.F32.BF16 R20, R12.reuse, R72, R4 ;  /* 0x000000480c14723c */ /* 0x050fe20000041804 */
[----:B------:R-:W-:Y:S07]  /*3240*/  LDSM.16.M88.4 R4, [R182+0x4000] ;  /* 0x00400000b604783b */ /* 0x000fee0000000200 */
[C---:B------:R-:W-:Y:S01]  /*3250*/  HMMA.16816.F32.BF16 R16, R12.reuse, R74, R36 ;  /* 0x0000004a0c10723c */ /* 0x040fe20000041824 */
[----:B------:R-:W4:Y:S07]  /*3260*/  LDSM.16.M88.4 R72, [R178+0x2000] ;  /* 0x00200000b248783b */ /* 0x000f2e0000000200 */
[C---:B------:R-:W-:Y:S08]  /*3270*/  HMMA.16816.F32.BF16 R40, R12.reuse, R88, R40 ;  /* 0x000000580c28723c */ /* 0x040ff00000041828 */
[C---:B------:R-:W-:Y:S01]  /*3280*/  HMMA.16816.F32.BF16 R48, R12.reuse, R90, R44 ;  /* 0x0000005a0c30723c */ /* 0x040fe2000004182c */
[----:B------:R-:W3:Y:S07]  /*3290*/  LDSM.16.M88.4 R88, [R178+0x3000] ;  /* 0x00300000b258783b */ /* 0x000eee0000000200 */
[C---:B-1----:R-:W-:Y:S08]  /*32a0*/  HMMA.16816.F32.BF16 R44, R12.reuse, R56, R52 ;  /* 0x000000380c2c723c */ /* 0x042ff00000041834 */
[----:B------:R-:W-:Y:S08]  /*32b0*/  HMMA.16816.F32.BF16 R36, R12, R58, R32 ;  /* 0x0000003a0c24723c */ /* 0x000ff00000041820 */
[C---:B------:R-:W-:Y:S08]  /*32c0*/  HMMA.16816.F32.BF16 R32, R8.reuse, R64, R28 ;  /* 0x000000400820723c */ /* 0x040ff0000004181c */
[C---:B------:R-:W-:Y:S01]  /*32d0*/  HMMA.16816.F32.BF16 R28, R8.reuse, R66, R24 ;  /* 0x00000042081c723c */ /* 0x040fe20000041818 */
[----:B------:R-:W1:Y:S07]  /*32e0*/  LDSM.16.M88.4 R64, [R178+0x3800] ;  /* 0x00380000b240783b */ /* 0x000e6e0000000200 */
[C---:B--2---:R-:W-:Y:S01]  /*32f0*/  HMMA.16816.F32.BF16 R24, R8.reuse, R80, R20 ;  /* 0x000000500818723c */ /* 0x044fe20000041814 */
[----:B------:R-:W2:Y:S07]  /*3300*/  LDSM.16.M88.4 R20, [R181+0x4000] ;  /* 0x00400000b514783b */ /* 0x000eae0000000200 */
[C---:B------:R-:W-:Y:S01]  /*3310*/  HMMA.16816.F32.BF16 R16, R8.reuse, R82, R16 ;  /* 0x000000520810723c */ /* 0x040fe20000041810 */
[----:B------:R-:W1:Y:S07]  /*3320*/  LDSM.16.M88.4 R80, [R175+0x2800] ;  /* 0x00280000af50783b */ /* 0x000e6e0000000200 */
[C---:B------:R-:W-:Y:S01]  /*3330*/  HMMA.16816.F32.BF16 R12, R8.reuse, R92, R40 ;  /* 0x0000005c080c723c */ /* 0x040fe20000041828 */
[----:B------:R-:W-:Y:S07]  /*3340*/  LDSM.16.M88.4 R40, [R175+0x3000] ;  /* 0x00300000af28783b */ /* 0x000fee0000000200 */
[C---:B------:R-:W-:Y:S08]  /*3350*/  HMMA.16816.F32.BF16 R56, R8.reuse, R94, R48 ;  /* 0x0000005e0838723c */ /* 0x040ff00000041830 */
[C---:B---3--:R-:W-:Y:S08]  /*3360*/  HMMA.16816.F32.BF16 R48, R8.reuse, R60, R44 ;  /* 0x0000003c0830723c */ /* 0x048ff0000004182c */
[----:B------:R-:W-:Y:S01]  /*3370*/  HMMA.16816.F32.BF16 R44, R8, R62, R36 ;  /* 0x0000003e082c723c */ /* 0x000fe20000041824 */
[----:B------:R-:W-:Y:S07]  /*3380*/  LDSM.16.M88.4 R60, [R172+0x4000] ;  /* 0x00400000ac3c783b */ /* 0x000fee0000000200 */
[C---:B----4-:R-:W-:Y:S08]  /*3390*/  HMMA.16816.F32.BF16 R36, R4.reuse, R72, R32 ;  /* 0x000000480424723c */ /* 0x050ff00000041820 */
[C---:B------:R-:W-:Y:S01]  /*33a0*/  HMMA.16816.F32.BF16 R52, R4.reuse, R86, R16 ;  /* 0x000000560434723c */ /* 0x040fe20000041810 */
[----:B------:R-:W3:Y:S07]  /*33b0*/  LDSM.16.M88.4 R16, [R179+0x8000] ;  /* 0x00800000b310783b */ /* 0x000eee0000000200 */
[C---:B------:R-:W-:Y:S08]  /*33c0*/  HMMA.16816.F32.BF16 R32, R4.reuse, R84, R24 ;  /* 0x000000540420723c */ /* 0x040ff00000041818 */
[C---:B------:R-:W-:Y:S01]  /*33d0*/  HMMA.16816.F32.BF16 R24, R4.reuse, R88, R12 ;  /* 0x000000580418723c */ /* 0x040fe2000004180c */
[----:B------:R-:W-:Y:S07]  /*33e0*/  LDSM.16.M88.4 R12, [R180+0x8000] ;  /* 0x00800000b40c783b */ /* 0x000fee0000000200 */
[C---:B------:R-:W-:Y:S01]  /*33f0*/  HMMA.16816.F32.BF16 R8, R4.reuse, R90, R56 ;  /* 0x0000005a0408723c */ /* 0x040fe20000041838 */
[----:B------:R-:W4:Y:S04]  /*3400*/  LDSM.16.M88.4 R88, [R175+0x3800] ;  /* 0x00380000af58783b */ /* 0x000f280000000200 */
[----:B------:R-:W-:Y:S03]  /*3410*/  LDSM.16.M88.4 R56, [R175+0x4000] ;  /* 0x00400000af38783b */ /* 0x000fe60000000200 */
[C---:B------:R-:W-:Y:S01]  /*3420*/  HMMA.16816.F32.BF16 R28, R4.reuse, R74, R28 ;  /* 0x0000004a041c723c */ /* 0x040fe2000004181c */
[----:B------:R-:W-:Y:S07]  /*3430*/  LDSM.16.M88.4 R72, [R172+0x5800] ;  /* 0x00580000ac48783b */ /* 0x000fee0000000200 */
[C---:B-1----:R-:W-:Y:S08]  /*3440*/  HMMA.16816.F32.BF16 R48, R4.reuse, R64, R48 ;  /* 0x000000400430723c */ /* 0x042ff00000041830 */
[----:B------:R-:W-:Y:S01]  /*3450*/  HMMA.16816.F32.BF16 R96, R4, R66, R44 ;  /* 0x000000420460723c */ /* 0x000fe2000004182c */
[----:B------:R-:W-:Y:S04]  /*3460*/  LDSM.16.M88.4 R64, [R186] ;  /* 0x00000000ba40783b */ /* 0x000fe80000000200 */
[----:B------:R-:W-:Y:S03]  /*3470*/  LDSM.16.M88.4 R44, [R172+0x5000] ;  /* 0x00500000ac2c783b */ /* 0x000fe60000000200 */
[C---:B--2---:R-:W-:Y:S01]  /*3480*/  HMMA.16816.F32.BF16 R4, R20.reuse, R68, R36 ;  /* 0x000000441404723c */ /* 0x044fe20000041824 */
[----:B------:R-:W1:Y:S07]  /*3490*/  LDSM.16.M88.4 R36, [R187] ;  /* 0x00000000bb24783b */ /* 0x000e6e0000000200 */
[C---:B------:R-:W-:Y:S08]  /*34a0*/  HMMA.16816.F32.BF16 R28, R20.reuse, R70, R28 ;  /* 0x00000046141c723c */ /* 0x040ff0000004181c */
[----:B------:R-:W-:Y:S01]  /*34b0*/  HMMA.16816.F32.BF16 R68, R20, R82, R52 ;  /* 0x000000521444723c */ /* 0x000fe20000041834 */
[----:B------:R-:W2:Y:S07]  /*34c0*/  LDSM.16.M88.4 R52, [R172+0x4800] ;  /* 0x00480000ac34783b */ /* 0x000eae0000000200 */
[----:B---3--:R-:W-:Y:S08]  /*34d0*/  HMMA.16816.F32.BF16 R4, R16, R60, R4 ;  /* 0x0000003c1004723c */ /* 0x008ff00000041804 */
[C---:B------:R-:W-:Y:S08]  /*34e0*/  HMMA.16816.F32.BF16 R32, R20.reuse, R80, R32 ;  /* 0x000000501420723c */ /* 0x040ff00000041820 */
[C---:B------:R-:W-:Y:S01]  /*34f0*/  HMMA.16816.F32.BF16 R80, R20.reuse, R42, R8 ;  /* 0x0000002a1450723c */ /* 0x040fe20000041808 */
[----:B------:R-:W-:Y:S07]  /*3500*/  LDSM.16.M88.4 R8, [R182+0x8000] ;  /* 0x00800000b608783b */ /* 0x000fee0000000200 */
[----:B----4-:R-:W-:Y:S01]  /*3510*/  HMMA.16816.F32.BF16 R92, R20, R88, R48 ;  /* 0x00000058145c723c */ /* 0x010fe20000041830 */
[----:B------:R-:W3:Y:S07]  /*3520*/  LDSM.16.M88.4 R48, [R178+0x4000] ;  /* 0x00400000b230783b */ /* 0x000eee0000000200 */
[----:B------:R-:W-:Y:S01]  /*3530*/  HMMA.16816.F32.BF16 R28, R16, R62, R28 ;  /* 0x0000003e101c723c */ /* 0x000fe2000004181c */
[----:B------:R-:W-:Y:S07]  /*3540*/  LDSM.16.M88.4 R60, [R178+0x4800] ;  /* 0x00480000b23c783b */ /* 0x000fee0000000200 */
[----:B------:R-:W-:Y:S08]  /*3550*/  HMMA.16816.F32.BF16 R84, R20, R40, R24 ;  /* 0x000000281454723c */ /* 0x000ff00000041818 */
[C---:B-1----:R-:W-:Y:S01]  /*3560*/  HMMA.16816.F32.BF16 R24, R12.reuse, R36, R4 ;  /* 0x000000240c18723c */ /* 0x042fe20000041804 */
[----:B------:R-:W1:Y:S07]  /*3570*/  LDSM.16.M88.4 R4, [R181+0x8000] ;  /* 0x00800000b504783b */ /* 0x000e6e0000000200 */
[----:B------:R-:W-:Y:S08]  /*3580*/  HMMA.16816.F32.BF16 R28, R12, R38, R28 ;  /* 0x000000260c1c723c */ /* 0x000ff0000004181c */
[----:B--2---:R-:W-:Y:S08]  /*3590*/  HMMA.16816.F32.BF16 R32, R16, R52, R32 ;  /* 0x000000341020723c */ /* 0x004ff00000041820 */
[----:B---3--:R-:W-:Y:S08]  /*35a0*/  HMMA.16816.F32.BF16 R24, R8, R48, R24 ;  /* 0x000000300818723c */ /* 0x008ff00000041818 */
[----:B------:R-:W-:Y:S01]  /*35b0*/  HMMA.16816.F32.BF16 R40, R16, R54, R68 ;  /* 0x000000361028723c */ /* 0x000fe20000041844 */
[----:B------:R-:W2:Y:S04]  /*35c0*/  LDSM.16.M88.4 R68, [R185] ;  /* 0x00000000b944783b */ /* 0x000ea80000000200 */
[----:B------:R-:W3:Y:S03]  /*35d0*/  LDSM.16.M88.4 R52, [R175+0x4800] ;  /* 0x00480000af34783b */ /* 0x000ee60000000200 */
[----:B------:R-:W-:Y:S08]  /*35e0*/  HMMA.16816.F32.BF16 R28, R8, R50, R28 ;  /* 0x00000032081c723c */ /* 0x000ff0000004181c */
[----:B------:R-:W-:Y:S08]  /*35f0*/  HMMA.16816.F32.BF16 R36, R12, R64, R32 ;  /* 0x000000400c24723c */ /* 0x000ff00000041820 */
[----:B-1----:R-:W-:Y:S08]  /*3600*/  HMMA.16816.F32.BF16 R48, R4, R56, R24 ;  /* 0x000000380430723c */ /* 0x002ff00000041818 */
[----:B------:R-:W-:Y:S08]  /*3610*/  HMMA.16816.F32.BF16 R88, R20, R90, R96 ;  /* 0x0000005a1458723c */ /* 0x000ff00000041860 */
[----:B------:R-:W-:Y:S08]  /*3620*/  HMMA.16816.F32.BF16 R20, R16, R44, R84 ;  /* 0x0000002c1014723c */ /* 0x000ff00000041854 */
[----:B------:R-:W-:Y:S08]  /*3630*/  HMMA.16816.F32.BF16 R32, R12, R66, R40 ;  /* 0x000000420c20723c */ /* 0x000ff00000041828 */
[----:B------:R-:W-:Y:S01]  /*3640*/  HMMA.16816.F32.BF16 R28, R4, R58, R28 ;  /* 0x0000003a041c723c */ /* 0x000fe2000004181c */
[----:B------:R-:W1:Y:S07]  /*3650*/  LDSM.16.M88.4 R56, [R178+0x5000] ;  /* 0x00500000b238783b */ /* 0x000e6e0000000200 */
[----:B------:R-:W-:Y:S01]  /*3660*/  HMMA.16816.F32.BF16 R36, R8, R60, R36 ;  /* 0x0000003c0824723c */ /* 0x000fe20000041824 */
[----:B------:R-:W-:-:S04]  /*3670*/  FMUL.FTZ R0, R48, c[0x0][0x320] ;  /* 0x0000c80030007a20 */ /* 0x000fc80000410000 */
[----:B------:R4:W1:Y:S03]  /*3680*/  MUFU.TANH R79, R0 ;  /* 0x00000000004f7308 */ /* 0x0008660000002400 */
[----:B------:R-:W-:Y:S08]  /*3690*/  HMMA.16816.F32.BF16 R44, R16, R46, R80 ;  /* 0x0000002e102c723c */ /* 0x000ff00000041850 */
[----:B--2---:R-:W-:Y:S01]  /*36a0*/  HMMA.16816.F32.BF16 R24, R12, R68, R20 ;  /* 0x000000440c18723c */ /* 0x004fe20000041814 */
[----:B----4-:R-:W-:-:S07]  /*36b0*/  FMUL.FTZ R0, R49, c[0x0][0x320] ;  /* 0x0000c80031007a20 */ /* 0x010fce0000410000 */
[----:B------:R-:W-:Y:S01]  /*36c0*/  HMMA.16816.F32.BF16 R20, R8, R62, R32 ;  /* 0x0000003e0814723c */ /* 0x000fe20000041820 */
[----:B------:R-:W2:Y:S01]  /*36d0*/  LDSM.16.M88.4 R60, [R184] ;  /* 0x00000000b83c783b */ /* 0x000ea20000000200 */
[----:B------:R4:W1:Y:S06]  /*36e0*/  MUFU.TANH R78, R0 ;  /* 0x00000000004e7308 */ /* 0x00086c0000002400 */
[----:B---3--:R-:W-:Y:S01]  /*36f0*/  HMMA.16816.F32.BF16 R36, R4, R52, R36 ;  /* 0x000000340424723c */ /* 0x008fe20000041824 */
[----:B----4-:R-:W-:-:S04]  /*3700*/  FMUL.FTZ R0, R50, c[0x0][0x320] ;  /* 0x0000c80032007a20 */ /* 0x010fc80000410000 */
[----:B------:R3:W4:Y:S03]  /*3710*/  MUFU.TANH R77, R0 ;  /* 0x00000000004d7308 */ /* 0x0007260000002400 */
[----:B------:R-:W-:Y:S01]  /*3720*/  HMMA.16816.F32.BF16 R64, R16, R72, R92 ;  /* 0x000000481040723c */ /* 0x000fe2000004185c */
[----:B---3--:R-:W-:Y:S02]  /*3730*/  FMUL.FTZ R0, R51, c[0x0][0x320] ;  /* 0x0000c80033007a20 */ /* 0x008fe40000410000 */
[----:B------:R-:W3:Y:S02]  /*3740*/  LDSM.16.M88.4 R48, [R175+0x5000] ;  /* 0x00500000af30783b */ /* 0x000ee40000000200 */
[----:B------:R1:W1:Y:S03]  /*3750*/  MUFU.TANH R73, R0 ;  /* 0x0000000000497308 */ /* 0x0002660000002400 */
[----:B------:R-:W-:Y:S01]  /*3760*/  HMMA.16816.F32.BF16 R40, R12, R70, R44 ;  /* 0x000000460c28723c */ /* 0x000fe2000004182c */
[----:B------:R-:W2:Y:S01]  /*3770*/  LDSM.16.M88.4 R44, [R178+0x5800] ;  /* 0x00580000b22c783b */ /* 0x000ea20000000200 */
[----:B-1----:R-:W-:-:S04]  /*3780*/  FMUL.FTZ R0, R28, c[0x0][0x320] ;  /* 0x0000c8001c007a20 */ /* 0x002fc80000410000 */
[----:B------:R1:W1:Y:S02]  /*3790*/  MUFU.TANH R72, R0 ;  /* 0x0000000000487308 */ /* 0x0002640000002400 */
[----:B------:R-:W-:Y:S01]  /*37a0*/  HMMA.16816.F32.BF16 R32, R8, R56, R24 ;  /* 0x000000380820723c */ /* 0x000fe20000041818 */
[----:B-1----:R-:W-:-:S05]  /*37b0*/  FMUL.FTZ R0, R29, c[0x0][0x320] ;  /* 0x0000c8001d007a20 */ /* 0x002fca0000410000 */
[----:B------:R1:W1:Y:S02]  /*37c0*/  MUFU.TANH R69, R0 ;  /* 0x0000000000457308 */ /* 0x0002640000002400 */
[----:B------:R-:W-:Y:S01]  /*37d0*/  HMMA.16816.F32.BF16 R24, R4, R54, R20 ;  /* 0x000000360418723c */ /* 0x000fe20000041814 */
[----:B-1----:R-:W-:-:S05]  /*37e0*/  FMUL.FTZ R0, R30, c[0x0][0x320] ;  /* 0x0000c8001e007a20 */ /* 0x002fca0000410000 */
[----:B------:R1:W1:Y:S02]  /*37f0*/  MUFU.TANH R68, R0 ;  /* 0x0000000000447308 */ /* 0x0002640000002400 */
[----:B------:R-:W-:Y:S01]  /*3800*/  HMMA.16816.F32.BF16 R16, R16, R74, R88 ;  /* 0x0000004a1010723c */ /* 0x000fe20000041858 */
[----:B-1----:R-:W-:-:S05]  /*3810*/  FMUL.FTZ R0, R31, c[0x0][0x320] ;  /* 0x0000c8001f007a20 */ /* 0x002fca0000410000 */
[----:B------:R1:W1:Y:S02]  /*3820*/  MUFU.TANH R56, R0 ;  /* 0x0000000000387308 */ /* 0x0002640000002400 */
[----:B--2---:R-:W-:Y:S01]  /*3830*/  HMMA.16816.F32.BF16 R20, R12, R60, R64 ;  /* 0x0000003c0c14723c */ /* 0x004fe20000041840 */
[----:B-1----:R-:W-:-:S05]  /*3840*/  FMUL.FTZ R0, R36, c[0x0][0x320] ;  /* 0x0000c80024007a20 */ /* 0x002fca0000410000 */
[----:B------:R1:W2:Y:S02]  /*3850*/  MUFU.TANH R55, R0 ;  /* 0x0000000000377308 */ /* 0x0002a40000002400 */
[----:B------:R-:W-:Y:S01]  /*3860*/  HMMA.16816.F32.BF16 R28, R8, R58, R40 ;  /* 0x0000003a081c723c */ /* 0x000fe20000041828 */
[----:B-1----:R-:W-:-:S05]  /*3870*/  FMUL.FTZ R0, R37, c[0x0][0x320] ;  /* 0x0000c80025007a20 */ /* 0x002fca0000410000 */
[----:B------:R1:W1:Y:S02]  /*3880*/  MUFU.TANH R54, R0 ;  /* 0x0000000000367308 */ /* 0x0002640000002400 */
[----:B---3--:R-:W-:Y:S01]  /*3890*/  HMMA.16816.F32.BF16 R32, R4, R48, R32 ;  /* 0x000000300420723c */ /* 0x008fe20000041820 */
[----:B-1----:R-:W-:-:S05]  /*38a0*/  FMUL.FTZ R0, R38, c[0x0][0x320] ;  /* 0x0000c80026007a20 */ /* 0x002fca0000410000 */
[----:B------:R1:W3:Y:S02]  /*38b0*/  MUFU.TANH R53, R0 ;  /* 0x0000000000357308 */ /* 0x0002e40000002400 */
[----:B------:R-:W-:Y:S01]  /*38c0*/  HMMA.16816.F32.BF16 R12, R12, R62, R16 ;  /* 0x0000003e0c0c723c */ /* 0x000fe20000041810 */
[----:B-1----:R-:W-:Y:S02]  /*38d0*/  FMUL.FTZ R0, R39, c[0x0][0x320] ;  /* 0x0000c80027007a20 */ /* 0x002fe40000410000 */
[----:B------:R-:W1:Y:S05]  /*38e0*/  LDSM.16.M88.4 R36, [R175+0x5800] ;  /* 0x00580000af24783b */ /* 0x000e6a0000000200 */
[----:B------:R-:W-:Y:S01]  /*38f0*/  HMMA.16816.F32.BF16 R16, R8, R44, R20 ;  /* 0x0000002c0810723c */ /* 0x000fe20000041814 */
[----:B------:R2:W1:Y:S01]  /*3900*/  MUFU.TANH R52, R0 ;  /* 0x0000000000347308 */ /* 0x0004620000002400 */
[----:B------:R-:W-:Y:S01]  /*3910*/  ISETP.GT.AND P0, PT, R76, R226, PT ;  /* 0x000000e24c00720c */ /* 0x000fe20003f04270 */
[----:B------:R-:W-:-:S04]  /*3920*/  DEPBAR.LE SB0, 0x0 ;  /* 0x000080000000791a */ /* 0x000fc80000000000 */
[----:B--2---:R-:W-:-:S04]  /*3930*/  FMUL.FTZ R0, R24, c[0x0][0x320] ;  /* 0x0000c80018007a20 */ /* 0x004fc80000410000 */
[----:B------:R2:W1:Y:S01]  /*3940*/  MUFU.TANH R43, R0 ;  /* 0x00000000002b7308 */ /* 0x0004620000002400 */
[----:B------:R-:W-:Y:S01]  /*3950*/  HMMA.16816.F32.BF16 R20, R4, R50, R28 ;  /* 0x000000320414723c */ /* 0x000fe2000004181c */
[----:B--2---:R-:W-:-:S06]  /*3960*/  FMUL.FTZ R0, R25, c[0x0][0x320] ;  /* 0x0000c80019007a20 */ /* 0x004fcc0000410000 */
[----:B------:R2:W1:Y:S02]  /*3970*/  MUFU.TANH R42, R0 ;  /* 0x00000000002a7308 */ /* 0x0004640000002400 */
[----:B--2---:R-:W-:-:S06]  /*3980*/  FMUL.FTZ R0, R26, c[0x0][0x320] ;  /* 0x0000c8001a007a20 */ /* 0x004fcc0000410000 */
[----:B------:R2:W1:Y:S02]  /*3990*/  MUFU.TANH R49, R0 ;  /* 0x0000000000317308 */ /* 0x0004640000002400 */
[----:B--2---:R-:W-:-:S06]  /*39a0*/  FMUL.FTZ R0, R27, c[0x0][0x320] ;  /* 0x0000c8001b007a20 */ /* 0x004fcc0000410000 */
[----:B------:R2:W1:Y:S01]  /*39b0*/  MUFU.TANH R48, R0 ;  /* 0x0000000000307308 */ /* 0x0004620000002400 */
[----:B------:R-:W-:Y:S01]  /*39c0*/  HMMA.16816.F32.BF16 R8, R8, R46, R12 ;  /* 0x0000002e0808723c */ /* 0x000fe2000004180c */
[----:B--2---:R-:W-:-:S06]  /*39d0*/  FMUL.FTZ R0, R32, c[0x0][0x320] ;  /* 0x0000c80020007a20 */ /* 0x004fcc0000410000 */
[----:B------:R2:W2:Y:S01]  /*39e0*/  MUFU.TANH R29, R0 ;  /* 0x00000000001d7308 */ /* 0x0004a20000002400 */
[----:B-1----:R-:W-:Y:S01]  /*39f0*/  HMMA.16816.F32.BF16 R12, R4, R36, R16 ;  /* 0x00000024040c723c */ /* 0x002fe20000041810 */
[----:B--2---:R-:W-:-:S06]  /*3a00*/  FMUL.FTZ R0, R33, c[0x0][0x320] ;  /* 0x0000c80021007a20 */ /* 0x004fcc0000410000 */
[----:B------:R1:W2:Y:S02]  /*3a10*/  MUFU.TANH R28, R0 ;  /* 0x00000000001c7308 */ /* 0x0002a40000002400 */
[----:B-1----:R-:W-:-:S06]  /*3a20*/  FMUL.FTZ R0, R34, c[0x0][0x320] ;  /* 0x0000c80022007a20 */ /* 0x002fcc0000410000 */
[----:B------:R1:W1:Y:S02]  /*3a30*/  MUFU.TANH R30, R0 ;  /* 0x00000000001e7308 */ /* 0x0002640000002400 */
[----:B-1----:R-:W-:-:S06]  /*3a40*/  FMUL.FTZ R0, R35, c[0x0][0x320] ;  /* 0x0000c80023007a20 */ /* 0x002fcc0000410000 */
[----:B------:R1:W1:Y:S02]  /*3a50*/  MUFU.TANH R27, R0 ;  /* 0x00000000001b7308 */ /* 0x0002640000002400 */
[----:B-1----:R-:W-:-:S06]  /*3a60*/  FMUL.FTZ R0, R20, c[0x0][0x320] ;  /* 0x0000c80014007a20 */ /* 0x002fcc0000410000 */
[----:B------:R1:W1:Y:S01]  /*3a70*/  MUFU.TANH R25, R0 ;  /* 0x0000000000197308 */ /* 0x0002620000002400 */
[----:B------:R-:W-:Y:S01]  /*3a80*/  HMMA.16816.F32.BF16 R4, R4, R38, R8 ;  /* 0x000000260404723c */ /* 0x000fe20000041808 */
[----:B-1----:R-:W-:-:S06]  /*3a90*/  FMUL.FTZ R0, R21, c[0x0][0x320] ;  /* 0x0000c80015007a20 */ /* 0x002fcc0000410000 */
[----:B------:R1:W1:Y:S02]  /*3aa0*/  MUFU.TANH R24, R0 ;  /* 0x0000000000187308 */ /* 0x0002640000002400 */
        /* <DEDUP_REMOVED lines=17> */
[----:B------:R1:W1:Y:S01]  /*3bc0*/  MUFU.TANH R19, R0 ;  /* 0x0000000000137308 */ /* 0x0002620000002400 */
[----:B------:R-:W-:Y:S01]  /*3bd0*/  BSSY B0, `(.L_x_41) ;  /* 0x000001c000007945 */ /* 0x000fe20003800000 */
[----:B-1----:R-:W-:-:S06]  /*3be0*/  FMUL.FTZ R0, R7, c[0x0][0x320] ;  /* 0x0000c80007007a20 */ /* 0x002fcc0000410000 */
[----:B------:R1:W1:Y:S01]  /*3bf0*/  MUFU.TANH R16, R0 ;  /* 0x0000000000107308 */ /* 0x0002620000002400 */
[----:B------:R-:W-:Y:S06]  /*3c00*/  BAR.SYNC.DEFER_BLOCKING 0x0 ;  /* 0x0000000000007b1d */ /* 0x000fec0000010000 */
[----:B------:R-:W-:Y:S05]  /*3c10*/  @!P0 BRA `(.L_x_42) ;  /* 0x0000017000008947 */ /* 0x000fea0003800000 */
[----:B-12345:R-:W-:Y:S01]  /*3c20*/  IADD3 R0, R104, -0x2, RZ ;  /* 0xfffffffe68007810 */ /* 0x03efe20007ffe0ff */
[----:B------:R-:W-:-:S03]  /*3c30*/  IMAD.MOV.U32 R6, RZ, RZ, c[0x0][0x1e4] ;  /* 0x00007900ff067624 */ /* 0x000fc600078e00ff */
[----:B------:R-:W-:Y:S01]  /*3c40*/  SHF.R.S32.HI R2, RZ, 0x1f, R0 ;  /* 0x0000001fff027819 */ /* 0x000fe20000011400 */
[----:B------:R-:W-:-:S04]  /*3c50*/  IMAD.WIDE.U32 R4, R0, c[0x0][0x1e0], RZ ;  /* 0x0000780000047a25 */ /* 0x000fc800078e00ff */
[----:B------:R-:W-:-:S04]  /*3c60*/  IMAD R2, R2, c[0x0][0x1e0], RZ ;  /* 0x0000780002027a24 */ /* 0x000fc800078e02ff */
[----:B------:R-:W-:Y:S01]  /*3c70*/  IMAD R2, R0, c[0x0][0x1e4], R2 ;  /* 0x0000790000027a24 */ /* 0x000fe200078e0202 */
[----:B------:R-:W-:-:S03]  /*3c80*/  LEA R0, P0, R4, R208, 0x6 ;  /* 0x000000d004007211 */ /* 0x000fc600078030ff */
[----:B------:R-:W-:Y:S01]  /*3c90*/  IMAD.IADD R3, R5, 0x1, R2 ;  /* 0x0000000105037824 */ /* 0x000fe200078e0202 */
[----:B------:R-:W-:Y:S01]  /*3ca0*/  LEA R2, P1, R0, c[0x0][0x1c8], 0x1 ;  /* 0x0000720000027a11 */ /* 0x000fe200078208ff */
[----:B------:R-:W-:-:S03]  /*3cb0*/  IMAD.MOV.U32 R5, RZ, RZ, c[0x0][0x1e0] ;  /* 0x00007800ff057624 */ /* 0x000fc600078e00ff */
[----:B------:R-:W-:Y:S02]  /*3cc0*/  LEA.HI.X R3, R4, R212, R3, 0x6, P0 ;  /* 0x000000d404037211 */ /* 0x000fe400000f3403 */
[----:B------:R-:W-:Y:S02]  /*3cd0*/  LEA R4, P0, R5, R2, 0x6 ;  /* 0x0000000205047211 */ /* 0x000fe400078030ff */
[----:B------:R-:W-:-:S04]  /*3ce0*/  LEA.HI.X R3, R0, c[0x0][0x1cc], R3, 0x1, P1 ;  /* 0x0000730000037a11 */ /* 0x000fc800008f0c03 */
[----:B------:R-:W-:Y:S01]  /*3cf0*/  LEA.HI.X R5, R5, R3, R6, 0x6, P0 ;  /* 0x0000000305057211 */ /* 0x000fe200000f3406 */
[----:B------:R-:W-:Y:S01]  /*3d00*/  @!PT LDS RZ, [RZ] ;  /* 0x00000000fffff984 */ /* 0x000fe20000000800 */
[----:B------:R-:W-:Y:S01]  /*3d10*/  @!PT LDS RZ, [RZ] ;  /* 0x00000000fffff984 */ /* 0x000fe20000000800 */
[----:B------:R-:W-:Y:S01]  /*3d20*/  @!PT LDS RZ, [RZ] ;  /* 0x00000000fffff984 */ /* 0x000fe20000000800 */
[----:B------:R1:W-:Y:S04]  /*3d30*/  LDGSTS.E.BYPASS.LTC128B.128 [R195+0x6100], [R2.64], !P4 ;  /* 0x0610000002c37fae */ /* 0x0003e8000e101d46 */
[----:B------:R1:W-:Y:S04]  /*3d40*/  LDGSTS.E.BYPASS.LTC128B.128 [R195+0x8100], [R2.64+0x80], !P5 ;  /* 0x0810008002c37fae */ /* 0x0003e8000e901d46 */
[----:B------:R1:W-:Y:S04]  /*3d50*/  LDGSTS.E.BYPASS.LTC128B.128 [R195+0xa100], [R2.64+0x100], !P6 ;  /* 0x0a10010002c37fae */ /* 0x0003e8000f101d46 */
[----:B------:R1:W-:Y:S04]  /*3d60*/  LDGSTS.E.BYPASS.LTC128B.128 [R195+0x7100], [R4.64], !P4 ;  /* 0x0710000004c37fae */ /* 0x0003e8000e101d46 */
[----:B------:R1:W-:Y:S04]  /*3d70*/  LDGSTS.E.BYPASS.LTC128B.128 [R195+0x9100], [R4.64+0x80], !P5 ;  /* 0x0910008004c37fae */ /* 0x0003e8000e901d46 */
[----:B------:R1:W-:Y:S02]  /*3d80*/  LDGSTS.E.BYPASS.LTC128B.128 [R195+0xb100], [R4.64+0x100], !P6 ;  /* 0x0b10010004c37fae */ /* 0x0003e4000f101d46 */
.L_x_42:
[----:B--234-:R-:W-:Y:S05]  /*3d90*/  BSYNC B0 ;  /* 0x0000000000007941 */ /* 0x01cfea0003800000 */
.L_x_41:
[----:B-1----:R-:W-:Y:S01]  /*3da0*/  IMAD.IADD R0, R100, 0x1, -R233 ;  /* 0x0000000164007824 */ /* 0x002fe200078e0ae9 */
[----:B------:R-:W-:Y:S04]  /*3db0*/  LDSM.16.MT88.4 R32, [R173] ;  /* 0x00000000ad20783b */ /* 0x000fe80000004200 */
[C---:B------:R-:W-:Y:S01]  /*3dc0*/  ISETP.GT.AND P6, PT, R0.reuse, RZ, PT ;  /* 0x000000ff0000720c */ /* 0x040fe20003fc4270 */
[----:B------:R-:W-:Y:S01]  /*3dd0*/  LDSM.16.MT88.4 R36, [R177+0x2000] ;  /* 0x00200000b124783b */ /* 0x000fe20000004200 */
[----:B------:R-:W-:-:S02]  /*3de0*/  ISETP.GT.AND P1, PT, R0, 0x1, PT ;  /* 0x000000010000780c */ /* 0x000fc40003f24270 */
[----:B------:R-:W-:Y:S01]  /*3df0*/  ISETP.GT.AND P0, PT, R0, 0x8, PT ;  /* 0x000000080000780c */ /* 0x000fe20003f04270 */
[----:B------:R-:W0:Y:S01]  /*3e00*/  LDGDEPBAR ;  /* 0x00000000000079af */ /* 0x000e220000000000 */
[----:B------:R-:W-:Y:S02]  /*3e10*/  FSEL R6, R79, -INF , P6 ;  /* 0xff8000004f067808 */ /* 0x000fe40003000000 */
[----:B------:R-:W-:Y:S02]  /*3e20*/  FSEL R7, R78, -INF , P1 ;  /* 0xff8000004e077808 */ /* 0x000fe40000800000 */
[----:B------:R-:W-:Y:S02]  /*3e30*/  ISETP.GT.AND P5, PT, R0, 0x9, PT ;  /* 0x000000090000780c */ /* 0x000fe40003fa4270 */
[----:B------:R-:W-:Y:S02]  /*3e40*/  FSEL R9, R72, -INF , P0 ;  /* 0xff80000048097808 */ /* 0x000fe40000000000 */
[----:B------:R-:W-:-:S02]  /*3e50*/  FMNMX.FTZ R2, R6, R7, !PT ;  /* 0x0000000706027209 */ /* 0x000fc40007810000 */
[C---:B------:R-:W-:Y:S02]  /*3e60*/  ISETP.GT.AND P4, PT, R0.reuse, 0x10, PT ;  /* 0x000000100000780c */ /* 0x040fe40003f84270 */
[----:B------:R-:W-:Y:S02]  /*3e70*/  FSEL R10, R69, -INF , P5 ;  /* 0xff800000450a7808 */ /* 0x000fe40002800000 */
[----:B------:R-:W-:Y:S02]  /*3e80*/  FMNMX.FTZ R2, R9, R2, !PT ;  /* 0x0000000209027209 */ /* 0x000fe40007810000 */
[----:B------:R-:W-:Y:S02]  /*3e90*/  ISETP.GT.AND P3, PT, R0, 0x11, PT ;  /* 0x000000110000780c */ /* 0x000fe40003f64270 */
[----:B------:R-:W-:Y:S02]  /*3ea0*/  FSEL R40, R55, -INF , P4 ;  /* 0xff80000037287808 */ /* 0x000fe40002000000 */
[----:B------:R-:W-:-:S02]  /*3eb0*/  FMNMX.FTZ R2, R10, R2, !PT ;  /* 0x000000020a027209 */ /* 0x000fc40007810000 */
[----:B------:R-:W-:Y:S02]  /*3ec0*/  ISETP.GT.AND P2, PT, R0, 0x18, PT ;  /* 0x000000180000780c */ /* 0x000fe40003f44270 */
[----:B------:R-:W-:Y:S02]  /*3ed0*/  FSEL R41, R54, -INF , P3 ;  /* 0xff80000036297808 */ /* 0x000fe40001800000 */
[----:B------:R-:W-:Y:S02]  /*3ee0*/  FMNMX.FTZ R2, R40, R2, !PT ;  /* 0x0000000228027209 */ /* 0x000fe40007810000 */
[----:B------:R-:W-:Y:S02]  /*3ef0*/  FSEL R12, R73, -INF , P1 ;  /* 0xff800000490c7808 */ /* 0x000fe40000800000 */
[----:B------:R-:W-:Y:S02]  /*3f00*/  FSEL R11, R77, -INF , P6 ;  /* 0xff8000004d0b7808 */ /* 0x000fe40003000000 */
[----:B------:R-:W-:-:S02]  /*3f10*/  ISETP.GT.AND P1, PT, R0, 0x19, PT ;  /* 0x000000190000780c */ /* 0x000fc40003f24270 */
[----:B------:R-:W-:Y:S02]  /*3f20*/  FSEL R43, R43, -INF , P2 ;  /* 0xff8000002b2b7808 */ /* 0x000fe40001000000 */
[----:B------:R-:W-:Y:S02]  /*3f30*/  FMNMX.FTZ R2, R41, R2, !PT ;  /* 0x0000000229027209 */ /* 0x000fe40007810000 */
[----:B------:R-:W-:Y:S02]  /*3f40*/  FSEL R13, R68, -INF , P0 ;  /* 0xff800000440d7808 */ /* 0x000fe40000000000 */
[----:B------:R-:W-:Y:S02]  /*3f50*/  ISETP.GT.AND P0, PT, R0, 0x20, PT ;  /* 0x000000200000780c */ /* 0x000fe40003f04270 */
[----:B------:R-:W-:Y:S02]  /*3f60*/  FSEL R42, R42, -INF , P1 ;  /* 0xff8000002a2a7808 */ /* 0x000fe40000800000 */
[----:B------:R-:W-:-:S02]  /*3f70*/  FMNMX.FTZ R3, R11, R12, !PT ;  /* 0x0000000c0b037209 */ /* 0x000fc40007810000 */
        /* <DEDUP_REMOVED lines=12> */
[----:B------:R-:W-:Y:S02]  /*4040*/  ISETP.GT.AND P4, PT, R0, 0x29, PT ;  /* 0x000000290000780c */ /* 0x000fe40003f84270 */
[----:B------:R-:W-:Y:S02]  /*4050*/  FSEL R103, R25, -INF , P5 ;  /* 0xff80000019677808 */ /* 0x000fe40002800000 */
[----:B------:R-:W-:Y:S02]  /*4060*/  FMNMX.FTZ R3, R44, R3, !PT ;  /* 0x000000032c037209 */ /* 0x000fe40007810000 */
[----:B------:R-:W-:Y:S02]  /*4070*/  FMNMX.FTZ R2, R102, R2, !PT ;  /* 0x0000000266027209 */ /* 0x000fe40007810000 */
[----:B------:R-:W-:Y:S02]  /*4080*/  ISETP.GT.AND P3, PT, R0, 0x30, PT ;  /* 0x000000300000780c */ /* 0x000fe40003f64270 */
[----:B------:R-:W-:-:S02]  /*4090*/  FSEL R45, R49, -INF , P2 ;  /* 0xff800000312d7808 */ /* 0x000fc40001000000 */
[----:B------:R-:W-:Y:S02]  /*40a0*/  FSEL R116, R24, -INF , P4 ;  /* 0xff80000018747808 */ /* 0x000fe40002000000 */
[----:B------:R-:W-:Y:S02]  /*40b0*/  FMNMX.FTZ R3, R47, R3, !PT ;  /* 0x000000032f037209 */ /* 0x000fe40007810000 */
[----:B------:R-:W-:Y:S02]  /*40c0*/  FMNMX.FTZ R2, R103, R2, !PT ;  /* 0x0000000267027209 */ /* 0x000fe40007810000 */
[----:B------:R-:W-:Y:S02]  /*40d0*/  ISETP.GT.AND P2, PT, R0, 0x31, PT ;  /* 0x000000310000780c */ /* 0x000fe40003f44270 */
[----:B------:R-:W-:Y:S02]  /*40e0*/  FSEL R46, R48, -INF , P1 ;  /* 0xff800000302e7808 */ /* 0x000fe40000800000 */
[----:B------:R-:W-:-:S02]  /*40f0*/  FSEL R125, R18, -INF , P3 ;  /* 0xff800000127d7808 */ /* 0x000fc40001800000 */
[----:B------:R-:W-:Y:S02]  /*4100*/  FMNMX.FTZ R3, R45, R3, !PT ;  /* 0x000000032d037209 */ /* 0x000fe40007810000 */
[----:B------:R-:W-:Y:S02]  /*4110*/  FMNMX.FTZ R2, R116, R2, !PT ;  /* 0x0000000274027209 */ /* 0x000fe40007810000 */
[----:B------:R-:W-:Y:S02]  /*4120*/  FSEL R118, R30, -INF , P0 ;  /* 0xff8000001e767808 */ /* 0x000fe40000000000 */
[C---:B------:R-:W-:Y:S01]  /*4130*/  ISETP.GT.AND P1, PT, R0.reuse, 0x38, PT ;  /* 0x000000380000780c */ /* 0x040fe20003f24270 */
[----:B------:R-:W-:Y:S01]  /*4140*/  LDSM.16.MT88.4 R28, [R174] ;  /* 0x00000000ae1c783b */ /* 0x000fe20000004200 */
[----:B------:R-:W-:Y:S02]  /*4150*/  ISETP.GT.AND P0, PT, R0, 0x39, PT ;  /* 0x000000390000780c */ /* 0x000fe40003f04270 */
[----:B------:R-:W-:-:S02]  /*4160*/  FSEL R126, R17, -INF , P2 ;  /* 0xff800000117e7808 */ /* 0x000fc40001000000 */
[----:B------:R-:W-:Y:S02]  /*4170*/  FMNMX.FTZ R3, R46, R3, !PT ;  /* 0x000000032e037209 */ /* 0x000fe40007810000 */
[----:B------:R-:W-:Y:S02]  /*4180*/  FMNMX.FTZ R0, R125, R2, !PT ;  /* 0x000000027d007209 */ /* 0x000fe40007810000 */
[----:B------:R-:W-:Y:S02]  /*4190*/  FSEL R119, R27, -INF , P6 ;  /* 0xff8000001b777808 */ /* 0x000fe40003000000 */
[----:B------:R-:W-:Y:S02]  /*41a0*/  FSEL R127, R15, -INF , P1 ;  /* 0xff8000000f7f7808 */ /* 0x000fe40000800000 */
[----:B------:R-:W-:Y:S02]  /*41b0*/  FMNMX.FTZ R2, R118, R3, !PT ;  /* 0x0000000376027209 */ /* 0x000fe40007810000 */
[----:B------:R-:W-:-:S02]  /*41c0*/  FMNMX.FTZ R0, R126, R0, !PT ;  /* 0x000000007e007209 */ /* 0x000fc40007810000 */
[----:B------:R-:W-:Y:S02]  /*41d0*/  FSEL R117, R26, -INF , P5 ;  /* 0xff8000001a757808 */ /* 0x000fe40002800000 */
[----:B------:R-:W-:Y:S01]  /*41e0*/  FSEL R219, R8, -INF , P0 ;  /* 0xff80000008db7808 */ /* 0x000fe20000000000 */
[----:B------:R-:W-:Y:S01]  /*41f0*/  LDSM.16.MT88.4 R24, [R177] ;  /* 0x00000000b118783b */ /* 0x000fe20000004200 */
[----:B------:R-:W-:Y:S02]  /*4200*/  FMNMX.FTZ R2, R119, R2, !PT ;  /* 0x0000000277027209 */ /* 0x000fe40007810000 */
[----:B------:R-:W-:Y:S02]  /*4210*/  FMNMX.FTZ R0, R127, R0, !PT ;  /* 0x000000007f007209 */ /* 0x000fe40007810000 */
[----:B------:R-:W-:Y:S02]  /*4220*/  FSEL R124, R22, -INF , P4 ;  /* 0xff800000167c7808 */ /* 0x000fe40002000000 */
[----:B------:R-:W-:-:S02]  /*4230*/  FMNMX.FTZ R2, R117, R2, !PT ;  /* 0x0000000275027209 */ /* 0x000fc40007810000 */
[----:B------:R-:W-:Y:S02]  /*4240*/  FMNMX.FTZ R0, R219, R0, !PT ;  /* 0x00000000db007209 */ /* 0x000fe40007810000 */
[----:B------:R-:W-:Y:S02]  /*4250*/  FSEL R229, R21, -INF , P3 ;  /* 0xff80000015e57808 */ /* 0x000fe40001800000 */
[----:B------:R-:W-:Y:S01]  /*4260*/  FMNMX.FTZ R2, R124, R2, !PT ;  /* 0x000000027c027209 */ /* 0x000fe20007810000 */
[----:B------:R-:W1:Y:S01]  /*4270*/  SHFL.BFLY PT, R4, R0, 0x2, 0x1f ;  /* 0x0c401f0000047f89 */ /* 0x000e6200000e0000 */
[----:B------:R-:W-:Y:S02]  /*4280*/  FSEL R230, R20, -INF , P2 ;  /* 0xff80000014e67808 */ /* 0x000fe40001000000 */
[----:B------:R-:W-:Y:S01]  /*4290*/  FMNMX.FTZ R2, R229, R2, !PT ;  /* 0x00000002e5027209 */ /* 0x000fe20007810000 */
[----:B------:R-:W-:Y:S01]  /*42a0*/  LDSM.16.MT88.4 R20, [R176] ;  /* 0x00000000b014783b */ /* 0x000fe20000004200 */
[----:B------:R-:W-:-:S02]  /*42b0*/  FSEL R232, R19, -INF , P1 ;  /* 0xff80000013e87808 */ /* 0x000fc40000800000 */
[----:B------:R-:W-:Y:S02]  /*42c0*/  FMNMX.FTZ R2, R230, R2, !PT ;  /* 0x00000002e6027209 */ /* 0x000fe40007810000 */
[----:B------:R-:W-:Y:S02]  /*42d0*/  FSEL R231, R16, -INF , P0 ;  /* 0xff80000010e77808 */ /* 0x000fe40000000000 */
[----:B------:R-:W-:Y:S01]  /*42e0*/  FMNMX.FTZ R2, R232, R2, !PT ;  /* 0x00000002e8027209 */ /* 0x000fe20007810000 */
[----:B------:R-:W-:Y:S03]  /*42f0*/  LDSM.16.MT88.4 R16, [R173+0x2000] ;  /* 0x00200000ad10783b */ /* 0x000fe60000004200 */
[----:B------:R-:W-:-:S05]  /*4300*/  FMNMX.FTZ R2, R231, R2, !PT ;  /* 0x00000002e7027209 */ /* 0x000fca0007810000 */
[----:B------:R-:W2:Y:S01]  /*4310*/  SHFL.BFLY PT, R3, R2, 0x2, 0x1f ;  /* 0x0c401f0002037f89 */ /* 0x000ea200000e0000 */
[----:B-1----:R-:W-:-:S05]  /*4320*/  FMNMX.FTZ R0, R0, R4, !PT ;  /* 0x0000000400007209 */ /* 0x002fca0007810000 */
[----:B------:R-:W1:Y:S01]  /*4330*/  SHFL.BFLY PT, R4, R0, 0x1, 0x1f ;  /* 0x0c201f0000047f89 */ /* 0x000e6200000e0000 */
[----:B--2---:R-:W-:-:S05]  /*4340*/  FMNMX.FTZ R3, R2, R3, !PT ;  /* 0x0000000302037209 */ /* 0x004fca0007810000 */
[----:B------:R-:W2:Y:S01]  /*4350*/  SHFL.BFLY PT, R5, R3, 0x1, 0x1f ;  /* 0x0c201f0003057f89 */ /* 0x000ea200000e0000 */
[----:B-1----:R-:W-:-:S04]  /*4360*/  FMNMX.FTZ R100, R0, R4, !PT ;  /* 0x0000000400647209 */ /* 0x002fc80007810000 */
[C---:B------:R-:W-:Y:S01]  /*4370*/  FSETP.NEU.FTZ.AND P0, PT, R100.reuse, -INF , PT ;  /* 0xff8000006400780b */ /* 0x040fe20003f1d000 */
[----:B------:R-:W-:-:S05]  /*4380*/  FMUL.FTZ R2, R100, c[0x0][0x2d0] ;  /* 0x0000b40064027a20 */ /* 0x000fca0000410000 */
[----:B------:R-:W-:-:S05]  /*4390*/  FSEL R2, R2, RZ, P0 ;  /* 0x000000ff02027208 */ /* 0x000fca0000000000 */
[----:B------:R-:W-:-:S04]  /*43a0*/  FFMA.FTZ R0, R6, c[0x0][0x2d0], -R2 ;  /* 0x0000b40006007a23 */ /* 0x000fc80000010802 */
[----:B------:R1:W-:Y:S01]  /*43b0*/  MUFU.EX2 R250, R0 ;  /* 0x0000000000fa7308 */ /* 0x0003e20000000800 */
[----:B--2---:R-:W-:Y:S01]  /*43c0*/  FMNMX.FTZ R8, R3, R5, !PT ;  /* 0x0000000503087209 */ /* 0x004fe20007810000 */
[----:B------:R-:W-:Y:S02]  /*43d0*/  FFMA.FTZ R3, R9, c[0x0][0x2d0], -R2 ;  /* 0x0000b40009037a23 */ /* 0x000fe40000010802 */
[----:B-----5:R-:W-:Y:S01]  /*43e0*/  IMAD.MOV.U32 R9, RZ, RZ, R104 ;  /* 0x000000ffff097224 */ /* 0x020fe200078e0068 */
[----:B------:R-:W-:-:S03]  /*43f0*/  FSETP.NEU.FTZ.AND P0, PT, R8, -INF , PT ;  /* 0xff8000000800780b */ /* 0x000fc60003f1d000 */
[----:B------:R2:W-:Y:S01]  /*4400*/  MUFU.EX2 R247, R3 ;  /* 0x0000000300f77308 */ /* 0x0005e20000000800 */
[----:B-1----:R-:W-:-:S07]  /*4410*/  FFMA.FTZ R0, R7, c[0x0][0x2d0], -R2 ;  /* 0x0000b40007007a23 */ /* 0x002fce0000010802 */
[----:B------:R1:W3:Y:S01]  /*4420*/  MUFU.EX2 R248, R0 ;  /* 0x0000000000f87308 */ /* 0x0002e20000000800 */
[----:B--2---:R-:W-:-:S07]  /*4430*/  FFMA.FTZ R3, R10, c[0x0][0x2d0], -R2 ;  /* 0x0000b4000a037a23 */ /* 0x004fce0000010802 */
[----:B------:R-:W2:Y:S01]  /*4440*/  MUFU.EX2 R249, R3 ;  /* 0x0000000300f97308 */ /* 0x000ea20000000800 */
[----:B-1----:R-:W-:Y:S01]  /*4450*/  FMUL.FTZ R0, R8, c[0x0][0x2d0] ;  /* 0x0000b40008007a20 */ /* 0x002fe20000410000 */
[----:B---3--:R-:W-:-:S04]  /*4460*/  F2FP.BF16.PACK_AB R4, R248, R250 ;  /* 0x000000faf804723e */ /* 0x008fc800000010ff */
[----:B------:R-:W-:Y:S02]  /*4470*/  FSEL R0, R0, RZ, P0 ;  /* 0x000000ff00007208 */ /* 0x000fe40000000000 */
[----:B--2---:R-:W-:-:S03]  /*4480*/  F2FP.BF16.PACK_AB R6, R249, R247 ;  /* 0x000000f7f906723e */ /* 0x004fc600000010ff */
[----:B------:R-:W-:-:S04]  /*4490*/  FFMA.FTZ R3, R11, c[0x0][0x2d0], -R0 ;  /* 0x0000b4000b037a23 */ /* 0x000fc80000010800 */
[----:B------:R1:W-:Y:S02]  /*44a0*/  MUFU.EX2 R245, R3 ;  /* 0x0000000300f57308 */ /* 0x0003e40000000800 */
[----:B-1----:R-:W-:-:S06]  /*44b0*/  FFMA.FTZ R3, R12, c[0x0][0x2d0], -R0 ;  /* 0x0000b4000c037a23 */ /* 0x002fcc0000010800 */
[----:B------:R1:W2:Y:S02]  /*44c0*/  MUFU.EX2 R244, R3 ;  /* 0x0000000300f47308 */ /* 0x0002a40000000800 */
[----:B-1----:R-:W-:Y:S01]  /*44d0*/  FFMA.FTZ R3, R13, c[0x0][0x2d0], -R0 ;  /* 0x0000b4000d037a23 */ /* 0x002fe20000010800 */
[----:B--2---:R-:W-:-:S05]  /*44e0*/  F2FP.BF16.PACK_AB R5, R244, R245 ;  /* 0x000000f5f405723e */ /* 0x004fca00000010ff */
[----:B------:R1:W-:Y:S02]  /*44f0*/  MUFU.EX2 R243, R3 ;  /* 0x0000000300f37308 */ /* 0x0003e40000000800 */
[----:B-1----:R-:W-:Y:S02]  /*4500*/  FFMA.FTZ R3, R14, c[0x0][0x2d0], -R0 ;  /* 0x0000b4000e037a23 */ /* 0x002fe40000010800 */
[----:B------:R-:W1:Y:S04]  /*4510*/  LDSM.16.MT88.4 R12, [R174+0x2000] ;  /* 0x00200000ae0c783b */ /* 0x000e680000004200 */
[----:B------:R-:W2:Y:S02]  /*4520*/  MUFU.EX2 R246, R3 ;  /* 0x0000000300f67308 */ /* 0x000ea40000000800 */
[----:B--2---:R-:W-:Y:S01]  /*4530*/  F2FP.BF16.PACK_AB R7, R246, R243 ;  /* 0x000000f3f607723e */ /* 0x004fe200000010ff */
[----:B------:R-:W-:-:S05]  /*4540*/  FFMA.FTZ R3, R40, c[0x0][0x2d0], -R2 ;  /* 0x0000b40028037a23 */ /* 0x000fca0000010802 */
[----:B------:R2:W-:Y:S01]  /*4550*/  MUFU.EX2 R240, R3 ;  /* 0x0000000300f07308 */ /* 0x0005e20000000800 */
[C---:B------:R-:W-:Y:S08]  /*4560*/  HMMA.16816.F32.BF16 R80, R4.reuse, R24, RZ ;  /* 0x000000180450723c */ /* 0x040ff000000418ff */
[----:B------:R-:W-:Y:S01]  /*4570*/  HMMA.16816.F32.BF16 R52, R4, R26, RZ ;  /* 0x0000001a0434723c */ /* 0x000fe200000418ff */
[----:B------:R-:W3:Y:S01]  /*4580*/  LDSM.16.MT88.4 R24, [R173+0x4000] ;  /* 0x00400000ad18783b */ /* 0x000ee20000004200 */
[----:B--2---:R-:W-:-:S06]  /*4590*/  FFMA.FTZ R3, R41, c[0x0][0x2d0], -R2 ;  /* 0x0000b40029037a23 */ /* 0x004fcc0000010802 */
[C---:B-1----:R-:W-:Y:S01]  /*45a0*/  HMMA.16816.F32.BF16 R68, R4.reuse, R12, RZ ;  /* 0x0000000c0444723c */ /* 0x042fe200000418ff */
[----:B------:R1:W2:Y:S07]  /*45b0*/  MUFU.EX2 R242, R3 ;  /* 0x0000000300f27308 */ /* 0x0002ae0000000800 */
[C---:B------:R-:W-:Y:S01]  /*45c0*/  HMMA.16816.F32.BF16 R96, R4.reuse, R14, RZ ;  /* 0x0000000e0460723c */ /* 0x040fe200000418ff */
[----:B------:R-:W4:Y:S07]  /*45d0*/  LDSM.16.MT88.4 R12, [R174+0x4000] ;  /* 0x00400000ae0c783b */ /* 0x000f2e0000004200 */
[----:B------:R-:W-:Y:S01]  /*45e0*/  HMMA.16816.F32.BF16 R76, R4, R20, RZ ;  /* 0x00000014044c723c */ /* 0x000fe200000418ff */
[----:B-1----:R-:W-:-:S04]  /*45f0*/  FFMA.FTZ R3, R43, c[0x0][0x2d0], -R2 ;  /* 0x0000b4002b037a23 */ /* 0x002fc80000010802 */
[----:B------:R1:W-:Y:S03]  /*4600*/  MUFU.EX2 R239, R3 ;  /* 0x0000000300ef7308 */ /* 0x0003e60000000800 */
[C---:B------:R-:W-:Y:S01]  /*4610*/  HMMA.16816.F32.BF16 R108, R4.reuse, R22, RZ ;  /* 0x00000016046c723c */ /* 0x040fe200000418ff */
[----:B------:R-:W2:Y:S07]  /*4620*/  LDSM.16.MT88.4 R20, [R176+0x4000] ;  /* 0x00400000b014783b */ /* 0x000eae0000004200 */
[----:B------:R-:W-:Y:S01]  /*4630*/  HMMA.16816.F32.BF16 R88, R4, R32, RZ ;  /* 0x000000200458723c */ /* 0x000fe200000418ff */
[----:B-1----:R-:W-:-:S07]  /*4640*/  FFMA.FTZ R3, R42, c[0x0][0x2d0], -R2 ;  /* 0x0000b4002a037a23 */ /* 0x002fce0000010802 */
[C---:B------:R-:W-:Y:S01]  /*4650*/  HMMA.16816.F32.BF16 R60, R4.reuse, R34, RZ ;  /* 0x00000022043c723c */ /* 0x040fe200000418ff */
[----:B------:R-:W1:Y:S01]  /*4660*/  LDSM.16.MT88.4 R32, [R176+0x2000] ;  /* 0x00200000b020783b */ /* 0x000e620000004200 */
[----:B------:R3:W1:Y:S06]  /*4670*/  MUFU.EX2 R241, R3 ;  /* 0x0000000300f17308 */ /* 0x00066c0000000800 */
[C---:B------:R-:W-:Y:S08]  /*4680*/  HMMA.16816.F32.BF16 R72, R4.reuse, R16, RZ ;  /* 0x000000100448723c */ /* 0x040ff000000418ff */
[----:B------:R-:W-:Y:S01]  /*4690*/  HMMA.16816.F32.BF16 R104, R4, R18, RZ ;  /* 0x000000120468723c */ /* 0x000fe200000418ff */
[----:B------:R-:W1:Y:S01]  /*46a0*/  LDSM.16.MT88.4 R16, [R177+0x4000] ;  /* 0x00400000b110783b */ /* 0x000e620000004200 */
[----:B---3--:R-:W-:-:S04]  /*46b0*/  FFMA.FTZ R3, R44, c[0x0][0x2d0], -R0 ;  /* 0x0000b4002c037a23 */ /* 0x008fc80000010800 */
[----:B------:R3:W-:Y:S02]  /*46c0*/  MUFU.EX2 R236, R3 ;  /* 0x0000000300ec7308 */ /* 0x0007e40000000800 */
[C---:B------:R-:W-:Y:S08]  /*46d0*/  HMMA.16816.F32.BF16 R84, R4.reuse, R28, RZ ;  /* 0x0000001c0454723c */ /* 0x040ff000000418ff */
[----:B------:R-:W-:Y:S01]  /*46e0*/  HMMA.16816.F32.BF16 R56, R4, R30, RZ ;  /* 0x0000001e0438723c */ /* 0x000fe200000418ff */
[----:B------:R-:W1:Y:S01]  /*46f0*/  LDSM.16.MT88.4 R28, [R173+0x800] ;  /* 0x00080000ad1c783b */ /* 0x000e620000004200 */
[----:B---3--:R-:W-:-:S06]  /*4700*/  FFMA.FTZ R3, R47, c[0x0][0x2d0], -R0 ;  /* 0x0000b4002f037a23 */ /* 0x008fcc0000010800 */
[C---:B------:R-:W-:Y:S01]  /*4710*/  HMMA.16816.F32.BF16 R40, R4.reuse, R24, RZ ;  /* 0x000000180428723c */ /* 0x040fe200000418ff */
[----:B------:R3:W1:Y:S07]  /*4720*/  MUFU.EX2 R238, R3 ;  /* 0x0000000300ee7308 */ /* 0x00066e0000000800 */
[C---:B------:R-:W-:Y:S01]  /*4730*/  HMMA.16816.F32.BF16 R112, R4.reuse, R26, RZ ;  /* 0x0000001a0470723c */ /* 0x040fe200000418ff */
[----:B------:R-:W1:Y:S07]  /*4740*/  LDSM.16.MT88.4 R24, [R174+0x800] ;  /* 0x00080000ae18783b */ /* 0x000e6e0000004200 */
[----:B----4-:R-:W-:Y:S01]  /*4750*/  HMMA.16816.F32.BF16 R120, R4, R12, RZ ;  /* 0x0000000c0478723c */ /* 0x010fe200000418ff */
[----:B---3--:R-:W-:-:S04]  /*4760*/  FFMA.FTZ R3, R45, c[0x0][0x2d0], -R0 ;  /* 0x0000b4002d037a23 */ /* 0x008fc80000010800 */
[----:B------:R3:W-:Y:S03]  /*4770*/  MUFU.EX2 R235, R3 ;  /* 0x0000000300eb7308 */ /* 0x0007e60000000800 */
[C---:B------:R-:W-:Y:S01]  /*4780*/  HMMA.16816.F32.BF16 R128, R4.reuse, R14, RZ ;  /* 0x0000000e0480723c */ /* 0x040fe200000418ff */
[----:B------:R-:W4:Y:S07]  /*4790*/  LDSM.16.MT88.4 R12, [R177+0x800] ;  /* 0x00080000b10c783b */ /* 0x000f2e0000004200 */
[----:B--2---:R-:W-:Y:S01]  /*47a0*/  HMMA.16816.F32.BF16 R140, R4, R20, RZ ;  /* 0x00000014048c723c */ /* 0x004fe200000418ff */
[----:B---3--:R-:W-:-:S07]  /*47b0*/  FFMA.FTZ R3, R46, c[0x0][0x2d0], -R0 ;  /* 0x0000b4002e037a23 */ /* 0x008fce0000010800 */
[C---:B------:R-:W-:Y:S01]  /*47c0*/  HMMA.16816.F32.BF16 R148, R4.reuse, R22, RZ ;  /* 0x000000160494723c */ /* 0x040fe200000418ff */
[----:B------:R-:W2:Y:S01]  /*47d0*/  LDSM.16.MT88.4 R20, [R176+0x800] ;  /* 0x00080000b014783b */ /* 0x000ea20000004200 */
[----:B------:R3:W1:Y:S06]  /*47e0*/  MUFU.EX2 R237, R3 ;  /* 0x0000000300ed7308 */ /* 0x00066c0000000800 */
[C---:B------:R-:W-:Y:S08]  /*47f0*/  HMMA.16816.F32.BF16 R64, R4.reuse, R36, RZ ;  /* 0x000000240440723c */ /* 0x040ff000000418ff */
[----:B------:R-:W-:Y:S01]  /*4800*/  HMMA.16816.F32.BF16 R48, R4, R38, RZ ;  /* 0x000000260430723c */ /* 0x000fe200000418ff */
[----:B---3--:R-:W-:-:S04]  /*4810*/  FFMA.FTZ R3, R101, c[0x0][0x2d0], -R2 ;  /* 0x0000b40065037a23 */ /* 0x008fc80000010802 */
[----:B------:R3:W-:Y:S03]  /*4820*/  MUFU.EX2 R218, R3 ;  /* 0x0000000300da7308 */ /* 0x0007e60000000800 */
[C---:B-1----:R-:W-:Y:S08]  /*4830*/  HMMA.16816.F32.BF16 R36, R4.reuse, R32, RZ ;  /* 0x000000200424723c */ /* 0x042ff000000418ff */
[----:B------:R-:W-:Y:S01]  /*4840*/  HMMA.16816.F32.BF16 R92, R4, R34, RZ ;  /* 0x00000022045c723c */ /* 0x000fe200000418ff */
[----:B------:R-:W-:Y:S01]  /*4850*/  LDSM.16.MT88.4 R32, [R173+0x4800] ;  /* 0x00480000ad20783b */ /* 0x000fe20000004200 */
[----:B---3--:R-:W-:-:S06]  /*4860*/  FFMA.FTZ R3, R102, c[0x0][0x2d0], -R2 ;  /* 0x0000b40066037a23 */ /* 0x008fcc0000010802 */
[C---:B------:R-:W-:Y:S01]  /*4870*/  HMMA.16816.F32.BF16 R132, R4.reuse, R16, RZ ;  /* 0x000000100484723c */ /* 0x040fe200000418ff */
[----:B------:R1:W3:Y:S07]  /*4880*/  MUFU.EX2 R217, R3 ;  /* 0x0000000300d97308 */ /* 0x0002ee0000000800 */
[----:B------:R-:W-:Y:S01]  /*4890*/  HMMA.16816.F32.BF16 R136, R4, R18, RZ ;  /* 0x000000120488723c */ /* 0x000fe200000418ff */
[----:B------:R-:W-:Y:S06]  /*48a0*/  LDSM.16.MT88.4 R16, [R176+0x2800] ;  /* 0x00280000b010783b */ /* 0x000fec0000004200 */
[----:B------:R-:W-:-:S02]  /*48b0*/  F2FP.BF16.PACK_AB R4, R242, R240 ;  /* 0x000000f0f204723e */ /* 0x000fc400000010ff */
[----:B------:R-:W-:Y:S01]  /*48c0*/  F2FP.BF16.PACK_AB R6, R241, R239 ;  /* 0x000000eff106723e */ /* 0x000fe200000010ff */
[--C-:B-1----:R-:W-:Y:S01]  /*48d0*/  FFMA.FTZ R3, R103, c[0x0][0x2d0], -R2.reuse ;  /* 0x0000b40067037a23 */ /* 0x102fe20000010802 */
[----:B------:R-:W-:Y:S02]  /*48e0*/  F2FP.BF16.PACK_AB R5, R238, R236 ;  /* 0x000000ecee05723e */ /* 0x000fe400000010ff */
[----:B------:R-:W-:Y:S01]  /*48f0*/  F2FP.BF16.PACK_AB R7, R237, R235 ;  /* 0x000000ebed07723e */ /* 0x000fe200000010ff */
[----:B------:R1:W-:Y:S06]  /*4900*/  MUFU.EX2 R216, R3 ;  /* 0x0000000300d87308 */ /* 0x0003ec0000000800 */
[C---:B------:R-:W-:Y:S08]  /*4910*/  HMMA.16816.F32.BF16 R200, R4.reuse, R28, R88 ;  /* 0x0000001c04c8723c */ /* 0x040ff00000041858 */
[----:B------:R-:W-:Y:S01]  /*4920*/  HMMA.16816.F32.BF16 R144, R4, R30, R60 ;  /* 0x0000001e0490723c */ /* 0x000fe2000004183c */
[----:B------:R-:W3:Y:S01]  /*4930*/  LDSM.16.MT88.4 R28, [R173+0x2800] ;  /* 0x00280000ad1c783b */ /* 0x000ee20000004200 */
[----:B-1----:R-:W-:-:S04]  /*4940*/  FFMA.FTZ R3, R116, c[0x0][0x2d0], -R2 ;  /* 0x0000b40074037a23 */ /* 0x002fc80000010802 */
[----:B------:R1:W1:Y:S02]  /*4950*/  MUFU.EX2 R215, R3 ;  /* 0x0000000300d77308 */ /* 0x0002640000000800 */
[C---:B------:R-:W-:Y:S08]  /*4960*/  HMMA.16816.F32.BF16 R164, R4.reuse, R24, R84 ;  /* 0x0000001804a4723c */ /* 0x040ff00000041854 */
[----:B------:R-:W-:Y:S01]  /*4970*/  HMMA.16816.F32.BF16 R84, R4, R26, R56 ;  /* 0x0000001a0454723c */ /* 0x000fe20000041838 */
[----:B------:R-:W3:Y:S01]  /*4980*/  LDSM.16.MT88.4 R24, [R174+0x2800] ;  /* 0x00280000ae18783b */ /* 0x000ee20000004200 */
[----:B-1----:R-:W-:-:S06]  /*4990*/  FFMA.FTZ R3, R118, c[0x0][0x2d0], -R0 ;  /* 0x0000b40076037a23 */ /* 0x002fcc0000010800 */
[C---:B----4-:R-:W-:Y:S01]  /*49a0*/  HMMA.16816.F32.BF16 R160, R4.reuse, R12, R80 ;  /* 0x0000000c04a0723c */ /* 0x050fe20000041850 */
[----:B------:R1:W-:Y:S07]  /*49b0*/  MUFU.EX2 R214, R3 ;  /* 0x0000000300d67308 */ /* 0x0003ee0000000800 */
[C---:B------:R-:W-:Y:S01]  /*49c0*/  HMMA.16816.F32.BF16 R88, R4.reuse, R14, R52 ;  /* 0x0000000e0458723c */ /* 0x040fe20000041834 */
[----:B------:R-:W4:Y:S07]  /*49d0*/  LDSM.16.MT88.4 R12, [R177+0x2800] ;  /* 0x00280000b10c783b */ /* 0x000f2e0000004200 */
[----:B--2---:R-:W-:Y:S01]  /*49e0*/  HMMA.16816.F32.BF16 R156, R4, R20, R76 ;  /* 0x00000014049c723c */ /* 0x004fe2000004184c */
[----:B-1----:R-:W-:-:S04]  /*49f0*/  FFMA.FTZ R3, R119, c[0x0][0x2d0], -R0 ;  /* 0x0000b40077037a23 */ /* 0x002fc80000010800 */
[----:B------:R1:W2:Y:S03]  /*4a00*/  MUFU.EX2 R103, R3 ;  /* 0x0000000300677308 */ /* 0x0002a60000000800 */
[C---:B------:R-:W-:Y:S01]  /*4a10*/  HMMA.16816.F32.BF16 R196, R4.reuse, R22, R108 ;  /* 0x0000001604c4723c */ /* 0x040fe2000004186c */
[----:B------:R-:W2:Y:S07]  /*4a20*/  LDSM.16.MT88.4 R20, [R177+0x4800] ;  /* 0x00480000b114783b */ /* 0x000eae0000004200 */
[----:B---3--:R-:W-:Y:S01]  /*4a30*/  HMMA.16816.F32.BF16 R168, R4, R30, R104 ;  /* 0x0000001e04a8723c */ /* 0x008fe20000041868 */
[----:B-1----:R-:W-:-:S07]  /*4a40*/  FFMA.FTZ R3, R117, c[0x0][0x2d0], -R0 ;  /* 0x0000b40075037a23 */ /* 0x002fce0000010800 */
[C---:B------:R-:W-:Y:S01]  /*4a50*/  HMMA.16816.F32.BF16 R108, R4.reuse, R24, R68 ;  /* 0x00000018046c723c */ /* 0x040fe20000041844 */
[----:B------:R-:W-:Y:S01]  /*4a60*/  LDSM.16.MT88.4 R116, [R174+0x1800] ;  /* 0x00180000ae74783b */ /* 0x000fe20000004200 */
[----:B------:R1:W-:Y:S06]  /*4a70*/  MUFU.EX2 R102, R3 ;  /* 0x0000000300667308 */ /* 0x0003ec0000000800 */
[C---:B------:R-:W-:Y:S01]  /*4a80*/  HMMA.16816.F32.BF16 R104, R4.reuse, R26, R96 ;  /* 0x0000001a0468723c */ /* 0x040fe20000041860 */
[----:B------:R-:W-:Y:S07]  /*4a90*/  LDSM.16.MT88.4 R24, [R174+0x1000] ;  /* 0x00100000ae18783b */ /* 0x000fee0000004200 */
[----:B------:R-:W-:Y:S01]  /*4aa0*/  HMMA.16816.F32.BF16 R152, R4, R28, R72 ;  /* 0x0000001c0498723c */ /* 0x000fe20000041848 */
[----:B------:R-:W3:Y:S01]  /*4ab0*/  LDSM.16.MT88.4 R28, [R174+0x4800] ;  /* 0x00480000ae1c783b */ /* 0x000ee20000004200 */
[----:B-1----:R-:W-:-:S04]  /*4ac0*/  FFMA.FTZ R3, R124, c[0x0][0x2d0], -R0 ;  /* 0x0000b4007c037a23 */ /* 0x002fc80000010800 */
[----:B------:R1:W1:Y:S02]  /*4ad0*/  MUFU.EX2 R101, R3 ;  /* 0x0000000300657308 */ /* 0x0002640000000800 */
[C---:B----4-:R-:W-:Y:S08]  /*4ae0*/  HMMA.16816.F32.BF16 R96, R4.reuse, R12, R64 ;  /* 0x0000000c0460723c */ /* 0x050ff00000041840 */
[----:B------:R-:W-:Y:S01]  /*4af0*/  HMMA.16816.F32.BF16 R68, R4, R14, R48 ;  /* 0x0000000e0444723c */ /* 0x000fe20000041830 */
[----:B------:R-:W4:Y:S01]  /*4b00*/  LDSM.16.MT88.4 R12, [R176+0x4800] ;  /* 0x00480000b00c783b */ /* 0x000f220000004200 */
[----:B-1----:R-:W-:-:S06]  /*4b10*/  FFMA.FTZ R3, R125, c[0x0][0x2d0], -R2 ;  /* 0x0000b4007d037a23 */ /* 0x002fcc0000010802 */
[C---:B------:R-:W-:Y:S08]  /*4b20*/  HMMA.16816.F32.BF16 R48, R4.reuse, R32, R40 ;  /* 0x000000200430723c */ /* 0x040ff00000041828 */
[C---:B------:R-:W-:Y:S01]  /*4b30*/  HMMA.16816.F32.BF16 R60, R4.reuse, R34, R112 ;  /* 0x00000022043c723c */ /* 0x040fe20000041870 */
[----:B------:R-:W1:Y:S07]  /*4b40*/  LDSM.16.MT88.4 R32, [R173+0x1000] ;  /* 0x00100000ad20783b */ /* 0x000e6e0000004200 */
[C---:B------:R-:W-:Y:S08]  /*4b50*/  HMMA.16816.F32.BF16 R52, R4.reuse, R16, R36 ;  /* 0x000000100434723c */ /* 0x040ff00000041824 */
[C---:B--2---:R-:W-:Y:S01]  /*4b60*/  HMMA.16816.F32.BF16 R36, R4.reuse, R20, R132 ;  /* 0x000000140424723c */ /* 0x044fe20000041884 */
[----:B------:R-:W-:Y:S07]  /*4b70*/  LDSM.16.MT88.4 R132, [R176+0x1800] ;  /* 0x00180000b084783b */ /* 0x000fee0000004200 */
[C---:B------:R-:W-:Y:S01]  /*4b80*/  HMMA.16816.F32.BF16 R56, R4.reuse, R22, R136 ;  /* 0x000000160438723c */ /* 0x040fe20000041888 */
[----:B------:R-:W2:Y:S07]  /*4b90*/  LDSM.16.MT88.4 R20, [R177+0x1000] ;  /* 0x00100000b114783b */ /* 0x000eae0000004200 */
[C---:B------:R-:W-:Y:S01]  /*4ba0*/  HMMA.16816.F32.BF16 R64, R4.reuse, R18, R92 ;  /* 0x000000120440723c */ /* 0x040fe2000004185c */
[----:B------:R-:W1:Y:S07]  /*4bb0*/  LDSM.16.MT88.4 R16, [R176+0x1000] ;  /* 0x00100000b010783b */ /* 0x000e6e0000004200 */
[C---:B---3--:R-:W-:Y:S08]  /*4bc0*/  HMMA.16816.F32.BF16 R44, R4.reuse, R28, R120 ;  /* 0x0000001c042c723c */ /* 0x048ff00000041878 */
[C---:B------:R-:W-:Y:S01]  /*4bd0*/  HMMA.16816.F32.BF16 R40, R4.reuse, R30, R128 ;  /* 0x0000001e0428723c */ /* 0x040fe20000041880 */
[----:B------:R-:W-:Y:S07]  /*4be0*/  LDSM.16.MT88.4 R28, [R173+0x5000] ;  /* 0x00500000ad1c783b */ /* 0x000fee0000004200 */
[C---:B----4-:R-:W-:Y:S08]  /*4bf0*/  HMMA.16816.F32.BF16 R72, R4.reuse, R12, R140 ;  /* 0x0000000c0448723c */ /* 0x050ff0000004188c */
[----:B------:R-:W-:Y:S01]  /*4c00*/  HMMA.16816.F32.BF16 R76, R4, R14, R148 ;  /* 0x0000000e044c723c */ /* 0x000fe20000041894 */
[----:B------:R-:W-:Y:S06]  /*4c10*/  LDSM.16.MT88.4 R12, [R176+0x3000] ;  /* 0x00300000b00c783b */ /* 0x000fec0000004200 */
[----:B------:R-:W-:-:S02]  /*4c20*/  F2FP.BF16.PACK_AB R4, R217, R218 ;  /* 0x000000dad904723e */ /* 0x000fc400000010ff */
[----:B------:R-:W-:Y:S02]  /*4c30*/  F2FP.BF16.PACK_AB R6, R215, R216 ;  /* 0x000000d8d706723e */ /* 0x000fe400000010ff */
[----:B------:R-:W-:Y:S02]  /*4c40*/  F2FP.BF16.PACK_AB R5, R103, R214 ;  /* 0x000000d66705723e */ /* 0x000fe400000010ff */
[----:B------:R-:W-:-:S07]  /*4c50*/  F2FP.BF16.PACK_AB R7, R101, R102 ;  /* 0x000000666507723e */ /* 0x000fce00000010ff */
[C---:B-1----:R-:W-:Y:S08]  /*4c60*/  HMMA.16816.F32.BF16 R204, R4.reuse, R32, R200 ;  /* 0x0000002004cc723c */ /* 0x042ff000000418c8 */
[C---:B------:R-:W-:Y:S01]  /*4c70*/  HMMA.16816.F32.BF16 R80, R4.reuse, R34, R144 ;  /* 0x000000220450723c */ /* 0x040fe20000041890 */
[----:B------:R-:W1:Y:S07]  /*4c80*/  LDSM.16.MT88.4 R32, [R173+0x3000] ;  /* 0x00300000ad20783b */ /* 0x000e6e0000004200 */
[C---:B--2---:R-:W-:Y:S08]  /*4c90*/  HMMA.16816.F32.BF16 R120, R4.reuse, R20, R160 ;  /* 0x000000140478723c */ /* 0x044ff000000418a0 */
[C---:B------:R-:W-:Y:S01]  /*4ca0*/  HMMA.16816.F32.BF16 R88, R4.reuse, R22, R88 ;  /* 0x000000160458723c */ /* 0x040fe20000041858 */
[----:B------:R-:W2:Y:S07]  /*4cb0*/  LDSM.16.MT88.4 R20, [R177+0x3000] ;  /* 0x00300000b114783b */ /* 0x000eae0000004200 */
[C---:B------:R-:W-:Y:S08]  /*4cc0*/  HMMA.16816.F32.BF16 R112, R4.reuse, R24, R164 ;  /* 0x000000180470723c */ /* 0x040ff000000418a4 */
[C---:B------:R-:W-:Y:S01]  /*4cd0*/  HMMA.16816.F32.BF16 R84, R4.reuse, R26, R84 ;  /* 0x0000001a0454723c */ /* 0x040fe20000041854 */
[----:B------:R-:W3:Y:S07]  /*4ce0*/  LDSM.16.MT88.4 R24, [R174+0x3000] ;  /* 0x00300000ae18783b */ /* 0x000eee0000004200 */
[C---:B------:R-:W-:Y:S08]  /*4cf0*/  HMMA.16816.F32.BF16 R128, R4.reuse, R16, R156 ;  /* 0x000000100480723c */ /* 0x040ff0000004189c */
[C---:B-1----:R-:W-:Y:S01]  /*4d00*/  HMMA.16816.F32.BF16 R148, R4.reuse, R32, R152 ;  /* 0x000000200494723c */ /* 0x042fe20000041898 */
[----:B------:R1:W-:Y:S06]  /*4d10*/  MUFU.EX2 R32, R3 ;  /* 0x0000000300207308 */ /* 0x0003ec0000000800 */
[----:B------:R-:W-:Y:S01]  /*4d20*/  IMAD.MOV.U32 R33, RZ, RZ, R9 ;  /* 0x000000ffff217224 */ /* 0x000fe200078e0009 */
[C---:B------:R-:W-:Y:S01]  /*4d30*/  HMMA.16816.F32.BF16 R92, R4.reuse, R18, R196 ;  /* 0x00000012045c723c */ /* 0x040fe200000418c4 */
[----:B------:R-:W4:Y:S07]  /*4d40*/  LDSM.16.MT88.4 R16, [R177+0x5000] ;  /* 0x00500000b110783b */ /* 0x000f2e0000004200 */
[----:B--2---:R-:W-:Y:S01]  /*4d50*/  HMMA.16816.F32.BF16 R160, R4, R22, R68 ;  /* 0x0000001604a0723c */ /* 0x004fe20000041844 */
[----:B-1----:R-:W-:-:S04]  /*4d60*/  FFMA.FTZ R3, R126, c[0x0][0x2d0], -R2 ;  /* 0x0000b4007e037a23 */ /* 0x002fc80000010802 */
[----:B------:R1:W2:Y:S03]  /*4d70*/  MUFU.EX2 R23, R3 ;  /* 0x0000000300177308 */ /* 0x0002a60000000800 */
[C---:B------:R-:W-:Y:S08]  /*4d80*/  HMMA.16816.F32.BF16 R196, R4.reuse, R20, R96 ;  /* 0x0000001404c4723c */ /* 0x040ff00000041860 */
[----:B---3--:R-:W-:Y:S01]  /*4d90*/  HMMA.16816.F32.BF16 R200, R4, R24, R108 ;  /* 0x0000001804c8723c */ /* 0x008fe2000004186c */
[----:B------:R-:W-:Y:S01]  /*4da0*/  LDSM.16.MT88.4 R108, [R173+0x1800] ;  /* 0x00180000ad6c783b */ /* 0x000fe20000004200 */
[--C-:B-1----:R-:W-:Y:S01]  /*4db0*/  FFMA.FTZ R3, R127, c[0x0][0x2d0], -R2.reuse ;  /* 0x0000b4007f037a23 */ /* 0x102fe20000010802 */
[----:B--2---:R-:W-:Y:S01]  /*4dc0*/  F2FP.BF16.PACK_AB R96, R23, R32 ;  /* 0x000000201760723e */ /* 0x004fe200000010ff */
[----:B------:R-:W-:-:S04]  /*4dd0*/  FFMA.FTZ R2, R219, c[0x0][0x2d0], -R2 ;  /* 0x0000b400db027a23 */ /* 0x000fc80000010802 */
[C---:B------:R-:W-:Y:S01]  /*4de0*/  HMMA.16816.F32.BF16 R164, R4.reuse, R26, R104 ;  /* 0x0000001a04a4723c */ /* 0x040fe20000041868 */
[----:B------:R-:W1:Y:S01]  /*4df0*/  LDSM.16.MT88.4 R24, [R174+0x5000] ;  /* 0x00500000ae18783b */ /* 0x000e620000004200 */
[----:B------:R-:W-:Y:S03]  /*4e00*/  MUFU.EX2 R22, R3 ;  /* 0x0000000300167308 */ /* 0x000fe60000000800 */
[----:B------:R-:W-:Y:S03]  /*4e10*/  LDSM.16.MT88.4 R124, [R177+0x1800] ;  /* 0x00180000b17c783b */ /* 0x000fe60000004200 */
[C---:B------:R-:W-:Y:S02]  /*4e20*/  HMMA.16816.F32.BF16 R156, R4.reuse, R12, R52 ;  /* 0x0000000c049c723c */ /* 0x040fe40000041834 */
[----:B------:R2:W3:Y:S06]  /*4e30*/  MUFU.EX2 R21, R2 ;  /* 0x0000000200157308 */ /* 0x0004ec0000000800 */
[C---:B------:R-:W-:Y:S01]  /*4e40*/  HMMA.16816.F32.BF16 R152, R4.reuse, R14, R64 ;  /* 0x0000000e0498723c */ /* 0x040fe20000041840 */
[----:B------:R-:W1:Y:S04]  /*4e50*/  LDSM.16.MT88.4 R12, [R176+0x5000] ;  /* 0x00500000b00c783b */ /* 0x000e680000004200 */
[----:B------:R-:W-:Y:S03]  /*4e60*/  LDSM.16.MT88.4 R64, [R176+0x3800] ;  /* 0x00380000b040783b */ /* 0x000fe60000004200 */
[----:B----4-:R-:W-:Y:S01]  /*4e70*/  HMMA.16816.F32.BF16 R140, R4, R16, R36 ;  /* 0x00000010048c723c */ /* 0x010fe20000041824 */
[----:B--2---:R-:W-:Y:S01]  /*4e80*/  FFMA.FTZ R2, R229, c[0x0][0x2d0], -R0 ;  /* 0x0000b400e5027a23 */ /* 0x004fe20000010800 */
[----:B---3--:R-:W-:-:S03]  /*4e90*/  F2FP.BF16.PACK_AB R98, R21, R22 ;  /* 0x000000161562723e */ /* 0x008fc600000010ff */
[----:B------:R2:W-:Y:S03]  /*4ea0*/  MUFU.EX2 R20, R2 ;  /* 0x0000000200147308 */ /* 0x0005e60000000800 */
[C---:B------:R-:W-:Y:S01]  /*4eb0*/  HMMA.16816.F32.BF16 R144, R4.reuse, R18, R56 ;  /* 0x000000120490723c */ /* 0x040fe20000041838 */
[----:B------:R-:W-:Y:S07]  /*4ec0*/  LDSM.16.MT88.4 R56, [R177+0x3800] ;  /* 0x00380000b138783b */ /* 0x000fee0000004200 */
[----:B------:R-:W-:Y:S01]  /*4ed0*/  HMMA.16816.F32.BF16 R68, R4, R28, R48 ;  /* 0x0000001c0444723c */ /* 0x000fe20000041830 */
[----:B------:R-:W-:Y:S01]  /*4ee0*/  LDSM.16.MT88.4 R48, [R174+0x3800] ;  /* 0x00380000ae30783b */ /* 0x000fe20000004200 */
[----:B--2---:R-:W-:-:S06]  /*4ef0*/  FFMA.FTZ R2, R230, c[0x0][0x2d0], -R0 ;  /* 0x0000b400e6027a23 */ /* 0x004fcc0000010800 */
[C---:B-1----:R-:W-:Y:S01]  /*4f00*/  HMMA.16816.F32.BF16 R136, R4.reuse, R24, R44 ;  /* 0x000000180488723c */ /* 0x042fe2000004182c */
[----:B------:R1:W2:Y:S07]  /*4f10*/  MUFU.EX2 R11, R2 ;  /* 0x00000002000b7308 */ /* 0x0002ae0000000800 */
[C---:B------:R-:W-:Y:S01]  /*4f20*/  HMMA.16816.F32.BF16 R24, R4.reuse, R26, R40 ;  /* 0x0000001a0418723c */ /* 0x040fe20000041828 */
[----:B------:R-:W3:Y:S07]  /*4f30*/  LDSM.16.MT88.4 R40, [R173+0x3800] ;  /* 0x00380000ad28783b */ /* 0x000eee0000004200 */
[----:B------:R-:W-:Y:S01]  /*4f40*/  HMMA.16816.F32.BF16 R16, R4, R12, R72 ;  /* 0x0000000c0410723c */ /* 0x000fe20000041848 */
[----:B------:R-:W4:Y:S01]  /*4f50*/  LDSM.16.MT88.4 R72, [R173+0x5800] ;  /* 0x00580000ad48783b */ /* 0x000f220000004200 */
[--C-:B-1----:R-:W-:Y:S01]  /*4f60*/  FFMA.FTZ R2, R232, c[0x0][0x2d0], -R0.reuse ;  /* 0x0000b400e8027a23 */ /* 0x102fe20000010800 */
[----:B--2---:R-:W-:Y:S01]  /*4f70*/  F2FP.BF16.PACK_AB R97, R11, R20 ;  /* 0x000000140b61723e */ /* 0x004fe200000010ff */
[----:B------:R-:W-:-:S02]  /*4f80*/  FFMA.FTZ R0, R231, c[0x0][0x2d0], -R0 ;  /* 0x0000b400e7007a23 */ /* 0x000fc40000010800 */
[----:B------:R1:W-:Y:S02]  /*4f90*/  MUFU.EX2 R10, R2 ;  /* 0x00000002000a7308 */ /* 0x0003e40000000800 */
[C---:B------:R-:W-:Y:S06]  /*4fa0*/  HMMA.16816.F32.BF16 R168, R4.reuse, R34, R168 ;  /* 0x0000002204a8723c */ /* 0x040fec00000418a8 */
[----:B------:R2:W2:Y:S02]  /*4fb0*/  MUFU.EX2 R9, R0 ;  /* 0x0000000000097308 */ /* 0x0004a40000000800 */
[----:B------:R-:W-:Y:S01]  /*4fc0*/  HMMA.16816.F32.BF16 R28, R4, R30, R60 ;  /* 0x0000001e041c723c */ /* 0x000fe2000004183c */
[----:B-1----:R-:W-:-:S07]  /*4fd0*/  FADD.FTZ R2, R250, R248 ;  /* 0x000000f8fa027221 */ /* 0x002fce0000010000 */
[----:B------:R-:W-:Y:S01]  /*4fe0*/  HMMA.16816.F32.BF16 R12, R4, R14, R76 ;  /* 0x0000000e040c723c */ /* 0x000fe2000004184c */
[----:B------:R-:W-:Y:S01]  /*4ff0*/  LDSM.16.MT88.4 R4, [R176+0x5800] ;  /* 0x00580000b004783b */ /* 0x000fe20000004200 */
[----:B------:R-:W-:Y:S02]  /*5000*/  FADD.FTZ R2, R247, R2 ;  /* 0x00000002f7027221 */ /* 0x000fe40000010000 */
[----:B--2---:R-:W-:Y:S01]  /*5010*/  FADD.FTZ R0, R245, R244 ;  /* 0x000000f4f5007221 */ /* 0x004fe20000010000 */
[----:B------:R-:W-:Y:S01]  /*5020*/  F2FP.BF16.PACK_AB R99, R9, R10 ;  /* 0x0000000a0963723e */ /* 0x000fe200000010ff */
[----:B------:R-:W-:Y:S02]  /*5030*/  FADD.FTZ R2, R249, R2 ;  /* 0x00000002f9027221 */ /* 0x000fe40000010000 */
[----:B------:R-:W-:Y:S02]  /*5040*/  FADD.FTZ R0, R243, R0 ;  /* 0x00000000f3007221 */ /* 0x000fe40000010000 */
[----:B------:R-:W-:-:S02]  /*5050*/  FADD.FTZ R2, R240, R2 ;  /* 0x00000002f0027221 */ /* 0x000fc40000010000 */
[----:B------:R-:W-:Y:S01]  /*5060*/  FADD.FTZ R0, R246, R0 ;  /* 0x00000000f6007221 */ /* 0x000fe20000010000 */
[C---:B------:R-:W-:Y:S01]  /*5070*/  HMMA.16816.F32.BF16 R104, R96.reuse, R108, R204 ;  /* 0x0000006c6068723c */ /* 0x040fe200000418cc */
        /* <DEDUP_REMOVED lines=9> */
[----:B------:R-:W-:Y:S01]  /*5110*/  HMMA.16816.F32.BF16 R108, R96, R110, R80 ;  /* 0x0000006e606c723c */ /* 0x000fe20000041850 */
[----:B------:R-:W1:Y:S01]  /*5120*/  LDSM.16.MT88.4 R80, [R174+0x5800] ;  /* 0x00580000ae50783b */ /* 0x000e620000004200 */
[----:B------:R-:W-:Y:S02]  /*5130*/  FADD.FTZ R2, R217, R2 ;  /* 0x00000002d9027221 */ /* 0x000fe40000010000 */
[----:B------:R-:W-:Y:S02]  /*5140*/  FADD.FTZ R0, R214, R0 ;  /* 0x00000000d6007221 */ /* 0x000fe40000010000 */
[----:B------:R-:W-:-:S02]  /*5150*/  FADD.FTZ R2, R216, R2 ;  /* 0x00000002d8027221 */ /* 0x000fc40000010000 */
[C---:B------:R-:W-:Y:S01]  /*5160*/  HMMA.16816.F32.BF16 R124, R96.reuse, R126, R88 ;  /* 0x0000007e607c723c */ /* 0x040fe20000041858 */
[----:B------:R-:W2:Y:S01]  /*5170*/  LDSM.16.MT88.4 R88, [R177+0x5800] ;  /* 0x00580000b158783b */ /* 0x000ea20000004200 */
[----:B------:R-:W-:Y:S02]  /*5180*/  FADD.FTZ R0, R103, R0 ;  /* 0x0000000067007221 */ /* 0x000fe40000010000 */
[----:B------:R-:W-:Y:S02]  /*5190*/  FADD.FTZ R2, R215, R2 ;  /* 0x00000002d7027221 */ /* 0x000fe40000010000 */
[----:B------:R-:W-:Y:S02]  /*51a0*/  FADD.FTZ R0, R102, R0 ;  /* 0x0000000066007221 */ /* 0x000fe40000010000 */
[----:B------:R-:W-:Y:S01]  /*51b0*/  FADD.FTZ R3, R32, R2 ;  /* 0x0000000220037221 */ /* 0x000fe20000010000 */
[----:B------:R-:W-:Y:S01]  /*51c0*/  HMMA.16816.F32.BF16 R112, R96, R116, R112 ;  /* 0x000000746070723c */ /* 0x000fe20000041870 */
[----:B------:R-:W-:-:S02]  /*51d0*/  FADD.FTZ R0, R101, R0 ;  /* 0x0000000065007221 */ /* 0x000fc40000010000 */
[----:B------:R-:W-:Y:S02]  /*51e0*/  FADD.FTZ R3, R23, R3 ;  /* 0x0000000317037221 */ /* 0x000fe40000010000 */
[----:B------:R-:W-:Y:S01]  /*51f0*/  FADD.FTZ R2, R20, R0 ;  /* 0x0000000014027221 */ /* 0x000fe20000010000 */
[----:B------:R-:W-:Y:S01]  /*5200*/  IADD3 R0, R33, -0x2, RZ ;  /* 0xfffffffe21007810 */ /* 0x000fe20007ffe0ff */
[----:B------:R-:W-:Y:S01]  /*5210*/  FADD.FTZ R3, R22, R3 ;  /* 0x0000000316037221 */ /* 0x000fe20000010000 */
[----:B------:R-:W-:Y:S01]  /*5220*/  HMMA.16816.F32.BF16 R116, R96, R118, R84 ;  /* 0x000000766074723c */ /* 0x000fe20000041854 */
[----:B------:R-:W-:Y:S01]  /*5230*/  FADD.FTZ R2, R11, R2 ;  /* 0x000000020b027221 */ /* 0x000fe20000010000 */
[----:B------:R-:W-:Y:S01]  /*5240*/  ISETP.GE.AND P0, PT, R0, R226, PT ;  /* 0x000000e20000720c */ /* 0x000fe20003f06270 */
[----:B------:R-:W-:Y:S02]  /*5250*/  FADD.FTZ R218, R21, R3 ;  /* 0x0000000315da7221 */ /* 0x000fe40000010000 */
[----:B------:R-:W-:-:S03]  /*5260*/  FADD.FTZ R2, R10, R2 ;  /* 0x000000020a027221 */ /* 0x000fc60000010000 */
[----:B------:R-:W-:Y:S01]  /*5270*/  HMMA.16816.F32.BF16 R128, R96, R132, R128 ;  /* 0x000000846080723c */ /* 0x000fe20000041880 */
[----:B------:R-:W-:-:S07]  /*5280*/  FADD.FTZ R219, R9, R2 ;  /* 0x0000000209db7221 */ /* 0x000fce0000010000 */
[C---:B------:R-:W-:Y:S08]  /*5290*/  HMMA.16816.F32.BF16 R132, R96.reuse, R134, R92 ;  /* 0x000000866084723c */ /* 0x040ff0000004185c */
[C---:B---3--:R-:W-:Y:S08]  /*52a0*/  HMMA.16816.F32.BF16 R36, R96.reuse, R40, R148 ;  /* 0x000000286024723c */ /* 0x048ff00000041894 */
[C---:B------:R-:W-:Y:S08]  /*52b0*/  HMMA.16816.F32.BF16 R44, R96.reuse, R48, R200 ;  /* 0x00000030602c723c */ /* 0x040ff000000418c8 */
[C---:B------:R-:W-:Y:S08]  /*52c0*/  HMMA.16816.F32.BF16 R52, R96.reuse, R56, R196 ;  /* 0x000000386034723c */ /* 0x040ff000000418c4 */
[C---:B------:R-:W-:Y:S08]  /*52d0*/  HMMA.16816.F32.BF16 R60, R96.reuse, R64, R156 ;  /* 0x00000040603c723c */ /* 0x040ff0000004189c */
[C---:B----4-:R-:W-:Y:S08]  /*52e0*/  HMMA.16816.F32.BF16 R68, R96.reuse, R72, R68 ;  /* 0x000000486044723c */ /* 0x050ff00000041844 */
        /* <DEDUP_REMOVED lines=8> */
[C---:B------:R-:W-:Y:S08]  /*5370*/  HMMA.16816.F32.BF16 R88, R96.reuse, R90, R144 ;  /* 0x0000005a6058723c */ /* 0x040ff00000041890 */
[C---:B------:R-:W-:Y:S08]  /*5380*/  HMMA.16816.F32.BF16 R92, R96.reuse, R4, R16 ;  /* 0x00000004605c723c */ /* 0x040ff00000041810 */
[----:B------:R-:W-:Y:S01]  /*5390*/  HMMA.16816.F32.BF16 R96, R96, R6, R12 ;  /* 0x000000066060723c */ /* 0x000fe2000004180c */
[----:B------:R-:W-:Y:S07]  /*53a0*/  @!UPT UIADD3 URZ, URZ, URZ, URZ ;  /* 0x0000003f3f3ff290 */ /* 0x000fee000fffe03f */
[----:B------:R-:W-:Y:S11]  /*53b0*/  @!P0 BRA `(.L_x_43) ;  /* 0x00002dc000008947 */ /* 0x000ff60003800000 */
[----:B------:R-:W-:Y:S02]  /*53c0*/  MOV R196, R0 ;  /* 0x0000000000c47202 */ /* 0x000fe40000000f00 */
[----:B------:R-:W-:-:S02]  /*53d0*/  MOV R102, R8 ;  /* 0x0000000800667202 */ /* 0x000fc40000000f00 */
[----:B------:R-:W-:Y:S02]  /*53e0*/  MOV R101, R100 ;  /* 0x0000006400657202 */ /* 0x000fe40000000f00 */
.L_x_44:
[----:B------:R-:W-:Y:S04]  /*53f0*/  DEPBAR.LE SB0, 0x0 ;  /* 0x000080000000791a */ /* 0x000fe80000000000 */
[----:B------:R-:W-:Y:S01]  /*5400*/  WARPSYNC 0xffffffff ;  /* 0xffffffff00007948 */ /* 0x000fe20003800000 */
[----:B------:R-:W-:Y:S01]  /*5410*/  BAR.SYNC.DEFER_BLOCKING 0x0 ;  /* 0x0000000000007b1d */ /* 0x000fe20000010000 */
[----:B------:R-:W-:Y:S01]  /*5420*/  SHF.R.S32.HI R0, RZ, 0x1f, R196 ;  /* 0x0000001fff007819 */ /* 0x000fe200000114c4 */
[----:B------:R-:W-:Y:S01]  /*5430*/  IMAD.WIDE.U32 R2, R196, c[0x0][0x208], RZ ;  /* 0x00008200c4027a25 */ /* 0x000fe200078e00ff */
[C---:B------:R-:W-:Y:S02]  /*5440*/  IADD3 R100, P1, R210.reuse, 0x40, RZ ;  /* 0x00000040d2647810 */ /* 0x040fe40007f3e0ff */
[----:B------:R-:W-:Y:S01]  /*5450*/  IADD3 R31, P2, R210, 0x80, RZ ;  /* 0x00000080d21f7810 */ /* 0x000fe20007f5e0ff */
[----:B------:R-:W-:Y:S01]  /*5460*/  IMAD R0, R0, c[0x0][0x208], RZ ;  /* 0x0000820000007a24 */ /* 0x000fe200078e02ff */
[----:B------:R-:W-:Y:S02]  /*5470*/  SHF.L.U32 R20, R2, 0x6, RZ ;  /* 0x0000000602147819 */ /* 0x000fe400000006ff */
[----:B------:R-:W-:Y:S01]  /*5480*/  MOV R21, c[0x0][0x208] ;  /* 0x0000820000157a02 */ /* 0x000fe20000000f00 */
[----:B------:R-:W-:Y:S01]  /*5490*/  IMAD R0, R196, c[0x0][0x20c], R0 ;  /* 0x00008300c4007a24 */ /* 0x000fe200078e0200 */
[----:B------:R-:W-:Y:S02]  /*54a0*/  IADD3 R29, P5, R20, R210, RZ ;  /* 0x000000d2141d7210 */ /* 0x000fe40007fbe0ff */
[-C--:B------:R-:W-:Y:S02]  /*54b0*/  IADD3.X R152, RZ, R213.reuse, RZ, P1, !PT ;  /* 0x000000d5ff987210 */ /* 0x080fe40000ffe4ff */
[----:B------:R-:W-:Y:S02]  /*54c0*/  IADD3 R0, R3, R0, RZ ;  /* 0x0000000003007210 */ /* 0x000fe40007ffe0ff */
[----:B------:R-:W-:Y:S02]  /*54d0*/  IADD3.X R103, RZ, R213, RZ, P2, !PT ;  /* 0x000000d5ff677210 */ /* 0x000fe400017fe4ff */
[----:B------:R-:W-:Y:S02]  /*54e0*/  SHF.L.U64.HI R0, R2, 0x6, R0 ;  /* 0x0000000602007819 */ /* 0x000fe40000010200 */
[----:B------:R-:W-:Y:S02]  /*54f0*/  LEA R2, P0, R21, R20, 0x5 ;  /* 0x0000001415027211 */ /* 0x000fe400078028ff */
[C---:B------:R-:W-:Y:S01]  /*5500*/  IADD3 R30, P3, R20.reuse, R100, RZ ;  /* 0x00000064141e7210 */ /* 0x040fe20007f7e0ff */
[----:B------:R-:W-:Y:S01]  /*5510*/  LDSM.16.M88.4 R32, [R179] ;  /* 0x00000000b320783b */ /* 0x000fe20000000200 */
[----:B------:R-:W-:Y:S02]  /*5520*/  IADD3 R28, P1, R20, R31, RZ ;  /* 0x0000001f141c7210 */ /* 0x000fe40007f3e0ff */
[----:B------:R-:W-:Y:S02]  /*5530*/  MOV R3, c[0x0][0x20c] ;  /* 0x0000830000037a02 */ /* 0x000fe40000000f00 */
[C---:B------:R-:W-:Y:S02]  /*5540*/  IADD3.X R148, R0.reuse, R213, RZ, P5, !PT ;  /* 0x000000d500947210 */ /* 0x040fe40002ffe4ff */
[C---:B------:R-:W-:Y:S01]  /*5550*/  LEA R168, P4, R29.reuse, c[0x0][0x1f8], 0x1 ;  /* 0x00007e001da87a11 */ /* 0x040fe200078808ff */
[----:B------:R-:W1:Y:S01]  /*5560*/  LDSM.16.M88.4 R8, [R172] ;  /* 0x00000000ac08783b */ /* 0x000e620000000200 */
[----:B------:R-:W-:Y:S02]  /*5570*/  IADD3.X R149, R0, R152, RZ, P3, !PT ;  /* 0x0000009800957210 */ /* 0x000fe40001ffe4ff */
[C---:B------:R-:W-:Y:S02]  /*5580*/  LEA R166, P2, R30.reuse, c[0x0][0x1f8], 0x1 ;  /* 0x00007e001ea67a11 */ /* 0x040fe400078408ff */
[----:B------:R-:W-:Y:S02]  /*5590*/  LEA.HI.X R169, R29, c[0x0][0x1fc], R148, 0x1, P4 ;  /* 0x00007f001da97a11 */ /* 0x000fe400020f0c94 */
[----:B------:R-:W-:Y:S01]  /*55a0*/  LEA.HI.X R167, R30, c[0x0][0x1fc], R149, 0x1, P2 ;  /* 0x00007f001ea77a11 */ /* 0x000fe200010f0c95 */
[----:B------:R-:W2:Y:S01]  /*55b0*/  LDSM.16.M88.4 R16, [R172+0x800] ;  /* 0x00080000ac10783b */ /* 0x000ea20000000200 */
[----:B------:R-:W-:Y:S02]  /*55c0*/  ISETP.GE.AND P2, PT, R223, c[0x0][0x1d4], PT ;  /* 0x00007500df007a0c */ /* 0x000fe40003f46270 */
[----:B------:R-:W-:Y:S02]  /*55d0*/  LEA.HI.X R3, R21, R0, R3, 0x5, P0 ;  /* 0x0000000015037211 */ /* 0x000fe400000f2c03 */
[----:B------:R-:W-:Y:S02]  /*55e0*/  LEA R164, P0, R28, c[0x0][0x1f8], 0x1 ;  /* 0x00007e001ca47a11 */ /* 0x000fe400078008ff */
[----:B------:R-:W-:Y:S01]  /*55f0*/  IADD3.X R0, R0, R103, RZ, P1, !PT ;  /* 0x0000006700007210 */ /* 0x000fe20000ffe4ff */
[----:B------:R-:W3:Y:S01]  /*5600*/  LDSM.16.M88.4 R24, [R172+0x1000] ;  /* 0x00100000ac18783b */ /* 0x000ee20000000200 */
[----:B------:R-:W-:Y:S02]  /*5610*/  ISETP.GE.AND P1, PT, R222, c[0x0][0x1d4], PT ;  /* 0x00007500de007a0c */ /* 0x000fe40003f26270 */
[----:B------:R-:W-:Y:S02]  /*5620*/  LEA.HI.X R165, R28, c[0x0][0x1fc], R0, 0x1, P0 ;  /* 0x00007f001ca57a11 */ /* 0x000fe400000f0c00 */
[----:B------:R-:W-:Y:S02]  /*5630*/  ISETP.GE.AND P0, PT, R220, c[0x0][0x1d4], PT ;  /* 0x00007500dc007a0c */ /* 0x000fe40003f06270 */
[C---:B------:R-:W-:Y:S01]  /*5640*/  IADD3 R100, P4, R2.reuse, R100, RZ ;  /* 0x0000006402647210 */ /* 0x040fe20007f9e0ff */
[----:B------:R-:W4:Y:S01]  /*5650*/  LDSM.16.M88.4 R136, [R172+0x1800] ;  /* 0x00180000ac88783b */ /* 0x000f220000000200 */
[----:B------:R-:W-:Y:S02]  /*5660*/  IADD3 R0, P3, R2, R31, RZ ;  /* 0x0000001f02007210 */ /* 0x000fe40007f7e0ff */
[C---:B------:R-:W-:Y:S02]  /*5670*/  IADD3.X R161, R3.reuse, R152, RZ, P4, !PT ;  /* 0x0000009803a17210 */ /* 0x040fe400027fe4ff */
[----:B------:R-:W-:Y:S02]  /*5680*/  LEA R160, P4, R100, c[0x0][0x1f8], 0x1 ;  /* 0x00007e0064a07a11 */ /* 0x000fe400078808ff */
[----:B------:R-:W-:Y:S01]  /*5690*/  IADD3 R2, P6, R2, R210, RZ ;  /* 0x000000d202027210 */ /* 0x000fe20007fde0ff */
[----:B------:R-:W-:Y:S01]  /*56a0*/  LDSM.16.M88.4 R140, [R180] ;  /* 0x00000000b48c783b */ /* 0x000fe20000000200 */
[----:B------:R-:W-:Y:S02]  /*56b0*/  LEA.HI.X R161, R100, c[0x0][0x1fc], R161, 0x1, P4 ;  /* 0x00007f0064a17a11 */ /* 0x000fe400020f0ca1 */
[C---:B------:R-:W-:Y:S02]  /*56c0*/  LEA R162, P5, R2.reuse, c[0x0][0x1f8], 0x1 ;  /* 0x00007e0002a27a11 */ /* 0x040fe400078a08ff */
[C---:B------:R-:W-:Y:S02]  /*56d0*/  IADD3.X R103, R3.reuse, R103, RZ, P3, !PT ;  /* 0x0000006703677210 */ /* 0x040fe40001ffe4ff */
[----:B------:R-:W-:Y:S01]  /*56e0*/  IADD3.X R3, R3, R213, RZ, P6, !PT ;  /* 0x000000d503037210 */ /* 0x000fe200037fe4ff */
[C---:B-1----:R-:W-:Y:S01]  /*56f0*/  HMMA.16816.F32.BF16 R4, R32.reuse, R8, RZ ;  /* 0x000000082004723c */ /* 0x042fe200000418ff */
[----:B------:R-:W1:Y:S02]  /*5700*/  LDSM.16.M88.4 R144, [R183] ;  /* 0x00000000b790783b */ /* 0x000e640000000200 */
[----:B------:R-:W-:Y:S05]  /*5710*/  LEA.HI.X R163, R2, c[0x0][0x1fc], R3, 0x1, P5 ;  /* 0x00007f0002a37a11 */ /* 0x000fea00028f0c03 */
[C---:B------:R-:W-:Y:S01]  /*5720*/  HMMA.16816.F32.BF16 R8, R32.reuse, R10, RZ ;  /* 0x0000000a2008723c */ /* 0x040fe200000418ff */
[----:B------:R-:W5:Y:S07]  /*5730*/  LDSM.16.M88.4 R148, [R194] ;  /* 0x00000000c294783b */ /* 0x000f6e0000000200 */
[C---:B--2---:R-:W-:Y:S01]  /*5740*/  HMMA.16816.F32.BF16 R12, R32.reuse, R16, RZ ;  /* 0x00000010200c723c */ /* 0x044fe200000418ff */
[----:B------:R-:W2:Y:S07]  /*5750*/  LDSM.16.M88.4 R152, [R193] ;  /* 0x00000000c198783b */ /* 0x000eae0000000200 */
[C---:B------:R-:W-:Y:S01]  /*5760*/  HMMA.16816.F32.BF16 R16, R32.reuse, R18, RZ ;  /* 0x000000122010723c */ /* 0x040fe200000418ff */
[----:B------:R-:W2:Y:S07]  /*5770*/  LDSM.16.M88.4 R156, [R192] ;  /* 0x00000000c09c783b */ /* 0x000eae0000000200 */
[C---:B---3--:R-:W-:Y:S01]  /*5780*/  HMMA.16816.F32.BF16 R20, R32.reuse, R24, RZ ;  /* 0x000000182014723c */ /* 0x048fe200000418ff */
[----:B------:R-:W-:Y:S01]  /*5790*/  @!PT LDS RZ, [RZ] ;  /* 0x00000000fffff984 */ /* 0x000fe20000000800 */
[----:B------:R-:W-:Y:S01]  /*57a0*/  @!PT LDS RZ, [RZ] ;  /* 0x00000000fffff984 */ /* 0x000fe20000000800 */
[----:B------:R-:W-:Y:S01]  /*57b0*/  @!PT LDS RZ, [RZ] ;  /* 0x00000000fffff984 */ /* 0x000fe20000000800 */
[----:B------:R3:W-:Y:S07]  /*57c0*/  LDGSTS.E.BYPASS.LTC128B.128 [R195+0x100], [R168.64], !P0 ;  /* 0x00100000a8c37fae */ /* 0x0007ee000c101d46 */
[C---:B------:R-:W-:Y:S01]  /*57d0*/  HMMA.16816.F32.BF16 R24, R32.reuse, R26, RZ ;  /* 0x0000001a2018723c */ /* 0x040fe200000418ff */
[----:B------:R2:W-:Y:S07]  /*57e0*/  LDGSTS.E.BYPASS.LTC128B.128 [R195+0x2100], [R166.64], !P1 ;  /* 0x02100000a6c37fae */ /* 0x0005ee000c901d46 */
[C---:B----4-:R-:W-:Y:S01]  /*57f0*/  HMMA.16816.F32.BF16 R28, R32.reuse, R136, RZ ;  /* 0x00000088201c723c */ /* 0x050fe200000418ff */
[----:B------:R2:W-:Y:S06]  /*5800*/  LDGSTS.E.BYPASS.LTC128B.128 [R195+0x4100], [R164.64], !P2 ;  /* 0x04100000a4c37fae */ /* 0x0005ec000d101d46 */
[C---:B------:R-:W-:Y:S01]  /*5810*/  LEA R136, P3, R0.reuse, c[0x0][0x1f8], 0x1 ;  /* 0x00007e0000887a11 */ /* 0x040fe200078608ff */
[----:B------:R-:W-:Y:S01]  /*5820*/  HMMA.16816.F32.BF16 R32, R32, R138, RZ ;  /* 0x0000008a2020723c */ /* 0x000fe200000418ff */
[----:B------:R4:W-:Y:S03]  /*5830*/  LDGSTS.E.BYPASS.LTC128B.128 [R195+0x1100], [R162.64], !P0 ;  /* 0x01100000a2c37fae */ /* 0x0009e6000c101d46 */
[----:B------:R-:W-:Y:S02]  /*5840*/  LEA.HI.X R137, R0, c[0x0][0x1fc], R103, 0x1, P3 ;  /* 0x00007f0000897a11 */ /* 0x000fe400018f0c67 */
[C---:B------:R-:W-:Y:S02]  /*5850*/  ISETP.GT.AND P3, PT, R196.reuse, R226, PT ;  /* 0x000000e2c400720c */ /* 0x040fe40003f64270 */
[C---:B-1----:R-:W-:Y:S01]  /*5860*/  HMMA.16816.F32.BF16 R4, R140.reuse, R144, R4 ;  /* 0x000000908c04723c */ /* 0x042fe20000041804 */
[----:B------:R4:W-:Y:S04]  /*5870*/  LDGSTS.E.BYPASS.LTC128B.128 [R195+0x3100], [R160.64], !P1 ;  /* 0x03100000a0c37fae */ /* 0x0009e8000c901d46 */
[----:B------:R-:W-:Y:S03]  /*5880*/  IADD3 R196, R196, -0x1, RZ ;  /* 0xffffffffc4c47810 */ /* 0x000fe60007ffe0ff */
[C---:B------:R-:W-:Y:S01]  /*5890*/  HMMA.16816.F32.BF16 R8, R140.reuse, R146, R8 ;  /* 0x000000928c08723c */ /* 0x040fe20000041808 */
[----:B------:R1:W-:Y:S07]  /*58a0*/  LDGSTS.E.BYPASS.LTC128B.128 [R195+0x5100], [R136.64], !P2 ;  /* 0x0510000088c37fae */ /* 0x0003ee000d101d46 */
[C---:B-----5:R-:W-:Y:S01]  /*58b0*/  HMMA.16816.F32.BF16 R12, R140.reuse, R148, R12 ;  /* 0x000000948c0c723c */ /* 0x060fe2000004180c */
[----:B--2---:R-:W-:Y:S07]  /*58c0*/  LDSM.16.M88.4 R164, [R178+0x800] ;  /* 0x00080000b2a4783b */ /* 0x004fee0000000200 */
[C---:B------:R-:W-:Y:S01]  /*58d0*/  HMMA.16816.F32.BF16 R16, R140.reuse, R150, R16 ;  /* 0x000000968c10723c */ /* 0x040fe20000041810 */
[----:B------:R-:W0:Y:S07]  /*58e0*/  LDGDEPBAR ;  /* 0x00000000000079af */ /* 0x000e2e0000000000 */
[C---:B------:R-:W-:Y:S01]  /*58f0*/  HMMA.16816.F32.BF16 R20, R140.reuse, R152, R20 ;  /* 0x000000988c14723c */ /* 0x040fe20000041814 */
[----:B----4-:R-:W-:Y:S07]  /*5900*/  LDSM.16.M88.4 R160, [R178] ;  /* 0x00000000b2a0783b */ /* 0x010fee0000000200 */
[C---:B------:R-:W-:Y:S01]  /*5910*/  HMMA.16816.F32.BF16 R24, R140.reuse, R154, R24 ;  /* 0x0000009a8c18723c */ /* 0x040fe20000041818 */
[----:B-1----:R-:W1:Y:S07]  /*5920*/  LDSM.16.M88.4 R136, [R182] ;  /* 0x00000000b688783b */ /* 0x002e6e0000000200 */
[C---:B------:R-:W-:Y:S01]  /*5930*/  HMMA.16816.F32.BF16 R28, R140.reuse, R156, R28 ;  /* 0x0000009c8c1c723c */ /* 0x040fe2000004181c */
[----:B---3--:R-:W2:Y:S07]  /*5940*/  LDSM.16.M88.4 R168, [R178+0x1000] ;  /* 0x00100000b2a8783b */ /* 0x008eae0000000200 */
[----:B------:R-:W-:Y:S01]  /*5950*/  HMMA.16816.F32.BF16 R32, R140, R158, R32 ;  /* 0x0000009e8c20723c */ /* 0x000fe20000041820 */
[----:B------:R-:W3:Y:S08]  /*5960*/  LDSM.16.M88.4 R144, [R178+0x1800] ;  /* 0x00180000b290783b */ /* 0x000ef00000000200 */
[----:B------:R-:W-:Y:S08]  /*5970*/  LDSM.16.M88.4 R148, [R181] ;  /* 0x00000000b594783b */ /* 0x000ff00000000200 */
[----:B------:R-:W4:Y:S01]  /*5980*/  LDSM.16.M88.4 R152, [R175] ;  /* 0x00000000af98783b */ /* 0x000f220000000200 */
[C---:B-1----:R-:W-:Y:S07]  /*5990*/  HMMA.16816.F32.BF16 R4, R136.reuse, R160, R4 ;  /* 0x000000a08804723c */ /* 0x042fee0000041804 */
[----:B------:R-:W1:Y:S01]  /*59a0*/  LDSM.16.M88.4 R140, [R175+0x800] ;  /* 0x00080000af8c783b */ /* 0x000e620000000200 */
[C---:B------:R-:W-:Y:S07]  /*59b0*/  HMMA.16816.F32.BF16 R8, R136.reuse, R162, R8 ;  /* 0x000000a28808723c */ /* 0x040fee0000041808 */
[----:B------:R-:W5:Y:S01]  /*59c0*/  LDSM.16.M88.4 R156, [R175+0x1000] ;  /* 0x00100000af9c783b */ /* 0x000f620000000200 */
[C---:B------:R-:W-:Y:S07]  /*59d0*/  HMMA.16816.F32.BF16 R12, R136.reuse, R164, R12 ;  /* 0x000000a4880c723c */ /* 0x040fee000004180c */
[----:B------:R-:W1:Y:S01]  /*59e0*/  LDSM.16.M88.4 R160, [R175+0x1800] ;  /* 0x00180000afa0783b */ /* 0x000e620000000200 */
[C---:B------:R-:W-:Y:S07]  /*59f0*/  HMMA.16816.F32.BF16 R16, R136.reuse, R166, R16 ;  /* 0x000000a68810723c */ /* 0x040fee0000041810 */
[----:B------:R-:W-:Y:S01]  /*5a00*/  LDSM.16.M88.4 R164, [R179+0x4000] ;  /* 0x00400000b3a4783b */ /* 0x000fe20000000200 */
[C---:B--2---:R-:W-:Y:S08]  /*5a10*/  HMMA.16816.F32.BF16 R20, R136.reuse, R168, R20 ;  /* 0x000000a88814723c */ /* 0x044ff00000041814 */
[C---:B------:R-:W-:Y:S01]  /*5a20*/  HMMA.16816.F32.BF16 R24, R136.reuse, R170, R24 ;  /* 0x000000aa8818723c */ /* 0x040fe20000041818 */
[----:B------:R-:W2:Y:S07]  /*5a30*/  LDSM.16.M88.4 R168, [R172+0x2000] ;  /* 0x00200000aca8783b */ /* 0x000eae0000000200 */
[C---:B---3--:R-:W-:Y:S08]  /*5a40*/  HMMA.16816.F32.BF16 R28, R136.reuse, R144, R28 ;  /* 0x00000090881c723c */ /* 0x048ff0000004181c */
[----:B------:R-:W-:Y:S01]  /*5a50*/  HMMA.16816.F32.BF16 R32, R136, R146, R32 ;  /* 0x000000928820723c */ /* 0x000fe20000041820 */
[----:B------:R-:W3:Y:S07]  /*5a60*/  LDSM.16.M88.4 R136, [R172+0x2800] ;  /* 0x00280000ac88783b */ /* 0x000eee0000000200 */
[C---:B----4-:R-:W-:Y:S01]  /*5a70*/  HMMA.16816.F32.BF16 R4, R148.reuse, R152, R4 ;  /* 0x000000989404723c */ /* 0x050fe20000041804 */
[----:B------:R-:W4:Y:S07]  /*5a80*/  LDSM.16.M88.4 R144, [R172+0x3000] ;  /* 0x00300000ac90783b */ /* 0x000f2e0000000200 */
[C---:B------:R-:W-:Y:S01]  /*5a90*/  HMMA.16816.F32.BF16 R8, R148.reuse, R154, R8 ;  /* 0x0000009a9408723c */ /* 0x040fe20000041808 */
[----:B------:R-:W-:Y:S07]  /*5aa0*/  LDSM.16.M88.4 R152, [R180+0x4000] ;  /* 0x00400000b498783b */ /* 0x000fee0000000200 */
[C---:B-1----:R-:W-:Y:S08]  /*5ab0*/  HMMA.16816.F32.BF16 R12, R148.reuse, R140, R12 ;  /* 0x0000008c940c723c */ /* 0x042ff0000004180c */
[C---:B------:R-:W-:Y:S01]  /*5ac0*/  HMMA.16816.F32.BF16 R16, R148.reuse, R142, R16 ;  /* 0x0000008e9410723c */ /* 0x040fe20000041810 */
[----:B------:R-:W1:Y:S07]  /*5ad0*/  LDSM.16.M88.4 R140, [R172+0x3800] ;  /* 0x00380000ac8c783b */ /* 0x000e6e0000000200 */
[C---:B-----5:R-:W-:Y:S08]  /*5ae0*/  HMMA.16816.F32.BF16 R20, R148.reuse, R156, R20 ;  /* 0x0000009c9414723c */ /* 0x060ff00000041814 */
[C---:B------:R-:W-:Y:S01]  /*5af0*/  HMMA.16816.F32.BF16 R24, R148.reuse, R158, R24 ;  /* 0x0000009e9418723c */ /* 0x040fe20000041818 */
[----:B------:R-:W5:Y:S07]  /*5b00*/  LDSM.16.M88.4 R156, [R191] ;  /* 0x00000000bf9c783b */ /* 0x000f6e0000000200 */
[C---:B------:R-:W-:Y:S08]  /*5b10*/  HMMA.16816.F32.BF16 R28, R148.reuse, R160, R28 ;  /* 0x000000a0941c723c */ /* 0x040ff0000004181c */
[----:B------:R-:W-:Y:S01]  /*5b20*/  HMMA.16816.F32.BF16 R32, R148, R162, R32 ;  /* 0x000000a29420723c */ /* 0x000fe20000041820 */
[----:B------:R-:W-:Y:S07]  /*5b30*/  LDSM.16.M88.4 R148, [R189] ;  /* 0x00000000bd94783b */ /* 0x000fee0000000200 */
[C---:B--2---:R-:W-:Y:S01]  /*5b40*/  HMMA.16816.F32.BF16 R4, R164.reuse, R168, R4 ;  /* 0x000000a8a404723c */ /* 0x044fe20000041804 */
[----:B------:R-:W-:Y:S07]  /*5b50*/  LDSM.16.M88.4 R160, [R182+0x4000] ;  /* 0x00400000b6a0783b */ /* 0x000fee0000000200 */
[C---:B------:R-:W-:Y:S01]  /*5b60*/  HMMA.16816.F32.BF16 R8, R164.reuse, R170, R8 ;  /* 0x000000aaa408723c */ /* 0x040fe20000041808 */
[----:B------:R-:W-:Y:S07]  /*5b70*/  LDSM.16.M88.4 R168, [R178+0x2000] ;  /* 0x00200000b2a8783b */ /* 0x000fee0000000200 */
[C---:B---3--:R-:W-:Y:S08]  /*5b80*/  HMMA.16816.F32.BF16 R12, R164.reuse, R136, R12 ;  /* 0x00000088a40c723c */ /* 0x048ff0000004180c */
[C---:B------:R-:W-:Y:S01]  /*5b90*/  HMMA.16816.F32.BF16 R16, R164.reuse, R138, R16 ;  /* 0x0000008aa410723c */ /* 0x040fe20000041810 */
[----:B------:R-:W2:Y:S07]  /*5ba0*/  LDSM.16.M88.4 R136, [R190] ;  /* 0x00000000be88783b */ /* 0x000eae0000000200 */
[C---:B----4-:R-:W-:Y:S08]  /*5bb0*/  HMMA.16816.F32.BF16 R20, R164.reuse, R144, R20 ;  /* 0x00000090a414723c */ /* 0x050ff00000041814 */
[C---:B------:R-:W-:Y:S01]  /*5bc0*/  HMMA.16816.F32.BF16 R24, R164.reuse, R146, R24 ;  /* 0x00000092a418723c */ /* 0x040fe20000041818 */
[----:B------:R-:W3:Y:S07]  /*5bd0*/  LDSM.16.M88.4 R144, [R188] ;  /* 0x00000000bc90783b */ /* 0x000eee0000000200 */
[C---:B-1----:R-:W-:Y:S08]  /*5be0*/  HMMA.16816.F32.BF16 R28, R164.reuse, R140, R28 ;  /* 0x0000008ca41c723c */ /* 0x042ff0000004181c */
[----:B------:R-:W-:Y:S01]  /*5bf0*/  HMMA.16816.F32.BF16 R32, R164, R142, R32 ;  /* 0x0000008ea420723c */ /* 0x000fe20000041820 */
[----:B------:R-:W1:Y:S07]  /*5c00*/  LDSM.16.M88.4 R140, [R178+0x2800] ;  /* 0x00280000b28c783b */ /* 0x000e6e0000000200 */
[C---:B-----5:R-:W-:Y:S01]  /*5c10*/  HMMA.16816.F32.BF16 R4, R152.reuse, R156, R4 ;  /* 0x0000009c9804723c */ /* 0x060fe20000041804 */
[----:B------:R-:W4:Y:S07]  /*5c20*/  LDSM.16.M88.4 R164, [R178+0x3000] ;  /* 0x00300000b2a4783b */ /* 0x000f2e0000000200 */
[C---:B------:R-:W-:Y:S01]  /*5c30*/  HMMA.16816.F32.BF16 R8, R152.reuse, R158, R8 ;  /* 0x0000009e9808723c */ /* 0x040fe20000041808 */
[----:B------:R-:W5:Y:S07]  /*5c40*/  LDSM.16.M88.4 R156, [R178+0x3800] ;  /* 0x00380000b29c783b */ /* 0x000f6e0000000200 */
[C---:B--2---:R-:W-:Y:S08]  /*5c50*/  HMMA.16816.F32.BF16 R12, R152.reuse, R136, R12 ;  /* 0x00000088980c723c */ /* 0x044ff0000004180c */
[C---:B------:R-:W-:Y:S01]  /*5c60*/  HMMA.16816.F32.BF16 R16, R152.reuse, R138, R16 ;  /* 0x0000008a9810723c */ /* 0x040fe20000041810 */
[----:B------:R-:W-:Y:S07]  /*5c70*/  LDSM.16.M88.4 R136, [R181+0x4000] ;  /* 0x00400000b588783b */ /* 0x000fee0000000200 */
[C---:B------:R-:W-:Y:S08]  /*5c80*/  HMMA.16816.F32.BF16 R20, R152.reuse, R148, R20 ;  /* 0x000000949814723c */ /* 0x040ff00000041814 */
[C---:B------:R-:W-:Y:S01]  /*5c90*/  HMMA.16816.F32.BF16 R24, R152.reuse, R150, R24 ;  /* 0x000000969818723c */ /* 0x040fe20000041818 */
[----:B------:R-:W-:Y:S07]  /*5ca0*/  LDSM.16.M88.4 R148, [R175+0x2800] ;  /* 0x00280000af94783b */ /* 0x000fee0000000200 */
[C---:B---3--:R-:W-:Y:S08]  /*5cb0*/  HMMA.16816.F32.BF16 R28, R152.reuse, R144, R28 ;  /* 0x00000090981c723c */ /* 0x048ff0000004181c */
[----:B------:R-:W-:Y:S01]  /*5cc0*/  HMMA.16816.F32.BF16 R32, R152, R146, R32 ;  /* 0x000000929820723c */ /* 0x000fe20000041820 */
[----:B------:R-:W2:Y:S07]  /*5cd0*/  LDSM.16.M88.4 R144, [R175+0x2000] ;  /* 0x00200000af90783b */ /* 0x000eae0000000200 */
[C---:B------:R-:W-:Y:S01]  /*5ce0*/  HMMA.16816.F32.BF16 R4, R160.reuse, R168, R4 ;  /* 0x000000a8a004723c */ /* 0x040fe20000041804 */
[----:B------:R-:W3:Y:S07]  /*5cf0*/  LDSM.16.M88.4 R152, [R175+0x3000] ;  /* 0x00300000af98783b */ /* 0x000eee0000000200 */
[C---:B------:R-:W-:Y:S01]  /*5d00*/  HMMA.16816.F32.BF16 R8, R160.reuse, R170, R8 ;  /* 0x000000aaa008723c */ /* 0x040fe20000041808 */
[----:B------:R-:W2:Y:S07]  /*5d10*/  LDSM.16.M88.4 R168, [R175+0x3800] ;  /* 0x00380000afa8783b */ /* 0x000eae0000000200 */
[C---:B-1----:R-:W-:Y:S08]  /*5d20*/  HMMA.16816.F32.BF16 R12, R160.reuse, R140, R12 ;  /* 0x0000008ca00c723c */ /* 0x042ff0000004180c */
[C---:B------:R-:W-:Y:S01]  /*5d30*/  HMMA.16816.F32.BF16 R16, R160.reuse, R142, R16 ;  /* 0x0000008ea010723c */ /* 0x040fe20000041810 */
[----:B------:R-:W-:Y:S07]  /*5d40*/  LDSM.16.M88.4 R140, [R179+0x8000] ;  /* 0x00800000b38c783b */ /* 0x000fee0000000200 */
[C---:B----4-:R-:W-:Y:S08]  /*5d50*/  HMMA.16816.F32.BF16 R20, R160.reuse, R164, R20 ;  /* 0x000000a4a014723c */ /* 0x050ff00000041814 */
[C---:B------:R-:W-:Y:S01]  /*5d60*/  HMMA.16816.F32.BF16 R24, R160.reuse, R166, R24 ;  /* 0x000000a6a018723c */ /* 0x040fe20000041818 */
[----:B------:R-:W1:Y:S07]  /*5d70*/  LDSM.16.M88.4 R164, [R172+0x4000] ;  /* 0x00400000aca4783b */ /* 0x000e6e0000000200 */
[C---:B-----5:R-:W-:Y:S08]  /*5d80*/  HMMA.16816.F32.BF16 R28, R160.reuse, R156, R28 ;  /* 0x0000009ca01c723c */ /* 0x060ff0000004181c */
[----:B------:R-:W-:Y:S01]  /*5d90*/  HMMA.16816.F32.BF16 R32, R160, R158, R32 ;  /* 0x0000009ea020723c */ /* 0x000fe20000041820 */
[----:B------:R-:W4:Y:S07]  /*5da0*/  LDSM.16.M88.4 R156, [R172+0x4800] ;  /* 0x00480000ac9c783b */ /* 0x000f2e0000000200 */
[C---:B--2---:R-:W-:Y:S01]  /*5db0*/  HMMA.16816.F32.BF16 R4, R136.reuse, R144, R4 ;  /* 0x000000908804723c */ /* 0x044fe20000041804 */
[----:B------:R-:W2:Y:S07]  /*5dc0*/  LDSM.16.M88.4 R160, [R172+0x5000] ;  /* 0x00500000aca0783b */ /* 0x000eae0000000200 */
[C---:B------:R-:W-:Y:S01]  /*5dd0*/  HMMA.16816.F32.BF16 R8, R136.reuse, R146, R8 ;  /* 0x000000928808723c */ /* 0x040fe20000041808 */
[----:B------:R-:W5:Y:S07]  /*5de0*/  LDSM.16.M88.4 R144, [R172+0x5800] ;  /* 0x00580000ac90783b */ /* 0x000f6e0000000200 */
[C---:B------:R-:W-:Y:S08]  /*5df0*/  HMMA.16816.F32.BF16 R12, R136.reuse, R148, R12 ;  /* 0x00000094880c723c */ /* 0x040ff0000004180c */
[C---:B------:R-:W-:Y:S01]  /*5e00*/  HMMA.16816.F32.BF16 R16, R136.reuse, R150, R16 ;  /* 0x000000968810723c */ /* 0x040fe20000041810 */
[----:B------:R-:W-:Y:S07]  /*5e10*/  LDSM.16.M88.4 R148, [R180+0x8000] ;  /* 0x00800000b494783b */ /* 0x000fee0000000200 */
[C---:B---3--:R-:W-:Y:S08]  /*5e20*/  HMMA.16816.F32.BF16 R20, R136.reuse, R152, R20 ;  /* 0x000000988814723c */ /* 0x048ff00000041814 */
[C---:B------:R-:W-:Y:S01]  /*5e30*/  HMMA.16816.F32.BF16 R24, R136.reuse, R154, R24 ;  /* 0x0000009a8818723c */ /* 0x040fe20000041818 */
[----:B------:R-:W3:Y:S07]  /*5e40*/  LDSM.16.M88.4 R152, [R187] ;  /* 0x00000000bb98783b */ /* 0x000eee0000000200 */
[C---:B------:R-:W-:Y:S08]  /*5e50*/  HMMA.16816.F32.BF16 R28, R136.reuse, R168, R28 ;  /* 0x000000a8881c723c */ /* 0x040ff0000004181c */
[----:B------:R-:W-:Y:S01]  /*5e60*/  HMMA.16816.F32.BF16 R32, R136, R170, R32 ;  /* 0x000000aa8820723c */ /* 0x000fe20000041820 */
[----:B------:R-:W3:Y:S07]  /*5e70*/  LDSM.16.M88.4 R136, [R186] ;  /* 0x00000000ba88783b */ /* 0x000eee0000000200 */
[C---:B-1----:R-:W-:Y:S01]  /*5e80*/  HMMA.16816.F32.BF16 R4, R140.reuse, R164, R4 ;  /* 0x000000a48c04723c */ /* 0x042fe20000041804 */
[----:B------:R-:W1:Y:S07]  /*5e90*/  LDSM.16.M88.4 R168, [R185] ;  /* 0x00000000b9a8783b */ /* 0x000e6e0000000200 */
[C---:B------:R-:W-:Y:S01]  /*5ea0*/  HMMA.16816.F32.BF16 R8, R140.reuse, R166, R8 ;  /* 0x000000a68c08723c */ /* 0x040fe20000041808 */
[----:B------:R-:W-:Y:S07]  /*5eb0*/  LDSM.16.M88.4 R164, [R178+0x4000] ;  /* 0x00400000b2a4783b */ /* 0x000fee0000000200 */
[C---:B----4-:R-:W-:Y:S08]  /*5ec0*/  HMMA.16816.F32.BF16 R12, R140.reuse, R156, R12 ;  /* 0x0000009c8c0c723c */ /* 0x050ff0000004180c */
[C---:B------:R-:W-:Y:S01]  /*5ed0*/  HMMA.16816.F32.BF16 R16, R140.reuse, R158, R16 ;  /* 0x0000009e8c10723c */ /* 0x040fe20000041810 */
[----:B------:R-:W4:Y:S07]  /*5ee0*/  LDSM.16.M88.4 R156, [R184] ;  /* 0x00000000b89c783b */ /* 0x000f2e0000000200 */
[C---:B--2---:R-:W-:Y:S08]  /*5ef0*/  HMMA.16816.F32.BF16 R20, R140.reuse, R160, R20 ;  /* 0x000000a08c14723c */ /* 0x044ff00000041814 */
[C---:B------:R-:W-:Y:S01]  /*5f00*/  HMMA.16816.F32.BF16 R24, R140.reuse, R162, R24 ;  /* 0x000000a28c18723c */ /* 0x040fe20000041818 */
[----:B------:R-:W2:Y:S07]  /*5f10*/  LDSM.16.M88.4 R160, [R182+0x8000] ;  /* 0x00800000b6a0783b */ /* 0x000eae0000000200 */
[C---:B-----5:R-:W-:Y:S08]  /*5f20*/  HMMA.16816.F32.BF16 R28, R140.reuse, R144, R28 ;  /* 0x000000908c1c723c */ /* 0x060ff0000004181c */
[----:B------:R-:W-:Y:S01]  /*5f30*/  HMMA.16816.F32.BF16 R32, R140, R146, R32 ;  /* 0x000000928c20723c */ /* 0x000fe20000041820 */
[----:B------:R-:W-:Y:S07]  /*5f40*/  LDSM.16.M88.4 R140, [R178+0x5000] ;  /* 0x00500000b28c783b */ /* 0x000fee0000000200 */
[C---:B---3--:R-:W-:Y:S01]  /*5f50*/  HMMA.16816.F32.BF16 R4, R148.reuse, R152, R4 ;  /* 0x000000989404723c */ /* 0x048fe20000041804 */
[----:B------:R-:W-:Y:S07]  /*5f60*/  LDSM.16.M88.4 R144, [R178+0x5800] ;  /* 0x00580000b290783b */ /* 0x000fee0000000200 */
[C---:B------:R-:W-:Y:S01]  /*5f70*/  HMMA.16816.F32.BF16 R8, R148.reuse, R154, R8 ;  /* 0x0000009a9408723c */ /* 0x040fe20000041808 */
[----:B------:R-:W-:Y:S07]  /*5f80*/  LDSM.16.M88.4 R152, [R181+0x8000] ;  /* 0x00800000b598783b */ /* 0x000fee0000000200 */
[C---:B------:R-:W-:Y:S08]  /*5f90*/  HMMA.16816.F32.BF16 R12, R148.reuse, R136, R12 ;  /* 0x00000088940c723c */ /* 0x040ff0000004180c */
[C---:B------:R-:W-:Y:S01]  /*5fa0*/  HMMA.16816.F32.BF16 R16, R148.reuse, R138, R16 ;  /* 0x0000008a9410723c */ /* 0x040fe20000041810 */
[----:B------:R-:W3:Y:S07]  /*5fb0*/  LDSM.16.M88.4 R136, [R178+0x4800] ;  /* 0x00480000b288783b */ /* 0x000eee0000000200 */
[C---:B-1----:R-:W-:Y:S08]  /*5fc0*/  HMMA.16816.F32.BF16 R20, R148.reuse, R168, R20 ;  /* 0x000000a89414723c */ /* 0x042ff00000041814 */
[C---:B------:R-:W-:Y:S01]  /*5fd0*/  HMMA.16816.F32.BF16 R24, R148.reuse, R170, R24 ;  /* 0x000000aa9418723c */ /* 0x040fe20000041818 */
[----:B------:R-:W1:Y:S07]  /*5fe0*/  LDSM.16.M88.4 R168, [R175+0x4000] ;  /* 0x00400000afa8783b */ /* 0x000e6e0000000200 */
[C---:B----4-:R-:W-:Y:S08]  /*5ff0*/  HMMA.16816.F32.BF16 R28, R148.reuse, R156, R28 ;  /* 0x0000009c941c723c */ /* 0x050ff0000004181c */
[----:B------:R-:W-:Y:S08]  /*6000*/  HMMA.16816.F32.BF16 R32, R148, R158, R32 ;  /* 0x0000009e9420723c */ /* 0x000ff00000041820 */
[C---:B--2---:R-:W-:Y:S08]  /*6010*/  HMMA.16816.F32.BF16 R4, R160.reuse, R164, R4 ;  /* 0x000000a4a004723c */ /* 0x044ff00000041804 */
[C---:B------:R-:W-:Y:S08]  /*6020*/  HMMA.16816.F32.BF16 R8, R160.reuse, R166, R8 ;  /* 0x000000a6a008723c */ /* 0x040ff00000041808 */
[C---:B---3--:R-:W-:Y:S08]  /*6030*/  HMMA.16816.F32.BF16 R12, R160.reuse, R136, R12 ;  /* 0x00000088a00c723c */ /* 0x048ff0000004180c */
[C---:B------:R-:W-:Y:S01]  /*6040*/  HMMA.16816.F32.BF16 R16, R160.reuse, R138, R16 ;  /* 0x0000008aa010723c */ /* 0x040fe20000041810 */
[----:B------:R-:W2:Y:S07]  /*6050*/  LDSM.16.M88.4 R136, [R175+0x4800] ;  /* 0x00480000af88783b */ /* 0x000eae0000000200 */
[C---:B------:R-:W-:Y:S08]  /*6060*/  HMMA.16816.F32.BF16 R20, R160.reuse, R140, R20 ;  /* 0x0000008ca014723c */ /* 0x040ff00000041814 */
[C---:B------:R-:W-:Y:S08]  /*6070*/  HMMA.16816.F32.BF16 R24, R160.reuse, R142, R24 ;  /* 0x0000008ea018723c */ /* 0x040ff00000041818 */
[C---:B------:R-:W-:Y:S08]  /*6080*/  HMMA.16816.F32.BF16 R28, R160.reuse, R144, R28 ;  /* 0x00000090a01c723c */ /* 0x040ff0000004181c */
[----:B------:R-:W-:Y:S08]  /*6090*/  HMMA.16816.F32.BF16 R32, R160, R146, R32 ;  /* 0x00000092a020723c */ /* 0x000ff00000041820 */
[C---:B-1----:R-:W-:Y:S08]  /*60a0*/  HMMA.16816.F32.BF16 R4, R152.reuse, R168, R4 ;  /* 0x000000a89804723c */ /* 0x042ff00000041804 */
[C---:B------:R-:W-:Y:S08]  /*60b0*/  HMMA.16816.F32.BF16 R8, R152.reuse, R170, R8 ;  /* 0x000000aa9808723c */ /* 0x040ff00000041808 */
[C---:B--2---:R-:W-:Y:S08]  /*60c0*/  HMMA.16816.F32.BF16 R12, R152.reuse, R136, R12 ;  /* 0x00000088980c723c */ /* 0x044ff0000004180c */
[C---:B------:R-:W-:Y:S04]  /*60d0*/  HMMA.16816.F32.BF16 R16, R152.reuse, R138, R16 ;  /* 0x0000008a9810723c */ /* 0x040fe80000041810 */
[----:B------:R-:W-:Y:S04]  /*60e0*/  FMUL.FTZ R0, R4, c[0x0][0x320] ;  /* 0x0000c80004007a20 */ /* 0x000fe80000410000 */
[----:B------:R1:W-:Y:S01]  /*60f0*/  MUFU.TANH R140, R0 ;  /* 0x00000000008c7308 */ /* 0x0003e20000002400 */
[----:B------:R-:W-:Y:S09]  /*6100*/  FMUL.FTZ R3, R11, c[0x0][0x320] ;  /* 0x0000c8000b037a20 */ /* 0x000ff20000410000 */
[----:B------:R-:W-:Y:S06]  /*6110*/  MUFU.TANH R144, R3 ;  /* 0x0000000300907308 */ /* 0x000fec0000002400 */
[----:B------:R-:W-:Y:S04]  /*6120*/  FMUL.FTZ R2, R16, c[0x0][0x320] ;  /* 0x0000c80010027a20 */ /* 0x000fe80000410000 */
[----:B------:R-:W-:Y:S01]  /*6130*/  MUFU.TANH R150, R2 ;  /* 0x0000000200967308 */ /* 0x000fe20000002400 */
[----:B-1----:R-:W-:Y:S09]  /*6140*/  FMUL.FTZ R0, R5, c[0x0][0x320] ;  /* 0x0000c80005007a20 */ /* 0x002ff20000410000 */
[----:B------:R1:W-:Y:S02]  /*6150*/  MUFU.TANH R141, R0 ;  /* 0x00000000008d7308 */ /* 0x0003e40000002400 */
[----:B-1----:R-:W-:Y:S08]  /*6160*/  FMUL.FTZ R0, R6, c[0x0][0x320] ;  /* 0x0000c80006007a20 */ /* 0x002ff00000410000 */
[----:B------:R1:W2:Y:S02]  /*6170*/  MUFU.TANH R146, R0 ;  /* 0x0000000000927308 */ /* 0x0002a40000002400 */
[----:B-1----:R-:W-:Y:S02]  /*6180*/  FMUL.FTZ R0, R7, c[0x0][0x320] ;  /* 0x0000c80007007a20 */ /* 0x002fe40000410000 */
[----:B------:R-:W1:Y:S06]  /*6190*/  LDSM.16.M88.4 R4, [R175+0x5000] ;  /* 0x00500000af04783b */ /* 0x000e6c0000000200 */
[----:B------:R3:W4:Y:S02]  /*61a0*/  MUFU.TANH R145, R0 ;  /* 0x0000000000917308 */ /* 0x0007240000002400 */
[----:B---3--:R-:W-:Y:S08]  /*61b0*/  FMUL.FTZ R0, R8, c[0x0][0x320] ;  /* 0x0000c80008007a20 */ /* 0x008ff00000410000 */
[----:B------:R3:W-:Y:S01]  /*61c0*/  MUFU.TANH R142, R0 ;  /* 0x00000000008e7308 */ /* 0x0007e20000002400 */
[C---:B-1----:R-:W-:Y:S08]  /*61d0*/  HMMA.16816.F32.BF16 R20, R152.reuse, R4, R20 ;  /* 0x000000049814723c */ /* 0x042ff00000041814 */
[C---:B------:R-:W-:Y:S04]  /*61e0*/  HMMA.16816.F32.BF16 R24, R152.reuse, R6, R24 ;  /* 0x000000069818723c */ /* 0x040fe80000041818 */
[----:B---3--:R-:W-:Y:S03]  /*61f0*/  FMUL.FTZ R0, R9, c[0x0][0x320] ;  /* 0x0000c80009007a20 */ /* 0x008fe60000410000 */
[----:B------:R-:W-:Y:S01]  /*6200*/  @P3 SHF.R.S32.HI R6, RZ, 0x1f, R196 ;  /* 0x0000001fff063819 */ /* 0x000fe200000114c4 */
[----:B------:R1:W-:Y:S04]  /*6210*/  MUFU.TANH R137, R0 ;  /* 0x0000000000897308 */ /* 0x0003e80000002400 */
[----:B------:R-:W-:Y:S04]  /*6220*/  @P3 IMAD R6, R6, c[0x0][0x1e0], RZ ;  /* 0x0000780006063a24 */ /* 0x000fe800078e02ff */
[----:B------:R-:W-:Y:S02]  /*6230*/  @P3 IMAD R6, R196, c[0x0][0x1e4], R6 ;  /* 0x00007900c4063a24 */ /* 0x000fe400078e0206 */
[----:B-1----:R-:W-:Y:S02]  /*6240*/  FMUL.FTZ R0, R10, c[0x0][0x320] ;  /* 0x0000c8000a007a20 */ /* 0x002fe40000410000 */
[----:B------:R-:W1:Y:S01]  /*6250*/  LDSM.16.M88.4 R8, [R175+0x5800] ;  /* 0x00580000af08783b */ /* 0x000e620000000200 */
[----:B------:R-:W-:Y:S04]  /*6260*/  DEPBAR.LE SB0, 0x0 ;  /* 0x000080000000791a */ /* 0x000fe80000000000 */
[----:B------:R3:W5:Y:S03]  /*6270*/  MUFU.TANH R143, R0 ;  /* 0x00000000008f7308 */ /* 0x0007660000002400 */
[----:B------:R-:W-:Y:S01]  /*6280*/  BAR.SYNC.DEFER_BLOCKING 0x0 ;  /* 0x0000000000007b1d */ /* 0x000fe20000010000 */
[----:B---3--:R-:W-:Y:S06]  /*6290*/  FMUL.FTZ R0, R12, c[0x0][0x320] ;  /* 0x0000c8000c007a20 */ /* 0x008fec0000410000 */
[----:B------:R3:W-:Y:S01]  /*62a0*/  MUFU.TANH R139, R0 ;  /* 0x00000000008b7308 */ /* 0x0007e20000002400 */
[C---:B-1----:R-:W-:Y:S07]  /*62b0*/  HMMA.16816.F32.BF16 R28, R152.reuse, R8, R28 ;  /* 0x00000008981c723c */ /* 0x042fee000004181c */
[----:B------:R-:W-:Y:S01]  /*62c0*/  @P3 MOV R9, c[0x0][0x1e4] ;  /* 0x0000790000093a02 */ /* 0x000fe20000000f00 */
[----:B------:R-:W-:Y:S04]  /*62d0*/  HMMA.16816.F32.BF16 R32, R152, R10, R32 ;  /* 0x0000000a9820723c */ /* 0x000fe80000041820 */
[----:B---3--:R-:W-:Y:S04]  /*62e0*/  FMUL.FTZ R0, R13, c[0x0][0x320] ;  /* 0x0000c8000d007a20 */ /* 0x008fe80000410000 */
[----:B------:R1:W-:Y:S08]  /*62f0*/  MUFU.TANH R147, R0 ;  /* 0x0000000000937308 */ /* 0x0003f00000002400 */
[----:B------:R-:W-:Y:S04]  /*6300*/  FMUL.FTZ R2, R31, c[0x0][0x320] ;  /* 0x0000c8001f027a20 */ /* 0x000fe80000410000 */
[----:B------:R2:W-:Y:S04]  /*6310*/  MUFU.TANH R215, R2 ;  /* 0x0000000200d77308 */ /* 0x0005e80000002400 */
[----:B------:R-:W-:Y:S06]  /*6320*/  FMUL.FTZ R3, R32, c[0x0][0x320] ;  /* 0x0000c80020037a20 */ /* 0x000fec0000410000 */
[----:B------:R3:W-:Y:S01]  /*6330*/  MUFU.TANH R216, R3 ;  /* 0x0000000300d87308 */ /* 0x0007e20000002400 */
[----:B-1----:R-:W-:Y:S09]  /*6340*/  FMUL.FTZ R0, R14, c[0x0][0x320] ;  /* 0x0000c8000e007a20 */ /* 0x002ff20000410000 */
[----:B------:R1:W1:Y:S01]  /*6350*/  MUFU.TANH R148, R0 ;  /* 0x0000000000947308 */ /* 0x0002620000002400 */
[----:B--2---:R-:W-:Y:S04]  /*6360*/  FMNMX.FTZ R2, R146, R102, !PT ;  /* 0x0000006692027209 */ /* 0x004fe80007810000 */
[----:B----4-:R-:W-:Y:S04]  /*6370*/  FMNMX.FTZ R2, R145, R2, !PT ;  /* 0x0000000291027209 */ /* 0x010fe80007810000 */
[----:B-----5:R-:W-:Y:S01]  /*6380*/  FMNMX.FTZ R2, R143, R2, !PT ;  /* 0x000000028f027209 */ /* 0x020fe20007810000 */
[----:B---3--:R-:W-:Y:S03]  /*6390*/  FMUL.FTZ R3, R33, c[0x0][0x320] ;  /* 0x0000c80021037a20 */ /* 0x008fe60000410000 */
[----:B------:R-:W-:Y:S01]  /*63a0*/  FMNMX.FTZ R2, R144, R2, !PT ;  /* 0x0000000290027209 */ /* 0x000fe20007810000 */
[----:B------:R2:W-:Y:S01]  /*63b0*/  MUFU.TANH R217, R3 ;  /* 0x0000000300d97308 */ /* 0x0005e20000002400 */
[----:B-1----:R-:W-:Y:S02]  /*63c0*/  FMUL.FTZ R0, R15, c[0x0][0x320] ;  /* 0x0000c8000f007a20 */ /* 0x002fe40000410000 */
[----:B------:R-:W-:Y:S07]  /*63d0*/  FMNMX.FTZ R2, R148, R2, !PT ;  /* 0x0000000294027209 */ /* 0x000fee0007810000 */
[----:B------:R1:W3:Y:S01]  /*63e0*/  MUFU.TANH R149, R0 ;  /* 0x0000000000957308 */ /* 0x0002e20000002400 */
[----:B--2---:R-:W-:Y:S09]  /*63f0*/  FMUL.FTZ R3, R34, c[0x0][0x320] ;  /* 0x0000c80022037a20 */ /* 0x004ff20000410000 */
[----:B------:R-:W-:Y:S01]  /*6400*/  MUFU.TANH R103, R3 ;  /* 0x0000000300677308 */ /* 0x000fe20000002400 */
[----:B-1----:R-:W-:Y:S01]  /*6410*/  FMUL.FTZ R0, R17, c[0x0][0x320] ;  /* 0x0000c80011007a20 */ /* 0x002fe20000410000 */
[----:B---3--:R-:W-:Y:S08]  /*6420*/  FMNMX.FTZ R2, R149, R2, !PT ;  /* 0x0000000295027209 */ /* 0x008ff00007810000 */
[----:B------:R1:W-:Y:S02]  /*6430*/  MUFU.TANH R151, R0 ;  /* 0x0000000000977308 */ /* 0x0003e40000002400 */
[----:B-1----:R-:W-:Y:S08]  /*6440*/  FMUL.FTZ R0, R18, c[0x0][0x320] ;  /* 0x0000c80012007a20 */ /* 0x002ff00000410000 */
[----:B------:R1:W2:Y:S02]  /*6450*/  MUFU.TANH R156, R0 ;  /* 0x00000000009c7308 */ /* 0x0002a40000002400 */
[----:B-1----:R-:W-:Y:S01]  /*6460*/  FMUL.FTZ R0, R19, c[0x0][0x320] ;  /* 0x0000c80013007a20 */ /* 0x002fe20000410000 */
[----:B--2---:R-:W-:Y:S07]  /*6470*/  FMNMX.FTZ R2, R156, R2, !PT ;  /* 0x000000029c027209 */ /* 0x004fee0007810000 */
[----:B------:R1:W2:Y:S02]  /*6480*/  MUFU.TANH R157, R0 ;  /* 0x00000000009d7308 */ /* 0x0002a40000002400 */
[----:B-1----:R-:W-:Y:S01]  /*6490*/  FMUL.FTZ R0, R20, c[0x0][0x320] ;  /* 0x0000c80014007a20 */ /* 0x002fe20000410000 */
[----:B--2---:R-:W-:Y:S07]  /*64a0*/  FMNMX.FTZ R3, R157, R2, !PT ;  /* 0x000000029d037209 */ /* 0x004fee0007810000 */
[----:B------:R1:W-:Y:S02]  /*64b0*/  MUFU.TANH R165, R0 ;  /* 0x0000000000a57308 */ /* 0x0003e40000002400 */
[----:B-1----:R-:W-:Y:S08]  /*64c0*/  FMUL.FTZ R0, R21, c[0x0][0x320] ;  /* 0x0000c80015007a20 */ /* 0x002ff00000410000 */
        /* <DEDUP_REMOVED lines=8> */
[----:B------:R1:W2:Y:S02]  /*6550*/  MUFU.TANH R203, R0 ;  /* 0x0000000000cb7308 */ /* 0x0002a40000002400 */
[----:B-1----:R-:W-:Y:S08]  /*6560*/  FMUL.FTZ R0, R25, c[0x0][0x320] ;  /* 0x0000c80019007a20 */ /* 0x002ff00000410000 */
[----:B------:R1:W3:Y:S02]  /*6570*/  MUFU.TANH R205, R0 ;  /* 0x0000000000cd7308 */ /* 0x0002e40000002400 */
[----:B-1----:R-:W-:Y:S08]  /*6580*/  FMUL.FTZ R0, R26, c[0x0][0x320] ;  /* 0x0000c8001a007a20 */ /* 0x002ff00000410000 */
[----:B------:R1:W4:Y:S02]  /*6590*/  MUFU.TANH R206, R0 ;  /* 0x0000000000ce7308 */ /* 0x0003240000002400 */
[----:B-1----:R-:W-:Y:S08]  /*65a0*/  FMUL.FTZ R0, R27, c[0x0][0x320] ;  /* 0x0000c8001b007a20 */ /* 0x002ff00000410000 */
[----:B------:R1:W-:Y:S02]  /*65b0*/  MUFU.TANH R207, R0 ;  /* 0x0000000000cf7308 */ /* 0x0003e40000002400 */
[----:B-1----:R-:W-:Y:S08]  /*65c0*/  FMUL.FTZ R0, R28, c[0x0][0x320] ;  /* 0x0000c8001c007a20 */ /* 0x002ff00000410000 */
[----:B------:R1:W5:Y:S02]  /*65d0*/  MUFU.TANH R154, R0 ;  /* 0x00000000009a7308 */ /* 0x0003640000002400 */
[----:B-1----:R-:W-:Y:S08]  /*65e0*/  FMUL.FTZ R0, R29, c[0x0][0x320] ;  /* 0x0000c8001d007a20 */ /* 0x002ff00000410000 */
[----:B------:R1:W1:Y:S02]  /*65f0*/  MUFU.TANH R155, R0 ;  /* 0x00000000009b7308 */ /* 0x0002640000002400 */
[----:B-1----:R-:W-:Y:S08]  /*6600*/  FMUL.FTZ R0, R30, c[0x0][0x320] ;  /* 0x0000c8001e007a20 */ /* 0x002ff00000410000 */
[----:B------:R1:W1:Y:S02]  /*6610*/  MUFU.TANH R214, R0 ;  /* 0x0000000000d67308 */ /* 0x0002640000002400 */
[----:B-1----:R-:W-:Y:S04]  /*6620*/  FMNMX.FTZ R0, R140, R101, !PT ;  /* 0x000000658c007209 */ /* 0x002fe80007810000 */
[----:B------:R-:W-:Y:S04]  /*6630*/  FMNMX.FTZ R0, R141, R0, !PT ;  /* 0x000000008d007209 */ /* 0x000fe80007810000 */
[----:B------:R-:W-:Y:S04]  /*6640*/  FMNMX.FTZ R0, R142, R0, !PT ;  /* 0x000000008e007209 */ /* 0x000fe80007810000 */
[----:B------:R-:W-:Y:S04]  /*6650*/  FMNMX.FTZ R0, R137, R0, !PT ;  /* 0x0000000089007209 */ /* 0x000fe80007810000 */
[----:B------:R-:W-:Y:S04]  /*6660*/  FMNMX.FTZ R0, R139, R0, !PT ;  /* 0x000000008b007209 */ /* 0x000fe80007810000 */
[----:B------:R-:W-:Y:S04]  /*6670*/  FMNMX.FTZ R0, R147, R0, !PT ;  /* 0x0000000093007209 */ /* 0x000fe80007810000 */
[----:B------:R-:W-:Y:S04]  /*6680*/  FMNMX.FTZ R0, R150, R0, !PT ;  /* 0x0000000096007209 */ /* 0x000fe80007810000 */
[----:B------:R-:W-:Y:S04]  /*6690*/  FMNMX.FTZ R0, R151, R0, !PT ;  /* 0x0000000097007209 */ /* 0x000fe80007810000 */
[----:B------:R-:W-:Y:S04]  /*66a0*/  FMNMX.FTZ R0, R165, R0, !PT ;  /* 0x00000000a5007209 */ /* 0x000fe80007810000 */
[----:B------:R-:W-:Y:S01]  /*66b0*/  FMNMX.FTZ R2, R166, R0, !PT ;  /* 0x00000000a6027209 */ /* 0x000fe20007810000 */
[----:B------:R-:W-:Y:S03]  /*66c0*/  FMUL.FTZ R0, R35, c[0x0][0x320] ;  /* 0x0000c80023007a20 */ /* 0x000fe60000410000 */
[----:B--2---:R-:W-:Y:S01]  /*66d0*/  FMNMX.FTZ R2, R203, R2, !PT ;  /* 0x00000002cb027209 */ /* 0x004fe20007810000 */
[----:B------:R3:W1:Y:S03]  /*66e0*/  MUFU.TANH R136, R0 ;  /* 0x0000000000887308 */ /* 0x0006660000002400 */
[----:B---3--:R-:W-:Y:S02]  /*66f0*/  FMNMX.FTZ R0, R205, R2, !PT ;  /* 0x00000002cd007209 */ /* 0x008fe40007810000 */
[----:B----4-:R-:W-:Y:S02]  /*6700*/  FMNMX.FTZ R2, R206, R3, !PT ;  /* 0x00000003ce027209 */ /* 0x010fe40007810000 */
[----:B-----5:R-:W-:Y:S02]  /*6710*/  FMNMX.FTZ R0, R154, R0, !PT ;  /* 0x000000009a007209 */ /* 0x020fe40007810000 */
[----:B------:R-:W-:Y:S02]  /*6720*/  FMNMX.FTZ R2, R207, R2, !PT ;  /* 0x00000002cf027209 */ /* 0x000fe40007810000 */
[----:B------:R-:W-:Y:S02]  /*6730*/  FMNMX.FTZ R0, R155, R0, !PT ;  /* 0x000000009b007209 */ /* 0x000fe40007810000 */
[----:B------:R-:W-:Y:S02]  /*6740*/  FMNMX.FTZ R2, R214, R2, !PT ;  /* 0x00000002d6027209 */ /* 0x000fe40007810000 */
[----:B------:R-:W-:Y:S02]  /*6750*/  FMNMX.FTZ R3, R216, R0, !PT ;  /* 0x00000000d8037209 */ /* 0x000fe40007810000 */
[----:B------:R-:W-:Y:S02]  /*6760*/  FMNMX.FTZ R0, R215, R2, !PT ;  /* 0x00000002d7007209 */ /* 0x000fe40007810000 */
[----:B------:R-:W-:Y:S02]  /*6770*/  FMNMX.FTZ R3, R217, R3, !PT ;  /* 0x00000003d9037209 */ /* 0x000fe40007810000 */
[----:B------:R-:W-:Y:S03]  /*6780*/  FMNMX.FTZ R0, R103, R0, !PT ;  /* 0x0000000067007209 */ /* 0x000fe60007810000 */
[----:B------:R-:W2:Y:S01]  /*6790*/  SHFL.BFLY PT, R4, R3, 0x2, 0x1f ;  /* 0x0c401f0003047f89 */ /* 0x000ea200000e0000 */
[----:B-1----:R-:W-:Y:S07]  /*67a0*/  FMNMX.FTZ R0, R136, R0, !PT ;  /* 0x0000000088007209 */ /* 0x002fee0007810000 */
[----:B------:R-:W1:Y:S01]  /*67b0*/  SHFL.BFLY PT, R2, R0, 0x2, 0x1f ;  /* 0x0c401f0000027f89 */ /* 0x000e6200000e0000 */
[----:B--2---:R-:W-:Y:S07]  /*67c0*/  FMNMX.FTZ R4, R3, R4, !PT ;  /* 0x0000000403047209 */ /* 0x004fee0007810000 */
[----:B------:R-:W2:Y:S01]  /*67d0*/  SHFL.BFLY PT, R5, R4, 0x1, 0x1f ;  /* 0x0c201f0004057f89 */ /* 0x000ea200000e0000 */
[----:B-1----:R-:W-:Y:S07]  /*67e0*/  FMNMX.FTZ R0, R0, R2, !PT ;  /* 0x0000000200007209 */ /* 0x002fee0007810000 */
[----:B------:R-:W1:Y:S01]  /*67f0*/  SHFL.BFLY PT, R3, R0, 0x1, 0x1f ;  /* 0x0c201f0000037f89 */ /* 0x000e6200000e0000 */
[----:B--2---:R-:W-:Y:S01]  /*6800*/  FMNMX.FTZ R100, R4, R5, !PT ;  /* 0x0000000504647209 */ /* 0x004fe20007810000 */
[----:B------:R-:W-:Y:S04]  /*6810*/  @P3 IMAD.WIDE.U32 R4, R196, c[0x0][0x1e0], RZ ;  /* 0x00007800c4043a25 */ /* 0x000fe800078e00ff */
[C---:B------:R-:W-:Y:S01]  /*6820*/  FMUL.FTZ R138, R100.reuse, c[0x0][0x2d0] ;  /* 0x0000b400648a7a20 */ /* 0x040fe20000410000 */
[----:B------:R-:W-:Y:S01]  /*6830*/  @P3 IADD3 R6, R5, R6, RZ ;  /* 0x0000000605063210 */ /* 0x000fe20007ffe0ff */
[----:B------:R-:W-:Y:S01]  /*6840*/  FADD.FTZ R2, -R100, R101 ;  /* 0x0000006564027221 */ /* 0x000fe20000010100 */
[----:B------:R-:W-:Y:S01]  /*6850*/  @P3 SHF.L.U32 R5, R4, 0x6, RZ ;  /* 0x0000000604053819 */ /* 0x000fe200000006ff */
[----:B------:R-:W-:Y:S01]  /*6860*/  FFMA.FTZ R10, R140, c[0x0][0x2d0], -R138 ;  /* 0x0000b4008c0a7a23 */ /* 0x000fe2000001088a */
[----:B------:R-:W-:Y:S01]  /*6870*/  @P3 SHF.L.U64.HI R4, R4, 0x6, R6 ;  /* 0x0000000604043819 */ /* 0x000fe20000010206 */
[--C-:B------:R-:W-:Y:S01]  /*6880*/  FFMA.FTZ R15, R142, c[0x0][0x2d0], -R138.reuse ;  /* 0x0000b4008e0f7a23 */ /* 0x100fe2000001088a */
[----:B------:R-:W-:Y:S01]  /*6890*/  @P3 MOV R6, c[0x0][0x1e0] ;  /* 0x0000780000063a02 */ /* 0x000fe20000000f00 */
[----:B------:R2:W-:Y:S01]  /*68a0*/  MUFU.EX2 R201, R10 ;  /* 0x0000000a00c97308 */ /* 0x0005e20000000800 */
[----:B------:R-:W-:Y:S02]  /*68b0*/  @P3 IADD3 R8, P6, R5, R208, RZ ;  /* 0x000000d005083210 */ /* 0x000fe40007fde0ff */
[----:B------:R-:W-:Y:S02]  /*68c0*/  @P3 LEA R7, P4, R6, R5, 0x5 ;  /* 0x0000000506073211 */ /* 0x000fe400078828ff */
[----:B------:R-:W-:Y:S02]  /*68d0*/  @P3 LEA R18, P5, R8, c[0x0][0x1c8], 0x1 ;  /* 0x0000720008123a11 */ /* 0x000fe400078a08ff */
[----:B------:R-:W-:Y:S01]  /*68e0*/  @P3 LEA.HI.X R6, R6, R4, R9, 0x5, P4 ;  /* 0x0000000406063211 */ /* 0x000fe200020f2c09 */
[----:B------:R-:W-:Y:S01]  /*68f0*/  FFMA.FTZ R9, R141, c[0x0][0x2d0], -R138 ;  /* 0x0000b4008d097a23 */ /* 0x000fe2000001088a */
[----:B-1----:R-:W-:Y:S01]  /*6900*/  FMNMX.FTZ R3, R0, R3, !PT ;  /* 0x0000000300037209 */ /* 0x002fe20007810000 */
[----:B------:R-:W-:Y:S01]  /*6910*/  MUFU.EX2 R199, R15 ;  /* 0x0000000f00c77308 */ /* 0x000fe20000000800 */
[----:B------:R-:W-:Y:S03]  /*6920*/  FMUL.FTZ R0, R2, c[0x0][0x2d0] ;  /* 0x0000b40002007a20 */ /* 0x000fe60000410000 */
[----:B------:R-:W-:Y:S04]  /*6930*/  FMUL.FTZ R101, R3, c[0x0][0x2d0] ;  /* 0x0000b40003657a20 */ /* 0x000fe80000410000 */
[----:B------:R-:W-:Y:S02]  /*6940*/  FFMA.FTZ R103, R103, c[0x0][0x2d0], -R101 ;  /* 0x0000b40067677a23 */ /* 0x000fe40000010865 */
[----:B------:R1:W-:Y:S01]  /*6950*/  MUFU.EX2 R200, R9 ;  /* 0x0000000900c87308 */ /* 0x0003e20000000800 */
[-C--:B--2---:R-:W-:Y:S02]  /*6960*/  @P3 IADD3.X R10, R4, R212.reuse, RZ, P6, !PT ;  /* 0x000000d4040a3210 */ /* 0x084fe400037fe4ff */
[----:B------:R-:W-:Y:S02]  /*6970*/  @P3 IADD3 R11, P6, R208, 0x40, RZ ;  /* 0x00000040d00b3810 */ /* 0x000fe40007fde0ff */
[----:B------:R-:W-:Y:S02]  /*6980*/  @P3 LEA.HI.X R19, R8, c[0x0][0x1cc], R10, 0x1, P5 ;  /* 0x0000730008133a11 */ /* 0x000fe400028f0c0a */
[----:B------:R-:W-:Y:S03]  /*6990*/  @P3 IADD3 R8, P5, R208, 0x80, RZ ;  /* 0x00000080d0083810 */ /* 0x000fe60007fbe0ff */
[----:B------:R2:W3:Y:S01]  /*69a0*/  MUFU.EX2 R2, R0 ;  /* 0x0000000000027308 */ /* 0x0004e20000000800 */
[C---:B------:R-:W-:Y:S01]  /*69b0*/  @P3 IADD3 R10, P4, R5.reuse, R11, RZ ;  /* 0x0000000b050a3210 */ /* 0x040fe20007f9e0ff */
[----:B------:R4:W-:Y:S01]  /*69c0*/  @P3 LDGSTS.E.BYPASS.LTC128B.128 [R195+0x6100], [R18.64], !P0 ;  /* 0x0610000012c33fae */ /* 0x0009e2000c101d46 */
[----:B------:R-:W-:Y:S02]  /*69d0*/  @P3 IADD3.X R16, RZ, R212, RZ, P5, !PT ;  /* 0x000000d4ff103210 */ /* 0x000fe40002ffe4ff */
[----:B------:R-:W-:Y:S05]  /*69e0*/  @P3 IADD3 R5, P5, R5, R8, RZ ;  /* 0x0000000805053210 */ /* 0x000fea0007fbe0ff */
[----:B------:R-:W-:Y:S01]  /*69f0*/  MUFU.EX2 R103, R103 ;  /* 0x0000006700677308 */ /* 0x000fe20000000800 */
[----:B-1----:R-:W-:Y:S02]  /*6a00*/  @P3 IADD3.X R9, RZ, R212, RZ, P6, !PT ;  /* 0x000000d4ff093210 */ /* 0x002fe400037fe4ff */
[----:B------:R-:W-:Y:S02]  /*6a10*/  @P3 LEA R14, P6, R10, c[0x0][0x1c8], 0x1 ;  /* 0x000072000a0e3a11 */ /* 0x000fe400078c08ff */
[C---:B------:R-:W-:Y:S02]  /*6a20*/  @P3 IADD3.X R13, R4.reuse, R9, RZ, P4, !PT ;  /* 0x00000009040d3210 */ /* 0x040fe400027fe4ff */
[----:B------:R-:W-:Y:S02]  /*6a30*/  @P3 LEA R12, P4, R5, c[0x0][0x1c8], 0x1 ;  /* 0x00007200050c3a11 */ /* 0x000fe400078808ff */
[----:B------:R-:W-:Y:S02]  /*6a40*/  @P3 IADD3.X R4, R4, R16, RZ, P5, !PT ;  /* 0x0000001004043210 */ /* 0x000fe40002ffe4ff */
[----:B------:R-:W-:Y:S01]  /*6a50*/  @P3 LEA.HI.X R15, R10, c[0x0][0x1cc], R13, 0x1, P6 ;  /* 0x000073000a0f3a11 */ /* 0x000fe200030f0c0d */
[----:B--2---:R-:W-:Y:S01]  /*6a60*/  FADD.FTZ R0, -R3, R102 ;  /* 0x0000006603007221 */ /* 0x004fe20000010100 */
[----:B------:R-:W-:Y:S01]  /*6a70*/  @P3 LEA.HI.X R13, R5, c[0x0][0x1cc], R4, 0x1, P4 ;  /* 0x00007300050d3a11 */ /* 0x000fe200020f0c04 */
[--C-:B------:R-:W-:Y:S01]  /*6a80*/  FFMA.FTZ R4, R137, c[0x0][0x2d0], -R138.reuse ;  /* 0x0000b40089047a23 */ /* 0x100fe2000001088a */
[C---:B------:R-:W-:Y:S01]  /*6a90*/  @P3 IADD3 R11, P6, R7.reuse, R11, RZ ;  /* 0x0000000b070b3210 */ /* 0x040fe20007fde0ff */
[----:B------:R1:W-:Y:S01]  /*6aa0*/  @P3 LDGSTS.E.BYPASS.LTC128B.128 [R195+0x8100], [R14.64], !P1 ;  /* 0x081000000ec33fae */ /* 0x0003e2000c901d46 */
[C---:B------:R-:W-:Y:S01]  /*6ab0*/  @P3 IADD3 R10, P5, R7.reuse, R208, RZ ;  /* 0x000000d0070a3210 */ /* 0x040fe20007fbe0ff */
[----:B------:R2:W-:Y:S01]  /*6ac0*/  MUFU.EX2 R198, R4 ;  /* 0x0000000400c67308 */ /* 0x0005e20000000800 */
[----:B------:R-:W-:Y:S01]  /*6ad0*/  @P3 IADD3 R5, P4, R7, R8, RZ ;  /* 0x0000000807053210 */ /* 0x000fe20007f9e0ff */
[----:B------:R-:W-:Y:S01]  /*6ae0*/  FFMA.FTZ R102, R139, c[0x0][0x2d0], -R138 ;  /* 0x0000b4008b667a23 */ /* 0x000fe2000001088a */
[----:B------:R-:W-:Y:S01]  /*6af0*/  @P3 IADD3.X R17, R6, R9, RZ, P6, !PT ;  /* 0x0000000906113210 */ /* 0x000fe200037fe4ff */
[----:B------:R-:W-:Y:S01]  /*6b00*/  FMUL.FTZ R0, R0, c[0x0][0x2d0] ;  /* 0x0000b40000007a20 */ /* 0x000fe20000410000 */
[----:B------:R-:W-:Y:S01]  /*6b10*/  @P3 LEA R8, P6, R10, c[0x0][0x1c8], 0x1 ;  /* 0x000072000a083a11 */ /* 0x000fe200078c08ff */
[----:B------:R1:W-:Y:S01]  /*6b20*/  @P3 LDGSTS.E.BYPASS.LTC128B.128 [R195+0xa100], [R12.64], !P2 ;  /* 0x0a1000000cc33fae */ /* 0x0003e2000d101d46 */
[----:B------:R-:W-:Y:S01]  /*6b30*/  @P3 IADD3.X R7, R6, R212, RZ, P5, !PT ;  /* 0x000000d406073210 */ /* 0x000fe20002ffe4ff */
[----:B---3--:R-:W-:Y:S01]  /*6b40*/  FMUL.FTZ R24, R2, R124 ;  /* 0x0000007c02187220 */ /* 0x008fe20000410000 */
[----:B------:R-:W-:Y:S01]  /*6b50*/  @P3 IADD3.X R16, R6, R16, RZ, P4, !PT ;  /* 0x0000001006103210 */ /* 0x000fe200027fe4ff */
[----:B------:R3:W-:Y:S01]  /*6b60*/  MUFU.EX2 R197, R102 ;  /* 0x0000006600c57308 */ /* 0x0007e20000000800 */
[----:B------:R-:W-:Y:S01]  /*6b70*/  @P3 LEA.HI.X R9, R10, c[0x0][0x1cc], R7, 0x1, P6 ;  /* 0x000073000a093a11 */ /* 0x000fe200030f0c07 */
[----:B------:R-:W-:Y:S01]  /*6b80*/  FFMA.FTZ R10, R146, c[0x0][0x2d0], -R101 ;  /* 0x0000b400920a7a23 */ /* 0x000fe20000010865 */
[C---:B------:R-:W-:Y:S01]  /*6b90*/  @P3 LEA R6, P5, R11.reuse, c[0x0][0x1c8], 0x1 ;  /* 0x000072000b063a11 */ /* 0x040fe200078a08ff */
[C---:B------:R-:W-:Y:S02]  /*6ba0*/  FMUL.FTZ R25, R2.reuse, R125 ;  /* 0x0000007d02197220 */ /* 0x040fe40000410000 */
[----:B------:R5:W-:Y:S01]  /*6bb0*/  @P3 LDGSTS.E.BYPASS.LTC128B.128 [R195+0x7100], [R8.64], !P0 ;  /* 0x0710000008c33fae */ /* 0x000be2000c101d46 */
[----:B------:R-:W-:Y:S01]  /*6bc0*/  @P3 LEA.HI.X R7, R11, c[0x0][0x1cc], R17, 0x1, P5 ;  /* 0x000073000b073a11 */ /* 0x000fe200028f0c11 */
[C---:B------:R-:W-:Y:S02]  /*6bd0*/  FMUL.FTZ R17, R2.reuse, R117 ;  /* 0x0000007502117220 */ /* 0x040fe40000410000 */
[----:B------:R4:W-:Y:S01]  /*6be0*/  MUFU.EX2 R164, R10 ;  /* 0x0000000a00a47308 */ /* 0x0009e20000000800 */
[C---:B------:R-:W-:Y:S02]  /*6bf0*/  FMUL.FTZ R32, R2.reuse, R132 ;  /* 0x0000008402207220 */ /* 0x040fe40000410000 */
[C---:B------:R-:W-:Y:S01]  /*6c00*/  FMUL.FTZ R33, R2.reuse, R133 ;  /* 0x0000008502217220 */ /* 0x040fe20000410000 */
[C---:B--2---:R-:W-:Y:S01]  /*6c10*/  @P3 LEA R4, P4, R5.reuse, c[0x0][0x1c8], 0x1 ;  /* 0x0000720005043a11 */ /* 0x044fe200078808ff */
[----:B------:R2:W-:Y:S01]  /*6c20*/  @P3 LDGSTS.E.BYPASS.LTC128B.128 [R195+0x9100], [R6.64], !P1 ;  /* 0x0910000006c33fae */ /* 0x0005e2000c901d46 */
[C---:B------:R-:W-:Y:S02]  /*6c30*/  FMUL.FTZ R36, R2.reuse, R36 ;  /* 0x0000002402247220 */ /* 0x040fe40000410000 */
[----:B------:R-:W-:Y:S01]  /*6c40*/  @P3 LEA.HI.X R5, R5, c[0x0][0x1cc], R16, 0x1, P4 ;  /* 0x0000730005053a11 */ /* 0x000fe200020f0c10 */
[C---:B------:R-:W-:Y:S01]  /*6c50*/  FMUL.FTZ R16, R2.reuse, R116 ;  /* 0x0000007402107220 */ /* 0x040fe20000410000 */
[----:B------:R-:W2:Y:S01]  /*6c60*/  MUFU.EX2 R0, R0 ;  /* 0x0000000000007308 */ /* 0x000ea20000000800 */
[C---:B------:R-:W-:Y:S02]  /*6c70*/  FMUL.FTZ R37, R2.reuse, R37 ;  /* 0x0000002502257220 */ /* 0x040fe40000410000 */
[----:B------:R2:W-:Y:S01]  /*6c80*/  @P3 LDGSTS.E.BYPASS.LTC128B.128 [R195+0xb100], [R4.64], !P2 ;  /* 0x0b10000004c33fae */ /* 0x0005e2000d101d46 */
[--C-:B---3--:R-:W-:Y:S02]  /*6c90*/  FFMA.FTZ R102, R147, c[0x0][0x2d0], -R138.reuse ;  /* 0x0000b40093667a23 */ /* 0x108fe4000001088a */
[C---:B------:R-:W-:Y:S02]  /*6ca0*/  FMUL.FTZ R40, R2.reuse, R40 ;  /* 0x0000002802287220 */ /* 0x040fe40000410000 */
[C---:B------:R-:W-:Y:S02]  /*6cb0*/  FMUL.FTZ R41, R2.reuse, R41 ;  /* 0x0000002902297220 */ /* 0x040fe40000410000 */
[----:B------:R3:W-:Y:S01]  /*6cc0*/  MUFU.EX2 R171, R102 ;  /* 0x0000006600ab7308 */ /* 0x0007e20000000800 */
[----:B-1----:R-:W1:Y:S01]  /*6cd0*/  LDSM.16.MT88.4 R12, [R173] ;  /* 0x00000000ad0c783b */ /* 0x002e620000004200 */
[C---:B------:R-:W-:Y:S02]  /*6ce0*/  FMUL.FTZ R44, R2.reuse, R44 ;  /* 0x0000002c022c7220 */ /* 0x040fe40000410000 */
[--C-:B----4-:R-:W-:Y:S02]  /*6cf0*/  FFMA.FTZ R10, R145, c[0x0][0x2d0], -R101.reuse ;  /* 0x0000b400910a7a23 */ /* 0x110fe40000010865 */
[--C-:B-----5:R-:W-:Y:S02]  /*6d00*/  FFMA.FTZ R8, R143, c[0x0][0x2d0], -R101.reuse ;  /* 0x0000b4008f087a23 */ /* 0x120fe40000010865 */
[C---:B------:R-:W-:Y:S01]  /*6d10*/  FMUL.FTZ R9, R2.reuse, R109 ;  /* 0x0000006d02097220 */ /* 0x040fe20000410000 */
[----:B------:R-:W4:Y:S01]  /*6d20*/  LDSM.16.MT88.4 R20, [R174] ;  /* 0x00000000ae14783b */ /* 0x000f220000004200 */
[----:B------:R-:W5:Y:S01]  /*6d30*/  MUFU.EX2 R163, R10 ;  /* 0x0000000a00a37308 */ /* 0x000f620000000800 */
[C---:B------:R-:W-:Y:S02]  /*6d40*/  FMUL.FTZ R45, R2.reuse, R45 ;  /* 0x0000002d022d7220 */ /* 0x040fe40000410000 */
[----:B------:R-:W-:Y:S02]  /*6d50*/  FMUL.FTZ R48, R2, R48 ;  /* 0x0000003002307220 */ /* 0x000fe40000410000 */
[----:B--2---:R-:W-:Y:S01]  /*6d60*/  FMUL.FTZ R6, R0, R106 ;  /* 0x0000006a00067220 */ /* 0x004fe20000410000 */
[----:B------:R-:W-:Y:S01]  /*6d70*/  F2FP.BF16.PACK_AB R106, R198, R199 ;  /* 0x000000c7c66a723e */ /* 0x000fe200000010ff */
[C---:B------:R-:W-:Y:S01]  /*6d80*/  FMUL.FTZ R7, R0.reuse, R107 ;  /* 0x0000006b00077220 */ /* 0x040fe20000410000 */
[----:B------:R-:W2:Y:S01]  /*6d90*/  LDSM.16.MT88.4 R28, [R177] ;  /* 0x00000000b11c783b */ /* 0x000ea20000004200 */
[----:B------:R-:W-:Y:S01]  /*6da0*/  FMUL.FTZ R11, R0, R111 ;  /* 0x0000006f000b7220 */ /* 0x000fe20000410000 */
[----:B------:R1:W-:Y:S01]  /*6db0*/  MUFU.EX2 R162, R8 ;  /* 0x0000000800a27308 */ /* 0x0003e20000000800 */
[--C-:B------:R-:W-:Y:S02]  /*6dc0*/  FFMA.FTZ R4, R144, c[0x0][0x2d0], -R101.reuse ;  /* 0x0000b40090047a23 */ /* 0x100fe40000010865 */
[----:B------:R-:W-:Y:S02]  /*6dd0*/  FMUL.FTZ R5, R2, R105 ;  /* 0x0000006902057220 */ /* 0x000fe40000410000 */
[--C-:B---3--:R-:W-:Y:S01]  /*6de0*/  FFMA.FTZ R102, R148, c[0x0][0x2d0], -R101.reuse ;  /* 0x0000b40094667a23 */ /* 0x108fe20000010865 */
[----:B------:R-:W-:Y:S01]  /*6df0*/  LDSM.16.MT88.4 R140, [R173+0x3800] ;  /* 0x00380000ad8c783b */ /* 0x000fe20000004200 */
[C---:B------:R-:W-:Y:S02]  /*6e00*/  FMUL.FTZ R18, R0.reuse, R118 ;  /* 0x0000007600127220 */ /* 0x040fe40000410000 */
[C---:B------:R-:W-:Y:S01]  /*6e10*/  FMUL.FTZ R19, R0.reuse, R119 ;  /* 0x0000007700137220 */ /* 0x040fe20000410000 */
[----:B------:R-:W3:Y:S01]  /*6e20*/  MUFU.EX2 R161, R4 ;  /* 0x0000000400a17308 */ /* 0x000ee20000000800 */
[C---:B------:R-:W-:Y:S02]  /*6e30*/  FMUL.FTZ R26, R0.reuse, R126 ;  /* 0x0000007e001a7220 */ /* 0x040fe40000410000 */
[C---:B------:R-:W-:Y:S01]  /*6e40*/  FMUL.FTZ R27, R0.reuse, R127 ;  /* 0x0000007f001b7220 */ /* 0x040fe20000410000 */
[----:B-----5:R-:W-:Y:S01]  /*6e50*/  F2FP.BF16.PACK_AB R105, R163, R164 ;  /* 0x000000a4a369723e */ /* 0x020fe200000010ff */
[C---:B------:R-:W-:Y:S01]  /*6e60*/  FMUL.FTZ R10, R0.reuse, R110 ;  /* 0x0000006e000a7220 */ /* 0x040fe20000410000 */
[----:B------:R-:W-:Y:S01]  /*6e70*/  LDSM.16.MT88.4 R116, [R174+0x2000] ;  /* 0x00200000ae74783b */ /* 0x000fe20000004200 */
[C---:B------:R-:W-:Y:S02]  /*6e80*/  FMUL.FTZ R34, R0.reuse, R134 ;  /* 0x0000008600227220 */ /* 0x040fe40000410000 */
[C---:B------:R-:W-:Y:S01]  /*6e90*/  FMUL.FTZ R35, R0.reuse, R135 ;  /* 0x0000008700237220 */ /* 0x040fe20000410000 */
[----:B------:R5:W-:Y:S01]  /*6ea0*/  MUFU.EX2 R160, R102 ;  /* 0x0000006600a07308 */ /* 0x000be20000000800 */
[C---:B------:R-:W-:Y:S02]  /*6eb0*/  FMUL.FTZ R38, R0.reuse, R38 ;  /* 0x0000002600267220 */ /* 0x040fe40000410000 */
[----:B------:R-:W-:Y:S01]  /*6ec0*/  FMUL.FTZ R39, R0, R39 ;  /* 0x0000002700277220 */ /* 0x000fe20000410000 */
[----:B------:R-:W-:Y:S01]  /*6ed0*/  LDSM.16.MT88.4 R124, [R176+0x800] ;  /* 0x00080000b07c783b */ /* 0x000fe20000004200 */
[----:B-1----:R-:W-:Y:S02]  /*6ee0*/  FMUL.FTZ R8, R2, R108 ;  /* 0x0000006c02087220 */ /* 0x002fe40000410000 */
[C---:B------:R-:W-:Y:S02]  /*6ef0*/  FMUL.FTZ R42, R0.reuse, R42 ;  /* 0x0000002a002a7220 */ /* 0x040fe40000410000 */
[C---:B------:R-:W-:Y:S02]  /*6f00*/  FMUL.FTZ R43, R0.reuse, R43 ;  /* 0x0000002b002b7220 */ /* 0x040fe40000410000 */
[C---:B------:R-:W-:Y:S01]  /*6f10*/  FMUL.FTZ R46, R0.reuse, R46 ;  /* 0x0000002e002e7220 */ /* 0x040fe20000410000 */
[----:B------:R-:W1:Y:S01]  /*6f20*/  LDSM.16.MT88.4 R108, [R176] ;  /* 0x00000000b06c783b */ /* 0x000e620000004200 */
[----:B------:R-:W-:Y:S01]  /*6f30*/  FMUL.FTZ R47, R0, R47 ;  /* 0x0000002f002f7220 */ /* 0x000fe20000410000 */
[----:B---3--:R-:W-:Y:S01]  /*6f40*/  F2FP.BF16.PACK_AB R107, R161, R162 ;  /* 0x000000a2a16b723e */ /* 0x008fe200000010ff */
[----:B------:R-:W-:Y:S01]  /*6f50*/  FMUL.FTZ R4, R2, R104 ;  /* 0x0000006802047220 */ /* 0x000fe20000410000 */
[----:B------:R-:W-:Y:S01]  /*6f60*/  F2FP.BF16.PACK_AB R104, R200, R201 ;  /* 0x000000c9c868723e */ /* 0x000fe200000010ff */
[----:B------:R-:W-:Y:S02]  /*6f70*/  FMUL.FTZ R49, R2, R49 ;  /* 0x0000003102317220 */ /* 0x000fe40000410000 */
[C---:B------:R-:W-:Y:S01]  /*6f80*/  FMUL.FTZ R50, R0.reuse, R50 ;  /* 0x0000003200327220 */ /* 0x040fe20000410000 */
[----:B------:R-:W-:Y:S01]  /*6f90*/  LDSM.16.MT88.4 R132, [R174+0x2800] ;  /* 0x00280000ae84783b */ /* 0x000fe20000004200 */
[----:B------:R-:W-:Y:S02]  /*6fa0*/  FMUL.FTZ R51, R0, R51 ;  /* 0x0000003300337220 */ /* 0x000fe40000410000 */
[C---:B------:R-:W-:Y:S05]  /*6fb0*/  HMMA.16816.F32.BF16 R4, R104.reuse, R12, R4 ;  /* 0x0000000c6804723c */ /* 0x040fea0000041804 */
[----:B------:R-:W-:Y:S01]  /*6fc0*/  LDSM.16.MT88.4 R144, [R176+0x3800] ;  /* 0x00380000b090783b */ /* 0x000fe20000004200 */
[C---:B------:R-:W-:Y:S02]  /*6fd0*/  FMUL.FTZ R52, R2.reuse, R52 ;  /* 0x0000003402347220 */ /* 0x040fe40000410000 */
[C---:B------:R-:W-:Y:S04]  /*6fe0*/  HMMA.16816.F32.BF16 R8, R104.reuse, R14, R8 ;  /* 0x0000000e6808723c */ /* 0x040fe80000041808 */
[C---:B------:R-:W-:Y:S01]  /*6ff0*/  FMUL.FTZ R12, R2.reuse, R112 ;  /* 0x00000070020c7220 */ /* 0x040fe20000410000 */
[----:B------:R-:W0:Y:S01]  /*7000*/  LDGDEPBAR ;  /* 0x00000000000079af */ /* 0x000e220000000000 */
[----:B------:R-:W-:Y:S02]  /*7010*/  FMUL.FTZ R13, R2, R113 ;  /* 0x00000071020d7220 */ /* 0x000fe40000410000 */
[C---:B------:R-:W-:Y:S04]  /*7020*/  FMUL.FTZ R14, R0.reuse, R114 ;  /* 0x00000072000e7220 */ /* 0x040fe80000410000 */
[----:B------:R-:W-:Y:S02]  /*7030*/  FMUL.FTZ R15, R0, R115 ;  /* 0x00000073000f7220 */ /* 0x000fe40000410000 */
[----:B------:R-:W3:Y:S01]  /*7040*/  LDSM.16.MT88.4 R112, [R173+0x2000] ;  /* 0x00200000ad70783b */ /* 0x000ee20000004200 */
[----:B------:R-:W-:Y:S02]  /*7050*/  FMUL.FTZ R53, R2, R53 ;  /* 0x0000003502357220 */ /* 0x000fe40000410000 */
[C---:B------:R-:W-:Y:S02]  /*7060*/  FMUL.FTZ R54, R0.reuse, R54 ;  /* 0x0000003600367220 */ /* 0x040fe40000410000 */
[C---:B----4-:R-:W-:Y:S03]  /*7070*/  HMMA.16816.F32.BF16 R12, R104.reuse, R20, R12 ;  /* 0x00000014680c723c */ /* 0x050fe6000004180c */
[----:B------:R-:W-:Y:S02]  /*7080*/  FMUL.FTZ R55, R0, R55 ;  /* 0x0000003700377220 */ /* 0x000fe40000410000 */
[C---:B------:R-:W-:Y:S02]  /*7090*/  FMUL.FTZ R56, R2.reuse, R56 ;  /* 0x0000003802387220 */ /* 0x040fe40000410000 */
[C---:B------:R-:W-:Y:S01]  /*70a0*/  FMUL.FTZ R20, R2.reuse, R120 ;  /* 0x0000007802147220 */ /* 0x040fe20000410000 */
[C---:B------:R-:W-:Y:S04]  /*70b0*/  HMMA.16816.F32.BF16 R16, R104.reuse, R22, R16 ;  /* 0x000000166810723c */ /* 0x040fe80000041810 */
[----:B------:R-:W-:Y:S02]  /*70c0*/  FMUL.FTZ R21, R2, R121 ;  /* 0x0000007902157220 */ /* 0x000fe40000410000 */
[--C-:B-----5:R-:W-:Y:S02]  /*70d0*/  FFMA.FTZ R102, R149, c[0x0][0x2d0], -R101.reuse ;  /* 0x0000b40095667a23 */ /* 0x120fe40000010865 */
[C---:B------:R-:W-:Y:S02]  /*70e0*/  FMUL.FTZ R22, R0.reuse, R122 ;  /* 0x0000007a00167220 */ /* 0x040fe40000410000 */
[----:B------:R4:W5:Y:S02]  /*70f0*/  MUFU.EX2 R159, R102 ;  /* 0x00000066009f7308 */ /* 0x0009640000000800 */
[----:B------:R-:W-:Y:S02]  /*7100*/  FMUL.FTZ R23, R0, R123 ;  /* 0x0000007b00177220 */ /* 0x000fe40000410000 */
[----:B------:R-:W-:Y:S01]  /*7110*/  LDSM.16.MT88.4 R120, [R177+0x800] ;  /* 0x00080000b178783b */ /* 0x000fe20000004200 */
[----:B------:R-:W-:Y:S02]  /*7120*/  FMUL.FTZ R57, R2, R57 ;  /* 0x0000003902397220 */ /* 0x000fe40000410000 */
[C---:B------:R-:W-:Y:S02]  /*7130*/  FMUL.FTZ R58, R0.reuse, R58 ;  /* 0x0000003a003a7220 */ /* 0x040fe40000410000 */
[C---:B--2---:R-:W-:Y:S03]  /*7140*/  HMMA.16816.F32.BF16 R20, R104.reuse, R28, R20 ;  /* 0x0000001c6814723c */ /* 0x044fe60000041814 */
[----:B------:R-:W-:Y:S02]  /*7150*/  FMUL.FTZ R59, R0, R59 ;  /* 0x0000003b003b7220 */ /* 0x000fe40000410000 */
[C---:B------:R-:W-:Y:S02]  /*7160*/  FMUL.FTZ R60, R2.reuse, R60 ;  /* 0x0000003c023c7220 */ /* 0x040fe40000410000 */
[C---:B------:R-:W-:Y:S01]  /*7170*/  FMUL.FTZ R28, R2.reuse, R128 ;  /* 0x00000080021c7220 */ /* 0x040fe20000410000 */
[C---:B------:R-:W-:Y:S04]  /*7180*/  HMMA.16816.F32.BF16 R24, R104.reuse, R30, R24 ;  /* 0x0000001e6818723c */ /* 0x040fe80000041818 */
[C---:B------:R-:W-:Y:S02]  /*7190*/  FMUL.FTZ R29, R2.reuse, R129 ;  /* 0x00000081021d7220 */ /* 0x040fe40000410000 */
[----:B------:R-:W-:Y:S02]  /*71a0*/  FMUL.FTZ R61, R2, R61 ;  /* 0x0000003d023d7220 */ /* 0x000fe40000410000 */
[C---:B------:R-:W-:Y:S04]  /*71b0*/  FMUL.FTZ R30, R0.reuse, R130 ;  /* 0x00000082001e7220 */ /* 0x040fe80000410000 */
[C---:B------:R-:W-:Y:S02]  /*71c0*/  FMUL.FTZ R31, R0.reuse, R131 ;  /* 0x00000083001f7220 */ /* 0x040fe40000410000 */
[----:B------:R-:W-:Y:S01]  /*71d0*/  LDSM.16.MT88.4 R128, [R173+0x2800] ;  /* 0x00280000ad80783b */ /* 0x000fe20000004200 */
[C---:B------:R-:W-:Y:S02]  /*71e0*/  FMUL.FTZ R62, R0.reuse, R62 ;  /* 0x0000003e003e7220 */ /* 0x040fe40000410000 */
[----:B------:R-:W-:Y:S02]  /*71f0*/  FMUL.FTZ R63, R0, R63 ;  /* 0x0000003f003f7220 */ /* 0x000fe40000410000 */
[C---:B-1----:R-:W-:Y:S03]  /*7200*/  HMMA.16816.F32.BF16 R28, R104.reuse, R108, R28 ;  /* 0x0000006c681c723c */ /* 0x042fe6000004181c */
[--C-:B----4-:R-:W-:Y:S02]  /*7210*/  FFMA.FTZ R102, R150, c[0x0][0x2d0], -R138.reuse ;  /* 0x0000b40096667a23 */ /* 0x110fe4000001088a */
[C---:B------:R-:W-:Y:S02]  /*7220*/  FMUL.FTZ R64, R2.reuse, R64 ;  /* 0x0000004002407220 */ /* 0x040fe40000410000 */
[----:B------:R-:W-:Y:S01]  /*7230*/  FMUL.FTZ R65, R2, R65 ;  /* 0x0000004102417220 */ /* 0x000fe20000410000 */
[C---:B------:R-:W-:Y:S01]  /*7240*/  HMMA.16816.F32.BF16 R32, R104.reuse, R110, R32 ;  /* 0x0000006e6820723c */ /* 0x040fe20000041820 */
[----:B------:R-:W1:Y:S01]  /*7250*/  LDSM.16.MT88.4 R108, [R177+0x2000] ;  /* 0x00200000b16c783b */ /* 0x000e620000004200 */
[----:B------:R2:W-:Y:S02]  /*7260*/  MUFU.EX2 R170, R102 ;  /* 0x0000006600aa7308 */ /* 0x0005e40000000800 */
[C---:B------:R-:W-:Y:S02]  /*7270*/  FMUL.FTZ R66, R0.reuse, R66 ;  /* 0x0000004200427220 */ /* 0x040fe40000410000 */
[----:B------:R-:W-:Y:S02]  /*7280*/  FMUL.FTZ R67, R0, R67 ;  /* 0x0000004300437220 */ /* 0x000fe40000410000 */
[C---:B---3--:R-:W-:Y:S04]  /*7290*/  HMMA.16816.F32.BF16 R36, R104.reuse, R112, R36 ;  /* 0x000000706824723c */ /* 0x048fe80000041824 */
[C---:B------:R-:W-:Y:S02]  /*72a0*/  FMUL.FTZ R68, R2.reuse, R68 ;  /* 0x0000004402447220 */ /* 0x040fe40000410000 */
[----:B------:R-:W-:Y:S02]  /*72b0*/  FMUL.FTZ R69, R2, R69 ;  /* 0x0000004502457220 */ /* 0x000fe40000410000 */
[C---:B------:R-:W-:Y:S01]  /*72c0*/  HMMA.16816.F32.BF16 R40, R104.reuse, R114, R40 ;  /* 0x000000726828723c */ /* 0x040fe20000041828 */
[----:B------:R-:W3:Y:S03]  /*72d0*/  LDSM.16.MT88.4 R112, [R176+0x2000] ;  /* 0x00200000b070783b */ /* 0x000ee60000004200 */
[C---:B------:R-:W-:Y:S02]  /*72e0*/  FMUL.FTZ R70, R0.reuse, R70 ;  /* 0x0000004600467220 */ /* 0x040fe40000410000 */
[----:B------:R-:W-:Y:S02]  /*72f0*/  FMUL.FTZ R71, R0, R71 ;  /* 0x0000004700477220 */ /* 0x000fe40000410000 */
[C---:B------:R-:W-:Y:S04]  /*7300*/  HMMA.16816.F32.BF16 R44, R104.reuse, R116, R44 ;  /* 0x00000074682c723c */ /* 0x040fe8000004182c */
[--C-:B--2---:R-:W-:Y:S02]  /*7310*/  FFMA.FTZ R102, R151, c[0x0][0x2d0], -R138.reuse ;  /* 0x0000b40097667a23 */ /* 0x104fe4000001088a */
[C---:B------:R-:W-:Y:S02]  /*7320*/  FMUL.FTZ R72, R2.reuse, R72 ;  /* 0x0000004802487220 */ /* 0x040fe40000410000 */
[C---:B------:R-:W-:Y:S01]  /*7330*/  HMMA.16816.F32.BF16 R48, R104.reuse, R118, R48 ;  /* 0x000000766830723c */ /* 0x040fe20000041830 */
[----:B------:R2:W4:Y:S01]  /*7340*/  MUFU.EX2 R169, R102 ;  /* 0x0000006600a97308 */ /* 0x0005220000000800 */
[----:B------:R-:W4:Y:S02]  /*7350*/  LDSM.16.MT88.4 R116, [R173+0x4000] ;  /* 0x00400000ad74783b */ /* 0x000f240000004200 */
[----:B------:R-:W-:Y:S02]  /*7360*/  FMUL.FTZ R73, R2, R73 ;  /* 0x0000004902497220 */ /* 0x000fe40000410000 */
[C---:B------:R-:W-:Y:S02]  /*7370*/  FMUL.FTZ R74, R0.reuse, R74 ;  /* 0x0000004a004a7220 */ /* 0x040fe40000410000 */
[----:B------:R-:W-:Y:S01]  /*7380*/  FMUL.FTZ R75, R0, R75 ;  /* 0x0000004b004b7220 */ /* 0x000fe20000410000 */
[C---:B-1----:R-:W-:Y:S03]  /*7390*/  HMMA.16816.F32.BF16 R52, R104.reuse, R108, R52 ;  /* 0x0000006c6834723c */ /* 0x042fe60000041834 */
[C---:B------:R-:W-:Y:S02]  /*73a0*/  FMUL.FTZ R76, R2.reuse, R76 ;  /* 0x0000004c024c7220 */ /* 0x040fe40000410000 */
[----:B------:R-:W-:Y:S02]  /*73b0*/  FMUL.FTZ R77, R2, R77 ;  /* 0x0000004d024d7220 */ /* 0x000fe40000410000 */
[C---:B------:R-:W-:Y:S01]  /*73c0*/  FMUL.FTZ R78, R0.reuse, R78 ;  /* 0x0000004e004e7220 */ /* 0x040fe20000410000 */
[C---:B------:R-:W-:Y:S01]  /*73d0*/  HMMA.16816.F32.BF16 R56, R104.reuse, R110, R56 ;  /* 0x0000006e6838723c */ /* 0x040fe20000041838 */
[----:B------:R-:W1:Y:S03]  /*73e0*/  LDSM.16.MT88.4 R108, [R174+0x4000] ;  /* 0x00400000ae6c783b */ /* 0x000e660000004200 */
[----:B------:R-:W-:Y:S02]  /*73f0*/  FMUL.FTZ R79, R0, R79 ;  /* 0x0000004f004f7220 */ /* 0x000fe40000410000 */
[----:B------:R-:W-:Y:S02]  /*7400*/  FMUL.FTZ R80, R2, R80 ;  /* 0x0000005002507220 */ /* 0x000fe40000410000 */
[C---:B---3--:R-:W-:Y:S04]  /*7410*/  HMMA.16816.F32.BF16 R60, R104.reuse, R112, R60 ;  /* 0x00000070683c723c */ /* 0x048fe8000004183c */
[--C-:B--2---:R-:W-:Y:S02]  /*7420*/  FFMA.FTZ R102, R156, c[0x0][0x2d0], -R101.reuse ;  /* 0x0000b4009c667a23 */ /* 0x104fe40000010865 */
[----:B------:R-:W-:Y:S02]  /*7430*/  FMUL.FTZ R81, R2, R81 ;  /* 0x0000005102517220 */ /* 0x000fe40000410000 */
[C---:B------:R-:W-:Y:S01]  /*7440*/  HMMA.16816.F32.BF16 R64, R104.reuse, R114, R64 ;  /* 0x000000726840723c */ /* 0x040fe20000041840 */
[----:B------:R2:W-:Y:S01]  /*7450*/  MUFU.EX2 R158, R102 ;  /* 0x00000066009e7308 */ /* 0x0005e20000000800 */
[----:B------:R-:W3:Y:S02]  /*7460*/  LDSM.16.MT88.4 R112, [R177+0x4000] ;  /* 0x00400000b170783b */ /* 0x000ee40000004200 */
[C---:B------:R-:W-:Y:S02]  /*7470*/  FMUL.FTZ R82, R0.reuse, R82 ;  /* 0x0000005200527220 */ /* 0x040fe40000410000 */
[----:B------:R-:W-:Y:S02]  /*7480*/  FMUL.FTZ R83, R0, R83 ;  /* 0x0000005300537220 */ /* 0x000fe40000410000 */
[C---:B------:R-:W-:Y:S01]  /*7490*/  FMUL.FTZ R84, R2.reuse, R84 ;  /* 0x0000005402547220 */ /* 0x040fe20000410000 */
[C---:B----4-:R-:W-:Y:S03]  /*74a0*/  HMMA.16816.F32.BF16 R68, R104.reuse, R116, R68 ;  /* 0x000000746844723c */ /* 0x050fe60000041844 */
[----:B------:R-:W-:Y:S02]  /*74b0*/  FMUL.FTZ R85, R2, R85 ;  /* 0x0000005502557220 */ /* 0x000fe40000410000 */
[C---:B------:R-:W-:Y:S02]  /*74c0*/  FMUL.FTZ R86, R0.reuse, R86 ;  /* 0x0000005600567220 */ /* 0x040fe40000410000 */
[----:B------:R-:W-:Y:S01]  /*74d0*/  FMUL.FTZ R87, R0, R87 ;  /* 0x0000005700577220 */ /* 0x000fe20000410000 */
[C---:B------:R-:W-:Y:S01]  /*74e0*/  HMMA.16816.F32.BF16 R72, R104.reuse, R118, R72 ;  /* 0x000000766848723c */ /* 0x040fe20000041848 */
[----:B------:R-:W4:Y:S03]  /*74f0*/  LDSM.16.MT88.4 R116, [R176+0x4000] ;  /* 0x00400000b074783b */ /* 0x000f260000004200 */
[C---:B------:R-:W-:Y:S02]  /*7500*/  FMUL.FTZ R88, R2.reuse, R88 ;  /* 0x0000005802587220 */ /* 0x040fe40000410000 */
[----:B------:R-:W-:Y:S02]  /*7510*/  FMUL.FTZ R89, R2, R89 ;  /* 0x0000005902597220 */ /* 0x000fe40000410000 */
[C---:B-1----:R-:W-:Y:S04]  /*7520*/  HMMA.16816.F32.BF16 R76, R104.reuse, R108, R76 ;  /* 0x0000006c684c723c */ /* 0x042fe8000004184c */
[----:B--2---:R-:W-:Y:S02]  /*7530*/  FFMA.FTZ R102, R157, c[0x0][0x2d0], -R101 ;  /* 0x0000b4009d667a23 */ /* 0x004fe40000010865 */
[C---:B------:R-:W-:Y:S02]  /*7540*/  FMUL.FTZ R90, R0.reuse, R90 ;  /* 0x0000005a005a7220 */ /* 0x040fe40000410000 */
[C---:B------:R-:W-:Y:S01]  /*7550*/  HMMA.16816.F32.BF16 R80, R104.reuse, R110, R80 ;  /* 0x0000006e6850723c */ /* 0x040fe20000041850 */
[----:B------:R1:W2:Y:S01]  /*7560*/  MUFU.EX2 R157, R102 ;  /* 0x00000066009d7308 */ /* 0x0002a20000000800 */
[----:B------:R-:W2:Y:S02]  /*7570*/  LDSM.16.MT88.4 R108, [R173+0x800] ;  /* 0x00080000ad6c783b */ /* 0x000ea40000004200 */
[----:B------:R-:W-:Y:S02]  /*7580*/  FMUL.FTZ R91, R0, R91 ;  /* 0x0000005b005b7220 */ /* 0x000fe40000410000 */
[C---:B------:R-:W-:Y:S02]  /*7590*/  FMUL.FTZ R92, R2.reuse, R92 ;  /* 0x0000005c025c7220 */ /* 0x040fe40000410000 */
[----:B------:R-:W-:Y:S01]  /*75a0*/  FMUL.FTZ R93, R2, R93 ;  /* 0x0000005d025d7220 */ /* 0x000fe20000410000 */
[C---:B---3--:R-:W-:Y:S03]  /*75b0*/  HMMA.16816.F32.BF16 R84, R104.reuse, R112, R84 ;  /* 0x000000706854723c */ /* 0x048fe60000041854 */
[C---:B------:R-:W-:Y:S02]  /*75c0*/  FMUL.FTZ R94, R0.reuse, R94 ;  /* 0x0000005e005e7220 */ /* 0x040fe40000410000 */
[----:B------:R-:W-:Y:S02]  /*75d0*/  FMUL.FTZ R95, R0, R95 ;  /* 0x0000005f005f7220 */ /* 0x000fe40000410000 */
[C---:B------:R-:W-:Y:S01]  /*75e0*/  FMUL.FTZ R96, R2.reuse, R96 ;  /* 0x0000006002607220 */ /* 0x040fe20000410000 */
[C---:B------:R-:W-:Y:S01]  /*75f0*/  HMMA.16816.F32.BF16 R88, R104.reuse, R114, R88 ;  /* 0x000000726858723c */ /* 0x040fe20000041858 */
[----:B------:R-:W3:Y:S03]  /*7600*/  LDSM.16.MT88.4 R112, [R174+0x800] ;  /* 0x00080000ae70783b */ /* 0x000ee60000004200 */
[----:B------:R-:W-:Y:S02]  /*7610*/  FMUL.FTZ R97, R2, R97 ;  /* 0x0000006102617220 */ /* 0x000fe40000410000 */
[C---:B------:R-:W-:Y:S02]  /*7620*/  FMUL.FTZ R98, R0.reuse, R98 ;  /* 0x0000006200627220 */ /* 0x040fe40000410000 */
[C---:B----4-:R-:W-:Y:S04]  /*7630*/  HMMA.16816.F32.BF16 R92, R104.reuse, R116, R92 ;  /* 0x00000074685c723c */ /* 0x050fe8000004185c */
[----:B-1----:R-:W-:Y:S02]  /*7640*/  FFMA.FTZ R102, R165, c[0x0][0x2d0], -R138 ;  /* 0x0000b400a5667a23 */ /* 0x002fe4000001088a */
[----:B------:R-:W-:Y:S02]  /*7650*/  FMUL.FTZ R99, R0, R99 ;  /* 0x0000006300637220 */ /* 0x000fe40000410000 */
[----:B------:R1:W4:Y:S01]  /*7660*/  MUFU.EX2 R168, R102 ;  /* 0x0000006600a87308 */ /* 0x0003220000000800 */
[----:B------:R-:W-:Y:S03]  /*7670*/  FFMA.FTZ R2, R2, R218, R201 ;  /* 0x000000da02027223 */ /* 0x000fe600000100c9 */
[----:B------:R-:W-:Y:S01]  /*7680*/  FFMA.FTZ R0, R0, R219, R164 ;  /* 0x000000db00007223 */ /* 0x000fe200000100a4 */
[----:B------:R-:W-:Y:S01]  /*7690*/  HMMA.16816.F32.BF16 R96, R104, R118, R96 ;  /* 0x000000766860723c */ /* 0x000fe20000041860 */
[----:B------:R-:W4:Y:S02]  /*76a0*/  LDSM.16.MT88.4 R116, [R177+0x2800] ;  /* 0x00280000b174783b */ /* 0x000f240000004200 */
[----:B------:R-:W-:Y:S02]  /*76b0*/  FADD.FTZ R2, R200, R2 ;  /* 0x00000002c8027221 */ /* 0x000fe40000010000 */
[----:B------:R-:W-:Y:S02]  /*76c0*/  FADD.FTZ R0, R163, R0 ;  /* 0x00000000a3007221 */ /* 0x000fe40000010000 */
[----:B------:R-:W-:Y:S01]  /*76d0*/  F2FP.BF16.PACK_AB R104, R171, R197 ;  /* 0x000000c5ab68723e */ /* 0x000fe200000010ff */
[----:B------:R-:W-:Y:S01]  /*76e0*/  FADD.FTZ R2, R199, R2 ;  /* 0x00000002c7027221 */ /* 0x000fe20000010000 */
[----:B-----5:R-:W-:Y:S03]  /*76f0*/  F2FP.BF16.PACK_AB R105, R159, R160 ;  /* 0x000000a09f69723e */ /* 0x020fe600000010ff */
[----:B------:R-:W-:Y:S01]  /*7700*/  F2FP.BF16.PACK_AB R106, R169, R170 ;  /* 0x000000aaa96a723e */ /* 0x000fe200000010ff */
[----:B------:R-:W-:Y:S01]  /*7710*/  FADD.FTZ R0, R162, R0 ;  /* 0x00000000a2007221 */ /* 0x000fe20000010000 */
[----:B--2---:R-:W-:Y:S01]  /*7720*/  F2FP.BF16.PACK_AB R107, R157, R158 ;  /* 0x0000009e9d6b723e */ /* 0x004fe200000010ff */
[----:B------:R-:W-:Y:S02]  /*7730*/  FADD.FTZ R2, R198, R2 ;  /* 0x00000002c6027221 */ /* 0x000fe40000010000 */
[----:B------:R-:W-:Y:S02]  /*7740*/  FADD.FTZ R0, R161, R0 ;  /* 0x00000000a1007221 */ /* 0x000fe40000010000 */
[----:B-1----:R-:W-:Y:S02]  /*7750*/  FFMA.FTZ R102, R166, c[0x0][0x2d0], -R138 ;  /* 0x0000b400a6667a23 */ /* 0x002fe4000001088a */
[C---:B------:R-:W-:Y:S02]  /*7760*/  HMMA.16816.F32.BF16 R4, R104.reuse, R108, R4 ;  /* 0x0000006c6804723c */ /* 0x040fe40000041804 */
[----:B------:R1:W2:Y:S01]  /*7770*/  MUFU.EX2 R167, R102 ;  /* 0x0000006600a77308 */ /* 0x0002a20000000800 */
[----:B------:R-:W-:Y:S02]  /*7780*/  FADD.FTZ R2, R197, R2 ;  /* 0x00000002c5027221 */ /* 0x000fe40000010000 */
[----:B------:R-:W-:Y:S02]  /*7790*/  FADD.FTZ R0, R160, R0 ;  /* 0x00000000a0007221 */ /* 0x000fe40000010000 */
[----:B------:R-:W-:Y:S01]  /*77a0*/  FADD.FTZ R2, R171, R2 ;  /* 0x00000002ab027221 */ /* 0x000fe20000010000 */
[C---:B------:R-:W-:Y:S01]  /*77b0*/  HMMA.16816.F32.BF16 R8, R104.reuse, R110, R8 ;  /* 0x0000006e6808723c */ /* 0x040fe20000041808 */
[----:B------:R-:W5:Y:S03]  /*77c0*/  LDSM.16.MT88.4 R108, [R176+0x2800] ;  /* 0x00280000b06c783b */ /* 0x000f660000004200 */
[----:B------:R-:W-:Y:S02]  /*77d0*/  FADD.FTZ R0, R159, R0 ;  /* 0x000000009f007221 */ /* 0x000fe40000010000 */
[----:B------:R-:W-:Y:S02]  /*77e0*/  FADD.FTZ R2, R170, R2 ;  /* 0x00000002aa027221 */ /* 0x000fe40000010000 */
[C---:B---3--:R-:W-:Y:S04]  /*77f0*/  HMMA.16816.F32.BF16 R12, R104.reuse, R112, R12 ;  /* 0x00000070680c723c */ /* 0x048fe8000004180c */
[----:B------:R-:W-:Y:S02]  /*7800*/  FADD.FTZ R0, R158, R0 ;  /* 0x000000009e007221 */ /* 0x000fe40000010000 */
[----:B------:R-:W-:Y:S02]  /*7810*/  FADD.FTZ R2, R169, R2 ;  /* 0x00000002a9027221 */ /* 0x000fe40000010000 */
[C---:B------:R-:W-:Y:S01]  /*7820*/  HMMA.16816.F32.BF16 R16, R104.reuse, R114, R16 ;  /* 0x000000726810723c */ /* 0x040fe20000041810 */
[----:B------:R-:W3:Y:S03]  /*7830*/  LDSM.16.MT88.4 R112, [R173+0x4800] ;  /* 0x00480000ad70783b */ /* 0x000ee60000004200 */
[--C-:B-1----:R-:W-:Y:S02]  /*7840*/  FFMA.FTZ R102, R202, c[0x0][0x2d0], -R101.reuse ;  /* 0x0000b400ca667a23 */ /* 0x102fe40000010865 */
[----:B------:R-:W-:Y:S02]  /*7850*/  FADD.FTZ R0, R157, R0 ;  /* 0x000000009d007221 */ /* 0x000fe40000010000 */
[C---:B------:R-:W-:Y:S01]  /*7860*/  HMMA.16816.F32.BF16 R20, R104.reuse, R120, R20 ;  /* 0x000000786814723c */ /* 0x040fe20000041814 */
[----:B------:R1:W1:Y:S03]  /*7870*/  MUFU.EX2 R153, R102 ;  /* 0x0000006600997308 */ /* 0x0002660000000800 */
[----:B----4-:R-:W-:Y:S04]  /*7880*/  FADD.FTZ R2, R168, R2 ;  /* 0x00000002a8027221 */ /* 0x010fe80000010000 */
[C---:B------:R-:W-:Y:S01]  /*7890*/  HMMA.16816.F32.BF16 R24, R104.reuse, R122, R24 ;  /* 0x0000007a6818723c */ /* 0x040fe20000041818 */
[----:B------:R-:W4:Y:S03]  /*78a0*/  LDSM.16.MT88.4 R120, [R174+0x4800] ;  /* 0x00480000ae78783b */ /* 0x000f260000004200 */
[----:B--2---:R-:W-:Y:S04]  /*78b0*/  FADD.FTZ R2, R167, R2 ;  /* 0x00000002a7027221 */ /* 0x004fe80000010000 */
[C---:B------:R-:W-:Y:S08]  /*78c0*/  HMMA.16816.F32.BF16 R28, R104.reuse, R124, R28 ;  /* 0x0000007c681c723c */ /* 0x040ff0000004181c */
[C---:B------:R-:W-:Y:S01]  /*78d0*/  HMMA.16816.F32.BF16 R32, R104.reuse, R126, R32 ;  /* 0x0000007e6820723c */ /* 0x040fe20000041820 */
[----:B------:R-:W-:Y:S03]  /*78e0*/  LDSM.16.MT88.4 R124, [R177+0x1000] ;  /* 0x00100000b17c783b */ /* 0x000fe60000004200 */
[--C-:B-1----:R-:W-:Y:S02]  /*78f0*/  FFMA.FTZ R102, R204, c[0x0][0x2d0], -R101.reuse ;  /* 0x0000b400cc667a23 */ /* 0x102fe40000010865 */
[----:B------:R-:W-:Y:S02]  /*7900*/  FADD.FTZ R0, R153, R0 ;  /* 0x0000000099007221 */ /* 0x000fe40000010000 */
[C---:B------:R-:W-:Y:S01]  /*7910*/  HMMA.16816.F32.BF16 R36, R104.reuse, R128, R36 ;  /* 0x000000806824723c */ /* 0x040fe20000041824 */
[----:B------:R1:W2:Y:S07]  /*7920*/  MUFU.EX2 R152, R102 ;  /* 0x0000006600987308 */ /* 0x0002ae0000000800 */
[C---:B------:R-:W-:Y:S01]  /*7930*/  HMMA.16816.F32.BF16 R40, R104.reuse, R130, R40 ;  /* 0x000000826828723c */ /* 0x040fe20000041828 */
[----:B------:R-:W-:Y:S07]  /*7940*/  LDSM.16.MT88.4 R128, [R176+0x1000] ;  /* 0x00100000b080783b */ /* 0x000fee0000004200 */
[C---:B------:R-:W-:Y:S08]  /*7950*/  HMMA.16816.F32.BF16 R44, R104.reuse, R132, R44 ;  /* 0x00000084682c723c */ /* 0x040ff0000004182c */
[C---:B------:R-:W-:Y:S01]  /*7960*/  HMMA.16816.F32.BF16 R48, R104.reuse, R134, R48 ;  /* 0x000000866830723c */ /* 0x040fe20000041830 */
[----:B------:R-:W-:Y:S03]  /*7970*/  LDSM.16.MT88.4 R132, [R173+0x3000] ;  /* 0x00300000ad84783b */ /* 0x000fe60000004200 */
[----:B-1----:R-:W-:Y:S02]  /*7980*/  FFMA.FTZ R102, R203, c[0x0][0x2d0], -R138 ;  /* 0x0000b400cb667a23 */ /* 0x002fe4000001088a */
[----:B--2---:R-:W-:Y:S02]  /*7990*/  FADD.FTZ R0, R152, R0 ;  /* 0x0000000098007221 */ /* 0x004fe40000010000 */
[C---:B------:R-:W-:Y:S01]  /*79a0*/  HMMA.16816.F32.BF16 R52, R104.reuse, R116, R52 ;  /* 0x000000746834723c */ /* 0x040fe20000041834 */
[----:B------:R1:W2:Y:S07]  /*79b0*/  MUFU.EX2 R166, R102 ;  /* 0x0000006600a67308 */ /* 0x0002ae0000000800 */
[C---:B------:R-:W-:Y:S01]  /*79c0*/  HMMA.16816.F32.BF16 R56, R104.reuse, R118, R56 ;  /* 0x000000766838723c */ /* 0x040fe20000041838 */
[----:B------:R-:W4:Y:S07]  /*79d0*/  LDSM.16.MT88.4 R116, [R177+0x4800] ;  /* 0x00480000b174783b */ /* 0x000f2e0000004200 */
[C---:B-----5:R-:W-:Y:S08]  /*79e0*/  HMMA.16816.F32.BF16 R60, R104.reuse, R108, R60 ;  /* 0x0000006c683c723c */ /* 0x060ff0000004183c */
[C---:B------:R-:W-:Y:S01]  /*79f0*/  HMMA.16816.F32.BF16 R64, R104.reuse, R110, R64 ;  /* 0x0000006e6840723c */ /* 0x040fe20000041840 */
[----:B------:R-:W5:Y:S03]  /*7a00*/  LDSM.16.MT88.4 R108, [R176+0x4800] ;  /* 0x00480000b06c783b */ /* 0x000f660000004200 */
[----:B-1----:R-:W-:Y:S02]  /*7a10*/  FFMA.FTZ R102, R205, c[0x0][0x2d0], -R138 ;  /* 0x0000b400cd667a23 */ /* 0x002fe4000001088a */
[----:B--2---:R-:W-:Y:S02]  /*7a20*/  FADD.FTZ R2, R166, R2 ;  /* 0x00000002a6027221 */ /* 0x004fe40000010000 */
[C---:B---3--:R-:W-:Y:S01]  /*7a30*/  HMMA.16816.F32.BF16 R68, R104.reuse, R112, R68 ;  /* 0x000000706844723c */ /* 0x048fe20000041844 */
[----:B------:R1:W-:Y:S07]  /*7a40*/  MUFU.EX2 R165, R102 ;  /* 0x0000006600a57308 */ /* 0x0003ee0000000800 */
[C---:B------:R-:W-:Y:S01]  /*7a50*/  HMMA.16816.F32.BF16 R72, R104.reuse, R114, R72 ;  /* 0x000000726848723c */ /* 0x040fe20000041848 */
[----:B------:R-:W2:Y:S07]  /*7a60*/  LDSM.16.MT88.4 R112, [R173+0x1000] ;  /* 0x00100000ad70783b */ /* 0x000eae0000004200 */
[C---:B----4-:R-:W-:Y:S08]  /*7a70*/  HMMA.16816.F32.BF16 R76, R104.reuse, R120, R76 ;  /* 0x00000078684c723c */ /* 0x050ff0000004184c */
[C---:B------:R-:W-:Y:S01]  /*7a80*/  HMMA.16816.F32.BF16 R80, R104.reuse, R122, R80 ;  /* 0x0000007a6850723c */ /* 0x040fe20000041850 */
[----:B------:R-:W3:Y:S03]  /*7a90*/  LDSM.16.MT88.4 R120, [R174+0x1000] ;  /* 0x00100000ae78783b */ /* 0x000ee60000004200 */
[--C-:B-1----:R-:W-:Y:S04]  /*7aa0*/  FFMA.FTZ R102, R206, c[0x0][0x2d0], -R101.reuse ;  /* 0x0000b400ce667a23 */ /* 0x102fe80000010865 */
[C---:B------:R-:W-:Y:S01]  /*7ab0*/  HMMA.16816.F32.BF16 R84, R104.reuse, R116, R84 ;  /* 0x000000746854723c */ /* 0x040fe20000041854 */
[----:B------:R1:W4:Y:S07]  /*7ac0*/  MUFU.EX2 R151, R102 ;  /* 0x0000006600977308 */ /* 0x00032e0000000800 */
[C---:B------:R-:W-:Y:S01]  /*7ad0*/  HMMA.16816.F32.BF16 R88, R104.reuse, R118, R88 ;  /* 0x000000766858723c */ /* 0x040fe20000041858 */
[----:B------:R-:W2:Y:S07]  /*7ae0*/  LDSM.16.MT88.4 R116, [R174+0x3000] ;  /* 0x00300000ae74783b */ /* 0x000eae0000004200 */
[C---:B-----5:R-:W-:Y:S08]  /*7af0*/  HMMA.16816.F32.BF16 R92, R104.reuse, R108, R92 ;  /* 0x0000006c685c723c */ /* 0x060ff0000004185c */
[----:B------:R-:W-:Y:S01]  /*7b00*/  HMMA.16816.F32.BF16 R96, R104, R110, R96 ;  /* 0x0000006e6860723c */ /* 0x000fe20000041860 */
[----:B------:R-:W5:Y:S03]  /*7b10*/  LDSM.16.MT88.4 R108, [R177+0x3000] ;  /* 0x00300000b16c783b */ /* 0x000f660000004200 */
[--C-:B-1----:R-:W-:Y:S02]  /*7b20*/  FFMA.FTZ R102, R207, c[0x0][0x2d0], -R101.reuse ;  /* 0x0000b400cf667a23 */ /* 0x102fe40000010865 */
[----:B----4-:R-:W-:Y:S01]  /*7b30*/  FADD.FTZ R0, R151, R0 ;  /* 0x0000000097007221 */ /* 0x010fe20000010000 */
[----:B------:R-:W-:Y:S01]  /*7b40*/  F2FP.BF16.PACK_AB R104, R167, R168 ;  /* 0x000000a8a768723e */ /* 0x000fe200000010ff */
[----:B------:R-:W1:Y:S01]  /*7b50*/  MUFU.EX2 R150, R102 ;  /* 0x0000006600967308 */ /* 0x000e620000000800 */
[----:B------:R-:W-:Y:S03]  /*7b60*/  F2FP.BF16.PACK_AB R105, R152, R153 ;  /* 0x000000999869723e */ /* 0x000fe600000010ff */
[----:B------:R-:W-:Y:S02]  /*7b70*/  F2FP.BF16.PACK_AB R106, R165, R166 ;  /* 0x000000a6a56a723e */ /* 0x000fe400000010ff */
[----:B-1----:R-:W-:Y:S01]  /*7b80*/  F2FP.BF16.PACK_AB R107, R150, R151 ;  /* 0x00000097966b723e */ /* 0x002fe200000010ff */
[--C-:B------:R-:W-:Y:S04]  /*7b90*/  FFMA.FTZ R102, R154, c[0x0][0x2d0], -R138.reuse ;  /* 0x0000b4009a667a23 */ /* 0x100fe8000001088a */
[----:B------:R1:W-:Y:S02]  /*7ba0*/  MUFU.EX2 R156, R102 ;  /* 0x00000066009c7308 */ /* 0x0003e40000000800 */
[C---:B--2---:R-:W-:Y:S08]  /*7bb0*/  HMMA.16816.F32.BF16 R4, R104.reuse, R112, R4 ;  /* 0x000000706804723c */ /* 0x044ff00000041804 */
[C---:B------:R-:W-:Y:S01]  /*7bc0*/  HMMA.16816.F32.BF16 R8, R104.reuse, R114, R8 ;  /* 0x000000726808723c */ /* 0x040fe20000041808 */
[----:B------:R-:W2:Y:S07]  /*7bd0*/  LDSM.16.MT88.4 R112, [R176+0x3000] ;  /* 0x00300000b070783b */ /* 0x000eae0000004200 */
[C---:B---3--:R-:W-:Y:S04]  /*7be0*/  HMMA.16816.F32.BF16 R12, R104.reuse, R120, R12 ;  /* 0x00000078680c723c */ /* 0x048fe8000004180c */
[--C-:B-1----:R-:W-:Y:S04]  /*7bf0*/  FFMA.FTZ R102, R155, c[0x0][0x2d0], -R138.reuse ;  /* 0x0000b4009b667a23 */ /* 0x102fe8000001088a */
[C---:B------:R-:W-:Y:S01]  /*7c00*/  HMMA.16816.F32.BF16 R16, R104.reuse, R122, R16 ;  /* 0x0000007a6810723c */ /* 0x040fe20000041810 */
[----:B------:R-:W1:Y:S01]  /*7c10*/  LDSM.16.MT88.4 R120, [R173+0x5000] ;  /* 0x00500000ad78783b */ /* 0x000e620000004200 */
[----:B------:R3:W4:Y:S06]  /*7c20*/  MUFU.EX2 R155, R102 ;  /* 0x00000066009b7308 */ /* 0x00072c0000000800 */
[C---:B------:R-:W-:Y:S08]  /*7c30*/  HMMA.16816.F32.BF16 R20, R104.reuse, R124, R20 ;  /* 0x0000007c6814723c */ /* 0x040ff00000041814 */
[C---:B------:R-:W-:Y:S01]  /*7c40*/  HMMA.16816.F32.BF16 R24, R104.reuse, R126, R24 ;  /* 0x0000007e6818723c */ /* 0x040fe20000041818 */
[----:B------:R-:W-:Y:S07]  /*7c50*/  LDSM.16.MT88.4 R124, [R174+0x1800] ;  /* 0x00180000ae7c783b */ /* 0x000fee0000004200 */
[C---:B------:R-:W-:Y:S04]  /*7c60*/  HMMA.16816.F32.BF16 R28, R104.reuse, R128, R28 ;  /* 0x00000080681c723c */ /* 0x040fe8000004181c */
[--C-:B---3--:R-:W-:Y:S04]  /*7c70*/  FFMA.FTZ R102, R214, c[0x0][0x2d0], -R101.reuse ;  /* 0x0000b400d6667a23 */ /* 0x108fe80000010865 */
[C---:B------:R-:W-:Y:S01]  /*7c80*/  HMMA.16816.F32.BF16 R32, R104.reuse, R130, R32 ;  /* 0x000000826820723c */ /* 0x040fe20000041820 */
[----:B------:R-:W-:Y:S01]  /*7c90*/  LDSM.16.MT88.4 R128, [R177+0x1800] ;  /* 0x00180000b180783b */ /* 0x000fe20000004200 */
[----:B------:R3:W-:Y:S06]  /*7ca0*/  MUFU.EX2 R149, R102 ;  /* 0x0000006600957308 */ /* 0x0007ec0000000800 */
[C---:B------:R-:W-:Y:S08]  /*7cb0*/  HMMA.16816.F32.BF16 R36, R104.reuse, R132, R36 ;  /* 0x000000846824723c */ /* 0x040ff00000041824 */
[C---:B------:R-:W-:Y:S01]  /*7cc0*/  HMMA.16816.F32.BF16 R40, R104.reuse, R134, R40 ;  /* 0x000000866828723c */ /* 0x040fe20000041828 */
[----:B------:R-:W-:Y:S07]  /*7cd0*/  LDSM.16.MT88.4 R132, [R176+0x1800] ;  /* 0x00180000b084783b */ /* 0x000fee0000004200 */
[C---:B------:R-:W-:Y:S04]  /*7ce0*/  HMMA.16816.F32.BF16 R44, R104.reuse, R116, R44 ;  /* 0x00000074682c723c */ /* 0x040fe8000004182c */
[--C-:B---3--:R-:W-:Y:S02]  /*7cf0*/  FFMA.FTZ R102, R215, c[0x0][0x2d0], -R101.reuse ;  /* 0x0000b400d7667a23 */ /* 0x108fe40000010865 */
[----:B------:R-:W-:Y:S01]  /*7d00*/  FFMA.FTZ R101, R136, c[0x0][0x2d0], -R101 ;  /* 0x0000b40088657a23 */ /* 0x000fe20000010865 */
[----:B----4-:R-:W-:Y:S01]  /*7d10*/  F2FP.BF16.PACK_AB R136, R155, R156 ;  /* 0x0000009c9b88723e */ /* 0x010fe200000010ff */
[C---:B------:R-:W-:Y:S01]  /*7d20*/  HMMA.16816.F32.BF16 R48, R104.reuse, R118, R48 ;  /* 0x000000766830723c */ /* 0x040fe20000041830 */
[----:B------:R-:W3:Y:S01]  /*7d30*/  LDSM.16.MT88.4 R116, [R174+0x5000] ;  /* 0x00500000ae74783b */ /* 0x000ee20000004200 */
[----:B------:R-:W4:Y:S06]  /*7d40*/  MUFU.EX2 R148, R102 ;  /* 0x0000006600947308 */ /* 0x000f2c0000000800 */
[C---:B-----5:R-:W-:Y:S04]  /*7d50*/  HMMA.16816.F32.BF16 R52, R104.reuse, R108, R52 ;  /* 0x0000006c6834723c */ /* 0x060fe80000041834 */
[----:B------:R-:W5:Y:S04]  /*7d60*/  MUFU.EX2 R101, R101 ;  /* 0x0000006500657308 */ /* 0x000f680000000800 */
[C---:B------:R-:W-:Y:S01]  /*7d70*/  HMMA.16816.F32.BF16 R56, R104.reuse, R110, R56 ;  /* 0x0000006e6838723c */ /* 0x040fe20000041838 */
[----:B------:R-:W3:Y:S07]  /*7d80*/  LDSM.16.MT88.4 R108, [R177+0x5000] ;  /* 0x00500000b16c783b */ /* 0x000eee0000004200 */
[C---:B--2---:R-:W-:Y:S04]  /*7d90*/  HMMA.16816.F32.BF16 R60, R104.reuse, R112, R60 ;  /* 0x00000070683c723c */ /* 0x044fe8000004183c */
[----:B----4-:R-:W-:Y:S01]  /*7da0*/  F2FP.BF16.PACK_AB R137, R148, R149 ;  /* 0x000000959489723e */ /* 0x010fe200000010ff */
[--C-:B------:R-:W-:Y:S03]  /*7db0*/  FFMA.FTZ R102, R216, c[0x0][0x2d0], -R138.reuse ;  /* 0x0000b400d8667a23 */ /* 0x100fe6000001088a */
[C---:B------:R-:W-:Y:S01]  /*7dc0*/  HMMA.16816.F32.BF16 R64, R104.reuse, R114, R64 ;  /* 0x000000726840723c */ /* 0x040fe20000041840 */
[----:B------:R-:W2:Y:S01]  /*7dd0*/  LDSM.16.MT88.4 R112, [R176+0x5000] ;  /* 0x00500000b070783b */ /* 0x000ea20000004200 */
[----:B------:R4:W-:Y:S02]  /*7de0*/  MUFU.EX2 R154, R102 ;  /* 0x00000066009a7308 */ /* 0x0009e40000000800 */
[----:B-----5:R-:W-:Y:S04]  /*7df0*/  F2FP.BF16.PACK_AB R139, R101, R103 ;  /* 0x00000067658b723e */ /* 0x020fe800000010ff */
[C---:B-1----:R-:W-:Y:S08]  /*7e00*/  HMMA.16816.F32.BF16 R68, R104.reuse, R120, R68 ;  /* 0x000000786844723c */ /* 0x042ff00000041844 */
[C---:B------:R-:W-:Y:S01]  /*7e10*/  HMMA.16816.F32.BF16 R72, R104.reuse, R122, R72 ;  /* 0x0000007a6848723c */ /* 0x040fe20000041848 */
[----:B------:R-:W1:Y:S07]  /*7e20*/  LDSM.16.MT88.4 R120, [R173+0x1800] ;  /* 0x00180000ad78783b */ /* 0x000e6e0000004200 */
[C---:B---3--:R-:W-:Y:S04]  /*7e30*/  HMMA.16816.F32.BF16 R76, R104.reuse, R116, R76 ;  /* 0x00000074684c723c */ /* 0x048fe8000004184c */
[----:B----4-:R-:W-:Y:S04]  /*7e40*/  FFMA.FTZ R102, R217, c[0x0][0x2d0], -R138 ;  /* 0x0000b400d9667a23 */ /* 0x010fe8000001088a */
[C---:B------:R-:W-:Y:S02]  /*7e50*/  HMMA.16816.F32.BF16 R80, R104.reuse, R118, R80 ;  /* 0x000000766850723c */ /* 0x040fe40000041850 */
[----:B------:R-:W3:Y:S06]  /*7e60*/  MUFU.EX2 R102, R102 ;  /* 0x0000006600667308 */ /* 0x000eec0000000800 */
[C---:B------:R-:W-:Y:S08]  /*7e70*/  HMMA.16816.F32.BF16 R84, R104.reuse, R108, R84 ;  /* 0x0000006c6854723c */ /* 0x040ff00000041854 */
[C---:B------:R-:W-:Y:S08]  /*7e80*/  HMMA.16816.F32.BF16 R88, R104.reuse, R110, R88 ;  /* 0x0000006e6858723c */ /* 0x040ff00000041858 */
[C---:B--2---:R-:W-:Y:S04]  /*7e90*/  HMMA.16816.F32.BF16 R92, R104.reuse, R112, R92 ;  /* 0x00000070685c723c */ /* 0x044fe8000004185c */
[----:B---3--:R-:W-:Y:S04]  /*7ea0*/  F2FP.BF16.PACK_AB R138, R102, R154 ;  /* 0x0000009a668a723e */ /* 0x008fe800000010ff */
[----:B------:R-:W-:Y:S08]  /*7eb0*/  HMMA.16816.F32.BF16 R96, R104, R114, R96 ;  /* 0x000000726860723c */ /* 0x000ff00000041860 */
[C---:B-1----:R-:W-:Y:S01]  /*7ec0*/  HMMA.16816.F32.BF16 R104, R136.reuse, R120, R4 ;  /* 0x000000788868723c */ /* 0x042fe20000041804 */
[----:B------:R-:W1:Y:S07]  /*7ed0*/  LDSM.16.MT88.4 R4, [R174+0x3800] ;  /* 0x00380000ae04783b */ /* 0x000e6e0000004200 */
[C---:B------:R-:W-:Y:S01]  /*7ee0*/  HMMA.16816.F32.BF16 R108, R136.reuse, R122, R8 ;  /* 0x0000007a886c723c */ /* 0x040fe20000041808 */
[----:B------:R-:W2:Y:S07]  /*7ef0*/  LDSM.16.MT88.4 R8, [R177+0x3800] ;  /* 0x00380000b108783b */ /* 0x000eae0000004200 */
[C---:B------:R-:W-:Y:S01]  /*7f00*/  HMMA.16816.F32.BF16 R112, R136.reuse, R124, R12 ;  /* 0x0000007c8870723c */ /* 0x040fe2000004180c */
[----:B------:R-:W3:Y:S07]  /*7f10*/  LDSM.16.MT88.4 R12, [R173+0x5800] ;  /* 0x00580000ad0c783b */ /* 0x000eee0000004200 */
[C---:B------:R-:W-:Y:S01]  /*7f20*/  HMMA.16816.F32.BF16 R116, R136.reuse, R126, R16 ;  /* 0x0000007e8874723c */ /* 0x040fe20000041810 */
[----:B------:R-:W4:Y:S07]  /*7f30*/  LDSM.16.MT88.4 R16, [R174+0x5800] ;  /* 0x00580000ae10783b */ /* 0x000f2e0000004200 */
[C---:B------:R-:W-:Y:S01]  /*7f40*/  HMMA.16816.F32.BF16 R120, R136.reuse, R128, R20 ;  /* 0x000000808878723c */ /* 0x040fe20000041814 */
[----:B------:R-:W5:Y:S07]  /*7f50*/  LDSM.16.MT88.4 R20, [R177+0x5800] ;  /* 0x00580000b114783b */ /* 0x000f6e0000004200 */
[C---:B------:R-:W-:Y:S08]  /*7f60*/  HMMA.16816.F32.BF16 R124, R136.reuse, R130, R24 ;  /* 0x00000082887c723c */ /* 0x040ff00000041818 */
[C---:B------:R-:W-:Y:S08]  /*7f70*/  HMMA.16816.F32.BF16 R128, R136.reuse, R132, R28 ;  /* 0x000000848880723c */ /* 0x040ff0000004181c */
[C---:B------:R-:W-:Y:S08]  /*7f80*/  HMMA.16816.F32.BF16 R132, R136.reuse, R134, R32 ;  /* 0x000000868884723c */ /* 0x040ff00000041820 */
[C---:B------:R-:W-:Y:S08]  /*7f90*/  HMMA.16816.F32.BF16 R36, R136.reuse, R140, R36 ;  /* 0x0000008c8824723c */ /* 0x040ff00000041824 */
[C---:B------:R-:W-:Y:S08]  /*7fa0*/  HMMA.16816.F32.BF16 R40, R136.reuse, R142, R40 ;  /* 0x0000008e8828723c */ /* 0x040ff00000041828 */
[C---:B-1----:R-:W-:Y:S08]  /*7fb0*/  HMMA.16816.F32.BF16 R44, R136.reuse, R4, R44 ;  /* 0x00000004882c723c */ /* 0x042ff0000004182c */
[C---:B------:R-:W-:Y:S01]  /*7fc0*/  HMMA.16816.F32.BF16 R48, R136.reuse, R6, R48 ;  /* 0x000000068830723c */ /* 0x040fe20000041830 */
[----:B------:R-:W1:Y:S07]  /*7fd0*/  LDSM.16.MT88.4 R4, [R176+0x5800] ;  /* 0x00580000b004783b */ /* 0x000e6e0000004200 */
[C---:B--2---:R-:W-:Y:S07]  /*7fe0*/  HMMA.16816.F32.BF16 R52, R136.reuse, R8, R52 ;  /* 0x000000088834723c */ /* 0x044fee0000041834 */
[-C--:B------:R-:W-:Y:S01]  /*7ff0*/  MOV R8, R3.reuse ;  /* 0x0000000300087202 */ /* 0x080fe20000000f00 */
[C---:B------:R-:W-:Y:S08]  /*8000*/  HMMA.16816.F32.BF16 R56, R136.reuse, R10, R56 ;  /* 0x0000000a8838723c */ /* 0x040ff00000041838 */
[C---:B------:R-:W-:Y:S08]  /*8010*/  HMMA.16816.F32.BF16 R60, R136.reuse, R144, R60 ;  /* 0x00000090883c723c */ /* 0x040ff0000004183c */
[C---:B------:R-:W-:Y:S08]  /*8020*/  HMMA.16816.F32.BF16 R64, R136.reuse, R146, R64 ;  /* 0x000000928840723c */ /* 0x040ff00000041840 */
[C---:B---3--:R-:W-:Y:S08]  /*8030*/  HMMA.16816.F32.BF16 R68, R136.reuse, R12, R68 ;  /* 0x0000000c8844723c */ /* 0x048ff00000041844 */
[C---:B------:R-:W-:Y:S08]  /*8040*/  HMMA.16816.F32.BF16 R72, R136.reuse, R14, R72 ;  /* 0x0000000e8848723c */ /* 0x040ff00000041848 */
[C---:B----4-:R-:W-:Y:S08]  /*8050*/  HMMA.16816.F32.BF16 R76, R136.reuse, R16, R76 ;  /* 0x00000010884c723c */ /* 0x050ff0000004184c */
[C---:B------:R-:W-:Y:S08]  /*8060*/  HMMA.16816.F32.BF16 R80, R136.reuse, R18, R80 ;  /* 0x000000128850723c */ /* 0x040ff00000041850 */
[C---:B-----5:R-:W-:Y:S08]  /*8070*/  HMMA.16816.F32.BF16 R84, R136.reuse, R20, R84 ;  /* 0x000000148854723c */ /* 0x060ff00000041854 */
[C---:B------:R-:W-:Y:S08]  /*8080*/  HMMA.16816.F32.BF16 R88, R136.reuse, R22, R88 ;  /* 0x000000168858723c */ /* 0x040ff00000041858 */
[C---:B-1----:R-:W-:Y:S07]  /*8090*/  HMMA.16816.F32.BF16 R92, R136.reuse, R4, R92 ;  /* 0x00000004885c723c */ /* 0x042fee000004185c */
[----:B------:R-:W-:Y:S01]  /*80a0*/  FADD.FTZ R4, R165, R2 ;  /* 0x00000002a5047221 */ /* 0x000fe20000010000 */
[----:B------:R-:W-:Y:S04]  /*80b0*/  HMMA.16816.F32.BF16 R96, R136, R6, R96 ;  /* 0x000000068860723c */ /* 0x000fe80000041860 */
[----:B------:R-:W-:Y:S02]  /*80c0*/  FADD.FTZ R2, R150, R0 ;  /* 0x0000000096027221 */ /* 0x000fe40000010000 */
[----:B------:R-:W-:Y:S02]  /*80d0*/  FADD.FTZ R0, R156, R4 ;  /* 0x000000049c007221 */ /* 0x000fe40000010000 */
[----:B------:R-:W-:Y:S04]  /*80e0*/  FADD.FTZ R2, R149, R2 ;  /* 0x0000000295027221 */ /* 0x000fe80000010000 */
[----:B------:R-:W-:Y:S02]  /*80f0*/  FADD.FTZ R0, R155, R0 ;  /* 0x000000009b007221 */ /* 0x000fe40000010000 */
[----:B------:R-:W-:Y:S02]  /*8100*/  FADD.FTZ R4, R148, R2 ;  /* 0x0000000294047221 */ /* 0x000fe40000010000 */
[----:B------:R-:W-:Y:S02]  /*8110*/  FADD.FTZ R2, R154, R0 ;  /* 0x000000009a027221 */ /* 0x000fe40000010000 */
[----:B------:R-:W-:Y:S02]  /*8120*/  FADD.FTZ R0, R103, R4 ;  /* 0x0000000467007221 */ /* 0x000fe40000010000 */
[----:B------:R-:W-:Y:S01]  /*8130*/  FADD.FTZ R218, R102, R2 ;  /* 0x0000000266da7221 */ /* 0x000fe20000010000 */
[----:B------:R-:W-:Y:S01]  /*8140*/  MOV R102, R3 ;  /* 0x0000000300667202 */ /* 0x000fe20000000f00 */
[----:B------:R-:W-:Y:S01]  /*8150*/  FADD.FTZ R219, R101, R0 ;  /* 0x0000000065db7221 */ /* 0x000fe20000010000 */
[----:B------:R-:W-:Y:S01]  /*8160*/  MOV R101, R100 ;  /* 0x0000006400657202 */ /* 0x000fe20000000f00 */
[----:B------:R-:W-:-:S05]  /*8170*/  @P3 BRA `(.L_x_44) ;  /* 0xffffd27000003947 */ /* 0x000fca000383ffff */
.L_x_43:
[----:B------:R-:W-:Y:S05]  /*8180*/  BRA.DIV ~URZ, `(.L_x_45) ;  /* 0x000050227f007947 */ /* 0x000fea000b800000 */
[----:B------:R-:W1:Y:S04]  /*8190*/  SHFL.BFLY PT, R0, R218, 0x2, 0x1f ;  /* 0x0c401f00da007f89 */ /* 0x000e6800000e0000 */
[----:B------:R-:W2:Y:S01]  /*81a0*/  SHFL.BFLY PT, R2, R219, 0x2, 0x1f ;  /* 0x0c401f00db027f89 */ /* 0x000ea200000e0000 */
[----:B-1----:R-:W-:-:S02]  /*81b0*/  FADD.FTZ R0, R0, R218 ;  /* 0x000000da00007221 */ /* 0x002fc40000010000 */
[----:B--2---:R-:W-:-:S03]  /*81c0*/  FADD.FTZ R4, R2, R219 ;  /* 0x000000db02047221 */ /* 0x004fc60000010000 */
[----:B------:R-:W1:Y:S04]  /*81d0*/  SHFL.BFLY PT, R5, R0, 0x1, 0x1f ;  /* 0x0c201f0000057f89 */ /* 0x000e6800000e0000 */
[----:B------:R2:W3:Y:S01]  /*81e0*/  SHFL.BFLY PT, R3, R4, 0x1, 0x1f ;  /* 0x0c201f0004037f89 */ /* 0x0004e200000e0000 */
[----:B-1----:R-:W-:-:S05]  /*81f0*/  FADD.FTZ R0, R0, R5 ;  /* 0x0000000500007221 */ /* 0x002fca0000010000 */
.L_x_114:
[----:B------:R-:W-:Y:S01]  /*8200*/  FSETP.NE.FTZ.AND P1, PT, R0, RZ, PT ;  /* 0x000000ff0000720b */ /* 0x000fe20003f35000 */
[----:B---3--:R-:W-:Y:S01]  /*8210*/  FADD.FTZ R3, R3, R4 ;  /* 0x0000000403037221 */ /* 0x008fe20000010000 */
[----:B------:R-:W-:Y:S02]  /*8220*/  MOV R2, RZ ;  /* 0x000000ff00027202 */ /* 0x000fe40000000f00 */
[----:B------:R-:W-:Y:S02]  /*8230*/  MOV R21, 0xff800000 ;  /* 0xff80000000157802 */ /* 0x000fe40000000f00 */
[----:B------:R-:W-:-:S02]  /*8240*/  FSETP.NE.FTZ.AND P0, PT, R3, RZ, PT ;  /* 0x000000ff0300720b */ /* 0x000fc40003f15000 */
[----:B------:R-:W-:-:S05]  /*8250*/  MOV R20, 0xff800000 ;  /* 0xff80000000147802 */ /* 0x000fca0000000f00 */
[----:B------:R-:W1:Y:S01]  /*8260*/  @P1 MUFU.LG2 R5, R0 ;  /* 0x0000000000051308 */ /* 0x000e620000000c00 */
[----:B--2---:R-:W-:-:S05]  /*8270*/  @P1 MOV R4, 0x3f317218 ;  /* 0x3f31721800041802 */ /* 0x004fca0000000f00 */
[----:B------:R-:W-:Y:S02]  /*8280*/  @P1 FMUL.FTZ R4, R4, c[0x0][0x2d0] ;  /* 0x0000b40004041a20 */ /* 0x000fe40000410000 */
[----:B------:R2:W3:Y:S01]  /*8290*/  @P1 MUFU.RCP R2, R0 ;  /* 0x0000000000021308 */ /* 0x0004e20000001000 */
[----:B-1----:R-:W-:-:S04]  /*82a0*/  @P1 FMUL.FTZ R5, R5, 0.69314718246459960938 ;  /* 0x3f31721805051820 */ /* 0x002fc80000410000 */
[----:B------:R-:W-:Y:S01]  /*82b0*/  @P1 FFMA.FTZ R21, R4, R100, R5 ;  /* 0x0000006404151223 */ /* 0x000fe20000010005 */
[----:B------:R-:W-:Y:S02]  /*82c0*/  MOV R4, 0x1 ;  /* 0x0000000100047802 */ /* 0x000fe40000000f00 */
[----:B--2---:R-:W-:Y:S01]  /*82d0*/  MOV R0, RZ ;  /* 0x000000ff00007202 */ /* 0x004fe20000000f00 */
[C---:B---3--:R-:W-:Y:S02]  /*82e0*/  FMUL.FTZ R140, R2.reuse, R68 ;  /* 0x00000044028c7220 */ /* 0x048fe40000410000 */
[C---:B------:R-:W-:Y:S02]  /*82f0*/  FMUL.FTZ R141, R2.reuse, R69 ;  /* 0x00000045028d7220 */ /* 0x040fe40000410000 */
[C---:B------:R-:W-:Y:S01]  /*8300*/  FMUL.FTZ R138, R2.reuse, R104 ;  /* 0x00000068028a7220 */ /* 0x040fe20000410000 */
[----:B------:R-:W1:Y:S01]  /*8310*/  @P0 MUFU.RCP R0, R3 ;  /* 0x0000000300000308 */ /* 0x000e620000001000 */
        /* <DEDUP_REMOVED lines=45> */
[----:B------:R2:W3:Y:S01]  /*85f0*/  @P0 MUFU.LG2 R2, R3 ;  /* 0x0000000300020308 */ /* 0x0004e20000000c00 */
[C---:B-1----:R-:W-:Y:S02]  /*8600*/  FMUL.FTZ R88, R0.reuse, R118 ;  /* 0x0000007600587220 */ /* 0x042fe40000410000 */
[C---:B------:R-:W-:Y:S02]  /*8610*/  FMUL.FTZ R89, R0.reuse, R119 ;  /* 0x0000007700597220 */ /* 0x040fe40000410000 */
[C---:B------:R-:W-:Y:S02]  /*8620*/  FMUL.FTZ R150, R0.reuse, R126 ;  /* 0x0000007e00967220 */ /* 0x040fe40000410000 */
[----:B------:R-:W-:-:S02]  /*8630*/  FMUL.FTZ R151, R0, R127 ;  /* 0x0000007f00977220 */ /* 0x000fc40000410000 */
[C---:B------:R-:W-:Y:S02]  /*8640*/  FMUL.FTZ R118, R0.reuse, R134 ;  /* 0x0000008600767220 */ /* 0x040fe40000410000 */
[C---:B------:R-:W-:Y:S02]  /*8650*/  FMUL.FTZ R119, R0.reuse, R135 ;  /* 0x0000008700777220 */ /* 0x040fe40000410000 */
[C---:B------:R-:W-:Y:S02]  /*8660*/  FMUL.FTZ R146, R0.reuse, R110 ;  /* 0x0000006e00927220 */ /* 0x040fe40000410000 */
[----:B------:R-:W-:Y:S01]  /*8670*/  FMUL.FTZ R147, R0, R111 ;  /* 0x0000006f00937220 */ /* 0x000fe20000410000 */
[----:B--2---:R-:W-:Y:S01]  /*8680*/  @P0 MOV R3, 0x3f317218 ;  /* 0x3f31721800030802 */ /* 0x004fe20000000f00 */
[----:B---3--:R-:W-:Y:S02]  /*8690*/  @P0 FMUL.FTZ R2, R2, 0.69314718246459960938 ;  /* 0x3f31721802020820 */ /* 0x008fe40000410000 */
[----:B------:R-:W-:-:S02]  /*86a0*/  FMUL.FTZ R144, R0, R114 ;  /* 0x0000007200907220 */ /* 0x000fc40000410000 */
[----:B------:R-:W-:Y:S02]  /*86b0*/  @P0 FMUL.FTZ R3, R3, c[0x0][0x2d0] ;  /* 0x0000b40003030a20 */ /* 0x000fe40000410000 */
        /* <DEDUP_REMOVED lines=38> */
[----:B------:R-:W-:Y:S01]  /*8920*/  FMUL.FTZ R47, R0, R99 ;  /* 0x00000063002f7220 */ /* 0x000fe20000410000 */
[----:B------:R-:W-:Y:S01]  /*8930*/  PRMT R0, R4, 0x7610, R0 ;  /* 0x0000761004007816 */ /* 0x000fe20000000000 */
[----:B------:R-:W-:Y:S02]  /*8940*/  @P0 FFMA.FTZ R20, R3, R8, R2 ;  /* 0x0000000803140223 */ /* 0x000fe40000010002 */
.L_x_28:
[----:B--2---:R-:W2:Y:S01]  /*8950*/  S2R R2, SR_TID.X ;  /* 0x0000000000027919 */ /* 0x004ea20000002100 */
[----:B------:R-:W-:Y:S01]  /*8960*/  BSSY B0, `(.L_x_46) ;  /* 0x0000010000007945 */ /* 0x000fe20003800000 */
[----:B--2---:R-:W-:-:S13]  /*8970*/  LOP3.LUT P0, RZ, R2, 0xff, RZ, 0xc0, !PT ;  /* 0x000000ff02ff7812 */ /* 0x004fda000780c0ff */
[----:B------:R-:W-:Y:S05]  /*8980*/  @P0 BRA `(.L_x_47) ;  /* 0x000000d000000947 */ /* 0x000fea0003800000 */
[----:B------:R-:W2:Y:S01]  /*8990*/  S2R R4, SR_LANEID ;  /* 0x0000000000047919 */ /* 0x000ea20000000000 */
[----:B------:R-:W-:Y:S01]  /*89a0*/  VOTEU.ANY UR4, UPT, PT ;  /* 0x0000000000047886 */ /* 0x000fe200038e0100 */
[----:B-1----:R-:W-:Y:S01]  /*89b0*/  IMAD.MOV.U32 R5, RZ, RZ, c[0x0][0x564] ;  /* 0x00015900ff057624 */ /* 0x002fe200078e00ff */
[----:B------:R-:W2:Y:S08]  /*89c0*/  FLO.U32 R3, UR4 ;  /* 0x0000000400037d00 */ /* 0x000eb000080e0000 */
[----:B------:R-:W1:Y:S01]  /*89d0*/  POPC R2, UR4 ;  /* 0x0000000400027d09 */ /* 0x000e620008000000 */
[----:B--2---:R-:W-:Y:S01]  /*89e0*/  ISETP.EQ.U32.AND P0, PT, R3, R4, PT ;  /* 0x000000040300720c */ /* 0x004fe20003f02070 */
[----:B------:R-:W-:-:S12]  /*89f0*/  IMAD.MOV.U32 R4, RZ, RZ, c[0x0][0x560] ;  /* 0x00015800ff047624 */ /* 0x000fd800078e00ff */
[----:B-1----:R1:W2:Y:S04]  /*8a00*/  @P0 ATOMG.E.ADD.STRONG.GPU PT, R2, [R4.64], R2 ;  /* 0x00000002040209a8 */ /* 0x0022a800081ee1c6 */
[----:B-1----:R-:W1:Y:S04]  /*8a10*/  S2R R4, SR_LTMASK ;  /* 0x0000000000047919 */ /* 0x002e680000003900 */
[----:B--2---:R1:W2:Y:S02]  /*8a20*/  SHFL.IDX PT, R3, R2, R3, 0x1f ;  /* 0x00001f0302037589 */ /* 0x0042a400000e0000 */
[----:B-1----:R-:W-:-:S06]  /*8a30*/  LOP3.LUT R2, R4, UR4, RZ, 0xc0, !PT ;  /* 0x0000000404027c12 */ /* 0x002fcc000f8ec0ff */
[----:B------:R-:W2:Y:S02]  /*8a40*/  POPC R2, R2 ;  /* 0x0000000200027309 */ /* 0x000ea40000000000 */
[----:B--2---:R-:W-:-:S06]  /*8a50*/  IADD3 R224, R3, c[0x0][0xc], R2 ;  /* 0x0000030003e07a10 */ /* 0x004fcc0007ffe002 */
.L_x_47:
[----:B------:R-:W-:Y:S05]  /*8a60*/  BSYNC B0 ;  /* 0x0000000000007941 */ /* 0x000fea0003800000 */
.L_x_46:
[----:B------:R-:W-:Y:S01]  /*8a70*/  PRMT R0, R0, 0x9910, RZ ;  /* 0x0000991000007816 */ /* 0x000fe200000000ff */
[----:B------:R-:W-:Y:S01]  /*8a80*/  BSSY B1, `(.L_x_48) ;  /* 0x000034d000017945 */ /* 0x000fe20003800000 */
[----:B------:R-:W-:Y:S02]  /*8a90*/  IMAD.MOV.U32 R78, RZ, RZ, R224 ;  /* 0x000000ffff4e7224 */ /* 0x000fe400078e00e0 */
[----:B------:R-:W-:-:S13]  /*8aa0*/  ISETP.NE.AND P0, PT, R0, RZ, PT ;  /* 0x000000ff0000720c */ /* 0x000fda0003f05270 */
[----:B------:R-:W-:Y:S05]  /*8ab0*/  @!P0 BRA `(.L_x_49) ;  /* 0x0000283000008947 */ /* 0x000fea0003800000 */
[----:B------:R-:W2:Y:S04]  /*8ac0*/  LDL R12, [R1+0x10] ;  /* 0x00001000010c7983 */ /* 0x000ea80000100800 */
[----:B------:R-:W3:Y:S04]  /*8ad0*/  LDL R11, [R1+0x14] ;  /* 0x00001400010b7983 */ /* 0x000ee80000100800 */
[----:B------:R-:W4:Y:S04]  /*8ae0*/  LDL R8, [R1+0x1c] ;  /* 0x00001c0001087983 */ /* 0x000f280000100800 */
[----:B------:R-:W4:Y:S04]  /*8af0*/  LDL R10, [R1+0x18] ;  /* 0x00001800010a7983 */ /* 0x000f280000100800 */
[----:B------:R-:W4:Y:S04]  /*8b00*/  LDL R7, [R1+0x2c] ;  /* 0x00002c0001077983 */ /* 0x000f280000100800 */
[----:B------:R-:W4:Y:S04]  /*8b10*/  LDL R6, [R1+0x24] ;  /* 0x0000240001067983 */ /* 0x000f280000100800 */
[----:B-1----:R-:W4:Y:S04]  /*8b20*/  LDL R5, [R1+0x28] ;  /* 0x0000280001057983 */ /* 0x002f280000100800 */
[----:B------:R-:W4:Y:S01]  /*8b30*/  LDL R9, [R1+0x20] ;  /* 0x0000200001097983 */ /* 0x000f220000100800 */
[----:B------:R-:W-:Y:S01]  /*8b40*/  WARPSYNC 0xffffffff ;  /* 0xffffffff00007948 */ /* 0x000fe20003800000 */
[----:B------:R-:W-:-:S02]  /*8b50*/  F2FP.BF16.PACK_AB R0, R139, R138 ;  /* 0x0000008a8b00723e */ /* 0x000fc400000010ff */
[----:B------:R-:W-:Y:S01]  /*8b60*/  BAR.SYNC.DEFER_BLOCKING 0x1, 0x100 ;  /* 0x0044000000007b1d */ /* 0x000fe20000010000 */
[----:B------:R-:W-:Y:S02]  /*8b70*/  F2FP.BF16.PACK_AB R2, R149, R148 ;  /* 0x000000949502723e */ /* 0x000fe400000010ff */
[----:B------:R-:W-:Y:S02]  /*8b80*/  F2FP.BF16.PACK_AB R3, R101, R100 ;  /* 0x000000646503723e */ /* 0x000fe400000010ff */
[----:B------:R-:W-:Y:S02]  /*8b90*/  F2FP.BF16.PACK_AB R4, R123, R122 ;  /* 0x0000007a7b04723e */ /* 0x000fe400000010ff */
[----:B------:R-:W-:-:S04]  /*8ba0*/  ISETP.NE.U32.AND P2, PT, RZ, c[0x0][0x508], PT ;  /* 0x00014200ff007a0c */ /* 0x000fc80003f45070 */
[----:B------:R-:W-:Y:S02]  /*8bb0*/  ISETP.NE.AND.EX P2, PT, RZ, c[0x0][0x50c], PT, P2 ;  /* 0x00014300ff007a0c */ /* 0x000fe40003f45320 */
[----:B------:R-:W-:-:S04]  /*8bc0*/  ISETP.NE.U32.AND P1, PT, RZ, c[0x0][0x500], PT ;  /* 0x00014000ff007a0c */ /* 0x000fc80003f25070 */
[----:B------:R-:W-:Y:S01]  /*8bd0*/  ISETP.NE.AND.EX P1, PT, RZ, c[0x0][0x504], PT, P1 ;  /* 0x00014100ff007a0c */ /* 0x000fe20003f25310 */
[----:B--2---:R1:W-:Y:S04]  /*8be0*/  STS [R12], R0 ;  /* 0x000000000c007388 */ /* 0x0043e80000000800 */
[----:B------:R2:W-:Y:S04]  /*8bf0*/  STS [R12+0x400], R2 ;  /* 0x000400020c007388 */ /* 0x0005e80000000800 */
[----:B---3--:R3:W-:Y:S01]  /*8c00*/  STS [R11], R3 ;  /* 0x000000030b007388 */ /* 0x0087e20000000800 */
[----:B-1----:R-:W-:-:S02]  /*8c10*/  F2FP.BF16.PACK_AB R0, R147, R146 ;  /* 0x000000929300723e */ /* 0x002fc400000010ff */
[----:B--2---:R-:W-:-:S03]  /*8c20*/  F2FP.BF16.PACK_AB R2, R103, R102 ;  /* 0x000000666702723e */ /* 0x004fc600000010ff */
[----:B------:R1:W-:Y:S01]  /*8c30*/  STS [R11+0x400], R0 ;  /* 0x000400000b007388 */ /* 0x0003e20000000800 */
[----:B---3--:R-:W-:-:S03]  /*8c40*/  F2FP.BF16.PACK_AB R3, R145, R144 ;  /* 0x000000909103723e */ /* 0x008fc600000010ff */
[----:B----4-:R2:W-:Y:S04]  /*8c50*/  STS [R8], R2 ;  /* 0x0000000208007388 */ /* 0x0105e80000000800 */
[----:B------:R3:W-:Y:S01]  /*8c60*/  STS [R8+0x400], R3 ;  /* 0x0004000308007388 */ /* 0x0007e20000000800 */
[----:B-1----:R-:W-:Y:S02]  /*8c70*/  F2FP.BF16.PACK_AB R0, R105, R104 ;  /* 0x000000686900723e */ /* 0x002fe400000010ff */
[----:B--2---:R-:W-:-:S03]  /*8c80*/  F2FP.BF16.PACK_AB R2, R89, R88 ;  /* 0x000000585902723e */ /* 0x004fc600000010ff */
[----:B------:R1:W-:Y:S01]  /*8c90*/  STS [R10], R0 ;  /* 0x000000000a007388 */ /* 0x0003e20000000800 */
[----:B---3--:R-:W-:-:S03]  /*8ca0*/  F2FP.BF16.PACK_AB R3, R109, R108 ;  /* 0x0000006c6d03723e */ /* 0x008fc600000010ff */
[----:B------:R2:W-:Y:S04]  /*8cb0*/  STS [R10+0x400], R2 ;  /* 0x000400020a007388 */ /* 0x0005e80000000800 */
[----:B------:R3:W-:Y:S01]  /*8cc0*/  STS [R7], R3 ;  /* 0x0000000307007388 */ /* 0x0007e20000000800 */
[----:B-1----:R-:W-:Y:S02]  /*8cd0*/  F2FP.BF16.PACK_AB R0, R93, R92 ;  /* 0x0000005c5d00723e */ /* 0x002fe400000010ff */
[----:B--2---:R-:W-:-:S03]  /*8ce0*/  F2FP.BF16.PACK_AB R2, R113, R112 ;  /* 0x000000707102723e */ /* 0x004fc600000010ff */
[----:B------:R1:W-:Y:S01]  /*8cf0*/  STS [R7+0x400], R0 ;  /* 0x0004000007007388 */ /* 0x0003e20000000800 */
[----:B---3--:R-:W-:-:S03]  /*8d00*/  F2FP.BF16.PACK_AB R3, R151, R150 ;  /* 0x000000969703723e */ /* 0x008fc600000010ff */
[----:B------:R2:W-:Y:S04]  /*8d10*/  STS [R6], R2 ;  /* 0x0000000206007388 */ /* 0x0005e80000000800 */
        /* <DEDUP_REMOVED lines=11> */
[----:B------:R2:W-:Y:S04]  /*8dd0*/  STS [R12+0x4000], R2 ;  /* 0x004000020c007388 */ /* 0x0005e80000000800 */
[----:B------:R3:W-:Y:S01]  /*8de0*/  STS [R12+0x4400], R3 ;  /* 0x004400030c007388 */ /* 0x0007e20000000800 */
        /* <DEDUP_REMOVED lines=29> */
[----:B------:R3:W-:Y:S04]  /*8fc0*/  STS [R12+0x8000], R4 ;  /* 0x008000040c007388 */ /* 0x0007e80000000800 */
[----:B------:R4:W-:Y:S01]  /*8fd0*/  STS [R12+0x8400], R2 ;  /* 0x008400020c007388 */ /* 0x0009e20000000800 */
[----:B-1----:R-:W-:Y:S02]  /*8fe0*/  F2FP.BF16.PACK_AB R0, R69, R68 ;  /* 0x000000444500723e */ /* 0x002fe400000010ff */
[----:B--2---:R-:W-:-:S03]  /*8ff0*/  F2FP.BF16.PACK_AB R3, R73, R72 ;  /* 0x000000484903723e */ /* 0x004fc600000010ff */
[----:B------:R1:W-:Y:S01]  /*9000*/  STS [R11+0x8000], R0 ;  /* 0x008000000b007388 */ /* 0x0003e20000000800 */
[----:B---3--:R-:W-:Y:S02]  /*9010*/  F2FP.BF16.PACK_AB R4, R59, R58 ;  /* 0x0000003a3b04723e */ /* 0x008fe400000010ff */
[----:B----4-:R-:W-:-:S03]  /*9020*/  F2FP.BF16.PACK_AB R2, R63, R62 ;  /* 0x0000003e3f02723e */ /* 0x010fc600000010ff */
[----:B------:R2:W-:Y:S04]  /*9030*/  STS [R11+0x8400], R4 ;  /* 0x008400040b007388 */ /* 0x0005e80000000800 */
[----:B------:R3:W-:Y:S04]  /*9040*/  STS [R8+0x8000], R3 ;  /* 0x0080000308007388 */ /* 0x0007e80000000800 */
[----:B------:R4:W-:Y:S01]  /*9050*/  STS [R8+0x8400], R2 ;  /* 0x0084000208007388 */ /* 0x0009e20000000800 */
[----:B-1----:R-:W-:-:S05]  /*9060*/  F2FP.BF16.PACK_AB R0, R77, R76 ;  /* 0x0000004c4d00723e */ /* 0x002fca00000010ff */
[----:B------:R1:W-:Y:S01]  /*9070*/  STS [R10+0x8000], R0 ;  /* 0x008000000a007388 */ /* 0x0003e20000000800 */
[----:B--2---:R-:W-:Y:S02]  /*9080*/  F2FP.BF16.PACK_AB R4, R75, R74 ;  /* 0x0000004a4b04723e */ /* 0x004fe400000010ff */
[----:B---3--:R-:W-:-:S03]  /*9090*/  F2FP.BF16.PACK_AB R3, R143, R142 ;  /* 0x0000008e8f03723e */ /* 0x008fc600000010ff */
[----:B------:R2:W-:Y:S01]  /*90a0*/  STS [R10+0x8400], R4 ;  /* 0x008400040a007388 */ /* 0x0005e20000000800 */
[----:B----4-:R-:W-:-:S03]  /*90b0*/  F2FP.BF16.PACK_AB R2, R71, R70 ;  /* 0x000000464702723e */ /* 0x010fc600000010ff */
[----:B------:R3:W-:Y:S04]  /*90c0*/  STS [R7+0x8000], R3 ;  /* 0x0080000307007388 */ /* 0x0007e80000000800 */
[----:B------:R3:W-:Y:S01]  /*90d0*/  STS [R7+0x8400], R2 ;  /* 0x0084000207007388 */ /* 0x0007e20000000800 */
[----:B------:R-:W-:-:S03]  /*90e0*/  IMAD.MOV.U32 R12, RZ, RZ, c[0x0][0x388] ;  /* 0x0000e200ff0c7624 */ /* 0x000fc600078e00ff */
[----:B------:R-:W4:Y:S01]  /*90f0*/  LDL.LU R8, [R1+0x8] ;  /* 0x0000080001087983 */ /* 0x000f220000300800 */
[----:B-1----:R-:W-:-:S05]  /*9100*/  F2FP.BF16.PACK_AB R0, R85, R84 ;  /* 0x000000545500723e */ /* 0x002fca00000010ff */
[----:B------:R1:W-:Y:S01]  /*9110*/  STS [R6+0x8000], R0 ;  /* 0x0080000006007388 */ /* 0x0003e20000000800 */
[----:B--2---:R-:W-:Y:S02]  /*9120*/  @P2 LEA R4, P0, R228, c[0x0][0x508], 0x2 ;  /* 0x00014200e4042a11 */ /* 0x004fe400078010ff */
[----:B---3--:R-:W-:Y:S02]  /*9130*/  F2FP.BF16.PACK_AB R3, R67, R66 ;  /* 0x000000424303723e */ /* 0x008fe400000010ff */
[----:B------:R-:W-:-:S03]  /*9140*/  F2FP.BF16.PACK_AB R2, R81, R80 ;  /* 0x000000505102723e */ /* 0x000fc600000010ff */
[----:B------:R2:W-:Y:S04]  /*9150*/  STS [R6+0x8400], R3 ;  /* 0x0084000306007388 */ /* 0x0005e80000000800 */
[----:B------:R3:W-:Y:S01]  /*9160*/  STS [R5+0x8000], R2 ;  /* 0x0080000205007388 */ /* 0x0007e20000000800 */
[----:B-1----:R-:W-:-:S05]  /*9170*/  F2FP.BF16.PACK_AB R0, R55, R54 ;  /* 0x000000363700723e */ /* 0x002fca00000010ff */
[----:B------:R1:W-:Y:S01]  /*9180*/  STS [R5+0x8400], R0 ;  /* 0x0084000005007388 */ /* 0x0003e20000000800 */
[----:B--2---:R-:W-:Y:S01]  /*9190*/  F2FP.BF16.PACK_AB R3, R49, R48 ;  /* 0x000000303103723e */ /* 0x004fe200000010ff */
[----:B------:R-:W-:Y:S02]  /*91a0*/  IMAD.MOV.U32 R6, RZ, RZ, 0x4 ;  /* 0x00000004ff067424 */ /* 0x000fe400078e00ff */
[----:B---3--:R-:W-:Y:S02]  /*91b0*/  IMAD.MOV.U32 R2, RZ, RZ, RZ ;  /* 0x000000ffff027224 */ /* 0x008fe400078e00ff */
[----:B------:R-:W-:Y:S01]  /*91c0*/  STS [R9+0x8000], R3 ;  /* 0x0080000309007388 */ /* 0x000fe20000000800 */
[C---:B------:R-:W-:Y:S01]  /*91d0*/  IMAD.WIDE R6, R228.reuse, R6, c[0x0][0x500] ;  /* 0x00014000e4067625 */ /* 0x040fe200078e0206 */
[----:B-1----:R-:W-:Y:S02]  /*91e0*/  F2FP.BF16.PACK_AB R0, R47, R46 ;  /* 0x0000002e2f00723e */ /* 0x002fe400000010ff */
[----:B------:R-:W-:-:S03]  /*91f0*/  @P2 LEA.HI.X R5, R228, c[0x0][0x50c], R251, 0x2, P0 ;  /* 0x00014300e4052a11 */ /* 0x000fc600000f14fb */
[----:B------:R1:W-:Y:S04]  /*9200*/  STS [R9+0x8400], R0 ;  /* 0x0084000009007388 */ /* 0x0003e80000000800 */
[----:B------:R-:W-:Y:S06]  /*9210*/  BAR.SYNC.DEFER_BLOCKING 0x1, 0x100 ;  /* 0x0044000000007b1d */ /* 0x000fec0000010000 */
[----:B------:R2:W5:Y:S04]  /*9220*/  @P2 LDG.E R12, [R4.64] ;  /* 0x00000006040c2981 */ /* 0x000568000c1e1900 */
[----:B------:R2:W5:Y:S01]  /*9230*/  @P1 LDG.E R2, [R6.64] ;  /* 0x0000000606021981 */ /* 0x000562000c1e1900 */
[----:B----4-:R-:W-:-:S04]  /*9240*/  ISETP.NE.AND P0, PT, R8, RZ, PT ;  /* 0x000000ff0800720c */ /* 0x010fc80003f05270 */
[----:B-1----:R-:W-:Y:S01]  /*9250*/  SEL R0, R8, c[0x0][0x3d4], P0 ;  /* 0x0000f50008007a07 */ /* 0x002fe20000000000 */
[----:B------:R-:W-:Y:S05]  /*9260*/  @P2 BRA `(.L_x_50) ;  /* 0x0000004000002947 */ /* 0x000fea0003800000 */
[----:B--2---:R-:W-:Y:S05]  /*9270*/  @!P1 BRA `(.L_x_50) ;  /* 0x0000003000009947 */ /* 0x004fea0003800000 */
[----:B-----5:R1:W2:Y:S04]  /*9280*/  LDG.E R12, [R6.64] ;  /* 0x00000006060c7981 */ /* 0x0202a8000c1e1900 */
[----:B-1----:R-:W2:Y:S02]  /*9290*/  LDG.E R6, [R6.64+0x4] ;  /* 0x0000040606067981 */ /* 0x002ea4000c1e1900 */
[----:B--2---:R-:W-:Y:S02]  /*92a0*/  IADD3 R12, -R12, R6, RZ ;  /* 0x000000060c0c7210 */ /* 0x004fe40007ffe1ff */
.L_x_50:
[----:B--2---:R-:W2:Y:S04]  /*92b0*/  LDL R3, [R1+0x3c] ;  /* 0x00003c0001037983 */ /* 0x004ea80000100800 */
[----:B------:R-:W3:Y:S01]  /*92c0*/  LDL R13, [R1+0xc] ;  /* 0x00000c00010d7983 */ /* 0x000ee20000100800 */
[----:B------:R-:W-:Y:S01]  /*92d0*/  IMAD.MOV.U32 R10, RZ, RZ, 0x368 ;  /* 0x00000368ff0a7424 */ /* 0x000fe200078e00ff */
[----:B------:R-:W-:Y:S01]  /*92e0*/  ISETP.GT.AND P3, PT, R0, 0x1, PT ;  /* 0x000000010000780c */ /* 0x000fe20003f64270 */
[----:B------:R-:W-:Y:S01]  /*92f0*/  IMAD.MOV.U32 R0, RZ, RZ, c[0x0][0x4e8] ;  /* 0x00013a00ff007624 */ /* 0x000fe200078e00ff */
[----:B------:R-:W4:Y:S01]  /*9300*/  LDL R22, [R1+0x38] ;  /* 0x0000380001167983 */ /* 0x000f220000100800 */
[----:B------:R-:W-:-:S02]  /*9310*/  ISETP.NE.U32.AND P0, PT, RZ, c[0x0][0x500], PT ;  /* 0x00014000ff007a0c */ /* 0x000fc40003f05070 */
[----:B------:R-:W-:Y:S02]  /*9320*/  SEL R10, R10, 0x328, P3 ;  /* 0x000003280a0a7807 */ /* 0x000fe40001800000 */
[----:B------:R-:W-:Y:S02]  /*9330*/  ISETP.NE.AND.EX P0, PT, RZ, c[0x0][0x504], PT, P0 ;  /* 0x00014100ff007a0c */ /* 0x000fe40003f05300 */
[----:B------:R-:W1:Y:S01]  /*9340*/  LDC.64 R6, c[0x0][R10+0x170] ;  /* 0x00005c000a067b82 */ /* 0x000e620000000a00 */
[----:B------:R-:W-:Y:S02]  /*9350*/  ISETP.NE.AND P2, PT, R0, 0x1, PT ;  /* 0x000000010000780c */ /* 0x000fe40003f45270 */
[----:B------:R-:W-:Y:S02]  /*9360*/  SEL R0, R228, RZ, !P0 ;  /* 0x000000ffe4007207 */ /* 0x000fe40004000000 */
[----:B------:R-:W-:-:S03]  /*9370*/  SEL R5, R251, RZ, !P0 ;  /* 0x000000fffb057207 */ /* 0x000fc60004000000 */
[----:B------:R-:W1:Y:S08]  /*9380*/  LDC.64 R14, c[0x0][R10+0x168] ;  /* 0x00005a000a0e7b82 */ /* 0x000e700000000a00 */
[----:B------:R1:W2:Y:S08]  /*9390*/  LDC.64 R18, c[0x0][R10+0x178] ;  /* 0x00005e000a127b82 */ /* 0x0002b00000000a00 */
[----:B------:R1:W2:Y:S01]  /*93a0*/  LDC.64 R16, c[0x0][R10+0x160] ;  /* 0x000058000a107b82 */ /* 0x0002a20000000a00 */
[----:B------:R-:W1:Y:S02]  /*93b0*/  S2R R23, SR_TID.X ;  /* 0x0000000000177919 */ /* 0x000e640000002100 */
[----:B-1----:R-:W-:-:S04]  /*93c0*/  IMAD R4, R7, R0, RZ ;  /* 0x0000000007047224 */ /* 0x002fc800078e02ff */
[C---:B------:R-:W-:Y:S02]  /*93d0*/  IMAD R11, R6.reuse, R5, R4 ;  /* 0x00000005060b7224 */ /* 0x040fe400078e0204 */
[----:B------:R-:W-:-:S04]  /*93e0*/  IMAD.WIDE.U32 R6, R6, R0, RZ ;  /* 0x0000000006067225 */ /* 0x000fc800078e00ff */
[----:B------:R-:W-:-:S04]  /*93f0*/  IMAD.WIDE.U32 R8, R14, R234, RZ ;  /* 0x000000ea0e087225 */ /* 0x000fc800078e00ff */
[----:B------:R-:W-:Y:S01]  /*9400*/  IMAD R10, R15, R234, RZ ;  /* 0x000000ea0f0a7224 */ /* 0x000fe200078e02ff */
[--C-:B-----5:R-:W-:Y:S02]  /*9410*/  IADD3 R14, P1, P0, R6, R8, R2.reuse ;  /* 0x00000008060e7210 */ /* 0x120fe4000783e002 */
[----:B------:R-:W-:Y:S02]  /*9420*/  SHF.R.S32.HI R6, RZ, 0x1f, R2 ;  /* 0x0000001fff067819 */ /* 0x000fe40000011402 */
[----:B------:R-:W-:-:S04]  /*9430*/  SHF.R.S32.HI R15, RZ, 0x1f, R23 ;  /* 0x0000001fff0f7819 */ /* 0x000fc80000011417 */
[----:B------:R-:W-:-:S04]  /*9440*/  LEA.HI R15, R15, R23, RZ, 0x5 ;  /* 0x000000170f0f7211 */ /* 0x000fc800078f28ff */
[----:B------:R-:W-:-:S05]  /*9450*/  LOP3.LUT R15, R15, 0xffffffe0, RZ, 0xc0, !PT ;  /* 0xffffffe00f0f7812 */ /* 0x000fca00078ec0ff */
[----:B------:R-:W-:Y:S02]  /*9460*/  IMAD.IADD R15, R23, 0x1, -R15 ;  /* 0x00000001170f7824 */ /* 0x000fe400078e0a0f */
[----:B--2---:R-:W-:-:S04]  /*9470*/  IMAD R3, R225, 0x80, R3 ;  /* 0x00000080e1037824 */ /* 0x004fc800078e0203 */
[----:B------:R-:W-:-:S04]  /*9480*/  @P2 IMAD.HI.U32 R5, R3, c[0x0][0x4ec], RZ ;  /* 0x00013b0003052a27 */ /* 0x000fc800078e00ff */
[----:B------:R-:W-:Y:S01]  /*9490*/  IMAD.MOV.U32 R4, RZ, RZ, R3 ;  /* 0x000000ffff047224 */ /* 0x000fe200078e0003 */
[----:B------:R-:W-:Y:S02]  /*94a0*/  @P2 SHF.R.U32.HI R4, RZ, c[0x0][0x4f0], R5 ;  /* 0x00013c00ff042a19 */ /* 0x000fe40000011605 */
[----:B---3--:R-:W-:Y:S01]  /*94b0*/  SEL R5, R13, RZ, P3 ;  /* 0x000000ff0d057207 */ /* 0x008fe20001800000 */
[----:B------:R-:W-:Y:S02]  /*94c0*/  IMAD.IADD R13, R7, 0x1, R11 ;  /* 0x00000001070d7824 */ /* 0x000fe400078e020b */
[----:B------:R-:W-:Y:S02]  /*94d0*/  IMAD.IADD R7, R9, 0x1, R10 ;  /* 0x0000000109077824 */ /* 0x000fe400078e020a */
[----:B------:R-:W-:Y:S02]  /*94e0*/  IMAD.MOV R10, RZ, RZ, -R4 ;  /* 0x000000ffff0a7224 */ /* 0x000fe400078e0a04 */
[----:B------:R-:W-:-:S02]  /*94f0*/  IMAD R11, R19, R5, RZ ;  /* 0x00000005130b7224 */ /* 0x000fc400078e02ff */
[----:B------:R-:W-:Y:S01]  /*9500*/  IMAD.WIDE.U32 R8, R18, R5, RZ ;  /* 0x0000000512087225 */ /* 0x000fe200078e00ff */
[----:B------:R-:W-:-:S03]  /*9510*/  IADD3.X R13, R13, R7, R6, P1, P0 ;  /* 0x000000070d0d7210 */ /* 0x000fc60000fe0406 */
[----:B------:R-:W-:Y:S01]  /*9520*/  IMAD R5, R10, c[0x0][0x4e8], R3 ;  /* 0x00013a000a057a24 */ /* 0x000fe200078e0203 */
[----:B------:R-:W-:Y:S01]  /*9530*/  IADD3 R8, P1, P0, R4, R14, R8 ;  /* 0x0000000e04087210 */ /* 0x000fe2000783e008 */
[----:B------:R-:W-:Y:S01]  /*9540*/  IMAD.IADD R11, R9, 0x1, R11 ;  /* 0x00000001090b7824 */ /* 0x000fe200078e020b */
[----:B------:R-:W-:Y:S01]  /*9550*/  SHF.R.S32.HI R7, RZ, 0x1f, R4 ;  /* 0x0000001fff077819 */ /* 0x000fe20000011404 */
[----:B------:R-:W-:Y:S01]  /*9560*/  IMAD R4, R17, R5, RZ ;  /* 0x0000000511047224 */ /* 0x000fe200078e02ff */
[----:B------:R-:W-:Y:S02]  /*9570*/  SHF.R.S32.HI R10, RZ, 0x1f, R5 ;  /* 0x0000001fff0a7819 */ /* 0x000fe40000011405 */
[----:B------:R-:W-:Y:S01]  /*9580*/  IADD3.X R9, R7, R13, R11, P1, P0 ;  /* 0x0000000d07097210 */ /* 0x000fe20000fe040b */
[----:B------:R-:W-:Y:S02]  /*9590*/  IMAD.MOV.U32 R11, RZ, RZ, c[0x0][0x4a8] ;  /* 0x00012a00ff0b7624 */ /* 0x000fe400078e00ff */
[----:B------:R-:W-:-:S02]  /*95a0*/  IMAD R7, R16, R10, R4 ;  /* 0x0000000a10077224 */ /* 0x000fc400078e0204 */
[----:B------:R-:W-:Y:S01]  /*95b0*/  IMAD.WIDE.U32 R4, R16, R5, R8 ;  /* 0x0000000510047225 */ /* 0x000fe200078e0008 */
[----:B------:R-:W-:-:S03]  /*95c0*/  SEL R8, R11, c[0x0][0x450], P3 ;  /* 0x000114000b087a07 */ /* 0x000fc60001800000 */
[----:B------:R-:W-:Y:S01]  /*95d0*/  IMAD.MOV.U32 R9, RZ, RZ, c[0x0][0x4ac] ;  /* 0x00012b00ff097624 */ /* 0x000fe200078e00ff */
[----:B------:R-:W-:Y:S01]  /*95e0*/  LEA R8, P0, R4, R8, 0x2 ;  /* 0x0000000804087211 */ /* 0x000fe200078010ff */
[----:B------:R-:W-:-:S03]  /*95f0*/  IMAD.IADD R5, R5, 0x1, R7 ;  /* 0x0000000105057824 */ /* 0x000fc600078e0207 */
[----:B------:R-:W-:-:S04]  /*9600*/  SEL R9, R9, c[0x0][0x454], P3 ;  /* 0x0001150009097a07 */ /* 0x000fc80001800000 */
[----:B------:R-:W-:Y:S01]  /*9610*/  LEA.HI.X R4, R4, R9, R5, 0x2, P0 ;  /* 0x0000000904047211 */ /* 0x000fe200000f1405 */
[----:B------:R-:W-:Y:S01]  /*9620*/  SHFL.IDX PT, R10, R8, RZ, 0x1c1f ;  /* 0x001c1fff080a7589 */ /* 0x000fe200000e0000 */
[----:B----4-:R-:W-:-:S03]  /*9630*/  IMAD R5, R225, 0x80, R22 ;  /* 0x00000080e1057824 */ /* 0x010fc600078e0216 */
[----:B------:R-:W1:Y:S04]  /*9640*/  SHFL.IDX PT, R11, R4, RZ, 0x1c1f ;  /* 0x001c1fff040b7589 */ /* 0x000e6800000e0000 */
[----:B------:R-:W-:Y:S04]  /*9650*/  SHFL.IDX PT, R8, R8, 0x1, 0x1c1f ;  /* 0x003c1f0008087f89 */ /* 0x000fe800000e0000 */
[----:B------:R2:W3:Y:S01]  /*9660*/  SHFL.IDX PT, R9, R4, 0x1, 0x1c1f ;  /* 0x003c1f0004097f89 */ /* 0x0004e200000e0000 */
[----:B------:R-:W-:Y:S02]  /*9670*/  LOP3.LUT P0, RZ, R15, 0x3, RZ, 0xc0, !PT ;  /* 0x000000030fff7812 */ /* 0x000fe4000780c0ff */
[----:B------:R-:W-:Y:S01]  /*9680*/  IADD3 R7, R5, 0x8, RZ ;  /* 0x0000000805077810 */ /* 0x000fe20007ffe0ff */
[----:B--2---:R-:W-:-:S05]  /*9690*/  IMAD R4, R12, c[0x0][0x4e8], RZ ;  /* 0x00013a000c047a24 */ /* 0x004fca00078e02ff */
[-C--:B------:R-:W-:Y:S02]  /*96a0*/  ISETP.GE.OR P1, PT, R5, R4.reuse, P0 ;  /* 0x000000040500720c */ /* 0x080fe40000726670 */
[----:B------:R-:W-:-:S11]  /*96b0*/  ISETP.GE.OR P0, PT, R7, R4, P0 ;  /* 0x000000040700720c */ /* 0x000fd60000706670 */
[----:B-1----:R1:W-:Y:S01]  /*96c0*/  @!P1 ST.E [R10.64], R21 ;  /* 0x000000150a009985 */ /* 0x0023e2000c101906 */
[----:B------:R-:W-:-:S03]  /*96d0*/  ISETP.GE.AND P1, PT, R5, R4, PT ;  /* 0x000000040500720c */ /* 0x000fc60003f26270 */
[----:B---3--:R1:W-:Y:S01]  /*96e0*/  @!P0 ST.E [R8.64], R20 ;  /* 0x0000001408008985 */ /* 0x0083e2000c101906 */
[----:B------:R-:W-:Y:S01]  /*96f0*/  ISETP.GE.AND P0, PT, R7, R4, PT ;  /* 0x000000040700720c */ /* 0x000fe20003f06270 */
[----:B------:R-:W-:Y:S05]  /*9700*/  @P3 BRA `(.L_x_51) ;  /* 0x0000085000003947 */ /* 0x000fea0003800000 */
[----:B------:R-:W2:Y:S01]  /*9710*/  LDL R15, [R1+0x30] ;  /* 0x00003000010f7983 */ /* 0x000ea20000100800 */
[----:B------:R-:W-:Y:S01]  /*9720*/  IMAD R3, R6, c[0x0][0x3a0], RZ ;  /* 0x0000e80006037a24 */ /* 0x000fe200078e02ff */
[----:B-1----:R-:W-:Y:S01]  /*9730*/  SHF.R.S32.HI R8, RZ, 0x1f, R0 ;  /* 0x0000001fff087819 */ /* 0x002fe20000011400 */
[C---:B------:R-:W-:Y:S01]  /*9740*/  IMAD.WIDE.U32 R6, R2.reuse, c[0x0][0x3a0], RZ ;  /* 0x0000e80002067a25 */ /* 0x040fe200078e00ff */
[----:B------:R1:W3:Y:S03]  /*9750*/  LDS.128 R24, [R195+0x80] ;  /* 0x00008000c3187984 */ /* 0x0002e60000000c00 */
[----:B------:R-:W-:Y:S01]  /*9760*/  IMAD R2, R2, c[0x0][0x3a4], R3 ;  /* 0x0000e90002027a24 */ /* 0x000fe200078e0203 */
[----:B------:R1:W4:Y:S04]  /*9770*/  LDS.128 R36, [R195+0x1080] ;  /* 0x00108000c3247984 */ /* 0x0003280000000c00 */
[----:B------:R-:W-:Y:S01]  /*9780*/  IADD3 R3, R7, R2, RZ ;  /* 0x0000000207037210 */ /* 0x000fe20007ffe0ff */
[----:B------:R1:W1:Y:S01]  /*9790*/  LDS.128 R48, [R195+0x2080] ;  /* 0x00208000c3307984 */ /* 0x0002620000000c00 */
[----:B------:R-:W-:-:S03]  /*97a0*/  MOV R2, R6 ;  /* 0x0000000600027202 */ /* 0x000fc60000000f00 */
[----:B------:R1:W1:Y:S02]  /*97b0*/  LDS.128 R56, [R195+0x3080] ;  /* 0x00308000c3387984 */ /* 0x0002640000000c00 */
[----:B------:R-:W-:Y:S02]  /*97c0*/  IMAD.WIDE.U32 R6, R234, c[0x0][0x3e8], R2 ;  /* 0x0000fa00ea067a25 */ /* 0x000fe400078e0002 */
[----:B------:R1:W1:Y:S02]  /*97d0*/  LDS.128 R20, [R195+0x4080] ;  /* 0x00408000c3147984 */ /* 0x0002640000000c00 */
[----:B------:R-:W-:Y:S02]  /*97e0*/  IMAD R3, R8, c[0x0][0x3f0], RZ ;  /* 0x0000fc0008037a24 */ /* 0x000fe400078e02ff */
[----:B------:R1:W1:Y:S01]  /*97f0*/  LDS.128 R32, [R195+0x5080] ;  /* 0x00508000c3207984 */ /* 0x0002620000000c00 */
[----:B------:R-:W-:-:S03]  /*9800*/  IMAD R7, R234, c[0x0][0x3ec], R7 ;  /* 0x0000fb00ea077a24 */ /* 0x000fc600078e0207 */
[----:B------:R1:W1:Y:S01]  /*9810*/  LDS.128 R44, [R195+0x6080] ;  /* 0x00608000c32c7984 */ /* 0x0002620000000c00 */
[----:B------:R-:W-:-:S03]  /*9820*/  IMAD.WIDE.U32 R6, R0, c[0x0][0x3f0], R6 ;  /* 0x0000fc0000067a25 */ /* 0x000fc600078e0006 */
[----:B------:R1:W1:Y:S04]  /*9830*/  LDS.128 R52, [R195+0x7080] ;  /* 0x00708000c3347984 */ /* 0x0002680000000c00 */
[----:B------:R1:W1:Y:S04]  /*9840*/  LDS.128 R16, [R195+0x8080] ;  /* 0x00808000c3107984 */ /* 0x0002680000000c00 */
[----:B------:R1:W1:Y:S04]  /*9850*/  LDS.128 R28, [R195+0x9080] ;  /* 0x00908000c31c7984 */ /* 0x0002680000000c00 */
[----:B------:R1:W1:Y:S04]  /*9860*/  LDS.128 R40, [R195+0xa080] ;  /* 0x00a08000c3287984 */ /* 0x0002680000000c00 */
[----:B------:R1:W1:Y:S04]  /*9870*/  LDS.128 R60, [R195+0xb080] ;  /* 0x00b08000c33c7984 */ /* 0x0002680000000c00 */
[----:B------:R-:W5:Y:S02]  /*9880*/  S2R R10, SR_TID.X ;  /* 0x00000000000a7919 */ /* 0x000f640000002100 */
[----:B-----5:R-:W-:-:S04]  /*9890*/  SHF.R.S32.HI R9, RZ, 0x1f, R10 ;  /* 0x0000001fff097819 */ /* 0x020fc8000001140a */
[----:B------:R-:W-:-:S04]  /*98a0*/  LEA.HI R9, R9, R10, RZ, 0x3 ;  /* 0x0000000a09097211 */ /* 0x000fc800078f18ff */
[----:B------:R-:W-:-:S04]  /*98b0*/  SHF.R.S32.HI R9, RZ, 0x3, R9 ;  /* 0x00000003ff097819 */ /* 0x000fc80000011409 */
[C---:B------:R-:W-:Y:S02]  /*98c0*/  LEA R11, R225.reuse, R9, 0x7 ;  /* 0x00000009e10b7211 */ /* 0x040fe400078e38ff */
[----:B--2---:R-:W-:-:S04]  /*98d0*/  LEA R5, R225, R15, 0x7 ;  /* 0x0000000fe1057211 */ /* 0x004fc800078e38ff */
[----:B------:R-:W-:Y:S01]  /*98e0*/  MOV R2, R5 ;  /* 0x0000000500027202 */ /* 0x000fe20000000f00 */
[----:B------:R-:W-:-:S05]  /*98f0*/  @P2 IMAD.HI.U32 R8, R5, c[0x0][0x4ec], RZ ;  /* 0x00013b0005082a27 */ /* 0x000fca00078e00ff */
[----:B------:R-:W-:Y:S01]  /*9900*/  @P2 SHF.R.U32.HI R2, RZ, c[0x0][0x4f0], R8 ;  /* 0x00013c00ff022a19 */ /* 0x000fe20000011608 */
[----:B------:R-:W-:-:S03]  /*9910*/  IMAD R8, R0, c[0x0][0x3f4], R3 ;  /* 0x0000fd0000087a24 */ /* 0x000fc600078e0203 */
[----:B------:R-:W-:Y:S02]  /*9920*/  SHF.R.S32.HI R3, RZ, 0x1f, R2 ;  /* 0x0000001fff037819 */ /* 0x000fe40000011402 */
[----:B------:R-:W-:Y:S02]  /*9930*/  IADD3 R0, -R2, RZ, RZ ;  /* 0x000000ff02007210 */ /* 0x000fe40007ffe1ff */
[----:B------:R-:W-:Y:S01]  /*9940*/  IADD3 R7, R7, R8, RZ ;  /* 0x0000000807077210 */ /* 0x000fe20007ffe0ff */
[----:B------:R-:W-:Y:S02]  /*9950*/  IMAD R3, R3, c[0x0][0x3e0], RZ ;  /* 0x0000f80003037a24 */ /* 0x000fe400078e02ff */
[----:B------:R-:W-:Y:S02]  /*9960*/  IMAD R0, R0, c[0x0][0x4e8], R5 ;  /* 0x00013a0000007a24 */ /* 0x000fe400078e0205 */
[C---:B------:R-:W-:Y:S02]  /*9970*/  IMAD R8, R2.reuse, c[0x0][0x3e4], R3 ;  /* 0x0000f90002087a24 */ /* 0x040fe400078e0203 */
[----:B------:R-:W-:Y:S01]  /*9980*/  IMAD.WIDE.U32 R2, R2, c[0x0][0x3e0], R6 ;  /* 0x0000f80002027a25 */ /* 0x000fe200078e0006 */
[----:B------:R-:W-:-:S04]  /*9990*/  SHF.R.S32.HI R5, RZ, 0x1f, R0 ;  /* 0x0000001fff057819 */ /* 0x000fc80000011400 */
[----:B------:R-:W-:Y:S01]  /*99a0*/  IADD3 R3, R3, R8, RZ ;  /* 0x0000000803037210 */ /* 0x000fe20007ffe0ff */
[----:B------:R-:W-:-:S04]  /*99b0*/  IMAD R5, R5, c[0x0][0x3d8], RZ ;  /* 0x0000f60005057a24 */ /* 0x000fc800078e02ff */
[----:B------:R-:W-:-:S04]  /*99c0*/  IMAD.WIDE.U32 R2, R0, c[0x0][0x3d8], R2 ;  /* 0x0000f60000027a25 */ /* 0x000fc800078e0002 */
[----:B------:R-:W-:Y:S01]  /*99d0*/  IMAD R0, R0, c[0x0][0x3dc], R5 ;  /* 0x0000f70000007a24 */ /* 0x000fe200078e0205 */
[----:B------:R-:W-:-:S04]  /*99e0*/  LEA R13, P0, R2, c[0x0][0x380], 0x1 ;  /* 0x0000e000020d7a11 */ /* 0x000fc800078008ff */
[----:B------:R-:W-:-:S04]  /*99f0*/  IADD3 R0, R3, R0, RZ ;  /* 0x0000000003007210 */ /* 0x000fc80007ffe0ff */
[----:B------:R-:W-:Y:S01]  /*9a00*/  LEA.HI.X R12, R2, c[0x0][0x384], R0, 0x1, P0 ;  /* 0x0000e100020c7a11 */ /* 0x000fe200000f0c00 */
[----:B------:R-:W-:Y:S05]  /*9a10*/  BRA.DIV ~URZ, `(.L_x_52) ;  /* 0x000039027f007947 */ /* 0x000fea000b800000 */
[----:B-1-34-:R1:W2:Y:S02]  /*9a20*/  SHFL.IDX PT, R10, R12, RZ, 0x181f ;  /* 0x00181fff0c0a7589 */ /* 0x01a2a400000e0000 */
.L_x_115:
[----:B------:R-:W-:Y:S05]  /*9a30*/  BRA.DIV ~URZ, `(.L_x_53) ;  /* 0x000039527f007947 */ /* 0x000fea000b800000 */
[----:B------:R3:W4:Y:S02]  /*9a40*/  SHFL.IDX PT, R0, R13, RZ, 0x181f ;  /* 0x00181fff0d007589 */ /* 0x00072400000e0000 */
.L_x_116:
[----:B------:R-:W-:Y:S01]  /*9a50*/  ISETP.GE.AND P0, PT, R11, R4, PT ;  /* 0x000000040b00720c */ /* 0x000fe20003f06270 */
[----:B------:R-:W-:-:S12]  /*9a60*/  BSSY B0, `(.L_x_54) ;  /* 0x000000f000007945 */ /* 0x000fd80003800000 */
[----:B------:R-:W-:Y:S05]  /*9a70*/  @P0 BRA `(.L_x_55) ;  /* 0x000000d000000947 */ /* 0x000fea0003800000 */
[----:B------:R-:W5:Y:S01]  /*9a80*/  LDL R5, [R1] ;  /* 0x0000000001057983 */ /* 0x000f620000100800 */
[----:B------:R-:W-:Y:S02]  /*9a90*/  ISETP.GE.AND P5, PT, R220, c[0x0][0x3c8], PT ;  /* 0x0000f200dc007a0c */ /* 0x000fe40003fa6270 */
[----:B------:R-:W-:Y:S02]  /*9aa0*/  ISETP.GE.AND P4, PT, R222, c[0x0][0x3c8], PT ;  /* 0x0000f200de007a0c */ /* 0x000fe40003f86270 */
[----:B------:R-:W-:-:S09]  /*9ab0*/  ISETP.GE.AND P3, PT, R223, c[0x0][0x3c8], PT ;  /* 0x0000f200df007a0c */ /* 0x000fd20003f66270 */
[-C--:B----4-:R-:W-:Y:S02]  /*9ac0*/  @!P5 LEA R8, P2, R220, R0.reuse, 0x1 ;  /* 0x00000000dc08d211 */ /* 0x090fe400078408ff */
[-C--:B------:R-:W-:Y:S02]  /*9ad0*/  @!P4 LEA R6, P1, R222, R0.reuse, 0x1 ;  /* 0x00000000de06c211 */ /* 0x080fe400078208ff */
[C---:B------:R-:W-:Y:S02]  /*9ae0*/  @!P3 LEA R2, P0, R223.reuse, R0, 0x1 ;  /* 0x00000000df02b211 */ /* 0x040fe400078008ff */
[-C--:B--2---:R-:W-:Y:S02]  /*9af0*/  @!P5 LEA.HI.X R9, R220, R10.reuse, R221, 0x1, P2 ;  /* 0x0000000adc09d211 */ /* 0x084fe400010f0cdd */
[----:B------:R-:W-:-:S03]  /*9b00*/  @!P3 LEA.HI.X R3, R223, R10, R252, 0x1, P0 ;  /* 0x0000000adf03b211 */ /* 0x000fc600000f0cfc */
[----:B------:R2:W-:Y:S01]  /*9b10*/  @!P5 ST.E.128 [R8.64], R24 ;  /* 0x000000180800d985 */ /* 0x0005e2000c101d06 */
[----:B-----5:R-:W-:-:S05]  /*9b20*/  @!P4 LEA.HI.X R7, R222, R10, R5, 0x1, P1 ;  /* 0x0000000ade07c211 */ /* 0x020fca00008f0c05 */
[----:B------:R2:W-:Y:S04]  /*9b30*/  @!P4 ST.E.128 [R6.64], R20 ;  /* 0x000000140600c985 */ /* 0x0005e8000c101d06 */
[----:B------:R2:W-:Y:S02]  /*9b40*/  @!P3 ST.E.128 [R2.64], R16 ;  /* 0x000000100200b985 */ /* 0x0005e4000c101d06 */
.L_x_55:
[----:B------:R-:W-:Y:S05]  /*9b50*/  BSYNC B0 ;  /* 0x0000000000007941 */ /* 0x000fea0003800000 */
.L_x_54:
[----:B------:R-:W-:Y:S05]  /*9b60*/  BRA.DIV ~URZ, `(.L_x_56) ;  /* 0x000038827f007947 */ /* 0x000fea000b800000 */
[----:B--2---:R2:W1:Y:S04]  /*9b70*/  SHFL.IDX PT, R10, R12, 0x1, 0x181f ;  /* 0x00381f000c0a7f89 */ /* 0x00446800000e0000 */
[----:B----4-:R2:W4:Y:S02]  /*9b80*/  SHFL.IDX PT, R0, R13, 0x1, 0x181f ;  /* 0x00381f000d007f89 */ /* 0x01052400000e0000 */
.L_x_117:
[----:B------:R-:W-:Y:S01]  /*9b90*/  IADD3 R2, R11, 0x20, RZ ;  /* 0x000000200b027810 */ /* 0x000fe20007ffe0ff */
[----:B------:R-:W-:Y:S03]  /*9ba0*/  BSSY B0, `(.L_x_57) ;  /* 0x0000010000007945 */ /* 0x000fe60003800000 */
[----:B------:R-:W-:-:S13]  /*9bb0*/  ISETP.GE.AND P0, PT, R2, R4, PT ;  /* 0x000000040200720c */ /* 0x000fda0003f06270 */
        /* <DEDUP_REMOVED lines=8> */
[-C--:B-1----:R-:W-:Y:S02]  /*9c40*/  @!P2 LEA.HI.X R9, R220, R10.reuse, R221, 0x1, P5 ;  /* 0x0000000adc09a211 */ /* 0x082fe400028f0cdd */
[----:B------:R-:W-:-:S03]  /*9c50*/  @!P0 LEA.HI.X R3, R223, R10, R252, 0x1, P3 ;  /* 0x0000000adf038211 */ /* 0x000fc600018f0cfc */
[----:B------:R1:W-:Y:S01]  /*9c60*/  @!P2 ST.E.128 [R8.64], R36 ;  /* 0x000000240800a985 */ /* 0x0003e2000c101d06 */
[----:B-----5:R-:W-:-:S05]  /*9c70*/  @!P1 LEA.HI.X R7, R222, R10, R5, 0x1, P4 ;  /* 0x0000000ade079211 */ /* 0x020fca00020f0c05 */
[----:B------:R1:W-:Y:S04]  /*9c80*/  @!P1 ST.E.128 [R6.64], R32 ;  /* 0x0000002006009985 */ /* 0x0003e8000c101d06 */
[----:B------:R1:W-:Y:S02]  /*9c90*/  @!P0 ST.E.128 [R2.64], R28 ;  /* 0x0000001c02008985 */ /* 0x0003e4000c101d06 */
.L_x_58:
[----:B------:R-:W-:Y:S05]  /*9ca0*/  BSYNC B0 ;  /* 0x0000000000007941 */ /* 0x000fea0003800000 */
.L_x_57:
[----:B------:R-:W-:Y:S05]  /*9cb0*/  BRA.DIV ~URZ, `(.L_x_59) ;  /* 0x000037f27f007947 */ /* 0x000fea000b800000 */
[----:B-1----:R1:W2:Y:S02]  /*9cc0*/  SHFL.IDX PT, R10, R12, 0x2, 0x181f ;  /* 0x00581f000c0a7f89 */ /* 0x0022a400000e0000 */
.L_x_118:
[----:B------:R-:W-:Y:S05]  /*9cd0*/  BRA.DIV ~URZ, `(.L_x_60) ;  /* 0x000038427f007947 */ /* 0x000fea000b800000 */
[----:B----4-:R4:W1:Y:S02]  /*9ce0*/  SHFL.IDX PT, R0, R13, 0x2, 0x181f ;  /* 0x00581f000d007f89 */ /* 0x01086400000e0000 */
.L_x_119:
        /* <DEDUP_REMOVED lines=8> */
[-C--:B-1----:R-:W-:Y:S02]  /*9d70*/  @!P2 LEA R8, P5, R220, R0.reuse, 0x1 ;  /* 0x00000000dc08a211 */ /* 0x082fe400078a08ff */
        /* <DEDUP_REMOVED lines=8> */
.L_x_62:
[----:B------:R-:W-:Y:S05]  /*9e00*/  BSYNC B0 ;  /* 0x0000000000007941 */ /* 0x000fea0003800000 */
.L_x_61:
[----:B------:R-:W-:Y:S05]  /*9e10*/  BRA.DIV ~URZ, `(.L_x_63) ;  /* 0x000037627f007947 */ /* 0x000fea000b800000 */
[----:B-1----:R1:W3:Y:S04]  /*9e20*/  SHFL.IDX PT, R6, R12, 0x3, 0x181f ;  /* 0x00781f000c067f89 */ /* 0x0022e800000e0000 */
[----:B------:R1:W4:Y:S02]  /*9e30*/  SHFL.IDX PT, R0, R13, 0x3, 0x181f ;  /* 0x00781f000d007f89 */ /* 0x00032400000e0000 */
.L_x_120:
[----:B------:R-:W-:-:S04]  /*9e40*/  IADD3 R2, R11, 0x60, RZ ;  /* 0x000000600b027810 */ /* 0x000fc80007ffe0ff */
[----:B------:R-:W-:-:S13]  /*9e50*/  ISETP.GE.AND P0, PT, R2, R4, PT ;  /* 0x000000040200720c */ /* 0x000fda0003f06270 */
[----:B------:R-:W-:Y:S05]  /*9e60*/  @P0 BRA `(.L_x_64) ;  /* 0x000020e000000947 */ /* 0x000fea0003800000 */
[----:B------:R-:W5:Y:S01]  /*9e70*/  LDL R7, [R1] ;  /* 0x0000000001077983 */ /* 0x000f620000100800 */
[----:B------:R-:W-:Y:S02]  /*9e80*/  ISETP.GE.AND P1, PT, R220, c[0x0][0x3c8], PT ;  /* 0x0000f200dc007a0c */ /* 0x000fe40003f26270 */
[----:B------:R-:W-:-:S11]  /*9e90*/  ISETP.GE.AND P0, PT, R222, c[0x0][0x3c8], PT ;  /* 0x0000f200de007a0c */ /* 0x000fd60003f06270 */
[-C--:B----4-:R-:W-:Y:S02]  /*9ea0*/  @!P1 LEA R4, P3, R220, R0.reuse, 0x1 ;  /* 0x00000000dc049211 */ /* 0x090fe400078608ff */
[----:B------:R-:W-:Y:S02]  /*9eb0*/  @!P0 LEA R2, P2, R222, R0, 0x1 ;  /* 0x00000000de028211 */ /* 0x000fe400078408ff */
[----:B---3--:R-:W-:-:S05]  /*9ec0*/  @!P1 LEA.HI.X R5, R220, R6, R221, 0x1, P3 ;  /* 0x00000006dc059211 */ /* 0x008fca00018f0cdd */
[----:B------:R3:W-:Y:S01]  /*9ed0*/  @!P1 ST.E.128 [R4.64], R56 ;  /* 0x0000003804009985 */ /* 0x0007e2000c101d06 */
[----:B-----5:R-:W-:-:S05]  /*9ee0*/  @!P0 LEA.HI.X R3, R222, R6, R7, 0x1, P2 ;  /* 0x00000006de038211 */ /* 0x020fca00010f0c07 */
[----:B------:R3:W-:Y:S01]  /*9ef0*/  @!P0 ST.E.128 [R2.64], R52 ;  /* 0x0000003402008985 */ /* 0x0007e2000c101d06 */
[----:B------:R-:W-:-:S13]  /*9f00*/  ISETP.GE.AND P0, PT, R223, c[0x0][0x3c8], PT ;  /* 0x0000f200df007a0c */ /* 0x000fda0003f06270 */
[----:B------:R-:W-:Y:S05]  /*9f10*/  @P0 BRA `(.L_x_64) ;  /* 0x0000203000000947 */ /* 0x000fea0003800000 */
[----:B---3--:R-:W-:-:S04]  /*9f20*/  LEA R2, P0, R223, R0, 0x1 ;  /* 0x00000000df027211 */ /* 0x008fc800078008ff */
[----:B------:R-:W-:-:S05]  /*9f30*/  LEA.HI.X R3, R223, R6, R252, 0x1, P0 ;  /* 0x00000006df037211 */ /* 0x000fca00000f0cfc */
[----:B------:R3:W-:Y:S01]  /*9f40*/  ST.E.128 [R2.64], R60 ;  /* 0x0000003c02007985 */ /* 0x0007e2000c101d06 */
[----:B------:R-:W-:Y:S05]  /*9f50*/  BRA `(.L_x_64) ;  /* 0x00001ff000007947 */ /* 0x000fea0003800000 */
.L_x_51:
[----:B------:R-:W2:Y:S01]  /*9f60*/  LDL.LU R7, [R1+0xc] ;  /* 0x00000c0001077983 */ /* 0x000ea20000300800 */
[----:B------:R-:W-:Y:S02]  /*9f70*/  IMAD R6, R6, c[0x0][0x408], RZ ;  /* 0x0001020006067a24 */ /* 0x000fe400078e02ff */
[----:B------:R-:W-:-:S04]  /*9f80*/  IMAD.WIDE.U32 R4, R2, c[0x0][0x408], RZ ;  /* 0x0001020002047a25 */ /* 0x000fc800078e00ff */
[----:B------:R-:W-:Y:S02]  /*9f90*/  IMAD R2, R2, c[0x0][0x40c], R6 ;  /* 0x0001030002027a24 */ /* 0x000fe400078e0206 */
[----:B------:R-:W-:-:S03]  /*9fa0*/  @P2 IMAD.HI.U32 R6, R3, c[0x0][0x4ec], RZ ;  /* 0x00013b0003062a27 */ /* 0x000fc600078e00ff */
[----:B------:R-:W-:Y:S02]  /*9fb0*/  IADD3 R5, R5, R2, RZ ;  /* 0x0000000205057210 */ /* 0x000fe40007ffe0ff */
[----:B------:R-:W-:-:S03]  /*9fc0*/  SHF.R.S32.HI R2, RZ, 0x1f, R0 ;  /* 0x0000001fff027819 */ /* 0x000fc60000011400 */
[----:B------:R-:W-:-:S04]  /*9fd0*/  IMAD.WIDE.U32 R4, R234, c[0x0][0x438], R4 ;  /* 0x00010e00ea047a25 */ /* 0x000fc800078e0004 */
[----:B------:R-:W-:Y:S02]  /*9fe0*/  IMAD R2, R2, c[0x0][0x440], RZ ;  /* 0x0001100002027a24 */ /* 0x000fe400078e02ff */
[----:B------:R-:W-:Y:S02]  /*9ff0*/  IMAD R5, R234, c[0x0][0x43c], R5 ;  /* 0x00010f00ea057a24 */ /* 0x000fe400078e0205 */
[C---:B------:R-:W-:Y:S02]  /*a000*/  IMAD R2, R0.reuse, c[0x0][0x444], R2 ;  /* 0x0001110000027a24 */ /* 0x040fe400078e0202 */
[----:B------:R-:W-:Y:S01]  /*a010*/  IMAD.WIDE.U32 R4, R0, c[0x0][0x440], R4 ;  /* 0x0001100000047a25 */ /* 0x000fe200078e0004 */
[----:B------:R-:W-:Y:S02]  /*a020*/  MOV R0, R3 ;  /* 0x0000000300007202 */ /* 0x000fe40000000f00 */
[----:B------:R-:W-:Y:S02]  /*a030*/  @P2 SHF.R.U32.HI R0, RZ, c[0x0][0x4f0], R6 ;  /* 0x00013c00ff002a19 */ /* 0x000fe40000011606 */
[----:B------:R-:W-:-:S02]  /*a040*/  IADD3 R5, R5, R2, RZ ;  /* 0x0000000205057210 */ /* 0x000fc40007ffe0ff */
[----:B------:R-:W-:Y:S02]  /*a050*/  SHF.R.S32.HI R2, RZ, 0x1f, R0 ;  /* 0x0000001fff027819 */ /* 0x000fe40000011400 */
[----:B------:R-:W-:-:S03]  /*a060*/  IADD3 R6, -R0, RZ, RZ ;  /* 0x000000ff00067210 */ /* 0x000fc60007ffe1ff */
[----:B------:R-:W-:Y:S02]  /*a070*/  IMAD R2, R2, c[0x0][0x430], RZ ;  /* 0x00010c0002027a24 */ /* 0x000fe400078e02ff */
[----:B------:R-:W-:Y:S02]  /*a080*/  IMAD R6, R6, c[0x0][0x4e8], R3 ;  /* 0x00013a0006067a24 */ /* 0x000fe400078e0203 */
[----:B--2---:R-:W-:-:S04]  /*a090*/  IMAD.WIDE.U32 R4, R7, c[0x0][0x448], R4 ;  /* 0x0001120007047a25 */ /* 0x004fc800078e0004 */
        /* <DEDUP_REMOVED lines=12> */
[----:B------:R2:W3:Y:S02]  /*a160*/  SHFL.IDX PT, R4, R27, RZ, 0x1c1f ;  /* 0x001c1fff1b047589 */ /* 0x0004e400000e0000 */
.L_x_121:
[----:B------:R-:W-:Y:S05]  /*a170*/  BRA.DIV ~URZ, `(.L_x_66) ;  /* 0x000035327f007947 */ /* 0x000fea000b800000 */
[----:B------:R4:W1:Y:S02]  /*a180*/  SHFL.IDX PT, R0, R28, RZ, 0x1c1f ;  /* 0x001c1fff1c007589 */ /* 0x00086400000e0000 */
.L_x_122:
[C---:B------:R-:W-:Y:S01]  /*a190*/  IADD3 R13, R233.reuse, 0x8, RZ ;  /* 0x00000008e90d7810 */ /* 0x040fe20007ffe0ff */
[----:B------:R-:W-:Y:S01]  /*a1a0*/  BSSY B0, `(.L_x_67) ;  /* 0x0000097000007945 */ /* 0x000fe20003800000 */
[C---:B------:R-:W-:Y:S02]  /*a1b0*/  IADD3 R12, R233.reuse, 0x10, RZ ;  /* 0x00000010e90c7810 */ /* 0x040fe40007ffe0ff */
[C---:B------:R-:W-:Y:S02]  /*a1c0*/  IADD3 R15, R233.reuse, 0x18, RZ ;  /* 0x00000018e90f7810 */ /* 0x040fe40007ffe0ff */
[C---:B------:R-:W-:Y:S02]  /*a1d0*/  IADD3 R14, R233.reuse, 0x20, RZ ;  /* 0x00000020e90e7810 */ /* 0x040fe40007ffe0ff */
[C---:B------:R-:W-:Y:S02]  /*a1e0*/  IADD3 R16, R233.reuse, 0x28, RZ ;  /* 0x00000028e9107810 */ /* 0x040fe40007ffe0ff */
[----:B------:R-:W-:-:S02]  /*a1f0*/  IADD3 R17, R233, 0x30, RZ ;  /* 0x00000030e9117810 */ /* 0x000fc40007ffe0ff */
[C---:B------:R-:W-:Y:S02]  /*a200*/  IADD3 R18, R233.reuse, 0x38, RZ ;  /* 0x00000038e9127810 */ /* 0x040fe40007ffe0ff */
[C---:B-1----:R-:W-:Y:S02]  /*a210*/  IADD3 R20, R233.reuse, 0x40, RZ ;  /* 0x00000040e9147810 */ /* 0x042fe40007ffe0ff */
[C---:B------:R-:W-:Y:S02]  /*a220*/  IADD3 R19, R233.reuse, 0x48, RZ ;  /* 0x00000048e9137810 */ /* 0x040fe40007ffe0ff */
[C---:B------:R-:W-:Y:S02]  /*a230*/  IADD3 R21, R233.reuse, 0x50, RZ ;  /* 0x00000050e9157810 */ /* 0x040fe40007ffe0ff */
[C---:B------:R-:W-:Y:S02]  /*a240*/  IADD3 R22, R233.reuse, 0x58, RZ ;  /* 0x00000058e9167810 */ /* 0x040fe40007ffe0ff */
[----:B------:R-:W-:-:S02]  /*a250*/  IADD3 R23, R233, 0x60, RZ ;  /* 0x00000060e9177810 */ /* 0x000fc40007ffe0ff */
[C---:B------:R-:W-:Y:S02]  /*a260*/  IADD3 R45, R233.reuse, 0x80, RZ ;  /* 0x00000080e92d7810 */ /* 0x040fe40007ffe0ff */
[C---:B------:R-:W-:Y:S02]  /*a270*/  IADD3 R25, R233.reuse, 0x68, RZ ;  /* 0x00000068e9197810 */ /* 0x040fe40007ffe0ff */
[C---:B------:R-:W-:Y:S02]  /*a280*/  IADD3 R24, R233.reuse, 0x70, RZ ;  /* 0x00000070e9187810 */ /* 0x040fe40007ffe0ff */
[----:B------:R-:W-:Y:S02]  /*a290*/  IADD3 R26, R233, 0x78, RZ ;  /* 0x00000078e91a7810 */ /* 0x000fe40007ffe0ff */
[----:B------:R-:W-:Y:S02]  /*a2a0*/  SHF.R.S32.HI R44, RZ, 0x1f, R45 ;  /* 0x0000001fff2c7819 */ /* 0x000fe4000001142d */
[----:B------:R-:W-:-:S02]  /*a2b0*/  SHF.R.S32.HI R30, RZ, 0x1f, R13 ;  /* 0x0000001fff1e7819 */ /* 0x000fc4000001140d */
[----:B------:R-:W-:Y:S02]  /*a2c0*/  SHF.R.S32.HI R29, RZ, 0x1f, R12 ;  /* 0x0000001fff1d7819 */ /* 0x000fe4000001140c */
[----:B------:R-:W-:Y:S02]  /*a2d0*/  SHF.R.S32.HI R32, RZ, 0x1f, R15 ;  /* 0x0000001fff207819 */ /* 0x000fe4000001140f */
[----:B------:R-:W-:Y:S02]  /*a2e0*/  SHF.R.S32.HI R31, RZ, 0x1f, R14 ;  /* 0x0000001fff1f7819 */ /* 0x000fe4000001140e */
[----:B------:R-:W-:Y:S02]  /*a2f0*/  SHF.R.S32.HI R33, RZ, 0x1f, R16 ;  /* 0x0000001fff217819 */ /* 0x000fe40000011410 */
        /* <DEDUP_REMOVED lines=9> */
[----:B------:R-:W-:Y:S01]  /*a390*/  SHF.R.S32.HI R43, RZ, 0x1f, R26 ;  /* 0x0000001fff2b7819 */ /* 0x000fe2000001141a */
[----:B------:R-:W-:Y:S05]  /*a3a0*/  @P1 BRA `(.L_x_68) ;  /* 0x0000076000001947 */ /* 0x000fea0003800000 */
[----:B------:R-:W-:Y:S02]  /*a3b0*/  ISETP.GE.AND P4, PT, R233, c[0x0][0x3c8], PT ;  /* 0x0000f200e9007a0c */ /* 0x000fe40003f86270 */
[----:B------:R-:W-:Y:S02]  /*a3c0*/  ISETP.GE.AND P2, PT, R13, c[0x0][0x3c8], PT ;  /* 0x0000f2000d007a0c */ /* 0x000fe40003f46270 */
[----:B------:R-:W-:Y:S02]  /*a3d0*/  ISETP.GE.AND P5, PT, R12, c[0x0][0x3c8], PT ;  /* 0x0000f2000c007a0c */ /* 0x000fe40003fa6270 */
[----:B------:R-:W-:Y:S02]  /*a3e0*/  ISETP.GE.AND P1, PT, R15, c[0x0][0x3c8], PT ;  /* 0x0000f2000f007a0c */ /* 0x000fe40003f26270 */
[----:B------:R-:W-:-:S02]  /*a3f0*/  ISETP.GE.AND P6, PT, R14, c[0x0][0x3c8], PT ;  /* 0x0000f2000e007a0c */ /* 0x000fc40003fc6270 */
[C---:B------:R-:W-:Y:S02]  /*a400*/  IADD3 R11, R233.reuse, 0x88, RZ ;  /* 0x00000088e90b7810 */ /* 0x040fe40007ffe0ff */
[C---:B------:R-:W-:Y:S01]  /*a410*/  IADD3 R5, R233.reuse, 0x90, RZ ;  /* 0x00000090e9057810 */ /* 0x040fe20007ffe0ff */
[----:B------:R-:W-:Y:S01]  /*a420*/  @!P4 IMAD.MOV.U32 R6, RZ, RZ, R0 ;  /* 0x000000ffff06c224 */ /* 0x000fe200078e0000 */
[----:B------:R-:W-:Y:S01]  /*a430*/  IADD3 R79, R233, 0x88, RZ ;  /* 0x00000088e94f7810 */ /* 0x000fe20007ffe0ff */
[----:B---3--:R-:W-:Y:S01]  /*a440*/  @!P4 IMAD.MOV.U32 R7, RZ, RZ, R4 ;  /* 0x000000ffff07c224 */ /* 0x008fe200078e0004 */
[----:B------:R-:W-:Y:S02]  /*a450*/  @!P2 LEA R2, P3, R13, R0, 0x2 ;  /* 0x000000000d02a211 */ /* 0x000fe400078610ff */
[----:B------:R-:W-:Y:S01]  /*a460*/  SHF.R.S32.HI R79, RZ, 0x1f, R79 ;  /* 0x0000001fff4f7819 */ /* 0x000fe2000001144f */
[----:B------:R-:W-:Y:S01]  /*a470*/  @!P4 IMAD.WIDE R6, R233, 0x4, R6 ;  /* 0x00000004e906c825 */ /* 0x000fe200078e0206 */
[----:B------:R-:W-:-:S02]  /*a480*/  @!P2 LEA.HI.X R3, R13, R4, R30, 0x2, P3 ;  /* 0x000000040d03a211 */ /* 0x000fc400018f141e */
[C---:B------:R-:W-:Y:S02]  /*a490*/  IADD3 R10, R233.reuse, 0x98, RZ ;  /* 0x00000098e90a7810 */ /* 0x040fe40007ffe0ff */
[----:B------:R1:W-:Y:S01]  /*a4a0*/  @!P4 ST.E.64 [R6.64], R138 ;  /* 0x0000008a0600c985 */ /* 0x0003e2000c101b06 */
[C---:B------:R-:W-:Y:S02]  /*a4b0*/  IADD3 R83, R233.reuse, 0xa8, RZ ;  /* 0x000000a8e9537810 */ /* 0x040fe40007ffe0ff */
[C---:B------:R-:W-:Y:S01]  /*a4c0*/  IADD3 R82, R233.reuse, 0xa0, RZ ;  /* 0x000000a0e9527810 */ /* 0x040fe20007ffe0ff */
[----:B------:R3:W-:Y:S01]  /*a4d0*/  @!P2 ST.E.64 [R2.64], R100 ;  /* 0x000000640200a985 */ /* 0x0007e2000c101b06 */
[----:B------:R-:W-:Y:S02]  /*a4e0*/  ISETP.GE.AND P2, PT, R16, c[0x0][0x3c8], PT ;  /* 0x0000f20010007a0c */ /* 0x000fe40003f46270 */
[----:B------:R-:W-:Y:S02]  /*a4f0*/  SHF.R.S32.HI R82, RZ, 0x1f, R82 ;  /* 0x0000001fff527819 */ /* 0x000fe40000011452 */
[----:B------:R-:W-:-:S04]  /*a500*/  IADD3 R86, R233, 0xa8, RZ ;  /* 0x000000a8e9567810 */ /* 0x000fc80007ffe0ff */
[----:B------:R-:W-:Y:S02]  /*a510*/  SHF.R.S32.HI R86, RZ, 0x1f, R86 ;  /* 0x0000001fff567819 */ /* 0x000fe40000011456 */
[CC--:B-1----:R-:W-:Y:S02]  /*a520*/  @!P5 LEA R6, P4, R12.reuse, R0.reuse, 0x2 ;  /* 0x000000000c06d211 */ /* 0x0c2fe400078810ff */
[C---:B---3--:R-:W-:Y:S02]  /*a530*/  @!P1 LEA R2, P3, R15.reuse, R0, 0x2 ;  /* 0x000000000f029211 */ /* 0x048fe400078610ff */
[-C--:B------:R-:W-:Y:S02]  /*a540*/  @!P5 LEA.HI.X R7, R12, R4.reuse, R29, 0x2, P4 ;  /* 0x000000040c07d211 */ /* 0x080fe400020f141d */
[----:B------:R-:W-:-:S03]  /*a550*/  @!P1 LEA.HI.X R3, R15, R4, R32, 0x2, P3 ;  /* 0x000000040f039211 */ /* 0x000fc600018f1420 */
[----:B------:R1:W-:Y:S01]  /*a560*/  @!P5 ST.E.64 [R6.64], R102 ;  /* 0x000000660600d985 */ /* 0x0003e2000c101b06 */
[----:B------:R-:W-:-:S03]  /*a570*/  ISETP.GE.AND P5, PT, R17, c[0x0][0x3c8], PT ;  /* 0x0000f20011007a0c */ /* 0x000fc60003fa6270 */
[----:B------:R3:W-:Y:S01]  /*a580*/  @!P1 ST.E.64 [R2.64], R104 ;  /* 0x0000006802009985 */ /* 0x0007e2000c101b06 */
[----:B------:R-:W-:Y:S02]  /*a590*/  ISETP.GE.AND P1, PT, R18, c[0x0][0x3c8], PT ;  /* 0x0000f20012007a0c */ /* 0x000fe40003f26270 */
[-C--:B-1----:R-:W-:Y:S02]  /*a5a0*/  @!P6 LEA R6, P4, R14, R0.reuse, 0x2 ;  /* 0x000000000e06e211 */ /* 0x082fe400078810ff */
[----:B---3--:R-:W-:Y:S02]  /*a5b0*/  @!P2 LEA R2, P3, R16, R0, 0x2 ;  /* 0x000000001002a211 */ /* 0x008fe400078610ff */
[-C--:B------:R-:W-:Y:S02]  /*a5c0*/  @!P6 LEA.HI.X R7, R14, R4.reuse, R31, 0x2, P4 ;  /* 0x000000040e07e211 */ /* 0x080fe400020f141f */
[----:B------:R-:W-:-:S03]  /*a5d0*/  @!P2 LEA.HI.X R3, R16, R4, R33, 0x2, P3 ;  /* 0x000000041003a211 */ /* 0x000fc600018f1421 */
[----:B------:R1:W-:Y:S01]  /*a5e0*/  @!P6 ST.E.64 [R6.64], R108 ;  /* 0x0000006c0600e985 */ /* 0x0003e2000c101b06 */
[----:B------:R-:W-:-:S03]  /*a5f0*/  ISETP.GE.AND P6, PT, R20, c[0x0][0x3c8], PT ;  /* 0x0000f20014007a0c */ /* 0x000fc60003fc6270 */
[----:B------:R3:W-:Y:S01]  /*a600*/  @!P2 ST.E.64 [R2.64], R112 ;  /* 0x000000700200a985 */ /* 0x0007e2000c101b06 */
[----:B------:R-:W-:Y:S02]  /*a610*/  ISETP.GE.AND P2, PT, R19, c[0x0][0x3c8], PT ;  /* 0x0000f20013007a0c */ /* 0x000fe40003f46270 */
        /* <DEDUP_REMOVED lines=27> */
[----:B------:R-:W-:Y:S02]  /*a7d0*/  @!P2 LEA.HI.X R3, R25, R4, R42, 0x2, P3 ;  /* 0x000000041903a211 */ /* 0x000fe400018f142a */
[----:B------:R-:W-:Y:S01]  /*a7e0*/  ISETP.GE.AND P4, PT, R11, c[0x0][0x3c8], PT ;  /* 0x0000f2000b007a0c */ /* 0x000fe20003f86270 */
[----:B------:R1:W-:Y:S01]  /*a7f0*/  @!P6 ST.E.64 [R6.64], R52 ;  /* 0x000000340600e985 */ /* 0x0003e2000c101b06 */
[----:B------:R-:W-:-:S03]  /*a800*/  ISETP.GE.AND P6, PT, R45, c[0x0][0x3c8], PT ;  /* 0x0000f2002d007a0c */ /* 0x000fc60003fc6270 */
[----:B------:R3:W-:Y:S01]  /*a810*/  @!P2 ST.E.64 [R2.64], R56 ;  /* 0x000000380200a985 */ /* 0x0007e2000c101b06 */
[-C--:B-1----:R-:W-:Y:S02]  /*a820*/  @!P5 LEA R6, P3, R24, R0.reuse, 0x2 ;  /* 0x000000001806d211 */ /* 0x082fe400078610ff */
[----:B---3--:R-:W-:Y:S02]  /*a830*/  @!P1 LEA R2, P2, R26, R0, 0x2 ;  /* 0x000000001a029211 */ /* 0x008fe400078410ff */
[-C--:B------:R-:W-:Y:S02]  /*a840*/  @!P5 LEA.HI.X R7, R24, R4.reuse, R41, 0x2, P3 ;  /* 0x000000041807d211 */ /* 0x080fe400018f1429 */
[----:B------:R-:W-:Y:S02]  /*a850*/  @!P1 LEA.HI.X R3, R26, R4, R43, 0x2, P2 ;  /* 0x000000041a039211 */ /* 0x000fe400010f142b */
[----:B------:R-:W-:Y:S01]  /*a860*/  ISETP.GE.AND P3, PT, R5, c[0x0][0x3c8], PT ;  /* 0x0000f20005007a0c */ /* 0x000fe20003f66270 */
[----:B------:R1:W-:Y:S01]  /*a870*/  @!P5 ST.E.64 [R6.64], R60 ;  /* 0x0000003c0600d985 */ /* 0x0003e2000c101b06 */
[----:B------:R-:W-:-:S03]  /*a880*/  @!P6 LEA R8, P2, R45, R0, 0x2 ;  /* 0x000000002d08e211 */ /* 0x000fc600078410ff */
[----:B------:R3:W-:Y:S01]  /*a890*/  @!P1 ST.E.64 [R2.64], R64 ;  /* 0x0000004002009985 */ /* 0x0007e2000c101b06 */
[----:B------:R-:W-:Y:S02]  /*a8a0*/  @!P6 LEA.HI.X R9, R45, R4, R44, 0x2, P2 ;  /* 0x000000042d09e211 */ /* 0x000fe400010f142c */
[----:B------:R-:W-:Y:S02]  /*a8b0*/  ISETP.GE.AND P1, PT, R10, c[0x0][0x3c8], PT ;  /* 0x0000f2000a007a0c */ /* 0x000fe40003f26270 */
[----:B------:R-:W-:Y:S01]  /*a8c0*/  IADD3 R45, R233, 0xa0, RZ ;  /* 0x000000a0e92d7810 */ /* 0x000fe20007ffe0ff */
[----:B------:R-:W-:Y:S03]  /*a8d0*/  @!P6 ST.E.64 [R8.64], R140 ;  /* 0x0000008c0800e985 */ /* 0x000fe6000c101b06 */
[----:B------:R-:W-:Y:S02]  /*a8e0*/  ISETP.GE.AND P6, PT, R45, c[0x0][0x3c8], PT ;  /* 0x0000f2002d007a0c */ /* 0x000fe40003fc6270 */
[----:B-1----:R-:W-:-:S02]  /*a8f0*/  @!P3 LEA R6, P2, R5, R0, 0x2 ;  /* 0x000000000506b211 */ /* 0x002fc400078410ff */
[----:B---3--:R-:W-:-:S04]  /*a900*/  @!P4 LEA R2, P5, R11, R0, 0x2 ;  /* 0x000000000b02c211 */ /* 0x008fc800078a10ff */
[-C--:B------:R-:W-:Y:S02]  /*a910*/  @!P4 LEA.HI.X R3, R11, R4.reuse, R79, 0x2, P5 ;  /* 0x000000040b03c211 */ /* 0x080fe400028f144f */
[C---:B------:R-:W-:Y:S02]  /*a920*/  IADD3 R11, R233.reuse, 0x90, RZ ;  /* 0x00000090e90b7810 */ /* 0x040fe40007ffe0ff */
[----:B------:R-:W-:Y:S01]  /*a930*/  IADD3 R79, R233, 0xb0, RZ ;  /* 0x000000b0e94f7810 */ /* 0x000fe20007ffe0ff */
[----:B------:R1:W-:Y:S01]  /*a940*/  @!P4 ST.E.64 [R2.64], R68 ;  /* 0x000000440200c985 */ /* 0x0003e2000c101b06 */
[----:B------:R-:W-:Y:S02]  /*a950*/  SHF.R.S32.HI R11, RZ, 0x1f, R11 ;  /* 0x0000001fff0b7819 */ /* 0x000fe4000001140b */
[----:B------:R-:W-:Y:S02]  /*a960*/  ISETP.GE.AND P5, PT, R83, c[0x0][0x3c8], PT ;  /* 0x0000f20053007a0c */ /* 0x000fe40003fa6270 */
[----:B------:R-:W-:-:S02]  /*a970*/  @!P3 LEA.HI.X R7, R5, R4, R11, 0x2, P2 ;  /* 0x000000040507b211 */ /* 0x000fc400010f140b */
[C---:B------:R-:W-:Y:S02]  /*a980*/  IADD3 R11, R233.reuse, 0x98, RZ ;  /* 0x00000098e90b7810 */ /* 0x040fe40007ffe0ff */
[----:B------:R-:W-:Y:S01]  /*a990*/  IADD3 R5, R233, 0xb8, RZ ;  /* 0x000000b8e9057810 */ /* 0x000fe20007ffe0ff */
[----:B------:R3:W-:Y:S01]  /*a9a0*/  @!P3 ST.E.64 [R6.64], R72 ;  /* 0x000000480600b985 */ /* 0x0007e2000c101b06 */
[----:B------:R-:W-:Y:S02]  /*a9b0*/  SHF.R.S32.HI R11, RZ, 0x1f, R11 ;  /* 0x0000001fff0b7819 */ /* 0x000fe4000001140b */
[----:B------:R-:W-:Y:S02]  /*a9c0*/  ISETP.GE.AND P4, PT, R79, c[0x0][0x3c8], PT ;  /* 0x0000f2004f007a0c */ /* 0x000fe40003f86270 */
[----:B------:R-:W-:Y:S02]  /*a9d0*/  ISETP.GE.AND P3, PT, R5, c[0x0][0x3c8], PT ;  /* 0x0000f20005007a0c */ /* 0x000fe40003f66270 */
[----:B-1----:R-:W-:-:S04]  /*a9e0*/  @!P1 LEA R2, P2, R10, R0, 0x2 ;  /* 0x000000000a029211 */ /* 0x002fc800078410ff */
[----:B------:R-:W-:Y:S02]  /*a9f0*/  @!P1 LEA.HI.X R3, R10, R4, R11, 0x2, P2 ;  /* 0x000000040a039211 */ /* 0x000fe400010f140b */
[----:B------:R-:W-:-:S03]  /*aa00*/  @!P6 LEA R10, P2, R45, R0, 0x2 ;  /* 0x000000002d0ae211 */ /* 0x000fc600078410ff */
[----:B------:R1:W-:Y:S01]  /*aa10*/  @!P1 ST.E.64 [R2.64], R76 ;  /* 0x0000004c02009985 */ /* 0x0003e2000c101b06 */
[----:B------:R-:W-:Y:S02]  /*aa20*/  @!P6 LEA.HI.X R11, R45, R4, R82, 0x2, P2 ;  /* 0x000000042d0be211 */ /* 0x000fe400010f1452 */
[-C--:B------:R-:W-:Y:S02]  /*aa30*/  @!P5 LEA R8, P1, R83, R0.reuse, 0x2 ;  /* 0x000000005308d211 */ /* 0x080fe400078210ff */
[C---:B------:R-:W-:Y:S01]  /*aa40*/  IADD3 R82, R233.reuse, 0xb0, RZ ;  /* 0x000000b0e9527810 */ /* 0x040fe20007ffe0ff */
[----:B------:R2:W-:Y:S01]  /*aa50*/  @!P6 ST.E.64 [R10.64], R142 ;  /* 0x0000008e0a00e985 */ /* 0x0005e2000c101b06 */
[----:B------:R-:W-:Y:S02]  /*aa60*/  IADD3 R45, R233, 0xb8, RZ ;  /* 0x000000b8e92d7810 */ /* 0x000fe40007ffe0ff */
[----:B---3--:R-:W-:Y:S02]  /*aa70*/  @!P4 LEA R6, P2, R79, R0, 0x2 ;  /* 0x000000004f06c211 */ /* 0x008fe400078410ff */
[----:B------:R-:W-:-:S02]  /*aa80*/  SHF.R.S32.HI R82, RZ, 0x1f, R82 ;  /* 0x0000001fff527819 */ /* 0x000fc40000011452 */
[-C--:B------:R-:W-:Y:S02]  /*aa90*/  @!P5 LEA.HI.X R9, R83, R4.reuse, R86, 0x2, P1 ;  /* 0x000000045309d211 */ /* 0x080fe400008f1456 */
[----:B------:R-:W-:Y:S02]  /*aaa0*/  SHF.R.S32.HI R45, RZ, 0x1f, R45 ;  /* 0x0000001fff2d7819 */ /* 0x000fe4000001142d */
[----:B------:R-:W-:Y:S01]  /*aab0*/  @!P4 LEA.HI.X R7, R79, R4, R82, 0x2, P2 ;  /* 0x000000044f07c211 */ /* 0x000fe200010f1452 */
[----:B------:R2:W-:Y:S04]  /*aac0*/  @!P5 ST.E.64 [R8.64], R84 ;  /* 0x000000540800d985 */ /* 0x0005e8000c101b06 */
[----:B------:R2:W-:Y:S01]  /*aad0*/  @!P4 ST.E.64 [R6.64], R80 ;  /* 0x000000500600c985 */ /* 0x0005e2000c101b06 */
[----:B-1----:R-:W-:-:S04]  /*aae0*/  @!P3 LEA R2, P1, R5, R0, 0x2 ;  /* 0x000000000502b211 */ /* 0x002fc800078210ff */
[----:B------:R-:W-:-:S05]  /*aaf0*/  @!P3 LEA.HI.X R3, R5, R4, R45, 0x2, P1 ;  /* 0x000000040503b211 */ /* 0x000fca00008f142d */
[----:B------:R2:W-:Y:S04]  /*ab00*/  @!P3 ST.E.64 [R2.64], R48 ;  /* 0x000000300200b985 */ /* 0x0005e8000c101b06 */
.L_x_68:
[----:B------:R-:W-:Y:S05]  /*ab10*/  BSYNC B0 ;  /* 0x0000000000007941 */ /* 0x000fea0003800000 */
.L_x_67:
[----:B------:R-:W-:Y:S05]  /*ab20*/  BRA.DIV ~URZ, `(.L_x_69) ;  /* 0x00002be27f007947 */ /* 0x000fea000b800000 */
[----:B---3--:R1:W3:Y:S04]  /*ab30*/  SHFL.IDX PT, R4, R27, 0x1, 0x1c1f ;  /* 0x003c1f001b047f89 */ /* 0x0082e800000e0000 */
[----:B------:R1:W2:Y:S02]  /*ab40*/  SHFL.IDX PT, R0, R28, 0x1, 0x1c1f ;  /* 0x003c1f001c007f89 */ /* 0x0002a400000e0000 */
.L_x_123:
[----:B------:R-:W-:Y:S05]  /*ab50*/  @P0 BRA `(.L_x_64) ;  /* 0x000013f000000947 */ /* 0x000fea0003800000 */
[----:B------:R-:W-:Y:S02]  /*ab60*/  ISETP.GE.AND P2, PT, R13, c[0x0][0x3c8], PT ;  /* 0x0000f2000d007a0c */ /* 0x000fe40003f46270 */
[----:B------:R-:W-:Y:S02]  /*ab70*/  ISETP.GE.AND P1, PT, R12, c[0x0][0x3c8], PT ;  /* 0x0000f2000c007a0c */ /* 0x000fe40003f26270 */
[----:B------:R-:W-:Y:S02]  /*ab80*/  ISETP.GE.AND P3, PT, R233, c[0x0][0x3c8], PT ;  /* 0x0000f200e9007a0c */ /* 0x000fe40003f66270 */
[----:B------:R-:W-:-:S02]  /*ab90*/  ISETP.GE.AND P6, PT, R14, c[0x0][0x3c8], PT ;  /* 0x0000f2000e007a0c */ /* 0x000fc40003fc6270 */
[----:B------:R-:W-:Y:S02]  /*aba0*/  ISETP.GE.AND P0, PT, R15, c[0x0][0x3c8], PT ;  /* 0x0000f2000f007a0c */ /* 0x000fe40003f06270 */
[C---:B------:R-:W-:Y:S02]  /*abb0*/  IADD3 R5, R233.reuse, 0x80, RZ ;  /* 0x00000080e9057810 */ /* 0x040fe40007ffe0ff */
[----:B------:R-:W-:Y:S02]  /*abc0*/  IADD3 R52, R233, 0x88, RZ ;  /* 0x00000088e9347810 */ /* 0x000fe40007ffe0ff */
[CC--:B--2---:R-:W-:Y:S02]  /*abd0*/  @!P2 LEA R10, P5, R13.reuse, R0.reuse, 0x2 ;  /* 0x000000000d0aa211 */ /* 0x0c4fe400078a10ff */
[C---:B------:R-:W-:Y:S02]  /*abe0*/  @!P1 LEA R8, P4, R12.reuse, R0, 0x2 ;  /* 0x000000000c089211 */ /* 0x040fe400078810ff */
[-C--:B---3--:R-:W-:Y:S01]  /*abf0*/  @!P2 LEA.HI.X R11, R13, R4.reuse, R30, 0x2, P5 ;  /* 0x000000040d0ba211 */ /* 0x088fe200028f141e */
[----:B------:R-:W-:Y:S01]  /*ac00*/  @!P3 IMAD.MOV.U32 R13, RZ, RZ, R4 ;  /* 0x000000ffff0db224 */ /* 0x000fe200078e0004 */
[----:B------:R-:W-:Y:S01]  /*ac10*/  @!P1 LEA.HI.X R9, R12, R4, R29, 0x2, P4 ;  /* 0x000000040c099211 */ /* 0x000fe200020f141d */
[----:B------:R-:W-:Y:S01]  /*ac20*/  @!P3 IMAD.MOV.U32 R12, RZ, RZ, R0 ;  /* 0x000000ffff0cb224 */ /* 0x000fe200078e0000 */
[----:B------:R-:W-:-:S02]  /*ac30*/  @!P6 LEA R2, P4, R14, R0, 0x2 ;  /* 0x000000000e02e211 */ /* 0x000fc400078810ff */
[----:B------:R-:W-:Y:S01]  /*ac40*/  @!P0 LEA R6, P5, R15, R0, 0x2 ;  /* 0x000000000f068211 */ /* 0x000fe200078a10ff */
[----:B------:R-:W-:Y:S01]  /*ac50*/  @!P3 IMAD.WIDE R12, R233, 0x4, R12 ;  /* 0x00000004e90cb825 */ /* 0x000fe200078e020c */
[-C--:B------:R-:W-:Y:S02]  /*ac60*/  @!P6 LEA.HI.X R3, R14, R4.reuse, R31, 0x2, P4 ;  /* 0x000000040e03e211 */ /* 0x080fe400020f141f */
[----:B------:R-:W-:Y:S02]  /*ac70*/  ISETP.GE.AND P4, PT, R16, c[0x0][0x3c8], PT ;  /* 0x0000f20010007a0c */ /* 0x000fe40003f86270 */
[----:B------:R2:W-:Y:S01]  /*ac80*/  @!P3 ST.E.64 [R12.64], R148 ;  /* 0x000000940c00b985 */ /* 0x0005e2000c101b06 */
[----:B------:R-:W-:Y:S02]  /*ac90*/  @!P0 LEA.HI.X R7, R15, R4, R32, 0x2, P5 ;  /* 0x000000040f078211 */ /* 0x000fe400028f1420 */
[----:B------:R-:W-:Y:S01]  /*aca0*/  ISETP.GE.AND P3, PT, R17, c[0x0][0x3c8], PT ;  /* 0x0000f20011007a0c */ /* 0x000fe20003f66270 */
[----:B------:R-:W-:Y:S01]  /*acb0*/  @!P2 ST.E.64 [R10.64], R146 ;  /* 0x000000920a00a985 */ /* 0x000fe2000c101b06 */
[----:B------:R-:W-:-:S02]  /*acc0*/  ISETP.GE.AND P2, PT, R18, c[0x0][0x3c8], PT ;  /* 0x0000f20012007a0c */ /* 0x000fc40003f46270 */
[C---:B------:R-:W-:Y:S01]  /*acd0*/  IADD3 R45, R233.reuse, 0x90, RZ ;  /* 0x00000090e92d7810 */ /* 0x040fe20007ffe0ff */
[----:B------:R3:W-:Y:S01]  /*ace0*/  @!P1 ST.E.64 [R8.64], R144 ;  /* 0x0000009008009985 */ /* 0x0007e2000c101b06 */
[----:B------:R-:W-:Y:S02]  /*acf0*/  ISETP.GE.AND P1, PT, R20, c[0x0][0x3c8], PT ;  /* 0x0000f20014007a0c */ /* 0x000fe40003f26270 */
[----:B-1----:R-:W-:Y:S01]  /*ad00*/  IADD3 R27, R233, 0x98, RZ ;  /* 0x00000098e91b7810 */ /* 0x002fe20007ffe0ff */
[----:B------:R1:W-:Y:S01]  /*ad10*/  @!P0 ST.E.64 [R6.64], R88 ;  /* 0x0000005806008985 */ /* 0x0003e2000c101b06 */
[----:B------:R-:W-:Y:S02]  /*ad20*/  ISETP.GE.AND P0, PT, R19, c[0x0][0x3c8], PT ;  /* 0x0000f20013007a0c */ /* 0x000fe40003f06270 */
[C---:B------:R-:W-:Y:S01]  /*ad30*/  IADD3 R53, R233.reuse, 0x88, RZ ;  /* 0x00000088e9357810 */ /* 0x040fe20007ffe0ff */
[----:B------:R5:W-:Y:S01]  /*ad40*/  @!P6 ST.E.64 [R2.64], R92 ;  /* 0x0000005c0200e985 */ /* 0x000be2000c101b06 */
[----:B------:R-:W-:-:S02]  /*ad50*/  IADD3 R49, R233, 0x90, RZ ;  /* 0x00000090e9317810 */ /* 0x000fc40007ffe0ff */
[----:B------:R-:W-:Y:S02]  /*ad60*/  SHF.R.S32.HI R53, RZ, 0x1f, R53 ;  /* 0x0000001fff357819 */ /* 0x000fe40000011435 */
[C---:B------:R-:W-:Y:S02]  /*ad70*/  IADD3 R48, R233.reuse, 0xa0, RZ ;  /* 0x000000a0e9307810 */ /* 0x040fe40007ffe0ff */
[----:B------:R-:W-:Y:S02]  /*ad80*/  SHF.R.S32.HI R49, RZ, 0x1f, R49 ;  /* 0x0000001fff317819 */ /* 0x000fe40000011431 */
[----:B----4-:R-:W-:Y:S02]  /*ad90*/  IADD3 R28, R233, 0xa8, RZ ;  /* 0x000000a8e91c7810 */ /* 0x010fe40007ffe0ff */
[----:B--2---:R-:W-:-:S04]  /*ada0*/  @!P4 LEA R12, P5, R16, R0, 0x2 ;  /* 0x00000000100cc211 */ /* 0x004fc800078a10ff */
[----:B------:R-:W-:Y:S02]  /*adb0*/  @!P4 LEA.HI.X R13, R16, R4, R33, 0x2, P5 ;  /* 0x00000004100dc211 */ /* 0x000fe400028f1421 */
[----:B---3--:R-:W-:-:S03]  /*adc0*/  @!P3 LEA R8, P6, R17, R0, 0x2 ;  /* 0x000000001108b211 */ /* 0x008fc600078c10ff */
[----:B------:R2:W-:Y:S01]  /*add0*/  @!P4 ST.E.64 [R12.64], R150 ;  /* 0x000000960c00c985 */ /* 0x0005e2000c101b06 */
[----:B------:R-:W-:Y:S02]  /*ade0*/  ISETP.GE.AND P4, PT, R23, c[0x0][0x3c8], PT ;  /* 0x0000f20017007a0c */ /* 0x000fe40003f86270 */
[C---:B-1----:R-:W-:Y:S02]  /*adf0*/  @!P2 LEA R6, P5, R18.reuse, R0, 0x2 ;  /* 0x000000001206a211 */ /* 0x042fe400078a10ff */
[-C--:B------:R-:W-:Y:S02]  /*ae00*/  @!P3 LEA.HI.X R9, R17, R4.reuse, R34, 0x2, P6 ;  /* 0x000000041109b211 */ /* 0x080fe400030f1422 */
[----:B------:R-:W-:Y:S02]  /*ae10*/  @!P2 LEA.HI.X R7, R18, R4, R35, 0x2, P5 ;  /* 0x000000041207a211 */ /* 0x000fe400028f1423 */
[-C--:B-----5:R-:W-:Y:S01]  /*ae20*/  @!P1 LEA R2, P6, R20, R0.reuse, 0x2 ;  /* 0x0000000014029211 */ /* 0x0a0fe200078c10ff */
[----:B------:R-:W-:Y:S01]  /*ae30*/  @!P3 ST.E.64 [R8.64], R126 ;  /* 0x0000007e0800b985 */ /* 0x000fe2000c101b06 */
[----:B------:R-:W-:-:S02]  /*ae40*/  @!P0 LEA R10, P5, R19, R0, 0x2 ;  /* 0x00000000130a8211 */ /* 0x000fc400078a10ff */
[-C--:B------:R-:W-:Y:S01]  /*ae50*/  @!P1 LEA.HI.X R3, R20, R4.reuse, R37, 0x2, P6 ;  /* 0x0000000414039211 */ /* 0x080fe200030f1425 */
[----:B------:R-:W-:Y:S01]  /*ae60*/  @!P2 ST.E.64 [R6.64], R118 ;  /* 0x000000760600a985 */ /* 0x000fe2000c101b06 */
[----:B------:R-:W-:Y:S02]  /*ae70*/  @!P0 LEA.HI.X R11, R19, R4, R36, 0x2, P5 ;  /* 0x00000004130b8211 */ /* 0x000fe400028f1424 */
[----:B------:R-:W-:Y:S01]  /*ae80*/  ISETP.GE.AND P6, PT, R21, c[0x0][0x3c8], PT ;  /* 0x0000f20015007a0c */ /* 0x000fe20003fc6270 */
[----:B------:R1:W-:Y:S01]  /*ae90*/  @!P1 ST.E.64 [R2.64], R96 ;  /* 0x0000006002009985 */ /* 0x0003e2000c101b06 */
[----:B------:R-:W-:Y:S02]  /*aea0*/  ISETP.GE.AND P5, PT, R22, c[0x0][0x3c8], PT ;  /* 0x0000f20016007a0c */ /* 0x000fe40003fa6270 */
[----:B------:R-:W-:Y:S01]  /*aeb0*/  ISETP.GE.AND P3, PT, R25, c[0x0][0x3c8], PT ;  /* 0x0000f20019007a0c */ /* 0x000fe20003f66270 */
[----:B------:R3:W-:Y:S01]  /*aec0*/  @!P0 ST.E.64 [R10.64], R106 ;  /* 0x0000006a0a008985 */ /* 0x0007e2000c101b06 */
[----:B------:R-:W-:-:S09]  /*aed0*/  ISETP.GE.AND P2, PT, R24, c[0x0][0x3c8], PT ;  /* 0x0000f20018007a0c */ /* 0x000fd20003f46270 */
[----:B--2---:R-:W-:-:S04]  /*aee0*/  @!P5 LEA R12, P0, R22, R0, 0x2 ;  /* 0x00000000160cd211 */ /* 0x004fc800078010ff */
[----:B------:R-:W-:Y:S02]  /*aef0*/  @!P5 LEA.HI.X R13, R22, R4, R39, 0x2, P0 ;  /* 0x00000004160dd211 */ /* 0x000fe400000f1427 */
[----:B-1----:R-:W-:-:S04]  /*af00*/  @!P6 LEA R2, P1, R21, R0, 0x2 ;  /* 0x000000001502e211 */ /* 0x002fc800078210ff */
[----:B------:R-:W-:Y:S02]  /*af10*/  @!P6 LEA.HI.X R3, R21, R4, R38, 0x2, P1 ;  /* 0x000000041503e211 */ /* 0x000fe400008f1426 */
[C---:B---3--:R-:W-:Y:S02]  /*af20*/  @!P3 LEA R10, P0, R25.reuse, R0, 0x2 ;  /* 0x00000000190ab211 */ /* 0x048fe400078010ff */
[----:B------:R-:W-:Y:S01]  /*af30*/  ISETP.GE.AND P1, PT, R26, c[0x0][0x3c8], PT ;  /* 0x0000f2001a007a0c */ /* 0x000fe20003f26270 */
[----:B------:R1:W-:Y:S01]  /*af40*/  @!P6 ST.E.64 [R2.64], R110 ;  /* 0x0000006e0200e985 */ /* 0x0003e2000c101b06 */
[----:B------:R-:W-:Y:S02]  /*af50*/  @!P3 LEA.HI.X R11, R25, R4, R42, 0x2, P0 ;  /* 0x00000004190bb211 */ /* 0x000fe400000f142a */
[----:B------:R-:W-:Y:S01]  /*af60*/  ISETP.GE.AND P0, PT, R5, c[0x0][0x3c8], PT ;  /* 0x0000f20005007a0c */ /* 0x000fe20003f06270 */
[----:B------:R-:W-:Y:S01]  /*af70*/  @!P5 ST.E.64 [R12.64], R152 ;  /* 0x000000980c00d985 */ /* 0x000fe2000c101b06 */
[----:B-1----:R-:W-:-:S04]  /*af80*/  @!P4 LEA R2, P6, R23, R0, 0x2 ;  /* 0x000000001702c211 */ /* 0x002fc800078c10ff */
[----:B------:R-:W-:Y:S02]  /*af90*/  @!P4 LEA.HI.X R3, R23, R4, R40, 0x2, P6 ;  /* 0x000000041703c211 */ /* 0x000fe400030f1428 */
[----:B------:R-:W-:-:S03]  /*afa0*/  @!P2 LEA R8, P6, R24, R0, 0x2 ;  /* 0x000000001808a211 */ /* 0x000fc600078c10ff */
[----:B------:R1:W-:Y:S01]  /*afb0*/  @!P4 ST.E.64 [R2.64], R130 ;  /* 0x000000820200c985 */ /* 0x0003e2000c101b06 */
[----:B------:R-:W-:Y:S02]  /*afc0*/  ISETP.GE.AND P4, PT, R52, c[0x0][0x3c8], PT ;  /* 0x0000f20034007a0c */ /* 0x000fe40003f86270 */
[----:B------:R-:W-:Y:S01]  /*afd0*/  @!P2 LEA.HI.X R9, R24, R4, R41, 0x2, P6 ;  /* 0x000000041809a211 */ /* 0x000fe200030f1429 */
[----:B------:R-:W-:Y:S01]  /*afe0*/  @!P3 ST.E.64 [R10.64], R134 ;  /* 0x000000860a00b985 */ /* 0x000fe2000c101b06 */
[----:B------:R-:W-:Y:S02]  /*aff0*/  ISETP.GE.AND P3, PT, R45, c[0x0][0x3c8], PT ;  /* 0x0000f2002d007a0c */ /* 0x000fe40003f66270 */
[----:B------:R-:W-:Y:S01]  /*b000*/  @!P1 LEA R6, P6, R26, R0, 0x2 ;  /* 0x000000001a069211 */ /* 0x000fe200078c10ff */
[----:B------:R-:W-:Y:S01]  /*b010*/  @!P2 ST.E.64 [R8.64], R122 ;  /* 0x0000007a0800a985 */ /* 0x000fe2000c101b06 */
[----:B------:R-:W-:Y:S02]  /*b020*/  ISETP.GE.AND P2, PT, R48, c[0x0][0x3c8], PT ;  /* 0x0000f20030007a0c */ /* 0x000fe40003f46270 */
[----:B------:R-:W-:-:S05]  /*b030*/  @!P1 LEA.HI.X R7, R26, R4, R43, 0x2, P6 ;  /* 0x000000041a079211 */ /* 0x000fca00030f142b */
[----:B------:R2:W-:Y:S01]  /*b040*/  @!P1 ST.E.64 [R6.64], R114 ;  /* 0x0000007206009985 */ /* 0x0005e2000c101b06 */
[----:B------:R-:W-:Y:S02]  /*b050*/  ISETP.GE.AND P1, PT, R28, c[0x0][0x3c8], PT ;  /* 0x0000f2001c007a0c */ /* 0x000fe40003f26270 */
[----:B-1----:R-:W-:-:S04]  /*b060*/  @!P0 LEA R2, P5, R5, R0, 0x2 ;  /* 0x0000000005028211 */ /* 0x002fc800078a10ff */
[----:B------:R-:W-:Y:S02]  /*b070*/  @!P0 LEA.HI.X R3, R5, R4, R44, 0x2, P5 ;  /* 0x0000000405038211 */ /* 0x000fe400028f142c */
[----:B------:R-:W-:Y:S02]  /*b080*/  ISETP.GE.AND P5, PT, R27, c[0x0][0x3c8], PT ;  /* 0x0000f2001b007a0c */ /* 0x000fe40003fa6270 */
[----:B------:R-:W-:Y:S01]  /*b090*/  IADD3 R5, R233, 0xb0, RZ ;  /* 0x000000b0e9057810 */ /* 0x000fe20007ffe0ff */
[----:B------:R1:W-:Y:S01]  /*b0a0*/  @!P0 ST.E.64 [R2.64], R50 ;  /* 0x0000003202008985 */ /* 0x0003e2000c101b06 */
[----:B--2---:R-:W-:-:S04]  /*b0b0*/  @!P4 LEA R6, P0, R52, R0, 0x2 ;  /* 0x000000003406c211 */ /* 0x004fc800078010ff */
[----:B------:R-:W-:Y:S02]  /*b0c0*/  @!P4 LEA.HI.X R7, R52, R4, R53, 0x2, P0 ;  /* 0x000000043407c211 */ /* 0x000fe400000f1435 */
[----:B------:R-:W-:-:S03]  /*b0d0*/  ISETP.GE.AND P0, PT, R5, c[0x0][0x3c8], PT ;  /* 0x0000f20005007a0c */ /* 0x000fc60003f06270 */
[----:B------:R2:W-:Y:S01]  /*b0e0*/  @!P4 ST.E.64 [R6.64], R58 ;  /* 0x0000003a0600c985 */ /* 0x0005e2000c101b06 */
[-C--:B------:R-:W-:Y:S02]  /*b0f0*/  @!P5 LEA R10, P4, R27, R0.reuse, 0x2 ;  /* 0x000000001b0ad211 */ /* 0x080fe400078810ff */
[----:B-1----:R-:W-:-:S04]  /*b100*/  @!P3 LEA R2, P6, R45, R0, 0x2 ;  /* 0x000000002d02b211 */ /* 0x002fc800078c10ff */
[----:B------:R-:W-:Y:S02]  /*b110*/  @!P3 LEA.HI.X R3, R45, R4, R49, 0x2, P6 ;  /* 0x000000042d03b211 */ /* 0x000fe400030f1431 */
[C---:B------:R-:W-:Y:S02]  /*b120*/  IADD3 R45, R233.reuse, 0x98, RZ ;  /* 0x00000098e92d7810 */ /* 0x040fe40007ffe0ff */
[----:B------:R-:W-:Y:S01]  /*b130*/  IADD3 R49, R233, 0xa0, RZ ;  /* 0x000000a0e9317810 */ /* 0x000fe20007ffe0ff */
[----:B------:R1:W-:Y:S01]  /*b140*/  @!P3 ST.E.64 [R2.64], R62 ;  /* 0x0000003e0200b985 */ /* 0x0003e2000c101b06 */
[----:B------:R-:W-:Y:S02]  /*b150*/  SHF.R.S32.HI R45, RZ, 0x1f, R45 ;  /* 0x0000001fff2d7819 */ /* 0x000fe4000001142d */
[----:B------:R-:W-:Y:S02]  /*b160*/  @!P2 LEA R8, P6, R48, R0, 0x2 ;  /* 0x000000003008a211 */ /* 0x000fe400078c10ff */
[----:B------:R-:W-:-:S02]  /*b170*/  @!P5 LEA.HI.X R11, R27, R4, R45, 0x2, P4 ;  /* 0x000000041b0bd211 */ /* 0x000fc400020f142d */
[C---:B------:R-:W-:Y:S02]  /*b180*/  IADD3 R45, R233.reuse, 0xa8, RZ ;  /* 0x000000a8e92d7810 */ /* 0x040fe40007ffe0ff */
[----:B------:R-:W-:Y:S01]  /*b190*/  IADD3 R27, R233, 0xb0, RZ ;  /* 0x000000b0e91b7810 */ /* 0x000fe20007ffe0ff */
[----:B------:R3:W-:Y:S01]  /*b1a0*/  @!P5 ST.E.64 [R10.64], R74 ;  /* 0x0000004a0a00d985 */ /* 0x0007e2000c101b06 */
[----:B------:R-:W-:Y:S02]  /*b1b0*/  SHF.R.S32.HI R49, RZ, 0x1f, R49 ;  /* 0x0000001fff317819 */ /* 0x000fe40000011431 */
[----:B--2---:R-:W-:Y:S02]  /*b1c0*/  @!P1 LEA R6, P3, R28, R0, 0x2 ;  /* 0x000000001c069211 */ /* 0x004fe400078610ff */
[----:B------:R-:W-:Y:S02]  /*b1d0*/  SHF.R.S32.HI R45, RZ, 0x1f, R45 ;  /* 0x0000001fff2d7819 */ /* 0x000fe4000001142d */
[----:B------:R-:W-:-:S02]  /*b1e0*/  SHF.R.S32.HI R27, RZ, 0x1f, R27 ;  /* 0x0000001fff1b7819 */ /* 0x000fc4000001141b */
[-C--:B------:R-:W-:Y:S02]  /*b1f0*/  @!P2 LEA.HI.X R9, R48, R4.reuse, R49, 0x2, P6 ;  /* 0x000000043009a211 */ /* 0x080fe400030f1431 */
[----:B------:R-:W-:-:S03]  /*b200*/  @!P1 LEA.HI.X R7, R28, R4, R45, 0x2, P3 ;  /* 0x000000041c079211 */ /* 0x000fc600018f142d */
[----:B------:R3:W-:Y:S04]  /*b210*/  @!P2 ST.E.64 [R8.64], R70 ;  /* 0x000000460800a985 */ /* 0x0007e8000c101b06 */
[----:B------:R3:W-:Y:S01]  /*b220*/  @!P1 ST.E.64 [R6.64], R66 ;  /* 0x0000004206009985 */ /* 0x0007e2000c101b06 */
[----:B-1----:R-:W-:-:S04]  /*b230*/  @!P0 LEA R2, P4, R5, R0, 0x2 ;  /* 0x0000000005028211 */ /* 0x002fc800078810ff */
[----:B------:R-:W-:Y:S02]  /*b240*/  @!P0 LEA.HI.X R3, R5, R4, R27, 0x2, P4 ;  /* 0x0000000405038211 */ /* 0x000fe400020f141b */
[----:B------:R-:W-:-:S03]  /*b250*/  IADD3 R5, R233, 0xb8, RZ ;  /* 0x000000b8e9057810 */ /* 0x000fc60007ffe0ff */
[----:B------:R3:W-:Y:S01]  /*b260*/  @!P0 ST.E.64 [R2.64], R54 ;  /* 0x0000003602008985 */ /* 0x0007e2000c101b06 */
[----:B------:R-:W-:-:S13]  /*b270*/  ISETP.GE.AND P0, PT, R5, c[0x0][0x3c8], PT ;  /* 0x0000f20005007a0c */ /* 0x000fda0003f06270 */
[----:B------:R-:W-:Y:S05]  /*b280*/  @P0 BRA `(.L_x_64) ;  /* 0x00000cc000000947 */ /* 0x000fea0003800000 */
[----:B------:R-:W-:Y:S02]  /*b290*/  IADD3 R27, R233, 0xb8, RZ ;  /* 0x000000b8e91b7810 */ /* 0x000fe40007ffe0ff */
[----:B---3--:R-:W-:Y:S02]  /*b2a0*/  LEA R2, P0, R5, R0, 0x2 ;  /* 0x0000000005027211 */ /* 0x008fe400078010ff */
[----:B------:R-:W-:-:S04]  /*b2b0*/  SHF.R.S32.HI R27, RZ, 0x1f, R27 ;  /* 0x0000001fff1b7819 */ /* 0x000fc8000001141b */
[----:B------:R-:W-:-:S05]  /*b2c0*/  LEA.HI.X R3, R5, R4, R27, 0x2, P0 ;  /* 0x0000000405037211 */ /* 0x000fca00000f141b */
[----:B------:R1:W-:Y:S01]  /*b2d0*/  ST.E.64 [R2.64], R46 ;  /* 0x0000002e02007985 */ /* 0x0003e2000c101b06 */
[----:B------:R-:W-:Y:S05]  /*b2e0*/  BRA `(.L_x_64) ;  /* 0x00000c6000007947 */ /* 0x000fea0003800000 */
.L_x_49:
[----:B------:R-:W-:Y:S01]  /*b2f0*/  ISETP.NE.U32.AND P1, PT, RZ, c[0x0][0x508], PT ;  /* 0x00014200ff007a0c */ /* 0x000fe20003f25070 */
[----:B------:R-:W2:Y:S01]  /*b300*/  LDL.LU R6, [R1+0x8] ;  /* 0x0000080001067983 */ /* 0x000ea20000300800 */
[----:B------:R-:W-:Y:S01]  /*b310*/  ISETP.NE.U32.AND P2, PT, RZ, c[0x0][0x500], PT ;  /* 0x00014000ff007a0c */ /* 0x000fe20003f45070 */
[----:B------:R-:W-:Y:S01]  /*b320*/  IMAD.MOV.U32 R4, RZ, RZ, 0x4 ;  /* 0x00000004ff047424 */ /* 0x000fe200078e00ff */
[----:B------:R-:W-:Y:S01]  /*b330*/  ISETP.NE.AND.EX P1, PT, RZ, c[0x0][0x50c], PT, P1 ;  /* 0x00014300ff007a0c */ /* 0x000fe20003f25310 */
[----:B------:R-:W-:Y:S01]  /*b340*/  IMAD.MOV.U32 R0, RZ, RZ, RZ ;  /* 0x000000ffff007224 */ /* 0x000fe200078e00ff */
[----:B------:R-:W-:Y:S01]  /*b350*/  ISETP.NE.AND.EX P2, PT, RZ, c[0x0][0x504], PT, P2 ;  /* 0x00014100ff007a0c */ /* 0x000fe20003f45320 */
[----:B------:R-:W-:Y:S02]  /*b360*/  IMAD.MOV.U32 R18, RZ, RZ, c[0x0][0x388] ;  /* 0x0000e200ff127624 */ /* 0x000fe400078e00ff */
[----:B-1----:R-:W-:-:S08]  /*b370*/  IMAD.WIDE R4, R228, R4, c[0x0][0x500] ;  /* 0x00014000e4047625 */ /* 0x002fd000078e0204 */
[C---:B------:R-:W-:Y:S02]  /*b380*/  @P1 LEA R2, P0, R228.reuse, c[0x0][0x508], 0x2 ;  /* 0x00014200e4021a11 */ /* 0x040fe400078010ff */
[----:B------:R1:W5:Y:S02]  /*b390*/  @P2 LDG.E R0, [R4.64] ;  /* 0x0000000604002981 */ /* 0x000364000c1e1900 */
[----:B------:R-:W-:-:S05]  /*b3a0*/  @P1 LEA.HI.X R3, R228, c[0x0][0x50c], R251, 0x2, P0 ;  /* 0x00014300e4031a11 */ /* 0x000fca00000f14fb */
[----:B------:R1:W5:Y:S01]  /*b3b0*/  @P1 LDG.E R18, [R2.64] ;  /* 0x0000000602121981 */ /* 0x000362000c1e1900 */
[----:B--2---:R-:W-:-:S04]  /*b3c0*/  ISETP.NE.AND P0, PT, R6, RZ, PT ;  /* 0x000000ff0600720c */ /* 0x004fc80003f05270 */
[----:B------:R-:W-:Y:S01]  /*b3d0*/  SEL R17, R6, c[0x0][0x3d4], P0 ;  /* 0x0000f50006117a07 */ /* 0x000fe20000000000 */
[----:B------:R-:W-:Y:S05]  /*b3e0*/  @P1 BRA `(.L_x_70) ;  /* 0x0000004000001947 */ /* 0x000fea0003800000 */
[----:B-1----:R-:W-:Y:S05]  /*b3f0*/  @!P2 BRA `(.L_x_70) ;  /* 0x000000300000a947 */ /* 0x002fea0003800000 */
[----:B------:R1:W2:Y:S04]  /*b400*/  LDG.E R2, [R4.64] ;  /* 0x0000000604027981 */ /* 0x0002a8000c1e1900 */
[----:B-1----:R-:W2:Y:S02]  /*b410*/  LDG.E R4, [R4.64+0x4] ;  /* 0x0000040604047981 */ /* 0x002ea4000c1e1900 */
[----:B--2--5:R-:W-:Y:S02]  /*b420*/  IADD3 R18, -R2, R4, RZ ;  /* 0x0000000402127210 */ /* 0x024fe40007ffe1ff */
.L_x_70:
[----:B-1----:R-:W1:Y:S01]  /*b430*/  S2R R3, SR_TID.X ;  /* 0x0000000000037919 */ /* 0x002e620000002100 */
[----:B------:R-:W-:Y:S01]  /*b440*/  BSSY B0, `(.L_x_71) ;  /* 0x0000036000007945 */ /* 0x000fe20003800000 */
[----:B------:R-:W-:Y:S02]  /*b450*/  SEL R8, R228, RZ, !P2 ;  /* 0x000000ffe4087207 */ /* 0x000fe40005000000 */
[----:B------:R-:W-:-:S02]  /*b460*/  SEL R20, R251, RZ, !P2 ;  /* 0x000000fffb147207 */ /* 0x000fc40005000000 */
[----:B-----5:R-:W-:Y:S02]  /*b470*/  SHF.R.S32.HI R16, RZ, 0x1f, R0 ;  /* 0x0000001fff107819 */ /* 0x020fe40000011400 */
[----:B-1----:R-:W-:-:S13]  /*b480*/  ISETP.GT.AND P0, PT, R3, 0x7f, PT ;  /* 0x0000007f0300780c */ /* 0x002fda0003f04270 */
[----:B------:R-:W-:Y:S05]  /*b490*/  @P0 BRA `(.L_x_72) ;  /* 0x0000030000000947 */ /* 0x000fea0003800000 */
[----:B------:R-:W-:Y:S01]  /*b4a0*/  IMAD R2, R18, c[0x0][0x4e8], RZ ;  /* 0x00013a0012027a24 */ /* 0x000fe200078e02ff */
[----:B------:R-:W-:-:S04]  /*b4b0*/  LEA R9, R225, R3, 0x7 ;  /* 0x00000003e1097211 */ /* 0x000fc800078e38ff */
[----:B------:R-:W-:-:S13]  /*b4c0*/  ISETP.GE.AND P0, PT, R9, R2, PT ;  /* 0x000000020900720c */ /* 0x000fda0003f06270 */
[----:B------:R-:W-:Y:S05]  /*b4d0*/  @P0 BRA `(.L_x_72) ;  /* 0x000002c000000947 */ /* 0x000fea0003800000 */
[----:B------:R-:W2:Y:S01]  /*b4e0*/  LDL.LU R21, [R1+0xc] ;  /* 0x00000c0001157983 */ /* 0x000ea20000300800 */
[----:B------:R-:W-:Y:S01]  /*b4f0*/  IMAD.MOV.U32 R2, RZ, RZ, 0x368 ;  /* 0x00000368ff027424 */ /* 0x000fe200078e00ff */
[----:B------:R-:W-:-:S04]  /*b500*/  ISETP.GT.AND P2, PT, R17, 0x1, PT ;  /* 0x000000011100780c */ /* 0x000fc80003f44270 */
[----:B------:R-:W-:-:S04]  /*b510*/  SEL R2, R2, 0x328, P2 ;  /* 0x0000032802027807 */ /* 0x000fc80001000000 */
[----:B------:R1:W3:Y:S08]  /*b520*/  LDC.64 R10, c[0x0][R2+0x170] ;  /* 0x00005c00020a7b82 */ /* 0x0002f00000000a00 */
[----:B------:R1:W4:Y:S08]  /*b530*/  LDC.64 R6, c[0x0][R2+0x168] ;  /* 0x00005a0002067b82 */ /* 0x0003300000000a00 */
[----:B------:R1:W5:Y:S08]  /*b540*/  LDC.64 R14, c[0x0][R2+0x178] ;  /* 0x00005e00020e7b82 */ /* 0x0003700000000a00 */
[----:B------:R1:W2:Y:S02]  /*b550*/  LDC.64 R12, c[0x0][R2+0x160] ;  /* 0x00005800020c7b82 */ /* 0x0002a40000000a00 */
[----:B-1----:R-:W-:-:S02]  /*b560*/  IMAD.MOV.U32 R2, RZ, RZ, c[0x0][0x4e8] ;  /* 0x00013a00ff027624 */ /* 0x002fc400078e00ff */
[-C--:B---3--:R-:W-:Y:S02]  /*b570*/  IMAD R3, R11, R8.reuse, RZ ;  /* 0x000000080b037224 */ /* 0x088fe400078e02ff */
[----:B------:R-:W-:Y:S01]  /*b580*/  IMAD.WIDE.U32 R4, R10, R8, RZ ;  /* 0x000000080a047225 */ /* 0x000fe200078e00ff */
[----:B------:R-:W-:Y:S02]  /*b590*/  ISETP.NE.AND P0, PT, R2, 0x1, PT ;  /* 0x000000010200780c */ /* 0x000fe40003f05270 */
[----:B------:R-:W-:Y:S01]  /*b5a0*/  MOV R2, R9 ;  /* 0x0000000900027202 */ /* 0x000fe20000000f00 */
[----:B------:R-:W-:Y:S02]  /*b5b0*/  IMAD R10, R10, R20, R3 ;  /* 0x000000140a0a7224 */ /* 0x000fe400078e0203 */
[-C--:B----4-:R-:W-:Y:S02]  /*b5c0*/  IMAD R11, R7, R234.reuse, RZ ;  /* 0x000000ea070b7224 */ /* 0x090fe400078e02ff */
[----:B------:R-:W-:-:S04]  /*b5d0*/  IMAD.WIDE.U32 R6, R6, R234, RZ ;  /* 0x000000ea06067225 */ /* 0x000fc800078e00ff */
[----:B------:R-:W-:Y:S01]  /*b5e0*/  IMAD.IADD R11, R7, 0x1, R11 ;  /* 0x00000001070b7824 */ /* 0x000fe200078e020b */
[----:B------:R-:W-:Y:S01]  /*b5f0*/  IADD3 R7, R5, R10, RZ ;  /* 0x0000000a05077210 */ /* 0x000fe20007ffe0ff */
[----:B------:R-:W-:-:S05]  /*b600*/  @P0 IMAD.HI.U32 R19, R9, c[0x0][0x4ec], RZ ;  /* 0x00013b0009130a27 */ /* 0x000fca00078e00ff */
[----:B------:R-:W-:Y:S02]  /*b610*/  @P0 SHF.R.U32.HI R2, RZ, c[0x0][0x4f0], R19 ;  /* 0x00013c00ff020a19 */ /* 0x000fe40000011613 */
[----:B------:R-:W-:-:S03]  /*b620*/  IADD3 R19, P1, P0, R4, R6, R0 ;  /* 0x0000000604137210 */ /* 0x000fc6000783e000 */
[----:B------:R-:W-:Y:S01]  /*b630*/  IMAD.MOV R6, RZ, RZ, -R2 ;  /* 0x000000ffff067224 */ /* 0x000fe200078e0a02 */
[----:B--2---:R-:W-:-:S05]  /*b640*/  SEL R3, R21, RZ, P2 ;  /* 0x000000ff15037207 */ /* 0x004fca0001000000 */
[-C--:B-----5:R-:W-:Y:S02]  /*b650*/  IMAD R10, R15, R3.reuse, RZ ;  /* 0x000000030f0a7224 */ /* 0x0a0fe400078e02ff */
[----:B------:R-:W-:-:S04]  /*b660*/  IMAD.WIDE.U32 R4, R14, R3, RZ ;  /* 0x000000030e047225 */ /* 0x000fc800078e00ff */
[----:B------:R-:W-:Y:S01]  /*b670*/  IMAD R3, R6, c[0x0][0x4e8], R9 ;  /* 0x00013a0006037a24 */ /* 0x000fe200078e0209 */
[----:B------:R-:W-:Y:S02]  /*b680*/  IADD3.X R9, R7, R11, R16, P1, P0 ;  /* 0x0000000b07097210 */ /* 0x000fe40000fe0410 */
[----:B------:R-:W-:Y:S02]  /*b690*/  IADD3 R7, R5, R10, RZ ;  /* 0x0000000a05077210 */ /* 0x000fe40007ffe0ff */
[----:B------:R-:W-:Y:S02]  /*b6a0*/  IADD3 R4, P1, P0, R2, R19, R4 ;  /* 0x0000001302047210 */ /* 0x000fe4000783e004 */
[----:B------:R-:W-:Y:S01]  /*b6b0*/  SHF.R.S32.HI R5, RZ, 0x1f, R2 ;  /* 0x0000001fff057819 */ /* 0x000fe20000011402 */
[----:B------:R-:W-:Y:S01]  /*b6c0*/  IMAD R2, R13, R3, RZ ;  /* 0x000000030d027224 */ /* 0x000fe200078e02ff */
[----:B------:R-:W-:Y:S02]  /*b6d0*/  SHF.R.S32.HI R6, RZ, 0x1f, R3 ;  /* 0x0000001fff067819 */ /* 0x000fe40000011403 */
[----:B------:R-:W-:Y:S01]  /*b6e0*/  IADD3.X R5, R5, R9, R7, P1, P0 ;  /* 0x0000000905057210 */ /* 0x000fe20000fe0407 */
[----:B------:R-:W-:-:S02]  /*b6f0*/  IMAD.MOV.U32 R7, RZ, RZ, c[0x0][0x4a8] ;  /* 0x00012a00ff077624 */ /* 0x000fc400078e00ff */
[C---:B------:R-:W-:Y:S02]  /*b700*/  IMAD R6, R12.reuse, R6, R2 ;  /* 0x000000060c067224 */ /* 0x040fe400078e0202 */
[----:B------:R-:W-:Y:S01]  /*b710*/  IMAD.WIDE.U32 R2, R12, R3, R4 ;  /* 0x000000030c027225 */ /* 0x000fe200078e0004 */
[----:B------:R-:W-:Y:S02]  /*b720*/  MOV R5, c[0x0][0x4ac] ;  /* 0x00012b0000057a02 */ /* 0x000fe40000000f00 */
[----:B------:R-:W-:Y:S01]  /*b730*/  SEL R4, R7, c[0x0][0x450], P2 ;  /* 0x0001140007047a07 */ /* 0x000fe20001000000 */
[----:B------:R-:W-:Y:S01]  /*b740*/  IMAD.IADD R3, R3, 0x1, R6 ;  /* 0x0000000103037824 */ /* 0x000fe200078e0206 */
[----:B------:R-:W-:Y:S02]  /*b750*/  SEL R5, R5, c[0x0][0x454], P2 ;  /* 0x0001150005057a07 */ /* 0x000fe40001000000 */
[----:B------:R-:W-:-:S04]  /*b760*/  LEA R4, P0, R2, R4, 0x2 ;  /* 0x0000000402047211 */ /* 0x000fc800078010ff */
[----:B------:R-:W-:Y:S02]  /*b770*/  LEA.HI.X R5, R2, R5, R3, 0x2, P0 ;  /* 0x0000000502057211 */ /* 0x000fe400000f1403 */
[----:B------:R-:W-:-:S05]  /*b780*/  MOV R2, 0xff800000 ;  /* 0xff80000000027802 */ /* 0x000fca0000000f00 */
[----:B------:R1:W-:Y:S02]  /*b790*/  STG.E [R4.64], R2 ;  /* 0x0000000204007986 */ /* 0x0003e4000c101906 */
.L_x_72:
[----:B------:R-:W-:Y:S05]  /*b7a0*/  BSYNC B0 ;  /* 0x0000000000007941 */ /* 0x000fea0003800000 */
.L_x_71:
[----:B------:R-:W-:-:S13]  /*b7b0*/  ISETP.GT.AND P0, PT, R17, 0x1, PT ;  /* 0x000000011100780c */ /* 0x000fda0003f04270 */
[----:B------:R-:W-:Y:S05]  /*b7c0*/  @P0 BRA `(.L_x_64) ;  /* 0x0000078000000947 */ /* 0x000fea0003800000 */
[----:B-1----:R-:W2:Y:S01]  /*b7d0*/  LDL R5, [R1+0x30] ;  /* 0x0000300001057983 */ /* 0x002ea20000100800 */
[----:B------:R-:W-:Y:S01]  /*b7e0*/  MOV R2, c[0x0][0x4e8] ;  /* 0x00013a0000027a02 */ /* 0x000fe20000000f00 */
[----:B------:R-:W-:Y:S02]  /*b7f0*/  IMAD R4, R16, c[0x0][0x3a0], RZ ;  /* 0x0000e80010047a24 */ /* 0x000fe400078e02ff */
[----:B------:R-:W1:Y:S01]  /*b800*/  S2R R10, SR_TID.X ;  /* 0x00000000000a7919 */ /* 0x000e620000002100 */
[----:B------:R-:W-:Y:S01]  /*b810*/  ISETP.NE.AND P0, PT, R2, 0x1, PT ;  /* 0x000000010200780c */ /* 0x000fe20003f05270 */
[----:B------:R-:W-:-:S04]  /*b820*/  IMAD.WIDE.U32 R2, R0, c[0x0][0x3a0], RZ ;  /* 0x0000e80000027a25 */ /* 0x000fc800078e00ff */
[----:B------:R-:W-:-:S05]  /*b830*/  IMAD R0, R0, c[0x0][0x3a4], R4 ;  /* 0x0000e90000007a24 */ /* 0x000fca00078e0204 */
[----:B------:R-:W-:-:S05]  /*b840*/  IADD3 R3, R3, R0, RZ ;  /* 0x0000000003037210 */ /* 0x000fca0007ffe0ff */
[----:B------:R-:W-:-:S04]  /*b850*/  IMAD.WIDE.U32 R2, R234, c[0x0][0x3e8], R2 ;  /* 0x0000fa00ea027a25 */ /* 0x000fc800078e0002 */
[----:B------:R-:W-:-:S04]  /*b860*/  IMAD R3, R234, c[0x0][0x3ec], R3 ;  /* 0x0000fb00ea037a24 */ /* 0x000fc800078e0203 */
[----:B------:R-:W-:Y:S01]  /*b870*/  IMAD.WIDE.U32 R2, R8, c[0x0][0x3f0], R2 ;  /* 0x0000fc0008027a25 */ /* 0x000fe200078e0002 */
[----:B-1----:R-:W-:-:S04]  /*b880*/  SHF.R.S32.HI R9, RZ, 0x1f, R10 ;  /* 0x0000001fff097819 */ /* 0x002fc8000001140a */
[----:B------:R-:W-:-:S04]  /*b890*/  LEA.HI R9, R9, R10, RZ, 0x3 ;  /* 0x0000000a09097211 */ /* 0x000fc800078f18ff */
[----:B------:R-:W-:-:S04]  /*b8a0*/  SHF.R.S32.HI R9, RZ, 0x3, R9 ;  /* 0x00000003ff097819 */ /* 0x000fc80000011409 */
[C---:B------:R-:W-:Y:S02]  /*b8b0*/  LEA R11, R225.reuse, R9, 0x7 ;  /* 0x00000009e10b7211 */ /* 0x040fe400078e38ff */
[----:B--2---:R-:W-:Y:S01]  /*b8c0*/  LEA R4, R225, R5, 0x7 ;  /* 0x00000005e1047211 */ /* 0x004fe200078e38ff */
[----:B------:R-:W-:-:S03]  /*b8d0*/  IMAD R5, R20, c[0x0][0x3f0], RZ ;  /* 0x0000fc0014057a24 */ /* 0x000fc600078e02ff */
[----:B------:R-:W-:Y:S01]  /*b8e0*/  MOV R0, R4 ;  /* 0x0000000400007202 */ /* 0x000fe20000000f00 */
[----:B------:R-:W-:-:S04]  /*b8f0*/  @P0 IMAD.HI.U32 R6, R4, c[0x0][0x4ec], RZ ;  /* 0x00013b0004060a27 */ /* 0x000fc800078e00ff */
[----:B------:R-:W-:Y:S01]  /*b900*/  IMAD R7, R8, c[0x0][0x3f4], R5 ;  /* 0x0000fd0008077a24 */ /* 0x000fe200078e0205 */
[----:B------:R-:W-:-:S04]  /*b910*/  @P0 SHF.R.U32.HI R0, RZ, c[0x0][0x4f0], R6 ;  /* 0x00013c00ff000a19 */ /* 0x000fc80000011606 */
        /* <DEDUP_REMOVED lines=16> */
[----:B------:R1:W2:Y:S02]  /*ba20*/  SHFL.IDX PT, R8, R9, RZ, 0x181f ;  /* 0x00181fff09087589 */ /* 0x0002a400000e0000 */
.L_x_124:
[----:B------:R-:W-:Y:S05]  /*ba30*/  BRA.DIV ~URZ, `(.L_x_74) ;  /* 0x00001e027f007947 */ /* 0x000fea000b800000 */
[----:B------:R3:W4:Y:S02]  /*ba40*/  SHFL.IDX PT, R0, R12, RZ, 0x181f ;  /* 0x00181fff0c007589 */ /* 0x00072400000e0000 */
.L_x_125:
[----:B------:R-:W-:Y:S01]  /*ba50*/  IMAD R10, R18, c[0x0][0x4e8], RZ ;  /* 0x00013a00120a7a24 */ /* 0x000fe200078e02ff */
[----:B------:R-:W-:Y:S04]  /*ba60*/  BSSY B0, `(.L_x_75) ;  /* 0x0000010000007945 */ /* 0x000fe80003800000 */
        /* <DEDUP_REMOVED lines=11> */
[----:B------:R2:W-:Y:S01]  /*bb20*/  @!P2 ST.E.128 [R6.64], RZ ;  /* 0x000000ff0600a985 */ /* 0x0005e2000c101d06 */
[----:B-----5:R-:W-:-:S05]  /*bb30*/  @!P1 LEA.HI.X R5, R222, R8, R13, 0x1, P4 ;  /* 0x00000008de059211 */ /* 0x020fca00020f0c0d */
[----:B------:R2:W-:Y:S04]  /*bb40*/  @!P1 ST.E.128 [R4.64], RZ ;  /* 0x000000ff04009985 */ /* 0x0005e8000c101d06 */
[----:B------:R2:W-:Y:S02]  /*bb50*/  @!P0 ST.E.128 [R2.64], RZ ;  /* 0x000000ff02008985 */ /* 0x0005e4000c101d06 */
.L_x_76:
[----:B------:R-:W-:Y:S05]  /*bb60*/  BSYNC B0 ;  /* 0x0000000000007941 */ /* 0x000fea0003800000 */
.L_x_75:
[----:B------:R-:W-:Y:S05]  /*bb70*/  BRA.DIV ~URZ, `(.L_x_77) ;  /* 0x00001d227f007947 */ /* 0x000fea000b800000 */
[----:B--2---:R2:W1:Y:S04]  /*bb80*/  SHFL.IDX PT, R8, R9, 0x1, 0x181f ;  /* 0x00381f0009087f89 */ /* 0x00446800000e0000 */
[----:B----4-:R2:W4:Y:S02]  /*bb90*/  SHFL.IDX PT, R0, R12, 0x1, 0x181f ;  /* 0x00381f000c007f89 */ /* 0x01052400000e0000 */
.L_x_126:
        /* <DEDUP_REMOVED lines=13> */
[----:B------:R1:W-:Y:S01]  /*bc70*/  @!P2 ST.E.128 [R6.64], RZ ;  /* 0x000000ff0600a985 */ /* 0x0003e2000c101d06 */
[----:B-----5:R-:W-:-:S05]  /*bc80*/  @!P1 LEA.HI.X R5, R222, R8, R13, 0x1, P4 ;  /* 0x00000008de059211 */ /* 0x020fca00020f0c0d */
[----:B------:R1:W-:Y:S04]  /*bc90*/  @!P1 ST.E.128 [R4.64], RZ ;  /* 0x000000ff04009985 */ /* 0x0003e8000c101d06 */
[----:B------:R1:W-:Y:S02]  /*bca0*/  @!P0 ST.E.128 [R2.64], RZ ;  /* 0x000000ff02008985 */ /* 0x0003e4000c101d06 */
.L_x_79:
[----:B------:R-:W-:Y:S05]  /*bcb0*/  BSYNC B0 ;  /* 0x0000000000007941 */ /* 0x000fea0003800000 */
.L_x_78:
[----:B------:R-:W-:Y:S05]  /*bcc0*/  BRA.DIV ~URZ, `(.L_x_80) ;  /* 0x00001c927f007947 */ /* 0x000fea000b800000 */
[----:B-1----:R1:W2:Y:S02]  /*bcd0*/  SHFL.IDX PT, R8, R9, 0x2, 0x181f ;  /* 0x00581f0009087f89 */ /* 0x0022a400000e0000 */
.L_x_127:
[----:B------:R-:W-:Y:S05]  /*bce0*/  BRA.DIV ~URZ, `(.L_x_81) ;  /* 0x00001ce27f007947 */ /* 0x000fea000b800000 */
[----:B----4-:R4:W1:Y:S02]  /*bcf0*/  SHFL.IDX PT, R0, R12, 0x2, 0x181f ;  /* 0x00581f000c007f89 */ /* 0x01086400000e0000 */
.L_x_128:
        /* <DEDUP_REMOVED lines=17> */
.L_x_83:
[----:B------:R-:W-:Y:S05]  /*be10*/  BSYNC B0 ;  /* 0x0000000000007941 */ /* 0x000fea0003800000 */
.L_x_82:
[----:B------:R-:W-:Y:S05]  /*be20*/  BRA.DIV ~URZ, `(.L_x_84) ;  /* 0x00001c027f007947 */ /* 0x000fea000b800000 */
[----:B--2---:R2:W3:Y:S04]  /*be30*/  SHFL.IDX PT, R8, R9, 0x3, 0x181f ;  /* 0x00781f0009087f89 */ /* 0x0044e800000e0000 */
[----:B-1----:R2:W1:Y:S02]  /*be40*/  SHFL.IDX PT, R0, R12, 0x3, 0x181f ;  /* 0x00781f000c007f89 */ /* 0x00246400000e0000 */
.L_x_129:
[----:B------:R-:W-:-:S04]  /*be50*/  IADD3 R11, R11, 0x60, RZ ;  /* 0x000000600b0b7810 */ /* 0x000fc80007ffe0ff */
[----:B------:R-:W-:-:S13]  /*be60*/  ISETP.GE.AND P0, PT, R11, R10, PT ;  /* 0x0000000a0b00720c */ /* 0x000fda0003f06270 */
[----:B------:R-:W-:Y:S05]  /*be70*/  @P0 BRA `(.L_x_64) ;  /* 0x000000d000000947 */ /* 0x000fea0003800000 */
[----:B--2---:R-:W2:Y:S01]  /*be80*/  LDL R9, [R1] ;  /* 0x0000000001097983 */ /* 0x004ea20000100800 */
[----:B------:R-:W-:Y:S02]  /*be90*/  ISETP.GE.AND P2, PT, R220, c[0x0][0x3c8], PT ;  /* 0x0000f200dc007a0c */ /* 0x000fe40003f46270 */
[----:B------:R-:W-:Y:S02]  /*bea0*/  ISETP.GE.AND P1, PT, R222, c[0x0][0x3c8], PT ;  /* 0x0000f200de007a0c */ /* 0x000fe40003f26270 */
[----:B------:R-:W-:-:S09]  /*beb0*/  ISETP.GE.AND P0, PT, R223, c[0x0][0x3c8], PT ;  /* 0x0000f200df007a0c */ /* 0x000fd20003f06270 */
[-C--:B-1----:R-:W-:Y:S02]  /*bec0*/  @!P2 LEA R6, P5, R220, R0.reuse, 0x1 ;  /* 0x00000000dc06a211 */ /* 0x082fe400078a08ff */
[-C--:B------:R-:W-:Y:S02]  /*bed0*/  @!P1 LEA R4, P4, R222, R0.reuse, 0x1 ;  /* 0x00000000de049211 */ /* 0x080fe400078808ff */
[C---:B------:R-:W-:Y:S02]  /*bee0*/  @!P0 LEA R2, P3, R223.reuse, R0, 0x1 ;  /* 0x00000000df028211 */ /* 0x040fe400078608ff */
[-C--:B---3--:R-:W-:Y:S02]  /*bef0*/  @!P2 LEA.HI.X R7, R220, R8.reuse, R221, 0x1, P5 ;  /* 0x00000008dc07a211 */ /* 0x088fe400028f0cdd */
[----:B------:R-:W-:-:S03]  /*bf00*/  @!P0 LEA.HI.X R3, R223, R8, R252, 0x1, P3 ;  /* 0x00000008df038211 */ /* 0x000fc600018f0cfc */
[----:B------:R1:W-:Y:S01]  /*bf10*/  @!P2 ST.E.128 [R6.64], RZ ;  /* 0x000000ff0600a985 */ /* 0x0003e2000c101d06 */
[----:B--2---:R-:W-:-:S05]  /*bf20*/  @!P1 LEA.HI.X R5, R222, R8, R9, 0x1, P4 ;  /* 0x00000008de059211 */ /* 0x004fca00020f0c09 */
[----:B------:R1:W-:Y:S04]  /*bf30*/  @!P1 ST.E.128 [R4.64], RZ ;  /* 0x000000ff04009985 */ /* 0x0003e8000c101d06 */
[----:B------:R1:W-:Y:S02]  /*bf40*/  @!P0 ST.E.128 [R2.64], RZ ;  /* 0x000000ff02008985 */ /* 0x0003e4000c101d06 */
.L_x_64:
[----:B------:R-:W-:Y:S05]  /*bf50*/  BSYNC B1 ;  /* 0x0000000000017941 */ /* 0x000fea0003800000 */
.L_x_48:
[----:B-12-4-:R-:W2:Y:S02]  /*bf60*/  LDL R0, [R1+0x34] ;  /* 0x0000340001007983 */ /* 0x016ea40000100800 */
[----:B--2---:R-:W-:-:S13]  /*bf70*/  ISETP.NE.AND P0, PT, R0, RZ, PT ;  /* 0x000000ff0000720c */ /* 0x004fda0003f05270 */
[----:B------:R-:W-:Y:S01]  /*bf80*/  @P0 WARPSYNC 0xffffffff ;  /* 0xffffffff00000948 */ /* 0x000fe20003800000 */
[----:B------:R-:W-:Y:S06]  /*bf90*/  @P0 BAR.SYNC.DEFER_BLOCKING 0x5, 0x100 ;  /* 0x0144000000000b1d */ /* 0x000fec0000010000 */
[----:B------:R-:W1:Y:S04]  /*bfa0*/  @P0 LDS.128 R224, [0x18100] ;  /* 0x01810000ffe00984 */ /* 0x000e680000000c00 */
[----:B------:R-:W-:Y:S06]  /*bfb0*/  @P0 BAR.ARV 0x4, 0x100 ;  /* 0x0104000000000b1d */ /* 0x000fec0000002000 */
[----:B------:R-:W-:Y:S05]  /*bfc0*/  @P0 BRA `(.L_x_85) ;  /* 0x00000ae000000947 */ /* 0x000fea0003800000 */
[----:B------:R-:W2:Y:S01]  /*bfd0*/  S2R R0, SR_TID.X ;  /* 0x0000000000007919 */ /* 0x000ea20000002100 */
[----:B---3--:R-:W-:Y:S01]  /*bfe0*/  IMAD.MOV.U32 R7, RZ, RZ, RZ ;  /* 0x000000ffff077224 */ /* 0x008fe200078e00ff */
[----:B--2---:R-:W-:-:S04]  /*bff0*/  LOP3.LUT R14, R0, 0x1f, RZ, 0xc0, !PT ;  /* 0x0000001f000e7812 */ /* 0x004fc800078ec0ff */
[----:B------:R-:W-:Y:S01]  /*c000*/  ISETP.NE.AND P5, PT, R14, 0x1f, PT ;  /* 0x0000001f0e00780c */ /* 0x000fe20003fa5270 */
[----:B------:R-:W-:Y:S10]  /*c010*/  BRA.DIV ~URZ, `(.L_x_86) ;  /* 0x00001ad27f007947 */ /* 0x000ff4000b800000 */
[----:B------:R2:W3:Y:S02]  /*c020*/  SHFL.IDX PT, R9, R78, RZ, 0x1f ;  /* 0x00001fff4e097589 */ /* 0x0004e400000e0000 */
.L_x_130:
[----:B------:R-:W-:Y:S05]  /*c030*/  BRA.DIV ~URZ, `(.L_x_87) ;  /* 0x00001b227f007947 */ /* 0x000fea000b800000 */
[----:B------:R4:W2:Y:S02]  /*c040*/  SHFL.IDX PT, R8, R78, 0x1, 0x1f ;  /* 0x00201f004e087f89 */ /* 0x0008a400000e0000 */
.L_x_131:
[----:B-1----:R-:W-:Y:S02]  /*c050*/  IMAD.IADD R0, R227, 0x1, R14 ;  /* 0x00000001e3007824 */ /* 0x002fe400078e020e */
[----:B------:R-:W-:-:S03]  /*c060*/  IMAD.MOV.U32 R6, RZ, RZ, RZ ;  /* 0x000000ffff067224 */ /* 0x000fc600078e00ff */
[----:B------:R-:W-:-:S13]  /*c070*/  ISETP.GE.OR P0, PT, R0, c[0x0][0x53c], !P5 ;  /* 0x00014f0000007a0c */ /* 0x000fda0006f06670 */
[----:B------:R-:W-:Y:S01]  /*c080*/  @!P0 IMAD.MOV.U32 R2, RZ, RZ, 0x4 ;  /* 0x00000004ff028424 */ /* 0x000fe200078e00ff */
[----:B------:R-:W-:-:S03]  /*c090*/  @!P0 MOV R3, 0x4 ;  /* 0x0000000400038802 */ /* 0x000fc60000000f00 */
[----:B------:R-:W-:-:S04]  /*c0a0*/  @!P0 IMAD.WIDE R4, R0, R2, c[0x0][0x580] ;  /* 0x0001600000048625 */ /* 0x000fc800078e0202 */
[----:B------:R-:W-:Y:S01]  /*c0b0*/  @!P0 IMAD.WIDE R2, R0, R3, c[0x0][0x578] ;  /* 0x00015e0000028625 */ /* 0x000fe200078e0203 */
[----:B------:R-:W5:Y:S04]  /*c0c0*/  @!P0 LDG.E R6, [R4.64] ;  /* 0x0000000604068981 */ /* 0x000f68000c1e1900 */
[----:B------:R-:W5:Y:S01]  /*c0d0*/  @!P0 LDG.E R7, [R2.64] ;  /* 0x0000000602078981 */ /* 0x000f62000c1e1900 */
[C---:B------:R-:W-:Y:S02]  /*c0e0*/  ISETP.GE.U32.AND P4, PT, R14.reuse, 0x10, PT ;  /* 0x000000100e00780c */ /* 0x040fe40003f86070 */
[C---:B------:R-:W-:Y:S02]  /*c0f0*/  ISETP.GE.U32.AND P3, PT, R14.reuse, 0x8, PT ;  /* 0x000000080e00780c */ /* 0x040fe40003f66070 */
[----:B------:R-:W-:-:S02]  /*c100*/  ISETP.GE.U32.AND P2, PT, R14, 0x4, PT ;  /* 0x000000040e00780c */ /* 0x000fc40003f46070 */
[C---:B------:R-:W-:Y:S02]  /*c110*/  ISETP.GE.U32.AND P1, PT, R14.reuse, 0x2, PT ;  /* 0x000000020e00780c */ /* 0x040fe40003f26070 */
[----:B------:R-:W-:Y:S02]  /*c120*/  ISETP.NE.AND P0, PT, R14, RZ, PT ;  /* 0x000000ff0e00720c */ /* 0x000fe40003f05270 */
[----:B------:R-:W-:Y:S01]  /*c130*/  MOV R13, RZ ;  /* 0x000000ff000d7202 */ /* 0x000fe20000000f00 */
[----:B-----5:R-:W-:Y:S01]  /*c140*/  IMAD R0, R7, R6, RZ ;  /* 0x0000000607007224 */ /* 0x020fe200078e02ff */
[----:B------:R-:W-:Y:S07]  /*c150*/  BRA.DIV ~URZ, `(.L_x_88) ;  /* 0x00001a727f007947 */ /* 0x000fee000b800000 */
[----:B------:R1:W4:Y:S02]  /*c160*/  SHFL.UP PT, R4, R0, 0x1, RZ ;  /* 0x0420000000047989 */ /* 0x00032400000e00ff */
.L_x_132:
[----:B----4-:R-:W-:-:S04]  /*c170*/  SEL R4, R4, RZ, P0 ;  /* 0x000000ff04047207 */ /* 0x010fc80000000000 */
        /* <DEDUP_REMOVED lines=14> */
[----:B------:R1:W4:Y:S02]  /*c260*/  SHFL.IDX PT, R0, R4, 0x1f, 0x1f ;  /* 0x03e01f0004007f89 */ /* 0x00032400000e0000 */
.L_x_133:
[----:B----4-:R-:W-:Y:S01]  /*c270*/  IMAD R0, R0, c[0x0][0x538], RZ ;  /* 0x00014e0000007a24 */ /* 0x010fe200078e02ff */
[----:B------:R-:W-:Y:S04]  /*c280*/  BSSY B1, `(.L_x_90) ;  /* 0x000007d000017945 */ /* 0x000fe80003800000 */
[----:B--2---:R-:W-:-:S04]  /*c290*/  IADD3 R8, R0, R8, RZ ;  /* 0x0000000800087210 */ /* 0x004fc80007ffe0ff */
[----:B---3--:R-:W-:-:S13]  /*c2a0*/  ISETP.GT.AND P6, PT, R8, R9, PT ;  /* 0x000000090800720c */ /* 0x008fda0003fc4270 */
[----:B------:R-:W-:Y:S05]  /*c2b0*/  @P6 BRA `(.L_x_91) ;  /* 0x0000024000006947 */ /* 0x000fea0003800000 */
.L_x_95:
[----:B------:R-:W-:-:S04]  /*c2c0*/  IADD3 R0, R227, 0x1f, RZ ;  /* 0x0000001fe3007810 */ /* 0x000fc80007ffe0ff */
[----:B------:R-:W-:-:S13]  /*c2d0*/  ISETP.GE.AND P6, PT, R0, c[0x0][0x53c], PT ;  /* 0x00014f0000007a0c */ /* 0x000fda0003fc6270 */
[----:B------:R-:W-:Y:S05]  /*c2e0*/  @P6 BRA `(.L_x_92) ;  /* 0x0000072000006947 */ /* 0x000fea0003800000 */
[----:B------:R-:W-:Y:S01]  /*c2f0*/  MOV R227, R0 ;  /* 0x0000000000e37202 */ /* 0x000fe20000000f00 */
[----:B------:R-:W-:-:S03]  /*c300*/  CS2R R6, SRZ ;  /* 0x0000000000067805 */ /* 0x000fc6000001ff00 */
[----:B------:R-:W-:-:S04]  /*c310*/  IADD3 R0, R227, R14, RZ ;  /* 0x0000000ee3007210 */ /* 0x000fc80007ffe0ff */
[----:B------:R-:W-:-:S13]  /*c320*/  ISETP.GE.OR P6, PT, R0, c[0x0][0x53c], !P5 ;  /* 0x00014f0000007a0c */ /* 0x000fda0006fc6670 */
[----:B------:R-:W-:Y:S02]  /*c330*/  @!P6 MOV R2, 0x4 ;  /* 0x000000040002e802 */ /* 0x000fe40000000f00 */
[----:B------:R-:W-:-:S03]  /*c340*/  @!P6 MOV R3, 0x4 ;  /* 0x000000040003e802 */ /* 0x000fc60000000f00 */
[----:B-1----:R-:W-:-:S04]  /*c350*/  @!P6 IMAD.WIDE R4, R0, R2, c[0x0][0x580] ;  /* 0x000160000004e625 */ /* 0x002fc800078e0202 */
[----:B------:R-:W-:Y:S01]  /*c360*/  @!P6 IMAD.WIDE R2, R0, R3, c[0x0][0x578] ;  /* 0x00015e000002e625 */ /* 0x000fe200078e0203 */
[----:B------:R-:W2:Y:S04]  /*c370*/  @!P6 LDG.E R6, [R4.64] ;  /* 0x000000060406e981 */ /* 0x000ea8000c1e1900 */
[----:B------:R-:W2:Y:S02]  /*c380*/  @!P6 LDG.E R7, [R2.64] ;  /* 0x000000060207e981 */ /* 0x000ea4000c1e1900 */
[----:B--2---:R-:W-:Y:S01]  /*c390*/  IMAD R0, R7, R6, RZ ;  /* 0x0000000607007224 */ /* 0x004fe200078e02ff */
[----:B------:R-:W-:Y:S05]  /*c3a0*/  BRA.DIV ~URZ, `(.L_x_93) ;  /* 0x00001a027f007947 */ /* 0x000fea000b800000 */
[----:B------:R1:W2:Y:S02]  /*c3b0*/  SHFL.UP PT, R2, R0, 0x1, RZ ;  /* 0x0420000000027989 */ /* 0x0002a400000e00ff */
.L_x_134:
[----:B--2---:R-:W-:-:S04]  /*c3c0*/  SEL R2, R2, RZ, P0 ;  /* 0x000000ff02027207 */ /* 0x004fc80000000000 */
        /* <DEDUP_REMOVED lines=14> */
[----:B------:R1:W2:Y:S02]  /*c4b0*/  SHFL.IDX PT, R0, R4, 0x1f, 0x1f ;  /* 0x03e01f0004007f89 */ /* 0x0002a400000e0000 */
.L_x_135:
[----:B--2---:R-:W-:-:S05]  /*c4c0*/  IMAD R0, R0, c[0x0][0x538], RZ ;  /* 0x00014e0000007a24 */ /* 0x004fca00078e02ff */
[----:B------:R-:W-:-:S04]  /*c4d0*/  IADD3 R8, R0, R8, RZ ;  /* 0x0000000800087210 */ /* 0x000fc80007ffe0ff */
[----:B------:R-:W-:-:S13]  /*c4e0*/  ISETP.GT.AND P6, PT, R8, R9, PT ;  /* 0x000000090800720c */ /* 0x000fda0003fc4270 */
[----:B-1----:R-:W-:Y:S05]  /*c4f0*/  @!P6 BRA `(.L_x_95) ;  /* 0xfffffdc00000e947 */ /* 0x002fea000383ffff */
.L_x_91:
[----:B------:R-:W-:-:S05]  /*c500*/  IADD3 R12, -R0, R8, RZ ;  /* 0x00000008000c7210 */ /* 0x000fca0007ffe1ff */
[----:B------:R-:W-:-:S05]  /*c510*/  IMAD R0, R4, c[0x0][0x538], R12 ;  /* 0x00014e0004007a24 */ /* 0x000fca00078e020c */
[----:B------:R-:W-:Y:S01]  /*c520*/  ISETP.GT.AND P0, PT, R0, R9, PT ;  /* 0x000000090000720c */ /* 0x000fe20003f04270 */
[----:B------:R-:W-:-:S12]  /*c530*/  BRA.DIV ~URZ, `(.L_x_96) ;  /* 0x00001a627f007947 */ /* 0x000fd8000b800000 */
[----:B------:R-:W-:-:S04]  /*c540*/  VOTE.ANY R11, PT, !P0 ;  /* 0x00000000000b7806 */ /* 0x000fc800040e0100 */
.L_x_136:
[----:B------:R2:W3:Y:S01]  /*c550*/  POPC R10, R11 ;  /* 0x0000000b000a7309 */ /* 0x0004e20000000000 */
[----:B------:R-:W-:Y:S05]  /*c560*/  BRA.DIV ~URZ, `(.L_x_97) ;  /* 0x00001a827f007947 */ /* 0x000fea000b800000 */
[----:B---3--:R3:W4:Y:S04]  /*c570*/  SHFL.IDX PT, R8, R6, R10, 0x1f ;  /* 0x00001f0a06087589 */ /* 0x00872800000e0000 */
[----:B------:R3:W1:Y:S02]  /*c580*/  SHFL.IDX PT, R7, R7, R10, 0x1f ;  /* 0x00001f0a07077589 */ /* 0x00066400000e0000 */
.L_x_137:
[----:B------:R-:W-:Y:S01]  /*c590*/  ISETP.NE.AND P0, PT, R11, RZ, PT ;  /* 0x000000ff0b00720c */ /* 0x000fe20003f05270 */
[----:B------:R-:W-:-:S12]  /*c5a0*/  BSSY B0, `(.L_x_98) ;  /* 0x0000005000007945 */ /* 0x000fd80003800000 */
[----:B------:R-:W-:Y:S05]  /*c5b0*/  @!P0 BRA `(.L_x_99) ;  /* 0x0000003000008947 */ /* 0x000fea0003800000 */
[----:B------:R-:W-:Y:S01]  /*c5c0*/  IADD3 R3, R10, -0x1, RZ ;  /* 0xffffffff0a037810 */ /* 0x000fe20007ffe0ff */
[----:B------:R-:W-:Y:S05]  /*c5d0*/  BRA.DIV ~URZ, `(.L_x_100) ;  /* 0x00001ae27f007947 */ /* 0x000fea000b800000 */
[----:B------:R2:W3:Y:S02]  /*c5e0*/  SHFL.IDX PT, R13, R4, R3, 0x1f ;  /* 0x00001f03040d7589 */ /* 0x0004e400000e0000 */
.L_x_99:
[----:B------:R-:W-:Y:S05]  /*c5f0*/  BSYNC B0 ;  /* 0x0000000000007941 */ /* 0x000fea0003800000 */
.L_x_98:
[----:B----4-:R-:W-:Y:S01]  /*c600*/  IABS R2, R8 ;  /* 0x0000000800027213 */ /* 0x010fe20000000000 */
[----:B---3--:R-:W-:Y:S01]  /*c610*/  IMAD R224, R13, c[0x0][0x538], R12 ;  /* 0x00014e000de07a24 */ /* 0x008fe200078e020c */
[----:B-12---:R-:W-:Y:S01]  /*c620*/  IABS R3, R7 ;  /* 0x0000000700037213 */ /* 0x006fe20000000000 */
[----:B------:R-:W-:Y:S01]  /*c630*/  IMAD.IADD R227, R10, 0x1, R227 ;  /* 0x000000010ae37824 */ /* 0x000fe200078e02e3 */
[----:B------:R-:W1:Y:S01]  /*c640*/  I2F.RP R4, R2 ;  /* 0x0000000200047306 */ /* 0x000e620000209400 */
[----:B------:R-:W-:Y:S01]  /*c650*/  IMAD.IADD R9, R9, 0x1, -R224 ;  /* 0x0000000109097824 */ /* 0x000fe200078e0ae0 */
[----:B------:R-:W-:-:S04]  /*c660*/  MOV R6, R3 ;  /* 0x0000000300067202 */ /* 0x000fc80000000f00 */
[----:B------:R-:W-:Y:S02]  /*c670*/  IABS R11, R9 ;  /* 0x00000009000b7213 */ /* 0x000fe40000000000 */
[----:B------:R-:W-:Y:S08]  /*c680*/  I2F.RP R12, R6 ;  /* 0x00000006000c7306 */ /* 0x000ff00000209400 */
[----:B-1----:R-:W1:Y:S02]  /*c690*/  MUFU.RCP R4, R4 ;  /* 0x0000000400047308 */ /* 0x002e640000001000 */
[----:B-1----:R-:W-:-:S06]  /*c6a0*/  IADD3 R4, R4, 0xffffffe, RZ ;  /* 0x0ffffffe04047810 */ /* 0x002fcc0007ffe0ff */
[----:B------:R-:W1:Y:S02]  /*c6b0*/  F2I.FTZ.U32.TRUNC.NTZ R5, R4 ;  /* 0x0000000400057305 */ /* 0x000e64000021f000 */
[----:B-1----:R-:W-:-:S04]  /*c6c0*/  IMAD.MOV R0, RZ, RZ, -R5 ;  /* 0x000000ffff007224 */ /* 0x002fc800078e0a05 */
[----:B------:R-:W-:Y:S01]  /*c6d0*/  IMAD.MOV.U32 R4, RZ, RZ, R0 ;  /* 0x000000ffff047224 */ /* 0x000fe200078e0000 */
[----:B------:R-:W-:-:S03]  /*c6e0*/  IABS R0, R8 ;  /* 0x0000000800007213 */ /* 0x000fc60000000000 */
[----:B------:R-:W-:Y:S02]  /*c6f0*/  IMAD R3, R4, R2, RZ ;  /* 0x0000000204037224 */ /* 0x000fe400078e02ff */
[----:B------:R-:W-:Y:S02]  /*c700*/  IMAD.MOV.U32 R4, RZ, RZ, RZ ;  /* 0x000000ffff047224 */ /* 0x000fe400078e00ff */
[----:B------:R-:W-:Y:S02]  /*c710*/  IMAD.MOV R0, RZ, RZ, -R0 ;  /* 0x000000ffff007224 */ /* 0x000fe400078e0a00 */
[----:B------:R-:W-:-:S03]  /*c720*/  IMAD.HI.U32 R5, R5, R3, R4 ;  /* 0x0000000305057227 */ /* 0x000fc600078e0004 */
[----:B------:R-:W-:Y:S01]  /*c730*/  MOV R4, R0 ;  /* 0x0000000000047202 */ /* 0x000fe20000000f00 */
        /* <DEDUP_REMOVED lines=13> */
[----:B------:R-:W-:Y:S01]  /*c810*/  @P2 IADD3 R0, R0, 0x1, RZ ;  /* 0x0000000100002810 */ /* 0x000fe20007ffe0ff */
[----:B-1----:R-:W-:-:S06]  /*c820*/  IMAD.MOV R2, RZ, RZ, -R3 ;  /* 0x000000ffff027224 */ /* 0x002fcc00078e0a03 */
[----:B------:R-:W-:Y:S01]  /*c830*/  @!P0 IMAD.MOV R0, RZ, RZ, -R0 ;  /* 0x000000ffff008224 */ /* 0x000fe200078e0a00 */
[----:B------:R-:W-:Y:S02]  /*c840*/  @!P1 LOP3.LUT R0, RZ, R8, RZ, 0x33, !PT ;  /* 0x00000008ff009212 */ /* 0x000fe400078e33ff */
[----:B------:R-:W-:Y:S02]  /*c850*/  MOV R4, R2 ;  /* 0x0000000200047202 */ /* 0x000fe40000000f00 */
[----:B------:R-:W-:Y:S02]  /*c860*/  IABS R2, R7 ;  /* 0x0000000700027213 */ /* 0x000fe40000000000 */
[----:B------:R-:W-:Y:S01]  /*c870*/  IABS R11, R0 ;  /* 0x00000000000b7213 */ /* 0x000fe20000000000 */
[----:B------:R-:W-:Y:S02]  /*c880*/  IMAD R4, R4, R6, RZ ;  /* 0x0000000604047224 */ /* 0x000fe400078e02ff */
[----:B------:R-:W-:-:S02]  /*c890*/  IMAD.MOV R5, RZ, RZ, -R2 ;  /* 0x000000ffff057224 */ /* 0x000fc400078e0a02 */
[----:B------:R-:W-:-:S04]  /*c8a0*/  IMAD.MOV.U32 R2, RZ, RZ, RZ ;  /* 0x000000ffff027224 */ /* 0x000fc800078e00ff */
[----:B------:R-:W-:Y:S01]  /*c8b0*/  IMAD.HI.U32 R2, R3, R4, R2 ;  /* 0x0000000403027227 */ /* 0x000fe200078e0002 */
[----:B------:R-:W-:-:S03]  /*c8c0*/  MOV R4, R5 ;  /* 0x0000000500047202 */ /* 0x000fc60000000f00 */
[----:B------:R-:W-:-:S04]  /*c8d0*/  IMAD.MOV.U32 R3, RZ, RZ, R11 ;  /* 0x000000ffff037224 */ /* 0x000fc800078e000b */
        /* <DEDUP_REMOVED lines=13> */
[----:B------:R-:W-:-:S04]  /*c9b0*/  @!P1 LOP3.LUT R2, RZ, R7, RZ, 0x33, !PT ;  /* 0x00000007ff029212 */ /* 0x000fc800078e33ff */
[----:B------:R-:W-:Y:S01]  /*c9c0*/  IADD3 R3, -R2, RZ, RZ ;  /* 0x000000ff02037210 */ /* 0x000fe20007ffe1ff */
[----:B------:R-:W-:-:S04]  /*c9d0*/  IMAD R2, R7, 0x1000000, R2 ;  /* 0x0100000007027824 */ /* 0x000fc800078e0202 */
[----:B------:R-:W-:-:S04]  /*c9e0*/  IMAD R0, R7, R3, R0 ;  /* 0x0000000307007224 */ /* 0x000fc800078e0200 */
[----:B------:R-:W-:Y:S01]  /*c9f0*/  IMAD R226, R0, 0x10000, R2 ;  /* 0x0001000000e27824 */ /* 0x000fe200078e0202 */
[----:B------:R-:W-:Y:S05]  /*ca00*/  BRA `(.L_x_101) ;  /* 0x0000004000007947 */ /* 0x000fea0003800000 */
.L_x_92:
[----:B------:R-:W-:Y:S01]  /*ca10*/  IMAD.MOV.U32 R224, RZ, RZ, R9 ;  /* 0x000000ffffe07224 */ /* 0x000fe200078e0009 */
[----:B------:R-:W-:Y:S01]  /*ca20*/  MOV R226, RZ ;  /* 0x000000ff00e27202 */ /* 0x000fe20000000f00 */
[----:B------:R-:W-:Y:S01]  /*ca30*/  IMAD.MOV.U32 R225, RZ, RZ, RZ ;  /* 0x000000ffffe17224 */ /* 0x000fe200078e00ff */
[----:B------:R-:W-:Y:S02]  /*ca40*/  MOV R227, c[0x0][0x53c] ;  /* 0x00014f0000e37a02 */ /* 0x000fe40000000f00 */
.L_x_101:
[----:B------:R-:W-:Y:S05]  /*ca50*/  BSYNC B1 ;  /* 0x0000000000017941 */ /* 0x000fea0003800000 */
.L_x_90:
[----:B------:R-:W-:Y:S01]  /*ca60*/  WARPSYNC 0xffffffff ;  /* 0xffffffff00007948 */ /* 0x000fe20003800000 */
[----:B------:R-:W-:Y:S01]  /*ca70*/  BAR.SYNC.DEFER_BLOCKING 0x4, 0x100 ;  /* 0x0104000000007b1d */ /* 0x000fe20000010000 */
[----:B------:R-:W-:-:S13]  /*ca80*/  ISETP.NE.AND P0, PT, R14, RZ, PT ;  /* 0x000000ff0e00720c */ /* 0x000fda0003f05270 */
[----:B------:R2:W-:Y:S04]  /*ca90*/  @!P0 STS.128 [0x18100], R224 ;  /* 0x018100e0ff008388 */ /* 0x0005e80000000c00 */
[----:B------:R-:W-:Y:S06]  /*caa0*/  BAR.ARV 0x5, 0x100 ;  /* 0x0144000000007b1d */ /* 0x000fec0000002000 */
.L_x_85:
[----:B-1----:R-:W-:-:S13]  /*cab0*/  ISETP.GE.AND P0, PT, R227, c[0x0][0x53c], PT ;  /* 0x00014f00e3007a0c */ /* 0x002fda0003f06270 */
[----:B--23--:R-:W-:Y:S01]  /*cac0*/  @P0 CALL.REL.NOINC `(.L_x_102) ;  /* 0x0000001000000944 */ /* 0x00cfe20003c00000 */
[----:B------:R-:W-:Y:S05]  /*cad0*/  BRA `(.L_x_103) ;  /* 0xffff4a3000007947 */ /* 0x000fea000383ffff */
.L_x_102:
[----:B------:R-:W-:Y:S05]  /*cae0*/  EXIT ;  /* 0x000000000000794d */ /* 0x000fea0003800000 */
.L_x_14:
[----:B------:R-:W-:Y:S01]  /*caf0*/  IMAD.MOV.U32 R0, RZ, RZ, R5 ;  /* 0x000000ffff007224 */ /* 0x000fe200078e0005 */
[----:B------:R-:W-:Y:S02]  /*cb00*/  MOV R2, 0x1 ;  /* 0x0000000100027802 */ /* 0x000fe40000000f00 */
[----:B------:R-:W-:Y:S02]  /*cb10*/  MOV R3, 0xcb30 ;  /* 0x0000cb3000037802 */ /* 0x000fe40000000f00 */
[----:B--2---:R-:W-:Y:S05]  /*cb20*/  CALL.REL.NOINC `($__internal_2_$__cuda_sm70_shflsync_up_p) ;  /* 0x0000169000007944 */ /* 0x004fea0003c00000 */
[----:B------:R-:W-:Y:S01]  /*cb30*/  MOV R0, R4 ;  /* 0x0000000400007202 */ /* 0x000fe20000000f00 */
[----:B------:R-:W-:Y:S05]  /*cb40*/  BRA `(.L_x_104) ;  /* 0xffff390000007947 */ /* 0x000fea000383ffff */
.L_x_15:
[----:B------:R-:W-:Y:S01]  /*cb50*/  IMAD.MOV.U32 R0, RZ, RZ, R5 ;  /* 0x000000ffff007224 */ /* 0x000fe200078e0005 */
[----:B------:R-:W-:Y:S02]  /*cb60*/  MOV R2, 0x2 ;  /* 0x0000000200027802 */ /* 0x000fe40000000f00 */
[----:B------:R-:W-:Y:S02]  /*cb70*/  MOV R3, 0xcb90 ;  /* 0x0000cb9000037802 */ /* 0x000fe40000000f00 */
[----:B--2---:R-:W-:Y:S05]  /*cb80*/  CALL.REL.NOINC `($__internal_2_$__cuda_sm70_shflsync_up_p) ;  /* 0x0000163000007944 */ /* 0x004fea0003c00000 */
[----:B------:R-:W-:Y:S01]  /*cb90*/  SEL R0, R4, RZ, P4 ;  /* 0x000000ff04007207 */ /* 0x000fe20002000000 */
[----:B------:R-:W-:Y:S01]  /*cba0*/  IMAD.MOV.U32 R2, RZ, RZ, 0x4 ;  /* 0x00000004ff027424 */ /* 0x000fe200078e00ff */
[----:B------:R-:W-:-:S03]  /*cbb0*/  MOV R3, 0xcbe0 ;  /* 0x0000cbe000037802 */ /* 0x000fc60000000f00 */
[----:B------:R-:W-:Y:S02]  /*cbc0*/  IMAD.IADD R0, R5, 0x1, R0 ;  /* 0x0000000105007824 */ /* 0x000fe400078e0200 */
[----:B------:R-:W-:Y:S05]  /*cbd0*/  CALL.REL.NOINC `($__internal_2_$__cuda_sm70_shflsync_up_p) ;  /* 0x000015e000007944 */ /* 0x000fea0003c00000 */
        /* <DEDUP_REMOVED lines=13> */
[----:B------:R-:W-:Y:S01]  /*ccb0*/  IMAD.IADD R4, R0, 0x1, R4 ;  /* 0x0000000100047824 */ /* 0x000fe200078e0204 */
[----:B------:R-:W-:-:S03]  /*ccc0*/  MOV R0, 0x1f ;  /* 0x0000001f00007802 */ /* 0x000fc60000000f00 */
[----:B------:R-:W-:Y:S02]  /*ccd0*/  IMAD.MOV.U32 R5, RZ, RZ, R4 ;  /* 0x000000ffff057224 */ /* 0x000fe400078e0004 */
[----:B------:R-:W-:Y:S05]  /*cce0*/  CALL.REL.NOINC `($__internal_1_$__cuda_sm70_shflsync_idx_p) ;  /* 0x0000148000007944 */ /* 0x000fea0003c00000 */
[----:B------:R-:W-:Y:S05]  /*ccf0*/  BRA `(.L_x_105) ;  /* 0xffff385000007947 */ /* 0x000fea000383ffff */
.L_x_17:
[----:B------:R-:W-:Y:S02]  /*cd00*/  SEL R0, RZ, 0x1, P0 ;  /* 0x00000001ff007807 */ /* 0x000fe40000000000 */
[----:B------:R-:W-:Y:S02]  /*cd10*/  MOV R2, 0xcd30 ;  /* 0x0000cd3000027802 */ /* 0x000fe40000000f00 */
[----:B------:R-:W-:Y:S05]  /*cd20*/  CALL.REL.NOINC `($__internal_3_$__cuda_sm70_votesync_ballot) ;  /* 0x0000150000007944 */ /* 0x000fea0003c00000 */
[----:B------:R-:W-:Y:S01]  /*cd30*/  MOV R6, R0 ;  /* 0x0000000000067202 */ /* 0x000fe20000000f00 */
[----:B------:R-:W-:Y:S05]  /*cd40*/  BRA `(.L_x_106) ;  /* 0xffff389000007947 */ /* 0x000fea000383ffff */
.L_x_18:
[----:B------:R-:W-:Y:S01]  /*cd50*/  IMAD.MOV.U32 R5, RZ, RZ, R8 ;  /* 0x000000ffff057224 */ /* 0x000fe200078e0008 */
[----:B--2---:R-:W-:Y:S01]  /*cd60*/  MOV R3, R227 ;  /* 0x000000e300037202 */ /* 0x004fe20000000f00 */
[----:B------:R-:W-:Y:S01]  /*cd70*/  IMAD.MOV.U32 R0, RZ, RZ, 0x1f ;  /* 0x0000001fff007424 */ /* 0x000fe200078e00ff */
[----:B------:R-:W-:Y:S02]  /*cd80*/  MOV R2, 0xcda0 ;  /* 0x0000cda000027802 */ /* 0x000fe40000000f00 */
[----:B-1----:R-:W-:Y:S05]  /*cd90*/  CALL.REL.NOINC `($__internal_1_$__cuda_sm70_shflsync_idx_p) ;  /* 0x000013d000007944 */ /* 0x002fea0003c00000 */
[----:B------:R-:W-:Y:S01]  /*cda0*/  IMAD.MOV.U32 R11, RZ, RZ, R0 ;  /* 0x000000ffff0b7224 */ /* 0x000fe200078e0000 */
[----:B------:R-:W-:Y:S01]  /*cdb0*/  MOV R5, R7 ;  /* 0x0000000700057202 */ /* 0x000fe20000000f00 */
[----:B------:R-:W-:Y:S01]  /*cdc0*/  IMAD.MOV.U32 R7, RZ, RZ, RZ ;  /* 0x000000ffff077224 */ /* 0x000fe200078e00ff */
[----:B------:R-:W-:Y:S01]  /*cdd0*/  MOV R3, R227 ;  /* 0x000000e300037202 */ /* 0x000fe20000000f00 */
[----:B------:R-:W-:Y:S01]  /*cde0*/  IMAD.MOV.U32 R0, RZ, RZ, 0x1f ;  /* 0x0000001fff007424 */ /* 0x000fe200078e00ff */
[----:B------:R-:W-:-:S02]  /*cdf0*/  MOV R2, 0xce10 ;  /* 0x0000ce1000027802 */ /* 0x000fc40000000f00 */
[----:B------:R-:W-:Y:S05]  /*ce00*/  CALL.REL.NOINC `($__internal_1_$__cuda_sm70_shflsync_idx_p) ;  /* 0x0000136000007944 */ /* 0x000fea0003c00000 */
[----:B------:R-:W-:Y:S01]  /*ce10*/  MOV R10, R0 ;  /* 0x00000000000a7202 */ /* 0x000fe20000000f00 */
[----:B------:R-:W-:Y:S05]  /*ce20*/  BRA `(.L_x_107) ;  /* 0xffff380000007947 */ /* 0x000fea000383ffff */
.L_x_21:
[----:B------:R-:W-:Y:S01]  /*ce30*/  IMAD.MOV.U32 R5, RZ, RZ, R4 ;  /* 0x000000ffff057224 */ /* 0x000fe200078e0004 */
[----:B------:R-:W-:-:S02]  /*ce40*/  MOV R0, 0x1f ;  /* 0x0000001f00007802 */ /* 0x000fc40000000f00 */
[----:B------:R-:W-:Y:S02]  /*ce50*/  MOV R2, 0xce70 ;  /* 0x0000ce7000027802 */ /* 0x000fe40000000f00 */
[----:B-1----:R-:W-:Y:S05]  /*ce60*/  CALL.REL.NOINC `($__internal_1_$__cuda_sm70_shflsync_idx_p) ;  /* 0x0000130000007944 */ /* 0x002fea0003c00000 */
[----:B------:R-:W-:Y:S01]  /*ce70*/  MOV R7, R0 ;  /* 0x0000000000077202 */ /* 0x000fe20000000f00 */
[----:B------:R-:W-:Y:S05]  /*ce80*/  BRA `(.L_x_20) ;  /* 0xffff380000007947 */ /* 0x000fea000383ffff */
.L_x_29:
[----:B------:R-:W-:Y:S01]  /*ce90*/  IMAD.MOV.U32 R5, RZ, RZ, R10 ;  /* 0x000000ffff057224 */ /* 0x000fe200078e000a */
[----:B------:R-:W-:Y:S01]  /*cea0*/  MOV R3, RZ ;  /* 0x000000ff00037202 */ /* 0x000fe20000000f00 */
[----:B------:R-:W-:Y:S01]  /*ceb0*/  IMAD.MOV.U32 R0, RZ, RZ, 0x181f ;  /* 0x0000181fff007424 */ /* 0x000fe200078e00ff */
[----:B------:R-:W-:Y:S02]  /*cec0*/  MOV R2, 0xcee0 ;  /* 0x0000cee000027802 */ /* 0x000fe40000000f00 */
[----:B------:R-:W-:Y:S05]  /*ced0*/  CALL.REL.NOINC `($__internal_1_$__cuda_sm70_shflsync_idx_p) ;  /* 0x0000129000007944 */ /* 0x000fea0003c00000 */
[----:B------:R-:W-:Y:S01]  /*cee0*/  MOV R8, R0 ;  /* 0x0000000000087202 */ /* 0x000fe20000000f00 */
[----:B------:R-:W-:Y:S05]  /*cef0*/  BRA `(.L_x_108) ;  /* 0xffff553000007947 */ /* 0x000fea000383ffff */
.L_x_30:
[----:B------:R-:W-:Y:S01]  /*cf00*/  IMAD.MOV.U32 R5, RZ, RZ, R12 ;  /* 0x000000ffff057224 */ /* 0x000fe200078e000c */
[----:B------:R-:W-:Y:S01]  /*cf10*/  MOV R3, RZ ;  /* 0x000000ff00037202 */ /* 0x000fe20000000f00 */
[----:B------:R-:W-:Y:S01]  /*cf20*/  IMAD.MOV.U32 R0, RZ, RZ, 0x181f ;  /* 0x0000181fff007424 */ /* 0x000fe200078e00ff */
[----:B------:R-:W-:Y:S02]  /*cf30*/  MOV R2, 0xcf50 ;  /* 0x0000cf5000027802 */ /* 0x000fe40000000f00 */
[----:B-12---:R-:W-:Y:S05]  /*cf40*/  CALL.REL.NOINC `($__internal_1_$__cuda_sm70_shflsync_idx_p) ;  /* 0x0000122000007944 */ /* 0x006fea0003c00000 */
[----:B------:R-:W-:Y:S05]  /*cf50*/  BRA `(.L_x_109) ;  /* 0xffff54f000007947 */ /* 0x000fea000383ffff */
.L_x_33:
[----:B--2---:R-:W-:Y:S01]  /*cf60*/  IMAD.MOV.U32 R5, RZ, RZ, R10 ;  /* 0x000000ffff057224 */ /* 0x004fe200078e000a */
[----:B------:R-:W-:Y:S01]  /*cf70*/  MOV R3, 0x1 ;  /* 0x0000000100037802 */ /* 0x000fe20000000f00 */
[----:B----4-:R-:W-:Y:S01]  /*cf80*/  IMAD.MOV.U32 R0, RZ, RZ, 0x181f ;  /* 0x0000181fff007424 */ /* 0x010fe200078e00ff */
[----:B------:R-:W-:-:S02]  /*cf90*/  MOV R2, 0xcfb0 ;  /* 0x0000cfb000027802 */ /* 0x000fc40000000f00 */
[----:B-1-3--:R-:W-:Y:S05]  /*cfa0*/  CALL.REL.NOINC `($__internal_1_$__cuda_sm70_shflsync_idx_p) ;  /* 0x000011c000007944 */ /* 0x00afea0003c00000 */
[----:B------:R-:W-:Y:S01]  /*cfb0*/  IMAD.MOV.U32 R8, RZ, RZ, R0 ;  /* 0x000000ffff087224 */ /* 0x000fe200078e0000 */
[----:B------:R-:W-:Y:S01]  /*cfc0*/  MOV R3, 0x1 ;  /* 0x0000000100037802 */ /* 0x000fe20000000f00 */
[----:B------:R-:W-:Y:S01]  /*cfd0*/  IMAD.MOV.U32 R5, RZ, RZ, R12 ;  /* 0x000000ffff057224 */ /* 0x000fe200078e000c */
[----:B------:R-:W-:-:S02]  /*cfe0*/  MOV R0, 0x181f ;  /* 0x0000181f00007802 */ /* 0x000fc40000000f00 */
[----:B------:R-:W-:Y:S02]  /*cff0*/  MOV R2, 0xd010 ;  /* 0x0000d01000027802 */ /* 0x000fe40000000f00 */
[----:B------:R-:W-:Y:S05]  /*d000*/  CALL.REL.NOINC `($__internal_1_$__cuda_sm70_shflsync_idx_p) ;  /* 0x0000116000007944 */ /* 0x000fea0003c00000 */
[----:B------:R-:W-:Y:S05]  /*d010*/  BRA `(.L_x_110) ;  /* 0xffff558000007947 */ /* 0x000fea000383ffff */
.L_x_36:
[----:B-1----:R-:W-:Y:S01]  /*d020*/  IMAD.MOV.U32 R5, RZ, RZ, R10 ;  /* 0x000000ffff057224 */ /* 0x002fe200078e000a */
[----:B------:R-:W-:Y:S01]  /*d030*/  MOV R3, 0x2 ;  /* 0x0000000200037802 */ /* 0x000fe20000000f00 */
[----:B----4-:R-:W-:Y:S01]  /*d040*/  IMAD.MOV.U32 R0, RZ, RZ, 0x181f ;  /* 0x0000181fff007424 */ /* 0x010fe200078e00ff */
[----:B------:R-:W-:Y:S02]  /*d050*/  MOV R2, 0xd070 ;  /* 0x0000d07000027802 */ /* 0x000fe40000000f00 */
[----:B--23--:R-:W-:Y:S05]  /*d060*/  CALL.REL.NOINC `($__internal_1_$__cuda_sm70_shflsync_idx_p) ;  /* 0x0000110000007944 */ /* 0x00cfea0003c00000 */
[----:B------:R-:W-:Y:S01]  /*d070*/  MOV R8, R0 ;  /* 0x0000000000087202 */ /* 0x000fe20000000f00 */
[----:B------:R-:W-:Y:S05]  /*d080*/  BRA `(.L_x_111) ;  /* 0xffff565000007947 */ /* 0x000fea000383ffff */
.L_x_37:
[----:B------:R-:W-:Y:S01]  /*d090*/  IMAD.MOV.U32 R5, RZ, RZ, R12 ;  /* 0x000000ffff057224 */ /* 0x000fe200078e000c */
[----:B------:R-:W-:Y:S01]  /*d0a0*/  MOV R3, 0x2 ;  /* 0x0000000200037802 */ /* 0x000fe20000000f00 */
[----:B----4-:R-:W-:Y:S01]  /*d0b0*/  IMAD.MOV.U32 R0, RZ, RZ, 0x181f ;  /* 0x0000181fff007424 */ /* 0x010fe200078e00ff */
[----:B------:R-:W-:Y:S02]  /*d0c0*/  MOV R2, 0xd0e0 ;  /* 0x0000d0e000027802 */ /* 0x000fe40000000f00 */
[----:B-123--:R-:W-:Y:S05]  /*d0d0*/  CALL.REL.NOINC `($__internal_1_$__cuda_sm70_shflsync_idx_p) ;  /* 0x0000109000007944 */ /* 0x00efea0003c00000 */
[----:B------:R-:W-:Y:S05]  /*d0e0*/  BRA `(.L_x_112) ;  /* 0xffff561000007947 */ /* 0x000fea000383ffff */
.L_x_40:
[----:B-1----:R-:W-:Y:S01]  /*d0f0*/  IMAD.MOV.U32 R5, RZ, RZ, R10 ;  /* 0x000000ffff057224 */ /* 0x002fe200078e000a */
[----:B------:R-:W-:Y:S01]  /*d100*/  MOV R3, 0x3 ;  /* 0x0000000300037802 */ /* 0x000fe20000000f00 */
[----:B------:R-:W-:Y:S01]  /*d110*/  IMAD.MOV.U32 R0, RZ, RZ, 0x181f ;  /* 0x0000181fff007424 */ /* 0x000fe200078e00ff */
[----:B------:R-:W-:-:S02]  /*d120*/  MOV R2, 0xd140 ;  /* 0x0000d14000027802 */ /* 0x000fc40000000f00 */
[----:B--234-:R-:W-:Y:S05]  /*d130*/  CALL.REL.NOINC `($__internal_1_$__cuda_sm70_shflsync_idx_p) ;  /* 0x0000103000007944 */ /* 0x01cfea0003c00000 */
[----:B------:R-:W-:Y:S01]  /*d140*/  IMAD.MOV.U32 R7, RZ, RZ, R0 ;  /* 0x000000ffff077224 */ /* 0x000fe200078e0000 */
[----:B------:R-:W-:Y:S01]  /*d150*/  MOV R3, 0x3 ;  /* 0x0000000300037802 */ /* 0x000fe20000000f00 */
[----:B------:R-:W-:Y:S01]  /*d160*/  IMAD.MOV.U32 R5, RZ, RZ, R12 ;  /* 0x000000ffff057224 */ /* 0x000fe200078e000c */
[----:B------:R-:W-:-:S02]  /*d170*/  MOV R0, 0x181f ;  /* 0x0000181f00007802 */ /* 0x000fc40000000f00 */
[----:B------:R-:W-:Y:S02]  /*d180*/  MOV R2, 0xd1a0 ;  /* 0x0000d1a000027802 */ /* 0x000fe40000000f00 */
[----:B------:R-:W-:Y:S05]  /*d190*/  CALL.REL.NOINC `($__internal_1_$__cuda_sm70_shflsync_idx_p) ;  /* 0x00000fd000007944 */ /* 0x000fea0003c00000 */
[----:B------:R-:W-:Y:S05]  /*d1a0*/  BRA `(.L_x_113) ;  /* 0xffff56a000007947 */ /* 0x000fea000383ffff */
.L_x_45:
[----:B------:R-:W-:Y:S01]  /*d1b0*/  IMAD.MOV.U32 R2, RZ, RZ, R218 ;  /* 0x000000ffff027224 */ /* 0x000fe200078e00da */
[----:B------:R-:W-:Y:S01]  /*d1c0*/  MOV R7, 0x1f ;  /* 0x0000001f00077802 */ /* 0x000fe20000000f00 */
[----:B------:R-:W-:Y:S01]  /*d1d0*/  IMAD.MOV.U32 R5, RZ, RZ, 0x2 ;  /* 0x00000002ff057424 */ /* 0x000fe200078e00ff */
[----:B------:R-:W-:Y:S02]  /*d1e0*/  MOV R6, 0xffffffff ;  /* 0xffffffff00067802 */ /* 0x000fe40000000f00 */
[----:B------:R-:W-:Y:S02]  /*d1f0*/  MOV R3, 0xd210 ;  /* 0x0000d21000037802 */ /* 0x000fe40000000f00 */
[----:B------:R-:W-:Y:S05]  /*d200*/  CALL.REL.NOINC `($__internal_0_$__cuda_sm70_shflsync_bfly_p) ;  /* 0x00000f1000007944 */ /* 0x000fea0003c00000 */
[----:B------:R-:W-:Y:S01]  /*d210*/  FADD.FTZ R0, R218, R5 ;  /* 0x00000005da007221 */ /* 0x000fe20000010000 */
[----:B------:R-:W-:Y:S02]  /*d220*/  MOV R5, 0x1 ;  /* 0x0000000100057802 */ /* 0x000fe40000000f00 */
[----:B------:R-:W-:Y:S02]  /*d230*/  MOV R3, 0xd260 ;  /* 0x0000d26000037802 */ /* 0x000fe40000000f00 */
[----:B------:R-:W-:-:S02]  /*d240*/  MOV R2, R0 ;  /* 0x0000000000027202 */ /* 0x000fc40000000f00 */
[----:B------:R-:W-:Y:S05]  /*d250*/  CALL.REL.NOINC `($__internal_0_$__cuda_sm70_shflsync_bfly_p) ;  /* 0x00000ec000007944 */ /* 0x000fea0003c00000 */
[----:B------:R-:W-:Y:S01]  /*d260*/  FADD.FTZ R0, R0, R5 ;  /* 0x0000000500007221 */ /* 0x000fe20000010000 */
[----:B------:R-:W-:-:S02]  /*d270*/  MOV R2, R219 ;  /* 0x000000db00027202 */ /* 0x000fc40000000f00 */
[----:B------:R-:W-:Y:S02]  /*d280*/  MOV R5, 0x2 ;  /* 0x0000000200057802 */ /* 0x000fe40000000f00 */
[----:B------:R-:W-:Y:S02]  /*d290*/  MOV R3, 0xd2b0 ;  /* 0x0000d2b000037802 */ /* 0x000fe40000000f00 */
[----:B------:R-:W-:Y:S05]  /*d2a0*/  CALL.REL.NOINC `($__internal_0_$__cuda_sm70_shflsync_bfly_p) ;  /* 0x00000e7000007944 */ /* 0x000fea0003c00000 */
[----:B------:R-:W-:Y:S01]  /*d2b0*/  FADD.FTZ R4, R219, R5 ;  /* 0x00000005db047221 */ /* 0x000fe20000010000 */
[----:B------:R-:W-:Y:S02]  /*d2c0*/  MOV R5, 0x1 ;  /* 0x0000000100057802 */ /* 0x000fe40000000f00 */
[----:B------:R-:W-:Y:S02]  /*d2d0*/  MOV R3, 0xd300 ;  /* 0x0000d30000037802 */ /* 0x000fe40000000f00 */
[----:B------:R-:W-:Y:S02]  /*d2e0*/  MOV R2, R4 ;  /* 0x0000000400027202 */ /* 0x000fe40000000f00 */
[----:B------:R-:W-:Y:S05]  /*d2f0*/  CALL.REL.NOINC `($__internal_0_$__cuda_sm70_shflsync_bfly_p) ;  /* 0x00000e2000007944 */ /* 0x000fea0003c00000 */
[----:B------:R-:W-:Y:S01]  /*d300*/  MOV R3, R5 ;  /* 0x0000000500037202 */ /* 0x000fe20000000f00 */
[----:B------:R-:W-:Y:S05]  /*d310*/  BRA `(.L_x_114) ;  /* 0xffffaee000007947 */ /* 0x000fea000383ffff */
.L_x_52:
[----:B-1-34-:R-:W-:Y:S01]  /*d320*/  IMAD.MOV.U32 R5, RZ, RZ, R12 ;  /* 0x000000ffff057224 */ /* 0x01afe200078e000c */
[----:B------:R-:W-:Y:S01]  /*d330*/  MOV R3, RZ ;  /* 0x000000ff00037202 */ /* 0x000fe20000000f00 */
[----:B------:R-:W-:Y:S01]  /*d340*/  IMAD.MOV.U32 R0, RZ, RZ, 0x181f ;  /* 0x0000181fff007424 */ /* 0x000fe200078e00ff */
[----:B------:R-:W-:-:S02]  /*d350*/  MOV R2, 0xd370 ;  /* 0x0000d37000027802 */ /* 0x000fc40000000f00 */
[----:B------:R-:W-:Y:S05]  /*d360*/  CALL.REL.NOINC `($__internal_1_$__cuda_sm70_shflsync_idx_p) ;  /* 0x00000e0000007944 */ /* 0x000fea0003c00000 */
[----:B------:R-:W-:Y:S01]  /*d370*/  MOV R10, R0 ;  /* 0x00000000000a7202 */ /* 0x000fe20000000f00 */
[----:B------:R-:W-:Y:S05]  /*d380*/  BRA `(.L_x_115) ;  /* 0xffffc6a000007947 */ /* 0x000fea000383ffff */
.L_x_53:
[----:B------:R-:W-:Y:S01]  /*d390*/  IMAD.MOV.U32 R5, RZ, RZ, R13 ;  /* 0x000000ffff057224 */ /* 0x000fe200078e000d */
[----:B------:R-:W-:Y:S01]  /*d3a0*/  MOV R3, RZ ;  /* 0x000000ff00037202 */ /* 0x000fe20000000f00 */
[----:B------:R-:W-:Y:S01]  /*d3b0*/  IMAD.MOV.U32 R0, RZ, RZ, 0x181f ;  /* 0x0000181fff007424 */ /* 0x000fe200078e00ff */
[----:B------:R-:W-:-:S02]  /*d3c0*/  MOV R2, 0xd3e0 ;  /* 0x0000d3e000027802 */ /* 0x000fc40000000f00 */
[----:B-12---:R-:W-:Y:S05]  /*d3d0*/  CALL.REL.NOINC `($__internal_1_$__cuda_sm70_shflsync_idx_p) ;  /* 0x00000d9000007944 */ /* 0x006fea0003c00000 */
[----:B------:R-:W-:Y:S05]  /*d3e0*/  BRA `(.L_x_116) ;  /* 0xffffc66000007947 */ /* 0x000fea000383ffff */
.L_x_56:
[----:B------:R-:W-:Y:S01]  /*d3f0*/  IMAD.MOV.U32 R5, RZ, RZ, R12 ;  /* 0x000000ffff057224 */ /* 0x000fe200078e000c */
[----:B--2---:R-:W-:Y:S01]  /*d400*/  MOV R3, 0x1 ;  /* 0x0000000100037802 */ /* 0x004fe20000000f00 */
        /* <DEDUP_REMOVED lines=10> */
.L_x_59:
[----:B------:R-:W-:Y:S01]  /*d4b0*/  IMAD.MOV.U32 R5, RZ, RZ, R12 ;  /* 0x000000ffff057224 */ /* 0x000fe200078e000c */
[----:B-1----:R-:W-:Y:S01]  /*d4c0*/  MOV R3, 0x2 ;  /* 0x0000000200037802 */ /* 0x002fe20000000f00 */
[----:B----4-:R-:W-:Y:S01]  /*d4d0*/  IMAD.MOV.U32 R0, RZ, RZ, 0x181f ;  /* 0x0000181fff007424 */ /* 0x010fe200078e00ff */
[----:B------:R-:W-:Y:S02]  /*d4e0*/  MOV R2, 0xd500 ;  /* 0x0000d50000027802 */ /* 0x000fe40000000f00 */
[----:B--23--:R-:W-:Y:S05]  /*d4f0*/  CALL.REL.NOINC `($__internal_1_$__cuda_sm70_shflsync_idx_p) ;  /* 0x00000c7000007944 */ /* 0x00cfea0003c00000 */
[----:B------:R-:W-:Y:S01]  /*d500*/  MOV R10, R0 ;  /* 0x00000000000a7202 */ /* 0x000fe20000000f00 */
[----:B------:R-:W-:Y:S05]  /*d510*/  BRA `(.L_x_118) ;  /* 0xffffc7b000007947 */ /* 0x000fea000383ffff */
.L_x_60:
[----:B------:R-:W-:Y:S01]  /*d520*/  IMAD.MOV.U32 R5, RZ, RZ, R13 ;  /* 0x000000ffff057224 */ /* 0x000fe200078e000d */
[----:B------:R-:W-:Y:S01]  /*d530*/  MOV R3, 0x2 ;  /* 0x0000000200037802 */ /* 0x000fe20000000f00 */
[----:B----4-:R-:W-:Y:S01]  /*d540*/  IMAD.MOV.U32 R0, RZ, RZ, 0x181f ;  /* 0x0000181fff007424 */ /* 0x010fe200078e00ff */
[----:B------:R-:W-:Y:S02]  /*d550*/  MOV R2, 0xd570 ;  /* 0x0000d57000027802 */ /* 0x000fe40000000f00 */
[----:B-123--:R-:W-:Y:S05]  /*d560*/  CALL.REL.NOINC `($__internal_1_$__cuda_sm70_shflsync_idx_p) ;  /* 0x00000c0000007944 */ /* 0x00efea0003c00000 */
[----:B------:R-:W-:Y:S05]  /*d570*/  BRA `(.L_x_119) ;  /* 0xffffc77000007947 */ /* 0x000fea000383ffff */
.L_x_63:
[----:B------:R-:W-:Y:S01]  /*d580*/  IMAD.MOV.U32 R5, RZ, RZ, R12 ;  /* 0x000000ffff057224 */ /* 0x000fe200078e000c */
[----:B-1----:R-:W-:Y:S01]  /*d590*/  MOV R3, 0x3 ;  /* 0x0000000300037802 */ /* 0x002fe20000000f00 */
        /* <DEDUP_REMOVED lines=10> */
.L_x_65:
[----:B------:R-:W-:Y:S01]  /*d640*/  IMAD.MOV.U32 R5, RZ, RZ, R27 ;  /* 0x000000ffff057224 */ /* 0x000fe200078e001b */
[----:B------:R-:W-:Y:S01]  /*d650*/  MOV R3, RZ ;  /* 0x000000ff00037202 */ /* 0x000fe20000000f00 */
[----:B------:R-:W-:Y:S01]  /*d660*/  IMAD.MOV.U32 R0, RZ, RZ, 0x1c1f ;  /* 0x00001c1fff007424 */ /* 0x000fe200078e00ff */
[----:B------:R-:W-:Y:S02]  /*d670*/  MOV R2, 0xd690 ;  /* 0x0000d69000027802 */ /* 0x000fe40000000f00 */
[----:B-1----:R-:W-:Y:S05]  /*d680*/  CALL.REL.NOINC `($__internal_1_$__cuda_sm70_shflsync_idx_p) ;  /* 0x00000ae000007944 */ /* 0x002fea0003c00000 */
[----:B------:R-:W-:Y:S01]  /*d690*/  MOV R4, R0 ;  /* 0x0000000000047202 */ /* 0x000fe20000000f00 */
[----:B------:R-:W-:Y:S05]  /*d6a0*/  BRA `(.L_x_121) ;  /* 0xffffcac000007947 */ /* 0x000fea000383ffff */
.L_x_66:
[----:B------:R-:W-:Y:S01]  /*d6b0*/  IMAD.MOV.U32 R5, RZ, RZ, R28 ;  /* 0x000000ffff057224 */ /* 0x000fe200078e001c */
[----:B------:R-:W-:Y:S01]  /*d6c0*/  MOV R3, RZ ;  /* 0x000000ff00037202 */ /* 0x000fe20000000f00 */
[----:B------:R-:W-:Y:S01]  /*d6d0*/  IMAD.MOV.U32 R0, RZ, RZ, 0x1c1f ;  /* 0x00001c1fff007424 */ /* 0x000fe200078e00ff */
[----:B------:R-:W-:Y:S02]  /*d6e0*/  MOV R2, 0xd700 ;  /* 0x0000d70000027802 */ /* 0x000fe40000000f00 */
[----:B-123--:R-:W-:Y:S05]  /*d6f0*/  CALL.REL.NOINC `($__internal_1_$__cuda_sm70_shflsync_idx_p) ;  /* 0x00000a7000007944 */ /* 0x00efea0003c00000 */
[----:B------:R-:W-:Y:S05]  /*d700*/  BRA `(.L_x_122) ;  /* 0xffffca8000007947 */ /* 0x000fea000383ffff */
.L_x_69:
[----:B------:R-:W-:Y:S01]  /*d710*/  IMAD.MOV.U32 R5, RZ, RZ, R27 ;  /* 0x000000ffff057224 */ /* 0x000fe200078e001b */
[----:B--2---:R-:W-:Y:S01]  /*d720*/  MOV R3, 0x1 ;  /* 0x0000000100037802 */ /* 0x004fe20000000f00 */
[----:B------:R-:W-:Y:S01]  /*d730*/  IMAD.MOV.U32 R0, RZ, RZ, 0x1c1f ;  /* 0x00001c1fff007424 */ /* 0x000fe200078e00ff */
[----:B------:R-:W-:-:S02]  /*d740*/  MOV R2, 0xd760 ;  /* 0x0000d76000027802 */ /* 0x000fc40000000f00 */
[----:B---34-:R-:W-:Y:S05]  /*d750*/  CALL.REL.NOINC `($__internal_1_$__cuda_sm70_shflsync_idx_p) ;  /* 0x00000a1000007944 */ /* 0x018fea0003c00000 */
[----:B------:R-:W-:Y:S01]  /*d760*/  IMAD.MOV.U32 R4, RZ, RZ, R0 ;  /* 0x000000ffff047224 */ /* 0x000fe200078e0000 */
[----:B------:R-:W-:Y:S01]  /*d770*/  MOV R3, 0x1 ;  /* 0x0000000100037802 */ /* 0x000fe20000000f00 */
[----:B------:R-:W-:Y:S01]  /*d780*/  IMAD.MOV.U32 R5, RZ, RZ, R28 ;  /* 0x000000ffff057224 */ /* 0x000fe200078e001c */
[----:B------:R-:W-:-:S02]  /*d790*/  MOV R0, 0x1c1f ;  /* 0x00001c1f00007802 */ /* 0x000fc40000000f00 */
[----:B------:R-:W-:Y:S02]  /*d7a0*/  MOV R2, 0xd7c0 ;  /* 0x0000d7c000027802 */ /* 0x000fe40000000f00 */
[----:B------:R-:W-:Y:S05]  /*d7b0*/  CALL.REL.NOINC `($__internal_1_$__cuda_sm70_shflsync_idx_p) ;  /* 0x000009b000007944 */ /* 0x000fea0003c00000 */
[----:B------:R-:W-:Y:S05]  /*d7c0*/  BRA `(.L_x_123) ;  /* 0xffffd38000007947 */ /* 0x000fea000383ffff */
.L_x_73:
[----:B------:R-:W-:Y:S01]  /*d7d0*/  IMAD.MOV.U32 R5, RZ, RZ, R9 ;  /* 0x000000ffff057224 */ /* 0x000fe200078e0009 */
[----:B------:R-:W-:Y:S01]  /*d7e0*/  MOV R3, RZ ;  /* 0x000000ff00037202 */ /* 0x000fe20000000f00 */
[----:B------:R-:W-:Y:S01]  /*d7f0*/  IMAD.MOV.U32 R0, RZ, RZ, 0x181f ;  /* 0x0000181fff007424 */ /* 0x000fe200078e00ff */
[----:B------:R-:W-:Y:S02]  /*d800*/  MOV R2, 0xd820 ;  /* 0x0000d82000027802 */ /* 0x000fe40000000f00 */
[----:B------:R-:W-:Y:S05]  /*d810*/  CALL.REL.NOINC `($__internal_1_$__cuda_sm70_shflsync_idx_p) ;  /* 0x0000095000007944 */ /* 0x000fea0003c00000 */
[----:B------:R-:W-:Y:S01]  /*d820*/  MOV R8, R0 ;  /* 0x0000000000087202 */ /* 0x000fe20000000f00 */
[----:B------:R-:W-:Y:S05]  /*d830*/  BRA `(.L_x_124) ;  /* 0xffffe1f000007947 */ /* 0x000fea000383ffff */
.L_x_74:
[----:B------:R-:W-:Y:S01]  /*d840*/  IMAD.MOV.U32 R5, RZ, RZ, R12 ;  /* 0x000000ffff057224 */ /* 0x000fe200078e000c */
[----:B------:R-:W-:Y:S01]  /*d850*/  MOV R3, RZ ;  /* 0x000000ff00037202 */ /* 0x000fe20000000f00 */
[----:B------:R-:W-:Y:S01]  /*d860*/  IMAD.MOV.U32 R0, RZ, RZ, 0x181f ;  /* 0x0000181fff007424 */ /* 0x000fe200078e00ff */
[----:B------:R-:W-:Y:S02]  /*d870*/  MOV R2, 0xd890 ;  /* 0x0000d89000027802 */ /* 0x000fe40000000f00 */
[----:B-12---:R-:W-:Y:S05]  /*d880*/  CALL.REL.NOINC `($__internal_1_$__cuda_sm70_shflsync_idx_p) ;  /* 0x000008e000007944 */ /* 0x006fea0003c00000 */
[----:B------:R-:W-:Y:S05]  /*d890*/  BRA `(.L_x_125) ;  /* 0xffffe1b000007947 */ /* 0x000fea000383ffff */
.L_x_77:
        /* <DEDUP_REMOVED lines=12> */
.L_x_80:
[----:B-1----:R-:W-:Y:S01]  /*d960*/  IMAD.MOV.U32 R5, RZ, RZ, R9 ;  /* 0x000000ffff057224 */ /* 0x002fe200078e0009 */
[----:B------:R-:W-:Y:S01]  /*d970*/  MOV R3, 0x2 ;  /* 0x0000000200037802 */ /* 0x000fe20000000f00 */
[----:B----4-:R-:W-:Y:S01]  /*d980*/  IMAD.MOV.U32 R0, RZ, RZ, 0x181f ;  /* 0x0000181fff007424 */ /* 0x010fe200078e00ff */
[----:B------:R-:W-:Y:S02]  /*d990*/  MOV R2, 0xd9b0 ;  /* 0x0000d9b000027802 */ /* 0x000fe40000000f00 */
[----:B--23--:R-:W-:Y:S05]  /*d9a0*/  CALL.REL.NOINC `($__internal_1_$__cuda_sm70_shflsync_idx_p) ;  /* 0x000007c000007944 */ /* 0x00cfea0003c00000 */
[----:B------:R-:W-:Y:S01]  /*d9b0*/  MOV R8, R0 ;  /* 0x0000000000087202 */ /* 0x000fe20000000f00 */
[----:B------:R-:W-:Y:S05]  /*d9c0*/  BRA `(.L_x_127) ;  /* 0xffffe31000007947 */ /* 0x000fea000383ffff */
.L_x_81:
[----:B------:R-:W-:Y:S01]  /*d9d0*/  IMAD.MOV.U32 R5, RZ, RZ, R12 ;  /* 0x000000ffff057224 */ /* 0x000fe200078e000c */
[----:B------:R-:W-:Y:S01]  /*d9e0*/  MOV R3, 0x2 ;  /* 0x0000000200037802 */ /* 0x000fe20000000f00 */
[----:B----4-:R-:W-:Y:S01]  /*d9f0*/  IMAD.MOV.U32 R0, RZ, RZ, 0x181f ;  /* 0x0000181fff007424 */ /* 0x010fe200078e00ff */
[----:B------:R-:W-:Y:S02]  /*da00*/  MOV R2, 0xda20 ;  /* 0x0000da2000027802 */ /* 0x000fe40000000f00 */
[----:B-123--:R-:W-:Y:S05]  /*da10*/  CALL.REL.NOINC `($__internal_1_$__cuda_sm70_shflsync_idx_p) ;  /* 0x0000075000007944 */ /* 0x00efea0003c00000 */
[----:B------:R-:W-:Y:S05]  /*da20*/  BRA `(.L_x_128) ;  /* 0xffffe2d000007947 */ /* 0x000fea000383ffff */
.L_x_84:
        /* <DEDUP_REMOVED lines=12> */
.L_x_86:
[----:B------:R-:W-:Y:S01]  /*daf0*/  IMAD.MOV.U32 R5, RZ, RZ, R78 ;  /* 0x000000ffff057224 */ /* 0x000fe200078e004e */
[----:B------:R-:W-:Y:S01]  /*db00*/  MOV R3, RZ ;  /* 0x000000ff00037202 */ /* 0x000fe20000000f00 */
[----:B------:R-:W-:Y:S01]  /*db10*/  IMAD.MOV.U32 R0, RZ, RZ, 0x1f ;  /* 0x0000001fff007424 */ /* 0x000fe200078e00ff */
[----:B------:R-:W-:Y:S02]  /*db20*/  MOV R2, 0xdb40 ;  /* 0x0000db4000027802 */ /* 0x000fe40000000f00 */
[----:B-1----:R-:W-:Y:S05]  /*db30*/  CALL.REL.NOINC `($__internal_1_$__cuda_sm70_shflsync_idx_p) ;  /* 0x0000063000007944 */ /* 0x002fea0003c00000 */
[----:B------:R-:W-:Y:S01]  /*db40*/  MOV R9, R0 ;  /* 0x0000000000097202 */ /* 0x000fe20000000f00 */
[----:B------:R-:W-:Y:S05]  /*db50*/  BRA `(.L_x_130) ;  /* 0xffffe4d000007947 */ /* 0x000fea000383ffff */
.L_x_87:
[----:B------:R-:W-:Y:S01]  /*db60*/  IMAD.MOV.U32 R5, RZ, RZ, R78 ;  /* 0x000000ffff057224 */ /* 0x000fe200078e004e */
[----:B------:R-:W-:Y:S01]  /*db70*/  MOV R3, 0x1 ;  /* 0x0000000100037802 */ /* 0x000fe20000000f00 */
[----:B------:R-:W-:Y:S01]  /*db80*/  IMAD.MOV.U32 R0, RZ, RZ, 0x1f ;  /* 0x0000001fff007424 */ /* 0x000fe200078e00ff */
[----:B------:R-:W-:Y:S02]  /*db90*/  MOV R2, 0xdbb0 ;  /* 0x0000dbb000027802 */ /* 0x000fe40000000f00 */
[----:B-123--:R-:W-:Y:S05]  /*dba0*/  CALL.REL.NOINC `($__internal_1_$__cuda_sm70_shflsync_idx_p) ;  /* 0x000005c000007944 */ /* 0x00efea0003c00000 */
[----:B------:R-:W-:Y:S01]  /*dbb0*/  MOV R8, R0 ;  /* 0x0000000000087202 */ /* 0x000fe20000000f00 */
[----:B------:R-:W-:Y:S05]  /*dbc0*/  BRA `(.L_x_131) ;  /* 0xffffe48000007947 */ /* 0x000fea000383ffff */
.L_x_88:
[----:B------:R-:W-:Y:S02]  /*dbd0*/  MOV R2, 0x1 ;  /* 0x0000000100027802 */ /* 0x000fe40000000f00 */
[----:B------:R-:W-:-:S02]  /*dbe0*/  MOV R3, 0xdc00 ;  /* 0x0000dc0000037802 */ /* 0x000fc40000000f00 */
[----:B--234-:R-:W-:Y:S05]  /*dbf0*/  CALL.REL.NOINC `($__internal_2_$__cuda_sm70_shflsync_up_p) ;  /* 0x000005c000007944 */ /* 0x01cfea0003c00000 */
[----:B------:R-:W-:Y:S05]  /*dc00*/  BRA `(.L_x_132) ;  /* 0xffffe56000007947 */ /* 0x000fea000383ffff */
.L_x_89:
[----:B------:R-:W-:Y:S02]  /*dc10*/  MOV R2, 0x2 ;  /* 0x0000000200027802 */ /* 0x000fe40000000f00 */
[----:B------:R-:W-:-:S02]  /*dc20*/  MOV R3, 0xdc40 ;  /* 0x0000dc4000037802 */ /* 0x000fc40000000f00 */
[----:B--23--:R-:W-:Y:S05]  /*dc30*/  CALL.REL.NOINC `($__internal_2_$__cuda_sm70_shflsync_up_p) ;  /* 0x0000058000007944 */ /* 0x00cfea0003c00000 */
        /* <DEDUP_REMOVED lines=23> */
.L_x_93:
[----:B------:R-:W-:Y:S02]  /*ddb0*/  MOV R2, 0x1 ;  /* 0x0000000100027802 */ /* 0x000fe40000000f00 */
[----:B------:R-:W-:Y:S02]  /*ddc0*/  MOV R3, 0xdde0 ;  /* 0x0000dde000037802 */ /* 0x000fe40000000f00 */
[----:B------:R-:W-:Y:S05]  /*ddd0*/  CALL.REL.NOINC `($__internal_2_$__cuda_sm70_shflsync_up_p) ;  /* 0x000003e000007944 */ /* 0x000fea0003c00000 */
[----:B------:R-:W-:Y:S01]  /*dde0*/  MOV R2, R4 ;  /* 0x0000000400027202 */ /* 0x000fe20000000f00 */
[----:B------:R-:W-:Y:S05]  /*ddf0*/  BRA `(.L_x_134) ;  /* 0xffffe5c000007947 */ /* 0x000fea000383ffff */
.L_x_94:
[----:B------:R-:W-:Y:S02]  /*de00*/  MOV R2, 0x2 ;  /* 0x0000000200027802 */ /* 0x000fe40000000f00 */
[----:B------:R-:W-:Y:S02]  /*de10*/  MOV R3, 0xde30 ;  /* 0x0000de3000037802 */ /* 0x000fe40000000f00 */
        /* <DEDUP_REMOVED lines=24> */
.L_x_96:
[----:B------:R-:W-:Y:S02]  /*dfa0*/  SEL R0, RZ, 0x1, P0 ;  /* 0x00000001ff007807 */ /* 0x000fe40000000000 */
[----:B------:R-:W-:Y:S02]  /*dfb0*/  MOV R2, 0xdfd0 ;  /* 0x0000dfd000027802 */ /* 0x000fe40000000f00 */
[----:B-1----:R-:W-:Y:S05]  /*dfc0*/  CALL.REL.NOINC `($__internal_3_$__cuda_sm70_votesync_ballot) ;  /* 0x0000026000007944 */ /* 0x002fea0003c00000 */
[----:B------:R-:W-:Y:S01]  /*dfd0*/  MOV R11, R0 ;  /* 0x00000000000b7202 */ /* 0x000fe20000000f00 */
[----:B------:R-:W-:Y:S05]  /*dfe0*/  BRA `(.L_x_136) ;  /* 0xffffe56000007947 */ /* 0x000fea000383ffff */
.L_x_97:
[----:B------:R-:W-:Y:S01]  /*dff0*/  IMAD.MOV.U32 R5, RZ, RZ, R6 ;  /* 0x000000ffff057224 */ /* 0x000fe200078e0006 */
[----:B---3--:R-:W-:Y:S01]  /*e000*/  MOV R3, R10 ;  /* 0x0000000a00037202 */ /* 0x008fe20000000f00 */
[----:B------:R-:W-:Y:S01]  /*e010*/  IMAD.MOV.U32 R0, RZ, RZ, 0x1f ;  /* 0x0000001fff007424 */ /* 0x000fe200078e00ff */
[----:B------:R-:W-:Y:S02]  /*e020*/  MOV R2, 0xe040 ;  /* 0x0000e04000027802 */ /* 0x000fe40000000f00 */
[----:B-12---:R-:W-:Y:S05]  /*e030*/  CALL.REL.NOINC `($__internal_1_$__cuda_sm70_shflsync_idx_p) ;  /* 0x0000013000007944 */ /* 0x006fea0003c00000 */
[----:B------:R-:W-:Y:S01]  /*e040*/  IMAD.MOV.U32 R8, RZ, RZ, R0 ;  /* 0x000000ffff087224 */ /* 0x000fe200078e0000 */
[----:B------:R-:W-:Y:S01]  /*e050*/  MOV R3, R10 ;  /* 0x0000000a00037202 */ /* 0x000fe20000000f00 */
[----:B------:R-:W-:Y:S01]  /*e060*/  IMAD.MOV.U32 R5, RZ, RZ, R7 ;  /* 0x000000ffff057224 */ /* 0x000fe200078e0007 */
[----:B------:R-:W-:Y:S02]  /*e070*/  MOV R0, 0x1f ;  /* 0x0000001f00007802 */ /* 0x000fe40000000f00 */
[----:B------:R-:W-:-:S02]  /*e080*/  MOV R2, 0xe0a0 ;  /* 0x0000e0a000027802 */ /* 0x000fc40000000f00 */
[----:B------:R-:W-:Y:S05]  /*e090*/  CALL.REL.NOINC `($__internal_1_$__cuda_sm70_shflsync_idx_p) ;  /* 0x000000d000007944 */ /* 0x000fea0003c00000 */
[----:B------:R-:W-:Y:S01]  /*e0a0*/  MOV R7, R0 ;  /* 0x0000000000077202 */ /* 0x000fe20000000f00 */
[----:B------:R-:W-:Y:S05]  /*e0b0*/  BRA `(.L_x_137) ;  /* 0xffffe4d000007947 */ /* 0x000fea000383ffff */
.L_x_100:
[----:B------:R-:W-:Y:S01]  /*e0c0*/  IMAD.MOV.U32 R5, RZ, RZ, R4 ;  /* 0x000000ffff057224 */ /* 0x000fe200078e0004 */
[----:B------:R-:W-:-:S02]  /*e0d0*/  MOV R0, 0x1f ;  /* 0x0000001f00007802 */ /* 0x000fc40000000f00 */
[----:B------:R-:W-:Y:S02]  /*e0e0*/  MOV R2, 0xe100 ;  /* 0x0000e10000027802 */ /* 0x000fe40000000f00 */
[----:B-1234-:R-:W-:Y:S05]  /*e0f0*/  CALL.REL.NOINC `($__internal_1_$__cuda_sm70_shflsync_idx_p) ;  /* 0x0000007000007944 */ /* 0x01efea0003c00000 */
[----:B------:R-:W-:Y:S01]  /*e100*/  MOV R13, R0 ;  /* 0x00000000000d7202 */ /* 0x000fe20000000f00 */
[----:B------:R-:W-:Y:S05]  /*e110*/  BRA `(.L_x_99) ;  /* 0xffffe4d000007947 */ /* 0x000fea000383ffff */
        .weak           $__internal_0_$__cuda_sm70_shflsync_bfly_p
        .type           $__internal_0_$__cuda_sm70_shflsync_bfly_p,@function
        .size           $__internal_0_$__cuda_sm70_shflsync_bfly_p,($__internal_1_$__cuda_sm70_shflsync_idx_p - $__internal_0_$__cuda_sm70_shflsync_bfly_p)
$__internal_0_$__cuda_sm70_shflsync_bfly_p:
[----:B------:R-:W-:Y:S04]  /*e120*/  WARPSYNC R6 ;  /* 0x0000000600007348 */ /* 0x000fe80003800000 */
[----:B------:R1:W2:Y:S02]  /*e130*/  SHFL.BFLY PT, R5, R2, R5, R7 ;  /* 0x0c00000502057389 */ /* 0x0002a400000e0007 */
[----:B-1----:R-:W-:Y:S02]  /*e140*/  MOV R2, R3 ;  /* 0x0000000300027202 */ /* 0x002fe40000000f00 */
[----:B------:R-:W-:-:S04]  /*e150*/  MOV R3, 0x0 ;  /* 0x0000000000037802 */ /* 0x000fc80000000f00 */
[----:B--2---:R-:W-:Y:S05]  /*e160*/  RET.REL.NODEC R2 `(_ZN7cutlass13device_kernelIN5flash19enable_sm80_to_sm89INS1_16FlashAttnFwdSm80INS1_25CollectiveMainloopFwdSm80ILi8ELi1ELb0EN4cute5tupleIJNS5_1CILi128EEENS7_ILi64EEENS7_ILi192EEEEEELi192ENS_10bfloat16_tEfNS_4arch4Sm80ELb0ELb0ELb1ELb1ELb0ELb0ELb1ELb1EEENS1_21CollectiveEpilogueFwdINS6_IJS8_SA_S9_EEENS6_IJNS7_ILi1EEESI_SI_EEESC_SE_Li256ELb1ELb1ELb1ELb0EEENS1_36VarlenDynamicPersistentTileSchedulerILi128ELi64ELi256ELi256ELb1ELb1ELb0ELb0ELb1ELb1EEEEEEEEEvNT_6ParamsE) ;  /* 0xffff1e9002007950 */ /* 0x004fea0003c3ffff */
        .weak           $__internal_1_$__cuda_sm70_shflsync_idx_p
        .type           $__internal_1_$__cuda_sm70_shflsync_idx_p,@function
        .size           $__internal_1_$__cuda_sm70_shflsync_idx_p,($__internal_2_$__cuda_sm70_shflsync_up_p - $__internal_1_$__cuda_sm70_shflsync_idx_p)
$__internal_1_$__cuda_sm70_shflsync_idx_p:
[----:B------:R-:W-:-:S04]  /*e170*/  MOV R79, 0xffffffff ;  /* 0xffffffff004f7802 */ /* 0x000fc80000000f00 */
[----:B------:R-:W-:Y:S04]  /*e180*/  WARPSYNC R79 ;  /* 0x0000004f00007348 */ /* 0x000fe80003800000 */
[----:B------:R1:W2:Y:S02]  /*e190*/  SHFL.IDX PT, R0, R5, R3, R0 ;  /* 0x0000000305007389 */ /* 0x0002a400000e0000 */
[----:B-1----:R-:W-:-:S04]  /*e1a0*/  MOV R3, 0x0 ;  /* 0x0000000000037802 */ /* 0x002fc80000000f00 */
[----:B--2---:R-:W-:Y:S05]  /*e1b0*/  RET.REL.NODEC R2 `(_ZN7cutlass13device_kernelIN5flash19enable_sm80_to_sm89INS1_16FlashAttnFwdSm80INS1_25CollectiveMainloopFwdSm80ILi8ELi1ELb0EN4cute5tupleIJNS5_1CILi128EEENS7_ILi64EEENS7_ILi192EEEEEELi192ENS_10bfloat16_tEfNS_4arch4Sm80ELb0ELb0ELb1ELb1ELb0ELb0ELb1ELb1EEENS1_21CollectiveEpilogueFwdINS6_IJS8_SA_S9_EEENS6_IJNS7_ILi1EEESI_SI_EEESC_SE_Li256ELb1ELb1ELb1ELb0EEENS1_36VarlenDynamicPersistentTileSchedulerILi128ELi64ELi256ELi256ELb1ELb1ELb0ELb0ELb1ELb1EEEEEEEEEvNT_6ParamsE) ;  /* 0xffff1e4002007950 */ /* 0x004fea0003c3ffff */
        .weak           $__internal_2_$__cuda_sm70_shflsync_up_p
        .type           $__internal_2_$__cuda_sm70_shflsync_up_p,@function
        .size           $__internal_2_$__cuda_sm70_shflsync_up_p,($__internal_3_$__cuda_sm70_votesync_ballot - $__internal_2_$__cuda_sm70_shflsync_up_p)
$__internal_2_$__cuda_sm70_shflsync_up_p:
[----:B------:R-:W-:Y:S02]  /*e1c0*/  IMAD.MOV.U32 R4, RZ, RZ, RZ ;  /* 0x000000ffff047224 */ /* 0x000fe400078e00ff */
[----:B------:R-:W-:-:S04]  /*e1d0*/  IMAD.MOV.U32 R10, RZ, RZ, -0x1 ;  /* 0xffffffffff0a7424 */ /* 0x000fc800078e00ff */
[----:B------:R-:W-:Y:S04]  /*e1e0*/  WARPSYNC R10 ;  /* 0x0000000a00007348 */ /* 0x000fe80003800000 */
[----:B------:R1:W2:Y:S02]  /*e1f0*/  SHFL.UP PT, R4, R0, R2, R4 ;  /* 0x0400000200047389 */ /* 0x0002a400000e0004 */
[----:B-1----:R-:W-:Y:S02]  /*e200*/  MOV R2, R3 ;  /* 0x0000000300027202 */ /* 0x002fe40000000f00 */
[----:B------:R-:W-:-:S04]  /*e210*/  MOV R3, 0x0 ;  /* 0x0000000000037802 */ /* 0x000fc80000000f00 */
[----:B--2---:R-:W-:Y:S05]  /*e220*/  RET.REL.NODEC R2 `(_ZN7cutlass13device_kernelIN5flash19enable_sm80_to_sm89INS1_16FlashAttnFwdSm80INS1_25CollectiveMainloopFwdSm80ILi8ELi1ELb0EN4cute5tupleIJNS5_1CILi128EEENS7_ILi64EEENS7_ILi192EEEEEELi192ENS_10bfloat16_tEfNS_4arch4Sm80ELb0ELb0ELb1ELb1ELb0ELb0ELb1ELb1EEENS1_21CollectiveEpilogueFwdINS6_IJS8_SA_S9_EEENS6_IJNS7_ILi1EEESI_SI_EEESC_SE_Li256ELb1ELb1ELb1ELb0EEENS1_36VarlenDynamicPersistentTileSchedulerILi128ELi64ELi256ELi256ELb1ELb1ELb0ELb0ELb1ELb1EEEEEEEEEvNT_6ParamsE) ;  /* 0xffff1dd002007950 */ /* 0x004fea0003c3ffff */
        .weak           $__internal_3_$__cuda_sm70_votesync_ballot
        .type           $__internal_3_$__cuda_sm70_votesync_ballot,@function
        .size           $__internal_3_$__cuda_sm70_votesync_ballot,(.L_x_4920 - $__internal_3_$__cuda_sm70_votesync_ballot)
$__internal_3_$__cuda_sm70_votesync_ballot:
[----:B------:R-:W-:Y:S01]  /*e230*/  ISETP.NE.U32.AND P0, PT, R0, 0x1, PT ;  /* 0x000000010000780c */ /* 0x000fe20003f05070 */
[----:B------:R-:W-:-:S04]  /*e240*/  IMAD.MOV.U32 R3, RZ, RZ, -0x1 ;  /* 0xffffffffff037424 */ /* 0x000fc800078e00ff */
[----:B------:R-:W-:Y:S08]  /*e250*/  WARPSYNC R3 ;  /* 0x0000000300007348 */ /* 0x000ff00003800000 */
[----:B------:R-:W-:-:S04]  /*e260*/  VOTE.ANY R0, PT, !P0 ;  /* 0x0000000000007806 */ /* 0x000fc800040e0100 */
[----:B------:R-:W-:Y:S01]  /*e270*/  LOP3.LUT R0, R0, R3, RZ, 0xc0, !PT ;  /* 0x0000000300007212 */ /* 0x000fe200078ec0ff */
[----:B------:R-:W-:-:S04]  /*e280*/  IMAD.MOV.U32 R3, RZ, RZ, 0x0 ;  /* 0x00000000ff037424 */ /* 0x000fc800078e00ff */
[----:B------:R-:W-:Y:S05]  /*e290*/  RET.REL.NODEC R2 `(_ZN7cutlass13device_kernelIN5flash19enable_sm80_to_sm89INS1_16FlashAttnFwdSm80INS1_25CollectiveMainloopFwdSm80ILi8ELi1ELb0EN4cute5tupleIJNS5_1CILi128EEENS7_ILi64EEENS7_ILi192EEEEEELi192ENS_10bfloat16_tEfNS_4arch4Sm80ELb0ELb0ELb1ELb1ELb0ELb0ELb1ELb1EEENS1_21CollectiveEpilogueFwdINS6_IJS8_SA_S9_EEENS6_IJNS7_ILi1EEESI_SI_EEESC_SE_Li256ELb1ELb1ELb1ELb0EEENS1_36VarlenDynamicPersistentTileSchedulerILi128ELi64ELi256ELi256ELb1ELb1ELb0ELb0ELb1ELb1EEEEEEEEEvNT_6ParamsE) ;  /* 0xffff1d6002007950 */ /* 0x000fea0003c3ffff */
.L_x_138:
        /* <DEDUP_REMOVED lines=14> */
.L_x_4920:


//--------------------- .text._ZN7cutlass13device_kernelIN5flash19enable_sm80_to_sm89INS1_16FlashAttnFwdSm80INS1_25CollectiveMainloopFwdSm80ILi8ELi1ELb0EN4cute5tupleIJNS5_1CILi128EEENS7_ILi64EEENS7_ILi192EEEEEELi192ENS_10bfloat16_tEfNS_4arch4Sm80ELb0ELb0ELb1ELb1ELb0ELb1ELb1ELb1EEENS1_21CollectiveEpilogueFwdINS6_IJS8_SA_S9_EEENS6_IJNS7_ILi1EEESI_SI_EEESC_SE_Li256ELb1ELb1ELb1ELb0EEENS1_36VarlenDynamicPersistentTileSchedulerILi128ELi64ELi256ELi256ELb1ELb1ELb0ELb0ELb1ELb1EEEEEEEEEvNT_6ParamsE --------------------------
	.section	.text._ZN7cutlass13device_kernelIN5flash19enable_sm80_to_sm89INS1_16FlashAttnFwdSm80INS1_25CollectiveMainloopFwdSm80ILi8ELi1ELb0EN4cute5tupleIJNS5_1CILi128EEENS7_ILi64EEENS7_ILi192EEEEEELi192ENS_10bfloat16_tEfNS_4arch4Sm80ELb0ELb0ELb1ELb1ELb0ELb1ELb1ELb1EEENS1_21CollectiveEpilogueFwdINS6_IJS8_SA_S9_EEENS6_IJNS7_ILi1EEESI_SI_EEESC_SE_Li256ELb1ELb1ELb1ELb0EEENS1_36VarlenDynamicPersistentTileSchedulerILi128ELi64ELi256ELi256ELb1ELb1ELb0ELb0ELb1ELb1EEEEEEEEEvNT_6ParamsE,"ax",@progbits
	.sectioninfo	@"SHI_REGISTERS=255"
	.align	128
.text._ZN7cutlass13device_kernelIN5flash19enable_sm80_to_sm89INS1_16FlashAttnFwdSm80INS1_25CollectiveMainloopFwdSm80ILi8ELi1ELb0EN4cute5tupleIJNS5_1CILi128EEENS7_ILi64EEENS7_ILi192EEEEEELi192ENS_10bfloat16_tEfNS_4arch4Sm80ELb0ELb0ELb1ELb1ELb0ELb1ELb1ELb1EEENS1_21CollectiveEpilogueFwdINS6_IJS8_SA_S9_EEENS6_IJNS7_ILi1EEESI_SI_EEESC_SE_Li256ELb1ELb1ELb1ELb0EEENS1_36VarlenDynamicPersistentTileSchedulerILi128ELi64ELi256ELi256ELb1ELb1ELb0ELb0ELb1ELb1EEEEEEEEEvNT_6ParamsE:
        .type           _ZN7cutlass13device_kernelIN5flash19enable_sm80_to_sm89INS1_16FlashAttnFwdSm80INS1_25CollectiveMainloopFwdSm80ILi8ELi1ELb0EN4cute5tupleIJNS5_1CILi128EEENS7_ILi64EEENS7_ILi192EEEEEELi192ENS_10bfloat16_tEfNS_4arch4Sm80ELb0ELb0ELb1ELb1ELb0ELb1ELb1ELb1EEENS1_21CollectiveEpilogueFwdINS6_IJS8_SA_S9_EEENS6_IJNS7_ILi1EEESI_SI_EEESC_SE_Li256ELb1ELb1ELb1ELb0EEENS1_36VarlenDynamicPersistentTileSchedulerILi128ELi64ELi256ELi256ELb1ELb1ELb0ELb0ELb1ELb1EEEEEEEEEvNT_6ParamsE,@function
        .size           _ZN7cutlass13device_kernelIN5flash19enable_sm80_to_sm89INS1_16FlashAttnFwdSm80INS1_25CollectiveMainloopFwdSm80ILi8ELi1ELb0EN4cute5tupleIJNS5_1CILi128EEENS7_ILi64EEENS7_ILi192EEEEEELi192ENS_10bfloat16_tEfNS_4arch4Sm80ELb0ELb0ELb1ELb1ELb0ELb1ELb1ELb1EEENS1_21CollectiveEpilogueFwdINS6_IJS8_SA_S9_EEENS6_IJNS7_ILi1EEESI_SI_EEESC_SE_Li256ELb1ELb1ELb1ELb0EEENS1_36VarlenDynamicPersistentTileSchedulerILi128ELi64ELi256ELi256ELb1ELb1ELb0ELb0ELb1ELb1EEEEEEEEEvNT_6ParamsE,(.L_x_4925 - _ZN7cutlass13device_kernelIN5flash19enable_sm80_to_sm89INS1_16FlashAttnFwdSm80INS1_25CollectiveMainloopFwdSm80ILi8ELi1ELb0EN4cute5tupleIJNS5_1CILi128EEENS7_ILi64EEENS7_ILi192EEEEEELi192ENS_10bfloat16_tEfNS_4arch4Sm80ELb0ELb0ELb1ELb1ELb0ELb1ELb1ELb1EEENS1_21CollectiveEpilogueFwdINS6_IJS8_SA_S9_EEENS6_IJNS7_ILi1EEESI_SI_EEESC_SE_Li256ELb1ELb1ELb1ELb0EEENS1_36VarlenDynamicPersistentTileSchedulerILi128ELi64ELi256ELi256ELb1ELb1ELb0ELb0ELb1ELb1EEEEEEEEEvNT_6ParamsE)
        .other          _ZN7cutlass13device_kernelIN5flash19enable_sm80_to_sm89INS1_16FlashAttnFwdSm80INS1_25CollectiveMainloopFwdSm80ILi8ELi1ELb0EN4cute5tupleIJNS5_1CILi128EEENS7_ILi64EEENS7_ILi192EEEEEELi192ENS_10bfloat16_tEfNS_4arch4Sm80ELb0ELb0ELb1ELb1ELb0ELb1ELb1ELb1EEENS1_21CollectiveEpilogueFwdINS6_IJS8_SA_S9_EEENS6_IJNS7_ILi1EEESI_SI_EEESC_SE_Li256ELb1ELb1ELb1ELb0EEENS1_36VarlenDynamicPersistentTileSchedulerILi128ELi64ELi256ELi256ELb1ELb1ELb0ELb0ELb1ELb1EEEEEEEEEvNT_6ParamsE,@"STO_CUDA_ENTRY STV_DEFAULT"
_ZN7cutlass13device_kernelIN5flash19enable_sm80_to_sm89INS1_16FlashAttnFwdSm80INS1_25CollectiveMainloopFwdSm80ILi8ELi1ELb0EN4cute5tupleIJNS5_1CILi128EEENS7_ILi64EEENS7_ILi192EEEEEELi192ENS_10bfloat16_tEfNS_4arch4Sm80ELb0ELb0ELb1ELb1ELb0ELb1ELb1ELb1EEENS1_21CollectiveEpilogueFwdINS6_IJS8_SA_S9_EEENS6_IJNS7_ILi1EEESI_SI_EEESC_SE_Li256ELb1ELb1ELb1ELb0EEENS1_36VarlenDynamicPersistentTileSchedulerILi128ELi64ELi256ELi256ELb1ELb1ELb0ELb0ELb1ELb1EEEEEEEEEvNT_6ParamsE:
        /* <DEDUP_REMOVED lines=13> */
[----:B------:R-:W-:-:S02]  /*00d0*/  IMAD.MOV.U32 R8, RZ, RZ, RZ ;  /* 0x000000ffff087224 */ /* 0x000fc400078e00ff */
[----:B------:R-:W-:Y:S01]  /*00e0*/  IMAD.MOV.U32 R7, RZ, RZ, RZ ;  /* 0x000000ffff077224 */ /* 0x000fe200078e00ff */
        /* <DEDUP_REMOVED lines=13> */
[----:B------:R-:W-:Y:S02]  /*01c0*/  ISETP.GE.U32.AND P1, PT, R15, 0x10, PT ;  /* 0x000000100f00780c */ /* 0x000fe40003f26070 */
[----:B------:R-:W-:Y:S01]  /*01d0*/  MOV R10, RZ ;  /* 0x000000ff000a7202 */ /* 0x000fe20000000f00 */
[----:B---3--:R-:W-:-:S05]  /*01e0*/  IMAD R4, R8, R7, RZ ;  /* 0x0000000708047224 */ /* 0x008fca00078e02ff */
[----:B------:R-:W3:Y:S02]  /*01f0*/  SHFL.UP PT, R0, R4, 0x1, RZ ;  /* 0x0420000004007989 */ /* 0x000ee400000e00ff */
[----:B---3--:R-:W-:-:S05]  /*0200*/  SEL R0, R0, RZ, P5 ;  /* 0x000000ff00007207 */ /* 0x008fca0002800000 */
[----:B------:R-:W-:-:S05]  /*0210*/  IMAD.IADD R4, R4, 0x1, R0 ;  /* 0x0000000104047824 */ /* 0x000fca00078e0200 */
[----:B------:R-:W3:Y:S02]  /*0220*/  SHFL.UP PT, R0, R4, 0x2, RZ ;  /* 0x0440000004007989 */ /* 0x000ee400000e00ff */
[----:B---3--:R-:W-:-:S04]  /*0230*/  SEL R0, R0, RZ, P4 ;  /* 0x000000ff00007207 */ /* 0x008fc80002000000 */
[----:B------:R-:W-:-:S05]  /*0240*/  IADD3 R4, R4, R0, RZ ;  /* 0x0000000004047210 */ /* 0x000fca0007ffe0ff */
        /* <DEDUP_REMOVED lines=16> */
.L_x_144:
        /* <DEDUP_REMOVED lines=17> */
.L_x_300:
        /* <DEDUP_REMOVED lines=16> */
.L_x_301:
[----:B---3--:R-:W-:-:S05]  /*0560*/  IMAD R0, R0, c[0x0][0x538], RZ ;  /* 0x00014e0000007a24 */ /* 0x008fca00078e02ff */
[----:B------:R-:W-:-:S04]  /*0570*/  IADD3 R6, R0, R6, RZ ;  /* 0x0000000600067210 */ /* 0x000fc80007ffe0ff */
[----:B------:R-:W-:-:S13]  /*0580*/  ISETP.GT.AND P0, PT, R6, UR4, PT ;  /* 0x0000000406007c0c */ /* 0x000fda000bf04270 */
[----:B-12---:R-:W-:Y:S05]  /*0590*/  @!P0 BRA `(.L_x_144) ;  /* 0xfffffdb000008947 */ /* 0x006fea000383ffff */
.L_x_140:
[----:B------:R-:W-:-:S05]  /*05a0*/  IADD3 R13, -R0, R6, RZ ;  /* 0x00000006000d7210 */ /* 0x000fca0007ffe1ff */
[----:B------:R-:W-:-:S05]  /*05b0*/  IMAD R0, R4, c[0x0][0x538], R13 ;  /* 0x00014e0004007a24 */ /* 0x000fca00078e020d */
[----:B------:R-:W-:Y:S01]  /*05c0*/  ISETP.GT.AND P0, PT, R0, UR4, PT ;  /* 0x0000000400007c0c */ /* 0x000fe2000bf04270 */
[----:B------:R-:W-:-:S12]  /*05d0*/  BRA.DIV ~URZ, `(.L_x_145) ;  /* 0x000178727f007947 */ /* 0x000fd8000b800000 */
[----:B------:R-:W-:-:S04]  /*05e0*/  VOTE.ANY R5, PT, !P0 ;  /* 0x0000000000057806 */ /* 0x000fc800040e0100 */
.L_x_302:
[----:B------:R1:W3:Y:S01]  /*05f0*/  POPC R14, R5 ;  /* 0x00000005000e7309 */ /* 0x0002e20000000000 */
[----:B------:R-:W-:Y:S05]  /*0600*/  BRA.DIV ~URZ, `(.L_x_146) ;  /* 0x000178927f007947 */ /* 0x000fea000b800000 */
[----:B---3--:R3:W4:Y:S01]  /*0610*/  SHFL.IDX PT, R12, R8, R14, 0x1f ;  /* 0x00001f0e080c7589 */ /* 0x00872200000e0000 */
[----:B------:R-:W-:-:S03]  /*0620*/  MOV R6, RZ ;  /* 0x000000ff00067202 */ /* 0x000fc60000000f00 */
[----:B------:R3:W1:Y:S04]  /*0630*/  SHFL.IDX PT, R11, R7, R14, 0x1f ;  /* 0x00001f0e070b7589 */ /* 0x00066800000e0000 */
.L_x_303:
[----:B------:R-:W-:Y:S01]  /*0640*/  ISETP.NE.AND P0, PT, R5, RZ, PT ;  /* 0x000000ff0500720c */ /* 0x000fe20003f05270 */
[----:B------:R-:W-:-:S12]  /*0650*/  BSSY B0, `(.L_x_147) ;  /* 0x0000005000007945 */ /* 0x000fd80003800000 */
[----:B------:R-:W-:Y:S05]  /*0660*/  @!P0 BRA `(.L_x_148) ;  /* 0x0000003000008947 */ /* 0x000fea0003800000 */
[----:B------:R-:W-:Y:S01]  /*0670*/  IADD3 R3, R14, -0x1, RZ ;  /* 0xffffffff0e037810 */ /* 0x000fe20007ffe0ff */
[----:B------:R-:W-:Y:S05]  /*0680*/  BRA.DIV ~URZ, `(.L_x_149) ;  /* 0x000178f27f007947 */ /* 0x000fea000b800000 */
[----:B------:R3:W4:Y:S02]  /*0690*/  SHFL.IDX PT, R6, R4, R3, 0x1f ;  /* 0x00001f0304067589 */ /* 0x00072400000e0000 */
.L_x_148:
[----:B------:R-:W-:Y:S05]  /*06a0*/  BSYNC B0 ;  /* 0x0000000000007941 */ /* 0x000fea0003800000 */
.L_x_147:
[----:B----4-:R-:W-:Y:S01]  /*06b0*/  IABS R0, R12 ;  /* 0x0000000c00007213 */ /* 0x010fe20000000000 */
[----:B--2---:R-:W-:Y:S02]  /*06c0*/  IMAD R244, R6, c[0x0][0x538], R13 ;  /* 0x00014e0006f47a24 */ /* 0x004fe400078e020d */
[----:B------:R-:W-:Y:S02]  /*06d0*/  IMAD.IADD R247, R14, 0x1, R10 ;  /* 0x000000010ef77824 */ /* 0x000fe400078e020a */
[----:B-1----:R-:W-:Y:S01]  /*06e0*/  IMAD.MOV.U32 R5, RZ, RZ, R0 ;  /* 0x000000ffff057224 */ /* 0x002fe200078e0000 */
[----:B------:R-:W-:Y:S02]  /*06f0*/  IABS R0, R11 ;  /* 0x0000000b00007213 */ /* 0x000fe40000000000 */
[----:B------:R-:W-:Y:S01]  /*0700*/  IADD3 R245, -R244, UR4, RZ ;  /* 0x00000004f4f57c10 */ /* 0x000fe2000fffe1ff */
[----:B------:R-:W1:Y:S02]  /*0710*/  I2F.RP R2, R5 ;  /* 0x0000000500027306 */ /* 0x000e640000209400 */
[----:B---3--:R-:W-:Y:S01]  /*0720*/  IMAD.MOV.U32 R7, RZ, RZ, R0 ;  /* 0x000000ffff077224 */ /* 0x008fe200078e0000 */
[----:B------:R-:W-:-:S02]  /*0730*/  IABS R6, R245 ;  /* 0x000000f500067213 */ /* 0x000fc40000000000 */
[----:B------:R-:W-:-:S03]  /*0740*/  IABS R0, R12 ;  /* 0x0000000c00007213 */ /* 0x000fc60000000000 */
[----:B------:R-:W-:Y:S01]  /*0750*/  I2F.RP R8, R7 ;  /* 0x0000000700087306 */ /* 0x000fe20000209400 */
[----:B------:R-:W-:-:S07]  /*0760*/  IADD3 R0, RZ, -R0, RZ ;  /* 0x80000000ff007210 */ /* 0x000fce0007ffe0ff */
[----:B-1----:R-:W1:Y:S02]  /*0770*/  MUFU.RCP R2, R2 ;  /* 0x0000000200027308 */ /* 0x002e640000001000 */
[----:B-1----:R-:W-:-:S06]  /*0780*/  IADD3 R2, R2, 0xffffffe, RZ ;  /* 0x0ffffffe02027810 */ /* 0x002fcc0007ffe0ff */
[----:B------:R-:W1:Y:S02]  /*0790*/  F2I.FTZ.U32.TRUNC.NTZ R3, R2 ;  /* 0x0000000200037305 */ /* 0x000e64000021f000 */
        /* <DEDUP_REMOVED lines=8> */
[----:B------:R-:W-:Y:S02]  /*0820*/  ISETP.GT.U32.AND P0, PT, R5, R0, PT ;  /* 0x000000000500720c */ /* 0x000fe40003f04070 */
[----:B-1----:R-:W-:-:S11]  /*0830*/  IADD3 R3, R3, 0xffffffe, RZ ;  /* 0x0ffffffe03037810 */ /* 0x002fd60007ffe0ff */
[----:B------:R-:W-:Y:S01]  /*0840*/  @!P0 IMAD.IADD R0, R0, 0x1, -R5 ;  /* 0x0000000100008824 */ /* 0x000fe200078e0a05 */
[----:B------:R-:W-:Y:S02]  /*0850*/  @!P0 IADD3 R2, R2, 0x1, RZ ;  /* 0x0000000102028810 */ /* 0x000fe40007ffe0ff */
[----:B------:R-:W-:Y:S01]  /*0860*/  ISETP.NE.AND P0, PT, R12, RZ, PT ;  /* 0x000000ff0c00720c */ /* 0x000fe20003f05270 */
[----:B------:R-:W1:Y:S01]  /*0870*/  F2I.FTZ.U32.TRUNC.NTZ R3, R3 ;  /* 0x0000000300037305 */ /* 0x000e62000021f000 */
[----:B------:R-:W-:Y:S02]  /*0880*/  ISETP.GE.U32.AND P2, PT, R0, R5, PT ;  /* 0x000000050000720c */ /* 0x000fe40003f46070 */
[----:B------:R-:W-:-:S04]  /*0890*/  LOP3.LUT R0, R245, R12, RZ, 0x3c, !PT ;  /* 0x0000000cf5007212 */ /* 0x000fc800078e3cff */
[----:B------:R-:W-:-:S07]  /*08a0*/  ISETP.GE.AND P1, PT, R0, RZ, PT ;  /* 0x000000ff0000720c */ /* 0x000fce0003f26270 */
[----:B------:R-:W-:Y:S02]  /*08b0*/  @P2 IADD3 R2, R2, 0x1, RZ ;  /* 0x0000000102022810 */ /* 0x000fe40007ffe0ff */
[----:B-1----:R-:W-:-:S03]  /*08c0*/  IADD3 R0, RZ, -R3, RZ ;  /* 0x80000003ff007210 */ /* 0x002fc60007ffe0ff */
[----:B------:R-:W-:Y:S02]  /*08d0*/  IMAD.MOV.U32 R4, RZ, RZ, R2 ;  /* 0x000000ffff047224 */ /* 0x000fe400078e0002 */
[----:B------:R-:W-:Y:S01]  /*08e0*/  IMAD.MOV.U32 R2, RZ, RZ, R0 ;  /* 0x000000ffff027224 */ /* 0x000fe200078e0000 */
[----:B------:R-:W-:Y:S01]  /*08f0*/  IABS R0, R11 ;  /* 0x0000000b00007213 */ /* 0x000fe20000000000 */
[----:B------:R-:W-:Y:S01]  /*0900*/  @!P1 IMAD.MOV R4, RZ, RZ, -R4 ;  /* 0x000000ffff049224 */ /* 0x000fe200078e0a04 */
[----:B------:R-:W-:Y:S01]  /*0910*/  @!P0 LOP3.LUT R4, RZ, R12, RZ, 0x33, !PT ;  /* 0x0000000cff048212 */ /* 0x000fe200078e33ff */
[----:B------:R-:W-:Y:S01]  /*0920*/  IMAD R5, R2, R7, RZ ;  /* 0x0000000702057224 */ /* 0x000fe200078e02ff */
[----:B------:R-:W-:Y:S01]  /*0930*/  MOV R2, RZ ;  /* 0x000000ff00027202 */ /* 0x000fe20000000f00 */
[----:B------:R-:W-:Y:S01]  /*0940*/  IMAD.MOV R6, RZ, RZ, -R0 ;  /* 0x000000ffff067224 */ /* 0x000fe200078e0a00 */
[----:B------:R-:W-:-:S03]  /*0950*/  IABS R8, R4 ;  /* 0x0000000400087213 */ /* 0x000fc60000000000 */
        /* <DEDUP_REMOVED lines=22> */
.L_x_141:
[----:B--2---:R-:W-:Y:S01]  /*0ac0*/  IMAD.MOV.U32 R245, RZ, RZ, RZ ;  /* 0x000000fffff57224 */ /* 0x004fe200078e00ff */
[----:B------:R-:W-:Y:S01]  /*0ad0*/  MOV R246, RZ ;  /* 0x000000ff00f67202 */ /* 0x000fe20000000f00 */
[----:B------:R-:W-:Y:S01]  /*0ae0*/  IMAD.U32 R244, RZ, RZ, UR4 ;  /* 0x00000004fff47e24 */ /* 0x000fe2000f8e00ff */
[----:B------:R-:W-:Y:S02]  /*0af0*/  MOV R247, c[0x0][0x53c] ;  /* 0x00014f0000f77a02 */ /* 0x000fe40000000f00 */
.L_x_150:
[----:B------:R-:W-:Y:S01]  /*0b00*/  ISETP.NE.AND P0, PT, R15, RZ, PT ;  /* 0x000000ff0f00720c */ /* 0x000fe20003f05270 */
[----:B------:R-:W-:-:S12]  /*0b10*/  WARPSYNC 0xffffffff ;  /* 0xffffffff00007948 */ /* 0x000fd80003800000 */
[----:B------:R1:W-:Y:S04]  /*0b20*/  @!P0 STS.128 [0x18100], R244 ;  /* 0x018100f4ff008388 */ /* 0x0003e80000000c00 */
[----:B------:R-:W-:Y:S06]  /*0b30*/  BAR.ARV 0x5, 0x100 ;  /* 0x0144000000007b1d */ /* 0x000fec0000002000 */
.L_x_139:
[----:B-12---:R-:W-:-:S13]  /*0b40*/  ISETP.GE.AND P0, PT, R247, c[0x0][0x53c], PT ;  /* 0x00014f00f7007a0c */ /* 0x006fda0003f06270 */
[----:B------:R-:W-:Y:S05]  /*0b50*/  @P0 EXIT ;  /* 0x000000000000094d */ /* 0x000fea0003800000 */
[----:B------:R-:W1:Y:S02]  /*0b60*/  S2R R12, SR_TID.X ;  /* 0x00000000000c7919 */ /* 0x000e640000002100 */
[----:B-1----:R-:W-:-:S04]  /*0b70*/  SHF.R.S32.HI R10, RZ, 0x1f, R12 ;  /* 0x0000001fff0a7819 */ /* 0x002fc8000001140c */
[CC--:B------:R-:W-:Y:S02]  /*0b80*/  LEA.HI R9, R10.reuse, R12.reuse, RZ, 0x3 ;  /* 0x0000000c0a097211 */ /* 0x0c0fe400078f18ff */
[----:B------:R-:W-:Y:S02]  /*0b90*/  LEA.HI R2, R10, R12, RZ, 0x4 ;  /* 0x0000000c0a027211 */ /* 0x000fe400078f20ff */
[----:B------:R-:W-:Y:S02]  /*0ba0*/  LOP3.LUT R4, R9, 0xfffffff8, RZ, 0xc0, !PT ;  /* 0xfffffff809047812 */ /* 0x000fe400078ec0ff */
[----:B------:R-:W-:Y:S02]  /*0bb0*/  SHF.R.S32.HI R21, RZ, 0x3, R9 ;  /* 0x00000003ff157819 */ /* 0x000fe40000011409 */
[----:B------:R-:W-:Y:S01]  /*0bc0*/  SHF.R.S32.HI R3, RZ, 0x4, R2 ;  /* 0x00000004ff037819 */ /* 0x000fe20000011402 */
[----:B------:R-:W-:Y:S01]  /*0bd0*/  IMAD.IADD R11, R12, 0x1, -R4 ;  /* 0x000000010c0b7824 */ /* 0x000fe200078e0a04 */
[C---:B------:R-:W-:Y:S01]  /*0be0*/  LOP3.LUT R0, R2.reuse, 0xfffffff0, RZ, 0xc0, !PT ;  /* 0xfffffff002007812 */ /* 0x040fe200078ec0ff */
[----:B------:R-:W-:Y:S01]  /*0bf0*/  IMAD.SHL.U32 R5, R21, 0x40, RZ ;  /* 0x0000004015057824 */ /* 0x000fe200078e00ff */
[----:B------:R-:W-:Y:S01]  /*0c00*/  LEA.HI R4, R2, R3, RZ, 0x1 ;  /* 0x0000000302047211 */ /* 0x000fe200078f08ff */
[----:B------:R-:W-:-:S02]  /*0c10*/  IMAD.SHL.U32 R232, R11, 0x8, RZ ;  /* 0x000000080be87824 */ /* 0x000fc400078e00ff */
[----:B------:R-:W-:Y:S01]  /*0c20*/  IMAD.IADD R2, R12, 0x1, -R0 ;  /* 0x000000010c027824 */ /* 0x000fe200078e0a00 */
[----:B------:R-:W-:Y:S01]  /*0c30*/  LOP3.LUT R0, R5, 0x1c0, RZ, 0xc0, !PT ;  /* 0x000001c005007812 */ /* 0x000fe200078ec0ff */
[----:B------:R-:W-:Y:S01]  /*0c40*/  IMAD.SHL.U32 R7, R11, 0x40, RZ ;  /* 0x000000400b077824 */ /* 0x000fe200078e00ff */
[----:B------:R-:W-:Y:S02]  /*0c50*/  LOP3.LUT R4, R4, 0xfffffffe, RZ, 0xc0, !PT ;  /* 0xfffffffe04047812 */ /* 0x000fe400078ec0ff */
[----:B------:R-:W-:Y:S02]  /*0c60*/  SHF.R.S32.HI R8, RZ, 0x1f, R2 ;  /* 0x0000001fff087819 */ /* 0x000fe40000011402 */
[----:B------:R-:W-:Y:S01]  /*0c70*/  LOP3.LUT R6, R0, 0x38, R232, 0xf8, !PT ;  /* 0x0000003800067812 */ /* 0x000fe200078ef8e8 */
[----:B------:R-:W-:Y:S01]  /*0c80*/  IMAD.IADD R15, R3, 0x1, -R4 ;  /* 0x00000001030f7824 */ /* 0x000fe200078e0a04 */
[----:B------:R-:W-:Y:S02]  /*0c90*/  SHF.R.U32.HI R5, RZ, 0x3, R0 ;  /* 0x00000003ff057819 */ /* 0x000fe40000011600 */
[----:B------:R-:W-:-:S02]  /*0ca0*/  LEA.HI R16, R8, R2, RZ, 0x3 ;  /* 0x0000000208107211 */ /* 0x000fc400078f18ff */
[----:B------:R-:W-:Y:S02]  /*0cb0*/  LOP3.LUT R6, R6, R5, RZ, 0x3c, !PT ;  /* 0x0000000506067212 */ /* 0x000fe400078e3cff */
[----:B------:R-:W-:Y:S02]  /*0cc0*/  LOP3.LUT R0, R7, 0x1c0, RZ, 0xc0, !PT ;  /* 0x000001c007007812 */ /* 0x000fe400078ec0ff */
[----:B------:R-:W-:Y:S02]  /*0cd0*/  LOP3.LUT R5, R16, 0xfffffff8, RZ, 0xc0, !PT ;  /* 0xfffffff810057812 */ /* 0x000fe400078ec0ff */
[-C--:B------:R-:W-:Y:S02]  /*0ce0*/  LEA.HI R3, R10, R12.reuse, RZ, 0x6 ;  /* 0x0000000c0a037211 */ /* 0x080fe400078f30ff */
[----:B------:R-:W-:Y:S01]  /*0cf0*/  LOP3.LUT R4, R0, 0x8, R9, 0xf8, !PT ;  /* 0x0000000800047812 */ /* 0x000fe200078ef809 */
[----:B------:R-:W-:Y:S01]  /*0d00*/  IMAD.IADD R7, R2, 0x1, -R5 ;  /* 0x0000000102077824 */ /* 0x000fe200078e0a05 */
[----:B------:R-:W-:Y:S01]  /*0d10*/  SHF.R.U32.HI R0, RZ, 0x3, R0 ;  /* 0x00000003ff007819 */ /* 0x000fe20000011600 */
[----:B------:R-:W-:Y:S01]  /*0d20*/  IMAD.SHL.U32 R3, R3, 0x8, RZ ;  /* 0x0000000803037824 */ /* 0x000fe200078e00ff */
[----:B------:R-:W-:-:S02]  /*0d30*/  LEA.HI R5, R10, R12, RZ, 0x2 ;  /* 0x0000000c0a057211 */ /* 0x000fc400078f10ff */
[----:B------:R-:W-:Y:S02]  /*0d40*/  LOP3.LUT R17, R4, R0, RZ, 0x3c, !PT ;  /* 0x0000000004117212 */ /* 0x000fe400078e3cff */
[----:B------:R-:W-:Y:S02]  /*0d50*/  LEA.HI R2, R10, R12, RZ, 0x5 ;  /* 0x0000000c0a027211 */ /* 0x000fe400078f28ff */
[--C-:B------:R-:W-:Y:S02]  /*0d60*/  SHF.R.S32.HI R229, RZ, 0x2, R5.reuse ;  /* 0x00000002ffe57819 */ /* 0x100fe40000011405 */
[----:B------:R-:W-:Y:S02]  /*0d70*/  SHF.R.S32.HI R0, RZ, 0x1f, R5 ;  /* 0x0000001fff007819 */ /* 0x000fe40000011405 */
[----:B------:R-:W-:Y:S02]  /*0d80*/  LOP3.LUT R203, R6, 0x7ffffe00, R3, 0xf8, !PT ;  /* 0x7ffffe0006cb7812 */ /* 0x000fe400078ef803 */
[----:B------:R-:W-:-:S02]  /*0d90*/  SHF.R.S32.HI R6, RZ, 0x5, R2 ;  /* 0x00000005ff067819 */ /* 0x000fc40000011402 */
[----:B------:R-:W-:Y:S01]  /*0da0*/  SHF.R.S32.HI R3, RZ, 0x1f, R2 ;  /* 0x0000001fff037819 */ /* 0x000fe20000011402 */
[----:B------:R-:W-:Y:S01]  /*0db0*/  IMAD.SHL.U32 R203, R203, 0x2, RZ ;  /* 0x00000002cbcb7824 */ /* 0x000fe200078e00ff */
[----:B------:R-:W-:Y:S01]  /*0dc0*/  LEA.HI R0, R0, R229, RZ, 0x3 ;  /* 0x000000e500007211 */ /* 0x000fe200078f18ff */
[----:B------:R-:W-:Y:S01]  /*0dd0*/  IMAD.SHL.U32 R14, R6, 0x400, RZ ;  /* 0x00000400060e7824 */ /* 0x000fe200078e00ff */
[----:B------:R-:W-:Y:S02]  /*0de0*/  LOP3.LUT R2, R2, 0xffffffe0, RZ, 0xc0, !PT ;  /* 0xffffffe002027812 */ /* 0x000fe400078ec0ff */
[----:B------:R-:W-:Y:S02]  /*0df0*/  LOP3.LUT R4, R5, 0xfffffffc, RZ, 0xc0, !PT ;  /* 0xfffffffc05047812 */ /* 0x000fe400078ec0ff */
[----:B------:R-:W-:Y:S01]  /*0e00*/  LEA.HI R3, R3, R6, RZ, 0x3 ;  /* 0x0000000603037211 */ /* 0x000fe200078f18ff */
[----:B------:R-:W-:Y:S01]  /*0e10*/  IMAD.IADD R5, R12, 0x1, -R2 ;  /* 0x000000010c057824 */ /* 0x000fe200078e0a02 */
[----:B------:R-:W-:Y:S01]  /*0e20*/  LOP3.LUT R0, R0, 0xfffffff8, RZ, 0xc0, !PT ;  /* 0xfffffff800007812 */ /* 0x000fe200078ec0ff */
[----:B------:R-:W-:Y:S01]  /*0e30*/  IMAD.IADD R22, R12, 0x1, -R4 ;  /* 0x000000010c167824 */ /* 0x000fe200078e0a04 */
[----:B------:R-:W-:-:S02]  /*0e40*/  LOP3.LUT R2, R3, 0xffffff8, RZ, 0xc0, !PT ;  /* 0x0ffffff803027812 */ /* 0x000fc400078ec0ff */
[----:B------:R-:W-:Y:S01]  /*0e50*/  SHF.R.S32.HI R4, RZ, 0x1f, R5 ;  /* 0x0000001fff047819 */ /* 0x000fe20000011405 */
[C---:B------:R-:W-:Y:S01]  /*0e60*/  IMAD.IADD R3, R229.reuse, 0x1, -R0 ;  /* 0x00000001e5037824 */ /* 0x040fe200078e0a00 */
[----:B------:R-:W-:Y:S01]  /*0e70*/  IADD3 R18, R229, 0x40, RZ ;  /* 0x00000040e5127810 */ /* 0x000fe20007ffe0ff */
[----:B------:R-:W-:Y:S01]  /*0e80*/  IMAD.SHL.U32 R106, R22, 0x4, RZ ;  /* 0x00000004166a7824 */ /* 0x000fe200078e00ff */
[----:B------:R-:W-:Y:S01]  /*0e90*/  LEA.HI R0, R4, R5, RZ, 0x2 ;  /* 0x0000000504007211 */ /* 0x000fe200078f10ff */
[----:B------:R-:W-:Y:S01]  /*0ea0*/  IMAD.IADD R8, R6, 0x1, -R2 ;  /* 0x0000000106087824 */ /* 0x000fe200078e0a02 */
[----:B------:R-:W-:Y:S01]  /*0eb0*/  LOP3.LUT R9, R3, 0x1, RZ, 0xc0, !PT ;  /* 0x0000000103097812 */ /* 0x000fe200078ec0ff */
[----:B------:R-:W-:Y:S01]  /*0ec0*/  IMAD.SHL.U32 R100, R22, 0x8, RZ ;  /* 0x0000000816647824 */ /* 0x000fe200078e00ff */
[----:B------:R-:W-:Y:S02]  /*0ed0*/  IADD3 R140, R106, 0x20, RZ ;  /* 0x000000206a8c7810 */ /* 0x000fe40007ffe0ff */
[----:B------:R-:W-:-:S02]  /*0ee0*/  ISETP.NE.U32.AND P0, PT, R9, 0x1, PT ;  /* 0x000000010900780c */ /* 0x000fc40003f05070 */
[C---:B------:R-:W-:Y:S01]  /*0ef0*/  IADD3 R105, R106.reuse, 0x40, RZ ;  /* 0x000000406a697810 */ /* 0x040fe20007ffe0ff */
[C---:B------:R-:W-:Y:S01]  /*0f00*/  IMAD.IADD R2, R106.reuse, 0x1, R140 ;  /* 0x000000016a027824 */ /* 0x040fe200078e028c */
[C---:B------:R-:W-:Y:S01]  /*0f10*/  R2P PR, R3.reuse, 0x6 ;  /* 0x0000000603007804 */ /* 0x040fe20000000000 */
[----:B------:R-:W-:Y:S01]  /*0f20*/  IMAD.SHL.U32 R3, R3, 0x40, RZ ;  /* 0x0000004003037824 */ /* 0x000fe200078e00ff */
[----:B------:R-:W-:Y:S01]  /*0f30*/  SHF.R.S32.HI R4, RZ, 0x2, R0 ;  /* 0x00000002ff047819 */ /* 0x000fe20000011400 */
[----:B------:R-:W-:Y:S01]  /*0f40*/  IMAD.IADD R0, R106, 0x1, R105 ;  /* 0x000000016a007824 */ /* 0x000fe200078e0269 */
[----:B------:R-:W-:Y:S02]  /*0f50*/  SHF.R.S32.HI R5, RZ, 0x1f, R2 ;  /* 0x0000001fff057819 */ /* 0x000fe40000011402 */
[----:B------:R-:W-:Y:S01]  /*0f60*/  LOP3.LUT R20, R3, 0x1c0, RZ, 0xc0, !PT ;  /* 0x000001c003147812 */ /* 0x000fe200078ec0ff */
[----:B------:R-:W-:Y:S01]  /*0f70*/  IMAD R9, R8, 0x10, R4 ;  /* 0x0000001008097824 */ /* 0x000fe200078e0204 */
[----:B------:R-:W-:Y:S01]  /*0f80*/  SHF.R.S32.HI R4, RZ, 0x1f, R0 ;  /* 0x0000001fff047819 */ /* 0x000fe20000011400 */
[----:B------:R-:W-:Y:S01]  /*0f90*/  IMAD.SHL.U32 R3, R15, 0x8, RZ ;  /* 0x000000080f037824 */ /* 0x000fe200078e00ff */
[----:B------:R-:W-:-:S02]  /*0fa0*/  LEA.HI R8, R5, R2, RZ, 0x3 ;  /* 0x0000000205087211 */ /* 0x000fc400078f18ff */
[----:B------:R-:W-:Y:S01]  /*0fb0*/  LEA.HI R13, R5, R2, RZ, 0x6 ;  /* 0x00000002050d7211 */ /* 0x000fe200078f30ff */
[----:B------:R-:W-:Y:S01]  /*0fc0*/  IMAD.SHL.U32 R2, R7, 0x40, RZ ;  /* 0x0000004007027824 */ /* 0x000fe200078e00ff */
[----:B------:R-:W-:Y:S01]  /*0fd0*/  SHF.R.U32.HI R19, RZ, 0x3, R20 ;  /* 0x00000003ff137819 */ /* 0x000fe20000011614 */
[----:B------:R1:W-:Y:S01]  /*0fe0*/  STL [R1+0x50], R9 ;  /* 0x0000500901007387 */ /* 0x0003e20000100800 */
[CC--:B------:R-:W-:Y:S02]  /*0ff0*/  LEA.HI R10, R4.reuse, R0.reuse, RZ, 0x3 ;  /* 0x00000000040a7211 */ /* 0x0c0fe400078f18ff */
[----:B------:R-:W-:Y:S01]  /*1000*/  LEA.HI R12, R4, R0, RZ, 0x6 ;  /* 0x00000000040c7211 */ /* 0x000fe200078f30ff */
[----:B------:R-:W-:Y:S01]  /*1010*/  IMAD R0, R15, 0x200, R17 ;  /* 0x000002000f007824 */ /* 0x000fe200078e0211 */
[----:B------:R-:W-:Y:S01]  /*1020*/  LOP3.LUT R4, R19, R20, RZ, 0xfc, !PT ;  /* 0x0000001413047212 */ /* 0x000fe200078efcff */
[----:B------:R-:W-:Y:S01]  /*1030*/  STL [R1+0x4], R20 ;  /* 0x0000041401007387 */ /* 0x000fe20000100800 */
[----:B------:R-:W-:-:S02]  /*1040*/  LOP3.LUT P6, RZ, R7, 0x2, RZ, 0xc0, !PT ;  /* 0x0000000207ff7812 */ /* 0x000fc400078cc0ff */
[----:B------:R-:W-:Y:S01]  /*1050*/  LOP3.LUT P5, RZ, R7, 0x4, RZ, 0xc0, !PT ;  /* 0x0000000407ff7812 */ /* 0x000fe200078ac0ff */
[----:B------:R-:W-:Y:S01]  /*1060*/  STL [R1+0x8], R19 ;  /* 0x0000081301007387 */ /* 0x000fe20000100800 */
[----:B------:R-:W-:Y:S02]  /*1070*/  LOP3.LUT R2, R2, 0x1c0, RZ, 0xc0, !PT ;  /* 0x000001c002027812 */ /* 0x000fe400078ec0ff */
[----:B------:R-:W-:Y:S02]  /*1080*/  SHF.R.S32.HI R7, RZ, 0x1f, R18 ;  /* 0x0000001fff077819 */ /* 0x000fe40000011412 */
[----:B------:R-:W-:Y:S02]  /*1090*/  LOP3.LUT R5, R2, 0x8, R3, 0xf8, !PT ;  /* 0x0000000802057812 */ /* 0x000fe400078ef803 */
[----:B------:R-:W-:Y:S01]  /*10a0*/  SHF.R.U32.HI R3, RZ, 0x3, R2 ;  /* 0x00000003ff037819 */ /* 0x000fe20000011602 */
[----:B------:R-:W-:Y:S01]  /*10b0*/  IMAD.SHL.U32 R2, R18, 0x40, RZ ;  /* 0x0000004012027824 */ /* 0x000fe200078e00ff */
[----:B------:R-:W-:-:S02]  /*10c0*/  LOP3.LUT P4, RZ, R11, 0x2, RZ, 0xc0, !PT ;  /* 0x000000020bff7812 */ /* 0x000fc4000788c0ff */
[----:B------:R-:W-:Y:S02]  /*10d0*/  LOP3.LUT P3, RZ, R11, 0x4, RZ, 0xc0, !PT ;  /* 0x000000040bff7812 */ /* 0x000fe4000786c0ff */
[----:B------:R-:W-:Y:S01]  /*10e0*/  LOP3.LUT R24, R2, 0x1c0, RZ, 0xc0, !PT ;  /* 0x000001c002187812 */ /* 0x000fe200078ec0ff */
[----:B------:R-:W-:Y:S01]  /*10f0*/  IMAD.SHL.U32 R2, R16, 0x40, RZ ;  /* 0x0000004010027824 */ /* 0x000fe200078e00ff */
[----:B------:R-:W-:Y:S01]  /*1100*/  LEA R180, R0, 0x6100, 0x1 ;  /* 0x0000610000b47811 */ /* 0x000fe200078e08ff */
[----:B-1----:R-:W-:Y:S01]  /*1110*/  IMAD R9, R22, 0x2, R14 ;  /* 0x0000000216097824 */ /* 0x002fe200078e020e */
[----:B------:R-:W-:Y:S02]  /*1120*/  SHF.R.U32.HI R15, RZ, 0x3, R24 ;  /* 0x00000003ff0f7819 */ /* 0x000fe40000011618 */
[----:B------:R-:W-:Y:S01]  /*1130*/  IADD3 R191, R180, 0x20, RZ ;  /* 0x00000020b4bf7810 */ /* 0x000fe20007ffe0ff */
[----:B------:R-:W-:Y:S01]  /*1140*/  IMAD.IADD R17, R9, 0x1, R4 ;  /* 0x0000000109117824 */ /* 0x000fe200078e0204 */
[----:B------:R-:W-:Y:S01]  /*1150*/  LEA.HI R4, R7, R18, RZ, 0x3 ;  /* 0x0000001207047211 */ /* 0x000fe200078f18ff */
[----:B------:R-:W-:Y:S01]  /*1160*/  IMAD.SHL.U32 R18, R6, 0x200, RZ ;  /* 0x0000020006127824 */ /* 0x000fe200078e00ff */
[----:B------:R-:W-:-:S02]  /*1170*/  LOP3.LUT R9, R5, R3, RZ, 0x3c, !PT ;  /* 0x0000000305097212 */ /* 0x000fc400078e3cff */
[--C-:B------:R-:W-:Y:S01]  /*1180*/  LOP3.LUT R6, R24, 0x38, R8.reuse, 0xf8, !PT ;  /* 0x0000003818067812 */ /* 0x100fe200078ef808 */
[----:B------:R-:W-:Y:S01]  /*1190*/  IMAD.SHL.U32 R3, R4, 0x40, RZ ;  /* 0x0000004004037824 */ /* 0x000fe200078e00ff */
[----:B------:R-:W-:Y:S02]  /*11a0*/  LOP3.LUT R4, R20, 0x38, R8, 0xf8, !PT ;  /* 0x0000003814047812 */ /* 0x000fe400078ef808 */
[----:B------:R-:W-:Y:S01]  /*11b0*/  LOP3.LUT R5, R2, 0xfffffe00, RZ, 0xc0, !PT ;  /* 0xfffffe0002057812 */ /* 0x000fe200078ec0ff */
[----:B------:R-:W-:Y:S01]  /*11c0*/  IMAD.SHL.U32 R2, R12, 0x80, RZ ;  /* 0x000000800c027824 */ /* 0x000fe200078e00ff */
[----:B------:R-:W-:Y:S01]  /*11d0*/  LOP3.LUT R23, R3, 0xfffffe00, RZ, 0xc0, !PT ;  /* 0xfffffe0003177812 */ /* 0x000fe200078ec0ff */
[----:B------:R-:W-:Y:S01]  /*11e0*/  IMAD.SHL.U32 R3, R13, 0x80, RZ ;  /* 0x000000800d037824 */ /* 0x000fe200078e00ff */
[--C-:B------:R-:W-:Y:S02]  /*11f0*/  LOP3.LUT R7, R20, 0x38, R10.reuse, 0xf8, !PT ;  /* 0x0000003814077812 */ /* 0x100fe400078ef80a */
[----:B------:R-:W-:Y:S01]  /*1200*/  LOP3.LUT R10, R24, 0x38, R10, 0xf8, !PT ;  /* 0x00000038180a7812 */ /* 0x000fe200078ef80a */
[----:B------:R-:W-:Y:S01]  /*1210*/  STL [R1+0x38], R23 ;  /* 0x0000381701007387 */ /* 0x000fe20000100800 */
[----:B------:R-:W-:-:S02]  /*1220*/  LOP3.LUT R3, R3, 0xffffe000, RZ, 0xc0, !PT ;  /* 0xffffe00003037812 */ /* 0x000fc400078ec0ff */
[----:B------:R-:W-:Y:S02]  /*1230*/  LOP3.LUT R8, R4, R19, RZ, 0x3c, !PT ;  /* 0x0000001304087212 */ /* 0x000fe400078e3cff */
[-C--:B------:R-:W-:Y:S02]  /*1240*/  LOP3.LUT R6, R6, R15.reuse, RZ, 0x3c, !PT ;  /* 0x0000000f06067212 */ /* 0x080fe400078e3cff */
[----:B------:R-:W-:Y:S02]  /*1250*/  LOP3.LUT R4, R10, R15, RZ, 0x3c, !PT ;  /* 0x0000000f0a047212 */ /* 0x000fe400078e3cff */
[----:B------:R-:W-:Y:S02]  /*1260*/  LOP3.LUT R2, R2, 0xffffe000, RZ, 0xc0, !PT ;  /* 0xffffe00002027812 */ /* 0x000fe400078ec0ff */
[-C--:B------:R-:W-:Y:S02]  /*1270*/  IADD3 R15, R8, R3.reuse, R18 ;  /* 0x00000003080f7210 */ /* 0x080fe40007ffe012 */
[----:B------:R-:W-:Y:S01]  /*1280*/  IADD3 R13, R6, R3, R23 ;  /* 0x00000003060d7210 */ /* 0x000fe20007ffe017 */
[----:B------:R-:W-:Y:S01]  /*1290*/  IMAD R3, R11, 0x20, R21 ;  /* 0x000000200b037824 */ /* 0x000fe200078e0215 */
[----:B------:R-:W-:Y:S01]  /*12a0*/  IADD3 R10, R4, R2, R23 ;  /* 0x00000002040a7210 */ /* 0x000fe20007ffe017 */
[----:B------:R-:W-:Y:S01]  /*12b0*/  IMAD.MOV.U32 R6, RZ, RZ, 0x40 ;  /* 0x00000040ff067424 */ /* 0x000fe200078e00ff */
[----:B------:R-:W-:-:S02]  /*12c0*/  IADD3 R4, R9, R5, R14 ;  /* 0x0000000509047210 */ /* 0x000fc40007ffe00e */
[----:B------:R-:W-:Y:S01]  /*12d0*/  LOP3.LUT R5, R9, R5, RZ, 0xfc, !PT ;  /* 0x0000000509057212 */ /* 0x000fe200078efcff */
[----:B------:R1:W-:Y:S01]  /*12e0*/  STL [R1+0x3c], R3 ;  /* 0x00003c0301007387 */ /* 0x0003e20000100800 */
[----:B------:R-:W-:Y:S01]  /*12f0*/  LOP3.LUT R7, R7, R19, RZ, 0x3c, !PT ;  /* 0x0000001307077212 */ /* 0x000fe200078e3cff */
[----:B------:R-:W-:Y:S01]  /*1300*/  IMAD.MOV.U32 R9, RZ, RZ, 0x20 ;  /* 0x00000020ff097424 */ /* 0x000fe200078e00ff */
[----:B------:R-:W-:Y:S02]  /*1310*/  LEA R13, R13, 0xc100, 0x1 ;  /* 0x0000c1000d0d7811 */ /* 0x000fe400078e08ff */
[----:B------:R-:W-:Y:S02]  /*1320*/  IADD3 R12, R7, R2, R18 ;  /* 0x00000002070c7210 */ /* 0x000fe40007ffe012 */
[----:B------:R-:W-:Y:S02]  /*1330*/  SEL R8, R9, 0xffffffe0, !P1 ;  /* 0xffffffe009087807 */ /* 0x000fe40004800000 */
[----:B------:R-:W-:-:S02]  /*1340*/  SEL R2, R6, 0xffffffc0, !P3 ;  /* 0xffffffc006027807 */ /* 0x000fc40005800000 */
[C---:B------:R-:W-:Y:S02]  /*1350*/  SEL R7, R6.reuse, 0xffffffc0, !P2 ;  /* 0xffffffc006077807 */ /* 0x040fe40005000000 */
[----:B------:R-:W-:Y:S01]  /*1360*/  SEL R0, R6, 0xffffffc0, !P5 ;  /* 0xffffffc006007807 */ /* 0x000fe20006800000 */
[----:B------:R-:W-:Y:S01]  /*1370*/  IMAD.IADD R186, R180, 0x1, R2 ;  /* 0x00000001b4ba7824 */ /* 0x000fe200078e0202 */
[----:B------:R-:W-:Y:S02]  /*1380*/  LEA R11, R12, 0xc100, 0x1 ;  /* 0x0000c1000c0b7811 */ /* 0x000fe400078e08ff */
[----:B------:R-:W-:Y:S02]  /*1390*/  LEA R6, R17, 0x80, 0x1 ;  /* 0x0000008011067811 */ /* 0x000fe400078e08ff */
[----:B------:R-:W-:Y:S02]  /*13a0*/  @P4 IADD3 R191, R180, -0x20, RZ ;  /* 0xffffffe0b4bf4810 */ /* 0x000fe40007ffe0ff */
[----:B------:R-:W-:-:S02]  /*13b0*/  LEA R10, R10, 0xc100, 0x1 ;  /* 0x0000c1000a0a7811 */ /* 0x000fc400078e08ff */
[----:B------:R-:W-:Y:S01]  /*13c0*/  LEA R187, R4, 0xc100, 0x1 ;  /* 0x0000c10004bb7811 */ /* 0x000fe200078e08ff */
[----:B------:R-:W-:Y:S01]  /*13d0*/  IMAD.IADD R183, R2, 0x1, R191 ;  /* 0x0000000102b77824 */ /* 0x000fe200078e02bf */
[----:B-1----:R-:W-:Y:S01]  /*13e0*/  LOP3.LUT R3, R20, 0x18, R100, 0xf8, !PT ;  /* 0x0000001814037812 */ /* 0x002fe200078ef864 */
[----:B------:R-:W-:Y:S01]  /*13f0*/  IMAD.IADD R2, R6, 0x1, R7 ;  /* 0x0000000106027824 */ /* 0x000fe200078e0207 */
[----:B------:R-:W-:Y:S01]  /*1400*/  LEA R181, R5, 0x100, 0x1 ;  /* 0x0000010005b57811 */ /* 0x000fe200078e08ff */
[----:B------:R-:W-:Y:S01]  /*1410*/  IMAD.IADD R190, R187, 0x1, R0 ;  /* 0x00000001bbbe7824 */ /* 0x000fe200078e0200 */
[----:B------:R-:W-:Y:S02]  /*1420*/  LOP3.LUT R213, R18, R3, R19, 0xf6, !PT ;  /* 0x0000000312d57212 */ /* 0x000fe400078ef613 */
[----:B------:R-:W-:Y:S01]  /*1430*/  SEL R3, R9, 0xffffffe0, !P6 ;  /* 0xffffffe009037807 */ /* 0x000fe20007000000 */
[----:B------:R-:W-:Y:S01]  /*1440*/  IMAD.IADD R185, R0, 0x1, R181 ;  /* 0x0000000100b97824 */ /* 0x000fe200078e02b5 */
[----:B------:R-:W-:-:S02]  /*1450*/  LEA R9, R15, 0xc100, 0x1 ;  /* 0x0000c1000f097811 */ /* 0x000fc400078e08ff */
[----:B------:R-:W-:Y:S01]  /*1460*/  LEA R213, R213, 0x100, 0x1 ;  /* 0x00000100d5d57811 */ /* 0x000fe200078e08ff */
[----:B------:R-:W-:Y:S01]  /*1470*/  IMAD.IADD R188, R187, 0x1, R3 ;  /* 0x00000001bbbc7824 */ /* 0x000fe200078e0203 */
[----:B------:R-:W-:Y:S01]  /*1480*/  SHF.R.S32.HI R101, RZ, 0x1f, R100 ;  /* 0x0000001fff657819 */ /* 0x000fe20000011464 */
[----:B------:R1:W-:Y:S01]  /*1490*/  STL [R1+0x4c], R9 ;  /* 0x00004c0901007387 */ /* 0x0003e20000100800 */
[----:B------:R-:W-:Y:S01]  /*14a0*/  IMAD.IADD R182, R3, 0x1, R181 ;  /* 0x0000000103b67824 */ /* 0x000fe200078e02b5 */
[----:B------:R-:W-:Y:S01]  /*14b0*/  IADD3 R143, R106, 0x10, RZ ;  /* 0x000000106a8f7810 */ /* 0x000fe20007ffe0ff */
[----:B------:R-:W-:Y:S01]  /*14c0*/  IMAD.IADD R189, R188, 0x1, R0 ;  /* 0x00000001bcbd7824 */ /* 0x000fe200078e0200 */
[----:B------:R-:W-:Y:S01]  /*14d0*/  STL [R1+0x48], R13 ;  /* 0x0000480d01007387 */ /* 0x000fe20000100800 */
[----:B------:R-:W-:Y:S01]  /*14e0*/  IMAD.IADD R184, R0, 0x1, R182 ;  /* 0x0000000100b87824 */ /* 0x000fe200078e02b6 */
[C---:B------:R-:W-:Y:S01]  /*14f0*/  IADD3 R142, R106.reuse, 0x30, RZ ;  /* 0x000000306a8e7810 */ /* 0x040fe20007ffe0ff */
[----:B------:R-:W-:Y:S01]  /*1500*/  IMAD.IADD R214, R213, 0x1, R7 ;  /* 0x00000001d5d67824 */ /* 0x000fe200078e0207 */
[----:B------:R2:W-:Y:S01]  /*1510*/  STL [R1+0x44], R11 ;  /* 0x0000440b01007387 */ /* 0x0005e20000100800 */
[----:B------:R-:W-:-:S02]  /*1520*/  IADD3 R141, R106, 0x50, RZ ;  /* 0x000000506a8d7810 */ /* 0x000fc40007ffe0ff */
[C---:B------:R-:W-:Y:S01]  /*1530*/  IADD3 R231, R232.reuse, 0x40, RZ ;  /* 0x00000040e8e77810 */ /* 0x040fe20007ffe0ff */
[----:B------:R-:W-:Y:S01]  /*1540*/  STL [R1+0x40], R10 ;  /* 0x0000400a01007387 */ /* 0x000fe20000100800 */
[----:B------:R-:W-:Y:S02]  /*1550*/  IADD3 R230, R232, 0x80, RZ ;  /* 0x00000080e8e67810 */ /* 0x000fe40007ffe0ff */
[C---:B------:R-:W-:Y:S02]  /*1560*/  IADD3 R202, R191.reuse, 0x800, RZ ;  /* 0x00000800bfca7810 */ /* 0x040fe40007ffe0ff */
[C---:B------:R-:W-:Y:S02]  /*1570*/  IADD3 R201, R191.reuse, 0x1000, RZ ;  /* 0x00001000bfc97810 */ /* 0x040fe40007ffe0ff */
[C---:B------:R-:W-:Y:S02]  /*1580*/  IADD3 R200, R191.reuse, 0x1800, RZ ;  /* 0x00001800bfc87810 */ /* 0x040fe40007ffe0ff */
[----:B------:R-:W-:-:S02]  /*1590*/  IADD3 R199, R191, 0x2000, RZ ;  /* 0x00002000bfc77810 */ /* 0x000fc40007ffe0ff */
[C---:B------:R-:W-:Y:S02]  /*15a0*/  IADD3 R198, R191.reuse, 0x2800, RZ ;  /* 0x00002800bfc67810 */ /* 0x040fe40007ffe0ff */
[C---:B-1----:R-:W-:Y:S02]  /*15b0*/  IADD3 R9, R6.reuse, -0x10, RZ ;  /* 0xfffffff006097810 */ /* 0x042fe40007ffe0ff */
[C---:B------:R-:W-:Y:S02]  /*15c0*/  @P0 IADD3 R9, R6.reuse, 0x10, RZ ;  /* 0x0000001006090810 */ /* 0x040fe40007ffe0ff */
[C---:B------:R-:W-:Y:S02]  /*15d0*/  IADD3 R197, R191.reuse, 0x3000, RZ ;  /* 0x00003000bfc57810 */ /* 0x040fe40007ffe0ff */
[----:B------:R-:W-:Y:S01]  /*15e0*/  IADD3 R196, R191, 0x3800, RZ ;  /* 0x00003800bfc47810 */ /* 0x000fe20007ffe0ff */
[----:B------:R-:W-:Y:S01]  /*15f0*/  IMAD.IADD R3, R7, 0x1, R9 ;  /* 0x0000000107037824 */ /* 0x000fe200078e0209 */
[C---:B------:R-:W-:Y:S01]  /*1600*/  IADD3 R195, R191.reuse, 0x4000, RZ ;  /* 0x00004000bfc37810 */ /* 0x040fe20007ffe0ff */
[----:B--2---:R-:W-:Y:S01]  /*1610*/  IMAD.IADD R11, R6, 0x1, R8 ;  /* 0x00000001060b7824 */ /* 0x004fe200078e0208 */
[----:B------:R-:W-:-:S02]  /*1620*/  IADD3 R194, R191, 0x4800, RZ ;  /* 0x00004800bfc27810 */ /* 0x000fc40007ffe0ff */
[C---:B------:R-:W-:Y:S02]  /*1630*/  IADD3 R193, R191.reuse, 0x5000, RZ ;  /* 0x00005000bfc17810 */ /* 0x040fe40007ffe0ff */
[----:B------:R-:W-:Y:S01]  /*1640*/  STL [R1+0x24], R11 ;  /* 0x0000240b01007387 */ /* 0x000fe20000100800 */
[----:B------:R-:W-:-:S03]  /*1650*/  IADD3 R192, R191, 0x5800, RZ ;  /* 0x00005800bfc07810 */ /* 0x000fc60007ffe0ff */
[----:B------:R1:W-:Y:S04]  /*1660*/  STL [R1+0x34], R2 ;  /* 0x0000340201007387 */ /* 0x0003e80000100800 */
[----:B------:R-:W-:Y:S01]  /*1670*/  STL [R1+0x1c], R9 ;  /* 0x00001c0901007387 */ /* 0x000fe20000100800 */
[----:B-1----:R-:W-:-:S05]  /*1680*/  IMAD.IADD R2, R7, 0x1, R11 ;  /* 0x0000000107027824 */ /* 0x002fca00078e020b */
[----:B------:R1:W-:Y:S02]  /*1690*/  STL [R1+0x30], R2 ;  /* 0x0000300201007387 */ /* 0x0003e40000100800 */
[----:B-1----:R-:W-:-:S04]  /*16a0*/  IMAD.IADD R2, R8, 0x1, R9 ;  /* 0x0000000108027824 */ /* 0x002fc800078e0209 */
[----:B------:R-:W-:Y:S01]  /*16b0*/  IMAD.IADD R0, R7, 0x1, R2 ;  /* 0x0000000107007824 */ /* 0x000fe200078e0202 */
[----:B------:R1:W-:Y:S04]  /*16c0*/  STL [R1+0x20], R2 ;  /* 0x0000200201007387 */ /* 0x0003e80000100800 */
[----:B------:R1:W-:Y:S04]  /*16d0*/  STL [R1+0x2c], R3 ;  /* 0x00002c0301007387 */ /* 0x0003e80000100800 */
[----:B------:R1:W-:Y:S02]  /*16e0*/  STL [R1+0x28], R0 ;  /* 0x0000280001007387 */ /* 0x0003e40000100800 */
.L_x_299:
[----:B------:R-:W-:-:S04]  /*16f0*/  IMAD.MOV.U32 R12, RZ, RZ, 0x4 ;  /* 0x00000004ff0c7424 */ /* 0x000fc800078e00ff */
[----:B-1----:R-:W-:-:S05]  /*1700*/  IMAD.WIDE R2, R247, R12, c[0x0][0x588] ;  /* 0x00016200f7027625 */ /* 0x002fca00078e020c */
[----:B------:R-:W2:Y:S01]  /*1710*/  LDG.E R235, [R2.64] ;  /* 0x0000000602eb7981 */ /* 0x000ea2000c1e1900 */
[----:B------:R-:W-:Y:S01]  /*1720*/  ISETP.NE.U32.AND P4, PT, RZ, c[0x0][0x360], PT ;  /* 0x0000d800ff007a0c */ /* 0x000fe20003f85070 */
[----:B------:R-:W-:Y:S01]  /*1730*/  IMAD.MOV.U32 R138, RZ, RZ, RZ ;  /* 0x000000ffff8a7224 */ /* 0x000fe200078e00ff */
[----:B------:R-:W-:Y:S02]  /*1740*/  ISETP.NE.U32.AND P0, PT, RZ, c[0x0][0x370], PT ;  /* 0x0000dc00ff007a0c */ /* 0x000fe40003f05070 */
[----:B------:R-:W-:Y:S02]  /*1750*/  ISETP.NE.AND.EX P4, PT, RZ, c[0x0][0x364], PT, P4 ;  /* 0x0000d900ff007a0c */ /* 0x000fe40003f85340 */
[----:B------:R-:W-:Y:S02]  /*1760*/  ISETP.NE.AND.EX P2, PT, RZ, c[0x0][0x374], PT, P0 ;  /* 0x0000dd00ff007a0c */ /* 0x000fe40003f45300 */
[----:B------:R-:W-:Y:S02]  /*1770*/  ISETP.NE.U32.AND P3, PT, RZ, c[0x0][0x348], PT ;  /* 0x0000d200ff007a0c */ /* 0x000fe40003f65070 */
[----:B------:R-:W-:-:S02]  /*1780*/  ISETP.NE.U32.AND P5, PT, RZ, c[0x0][0x358], PT ;  /* 0x0000d600ff007a0c */ /* 0x000fc40003fa5070 */
[----:B------:R-:W-:Y:S02]  /*1790*/  ISETP.NE.AND.EX P3, PT, RZ, c[0x0][0x34c], PT, P3 ;  /* 0x0000d300ff007a0c */ /* 0x000fe40003f65330 */
[----:B------:R-:W-:Y:S01]  /*17a0*/  ISETP.NE.AND.EX P5, PT, RZ, c[0x0][0x35c], PT, P5 ;  /* 0x0000d700ff007a0c */ /* 0x000fe20003fa5350 */
[----:B------:R-:W-:Y:S02]  /*17b0*/  IMAD.MOV.U32 R174, RZ, RZ, RZ ;  /* 0x000000ffffae7224 */ /* 0x000fe400078e00ff */
[----:B------:R-:W-:Y:S02]  /*17c0*/  IMAD.MOV.U32 R137, RZ, RZ, RZ ;  /* 0x000000ffff897224 */ /* 0x000fe400078e00ff */
[----:B------:R-:W-:Y:S01]  /*17d0*/  IMAD.MOV.U32 R11, RZ, RZ, RZ ;  /* 0x000000ffff0b7224 */ /* 0x000fe200078e00ff */
[----:B--2---:R-:W-:Y:S02]  /*17e0*/  SHF.R.S32.HI R135, RZ, 0x1f, R235 ;  /* 0x0000001fff877819 */ /* 0x004fe400000114eb */
[----:B------:R-:W-:-:S02]  /*17f0*/  @P4 LEA R2, P0, R235, c[0x0][0x360], 0x2 ;  /* 0x0000d800eb024a11 */ /* 0x000fc400078010ff */
[C---:B------:R-:W-:Y:S02]  /*1800*/  @P2 LEA R4, P1, R235.reuse, c[0x0][0x370], 0x2 ;  /* 0x0000dc00eb042a11 */ /* 0x040fe400078210ff */
[C-C-:B------:R-:W-:Y:S02]  /*1810*/  @P4 LEA.HI.X R3, R235.reuse, c[0x0][0x364], R135.reuse, 0x2, P0 ;  /* 0x0000d900eb034a11 */ /* 0x140fe400000f1487 */
[----:B------:R-:W-:Y:S02]  /*1820*/  ISETP.NE.U32.AND P0, PT, RZ, c[0x0][0x350], PT ;  /* 0x0000d400ff007a0c */ /* 0x000fe40003f05070 */
[----:B------:R-:W-:Y:S01]  /*1830*/  @P2 LEA.HI.X R5, R235, c[0x0][0x374], R135, 0x2, P1 ;  /* 0x0000dd00eb052a11 */ /* 0x000fe200008f1487 */
[----:B------:R1:W5:Y:S01]  /*1840*/  @P4 LDG.E R175, [R2.64] ;  /* 0x0000000602af4981 */ /* 0x000362000c1e1900 */
[----:B------:R-:W-:-:S03]  /*1850*/  ISETP.NE.AND.EX P6, PT, RZ, c[0x0][0x354], PT, P0 ;  /* 0x0000d500ff007a0c */ /* 0x000fc60003fc5300 */
[----:B------:R2:W5:Y:S01]  /*1860*/  @P2 LDG.E R138, [R4.64] ;  /* 0x00000006048a2981 */ /* 0x000562000c1e1900 */
[----:B------:R-:W-:-:S04]  /*1870*/  LEA R6, P2, R235, c[0x0][0x348], 0x2 ;  /* 0x0000d200eb067a11 */ /* 0x000fc800078410ff */
[----:B------:R-:W-:-:S05]  /*1880*/  LEA.HI.X R7, R235, c[0x0][0x34c], R135, 0x2, P2 ;  /* 0x0000d300eb077a11 */ /* 0x000fca00010f1487 */
[----:B------:R3:W5:Y:S01]  /*1890*/  @P3 LDG.E R174, [R6.64] ;  /* 0x0000000606ae3981 */ /* 0x000762000c1e1900 */
[C---:B-1----:R-:W-:Y:S02]  /*18a0*/  LEA R2, P0, R235.reuse, c[0x0][0x358], 0x2 ;  /* 0x0000d600eb027a11 */ /* 0x042fe400078010ff */
[C---:B--2---:R-:W-:Y:S02]  /*18b0*/  LEA R4, P1, R235.reuse, c[0x0][0x350], 0x2 ;  /* 0x0000d400eb047a11 */ /* 0x044fe400078210ff */
[C-C-:B------:R-:W-:Y:S02]  /*18c0*/  LEA.HI.X R3, R235.reuse, c[0x0][0x35c], R135.reuse, 0x2, P0 ;  /* 0x0000d700eb037a11 */ /* 0x140fe400000f1487 */
[----:B------:R-:W-:-:S03]  /*18d0*/  LEA.HI.X R5, R235, c[0x0][0x354], R135, 0x2, P1 ;  /* 0x0000d500eb057a11 */ /* 0x000fc600008f1487 */
[----:B------:R3:W5:Y:S04]  /*18e0*/  @P5 LDG.E R11, [R2.64] ;  /* 0x00000006020b5981 */ /* 0x000768000c1e1900 */
[----:B------:R3:W5:Y:S01]  /*18f0*/  @P6 LDG.E R137, [R4.64] ;  /* 0x0000000604896981 */ /* 0x000762000c1e1900 */
[----:B------:R-:W-:-:S05]  /*1900*/  LOP3.LUT R15, R246, 0xffff, RZ, 0xc0, !PT ;  /* 0x0000fffff60f7812 */ /* 0x000fca00078ec0ff */
[----:B------:R3:W-:Y:S01]  /*1910*/  STL [R1], R15 ;  /* 0x0000000f01007387 */ /* 0x0007e20000100800 */
[----:B------:R-:W-:Y:S01]  /*1920*/  YIELD ;  /* 0x0000000000007946 */ /* 0x000fe20003800000 */
[----:B------:R-:W-:Y:S05]  /*1930*/  @P4 BRA `(.L_x_151) ;  /* 0x0000005000004947 */ /* 0x000fea0003800000 */
[----:B-----5:R-:W-:Y:S01]  /*1940*/  MOV R175, c[0x0][0x168] ;  /* 0x00005a0000af7a02 */ /* 0x020fe20000000f00 */
[----:B------:R-:W-:Y:S05]  /*1950*/  @!P3 BRA `(.L_x_151) ;  /* 0x000000300000b947 */ /* 0x000fea0003800000 */
[----:B------:R-:W2:Y:S04]  /*1960*/  LDG.E R8, [R6.64] ;  /* 0x0000000606087981 */ /* 0x000ea8000c1e1900 */
[----:B------:R-:W2:Y:S02]  /*1970*/  LDG.E R0, [R6.64+0x4] ;  /* 0x0000040606007981 */ /* 0x000ea4000c1e1900 */
[----:B--2---:R-:W-:Y:S02]  /*1980*/  IADD3 R175, -R8, R0, RZ ;  /* 0x0000000008af7210 */ /* 0x004fe40007ffe1ff */
.L_x_151:
[----:B------:R-:W-:-:S04]  /*1990*/  ISETP.NE.U32.AND P0, PT, RZ, c[0x0][0x368], PT ;  /* 0x0000da00ff007a0c */ /* 0x000fc80003f05070 */
[----:B------:R-:W-:-:S13]  /*19a0*/  ISETP.NE.AND.EX P0, PT, RZ, c[0x0][0x36c], PT, P0 ;  /* 0x0000db00ff007a0c */ /* 0x000fda0003f05300 */
[----:B------:R-:W-:Y:S05]  /*19b0*/  @!P0 BRA `(.L_x_152) ;  /* 0x0000004000008947 */ /* 0x000fea0003800000 */
[----:B---3--:R-:W-:-:S04]  /*19c0*/  LEA R6, P0, R235, c[0x0][0x368], 0x2 ;  /* 0x0000da00eb067a11 */ /* 0x008fc800078010ff */
[----:B------:R-:W-:-:S05]  /*19d0*/  LEA.HI.X R7, R235, c[0x0][0x36c], R135, 0x2, P0 ;  /* 0x0000db00eb077a11 */ /* 0x000fca00000f1487 */
[----:B------:R1:W5:Y:S01]  /*19e0*/  LDG.E R6, [R6.64] ;  /* 0x0000000606067981 */ /* 0x000362000c1e1900 */
[----:B------:R-:W-:Y:S05]  /*19f0*/  BRA `(.L_x_153) ;  /* 0x0000005000007947 */ /* 0x000fea0003800000 */
.L_x_152:
[----:B---3--:R-:W-:Y:S01]  /*1a00*/  MOV R6, c[0x0][0x1d0] ;  /* 0x0000740000067a02 */ /* 0x008fe20000000f00 */
[----:B------:R-:W-:Y:S05]  /*1a10*/  @!P6 BRA `(.L_x_153) ;  /* 0x000000300000e947 */ /* 0x000fea0003800000 */
[----:B------:R-:W2:Y:S04]  /*1a20*/  LDG.E R6, [R4.64] ;  /* 0x0000000604067981 */ /* 0x000ea8000c1e1900 */
[----:B------:R-:W2:Y:S02]  /*1a30*/  LDG.E R0, [R4.64+0x4] ;  /* 0x0000040604007981 */ /* 0x000ea4000c1e1900 */
[----:B--2---:R-:W-:Y:S02]  /*1a40*/  IADD3 R6, -R6, R0, RZ ;  /* 0x0000000006067210 */ /* 0x004fe40007ffe1ff */
.L_x_153:
[----:B------:R2:W3:Y:S04]  /*1a50*/  @P5 LDG.E R5, [R2.64] ;  /* 0x0000000602055981 */ /* 0x0004e8000c1e1900 */
[----:B------:R2:W3:Y:S01]  /*1a60*/  @P5 LDG.E R4, [R2.64+0x4] ;  /* 0x0000040602045981 */ /* 0x0004e2000c1e1900 */
[----:B------:R-:W-:Y:S01]  /*1a70*/  ISETP.NE.U32.AND P0, PT, RZ, c[0x0][0x378], PT ;  /* 0x0000de00ff007a0c */ /* 0x000fe20003f05070 */
[----:B-----5:R-:W-:-:S03]  /*1a80*/  IMAD.MOV.U32 R134, RZ, RZ, R6 ;  /* 0x000000ffff867224 */ /* 0x020fc600078e0006 */
[----:B------:R-:W-:Y:S02]  /*1a90*/  ISETP.NE.AND.EX P1, PT, RZ, c[0x0][0x37c], PT, P0 ;  /* 0x0000df00ff007a0c */ /* 0x000fe40003f25300 */
[----:B------:R-:W-:-:S04]  /*1aa0*/  LOP3.LUT R0, R246, 0xff000000, RZ, 0xc0, !PT ;  /* 0xff000000f6007812 */ /* 0x000fc800078ec0ff */
[----:B------:R-:W-:-:S07]  /*1ab0*/  SHF.R.U32.HI R0, RZ, 0x8, R0 ;  /* 0x00000008ff007819 */ /* 0x000fce0000011600 */
[----:B--2---:R-:W-:-:S04]  /*1ac0*/  @P1 LEA R2, P0, R235, c[0x0][0x378], 0x2 ;  /* 0x0000de00eb021a11 */ /* 0x004fc800078010ff */
[----:B------:R-:W-:-:S05]  /*1ad0*/  @P1 LEA.HI.X R3, R235, c[0x0][0x37c], R135, 0x2, P0 ;  /* 0x0000df00eb031a11 */ /* 0x000fca00000f1487 */
[----:B------:R2:W5:Y:S01]  /*1ae0*/  @P1 LDG.E R134, [R2.64] ;  /* 0x0000000602861981 */ /* 0x000562000c1e1900 */
[----:B------:R-:W-:Y:S01]  /*1af0*/  IMAD.MOV.U32 R78, RZ, RZ, c[0x0][0x228] ;  /* 0x00008a00ff4e7624 */ /* 0x000fe200078e00ff */
[----:B------:R-:W-:Y:S01]  /*1b00*/  BSSY B0, `(.L_x_154) ;  /* 0x000002f000007945 */ /* 0x000fe20003800000 */
[----:B-1----:R-:W-:Y:S01]  /*1b10*/  IMAD.IADD R7, R6, 0x1, -R138 ;  /* 0x0000000106077824 */ /* 0x002fe200078e0a8a */
[----:B--2---:R-:W-:-:S04]  /*1b20*/  LOP3.LUT R2, R246, 0xff0000, RZ, 0xc0, !PT ;  /* 0x00ff0000f6027812 */ /* 0x004fc800078ec0ff */
[----:B------:R-:W-:-:S04]  /*1b30*/  LEA.HI R3, R2, R0, RZ, 0x10 ;  /* 0x0000000002037211 */ /* 0x000fc800078f80ff */
[----:B------:R-:W-:Y:S02]  /*1b40*/  SHF.R.U32.HI R8, RZ, 0x10, R3 ;  /* 0x00000010ff087819 */ /* 0x000fe40000011603 */
[----:B------:R-:W-:Y:S02]  /*1b50*/  LOP3.LUT R13, R3, 0xff, RZ, 0xc0, !PT ;  /* 0x000000ff030d7812 */ /* 0x000fe400078ec0ff */
[C---:B------:R-:W-:Y:S01]  /*1b60*/  ISETP.NE.AND P1, PT, R8.reuse, RZ, PT ;  /* 0x000000ff0800720c */ /* 0x040fe20003f25270 */
[----:B------:R1:W-:Y:S03]  /*1b70*/  STL [R1+0x14], R8 ;  /* 0x0000140801007387 */ /* 0x0003e60000100800 */
[----:B------:R-:W-:Y:S01]  /*1b80*/  SEL R133, R8, c[0x0][0x338], P1 ;  /* 0x0000ce0008857a07 */ /* 0x000fe20000800000 */
[----:B------:R1:W-:Y:S01]  /*1b90*/  STL [R1+0x18], R13 ;  /* 0x0000180d01007387 */ /* 0x0003e20000100800 */
[----:B---3--:R-:W-:-:S04]  /*1ba0*/  @P5 IMAD.IADD R78, R4, 0x1, -R5 ;  /* 0x00000001044e5824 */ /* 0x008fc800078e0a05 */
[----:B------:R-:W-:-:S05]  /*1bb0*/  IMAD.IADD R176, R7, 0x1, R78 ;  /* 0x0000000107b07824 */ /* 0x000fca00078e024e */
[C---:B------:R-:W-:Y:S02]  /*1bc0*/  ISETP.GE.AND P0, PT, R176.reuse, 0x1, PT ;  /* 0x00000001b000780c */ /* 0x040fe40003f06270 */
[----:B------:R-:W-:-:S04]  /*1bd0*/  IADD3 R0, R176, 0x3f, RZ ;  /* 0x0000003fb0007810 */ /* 0x000fc80007ffe0ff */
[----:B------:R-:W-:-:S04]  /*1be0*/  SHF.R.S32.HI R2, RZ, 0x1f, R0 ;  /* 0x0000001fff027819 */ /* 0x000fc80000011400 */
[----:B------:R-:W-:Y:S01]  /*1bf0*/  LEA.HI R2, R2, R0, RZ, 0x6 ;  /* 0x0000000002027211 */ /* 0x000fe200078f30ff */
[----:B------:R-:W-:-:S03]  /*1c00*/  IMAD.MOV.U32 R0, RZ, RZ, RZ ;  /* 0x000000ffff007224 */ /* 0x000fc600078e00ff */
[----:B------:R-:W-:Y:S01]  /*1c10*/  SHF.R.S32.HI R136, RZ, 0x6, R2 ;  /* 0x00000006ff887819 */ /* 0x000fe20000011402 */
[----:B------:R-:W-:Y:S05]  /*1c20*/  @!P0 BRA `(.L_x_155) ;  /* 0x000001c000008947 */ /* 0x000fea0003800000 */
[----:B-1----:R-:W-:Y:S01]  /*1c30*/  IABS R2, R133 ;  /* 0x0000008500027213 */ /* 0x002fe20000000000 */
[----:B------:R-:W-:Y:S01]  /*1c40*/  IMAD.MOV.U32 R4, RZ, RZ, RZ ;  /* 0x000000ffff047224 */ /* 0x000fe200078e00ff */
[----:B------:R-:W-:Y:S02]  /*1c50*/  IADD3 R8, R136, -0x1, R133 ;  /* 0xffffffff88087810 */ /* 0x000fe40007ffe085 */
[----:B------:R-:W1:Y:S02]  /*1c60*/  I2F.RP R0, R2 ;  /* 0x0000000200007306 */ /* 0x000e640000209400 */
[----:B------:R-:W-:-:S06]  /*1c70*/  IABS R10, R8 ;  /* 0x00000008000a7213 */ /* 0x000fcc0000000000 */
[----:B-1----:R-:W1:Y:S02]  /*1c80*/  MUFU.RCP R0, R0 ;  /* 0x0000000000007308 */ /* 0x002e640000001000 */
[----:B-1----:R-:W-:-:S06]  /*1c90*/  IADD3 R0, R0, 0xffffffe, RZ ;  /* 0x0ffffffe00007810 */ /* 0x002fcc0007ffe0ff */
[----:B------:R-:W1:Y:S02]  /*1ca0*/  F2I.FTZ.U32.TRUNC.NTZ R5, R0 ;  /* 0x0000000000057305 */ /* 0x000e64000021f000 */
[----:B-1----:R-:W-:-:S04]  /*1cb0*/  IMAD.MOV R0, RZ, RZ, -R5 ;  /* 0x000000ffff007224 */ /* 0x002fc800078e0a05 */
[----:B------:R-:W-:Y:S01]  /*1cc0*/  IMAD.MOV.U32 R3, RZ, RZ, R0 ;  /* 0x000000ffff037224 */ /* 0x000fe200078e0000 */
[----:B------:R-:W-:-:S03]  /*1cd0*/  IABS R0, R133 ;  /* 0x0000008500007213 */ /* 0x000fc60000000000 */
[----:B------:R-:W-:Y:S02]  /*1ce0*/  IMAD R3, R3, R2, RZ ;  /* 0x0000000203037224 */ /* 0x000fe400078e02ff */
        /* <DEDUP_REMOVED lines=16> */
.L_x_155:
[----:B-1----:R-:W-:Y:S05]  /*1df0*/  BSYNC B0 ;  /* 0x0000000000007941 */ /* 0x002fea0003800000 */
.L_x_154:
[----:B------:R-:W-:-:S04]  /*1e00*/  IMAD R2, R13, R0, RZ ;  /* 0x000000000d027224 */ /* 0x000fc800078e02ff */
[C---:B------:R-:W-:Y:S02]  /*1e10*/  IMAD.IADD R0, R2.reuse, 0x1, R0 ;  /* 0x0000000102007824 */ /* 0x040fe400078e0200 */
[----:B------:R-:W-:-:S03]  /*1e20*/  IMAD R3, R2, 0x40, -R7 ;  /* 0x0000004002037824 */ /* 0x000fc600078e0a07 */
[----:B------:R-:W-:Y:S02]  /*1e30*/  IMNMX R0, R136, R0, PT ;  /* 0x0000000088007217 */ /* 0x000fe40003800200 */
[----:B------:R-:W-:-:S03]  /*1e40*/  IMNMX R3, RZ, R3, !PT ;  /* 0x00000003ff037217 */ /* 0x000fc60007800200 */
[----:B------:R-:W-:Y:S01]  /*1e50*/  IMAD R0, R0, 0x40, -R7 ;  /* 0x0000004000007824 */ /* 0x000fe200078e0a07 */
[----:B------:R-:W-:-:S04]  /*1e60*/  SHF.R.U32.HI R128, RZ, 0x6, R3 ;  /* 0x00000006ff807819 */ /* 0x000fc80000011603 */
[----:B------:R-:W-:-:S04]  /*1e70*/  IMNMX R0, R0, R78, PT ;  /* 0x0000004e00007217 */ /* 0x000fc80003800200 */
[----:B------:R-:W-:-:S13]  /*1e80*/  ISETP.GT.AND P0, PT, R0, R3, PT ;  /* 0x000000030000720c */ /* 0x000fda0003f04270 */
[----:B------:R-:W-:Y:S01]  /*1e90*/  @P0 IADD3 R2, R0, 0x3f, RZ ;  /* 0x0000003f00020810 */ /* 0x000fe20007ffe0ff */
[----:B------:R-:W-:-:S03]  /*1ea0*/  IMAD.MOV.U32 R0, RZ, RZ, R128 ;  /* 0x000000ffff007224 */ /* 0x000fc600078e0080 */
[----:B------:R-:W-:-:S04]  /*1eb0*/  @P0 SHF.R.S32.HI R3, RZ, 0x1f, R2 ;  /* 0x0000001fff030819 */ /* 0x000fc80000011402 */
[----:B------:R-:W-:-:S04]  /*1ec0*/  @P0 LEA.HI R2, R3, R2, RZ, 0x6 ;  /* 0x0000000203020211 */ /* 0x000fc800078f30ff */
[----:B------:R-:W-:-:S04]  /*1ed0*/  @P0 SHF.R.S32.HI R0, RZ, 0x6, R2 ;  /* 0x00000006ff000819 */ /* 0x000fc80000011402 */
[----:B------:R-:W-:-:S13]  /*1ee0*/  ISETP.GT.AND P0, PT, R0, R128, PT ;  /* 0x000000800000720c */ /* 0x000fda0003f04270 */
[----:B------:R-:W-:Y:S05]  /*1ef0*/  @!P0 BRA `(.L_x_156) ;  /* 0x00004f2000008947 */ /* 0x000fea0003800000 */
[----:B------:R-:W-:Y:S01]  /*1f00*/  ISETP.NE.U32.AND P0, PT, RZ, c[0x0][0x340], PT ;  /* 0x0000d000ff007a0c */ /* 0x000fe20003f05070 */
[----:B------:R-:W1:Y:S03]  /*1f10*/  S2R R4, SR_TID.X ;  /* 0x0000000000047919 */ /* 0x000e660000002100 */
[----:B------:R-:W-:-:S13]  /*1f20*/  ISETP.NE.AND.EX P2, PT, RZ, c[0x0][0x344], PT, P0 ;  /* 0x0000d100ff007a0c */ /* 0x000fda0003f45300 */
[----:B------:R-:W-:-:S05]  /*1f30*/  @P2 IMAD.WIDE R2, R235, R12, c[0x0][0x340] ;  /* 0x0000d000eb022625 */ /* 0x000fca00078e020c */
[----:B------:R2:W3:Y:S01]  /*1f40*/  @P2 LDG.E R10, [R2.64] ;  /* 0x00000006020a2981 */ /* 0x0004e2000c1e1900 */
[----:B-1----:R-:W-:-:S04]  /*1f50*/  SHF.R.S32.HI R5, RZ, 0x1f, R4 ;  /* 0x0000001fff057819 */ /* 0x002fc80000011404 */
[----:B------:R-:W-:-:S04]  /*1f60*/  LEA.HI R5, R5, R4, RZ, 0x3 ;  /* 0x0000000405057211 */ /* 0x000fc800078f18ff */
[----:B------:R-:W-:-:S04]  /*1f70*/  SHF.R.S32.HI R5, RZ, 0x3, R5 ;  /* 0x00000003ff057819 */ /* 0x000fc80000011405 */
[----:B------:R-:W-:Y:S02]  /*1f80*/  IADD3 R127, P0, R5, R11, RZ ;  /* 0x0000000b057f7210 */ /* 0x000fe40007f1e0ff */
[----:B------:R-:W-:Y:S02]  /*1f90*/  SHF.R.S32.HI R233, RZ, 0x1f, R232 ;  /* 0x0000001fffe97819 */ /* 0x000fe400000114e8 */
[----:B--2---:R-:W-:-:S04]  /*1fa0*/  SHF.R.S32.HI R2, RZ, 0x1f, R5 ;  /* 0x0000001fff027819 */ /* 0x004fc80000011405 */
[----:B------:R-:W-:Y:S01]  /*1fb0*/  LEA.HI.X.SX32 R130, R11, R2, 0x1, P0 ;  /* 0x000000020b827211 */ /* 0x000fe200000f0eff */
[----:B------:R-:W-:-:S04]  /*1fc0*/  IMAD.WIDE.U32 R2, R127, c[0x0][0x238], R232 ;  /* 0x00008e007f027a25 */ /* 0x000fc800078e00e8 */
[----:B------:R-:W-:-:S04]  /*1fd0*/  IMAD R4, R130, c[0x0][0x238], RZ ;  /* 0x00008e0082047a24 */ /* 0x000fc800078e02ff */
[----:B------:R-:W-:Y:S01]  /*1fe0*/  IMAD R4, R127, c[0x0][0x23c], R4 ;  /* 0x00008f007f047a24 */ /* 0x000fe200078e0204 */
[----:B------:R-:W-:-:S03]  /*1ff0*/  IADD3 R60, R0, -0x1, RZ ;  /* 0xffffffff003c7810 */ /* 0x000fc60007ffe0ff */
[----:B------:R-:W-:Y:S01]  /*2000*/  IMAD.IADD R3, R3, 0x1, R4 ;  /* 0x0000000103037824 */ /* 0x000fe200078e0204 */
[----:B------:R-:W-:Y:S01]  /*2010*/  SEL R11, R135, RZ, !P5 ;  /* 0x000000ff870b7207 */ /* 0x000fe20006800000 */
[----:B------:R-:W-:Y:S02]  /*2020*/  IMAD.IADD R104, R78, 0x1, -R5 ;  /* 0x000000014e687824 */ /* 0x000fe400078e0a05 */
[----:B------:R-:W-:Y:S01]  /*2030*/  IMAD.WIDE.U32 R2, R15, c[0x0][0x240], R2 ;  /* 0x000090000f027a25 */ /* 0x000fe200078e0002 */
[----:B------:R-:W-:-:S03]  /*2040*/  SEL R13, R235, RZ, !P5 ;  /* 0x000000ffeb0d7207 */ /* 0x000fc60006800000 */
[----:B------:R-:W-:Y:S02]  /*2050*/  IMAD.MOV.U32 R14, RZ, RZ, c[0x0][0x238] ;  /* 0x00008e00ff0e7624 */ /* 0x000fe400078e00ff */
[----:B------:R-:W-:Y:S02]  /*2060*/  IMAD.MOV.U32 R145, RZ, RZ, 0x6 ;  /* 0x00000006ff917424 */ /* 0x000fe400078e00ff */
[----:B------:R-:W-:Y:S02]  /*2070*/  IMAD R3, R15, c[0x0][0x244], R3 ;  /* 0x000091000f037a24 */ /* 0x000fe400078e0203 */
[----:B------:R-:W-:Y:S02]  /*2080*/  IMAD R4, R11, c[0x0][0x248], RZ ;  /* 0x000092000b047a24 */ /* 0x000fe400078e02ff */
[----:B------:R-:W-:Y:S01]  /*2090*/  IMAD R0, R60, -0x40, R104 ;  /* 0xffffffc03c007824 */ /* 0x000fe200078e0268 */
[----:B------:R-:W-:Y:S01]  /*20a0*/  SHF.L.U64.HI R147, R14, R145, c[0x0][0x23c] ;  /* 0x00008f000e937619 */ /* 0x000fe20000010291 */
[----:B------:R-:W-:-:S02]  /*20b0*/  IMAD R4, R13, c[0x0][0x24c], R4 ;  /* 0x000093000d047a24 */ /* 0x000fc400078e0204 */
[----:B------:R-:W-:Y:S01]  /*20c0*/  IMAD.WIDE.U32 R96, R13, c[0x0][0x248], R2 ;  /* 0x000092000d607a25 */ /* 0x000fe200078e0002 */
[----:B------:R-:W-:Y:S02]  /*20d0*/  ISETP.GE.AND P1, PT, R0, 0x1, PT ;  /* 0x000000010000780c */ /* 0x000fe40003f26270 */
[----:B------:R-:W-:Y:S01]  /*20e0*/  SHF.L.U32 R151, R14, 0x6, RZ ;  /* 0x000000060e977819 */ /* 0x000fe200000006ff */
[----:B------:R-:W-:Y:S01]  /*20f0*/  IMAD R2, R147, R60, RZ ;  /* 0x0000003c93027224 */ /* 0x000fe200078e02ff */
[----:B------:R-:W-:Y:S01]  /*2100*/  SHF.R.S32.HI R3, RZ, 0x1f, R60 ;  /* 0x0000001fff037819 */ /* 0x000fe2000001143c */
[----:B------:R-:W-:Y:S02]  /*2110*/  IMAD.IADD R87, R97, 0x1, R4 ;  /* 0x0000000161577824 */ /* 0x000fe400078e0204 */
[----:B------:R-:W-:Y:S02]  /*2120*/  IMAD.MOV.U32 R86, RZ, RZ, R96 ;  /* 0x000000ffff567224 */ /* 0x000fe400078e0060 */
[----:B------:R-:W-:-:S02]  /*2130*/  IMAD R2, R3, R151, R2 ;  /* 0x0000009703027224 */ /* 0x000fc400078e0202 */
[----:B------:R-:W-:Y:S01]  /*2140*/  IMAD.WIDE.U32 R4, R60, R151, R86 ;  /* 0x000000973c047225 */ /* 0x000fe200078e0056 */
[----:B------:R-:W-:-:S03]  /*2150*/  ISETP.GE.AND P5, PT, R232, c[0x0][0x1d4], PT ;  /* 0x00007500e8007a0c */ /* 0x000fc60003fa6270 */
[----:B------:R-:W-:Y:S01]  /*2160*/  IMAD.IADD R8, R6, 0x1, R137 ;  /* 0x0000000106087824 */ /* 0x000fe200078e0289 */
[----:B------:R-:W-:Y:S02]  /*2170*/  IADD3 R9, R5, R2, RZ ;  /* 0x0000000205097210 */ /* 0x000fe40007ffe0ff */
[----:B------:R-:W-:Y:S02]  /*2180*/  @P1 LEA R2, P0, R4, c[0x0][0x220], 0x1 ;  /* 0x0000880004021a11 */ /* 0x000fe400078008ff */
[----:B------:R-:W-:Y:S02]  /*2190*/  ISETP.GE.AND P4, PT, R231, c[0x0][0x1d4], PT ;  /* 0x00007500e7007a0c */ /* 0x000fe40003f86270 */
[----:B------:R-:W-:Y:S02]  /*21a0*/  SHF.R.S32.HI R12, RZ, 0x1f, R8 ;  /* 0x0000001fff0c7819 */ /* 0x000fe40000011408 */
[----:B------:R-:W-:Y:S02]  /*21b0*/  ISETP.GE.AND P3, PT, R230, c[0x0][0x1d4], PT ;  /* 0x00007500e6007a0c */ /* 0x000fe40003f66270 */
[----:B------:R-:W-:-:S02]  /*21c0*/  @P1 LEA.HI.X R3, R4, c[0x0][0x224], R9, 0x1, P0 ;  /* 0x0000890004031a11 */ /* 0x000fc400000f0c09 */
[----:B------:R-:W-:Y:S01]  /*21d0*/  ISETP.GT.AND P0, PT, R0, 0x20, PT ;  /* 0x000000200000780c */ /* 0x000fe20003f04270 */
[----:B------:R-:W-:Y:S02]  /*21e0*/  IMAD R5, R12, c[0x0][0x1e0], RZ ;  /* 0x000078000c057a24 */ /* 0x000fe400078e02ff */
[----:B------:R-:W-:Y:S01]  /*21f0*/  IMAD.MOV.U32 R146, RZ, RZ, 0x5 ;  /* 0x00000005ff927424 */ /* 0x000fe200078e00ff */
[----:B------:R-:W-:Y:S01]  /*2200*/  @!PT LDS RZ, [RZ] ;  /* 0x00000000fffff984 */ /* 0x000fe20000000800 */
[----:B------:R-:W-:Y:S01]  /*2210*/  @!PT LDS RZ, [RZ] ;  /* 0x00000000fffff984 */ /* 0x000fe20000000800 */
[----:B------:R-:W-:Y:S01]  /*2220*/  @!PT LDS RZ, [RZ] ;  /* 0x00000000fffff984 */ /* 0x000fe20000000800 */
[----:B------:R1:W-:Y:S01]  /*2230*/  @P1 LDGSTS.E.BYPASS.LTC128B.128 [R203+0x6100], [R2.64], !P5 ;  /* 0x0610000002cb1fae */ /* 0x0003e2000e901d46 */
[----:B------:R-:W-:-:S03]  /*2240*/  IMAD.WIDE.U32 R6, R8, c[0x0][0x1e0], RZ ;  /* 0x0000780008067a25 */ /* 0x000fc600078e00ff */
[----:B------:R1:W-:Y:S01]  /*2250*/  @P1 LDGSTS.E.BYPASS.LTC128B.128 [R203+0x8100], [R2.64+0x80], !P4 ;  /* 0x0810008002cb1fae */ /* 0x0003e2000e101d46 */
[----:B------:R-:W-:Y:S02]  /*2260*/  IMAD R0, R8, c[0x0][0x1e4], R5 ;  /* 0x0000790008007a24 */ /* 0x000fe400078e0205 */
[C---:B------:R-:W-:Y:S01]  /*2270*/  IMAD.SHL.U32 R152, R14.reuse, 0x20, RZ ;  /* 0x000000200e987824 */ /* 0x040fe200078e00ff */
[----:B------:R1:W-:Y:S01]  /*2280*/  @P1 LDGSTS.E.BYPASS.LTC128B.128 [R203+0xa100], [R2.64+0x100], !P3 ;  /* 0x0a10010002cb1fae */ /* 0x0003e2000d901d46 */
[----:B------:R-:W-:Y:S01]  /*2290*/  IMAD.IADD R5, R7, 0x1, R0 ;  /* 0x0000000107057824 */ /* 0x000fe200078e0200 */
[----:B------:R-:W-:Y:S02]  /*22a0*/  SHF.L.U64.HI R146, R14, R146, c[0x0][0x23c] ;  /* 0x00008f000e927619 */ /* 0x000fe40000010292 */
[----:B------:R-:W-:Y:S02]  /*22b0*/  @P0 IADD3 R0, P1, R152, R4, RZ ;  /* 0x0000000498000210 */ /* 0x000fe40007f3e0ff */
[----:B------:R-:W-:-:S02]  /*22c0*/  MOV R4, R6 ;  /* 0x0000000600047202 */ /* 0x000fc40000000f00 */
[----:B------:R-:W-:-:S03]  /*22d0*/  SHF.R.S32.HI R6, RZ, 0x1f, R229 ;  /* 0x0000001fff067819 */ /* 0x000fc600000114e5 */
[----:B------:R-:W-:-:S04]  /*22e0*/  IMAD.WIDE.U32 R4, R15, c[0x0][0x1e8], R4 ;  /* 0x00007a000f047a25 */ /* 0x000fc800078e0004 */
[----:B-1----:R-:W-:Y:S01]  /*22f0*/  @P0 IMAD.X R3, R9, 0x1, R146, P1 ;  /* 0x0000000109030824 */ /* 0x002fe200008e0692 */
[----:B------:R-:W-:-:S04]  /*2300*/  @P0 LEA R2, P1, R0, c[0x0][0x220], 0x1 ;  /* 0x0000880000020a11 */ /* 0x000fc800078208ff */
[----:B------:R-:W-:Y:S01]  /*2310*/  @P0 LEA.HI.X R3, R0, c[0x0][0x224], R3, 0x1, P1 ;  /* 0x0000890000030a11 */ /* 0x000fe200008f0c03 */
[----:B------:R-:W-:-:S04]  /*2320*/  IMAD R5, R15, c[0x0][0x1ec], R5 ;  /* 0x00007b000f057a24 */ /* 0x000fc800078e0205 */
[----:B------:R1:W-:Y:S04]  /*2330*/  @P0 LDGSTS.E.BYPASS.LTC128B.128 [R203+0x7100], [R2.64], !P5 ;  /* 0x0710000002cb0fae */ /* 0x0003e8000e901d46 */
[----:B------:R1:W-:Y:S04]  /*2340*/  @P0 LDGSTS.E.BYPASS.LTC128B.128 [R203+0x9100], [R2.64+0x80], !P4 ;  /* 0x0910008002cb0fae */ /* 0x0003e8000e101d46 */
[----:B------:R1:W-:Y:S01]  /*2350*/  @P0 LDGSTS.E.BYPASS.LTC128B.128 [R203+0xb100], [R2.64+0x100], !P3 ;  /* 0x0b10010002cb0fae */ /* 0x0003e2000d901d46 */
[----:B------:R-:W-:Y:S01]  /*2360*/  IMAD.WIDE.U32 R154, R229, c[0x0][0x1e0], RZ ;  /* 0x00007800e59a7a25 */ /* 0x000fe200078e00ff */
[----:B------:R-:W-:-:S02]  /*2370*/  IADD3 R25, R100, 0x40, RZ ;  /* 0x0000004064197810 */ /* 0x000fc40007ffe0ff */
[C---:B------:R-:W-:Y:S01]  /*2380*/  IADD3 R24, R100.reuse, 0x20, RZ ;  /* 0x0000002064187810 */ /* 0x040fe20007ffe0ff */
[----:B------:R-:W-:Y:S01]  /*2390*/  IMAD.MOV.U32 R153, RZ, RZ, c[0x0][0x27c] ;  /* 0x00009f00ff997624 */ /* 0x000fe200078e00ff */
[----:B------:R-:W0:Y:S01]  /*23a0*/  LDGDEPBAR ;  /* 0x00000000000079af */ /* 0x000e220000000000 */
[----:B------:R-:W-:Y:S01]  /*23b0*/  WARPSYNC 0xffffffff ;  /* 0xffffffff00007948 */ /* 0x000fe20003800000 */
[----:B------:R-:W-:Y:S02]  /*23c0*/  ISETP.GE.AND P0, PT, R100, c[0x0][0x27c], PT ;  /* 0x00009f0064007a0c */ /* 0x000fe40003f06270 */
[----:B------:R-:W-:Y:S02]  /*23d0*/  ISETP.GE.AND P1, PT, R24, c[0x0][0x27c], PT ;  /* 0x00009f0018007a0c */ /* 0x000fe40003f26270 */
[----:B------:R-:W-:Y:S02]  /*23e0*/  SHF.R.S32.HI R107, RZ, 0x1f, R106 ;  /* 0x0000001fff6b7819 */ /* 0x000fe4000001146a */
[----:B-----5:R-:W-:-:S02]  /*23f0*/  SHF.R.S32.HI R29, RZ, 0x1f, R134 ;  /* 0x0000001fff1d7819 */ /* 0x020fc40000011486 */
[----:B---3--:R-:W-:Y:S02]  /*2400*/  @P2 SHF.R.S32.HI R0, RZ, 0x1f, R10 ;  /* 0x0000001fff002819 */ /* 0x008fe4000001140a */
[----:B------:R-:W-:Y:S01]  /*2410*/  @!P2 MOV R0, R135 ;  /* 0x000000870000a202 */ /* 0x000fe20000000f00 */
[----:B------:R-:W-:-:S03]  /*2420*/  @!P2 IMAD.MOV.U32 R10, RZ, RZ, R235 ;  /* 0x000000ffff0aa224 */ /* 0x000fc600078e00eb */
[----:B------:R-:W-:Y:S01]  /*2430*/  SEL R20, R0, RZ, !P6 ;  /* 0x000000ff00147207 */ /* 0x000fe20007000000 */
[----:B------:R-:W-:Y:S01]  /*2440*/  IMAD R0, R6, c[0x0][0x1e0], RZ ;  /* 0x0000780006007a24 */ /* 0x000fe200078e02ff */
[----:B------:R-:W-:-:S03]  /*2450*/  SEL R22, R10, RZ, !P6 ;  /* 0x000000ff0a167207 */ /* 0x000fc60007000000 */
[----:B-1----:R-:W-:Y:S02]  /*2460*/  IMAD R2, R20, c[0x0][0x1f0], RZ ;  /* 0x00007c0014027a24 */ /* 0x002fe400078e02ff */
[----:B------:R-:W-:Y:S02]  /*2470*/  IMAD R0, R229, c[0x0][0x1e4], R0 ;  /* 0x00007900e5007a24 */ /* 0x000fe400078e0200 */
[C---:B------:R-:W-:Y:S02]  /*2480*/  IMAD R2, R22.reuse, c[0x0][0x1f4], R2 ;  /* 0x00007d0016027a24 */ /* 0x040fe400078e0202 */
[----:B------:R-:W-:Y:S01]  /*2490*/  IMAD.WIDE.U32 R74, R22, c[0x0][0x1f0], R4 ;  /* 0x00007c00164a7a25 */ /* 0x000fe200078e0004 */
[----:B------:R-:W-:Y:S02]  /*24a0*/  ISETP.GE.AND P2, PT, R25, c[0x0][0x27c], PT ;  /* 0x00009f0019007a0c */ /* 0x000fe40003f46270 */
[----:B------:R-:W-:Y:S01]  /*24b0*/  IADD3 R129, R155, R0, RZ ;  /* 0x000000009b817210 */ /* 0x000fe20007ffe0ff */
[----:B------:R-:W-:-:S02]  /*24c0*/  IMAD.SHL.U32 R5, R153, 0x2, RZ ;  /* 0x0000000299057824 */ /* 0x000fc400078e00ff */
[----:B------:R-:W-:Y:S02]  /*24d0*/  IMAD.IADD R76, R75, 0x1, R2 ;  /* 0x000000014b4c7824 */ /* 0x000fe400078e0202 */
[----:B------:R-:W2:Y:S01]  /*24e0*/  LDL R34, [R1+0x4] ;  /* 0x0000040001227983 */ /* 0x000ea20000100800 */
[----:B------:R-:W-:Y:S01]  /*24f0*/  IMAD R0, R11, c[0x0][0x268], RZ ;  /* 0x00009a000b007a24 */ /* 0x000fe200078e02ff */
[----:B------:R-:W-:Y:S01]  /*2500*/  IADD3 R19, -R5, c[0x0][0x1d4], RZ ;  /* 0x0000750005137a10 */ /* 0x000fe20007ffe1ff */
[----:B------:R-:W-:Y:S01]  /*2510*/  IMAD.WIDE.U32 R2, R15, c[0x0][0x260], R232 ;  /* 0x000098000f027a25 */ /* 0x000fe200078e00e8 */
[----:B------:R-:W3:Y:S01]  /*2520*/  LDL R33, [R1+0x8] ;  /* 0x0000080001217983 */ /* 0x000ee20000100800 */
[----:B------:R-:W-:Y:S02]  /*2530*/  IADD3 R132, P6, R229, R8, RZ ;  /* 0x00000008e5847210 */ /* 0x000fe40007fde0ff */
[----:B------:R-:W-:Y:S01]  /*2540*/  IMAD R31, R13, c[0x0][0x26c], R0 ;  /* 0x00009b000d1f7a24 */ /* 0x000fe200078e0200 */
[----:B------:R-:W1:Y:S01]  /*2550*/  S2R R30, SR_TID.X ;  /* 0x00000000001e7919 */ /* 0x000e620000002100 */
[----:B------:R-:W-:Y:S01]  /*2560*/  IMAD R3, R15, c[0x0][0x264], R3 ;  /* 0x000099000f037a24 */ /* 0x000fe200078e0203 */
[CC--:B------:R-:W-:Y:S01]  /*2570*/  SEL R17, R5.reuse, R19.reuse, !P0 ;  /* 0x0000001305117207 */ /* 0x0c0fe20004000000 */
[----:B------:R-:W-:Y:S01]  /*2580*/  IMAD R0, R6, c[0x0][0x280], RZ ;  /* 0x0000a00006007a24 */ /* 0x000fe200078e02ff */
[CC--:B------:R-:W-:Y:S01]  /*2590*/  SEL R18, R5.reuse, R19.reuse, !P1 ;  /* 0x0000001305127207 */ /* 0x0c0fe20004800000 */
[----:B------:R-:W-:Y:S01]  /*25a0*/  IMAD.X R131, R12, 0x1, R6, P6 ;  /* 0x000000010c837824 */ /* 0x000fe200030e0606 */
[----:B------:R-:W-:Y:S01]  /*25b0*/  SEL R19, R5, R19, !P2 ;  /* 0x0000001305137207 */ /* 0x000fe20005000000 */
[----:B------:R-:W-:Y:S01]  /*25c0*/  IMAD.WIDE.U32 R80, R13, c[0x0][0x268], R2 ;  /* 0x00009a000d507a25 */ /* 0x000fe200078e0002 */
[----:B------:R-:W-:-:S03]  /*25d0*/  SEL R21, RZ, c[0x0][0x27c], !P0 ;  /* 0x00009f00ff157a07 */ /* 0x000fc60004000000 */
[----:B------:R-:W-:Y:S01]  /*25e0*/  IMAD R20, R20, c[0x0][0x218], RZ ;  /* 0x0000860014147a24 */ /* 0x000fe200078e02ff */
[----:B------:R-:W-:Y:S01]  /*25f0*/  ULDC.U8 UR4, c[0x0][0x298] ;  /* 0x0000a60000047ab9 */ /* 0x000fe20000000000 */
[----:B------:R-:W-:Y:S01]  /*2600*/  IMAD R8, R6, c[0x0][0x290], RZ ;  /* 0x0000a40006087a24 */ /* 0x000fe200078e02ff */
[----:B------:R-:W-:Y:S01]  /*2610*/  ISETP.GE.AND P6, PT, R153, 0x1, PT ;  /* 0x000000019900780c */ /* 0x000fe20003fc6270 */
[C---:B------:R-:W-:Y:S02]  /*2620*/  IMAD R0, R229.reuse, c[0x0][0x284], R0 ;  /* 0x0000a100e5007a24 */ /* 0x040fe400078e0200 */
[----:B------:R-:W-:-:S04]  /*2630*/  IMAD.WIDE.U32 R4, R229, c[0x0][0x280], R106 ;  /* 0x0000a000e5047a25 */ /* 0x000fc800078e006a */
[----:B------:R-:W-:-:S04]  /*2640*/  IMAD.WIDE.U32 R2, R15, c[0x0][0x210], R100 ;  /* 0x000084000f027a25 */ /* 0x000fc800078e0064 */
[----:B------:R-:W-:-:S04]  /*2650*/  IMAD.WIDE.U32 R12, R229, c[0x0][0x280], R100 ;  /* 0x0000a000e50c7a25 */ /* 0x000fc800078e0064 */
[----:B------:R-:W-:Y:S02]  /*2660*/  IMAD R16, R229, c[0x0][0x294], R8 ;  /* 0x0000a500e5107a24 */ /* 0x000fe400078e0208 */
[----:B------:R-:W-:Y:S02]  /*2670*/  IMAD.IADD R9, R5, 0x1, R0 ;  /* 0x0000000105097824 */ /* 0x000fe400078e0200 */
[----:B------:R-:W-:Y:S02]  /*2680*/  IMAD R11, R15, c[0x0][0x214], R3 ;  /* 0x000085000f0b7a24 */ /* 0x000fe400078e0203 */
[----:B------:R-:W-:Y:S02]  /*2690*/  IMAD.IADD R5, R0, 0x1, R13 ;  /* 0x0000000100057824 */ /* 0x000fe400078e020d */
[----:B------:R-:W-:Y:S02]  /*26a0*/  IMAD.MOV.U32 R8, RZ, RZ, R4 ;  /* 0x000000ffff087224 */ /* 0x000fe400078e0004 */
[----:B------:R-:W-:-:S04]  /*26b0*/  IMAD.WIDE.U32 R14, R229, c[0x0][0x290], R100 ;  /* 0x0000a400e50e7a25 */ /* 0x000fc800078e0064 */
[----:B------:R-:W-:Y:S02]  /*26c0*/  IMAD.IADD R0, R100, 0x1, R21 ;  /* 0x0000000164007824 */ /* 0x000fe400078e0215 */
[----:B------:R-:W-:Y:S01]  /*26d0*/  IMAD.MOV.U32 R4, RZ, RZ, R12 ;  /* 0x000000ffff047224 */ /* 0x000fe200078e000c */
[----:B------:R-:W-:Y:S01]  /*26e0*/  SEL R12, RZ, c[0x0][0x27c], !P1 ;  /* 0x00009f00ff0c7a07 */ /* 0x000fe20004800000 */
[----:B------:R-:W-:Y:S01]  /*26f0*/  IMAD.IADD R3, R16, 0x1, R15 ;  /* 0x0000000110037824 */ /* 0x000fe200078e020f */
[----:B------:R-:W-:Y:S01]  /*2700*/  SHF.R.S32.HI R13, RZ, 0x1f, R0 ;  /* 0x0000001fff0d7819 */ /* 0x000fe20000011400 */
[----:B------:R-:W-:Y:S01]  /*2710*/  IMAD.WIDE.U32 R6, R229, c[0x0][0x290], R106 ;  /* 0x0000a400e5067a25 */ /* 0x000fe200078e006a */
[----:B------:R-:W-:-:S03]  /*2720*/  SEL R15, RZ, c[0x0][0x27c], !P2 ;  /* 0x00009f00ff0f7a07 */ /* 0x000fc60005000000 */
[----:B------:R-:W-:Y:S02]  /*2730*/  IMAD.IADD R12, R24, 0x1, R12 ;  /* 0x00000001180c7824 */ /* 0x000fe400078e020c */
[----:B------:R-:W-:Y:S01]  /*2740*/  IMAD.MOV.U32 R10, RZ, RZ, R2 ;  /* 0x000000ffff0a7224 */ /* 0x000fe200078e0002 */
[CC--:B------:R-:W-:Y:S01]  /*2750*/  LEA.HI R23, R13.reuse, R0.reuse, RZ, 0x6 ;  /* 0x000000000d177211 */ /* 0x0c0fe200078f30ff */
[----:B------:R-:W-:Y:S01]  /*2760*/  IMAD.MOV.U32 R2, RZ, RZ, R14 ;  /* 0x000000ffff027224 */ /* 0x000fe200078e000e */
[----:B------:R-:W-:Y:S01]  /*2770*/  LEA.HI R14, R13, R0, RZ, 0x3 ;  /* 0x000000000d0e7211 */ /* 0x000fe200078f18ff */
[----:B------:R-:W-:Y:S01]  /*2780*/  IMAD.IADD R0, R25, 0x1, R15 ;  /* 0x0000000119007824 */ /* 0x000fe200078e020f */
[----:B------:R-:W-:Y:S01]  /*2790*/  SHF.R.S32.HI R15, RZ, 0x1f, R12 ;  /* 0x0000001fff0f7819 */ /* 0x000fe2000001140c */
[----:B------:R-:W-:Y:S01]  /*27a0*/  IMAD.IADD R7, R7, 0x1, R16 ;  /* 0x0000000107077824 */ /* 0x000fe200078e0210 */
[----:B------:R-:W-:Y:S02]  /*27b0*/  SHF.R.S32.HI R16, RZ, 0x1f, R17 ;  /* 0x0000001fff107819 */ /* 0x000fe40000011411 */
[----:B-1----:R-:W-:-:S02]  /*27c0*/  SHF.R.S32.HI R32, RZ, 0x1f, R30 ;  /* 0x0000001fff207819 */ /* 0x002fc4000001141e */
[CC--:B------:R-:W-:Y:S02]  /*27d0*/  LEA.HI R13, R15.reuse, R12.reuse, RZ, 0x3 ;  /* 0x0000000c0f0d7211 */ /* 0x0c0fe400078f18ff */
[----:B------:R-:W-:Y:S02]  /*27e0*/  LEA.HI R21, R15, R12, RZ, 0x6 ;  /* 0x0000000c0f157211 */ /* 0x000fe400078f30ff */
[----:B------:R-:W-:Y:S02]  /*27f0*/  LEA.HI R28, R16, R17, RZ, 0x4 ;  /* 0x00000011101c7211 */ /* 0x000fe400078f20ff */
[----:B------:R-:W-:Y:S02]  /*2800*/  SHF.R.S32.HI R15, RZ, 0x1f, R19 ;  /* 0x0000001fff0f7819 */ /* 0x000fe40000011413 */
[----:B------:R-:W-:Y:S02]  /*2810*/  SHF.R.S32.HI R16, RZ, 0x1f, R0 ;  /* 0x0000001fff107819 */ /* 0x000fe40000011400 */
[----:B------:R-:W-:-:S02]  /*2820*/  LEA.HI R32, R32, R30, RZ, 0x5 ;  /* 0x0000001e20207211 */ /* 0x000fc400078f28ff */
[----:B------:R-:W-:Y:S02]  /*2830*/  SHF.R.S32.HI R17, RZ, 0x1f, R18 ;  /* 0x0000001fff117819 */ /* 0x000fe40000011412 */
[----:B------:R-:W-:Y:S01]  /*2840*/  LEA.HI R19, R15, R19, RZ, 0x4 ;  /* 0x000000130f137211 */ /* 0x000fe200078f20ff */
[----:B------:R-:W-:Y:S01]  /*2850*/  IMAD.SHL.U32 R15, R23, 0x40, RZ ;  /* 0x00000040170f7824 */ /* 0x000fe200078e00ff */
[CC--:B------:R-:W-:Y:S02]  /*2860*/  LEA.HI R12, R16.reuse, R0.reuse, RZ, 0x3 ;  /* 0x00000000100c7211 */ /* 0x0c0fe400078f18ff */
[----:B------:R-:W-:Y:S01]  /*2870*/  LEA.HI R26, R16, R0, RZ, 0x6 ;  /* 0x00000000101a7211 */ /* 0x000fe200078f30ff */
[----:B------:R-:W-:Y:S01]  /*2880*/  IMAD.SHL.U32 R0, R21, 0x40, RZ ;  /* 0x0000004015007824 */ /* 0x000fe200078e00ff */
[----:B------:R-:W-:Y:S02]  /*2890*/  SHF.R.S32.HI R32, RZ, 0x5, R32 ;  /* 0x00000005ff207819 */ /* 0x000fe40000011420 */
[----:B------:R-:W-:-:S02]  /*28a0*/  LEA.HI R27, R17, R18, RZ, 0x4 ;  /* 0x00000012111b7211 */ /* 0x000fc400078f20ff */
[----:B------:R-:W-:Y:S01]  /*28b0*/  LOP3.LUT R18, R15, 0x7ffff000, RZ, 0xc0, !PT ;  /* 0x7ffff0000f127812 */ /* 0x000fe200078ec0ff */
[----:B------:R-:W-:Y:S01]  /*28c0*/  IMAD.SHL.U32 R32, R32, 0x200, RZ ;  /* 0x0000020020207824 */ /* 0x000fe200078e00ff */
[----:B------:R-:W-:Y:S01]  /*28d0*/  LOP3.LUT R15, R0, 0x7ffff000, RZ, 0xc0, !PT ;  /* 0x7ffff000000f7812 */ /* 0x000fe200078ec0ff */
[C---:B------:R-:W-:Y:S02]  /*28e0*/  IMAD R30, R22.reuse, c[0x0][0x21c], R20 ;  /* 0x00008700161e7a24 */ /* 0x040fe400078e0214 */
[----:B------:R-:W-:Y:S01]  /*28f0*/  IMAD.WIDE.U32 R98, R22, c[0x0][0x218], R10 ;  /* 0x0000860016627a25 */ /* 0x000fe200078e000a */
[----:B------:R-:W-:-:S04]  /*2900*/  SHF.R.S32.HI R10, RZ, 0x4, R27 ;  /* 0x00000004ff0a7819 */ /* 0x000fc8000001141b */
[----:B------:R-:W-:-:S05]  /*2910*/  LEA.HI.SX32 R10, R13, R10, 0x1d ;  /* 0x0000000a0d0a7211 */ /* 0x000fca00078feaff */
[----:B------:R-:W-:Y:S02]  /*2920*/  IMAD.SHL.U32 R79, R10, 0x8, RZ ;  /* 0x000000080a4f7824 */ /* 0x000fe400078e00ff */
[----:B------:R-:W-:Y:S02]  /*2930*/  IMAD.MOV.U32 R148, RZ, RZ, c[0x0][0x1e0] ;  /* 0x00007800ff947624 */ /* 0x000fe400078e00ff */
[----:B------:R-:W-:Y:S02]  /*2940*/  IMAD.MOV.U32 R149, RZ, RZ, c[0x0][0x280] ;  /* 0x0000a000ff957624 */ /* 0x000fe400078e00ff */
[----:B------:R-:W-:Y:S01]  /*2950*/  IMAD.MOV.U32 R150, RZ, RZ, c[0x0][0x290] ;  /* 0x0000a400ff967624 */ /* 0x000fe200078e00ff */
[----:B------:R-:W-:Y:S01]  /*2960*/  IADD3 R126, P1, P0, R74, R154, R100 ;  /* 0x0000009a4a7e7210 */ /* 0x000fe2000783e064 */
[----:B------:R-:W-:Y:S01]  /*2970*/  IMAD.WIDE.U32 R94, R134, c[0x0][0x280], R8 ;  /* 0x0000a000865e7a25 */ /* 0x000fe200078e0008 */
[----:B------:R-:W-:Y:S02]  /*2980*/  LOP3.LUT R103, R14, 0xfffffff8, RZ, 0xc0, !PT ;  /* 0xfffffff80e677812 */ /* 0x000fe400078ec0ff */
[----:B------:R-:W-:Y:S01]  /*2990*/  LOP3.LUT R102, R13, 0xfffffff8, RZ, 0xc0, !PT ;  /* 0xfffffff80d667812 */ /* 0x000fe200078ec0ff */
[----:B------:R-:W-:Y:S01]  /*29a0*/  IMAD.WIDE.U32 R92, R134, c[0x0][0x290], R6 ;  /* 0x0000a400865c7a25 */ /* 0x000fe200078e0006 */
[----:B------:R-:W-:-:S03]  /*29b0*/  LOP3.LUT R85, R12, 0xfffffff8, RZ, 0xc0, !PT ;  /* 0xfffffff80c557812 */ /* 0x000fc600078ec0ff */
[----:B------:R-:W-:Y:S01]  /*29c0*/  IMAD.WIDE.U32 R90, R134, c[0x0][0x280], R4 ;  /* 0x0000a000865a7a25 */ /* 0x000fe200078e0004 */
[----:B------:R-:W-:-:S03]  /*29d0*/  SHF.L.U64.HI R139, R148, R145, c[0x0][0x1e4] ;  /* 0x00007900948b7619 */ /* 0x000fc60000010291 */
[----:B------:R-:W-:Y:S01]  /*29e0*/  IMAD.WIDE.U32 R88, R134, c[0x0][0x290], R2 ;  /* 0x0000a40086587a25 */ /* 0x000fe200078e0002 */
[CC--:B------:R-:W-:Y:S02]  /*29f0*/  SHF.L.U64.HI R144, R149.reuse, R145.reuse, c[0x0][0x284] ;  /* 0x0000a10095907619 */ /* 0x0c0fe40000010291 */
[----:B------:R-:W-:Y:S01]  /*2a00*/  SHF.L.U64.HI R145, R150, R145, c[0x0][0x294] ;  /* 0x0000a50096917619 */ /* 0x000fe20000010291 */
[----:B------:R-:W-:Y:S01]  /*2a10*/  IMAD.SHL.U32 R148, R148, 0x40, RZ ;  /* 0x0000004094947824 */ /* 0x000fe200078e00ff */
[----:B------:R-:W-:Y:S01]  /*2a20*/  ISETP.NE.AND P6, PT, RZ, UR4, PT ;  /* 0x00000004ff007c0c */ /* 0x000fe2000bfc5270 */
[----:B------:R-:W-:Y:S01]  /*2a30*/  IMAD.SHL.U32 R149, R149, 0x40, RZ ;  /* 0x0000004095957824 */ /* 0x000fe200078e00ff */
[----:B------:R-:W-:Y:S01]  /*2a40*/  IADD3.X R125, R76, R129, R101, P1, P0 ;  /* 0x000000814c7d7210 */ /* 0x000fe20000fe0465 */
[----:B------:R-:W-:Y:S01]  /*2a50*/  IMAD.SHL.U32 R150, R150, 0x40, RZ ;  /* 0x0000004096967824 */ /* 0x000fe200078e00ff */
[----:B------:R-:W-:Y:S01]  /*2a60*/  SHF.R.S32.HI R118, RZ, 0x1f, R103 ;  /* 0x0000001fff767819 */ /* 0x000fe20000011467 */
[----:B------:R-:W-:Y:S01]  /*2a70*/  IMAD.IADD R84, R81, 0x1, R31 ;  /* 0x0000000151547824 */ /* 0x000fe200078e021f */
[----:B------:R-:W-:Y:S01]  /*2a80*/  SHF.R.S32.HI R117, RZ, 0x1f, R102 ;  /* 0x0000001fff757819 */ /* 0x000fe20000011466 */
[----:B------:R-:W-:Y:S01]  /*2a90*/  IMAD.IADD R124, R99, 0x1, R30 ;  /* 0x00000001637c7824 */ /* 0x000fe200078e021e */
[----:B------:R-:W-:-:S02]  /*2aa0*/  SHF.R.S32.HI R116, RZ, 0x1f, R85 ;  /* 0x0000001fff747819 */ /* 0x000fc40000011455 */
[----:B------:R-:W-:Y:S02]  /*2ab0*/  SHF.R.S32.HI R112, RZ, 0x1f, R79 ;  /* 0x0000001fff707819 */ /* 0x000fe4000001144f */
[C---:B--2---:R-:W-:Y:S02]  /*2ac0*/  LOP3.LUT R17, R34.reuse, 0x38, R13, 0xf8, !PT ;  /* 0x0000003822117812 */ /* 0x044fe400078ef80d */
[----:B------:R-:W-:Y:S02]  /*2ad0*/  LOP3.LUT R16, R34, 0x38, R14, 0xf8, !PT ;  /* 0x0000003822107812 */ /* 0x000fe400078ef80e */
[-C--:B---3--:R-:W-:Y:S02]  /*2ae0*/  LOP3.LUT R0, R17, R33.reuse, RZ, 0x3c, !PT ;  /* 0x0000002111007212 */ /* 0x088fe400078e3cff */
[----:B------:R-:W-:Y:S02]  /*2af0*/  LOP3.LUT R16, R16, R33, RZ, 0x3c, !PT ;  /* 0x0000002110107212 */ /* 0x000fe400078e3cff */
[----:B------:R-:W-:-:S02]  /*2b00*/  IADD3 R22, R0, R15, R32 ;  /* 0x0000000f00167210 */ /* 0x000fc40007ffe020 */
[----:B------:R-:W-:Y:S02]  /*2b10*/  SHF.R.S32.HI R0, RZ, 0x4, R28 ;  /* 0x00000004ff007819 */ /* 0x000fe4000001141c */
[----:B------:R-:W-:Y:S02]  /*2b20*/  SHF.R.S32.HI R15, RZ, 0x4, R19 ;  /* 0x00000004ff0f7819 */ /* 0x000fe40000011413 */
[----:B------:R-:W-:Y:S01]  /*2b30*/  IADD3 R23, R16, R18, R32 ;  /* 0x0000001210177210 */ /* 0x000fe20007ffe020 */
[----:B------:R-:W-:Y:S01]  /*2b40*/  IMAD.SHL.U32 R16, R26, 0x40, RZ ;  /* 0x000000401a107824 */ /* 0x000fe200078e00ff */
[----:B------:R-:W-:Y:S02]  /*2b50*/  LEA.HI.SX32 R11, R14, R0, 0x1d ;  /* 0x000000000e0b7211 */ /* 0x000fe400078feaff */
[----:B------:R-:W-:Y:S02]  /*2b60*/  LEA.HI.SX32 R0, R12, R15, 0x1d ;  /* 0x0000000f0c007211 */ /* 0x000fe400078feaff */
[----:B------:R-:W-:-:S02]  /*2b70*/  SHF.R.S32.HI R15, RZ, 0x1f, R11 ;  /* 0x0000001fff0f7819 */ /* 0x000fc4000001140b */
[----:B------:R-:W-:Y:S02]  /*2b80*/  SHF.R.S32.HI R17, RZ, 0x1f, R0 ;  /* 0x0000001fff117819 */ /* 0x000fe40000011400 */
[----:B------:R-:W-:Y:S01]  /*2b90*/  LOP3.LUT R21, R16, 0x7ffff000, RZ, 0xc0, !PT ;  /* 0x7ffff00010157812 */ /* 0x000fe200078ec0ff */
[----:B------:R-:W-:Y:S01]  /*2ba0*/  IMAD.SHL.U32 R82, R11, 0x8, RZ ;  /* 0x000000080b527824 */ /* 0x000fe200078e00ff */
[----:B------:R-:W-:Y:S01]  /*2bb0*/  SHF.R.S32.HI R16, RZ, 0x1f, R10 ;  /* 0x0000001fff107819 */ /* 0x000fe2000001140a */
[----:B------:R-:W-:Y:S01]  /*2bc0*/  IMAD.SHL.U32 R83, R0, 0x8, RZ ;  /* 0x0000000800537824 */ /* 0x000fe200078e00ff */
[----:B------:R-:W-:Y:S02]  /*2bd0*/  LEA.HI R18, R15, R11, RZ, 0x3 ;  /* 0x0000000b0f127211 */ /* 0x000fe400078f18ff */
[----:B------:R-:W-:Y:S02]  /*2be0*/  LEA.HI R11, R17, R0, RZ, 0x3 ;  /* 0x00000000110b7211 */ /* 0x000fe400078f18ff */
[----:B------:R-:W-:-:S02]  /*2bf0*/  LOP3.LUT R0, R34, 0x38, R79, 0xf8, !PT ;  /* 0x0000003822007812 */ /* 0x000fc400078ef84f */
[----:B------:R-:W-:Y:S02]  /*2c00*/  LEA.HI R16, R16, R10, RZ, 0x3 ;  /* 0x0000000a10107211 */ /* 0x000fe400078f18ff */
[----:B------:R-:W-:Y:S01]  /*2c10*/  LOP3.LUT R19, R34, 0x38, R12, 0xf8, !PT ;  /* 0x0000003822137812 */ /* 0x000fe200078ef80c */
[----:B------:R-:W-:Y:S01]  /*2c20*/  IMAD.SHL.U32 R18, R18, 0x200, RZ ;  /* 0x0000020012127824 */ /* 0x000fe200078e00ff */
[C---:B------:R-:W-:Y:S02]  /*2c30*/  LOP3.LUT R10, R34.reuse, 0x38, R82, 0xf8, !PT ;  /* 0x00000038220a7812 */ /* 0x040fe400078ef852 */
[----:B------:R-:W-:Y:S02]  /*2c40*/  LOP3.LUT R15, R34, 0x38, R83, 0xf8, !PT ;  /* 0x00000038220f7812 */ /* 0x000fe400078ef853 */
[-C--:B------:R-:W-:Y:S01]  /*2c50*/  LOP3.LUT R17, R0, R33.reuse, RZ, 0x3c, !PT ;  /* 0x0000002100117212 */ /* 0x080fe200078e3cff */
[----:B------:R-:W-:Y:S01]  /*2c60*/  IMAD.SHL.U32 R0, R11, 0x200, RZ ;  /* 0x000002000b007824 */ /* 0x000fe200078e00ff */
[-C--:B------:R-:W-:Y:S01]  /*2c70*/  LOP3.LUT R20, R19, R33.reuse, RZ, 0x3c, !PT ;  /* 0x0000002113147212 */ /* 0x080fe200078e3cff */
[----:B------:R-:W-:Y:S01]  /*2c80*/  IMAD.SHL.U32 R16, R16, 0x200, RZ ;  /* 0x0000020010107824 */ /* 0x000fe200078e00ff */
[----:B------:R-:W-:-:S02]  /*2c90*/  LOP3.LUT R19, R10, R33, RZ, 0x3c, !PT ;  /* 0x000000210a137212 */ /* 0x000fc400078e3cff */
[----:B------:R-:W-:Y:S02]  /*2ca0*/  LOP3.LUT R10, R15, R33, RZ, 0x3c, !PT ;  /* 0x000000210f0a7212 */ /* 0x000fe400078e3cff */
[----:B------:R-:W-:Y:S02]  /*2cb0*/  LOP3.LUT R15, R18, 0x7ffff000, RZ, 0xc0, !PT ;  /* 0x7ffff000120f7812 */ /* 0x000fe400078ec0ff */
[----:B------:R-:W-:Y:S02]  /*2cc0*/  LOP3.LUT R0, R0, 0x7ffff000, RZ, 0xc0, !PT ;  /* 0x7ffff00000007812 */ /* 0x000fe400078ec0ff */
[----:B------:R-:W-:Y:S02]  /*2cd0*/  LOP3.LUT R11, R16, 0x7ffff000, RZ, 0xc0, !PT ;  /* 0x7ffff000100b7812 */ /* 0x000fe400078ec0ff */
[--C-:B------:R-:W-:Y:S02]  /*2ce0*/  IADD3 R18, R19, R15, R32.reuse ;  /* 0x0000000f13127210 */ /* 0x100fe40007ffe020 */
[--C-:B------:R-:W-:Y:S01]  /*2cf0*/  IADD3 R15, R10, R0, R32.reuse ;  /* 0x000000000a0f7210 */ /* 0x100fe20007ffe020 */
[----:B------:R-:W-:Y:S01]  /*2d00*/  IMAD R0, R29, c[0x0][0x280], RZ ;  /* 0x0000a0001d007a24 */ /* 0x000fe200078e02ff */
[--C-:B------:R-:W-:Y:S01]  /*2d10*/  IADD3 R16, R17, R11, R32.reuse ;  /* 0x0000000b11107210 */ /* 0x100fe20007ffe020 */
[----:B------:R-:W-:Y:S01]  /*2d20*/  IMAD R11, R29, c[0x0][0x290], RZ ;  /* 0x0000a4001d0b7a24 */ /* 0x000fe200078e02ff */
[----:B------:R-:W-:Y:S01]  /*2d30*/  IADD3 R20, R20, R21, R32 ;  /* 0x0000001514147210 */ /* 0x000fe20007ffe020 */
[----:B------:R-:W-:-:S02]  /*2d40*/  IMAD R10, R134, c[0x0][0x284], R0 ;  /* 0x0000a100860a7a24 */ /* 0x000fc400078e0200 */
[----:B------:R-:W-:Y:S01]  /*2d50*/  IMAD R0, R134, c[0x0][0x294], R11 ;  /* 0x0000a50086007a24 */ /* 0x000fe200078e020b */
[----:B------:R-:W-:Y:S01]  /*2d60*/  SHF.R.S32.HI R113, RZ, 0x1f, R82 ;  /* 0x0000001fff717819 */ /* 0x000fe20000011452 */
[----:B------:R-:W-:Y:S01]  /*2d70*/  IMAD.IADD R123, R95, 0x1, R10 ;  /* 0x000000015f7b7824 */ /* 0x000fe200078e020a */
[----:B------:R-:W-:Y:S01]  /*2d80*/  SHF.R.S32.HI R111, RZ, 0x1f, R83 ;  /* 0x0000001fff6f7819 */ /* 0x000fe20000011453 */
[----:B------:R-:W-:Y:S02]  /*2d90*/  IMAD.IADD R121, R10, 0x1, R91 ;  /* 0x000000010a797824 */ /* 0x000fe400078e025b */
[----:B------:R-:W-:Y:S02]  /*2da0*/  IMAD.IADD R122, R93, 0x1, R0 ;  /* 0x000000015d7a7824 */ /* 0x000fe400078e0200 */
[----:B------:R-:W-:Y:S02]  /*2db0*/  IMAD.IADD R115, R0, 0x1, R89 ;  /* 0x0000000100737824 */ /* 0x000fe400078e0259 */
[----:B------:R-:W-:-:S02]  /*2dc0*/  IMAD.SHL.U32 R120, R23, 0x2, RZ ;  /* 0x0000000217787824 */ /* 0x000fc400078e00ff */
[----:B------:R-:W-:Y:S02]  /*2dd0*/  IMAD.SHL.U32 R119, R22, 0x2, RZ ;  /* 0x0000000216777824 */ /* 0x000fe400078e00ff */
[----:B------:R-:W-:Y:S02]  /*2de0*/  IMAD.SHL.U32 R114, R20, 0x2, RZ ;  /* 0x0000000214727824 */ /* 0x000fe400078e00ff */
[----:B------:R-:W-:Y:S02]  /*2df0*/  IMAD.SHL.U32 R110, R18, 0x2, RZ ;  /* 0x00000002126e7824 */ /* 0x000fe400078e00ff */
[----:B------:R-:W-:Y:S02]  /*2e00*/  IMAD.SHL.U32 R109, R16, 0x2, RZ ;  /* 0x00000002106d7824 */ /* 0x000fe400078e00ff */
[----:B------:R-:W-:Y:S01]  /*2e10*/  IMAD.SHL.U32 R108, R15, 0x2, RZ ;  /* 0x000000020f6c7824 */ /* 0x000fe200078e00ff */
[----:B------:R-:W-:Y:S06]  /*2e20*/  BAR.SYNC.DEFER_BLOCKING 0x0 ;  /* 0x0000000000007b1d */ /* 0x000fec0000010000 */
.L_x_181:
[-C--:B------:R-:W-:Y:S01]  /*2e30*/  IMAD R0, R139, R60.reuse, RZ ;  /* 0x0000003c8b007224 */ /* 0x080fe200078e02ff */
[----:B------:R-:W-:Y:S01]  /*2e40*/  SHF.R.S32.HI R77, RZ, 0x1f, R60 ;  /* 0x0000001fff4d7819 */ /* 0x000fe2000001143c */
[----:B------:R-:W-:Y:S01]  /*2e50*/  IMAD.WIDE.U32 R10, R148, R60, RZ ;  /* 0x0000003c940a7225 */ /* 0x000fe200078e00ff */
[----:B------:R-:W-:Y:S04]  /*2e60*/  DEPBAR.LE SB0, 0x0 ;  /* 0x000080000000791a */ /* 0x000fe80000000000 */
[----:B------:R-:W-:Y:S01]  /*2e70*/  WARPSYNC 0xffffffff ;  /* 0xffffffff00007948 */ /* 0x000fe20003800000 */
[----:B------:R-:W-:Y:S01]  /*2e80*/  BAR.SYNC.DEFER_BLOCKING 0x0 ;  /* 0x0000000000007b1d */ /* 0x000fe20000010000 */
[----:B------:R-:W-:Y:S01]  /*2e90*/  ISETP.GE.AND P2, PT, R153, 0x1, PT ;  /* 0x000000019900780c */ /* 0x000fe20003f46270 */
[----:B-1----:R-:W-:Y:S01]  /*2ea0*/  IMAD R2, R77, R148, R0 ;  /* 0x000000944d027224 */ /* 0x002fe200078e0200 */
[----:B------:R-:W-:Y:S03]  /*2eb0*/  IADD3 R0, P1, R126, R10, RZ ;  /* 0x0000000a7e007210 */ /* 0x000fe60007f3e0ff */
[----:B------:R-:W-:Y:S01]  /*2ec0*/  IMAD.IADD R12, R11, 0x1, R2 ;  /* 0x000000010b0c7824 */ /* 0x000fe200078e0202 */
[----:B------:R-:W-:Y:S03]  /*2ed0*/  LEA R50, P0, R0, c[0x0][0x1c8], 0x1 ;  /* 0x0000720000327a11 */ /* 0x000fe600078008ff */
[----:B------:R-:W-:Y:S05]  /*2ee0*/  IMAD.X R2, R12, 0x1, R125, P1 ;  /* 0x000000010c027824 */ /* 0x000fea00008e067d */
[----:B------:R-:W-:Y:S01]  /*2ef0*/  LEA.HI.X R51, R0, c[0x0][0x1cc], R2, 0x1, P0 ;  /* 0x0000730000337a11 */ /* 0x000fe200000f0c02 */
[----:B------:R-:W-:Y:S01]  /*2f00*/  BSSY B1, `(.L_x_157) ;  /* 0x0000389000017945 */ /* 0x000fe20003800000 */
[----:B------:R-:W-:-:S05]  /*2f10*/  @!P2 BRA `(.L_x_158) ;  /* 0x000036d00000a947 */ /* 0x000fca0003800000 */
[-C--:B------:R-:W-:Y:S02]  /*2f20*/  IMAD R2, R144, R60.reuse, RZ ;  /* 0x0000003c90027224 */ /* 0x080fe400078e02ff */
[-C--:B------:R-:W-:Y:S02]  /*2f30*/  IMAD R0, R145, R60.reuse, RZ ;  /* 0x0000003c91007224 */ /* 0x080fe400078e02ff */
[----:B------:R-:W-:Y:S02]  /*2f40*/  IMAD R4, R60, -0x40, R78 ;  /* 0xffffffc03c047824 */ /* 0x000fe400078e024e */
[-C--:B------:R-:W-:Y:S04]  /*2f50*/  IMAD.WIDE.U32 R8, R149, R60.reuse, RZ ;  /* 0x0000003c95087225 */ /* 0x080fe800078e00ff */
[----:B------:R-:W-:Y:S04]  /*2f60*/  IMAD.WIDE.U32 R14, R150, R60, RZ ;  /* 0x0000003c960e7225 */ /* 0x000fe800078e00ff */
[C---:B------:R-:W-:Y:S02]  /*2f70*/  IMAD R3, R77.reuse, R149, R2 ;  /* 0x000000954d037224 */ /* 0x040fe400078e0202 */
[----:B------:R-:W-:Y:S01]  /*2f80*/  IMAD R2, R77, R150, R0 ;  /* 0x000000964d027224 */ /* 0x000fe200078e0200 */
[----:B------:R-:W-:Y:S02]  /*2f90*/  IMNMX R0, R4, 0x40, PT ;  /* 0x0000004004007817 */ /* 0x000fe40003800200 */
[----:B------:R-:W-:Y:S02]  /*2fa0*/  IADD3 R26, R9, R3, RZ ;  /* 0x00000003091a7210 */ /* 0x000fe40007ffe0ff */
[----:B------:R-:W-:Y:S01]  /*2fb0*/  IADD3 R27, R15, R2, RZ ;  /* 0x000000020f1b7210 */ /* 0x000fe20007ffe0ff */
[----:B------:R-:W-:-:S05]  /*2fc0*/  @!P6 BRA `(.L_x_159) ;  /* 0x00001b500000e947 */ /* 0x000fca0003800000 */
[----:B------:R-:W-:Y:S01]  /*2fd0*/  ISETP.GE.AND P1, PT, R229, R0, PT ;  /* 0x00000000e500720c */ /* 0x000fe20003f26270 */
[----:B------:R-:W-:Y:S01]  /*2fe0*/  BSSY B0, `(.L_x_160) ;  /* 0x000003a000007945 */ /* 0x000fe20003800000 */
        /* <DEDUP_REMOVED lines=12> */
[----:B------:R-:W-:-:S05]  /*30b0*/  @P1 BRA `(.L_x_161) ;  /* 0x000002c000001947 */ /* 0x000fca0003800000 */
[----:B------:R-:W-:Y:S01]  /*30c0*/  IADD3 R0, P0, R94, R8, RZ ;  /* 0x000000085e007210 */ /* 0x000fe20007f1e0ff */
[----:B------:R-:W-:Y:S01]  /*30d0*/  CS2R R28, SRZ ;  /* 0x00000000001c7805 */ /* 0x000fe2000001ff00 */
[----:B------:R-:W-:Y:S01]  /*30e0*/  CS2R R6, SRZ ;  /* 0x0000000000067805 */ /* 0x000fe2000001ff00 */
[----:B------:R-:W-:Y:S01]  /*30f0*/  CS2R R34, SRZ ;  /* 0x0000000000227805 */ /* 0x000fe2000001ff00 */
[----:B------:R-:W-:Y:S01]  /*3100*/  CS2R R12, SRZ ;  /* 0x00000000000c7805 */ /* 0x000fe2000001ff00 */
[----:B------:R-:W-:Y:S01]  /*3110*/  IMAD.X R3, R26, 0x1, R123, P0 ;  /* 0x000000011a037824 */ /* 0x000fe200000e067b */
[----:B------:R-:W-:Y:S01]  /*3120*/  IADD3 R2, P0, R92, R14, RZ ;  /* 0x0000000e5c027210 */ /* 0x000fe20007f1e0ff */
[----:B------:R-:W-:Y:S01]  /*3130*/  CS2R R36, SRZ ;  /* 0x0000000000247805 */ /* 0x000fe2000001ff00 */
[----:B------:R-:W-:Y:S01]  /*3140*/  CS2R R16, SRZ ;  /* 0x0000000000107805 */ /* 0x000fe2000001ff00 */
[----:B------:R-:W-:Y:S01]  /*3150*/  CS2R R38, SRZ ;  /* 0x0000000000267805 */ /* 0x000fe2000001ff00 */
[----:B------:R-:W-:Y:S01]  /*3160*/  CS2R R18, SRZ ;  /* 0x0000000000127805 */ /* 0x000fe2000001ff00 */
[----:B------:R-:W-:Y:S01]  /*3170*/  IMAD.X R5, R27, 0x1, R122, P0 ;  /* 0x000000011b057824 */ /* 0x000fe200000e067a */
[C---:B------:R-:W-:Y:S01]  /*3180*/  LEA R8, P0, R0.reuse, c[0x0][0x270], 0x1 ;  /* 0x00009c0000087a11 */ /* 0x040fe200078008ff */
[----:B------:R-:W-:Y:S01]  /*3190*/  CS2R R40, SRZ ;  /* 0x0000000000287805 */ /* 0x000fe2000001ff00 */
[----:B------:R-:W-:Y:S01]  /*31a0*/  CS2R R20, SRZ ;  /* 0x0000000000147805 */ /* 0x000fe2000001ff00 */
[----:B------:R-:W-:Y:S01]  /*31b0*/  CS2R R42, SRZ ;  /* 0x00000000002a7805 */ /* 0x000fe2000001ff00 */
[----:B------:R-:W-:Y:S02]  /*31c0*/  LEA.HI.X R9, R0, c[0x0][0x274], R3, 0x1, P0 ;  /* 0x00009d0000097a11 */ /* 0x000fe400000f0c03 */
[C---:B------:R-:W-:Y:S04]  /*31d0*/  LEA R4, P0, R2.reuse, c[0x0][0x288], 0x1 ;  /* 0x0000a20002047a11 */ /* 0x040fe800078008ff */
[----:B------:R-:W-:Y:S02]  /*31e0*/  LEA.HI.X R5, R2, c[0x0][0x28c], R5, 0x1, P0 ;  /* 0x0000a30002057a11 */ /* 0x000fe400000f0c05 */
[----:B------:R-:W-:Y:S01]  /*31f0*/  ISETP.GE.AND P0, PT, R106, c[0x0][0x27c], PT ;  /* 0x00009f006a007a0c */ /* 0x000fe20003f06270 */
[----:B------:R-:W-:Y:S11]  /*3200*/  CS2R R2, SRZ ;  /* 0x0000000000027805 */ /* 0x000ff6000001ff00 */
[----:B------:R-:W-:Y:S01]  /*3210*/  @!UPT UIADD3 URZ, URZ, URZ, URZ ;  /* 0x0000003f3f3ff290 */ /* 0x000fe2000fffe03f */
[----:B------:R1:W5:Y:S04]  /*3220*/  @!P0 LDG.E.64 R2, [R8.64] ;  /* 0x0000000608028981 */ /* 0x000368000c1e1b00 */
[----:B------:R1:W5:Y:S01]  /*3230*/  @!P0 LDG.E.64 R28, [R4.64] ;  /* 0x00000006041c8981 */ /* 0x000362000c1e1b00 */
[----:B------:R-:W-:Y:S11]  /*3240*/  ISETP.GE.AND P0, PT, R143, c[0x0][0x27c], PT ;  /* 0x00009f008f007a0c */ /* 0x000ff60003f06270 */
[----:B------:R-:W-:Y:S02]  /*3250*/  @!UPT UIADD3 URZ, URZ, URZ, URZ ;  /* 0x0000003f3f3ff290 */ /* 0x000fe4000fffe03f */
[----:B------:R1:W5:Y:S04]  /*3260*/  @!P0 LDG.E.64 R6, [R8.64+0x20] ;  /* 0x0000200608068981 */ /* 0x000368000c1e1b00 */
[----:B------:R1:W5:Y:S01]  /*3270*/  @!P0 LDG.E.64 R34, [R4.64+0x20] ;  /* 0x0000200604228981 */ /* 0x000362000c1e1b00 */
        /* <DEDUP_REMOVED lines=15> */
[----:B------:R1:W5:Y:S02]  /*3370*/  @!P0 LDG.E.64 R42, [R4.64+0xa0] ;  /* 0x0000a006042a8981 */ /* 0x000364000c1e1b00 */
.L_x_161:
[----:B------:R-:W-:Y:S05]  /*3380*/  BSYNC B0 ;  /* 0x0000000000007941 */ /* 0x000fea0003800000 */
.L_x_160:
[----:B------:R-:W-:-:S05]  /*3390*/  @P1 BRA `(.L_x_162) ;  /* 0x000033f000001947 */ /* 0x000fca0003800000 */
[----:B-----5:R-:W-:Y:S01]  /*33a0*/  MOV R0, R19 ;  /* 0x0000001300007202 */ /* 0x020fe20000000f00 */
[----:B-1----:R-:W-:Y:S01]  /*33b0*/  IMAD.MOV.U32 R8, RZ, RZ, R20 ;  /* 0x000000ffff087224 */ /* 0x002fe200078e0014 */
[----:B------:R-:W-:Y:S01]  /*33c0*/  ISETP.GE.AND P0, PT, R100, c[0x0][0x1d4], PT ;  /* 0x0000750064007a0c */ /* 0x000fe20003f06270 */
[----:B------:R-:W-:Y:S01]  /*33d0*/  IMAD.MOV.U32 R5, RZ, RZ, R21 ;  /* 0x000000ffff057224 */ /* 0x000fe200078e0015 */
[----:B------:R-:W-:Y:S01]  /*33e0*/  BSSY B0, `(.L_x_163) ;  /* 0x0000054000007945 */ /* 0x000fe20003800000 */
[----:B------:R-:W-:Y:S03]  /*33f0*/  IMAD.MOV.U32 R4, RZ, RZ, R18 ;  /* 0x000000ffff047224 */ /* 0x000fe600078e0012 */
[----:B------:R-:W-:Y:S01]  /*3400*/  PRMT R27, R5, 0x5410, R8 ;  /* 0x00005410051b7816 */ /* 0x000fe20000000008 */
[----:B------:R-:W-:Y:S01]  /*3410*/  IMAD.MOV.U32 R8, RZ, RZ, R16 ;  /* 0x000000ffff087224 */ /* 0x000fe200078e0010 */
[----:B------:R-:W-:Y:S01]  /*3420*/  PRMT R26, R0, 0x5410, R4 ;  /* 0x00005410001a7816 */ /* 0x000fe20000000004 */
[----:B------:R-:W-:Y:S01]  /*3430*/  IMAD.MOV.U32 R5, RZ, RZ, R17 ;  /* 0x000000ffff057224 */ /* 0x000fe200078e0011 */
[----:B------:R-:W-:Y:S01]  /*3440*/  MOV R4, R12 ;  /* 0x0000000c00047202 */ /* 0x000fe20000000f00 */
        /* <DEDUP_REMOVED lines=11> */
[----:B------:R-:W-:Y:S02]  /*3500*/  MOV R8, R40 ;  /* 0x0000002800087202 */ /* 0x000fe40000000f00 */
[----:B------:R-:W-:Y:S02]  /*3510*/  MOV R0, R39 ;  /* 0x0000002700007202 */ /* 0x000fe40000000f00 */
[----:B------:R-:W-:Y:S01]  /*3520*/  PRMT R47, R8, 0x5410, R5 ;  /* 0x00005410082f7816 */ /* 0x000fe20000000005 */
[----:B------:R-:W-:Y:S01]  /*3530*/  IMAD.MOV.U32 R8, RZ, RZ, R36 ;  /* 0x000000ffff087224 */ /* 0x000fe200078e0024 */
[----:B------:R-:W-:Y:S01]  /*3540*/  PRMT R46, R4, 0x5410, R0 ;  /* 0x00005410042e7816 */ /* 0x000fe20000000000 */
[----:B------:R-:W-:Y:S01]  /*3550*/  IMAD.MOV.U32 R5, RZ, RZ, R37 ;  /* 0x000000ffff057224 */ /* 0x000fe200078e0025 */
[----:B------:R-:W-:Y:S01]  /*3560*/  MOV R4, R34 ;  /* 0x0000002200047202 */ /* 0x000fe20000000f00 */
[----:B------:R-:W-:Y:S03]  /*3570*/  IMAD.MOV.U32 R0, RZ, RZ, R35 ;  /* 0x000000ffff007224 */ /* 0x000fe600078e0023 */
[----:B------:R-:W-:Y:S02]  /*3580*/  PRMT R45, R8, 0x5410, R5 ;  /* 0x00005410082d7816 */ /* 0x000fe40000000005 */
[----:B------:R-:W-:Y:S01]  /*3590*/  PRMT R44, R4, 0x5410, R0 ;  /* 0x00005410042c7816 */ /* 0x000fe20000000000 */
[----:B------:R-:W-:-:S05]  /*35a0*/  @P0 BRA `(.L_x_164) ;  /* 0x0000037000000947 */ /* 0x000fca0003800000 */
[----:B------:R-:W-:Y:S01]  /*35b0*/  ISETP.GE.AND P0, PT, R106, c[0x0][0x27c], PT ;  /* 0x00009f006a007a0c */ /* 0x000fe20003f06270 */
[----:B------:R-:W1:Y:S01]  /*35c0*/  LDS.128 R8, [R213+0x6000] ;  /* 0x00600000d5087984 */ /* 0x000e620000000c00 */
[----:B------:R-:W-:Y:S01]  /*35d0*/  MOV R4, R2 ;  /* 0x0000000200047202 */ /* 0x000fe20000000f00 */
[----:B------:R-:W-:Y:S02]  /*35e0*/  IMAD.MOV.U32 R30, RZ, RZ, R28 ;  /* 0x000000ffff1e7224 */ /* 0x000fe400078e001c */
[--C-:B------:R-:W-:Y:S08]  /*35f0*/  IMAD.MOV.U32 R31, RZ, RZ, R29.reuse ;  /* 0x000000ffff1f7224 */ /* 0x100ff000078e001d */
[----:B------:R-:W-:Y:S02]  /*3600*/  @!P0 SHF.R.U64 R28, R28, 0x10, R29 ;  /* 0x000000101c1c8819 */ /* 0x000fe4000000121d */
[--C-:B------:R-:W-:Y:S01]  /*3610*/  @!P0 SHF.R.U64 R5, R2, 0x10, R3.reuse ;  /* 0x0000001002058819 */ /* 0x100fe20000001203 */
[----:B------:R-:W-:Y:S01]  /*3620*/  IMAD.MOV.U32 R2, RZ, RZ, R3 ;  /* 0x000000ffff027224 */ /* 0x000fe200078e0003 */
[----:B------:R-:W-:Y:S02]  /*3630*/  @!P0 SHF.R.U32.HI R14, RZ, 0x10, R29 ;  /* 0x00000010ff0e8819 */ /* 0x000fe4000001161d */
[----:B------:R-:W-:Y:S02]  /*3640*/  @!P0 SHF.R.U32.HI R0, RZ, 0x10, R3 ;  /* 0x00000010ff008819 */ /* 0x000fe40000011603 */
[----:B------:R-:W-:Y:S02]  /*3650*/  @!P0 PRMT R30, R30, 0x5410, R28 ;  /* 0x000054101e1e8816 */ /* 0x000fe4000000001c */
[----:B------:R-:W-:Y:S02]  /*3660*/  @!P0 PRMT R4, R4, 0x5410, R5 ;  /* 0x0000541004048816 */ /* 0x000fe40000000005 */
[----:B------:R-:W-:Y:S01]  /*3670*/  @!P0 PRMT R32, R31, 0x5410, R14 ;  /* 0x000054101f208816 */ /* 0x000fe2000000000e */
[----:B------:R-:W-:Y:S01]  /*3680*/  @!P0 IMAD.U32 R5, R30, 0x10000, RZ ;  /* 0x000100001e058824 */ /* 0x000fe200078e00ff */
[----:B------:R-:W-:Y:S02]  /*3690*/  @!P0 PRMT R14, R2, 0x5410, R0 ;  /* 0x00005410020e8816 */ /* 0x000fe40000000000 */
[----:B------:R-:W-:Y:S02]  /*36a0*/  @!P0 SHF.L.U32 R3, R4, 0x10, RZ ;  /* 0x0000001004038819 */ /* 0x000fe400000006ff */
[----:B------:R-:W-:Y:S02]  /*36b0*/  @!P0 LOP3.LUT R29, R30, 0xffff0000, RZ, 0xc0, !PT ;  /* 0xffff00001e1d8812 */ /* 0x000fe400078ec0ff */
[----:B------:R-:W-:Y:S01]  /*36c0*/  @!P0 LOP3.LUT R4, R4, 0xffff0000, RZ, 0xc0, !PT ;  /* 0xffff000004048812 */ /* 0x000fe200078ec0ff */
[C---:B-1----:R-:W-:Y:S01]  /*36d0*/  @!P0 IMAD.U32 R28, R8.reuse, 0x10000, RZ ;  /* 0x00010000081c8824 */ /* 0x042fe200078e00ff */
[----:B------:R-:W-:Y:S02]  /*36e0*/  @!P0 LOP3.LUT R0, R8, 0xffff0000, RZ, 0xc0, !PT ;  /* 0xffff000008008812 */ /* 0x000fe400078ec0ff */
[C---:B------:R-:W-:Y:S02]  /*36f0*/  @!P0 LOP3.LUT R2, R9.reuse, 0xffff0000, RZ, 0xc0, !PT ;  /* 0xffff000009028812 */ /* 0x040fe400078ec0ff */
[----:B------:R-:W-:Y:S01]  /*3700*/  @!P0 SHF.L.U32 R30, R9, 0x10, RZ ;  /* 0x00000010091e8819 */ /* 0x000fe200000006ff */
[C---:B------:R-:W-:Y:S02]  /*3710*/  @!P0 FMUL.FTZ R31, R0.reuse, R5 ;  /* 0x00000005001f8220 */ /* 0x040fe40000410000 */
[----:B------:R-:W-:Y:S02]  /*3720*/  @!P0 FMUL.FTZ R0, R0, R3 ;  /* 0x0000000300008220 */ /* 0x000fe40000410000 */
[----:B------:R-:W-:Y:S02]  /*3730*/  @!P0 FMUL.FTZ R33, R2, R29 ;  /* 0x0000001d02218220 */ /* 0x000fe40000410000 */
[----:B------:R-:W-:Y:S01]  /*3740*/  @!P0 FFMA.FTZ R54, R28, R3, -R31 ;  /* 0x000000031c368223 */ /* 0x000fe2000001081f */
[C---:B------:R-:W-:Y:S01]  /*3750*/  @!P0 LOP3.LUT R3, R10.reuse, 0xffff0000, RZ, 0xc0, !PT ;  /* 0xffff00000a038812 */ /* 0x040fe200078ec0ff */
[----:B------:R-:W-:Y:S01]  /*3760*/  @!P0 FFMA.FTZ R0, R5, R28, R0 ;  /* 0x0000001c05008223 */ /* 0x000fe20000010000 */
[----:B------:R-:W-:Y:S01]  /*3770*/  @!P0 SHF.L.U32 R31, R10, 0x10, RZ ;  /* 0x000000100a1f8819 */ /* 0x000fe200000006ff */
[C---:B------:R-:W-:Y:S01]  /*3780*/  @!P0 IMAD.U32 R28, R32.reuse, 0x10000, RZ ;  /* 0x00010000201c8824 */ /* 0x040fe200078e00ff */
[----:B------:R-:W-:Y:S01]  /*3790*/  @!P0 LOP3.LUT R32, R32, 0xffff0000, RZ, 0xc0, !PT ;  /* 0xffff000020208812 */ /* 0x000fe200078ec0ff */
[C---:B------:R-:W-:Y:S01]  /*37a0*/  @!P0 IMAD.U32 R5, R14.reuse, 0x10000, RZ ;  /* 0x000100000e058824 */ /* 0x040fe200078e00ff */
[----:B------:R-:W-:Y:S01]  /*37b0*/  @!P0 LOP3.LUT R14, R14, 0xffff0000, RZ, 0xc0, !PT ;  /* 0xffff00000e0e8812 */ /* 0x000fe200078ec0ff */
[-C--:B------:R-:W-:Y:S02]  /*37c0*/  @!P0 FMUL.FTZ R2, R2, R4.reuse ;  /* 0x0000000402028220 */ /* 0x080fe40000410000 */
[----:B------:R-:W-:Y:S01]  /*37d0*/  @!P0 FFMA.FTZ R53, R30, R4, -R33 ;  /* 0x000000041e358223 */ /* 0x000fe20000010821 */
[----:B------:R-:W-:Y:S01]  /*37e0*/  @!P0 LOP3.LUT R4, R11, 0xffff0000, RZ, 0xc0, !PT ;  /* 0xffff00000b048812 */ /* 0x000fe200078ec0ff */
[----:B------:R-:W-:Y:S01]  /*37f0*/  @!P0 FMUL.FTZ R49, R3, R28 ;  /* 0x0000001c03318220 */ /* 0x000fe20000410000 */
[----:B------:R-:W-:Y:S01]  /*3800*/  @!P0 SHF.L.U32 R33, R11, 0x10, RZ ;  /* 0x000000100b218819 */ /* 0x000fe200000006ff */
[----:B------:R-:W-:Y:S02]  /*3810*/  @!P0 FMUL.FTZ R3, R3, R5 ;  /* 0x0000000503038220 */ /* 0x000fe40000410000 */
[C---:B------:R-:W-:Y:S02]  /*3820*/  @!P0 FMUL.FTZ R52, R4.reuse, R32 ;  /* 0x0000002004348220 */ /* 0x040fe40000410000 */
[----:B------:R-:W-:Y:S02]  /*3830*/  @!P0 FMUL.FTZ R4, R4, R14 ;  /* 0x0000000e04048220 */ /* 0x000fe40000410000 */
[----:B------:R-:W-:Y:S02]  /*3840*/  @!P0 FFMA.FTZ R2, R29, R30, R2 ;  /* 0x0000001e1d028223 */ /* 0x000fe40000010002 */
[----:B------:R-:W-:Y:S02]  /*3850*/  @!P0 FFMA.FTZ R3, R28, R31, R3 ;  /* 0x0000001f1c038223 */ /* 0x000fe40000010003 */
[----:B------:R-:W-:Y:S01]  /*3860*/  @!P0 FFMA.FTZ R49, R31, R5, -R49 ;  /* 0x000000051f318223 */ /* 0x000fe20000010831 */
[----:B------:R-:W-:Y:S01]  /*3870*/  @!P0 F2FP.BF16.PACK_AB R5, R0, R54 ;  /* 0x000000360005823e */ /* 0x000fe200000010ff */
[----:B------:R-:W-:Y:S01]  /*3880*/  @!P0 FFMA.FTZ R52, R33, R14, -R52 ;  /* 0x0000000e21348223 */ /* 0x000fe20000010834 */
[----:B------:R-:W-:Y:S01]  /*3890*/  @!P0 F2FP.BF16.PACK_AB R2, R2, R53 ;  /* 0x000000350202823e */ /* 0x000fe200000010ff */
[----:B------:R-:W-:Y:S01]  /*38a0*/  @!P0 FFMA.FTZ R4, R32, R33, R4 ;  /* 0x0000002120048223 */ /* 0x000fe20000010004 */
[----:B------:R-:W-:Y:S01]  /*38b0*/  @!P0 F2FP.BF16.PACK_AB R3, R3, R49 ;  /* 0x000000310303823e */ /* 0x000fe200000010ff */
[----:B------:R-:W-:Y:S01]  /*38c0*/  @!P0 IMAD.MOV.U32 R8, RZ, RZ, R5 ;  /* 0x000000ffff088224 */ /* 0x000fe200078e0005 */
[----:B------:R-:W-:Y:S02]  /*38d0*/  @!P0 MOV R9, R2 ;  /* 0x0000000200098202 */ /* 0x000fe40000000f00 */
[----:B------:R-:W-:Y:S01]  /*38e0*/  @!P0 F2FP.BF16.PACK_AB R0, R4, R52 ;  /* 0x000000340400823e */ /* 0x000fe200000010ff */
[----:B------:R-:W-:Y:S03]  /*38f0*/  @!P0 IMAD.MOV.U32 R10, RZ, RZ, R3 ;  /* 0x000000ffff0a8224 */ /* 0x000fe600078e0003 */
[----:B------:R-:W-:Y:S05]  /*3900*/  @!P0 MOV R11, R0 ;  /* 0x00000000000b8202 */ /* 0x000fea0000000f00 */
[----:B------:R1:W-:Y:S02]  /*3910*/  STG.E.128 [R50.64], R8 ;  /* 0x0000000832007986 */ /* 0x0003e4000c101d06 */
.L_x_164:
[----:B------:R-:W-:Y:S05]  /*3920*/  BSYNC B0 ;  /* 0x0000000000007941 */ /* 0x000fea0003800000 */
.L_x_163:
[----:B------:R-:W-:Y:S01]  /*3930*/  ISETP.GE.AND P0, PT, R24, c[0x0][0x1d4], PT ;  /* 0x0000750018007a0c */ /* 0x000fe20003f06270 */
[----:B------:R-:W-:Y:S01]  /*3940*/  @!UPT UIADD3 URZ, URZ, URZ, URZ ;  /* 0x0000003f3f3ff290 */ /* 0x000fe2000fffe03f */
[----:B------:R-:W-:Y:S11]  /*3950*/  BSSY B0, `(.L_x_165) ;  /* 0x0000036000007945 */ /* 0x000ff60003800000 */
[----:B------:R-:W-:-:S05]  /*3960*/  @P0 BRA `(.L_x_166) ;  /* 0x0000034000000947 */ /* 0x000fca0003800000 */
[----:B------:R-:W-:Y:S01]  /*3970*/  ISETP.GE.AND P0, PT, R143, c[0x0][0x27c], PT ;  /* 0x00009f008f007a0c */ /* 0x000fe20003f06270 */
[----:B-1----:R-:W1:Y:S11]  /*3980*/  LDS.128 R8, [R214+0x6000] ;  /* 0x00600000d6087984 */ /* 0x002e760000000c00 */
[----:B------:R-:W-:Y:S01]  /*3990*/  @!UPT UIADD3 URZ, URZ, URZ, URZ ;  /* 0x0000003f3f3ff290 */ /* 0x000fe2000fffe03f */
[----:B------:R-:W-:Y:S02]  /*39a0*/  @!P0 SHF.R.U64 R3, R34, 0x10, R35 ;  /* 0x0000001022038819 */ /* 0x000fe40000001223 */
[----:B------:R-:W-:Y:S02]  /*39b0*/  @!P0 SHF.R.U64 R0, R6, 0x10, R7 ;  /* 0x0000001006008819 */ /* 0x000fe40000001207 */
[----:B------:R-:W-:Y:S02]  /*39c0*/  @!P0 SHF.R.U32.HI R5, RZ, 0x10, R35 ;  /* 0x00000010ff058819 */ /* 0x000fe40000011623 */
[----:B------:R-:W-:Y:S02]  /*39d0*/  @!P0 SHF.R.U32.HI R2, RZ, 0x10, R7 ;  /* 0x00000010ff028819 */ /* 0x000fe40000011607 */
[C---:B------:R-:W-:Y:S02]  /*39e0*/  @!P0 PRMT R4, R44.reuse, 0x5410, R3 ;  /* 0x000054102c048816 */ /* 0x040fe40000000003 */
[C---:B------:R-:W-:Y:S02]  /*39f0*/  @!P0 PRMT R0, R15.reuse, 0x5432, R0 ;  /* 0x000054320f008816 */ /* 0x040fe40000000000 */
[----:B------:R-:W-:Y:S01]  /*3a00*/  @!P0 PRMT R29, R44, 0x5432, R5 ;  /* 0x000054322c1d8816 */ /* 0x000fe20000000005 */
[----:B------:R-:W-:Y:S01]  /*3a10*/  @!P0 IMAD.U32 R7, R4, 0x10000, RZ ;  /* 0x0001000004078824 */ /* 0x000fe200078e00ff */
[----:B------:R-:W-:Y:S01]  /*3a20*/  @!P0 PRMT R5, R15, 0x5410, R2 ;  /* 0x000054100f058816 */ /* 0x000fe20000000002 */
[----:B------:R-:W-:Y:S01]  /*3a30*/  @!P0 IMAD.U32 R6, R0, 0x10000, RZ ;  /* 0x0001000000068824 */ /* 0x000fe200078e00ff */
[----:B------:R-:W-:Y:S02]  /*3a40*/  @!P0 LOP3.LUT R15, R4, 0xffff0000, RZ, 0xc0, !PT ;  /* 0xffff0000040f8812 */ /* 0x000fe400078ec0ff */
[----:B------:R-:W-:Y:S01]  /*3a50*/  @!P0 LOP3.LUT R4, R0, 0xffff0000, RZ, 0xc0, !PT ;  /* 0xffff000000048812 */ /* 0x000fe200078ec0ff */
[C---:B-1----:R-:W-:Y:S01]  /*3a60*/  @!P0 IMAD.U32 R28, R9.reuse, 0x10000, RZ ;  /* 0x00010000091c8824 */ /* 0x042fe200078e00ff */
[C---:B------:R-:W-:Y:S02]  /*3a70*/  @!P0 LOP3.LUT R2, R8.reuse, 0xffff0000, RZ, 0xc0, !PT ;  /* 0xffff000008028812 */ /* 0x040fe400078ec0ff */
[----:B------:R-:W-:Y:S02]  /*3a80*/  @!P0 LOP3.LUT R3, R9, 0xffff0000, RZ, 0xc0, !PT ;  /* 0xffff000009038812 */ /* 0x000fe400078ec0ff */
[----:B------:R-:W-:Y:S01]  /*3a90*/  @!P0 SHF.L.U32 R14, R8, 0x10, RZ ;  /* 0x00000010080e8819 */ /* 0x000fe200000006ff */
[C---:B------:R-:W-:Y:S02]  /*3aa0*/  @!P0 FMUL.FTZ R30, R2.reuse, R7 ;  /* 0x00000007021e8220 */ /* 0x040fe40000410000 */
[----:B------:R-:W-:Y:S02]  /*3ab0*/  @!P0 FMUL.FTZ R0, R2, R6 ;  /* 0x0000000602008220 */ /* 0x000fe40000410000 */
[C---:B------:R-:W-:Y:S02]  /*3ac0*/  @!P0 FMUL.FTZ R31, R3.reuse, R15 ;  /* 0x0000000f031f8220 */ /* 0x040fe40000410000 */
[----:B------:R-:W-:Y:S01]  /*3ad0*/  @!P0 FMUL.FTZ R2, R3, R4 ;  /* 0x0000000403028220 */ /* 0x000fe20000410000 */
[----:B------:R-:W-:Y:S01]  /*3ae0*/  @!P0 LOP3.LUT R3, R10, 0xffff0000, RZ, 0xc0, !PT ;  /* 0xffff00000a038812 */ /* 0x000fe200078ec0ff */
[----:B------:R-:W-:Y:S01]  /*3af0*/  @!P0 FFMA.FTZ R34, R14, R6, -R30 ;  /* 0x000000060e228223 */ /* 0x000fe2000001081e */
[----:B------:R-:W-:Y:S01]  /*3b00*/  @!P0 SHF.L.U32 R30, R11, 0x10, RZ ;  /* 0x000000100b1e8819 */ /* 0x000fe200000006ff */
[----:B------:R-:W-:Y:S01]  /*3b10*/  @!P0 FFMA.FTZ R0, R7, R14, R0 ;  /* 0x0000000e07008223 */ /* 0x000fe20000010000 */
[----:B------:R-:W-:Y:S01]  /*3b20*/  @!P0 SHF.L.U32 R14, R10, 0x10, RZ ;  /* 0x000000100a0e8819 */ /* 0x000fe200000006ff */
[C---:B------:R-:W-:Y:S01]  /*3b30*/  @!P0 IMAD.U32 R7, R29.reuse, 0x10000, RZ ;  /* 0x000100001d078824 */ /* 0x040fe200078e00ff */
[----:B------:R-:W-:Y:S01]  /*3b40*/  @!P0 LOP3.LUT R29, R29, 0xffff0000, RZ, 0xc0, !PT ;  /* 0xffff00001d1d8812 */ /* 0x000fe200078ec0ff */
[C---:B------:R-:W-:Y:S01]  /*3b50*/  @!P0 IMAD.U32 R6, R5.reuse, 0x10000, RZ ;  /* 0x0001000005068824 */ /* 0x040fe200078e00ff */
[----:B------:R-:W-:Y:S01]  /*3b60*/  @!P0 LOP3.LUT R5, R5, 0xffff0000, RZ, 0xc0, !PT ;  /* 0xffff000005058812 */ /* 0x000fe200078ec0ff */
[----:B------:R-:W-:Y:S01]  /*3b70*/  @!P0 FFMA.FTZ R33, R28, R4, -R31 ;  /* 0x000000041c218223 */ /* 0x000fe2000001081f */
[----:B------:R-:W-:Y:S01]  /*3b80*/  @!P0 LOP3.LUT R4, R11, 0xffff0000, RZ, 0xc0, !PT ;  /* 0xffff00000b048812 */ /* 0x000fe200078ec0ff */
[C---:B------:R-:W-:Y:S02]  /*3b90*/  @!P0 FMUL.FTZ R31, R3.reuse, R7 ;  /* 0x00000007031f8220 */ /* 0x040fe40000410000 */
        /* <DEDUP_REMOVED lines=10> */
[----:B------:R-:W-:Y:S02]  /*3c40*/  @!P0 F2FP.BF16.PACK_AB R3, R3, R31 ;  /* 0x0000001f0303823e */ /* 0x000fe400000010ff */
[----:B------:R-:W-:Y:S01]  /*3c50*/  @!P0 MOV R9, R2 ;  /* 0x0000000200098202 */ /* 0x000fe20000000f00 */
[----:B------:R-:W-:Y:S01]  /*3c60*/  @!P0 IMAD.MOV.U32 R8, RZ, RZ, R5 ;  /* 0x000000ffff088224 */ /* 0x000fe200078e0005 */
[----:B------:R-:W-:Y:S01]  /*3c70*/  @!P0 F2FP.BF16.PACK_AB R0, R4, R32 ;  /* 0x000000200400823e */ /* 0x000fe200000010ff */
[----:B------:R-:W-:Y:S03]  /*3c80*/  @!P0 IMAD.MOV.U32 R10, RZ, RZ, R3 ;  /* 0x000000ffff0a8224 */ /* 0x000fe600078e0003 */
[----:B------:R-:W-:Y:S05]  /*3c90*/  @!P0 MOV R11, R0 ;  /* 0x00000000000b8202 */ /* 0x000fea0000000f00 */
[----:B------:R1:W-:Y:S02]  /*3ca0*/  STG.E.128 [R50.64+0x40], R8 ;  /* 0x0000400832007986 */ /* 0x0003e4000c101d06 */
.L_x_166:
[----:B------:R-:W-:Y:S05]  /*3cb0*/  BSYNC B0 ;  /* 0x0000000000007941 */ /* 0x000fea0003800000 */
.L_x_165:
        /* <DEDUP_REMOVED lines=12> */
[----:B------:R-:W-:Y:S02]  /*3d80*/  @!P0 PRMT R0, R22, 0x5432, R0 ;  /* 0x0000543216008816 */ /* 0x000fe40000000000 */
        /* <DEDUP_REMOVED lines=28> */
[-C--:B------:R-:W-:Y:S02]  /*3f50*/  @!P0 FMUL.FTZ R4, R4, R5.reuse ;  /* 0x0000000504048220 */ /* 0x080fe40000410000 */
        /* <DEDUP_REMOVED lines=14> */
.L_x_168:
[----:B------:R-:W-:Y:S05]  /*4040*/  BSYNC B0 ;  /* 0x0000000000007941 */ /* 0x000fea0003800000 */
.L_x_167:
[----:B------:R-:W-:Y:S01]  /*4050*/  IADD3 R0, R100, 0x60, RZ ;  /* 0x0000006064007810 */ /* 0x000fe20007ffe0ff */
[----:B------:R-:W-:Y:S03]  /*4060*/  BSSY B0, `(.L_x_169) ;  /* 0x0000038000007945 */ /* 0x000fe60003800000 */
[----:B------:R-:W-:Y:S11]  /*4070*/  ISETP.GE.AND P0, PT, R0, c[0x0][0x1d4], PT ;  /* 0x0000750000007a0c */ /* 0x000ff60003f06270 */
[----:B------:R-:W-:Y:S02]  /*4080*/  @!UPT UIADD3 URZ, URZ, URZ, URZ ;  /* 0x0000003f3f3ff290 */ /* 0x000fe4000fffe03f */
        /* <DEDUP_REMOVED lines=53> */
.L_x_170:
[----:B------:R-:W-:Y:S05]  /*43e0*/  BSYNC B0 ;  /* 0x0000000000007941 */ /* 0x000fea0003800000 */
.L_x_169:
        /* <DEDUP_REMOVED lines=57> */
.L_x_172:
[----:B------:R-:W-:Y:S05]  /*4780*/  BSYNC B0 ;  /* 0x0000000000007941 */ /* 0x000fea0003800000 */
.L_x_171:
[----:B------:R-:W-:Y:S04]  /*4790*/  IADD3 R0, R100, 0xa0, RZ ;  /* 0x000000a064007810 */ /* 0x000fe80007ffe0ff */
        /* <DEDUP_REMOVED lines=54> */
[----:B------:R1:W-:Y:S01]  /*4b00*/  STG.E.128 [R50.64+0x140], R8 ;  /* 0x0001400832007986 */ /* 0x0003e2000c101d06 */
[----:B------:R-:W-:-:S05]  /*4b10*/  BRA `(.L_x_162) ;  /* 0x00001c7000007947 */ /* 0x000fca0003800000 */
.L_x_159:
        /* <DEDUP_REMOVED lines=37> */
[----:B------:R1:W5:Y:S04]  /*4d70*/  @!P0 LDG.E.128 R4, [R8.64] ;  /* 0x0000000608048981 */ /* 0x000368000c1e1d00 */
[----:B------:R1:W5:Y:S01]  /*4d80*/  @!P0 LDG.E.128 R32, [R2.64] ;  /* 0x0000000602208981 */ /* 0x000362000c1e1d00 */
[----:B------:R-:W-:Y:S11]  /*4d90*/  ISETP.GE.AND P0, PT, R24, c[0x0][0x27c], PT ;  /* 0x00009f0018007a0c */ /* 0x000ff60003f06270 */
[----:B------:R-:W-:Y:S02]  /*4da0*/  @!UPT UIADD3 URZ, URZ, URZ, URZ ;  /* 0x0000003f3f3ff290 */ /* 0x000fe4000fffe03f */
[----:B------:R1:W5:Y:S04]  /*4db0*/  @!P0 LDG.E.128 R16, [R8.64+0x40] ;  /* 0x0000400608108981 */ /* 0x000368000c1e1d00 */
[----:B------:R1:W5:Y:S01]  /*4dc0*/  @!P0 LDG.E.128 R48, [R2.64+0x40] ;  /* 0x0000400602308981 */ /* 0x000362000c1e1d00 */
[----:B------:R-:W-:Y:S11]  /*4dd0*/  ISETP.GE.AND P0, PT, R25, c[0x0][0x27c], PT ;  /* 0x00009f0019007a0c */ /* 0x000ff60003f06270 */
[----:B------:R-:W-:Y:S02]  /*4de0*/  @!UPT UIADD3 URZ, URZ, URZ, URZ ;  /* 0x0000003f3f3ff290 */ /* 0x000fe4000fffe03f */
[----:B------:R1:W5:Y:S04]  /*4df0*/  @!P0 LDG.E.128 R20, [R8.64+0x80] ;  /* 0x0000800608148981 */ /* 0x000368000c1e1d00 */
[----:B------:R1:W5:Y:S02]  /*4e00*/  @!P0 LDG.E.128 R52, [R2.64+0x80] ;  /* 0x0000800602348981 */ /* 0x000364000c1e1d00 */
.L_x_174:
[----:B------:R-:W-:Y:S05]  /*4e10*/  BSYNC B0 ;  /* 0x0000000000007941 */ /* 0x000fea0003800000 */
.L_x_173:
[----:B------:R-:W-:Y:S04]  /*4e20*/  IADD3 R67, P0, R154, R10, RZ ;  /* 0x0000000a9a437210 */ /* 0x000fe80007f1e0ff */
[----:B------:R-:W-:Y:S01]  /*4e30*/  IADD3.X R66, R12, R129, RZ, P0, !PT ;  /* 0x000000810c427210 */ /* 0x000fe200007fe4ff */
        /* <DEDUP_REMOVED lines=25> */
[----:B------:R-:W-:Y:S02]  /*4fd0*/  PRMT R57, R3, 0x5410, R8 ;  /* 0x0000541003397816 */ /* 0x000fe40000000008 */
[----:B------:R-:W-:Y:S01]  /*4fe0*/  PRMT R56, R2, 0x5410, R0 ;  /* 0x0000541002387816 */ /* 0x000fe20000000000 */
[----:B------:R-:W-:-:S05]  /*4ff0*/  @P0 BRA `(.L_x_176) ;  /* 0x0000077000000947 */ /* 0x000fca0003800000 */
[----:B------:R-:W-:Y:S01]  /*5000*/  ISETP.GE.AND P2, PT, R82, c[0x0][0x1d4], PT ;  /* 0x0000750052007a0c */ /* 0x000fe20003f46270 */
[----:B------:R-:W-:Y:S01]  /*5010*/  LDS.128 R12, [R110+0x6100] ;  /* 0x006100006e0c7984 */ /* 0x000fe20000000c00 */
[-C--:B------:R-:W-:Y:S01]  /*5020*/  IADD3 R0, P1, P0, R74, R67.reuse, R103 ;  /* 0x000000434a007210 */ /* 0x080fe2000783e067 */
[----:B------:R-:W-:Y:S01]  /*5030*/  IMAD.MOV.U32 R36, RZ, RZ, R32 ;  /* 0x000000ffff247224 */ /* 0x000fe200078e0020 */
[----:B------:R-:W-:Y:S01]  /*5040*/  MOV R30, R34 ;  /* 0x00000022001e7202 */ /* 0x000fe20000000f00 */
[----:B------:R-:W-:Y:S01]  /*5050*/  IMAD.MOV.U32 R9, RZ, RZ, R4 ;  /* 0x000000ffff097224 */ /* 0x000fe200078e0004 */
[-C--:B------:R-:W-:Y:S01]  /*5060*/  IADD3.X R3, R76, R66.reuse, R118, P1, P0 ;  /* 0x000000424c037210 */ /* 0x080fe20000fe0476 */
[----:B------:R-:W-:Y:S02]  /*5070*/  IMAD.MOV.U32 R38, RZ, RZ, R33 ;  /* 0x000000ffff267224 */ /* 0x000fe400078e0021 */
[----:B------:R-:W1:Y:S04]  /*5080*/  LDS.128 R44, [R120+0x6100] ;  /* 0x00610000782c7984 */ /* 0x000e680000000c00 */
[----:B------:R-:W-:Y:S04]  /*5090*/  @!P2 IADD3 R2, P1, P0, R74, R67, R82 ;  /* 0x000000434a02a210 */ /* 0x000fe8000783e052 */
[----:B------:R-:W-:Y:S02]  /*50a0*/  @!P2 IADD3.X R8, R76, R66, R113, P1, P0 ;  /* 0x000000424c08a210 */ /* 0x000fe40000fe0471 */
[C---:B------:R-:W-:Y:S04]  /*50b0*/  LEA R64, P0, R0.reuse, c[0x0][0x1c8], 0x1 ;  /* 0x0000720000407a11 */ /* 0x040fe800078008ff */
[----:B------:R-:W-:Y:S01]  /*50c0*/  LEA.HI.X R65, R0, c[0x0][0x1cc], R3, 0x1, P0 ;  /* 0x0000730000417a11 */ /* 0x000fe200000f0c03 */
[----:B------:R-:W-:Y:S01]  /*50d0*/  IMAD.MOV.U32 R3, RZ, RZ, R6 ;  /* 0x000000ffff037224 */ /* 0x000fe200078e0006 */
[C---:B------:R-:W-:Y:S04]  /*50e0*/  @!P2 LEA R62, P0, R2.reuse, c[0x0][0x1c8], 0x1 ;  /* 0x00007200023eaa11 */ /* 0x040fe800078008ff */
[----:B------:R-:W-:Y:S01]  /*50f0*/  @!P2 LEA.HI.X R63, R2, c[0x0][0x1cc], R8, 0x1, P0 ;  /* 0x00007300023faa11 */ /* 0x000fe200000f0c08 */
[----:B------:R-:W-:Y:S01]  /*5100*/  IMAD.MOV.U32 R8, RZ, RZ, R5 ;  /* 0x000000ffff087224 */ /* 0x000fe200078e0005 */
[----:B------:R-:W-:Y:S01]  /*5110*/  ISETP.GE.AND P0, PT, R100, c[0x0][0x27c], PT ;  /* 0x00009f0064007a0c */ /* 0x000fe20003f06270 */
[----:B------:R-:W-:Y:S11]  /*5120*/  IMAD.MOV.U32 R2, RZ, RZ, R7 ;  /* 0x000000ffff027224 */ /* 0x000ff600078e0007 */
[----:B------:R-:W-:Y:S01]  /*5130*/  @!UPT UIADD3 URZ, URZ, URZ, URZ ;  /* 0x0000003f3f3ff290 */ /* 0x000fe2000fffe03f */
[----:B------:R-:W-:Y:S02]  /*5140*/  @!P0 SHF.R.U64 R31, R34, 0x10, R35 ;  /* 0x00000010221f8819 */ /* 0x000fe40000001223 */
[----:B------:R-:W-:Y:S02]  /*5150*/  @!P0 SHF.R.U32.HI R0, RZ, 0x10, R7 ;  /* 0x00000010ff008819 */ /* 0x000fe40000011607 */
[----:B------:R-:W-:Y:S01]  /*5160*/  @!P0 SHF.R.U64 R37, R32, 0x10, R33 ;  /* 0x0000001020258819 */ /* 0x000fe20000001221 */
[----:B------:R-:W-:Y:S01]  /*5170*/  IMAD.MOV.U32 R32, RZ, RZ, R35 ;  /* 0x000000ffff207224 */ /* 0x000fe200078e0023 */
[----:B-1----:R-:W-:Y:S02]  /*5180*/  @!P0 LOP3.LUT R34, R45, 0xffff0000, RZ, 0xc0, !PT ;  /* 0xffff00002d228812 */ /* 0x002fe400078ec0ff */
[C---:B------:R-:W-:Y:S02]  /*5190*/  @!P0 SHF.L.U32 R40, R47.reuse, 0x10, RZ ;  /* 0x000000102f288819 */ /* 0x040fe400000006ff */
[----:B------:R-:W-:Y:S02]  /*51a0*/  @!P0 LOP3.LUT R42, R47, 0xffff0000, RZ, 0xc0, !PT ;  /* 0xffff00002f2a8812 */ /* 0x000fe400078ec0ff */
[----:B------:R-:W-:Y:S02]  /*51b0*/  @!P0 SHF.R.U64 R10, R4, 0x10, R5 ;  /* 0x00000010040a8819 */ /* 0x000fe40000001205 */
[----:B------:R-:W-:Y:S02]  /*51c0*/  @!P0 SHF.R.U32.HI R33, RZ, 0x10, R33 ;  /* 0x00000010ff218819 */ /* 0x000fe40000011621 */
[----:B------:R-:W-:Y:S02]  /*51d0*/  @!P0 SHF.R.U32.HI R29, RZ, 0x10, R35 ;  /* 0x00000010ff1d8819 */ /* 0x000fe40000011623 */
[----:B------:R-:W-:Y:S02]  /*51e0*/  @!P0 PRMT R35, R36, 0x5410, R37 ;  /* 0x0000541024238816 */ /* 0x000fe40000000025 */
[----:B------:R-:W-:Y:S02]  /*51f0*/  @!P0 SHF.L.U32 R36, R46, 0x10, RZ ;  /* 0x000000102e248819 */ /* 0x000fe400000006ff */
[----:B------:R-:W-:Y:S02]  /*5200*/  @!P0 PRMT R33, R38, 0x5410, R33 ;  /* 0x0000541026218816 */ /* 0x000fe40000000021 */
[----:B------:R-:W-:Y:S02]  /*5210*/  @!P0 LOP3.LUT R38, R46, 0xffff0000, RZ, 0xc0, !PT ;  /* 0xffff00002e268812 */ /* 0x000fe400078ec0ff */
[----:B------:R-:W-:Y:S01]  /*5220*/  @!P0 PRMT R41, R32, 0x5410, R29 ;  /* 0x0000541020298816 */ /* 0x000fe2000000001d */
[----:B------:R-:W-:Y:S01]  /*5230*/  @!P0 IMAD.U32 R32, R45, 0x10000, RZ ;  /* 0x000100002d208824 */ /* 0x000fe200078e00ff */
[----:B------:R-:W-:Y:S01]  /*5240*/  @!P0 PRMT R37, R30, 0x5410, R31 ;  /* 0x000054101e258816 */ /* 0x000fe2000000001f */
[C---:B------:R-:W-:Y:S01]  /*5250*/  @!P0 IMAD.U32 R31, R33.reuse, 0x10000, RZ ;  /* 0x00010000211f8824 */ /* 0x040fe200078e00ff */
[----:B------:R-:W-:Y:S02]  /*5260*/  @!P0 LOP3.LUT R33, R33, 0xffff0000, RZ, 0xc0, !PT ;  /* 0xffff000021218812 */ /* 0x000fe400078ec0ff */
[----:B------:R-:W-:Y:S02]  /*5270*/  @!P0 SHF.R.U32.HI R4, RZ, 0x10, R5 ;  /* 0x00000010ff048819 */ /* 0x000fe40000011605 */
[----:B------:R-:W-:Y:S02]  /*5280*/  @!P0 SHF.R.U64 R5, R6, 0x10, R7 ;  /* 0x0000001006058819 */ /* 0x000fe40000001207 */
[----:B------:R-:W-:Y:S02]  /*5290*/  @!P0 PRMT R7, R9, 0x5410, R10 ;  /* 0x0000541009078816 */ /* 0x000fe4000000000a */
[----:B------:R-:W-:Y:S02]  /*52a0*/  @!P0 SHF.L.U32 R9, R44, 0x10, RZ ;  /* 0x000000102c098819 */ /* 0x000fe400000006ff */
[----:B------:R-:W-:Y:S01]  /*52b0*/  @!P0 PRMT R10, R2, 0x5410, R0 ;  /* 0x00005410020a8816 */ /* 0x000fe20000000000 */
[----:B------:R-:W-:Y:S01]  /*52c0*/  @!P0 IMAD.U32 R0, R12, 0x10000, RZ ;  /* 0x000100000c008824 */ /* 0x000fe200078e00ff */
[----:B------:R-:W-:Y:S01]  /*52d0*/  @!P0 PRMT R6, R8, 0x5410, R4 ;  /* 0x0000541008068816 */ /* 0x000fe20000000004 */
[----:B------:R-:W-:Y:S01]  /*52e0*/  @!P0 IMAD.U32 R2, R7, 0x10000, RZ ;  /* 0x0001000007028824 */ /* 0x000fe200078e00ff */
[----:B------:R-:W-:Y:S01]  /*52f0*/  @!P0 PRMT R8, R3, 0x5410, R5 ;  /* 0x0000541003088816 */ /* 0x000fe20000000005 */
[----:B------:R-:W-:Y:S01]  /*5300*/  @!P0 IMAD.U32 R5, R35, 0x10000, RZ ;  /* 0x0001000023058824 */ /* 0x000fe200078e00ff */
[----:B------:R-:W-:Y:S01]  /*5310*/  @!P0 SHF.L.U32 R3, R13, 0x10, RZ ;  /* 0x000000100d038819 */ /* 0x000fe200000006ff */
[C---:B------:R-:W-:Y:S01]  /*5320*/  @!P0 IMAD.U32 R4, R6.reuse, 0x10000, RZ ;  /* 0x0001000006048824 */ /* 0x040fe200078e00ff */
[----:B------:R-:W-:Y:S01]  /*5330*/  @!P0 LOP3.LUT R6, R6, 0xffff0000, RZ, 0xc0, !PT ;  /* 0xffff000006068812 */ /* 0x000fe200078ec0ff */
[C---:B------:R-:W-:Y:S01]  /*5340*/  @!P0 FMUL.FTZ R29, R0.reuse, R5 ;  /* 0x00000005001d8220 */ /* 0x040fe20000410000 */
[----:B------:R-:W-:Y:S01]  /*5350*/  @!P0 LOP3.LUT R7, R7, 0xffff0000, RZ, 0xc0, !PT ;  /* 0xffff000007078812 */ /* 0x000fe200078ec0ff */
[-C--:B------:R-:W-:Y:S02]  /*5360*/  @!P0 FMUL.FTZ R0, R0, R2.reuse ;  /* 0x0000000200008220 */ /* 0x080fe40000410000 */
[----:B------:R-:W-:Y:S02]  /*5370*/  @!P0 FMUL.FTZ R30, R3, R31 ;  /* 0x0000001f031e8220 */ /* 0x000fe40000410000 */
[----:B------:R-:W-:Y:S01]  /*5380*/  @!P0 FFMA.FTZ R73, R9, R2, -R29 ;  /* 0x0000000209498223 */ /* 0x000fe2000001081d */
[----:B------:R-:W-:Y:S01]  /*5390*/  @!P0 LOP3.LUT R2, R13, 0xffff0000, RZ, 0xc0, !PT ;  /* 0xffff00000d028812 */ /* 0x000fe200078ec0ff */
[----:B------:R-:W-:Y:S01]  /*53a0*/  @!P0 FFMA.FTZ R0, R5, R9, R0 ;  /* 0x0000000905008223 */ /* 0x000fe20000010000 */
[----:B------:R-:W-:Y:S01]  /*53b0*/  @!P0 LOP3.LUT R5, R12, 0xffff0000, RZ, 0xc0, !PT ;  /* 0xffff00000c058812 */ /* 0x000fe200078ec0ff */
[-C--:B------:R-:W-:Y:S01]  /*53c0*/  @!P0 FFMA.FTZ R72, R32, R4.reuse, -R30 ;  /* 0x0000000420488223 */ /* 0x080fe2000001081e */
[----:B------:R-:W-:Y:S01]  /*53d0*/  @!P0 LOP3.LUT R30, R44, 0xffff0000, RZ, 0xc0, !PT ;  /* 0xffff00002c1e8812 */ /* 0x000fe200078ec0ff */
[C---:B------:R-:W-:Y:S01]  /*53e0*/  @!P0 FMUL.FTZ R9, R2.reuse, R33 ;  /* 0x0000002102098220 */ /* 0x040fe20000410000 */
[----:B------:R-:W-:Y:S01]  /*53f0*/  @!P0 LOP3.LUT R29, R35, 0xffff0000, RZ, 0xc0, !PT ;  /* 0xffff0000231d8812 */ /* 0x000fe200078ec0ff */
[----:B------:R-:W-:Y:S02]  /*5400*/  @!P0 FMUL.FTZ R3, R3, R4 ;  /* 0x0000000403038220 */ /* 0x000fe40000410000 */
[-C--:B------:R-:W-:Y:S02]  /*5410*/  @!P0 FMUL.FTZ R4, R2, R6.reuse ;  /* 0x0000000602048220 */ /* 0x080fe40000410000 */
[----:B------:R-:W-:Y:S02]  /*5420*/  @!P0 FMUL.FTZ R35, R5, R29 ;  /* 0x0000001d05238220 */ /* 0x000fe40000410000 */
[----:B------:R-:W-:Y:S01]  /*5430*/  @!P0 FFMA.FTZ R71, R34, R6, -R9 ;  /* 0x0000000622478223 */ /* 0x000fe20000010809 */
[----:B------:R-:W-:Y:S01]  /*5440*/  @!P0 LOP3.LUT R6, R14, 0xffff0000, RZ, 0xc0, !PT ;  /* 0xffff00000e068812 */ /* 0x000fe200078ec0ff */
[-C--:B------:R-:W-:Y:S02]  /*5450*/  @!P0 FFMA.FTZ R70, R30, R7.reuse, -R35 ;  /* 0x000000071e468223 */ /* 0x080fe40000010823 */
[C---:B------:R-:W-:Y:S01]  /*5460*/  @!P0 IMAD.U32 R35, R37.reuse, 0x10000, RZ ;  /* 0x0001000025238824 */ /* 0x040fe200078e00ff */
[----:B------:R-:W-:Y:S01]  /*5470*/  @!P0 LOP3.LUT R37, R37, 0xffff0000, RZ, 0xc0, !PT ;  /* 0xffff000025258812 */ /* 0x000fe200078ec0ff */
[----:B------:R-:W-:Y:S02]  /*5480*/  @!P0 FMUL.FTZ R2, R5, R7 ;  /* 0x0000000705028220 */ /* 0x000fe40000410000 */
[----:B------:R-:W-:Y:S02]  /*5490*/  @!P0 IMAD.U32 R5, R14, 0x10000, RZ ;  /* 0x000100000e058824 */ /* 0x000fe400078e00ff */
[C---:B------:R-:W-:Y:S01]  /*54a0*/  @!P0 IMAD.U32 R7, R8.reuse, 0x10000, RZ ;  /* 0x0001000008078824 */ /* 0x040fe200078e00ff */
[----:B------:R-:W-:Y:S01]  /*54b0*/  @!P0 LOP3.LUT R8, R8, 0xffff0000, RZ, 0xc0, !PT ;  /* 0xffff000008088812 */ /* 0x000fe200078ec0ff */
[C---:B------:R-:W-:Y:S02]  /*54c0*/  @!P0 FMUL.FTZ R39, R6.reuse, R37 ;  /* 0x0000002506278220 */ /* 0x040fe40000410000 */
[----:B------:R-:W-:Y:S02]  /*54d0*/  @!P0 FMUL.FTZ R9, R5, R35 ;  /* 0x0000002305098220 */ /* 0x000fe40000410000 */
[-C--:B------:R-:W-:Y:S02]  /*54e0*/  @!P0 FMUL.FTZ R6, R6, R8.reuse ;  /* 0x0000000806068220 */ /* 0x080fe40000410000 */
[----:B------:R-:W-:Y:S01]  /*54f0*/  @!P0 FFMA.FTZ R68, R38, R8, -R39 ;  /* 0x0000000826448223 */ /* 0x000fe20000010827 */
[----:B------:R-:W-:Y:S01]  /*5500*/  @!P0 LOP3.LUT R8, R15, 0xffff0000, RZ, 0xc0, !PT ;  /* 0xffff00000f088812 */ /* 0x000fe200078ec0ff */
[C---:B------:R-:W-:Y:S01]  /*5510*/  @!P0 IMAD.U32 R39, R41.reuse, 0x10000, RZ ;  /* 0x0001000029278824 */ /* 0x040fe200078e00ff */
[----:B------:R-:W-:Y:S01]  /*5520*/  @!P0 LOP3.LUT R41, R41, 0xffff0000, RZ, 0xc0, !PT ;  /* 0xffff000029298812 */ /* 0x000fe200078ec0ff */
[-C--:B------:R-:W-:Y:S02]  /*5530*/  @!P0 FMUL.FTZ R5, R5, R7.reuse ;  /* 0x0000000705058220 */ /* 0x080fe40000410000 */
[----:B------:R-:W-:Y:S02]  /*5540*/  @!P0 FFMA.FTZ R69, R36, R7, -R9 ;  /* 0x0000000724458223 */ /* 0x000fe40000010809 */
[----:B------:R-:W-:Y:S02]  /*5550*/  @!P0 IMAD.U32 R7, R15, 0x10000, RZ ;  /* 0x000100000f078824 */ /* 0x000fe400078e00ff */
[C---:B------:R-:W-:Y:S01]  /*5560*/  @!P0 IMAD.U32 R9, R10.reuse, 0x10000, RZ ;  /* 0x000100000a098824 */ /* 0x040fe200078e00ff */
[----:B------:R-:W-:Y:S01]  /*5570*/  @!P0 LOP3.LUT R10, R10, 0xffff0000, RZ, 0xc0, !PT ;  /* 0xffff00000a0a8812 */ /* 0x000fe200078ec0ff */
[----:B------:R-:W-:Y:S01]  /*5580*/  @!P0 FFMA.FTZ R2, R29, R30, R2 ;  /* 0x0000001e1d028223 */ /* 0x000fe20000010002 */
[----:B------:R-:W-:Y:S01]  /*5590*/  @!P0 F2FP.BF16.PACK_AB R29, R68, R69 ;  /* 0x00000045441d823e */ /* 0x000fe200000010ff */
[----:B------:R-:W-:Y:S02]  /*55a0*/  @!P0 FMUL.FTZ R43, R7, R39 ;  /* 0x00000027072b8220 */ /* 0x000fe40000410000 */
[----:B------:R-:W-:Y:S02]  /*55b0*/  @!P0 FMUL.FTZ R61, R8, R41 ;  /* 0x00000029083d8220 */ /* 0x000fe40000410000 */
[----:B------:R-:W-:Y:S02]  /*55c0*/  @!P0 FFMA.FTZ R3, R31, R32, R3 ;  /* 0x000000201f038223 */ /* 0x000fe40000010003 */
[----:B------:R-:W-:Y:S02]  /*55d0*/  @!P0 FFMA.FTZ R4, R33, R34, R4 ;  /* 0x0000002221048223 */ /* 0x000fe40000010004 */
[----:B------:R-:W-:Y:S02]  /*55e0*/  @!P0 FFMA.FTZ R43, R40, R9, -R43 ;  /* 0x00000009282b8223 */ /* 0x000fe4000001082b */
[----:B------:R-:W-:Y:S01]  /*55f0*/  @!P0 FFMA.FTZ R61, R42, R10, -R61 ;  /* 0x0000000a2a3d8223 */ /* 0x000fe2000001083d */
[----:B------:R-:W-:Y:S01]  /*5600*/  @!P0 F2FP.BF16.PACK_AB R3, R4, R3 ;  /* 0x000000030403823e */ /* 0x000fe200000010ff */
[----:B------:R-:W-:Y:S01]  /*5610*/  @!P0 FMUL.FTZ R7, R7, R9 ;  /* 0x0000000907078220 */ /* 0x000fe20000410000 */
[----:B------:R-:W-:Y:S01]  /*5620*/  @!P0 F2FP.BF16.PACK_AB R9, R70, R73 ;  /* 0x000000494609823e */ /* 0x000fe200000010ff */
[----:B------:R-:W-:Y:S01]  /*5630*/  @!P0 FFMA.FTZ R5, R35, R36, R5 ;  /* 0x0000002423058223 */ /* 0x000fe20000010005 */
[----:B------:R-:W-:Y:S01]  /*5640*/  @!P0 F2FP.BF16.PACK_AB R30, R61, R43 ;  /* 0x0000002b3d1e823e */ /* 0x000fe200000010ff */
[----:B------:R-:W-:Y:S01]  /*5650*/  @!P0 FMUL.FTZ R8, R8, R10 ;  /* 0x0000000a08088220 */ /* 0x000fe20000410000 */
[----:B------:R-:W-:Y:S01]  /*5660*/  @!P0 F2FP.BF16.PACK_AB R10, R71, R72 ;  /* 0x00000048470a823e */ /* 0x000fe200000010ff */
[----:B------:R-:W-:Y:S01]  /*5670*/  @!P0 FFMA.FTZ R6, R37, R38, R6 ;  /* 0x0000002625068223 */ /* 0x000fe20000010006 */
[----:B------:R-:W-:Y:S01]  /*5680*/  @!P0 MOV R44, R9 ;  /* 0x00000009002c8202 */ /* 0x000fe20000000f00 */
[----:B------:R-:W-:Y:S01]  /*5690*/  @!P0 FFMA.FTZ R7, R39, R40, R7 ;  /* 0x0000002827078223 */ /* 0x000fe20000010007 */
[----:B------:R-:W-:Y:S01]  /*56a0*/  @!P0 MOV R47, R30 ;  /* 0x0000001e002f8202 */ /* 0x000fe20000000f00 */
[----:B------:R-:W-:Y:S01]  /*56b0*/  @!P0 FFMA.FTZ R8, R41, R42, R8 ;  /* 0x0000002a29088223 */ /* 0x000fe20000010008 */
[----:B------:R-:W-:Y:S01]  /*56c0*/  @!P0 F2FP.BF16.PACK_AB R9, R2, R0 ;  /* 0x000000000209823e */ /* 0x000fe200000010ff */
[----:B------:R-:W-:Y:S01]  /*56d0*/  @!P0 IMAD.MOV.U32 R45, RZ, RZ, R10 ;  /* 0x000000ffff2d8224 */ /* 0x000fe200078e000a */
[----:B------:R-:W-:Y:S01]  /*56e0*/  @!P0 F2FP.BF16.PACK_AB R2, R6, R5 ;  /* 0x000000050602823e */ /* 0x000fe200000010ff */
[----:B------:R-:W-:Y:S01]  /*56f0*/  @!P0 IMAD.MOV.U32 R46, RZ, RZ, R29 ;  /* 0x000000ffff2e8224 */ /* 0x000fe200078e001d */
[----:B------:R-:W-:Y:S01]  /*5700*/  @!P0 F2FP.BF16.PACK_AB R0, R8, R7 ;  /* 0x000000070800823e */ /* 0x000fe200000010ff */
[----:B------:R-:W-:Y:S01]  /*5710*/  @!P0 IMAD.MOV.U32 R12, RZ, RZ, R9 ;  /* 0x000000ffff0c8224 */ /* 0x000fe200078e0009 */
[----:B------:R-:W-:Y:S01]  /*5720*/  @!P0 MOV R14, R2 ;  /* 0x00000002000e8202 */ /* 0x000fe20000000f00 */
[----:B------:R-:W-:Y:S01]  /*5730*/  @!P0 IMAD.MOV.U32 R13, RZ, RZ, R3 ;  /* 0x000000ffff0d8224 */ /* 0x000fe200078e0003 */
[----:B------:R1:W-:Y:S01]  /*5740*/  STG.E.128 [R64.64], R44 ;  /* 0x0000002c40007986 */ /* 0x0003e2000c101d06 */
[----:B------:R-:W-:Y:S07]  /*5750*/  @!P0 IMAD.MOV.U32 R15, RZ, RZ, R0 ;  /* 0x000000ffff0f8224 */ /* 0x000fee00078e0000 */
[----:B------:R1:W-:Y:S02]  /*5760*/  @!P2 STG.E.128 [R62.64], R12 ;  /* 0x0000000c3e00a986 */ /* 0x0003e4000c101d06 */
.L_x_176:
[----:B------:R-:W-:Y:S05]  /*5770*/  BSYNC B0 ;  /* 0x0000000000007941 */ /* 0x000fea0003800000 */
.L_x_175:
[----:B------:R-:W-:Y:S01]  /*5780*/  ISETP.GE.AND P0, PT, R24, c[0x0][0x1d4], PT ;  /* 0x0000750018007a0c */ /* 0x000fe20003f06270 */
[----:B------:R-:W-:Y:S01]  /*5790*/  @!UPT UIADD3 URZ, URZ, URZ, URZ ;  /* 0x0000003f3f3ff290 */ /* 0x000fe2000fffe03f */
[----:B------:R-:W-:Y:S11]  /*57a0*/  BSSY B0, `(.L_x_177) ;  /* 0x0000071000007945 */ /* 0x000ff60003800000 */
[----:B------:R-:W-:-:S05]  /*57b0*/  @P0 BRA `(.L_x_178) ;  /* 0x000006f000000947 */ /* 0x000fca0003800000 */
[----:B------:R-:W-:Y:S01]  /*57c0*/  ISETP.GE.AND P2, PT, R79, c[0x0][0x1d4], PT ;  /* 0x000075004f007a0c */ /* 0x000fe20003f46270 */
[----:B-1----:R-:W-:Y:S01]  /*57d0*/  LDS.128 R12, [R109+0x6100] ;  /* 0x006100006d0c7984 */ /* 0x002fe20000000c00 */
[-C--:B------:R-:W-:Y:S04]  /*57e0*/  IADD3 R0, P1, P0, R74, R67.reuse, R102 ;  /* 0x000000434a007210 */ /* 0x080fe8000783e066 */
[-C--:B------:R-:W-:Y:S03]  /*57f0*/  IADD3.X R3, R76, R66.reuse, R117, P1, P0 ;  /* 0x000000424c037210 */ /* 0x080fe60000fe0475 */
[----:B------:R-:W1:Y:S04]  /*5800*/  LDS.128 R40, [R119+0x6100] ;  /* 0x0061000077287984 */ /* 0x000e680000000c00 */
[----:B------:R-:W-:Y:S04]  /*5810*/  @!P2 IADD3 R2, P1, P0, R74, R67, R79 ;  /* 0x000000434a02a210 */ /* 0x000fe8000783e04f */
[----:B------:R-:W-:Y:S02]  /*5820*/  @!P2 IADD3.X R4, R76, R66, R112, P1, P0 ;  /* 0x000000424c04a210 */ /* 0x000fe40000fe0470 */
[C---:B------:R-:W-:Y:S04]  /*5830*/  LEA R46, P0, R0.reuse, c[0x0][0x1c8], 0x1 ;  /* 0x00007200002e7a11 */ /* 0x040fe800078008ff */
[----:B------:R-:W-:Y:S02]  /*5840*/  LEA.HI.X R47, R0, c[0x0][0x1cc], R3, 0x1, P0 ;  /* 0x00007300002f7a11 */ /* 0x000fe400000f0c03 */
[C---:B------:R-:W-:Y:S04]  /*5850*/  @!P2 LEA R44, P0, R2.reuse, c[0x0][0x1c8], 0x1 ;  /* 0x00007200022caa11 */ /* 0x040fe800078008ff */
[----:B------:R-:W-:Y:S02]  /*5860*/  @!P2 LEA.HI.X R45, R2, c[0x0][0x1cc], R4, 0x1, P0 ;  /* 0x00007300022daa11 */ /* 0x000fe400000f0c04 */
[----:B------:R-:W-:Y:S11]  /*5870*/  ISETP.GE.AND P0, PT, R24, c[0x0][0x27c], PT ;  /* 0x00009f0018007a0c */ /* 0x000ff60003f06270 */
[----:B------:R-:W-:Y:S02]  /*5880*/  @!UPT UIADD3 URZ, URZ, URZ, URZ ;  /* 0x0000003f3f3ff290 */ /* 0x000fe4000fffe03f */
[----:B------:R-:W-:Y:S02]  /*5890*/  @!P0 SHF.R.U32.HI R3, RZ, 0x10, R17 ;  /* 0x00000010ff038819 */ /* 0x000fe40000011611 */
[----:B------:R-:W-:Y:S02]  /*58a0*/  @!P0 SHF.R.U64 R2, R18, 0x10, R19 ;  /* 0x0000001012028819 */ /* 0x000fe40000001213 */
[----:B------:R-:W-:Y:S01]  /*58b0*/  @!P0 SHF.R.U64 R5, R48, 0x10, R49 ;  /* 0x0000001030058819 */ /* 0x000fe20000001231 */
[----:B-1----:R-:W-:Y:S01]  /*58c0*/  @!P0 IMAD.U32 R10, R40, 0x10000, RZ ;  /* 0x00010000280a8824 */ /* 0x002fe200078e00ff */
[C---:B------:R-:W-:Y:S01]  /*58d0*/  @!P0 LOP3.LUT R36, R43.reuse, 0xffff0000, RZ, 0xc0, !PT ;  /* 0xffff00002b248812 */ /* 0x040fe200078ec0ff */
[----:B------:R-:W-:Y:S01]  /*58e0*/  @!P0 IMAD.U32 R34, R43, 0x10000, RZ ;  /* 0x000100002b228824 */ /* 0x000fe200078e00ff */
[C---:B------:R-:W-:Y:S01]  /*58f0*/  @!P0 LOP3.LUT R32, R42.reuse, 0xffff0000, RZ, 0xc0, !PT ;  /* 0xffff00002a208812 */ /* 0x040fe200078ec0ff */
[----:B------:R-:W-:Y:S01]  /*5900*/  @!P0 IMAD.U32 R30, R42, 0x10000, RZ ;  /* 0x000100002a1e8824 */ /* 0x000fe200078e00ff */
[----:B------:R-:W-:Y:S01]  /*5910*/  @!P0 PRMT R9, R26, 0x5432, R2 ;  /* 0x000054321a098816 */ /* 0x000fe20000000002 */
[----:B------:R-:W-:Y:S01]  /*5920*/  @!P0 IMAD.U32 R2, R12, 0x10000, RZ ;  /* 0x000100000c028824 */ /* 0x000fe200078e00ff */
[----:B------:R-:W-:Y:S02]  /*5930*/  @!P0 SHF.R.U64 R0, R16, 0x10, R17 ;  /* 0x0000001010008819 */ /* 0x000fe40000001211 */
[----:B------:R-:W-:Y:S02]  /*5940*/  @!P0 PRMT R16, R56, 0x5410, R5 ;  /* 0x0000541038108816 */ /* 0x000fe40000000005 */
[C---:B------:R-:W-:Y:S02]  /*5950*/  @!P0 PRMT R5, R11.reuse, 0x5410, R3 ;  /* 0x000054100b058816 */ /* 0x040fe40000000003 */
[----:B------:R-:W-:Y:S02]  /*5960*/  @!P0 LOP3.LUT R3, R12, 0xffff0000, RZ, 0xc0, !PT ;  /* 0xffff00000c038812 */ /* 0x000fe400078ec0ff */
[----:B------:R-:W-:Y:S02]  /*5970*/  @!P0 SHF.R.U32.HI R8, RZ, 0x10, R51 ;  /* 0x00000010ff088819 */ /* 0x000fe40000011633 */
[----:B------:R-:W-:Y:S02]  /*5980*/  @!P0 SHF.R.U32.HI R6, RZ, 0x10, R49 ;  /* 0x00000010ff068819 */ /* 0x000fe40000011631 */
[----:B------:R-:W-:Y:S02]  /*5990*/  @!P0 SHF.R.U32.HI R4, RZ, 0x10, R19 ;  /* 0x00000010ff048819 */ /* 0x000fe40000011613 */
[----:B------:R-:W-:Y:S02]  /*59a0*/  @!P0 PRMT R0, R11, 0x5432, R0 ;  /* 0x000054320b008816 */ /* 0x000fe40000000000 */
[----:B------:R-:W-:Y:S02]  /*59b0*/  @!P0 LOP3.LUT R11, R16, 0xffff0000, RZ, 0xc0, !PT ;  /* 0xffff0000100b8812 */ /* 0x000fe400078ec0ff */
[----:B------:R-:W-:Y:S02]  /*59c0*/  @!P0 SHF.R.U64 R7, R50, 0x10, R51 ;  /* 0x0000001032078819 */ /* 0x000fe40000001233 */
[----:B------:R-:W-:Y:S01]  /*59d0*/  @!P0 PRMT R29, R57, 0x5410, R8 ;  /* 0x00005410391d8816 */ /* 0x000fe20000000008 */
[----:B------:R-:W-:Y:S01]  /*59e0*/  @!P0 IMAD.U32 R8, R16, 0x10000, RZ ;  /* 0x0001000010088824 */ /* 0x000fe200078e00ff */
[----:B------:R-:W-:Y:S01]  /*59f0*/  @!P0 LOP3.LUT R16, R40, 0xffff0000, RZ, 0xc0, !PT ;  /* 0xffff000028108812 */ /* 0x000fe200078ec0ff */
[----:B------:R-:W-:Y:S01]  /*5a00*/  @!P0 FMUL.FTZ R18, R3, R11 ;  /* 0x0000000b03128220 */ /* 0x000fe20000410000 */
[----:B------:R-:W-:Y:S01]  /*5a10*/  @!P0 PRMT R19, R56, 0x5432, R6 ;  /* 0x0000543238138816 */ /* 0x000fe20000000006 */
[----:B------:R-:W-:Y:S01]  /*5a20*/  @!P0 FMUL.FTZ R17, R2, R8 ;  /* 0x0000000802118220 */ /* 0x000fe20000410000 */
[----:B------:R-:W-:Y:S01]  /*5a30*/  @!P0 PRMT R6, R26, 0x5410, R4 ;  /* 0x000054101a068816 */ /* 0x000fe20000000004 */
[----:B------:R-:W-:Y:S01]  /*5a40*/  @!P0 IMAD.U32 R33, R29, 0x10000, RZ ;  /* 0x000100001d218824 */ /* 0x000fe200078e00ff */
[----:B------:R-:W-:Y:S02]  /*5a50*/  @!P0 LOP3.LUT R26, R41, 0xffff0000, RZ, 0xc0, !PT ;  /* 0xffff0000291a8812 */ /* 0x000fe400078ec0ff */
[C---:B------:R-:W-:Y:S02]  /*5a60*/  @!P0 LOP3.LUT R4, R0.reuse, 0xffff0000, RZ, 0xc0, !PT ;  /* 0xffff000000048812 */ /* 0x040fe400078ec0ff */
[----:B------:R-:W-:Y:S02]  /*5a70*/  @!P0 LOP3.LUT R35, R29, 0xffff0000, RZ, 0xc0, !PT ;  /* 0xffff00001d238812 */ /* 0x000fe400078ec0ff */
[----:B------:R-:W-:Y:S01]  /*5a80*/  @!P0 PRMT R31, R57, 0x5432, R7 ;  /* 0x00005432391f8816 */ /* 0x000fe20000000007 */
[----:B------:R-:W-:Y:S02]  /*5a90*/  @!P0 IMAD.U32 R7, R0, 0x10000, RZ ;  /* 0x0001000000078824 */ /* 0x000fe400078e00ff */
[-C--:B------:R-:W-:Y:S02]  /*5aa0*/  @!P0 FFMA.FTZ R51, R16, R4.reuse, -R18 ;  /* 0x0000000410338223 */ /* 0x080fe40000010812 */
[-C--:B------:R-:W-:Y:S02]  /*5ab0*/  @!P0 FMUL.FTZ R0, R2, R7.reuse ;  /* 0x0000000702008220 */ /* 0x080fe40000410000 */
[----:B------:R-:W-:Y:S01]  /*5ac0*/  @!P0 FFMA.FTZ R56, R10, R7, -R17 ;  /* 0x000000070a388223 */ /* 0x000fe20000010811 */
[----:B------:R-:W-:Y:S01]  /*5ad0*/  @!P0 SHF.L.U32 R17, R19, 0x10, RZ ;  /* 0x0000001013118819 */ /* 0x000fe200000006ff */
[----:B------:R-:W-:Y:S01]  /*5ae0*/  @!P0 FMUL.FTZ R2, R3, R4 ;  /* 0x0000000403028220 */ /* 0x000fe20000410000 */
[C---:B------:R-:W-:Y:S01]  /*5af0*/  @!P0 LOP3.LUT R4, R13.reuse, 0xffff0000, RZ, 0xc0, !PT ;  /* 0xffff00000d048812 */ /* 0x040fe200078ec0ff */
[----:B------:R-:W-:Y:S01]  /*5b00*/  @!P0 IMAD.U32 R3, R13, 0x10000, RZ ;  /* 0x000100000d038824 */ /* 0x000fe200078e00ff */
[----:B------:R-:W-:Y:S01]  /*5b10*/  @!P0 LOP3.LUT R19, R19, 0xffff0000, RZ, 0xc0, !PT ;  /* 0xffff000013138812 */ /* 0x000fe200078ec0ff */
[C---:B------:R-:W-:Y:S01]  /*5b20*/  @!P0 IMAD.U32 R7, R5.reuse, 0x10000, RZ ;  /* 0x0001000005078824 */ /* 0x040fe200078e00ff */
[----:B------:R-:W-:Y:S01]  /*5b30*/  @!P0 LOP3.LUT R5, R5, 0xffff0000, RZ, 0xc0, !PT ;  /* 0xffff000005058812 */ /* 0x000fe200078ec0ff */
[----:B------:R-:W-:Y:S02]  /*5b40*/  @!P0 FFMA.FTZ R0, R8, R10, R0 ;  /* 0x0000000a08008223 */ /* 0x000fe40000010000 */
[C---:B------:R-:W-:Y:S02]  /*5b50*/  @!P0 FMUL.FTZ R10, R4.reuse, R19 ;  /* 0x00000013040a8220 */ /* 0x040fe40000410000 */
[----:B------:R-:W-:Y:S02]  /*5b60*/  @!P0 IMAD.U32 R18, R41, 0x10000, RZ ;  /* 0x0001000029128824 */ /* 0x000fe400078e00ff */
[----:B------:R-:W-:Y:S02]  /*5b70*/  @!P0 FMUL.FTZ R8, R3, R17 ;  /* 0x0000001103088220 */ /* 0x000fe40000410000 */
[-C--:B------:R-:W-:Y:S02]  /*5b80*/  @!P0 FMUL.FTZ R4, R4, R5.reuse ;  /* 0x0000000504048220 */ /* 0x080fe40000410000 */
[----:B------:R-:W-:Y:S01]  /*5b90*/  @!P0 FFMA.FTZ R49, R26, R5, -R10 ;  /* 0x000000051a318223 */ /* 0x000fe2000001080a */
[----:B------:R-:W-:Y:S01]  /*5ba0*/  @!P0 LOP3.LUT R5, R15, 0xffff0000, RZ, 0xc0, !PT ;  /* 0xffff00000f058812 */ /* 0x000fe200078ec0ff */
[-C--:B------:R-:W-:Y:S02]  /*5bb0*/  @!P0 FMUL.FTZ R3, R3, R7.reuse ;  /* 0x0000000703038220 */ /* 0x080fe40000410000 */
[----:B------:R-:W-:Y:S01]  /*5bc0*/  @!P0 FFMA.FTZ R50, R18, R7, -R8 ;  /* 0x0000000712328223 */ /* 0x000fe20000010808 */
[C---:B------:R-:W-:Y:S01]  /*5bd0*/  @!P0 SHF.L.U32 R8, R6.reuse, 0x10, RZ ;  /* 0x0000001006088819 */ /* 0x040fe200000006ff */
[----:B------:R-:W-:Y:S01]  /*5be0*/  @!P0 IMAD.U32 R7, R15, 0x10000, RZ ;  /* 0x000100000f078824 */ /* 0x000fe200078e00ff */
[----:B------:R-:W-:Y:S01]  /*5bf0*/  @!P0 LOP3.LUT R6, R6, 0xffff0000, RZ, 0xc0, !PT ;  /* 0xffff000006068812 */ /* 0x000fe200078ec0ff */
[----:B------:R-:W-:Y:S02]  /*5c00*/  @!P0 FMUL.FTZ R29, R5, R35 ;  /* 0x00000023051d8220 */ /* 0x000fe40000410000 */
[C---:B------:R-:W-:Y:S02]  /*5c10*/  @!P0 FMUL.FTZ R10, R7.reuse, R33 ;  /* 0x00000021070a8220 */ /* 0x040fe40000410000 */
[-C--:B------:R-:W-:Y:S02]  /*5c20*/  @!P0 FMUL.FTZ R7, R7, R8.reuse ;  /* 0x0000000807078220 */ /* 0x080fe40000410000 */
[----:B------:R-:W-:Y:S02]  /*5c30*/  @!P0 FFMA.FTZ R48, R34, R8, -R10 ;  /* 0x0000000822308223 */ /* 0x000fe4000001080a */
[-C--:B------:R-:W-:Y:S02]  /*5c40*/  @!P0 FMUL.FTZ R8, R5, R6.reuse ;  /* 0x0000000605088220 */ /* 0x080fe40000410000 */
[----:B------:R-:W-:Y:S01]  /*5c50*/  @!P0 FFMA.FTZ R39, R36, R6, -R29 ;  /* 0x0000000624278223 */ /* 0x000fe2000001081d */
[C---:B------:R-:W-:Y:S01]  /*5c60*/  @!P0 LOP3.LUT R6, R14.reuse, 0xffff0000, RZ, 0xc0, !PT ;  /* 0xffff00000e068812 */ /* 0x040fe200078ec0ff */
[C---:B------:R-:W-:Y:S01]  /*5c70*/  @!P0 IMAD.U32 R29, R31.reuse, 0x10000, RZ ;  /* 0x000100001f1d8824 */ /* 0x040fe200078e00ff */
[----:B------:R-:W-:Y:S01]  /*5c80*/  @!P0 LOP3.LUT R31, R31, 0xffff0000, RZ, 0xc0, !PT ;  /* 0xffff00001f1f8812 */ /* 0x000fe200078ec0ff */
[----:B------:R-:W-:Y:S02]  /*5c90*/  @!P0 IMAD.U32 R5, R14, 0x10000, RZ ;  /* 0x000100000e058824 */ /* 0x000fe400078e00ff */
[C---:B------:R-:W-:Y:S01]  /*5ca0*/  @!P0 IMAD.U32 R10, R9.reuse, 0x10000, RZ ;  /* 0x00010000090a8824 */ /* 0x040fe200078e00ff */
[----:B------:R-:W-:Y:S01]  /*5cb0*/  @!P0 LOP3.LUT R9, R9, 0xffff0000, RZ, 0xc0, !PT ;  /* 0xffff000009098812 */ /* 0x000fe200078ec0ff */
[----:B------:R-:W-:Y:S02]  /*5cc0*/  @!P0 FMUL.FTZ R37, R5, R29 ;  /* 0x0000001d05258220 */ /* 0x000fe40000410000 */
[----:B------:R-:W-:Y:S02]  /*5cd0*/  @!P0 FMUL.FTZ R38, R6, R31 ;  /* 0x0000001f06268220 */ /* 0x000fe40000410000 */
[----:B------:R-:W-:Y:S01]  /*5ce0*/  @!P0 FFMA.FTZ R2, R11, R16, R2 ;  /* 0x000000100b028223 */ /* 0x000fe20000010002 */
[----:B------:R-:W-:Y:S01]  /*5cf0*/  @!P0 F2FP.BF16.PACK_AB R16, R39, R48 ;  /* 0x000000302710823e */ /* 0x000fe200000010ff */
[----:B------:R-:W-:Y:S02]  /*5d00*/  @!P0 FMUL.FTZ R5, R5, R10 ;  /* 0x0000000a05058220 */ /* 0x000fe40000410000 */
[----:B------:R-:W-:Y:S02]  /*5d10*/  @!P0 FFMA.FTZ R3, R17, R18, R3 ;  /* 0x0000001211038223 */ /* 0x000fe40000010003 */
[----:B------:R-:W-:Y:S01]  /*5d20*/  @!P0 FFMA.FTZ R37, R30, R10, -R37 ;  /* 0x0000000a1e258223 */ /* 0x000fe20000010825 */
[----:B------:R-:W-:Y:S01]  /*5d30*/  @!P0 F2FP.BF16.PACK_AB R10, R49, R50 ;  /* 0x00000032310a823e */ /* 0x000fe200000010ff */
[-C--:B------:R-:W-:Y:S02]  /*5d40*/  @!P0 FMUL.FTZ R6, R6, R9.reuse ;  /* 0x0000000906068220 */ /* 0x080fe40000410000 */
[----:B------:R-:W-:Y:S01]  /*5d50*/  @!P0 FFMA.FTZ R38, R32, R9, -R38 ;  /* 0x0000000920268223 */ /* 0x000fe20000010826 */
[----:B------:R-:W-:Y:S01]  /*5d60*/  @!P0 F2FP.BF16.PACK_AB R9, R51, R56 ;  /* 0x000000383309823e */ /* 0x000fe200000010ff */
[----:B------:R-:W-:Y:S02]  /*5d70*/  @!P0 FFMA.FTZ R4, R19, R26, R4 ;  /* 0x0000001a13048223 */ /* 0x000fe40000010004 */
[----:B------:R-:W-:Y:S01]  /*5d80*/  @!P0 FFMA.FTZ R5, R29, R30, R5 ;  /* 0x0000001e1d058223 */ /* 0x000fe20000010005 */
[----:B------:R-:W-:Y:S01]  /*5d90*/  @!P0 MOV R40, R9 ;  /* 0x0000000900288202 */ /* 0x000fe20000000f00 */
[----:B------:R-:W-:Y:S01]  /*5da0*/  @!P0 FFMA.FTZ R6, R31, R32, R6 ;  /* 0x000000201f068223 */ /* 0x000fe20000010006 */
[----:B------:R-:W-:Y:S01]  /*5db0*/  @!P0 F2FP.BF16.PACK_AB R11, R38, R37 ;  /* 0x00000025260b823e */ /* 0x000fe200000010ff */
[----:B------:R-:W-:Y:S01]  /*5dc0*/  @!P0 FFMA.FTZ R7, R33, R34, R7 ;  /* 0x0000002221078223 */ /* 0x000fe20000010007 */
[----:B------:R-:W-:Y:S01]  /*5dd0*/  @!P0 F2FP.BF16.PACK_AB R9, R2, R0 ;  /* 0x000000000209823e */ /* 0x000fe200000010ff */
        /* <DEDUP_REMOVED lines=8> */
[----:B------:R-:W-:Y:S02]  /*5e60*/  @!P0 IMAD.MOV.U32 R12, RZ, RZ, R9 ;  /* 0x000000ffff0c8224 */ /* 0x000fe400078e0009 */
[----:B------:R-:W-:Y:S01]  /*5e70*/  @!P0 IMAD.MOV.U32 R14, RZ, RZ, R2 ;  /* 0x000000ffff0e8224 */ /* 0x000fe200078e0002 */
[----:B------:R1:W-:Y:S01]  /*5e80*/  STG.E.128 [R46.64], R40 ;  /* 0x000000282e007986 */ /* 0x0003e2000c101d06 */
[----:B------:R-:W-:Y:S07]  /*5e90*/  @!P0 IMAD.MOV.U32 R15, RZ, RZ, R0 ;  /* 0x000000ffff0f8224 */ /* 0x000fee00078e0000 */
[----:B------:R1:W-:Y:S02]  /*5ea0*/  @!P2 STG.E.128 [R44.64], R12 ;  /* 0x0000000c2c00a986 */ /* 0x0003e4000c101d06 */
.L_x_178:
[----:B------:R-:W-:Y:S05]  /*5eb0*/  BSYNC B0 ;  /* 0x0000000000007941 */ /* 0x000fea0003800000 */
.L_x_177:
[----:B------:R-:W-:Y:S11]  /*5ec0*/  ISETP.GE.AND P0, PT, R25, c[0x0][0x1d4], PT ;  /* 0x0000750019007a0c */ /* 0x000ff60003f06270 */
[----:B------:R-:W-:Y:S02]  /*5ed0*/  @!UPT UIADD3 URZ, URZ, URZ, URZ ;  /* 0x0000003f3f3ff290 */ /* 0x000fe4000fffe03f */
[----:B------:R-:W-:-:S05]  /*5ee0*/  @P0 BRA `(.L_x_162) ;  /* 0x000008a000000947 */ /* 0x000fca0003800000 */
[----:B------:R-:W-:Y:S01]  /*5ef0*/  IADD3 R9, P1, P0, R74, R67, R85 ;  /* 0x000000434a097210 */ /* 0x000fe2000783e055 */
[----:B-1----:R-:W-:Y:S03]  /*5f00*/  LDS.128 R12, [R108+0x6100] ;  /* 0x006100006c0c7984 */ /* 0x002fe60000000c00 */
[----:B------:R-:W-:Y:S02]  /*5f10*/  IADD3.X R10, R76, R66, R116, P1, P0 ;  /* 0x000000424c0a7210 */ /* 0x000fe40000fe0474 */
[----:B------:R-:W-:Y:S02]  /*5f20*/  ISETP.GE.AND P0, PT, R25, c[0x0][0x27c], PT ;  /* 0x00009f0019007a0c */ /* 0x000fe40003f06270 */
[C---:B------:R-:W-:Y:S01]  /*5f30*/  LEA R44, P1, R9.reuse, c[0x0][0x1c8], 0x1 ;  /* 0x00007200092c7a11 */ /* 0x040fe200078208ff */
[----:B------:R-:W1:Y:S03]  /*5f40*/  LDS.128 R36, [R114+0x6100] ;  /* 0x0061000072247984 */ /* 0x000e660000000c00 */
[----:B------:R-:W-:Y:S02]  /*5f50*/  LEA.HI.X R45, R9, c[0x0][0x1cc], R10, 0x1, P1 ;  /* 0x00007300092d7a11 */ /* 0x000fe400008f0c0a */
[----:B------:R-:W-:Y:S05]  /*5f60*/  ISETP.GE.AND P1, PT, R83, c[0x0][0x1d4], PT ;  /* 0x0000750053007a0c */ /* 0x000fea0003f26270 */
[--C-:B------:R-:W-:Y:S02]  /*5f70*/  @!P0 SHF.R.U32.HI R2, RZ, 0x10, R21.reuse ;  /* 0x00000010ff028819 */ /* 0x100fe40000011615 */
[----:B------:R-:W-:Y:S02]  /*5f80*/  @!P0 SHF.R.U64 R0, R20, 0x10, R21 ;  /* 0x0000001014008819 */ /* 0x000fe40000001215 */
[C---:B------:R-:W-:Y:S02]  /*5f90*/  @!P0 PRMT R11, R27.reuse, 0x5410, R2 ;  /* 0x000054101b0b8816 */ /* 0x040fe40000000002 */
[--C-:B------:R-:W-:Y:S02]  /*5fa0*/  @!P0 SHF.R.U64 R4, R22, 0x10, R23.reuse ;  /* 0x0000001016048819 */ /* 0x100fe40000001217 */
[----:B------:R-:W-:Y:S02]  /*5fb0*/  @!P0 SHF.R.U32.HI R5, RZ, 0x10, R23 ;  /* 0x00000010ff058819 */ /* 0x000fe40000011617 */
[----:B------:R-:W-:Y:S01]  /*5fc0*/  @!P0 PRMT R2, R27, 0x5432, R0 ;  /* 0x000054321b028816 */ /* 0x000fe20000000000 */
[C---:B------:R-:W-:Y:S01]  /*5fd0*/  @!P0 IMAD.U32 R0, R11.reuse, 0x10000, RZ ;  /* 0x000100000b008824 */ /* 0x040fe200078e00ff */
[----:B------:R-:W-:Y:S02]  /*5fe0*/  @!P0 LOP3.LUT R11, R11, 0xffff0000, RZ, 0xc0, !PT ;  /* 0xffff00000b0b8812 */ /* 0x000fe400078ec0ff */
[----:B------:R-:W-:Y:S02]  /*5ff0*/  @!P0 SHF.R.U32.HI R7, RZ, 0x10, R55 ;  /* 0x00000010ff078819 */ /* 0x000fe40000011637 */
[----:B------:R-:W-:Y:S02]  /*6000*/  @!P0 PRMT R10, R28, 0x5410, R5 ;  /* 0x000054101c0a8816 */ /* 0x000fe40000000005 */
[----:B------:R-:W-:Y:S02]  /*6010*/  @!P0 LOP3.LUT R5, R2, 0xffff0000, RZ, 0xc0, !PT ;  /* 0xffff000002058812 */ /* 0x000fe400078ec0ff */
[----:B------:R-:W-:Y:S02]  /*6020*/  @!P0 PRMT R16, R59, 0x5410, R7 ;  /* 0x000054103b108816 */ /* 0x000fe40000000007 */
[----:B------:R-:W-:Y:S02]  /*6030*/  @!P0 SHF.R.U32.HI R3, RZ, 0x10, R53 ;  /* 0x00000010ff038819 */ /* 0x000fe40000011635 */
[C---:B------:R-:W-:Y:S02]  /*6040*/  @!P0 SHF.L.U32 R32, R16.reuse, 0x10, RZ ;  /* 0x0000001010208819 */ /* 0x040fe400000006ff */
[----:B------:R-:W-:Y:S02]  /*6050*/  @!P0 LOP3.LUT R34, R16, 0xffff0000, RZ, 0xc0, !PT ;  /* 0xffff000010228812 */ /* 0x000fe400078ec0ff */
[----:B------:R-:W-:Y:S01]  /*6060*/  @!P0 LOP3.LUT R16, R10, 0xffff0000, RZ, 0xc0, !PT ;  /* 0xffff00000a108812 */ /* 0x000fe200078ec0ff */
[C---:B-1----:R-:W-:Y:S01]  /*6070*/  @!P0 IMAD.U32 R23, R37.reuse, 0x10000, RZ ;  /* 0x0001000025178824 */ /* 0x042fe200078e00ff */
[----:B------:R-:W-:Y:S01]  /*6080*/  @!P0 SHF.L.U32 R19, R36, 0x10, RZ ;  /* 0x0000001024138819 */ /* 0x000fe200000006ff */
[----:B------:R-:W-:Y:S01]  /*6090*/  @!P0 IMAD.U32 R29, R38, 0x10000, RZ ;  /* 0x00010000261d8824 */ /* 0x000fe200078e00ff */
[----:B------:R-:W-:Y:S02]  /*60a0*/  @!P0 LOP3.LUT R21, R36, 0xffff0000, RZ, 0xc0, !PT ;  /* 0xffff000024158812 */ /* 0x000fe400078ec0ff */
[----:B------:R-:W-:Y:S02]  /*60b0*/  @!P0 LOP3.LUT R27, R37, 0xffff0000, RZ, 0xc0, !PT ;  /* 0xffff0000251b8812 */ /* 0x000fe400078ec0ff */
[----:B------:R-:W-:Y:S02]  /*60c0*/  @!P0 LOP3.LUT R31, R38, 0xffff0000, RZ, 0xc0, !PT ;  /* 0xffff0000261f8812 */ /* 0x000fe400078ec0ff */
[C---:B------:R-:W-:Y:S02]  /*60d0*/  @!P0 SHF.L.U32 R33, R39.reuse, 0x10, RZ ;  /* 0x0000001027218819 */ /* 0x040fe400000006ff */
[----:B------:R-:W-:Y:S02]  /*60e0*/  @!P0 LOP3.LUT R35, R39, 0xffff0000, RZ, 0xc0, !PT ;  /* 0xffff000027238812 */ /* 0x000fe400078ec0ff */
[----:B------:R-:W-:Y:S02]  /*60f0*/  @!P0 LOP3.LUT R9, R15, 0xffff0000, RZ, 0xc0, !PT ;  /* 0xffff00000f098812 */ /* 0x000fe400078ec0ff */
[----:B------:R-:W-:Y:S01]  /*6100*/  @!P0 PRMT R26, R58, 0x5410, R3 ;  /* 0x000054103a1a8816 */ /* 0x000fe20000000003 */
[----:B------:R-:W-:Y:S01]  /*6110*/  @!P0 IMAD.U32 R3, R13, 0x10000, RZ ;  /* 0x000100000d038824 */ /* 0x000fe200078e00ff */
[----:B------:R-:W-:Y:S01]  /*6120*/  @!P0 SHF.R.U64 R6, R52, 0x10, R53 ;  /* 0x0000001034068819 */ /* 0x000fe20000001235 */
[----:B------:R-:W-:Y:S01]  /*6130*/  @!P0 FMUL.FTZ R40, R9, R34 ;  /* 0x0000002209288220 */ /* 0x000fe20000410000 */
[----:B------:R-:W-:Y:S01]  /*6140*/  @!P0 SHF.R.U64 R8, R54, 0x10, R55 ;  /* 0x0000001036088819 */ /* 0x000fe20000001237 */
[----:B------:R-:W-:Y:S01]  /*6150*/  @!P0 IMAD.U32 R22, R26, 0x10000, RZ ;  /* 0x000100001a168824 */ /* 0x000fe200078e00ff */
[----:B------:R-:W-:Y:S01]  /*6160*/  @!P0 PRMT R6, R58, 0x5432, R6 ;  /* 0x000054323a068816 */ /* 0x000fe20000000006 */
[----:B------:R-:W-:Y:S01]  /*6170*/  @!P0 FFMA.FTZ R40, R35, R16, -R40 ;  /* 0x0000001023288223 */ /* 0x000fe20000010828 */
[----:B------:R-:W-:Y:S01]  /*6180*/  @!P0 PRMT R17, R59, 0x5432, R8 ;  /* 0x000054323b118816 */ /* 0x000fe20000000008 */
[C---:B------:R-:W-:Y:S01]  /*6190*/  @!P0 FMUL.FTZ R7, R3.reuse, R22 ;  /* 0x0000001603078220 */ /* 0x040fe20000410000 */
[----:B------:R-:W-:Y:S01]  /*61a0*/  @!P0 PRMT R8, R28, 0x5432, R4 ;  /* 0x000054321c088816 */ /* 0x000fe20000000004 */
[-C--:B------:R-:W-:Y:S01]  /*61b0*/  @!P0 FMUL.FTZ R3, R3, R0.reuse ;  /* 0x0000000003038220 */ /* 0x080fe20000410000 */
[----:B------:R-:W-:Y:S01]  /*61c0*/  @!P0 LOP3.LUT R30, R17, 0xffff0000, RZ, 0xc0, !PT ;  /* 0xffff0000111e8812 */ /* 0x000fe200078ec0ff */
[----:B------:R-:W-:Y:S01]  /*61d0*/  @!P0 FFMA.FTZ R51, R23, R0, -R7 ;  /* 0x0000000017338223 */ /* 0x000fe20000010807 */
[C---:B------:R-:W-:Y:S01]  /*61e0*/  @!P0 LOP3.LUT R4, R12.reuse, 0xffff0000, RZ, 0xc0, !PT ;  /* 0xffff00000c048812 */ /* 0x040fe200078ec0ff */
[----:B------:R-:W-:Y:S01]  /*61f0*/  @!P0 IMAD.U32 R0, R12, 0x10000, RZ ;  /* 0x000100000c008824 */ /* 0x000fe200078e00ff */
[C---:B------:R-:W-:Y:S01]  /*6200*/  @!P0 LOP3.LUT R20, R6.reuse, 0xffff0000, RZ, 0xc0, !PT ;  /* 0xffff000006148812 */ /* 0x040fe200078ec0ff */
[----:B------:R-:W-:Y:S01]  /*6210*/  @!P0 IMAD.U32 R18, R6, 0x10000, RZ ;  /* 0x0001000006128824 */ /* 0x000fe200078e00ff */
[----:B------:R-:W-:Y:S01]  /*6220*/  @!P0 LOP3.LUT R26, R26, 0xffff0000, RZ, 0xc0, !PT ;  /* 0xffff00001a1a8812 */ /* 0x000fe200078ec0ff */
[----:B------:R-:W-:Y:S02]  /*6230*/  @!P0 IMAD.U32 R6, R2, 0x10000, RZ ;  /* 0x0001000002068824 */ /* 0x000fe400078e00ff */
[----:B------:R-:W-:Y:S02]  /*6240*/  @!P0 FMUL.FTZ R2, R0, R18 ;  /* 0x0000001200028220 */ /* 0x000fe40000410000 */
[----:B------:R-:W-:Y:S02]  /*6250*/  @!P0 FMUL.FTZ R7, R4, R20 ;  /* 0x0000001404078220 */ /* 0x000fe40000410000 */
[-C--:B------:R-:W-:Y:S02]  /*6260*/  @!P0 FMUL.FTZ R0, R0, R6.reuse ;  /* 0x0000000600008220 */ /* 0x080fe40000410000 */
[----:B------:R-:W-:Y:S01]  /*6270*/  @!P0 FFMA.FTZ R50, R19, R6, -R2 ;  /* 0x0000000613328223 */ /* 0x000fe20000010802 */
[----:B------:R-:W-:Y:S01]  /*6280*/  @!P0 LOP3.LUT R6, R14, 0xffff0000, RZ, 0xc0, !PT ;  /* 0xffff00000e068812 */ /* 0x000fe200078ec0ff */
[-C--:B------:R-:W-:Y:S01]  /*6290*/  @!P0 FMUL.FTZ R2, R4, R5.reuse ;  /* 0x0000000504028220 */ /* 0x080fe20000410000 */
[----:B------:R-:W-:Y:S01]  /*62a0*/  @!P0 LOP3.LUT R4, R13, 0xffff0000, RZ, 0xc0, !PT ;  /* 0xffff00000d048812 */ /* 0x000fe200078ec0ff */
[----:B------:R-:W-:Y:S02]  /*62b0*/  @!P0 FFMA.FTZ R49, R21, R5, -R7 ;  /* 0x0000000515318223 */ /* 0x000fe40000010807 */
[----:B------:R-:W-:Y:S02]  /*62c0*/  @!P0 IMAD.U32 R5, R14, 0x10000, RZ ;  /* 0x000100000e058824 */ /* 0x000fe400078e00ff */
[----:B------:R-:W-:Y:S02]  /*62d0*/  @!P0 IMAD.U32 R28, R17, 0x10000, RZ ;  /* 0x00010000111c8824 */ /* 0x000fe400078e00ff */
[----:B------:R-:W-:Y:S02]  /*62e0*/  @!P0 IMAD.U32 R7, R15, 0x10000, RZ ;  /* 0x000100000f078824 */ /* 0x000fe400078e00ff */
[----:B------:R-:W-:Y:S02]  /*62f0*/  @!P0 IMAD.U32 R17, R10, 0x10000, RZ ;  /* 0x000100000a118824 */ /* 0x000fe400078e00ff */
[C---:B------:R-:W-:Y:S01]  /*6300*/  @!P0 IMAD.U32 R10, R8.reuse, 0x10000, RZ ;  /* 0x00010000080a8824 */ /* 0x040fe200078e00ff */
[----:B------:R-:W-:Y:S01]  /*6310*/  @!P0 LOP3.LUT R8, R8, 0xffff0000, RZ, 0xc0, !PT ;  /* 0xffff000008088812 */ /* 0x000fe200078ec0ff */
[----:B------:R-:W-:Y:S02]  /*6320*/  @!P0 FMUL.FTZ R46, R4, R26 ;  /* 0x0000001a042e8220 */ /* 0x000fe40000410000 */
[----:B------:R-:W-:Y:S02]  /*6330*/  @!P0 FMUL.FTZ R43, R5, R28 ;  /* 0x0000001c052b8220 */ /* 0x000fe40000410000 */
[----:B------:R-:W-:Y:S02]  /*6340*/  @!P0 FMUL.FTZ R42, R6, R30 ;  /* 0x0000001e062a8220 */ /* 0x000fe40000410000 */
[----:B------:R-:W-:Y:S02]  /*6350*/  @!P0 FMUL.FTZ R41, R7, R32 ;  /* 0x0000002007298220 */ /* 0x000fe40000410000 */
[----:B------:R-:W-:Y:S02]  /*6360*/  @!P0 FFMA.FTZ R47, R27, R11, -R46 ;  /* 0x0000000b1b2f8223 */ /* 0x000fe4000001082e */
[----:B------:R-:W-:Y:S02]  /*6370*/  @!P0 FFMA.FTZ R43, R29, R10, -R43 ;  /* 0x0000000a1d2b8223 */ /* 0x000fe4000001082b */
[----:B------:R-:W-:Y:S01]  /*6380*/  @!P0 FFMA.FTZ R46, R31, R8, -R42 ;  /* 0x000000081f2e8223 */ /* 0x000fe2000001082a */
[----:B------:R-:W-:Y:S01]  /*6390*/  @!P0 F2FP.BF16.PACK_AB R42, R47, R51 ;  /* 0x000000332f2a823e */ /* 0x000fe200000010ff */
[----:B------:R-:W-:Y:S01]  /*63a0*/  @!P0 FFMA.FTZ R48, R33, R17, -R41 ;  /* 0x0000001121308223 */ /* 0x000fe20000010829 */
[----:B------:R-:W-:Y:S01]  /*63b0*/  @!P0 F2FP.BF16.PACK_AB R41, R49, R50 ;  /* 0x000000323129823e */ /* 0x000fe200000010ff */
[----:B------:R-:W-:Y:S01]  /*63c0*/  @!P0 FMUL.FTZ R4, R4, R11 ;  /* 0x0000000b04048220 */ /* 0x000fe20000410000 */
[----:B------:R-:W-:Y:S01]  /*63d0*/  @!P0 F2FP.BF16.PACK_AB R11, R46, R43 ;  /* 0x0000002b2e0b823e */ /* 0x000fe200000010ff */
[----:B------:R-:W-:Y:S01]  /*63e0*/  @!P0 IMAD.MOV.U32 R37, RZ, RZ, R42 ;  /* 0x000000ffff258224 */ /* 0x000fe200078e002a */
[----:B------:R-:W-:Y:S01]  /*63f0*/  @!P0 F2FP.BF16.PACK_AB R40, R40, R48 ;  /* 0x000000302828823e */ /* 0x000fe200000010ff */
[----:B------:R-:W-:Y:S01]  /*6400*/  @!P0 FFMA.FTZ R0, R18, R19, R0 ;  /* 0x0000001312008223 */ /* 0x000fe20000010000 */
[----:B------:R-:W-:Y:S01]  /*6410*/  @!P0 MOV R36, R41 ;  /* 0x0000002900248202 */ /* 0x000fe20000000f00 */
[----:B------:R-:W-:Y:S01]  /*6420*/  @!P0 IMAD.MOV.U32 R38, RZ, RZ, R11 ;  /* 0x000000ffff268224 */ /* 0x000fe200078e000b */
[----:B------:R-:W-:Y:S01]  /*6430*/  @!P0 MOV R39, R40 ;  /* 0x0000002800278202 */ /* 0x000fe20000000f00 */
[----:B------:R-:W-:Y:S02]  /*6440*/  @!P0 FFMA.FTZ R2, R20, R21, R2 ;  /* 0x0000001514028223 */ /* 0x000fe40000010002 */
[----:B------:R-:W-:Y:S02]  /*6450*/  @!P0 FMUL.FTZ R5, R5, R10 ;  /* 0x0000000a05058220 */ /* 0x000fe40000410000 */
[----:B------:R-:W-:Y:S01]  /*6460*/  @!P0 FFMA.FTZ R3, R22, R23, R3 ;  /* 0x0000001716038223 */ /* 0x000fe20000010003 */
[----:B------:R1:W-:Y:S01]  /*6470*/  STG.E.128 [R44.64], R36 ;  /* 0x000000242c007986 */ /* 0x0003e2000c101d06 */
[----:B------:R-:W-:Y:S02]  /*6480*/  @!P0 FMUL.FTZ R6, R6, R8 ;  /* 0x0000000806068220 */ /* 0x000fe40000410000 */
[----:B------:R-:W-:Y:S02]  /*6490*/  @!P0 FFMA.FTZ R4, R26, R27, R4 ;  /* 0x0000001b1a048223 */ /* 0x000fe40000010004 */
[----:B------:R-:W-:Y:S02]  /*64a0*/  @!P0 FMUL.FTZ R7, R7, R17 ;  /* 0x0000001107078220 */ /* 0x000fe40000410000 */
[----:B------:R-:W-:Y:S01]  /*64b0*/  @!P0 FFMA.FTZ R5, R28, R29, R5 ;  /* 0x0000001d1c058223 */ /* 0x000fe20000010005 */
[----:B------:R-:W-:Y:S01]  /*64c0*/  @!P0 F2FP.BF16.PACK_AB R3, R4, R3 ;  /* 0x000000030403823e */ /* 0x000fe200000010ff */
[----:B------:R-:W-:Y:S01]  /*64d0*/  @!P0 FMUL.FTZ R8, R9, R16 ;  /* 0x0000001009088220 */ /* 0x000fe20000410000 */
[----:B------:R-:W-:Y:S01]  /*64e0*/  @!P0 F2FP.BF16.PACK_AB R9, R2, R0 ;  /* 0x000000000209823e */ /* 0x000fe200000010ff */
[----:B------:R-:W-:Y:S02]  /*64f0*/  @!P0 FFMA.FTZ R6, R30, R31, R6 ;  /* 0x0000001f1e068223 */ /* 0x000fe40000010006 */
[----:B------:R-:W-:Y:S02]  /*6500*/  @!P0 FFMA.FTZ R7, R32, R33, R7 ;  /* 0x0000002120078223 */ /* 0x000fe40000010007 */
[----:B------:R-:W-:Y:S01]  /*6510*/  @!P0 FFMA.FTZ R8, R34, R35, R8 ;  /* 0x0000002322088223 */ /* 0x000fe20000010008 */
[----:B------:R-:W-:Y:S01]  /*6520*/  @!P0 F2FP.BF16.PACK_AB R2, R6, R5 ;  /* 0x000000050602823e */ /* 0x000fe200000010ff */
[----:B------:R-:W-:Y:S02]  /*6530*/  @!P0 IMAD.MOV.U32 R12, RZ, RZ, R9 ;  /* 0x000000ffff0c8224 */ /* 0x000fe400078e0009 */
[----:B------:R-:W-:Y:S01]  /*6540*/  @!P0 IMAD.MOV.U32 R13, RZ, RZ, R3 ;  /* 0x000000ffff0d8224 */ /* 0x000fe200078e0003 */
[----:B------:R-:W-:Y:S02]  /*6550*/  @!P0 F2FP.BF16.PACK_AB R0, R8, R7 ;  /* 0x000000070800823e */ /* 0x000fe400000010ff */
[----:B------:R-:W-:Y:S03]  /*6560*/  @!P0 MOV R14, R2 ;  /* 0x00000002000e8202 */ /* 0x000fe60000000f00 */
[----:B------:R-:W-:Y:S01]  /*6570*/  @!P0 IMAD.MOV.U32 R15, RZ, RZ, R0 ;  /* 0x000000ffff0f8224 */ /* 0x000fe200078e0000 */
[----:B------:R-:W-:-:S05]  /*6580*/  @P1 BRA `(.L_x_162) ;  /* 0x0000020000001947 */ /* 0x000fca0003800000 */
[----:B------:R-:W-:Y:S04]  /*6590*/  IADD3 R0, P1, P0, R74, R67, R83 ;  /* 0x000000434a007210 */ /* 0x000fe8000783e053 */
[----:B------:R-:W-:Y:S02]  /*65a0*/  IADD3.X R3, R76, R66, R111, P1, P0 ;  /* 0x000000424c037210 */ /* 0x000fe40000fe046f */
[C---:B------:R-:W-:Y:S04]  /*65b0*/  LEA R2, P0, R0.reuse, c[0x0][0x1c8], 0x1 ;  /* 0x0000720000027a11 */ /* 0x040fe800078008ff */
[----:B------:R-:W-:Y:S05]  /*65c0*/  LEA.HI.X R3, R0, c[0x0][0x1cc], R3, 0x1, P0 ;  /* 0x0000730000037a11 */ /* 0x000fea00000f0c03 */
[----:B------:R2:W-:Y:S01]  /*65d0*/  STG.E.128 [R2.64], R12 ;  /* 0x0000000c02007986 */ /* 0x0005e2000c101d06 */
[----:B------:R-:W-:-:S05]  /*65e0*/  BRA `(.L_x_162) ;  /* 0x000001a000007947 */ /* 0x000fca0003800000 */
.L_x_158:
[----:B------:R-:W-:Y:S05]  /*65f0*/  IMAD R0, R60, -0x40, R78 ;  /* 0xffffffc03c007824 */ /* 0x000fea00078e024e */
[----:B------:R-:W-:Y:S04]  /*6600*/  IMNMX R0, R0, 0x40, PT ;  /* 0x0000004000007817 */ /* 0x000fe80003800200 */
[----:B------:R-:W-:Y:S11]  /*6610*/  ISETP.GE.AND P0, PT, R229, R0, PT ;  /* 0x00000000e500720c */ /* 0x000ff60003f06270 */
[----:B------:R-:W-:Y:S02]  /*6620*/  @!UPT UIADD3 URZ, URZ, URZ, URZ ;  /* 0x0000003f3f3ff290 */ /* 0x000fe4000fffe03f */
[----:B------:R-:W-:-:S05]  /*6630*/  @P0 BRA `(.L_x_162) ;  /* 0x0000015000000947 */ /* 0x000fca0003800000 */
[----:B------:R-:W-:Y:S02]  /*6640*/  ISETP.GE.AND P0, PT, R100, c[0x0][0x1d4], PT ;  /* 0x0000750064007a0c */ /* 0x000fe40003f06270 */
[----:B------:R-:W-:Y:S02]  /*6650*/  ISETP.GE.AND P1, PT, R24, c[0x0][0x1d4], PT ;  /* 0x0000750018007a0c */ /* 0x000fe40003f26270 */
[C---:B------:R-:W-:Y:S02]  /*6660*/  IADD3 R0, R100.reuse, 0x60, RZ ;  /* 0x0000006064007810 */ /* 0x040fe40007ffe0ff */
[----:B------:R-:W-:Y:S02]  /*6670*/  IADD3 R2, R100, 0x80, RZ ;  /* 0x0000008064027810 */ /* 0x000fe40007ffe0ff */
[----:B------:R-:W-:Y:S02]  /*6680*/  ISETP.GE.AND P2, PT, R0, c[0x0][0x1d4], PT ;  /* 0x0000750000007a0c */ /* 0x000fe40003f46270 */
[----:B------:R-:W-:Y:S03]  /*6690*/  IADD3 R0, R100, 0xa0, RZ ;  /* 0x000000a064007810 */ /* 0x000fe60007ffe0ff */
[----:B------:R-:W1:Y:S04]  /*66a0*/  @!P0 LDS.128 R8, [R213+0x6000] ;  /* 0x00600000d5088984 */ /* 0x000e680000000c00 */
[----:B------:R-:W2:Y:S04]  /*66b0*/  @!P1 LDS.128 R4, [R214+0x6000] ;  /* 0x00600000d6049984 */ /* 0x000ea80000000c00 */
[----:B-1----:R-:W-:Y:S01]  /*66c0*/  @!P0 STG.E.128 [R50.64], R8 ;  /* 0x0000000832008986 */ /* 0x002fe2000c101d06 */
[----:B------:R-:W-:Y:S03]  /*66d0*/  ISETP.GE.AND P0, PT, R25, c[0x0][0x1d4], PT ;  /* 0x0000750019007a0c */ /* 0x000fe60003f06270 */
[----:B--2---:R-:W-:Y:S01]  /*66e0*/  @!P1 STG.E.128 [R50.64+0x40], R4 ;  /* 0x0000400432009986 */ /* 0x004fe2000c101d06 */
[----:B------:R-:W-:Y:S03]  /*66f0*/  ISETP.GE.AND P1, PT, R2, c[0x0][0x1d4], PT ;  /* 0x0000750002007a0c */ /* 0x000fe60003f26270 */
[----:B------:R-:W1:Y:S06]  /*6700*/  @!P2 LDS.128 R4, [R214+0x8000] ;  /* 0x00800000d604a984 */ /* 0x000e6c0000000c00 */
[----:B------:R-:W2:Y:S04]  /*6710*/  @!P0 LDS.128 R8, [R213+0x8000] ;  /* 0x00800000d5088984 */ /* 0x000ea80000000c00 */
[----:B-1----:R-:W-:Y:S04]  /*6720*/  @!P2 STG.E.128 [R50.64+0xc0], R4 ;  /* 0x0000c0043200a986 */ /* 0x002fe8000c101d06 */
[----:B--2---:R-:W-:Y:S01]  /*6730*/  @!P0 STG.E.128 [R50.64+0x80], R8 ;  /* 0x0000800832008986 */ /* 0x004fe2000c101d06 */
[----:B------:R-:W-:Y:S03]  /*6740*/  ISETP.GE.AND P0, PT, R0, c[0x0][0x1d4], PT ;  /* 0x0000750000007a0c */ /* 0x000fe60003f06270 */
[----:B------:R-:W1:Y:S10]  /*6750*/  @!P1 LDS.128 R8, [R213+0xa000] ;  /* 0x00a00000d5089984 */ /* 0x000e740000000c00 */
[----:B------:R-:W2:Y:S04]  /*6760*/  @!P0 LDS.128 R4, [R214+0xa000] ;  /* 0x00a00000d6048984 */ /* 0x000ea80000000c00 */
[----:B-1----:R1:W-:Y:S04]  /*6770*/  @!P1 STG.E.128 [R50.64+0x100], R8 ;  /* 0x0001000832009986 */ /* 0x0023e8000c101d06 */
[----:B--2---:R1:W-:Y:S02]  /*6780*/  @!P0 STG.E.128 [R50.64+0x140], R4 ;  /* 0x0001400432008986 */ /* 0x0043e4000c101d06 */
.L_x_162:
[----:B------:R-:W-:Y:S05]  /*6790*/  BSYNC B1 ;  /* 0x0000000000017941 */ /* 0x000fea0003800000 */
.L_x_157:
[C---:B-1----:R-:W-:Y:S01]  /*67a0*/  IMAD.SHL.U32 R9, R60.reuse, 0x40, RZ ;  /* 0x000000403c097824 */ /* 0x042fe200078e00ff */
[----:B------:R-:W-:Y:S01]  /*67b0*/  SHF.L.U64.HI R8, R60, 0x6, R77 ;  /* 0x000000063c087819 */ /* 0x000fe2000001024d */
[----:B------:R-:W-:Y:S02]  /*67c0*/  BSSY B0, `(.L_x_179) ;  /* 0x000004b000007945 */ /* 0x000fe40003800000 */
[----:B--2--5:R-:W-:Y:S01]  /*67d0*/  IMAD.IADD R3, R104, 0x1, -R9 ;  /* 0x0000000168037824 */ /* 0x024fe200078e0a09 */
[----:B------:R-:W-:Y:S04]  /*67e0*/  IADD3 R0, P1, R9, R127, RZ ;  /* 0x0000007f09007210 */ /* 0x000fe80007f3e0ff */
[C---:B------:R-:W-:Y:S02]  /*67f0*/  ISETP.GE.AND P0, PT, R3.reuse, 0x21, PT ;  /* 0x000000210300780c */ /* 0x040fe40003f06270 */
[----:B------:R-:W-:Y:S11]  /*6800*/  IADD3.X R2, R8, R130, RZ, P1, !PT ;  /* 0x0000008208027210 */ /* 0x000ff60000ffe4ff */
[----:B------:R-:W-:Y:S05]  /*6810*/  @P0 IADD3 R4, P1, R0, 0x20, RZ ;  /* 0x0000002000040810 */ /* 0x000fea0007f3e0ff */
[----:B------:R-:W-:Y:S01]  /*6820*/  @P0 IMAD.X R10, RZ, RZ, R2, P1 ;  /* 0x000000ffff0a0224 */ /* 0x000fe200008e0602 */
[----:B------:R-:W-:Y:S11]  /*6830*/  ISETP.GE.AND P1, PT, R3, 0x1, PT ;  /* 0x000000010300780c */ /* 0x000ff60003f26270 */
[----:B------:R-:W-:Y:S02]  /*6840*/  @!UPT UIADD3 URZ, URZ, URZ, URZ ;  /* 0x0000003f3f3ff290 */ /* 0x000fe4000fffe03f */
[-C--:B------:R-:W-:Y:S01]  /*6850*/  @P1 MOV R3, R84.reuse ;  /* 0x0000005400031202 */ /* 0x080fe20000000f00 */
[----:B------:R-:W-:Y:S02]  /*6860*/  @P1 IMAD R5, R2, c[0x0][0x258], RZ ;  /* 0x0000960002051a24 */ /* 0x000fe400078e02ff */
[----:B------:R-:W-:Y:S04]  /*6870*/  @P1 IMAD.MOV.U32 R2, RZ, RZ, R80 ;  /* 0x000000ffff021224 */ /* 0x000fe800078e0050 */
[C---:B------:R-:W-:Y:S04]  /*6880*/  @P1 IMAD.WIDE.U32 R2, R0.reuse, c[0x0][0x258], R2 ;  /* 0x0000960000021a25 */ /* 0x040fe800078e0002 */
[----:B------:R-:W-:Y:S01]  /*6890*/  @P1 IMAD R0, R0, c[0x0][0x25c], R5 ;  /* 0x0000970000001a24 */ /* 0x000fe200078e0205 */
[C---:B------:R-:W-:Y:S03]  /*68a0*/  @P1 LEA R6, P2, R2.reuse, c[0x0][0x250], 0x1 ;  /* 0x0000940002061a11 */ /* 0x040fe600078408ff */
[----:B------:R-:W-:Y:S01]  /*68b0*/  @P1 IMAD.IADD R0, R3, 0x1, R0 ;  /* 0x0000000103001824 */ /* 0x000fe200078e0200 */
[----:B------:R-:W-:Y:S04]  /*68c0*/  @P0 MOV R3, R84 ;  /* 0x0000005400030202 */ /* 0x000fe80000000f00 */
[----:B------:R-:W-:Y:S01]  /*68d0*/  @P1 LEA.HI.X R7, R2, c[0x0][0x254], R0, 0x1, P2 ;  /* 0x0000950002071a11 */ /* 0x000fe200010f0c00 */
[----:B------:R-:W-:Y:S02]  /*68e0*/  @P0 IMAD R0, R10, c[0x0][0x258], RZ ;  /* 0x000096000a000a24 */ /* 0x000fe400078e02ff */
[----:B------:R-:W-:Y:S02]  /*68f0*/  @P0 IMAD.MOV.U32 R2, RZ, RZ, R80 ;  /* 0x000000ffff020224 */ /* 0x000fe400078e0050 */
[----:B------:R-:W-:Y:S01]  /*6900*/  @!PT LDS RZ, [RZ] ;  /* 0x00000000fffff984 */ /* 0x000fe20000000800 */
[----:B------:R-:W-:Y:S01]  /*6910*/  @!PT LDS RZ, [RZ] ;  /* 0x00000000fffff984 */ /* 0x000fe20000000800 */
[----:B------:R-:W-:Y:S01]  /*6920*/  @!PT LDS RZ, [RZ] ;  /* 0x00000000fffff984 */ /* 0x000fe20000000800 */
[----:B------:R1:W-:Y:S01]  /*6930*/  @P1 LDGSTS.E.BYPASS.LTC128B.128 [R203+0x100], [R6.64], !P5 ;  /* 0x0010000006cb1fae */ /* 0x0003e2000e901d46 */
[C---:B------:R-:W-:Y:S02]  /*6940*/  @P0 IMAD R0, R4.reuse, c[0x0][0x25c], R0 ;  /* 0x0000970004000a24 */ /* 0x040fe400078e0200 */
[----:B------:R-:W-:Y:S01]  /*6950*/  @P0 IMAD.WIDE.U32 R2, R4, c[0x0][0x258], R2 ;  /* 0x0000960004020a25 */ /* 0x000fe200078e0002 */
[----:B------:R1:W-:Y:S03]  /*6960*/  @P1 LDGSTS.E.BYPASS.LTC128B.128 [R203+0x2100], [R6.64+0x80], !P4 ;  /* 0x0210008006cb1fae */ /* 0x0003e6000e101d46 */
[----:B------:R-:W-:Y:S01]  /*6970*/  @P0 IMAD.IADD R0, R3, 0x1, R0 ;  /* 0x0000000103000824 */ /* 0x000fe200078e0200 */
[----:B------:R1:W-:Y:S01]  /*6980*/  @P1 LDGSTS.E.BYPASS.LTC128B.128 [R203+0x4100], [R6.64+0x100], !P3 ;  /* 0x0410010006cb1fae */ /* 0x0003e2000d901d46 */
[C---:B------:R-:W-:Y:S04]  /*6990*/  @P0 LEA R4, P2, R2.reuse, c[0x0][0x250], 0x1 ;  /* 0x0000940002040a11 */ /* 0x040fe800078408ff */
[----:B------:R-:W-:Y:S02]  /*69a0*/  @P0 LEA.HI.X R5, R2, c[0x0][0x254], R0, 0x1, P2 ;  /* 0x0000950002050a11 */ /* 0x000fe400010f0c00 */
[----:B------:R-:W-:Y:S03]  /*69b0*/  IADD3 R0, -R9, R78, RZ ;  /* 0x0000004e09007210 */ /* 0x000fe60007ffe1ff */
[----:B------:R1:W-:Y:S01]  /*69c0*/  @P0 LDGSTS.E.BYPASS.LTC128B.128 [R203+0x1100], [R4.64], !P5 ;  /* 0x0110000004cb0fae */ /* 0x0003e2000e901d46 */
[----:B------:R-:W-:Y:S03]  /*69d0*/  IMNMX R0, R0, 0x40, PT ;  /* 0x0000004000007817 */ /* 0x000fe60003800200 */
[----:B------:R1:W-:Y:S04]  /*69e0*/  @P0 LDGSTS.E.BYPASS.LTC128B.128 [R203+0x3100], [R4.64+0x80], !P4 ;  /* 0x0310008004cb0fae */ /* 0x0003e8000e101d46 */
[----:B------:R1:W-:Y:S01]  /*69f0*/  @P0 LDGSTS.E.BYPASS.LTC128B.128 [R203+0x5100], [R4.64+0x100], !P3 ;  /* 0x0510010004cb0fae */ /* 0x0003e2000d901d46 */
[----:B------:R-:W-:Y:S03]  /*6a00*/  ISETP.GE.AND P0, PT, R229, R0, PT ;  /* 0x00000000e500720c */ /* 0x000fe60003f06270 */
[----:B------:R-:W0:Y:S01]  /*6a10*/  LDGDEPBAR ;  /* 0x00000000000079af */ /* 0x000e220000000000 */
[----:B------:R-:W-:Y:S04]  /*6a20*/  DEPBAR.LE SB0, 0x0 ;  /* 0x000080000000791a */ /* 0x000fe80000000000 */
[----:B------:R-:W-:Y:S06]  /*6a30*/  BAR.SYNC.DEFER_BLOCKING 0x0 ;  /* 0x0000000000007b1d */ /* 0x000fec0000010000 */
[----:B------:R-:W-:-:S05]  /*6a40*/  @P0 BRA `(.L_x_180) ;  /* 0x0000022000000947 */ /* 0x000fca0003800000 */
[----:B-1----:R-:W-:Y:S01]  /*6a50*/  IADD3 R0, P0, R9, R132, RZ ;  /* 0x0000008409007210 */ /* 0x002fe20007f1e0ff */
[----:B------:R-:W-:Y:S01]  /*6a60*/  IMAD.MOV.U32 R4, RZ, RZ, R98 ;  /* 0x000000ffff047224 */ /* 0x000fe200078e0062 */
[C---:B------:R-:W-:Y:S01]  /*6a70*/  ISETP.GE.AND P1, PT, R100.reuse, c[0x0][0x1d4], PT ;  /* 0x0000750064007a0c */ /* 0x040fe20003f26270 */
[----:B------:R-:W-:Y:S01]  /*6a80*/  IMAD.MOV.U32 R5, RZ, RZ, R124 ;  /* 0x000000ffff057224 */ /* 0x000fe200078e007c */
[----:B------:R-:W-:Y:S01]  /*6a90*/  IADD3 R12, R100, 0x80, RZ ;  /* 0x00000080640c7810 */ /* 0x000fe20007ffe0ff */
[----:B------:R-:W-:Y:S02]  /*6aa0*/  IMAD.X R2, R8, 0x1, R131, P0 ;  /* 0x0000000108027824 */ /* 0x000fe400000e0683 */
[----:B------:R-:W-:Y:S04]  /*6ab0*/  IMAD.WIDE.U32 R4, R0, c[0x0][0x208], R4 ;  /* 0x0000820000047a25 */ /* 0x000fe800078e0004 */
[----:B------:R-:W-:Y:S04]  /*6ac0*/  IMAD R2, R2, c[0x0][0x208], RZ ;  /* 0x0000820002027a24 */ /* 0x000fe800078e02ff */
[----:B------:R-:W1:Y:S01]  /*6ad0*/  @!P1 LDS.128 R8, [R213] ;  /* 0x00000000d5089984 */ /* 0x000e620000000c00 */
[----:B------:R-:W-:Y:S01]  /*6ae0*/  IMAD R0, R0, c[0x0][0x20c], R2 ;  /* 0x0000830000007a24 */ /* 0x000fe200078e0202 */
[C---:B------:R-:W-:Y:S03]  /*6af0*/  LEA R2, P0, R4.reuse, c[0x0][0x1f8], 0x1 ;  /* 0x00007e0004027a11 */ /* 0x040fe600078008ff */
[----:B------:R-:W-:Y:S05]  /*6b00*/  IMAD.IADD R0, R5, 0x1, R0 ;  /* 0x0000000105007824 */ /* 0x000fea00078e0200 */
[----:B------:R-:W-:Y:S02]  /*6b10*/  LEA.HI.X R3, R4, c[0x0][0x1fc], R0, 0x1, P0 ;  /* 0x00007f0004037a11 */ /* 0x000fe400000f0c00 */
[----:B------:R-:W-:Y:S02]  /*6b20*/  ISETP.GE.AND P0, PT, R24, c[0x0][0x1d4], PT ;  /* 0x0000750018007a0c */ /* 0x000fe40003f06270 */
[----:B------:R-:W-:Y:S11]  /*6b30*/  IADD3 R0, R100, 0x60, RZ ;  /* 0x0000006064007810 */ /* 0x000ff60007ffe0ff */
[----:B------:R-:W2:Y:S04]  /*6b40*/  @!P0 LDS.128 R4, [R214] ;  /* 0x00000000d6048984 */ /* 0x000ea80000000c00 */
[----:B-1----:R-:W-:Y:S01]  /*6b50*/  @!P1 STG.E.128 [R2.64], R8 ;  /* 0x0000000802009986 */ /* 0x002fe2000c101d06 */
[----:B------:R-:W-:Y:S11]  /*6b60*/  ISETP.GE.AND P1, PT, R25, c[0x0][0x1d4], PT ;  /* 0x0000750019007a0c */ /* 0x000ff60003f26270 */
[----:B------:R-:W-:Y:S02]  /*6b70*/  @!UPT UIADD3 URZ, URZ, URZ, URZ ;  /* 0x0000003f3f3ff290 */ /* 0x000fe4000fffe03f */
[----:B------:R-:W1:Y:S04]  /*6b80*/  @!P1 LDS.128 R8, [R213+0x2000] ;  /* 0x00200000d5089984 */ /* 0x000e680000000c00 */
[----:B--2---:R-:W-:Y:S01]  /*6b90*/  @!P0 STG.E.128 [R2.64+0x40], R4 ;  /* 0x0000400402008986 */ /* 0x004fe2000c101d06 */
[----:B------:R-:W-:Y:S02]  /*6ba0*/  ISETP.GE.AND P0, PT, R0, c[0x0][0x1d4], PT ;  /* 0x0000750000007a0c */ /* 0x000fe40003f06270 */
[----:B------:R-:W-:Y:S11]  /*6bb0*/  IADD3 R0, R100, 0xa0, RZ ;  /* 0x000000a064007810 */ /* 0x000ff60007ffe0ff */
[----:B------:R-:W2:Y:S04]  /*6bc0*/  @!P0 LDS.128 R4, [R214+0x2000] ;  /* 0x00200000d6048984 */ /* 0x000ea80000000c00 */
[----:B-1----:R-:W-:Y:S01]  /*6bd0*/  @!P1 STG.E.128 [R2.64+0x80], R8 ;  /* 0x0000800802009986 */ /* 0x002fe2000c101d06 */
[----:B------:R-:W-:Y:S11]  /*6be0*/  ISETP.GE.AND P1, PT, R12, c[0x0][0x1d4], PT ;  /* 0x000075000c007a0c */ /* 0x000ff60003f26270 */
[----:B------:R-:W-:Y:S02]  /*6bf0*/  @!UPT UIADD3 URZ, URZ, URZ, URZ ;  /* 0x0000003f3f3ff290 */ /* 0x000fe4000fffe03f */
[----:B------:R-:W1:Y:S04]  /*6c00*/  @!P1 LDS.128 R8, [R213+0x4000] ;  /* 0x00400000d5089984 */ /* 0x000e680000000c00 */
[----:B--2---:R-:W-:Y:S01]  /*6c10*/  @!P0 STG.E.128 [R2.64+0xc0], R4 ;  /* 0x0000c00402008986 */ /* 0x004fe2000c101d06 */
[----:B------:R-:W-:Y:S11]  /*6c20*/  ISETP.GE.AND P0, PT, R0, c[0x0][0x1d4], PT ;  /* 0x0000750000007a0c */ /* 0x000ff60003f06270 */
[----:B------:R-:W-:Y:S02]  /*6c30*/  @!UPT UIADD3 URZ, URZ, URZ, URZ ;  /* 0x0000003f3f3ff290 */ /* 0x000fe4000fffe03f */
[----:B------:R-:W2:Y:S04]  /*6c40*/  @!P0 LDS.128 R4, [R214+0x4000] ;  /* 0x00400000d6048984 */ /* 0x000ea80000000c00 */
[----:B-1----:R1:W-:Y:S04]  /*6c50*/  @!P1 STG.E.128 [R2.64+0x100], R8 ;  /* 0x0001000802009986 */ /* 0x0023e8000c101d06 */
[----:B--2---:R1:W-:Y:S02]  /*6c60*/  @!P0 STG.E.128 [R2.64+0x140], R4 ;  /* 0x0001400402008986 */ /* 0x0043e4000c101d06 */
.L_x_180:
[----:B-1----:R-:W-:Y:S05]  /*6c70*/  BSYNC B0 ;  /* 0x0000000000007941 */ /* 0x002fea0003800000 */
.L_x_179:
[C---:B------:R-:W-:Y:S02]  /*6c80*/  ISETP.GT.AND P0, PT, R60.reuse, R128, PT ;  /* 0x000000803c00720c */ /* 0x040fe40003f04270 */
[----:B------:R-:W-:Y:S11]  /*6c90*/  IADD3 R60, R60, -0x1, RZ ;  /* 0xffffffff3c3c7810 */ /* 0x000ff60007ffe0ff */
[----:B------:R-:W-:Y:S01]  /*6ca0*/  @P0 SHF.R.S32.HI R4, RZ, 0x1f, R60 ;  /* 0x0000001fff040819 */ /* 0x000fe2000001143c */
[----:B------:R-:W-:Y:S02]  /*6cb0*/  @P0 IMAD R0, R147, R60, RZ ;  /* 0x0000003c93000224 */ /* 0x000fe400078e02ff */
[----:B------:R-:W-:Y:S02]  /*6cc0*/  @P0 IMAD.MOV.U32 R2, RZ, RZ, R96 ;  /* 0x000000ffff020224 */ /* 0x000fe400078e0060 */
[----:B------:R-:W-:Y:S02]  /*6cd0*/  @P0 IMAD.MOV.U32 R3, RZ, RZ, R87 ;  /* 0x000000ffff030224 */ /* 0x000fe400078e0057 */
[-C--:B------:R-:W-:Y:S02]  /*6ce0*/  @P0 IMAD R0, R4, R151.reuse, R0 ;  /* 0x0000009704000224 */ /* 0x080fe400078e0200 */
[----:B------:R-:W-:Y:S04]  /*6cf0*/  @P0 IMAD.WIDE.U32 R2, R60, R151, R2 ;  /* 0x000000973c020225 */ /* 0x000fe800078e0002 */
[----:B------:R-:W-:Y:S01]  /*6d00*/  @P0 IMAD.IADD R0, R3, 0x1, R0 ;  /* 0x0000000103000824 */ /* 0x000fe200078e0200 */
[C---:B------:R-:W-:Y:S04]  /*6d10*/  @P0 LEA R4, P1, R2.reuse, c[0x0][0x220], 0x1 ;  /* 0x0000880002040a11 */ /* 0x040fe800078208ff */
[----:B------:R-:W-:Y:S02]  /*6d20*/  @P0 LEA.HI.X R5, R2, c[0x0][0x224], R0, 0x1, P1 ;  /* 0x0000890002050a11 */ /* 0x000fe400008f0c00 */
[C---:B------:R-:W-:Y:S03]  /*6d30*/  @P0 LEA R2, P1, R152.reuse, R4, 0x1 ;  /* 0x0000000498020211 */ /* 0x040fe600078208ff */
[----:B------:R-:W-:Y:S01]  /*6d40*/  @!PT LDS RZ, [RZ] ;  /* 0x00000000fffff984 */ /* 0x000fe20000000800 */
[----:B------:R-:W-:Y:S01]  /*6d50*/  @!PT LDS RZ, [RZ] ;  /* 0x00000000fffff984 */ /* 0x000fe20000000800 */
[----:B------:R-:W-:Y:S01]  /*6d60*/  @!PT LDS RZ, [RZ] ;  /* 0x00000000fffff984 */ /* 0x000fe20000000800 */
[----:B------:R1:W-:Y:S01]  /*6d70*/  @P0 LDGSTS.E.BYPASS.LTC128B.128 [R203+0x6100], [R4.64], !P5 ;  /* 0x0610000004cb0fae */ /* 0x0003e2000e901d46 */
[----:B------:R-:W-:Y:S03]  /*6d80*/  @P0 LEA.HI.X R3, R152, R5, R146, 0x1, P1 ;  /* 0x0000000598030211 */ /* 0x000fe600008f0c92 */
[----:B------:R1:W-:Y:S04]  /*6d90*/  @P0 LDGSTS.E.BYPASS.LTC128B.128 [R203+0x8100], [R4.64+0x80], !P4 ;  /* 0x0810008004cb0fae */ /* 0x0003e8000e101d46 */
[----:B------:R1:W-:Y:S04]  /*6da0*/  @P0 LDGSTS.E.BYPASS.LTC128B.128 [R203+0xa100], [R4.64+0x100], !P3 ;  /* 0x0a10010004cb0fae */ /* 0x0003e8000d901d46 */
[----:B------:R1:W-:Y:S04]  /*6db0*/  @P0 LDGSTS.E.BYPASS.LTC128B.128 [R203+0x7100], [R2.64], !P5 ;  /* 0x0710000002cb0fae */ /* 0x0003e8000e901d46 */
[----:B------:R1:W-:Y:S04]  /*6dc0*/  @P0 LDGSTS.E.BYPASS.LTC128B.128 [R203+0x9100], [R2.64+0x80], !P4 ;  /* 0x0910008002cb0fae */ /* 0x0003e8000e101d46 */
[----:B------:R1:W-:Y:S04]  /*6dd0*/  @P0 LDGSTS.E.BYPASS.LTC128B.128 [R203+0xb100], [R2.64+0x100], !P3 ;  /* 0x0b10010002cb0fae */ /* 0x0003e8000d901d46 */
[----:B------:R-:W0:Y:S01]  /*6de0*/  LDGDEPBAR ;  /* 0x00000000000079af */ /* 0x000e220000000000 */
[----:B------:R-:W-:-:S05]  /*6df0*/  @P0 BRA `(.L_x_181) ;  /* 0xffffc03000000947 */ /* 0x000fca000383ffff */
[----:B------:R-:W-:Y:S01]  /*6e00*/  WARPSYNC 0xffffffff ;  /* 0xffffffff00007948 */ /* 0x000fe20003800000 */
[----:B------:R-:W-:Y:S06]  /*6e10*/  BAR.SYNC.DEFER_BLOCKING 0x0 ;  /* 0x0000000000007b1d */ /* 0x000fec0000010000 */
.L_x_156:
[----:B------:R-:W-:Y:S01]  /*6e20*/  ISETP.GE.AND P0, PT, R176, 0x1, PT ;  /* 0x00000001b000780c */ /* 0x000fe20003f06270 */
[----:B------:R-:W-:Y:S01]  /*6e30*/  BSSY B0, `(.L_x_182) ;  /* 0x0000020000007945 */ /* 0x000fe20003800000 */
[----:B------:R-:W-:Y:S01]  /*6e40*/  IMAD.IADD R9, R137, 0x1, R138 ;  /* 0x0000000189097824 */ /* 0x000fe200078e028a */
[----:B------:R-:W-:-:S10]  /*6e50*/  MOV R0, RZ ;  /* 0x000000ff00007202 */ /* 0x000fd40000000f00 */
        /* <DEDUP_REMOVED lines=29> */
.L_x_183:
[----:B------:R-:W-:Y:S05]  /*7030*/  BSYNC B0 ;  /* 0x0000000000007941 */ /* 0x000fea0003800000 */
.L_x_182:
[----:B-1----:R-:W2:Y:S01]  /*7040*/  LDL R2, [R1+0x18] ;  /* 0x0000180001027983 */ /* 0x002ea20000100800 */
        /* <DEDUP_REMOVED lines=48> */
[----:B--2---:R-:W-:-:S04]  /*7350*/  IMAD R246, R2, R0, RZ ;  /* 0x0000000002f67224 */ /* 0x004fc800078e02ff */
[--C-:B------:R-:W-:Y:S01]  /*7360*/  IMAD.IADD R2, R246, 0x1, R0.reuse ;  /* 0x00000001f6027824 */ /* 0x100fe200078e0200 */
[----:B------:R-:W-:-:S04]  /*7370*/  PRMT R0, RZ, 0x7610, R0 ;  /* 0x00007610ff007816 */ /* 0x000fc80000000000 */
[----:B------:R-:W-:Y:S02]  /*7380*/  IMNMX R23, R136, R2, PT ;  /* 0x0000000288177217 */ /* 0x000fe40003800200 */
[----:B------:R-:W-:Y:S02]  /*7390*/  CS2R R136, SRZ ;  /* 0x0000000000887805 */ /* 0x000fe4000001ff00 */
[----:B------:R-:W-:Y:S01]  /*73a0*/  ISETP.GT.AND P0, PT, R23, R246, PT ;  /* 0x000000f61700720c */ /* 0x000fe20003f04270 */
[----:B------:R1:W-:-:S12]  /*73b0*/  STL [R1+0x10], R23 ;  /* 0x0000101701007387 */ /* 0x0003d80000100800 */
[----:B------:R-:W-:Y:S05]  /*73c0*/  @!P0 BRA `(.L_x_184) ;  /* 0x0000c66000008947 */ /* 0x000fea0003800000 */
[----:B------:R-:W2:Y:S01]  /*73d0*/  LDL R12, [R1+0x3c] ;  /* 0x00003c00010c7983 */ /* 0x000ea20000100800 */
[----:B------:R-:W-:-:S03]  /*73e0*/  ISETP.NE.U32.AND P0, PT, RZ, c[0x0][0x340], PT ;  /* 0x0000d000ff007a0c */ /* 0x000fc60003f05070 */
[----:B------:R-:W3:Y:S01]  /*73f0*/  LDL.LU R15, [R1+0xc] ;  /* 0x00000c00010f7983 */ /* 0x000ee20000300800 */
[----:B------:R-:W-:-:S03]  /*7400*/  ISETP.NE.AND.EX P1, PT, RZ, c[0x0][0x344], PT, P0 ;  /* 0x0000d100ff007a0c */ /* 0x000fc60003f25300 */
[----:B------:R-:W4:Y:S04]  /*7410*/  LDL R24, [R1] ;  /* 0x0000000001187983 */ /* 0x000f280000100800 */
[----:B------:R-:W1:Y:S06]  /*7420*/  S2R R4, SR_TID.X ;  /* 0x0000000000047919 */ /* 0x000e6c0000002100 */
[----:B------:R-:W-:-:S04]  /*7430*/  @P1 IMAD.MOV.U32 R2, RZ, RZ, 0x4 ;  /* 0x00000004ff021424 */ /* 0x000fc800078e00ff */
[----:B------:R-:W-:-:S05]  /*7440*/  @P1 IMAD.WIDE R2, R235, R2, c[0x0][0x340] ;  /* 0x0000d000eb021625 */ /* 0x000fca00078e0202 */
[----:B------:R1:W4:Y:S01]  /*7450*/  @P1 LDG.E R13, [R2.64] ;  /* 0x00000006020d1981 */ /* 0x000322000c1e1900 */
[----:B------:R-:W-:Y:S01]  /*7460*/  SHF.R.S32.HI R0, RZ, 0x1f, R174 ;  /* 0x0000001fff007819 */ /* 0x000fe200000114ae */
[----:B------:R-:W-:Y:S01]  /*7470*/  IMAD.MOV.U32 R7, RZ, RZ, c[0x0][0x2c4] ;  /* 0x0000b100ff077624 */ /* 0x000fe200078e00ff */
[----:B------:R-:W-:Y:S02]  /*7480*/  SHF.R.S32.HI R5, RZ, 0x1f, R232 ;  /* 0x0000001fff057819 */ /* 0x000fe400000114e8 */
[----:B------:R-:W-:Y:S01]  /*7490*/  ISETP.GE.AND P4, PT, R231, c[0x0][0x1d4], PT ;  /* 0x00007500e7007a0c */ /* 0x000fe20003f86270 */
[----:B------:R-:W-:Y:S01]  /*74a0*/  IMAD R0, R0, c[0x0][0x178], RZ ;  /* 0x00005e0000007a24 */ /* 0x000fe200078e02ff */
[----:B------:R-:W-:Y:S02]  /*74b0*/  ISETP.NE.AND P2, PT, R7, 0x1, PT ;  /* 0x000000010700780c */ /* 0x000fe40003f45270 */
[----:B-1----:R-:W-:Y:S02]  /*74c0*/  SHF.R.S32.HI R22, RZ, 0x1f, R4 ;  /* 0x0000001fff167819 */ /* 0x002fe40000011404 */
[----:B------:R-:W-:-:S02]  /*74d0*/  SEL R14, RZ, 0xffffffff, P4 ;  /* 0xffffffffff0e7807 */ /* 0x000fc40002000000 */
[----:B------:R-:W-:Y:S01]  /*74e0*/  LEA.HI R22, R22, R4, RZ, 0x3 ;  /* 0x0000000416167211 */ /* 0x000fe200078f18ff */
[----:B------:R-:W-:Y:S01]  /*74f0*/  IMAD R4, R174, c[0x0][0x17c], R0 ;  /* 0x00005f00ae047a24 */ /* 0x000fe200078e0200 */
[----:B------:R-:W-:Y:S01]  /*7500*/  ISETP.GE.AND P3, PT, R232, c[0x0][0x1d4], PT ;  /* 0x00007500e8007a0c */ /* 0x000fe20003f66270 */
[----:B------:R-:W-:Y:S01]  /*7510*/  IMAD.SHL.U32 R19, R14, 0x2, RZ ;  /* 0x000000020e137824 */ /* 0x000fe200078e00ff */
[----:B------:R-:W-:Y:S02]  /*7520*/  SHF.R.S32.HI R22, RZ, 0x3, R22 ;  /* 0x00000003ff167819 */ /* 0x000fe40000011416 */
[----:B------:R-:W-:Y:S02]  /*7530*/  ISETP.GE.AND P6, PT, R230, c[0x0][0x1d4], PT ;  /* 0x00007500e6007a0c */ /* 0x000fe40003fc6270 */
[----:B------:R-:W-:Y:S02]  /*7540*/  SHF.R.S32.HI R6, RZ, 0x1f, R22 ;  /* 0x0000001fff067819 */ /* 0x000fe40000011416 */
[----:B------:R-:W-:Y:S01]  /*7550*/  IADD3 R0, P0, R22, R9, RZ ;  /* 0x0000000916007210 */ /* 0x000fe20007f1e0ff */
[----:B------:R-:W-:Y:S01]  /*7560*/  IMAD.WIDE.U32 R2, R174, c[0x0][0x178], RZ ;  /* 0x00005e00ae027a25 */ /* 0x000fe200078e00ff */
[----:B------:R-:W-:-:S02]  /*7570*/  ISETP.GE.AND P5, PT, R231, c[0x0][0x198], PT ;  /* 0x00006600e7007a0c */ /* 0x000fc40003fa6270 */
[----:B------:R-:W-:Y:S02]  /*7580*/  LEA.HI.X.SX32 R6, R9, R6, 0x1, P0 ;  /* 0x0000000609067211 */ /* 0x000fe400000f0eff */
[----:B------:R-:W-:Y:S02]  /*7590*/  ISETP.NE.U32.AND P0, PT, RZ, c[0x0][0x348], PT ;  /* 0x0000d200ff007a0c */ /* 0x000fe40003f05070 */
[----:B------:R-:W-:Y:S01]  /*75a0*/  IADD3 R3, R3, R4, RZ ;  /* 0x0000000403037210 */ /* 0x000fe20007ffe0ff */
[----:B------:R-:W-:Y:S01]  /*75b0*/  IMAD R9, R6, c[0x0][0x1e0], RZ ;  /* 0x0000780006097a24 */ /* 0x000fe200078e02ff */
[----:B------:R-:W-:Y:S01]  /*75c0*/  ISETP.NE.AND.EX P0, PT, RZ, c[0x0][0x34c], PT, P0 ;  /* 0x0000d300ff007a0c */ /* 0x000fe20003f05300 */
[----:B------:R-:W-:Y:S01]  /*75d0*/  IMAD.MOV.U32 R4, RZ, RZ, R232 ;  /* 0x000000ffff047224 */ /* 0x000fe200078e00e8 */
[----:B------:R-:W-:Y:S01]  /*75e0*/  IADD3 R102, R23, -0x1, RZ ;  /* 0xffffffff17667810 */ /* 0x000fe20007ffe0ff */
[----:B------:R-:W-:Y:S01]  /*75f0*/  IMAD R17, R0, c[0x0][0x1e4], R9 ;  /* 0x0000790000117a24 */ /* 0x000fe200078e0209 */
[----:B------:R-:W-:Y:S01]  /*7600*/  SEL R9, R135, RZ, !P0 ;  /* 0x000000ff87097207 */ /* 0x000fe20004000000 */
[----:B------:R-:W-:-:S02]  /*7610*/  IMAD R8, R6, c[0x0][0x208], RZ ;  /* 0x0000820006087a24 */ /* 0x000fc400078e02ff */
[----:B------:R-:W-:-:S04]  /*7620*/  IMAD.WIDE.U32 R6, R0, c[0x0][0x1e0], R4 ;  /* 0x0000780000067a25 */ /* 0x000fc800078e0004 */
[----:B------:R-:W-:Y:S02]  /*7630*/  IMAD R18, R9, c[0x0][0x1c0], RZ ;  /* 0x0000700009127a24 */ /* 0x000fe400078e02ff */
[----:B------:R-:W-:-:S04]  /*7640*/  IMAD.WIDE.U32 R10, R0, c[0x0][0x208], R4 ;  /* 0x00008200000a7a25 */ /* 0x000fc800078e0004 */
[----:B------:R-:W-:Y:S01]  /*7650*/  IMAD R16, R0, c[0x0][0x20c], R8 ;  /* 0x0000830000107a24 */ /* 0x000fe200078e0208 */
[----:B------:R-:W-:Y:S02]  /*7660*/  SEL R8, R235, RZ, !P0 ;  /* 0x000000ffeb087207 */ /* 0x000fe40004000000 */
[----:B------:R-:W-:-:S03]  /*7670*/  ISETP.NE.U32.AND P0, PT, RZ, c[0x0][0x350], PT ;  /* 0x0000d400ff007a0c */ /* 0x000fc60003f05070 */
[----:B------:R-:W-:Y:S01]  /*7680*/  IMAD R14, R8, c[0x0][0x1c4], R18 ;  /* 0x00007100080e7a24 */ /* 0x000fe200078e0212 */
[----:B------:R-:W-:Y:S01]  /*7690*/  ISETP.NE.AND.EX P0, PT, RZ, c[0x0][0x354], PT, P0 ;  /* 0x0000d500ff007a0c */ /* 0x000fe20003f05300 */
[----:B--2---:R-:W-:-:S04]  /*76a0*/  IMAD R12, R245, 0x80, R12 ;  /* 0x00000080f50c7824 */ /* 0x004fc800078e020c */
[----:B------:R-:W-:Y:S01]  /*76b0*/  @P2 IMAD.HI.U32 R9, R12, c[0x0][0x2c8], RZ ;  /* 0x0000b2000c092a27 */ /* 0x000fe200078e00ff */
[----:B------:R-:W-:Y:S02]  /*76c0*/  MOV R0, R12 ;  /* 0x0000000c00007202 */ /* 0x000fe40000000f00 */
[----:B---3--:R-:W-:Y:S01]  /*76d0*/  LOP3.LUT R15, R15, 0xfffffffe, RZ, 0xc0, !PT ;  /* 0xfffffffe0f0f7812 */ /* 0x008fe200078ec0ff */
[C---:B----4-:R-:W-:Y:S01]  /*76e0*/  IMAD.WIDE.U32 R2, R24.reuse, c[0x0][0x1b8], R2 ;  /* 0x00006e0018027a25 */ /* 0x050fe200078e0002 */
[----:B------:R-:W-:Y:S02]  /*76f0*/  @P2 SHF.R.U32.HI R0, RZ, c[0x0][0x2cc], R9 ;  /* 0x0000b300ff002a19 */ /* 0x000fe40000011609 */
[----:B------:R-:W-:Y:S01]  /*7700*/  @P4 LOP3.LUT R15, R15, 0x1, RZ, 0xfc, !PT ;  /* 0x000000010f0f4812 */ /* 0x000fe200078efcff */
[----:B------:R-:W-:Y:S01]  /*7710*/  IMAD R3, R24, c[0x0][0x1bc], R3 ;  /* 0x00006f0018037a24 */ /* 0x000fe200078e0203 */
[----:B------:R-:W-:Y:S01]  /*7720*/  ISETP.GE.AND P4, PT, R230, c[0x0][0x198], PT ;  /* 0x00006600e6007a0c */ /* 0x000fe20003f86270 */
[----:B------:R-:W-:Y:S01]  /*7730*/  IMAD.IADD R9, R7, 0x1, R17 ;  /* 0x0000000107097824 */ /* 0x000fe200078e0211 */
[----:B------:R-:W-:Y:S01]  /*7740*/  IADD3 R7, R11, R16, RZ ;  /* 0x000000100b077210 */ /* 0x000fe20007ffe0ff */
[----:B------:R-:W-:Y:S01]  /*7750*/  IMAD.WIDE.U32 R2, R8, c[0x0][0x1c0], R2 ;  /* 0x0000700008027a25 */ /* 0x000fe200078e0002 */
[----:B------:R-:W-:-:S02]  /*7760*/  SHF.R.S32.HI R11, RZ, 0x1f, R0 ;  /* 0x0000001fff0b7819 */ /* 0x000fc40000011400 */
[----:B------:R-:W-:Y:S01]  /*7770*/  LOP3.LUT R15, R15, 0xfffffffd, RZ, 0xc0, !PT ;  /* 0xfffffffd0f0f7812 */ /* 0x000fe200078ec0ff */
[----:B------:R-:W-:Y:S01]  /*7780*/  IMAD.MOV.U32 R8, RZ, RZ, R6 ;  /* 0x000000ffff087224 */ /* 0x000fe200078e0006 */
[----:B------:R-:W-:Y:S01]  /*7790*/  MOV R6, R10 ;  /* 0x0000000a00067202 */ /* 0x000fe20000000f00 */
[----:B------:R-:W-:Y:S01]  /*77a0*/  IMAD.IADD R3, R3, 0x1, R14 ;  /* 0x0000000103037824 */ /* 0x000fe200078e020e */
[----:B------:R-:W-:Y:S01]  /*77b0*/  @P3 LOP3.LUT R15, R15, 0x2, RZ, 0xfc, !PT ;  /* 0x000000020f0f3812 */ /* 0x000fe200078efcff */
[----:B------:R-:W-:Y:S01]  /*77c0*/  IMAD R10, R11, c[0x0][0x1b0], RZ ;  /* 0x00006c000b0a7a24 */ /* 0x000fe200078e02ff */
[----:B------:R-:W-:Y:S01]  /*77d0*/  SEL R14, RZ, 0x4, P6 ;  /* 0x00000004ff0e7807 */ /* 0x000fe20003000000 */
[----:B------:R-:W-:Y:S02]  /*77e0*/  IMAD.MOV R11, RZ, RZ, -R0 ;  /* 0x000000ffff0b7224 */ /* 0x000fe400078e0a00 */
[C---:B------:R-:W-:Y:S01]  /*77f0*/  IMAD R10, R0.reuse, c[0x0][0x1b4], R10 ;  /* 0x00006d00000a7a24 */ /* 0x040fe200078e020a */
[----:B------:R1:W-:Y:S01]  /*7800*/  STL [R1+0xc], R15 ;  /* 0x00000c0f01007387 */ /* 0x0003e20000100800 */
[----:B------:R-:W-:-:S04]  /*7810*/  IMAD.WIDE.U32 R2, R0, c[0x0][0x1b0], R2 ;  /* 0x00006c0000027a25 */ /* 0x000fc800078e0002 */
[----:B------:R-:W-:Y:S02]  /*7820*/  IMAD R0, R11, c[0x0][0x2c4], R12 ;  /* 0x0000b1000b007a24 */ /* 0x000fe400078e020c */
[----:B------:R-:W-:Y:S01]  /*7830*/  IMAD.IADD R3, R3, 0x1, R10 ;  /* 0x0000000103037824 */ /* 0x000fe200078e020a */
[----:B------:R-:W-:Y:S01]  /*7840*/  @P1 SHF.R.S32.HI R10, RZ, 0x1f, R13 ;  /* 0x0000001fff0a1819 */ /* 0x000fe2000001140d */
[----:B------:R-:W-:Y:S01]  /*7850*/  @!P1 IMAD.MOV.U32 R13, RZ, RZ, R235 ;  /* 0x000000ffff0d9224 */ /* 0x000fe200078e00eb */
[----:B------:R-:W-:Y:S01]  /*7860*/  SHF.R.S32.HI R11, RZ, 0x1f, R0 ;  /* 0x0000001fff0b7819 */ /* 0x000fe20000011400 */
[----:B------:R-:W-:Y:S01]  /*7870*/  IMAD.WIDE.U32 R6, R24, c[0x0][0x210], R6 ;  /* 0x0000840018067a25 */ /* 0x000fe200078e0006 */
[----:B------:R-:W-:Y:S02]  /*7880*/  @!P1 MOV R10, R135 ;  /* 0x00000087000a9202 */ /* 0x000fe40000000f00 */
[----:B------:R-:W-:Y:S01]  /*7890*/  ISETP.GE.AND P1, PT, R232, c[0x0][0x198], PT ;  /* 0x00006600e8007a0c */ /* 0x000fe20003f26270 */
[----:B------:R-:W-:Y:S01]  /*78a0*/  IMAD R11, R11, c[0x0][0x1a8], RZ ;  /* 0x00006a000b0b7a24 */ /* 0x000fe200078e02ff */
[----:B------:R-:W-:Y:S01]  /*78b0*/  SEL R10, R10, RZ, !P0 ;  /* 0x000000ff0a0a7207 */ /* 0x000fe20004000000 */
[----:B------:R-:W-:-:S04]  /*78c0*/  IMAD.WIDE.U32 R8, R24, c[0x0][0x1e8], R8 ;  /* 0x00007a0018087a25 */ /* 0x000fc800078e0008 */
[C---:B------:R-:W-:Y:S02]  /*78d0*/  IMAD R11, R0.reuse, c[0x0][0x1ac], R11 ;  /* 0x00006b00000b7a24 */ /* 0x040fe400078e020b */
[----:B------:R-:W-:Y:S01]  /*78e0*/  IMAD.WIDE.U32 R2, R0, c[0x0][0x1a8], R2 ;  /* 0x00006a0000027a25 */ /* 0x000fe200078e0002 */
[----:B------:R-:W-:Y:S02]  /*78f0*/  SEL R0, R13, RZ, !P0 ;  /* 0x000000ff0d007207 */ /* 0x000fe40004000000 */
[----:B-1----:R-:W-:Y:S01]  /*7900*/  SEL R15, RZ, 0x1, P3 ;  /* 0x00000001ff0f7807 */ /* 0x002fe20001800000 */
[----:B------:R-:W-:Y:S01]  /*7910*/  IMAD R7, R24, c[0x0][0x214], R7 ;  /* 0x0000850018077a24 */ /* 0x000fe200078e0207 */
[----:B------:R-:W-:Y:S01]  /*7920*/  LEA R13, P0, R2, c[0x0][0x160], 0x1 ;  /* 0x00005800020d7a11 */ /* 0x000fe200078008ff */
[----:B------:R-:W-:Y:S01]  /*7930*/  IMAD R9, R24, c[0x0][0x1ec], R9 ;  /* 0x00007b0018097a24 */ /* 0x000fe200078e0209 */
[----:B------:R-:W-:Y:S01]  /*7940*/  LOP3.LUT R15, R19, 0x2, R15, 0xe2, !PT ;  /* 0x00000002130f7812 */ /* 0x000fe200078ee20f */
[----:B------:R-:W-:-:S02]  /*7950*/  IMAD R12, R10, c[0x0][0x1f0], RZ ;  /* 0x00007c000a0c7a24 */ /* 0x000fc400078e02ff */
[----:B------:R-:W-:Y:S01]  /*7960*/  IMAD R10, R10, c[0x0][0x218], RZ ;  /* 0x000086000a0a7a24 */ /* 0x000fe200078e02ff */
[----:B------:R-:W-:Y:S01]  /*7970*/  LOP3.LUT R60, R15, R14, RZ, 0xfc, !PT ;  /* 0x0000000e0f3c7212 */ /* 0x000fe200078efcff */
[----:B------:R-:W-:-:S04]  /*7980*/  IMAD.WIDE.U32 R226, R0, c[0x0][0x218], R6 ;  /* 0x0000860000e27a25 */ /* 0x000fc800078e0006 */
[----:B------:R-:W-:-:S04]  /*7990*/  IMAD.WIDE.U32 R224, R0, c[0x0][0x1f0], R8 ;  /* 0x00007c0000e07a25 */ /* 0x000fc800078e0008 */
[C---:B------:R-:W-:Y:S02]  /*79a0*/  IMAD R6, R0.reuse, c[0x0][0x1f4], R12 ;  /* 0x00007d0000067a24 */ /* 0x040fe400078e020c */
[----:B------:R-:W-:Y:S01]  /*79b0*/  IMAD.IADD R3, R3, 0x1, R11 ;  /* 0x0000000103037824 */ /* 0x000fe200078e020b */
[----:B------:R-:W-:Y:S01]  /*79c0*/  LEA R11, R245, R22, 0x7 ;  /* 0x00000016f50b7211 */ /* 0x000fe200078e38ff */
[----:B------:R-:W-:Y:S02]  /*79d0*/  IMAD R0, R0, c[0x0][0x21c], R10 ;  /* 0x0000870000007a24 */ /* 0x000fe400078e020a */
[----:B------:R-:W-:Y:S01]  /*79e0*/  IMAD.IADD R223, R225, 0x1, R6 ;  /* 0x00000001e1df7824 */ /* 0x000fe200078e0206 */
[----:B------:R-:W-:Y:S02]  /*79f0*/  LEA.HI.X R12, R2, c[0x0][0x164], R3, 0x1, P0 ;  /* 0x00005900020c7a11 */ /* 0x000fe400000f0c03 */
[----:B------:R-:W-:Y:S01]  /*7a00*/  IADD3 R228, R227, R0, RZ ;  /* 0x00000000e3e47210 */ /* 0x000fe20007ffe0ff */
[----:B------:R-:W-:Y:S05]  /*7a10*/  BRA.DIV ~URZ, `(.L_x_185) ;  /* 0x000105c27f007947 */ /* 0x000fea000b800000 */
[----:B------:R1:W2:Y:S02]  /*7a20*/  SHFL.IDX PT, R10, R12, RZ, 0x181f ;  /* 0x00181fff0c0a7589 */ /* 0x0002a400000e0000 */
.L_x_304:
[----:B------:R-:W-:Y:S05]  /*7a30*/  BRA.DIV ~URZ, `(.L_x_186) ;  /* 0x000106127f007947 */ /* 0x000fea000b800000 */
[----:B------:R3:W4:Y:S02]  /*7a40*/  SHFL.IDX PT, R0, R13, RZ, 0x181f ;  /* 0x00181fff0d007589 */ /* 0x00072400000e0000 */
.L_x_305:
[----:B------:R-:W-:Y:S01]  /*7a50*/  IMAD R34, R175, c[0x0][0x2c4], RZ ;  /* 0x0000b100af227a24 */ /* 0x000fe200078e02ff */
[----:B------:R-:W-:Y:S01]  /*7a60*/  BSSY B0, `(.L_x_187) ;  /* 0x0000011000007945 */ /* 0x000fe20003800000 */
[----:B------:R-:W-:-:S02]  /*7a70*/  SHF.R.S32.HI R15, RZ, 0x1f, R230 ;  /* 0x0000001fff0f7819 */ /* 0x000fc400000114e6 */
[----:B------:R-:W-:Y:S02]  /*7a80*/  SHF.R.S32.HI R14, RZ, 0x1f, R231 ;  /* 0x0000001fff0e7819 */ /* 0x000fe400000114e7 */
[----:B------:R-:W-:-:S13]  /*7a90*/  ISETP.GE.AND P0, PT, R11, R34, PT ;  /* 0x000000220b00720c */ /* 0x000fda0003f06270 */
[----:B------:R-:W-:Y:S05]  /*7aa0*/  @P0 BRA `(.L_x_188) ;  /* 0x000000c000000947 */ /* 0x000fea0003800000 */
[----:B----4-:R-:W-:-:S04]  /*7ab0*/  LEA R8, P0, R232, R0, 0x1 ;  /* 0x00000000e8087211 */ /* 0x010fc800078008ff */
[----:B--2---:R-:W-:Y:S02]  /*7ac0*/  LEA.HI.X R9, R232, R10, R5, 0x1, P0 ;  /* 0x0000000ae8097211 */ /* 0x004fe400000f0c05 */
[----:B------:R-:W-:-:S03]  /*7ad0*/  LEA R6, P0, R231, R0, 0x1 ;  /* 0x00000000e7067211 */ /* 0x000fc600078008ff */
[----:B------:R-:W-:Y:S01]  /*7ae0*/  @!PT LDS RZ, [RZ] ;  /* 0x00000000fffff984 */ /* 0x000fe20000000800 */
[----:B------:R-:W-:Y:S01]  /*7af0*/  @!PT LDS RZ, [RZ] ;  /* 0x00000000fffff984 */ /* 0x000fe20000000800 */
[----:B------:R-:W-:Y:S01]  /*7b00*/  @!PT LDS RZ, [RZ] ;  /* 0x00000000fffff984 */ /* 0x000fe20000000800 */
[----:B------:R2:W-:Y:S01]  /*7b10*/  LDGSTS.E.BYPASS.LTC128B.128 [R203+0xc100], [R8.64], !P1 ;  /* 0x0c10000008cb7fae */ /* 0x0005e2000c901d46 */
[----:B------:R-:W-:Y:S02]  /*7b20*/  LEA.HI.X R7, R231, R10, R14, 0x1, P0 ;  /* 0x0000000ae7077211 */ /* 0x000fe400000f0c0e */
[----:B------:R-:W-:-:S03]  /*7b30*/  LEA R2, P0, R230, R0, 0x1 ;  /* 0x00000000e6027211 */ /* 0x000fc600078008ff */
[----:B------:R2:W-:Y:S01]  /*7b40*/  LDGSTS.E.BYPASS.LTC128B.128 [R203+0x10100], [R6.64], !P5 ;  /* 0x1010000006cb7fae */ /* 0x0005e2000e901d46 */
[----:B------:R-:W-:-:S05]  /*7b50*/  LEA.HI.X R3, R230, R10, R15, 0x1, P0 ;  /* 0x0000000ae6037211 */ /* 0x000fca00000f0c0f */
[----:B------:R2:W-:Y:S04]  /*7b60*/  LDGSTS.E.BYPASS.LTC128B.128 [R203+0x14100], [R2.64], !P4 ;  /* 0x1410000002cb7fae */ /* 0x0005e8000e101d46 */
.L_x_188:
[----:B------:R-:W-:Y:S05]  /*7b70*/  BSYNC B0 ;  /* 0x0000000000007941 */ /* 0x000fea0003800000 */
.L_x_187:
[----:B------:R-:W-:Y:S05]  /*7b80*/  BRA.DIV ~URZ, `(.L_x_189) ;  /* 0x000105227f007947 */ /* 0x000fea000b800000 */
[----:B--2---:R2:W1:Y:S04]  /*7b90*/  SHFL.IDX PT, R10, R12, 0x1, 0x181f ;  /* 0x00381f000c0a7f89 */ /* 0x00446800000e0000 */
[----:B----4-:R2:W4:Y:S02]  /*7ba0*/  SHFL.IDX PT, R0, R13, 0x1, 0x181f ;  /* 0x00381f000d007f89 */ /* 0x01052400000e0000 */
.L_x_306:
[----:B------:R-:W-:Y:S01]  /*7bb0*/  IADD3 R2, R11, 0x20, RZ ;  /* 0x000000200b027810 */ /* 0x000fe20007ffe0ff */
[----:B------:R-:W-:Y:S03]  /*7bc0*/  BSSY B0, `(.L_x_190) ;  /* 0x000000f000007945 */ /* 0x000fe60003800000 */
[----:B------:R-:W-:-:S13]  /*7bd0*/  ISETP.GE.AND P0, PT, R2, R34, PT ;  /* 0x000000220200720c */ /* 0x000fda0003f06270 */
[----:B------:R-:W-:Y:S05]  /*7be0*/  @P0 BRA `(.L_x_191) ;  /* 0x000000c000000947 */ /* 0x000fea0003800000 */
[----:B----4-:R-:W-:-:S04]  /*7bf0*/  LEA R8, P0, R232, R0, 0x1 ;  /* 0x00000000e8087211 */ /* 0x010fc800078008ff */
[----:B-1----:R-:W-:Y:S02]  /*7c00*/  LEA.HI.X R9, R232, R10, R5, 0x1, P0 ;  /* 0x0000000ae8097211 */ /* 0x002fe400000f0c05 */
        /* <DEDUP_REMOVED lines=10> */
.L_x_191:
[----:B------:R-:W-:Y:S05]  /*7cb0*/  BSYNC B0 ;  /* 0x0000000000007941 */ /* 0x000fea0003800000 */
.L_x_190:
[----:B------:R-:W-:Y:S05]  /*7cc0*/  BRA.DIV ~URZ, `(.L_x_192) ;  /* 0x000104a27f007947 */ /* 0x000fea000b800000 */
[----:B-1----:R1:W2:Y:S02]  /*7cd0*/  SHFL.IDX PT, R10, R12, 0x2, 0x181f ;  /* 0x00581f000c0a7f89 */ /* 0x0022a400000e0000 */
.L_x_307:
[----:B------:R-:W-:Y:S05]  /*7ce0*/  BRA.DIV ~URZ, `(.L_x_193) ;  /* 0x000104f27f007947 */ /* 0x000fea000b800000 */
[----:B----4-:R4:W1:Y:S02]  /*7cf0*/  SHFL.IDX PT, R0, R13, 0x2, 0x181f ;  /* 0x00581f000d007f89 */ /* 0x01086400000e0000 */
.L_x_308:
[----:B------:R-:W-:Y:S01]  /*7d00*/  IADD3 R2, R11, 0x40, RZ ;  /* 0x000000400b027810 */ /* 0x000fe20007ffe0ff */
[----:B------:R-:W-:Y:S03]  /*7d10*/  BSSY B0, `(.L_x_194) ;  /* 0x000000f000007945 */ /* 0x000fe60003800000 */
[----:B------:R-:W-:-:S13]  /*7d20*/  ISETP.GE.AND P0, PT, R2, R34, PT ;  /* 0x000000220200720c */ /* 0x000fda0003f06270 */
[----:B------:R-:W-:Y:S05]  /*7d30*/  @P0 BRA `(.L_x_195) ;  /* 0x000000c000000947 */ /* 0x000fea0003800000 */
[----:B-1----:R-:W-:-:S04]  /*7d40*/  LEA R8, P0, R232, R0, 0x1 ;  /* 0x00000000e8087211 */ /* 0x002fc800078008ff */
        /* <DEDUP_REMOVED lines=11> */
.L_x_195:
[----:B------:R-:W-:Y:S05]  /*7e00*/  BSYNC B0 ;  /* 0x0000000000007941 */ /* 0x000fea0003800000 */
.L_x_194:
[----:B------:R-:W-:Y:S05]  /*7e10*/  BRA.DIV ~URZ, `(.L_x_196) ;  /* 0x000104227f007947 */ /* 0x000fea000b800000 */
[----:B-1----:R1:W3:Y:S04]  /*7e20*/  SHFL.IDX PT, R7, R12, 0x3, 0x181f ;  /* 0x00781f000c077f89 */ /* 0x0022e800000e0000 */
[----:B------:R1:W4:Y:S02]  /*7e30*/  SHFL.IDX PT, R0, R13, 0x3, 0x181f ;  /* 0x00781f000d007f89 */ /* 0x00032400000e0000 */
.L_x_309:
[----:B----4-:R-:W4:Y:S01]  /*7e40*/  LDL R104, [R1+0xc] ;  /* 0x00000c0001687983 */ /* 0x010f220000100800 */
[----:B------:R-:W-:Y:S01]  /*7e50*/  IADD3 R2, R11, 0x60, RZ ;  /* 0x000000600b027810 */ /* 0x000fe20007ffe0ff */
[----:B--2---:R-:W-:Y:S01]  /*7e60*/  IMAD.MOV.U32 R10, RZ, RZ, 0x20 ;  /* 0x00000020ff0a7424 */ /* 0x004fe200078e00ff */
[----:B------:R-:W-:Y:S01]  /*7e70*/  SHF.R.S32.HI R58, RZ, 0x1f, R102 ;  /* 0x0000001fff3a7819 */ /* 0x000fe20000011466 */
[----:B------:R-:W2:Y:S01]  /*7e80*/  S2R R6, SR_TID.X ;  /* 0x0000000000067919 */ /* 0x000ea20000002100 */
[----:B------:R-:W-:Y:S01]  /*7e90*/  ISETP.GE.AND P2, PT, R2, R34, PT ;  /* 0x000000220200720c */ /* 0x000fe20003f46270 */
[----:B------:R-:W-:-:S12]  /*7ea0*/  IMAD R11, R10, c[0x0][0x1e4], RZ ;  /* 0x000079000a0b7a24 */ /* 0x000fd800078e02ff */
[----:B------:R-:W-:-:S04]  /*7eb0*/  @!P2 LEA R2, P0, R232, R0, 0x1 ;  /* 0x00000000e802a211 */ /* 0x000fc800078008ff */
[----:B---3--:R-:W-:Y:S01]  /*7ec0*/  @!P2 LEA.HI.X R3, R232, R7, R5, 0x1, P0 ;  /* 0x00000007e803a211 */ /* 0x008fe200000f0c05 */
[----:B------:R-:W-:Y:S01]  /*7ed0*/  IMAD.WIDE.U32 R4, R102, c[0x0][0x1e0], RZ ;  /* 0x0000780066047a25 */ /* 0x000fe200078e00ff */
[----:B------:R-:W-:-:S03]  /*7ee0*/  @!P2 LEA R8, P0, R231, R0, 0x1 ;  /* 0x00000000e708a211 */ /* 0x000fc600078008ff */
[----:B------:R-:W-:Y:S01]  /*7ef0*/  @!PT LDS RZ, [RZ] ;  /* 0x00000000fffff984 */ /* 0x000fe20000000800 */
[----:B------:R-:W-:Y:S01]  /*7f00*/  @!PT LDS RZ, [RZ] ;  /* 0x00000000fffff984 */ /* 0x000fe20000000800 */
[----:B------:R-:W-:Y:S01]  /*7f10*/  @!PT LDS RZ, [RZ] ;  /* 0x00000000fffff984 */ /* 0x000fe20000000800 */
[----:B------:R3:W-:Y:S01]  /*7f20*/  @!P2 LDGSTS.E.BYPASS.LTC128B.128 [R203+0xf100], [R2.64], !P1 ;  /* 0x0f10000002cbafae */ /* 0x0007e2000c901d46 */
[----:B--2---:R-:W-:Y:S02]  /*7f30*/  SHF.R.S32.HI R59, RZ, 0x1f, R6 ;  /* 0x0000001fff3b7819 */ /* 0x004fe40000011406 */
[-C--:B------:R-:W-:Y:S02]  /*7f40*/  @!P2 LEA.HI.X R9, R231, R7.reuse, R14, 0x1, P0 ;  /* 0x00000007e709a211 */ /* 0x080fe400000f0c0e */
[----:B------:R-:W-:Y:S02]  /*7f50*/  LEA.HI R59, R59, R6, RZ, 0x3 ;  /* 0x000000063b3b7211 */ /* 0x000fe400078f18ff */
[C---:B------:R-:W-:Y:S01]  /*7f60*/  @!P2 LEA R6, P0, R230.reuse, R0, 0x1 ;  /* 0x00000000e606a211 */ /* 0x040fe200078008ff */
[----:B------:R2:W-:Y:S01]  /*7f70*/  @!P2 LDGSTS.E.BYPASS.LTC128B.128 [R203+0x13100], [R8.64], !P5 ;  /* 0x1310000008cbafae */ /* 0x0005e2000e901d46 */
[----:B------:R-:W-:Y:S02]  /*7f80*/  SHF.R.S32.HI R59, RZ, 0x3, R59 ;  /* 0x00000003ff3b7819 */ /* 0x000fe4000001143b */
[----:B------:R-:W-:-:S02]  /*7f90*/  @!P2 LEA.HI.X R7, R230, R7, R15, 0x1, P0 ;  /* 0x00000007e607a211 */ /* 0x000fc400000f0c0f */
[----:B------:R-:W-:-:S03]  /*7fa0*/  LEA R0, P0, R4, R224, 0x6 ;  /* 0x000000e004007211 */ /* 0x000fc600078030ff */
[----:B------:R2:W-:Y:S04]  /*7fb0*/  @!P2 LDGSTS.E.BYPASS.LTC128B.128 [R203+0x17100], [R6.64], !P4 ;  /* 0x1710000006cbafae */ /* 0x0005e8000e101d46 */
[----:B------:R-:W0:Y:S01]  /*7fc0*/  LDGDEPBAR ;  /* 0x00000000000079af */ /* 0x000e220000000000 */
[----:B------:R-:W-:Y:S01]  /*7fd0*/  WARPSYNC 0xffffffff ;  /* 0xffffffff00007948 */ /* 0x000fe20003800000 */
[----:B---3--:R-:W-:Y:S02]  /*7fe0*/  IMAD R3, R58, c[0x0][0x1e0], RZ ;  /* 0x000078003a037a24 */ /* 0x008fe400078e02ff */
[----:B------:R-:W-:Y:S02]  /*7ff0*/  IMAD.IADD R2, R176, 0x1, -R59 ;  /* 0x00000001b0027824 */ /* 0x000fe400078e0a3b */
[----:B------:R-:W-:-:S02]  /*8000*/  IMAD R3, R102, c[0x0][0x1e4], R3 ;  /* 0x0000790066037a24 */ /* 0x000fc400078e0203 */
[----:B------:R-:W-:Y:S02]  /*8010*/  IMAD R2, R102, -0x40, R2 ;  /* 0xffffffc066027824 */ /* 0x000fe400078e0202 */
[----:B------:R-:W-:-:S05]  /*8020*/  IMAD.IADD R3, R5, 0x1, R3 ;  /* 0x0000000105037824 */ /* 0x000fca00078e0203 */
[----:B------:R-:W-:Y:S01]  /*8030*/  LEA.HI.X R3, R4, R223, R3, 0x6, P0 ;  /* 0x000000df04037211 */ /* 0x000fe200000f3403 */
[----:B------:R-:W-:Y:S01]  /*8040*/  IMAD.WIDE.U32 R4, R10, c[0x0][0x1e0], RZ ;  /* 0x000078000a047a25 */ /* 0x000fe200078e00ff */
[----:B------:R-:W-:Y:S01]  /*8050*/  BAR.SYNC.DEFER_BLOCKING 0x0 ;  /* 0x0000000000007b1d */ /* 0x000fe20000010000 */
[----:B------:R-:W-:-:S13]  /*8060*/  ISETP.GE.AND P0, PT, R2, 0x21, PT ;  /* 0x000000210200780c */ /* 0x000fda0003f06270 */
[----:B------:R-:W-:-:S04]  /*8070*/  @P0 IADD3 R10, P1, R0, R4, RZ ;  /* 0x00000004000a0210 */ /* 0x000fc80007f3e0ff */
[----:B------:R-:W-:Y:S02]  /*8080*/  @P0 IADD3.X R11, R3, R5, R11, P1, !PT ;  /* 0x00000005030b0210 */ /* 0x000fe40000ffe40b */
[----:B------:R-:W-:-:S13]  /*8090*/  ISETP.GE.AND P1, PT, R2, 0x1, PT ;  /* 0x000000010200780c */ /* 0x000fda0003f26270 */
[----:B------:R-:W-:-:S04]  /*80a0*/  @P1 LEA R4, P3, R0, c[0x0][0x1c8], 0x1 ;  /* 0x0000720000041a11 */ /* 0x000fc800078608ff */
[----:B------:R-:W-:Y:S02]  /*80b0*/  @P1 LEA.HI.X R5, R0, c[0x0][0x1cc], R3, 0x1, P3 ;  /* 0x0000730000051a11 */ /* 0x000fe400018f0c03 */
[----:B------:R-:W-:-:S04]  /*80c0*/  @P0 LEA R2, P3, R10, c[0x0][0x1c8], 0x1 ;  /* 0x000072000a020a11 */ /* 0x000fc800078608ff */
[----:B------:R-:W-:Y:S02]  /*80d0*/  @P0 LEA.HI.X R3, R10, c[0x0][0x1cc], R11, 0x1, P3 ;  /* 0x000073000a030a11 */ /* 0x000fe400018f0c0b */
[C---:B----4-:R-:W-:Y:S02]  /*80e0*/  LOP3.LUT P3, RZ, R104.reuse, 0x2, RZ, 0xc0, !PT ;  /* 0x0000000268ff7812 */ /* 0x050fe4000786c0ff */
[----:B------:R-:W-:-:S11]  /*80f0*/  LOP3.LUT P5, RZ, R104, 0x1, RZ, 0xc0, !PT ;  /* 0x0000000168ff7812 */ /* 0x000fd600078ac0ff */
        /* <DEDUP_REMOVED lines=8> */
[----:B------:R2:W-:Y:S01]  /*8180*/  @P0 LDGSTS.E.BYPASS.LTC128B.128 [R203+0xb100], [R2.64+0x100], !P6 ;  /* 0x0b10010002cb0fae */ /* 0x0005e2000f101d46 */
[----:B------:R-:W-:-:S03]  /*8190*/  ISETP.LT.AND P0, PT, RZ, c[0x0][0x27c], PT ;  /* 0x00009f00ff007a0c */ /* 0x000fc60003f01270 */
[----:B------:R-:W0:Y:S10]  /*81a0*/  LDGDEPBAR ;  /* 0x00000000000079af */ /* 0x000e340000000000 */
[----:B------:R-:W-:Y:S05]  /*81b0*/  @P0 BRA `(.L_x_197) ;  /* 0x0000002000000947 */ /* 0x000fea0003800000 */
[----:B------:R-:W-:-:S04]  /*81c0*/  DEPBAR.LE SB0, 0x1 ;  /* 0x000080400000791a */ /* 0x000fc80000000000 */
[----:B------:R-:W-:Y:S05]  /*81d0*/  BRA `(.L_x_198) ;  /* 0x0000588000007947 */ /* 0x000fea0003800000 */
.L_x_197:
[----:B-----5:R-:W-:Y:S01]  /*81e0*/  SHF.R.S32.HI R0, RZ, 0x1f, R134 ;  /* 0x0000001fff007819 */ /* 0x020fe20000011486 */
[----:B------:R-:W-:Y:S01]  /*81f0*/  ULDC.U8 UR4, c[0x0][0x298] ;  /* 0x0000a60000047ab9 */ /* 0x000fe20000000000 */
[----:B--2---:R-:W-:Y:S01]  /*8200*/  IMAD.WIDE.U32 R2, R134, c[0x0][0x280], RZ ;  /* 0x0000a00086027a25 */ /* 0x004fe200078e00ff */
[----:B------:R-:W-:Y:S01]  /*8210*/  ISETP.NE.AND P2, PT, RZ, UR4, PT ;  /* 0x00000004ff007c0c */ /* 0x000fe2000bf45270 */
[----:B------:R-:W-:Y:S02]  /*8220*/  BSSY B2, `(.L_x_198) ;  /* 0x0000583000027945 */ /* 0x000fe40003800000 */
[----:B------:R-:W-:Y:S01]  /*8230*/  IMAD R6, R0, c[0x0][0x280], RZ ;  /* 0x0000a00000067a24 */ /* 0x000fe200078e02ff */
[----:B------:R-:W-:Y:S01]  /*8240*/  LEA R7, P1, R2, c[0x0][0x270], 0x1 ;  /* 0x00009c0002077a11 */ /* 0x000fe200078208ff */
[----:B------:R-:W-:Y:S02]  /*8250*/  IMAD R0, R0, c[0x0][0x290], RZ ;  /* 0x0000a40000007a24 */ /* 0x000fe400078e02ff */
[----:B------:R-:W-:-:S02]  /*8260*/  IMAD R6, R134, c[0x0][0x284], R6 ;  /* 0x0000a10086067a24 */ /* 0x000fc400078e0206 */
[----:B------:R-:W-:-:S03]  /*8270*/  IMAD.WIDE.U32 R4, R134, c[0x0][0x290], RZ ;  /* 0x0000a40086047a25 */ /* 0x000fc600078e00ff */
[----:B------:R-:W-:Y:S01]  /*8280*/  IADD3 R3, R6, R3, RZ ;  /* 0x0000000306037210 */ /* 0x000fe20007ffe0ff */
[----:B------:R-:W-:Y:S01]  /*8290*/  IMAD R0, R134, c[0x0][0x294], R0 ;  /* 0x0000a50086007a24 */ /* 0x000fe200078e0200 */
[----:B------:R-:W-:Y:S02]  /*82a0*/  LEA R8, P0, R4, c[0x0][0x288], 0x1 ;  /* 0x0000a20004087a11 */ /* 0x000fe400078008ff */
[----:B------:R-:W-:Y:S02]  /*82b0*/  LEA R6, R245, R229, 0x7 ;  /* 0x000000e5f5067211 */ /* 0x000fe400078e38ff */
[----:B------:R-:W-:Y:S02]  /*82c0*/  IADD3 R5, R0, R5, RZ ;  /* 0x0000000500057210 */ /* 0x000fe40007ffe0ff */
[----:B------:R-:W-:Y:S02]  /*82d0*/  LEA.HI.X R0, R2, c[0x0][0x274], R3, 0x1, P1 ;  /* 0x00009d0002007a11 */ /* 0x000fe400008f0c03 */
[----:B------:R-:W-:Y:S01]  /*82e0*/  LEA.HI.X R2, R4, c[0x0][0x28c], R5, 0x1, P0 ;  /* 0x0000a30004027a11 */ /* 0x000fe200000f0c05 */
[----:B------:R-:W-:Y:S05]  /*82f0*/  @!P2 BRA `(.L_x_199) ;  /* 0x000029f00000a947 */ /* 0x000fea0003800000 */
[----:B------:R-:W-:Y:S01]  /*8300*/  ISETP.GE.AND P0, PT, R6, R34, PT ;  /* 0x000000220600720c */ /* 0x000fe20003f06270 */
[----:B------:R-:W2:Y:S01]  /*8310*/  SHFL.IDX PT, R3, R2, RZ, 0x1c1f ;  /* 0x001c1fff02037589 */ /* 0x000ea200000e0000 */
[----:B------:R-:W-:Y:S01]  /*8320*/  BSSY B0, `(.L_x_200) ;  /* 0x0000054000007945 */ /* 0x000fe20003800000 */
[----:B------:R-:W-:Y:S01]  /*8330*/  CS2R R28, SRZ ;  /* 0x00000000001c7805 */ /* 0x000fe2000001ff00 */
[----:B------:R-:W-:Y:S01]  /*8340*/  CS2R R26, SRZ ;  /* 0x00000000001a7805 */ /* 0x000fe2000001ff00 */
[----:B------:R-:W3:Y:S01]  /*8350*/  SHFL.IDX PT, R5, R0, RZ, 0x1c1f ;  /* 0x001c1fff00057589 */ /* 0x000ee200000e0000 */
[----:B------:R-:W-:Y:S01]  /*8360*/  CS2R R24, SRZ ;  /* 0x0000000000187805 */ /* 0x000fe2000001ff00 */
[----:B------:R-:W-:Y:S01]  /*8370*/  CS2R R22, SRZ ;  /* 0x0000000000167805 */ /* 0x000fe2000001ff00 */
[----:B------:R-:W-:Y:S01]  /*8380*/  CS2R R20, SRZ ;  /* 0x0000000000147805 */ /* 0x000fe2000001ff00 */
[----:B------:R4:W1:Y:S01]  /*8390*/  SHFL.IDX PT, R4, R7, RZ, 0x1c1f ;  /* 0x001c1fff07047589 */ /* 0x00086200000e0000 */
[----:B------:R-:W-:Y:S01]  /*83a0*/  CS2R R18, SRZ ;  /* 0x0000000000127805 */ /* 0x000fe2000001ff00 */
[----:B------:R-:W-:Y:S01]  /*83b0*/  CS2R R16, SRZ ;  /* 0x0000000000107805 */ /* 0x000fe2000001ff00 */
[----:B------:R-:W-:Y:S01]  /*83c0*/  CS2R R14, SRZ ;  /* 0x00000000000e7805 */ /* 0x000fe2000001ff00 */
[----:B------:R5:W1:Y:S02]  /*83d0*/  SHFL.IDX PT, R2, R8, RZ, 0x1c1f ;  /* 0x001c1fff08027589 */ /* 0x000a6400000e0000 */
[----:B-1----:R-:W-:Y:S01]  /*83e0*/  CS2R R12, SRZ ;  /* 0x00000000000c7805 */ /* 0x002fe2000001ff00 */
[----:B------:R-:W-:Y:S01]  /*83f0*/  CS2R R10, SRZ ;  /* 0x00000000000a7805 */ /* 0x000fe2000001ff00 */
[----:B----4-:R-:W-:Y:S01]  /*8400*/  CS2R R6, SRZ ;  /* 0x0000000000067805 */ /* 0x010fe2000001ff00 */
[----:B-----5:R-:W-:Y:S01]  /*8410*/  CS2R R8, SRZ ;  /* 0x0000000000087805 */ /* 0x020fe2000001ff00 */
[----:B------:R-:W-:Y:S05]  /*8420*/  @P0 BRA `(.L_x_201) ;  /* 0x0000043000000947 */ /* 0x000fea0003800000 */
[C---:B--23--:R-:W-:Y:S01]  /*8430*/  ISETP.GE.AND P1, PT, R140.reuse, c[0x0][0x27c], PT ;  /* 0x00009f008c007a0c */ /* 0x04cfe20003f26270 */
[----:B------:R-:W-:Y:S01]  /*8440*/  IMAD.SHL.U32 R0, R140, 0x2, RZ ;  /* 0x000000028c007824 */ /* 0x000fe200078e00ff */
[C---:B------:R-:W-:Y:S01]  /*8450*/  ISETP.GE.AND P0, PT, R142.reuse, c[0x0][0x27c], PT ;  /* 0x00009f008e007a0c */ /* 0x040fe20003f06270 */
[----:B------:R-:W-:Y:S01]  /*8460*/  IMAD.SHL.U32 R14, R142, 0x2, RZ ;  /* 0x000000028e0e7824 */ /* 0x000fe200078e00ff */
[----:B------:R-:W-:Y:S01]  /*8470*/  SHF.R.S32.HI R7, RZ, 0x1f, R140 ;  /* 0x0000001fff077819 */ /* 0x000fe2000001148c */
[----:B------:R-:W-:Y:S01]  /*8480*/  CS2R R22, SRZ ;  /* 0x0000000000167805 */ /* 0x000fe2000001ff00 */
[----:B------:R-:W-:-:S02]  /*8490*/  SHF.R.S32.HI R10, RZ, 0x1f, R142 ;  /* 0x0000001fff0a7819 */ /* 0x000fc4000001148e */
[----:B------:R-:W-:-:S05]  /*84a0*/  SHF.L.U64.HI R7, R140, 0x1, R7 ;  /* 0x000000018c077819 */ /* 0x000fca0000010207 */
[-C--:B------:R-:W-:Y:S02]  /*84b0*/  @!P1 IADD3 R8, P2, R4, R0.reuse, RZ ;  /* 0x0000000004089210 */ /* 0x080fe40007f5e0ff */
[----:B------:R-:W-:Y:S02]  /*84c0*/  @!P1 IADD3 R6, P3, R2, R0, RZ ;  /* 0x0000000002069210 */ /* 0x000fe40007f7e0ff */
[----:B------:R-:W-:Y:S01]  /*84d0*/  SHF.L.U64.HI R0, R142, 0x1, R10 ;  /* 0x000000018e007819 */ /* 0x000fe2000001020a */
[--C-:B------:R-:W-:Y:S01]  /*84e0*/  @!P1 IMAD.X R9, R5, 0x1, R7.reuse, P2 ;  /* 0x0000000105099824 */ /* 0x100fe200010e0607 */
[----:B------:R-:W-:Y:S01]  /*84f0*/  @!P0 IADD3 R12, P2, R4, R14, RZ ;  /* 0x0000000e040c8210 */ /* 0x000fe20007f5e0ff */
[----:B------:R-:W-:Y:S01]  /*8500*/  CS2R R10, SRZ ;  /* 0x00000000000a7805 */ /* 0x000fe2000001ff00 */
[----:B------:R-:W-:Y:S01]  /*8510*/  @!P1 IMAD.X R7, R3, 0x1, R7, P3 ;  /* 0x0000000103079824 */ /* 0x000fe200018e0607 */
[----:B------:R-:W-:Y:S01]  /*8520*/  CS2R R24, SRZ ;  /* 0x0000000000187805 */ /* 0x000fe2000001ff00 */
[----:B------:R-:W-:Y:S01]  /*8530*/  ISETP.GE.AND P3, PT, R105, c[0x0][0x27c], PT ;  /* 0x00009f0069007a0c */ /* 0x000fe20003f66270 */
[----:B------:R-:W-:Y:S01]  /*8540*/  @!P0 IMAD.X R13, R5, 0x1, R0, P2 ;  /* 0x00000001050d8824 */ /* 0x000fe200010e0600 */
[----:B------:R1:W5:Y:S04]  /*8550*/  @!P1 LD.E.64 R22, [R8.64] ;  /* 0x0000000608169980 */ /* 0x000368000c101b00 */
[----:B------:R2:W5:Y:S01]  /*8560*/  @!P1 LD.E.64 R10, [R6.64] ;  /* 0x00000006060a9980 */ /* 0x000562000c101b00 */
[----:B------:R-:W-:-:S03]  /*8570*/  ISETP.GE.AND P2, PT, R143, c[0x0][0x27c], PT ;  /* 0x00009f008f007a0c */ /* 0x000fc60003f46270 */
[----:B------:R3:W5:Y:S01]  /*8580*/  @!P0 LD.E.64 R24, [R12.64] ;  /* 0x000000060c188980 */ /* 0x000762000c101b00 */
[----:B--2---:R-:W-:Y:S01]  /*8590*/  @!P0 IADD3 R6, P1, R2, R14, RZ ;  /* 0x0000000e02068210 */ /* 0x004fe20007f3e0ff */
[----:B---3--:R-:W-:-:S04]  /*85a0*/  CS2R R12, SRZ ;  /* 0x00000000000c7805 */ /* 0x008fc8000001ff00 */
[----:B------:R-:W-:Y:S01]  /*85b0*/  @!P0 IMAD.X R7, R3, 0x1, R0, P1 ;  /* 0x0000000103078824 */ /* 0x000fe200008e0600 */
[----:B-1----:R-:W-:Y:S01]  /*85c0*/  SHF.R.S32.HI R8, RZ, 0x1f, R105 ;  /* 0x0000001fff087819 */ /* 0x002fe20000011469 */
[----:B------:R-:W-:-:S03]  /*85d0*/  IMAD.SHL.U32 R0, R105, 0x2, RZ ;  /* 0x0000000269007824 */ /* 0x000fc600078e00ff */
[----:B------:R1:W5:Y:S02]  /*85e0*/  @!P0 LD.E.64 R12, [R6.64] ;  /* 0x00000006060c8980 */ /* 0x000364000c101b00 */
[-C--:B------:R-:W-:Y:S02]  /*85f0*/  @!P3 IADD3 R16, P0, R2, R0.reuse, RZ ;  /* 0x000000000210b210 */ /* 0x080fe40007f1e0ff */
[----:B------:R-:W-:Y:S02]  /*8600*/  SHF.R.S32.HI R14, RZ, 0x1f, R143 ;  /* 0x0000001fff0e7819 */ /* 0x000fe4000001148f */
[----:B-1----:R-:W-:Y:S01]  /*8610*/  SHF.L.U64.HI R6, R105, 0x1, R8 ;  /* 0x0000000169067819 */ /* 0x002fe20000010208 */
[C---:B------:R-:W-:Y:S01]  /*8620*/  IMAD.SHL.U32 R7, R143.reuse, 0x2, RZ ;  /* 0x000000028f077824 */ /* 0x040fe200078e00ff */
[C---:B------:R-:W-:Y:S02]  /*8630*/  @!P3 IADD3 R8, P1, R4.reuse, R0, RZ ;  /* 0x000000000408b210 */ /* 0x040fe40007f3e0ff */
[----:B------:R-:W-:Y:S01]  /*8640*/  SHF.L.U64.HI R0, R143, 0x1, R14 ;  /* 0x000000018f007819 */ /* 0x000fe2000001020e */
[--C-:B------:R-:W-:Y:S01]  /*8650*/  @!P3 IMAD.X R17, R3, 0x1, R6.reuse, P0 ;  /* 0x000000010311b824 */ /* 0x100fe200000e0606 */
[----:B------:R-:W-:Y:S01]  /*8660*/  @!P2 IADD3 R28, P0, R4, R7, RZ ;  /* 0x00000007041ca210 */ /* 0x000fe20007f1e0ff */
[----:B------:R-:W-:Y:S01]  /*8670*/  @!P3 IMAD.X R9, R5, 0x1, R6, P1 ;  /* 0x000000010509b824 */ /* 0x000fe200008e0606 */
[----:B------:R-:W-:-:S03]  /*8680*/  ISETP.GE.AND P1, PT, R106, c[0x0][0x27c], PT ;  /* 0x00009f006a007a0c */ /* 0x000fc60003f26270 */
[----:B------:R-:W-:Y:S01]  /*8690*/  @!P2 IMAD.X R29, R5, 0x1, R0, P0 ;  /* 0x00000001051da824 */ /* 0x000fe200000e0600 */
[----:B------:R-:W-:-:S05]  /*86a0*/  @!P2 IADD3 R30, P0, R2, R7, RZ ;  /* 0x00000007021ea210 */ /* 0x000fca0007f1e0ff */
[----:B------:R-:W-:Y:S01]  /*86b0*/  @!P2 IMAD.X R31, R3, 0x1, R0, P0 ;  /* 0x00000001031fa824 */ /* 0x000fe200000e0600 */
[----:B------:R-:W-:Y:S01]  /*86c0*/  ISETP.GE.AND P0, PT, R141, c[0x0][0x27c], PT ;  /* 0x00009f008d007a0c */ /* 0x000fe20003f06270 */
[----:B------:R-:W-:Y:S01]  /*86d0*/  CS2R R18, SRZ ;  /* 0x0000000000127805 */ /* 0x000fe2000001ff00 */
[----:B------:R-:W-:Y:S01]  /*86e0*/  CS2R R6, SRZ ;  /* 0x0000000000067805 */ /* 0x000fe2000001ff00 */
[----:B------:R-:W-:Y:S01]  /*86f0*/  @!P1 IMAD.WIDE R20, R106, 0x2, R4 ;  /* 0x000000026a149825 */ /* 0x000fe200078e0204 */
[----:B------:R-:W-:-:S03]  /*8700*/  SHF.R.S32.HI R26, RZ, 0x1f, R141 ;  /* 0x0000001fff1a7819 */ /* 0x000fc6000001148d */
[----:B------:R-:W-:Y:S01]  /*8710*/  @!P1 IMAD.WIDE R14, R106, 0x2, R2 ;  /* 0x000000026a0e9825 */ /* 0x000fe200078e0202 */
[----:B------:R1:W5:Y:S03]  /*8720*/  @!P1 LD.E.64 R18, [R20.64] ;  /* 0x0000000614129980 */ /* 0x000366000c101b00 */
[C---:B------:R-:W-:Y:S01]  /*8730*/  IMAD.SHL.U32 R0, R141.reuse, 0x2, RZ ;  /* 0x000000028d007824 */ /* 0x040fe200078e00ff */
[----:B------:R2:W5:Y:S04]  /*8740*/  @!P1 LD.E.64 R6, [R14.64] ;  /* 0x000000060e069980 */ /* 0x000568000c101b00 */
[----:B------:R-:W-:Y:S02]  /*8750*/  @!P0 IADD3 R4, P1, R4, R0, RZ ;  /* 0x0000000004048210 */ /* 0x000fe40007f3e0ff */
[----:B--2---:R-:W-:-:S05]  /*8760*/  SHF.L.U64.HI R14, R141, 0x1, R26 ;  /* 0x000000018d0e7819 */ /* 0x004fca000001021a */
[----:B------:R-:W-:Y:S01]  /*8770*/  @!P0 IMAD.X R5, R5, 0x1, R14, P1 ;  /* 0x0000000105058824 */ /* 0x000fe200008e060e */
[----:B------:R-:W-:Y:S01]  /*8780*/  @!P0 IADD3 R2, P1, R2, R0, RZ ;  /* 0x0000000002028210 */ /* 0x000fe20007f3e0ff */
[----:B------:R-:W-:Y:S01]  /*8790*/  CS2R R26, SRZ ;  /* 0x00000000001a7805 */ /* 0x000fe2000001ff00 */
[----:B-1----:R-:W-:-:S03]  /*87a0*/  CS2R R20, SRZ ;  /* 0x0000000000147805 */ /* 0x002fc6000001ff00 */
[----:B------:R-:W-:Y:S02]  /*87b0*/  @!P0 IMAD.X R3, R3, 0x1, R14, P1 ;  /* 0x0000000103038824 */ /* 0x000fe400008e060e */
[----:B------:R-:W-:Y:S01]  /*87c0*/  CS2R R14, SRZ ;  /* 0x00000000000e7805 */ /* 0x000fe2000001ff00 */
[----:B------:R1:W5:Y:S04]  /*87d0*/  @!P3 LD.E.64 R26, [R8.64] ;  /* 0x00000006081ab980 */ /* 0x000368000c101b00 */
[----:B------:R2:W5:Y:S04]  /*87e0*/  @!P2 LD.E.64 R20, [R28.64] ;  /* 0x000000061c14a980 */ /* 0x000568000c101b00 */
[----:B------:R3:W5:Y:S01]  /*87f0*/  @!P3 LD.E.64 R14, [R16.64] ;  /* 0x00000006100eb980 */ /* 0x000762000c101b00 */
[----:B-1----:R-:W-:Y:S01]  /*8800*/  CS2R R8, SRZ ;  /* 0x0000000000087805 */ /* 0x002fe2000001ff00 */
[----:B--2---:R-:W-:-:S05]  /*8810*/  CS2R R28, SRZ ;  /* 0x00000000001c7805 */ /* 0x004fca000001ff00 */
[----:B------:R1:W5:Y:S01]  /*8820*/  @!P2 LD.E.64 R8, [R30.64] ;  /* 0x000000061e08a980 */ /* 0x000362000c101b00 */
[----:B---3--:R-:W-:-:S03]  /*8830*/  CS2R R16, SRZ ;  /* 0x0000000000107805 */ /* 0x008fc6000001ff00 */
[----:B------:R1:W5:Y:S04]  /*8840*/  @!P0 LD.E.64 R28, [R4.64] ;  /* 0x00000006041c8980 */ /* 0x000368000c101b00 */
[----:B------:R1:W5:Y:S02]  /*8850*/  @!P0 LD.E.64 R16, [R2.64] ;  /* 0x0000000602108980 */ /* 0x000364000c101b00 */
.L_x_201:
[----:B--23--:R-:W-:Y:S05]  /*8860*/  BSYNC B0 ;  /* 0x0000000000007941 */ /* 0x00cfea0003800000 */
.L_x_200:
[--C-:B-----5:R-:W-:Y:S01]  /*8870*/  IMAD.MOV.U32 R42, RZ, RZ, R25.reuse ;  /* 0x000000ffff2a7224 */ /* 0x120fe200078e0019 */
[----:B-1----:R-:W-:Y:S01]  /*8880*/  SHF.R.U32.HI R2, RZ, 0x10, R25 ;  /* 0x00000010ff027819 */ /* 0x002fe20000011619 */
[----:B------:R-:W-:Y:S01]  /*8890*/  IMAD.MOV.U32 R36, RZ, RZ, R28 ;  /* 0x000000ffff247224 */ /* 0x000fe200078e001c */
[--C-:B------:R-:W-:Y:S01]  /*88a0*/  SHF.R.U64 R33, R28, 0x10, R29.reuse ;  /* 0x000000101c217819 */ /* 0x100fe2000000121d */
[--C-:B------:R-:W-:Y:S01]  /*88b0*/  IMAD.MOV.U32 R35, RZ, RZ, R29.reuse ;  /* 0x000000ffff237224 */ /* 0x100fe200078e001d */
[----:B------:R-:W-:Y:S01]  /*88c0*/  SHF.R.U32.HI R28, RZ, 0x10, R29 ;  /* 0x00000010ff1c7819 */ /* 0x000fe2000001161d */
[----:B------:R-:W-:Y:S01]  /*88d0*/  IMAD.MOV.U32 R31, RZ, RZ, R6 ;  /* 0x000000ffff1f7224 */ /* 0x000fe200078e0006 */
[----:B------:R-:W-:Y:S01]  /*88e0*/  PRMT R42, R42, 0x5410, R2 ;  /* 0x000054102a2a7816 */ /* 0x000fe20000000002 */
[----:B------:R-:W-:Y:S01]  /*88f0*/  IMAD R2, R245, -0x80, R34 ;  /* 0xffffff80f5027824 */ /* 0x000fe200078e0222 */
[----:B------:R-:W-:Y:S01]  /*8900*/  SHF.R.U64 R29, R6, 0x10, R7 ;  /* 0x00000010061d7819 */ /* 0x000fe20000001207 */
[--C-:B------:R-:W-:Y:S01]  /*8910*/  IMAD.MOV.U32 R5, RZ, RZ, R17.reuse ;  /* 0x000000ffff057224 */ /* 0x100fe200078e0011 */
[--C-:B------:R-:W-:Y:S01]  /*8920*/  SHF.R.U64 R4, R16, 0x10, R17.reuse ;  /* 0x0000001010047819 */ /* 0x100fe20000001211 */
[----:B------:R-:W-:Y:S01]  /*8930*/  IMAD.MOV.U32 R51, RZ, RZ, R20 ;  /* 0x000000ffff337224 */ /* 0x000fe200078e0014 */
[----:B------:R-:W-:Y:S01]  /*8940*/  SHF.R.U32.HI R0, RZ, 0x10, R17 ;  /* 0x00000010ff007819 */ /* 0x000fe20000011611 */
[----:B------:R-:W-:Y:S01]  /*8950*/  IMAD.MOV.U32 R50, RZ, RZ, R21 ;  /* 0x000000ffff327224 */ /* 0x000fe200078e0015 */
[----:B------:R-:W-:Y:S01]  /*8960*/  PRMT R17, R31, 0x5410, R29 ;  /* 0x000054101f117816 */ /* 0x000fe2000000001d */
[----:B------:R-:W-:Y:S01]  /*8970*/  IMAD.MOV.U32 R46, RZ, RZ, R23 ;  /* 0x000000ffff2e7224 */ /* 0x000fe200078e0017 */
[----:B------:R-:W-:Y:S01]  /*8980*/  IMNMX R29, R2, 0x80, PT ;  /* 0x00000080021d7817 */ /* 0x000fe20003800200 */
[----:B------:R-:W-:Y:S01]  /*8990*/  IMAD.MOV.U32 R38, RZ, RZ, R26 ;  /* 0x000000ffff267224 */ /* 0x000fe200078e001a */
[----:B------:R-:W-:Y:S01]  /*89a0*/  SHF.R.U64 R49, R20, 0x10, R21 ;  /* 0x0000001014317819 */ /* 0x000fe20000001215 */
[----:B------:R-:W-:Y:S01]  /*89b0*/  IMAD.MOV.U32 R39, RZ, RZ, R27 ;  /* 0x000000ffff277224 */ /* 0x000fe200078e001b */
[----:B------:R-:W-:Y:S01]  /*89c0*/  ISETP.GE.AND P0, PT, R229, R29, PT ;  /* 0x0000001de500720c */ /* 0x000fe20003f06270 */
[----:B------:R-:W-:Y:S01]  /*89d0*/  IMAD.MOV.U32 R54, RZ, RZ, R18 ;  /* 0x000000ffff367224 */ /* 0x000fe200078e0012 */
[----:B------:R-:W-:Y:S01]  /*89e0*/  SHF.R.U32.HI R44, RZ, 0x10, R21 ;  /* 0x00000010ff2c7819 */ /* 0x000fe20000011615 */
[----:B------:R-:W-:Y:S01]  /*89f0*/  IMAD.MOV.U32 R53, RZ, RZ, R19 ;  /* 0x000000ffff357224 */ /* 0x000fe200078e0013 */
[--C-:B------:R-:W-:Y:S01]  /*8a00*/  SHF.R.U64 R45, R22, 0x10, R23.reuse ;  /* 0x00000010162d7819 */ /* 0x100fe20000001217 */
[----:B------:R-:W-:Y:S01]  /*8a10*/  IMAD.MOV.U32 R47, RZ, RZ, R22 ;  /* 0x000000ffff2f7224 */ /* 0x000fe200078e0016 */
[----:B------:R-:W-:Y:S01]  /*8a20*/  SHF.R.U32.HI R40, RZ, 0x10, R23 ;  /* 0x00000010ff287819 */ /* 0x000fe20000011617 */
[----:B------:R-:W-:Y:S01]  /*8a30*/  IMAD.MOV.U32 R43, RZ, RZ, R24 ;  /* 0x000000ffff2b7224 */ /* 0x000fe200078e0018 */
[----:B------:R-:W-:Y:S01]  /*8a40*/  SHF.R.U64 R41, R24, 0x10, R25 ;  /* 0x0000001018297819 */ /* 0x000fe20000001219 */
[----:B------:R-:W-:Y:S01]  /*8a50*/  IMAD.MOV.U32 R23, RZ, RZ, R10 ;  /* 0x000000ffff177224 */ /* 0x000fe200078e000a */
[----:B------:R-:W-:Y:S01]  /*8a60*/  SHF.R.U64 R37, R26, 0x10, R27 ;  /* 0x000000101a257819 */ /* 0x000fe2000000121b */
[----:B------:R-:W-:Y:S01]  /*8a70*/  IMAD.MOV.U32 R26, RZ, RZ, R9 ;  /* 0x000000ffff1a7224 */ /* 0x000fe200078e0009 */
[----:B------:R-:W-:Y:S01]  /*8a80*/  SHF.R.U32.HI R32, RZ, 0x10, R27 ;  /* 0x00000010ff207819 */ /* 0x000fe2000001161b */
[----:B------:R-:W-:Y:S01]  /*8a90*/  IMAD.MOV.U32 R27, RZ, RZ, R8 ;  /* 0x000000ffff1b7224 */ /* 0x000fe200078e0008 */
[----:B------:R-:W-:Y:S01]  /*8aa0*/  SHF.R.U64 R52, R18, 0x10, R19 ;  /* 0x0000001012347819 */ /* 0x000fe20000001213 */
        /* <DEDUP_REMOVED lines=9> */
[----:B------:R-:W-:Y:S01]  /*8b40*/  SHF.R.U32.HI R24, RZ, 0x10, R7 ;  /* 0x00000010ff187819 */ /* 0x000fe20000011607 */
[----:B------:R-:W-:Y:S01]  /*8b50*/  IMAD.MOV.U32 R9, RZ, RZ, R15 ;  /* 0x000000ffff097224 */ /* 0x000fe200078e000f */
[----:B------:R-:W-:Y:S01]  /*8b60*/  SHF.R.U32.HI R11, RZ, 0x10, R11 ;  /* 0x00000010ff0b7819 */ /* 0x000fe2000001160b */
[----:B------:R-:W-:Y:S01]  /*8b70*/  IMAD.MOV.U32 R6, RZ, RZ, R16 ;  /* 0x000000ffff067224 */ /* 0x000fe200078e0010 */
[----:B------:R-:W-:Y:S01]  /*8b80*/  SHF.R.U64 R12, R12, 0x10, R13 ;  /* 0x000000100c0c7819 */ /* 0x000fe2000000120d */
[----:B------:R-:W-:-:S04]  /*8b90*/  DEPBAR.LE SB0, 0x1 ;  /* 0x000080400000791a */ /* 0x000fc80000000000 */
[----:B------:R-:W-:Y:S01]  /*8ba0*/  SHF.R.U32.HI R7, RZ, 0x10, R13 ;  /* 0x00000010ff077819 */ /* 0x000fe2000001160d */
[----:B------:R-:W-:Y:S01]  /*8bb0*/  BSSY B1, `(.L_x_202) ;  /* 0x0000115000017945 */ /* 0x000fe20003800000 */
[--C-:B------:R-:W-:Y:S02]  /*8bc0*/  SHF.R.U64 R8, R14, 0x10, R15.reuse ;  /* 0x000000100e087819 */ /* 0x100fe4000000120f */
[----:B------:R-:W-:Y:S02]  /*8bd0*/  SHF.R.U32.HI R3, RZ, 0x10, R15 ;  /* 0x00000010ff037819 */ /* 0x000fe4000001160f */
[----:B------:R-:W-:Y:S02]  /*8be0*/  PRMT R35, R35, 0x5410, R28 ;  /* 0x0000541023237816 */ /* 0x000fe4000000001c */
[----:B------:R-:W-:Y:S02]  /*8bf0*/  PRMT R25, R27, 0x5410, R25 ;  /* 0x000054101b197816 */ /* 0x000fe40000000019 */
[----:B------:R-:W-:-:S02]  /*8c00*/  PRMT R20, R26, 0x5410, R20 ;  /* 0x000054101a147816 */ /* 0x000fc40000000014 */
[----:B------:R-:W-:Y:S02]  /*8c10*/  PRMT R21, R23, 0x5410, R21 ;  /* 0x0000541017157816 */ /* 0x000fe40000000015 */
[----:B------:R-:W-:Y:S02]  /*8c20*/  PRMT R52, R54, 0x5410, R52 ;  /* 0x0000541036347816 */ /* 0x000fe40000000034 */
[----:B------:R-:W-:Y:S02]  /*8c30*/  PRMT R48, R53, 0x5410, R48 ;  /* 0x0000541035307816 */ /* 0x000fe40000000030 */
        /* <DEDUP_REMOVED lines=15> */
[----:B------:R-:W-:Y:S01]  /*8d30*/  PRMT R28, R5, 0x5410, R0 ;  /* 0x00005410051c7816 */ /* 0x000fe20000000000 */
[----:B------:R-:W-:Y:S06]  /*8d40*/  BAR.SYNC.DEFER_BLOCKING 0x0 ;  /* 0x0000000000007b1d */ /* 0x000fec0000010000 */
[----:B------:R-:W-:Y:S05]  /*8d50*/  @P0 BRA `(.L_x_203) ;  /* 0x00000fa000000947 */ /* 0x000fea0003800000 */
[----:B------:R-:W-:Y:S01]  /*8d60*/  ISETP.GE.AND P0, PT, R106, c[0x0][0x27c], PT ;  /* 0x00009f006a007a0c */ /* 0x000fe20003f06270 */
[----:B------:R-:W-:-:S12]  /*8d70*/  BSSY B0, `(.L_x_204) ;  /* 0x0000028000007945 */ /* 0x000fd80003800000 */
[----:B------:R-:W-:Y:S05]  /*8d80*/  @P0 BRA `(.L_x_205) ;  /* 0x0000026000000947 */ /* 0x000fea0003800000 */
[----:B------:R-:W1:Y:S01]  /*8d90*/  LDS.128 R4, [R213+0xc000] ;  /* 0x00c00000d5047984 */ /* 0x000e620000000c00 */
[C---:B------:R-:W-:Y:S01]  /*8da0*/  SHF.L.U32 R3, R52.reuse, 0x10, RZ ;  /* 0x0000001034037819 */ /* 0x040fe200000006ff */
[----:B------:R-:W-:Y:S01]  /*8db0*/  IMAD.U32 R0, R17, 0x10000, RZ ;  /* 0x0001000011007824 */ /* 0x000fe200078e00ff */
[----:B------:R-:W-:Y:S02]  /*8dc0*/  LOP3.LUT R2, R52, 0xffff0000, RZ, 0xc0, !PT ;  /* 0xffff000034027812 */ /* 0x000fe400078ec0ff */
[C---:B-1----:R-:W-:Y:S01]  /*8dd0*/  SHF.L.U32 R9, R4.reuse, 0x10, RZ ;  /* 0x0000001004097819 */ /* 0x042fe200000006ff */
[----:B------:R-:W-:Y:S01]  /*8de0*/  IMAD.U32 R10, R7, 0x10000, RZ ;  /* 0x00010000070a7824 */ /* 0x000fe200078e00ff */
[----:B------:R-:W-:Y:S02]  /*8df0*/  LOP3.LUT R8, R4, 0xffff0000, RZ, 0xc0, !PT ;  /* 0xffff000004087812 */ /* 0x000fe400078ec0ff */
[C---:B------:R-:W-:Y:S02]  /*8e00*/  SHF.L.U32 R13, R5.reuse, 0x10, RZ ;  /* 0x00000010050d7819 */ /* 0x040fe400000006ff */
[----:B------:R-:W-:Y:S01]  /*8e10*/  LOP3.LUT R4, R5, 0xffff0000, RZ, 0xc0, !PT ;  /* 0xffff000005047812 */ /* 0x000fe200078ec0ff */
[CC--:B------:R-:W-:Y:S01]  /*8e20*/  FMUL.FTZ R15, R8.reuse, R0.reuse ;  /* 0x00000000080f7220 */ /* 0x0c0fe20000410000 */
[----:B------:R-:W-:Y:S01]  /*8e30*/  LOP3.LUT R5, R17, 0xffff0000, RZ, 0xc0, !PT ;  /* 0xffff000011057812 */ /* 0x000fe200078ec0ff */
[-C--:B------:R-:W-:Y:S01]  /*8e40*/  FMUL.FTZ R14, R8, R3.reuse ;  /* 0x00000003080e7220 */ /* 0x080fe20000410000 */
[C---:B------:R-:W-:Y:S01]  /*8e50*/  SHF.L.U32 R12, R6.reuse, 0x10, RZ ;  /* 0x00000010060c7819 */ /* 0x040fe200000006ff */
[----:B------:R-:W-:Y:S01]  /*8e60*/  FFMA.FTZ R16, R9, R3, -R15 ;  /* 0x0000000309107223 */ /* 0x000fe2000001080f */
[----:B------:R-:W-:Y:S01]  /*8e70*/  LOP3.LUT R11, R6, 0xffff0000, RZ, 0xc0, !PT ;  /* 0xffff0000060b7812 */ /* 0x000fe200078ec0ff */
[-C--:B------:R-:W-:Y:S01]  /*8e80*/  FMUL.FTZ R8, R4, R5.reuse ;  /* 0x0000000504087220 */ /* 0x080fe20000410000 */
[----:B------:R-:W-:Y:S01]  /*8e90*/  LOP3.LUT R6, R7, 0xffff0000, RZ, 0xc0, !PT ;  /* 0xffff000007067812 */ /* 0x000fe200078ec0ff */
[----:B------:R-:W-:Y:S01]  /*8ea0*/  FFMA.FTZ R15, R9, R0, R14 ;  /* 0x00000000090f7223 */ /* 0x000fe2000001000e */
[----:B------:R-:W-:Y:S01]  /*8eb0*/  LOP3.LUT R0, R24, 0xffff0000, RZ, 0xc0, !PT ;  /* 0xffff000018007812 */ /* 0x000fe200078ec0ff */
[-C--:B------:R-:W-:Y:S01]  /*8ec0*/  FMUL.FTZ R7, R4, R2.reuse ;  /* 0x0000000204077220 */ /* 0x080fe20000410000 */
[----:B------:R-:W-:Y:S01]  /*8ed0*/  SHF.L.U32 R4, R48, 0x10, RZ ;  /* 0x0000001030047819 */ /* 0x000fe200000006ff */
[C---:B------:R-:W-:Y:S01]  /*8ee0*/  FFMA.FTZ R14, R13.reuse, R2, -R8 ;  /* 0x000000020d0e7223 */ /* 0x040fe20000010808 */
[----:B------:R-:W-:Y:S01]  /*8ef0*/  SHF.L.U32 R2, R24, 0x10, RZ ;  /* 0x0000001018027819 */ /* 0x000fe200000006ff */
[----:B------:R-:W-:Y:S01]  /*8f00*/  FFMA.FTZ R9, R13, R5, R7 ;  /* 0x000000050d097223 */ /* 0x000fe20000010007 */
[----:B------:R-:W-:Y:S01]  /*8f10*/  LOP3.LUT R3, R48, 0xffff0000, RZ, 0xc0, !PT ;  /* 0xffff000030037812 */ /* 0x000fe200078ec0ff */
[----:B------:R-:W-:-:S02]  /*8f20*/  FMUL.FTZ R7, R6, R0 ;  /* 0x0000000006077220 */ /* 0x000fc40000410000 */
[C---:B------:R-:W-:Y:S02]  /*8f30*/  FMUL.FTZ R8, R11.reuse, R2 ;  /* 0x000000020b087220 */ /* 0x040fe40000410000 */
[-C--:B------:R-:W-:Y:S02]  /*8f40*/  FMUL.FTZ R5, R11, R4.reuse ;  /* 0x000000040b057220 */ /* 0x080fe40000410000 */
[-C--:B------:R-:W-:Y:S02]  /*8f50*/  FMUL.FTZ R6, R6, R3.reuse ;  /* 0x0000000306067220 */ /* 0x080fe40000410000 */
[C---:B------:R-:W-:Y:S01]  /*8f60*/  FFMA.FTZ R8, R12.reuse, R4, -R8 ;  /* 0x000000040c087223 */ /* 0x040fe20000010808 */
[----:B------:R-:W-:Y:S01]  /*8f70*/  F2FP.BF16.PACK_AB R4, R15, R16 ;  /* 0x000000100f04723e */ /* 0x000fe200000010ff */
[----:B------:R-:W-:Y:S01]  /*8f80*/  FFMA.FTZ R2, R12, R2, R5 ;  /* 0x000000020c027223 */ /* 0x000fe20000010005 */
[----:B------:R-:W-:Y:S01]  /*8f90*/  F2FP.BF16.PACK_AB R5, R9, R14 ;  /* 0x0000000e0905723e */ /* 0x000fe200000010ff */
[----:B------:R-:W-:-:S02]  /*8fa0*/  FFMA.FTZ R3, R10, R3, -R7 ;  /* 0x000000030a037223 */ /* 0x000fc40000010807 */
[----:B------:R-:W-:Y:S01]  /*8fb0*/  FFMA.FTZ R0, R10, R0, R6 ;  /* 0x000000000a007223 */ /* 0x000fe20000010006 */
[----:B------:R-:W-:-:S04]  /*8fc0*/  F2FP.BF16.PACK_AB R6, R2, R8 ;  /* 0x000000080206723e */ /* 0x000fc800000010ff */
[----:B------:R-:W-:-:S05]  /*8fd0*/  F2FP.BF16.PACK_AB R7, R0, R3 ;  /* 0x000000030007723e */ /* 0x000fca00000010ff */
[----:B------:R1:W-:Y:S02]  /*8fe0*/  STS.128 [R213+0xc000], R4 ;  /* 0x00c00004d5007388 */ /* 0x0003e40000000c00 */
.L_x_205:
[----:B------:R-:W-:Y:S05]  /*8ff0*/  BSYNC B0 ;  /* 0x0000000000007941 */ /* 0x000fea0003800000 */
.L_x_204:
[----:B------:R-:W-:Y:S01]  /*9000*/  ISETP.GE.AND P0, PT, R143, c[0x0][0x27c], PT ;  /* 0x00009f008f007a0c */ /* 0x000fe20003f06270 */
[----:B------:R-:W-:-:S12]  /*9010*/  BSSY B0, `(.L_x_206) ;  /* 0x0000028000007945 */ /* 0x000fd80003800000 */
[----:B------:R-:W-:Y:S05]  /*9020*/  @P0 BRA `(.L_x_207) ;  /* 0x0000026000000947 */ /* 0x000fea0003800000 */
[----:B-1----:R-:W1:Y:S01]  /*9030*/  LDS.128 R4, [R214+0xc000] ;  /* 0x00c00000d6047984 */ /* 0x002e620000000c00 */
[----:B------:R-:W-:Y:S01]  /*9040*/  SHF.L.U32 R3, R49, 0x10, RZ ;  /* 0x0000001031037819 */ /* 0x000fe200000006ff */
        /* <DEDUP_REMOVED lines=36> */
.L_x_207:
[----:B------:R-:W-:Y:S05]  /*9290*/  BSYNC B0 ;  /* 0x0000000000007941 */ /* 0x000fea0003800000 */
.L_x_206:
        /* <DEDUP_REMOVED lines=41> */
.L_x_209:
[----:B------:R-:W-:Y:S05]  /*9530*/  BSYNC B0 ;  /* 0x0000000000007941 */ /* 0x000fea0003800000 */
.L_x_208:
        /* <DEDUP_REMOVED lines=41> */
.L_x_211:
[----:B------:R-:W-:Y:S05]  /*97d0*/  BSYNC B0 ;  /* 0x0000000000007941 */ /* 0x000fea0003800000 */
.L_x_210:
        /* <DEDUP_REMOVED lines=41> */
.L_x_213:
[----:B------:R-:W-:Y:S05]  /*9a70*/  BSYNC B0 ;  /* 0x0000000000007941 */ /* 0x000fea0003800000 */
.L_x_212:
[----:B------:R-:W-:-:S13]  /*9a80*/  ISETP.GE.AND P0, PT, R141, c[0x0][0x27c], PT ;  /* 0x00009f008d007a0c */ /* 0x000fda0003f06270 */
        /* <DEDUP_REMOVED lines=39> */
.L_x_203:
[----:B------:R-:W-:Y:S05]  /*9d00*/  BSYNC B1 ;  /* 0x0000000000017941 */ /* 0x000fea0003800000 */
.L_x_202:
[----:B------:R-:W-:-:S04]  /*9d10*/  IADD3 R0, R229, 0x40, RZ ;  /* 0x00000040e5007810 */ /* 0x000fc80007ffe0ff */
[----:B------:R-:W-:-:S13]  /*9d20*/  ISETP.GE.AND P0, PT, R0, R29, PT ;  /* 0x0000001d0000720c */ /* 0x000fda0003f06270 */
[----:B------:R-:W-:Y:S05]  /*9d30*/  @P0 BRA `(.L_x_214) ;  /* 0x00003d1000000947 */ /* 0x000fea0003800000 */
[----:B------:R-:W-:Y:S01]  /*9d40*/  ISETP.GE.AND P0, PT, R106, c[0x0][0x27c], PT ;  /* 0x00009f006a007a0c */ /* 0x000fe20003f06270 */
[----:B------:R-:W-:-:S12]  /*9d50*/  BSSY B0, `(.L_x_215) ;  /* 0x0000028000007945 */ /* 0x000fd80003800000 */
[----:B------:R-:W-:Y:S05]  /*9d60*/  @P0 BRA `(.L_x_216) ;  /* 0x0000026000000947 */ /* 0x000fea0003800000 */
[----:B-1----:R-:W1:Y:S01]  /*9d70*/  LDS.128 R4, [R213+0xe000] ;  /* 0x00e00000d5047984 */ /* 0x002e620000000c00 */
        /* <DEDUP_REMOVED lines=8> */
[-C--:B------:R-:W-:Y:S01]  /*9e00*/  FMUL.FTZ R15, R0, R8.reuse ;  /* 0x00000008000f7220 */ /* 0x080fe20000410000 */
[----:B------:R-:W-:Y:S01]  /*9e10*/  LOP3.LUT R5, R17, 0xffff0000, RZ, 0xc0, !PT ;  /* 0xffff000011057812 */ /* 0x000fe200078ec0ff */
[C---:B------:R-:W-:Y:S01]  /*9e20*/  FMUL.FTZ R14, R3.reuse, R8 ;  /* 0x00000008030e7220 */ /* 0x040fe20000410000 */
[C---:B------:R-:W-:Y:S01]  /*9e30*/  SHF.L.U32 R12, R6.reuse, 0x10, RZ ;  /* 0x00000010060c7819 */ /* 0x040fe200000006ff */
[-C--:B------:R-:W-:Y:S01]  /*9e40*/  FFMA.FTZ R16, R3, R9.reuse, -R15 ;  /* 0x0000000903107223 */ /* 0x080fe2000001080f */
[----:B------:R-:W-:Y:S01]  /*9e50*/  LOP3.LUT R11, R6, 0xffff0000, RZ, 0xc0, !PT ;  /* 0xffff0000060b7812 */ /* 0x000fe200078ec0ff */
[-C--:B------:R-:W-:Y:S01]  /*9e60*/  FMUL.FTZ R8, R5, R4.reuse ;  /* 0x0000000405087220 */ /* 0x080fe20000410000 */
[----:B------:R-:W-:Y:S01]  /*9e70*/  LOP3.LUT R6, R7, 0xffff0000, RZ, 0xc0, !PT ;  /* 0xffff000007067812 */ /* 0x000fe200078ec0ff */
[----:B------:R-:W-:Y:S01]  /*9e80*/  FFMA.FTZ R15, R0, R9, R14 ;  /* 0x00000009000f7223 */ /* 0x000fe2000001000e */
[----:B------:R-:W-:Y:S01]  /*9e90*/  LOP3.LUT R0, R24, 0xffff0000, RZ, 0xc0, !PT ;  /* 0xffff000018007812 */ /* 0x000fe200078ec0ff */
[----:B------:R-:W-:Y:S01]  /*9ea0*/  FMUL.FTZ R7, R2, R4 ;  /* 0x0000000402077220 */ /* 0x000fe20000410000 */
[----:B------:R-:W-:Y:S01]  /*9eb0*/  SHF.L.U32 R4, R48, 0x10, RZ ;  /* 0x0000001030047819 */ /* 0x000fe200000006ff */
[-C--:B------:R-:W-:Y:S01]  /*9ec0*/  FFMA.FTZ R14, R2, R13.reuse, -R8 ;  /* 0x0000000d020e7223 */ /* 0x080fe20000010808 */
[----:B------:R-:W-:Y:S01]  /*9ed0*/  SHF.L.U32 R2, R24, 0x10, RZ ;  /* 0x0000001018027819 */ /* 0x000fe200000006ff */
[----:B------:R-:W-:Y:S01]  /*9ee0*/  FFMA.FTZ R9, R5, R13, R7 ;  /* 0x0000000d05097223 */ /* 0x000fe20000010007 */
[----:B------:R-:W-:Y:S01]  /*9ef0*/  LOP3.LUT R3, R48, 0xffff0000, RZ, 0xc0, !PT ;  /* 0xffff000030037812 */ /* 0x000fe200078ec0ff */
[----:B------:R-:W-:-:S02]  /*9f00*/  FMUL.FTZ R7, R0, R6 ;  /* 0x0000000600077220 */ /* 0x000fc40000410000 */
[-C--:B------:R-:W-:Y:S02]  /*9f10*/  FMUL.FTZ R8, R2, R11.reuse ;  /* 0x0000000b02087220 */ /* 0x080fe40000410000 */
[C---:B------:R-:W-:Y:S02]  /*9f20*/  FMUL.FTZ R5, R4.reuse, R11 ;  /* 0x0000000b04057220 */ /* 0x040fe40000410000 */
[----:B------:R-:W-:Y:S02]  /*9f30*/  FMUL.FTZ R6, R3, R6 ;  /* 0x0000000603067220 */ /* 0x000fe40000410000 */
[----:B------:R-:W-:Y:S01]  /*9f40*/  FFMA.FTZ R8, R4, R12, -R8 ;  /* 0x0000000c04087223 */ /* 0x000fe20000010808 */
        /* <DEDUP_REMOVED lines=8> */
.L_x_216:
[----:B------:R-:W-:Y:S05]  /*9fd0*/  BSYNC B0 ;  /* 0x0000000000007941 */ /* 0x000fea0003800000 */
.L_x_215:
        /* <DEDUP_REMOVED lines=41> */
.L_x_218:
[----:B------:R-:W-:Y:S05]  /*a270*/  BSYNC B0 ;  /* 0x0000000000007941 */ /* 0x000fea0003800000 */
.L_x_217:
        /* <DEDUP_REMOVED lines=41> */
.L_x_220:
[----:B------:R-:W-:Y:S05]  /*a510*/  BSYNC B0 ;  /* 0x0000000000007941 */ /* 0x000fea0003800000 */
.L_x_219:
        /* <DEDUP_REMOVED lines=41> */
.L_x_222:
[----:B------:R-:W-:Y:S05]  /*a7b0*/  BSYNC B0 ;  /* 0x0000000000007941 */ /* 0x000fea0003800000 */
.L_x_221:
        /* <DEDUP_REMOVED lines=41> */
.L_x_224:
[----:B------:R-:W-:Y:S05]  /*aa50*/  BSYNC B0 ;  /* 0x0000000000007941 */ /* 0x000fea0003800000 */
.L_x_223:
        /* <DEDUP_REMOVED lines=21> */
[C---:B------:R-:W-:Y:S01]  /*abb0*/  FMUL.FTZ R7, R2.reuse, R4 ;  /* 0x0000000402077220 */ /* 0x040fe20000410000 */
        /* <DEDUP_REMOVED lines=17> */
[----:B------:R1:W-:Y:S01]  /*acd0*/  STS.128 [R214+0x16000], R4 ;  /* 0x01600004d6007388 */ /* 0x0003e20000000c00 */
[----:B------:R-:W-:Y:S05]  /*ace0*/  BRA `(.L_x_214) ;  /* 0x00002d6000007947 */ /* 0x000fea0003800000 */
.L_x_199:
[----:B------:R-:W-:Y:S01]  /*acf0*/  ISETP.GE.AND P0, PT, R6, R34, PT ;  /* 0x000000220600720c */ /* 0x000fe20003f06270 */
[----:B------:R2:W3:Y:S01]  /*ad00*/  SHFL.IDX PT, R29, R0, RZ, 0x1c1f ;  /* 0x001c1fff001d7589 */ /* 0x0004e200000e0000 */
[C---:B------:R-:W-:Y:S01]  /*ad10*/  IMAD.IADD R4, R106.reuse, 0x1, R140 ;  /* 0x000000016a047824 */ /* 0x040fe200078e028c */
[----:B------:R-:W-:Y:S01]  /*ad20*/  BSSY B0, `(.L_x_225) ;  /* 0x000003b000007945 */ /* 0x000fe20003800000 */
[----:B------:R-:W-:Y:S01]  /*ad30*/  CS2R R26, SRZ ;  /* 0x00000000001a7805 */ /* 0x000fe2000001ff00 */
[----:B------:R4:W1:Y:S01]  /*ad40*/  SHFL.IDX PT, R28, R7, RZ, 0x1c1f ;  /* 0x001c1fff071c7589 */ /* 0x00086200000e0000 */
[----:B------:R-:W-:Y:S01]  /*ad50*/  CS2R R24, SRZ ;  /* 0x0000000000187805 */ /* 0x000fe2000001ff00 */
[----:B------:R-:W-:Y:S01]  /*ad60*/  CS2R R22, SRZ ;  /* 0x0000000000167805 */ /* 0x000fe2000001ff00 */
[----:B------:R-:W-:Y:S01]  /*ad70*/  CS2R R20, SRZ ;  /* 0x0000000000147805 */ /* 0x000fe2000001ff00 */
[----:B------:R-:W1:Y:S01]  /*ad80*/  SHFL.IDX PT, R3, R2, RZ, 0x1c1f ;  /* 0x001c1fff02037589 */ /* 0x000e6200000e0000 */
[----:B------:R-:W-:Y:S01]  /*ad90*/  CS2R R18, SRZ ;  /* 0x0000000000127805 */ /* 0x000fe2000001ff00 */
[----:B------:R-:W-:Y:S01]  /*ada0*/  CS2R R16, SRZ ;  /* 0x0000000000107805 */ /* 0x000fe2000001ff00 */
[----:B------:R-:W-:Y:S01]  /*adb0*/  CS2R R14, SRZ ;  /* 0x00000000000e7805 */ /* 0x000fe2000001ff00 */
[----:B------:R5:W1:Y:S02]  /*adc0*/  SHFL.IDX PT, R2, R8, RZ, 0x1c1f ;  /* 0x001c1fff08027589 */ /* 0x000a6400000e0000 */
[----:B-1----:R-:W-:Y:S01]  /*add0*/  CS2R R12, SRZ ;  /* 0x00000000000c7805 */ /* 0x002fe2000001ff00 */
[----:B------:R-:W-:Y:S01]  /*ade0*/  CS2R R10, SRZ ;  /* 0x00000000000a7805 */ /* 0x000fe2000001ff00 */
[----:B--2---:R-:W-:Y:S01]  /*adf0*/  IMAD.IADD R0, R106, 0x1, R105 ;  /* 0x000000016a007824 */ /* 0x004fe200078e0269 */
[----:B----4-:R-:W-:-:S04]  /*ae00*/  SHF.R.S32.HI R7, RZ, 0x1f, R4 ;  /* 0x0000001fff077819 */ /* 0x010fc80000011404 */
[----:B------:R-:W-:Y:S02]  /*ae10*/  SHF.R.S32.HI R5, RZ, 0x1f, R0 ;  /* 0x0000001fff057819 */ /* 0x000fe40000011400 */
[----:B------:R-:W-:Y:S02]  /*ae20*/  LEA.HI R30, R7, R4, RZ, 0x3 ;  /* 0x00000004071e7211 */ /* 0x000fe400078f18ff */
[----:B------:R-:W-:Y:S01]  /*ae30*/  LEA.HI R0, R5, R0, RZ, 0x3 ;  /* 0x0000000005007211 */ /* 0x000fe200078f18ff */
[----:B------:R-:W-:Y:S01]  /*ae40*/  CS2R R6, SRZ ;  /* 0x0000000000067805 */ /* 0x000fe2000001ff00 */
[----:B-----5:R-:W-:Y:S01]  /*ae50*/  CS2R R8, SRZ ;  /* 0x0000000000087805 */ /* 0x020fe2000001ff00 */
[----:B------:R-:W-:Y:S01]  /*ae60*/  CS2R R4, SRZ ;  /* 0x0000000000047805 */ /* 0x000fe2000001ff00 */
[----:B------:R-:W-:Y:S02]  /*ae70*/  SHF.R.S32.HI R56, RZ, 0x3, R30 ;  /* 0x00000003ff387819 */ /* 0x000fe4000001141e */
[----:B------:R-:W-:Y:S01]  /*ae80*/  SHF.R.S32.HI R57, RZ, 0x3, R0 ;  /* 0x00000003ff397819 */ /* 0x000fe20000011400 */
[----:B------:R-:W-:Y:S05]  /*ae90*/  @P0 BRA `(.L_x_226) ;  /* 0x0000023000000947 */ /* 0x000fea0003800000 */
[C---:B---3--:R-:W-:Y:S01]  /*aea0*/  ISETP.GE.AND P0, PT, R100.reuse, c[0x0][0x27c], PT ;  /* 0x00009f0064007a0c */ /* 0x048fe20003f06270 */
[----:B------:R-:W-:Y:S01]  /*aeb0*/  CS2R R22, SRZ ;  /* 0x0000000000167805 */ /* 0x000fe2000001ff00 */
[C---:B------:R-:W-:Y:S01]  /*aec0*/  IADD3 R5, R100.reuse, 0x20, RZ ;  /* 0x0000002064057810 */ /* 0x040fe20007ffe0ff */
[----:B------:R-:W-:Y:S01]  /*aed0*/  CS2R R20, SRZ ;  /* 0x0000000000147805 */ /* 0x000fe2000001ff00 */
[----:B------:R-:W-:Y:S01]  /*aee0*/  IADD3 R4, R100, 0x40, RZ ;  /* 0x0000004064047810 */ /* 0x000fe20007ffe0ff */
[----:B------:R-:W-:Y:S01]  /*aef0*/  CS2R R10, SRZ ;  /* 0x00000000000a7805 */ /* 0x000fe2000001ff00 */
[----:B------:R-:W-:Y:S01]  /*af00*/  ISETP.GE.AND P2, PT, R5, c[0x0][0x27c], PT ;  /* 0x00009f0005007a0c */ /* 0x000fe20003f46270 */
[----:B------:R-:W-:Y:S01]  /*af10*/  CS2R R8, SRZ ;  /* 0x0000000000087805 */ /* 0x000fe2000001ff00 */
[----:B------:R-:W-:Y:S01]  /*af20*/  ISETP.GE.AND P1, PT, R4, c[0x0][0x27c], PT ;  /* 0x00009f0004007a0c */ /* 0x000fe20003f26270 */
[----:B------:R-:W-:Y:S01]  /*af30*/  CS2R R26, SRZ ;  /* 0x00000000001a7805 */ /* 0x000fe2000001ff00 */
[----:B------:R-:W-:-:S03]  /*af40*/  CS2R R24, SRZ ;  /* 0x0000000000187805 */ /* 0x000fc6000001ff00 */
[C---:B------:R-:W-:Y:S01]  /*af50*/  @!P0 IMAD.SHL.U32 R0, R100.reuse, 0x2, RZ ;  /* 0x0000000264008824 */ /* 0x040fe200078e00ff */
[----:B------:R-:W-:-:S04]  /*af60*/  @!P0 SHF.L.U64.HI R5, R100, 0x1, R101 ;  /* 0x0000000164058819 */ /* 0x000fc80000010265 */
[----:B------:R-:W-:Y:S02]  /*af70*/  @!P0 IADD3 R32, P3, R28, R0, RZ ;  /* 0x000000001c208210 */ /* 0x000fe40007f7e0ff */
[----:B------:R-:W-:-:S03]  /*af80*/  @!P2 SHF.L.U32 R4, R56, 0x3, RZ ;  /* 0x000000033804a819 */ /* 0x000fc600000006ff */
[----:B------:R-:W-:Y:S01]  /*af90*/  @!P0 IMAD.X R33, R29, 0x1, R5, P3 ;  /* 0x000000011d218824 */ /* 0x000fe200018e0605 */
[----:B------:R-:W-:Y:S01]  /*afa0*/  @!P0 IADD3 R30, P3, R2, R0, RZ ;  /* 0x00000000021e8210 */ /* 0x000fe20007f7e0ff */
[----:B------:R-:W-:Y:S02]  /*afb0*/  @!P1 IMAD.SHL.U32 R0, R57, 0x8, RZ ;  /* 0x0000000839009824 */ /* 0x000fe400078e00ff */
[----:B------:R-:W-:Y:S01]  /*afc0*/  @!P2 IMAD.WIDE R14, R4, 0x2, R28 ;  /* 0x00000002040ea825 */ /* 0x000fe200078e021c */
[----:B------:R-:W-:-:S03]  /*afd0*/  @!P0 IADD3.X R31, R3, R5, RZ, P3, !PT ;  /* 0x00000005031f8210 */ /* 0x000fc60001ffe4ff */
[----:B------:R-:W-:Y:S01]  /*afe0*/  @!P2 IMAD.WIDE R12, R4, 0x2, R2 ;  /* 0x00000002040ca825 */ /* 0x000fe200078e0202 */
[----:B------:R1:W5:Y:S03]  /*aff0*/  @!P2 LD.E.128 R20, [R14.64] ;  /* 0x000000060e14a980 */ /* 0x000366000c101d00 */
[C---:B------:R-:W-:Y:S01]  /*b000*/  @!P1 IMAD.WIDE R6, R0.reuse, 0x2, R28 ;  /* 0x0000000200069825 */ /* 0x040fe200078e021c */
[----:B------:R2:W5:Y:S01]  /*b010*/  @!P2 LD.E.128 R8, [R12.64] ;  /* 0x000000060c08a980 */ /* 0x000562000c101d00 */
[----:B------:R-:W-:Y:S01]  /*b020*/  CS2R R18, SRZ ;  /* 0x0000000000127805 */ /* 0x000fe2000001ff00 */
[----:B------:R-:W-:Y:S01]  /*b030*/  CS2R R16, SRZ ;  /* 0x0000000000107805 */ /* 0x000fe2000001ff00 */
[----:B------:R-:W-:Y:S01]  /*b040*/  CS2R R4, SRZ ;  /* 0x0000000000047805 */ /* 0x000fe2000001ff00 */
[----:B------:R3:W5:Y:S01]  /*b050*/  @!P1 LD.E.128 R24, [R6.64] ;  /* 0x0000000606189980 */ /* 0x000762000c101d00 */
[----:B------:R-:W-:-:S03]  /*b060*/  @!P1 IMAD.WIDE R2, R0, 0x2, R2 ;  /* 0x0000000200029825 */ /* 0x000fc600078e0202 */
[----:B------:R4:W5:Y:S01]  /*b070*/  @!P0 LD.E.128 R16, [R32.64] ;  /* 0x0000000620108980 */ /* 0x000962000c101d00 */
[----:B-1----:R-:W-:Y:S01]  /*b080*/  CS2R R14, SRZ ;  /* 0x00000000000e7805 */ /* 0x002fe2000001ff00 */
[----:B--2---:R-:W-:Y:S01]  /*b090*/  CS2R R12, SRZ ;  /* 0x00000000000c7805 */ /* 0x004fe2000001ff00 */
[----:B---3--:R-:W-:-:S05]  /*b0a0*/  CS2R R6, SRZ ;  /* 0x0000000000067805 */ /* 0x008fca000001ff00 */
[----:B------:R4:W5:Y:S04]  /*b0b0*/  @!P1 LD.E.128 R12, [R2.64] ;  /* 0x00000006020c9980 */ /* 0x000968000c101d00 */
[----:B------:R4:W5:Y:S02]  /*b0c0*/  @!P0 LD.E.128 R4, [R30.64] ;  /* 0x000000061e048980 */ /* 0x000964000c101d00 */
.L_x_226:
[----:B---3--:R-:W-:Y:S05]  /*b0d0*/  BSYNC B0 ;  /* 0x0000000000007941 */ /* 0x008fea0003800000 */
.L_x_225:
[--C-:B-----5:R-:W-:Y:S01]  /*b0e0*/  IMAD.MOV.U32 R42, RZ, RZ, R23.reuse ;  /* 0x000000ffff2a7224 */ /* 0x120fe200078e0017 */
[----:B------:R-:W-:Y:S01]  /*b0f0*/  SHF.R.U32.HI R0, RZ, 0x10, R23 ;  /* 0x00000010ff007819 */ /* 0x000fe20000011617 */
[----:B------:R-:W-:Y:S01]  /*b100*/  IMAD.MOV.U32 R54, RZ, RZ, R16 ;  /* 0x000000ffff367224 */ /* 0x000fe200078e0010 */
[--C-:B------:R-:W-:Y:S01]  /*b110*/  SHF.R.U64 R52, R16, 0x10, R17.reuse ;  /* 0x0000001010347819 */ /* 0x100fe20000001211 */
[--C-:B------:R-:W-:Y:S01]  /*b120*/  IMAD.MOV.U32 R53, RZ, RZ, R17.reuse ;  /* 0x000000ffff357224 */ /* 0x100fe200078e0011 */
[----:B------:R-:W-:Y:S01]  /*b130*/  PRMT R42, R42, 0x5410, R0 ;  /* 0x000054102a2a7816 */ /* 0x000fe20000000000 */
[----:B------:R-:W-:Y:S01]  /*b140*/  IMAD R0, R245, -0x80, R34 ;  /* 0xffffff80f5007824 */ /* 0x000fe200078e0222 */
[----:B------:R-:W-:Y:S01]  /*b150*/  SHF.R.U32.HI R48, RZ, 0x10, R17 ;  /* 0x00000010ff307819 */ /* 0x000fe20000011611 */
[----:B------:R-:W-:Y:S01]  /*b160*/  IMAD.MOV.U32 R51, RZ, RZ, R18 ;  /* 0x000000ffff337224 */ /* 0x000fe200078e0012 */
[--C-:B------:R-:W-:Y:S01]  /*b170*/  SHF.R.U64 R49, R18, 0x10, R19.reuse ;  /* 0x0000001012317819 */ /* 0x100fe20000001213 */
[----:B------:R-:W-:Y:S01]  /*b180*/  IMAD.MOV.U32 R50, RZ, RZ, R19 ;  /* 0x000000ffff327224 */ /* 0x000fe200078e0013 */
[----:B------:R-:W-:Y:S01]  /*b190*/  IMNMX R55, R0, 0x80, PT ;  /* 0x0000008000377817 */ /* 0x000fe20003800200 */
[----:B------:R-:W-:Y:S01]  /*b1a0*/  IMAD.MOV.U32 R46, RZ, RZ, R21 ;  /* 0x000000ffff2e7224 */ /* 0x000fe200078e0015 */
[----:B------:R-:W-:Y:S01]  /*b1b0*/  SHF.R.U32.HI R44, RZ, 0x10, R19 ;  /* 0x00000010ff2c7819 */ /* 0x000fe20000011613 */
[----:B------:R-:W-:Y:S01]  /*b1c0*/  IMAD.MOV.U32 R43, RZ, RZ, R22 ;  /* 0x000000ffff2b7224 */ /* 0x000fe200078e0016 */
[----:B------:R-:W-:Y:S01]  /*b1d0*/  ISETP.GE.AND P0, PT, R229, R55, PT ;  /* 0x00000037e500720c */ /* 0x000fe20003f06270 */
[----:B------:R-:W-:Y:S01]  /*b1e0*/  IMAD.MOV.U32 R38, RZ, RZ, R24 ;  /* 0x000000ffff267224 */ /* 0x000fe200078e0018 */
[----:B------:R-:W-:Y:S01]  /*b1f0*/  SHF.R.U64 R45, R20, 0x10, R21 ;  /* 0x00000010142d7819 */ /* 0x000fe20000001215 */
[----:B------:R-:W-:Y:S01]  /*b200*/  IMAD.MOV.U32 R39, RZ, RZ, R25 ;  /* 0x000000ffff277224 */ /* 0x000fe200078e0019 */
[----:B------:R-:W-:Y:S01]  /*b210*/  SHF.R.U32.HI R40, RZ, 0x10, R21 ;  /* 0x00000010ff287819 */ /* 0x000fe20000011615 */
[----:B------:R-:W-:Y:S01]  /*b220*/  IMAD.MOV.U32 R35, RZ, RZ, R27 ;  /* 0x000000ffff237224 */ /* 0x000fe200078e001b */
[----:B------:R-:W-:Y:S01]  /*b230*/  SHF.R.U64 R41, R22, 0x10, R23 ;  /* 0x0000001016297819 */ /* 0x000fe20000001217 */
[----:B------:R-:W-:Y:S01]  /*b240*/  IMAD.MOV.U32 R47, RZ, RZ, R20 ;  /* 0x000000ffff2f7224 */ /* 0x000fe200078e0014 */
[--C-:B------:R-:W-:Y:S01]  /*b250*/  SHF.R.U64 R37, R24, 0x10, R25.reuse ;  /* 0x0000001018257819 */ /* 0x100fe20000001219 */
[----:B------:R-:W-:Y:S01]  /*b260*/  IMAD.MOV.U32 R36, RZ, RZ, R26 ;  /* 0x000000ffff247224 */ /* 0x000fe200078e001a */
[----:B----4-:R-:W-:Y:S01]  /*b270*/  SHF.R.U32.HI R32, RZ, 0x10, R25 ;  /* 0x00000010ff207819 */ /* 0x010fe20000011619 */
        /* <DEDUP_REMOVED lines=9> */
[--C-:B------:R-:W-:Y:S01]  /*b310*/  SHF.R.U64 R25, R6, 0x10, R7.reuse ;  /* 0x0000001006197819 */ /* 0x100fe20000001207 */
[----:B------:R-:W-:Y:S01]  /*b320*/  IMAD.MOV.U32 R26, RZ, RZ, R7 ;  /* 0x000000ffff1a7224 */ /* 0x000fe200078e0007 */
[--C-:B------:R-:W-:Y:S01]  /*b330*/  SHF.R.U64 R21, R8, 0x10, R9.reuse ;  /* 0x0000001008157819 */ /* 0x100fe20000001209 */
[----:B------:R-:W-:Y:S01]  /*b340*/  IMAD.MOV.U32 R23, RZ, RZ, R8 ;  /* 0x000000ffff177224 */ /* 0x000fe200078e0008 */
[----:B------:R-:W-:Y:S01]  /*b350*/  SHF.R.U32.HI R16, RZ, 0x10, R9 ;  /* 0x00000010ff107819 */ /* 0x000fe20000011609 */
[--C-:B------:R-:W-:Y:S01]  /*b360*/  IMAD.MOV.U32 R18, RZ, RZ, R11.reuse ;  /* 0x000000ffff127224 */ /* 0x100fe200078e000b */
[----:B------:R-:W-:Y:S01]  /*b370*/  SHF.R.U64 R17, R10, 0x10, R11 ;  /* 0x000000100a117819 */ /* 0x000fe2000000120b */
[----:B------:R-:W-:Y:S01]  /*b380*/  IMAD.MOV.U32 R10, RZ, RZ, R12 ;  /* 0x000000ffff0a7224 */ /* 0x000fe200078e000c */
[----:B------:R-:W-:Y:S01]  /*b390*/  SHF.R.U32.HI R20, RZ, 0x10, R7 ;  /* 0x00000010ff147819 */ /* 0x000fe20000011607 */
[----:B------:R-:W-:Y:S01]  /*b3a0*/  IMAD.MOV.U32 R9, RZ, RZ, R13 ;  /* 0x000000ffff097224 */ /* 0x000fe200078e000d */
[----:B------:R-:W-:Y:S01]  /*b3b0*/  SHF.R.U32.HI R7, RZ, 0x10, R11 ;  /* 0x00000010ff077819 */ /* 0x000fe2000001160b */
[----:B------:R-:W-:Y:S01]  /*b3c0*/  IMAD.MOV.U32 R6, RZ, RZ, R14 ;  /* 0x000000ffff067224 */ /* 0x000fe200078e000e */
[----:B------:R-:W-:Y:S01]  /*b3d0*/  SHF.R.U64 R8, R12, 0x10, R13 ;  /* 0x000000100c087819 */ /* 0x000fe2000000120d */
[----:B------:R-:W-:Y:S01]  /*b3e0*/  IMAD.MOV.U32 R5, RZ, RZ, R15 ;  /* 0x000000ffff057224 */ /* 0x000fe200078e000f */
[----:B------:R-:W-:Y:S01]  /*b3f0*/  SHF.R.U32.HI R3, RZ, 0x10, R13 ;  /* 0x00000010ff037819 */ /* 0x000fe2000001160d */
[----:B------:R-:W-:-:S04]  /*b400*/  DEPBAR.LE SB0, 0x1 ;  /* 0x000080400000791a */ /* 0x000fc80000000000 */
[--C-:B------:R-:W-:Y:S01]  /*b410*/  SHF.R.U64 R4, R14, 0x10, R15.reuse ;  /* 0x000000100e047819 */ /* 0x100fe2000000120f */
[----:B------:R-:W-:Y:S01]  /*b420*/  BSSY B1, `(.L_x_227) ;  /* 0x000013c000017945 */ /* 0x000fe20003800000 */
[----:B------:R-:W-:Y:S02]  /*b430*/  SHF.R.U32.HI R2, RZ, 0x10, R15 ;  /* 0x00000010ff027819 */ /* 0x000fe4000001160f */
        /* <DEDUP_REMOVED lines=25> */
[----:B------:R1:W5:Y:S04]  /*b5d0*/  LDL R63, [R1+0x4] ;  /* 0x00000400013f7983 */ /* 0x0003680000100800 */
[----:B------:R1:W5:Y:S04]  /*b5e0*/  LDL R62, [R1+0x8] ;  /* 0x00000800013e7983 */ /* 0x0003680000100800 */
[----:B------:R-:W2:Y:S01]  /*b5f0*/  S2R R65, SR_TID.X ;  /* 0x0000000000417919 */ /* 0x000ea20000002100 */
[----:B------:R-:W-:Y:S01]  /*b600*/  ISETP.GE.AND P0, PT, R100, c[0x0][0x27c], PT ;  /* 0x00009f0064007a0c */ /* 0x000fe20003f06270 */
[----:B------:R-:W-:Y:S01]  /*b610*/  BSSY B0, `(.L_x_229) ;  /* 0x0000064000007945 */ /* 0x000fe20003800000 */
[----:B--2---:R-:W-:-:S04]  /*b620*/  SHF.R.S32.HI R61, RZ, 0x1f, R65 ;  /* 0x0000001fff3d7819 */ /* 0x004fc80000011441 */
[----:B------:R-:W-:-:S04]  /*b630*/  LEA.HI R61, R61, R65, RZ, 0x5 ;  /* 0x000000413d3d7211 */ /* 0x000fc800078f28ff */
[----:B------:R-:W-:-:S05]  /*b640*/  SHF.R.S32.HI R61, RZ, 0x5, R61 ;  /* 0x00000005ff3d7819 */ /* 0x000fca000001143d */
[----:B------:R-:W-:Y:S01]  /*b650*/  IMAD.SHL.U32 R61, R61, 0x200, RZ ;  /* 0x000002003d3d7824 */ /* 0x000fe200078e00ff */
[----:B------:R-:W-:Y:S05]  /*b660*/  @P0 BRA `(.L_x_230) ;  /* 0x000005e000000947 */ /* 0x000fea0003800000 */
[----:B-1----:R-:W-:Y:S01]  /*b670*/  SHF.R.S32.HI R64, RZ, 0x1f, R65 ;  /* 0x0000001fff407819 */ /* 0x002fe20000011441 */
[----:B------:R-:W-:Y:S01]  /*b680*/  IMAD.MOV.U32 R3, RZ, RZ, c[0x0][0x27c] ;  /* 0x00009f00ff037624 */ /* 0x000fe200078e00ff */
[----:B-----5:R-:W-:Y:S02]  /*b690*/  LOP3.LUT R0, R63, 0x38, R100, 0xf8, !PT ;  /* 0x000000383f007812 */ /* 0x020fe400078ef864 */
[----:B------:R-:W-:Y:S02]  /*b6a0*/  LEA.HI R64, R64, R65, RZ, 0x2 ;  /* 0x0000004140407211 */ /* 0x000fe400078f10ff */
[----:B------:R-:W-:Y:S02]  /*b6b0*/  LOP3.LUT R0, R61, R0, R62, 0xf6, !PT ;  /* 0x000000003d007212 */ /* 0x000fe400078ef63e */
[----:B------:R-:W-:Y:S02]  /*b6c0*/  LOP3.LUT R64, R64, 0xfffffffc, RZ, 0xc0, !PT ;  /* 0xfffffffc40407812 */ /* 0x000fe400078ec0ff */
[----:B------:R-:W-:-:S03]  /*b6d0*/  LEA R24, R0, 0xc100, 0x1 ;  /* 0x0000c10000187811 */ /* 0x000fc600078e08ff */
[----:B------:R-:W-:Y:S02]  /*b6e0*/  IMAD.IADD R64, R65, 0x1, -R64 ;  /* 0x0000000141407824 */ /* 0x000fe400078e0a40 */
[----:B------:R-:W1:Y:S03]  /*b6f0*/  LDS.128 R8, [R24] ;  /* 0x0000000018087984 */ /* 0x000e660000000c00 */
[----:B------:R-:W-:-:S04]  /*b700*/  LEA.HI R3, R3, R64, RZ, 0x1d ;  /* 0x0000004003037211 */ /* 0x000fc800078fe8ff */
[----:B------:R-:W-:Y:S02]  /*b710*/  SHF.R.S32.HI R4, RZ, 0x1f, R3 ;  /* 0x0000001fff047819 */ /* 0x000fe40000011403 */
[----:B------:R-:W-:Y:S02]  /*b720*/  SHF.L.U32 R2, R3, 0x3, RZ ;  /* 0x0000000303027819 */ /* 0x000fe400000006ff */
[----:B------:R-:W-:Y:S02]  /*b730*/  LEA.HI R3, R4, R3, RZ, 0x3 ;  /* 0x0000000304037211 */ /* 0x000fe400078f18ff */
[----:B------:R-:W-:-:S03]  /*b740*/  LOP3.LUT R2, R63, 0x38, R2, 0xf8, !PT ;  /* 0x000000383f027812 */ /* 0x000fc600078ef802 */
[----:B------:R-:W-:Y:S01]  /*b750*/  IMAD.SHL.U32 R3, R3, 0x400, RZ ;  /* 0x0000040003037824 */ /* 0x000fe200078e00ff */
[----:B------:R-:W-:-:S04]  /*b760*/  LOP3.LUT R0, R2, R62, RZ, 0x3c, !PT ;  /* 0x0000003e02007212 */ /* 0x000fc800078e3cff */
[----:B------:R-:W-:-:S04]  /*b770*/  LOP3.LUT R2, R3, 0x7fffe000, RZ, 0xc0, !PT ;  /* 0x7fffe00003027812 */ /* 0x000fc800078ec0ff */
[----:B------:R-:W-:Y:S01]  /*b780*/  IADD3 R0, R0, R2, R61 ;  /* 0x0000000200007210 */ /* 0x000fe20007ffe03d */
[----:B------:R-:W-:-:S04]  /*b790*/  IMAD.U32 R2, R31, 0x10000, RZ ;  /* 0x000100001f027824 */ /* 0x000fc800078e00ff */
[----:B------:R-:W-:Y:S01]  /*b7a0*/  IMAD.SHL.U32 R23, R0, 0x2, RZ ;  /* 0x0000000200177824 */ /* 0x000fe200078e00ff */
[----:B------:R-:W-:-:S04]  /*b7b0*/  SHF.L.U32 R0, R52, 0x10, RZ ;  /* 0x0000001034007819 */ /* 0x000fc800000006ff */
[----:B------:R-:W2:Y:S01]  /*b7c0*/  LDS.128 R4, [R23+0xc100] ;  /* 0x00c1000017047984 */ /* 0x000ea20000000c00 */
[C---:B-1----:R-:W-:Y:S01]  /*b7d0*/  SHF.L.U32 R12, R8.reuse, 0x10, RZ ;  /* 0x00000010080c7819 */ /* 0x042fe200000006ff */
[C---:B------:R-:W-:Y:S01]  /*b7e0*/  IMAD.U32 R14, R9.reuse, 0x10000, RZ ;  /* 0x00010000090e7824 */ /* 0x040fe200078e00ff */
[----:B------:R-:W-:Y:S01]  /*b7f0*/  LOP3.LUT R13, R8, 0xffff0000, RZ, 0xc0, !PT ;  /* 0xffff0000080d7812 */ /* 0x000fe200078ec0ff */
[C---:B------:R-:W-:Y:S01]  /*b800*/  IMAD.U32 R15, R10.reuse, 0x10000, RZ ;  /* 0x000100000a0f7824 */ /* 0x040fe200078e00ff */
[----:B------:R-:W-:Y:S02]  /*b810*/  LOP3.LUT R22, R9, 0xffff0000, RZ, 0xc0, !PT ;  /* 0xffff000009167812 */ /* 0x000fe400078ec0ff */
[C---:B------:R-:W-:Y:S02]  /*b820*/  SHF.L.U32 R20, R11.reuse, 0x10, RZ ;  /* 0x000000100b147819 */ /* 0x040fe400000006ff */
[----:B------:R-:W-:Y:S02]  /*b830*/  LOP3.LUT R21, R11, 0xffff0000, RZ, 0xc0, !PT ;  /* 0xffff00000b157812 */ /* 0x000fe400078ec0ff */
[----:B------:R-:W-:Y:S01]  /*b840*/  LOP3.LUT R16, R10, 0xffff0000, RZ, 0xc0, !PT ;  /* 0xffff00000a107812 */ /* 0x000fe200078ec0ff */
[C---:B--2---:R-:W-:Y:S01]  /*b850*/  IMAD.U32 R3, R4.reuse, 0x10000, RZ ;  /* 0x0001000004037824 */ /* 0x044fe200078e00ff */
[----:B------:R-:W-:-:S02]  /*b860*/  LOP3.LUT R8, R4, 0xffff0000, RZ, 0xc0, !PT ;  /* 0xffff000004087812 */ /* 0x000fc400078ec0ff */
[----:B------:R-:W-:Y:S01]  /*b870*/  LOP3.LUT R4, R31, 0xffff0000, RZ, 0xc0, !PT ;  /* 0xffff00001f047812 */ /* 0x000fe200078ec0ff */
[----:B------:R-:W-:Y:S01]  /*b880*/  FMUL.FTZ R19, R3, R2 ;  /* 0x0000000203137220 */ /* 0x000fe20000410000 */
[C---:B------:R-:W-:Y:S02]  /*b890*/  SHF.L.U32 R9, R5.reuse, 0x10, RZ ;  /* 0x0000001005097819 */ /* 0x040fe400000006ff */
[----:B------:R-:W-:Y:S01]  /*b8a0*/  LOP3.LUT R18, R5, 0xffff0000, RZ, 0xc0, !PT ;  /* 0xffff000005127812 */ /* 0x000fe200078ec0ff */
[C---:B------:R-:W-:Y:S01]  /*b8b0*/  IMAD.U32 R5, R6.reuse, 0x10000, RZ ;  /* 0x0001000006057824 */ /* 0x040fe200078e00ff */
[----:B------:R-:W-:Y:S01]  /*b8c0*/  LOP3.LUT R11, R6, 0xffff0000, RZ, 0xc0, !PT ;  /* 0xffff0000060b7812 */ /* 0x000fe200078ec0ff */
[-C--:B------:R-:W-:Y:S01]  /*b8d0*/  FMUL.FTZ R6, R3, R0.reuse ;  /* 0x0000000003067220 */ /* 0x080fe20000410000 */
[C---:B------:R-:W-:Y:S01]  /*b8e0*/  SHF.L.U32 R10, R7.reuse, 0x10, RZ ;  /* 0x00000010070a7819 */ /* 0x040fe200000006ff */
[----:B------:R-:W-:Y:S01]  /*b8f0*/  FFMA.FTZ R30, R12, R0, -R19 ;  /* 0x000000000c1e7223 */ /* 0x000fe20000010813 */
[----:B------:R-:W-:Y:S01]  /*b900*/  LOP3.LUT R17, R7, 0xffff0000, RZ, 0xc0, !PT ;  /* 0xffff000007117812 */ /* 0x000fe200078ec0ff */
[----:B------:R-:W-:Y:S01]  /*b910*/  FMUL.FTZ R7, R8, R4 ;  /* 0x0000000408077220 */ /* 0x000fe20000410000 */
[----:B------:R-:W-:Y:S01]  /*b920*/  LOP3.LUT R3, R52, 0xffff0000, RZ, 0xc0, !PT ;  /* 0xffff000034037812 */ /* 0x000fe200078ec0ff */
[----:B------:R-:W-:-:S02]  /*b930*/  IMAD.U32 R0, R33, 0x10000, RZ ;  /* 0x0001000021007824 */ /* 0x000fc400078e00ff */
[----:B------:R-:W-:Y:S01]  /*b940*/  FFMA.FTZ R29, R12, R2, R6 ;  /* 0x000000020c1d7223 */ /* 0x000fe20000010006 */
[----:B------:R-:W-:Y:S01]  /*b950*/  SHF.L.U32 R2, R48, 0x10, RZ ;  /* 0x0000001030027819 */ /* 0x000fe200000006ff */
[-C--:B------:R-:W-:Y:S02]  /*b960*/  FFMA.FTZ R28, R13, R3.reuse, -R7 ;  /* 0x000000030d1c7223 */ /* 0x080fe40000010807 */
[C---:B------:R-:W-:Y:S02]  /*b970*/  FMUL.FTZ R7, R9.reuse, R0 ;  /* 0x0000000009077220 */ /* 0x040fe40000410000 */
[----:B------:R-:W-:Y:S02]  /*b980*/  FMUL.FTZ R8, R8, R3 ;  /* 0x0000000308087220 */ /* 0x000fe40000410000 */
[-C--:B------:R-:W-:Y:S02]  /*b990*/  FMUL.FTZ R3, R9, R2.reuse ;  /* 0x0000000209037220 */ /* 0x080fe40000410000 */
[----:B------:R-:W-:Y:S01]  /*b9a0*/  FFMA.FTZ R26, R14, R2, -R7 ;  /* 0x000000020e1a7223 */ /* 0x000fe20000010807 */
[----:B------:R-:W-:Y:S01]  /*b9b0*/  SHF.L.U32 R2, R49, 0x10, RZ ;  /* 0x0000001031027819 */ /* 0x000fe200000006ff */
[----:B------:R-:W-:-:S02]  /*b9c0*/  IMAD.U32 R6, R32, 0x10000, RZ ;  /* 0x0001000020067824 */ /* 0x000fc400078e00ff */
[----:B------:R-:W-:Y:S02]  /*b9d0*/  FFMA.FTZ R27, R13, R4, R8 ;  /* 0x000000040d1b7223 */ /* 0x000fe40000010008 */
[----:B------:R-:W-:Y:S01]  /*b9e0*/  FFMA.FTZ R25, R14, R0, R3 ;  /* 0x000000000e197223 */ /* 0x000fe20000010003 */
[----:B------:R-:W-:Y:S01]  /*b9f0*/  LOP3.LUT R3, R49, 0xffff0000, RZ, 0xc0, !PT ;  /* 0xffff000031037812 */ /* 0x000fe200078ec0ff */
[C---:B------:R-:W-:Y:S01]  /*ba00*/  FMUL.FTZ R4, R5.reuse, R6 ;  /* 0x0000000605047220 */ /* 0x040fe20000410000 */
[----:B------:R-:W-:Y:S01]  /*ba10*/  LOP3.LUT R0, R32, 0xffff0000, RZ, 0xc0, !PT ;  /* 0xffff000020007812 */ /* 0x000fe200078ec0ff */
[-C--:B------:R-:W-:Y:S02]  /*ba20*/  FMUL.FTZ R9, R5, R2.reuse ;  /* 0x0000000205097220 */ /* 0x080fe40000410000 */
[----:B------:R-:W-:Y:S02]  /*ba30*/  IMAD.U32 R5, R34, 0x10000, RZ ;  /* 0x0001000022057824 */ /* 0x000fe400078e00ff */
[----:B------:R-:W-:Y:S01]  /*ba40*/  FFMA.FTZ R19, R15, R2, -R4 ;  /* 0x000000020f137223 */ /* 0x000fe20000010804 */
[----:B------:R-:W-:Y:S01]  /*ba50*/  SHF.L.U32 R2, R44, 0x10, RZ ;  /* 0x000000102c027819 */ /* 0x000fe200000006ff */
[----:B------:R-:W-:-:S02]  /*ba60*/  FMUL.FTZ R7, R11, R3 ;  /* 0x000000030b077220 */ /* 0x000fc40000410000 */
[----:B------:R-:W-:Y:S02]  /*ba70*/  FMUL.FTZ R4, R10, R5 ;  /* 0x000000050a047220 */ /* 0x000fe40000410000 */
[----:B------:R-:W-:Y:S02]  /*ba80*/  FMUL.FTZ R8, R11, R0 ;  /* 0x000000000b087220 */ /* 0x000fe40000410000 */
[----:B------:R-:W-:Y:S02]  /*ba90*/  FFMA.FTZ R15, R15, R6, R9 ;  /* 0x000000060f0f7223 */ /* 0x000fe40000010009 */
[----:B------:R-:W-:Y:S01]  /*baa0*/  FFMA.FTZ R11, R16, R0, R7 ;  /* 0x00000000100b7223 */ /* 0x000fe20000010007 */
[----:B------:R-:W-:Y:S01]  /*bab0*/  LOP3.LUT R0, R34, 0xffff0000, RZ, 0xc0, !PT ;  /* 0xffff000022007812 */ /* 0x000fe200078ec0ff */
[-C--:B------:R-:W-:Y:S02]  /*bac0*/  FMUL.FTZ R6, R10, R2.reuse ;  /* 0x000000020a067220 */ /* 0x080fe40000410000 */
[----:B------:R-:W-:Y:S01]  /*bad0*/  FFMA.FTZ R13, R20, R2, -R4 ;  /* 0x00000002140d7223 */ /* 0x000fe20000010804 */
[----:B------:R-:W-:Y:S01]  /*bae0*/  LOP3.LUT R2, R33, 0xffff0000, RZ, 0xc0, !PT ;  /* 0xffff000021027812 */ /* 0x000fe200078ec0ff */
[----:B------:R-:W-:Y:S01]  /*baf0*/  FFMA.FTZ R14, R16, R3, -R8 ;  /* 0x00000003100e7223 */ /* 0x000fe20000010808 */
[----:B------:R-:W-:Y:S01]  /*bb00*/  LOP3.LUT R4, R48, 0xffff0000, RZ, 0xc0, !PT ;  /* 0xffff000030047812 */ /* 0x000fe200078ec0ff */
[----:B------:R-:W-:Y:S01]  /*bb10*/  FFMA.FTZ R12, R20, R5, R6 ;  /* 0x00000005140c7223 */ /* 0x000fe20000010006 */
[----:B------:R-:W-:Y:S01]  /*bb20*/  LOP3.LUT R3, R44, 0xffff0000, RZ, 0xc0, !PT ;  /* 0xffff00002c037812 */ /* 0x000fe200078ec0ff */
[----:B------:R-:W-:Y:S01]  /*bb30*/  FMUL.FTZ R8, R18, R2 ;  /* 0x0000000212087220 */ /* 0x000fe20000410000 */
[----:B------:R-:W-:Y:S01]  /*bb40*/  F2FP.BF16.PACK_AB R10, R14, R19 ;  /* 0x000000130e0a723e */ /* 0x000fe200000010ff */
[----:B------:R-:W-:-:S02]  /*bb50*/  FMUL.FTZ R6, R17, R0 ;  /* 0x0000000011067220 */ /* 0x000fc40000410000 */
[-C--:B------:R-:W-:Y:S02]  /*bb60*/  FMUL.FTZ R7, R18, R4.reuse ;  /* 0x0000000412077220 */ /* 0x080fe40000410000 */
[-C--:B------:R-:W-:Y:S02]  /*bb70*/  FMUL.FTZ R5, R17, R3.reuse ;  /* 0x0000000311057220 */ /* 0x080fe40000410000 */
[----:B------:R-:W-:Y:S01]  /*bb80*/  FFMA.FTZ R9, R22, R4, -R8 ;  /* 0x0000000416097223 */ /* 0x000fe20000010808 */
[----:B------:R-:W-:Y:S01]  /*bb90*/  F2FP.BF16.PACK_AB R8, R28, R30 ;  /* 0x0000001e1c08723e */ /* 0x000fe200000010ff */
[----:B------:R-:W-:Y:S01]  /*bba0*/  FFMA.FTZ R3, R21, R3, -R6 ;  /* 0x0000000315037223 */ /* 0x000fe20000010806 */
[----:B------:R-:W-:Y:S01]  /*bbb0*/  F2FP.BF16.PACK_AB R6, R11, R15 ;  /* 0x0000000f0b06723e */ /* 0x000fe200000010ff */
[----:B------:R-:W-:Y:S01]  /*bbc0*/  FFMA.FTZ R2, R22, R2, R7 ;  /* 0x0000000216027223 */ /* 0x000fe20000010007 */
[----:B------:R-:W-:Y:S01]  /*bbd0*/  F2FP.BF16.PACK_AB R9, R9, R26 ;  /* 0x0000001a0909723e */ /* 0x000fe200000010ff */
[----:B------:R-:W-:Y:S01]  /*bbe0*/  FFMA.FTZ R0, R21, R0, R5 ;  /* 0x0000000015007223 */ /* 0x000fe20000010005 */
[----:B------:R-:W-:-:S02]  /*bbf0*/  F2FP.BF16.PACK_AB R11, R3, R13 ;  /* 0x0000000d030b723e */ /* 0x000fc400000010ff */
[----:B------:R-:W-:Y:S02]  /*bc00*/  F2FP.BF16.PACK_AB R4, R27, R29 ;  /* 0x0000001d1b04723e */ /* 0x000fe400000010ff */
[----:B------:R-:W-:Y:S01]  /*bc10*/  F2FP.BF16.PACK_AB R5, R2, R25 ;  /* 0x000000190205723e */ /* 0x000fe200000010ff */
[----:B------:R1:W-:Y:S01]  /*bc20*/  STS.128 [R24], R8 ;  /* 0x0000000818007388 */ /* 0x0003e20000000c00 */
[----:B------:R-:W-:-:S05]  /*bc30*/  F2FP.BF16.PACK_AB R7, R0, R12 ;  /* 0x0000000c0007723e */ /* 0x000fca00000010ff */
[----:B------:R1:W-:Y:S02]  /*bc40*/  STS.128 [R23+0xc100], R4 ;  /* 0x00c1000417007388 */ /* 0x0003e40000000c00 */
.L_x_230:
[----:B-1----:R-:W-:Y:S05]  /*bc50*/  BSYNC B0 ;  /* 0x0000000000007941 */ /* 0x002fea0003800000 */
.L_x_229:
[----:B------:R-:W-:Y:S01]  /*bc60*/  IADD3 R0, R100, 0x20, RZ ;  /* 0x0000002064007810 */ /* 0x000fe20007ffe0ff */
[----:B------:R-:W-:Y:S03]  /*bc70*/  BSSY B0, `(.L_x_231) ;  /* 0x000005b000007945 */ /* 0x000fe60003800000 */
[----:B------:R-:W-:-:S13]  /*bc80*/  ISETP.GE.AND P0, PT, R0, c[0x0][0x27c], PT ;  /* 0x00009f0000007a0c */ /* 0x000fda0003f06270 */
[----:B------:R-:W-:Y:S05]  /*bc90*/  @P0 BRA `(.L_x_232) ;  /* 0x0000058000000947 */ /* 0x000fea0003800000 */
[----:B------:R-:W2:Y:S01]  /*bca0*/  LDL R30, [R1+0x4c] ;  /* 0x00004c00011e7983 */ /* 0x000ea20000100800 */
[----:B------:R-:W-:-:S04]  /*bcb0*/  MOV R0, c[0x0][0x27c] ;  /* 0x00009f0000007a02 */ /* 0x000fc80000000f00 */
[----:B------:R-:W-:-:S04]  /*bcc0*/  LEA.HI R0, R0, R56, RZ, 0x1d ;  /* 0x0000003800007211 */ /* 0x000fc800078fe8ff */
[----:B------:R-:W-:Y:S01]  /*bcd0*/  SHF.R.S32.HI R2, RZ, 0x1f, R0 ;  /* 0x0000001fff027819 */ /* 0x000fe20000011400 */
[----:B------:R-:W-:-:S03]  /*bce0*/  IMAD.SHL.U32 R3, R0, 0x8, RZ ;  /* 0x0000000800037824 */ /* 0x000fc600078e00ff */
[----:B------:R-:W-:Y:S02]  /*bcf0*/  LEA.HI R0, R2, R0, RZ, 0x3 ;  /* 0x0000000002007211 */ /* 0x000fe400078f18ff */
[----:B-----5:R-:W-:Y:S02]  /*bd00*/  LOP3.LUT R2, R63, 0x38, R3, 0xf8, !PT ;  /* 0x000000383f027812 */ /* 0x020fe400078ef803 */
[----:B------:R-:W-:Y:S02]  /*bd10*/  SHF.L.U32 R0, R0, 0xa, RZ ;  /* 0x0000000a00007819 */ /* 0x000fe400000006ff */
[----:B------:R-:W-:Y:S02]  /*bd20*/  LOP3.LUT R2, R2, R62, RZ, 0x3c, !PT ;  /* 0x0000003e02027212 */ /* 0x000fe400078e3cff */
[----:B------:R-:W-:-:S04]  /*bd30*/  LOP3.LUT R0, R0, 0x7fffe000, RZ, 0xc0, !PT ;  /* 0x7fffe00000007812 */ /* 0x000fc800078ec0ff */
[----:B------:R-:W-:Y:S02]  /*bd40*/  IADD3 R0, R2, R0, R61 ;  /* 0x0000000002007210 */ /* 0x000fe40007ffe03d */
[----:B------:R-:W-:-:S03]  /*bd50*/  SHF.L.U32 R2, R35, 0x10, RZ ;  /* 0x0000001023027819 */ /* 0x000fc600000006ff */
[----:B------:R-:W-:Y:S02]  /*bd60*/  IMAD.SHL.U32 R23, R0, 0x2, RZ ;  /* 0x0000000200177824 */ /* 0x000fe400078e00ff */
[----:B------:R-:W-:-:S03]  /*bd70*/  IMAD.U32 R0, R45, 0x10000, RZ ;  /* 0x000100002d007824 */ /* 0x000fc600078e00ff */
[----:B------:R-:W1:Y:S02]  /*bd80*/  LDS.128 R4, [R23+0xc100] ;  /* 0x00c1000017047984 */ /* 0x000e640000000c00 */
[----:B-1----:R-:W-:Y:S02]  /*bd90*/  SHF.L.U32 R3, R4, 0x10, RZ ;  /* 0x0000001004037819 */ /* 0x002fe400000006ff */
[----:B------:R-:W-:Y:S02]  /*bda0*/  LOP3.LUT R18, R5, 0xffff0000, RZ, 0xc0, !PT ;  /* 0xffff000005127812 */ /* 0x000fe400078ec0ff */
[----:B------:R-:W-:Y:S01]  /*bdb0*/  LOP3.LUT R17, R7, 0xffff0000, RZ, 0xc0, !PT ;  /* 0xffff000007117812 */ /* 0x000fe200078ec0ff */
[----:B------:R-:W-:Y:S01]  /*bdc0*/  FMUL.FTZ R19, R3, R2 ;  /* 0x0000000203137220 */ /* 0x000fe20000410000 */
[----:B--2---:R-:W1:Y:S02]  /*bdd0*/  LDS.128 R8, [R30] ;  /* 0x000000001e087984 */ /* 0x004e640000000c00 */
[C---:B-1----:R-:W-:Y:S01]  /*bde0*/  SHF.L.U32 R12, R8.reuse, 0x10, RZ ;  /* 0x00000010080c7819 */ /* 0x042fe200000006ff */
[----:B------:R-:W-:Y:S01]  /*bdf0*/  IMAD.U32 R14, R9, 0x10000, RZ ;  /* 0x00010000090e7824 */ /* 0x000fe200078e00ff */
[----:B------:R-:W-:Y:S01]  /*be00*/  LOP3.LUT R13, R8, 0xffff0000, RZ, 0xc0, !PT ;  /* 0xffff0000080d7812 */ /* 0x000fe200078ec0ff */
[----:B------:R-:W-:Y:S01]  /*be10*/  IMAD.U32 R20, R11, 0x10000, RZ ;  /* 0x000100000b147824 */ /* 0x000fe200078e00ff */
[----:B------:R-:W-:Y:S01]  /*be20*/  LOP3.LUT R8, R4, 0xffff0000, RZ, 0xc0, !PT ;  /* 0xffff000004087812 */ /* 0x000fe200078ec0ff */
[----:B------:R-:W-:Y:S01]  /*be30*/  FFMA.FTZ R29, R12, R0, -R19 ;  /* 0x000000000c1d7223 */ /* 0x000fe20000010813 */
[----:B------:R-:W-:Y:S01]  /*be40*/  LOP3.LUT R22, R9, 0xffff0000, RZ, 0xc0, !PT ;  /* 0xffff000009167812 */ /* 0x000fe200078ec0ff */
[----:B------:R-:W-:Y:S01]  /*be50*/  IMAD.U32 R9, R5, 0x10000, RZ ;  /* 0x0001000005097824 */ /* 0x000fe200078e00ff */
[----:B------:R-:W-:-:S02]  /*be60*/  LOP3.LUT R4, R35, 0xffff0000, RZ, 0xc0, !PT ;  /* 0xffff000023047812 */ /* 0x000fc400078ec0ff */
[----:B------:R-:W-:Y:S02]  /*be70*/  LOP3.LUT R21, R11, 0xffff0000, RZ, 0xc0, !PT ;  /* 0xffff00000b157812 */ /* 0x000fe400078ec0ff */
[C---:B------:R-:W-:Y:S02]  /*be80*/  SHF.L.U32 R5, R6.reuse, 0x10, RZ ;  /* 0x0000001006057819 */ /* 0x040fe400000006ff */
[----:B------:R-:W-:Y:S01]  /*be90*/  LOP3.LUT R11, R6, 0xffff0000, RZ, 0xc0, !PT ;  /* 0xffff0000060b7812 */ /* 0x000fe200078ec0ff */
[----:B------:R-:W-:Y:S01]  /*bea0*/  FMUL.FTZ R6, R3, R0 ;  /* 0x0000000003067220 */ /* 0x000fe20000410000 */
[C---:B------:R-:W-:Y:S02]  /*beb0*/  SHF.L.U32 R15, R10.reuse, 0x10, RZ ;  /* 0x000000100a0f7819 */ /* 0x040fe400000006ff */
[----:B------:R-:W-:Y:S01]  /*bec0*/  LOP3.LUT R16, R10, 0xffff0000, RZ, 0xc0, !PT ;  /* 0xffff00000a107812 */ /* 0x000fe200078ec0ff */
[----:B------:R-:W-:Y:S01]  /*bed0*/  IMAD.U32 R10, R7, 0x10000, RZ ;  /* 0x00010000070a7824 */ /* 0x000fe200078e00ff */
[----:B------:R-:W-:Y:S01]  /*bee0*/  LOP3.LUT R3, R45, 0xffff0000, RZ, 0xc0, !PT ;  /* 0xffff00002d037812 */ /* 0x000fe200078ec0ff */
[----:B------:R-:W-:Y:S01]  /*bef0*/  FMUL.FTZ R7, R8, R4 ;  /* 0x0000000408077220 */ /* 0x000fe20000410000 */
[----:B------:R-:W-:Y:S01]  /*bf00*/  SHF.L.U32 R0, R37, 0x10, RZ ;  /* 0x0000001025007819 */ /* 0x000fe200000006ff */
[----:B------:R-:W-:Y:S01]  /*bf10*/  FFMA.FTZ R28, R12, R2, R6 ;  /* 0x000000020c1c7223 */ /* 0x000fe20000010006 */
[----:B------:R-:W-:Y:S01]  /*bf20*/  SHF.L.U32 R6, R36, 0x10, RZ ;  /* 0x0000001024067819 */ /* 0x000fe200000006ff */
[----:B------:R-:W-:-:S02]  /*bf30*/  FFMA.FTZ R27, R13, R3, -R7 ;  /* 0x000000030d1b7223 */ /* 0x000fc40000010807 */
[----:B------:R-:W-:Y:S02]  /*bf40*/  IMAD.U32 R2, R40, 0x10000, RZ ;  /* 0x0001000028027824 */ /* 0x000fe400078e00ff */
[C---:B------:R-:W-:Y:S02]  /*bf50*/  FMUL.FTZ R7, R9.reuse, R0 ;  /* 0x0000000009077220 */ /* 0x040fe40000410000 */
[----:B------:R-:W-:Y:S02]  /*bf60*/  FMUL.FTZ R8, R8, R3 ;  /* 0x0000000308087220 */ /* 0x000fe40000410000 */
[-C--:B------:R-:W-:Y:S02]  /*bf70*/  FMUL.FTZ R3, R9, R2.reuse ;  /* 0x0000000209037220 */ /* 0x080fe40000410000 */
[----:B------:R-:W-:Y:S02]  /*bf80*/  FFMA.FTZ R25, R14, R2, -R7 ;  /* 0x000000020e197223 */ /* 0x000fe40000010807 */
[----:B------:R-:W-:-:S02]  /*bf90*/  IMAD.U32 R2, R41, 0x10000, RZ ;  /* 0x0001000029027824 */ /* 0x000fc400078e00ff */
[----:B------:R-:W-:Y:S02]  /*bfa0*/  FFMA.FTZ R26, R13, R4, R8 ;  /* 0x000000040d1a7223 */ /* 0x000fe40000010008 */
[----:B------:R-:W-:Y:S01]  /*bfb0*/  FFMA.FTZ R24, R14, R0, R3 ;  /* 0x000000000e187223 */ /* 0x000fe20000010003 */
[----:B------:R-:W-:Y:S01]  /*bfc0*/  LOP3.LUT R3, R41, 0xffff0000, RZ, 0xc0, !PT ;  /* 0xffff000029037812 */ /* 0x000fe200078ec0ff */
[C---:B------:R-:W-:Y:S01]  /*bfd0*/  FMUL.FTZ R4, R5.reuse, R6 ;  /* 0x0000000605047220 */ /* 0x040fe20000410000 */
[----:B------:R-:W-:Y:S01]  /*bfe0*/  LOP3.LUT R0, R36, 0xffff0000, RZ, 0xc0, !PT ;  /* 0xffff000024007812 */ /* 0x000fe200078ec0ff */
[-C--:B------:R-:W-:Y:S01]  /*bff0*/  FMUL.FTZ R9, R5, R2.reuse ;  /* 0x0000000205097220 */ /* 0x080fe20000410000 */
[----:B------:R-:W-:Y:S01]  /*c000*/  SHF.L.U32 R5, R38, 0x10, RZ ;  /* 0x0000001026057819 */ /* 0x000fe200000006ff */
        /* <DEDUP_REMOVED lines=19> */
[----:B------:R-:W-:Y:S02]  /*c140*/  FMUL.FTZ R5, R17, R3 ;  /* 0x0000000311057220 */ /* 0x000fe40000410000 */
[C---:B------:R-:W-:Y:S01]  /*c150*/  FFMA.FTZ R9, R22.reuse, R4, -R8 ;  /* 0x0000000416097223 */ /* 0x040fe20000010808 */
        /* <DEDUP_REMOVED lines=12> */
.L_x_232:
[----:B------:R-:W-:Y:S05]  /*c220*/  BSYNC B0 ;  /* 0x0000000000007941 */ /* 0x000fea0003800000 */
.L_x_231:
[----:B------:R-:W-:-:S04]  /*c230*/  IADD3 R0, R100, 0x40, RZ ;  /* 0x0000004064007810 */ /* 0x000fc80007ffe0ff */
[----:B------:R-:W-:-:S13]  /*c240*/  ISETP.GE.AND P0, PT, R0, c[0x0][0x27c], PT ;  /* 0x00009f0000007a0c */ /* 0x000fda0003f06270 */
[----:B------:R-:W-:Y:S05]  /*c250*/  @P0 BRA `(.L_x_228) ;  /* 0x0000058000000947 */ /* 0x000fea0003800000 */
[----:B-1----:R-:W2:Y:S01]  /*c260*/  LDL R30, [R1+0x44] ;  /* 0x00004400011e7983 */ /* 0x002ea20000100800 */
        /* <DEDUP_REMOVED lines=50> */
[----:B------:R-:W-:Y:S01]  /*c590*/  FMUL.FTZ R4, R5, R6 ;  /* 0x0000000605047220 */ /* 0x000fe20000410000 */
        /* <DEDUP_REMOVED lines=36> */
.L_x_228:
[----:B------:R-:W-:Y:S05]  /*c7e0*/  BSYNC B1 ;  /* 0x0000000000017941 */ /* 0x000fea0003800000 */
.L_x_227:
[----:B------:R-:W-:-:S04]  /*c7f0*/  IADD3 R0, R229, 0x40, RZ ;  /* 0x00000040e5007810 */ /* 0x000fc80007ffe0ff */
[----:B------:R-:W-:-:S13]  /*c800*/  ISETP.GE.AND P0, PT, R0, R55, PT ;  /* 0x000000370000720c */ /* 0x000fda0003f06270 */
[----:B------:R-:W-:Y:S05]  /*c810*/  @P0 BRA `(.L_x_214) ;  /* 0x0000123000000947 */ /* 0x000fea0003800000 */
[----:B------:R2:W5:Y:S01]  /*c820*/  LDL R61, [R1+0x38] ;  /* 0x00003800013d7983 */ /* 0x0005620000100800 */
[----:B------:R-:W-:Y:S01]  /*c830*/  ISETP.GE.AND P0, PT, R100, c[0x0][0x27c], PT ;  /* 0x00009f0064007a0c */ /* 0x000fe20003f06270 */
[----:B------:R-:W-:Y:S01]  /*c840*/  BSSY B0, `(.L_x_233) ;  /* 0x0000068000007945 */ /* 0x000fe20003800000 */
[C---:B-----5:R-:W-:Y:S02]  /*c850*/  IADD3 R62, R229.reuse, 0x40, RZ ;  /* 0x00000040e53e7810 */ /* 0x060fe40007ffe0ff */
[----:B------:R-:W-:-:S03]  /*c860*/  IADD3 R63, R229, 0x40, RZ ;  /* 0x00000040e53f7810 */ /* 0x000fc60007ffe0ff */
[----:B------:R-:W-:Y:S02]  /*c870*/  IMAD.SHL.U32 R62, R62, 0x40, RZ ;  /* 0x000000403e3e7824 */ /* 0x000fe400078e00ff */
[----:B------:R-:W-:-:S03]  /*c880*/  IMAD.SHL.U32 R63, R63, 0x40, RZ ;  /* 0x000000403f3f7824 */ /* 0x000fc600078e00ff */
[----:B------:R-:W-:Y:S02]  /*c890*/  LOP3.LUT R62, R62, 0x1c0, RZ, 0xc0, !PT ;  /* 0x000001c03e3e7812 */ /* 0x000fe400078ec0ff */
[----:B------:R-:W-:Y:S02]  /*c8a0*/  LOP3.LUT R63, R63, 0x1c0, RZ, 0xc0, !PT ;  /* 0x000001c03f3f7812 */ /* 0x000fe400078ec0ff */
[----:B------:R-:W-:Y:S01]  /*c8b0*/  SHF.R.U32.HI R62, RZ, 0x3, R62 ;  /* 0x00000003ff3e7819 */ /* 0x000fe2000001163e */
[----:B------:R-:W-:Y:S05]  /*c8c0*/  @P0 BRA `(.L_x_234) ;  /* 0x000005f000000947 */ /* 0x000fea0003800000 */
[----:B------:R-:W3:Y:S01]  /*c8d0*/  S2R R2, SR_TID.X ;  /* 0x0000000000027919 */ /* 0x000ee20000002100 */
[----:B------:R-:W-:Y:S01]  /*c8e0*/  IMAD.MOV.U32 R3, RZ, RZ, c[0x0][0x27c] ;  /* 0x00009f00ff037624 */ /* 0x000fe200078e00ff */
[----:B---3--:R-:W-:-:S04]  /*c8f0*/  SHF.R.S32.HI R0, RZ, 0x1f, R2 ;  /* 0x0000001fff007819 */ /* 0x008fc80000011402 */
[----:B------:R-:W-:-:S04]  /*c900*/  LEA.HI R0, R0, R2, RZ, 0x2 ;  /* 0x0000000200007211 */ /* 0x000fc800078f10ff */
[----:B------:R-:W-:-:S05]  /*c910*/  LOP3.LUT R0, R0, 0xfffffffc, RZ, 0xc0, !PT ;  /* 0xfffffffc00007812 */ /* 0x000fca00078ec0ff */
[----:B------:R-:W-:-:S05]  /*c920*/  IMAD.IADD R0, R2, 0x1, -R0 ;  /* 0x0000000102007824 */ /* 0x000fca00078e0a00 */
[----:B------:R-:W-:Y:S02]  /*c930*/  LEA.HI R3, R3, R0, RZ, 0x1d ;  /* 0x0000000003037211 */ /* 0x000fe400078fe8ff */
[----:B------:R-:W-:Y:S02]  /*c940*/  LOP3.LUT R0, R63, 0x38, R100, 0xf8, !PT ;  /* 0x000000383f007812 */ /* 0x000fe400078ef864 */
[----:B-1----:R-:W-:Y:S02]  /*c950*/  SHF.R.S32.HI R4, RZ, 0x1f, R3 ;  /* 0x0000001fff047819 */ /* 0x002fe40000011403 */
[----:B------:R-:W-:Y:S02]  /*c960*/  SHF.L.U32 R2, R3, 0x3, RZ ;  /* 0x0000000303027819 */ /* 0x000fe400000006ff */
[----:B------:R-:W-:Y:S02]  /*c970*/  LEA.HI R3, R4, R3, RZ, 0x3 ;  /* 0x0000000304037211 */ /* 0x000fe400078f18ff */
[----:B------:R-:W-:-:S02]  /*c980*/  LOP3.LUT R0, R61, R0, R62, 0xf6, !PT ;  /* 0x000000003d007212 */ /* 0x000fc400078ef63e */
[----:B------:R-:W-:Y:S01]  /*c990*/  LOP3.LUT R2, R63, 0x38, R2, 0xf8, !PT ;  /* 0x000000383f027812 */ /* 0x000fe200078ef802 */
[----:B------:R-:W-:Y:S01]  /*c9a0*/  IMAD.SHL.U32 R3, R3, 0x400, RZ ;  /* 0x0000040003037824 */ /* 0x000fe200078e00ff */
[----:B------:R-:W-:Y:S02]  /*c9b0*/  LEA R24, R0, 0xc100, 0x1 ;  /* 0x0000c10000187811 */ /* 0x000fe400078e08ff */
[----:B------:R-:W-:Y:S02]  /*c9c0*/  LOP3.LUT R2, R2, R62, RZ, 0x3c, !PT ;  /* 0x0000003e02027212 */ /* 0x000fe400078e3cff */
[----:B------:R-:W-:Y:S01]  /*c9d0*/  LOP3.LUT R0, R3, 0x7fffe000, RZ, 0xc0, !PT ;  /* 0x7fffe00003007812 */ /* 0x000fe200078ec0ff */
[----:B------:R-:W1:Y:S03]  /*c9e0*/  LDS.128 R8, [R24] ;  /* 0x0000000018087984 */ /* 0x000e660000000c00 */
[----:B------:R-:W-:Y:S01]  /*c9f0*/  IADD3 R0, R2, R0, R61 ;  /* 0x0000000002007210 */ /* 0x000fe20007ffe03d */
[----:B------:R-:W-:-:S04]  /*ca00*/  IMAD.U32 R2, R31, 0x10000, RZ ;  /* 0x000100001f027824 */ /* 0x000fc800078e00ff */
[----:B------:R-:W-:Y:S01]  /*ca10*/  IMAD.SHL.U32 R23, R0, 0x2, RZ ;  /* 0x0000000200177824 */ /* 0x000fe200078e00ff */
[----:B------:R-:W-:-:S04]  /*ca20*/  SHF.L.U32 R0, R52, 0x10, RZ ;  /* 0x0000001034007819 */ /* 0x000fc800000006ff */
[----:B------:R-:W3:Y:S01]  /*ca30*/  LDS.128 R4, [R23+0xc100] ;  /* 0x00c1000017047984 */ /* 0x000ee20000000c00 */
        /* <DEDUP_REMOVED lines=8> */
[C---:B---3--:R-:W-:Y:S01]  /*cac0*/  IMAD.U32 R3, R4.reuse, 0x10000, RZ ;  /* 0x0001000004037824 */ /* 0x048fe200078e00ff */
[----:B------:R-:W-:-:S02]  /*cad0*/  LOP3.LUT R8, R4, 0xffff0000, RZ, 0xc0, !PT ;  /* 0xffff000004087812 */ /* 0x000fc400078ec0ff */
[----:B------:R-:W-:Y:S01]  /*cae0*/  LOP3.LUT R4, R31, 0xffff0000, RZ, 0xc0, !PT ;  /* 0xffff00001f047812 */ /* 0x000fe200078ec0ff */
[-C--:B------:R-:W-:Y:S01]  /*caf0*/  FMUL.FTZ R19, R2, R3.reuse ;  /* 0x0000000302137220 */ /* 0x080fe20000410000 */
[C---:B------:R-:W-:Y:S02]  /*cb00*/  SHF.L.U32 R9, R5.reuse, 0x10, RZ ;  /* 0x0000001005097819 */ /* 0x040fe400000006ff */
[----:B------:R-:W-:Y:S01]  /*cb10*/  LOP3.LUT R18, R5, 0xffff0000, RZ, 0xc0, !PT ;  /* 0xffff000005127812 */ /* 0x000fe200078ec0ff */
[C---:B------:R-:W-:Y:S01]  /*cb20*/  IMAD.U32 R5, R6.reuse, 0x10000, RZ ;  /* 0x0001000006057824 */ /* 0x040fe200078e00ff */
[----:B------:R-:W-:Y:S01]  /*cb30*/  LOP3.LUT R11, R6, 0xffff0000, RZ, 0xc0, !PT ;  /* 0xffff0000060b7812 */ /* 0x000fe200078ec0ff */
[C---:B------:R-:W-:Y:S01]  /*cb40*/  FMUL.FTZ R6, R0.reuse, R3 ;  /* 0x0000000300067220 */ /* 0x040fe20000410000 */
        /* <DEDUP_REMOVED lines=8> */
[C---:B------:R-:W-:Y:S02]  /*cbd0*/  FFMA.FTZ R28, R3.reuse, R13, -R7 ;  /* 0x0000000d031c7223 */ /* 0x040fe40000010807 */
[-C--:B------:R-:W-:Y:S02]  /*cbe0*/  FMUL.FTZ R7, R0, R9.reuse ;  /* 0x0000000900077220 */ /* 0x080fe40000410000 */
[----:B------:R-:W-:Y:S02]  /*cbf0*/  FMUL.FTZ R8, R3, R8 ;  /* 0x0000000803087220 */ /* 0x000fe40000410000 */
[C---:B------:R-:W-:Y:S02]  /*cc00*/  FMUL.FTZ R3, R2.reuse, R9 ;  /* 0x0000000902037220 */ /* 0x040fe40000410000 */
[----:B------:R-:W-:Y:S01]  /*cc10*/  FFMA.FTZ R26, R2, R14, -R7 ;  /* 0x0000000e021a7223 */ /* 0x000fe20000010807 */
[----:B------:R-:W-:Y:S01]  /*cc20*/  SHF.L.U32 R2, R49, 0x10, RZ ;  /* 0x0000001031027819 */ /* 0x000fe200000006ff */
[----:B------:R-:W-:-:S02]  /*cc30*/  IMAD.U32 R6, R32, 0x10000, RZ ;  /* 0x0001000020067824 */ /* 0x000fc400078e00ff */
[----:B------:R-:W-:Y:S02]  /*cc40*/  FFMA.FTZ R27, R4, R13, R8 ;  /* 0x0000000d041b7223 */ /* 0x000fe40000010008 */
[----:B------:R-:W-:Y:S01]  /*cc50*/  FFMA.FTZ R25, R0, R14, R3 ;  /* 0x0000000e00197223 */ /* 0x000fe20000010003 */
[----:B------:R-:W-:Y:S01]  /*cc60*/  LOP3.LUT R3, R49, 0xffff0000, RZ, 0xc0, !PT ;  /* 0xffff000031037812 */ /* 0x000fe200078ec0ff */
[-C--:B------:R-:W-:Y:S01]  /*cc70*/  FMUL.FTZ R4, R6, R5.reuse ;  /* 0x0000000506047220 */ /* 0x080fe20000410000 */
[----:B------:R-:W-:Y:S01]  /*cc80*/  LOP3.LUT R0, R32, 0xffff0000, RZ, 0xc0, !PT ;  /* 0xffff000020007812 */ /* 0x000fe200078ec0ff */
[----:B------:R-:W-:Y:S02]  /*cc90*/  FMUL.FTZ R9, R2, R5 ;  /* 0x0000000502097220 */ /* 0x000fe40000410000 */
        /* <DEDUP_REMOVED lines=9> */
[C---:B------:R-:W-:Y:S02]  /*cd30*/  FMUL.FTZ R6, R2.reuse, R10 ;  /* 0x0000000a02067220 */ /* 0x040fe40000410000 */
        /* <DEDUP_REMOVED lines=9> */
[C---:B------:R-:W-:Y:S02]  /*cdd0*/  FMUL.FTZ R7, R4.reuse, R18 ;  /* 0x0000001204077220 */ /* 0x040fe40000410000 */
[C---:B------:R-:W-:Y:S02]  /*cde0*/  FMUL.FTZ R5, R3.reuse, R17 ;  /* 0x0000001103057220 */ /* 0x040fe40000410000 */
        /* <DEDUP_REMOVED lines=13> */
.L_x_234:
[----:B------:R-:W-:Y:S05]  /*cec0*/  BSYNC B0 ;  /* 0x0000000000007941 */ /* 0x000fea0003800000 */
.L_x_233:
[----:B------:R-:W-:Y:S01]  /*ced0*/  IADD3 R0, R100, 0x20, RZ ;  /* 0x0000002064007810 */ /* 0x000fe20007ffe0ff */
[----:B------:R-:W-:Y:S03]  /*cee0*/  BSSY B0, `(.L_x_235) ;  /* 0x000005b000007945 */ /* 0x000fe60003800000 */
[----:B------:R-:W-:-:S13]  /*cef0*/  ISETP.GE.AND P0, PT, R0, c[0x0][0x27c], PT ;  /* 0x00009f0000007a0c */ /* 0x000fda0003f06270 */
[----:B------:R-:W-:Y:S05]  /*cf00*/  @P0 BRA `(.L_x_236) ;  /* 0x0000058000000947 */ /* 0x000fea0003800000 */
[----:B-1----:R-:W3:Y:S01]  /*cf10*/  LDL R30, [R1+0x48] ;  /* 0x00004800011e7983 */ /* 0x002ee20000100800 */
[----:B------:R-:W-:-:S04]  /*cf20*/  MOV R0, c[0x0][0x27c] ;  /* 0x00009f0000007a02 */ /* 0x000fc80000000f00 */
[----:B------:R-:W-:-:S04]  /*cf30*/  LEA.HI R0, R0, R56, RZ, 0x1d ;  /* 0x0000003800007211 */ /* 0x000fc800078fe8ff */
[----:B------:R-:W-:Y:S01]  /*cf40*/  SHF.R.S32.HI R2, RZ, 0x1f, R0 ;  /* 0x0000001fff027819 */ /* 0x000fe20000011400 */
[----:B------:R-:W-:-:S03]  /*cf50*/  IMAD.SHL.U32 R3, R0, 0x8, RZ ;  /* 0x0000000800037824 */ /* 0x000fc600078e00ff */
[----:B------:R-:W-:Y:S02]  /*cf60*/  LEA.HI R0, R2, R0, RZ, 0x3 ;  /* 0x0000000002007211 */ /* 0x000fe400078f18ff */
[----:B------:R-:W-:Y:S02]  /*cf70*/  LOP3.LUT R2, R63, 0x38, R3, 0xf8, !PT ;  /* 0x000000383f027812 */ /* 0x000fe400078ef803 */
        /* <DEDUP_REMOVED lines=12> */
[----:B---3--:R-:W1:Y:S02]  /*d040*/  LDS.128 R8, [R30] ;  /* 0x000000001e087984 */ /* 0x008e640000000c00 */
        /* <DEDUP_REMOVED lines=23> */
[-C--:B------:R-:W-:Y:S02]  /*d1c0*/  FMUL.FTZ R7, R0, R9.reuse ;  /* 0x0000000900077220 */ /* 0x080fe40000410000 */
[----:B------:R-:W-:Y:S02]  /*d1d0*/  FMUL.FTZ R8, R3, R8 ;  /* 0x0000000803087220 */ /* 0x000fe40000410000 */
[C---:B------:R-:W-:Y:S02]  /*d1e0*/  FMUL.FTZ R3, R2.reuse, R9 ;  /* 0x0000000902037220 */ /* 0x040fe40000410000 */
[----:B------:R-:W-:Y:S02]  /*d1f0*/  FFMA.FTZ R25, R2, R14, -R7 ;  /* 0x0000000e02197223 */ /* 0x000fe40000010807 */
[----:B------:R-:W-:-:S02]  /*d200*/  IMAD.U32 R2, R41, 0x10000, RZ ;  /* 0x0001000029027824 */ /* 0x000fc400078e00ff */
[----:B------:R-:W-:Y:S02]  /*d210*/  FFMA.FTZ R26, R4, R13, R8 ;  /* 0x0000000d041a7223 */ /* 0x000fe40000010008 */
[----:B------:R-:W-:Y:S01]  /*d220*/  FFMA.FTZ R24, R0, R14, R3 ;  /* 0x0000000e00187223 */ /* 0x000fe20000010003 */
[----:B------:R-:W-:Y:S01]  /*d230*/  LOP3.LUT R3, R41, 0xffff0000, RZ, 0xc0, !PT ;  /* 0xffff000029037812 */ /* 0x000fe200078ec0ff */
[-C--:B------:R-:W-:Y:S01]  /*d240*/  FMUL.FTZ R4, R6, R5.reuse ;  /* 0x0000000506047220 */ /* 0x080fe20000410000 */
[----:B------:R-:W-:Y:S01]  /*d250*/  LOP3.LUT R0, R36, 0xffff0000, RZ, 0xc0, !PT ;  /* 0xffff000024007812 */ /* 0x000fe200078ec0ff */
[----:B------:R-:W-:Y:S01]  /*d260*/  FMUL.FTZ R9, R2, R5 ;  /* 0x0000000502097220 */ /* 0x000fe20000410000 */
        /* <DEDUP_REMOVED lines=20> */
[----:B------:R-:W-:Y:S02]  /*d3b0*/  FMUL.FTZ R5, R3, R17 ;  /* 0x0000001103057220 */ /* 0x000fe40000410000 */
[-C--:B------:R-:W-:Y:S01]  /*d3c0*/  FFMA.FTZ R9, R4, R22.reuse, -R8 ;  /* 0x0000001604097223 */ /* 0x080fe20000010808 */
        /* <DEDUP_REMOVED lines=12> */
.L_x_236:
[----:B------:R-:W-:Y:S05]  /*d490*/  BSYNC B0 ;  /* 0x0000000000007941 */ /* 0x000fea0003800000 */
.L_x_235:
[----:B------:R-:W-:-:S04]  /*d4a0*/  IADD3 R0, R100, 0x40, RZ ;  /* 0x0000004064007810 */ /* 0x000fc80007ffe0ff */
        /* <DEDUP_REMOVED lines=90> */
.L_x_214:
[----:B------:R-:W-:Y:S05]  /*da50*/  BSYNC B2 ;  /* 0x0000000000027941 */ /* 0x000fea0003800000 */
.L_x_198:
[----:B------:R-:W-:-:S04]  /*da60*/  DEPBAR.LE SB0, 0x0 ;  /* 0x000080000000791a */ /* 0x000fc80000000000 */
[----:B------:R-:W-:Y:S01]  /*da70*/  BAR.SYNC.DEFER_BLOCKING 0x0 ;  /* 0x0000000000007b1d */ /* 0x000fe20000010000 */
[----:B------:R-:W-:Y:S02]  /*da80*/  IMAD R0, R58, c[0x0][0x208], RZ ;  /* 0x000082003a007a24 */ /* 0x000fe400078e02ff */
[----:B--2---:R-:W-:-:S03]  /*da90*/  IMAD.WIDE.U32 R2, R102, c[0x0][0x208], RZ ;  /* 0x0000820066027a25 */ /* 0x004fc600078e00ff */
[----:B------:R2:W5:Y:S01]  /*daa0*/  LDL R126, [R1+0x10] ;  /* 0x00001000017e7983 */ /* 0x0005620000100800 */
[----:B-1----:R-:W-:Y:S01]  /*dab0*/  IMAD R4, R102, c[0x0][0x20c], R0 ;  /* 0x0000830066047a24 */ /* 0x002fe200078e0200 */
[----:B------:R-:W-:Y:S01]  /*dac0*/  LEA R0, P0, R2, R226, 0x6 ;  /* 0x000000e202007211 */ /* 0x000fe200078030ff */
[----:B------:R-:W-:-:S03]  /*dad0*/  IMAD R103, R102, -0x40, R176 ;  /* 0xffffffc066677824 */ /* 0x000fc600078e02b0 */
[----:B------:R-:W-:Y:S02]  /*dae0*/  IADD3 R3, R3, R4, RZ ;  /* 0x0000000403037210 */ /* 0x000fe40007ffe0ff */
[----:B------:R-:W-:Y:S02]  /*daf0*/  LOP3.LUT R4, R60, 0x1, RZ, 0xc0, !PT ;  /* 0x000000013c047812 */ /* 0x000fe400078ec0ff */
[----:B------:R-:W-:Y:S02]  /*db00*/  LEA.HI.X R3, R2, R228, R3, 0x6, P0 ;  /* 0x000000e402037211 */ /* 0x000fe400000f3403 */
[----:B------:R-:W-:Y:S02]  /*db10*/  LEA R2, P0, R0, c[0x0][0x1f8], 0x1 ;  /* 0x00007e0000027a11 */ /* 0x000fe400078008ff */
[----:B------:R-:W-:Y:S02]  /*db20*/  ISETP.NE.U32.AND P3, PT, R4, 0x1, PT ;  /* 0x000000010400780c */ /* 0x000fe40003f65070 */
[----:B------:R-:W-:Y:S01]  /*db30*/  LEA.HI.X R3, R0, c[0x0][0x1fc], R3, 0x1, P0 ;  /* 0x00007f0000037a11 */ /* 0x000fe200000f0c03 */
[----:B------:R-:W-:Y:S01]  /*db40*/  LDSM.16.M88.4 R8, [R187] ;  /* 0x00000000bb08783b */ /* 0x000fe20000000200 */
[----:B------:R-:W-:-:S02]  /*db50*/  IADD3 R0, -R59, R103, RZ ;  /* 0x000000673b007210 */ /* 0x000fc40007ffe1ff */
[----:B------:R-:W-:Y:S01]  /*db60*/  LOP3.LUT P1, RZ, R60, 0x2, RZ, 0xc0, !PT ;  /* 0x000000023cff7812 */ /* 0x000fe2000782c0ff */
[----:B------:R-:W1:Y:S01]  /*db70*/  LDSM.16.M88.4 R20, [R180] ;  /* 0x00000000b414783b */ /* 0x000e620000000200 */
[----:B------:R-:W-:-:S03]  /*db80*/  MOV R4, c[0x0][0x208] ;  /* 0x0000820000047a02 */ /* 0x000fc60000000f00 */
[----:B------:R-:W3:Y:S04]  /*db90*/  LDSM.16.M88.4 R32, [R180+0x800] ;  /* 0x00080000b420783b */ /* 0x000ee80000000200 */
[----:B------:R-:W4:Y:S01]  /*dba0*/  LDSM.16.M88.4 R24, [R180+0x1000] ;  /* 0x00100000b418783b */ /* 0x000f220000000200 */
[C---:B------:R-:W-:Y:S02]  /*dbb0*/  ISETP.LT.OR P4, PT, R0.reuse, 0x1, P3 ;  /* 0x000000010000780c */ /* 0x040fe40001f81670 */
[----:B------:R-:W-:Y:S01]  /*dbc0*/  ISETP.LT.OR P2, PT, R0, 0x1, !P1 ;  /* 0x000000010000780c */ /* 0x000fe20004f41670 */
[----:B------:R-:W2:Y:S01]  /*dbd0*/  LDSM.16.M88.4 R16, [R180+0x1800] ;  /* 0x00180000b410783b */ /* 0x000ea20000000200 */
[----:B------:R-:W-:Y:S02]  /*dbe0*/  MOV R5, c[0x0][0x20c] ;  /* 0x0000830000057a02 */ /* 0x000fe40000000f00 */
[C---:B------:R-:W-:Y:S01]  /*dbf0*/  LEA R12, P0, R4.reuse, R2, 0x6 ;  /* 0x00000002040c7211 */ /* 0x040fe200078030ff */
[----:B------:R-:W-:Y:S03]  /*dc00*/  LDSM.16.M88.4 R44, [R191] ;  /* 0x00000000bf2c783b */ /* 0x000fe60000000200 */
[----:B------:R-:W-:Y:S01]  /*dc10*/  LEA.HI.X R13, R4, R3, R5, 0x6, P0 ;  /* 0x00000003040d7211 */ /* 0x000fe200000f3405 */
[----:B------:R-:W-:Y:S01]  /*dc20*/  LDSM.16.M88.4 R56, [R202] ;  /* 0x00000000ca38783b */ /* 0x000fe20000000200 */
[----:B------:R-:W-:-:S03]  /*dc30*/  LOP3.LUT P0, RZ, R60, 0x4, RZ, 0xc0, !PT ;  /* 0x000000043cff7812 */ /* 0x000fc6000780c0ff */
[----:B------:R-:W2:Y:S04]  /*dc40*/  LDSM.16.M88.4 R4, [R188] ;  /* 0x00000000bc04783b */ /* 0x000ea80000000200 */
[----:B------:R-:W2:Y:S04]  /*dc50*/  LDSM.16.M88.4 R64, [R201] ;  /* 0x00000000c940783b */ /* 0x000ea80000000200 */
[----:B------:R-:W2:Y:S01]  /*dc60*/  LDSM.16.M88.4 R72, [R200] ;  /* 0x00000000c848783b */ /* 0x000ea20000000200 */
[----:B------:R-:W-:-:S03]  /*dc70*/  ISETP.LT.OR P3, PT, R0, 0x21, P3 ;  /* 0x000000210000780c */ /* 0x000fc60001f61670 */
[----:B------:R-:W-:Y:S01]  /*dc80*/  @!PT LDS RZ, [RZ] ;  /* 0x00000000fffff984 */ /* 0x000fe20000000800 */
[----:B------:R-:W-:Y:S01]  /*dc90*/  @!PT LDS RZ, [RZ] ;  /* 0x00000000fffff984 */ /* 0x000fe20000000800 */
[----:B------:R-:W-:Y:S01]  /*dca0*/  @!PT LDS RZ, [RZ] ;  /* 0x00000000fffff984 */ /* 0x000fe20000000800 */
[----:B------:R2:W-:Y:S01]  /*dcb0*/  LDGSTS.E.BYPASS.LTC128B.128 [R203+0x100], [R2.64], !P4 ;  /* 0x0010000002cb7fae */ /* 0x0005e2000e101d46 */
[----:B------:R-:W-:-:S03]  /*dcc0*/  ISETP.LT.OR P1, PT, R0, 0x21, !P1 ;  /* 0x000000210000780c */ /* 0x000fc60004f21670 */
[----:B------:R2:W-:Y:S01]  /*dcd0*/  LDGSTS.E.BYPASS.LTC128B.128 [R203+0x2100], [R2.64+0x80], !P2 ;  /* 0x0210008002cb7fae */ /* 0x0005e2000d101d46 */
[C---:B------:R-:W-:Y:S02]  /*dce0*/  ISETP.LT.OR P2, PT, R0.reuse, 0x1, !P0 ;  /* 0x000000010000780c */ /* 0x040fe40004741670 */
[----:B------:R-:W-:Y:S01]  /*dcf0*/  ISETP.LT.OR P0, PT, R0, 0x21, !P0 ;  /* 0x000000210000780c */ /* 0x000fe20004701670 */
[C---:B-1----:R-:W-:Y:S08]  /*dd00*/  HMMA.16816.F32.BF16 R28, R8.reuse, R20, RZ ;  /* 0x00000014081c723c */ /* 0x042ff000000418ff */
[C---:B---3--:R-:W-:Y:S02]  /*dd10*/  HMMA.16816.F32.BF16 R40, R8.reuse, R32, RZ ;  /* 0x000000200828723c */ /* 0x048fe400000418ff */
[----:B------:R1:W-:Y:S04]  /*dd20*/  LDGSTS.E.BYPASS.LTC128B.128 [R203+0x4100], [R2.64+0x100], !P2 ;  /* 0x0410010002cb7fae */ /* 0x0003e8000d101d46 */
[----:B------:R3:W-:Y:S02]  /*dd30*/  LDGSTS.E.BYPASS.LTC128B.128 [R203+0x1100], [R12.64], !P3 ;  /* 0x011000000ccb7fae */ /* 0x0007e4000d901d46 */
[C---:B------:R-:W-:Y:S02]  /*dd40*/  HMMA.16816.F32.BF16 R36, R8.reuse, R22, RZ ;  /* 0x000000160824723c */ /* 0x040fe400000418ff */
[----:B------:R3:W-:Y:S04]  /*dd50*/  LDGSTS.E.BYPASS.LTC128B.128 [R203+0x3100], [R12.64+0x80], !P1 ;  /* 0x031000800ccb7fae */ /* 0x0007e8000c901d46 */
[----:B------:R3:W-:Y:S02]  /*dd60*/  LDGSTS.E.BYPASS.LTC128B.128 [R203+0x5100], [R12.64+0x100], !P0 ;  /* 0x051001000ccb7fae */ /* 0x0007e4000c101d46 */
[C---:B----4-:R-:W-:Y:S02]  /*dd70*/  HMMA.16816.F32.BF16 R48, R8.reuse, R24, RZ ;  /* 0x000000180830723c */ /* 0x050fe400000418ff */
[----:B------:R-:W-:Y:S04]  /*dd80*/  LDSM.16.M88.4 R20, [R190] ;  /* 0x00000000be14783b */ /* 0x000fe80000000200 */
[----:B------:R-:W4:Y:S02]  /*dd90*/  LDSM.16.M88.4 R68, [R186] ;  /* 0x00000000ba44783b */ /* 0x000f240000000200 */
[C---:B------:R-:W-:Y:S02]  /*dda0*/  HMMA.16816.F32.BF16 R52, R8.reuse, R34, RZ ;  /* 0x000000220834723c */ /* 0x040fe400000418ff */
[----:B------:R-:W1:Y:S04]  /*ddb0*/  LDSM.16.M88.4 R76, [R186+0x800] ;  /* 0x00080000ba4c783b */ /* 0x000e680000000200 */
[----:B------:R-:W1:Y:S02]  /*ddc0*/  LDSM.16.M88.4 R84, [R186+0x1000] ;  /* 0x00100000ba54783b */ /* 0x000e640000000200 */
[C---:B------:R-:W-:Y:S02]  /*ddd0*/  HMMA.16816.F32.BF16 R24, R8.reuse, R26, RZ ;  /* 0x0000001a0818723c */ /* 0x040fe400000418ff */
[----:B------:R-:W-:Y:S04]  /*dde0*/  LDSM.16.M88.4 R80, [R183+0x800] ;  /* 0x00080000b750783b */ /* 0x000fe80000000200 */
[----:B------:R-:W-:Y:S02]  /*ddf0*/  LDSM.16.M88.4 R88, [R183+0x1000] ;  /* 0x00100000b758783b */ /* 0x000fe40000000200 */
[C---:B--2--5:R-:W-:Y:S02]  /*de00*/  HMMA.16816.F32.BF16 R60, R8.reuse, R16, RZ ;  /* 0x00000010083c723c */ /* 0x064fe400000418ff */
[----:B------:R-:W0:Y:S06]  /*de10*/  LDGDEPBAR ;  /* 0x00000000000079af */ /* 0x000e2c0000000000 */
[----:B---3--:R-:W-:Y:S01]  /*de20*/  HMMA.16816.F32.BF16 R12, R8, R18, RZ ;  /* 0x00000012080c723c */ /* 0x008fe200000418ff */
[----:B------:R-:W-:Y:S07]  /*de30*/  LDSM.16.M88.4 R16, [R189] ;  /* 0x00000000bd10783b */ /* 0x000fee0000000200 */
[C---:B------:R-:W-:Y:S08]  /*de40*/  HMMA.16816.F32.BF16 R8, R4.reuse, R44, R28 ;  /* 0x0000002c0408723c */ /* 0x040ff0000004181c */
[C---:B------:R-:W-:Y:S08]  /*de50*/  HMMA.16816.F32.BF16 R32, R4.reuse, R56, R40 ;  /* 0x000000380420723c */ /* 0x040ff00000041828 */
[C---:B------:R-:W-:Y:S08]  /*de60*/  HMMA.16816.F32.BF16 R28, R4.reuse, R46, R36 ;  /* 0x0000002e041c723c */ /* 0x040ff00000041824 */
[C---:B------:R-:W-:Y:S01]  /*de70*/  HMMA.16816.F32.BF16 R40, R4.reuse, R64, R48 ;  /* 0x000000400428723c */ /* 0x040fe20000041830 */
[----:B------:R-:W2:Y:S07]  /*de80*/  LDSM.16.M88.4 R48, [R186+0x1800] ;  /* 0x00180000ba30783b */ /* 0x000eae0000000200 */
[C---:B------:R-:W-:Y:S01]  /*de90*/  HMMA.16816.F32.BF16 R36, R4.reuse, R58, R52 ;  /* 0x0000003a0424723c */ /* 0x040fe20000041834 */
[----:B------:R-:W3:Y:S07]  /*dea0*/  LDSM.16.M88.4 R56, [R183] ;  /* 0x00000000b738783b */ /* 0x000eee0000000200 */
[C---:B------:R-:W-:Y:S01]  /*deb0*/  HMMA.16816.F32.BF16 R44, R4.reuse, R66, R24 ;  /* 0x00000042042c723c */ /* 0x040fe20000041818 */
[----:B------:R-:W-:Y:S07]  /*dec0*/  LDSM.16.M88.4 R64, [R199] ;  /* 0x00000000c740783b */ /* 0x000fee0000000200 */
[C---:B------:R-:W-:Y:S01]  /*ded0*/  HMMA.16816.F32.BF16 R52, R4.reuse, R72, R60 ;  /* 0x000000480434723c */ /* 0x040fe2000004183c */
[----:B------:R-:W2:Y:S07]  /*dee0*/  LDSM.16.M88.4 R60, [R183+0x1800] ;  /* 0x00180000b73c783b */ /* 0x000eae0000000200 */
[----:B------:R-:W-:Y:S01]  /*def0*/  HMMA.16816.F32.BF16 R24, R4, R74, R12 ;  /* 0x0000004a0418723c */ /* 0x000fe2000004180c */
[----:B------:R-:W-:Y:S04]  /*df00*/  LDSM.16.M88.4 R12, [R187+0x4000] ;  /* 0x00400000bb0c783b */ /* 0x000fe80000000200 */
[----:B------:R-:W-:Y:S03]  /*df10*/  LDSM.16.M88.4 R72, [R180+0x2800] ;  /* 0x00280000b448783b */ /* 0x000fe60000000200 */
[C---:B----4-:R-:W-:Y:S08]  /*df20*/  HMMA.16816.F32.BF16 R8, R20.reuse, R68, R8 ;  /* 0x000000441408723c */ /* 0x050ff00000041808 */
[C---:B------:R-:W-:Y:S01]  /*df30*/  HMMA.16816.F32.BF16 R4, R20.reuse, R70, R28 ;  /* 0x000000461404723c */ /* 0x040fe2000004181c */
[----:B------:R-:W4:Y:S07]  /*df40*/  LDSM.16.M88.4 R68, [R180+0x2000] ;  /* 0x00200000b444783b */ /* 0x000f2e0000000200 */
[C---:B-1----:R-:W-:Y:S08]  /*df50*/  HMMA.16816.F32.BF16 R32, R20.reuse, R76, R32 ;  /* 0x0000004c1420723c */ /* 0x042ff00000041820 */
[C---:B------:R-:W-:Y:S01]  /*df60*/  HMMA.16816.F32.BF16 R36, R20.reuse, R78, R36 ;  /* 0x0000004e1424723c */ /* 0x040fe20000041824 */
[----:B------:R-:W-:Y:S07]  /*df70*/  LDSM.16.M88.4 R76, [R198] ;  /* 0x00000000c64c783b */ /* 0x000fee0000000200 */
[C---:B------:R-:W-:Y:S08]  /*df80*/  HMMA.16816.F32.BF16 R44, R20.reuse, R86, R44 ;  /* 0x00000056142c723c */ /* 0x040ff0000004182c */
[C---:B--2---:R-:W-:Y:S08]  /*df90*/  HMMA.16816.F32.BF16 R52, R20.reuse, R48, R52 ;  /* 0x000000301434723c */ /* 0x044ff00000041834 */
[C---:B------:R-:W-:Y:S01]  /*dfa0*/  HMMA.16816.F32.BF16 R40, R20.reuse, R84, R40 ;  /* 0x000000541428723c */ /* 0x040fe20000041828 */
[----:B------:R-:W1:Y:S07]  /*dfb0*/  LDSM.16.M88.4 R84, [R180+0x3000] ;  /* 0x00300000b454783b */ /* 0x000e6e0000000200 */
[----:B------:R-:W-:Y:S08]  /*dfc0*/  HMMA.16816.F32.BF16 R28, R20, R50, R24 ;  /* 0x00000032141c723c */ /* 0x000ff00000041818 */
[C---:B---3--:R-:W-:Y:S01]  /*dfd0*/  HMMA.16816.F32.BF16 R24, R16.reuse, R56, R8 ;  /* 0x000000381018723c */ /* 0x048fe20000041808 */
[----:B------:R-:W-:Y:S07]  /*dfe0*/  LDSM.16.M88.4 R8, [R188+0x4000] ;  /* 0x00400000bc08783b */ /* 0x000fee0000000200 */
[C---:B------:R-:W-:Y:S01]  /*dff0*/  HMMA.16816.F32.BF16 R20, R16.reuse, R58, R4 ;  /* 0x0000003a1014723c */ /* 0x040fe20000041804 */
[----:B------:R-:W2:Y:S07]  /*e000*/  LDSM.16.M88.4 R56, [R180+0x3800] ;  /* 0x00380000b438783b */ /* 0x000eae0000000200 */
[C---:B------:R-:W-:Y:S08]  /*e010*/  HMMA.16816.F32.BF16 R4, R16.reuse, R80, R32 ;  /* 0x000000501004723c */ /* 0x040ff00000041820 */
[C---:B------:R-:W-:Y:S01]  /*e020*/  HMMA.16816.F32.BF16 R36, R16.reuse, R82, R36 ;  /* 0x000000521024723c */ /* 0x040fe20000041824 */
[----:B------:R-:W-:Y:S07]  /*e030*/  LDSM.16.M88.4 R80, [R186+0x2800] ;  /* 0x00280000ba50783b */ /* 0x000fee0000000200 */
[C---:B------:R-:W-:Y:S08]  /*e040*/  HMMA.16816.F32.BF16 R44, R16.reuse, R90, R44 ;  /* 0x0000005a102c723c */ /* 0x040ff0000004182c */
[C---:B------:R-:W-:Y:S08]  /*e050*/  HMMA.16816.F32.BF16 R52, R16.reuse, R60, R52 ;  /* 0x0000003c1034723c */ /* 0x040ff00000041834 */
[C---:B------:R-:W-:Y:S01]  /*e060*/  HMMA.16816.F32.BF16 R40, R16.reuse, R88, R40 ;  /* 0x000000581028723c */ /* 0x040fe20000041828 */
[----:B------:R-:W3:Y:S07]  /*e070*/  LDSM.16.M88.4 R88, [R197] ;  /* 0x00000000c558783b */ /* 0x000eee0000000200 */
[----:B------:R-:W-:Y:S01]  /*e080*/  HMMA.16816.F32.BF16 R32, R16, R62, R28 ;  /* 0x0000003e1020723c */ /* 0x000fe2000004181c */
[----:B------:R-:W2:Y:S07]  /*e090*/  LDSM.16.M88.4 R60, [R196] ;  /* 0x00000000c43c783b */ /* 0x000eae0000000200 */
[C---:B----4-:R-:W-:Y:S08]  /*e0a0*/  HMMA.16816.F32.BF16 R28, R12.reuse, R68, R24 ;  /* 0x000000440c1c723c */ /* 0x050ff00000041818 */
[C---:B------:R-:W-:Y:S01]  /*e0b0*/  HMMA.16816.F32.BF16 R24, R12.reuse, R70, R20 ;  /* 0x000000460c18723c */ /* 0x040fe20000041814 */
[----:B------:R-:W-:Y:S07]  /*e0c0*/  LDSM.16.M88.4 R68, [R183+0x2000] ;  /* 0x00200000b744783b */ /* 0x000fee0000000200 */
[C---:B------:R-:W-:Y:S01]  /*e0d0*/  HMMA.16816.F32.BF16 R20, R12.reuse, R72, R4 ;  /* 0x000000480c14723c */ /* 0x040fe20000041804 */
[----:B------:R-:W-:Y:S07]  /*e0e0*/  LDSM.16.M88.4 R4, [R190+0x4000] ;  /* 0x00400000be04783b */ /* 0x000fee0000000200 */
[C---:B------:R-:W-:Y:S01]  /*e0f0*/  HMMA.16816.F32.BF16 R16, R12.reuse, R74, R36 ;  /* 0x0000004a0c10723c */ /* 0x040fe20000041824 */
[----:B------:R-:W4:Y:S07]  /*e100*/  LDSM.16.M88.4 R72, [R186+0x2000] ;  /* 0x00200000ba48783b */ /* 0x000f2e0000000200 */
[C---:B-1----:R-:W-:Y:S08]  /*e110*/  HMMA.16816.F32.BF16 R48, R12.reuse, R86, R44 ;  /* 0x000000560c30723c */ /* 0x042ff0000004182c */
[C---:B--2---:R-:W-:Y:S08]  /*e120*/  HMMA.16816.F32.BF16 R44, R12.reuse, R56, R52 ;  /* 0x000000380c2c723c */ /* 0x044ff00000041834 */
[C---:B------:R-:W-:Y:S01]  /*e130*/  HMMA.16816.F32.BF16 R40, R12.reuse, R84, R40 ;  /* 0x000000540c28723c */ /* 0x040fe20000041828 */
[----:B------:R-:W1:Y:S07]  /*e140*/  LDSM.16.M88.4 R84, [R186+0x3000] ;  /* 0x00300000ba54783b */ /* 0x000e6e0000000200 */
[----:B------:R-:W-:Y:S08]  /*e150*/  HMMA.16816.F32.BF16 R36, R12, R58, R32 ;  /* 0x0000003a0c24723c */ /* 0x000ff00000041820 */
[C---:B------:R-:W-:Y:S08]  /*e160*/  HMMA.16816.F32.BF16 R32, R8.reuse, R64, R28 ;  /* 0x000000400820723c */ /* 0x040ff0000004181c */
[C---:B------:R-:W-:Y:S01]  /*e170*/  HMMA.16816.F32.BF16 R28, R8.reuse, R66, R24 ;  /* 0x00000042081c723c */ /* 0x040fe20000041818 */
[----:B------:R-:W2:Y:S07]  /*e180*/  LDSM.16.M88.4 R64, [R186+0x3800] ;  /* 0x00380000ba40783b */ /* 0x000eae0000000200 */
[C---:B------:R-:W-:Y:S01]  /*e190*/  HMMA.16816.F32.BF16 R24, R8.reuse, R76, R20 ;  /* 0x0000004c0818723c */ /* 0x040fe20000041814 */
[----:B------:R-:W1:Y:S07]  /*e1a0*/  LDSM.16.M88.4 R20, [R189+0x4000] ;  /* 0x00400000bd14783b */ /* 0x000e6e0000000200 */
[C---:B------:R-:W-:Y:S01]  /*e1b0*/  HMMA.16816.F32.BF16 R16, R8.reuse, R78, R16 ;  /* 0x0000004e0810723c */ /* 0x040fe20000041810 */
[----:B------:R-:W1:Y:S07]  /*e1c0*/  LDSM.16.M88.4 R76, [R183+0x2800] ;  /* 0x00280000b74c783b */ /* 0x000e6e0000000200 */
[C---:B---3--:R-:W-:Y:S08]  /*e1d0*/  HMMA.16816.F32.BF16 R56, R8.reuse, R90, R48 ;  /* 0x0000005a0838723c */ /* 0x048ff00000041830 */
[C---:B------:R-:W-:Y:S08]  /*e1e0*/  HMMA.16816.F32.BF16 R48, R8.reuse, R60, R44 ;  /* 0x0000003c0830723c */ /* 0x040ff0000004182c */
[C---:B------:R-:W-:Y:S01]  /*e1f0*/  HMMA.16816.F32.BF16 R12, R8.reuse, R88, R40 ;  /* 0x00000058080c723c */ /* 0x040fe20000041828 */
[----:B------:R-:W-:Y:S04]  /*e200*/  LDSM.16.M88.4 R40, [R183+0x3000] ;  /* 0x00300000b728783b */ /* 0x000fe80000000200 */
[----:B------:R-:W-:Y:S03]  /*e210*/  LDSM.16.M88.4 R88, [R183+0x3800] ;  /* 0x00380000b758783b */ /* 0x000fe60000000200 */
[----:B------:R-:W-:Y:S01]  /*e220*/  HMMA.16816.F32.BF16 R44, R8, R62, R36 ;  /* 0x0000003e082c723c */ /* 0x000fe20000041824 */
[----:B------:R-:W-:Y:S07]  /*e230*/  LDSM.16.M88.4 R60, [R180+0x4000] ;  /* 0x00400000b43c783b */ /* 0x000fee0000000200 */
[C---:B----4-:R-:W-:Y:S08]  /*e240*/  HMMA.16816.F32.BF16 R36, R4.reuse, R72, R32 ;  /* 0x000000480424723c */ /* 0x050ff00000041820 */
[C---:B------:R-:W-:Y:S01]  /*e250*/  HMMA.16816.F32.BF16 R52, R4.reuse, R82, R16 ;  /* 0x000000520434723c */ /* 0x040fe20000041810 */
[----:B------:R-:W3:Y:S07]  /*e260*/  LDSM.16.M88.4 R16, [R187+0x8000] ;  /* 0x00800000bb10783b */ /* 0x000eee0000000200 */
[C---:B------:R-:W-:Y:S01]  /*e270*/  HMMA.16816.F32.BF16 R28, R4.reuse, R74, R28 ;  /* 0x0000004a041c723c */ /* 0x040fe2000004181c */
[----:B------:R-:W-:Y:S07]  /*e280*/  LDSM.16.M88.4 R72, [R180+0x5800] ;  /* 0x00580000b448783b */ /* 0x000fee0000000200 */
[C---:B------:R-:W-:Y:S08]  /*e290*/  HMMA.16816.F32.BF16 R32, R4.reuse, R80, R24 ;  /* 0x000000500420723c */ /* 0x040ff00000041818 */
[C---:B-1----:R-:W-:Y:S01]  /*e2a0*/  HMMA.16816.F32.BF16 R24, R4.reuse, R84, R12 ;  /* 0x000000540418723c */ /* 0x042fe2000004180c */
[----:B------:R-:W-:Y:S07]  /*e2b0*/  LDSM.16.M88.4 R12, [R188+0x8000] ;  /* 0x00800000bc0c783b */ /* 0x000fee0000000200 */
[C---:B------:R-:W-:Y:S01]  /*e2c0*/  HMMA.16816.F32.BF16 R8, R4.reuse, R86, R56 ;  /* 0x000000560408723c */ /* 0x040fe20000041838 */
[----:B------:R-:W-:Y:S07]  /*e2d0*/  LDSM.16.M88.4 R56, [R183+0x4000] ;  /* 0x00400000b738783b */ /* 0x000fee0000000200 */
[C---:B--2---:R-:W-:Y:S08]  /*e2e0*/  HMMA.16816.F32.BF16 R48, R4.reuse, R64, R48 ;  /* 0x000000400430723c */ /* 0x044ff00000041830 */
[----:B------:R-:W-:Y:S01]  /*e2f0*/  HMMA.16816.F32.BF16 R96, R4, R66, R44 ;  /* 0x000000420460723c */ /* 0x000fe2000004182c */
[----:B------:R-:W-:Y:S04]  /*e300*/  LDSM.16.M88.4 R64, [R194] ;  /* 0x00000000c240783b */ /* 0x000fe80000000200 */
[----:B------:R-:W-:Y:S03]  /*e310*/  LDSM.16.M88.4 R44, [R180+0x5000] ;  /* 0x00500000b42c783b */ /* 0x000fe60000000200 */
[C---:B------:R-:W-:Y:S01]  /*e320*/  HMMA.16816.F32.BF16 R4, R20.reuse, R68, R36 ;  /* 0x000000441404723c */ /* 0x040fe20000041824 */
[----:B------:R-:W1:Y:S07]  /*e330*/  LDSM.16.M88.4 R36, [R195] ;  /* 0x00000000c324783b */ /* 0x000e6e0000000200 */
[C---:B------:R-:W-:Y:S08]  /*e340*/  HMMA.16816.F32.BF16 R28, R20.reuse, R70, R28 ;  /* 0x00000046141c723c */ /* 0x040ff0000004181c */
[----:B------:R-:W-:Y:S01]  /*e350*/  HMMA.16816.F32.BF16 R68, R20, R78, R52 ;  /* 0x0000004e1444723c */ /* 0x000fe20000041834 */
[----:B------:R-:W2:Y:S07]  /*e360*/  LDSM.16.M88.4 R52, [R180+0x4800] ;  /* 0x00480000b434783b */ /* 0x000eae0000000200 */
[----:B---3--:R-:W-:Y:S08]  /*e370*/  HMMA.16816.F32.BF16 R4, R16, R60, R4 ;  /* 0x0000003c1004723c */ /* 0x008ff00000041804 */
[C---:B------:R-:W-:Y:S01]  /*e380*/  HMMA.16816.F32.BF16 R80, R20.reuse, R42, R8 ;  /* 0x0000002a1450723c */ /* 0x040fe20000041808 */
[----:B------:R-:W-:Y:S07]  /*e390*/  LDSM.16.M88.4 R8, [R190+0x8000] ;  /* 0x00800000be08783b */ /* 0x000fee0000000200 */
[----:B------:R-:W-:Y:S01]  /*e3a0*/  HMMA.16816.F32.BF16 R92, R20, R88, R48 ;  /* 0x00000058145c723c */ /* 0x000fe20000041830 */
[----:B------:R-:W3:Y:S07]  /*e3b0*/  LDSM.16.M88.4 R48, [R186+0x4000] ;  /* 0x00400000ba30783b */ /* 0x000eee0000000200 */
[----:B------:R-:W-:Y:S01]  /*e3c0*/  HMMA.16816.F32.BF16 R28, R16, R62, R28 ;  /* 0x0000003e101c723c */ /* 0x000fe2000004181c */
[----:B------:R-:W-:Y:S07]  /*e3d0*/  LDSM.16.M88.4 R60, [R186+0x4800] ;  /* 0x00480000ba3c783b */ /* 0x000fee0000000200 */
[C---:B------:R-:W-:Y:S08]  /*e3e0*/  HMMA.16816.F32.BF16 R32, R20.reuse, R76, R32 ;  /* 0x0000004c1420723c */ /* 0x040ff00000041820 */
        /* <DEDUP_REMOVED lines=18> */
[----:B------:R-:W-:-:S07]  /*e510*/  FMUL.FTZ R0, R48, c[0x0][0x320] ;  /* 0x0000c80030007a20 */ /* 0x000fce0000410000 */
[----:B------:R-:W-:Y:S01]  /*e520*/  HMMA.16816.F32.BF16 R44, R16, R46, R80 ;  /* 0x0000002e102c723c */ /* 0x000fe20000041850 */
[----:B------:R4:W1:Y:S07]  /*e530*/  MUFU.TANH R82, R0 ;  /* 0x0000000000527308 */ /* 0x00086e0000002400 */
        /* <DEDUP_REMOVED lines=88> */
[----:B-1234-:R-:W-:Y:S01]  /*eac0*/  IADD3 R0, R126, -0x2, RZ ;  /* 0xfffffffe7e007810 */ /* 0x01efe20007ffe0ff */
[----:B------:R-:W-:Y:S01]  /*ead0*/  IMAD.MOV.U32 R6, RZ, RZ, c[0x0][0x1e4] ;  /* 0x00007900ff067624 */ /* 0x000fe200078e00ff */
[----:B------:R-:W-:Y:S02]  /*eae0*/  LOP3.LUT P4, RZ, R104, 0x2, RZ, 0xc0, !PT ;  /* 0x0000000268ff7812 */ /* 0x000fe4000788c0ff */
        /* <DEDUP_REMOVED lines=21> */
.L_x_238:
[----:B--234-:R-:W-:Y:S05]  /*ec40*/  BSYNC B0 ;  /* 0x0000000000007941 */ /* 0x01cfea0003800000 */
.L_x_237:
[----:B-1----:R-:W1:Y:S04]  /*ec50*/  S2R R0, SR_TID.X ;  /* 0x0000000000007919 */ /* 0x002e680000002100 */
[----:B------:R-:W-:Y:S04]  /*ec60*/  LDSM.16.MT88.4 R36, [R182+0x2000] ;  /* 0x00200000b624783b */ /* 0x000fe80000004200 */
[----:B------:R-:W-:Y:S04]  /*ec70*/  LDSM.16.MT88.4 R32, [R185+0x2000] ;  /* 0x00200000b920783b */ /* 0x000fe80000004200 */
[----:B------:R-:W0:Y:S01]  /*ec80*/  LDGDEPBAR ;  /* 0x00000000000079af */ /* 0x000e220000000000 */
[----:B-1----:R-:W-:-:S04]  /*ec90*/  SHF.R.S32.HI R2, RZ, 0x1f, R0 ;  /* 0x0000001fff027819 */ /* 0x002fc80000011400 */
[----:B------:R-:W-:-:S04]  /*eca0*/  LEA.HI R2, R2, R0, RZ, 0x5 ;  /* 0x0000000002027211 */ /* 0x000fc800078f28ff */
[----:B------:R-:W-:-:S05]  /*ecb0*/  LOP3.LUT R2, R2, 0xffffffe0, RZ, 0xc0, !PT ;  /* 0xffffffe002027812 */ /* 0x000fca00078ec0ff */
[----:B------:R-:W-:-:S05]  /*ecc0*/  IMAD.IADD R2, R0, 0x1, -R2 ;  /* 0x0000000100027824 */ /* 0x000fca00078e0a02 */
[----:B------:R-:W-:-:S04]  /*ecd0*/  SHF.R.S32.HI R0, RZ, 0x1f, R2 ;  /* 0x0000001fff007819 */ /* 0x000fc80000011402 */
[----:B------:R-:W-:-:S04]  /*ece0*/  LEA.HI R0, R0, R2, RZ, 0x2 ;  /* 0x0000000200007211 */ /* 0x000fc800078f10ff */
[----:B------:R-:W-:-:S05]  /*ecf0*/  LOP3.LUT R0, R0, 0x7ffffffc, RZ, 0xc0, !PT ;  /* 0x7ffffffc00007812 */ /* 0x000fca00078ec0ff */
[----:B------:R-:W-:-:S04]  /*ed00*/  IMAD.IADD R0, R2, 0x1, -R0 ;  /* 0x0000000102007824 */ /* 0x000fc800078e0a00 */
[----:B------:R-:W-:-:S04]  /*ed10*/  IMAD.SHL.U32 R0, R0, 0x2, RZ ;  /* 0x0000000200007824 */ /* 0x000fc800078e00ff */
[----:B------:R-:W-:-:S05]  /*ed20*/  IMAD.IADD R0, R103, 0x1, -R0 ;  /* 0x0000000167007824 */ /* 0x000fca00078e0a00 */
[C---:B------:R-:W-:Y:S02]  /*ed30*/  ISETP.GT.AND P4, PT, R0.reuse, RZ, PT ;  /* 0x000000ff0000720c */ /* 0x040fe40003f84270 */
[C---:B------:R-:W-:Y:S02]  /*ed40*/  ISETP.GT.AND P3, PT, R0.reuse, 0x1, PT ;  /* 0x000000010000780c */ /* 0x040fe40003f64270 */
[----:B------:R-:W-:Y:S02]  /*ed50*/  ISETP.GT.AND P2, PT, R0, 0x8, PT ;  /* 0x000000080000780c */ /* 0x000fe40003f44270 */
[----:B------:R-:W-:Y:S02]  /*ed60*/  FSEL R6, R82, -INF , P4 ;  /* 0xff80000052067808 */ /* 0x000fe40002000000 */
[----:B------:R-:W-:Y:S02]  /*ed70*/  FSEL R7, R81, -INF , P3 ;  /* 0xff80000051077808 */ /* 0x000fe40001800000 */
[----:B------:R-:W-:-:S02]  /*ed80*/  ISETP.GT.AND P1, PT, R0, 0x9, PT ;  /* 0x000000090000780c */ /* 0x000fc40003f24270 */
[----:B------:R-:W-:Y:S02]  /*ed90*/  FSEL R9, R72, -INF , P2 ;  /* 0xff80000048097808 */ /* 0x000fe40001000000 */
[----:B------:R-:W-:Y:S02]  /*eda0*/  FMNMX.FTZ R2, R6, R7, !PT ;  /* 0x0000000706027209 */ /* 0x000fe40007810000 */
[C---:B------:R-:W-:Y:S02]  /*edb0*/  ISETP.GT.AND P0, PT, R0.reuse, 0x10, PT ;  /* 0x000000100000780c */ /* 0x040fe40003f04270 */
[----:B------:R-:W-:Y:S02]  /*edc0*/  FSEL R10, R69, -INF , P1 ;  /* 0xff800000450a7808 */ /* 0x000fe40000800000 */
[----:B------:R-:W-:Y:S02]  /*edd0*/  FMNMX.FTZ R2, R9, R2, !PT ;  /* 0x0000000209027209 */ /* 0x000fe40007810000 */
[----:B------:R-:W-:-:S02]  /*ede0*/  ISETP.GT.AND P6, PT, R0, 0x11, PT ;  /* 0x000000110000780c */ /* 0x000fc40003fc4270 */
[----:B------:R-:W-:Y:S02]  /*edf0*/  FSEL R45, R55, -INF , P0 ;  /* 0xff800000372d7808 */ /* 0x000fe40000000000 */
[----:B------:R-:W-:Y:S02]  /*ee00*/  FMNMX.FTZ R2, R10, R2, !PT ;  /* 0x000000020a027209 */ /* 0x000fe40007810000 */
[----:B------:R-:W-:Y:S02]  /*ee10*/  FSEL R13, R68, -INF , P2 ;  /* 0xff800000440d7808 */ /* 0x000fe40001000000 */
[----:B------:R-:W-:Y:S02]  /*ee20*/  FSEL R44, R54, -INF , P6 ;  /* 0xff800000362c7808 */ /* 0x000fe40003000000 */
[----:B------:R-:W-:Y:S02]  /*ee30*/  FMNMX.FTZ R2, R45, R2, !PT ;  /* 0x000000022d027209 */ /* 0x000fe40007810000 */
[----:B------:R-:W-:-:S02]  /*ee40*/  ISETP.GT.AND P2, PT, R0, 0x18, PT ;  /* 0x000000180000780c */ /* 0x000fc40003f44270 */
[----:B------:R-:W-:Y:S02]  /*ee50*/  FSEL R20, R56, -INF , P1 ;  /* 0xff80000038147808 */ /* 0x000fe40000800000 */
[----:B------:R-:W-:Y:S02]  /*ee60*/  FSEL R11, R80, -INF , P4 ;  /* 0xff800000500b7808 */ /* 0x000fe40002000000 */
[----:B------:R-:W-:Y:S02]  /*ee70*/  FSEL R12, R73, -INF , P3 ;  /* 0xff800000490c7808 */ /* 0x000fe40001800000 */
[----:B------:R-:W-:Y:S02]  /*ee80*/  ISETP.GT.AND P1, PT, R0, 0x19, PT ;  /* 0x000000190000780c */ /* 0x000fe40003f24270 */
[----:B------:R-:W-:Y:S02]  /*ee90*/  FSEL R47, R43, -INF , P2 ;  /* 0xff8000002b2f7808 */ /* 0x000fe40001000000 */
[----:B------:R-:W-:-:S02]  /*eea0*/  FMNMX.FTZ R2, R44, R2, !PT ;  /* 0x000000022c027209 */ /* 0x000fc40007810000 */
[----:B------:R-:W-:Y:S02]  /*eeb0*/  FSEL R48, R53, -INF , P0 ;  /* 0xff80000035307808 */ /* 0x000fe40000000000 */
[----:B------:R-:W-:Y:S02]  /*eec0*/  FSEL R46, R42, -INF , P1 ;  /* 0xff8000002a2e7808 */ /* 0x000fe40000800000 */
[----:B------:R-:W-:Y:S02]  /*eed0*/  ISETP.GT.AND P0, PT, R0, 0x20, PT ;  /* 0x000000200000780c */ /* 0x000fe40003f04270 */
[----:B------:R-:W-:Y:S02]  /*eee0*/  FMNMX.FTZ R3, R11, R12, !PT ;  /* 0x0000000c0b037209 */ /* 0x000fe40007810000 */
[----:B------:R-:W-:Y:S02]  /*eef0*/  FMNMX.FTZ R2, R47, R2, !PT ;  /* 0x000000022f027209 */ /* 0x000fe40007810000 */
[----:B------:R-:W-:-:S02]  /*ef00*/  FSEL R51, R52, -INF , P6 ;  /* 0xff80000034337808 */ /* 0x000fc40003000000 */
[----:B------:R-:W-:Y:S02]  /*ef10*/  FSEL R103, R29, -INF , P0 ;  /* 0xff8000001d677808 */ /* 0x000fe40000000000 */
[----:B------:R-:W-:Y:S02]  /*ef20*/  ISETP.GT.AND P6, PT, R0, 0x21, PT ;  /* 0x000000210000780c */ /* 0x000fe40003fc4270 */
[----:B------:R-:W-:Y:S02]  /*ef30*/  FMNMX.FTZ R3, R13, R3, !PT ;  /* 0x000000030d037209 */ /* 0x000fe40007810000 */
[----:B------:R-:W-:Y:S02]  /*ef40*/  FMNMX.FTZ R2, R46, R2, !PT ;  /* 0x000000022e027209 */ /* 0x000fe40007810000 */
[----:B------:R-:W-:Y:S02]  /*ef50*/  ISETP.GT.AND P5, PT, R0, 0x28, PT ;  /* 0x000000280000780c */ /* 0x000fe40003fa4270 */
[----:B------:R-:W-:-:S02]  /*ef60*/  FSEL R104, R28, -INF , P6 ;  /* 0xff8000001c687808 */ /* 0x000fc40003000000 */
[----:B------:R-:W-:Y:S02]  /*ef70*/  FMNMX.FTZ R3, R20, R3, !PT ;  /* 0x0000000314037209 */ /* 0x000fe40007810000 */
[----:B------:R-:W-:Y:S02]  /*ef80*/  FMNMX.FTZ R2, R103, R2, !PT ;  /* 0x0000000267027209 */ /* 0x000fe40007810000 */
[----:B------:R-:W-:Y:S02]  /*ef90*/  ISETP.GT.AND P4, PT, R0, 0x29, PT ;  /* 0x000000290000780c */ /* 0x000fe40003f84270 */
[----:B------:R-:W-:Y:S02]  /*efa0*/  FSEL R120, R25, -INF , P5 ;  /* 0xff80000019787808 */ /* 0x000fe40002800000 */
[----:B------:R-:W-:Y:S02]  /*efb0*/  FMNMX.FTZ R3, R48, R3, !PT ;  /* 0x0000000330037209 */ /* 0x000fe40007810000 */
[----:B------:R-:W-:-:S02]  /*efc0*/  FMNMX.FTZ R2, R104, R2, !PT ;  /* 0x0000000268027209 */ /* 0x000fc40007810000 */
[----:B------:R-:W-:Y:S02]  /*efd0*/  ISETP.GT.AND P3, PT, R0, 0x30, PT ;  /* 0x000000300000780c */ /* 0x000fe40003f64270 */
[----:B------:R-:W-:Y:S02]  /*efe0*/  FSEL R49, R41, -INF , P2 ;  /* 0xff80000029317808 */ /* 0x000fe40001000000 */
[----:B------:R-:W-:Y:S02]  /*eff0*/  FSEL R121, R24, -INF , P4 ;  /* 0xff80000018797808 */ /* 0x000fe40002000000 */
[----:B------:R-:W-:Y:S02]  /*f000*/  FMNMX.FTZ R3, R51, R3, !PT ;  /* 0x0000000333037209 */ /* 0x000fe40007810000 */
[----:B------:R-:W-:Y:S02]  /*f010*/  FMNMX.FTZ R2, R120, R2, !PT ;  /* 0x0000000278027209 */ /* 0x000fe40007810000 */
[----:B------:R-:W-:-:S02]  /*f020*/  ISETP.GT.AND P2, PT, R0, 0x31, PT ;  /* 0x000000310000780c */ /* 0x000fc40003f44270 */
[----:B------:R-:W-:Y:S02]  /*f030*/  FSEL R50, R40, -INF , P1 ;  /* 0xff80000028327808 */ /* 0x000fe40000800000 */
[----:B------:R-:W-:Y:S01]  /*f040*/  FSEL R236, R17, -INF , P3 ;  /* 0xff80000011ec7808 */ /* 0x000fe20001800000 */
[----:B------:R-:W-:Y:S01]  /*f050*/  LDSM.16.MT88.4 R40, [R184+0x2000] ;  /* 0x00200000b828783b */ /* 0x000fe20000004200 */
[----:B------:R-:W-:Y:S02]  /*f060*/  FMNMX.FTZ R3, R49, R3, !PT ;  /* 0x0000000331037209 */ /* 0x000fe40007810000 */
[----:B------:R-:W-:Y:S02]  /*f070*/  FMNMX.FTZ R2, R121, R2, !PT ;  /* 0x0000000279027209 */ /* 0x000fe40007810000 */
[----:B------:R-:W-:Y:S02]  /*f080*/  FSEL R123, R30, -INF , P0 ;  /* 0xff8000001e7b7808 */ /* 0x000fe40000000000 */
[----:B------:R-:W-:-:S02]  /*f090*/  ISETP.GT.AND P1, PT, R0, 0x38, PT ;  /* 0x000000380000780c */ /* 0x000fc40003f24270 */
[----:B------:R-:W-:Y:S02]  /*f0a0*/  ISETP.GT.AND P0, PT, R0, 0x39, PT ;  /* 0x000000390000780c */ /* 0x000fe40003f04270 */
[----:B------:R-:W-:Y:S02]  /*f0b0*/  FSEL R237, R16, -INF , P2 ;  /* 0xff80000010ed7808 */ /* 0x000fe40001000000 */
[----:B------:R-:W-:Y:S02]  /*f0c0*/  FMNMX.FTZ R3, R50, R3, !PT ;  /* 0x0000000332037209 */ /* 0x000fe40007810000 */
[----:B------:R-:W-:Y:S02]  /*f0d0*/  FMNMX.FTZ R0, R236, R2, !PT ;  /* 0x00000002ec007209 */ /* 0x000fe40007810000 */
[----:B------:R-:W-:Y:S02]  /*f0e0*/  FSEL R124, R27, -INF , P6 ;  /* 0xff8000001b7c7808 */ /* 0x000fe40003000000 */
[----:B------:R-:W-:-:S02]  /*f0f0*/  FSEL R238, R14, -INF , P1 ;  /* 0xff8000000eee7808 */ /* 0x000fc40000800000 */
[----:B------:R-:W-:Y:S02]  /*f100*/  FMNMX.FTZ R2, R123, R3, !PT ;  /* 0x000000037b027209 */ /* 0x000fe40007810000 */
[----:B------:R-:W-:Y:S02]  /*f110*/  FMNMX.FTZ R0, R237, R0, !PT ;  /* 0x00000000ed007209 */ /* 0x000fe40007810000 */
[----:B------:R-:W-:Y:S02]  /*f120*/  FSEL R122, R26, -INF , P5 ;  /* 0xff8000001a7a7808 */ /* 0x000fe40002800000 */
[----:B------:R-:W-:Y:S01]  /*f130*/  FSEL R239, R8, -INF , P0 ;  /* 0xff80000008ef7808 */ /* 0x000fe20000000000 */
[----:B------:R-:W-:Y:S01]  /*f140*/  LDSM.16.MT88.4 R24, [R181] ;  /* 0x00000000b518783b */ /* 0x000fe20000004200 */
[----:B------:R-:W-:Y:S02]  /*f150*/  FMNMX.FTZ R2, R124, R2, !PT ;  /* 0x000000027c027209 */ /* 0x000fe40007810000 */
[----:B------:R-:W-:-:S02]  /*f160*/  FMNMX.FTZ R0, R238, R0, !PT ;  /* 0x00000000ee007209 */ /* 0x000fc40007810000 */
[----:B------:R-:W-:Y:S02]  /*f170*/  FSEL R125, R22, -INF , P4 ;  /* 0xff800000167d7808 */ /* 0x000fe40002000000 */
[----:B------:R-:W-:Y:S02]  /*f180*/  FMNMX.FTZ R2, R122, R2, !PT ;  /* 0x000000027a027209 */ /* 0x000fe40007810000 */
[----:B------:R-:W-:Y:S02]  /*f190*/  FMNMX.FTZ R0, R239, R0, !PT ;  /* 0x00000000ef007209 */ /* 0x000fe40007810000 */
[----:B------:R-:W-:Y:S02]  /*f1a0*/  FSEL R240, R21, -INF , P3 ;  /* 0xff80000015f07808 */ /* 0x000fe40001800000 */
[----:B------:R-:W-:Y:S01]  /*f1b0*/  FMNMX.FTZ R2, R125, R2, !PT ;  /* 0x000000027d027209 */ /* 0x000fe20007810000 */
[----:B------:R-:W1:Y:S01]  /*f1c0*/  SHFL.BFLY PT, R4, R0, 0x2, 0x1f ;  /* 0x0c401f0000047f89 */ /* 0x000e6200000e0000 */
[----:B------:R-:W-:-:S02]  /*f1d0*/  FSEL R241, R19, -INF , P2 ;  /* 0xff80000013f17808 */ /* 0x000fc40001000000 */
[----:B------:R-:W-:Y:S02]  /*f1e0*/  FMNMX.FTZ R2, R240, R2, !PT ;  /* 0x00000002f0027209 */ /* 0x000fe40007810000 */
[----:B------:R-:W-:Y:S02]  /*f1f0*/  FSEL R242, R18, -INF , P1 ;  /* 0xff80000012f27808 */ /* 0x000fe40000800000 */
[----:B------:R-:W-:Y:S01]  /*f200*/  FMNMX.FTZ R2, R241, R2, !PT ;  /* 0x00000002f1027209 */ /* 0x000fe20007810000 */
[----:B------:R-:W-:Y:S01]  /*f210*/  LDSM.16.MT88.4 R16, [R182] ;  /* 0x00000000b610783b */ /* 0x000fe20000004200 */
[----:B------:R-:W-:Y:S02]  /*f220*/  FSEL R243, R15, -INF , P0 ;  /* 0xff8000000ff37808 */ /* 0x000fe40000000000 */
[----:B------:R-:W-:-:S04]  /*f230*/  FMNMX.FTZ R2, R242, R2, !PT ;  /* 0x00000002f2027209 */ /* 0x000fc80007810000 */
        /* <DEDUP_REMOVED lines=11> */
[----:B------:R1:W3:Y:S01]  /*f2f0*/  MUFU.EX2 R23, R0 ;  /* 0x0000000000177308 */ /* 0x0002e20000000800 */
[----:B--2---:R-:W-:Y:S01]  /*f300*/  FMNMX.FTZ R8, R3, R5, !PT ;  /* 0x0000000503087209 */ /* 0x004fe20007810000 */
[----:B------:R-:W-:-:S03]  /*f310*/  FFMA.FTZ R3, R9, c[0x0][0x2d0], -R2 ;  /* 0x0000b40009037a23 */ /* 0x000fc60000010802 */
[----:B------:R-:W-:-:S03]  /*f320*/  FSETP.NEU.FTZ.AND P0, PT, R8, -INF , PT ;  /* 0xff8000000800780b */ /* 0x000fc60003f1d000 */
[----:B------:R2:W-:Y:S01]  /*f330*/  MUFU.EX2 R219, R3 ;  /* 0x0000000300db7308 */ /* 0x0005e20000000800 */
[----:B-1----:R-:W-:-:S07]  /*f340*/  FFMA.FTZ R0, R7, c[0x0][0x2d0], -R2 ;  /* 0x0000b40007007a23 */ /* 0x002fce0000010802 */
[----:B------:R1:W4:Y:S01]  /*f350*/  MUFU.EX2 R31, R0 ;  /* 0x00000000001f7308 */ /* 0x0003220000000800 */
[----:B--2---:R-:W-:Y:S02]  /*f360*/  FFMA.FTZ R3, R10, c[0x0][0x2d0], -R2 ;  /* 0x0000b4000a037a23 */ /* 0x004fe40000010802 */
[----:B---3--:R-:W-:-:S05]  /*f370*/  IMAD.MOV.U32 R10, RZ, RZ, R23 ;  /* 0x000000ffff0a7224 */ /* 0x008fca00078e0017 */
[----:B------:R-:W2:Y:S01]  /*f380*/  MUFU.EX2 R217, R3 ;  /* 0x0000000300d97308 */ /* 0x000ea20000000800 */
[----:B-1----:R-:W-:Y:S02]  /*f390*/  FMUL.FTZ R0, R8, c[0x0][0x2d0] ;  /* 0x0000b40008007a20 */ /* 0x002fe40000410000 */
[----:B----4-:R-:W-:Y:S02]  /*f3a0*/  IMAD.MOV.U32 R9, RZ, RZ, R31 ;  /* 0x000000ffff097224 */ /* 0x010fe400078e001f */
[----:B------:R-:W-:Y:S01]  /*f3b0*/  LDSM.16.MT88.4 R28, [R181+0x2000] ;  /* 0x00200000b51c783b */ /* 0x000fe20000004200 */
[----:B------:R-:W-:Y:S02]  /*f3c0*/  FSEL R0, R0, RZ, P0 ;  /* 0x000000ff00007208 */ /* 0x000fe40000000000 */
[----:B------:R-:W-:Y:S02]  /*f3d0*/  F2FP.BF16.PACK_AB R4, R9, R10 ;  /* 0x0000000a0904723e */ /* 0x000fe400000010ff */
[----:B--2---:R-:W-:Y:S01]  /*f3e0*/  F2FP.BF16.PACK_AB R6, R217, R219 ;  /* 0x000000dbd906723e */ /* 0x004fe200000010ff */
[----:B------:R-:W-:-:S04]  /*f3f0*/  FFMA.FTZ R3, R11, c[0x0][0x2d0], -R0 ;  /* 0x0000b4000b037a23 */ /* 0x000fc80000010800 */
[----:B------:R1:W-:Y:S02]  /*f400*/  MUFU.EX2 R220, R3 ;  /* 0x0000000300dc7308 */ /* 0x0003e40000000800 */
[----:B-1----:R-:W-:-:S06]  /*f410*/  FFMA.FTZ R3, R12, c[0x0][0x2d0], -R0 ;  /* 0x0000b4000c037a23 */ /* 0x002fcc0000010800 */
[----:B------:R1:W2:Y:S02]  /*f420*/  MUFU.EX2 R11, R3 ;  /* 0x00000003000b7308 */ /* 0x0002a40000000800 */
[--C-:B-1----:R-:W-:Y:S01]  /*f430*/  FFMA.FTZ R3, R13, c[0x0][0x2d0], -R0.reuse ;  /* 0x0000b4000d037a23 */ /* 0x102fe20000010800 */
[----:B--2---:R-:W-:Y:S01]  /*f440*/  F2FP.BF16.PACK_AB R5, R11, R220 ;  /* 0x000000dc0b05723e */ /* 0x004fe200000010ff */
[----:B------:R-:W1:Y:S04]  /*f450*/  LDSM.16.MT88.4 R12, [R185] ;  /* 0x00000000b90c783b */ /* 0x000e680000004200 */
[----:B------:R2:W-:Y:S02]  /*f460*/  MUFU.EX2 R218, R3 ;  /* 0x0000000300da7308 */ /* 0x0005e40000000800 */
[----:B--2---:R-:W-:-:S02]  /*f470*/  FFMA.FTZ R3, R20, c[0x0][0x2d0], -R0 ;  /* 0x0000b40014037a23 */ /* 0x004fc40000010800 */
[----:B------:R-:W-:Y:S04]  /*f480*/  LDSM.16.MT88.4 R20, [R184] ;  /* 0x00000000b814783b */ /* 0x000fe80000004200 */
[----:B------:R-:W2:Y:S02]  /*f490*/  MUFU.EX2 R216, R3 ;  /* 0x0000000300d87308 */ /* 0x000ea40000000800 */
[----:B--2---:R-:W-:Y:S01]  /*f4a0*/  F2FP.BF16.PACK_AB R7, R216, R218 ;  /* 0x000000dad807723e */ /* 0x004fe200000010ff */
[----:B------:R-:W-:-:S05]  /*f4b0*/  FFMA.FTZ R3, R45, c[0x0][0x2d0], -R2 ;  /* 0x0000b4002d037a23 */ /* 0x000fca0000010802 */
[----:B------:R2:W-:Y:S01]  /*f4c0*/  MUFU.EX2 R215, R3 ;  /* 0x0000000300d77308 */ /* 0x0005e20000000800 */
[C---:B-1----:R-:W-:Y:S08]  /*f4d0*/  HMMA.16816.F32.BF16 R96, R4.reuse, R12, RZ ;  /* 0x0000000c0460723c */ /* 0x042ff000000418ff */
[----:B------:R-:W-:Y:S01]  /*f4e0*/  HMMA.16816.F32.BF16 R68, R4, R14, RZ ;  /* 0x0000000e0444723c */ /* 0x000fe200000418ff */
[----:B------:R-:W1:Y:S01]  /*f4f0*/  LDSM.16.MT88.4 R12, [R181+0x4000] ;  /* 0x00400000b50c783b */ /* 0x000e620000004200 */
[----:B--2---:R-:W-:-:S06]  /*f500*/  FFMA.FTZ R3, R44, c[0x0][0x2d0], -R2 ;  /* 0x0000b4002c037a23 */ /* 0x004fcc0000010802 */
[C---:B------:R-:W-:Y:S01]  /*f510*/  HMMA.16816.F32.BF16 R88, R4.reuse, R36, RZ ;  /* 0x000000240458723c */ /* 0x040fe200000418ff */
[----:B------:R2:W3:Y:S07]  /*f520*/  MUFU.EX2 R212, R3 ;  /* 0x0000000300d47308 */ /* 0x0004ee0000000800 */
[C---:B------:R-:W-:Y:S08]  /*f530*/  HMMA.16816.F32.BF16 R56, R4.reuse, R38, RZ ;  /* 0x000000260438723c */ /* 0x040ff000000418ff */
[----:B------:R-:W-:Y:S01]  /*f540*/  HMMA.16816.F32.BF16 R84, R4, R32, RZ ;  /* 0x000000200454723c */ /* 0x000fe200000418ff */
[----:B--2---:R-:W-:-:S04]  /*f550*/  FFMA.FTZ R3, R47, c[0x0][0x2d0], -R2 ;  /* 0x0000b4002f037a23 */ /* 0x004fc80000010802 */
[----:B------:R2:W-:Y:S03]  /*f560*/  MUFU.EX2 R252, R3 ;  /* 0x0000000300fc7308 */ /* 0x0005e60000000800 */
[C---:B------:R-:W-:Y:S01]  /*f570*/  HMMA.16816.F32.BF16 R36, R4.reuse, R34, RZ ;  /* 0x000000220424723c */ /* 0x040fe200000418ff */
[----:B------:R-:W4:Y:S07]  /*f580*/  LDSM.16.MT88.4 R32, [R184+0x4000] ;  /* 0x00400000b820783b */ /* 0x000f2e0000004200 */
[----:B------:R-:W-:Y:S01]  /*f590*/  HMMA.16816.F32.BF16 R112, R4, R24, RZ ;  /* 0x000000180470723c */ /* 0x000fe200000418ff */
[----:B--2---:R-:W-:-:S07]  /*f5a0*/  FFMA.FTZ R3, R46, c[0x0][0x2d0], -R2 ;  /* 0x0000b4002e037a23 */ /* 0x004fce0000010802 */
[C---:B------:R-:W-:Y:S01]  /*f5b0*/  HMMA.16816.F32.BF16 R76, R4.reuse, R26, RZ ;  /* 0x0000001a044c723c */ /* 0x040fe200000418ff */
[----:B------:R-:W-:Y:S01]  /*f5c0*/  LDSM.16.MT88.4 R24, [R185+0x4000] ;  /* 0x00400000b918783b */ /* 0x000fe20000004200 */
[----:B------:R2:W5:Y:S06]  /*f5d0*/  MUFU.EX2 R127, R3 ;  /* 0x00000003007f7308 */ /* 0x00056c0000000800 */
[C---:B------:R-:W-:Y:S08]  /*f5e0*/  HMMA.16816.F32.BF16 R108, R4.reuse, R16, RZ ;  /* 0x00000010046c723c */ /* 0x040ff000000418ff */
[----:B------:R-:W-:Y:S01]  /*f5f0*/  HMMA.16816.F32.BF16 R72, R4, R18, RZ ;  /* 0x000000120448723c */ /* 0x000fe200000418ff */
[----:B------:R-:W3:Y:S01]  /*f600*/  LDSM.16.MT88.4 R16, [R182+0x4000] ;  /* 0x00400000b610783b */ /* 0x000ee20000004200 */
[----:B--2---:R-:W-:-:S04]  /*f610*/  FFMA.FTZ R3, R48, c[0x0][0x2d0], -R0 ;  /* 0x0000b40030037a23 */ /* 0x004fc80000010800 */
[----:B------:R2:W-:Y:S02]  /*f620*/  MUFU.EX2 R249, R3 ;  /* 0x0000000300f97308 */ /* 0x0005e40000000800 */
[C---:B-1----:R-:W-:Y:S08]  /*f630*/  HMMA.16816.F32.BF16 R116, R4.reuse, R12, RZ ;  /* 0x0000000c0474723c */ /* 0x042ff000000418ff */
[----:B------:R-:W-:Y:S01]  /*f640*/  HMMA.16816.F32.BF16 R44, R4, R14, RZ ;  /* 0x0000000e042c723c */ /* 0x000fe200000418ff */
[----:B------:R-:W1:Y:S01]  /*f650*/  LDSM.16.MT88.4 R12, [R182+0x800] ;  /* 0x00080000b60c783b */ /* 0x000e620000004200 */
[----:B--2---:R-:W-:-:S06]  /*f660*/  FFMA.FTZ R3, R51, c[0x0][0x2d0], -R0 ;  /* 0x0000b40033037a23 */ /* 0x004fcc0000010800 */
[C---:B------:R-:W-:Y:S01]  /*f670*/  HMMA.16816.F32.BF16 R52, R4.reuse, R20, RZ ;  /* 0x000000140434723c */ /* 0x040fe200000418ff */
[----:B------:R2:W1:Y:S07]  /*f680*/  MUFU.EX2 R251, R3 ;  /* 0x0000000300fb7308 */ /* 0x00046e0000000800 */
[C---:B------:R-:W-:Y:S01]  /*f690*/  HMMA.16816.F32.BF16 R64, R4.reuse, R22, RZ ;  /* 0x000000160440723c */ /* 0x040fe200000418ff */
[----:B------:R-:W1:Y:S07]  /*f6a0*/  LDSM.16.MT88.4 R20, [R181+0x800] ;  /* 0x00080000b514783b */ /* 0x000e6e0000004200 */
[----:B------:R-:W-:Y:S01]  /*f6b0*/  HMMA.16816.F32.BF16 R80, R4, R40, RZ ;  /* 0x000000280450723c */ /* 0x000fe200000418ff */
[----:B--2---:R-:W-:-:S04]  /*f6c0*/  FFMA.FTZ R3, R49, c[0x0][0x2d0], -R0 ;  /* 0x0000b40031037a23 */ /* 0x004fc80000010800 */
[----:B------:R2:W-:Y:S03]  /*f6d0*/  MUFU.EX2 R248, R3 ;  /* 0x0000000300f87308 */ /* 0x0005e60000000800 */
[C---:B----4-:R-:W-:Y:S08]  /*f6e0*/  HMMA.16816.F32.BF16 R148, R4.reuse, R32, RZ ;  /* 0x000000200494723c */ /* 0x050ff000000418ff */
[----:B------:R-:W-:Y:S01]  /*f6f0*/  HMMA.16816.F32.BF16 R92, R4, R28, RZ ;  /* 0x0000001c045c723c */ /* 0x000fe200000418ff */
[----:B--2---:R-:W-:-:S07]  /*f700*/  FFMA.FTZ R3, R50, c[0x0][0x2d0], -R0 ;  /* 0x0000b40032037a23 */ /* 0x004fce0000010800 */
[C---:B------:R-:W-:Y:S01]  /*f710*/  HMMA.16816.F32.BF16 R60, R4.reuse, R30, RZ ;  /* 0x0000001e043c723c */ /* 0x040fe200000418ff */
[----:B------:R-:W-:Y:S01]  /*f720*/  LDSM.16.MT88.4 R28, [R184+0x800] ;  /* 0x00080000b81c783b */ /* 0x000fe20000004200 */
[----:B------:R2:W4:Y:S06]  /*f730*/  MUFU.EX2 R250, R3 ;  /* 0x0000000300fa7308 */ /* 0x00052c0000000800 */
[C---:B------:R-:W-:Y:S08]  /*f740*/  HMMA.16816.F32.BF16 R40, R4.reuse, R42, RZ ;  /* 0x0000002a0428723c */ /* 0x040ff000000418ff */
[----:B---3--:R-:W-:Y:S01]  /*f750*/  HMMA.16816.F32.BF16 R128, R4, R16, RZ ;  /* 0x000000100480723c */ /* 0x008fe200000418ff */
[----:B--2---:R-:W-:-:S04]  /*f760*/  FFMA.FTZ R3, R103, c[0x0][0x2d0], -R2 ;  /* 0x0000b40067037a23 */ /* 0x004fc80000010802 */
[----:B------:R2:W-:Y:S03]  /*f770*/  MUFU.EX2 R234, R3 ;  /* 0x0000000300ea7308 */ /* 0x0005e60000000800 */
[C---:B------:R-:W-:Y:S01]  /*f780*/  HMMA.16816.F32.BF16 R132, R4.reuse, R18, RZ ;  /* 0x000000120484723c */ /* 0x040fe200000418ff */
[----:B------:R-:W-:Y:S07]  /*f790*/  LDSM.16.MT88.4 R16, [R181+0x2800] ;  /* 0x00280000b510783b */ /* 0x000fee0000004200 */
[----:B------:R-:W-:Y:S01]  /*f7a0*/  HMMA.16816.F32.BF16 R136, R4, R24, RZ ;  /* 0x000000180488723c */ /* 0x000fe200000418ff */
[----:B--2---:R-:W-:-:S07]  /*f7b0*/  FFMA.FTZ R3, R104, c[0x0][0x2d0], -R2 ;  /* 0x0000b40068037a23 */ /* 0x004fce0000010802 */
[C---:B------:R-:W-:Y:S01]  /*f7c0*/  HMMA.16816.F32.BF16 R144, R4.reuse, R26, RZ ;  /* 0x0000001a0490723c */ /* 0x040fe200000418ff */
[----:B------:R-:W2:Y:S01]  /*f7d0*/  LDSM.16.MT88.4 R24, [R185+0x800] ;  /* 0x00080000b918783b */ /* 0x000ea20000004200 */
[----:B------:R3:W1:Y:S06]  /*f7e0*/  MUFU.EX2 R222, R3 ;  /* 0x0000000300de7308 */ /* 0x00066c0000000800 */
[----:B------:R-:W-:Y:S07]  /*f7f0*/  HMMA.16816.F32.BF16 R32, R4, R34, RZ ;  /* 0x000000220420723c */ /* 0x000fee00000418ff */
[----:B------:R-:W-:-:S02]  /*f800*/  F2FP.BF16.PACK_AB R4, R212, R215 ;  /* 0x000000d7d404723e */ /* 0x000fc400000010ff */
[----:B-----5:R-:W-:Y:S01]  /*f810*/  F2FP.BF16.PACK_AB R6, R127, R252 ;  /* 0x000000fc7f06723e */ /* 0x020fe200000010ff */
[----:B---3--:R-:W-:Y:S01]  /*f820*/  FFMA.FTZ R3, R120, c[0x0][0x2d0], -R2 ;  /* 0x0000b40078037a23 */ /* 0x008fe20000010802 */
[----:B-1----:R-:W-:Y:S01]  /*f830*/  F2FP.BF16.PACK_AB R5, R251, R249 ;  /* 0x000000f9fb05723e */ /* 0x002fe200000010ff */
[----:B------:R-:W-:Y:S01]  /*f840*/  IMAD.MOV.U32 R120, RZ, RZ, R220 ;  /* 0x000000ffff787224 */ /* 0x000fe200078e00dc */
[----:B----4-:R-:W-:Y:S01]  /*f850*/  F2FP.BF16.PACK_AB R7, R250, R248 ;  /* 0x000000f8fa07723e */ /* 0x010fe200000010ff */
[----:B------:R1:W-:Y:S06]  /*f860*/  MUFU.EX2 R221, R3 ;  /* 0x0000000300dd7308 */ /* 0x0003ec0000000800 */
[C---:B------:R-:W-:Y:S08]  /*f870*/  HMMA.16816.F32.BF16 R176, R4.reuse, R12, R108 ;  /* 0x0000000c04b0723c */ /* 0x040ff0000004186c */
[----:B------:R-:W-:Y:S01]  /*f880*/  HMMA.16816.F32.BF16 R156, R4, R14, R72 ;  /* 0x0000000e049c723c */ /* 0x000fe20000041848 */
[----:B------:R-:W3:Y:S01]  /*f890*/  LDSM.16.MT88.4 R12, [R182+0x2800] ;  /* 0x00280000b60c783b */ /* 0x000ee20000004200 */
[----:B-1----:R-:W-:-:S02]  /*f8a0*/  FFMA.FTZ R3, R121, c[0x0][0x2d0], -R2 ;  /* 0x0000b40079037a23 */ /* 0x002fc40000010802 */
[----:B------:R-:W-:Y:S02]  /*f8b0*/  IMAD.MOV.U32 R121, RZ, RZ, R215 ;  /* 0x000000ffff797224 */ /* 0x000fe400078e00d7 */
[----:B------:R1:W4:Y:S02]  /*f8c0*/  MUFU.EX2 R220, R3 ;  /* 0x0000000300dc7308 */ /* 0x0003240000000800 */
[C---:B------:R-:W-:Y:S08]  /*f8d0*/  HMMA.16816.F32.BF16 R208, R4.reuse, R20, R112 ;  /* 0x0000001404d0723c */ /* 0x040ff00000041870 */
[----:B------:R-:W-:Y:S01]  /*f8e0*/  HMMA.16816.F32.BF16 R160, R4, R22, R76 ;  /* 0x0000001604a0723c */ /* 0x000fe2000004184c */
[----:B------:R-:W5:Y:S01]  /*f8f0*/  LDSM.16.MT88.4 R20, [R185+0x2800] ;  /* 0x00280000b914783b */ /* 0x000f620000004200 */
[----:B-1----:R-:W-:-:S06]  /*f900*/  FFMA.FTZ R3, R123, c[0x0][0x2d0], -R0 ;  /* 0x0000b4007b037a23 */ /* 0x002fcc0000010800 */
[C---:B--2---:R-:W-:Y:S01]  /*f910*/  HMMA.16816.F32.BF16 R172, R4.reuse, R24, R96 ;  /* 0x0000001804ac723c */ /* 0x044fe20000041860 */
[----:B------:R-:W-:Y:S01]  /*f920*/  IMAD.MOV.U32 R123, RZ, RZ, R212 ;  /* 0x000000ffff7b7224 */ /* 0x000fe200078e00d4 */
[----:B------:R1:W-:Y:S06]  /*f930*/  MUFU.EX2 R215, R3 ;  /* 0x0000000300d77308 */ /* 0x0003ec0000000800 */
[C---:B------:R-:W-:Y:S01]  /*f940*/  HMMA.16816.F32.BF16 R152, R4.reuse, R26, R68 ;  /* 0x0000001a0498723c */ /* 0x040fe20000041844 */
[----:B------:R-:W2:Y:S07]  /*f950*/  LDSM.16.MT88.4 R24, [R184+0x2800] ;  /* 0x00280000b818783b */ /* 0x000eae0000004200 */
[----:B------:R-:W-:Y:S01]  /*f960*/  HMMA.16816.F32.BF16 R164, R4, R16, R92 ;  /* 0x0000001004a4723c */ /* 0x000fe2000004185c */
[----:B-1----:R-:W-:-:S04]  /*f970*/  FFMA.FTZ R3, R124, c[0x0][0x2d0], -R0 ;  /* 0x0000b4007c037a23 */ /* 0x002fc80000010800 */
[----:B------:R1:W1:Y:S03]  /*f980*/  MUFU.EX2 R212, R3 ;  /* 0x0000000300d47308 */ /* 0x0002660000000800 */
[C---:B------:R-:W-:Y:S01]  /*f990*/  HMMA.16816.F32.BF16 R112, R4.reuse, R18, R60 ;  /* 0x000000120470723c */ /* 0x040fe2000004183c */
[----:B------:R-:W2:Y:S07]  /*f9a0*/  LDSM.16.MT88.4 R16, [R181+0x4800] ;  /* 0x00480000b510783b */ /* 0x000eae0000004200 */
[----:B---3--:R-:W-:Y:S01]  /*f9b0*/  HMMA.16816.F32.BF16 R108, R4, R12, R88 ;  /* 0x0000000c046c723c */ /* 0x008fe20000041858 */
[----:B-1----:R-:W-:-:S07]  /*f9c0*/  FFMA.FTZ R3, R122, c[0x0][0x2d0], -R0 ;  /* 0x0000b4007a037a23 */ /* 0x002fce0000010800 */
[C---:B------:R-:W-:Y:S01]  /*f9d0*/  HMMA.16816.F32.BF16 R96, R4.reuse, R14, R56 ;  /* 0x0000000e0460723c */ /* 0x040fe20000041838 */
[----:B------:R-:W1:Y:S01]  /*f9e0*/  LDSM.16.MT88.4 R12, [R182+0x4800] ;  /* 0x00480000b60c783b */ /* 0x000e620000004200 */
[----:B------:R3:W-:Y:S06]  /*f9f0*/  MUFU.EX2 R104, R3 ;  /* 0x0000000300687308 */ /* 0x0007ec0000000800 */
[C---:B-----5:R-:W-:Y:S08]  /*fa00*/  HMMA.16816.F32.BF16 R92, R4.reuse, R20, R84 ;  /* 0x00000014045c723c */ /* 0x060ff00000041854 */
[----:B------:R-:W-:Y:S01]  /*fa10*/  HMMA.16816.F32.BF16 R60, R4, R22, R36 ;  /* 0x00000016043c723c */ /* 0x000fe20000041824 */
[----:B------:R-:W5:Y:S01]  /*fa20*/  LDSM.16.MT88.4 R20, [R185+0x4800] ;  /* 0x00480000b914783b */ /* 0x000f620000004200 */
[----:B---3--:R-:W-:-:S04]  /*fa30*/  FFMA.FTZ R3, R125, c[0x0][0x2d0], -R0 ;  /* 0x0000b4007d037a23 */ /* 0x008fc80000010800 */
[----:B------:R3:W1:Y:S02]  /*fa40*/  MUFU.EX2 R103, R3 ;  /* 0x0000000300677308 */ /* 0x0006640000000800 */
[C---:B------:R-:W-:Y:S08]  /*fa50*/  HMMA.16816.F32.BF16 R168, R4.reuse, R28, R52 ;  /* 0x0000001c04a8723c */ /* 0x040ff00000041834 */
[----:B------:R-:W-:Y:S01]  /*fa60*/  HMMA.16816.F32.BF16 R204, R4, R30, R64 ;  /* 0x0000001e04cc723c */ /* 0x000fe20000041840 */
[----:B------:R-:W4:Y:S01]  /*fa70*/  LDSM.16.MT88.4 R28, [R184+0x4800] ;  /* 0x00480000b81c783b */ /* 0x000f220000004200 */
[----:B---3--:R-:W-:-:S06]  /*fa80*/  FFMA.FTZ R3, R236, c[0x0][0x2d0], -R2 ;  /* 0x0000b400ec037a23 */ /* 0x008fcc0000010802 */
[----:B--2---:R-:W-:Y:S01]  /*fa90*/  HMMA.16816.F32.BF16 R56, R4, R26, R40 ;  /* 0x0000001a0438723c */ /* 0x004fe20000041828 */
[----:B------:R-:W-:-:S07]  /*faa0*/  IMAD.MOV.U32 R236, RZ, RZ, R121 ;  /* 0x000000ffffec7224 */ /* 0x000fce00078e0079 */
[C---:B------:R-:W-:Y:S08]  /*fab0*/  HMMA.16816.F32.BF16 R52, R4.reuse, R18, R44 ;  /* 0x000000120434723c */ /* 0x040ff0000004182c */
[C---:B-1----:R-:W-:Y:S07]  /*fac0*/  HMMA.16816.F32.BF16 R44, R4.reuse, R12, R128 ;  /* 0x0000000c042c723c */ /* 0x042fee0000041880 */
[----:B------:R-:W-:Y:S01]  /*fad0*/  IMAD.MOV.U32 R131, RZ, RZ, R219 ;  /* 0x000000ffff837224 */ /* 0x000fe200078e00db */
[----:B------:R-:W-:Y:S01]  /*fae0*/  HMMA.16816.F32.BF16 R40, R4, R14, R132 ;  /* 0x0000000e0428723c */ /* 0x000fe20000041884 */
[----:B------:R-:W1:Y:S01]  /*faf0*/  LDSM.16.MT88.4 R12, [R181+0x1000] ;  /* 0x00100000b50c783b */ /* 0x000e620000004200 */
[----:B------:R-:W-:-:S02]  /*fb00*/  IMAD.MOV.U32 R130, RZ, RZ, R218 ;  /* 0x000000ffff827224 */ /* 0x000fc400078e00da */
[----:B------:R-:W-:Y:S02]  /*fb10*/  IMAD.MOV.U32 R129, RZ, RZ, R217 ;  /* 0x000000ffff817224 */ /* 0x000fe400078e00d9 */
[----:B------:R-:W-:Y:S02]  /*fb20*/  IMAD.MOV.U32 R128, RZ, RZ, R216 ;  /* 0x000000ffff807224 */ /* 0x000fe400078e00d8 */
[C---:B-----5:R-:W-:Y:S07]  /*fb30*/  HMMA.16816.F32.BF16 R36, R4.reuse, R20, R136 ;  /* 0x000000140424723c */ /* 0x060fee0000041888 */
[----:B------:R-:W-:Y:S01]  /*fb40*/  IMAD.MOV.U32 R139, RZ, RZ, R127 ;  /* 0x000000ffff8b7224 */ /* 0x000fe200078e007f */
[----:B------:R-:W-:Y:S01]  /*fb50*/  HMMA.16816.F32.BF16 R64, R4, R22, R144 ;  /* 0x000000160440723c */ /* 0x000fe20000041890 */
[----:B------:R-:W2:Y:S01]  /*fb60*/  LDSM.16.MT88.4 R20, [R182+0x1000] ;  /* 0x00100000b614783b */ /* 0x000ea20000004200 */
[----:B------:R-:W-:-:S06]  /*fb70*/  IMAD.MOV.U32 R138, RZ, RZ, R126 ;  /* 0x000000ffff8a7224 */ /* 0x000fcc00078e007e */
[C---:B------:R-:W-:Y:S01]  /*fb80*/  HMMA.16816.F32.BF16 R48, R4.reuse, R24, R80 ;  /* 0x000000180430723c */ /* 0x040fe20000041850 */
[----:B------:R-:W3:Y:S07]  /*fb90*/  LDSM.16.MT88.4 R24, [R185+0x1000] ;  /* 0x00100000b918783b */ /* 0x000eee0000004200 */
[C---:B------:R-:W-:Y:S01]  /*fba0*/  HMMA.16816.F32.BF16 R68, R4.reuse, R16, R116 ;  /* 0x000000100444723c */ /* 0x040fe20000041874 */
[----:B------:R-:W-:Y:S07]  /*fbb0*/  LDSM.16.MT88.4 R16, [R181+0x3000] ;  /* 0x00300000b510783b */ /* 0x000fee0000004200 */
[C---:B----4-:R-:W-:Y:S08]  /*fbc0*/  HMMA.16816.F32.BF16 R76, R4.reuse, R28, R148 ;  /* 0x0000001c044c723c */ /* 0x050ff00000041894 */
[----:B------:R-:W-:Y:S01]  /*fbd0*/  HMMA.16816.F32.BF16 R72, R4, R30, R32 ;  /* 0x0000001e0448723c */ /* 0x000fe20000041820 */
[----:B------:R-:W-:Y:S04]  /*fbe0*/  LDSM.16.MT88.4 R28, [R184+0x3000] ;  /* 0x00300000b81c783b */ /* 0x000fe80000004200 */
[----:B------:R-:W4:Y:S02]  /*fbf0*/  LDSM.16.MT88.4 R32, [R184+0x1000] ;  /* 0x00100000b820783b */ /* 0x000f240000004200 */
        /* <DEDUP_REMOVED lines=10> */
[C---:B---3--:R-:W-:Y:S08]  /*fca0*/  HMMA.16816.F32.BF16 R124, R4.reuse, R24, R172 ;  /* 0x00000018047c723c */ /* 0x048ff000000418ac */
[C---:B------:R-:W-:Y:S01]  /*fcb0*/  HMMA.16816.F32.BF16 R88, R4.reuse, R26, R152 ;  /* 0x0000001a0458723c */ /* 0x040fe20000041898 */
[----:B------:R-:W3:Y:S07]  /*fcc0*/  LDSM.16.MT88.4 R24, [R181+0x5000] ;  /* 0x00500000b518783b */ /* 0x000eee0000004200 */
[C---:B----4-:R-:W-:Y:S08]  /*fcd0*/  HMMA.16816.F32.BF16 R132, R4.reuse, R32, R168 ;  /* 0x000000200484723c */ /* 0x050ff000000418a8 */
[C---:B-1----:R-:W-:Y:S08]  /*fce0*/  HMMA.16816.F32.BF16 R208, R4.reuse, R12, R108 ;  /* 0x0000000c04d0723c */ /* 0x042ff0000004186c */
[C---:B------:R-:W-:Y:S01]  /*fcf0*/  HMMA.16816.F32.BF16 R176, R4.reuse, R14, R96 ;  /* 0x0000000e04b0723c */ /* 0x040fe20000041860 */
[----:B------:R-:W1:Y:S07]  /*fd00*/  LDSM.16.MT88.4 R12, [R182+0x5000] ;  /* 0x00500000b60c783b */ /* 0x000e6e0000004200 */
[C---:B--2---:R-:W-:Y:S08]  /*fd10*/  HMMA.16816.F32.BF16 R172, R4.reuse, R22, R60 ;  /* 0x0000001604ac723c */ /* 0x044ff0000004183c */
[C---:B------:R-:W-:Y:S01]  /*fd20*/  HMMA.16816.F32.BF16 R60, R4.reuse, R28, R48 ;  /* 0x0000001c043c723c */ /* 0x040fe20000041830 */
[----:B------:R2:W-:Y:S01]  /*fd30*/  MUFU.EX2 R28, R3 ;  /* 0x00000003001c7308 */ /* 0x0005e20000000800 */
[----:B------:R-:W-:Y:S05]  /*fd40*/  LDSM.16.MT88.4 R48, [R182+0x3800] ;  /* 0x00380000b630783b */ /* 0x000fea0000004200 */
[----:B------:R-:W-:Y:S01]  /*fd50*/  IMAD.MOV.U32 R29, RZ, RZ, R138 ;  /* 0x000000ffff1d7224 */ /* 0x000fe200078e008a */
[C---:B---3--:R-:W-:Y:S08]  /*fd60*/  HMMA.16816.F32.BF16 R68, R4.reuse, R24, R68 ;  /* 0x000000180444723c */ /* 0x048ff00000041844 */
[----:B------:R-:W-:Y:S01]  /*fd70*/  HMMA.16816.F32.BF16 R168, R4, R16, R164 ;  /* 0x0000001004a8723c */ /* 0x000fe200000418a4 */
[----:B--2---:R-:W-:-:S02]  /*fd80*/  FFMA.FTZ R3, R237, c[0x0][0x2d0], -R2 ;  /* 0x0000b400ed037a23 */ /* 0x004fc40000010802 */
[----:B------:R-:W-:Y:S02]  /*fd90*/  IMAD.MOV.U32 R237, RZ, RZ, R128 ;  /* 0x000000ffffed7224 */ /* 0x000fe400078e0080 */
[----:B------:R2:W3:Y:S03]  /*fda0*/  MUFU.EX2 R25, R3 ;  /* 0x0000000300197308 */ /* 0x0004e60000000800 */
[C---:B------:R-:W-:Y:S01]  /*fdb0*/  HMMA.16816.F32.BF16 R164, R4.reuse, R20, R92 ;  /* 0x0000001404a4723c */ /* 0x040fe2000004185c */
[----:B------:R-:W4:Y:S07]  /*fdc0*/  LDSM.16.MT88.4 R20, [R184+0x5000] ;  /* 0x00500000b814783b */ /* 0x000f2e0000004200 */
[----:B------:R-:W-:Y:S01]  /*fdd0*/  HMMA.16816.F32.BF16 R32, R4, R34, R204 ;  /* 0x000000220420723c */ /* 0x000fe200000418cc */
[--C-:B--2---:R-:W-:Y:S01]  /*fde0*/  FFMA.FTZ R3, R238, c[0x0][0x2d0], -R2.reuse ;  /* 0x0000b400ee037a23 */ /* 0x104fe20000010802 */
[----:B---3--:R-:W-:Y:S01]  /*fdf0*/  F2FP.BF16.PACK_AB R96, R25, R28 ;  /* 0x0000001c1960723e */ /* 0x008fe200000010ff */
[----:B------:R-:W-:-:S05]  /*fe00*/  FFMA.FTZ R2, R239, c[0x0][0x2d0], -R2 ;  /* 0x0000b400ef027a23 */ /* 0x000fca0000010802 */
[----:B------:R-:W-:Y:S01]  /*fe10*/  HMMA.16816.F32.BF16 R92, R4, R26, R52 ;  /* 0x0000001a045c723c */ /* 0x000fe20000041834 */
[----:B------:R-:W-:Y:S01]  /*fe20*/  IMAD.MOV.U32 R238, RZ, RZ, R131 ;  /* 0x000000ffffee7224 */ /* 0x000fe200078e0083 */
[----:B------:R2:W-:Y:S01]  /*fe30*/  MUFU.EX2 R24, R3 ;  /* 0x0000000300187308 */ /* 0x0005e20000000800 */
[----:B------:R-:W-:-:S04]  /*fe40*/  IMAD.MOV.U32 R239, RZ, RZ, R11 ;  /* 0x000000ffffef7224 */ /* 0x000fc800078e000b */
[----:B------:R-:W-:Y:S01]  /*fe50*/  IMAD.MOV.U32 R27, RZ, RZ, R129 ;  /* 0x000000ffff1b7224 */ /* 0x000fe200078e0081 */
[C---:B------:R-:W-:Y:S01]  /*fe60*/  HMMA.16816.F32.BF16 R204, R4.reuse, R18, R112 ;  /* 0x0000001204cc723c */ /* 0x040fe20000041870 */
[----:B------:R-:W-:Y:S01]  /*fe70*/  IMAD.MOV.U32 R26, RZ, RZ, R130 ;  /* 0x000000ffff1a7224 */ /* 0x000fe200078e0082 */
[----:B------:R-:W3:Y:S04]  /*fe80*/  LDSM.16.MT88.4 R16, [R185+0x5000] ;  /* 0x00500000b910783b */ /* 0x000ee80000004200 */
[----:B------:R-:W5:Y:S02]  /*fe90*/  LDSM.16.MT88.4 R112, [R181+0x1800] ;  /* 0x00180000b570783b */ /* 0x000f640000004200 */
[----:B-1----:R-:W-:Y:S01]  /*fea0*/  HMMA.16816.F32.BF16 R148, R4, R12, R44 ;  /* 0x0000000c0494723c */ /* 0x002fe2000004182c */
[----:B------:R1:W1:Y:S01]  /*feb0*/  MUFU.EX2 R13, R2 ;  /* 0x00000002000d7308 */ /* 0x0002620000000800 */
[----:B------:R-:W5:Y:S01]  /*fec0*/  LDSM.16.MT88.4 R128, [R185+0x1800] ;  /* 0x00180000b980783b */ /* 0x000f620000004200 */
[----:B--2---:R-:W-:-:S05]  /*fed0*/  IMAD.MOV.U32 R3, RZ, RZ, R120 ;  /* 0x000000ffff037224 */ /* 0x004fca00078e0078 */
[C---:B------:R-:W-:Y:S01]  /*fee0*/  HMMA.16816.F32.BF16 R144, R4.reuse, R14, R40 ;  /* 0x0000000e0490723c */ /* 0x040fe20000041828 */
[----:B------:R-:W-:Y:S06]  /*fef0*/  LDSM.16.MT88.4 R40, [R181+0x3800] ;  /* 0x00380000b528783b */ /* 0x000fec0000004200 */
[----:B------:R-:W-:Y:S01]  /*ff00*/  IMAD.MOV.U32 R15, RZ, RZ, R10 ;  /* 0x000000ffff0f7224 */ /* 0x000fe200078e000a */
[C---:B------:R-:W-:Y:S01]  /*ff10*/  HMMA.16816.F32.BF16 R160, R4.reuse, R30, R56 ;  /* 0x0000001e04a0723c */ /* 0x040fe20000041838 */
[----:B-1----:R-:W-:Y:S01]  /*ff20*/  FFMA.FTZ R2, R240, c[0x0][0x2d0], -R0 ;  /* 0x0000b400f0027a23 */ /* 0x002fe20000010800 */
[----:B------:R-:W-:Y:S01]  /*ff30*/  F2FP.BF16.PACK_AB R98, R13, R24 ;  /* 0x000000180d62723e */ /* 0x000fe200000010ff */
[----:B------:R-:W-:Y:S01]  /*ff40*/  IMAD.MOV.U32 R14, RZ, RZ, R9 ;  /* 0x000000ffff0e7224 */ /* 0x000fe200078e0009 */
[----:B------:R-:W-:Y:S01]  /*ff50*/  LDSM.16.MT88.4 R56, [R185+0x3800] ;  /* 0x00380000b938783b */ /* 0x000fe20000004200 */
[----:B------:R1:W-:Y:S02]  /*ff60*/  MUFU.EX2 R12, R2 ;  /* 0x00000002000c7308 */ /* 0x0003e40000000800 */
[----:B------:R-:W-:Y:S01]  /*ff70*/  IMAD.MOV.U32 R30, RZ, RZ, R123 ;  /* 0x000000ffff1e7224 */ /* 0x000fe200078e007b */
[----:B----4-:R-:W-:Y:S01]  /*ff80*/  HMMA.16816.F32.BF16 R156, R4, R20, R76 ;  /* 0x00000014049c723c */ /* 0x010fe2000004184c */
[----:B------:R-:W2:Y:S01]  /*ff90*/  LDSM.16.MT88.4 R120, [R182+0x1800] ;  /* 0x00180000b678783b */ /* 0x000ea20000004200 */
[----:B------:R-:W-:-:S03]  /*ffa0*/  IMAD.MOV.U32 R31, RZ, RZ, R139 ;  /* 0x000000ffff1f7224 */ /* 0x000fc600078e008b */
[----:B------:R-:W-:Y:S03]  /*ffb0*/  LDSM.16.MT88.4 R136, [R184+0x1800] ;  /* 0x00180000b888783b */ /* 0x000fe60000004200 */
[----:B------:R-:W-:Y:S01]  /*ffc0*/  HMMA.16816.F32.BF16 R20, R4, R22, R72 ;  /* 0x000000160414723c */ /* 0x000fe20000041848 */
[----:B------:R-:W4:Y:S01]  /*ffd0*/  LDSM.16.MT88.4 R72, [R181+0x5800] ;  /* 0x00580000b548783b */ /* 0x000f220000004200 */
[----:B-1----:R-:W-:-:S06]  /*ffe0*/  FFMA.FTZ R2, R241, c[0x0][0x2d0], -R0 ;  /* 0x0000b400f1027a23 */ /* 0x002fcc0000010800 */
[C---:B---3--:R-:W-:Y:S01]  /*fff0*/  HMMA.16816.F32.BF16 R152, R4.reuse, R16, R36 ;  /* 0x000000100498723c */ /* 0x048fe20000041824 */
[----:B------:R1:W3:Y:S07]  /*10000*/  MUFU.EX2 R11, R2 ;  /* 0x00000002000b7308 */ /* 0x0002ee0000000800 */
[----:B------:R-:W-:Y:S01]  /*10010*/  HMMA.16816.F32.BF16 R16, R4, R18, R64 ;  /* 0x000000120410723c */ /* 0x000fe20000041840 */
[----:B------:R-:W2:Y:S04]  /*10020*/  LDSM.16.MT88.4 R64, [R184+0x3800] ;  /* 0x00380000b840783b */ /* 0x000ea80000004200 */
[----:B------:R-:W-:Y:S01]  /*10030*/  LDSM.16.MT88.4 R4, [R184+0x5800] ;  /* 0x00580000b804783b */ /* 0x000fe20000004200 */
[--C-:B-1----:R-:W-:Y:S01]  /*10040*/  FFMA.FTZ R2, R242, c[0x0][0x2d0], -R0.reuse ;  /* 0x0000b400f2027a23 */ /* 0x102fe20000010800 */
[----:B---3--:R-:W-:Y:S01]  /*10050*/  F2FP.BF16.PACK_AB R97, R11, R12 ;  /* 0x0000000c0b61723e */ /* 0x008fe200000010ff */
[----:B------:R-:W-:-:S02]  /*10060*/  FFMA.FTZ R0, R243, c[0x0][0x2d0], -R0 ;  /* 0x0000b400f3007a23 */ /* 0x000fc40000010800 */
[----:B------:R1:W-:Y:S08]  /*10070*/  MUFU.EX2 R10, R2 ;  /* 0x00000002000a7308 */ /* 0x0003f00000000800 */
[----:B------:R3:W3:Y:S01]  /*10080*/  MUFU.EX2 R9, R0 ;  /* 0x0000000000097308 */ /* 0x0006e20000000800 */
[----:B-1----:R-:W-:-:S04]  /*10090*/  FADD.FTZ R2, R15, R14 ;  /* 0x0000000e0f027221 */ /* 0x002fc80000010000 */
[----:B------:R-:W-:Y:S02]  /*100a0*/  FADD.FTZ R2, R238, R2 ;  /* 0x00000002ee027221 */ /* 0x000fe40000010000 */
[----:B---3--:R-:W-:Y:S01]  /*100b0*/  FADD.FTZ R0, R3, R239 ;  /* 0x000000ef03007221 */ /* 0x008fe20000010000 */
[----:B------:R-:W-:Y:S01]  /*100c0*/  F2FP.BF16.PACK_AB R99, R9, R10 ;  /* 0x0000000a0963723e */ /* 0x000fe200000010ff */
[----:B------:R-:W-:Y:S02]  /*100d0*/  FADD.FTZ R2, R27, R2 ;  /* 0x000000021b027221 */ /* 0x000fe40000010000 */
[----:B------:R-:W-:Y:S02]  /*100e0*/  FADD.FTZ R0, R26, R0 ;  /* 0x000000001a007221 */ /* 0x000fe40000010000 */
[----:B------:R-:W-:Y:S02]  /*100f0*/  FADD.FTZ R2, R236, R2 ;  /* 0x00000002ec027221 */ /* 0x000fe40000010000 */
[----:B------:R-:W-:Y:S01]  /*10100*/  FADD.FTZ R0, R237, R0 ;  /* 0x00000000ed007221 */ /* 0x000fe20000010000 */
[----:B-----5:R-:W-:Y:S01]  /*10110*/  HMMA.16816.F32.BF16 R108, R96, R112, R216 ;  /* 0x00000070606c723c */ /* 0x020fe200000418d8 */
[----:B------:R-:W-:-:S02]  /*10120*/  FADD.FTZ R2, R30, R2 ;  /* 0x000000021e027221 */ /* 0x000fc40000010000 */
[----:B------:R-:W-:Y:S02]  /*10130*/  FADD.FTZ R0, R249, R0 ;  /* 0x00000000f9007221 */ /* 0x000fe40000010000 */
[----:B------:R-:W-:Y:S02]  /*10140*/  FADD.FTZ R2, R252, R2 ;  /* 0x00000002fc027221 */ /* 0x000fe40000010000 */
[----:B------:R-:W-:Y:S01]  /*10150*/  FADD.FTZ R0, R251, R0 ;  /* 0x00000000fb007221 */ /* 0x000fe20000010000 */
[----:B------:R-:W-:Y:S01]  /*10160*/  HMMA.16816.F32.BF16 R124, R96, R128, R124 ;  /* 0x00000080607c723c */ /* 0x000fe2000004187c */
[----:B------:R-:W-:Y:S02]  /*10170*/  FADD.FTZ R2, R31, R2 ;  /* 0x000000021f027221 */ /* 0x000fe40000010000 */
[----:B------:R-:W-:Y:S02]  /*10180*/  FADD.FTZ R0, R248, R0 ;  /* 0x00000000f8007221 */ /* 0x000fe40000010000 */
[----:B------:R-:W-:-:S02]  /*10190*/  FADD.FTZ R2, R234, R2 ;  /* 0x00000002ea027221 */ /* 0x000fc40000010000 */
[----:B------:R-:W-:Y:S01]  /*101a0*/  FADD.FTZ R0, R250, R0 ;  /* 0x00000000fa007221 */ /* 0x000fe20000010000 */
[C---:B------:R-:W-:Y:S01]  /*101b0*/  HMMA.16816.F32.BF16 R112, R96.reuse, R114, R80 ;  /* 0x000000726070723c */ /* 0x040fe20000041850 */
[----:B------:R-:W1:Y:S01]  /*101c0*/  LDSM.16.MT88.4 R80, [R182+0x5800] ;  /* 0x00580000b650783b */ /* 0x000e620000004200 */
[----:B------:R-:W-:Y:S02]  /*101d0*/  FADD.FTZ R2, R222, R2 ;  /* 0x00000002de027221 */ /* 0x000fe40000010000 */
[----:B------:R-:W-:Y:S02]  /*101e0*/  FADD.FTZ R0, R215, R0 ;  /* 0x00000000d7007221 */ /* 0x000fe40000010000 */
[----:B------:R-:W-:Y:S02]  /*101f0*/  FADD.FTZ R2, R221, R2 ;  /* 0x00000002dd027221 */ /* 0x000fe40000010000 */
[----:B------:R-:W-:Y:S01]  /*10200*/  HMMA.16816.F32.BF16 R128, R96, R130, R88 ;  /* 0x000000826080723c */ /* 0x000fe20000041858 */
[----:B------:R-:W3:Y:S01]  /*10210*/  LDSM.16.MT88.4 R88, [R185+0x5800] ;  /* 0x00580000b958783b */ /* 0x000ee20000004200 */
[----:B------:R-:W-:-:S02]  /*10220*/  FADD.FTZ R0, R212, R0 ;  /* 0x00000000d4007221 */ /* 0x000fc40000010000 */
[----:B------:R-:W-:Y:S02]  /*10230*/  FADD.FTZ R2, R220, R2 ;  /* 0x00000002dc027221 */ /* 0x000fe40000010000 */
[----:B------:R-:W-:Y:S02]  /*10240*/  FADD.FTZ R0, R104, R0 ;  /* 0x0000000068007221 */ /* 0x000fe40000010000 */
[----:B------:R-:W-:Y:S01]  /*10250*/  FADD.FTZ R3, R28, R2 ;  /* 0x000000021c037221 */ /* 0x000fe20000010000 */
[C---:B--2---:R-:W-:Y:S01]  /*10260*/  HMMA.16816.F32.BF16 R116, R96.reuse, R120, R116 ;  /* 0x000000786074723c */ /* 0x044fe20000041874 */
[----:B------:R-:W-:Y:S02]  /*10270*/  FADD.FTZ R0, R103, R0 ;  /* 0x0000000067007221 */ /* 0x000fe40000010000 */
[----:B------:R-:W-:Y:S02]  /*10280*/  FADD.FTZ R3, R25, R3 ;  /* 0x0000000319037221 */ /* 0x000fe40000010000 */
[----:B------:R-:W-:Y:S01]  /*10290*/  FADD.FTZ R2, R12, R0 ;  /* 0x000000000c027221 */ /* 0x000fe20000010000 */
[----:B------:R-:W-:Y:S01]  /*102a0*/  IADD3 R0, R29, -0x2, RZ ;  /* 0xfffffffe1d007810 */ /* 0x000fe20007ffe0ff */
[----:B------:R-:W-:Y:S01]  /*102b0*/  FADD.FTZ R3, R24, R3 ;  /* 0x0000000318037221 */ /* 0x000fe20000010000 */
[----:B------:R-:W-:Y:S01]  /*102c0*/  HMMA.16816.F32.BF16 R120, R96, R122, R84 ;  /* 0x0000007a6078723c */ /* 0x000fe20000041854 */
[----:B------:R-:W-:Y:S01]  /*102d0*/  FADD.FTZ R2, R11, R2 ;  /* 0x000000020b027221 */ /* 0x000fe20000010000 */
[----:B------:R-:W-:Y:S01]  /*102e0*/  ISETP.GE.AND P0, PT, R0, R246, PT ;  /* 0x000000f60000720c */ /* 0x000fe20003f06270 */
[----:B------:R-:W-:-:S02]  /*102f0*/  FADD.FTZ R221, R13, R3 ;  /* 0x000000030ddd7221 */ /* 0x000fc40000010000 */
[----:B------:R-:W-:-:S03]  /*10300*/  FADD.FTZ R2, R10, R2 ;  /* 0x000000020a027221 */ /* 0x000fc60000010000 */
[----:B----4-:R-:W-:Y:S01]  /*10310*/  HMMA.16816.F32.BF16 R68, R96, R72, R68 ;  /* 0x000000486044723c */ /* 0x010fe20000041844 */
[----:B------:R-:W-:-:S07]  /*10320*/  FADD.FTZ R222, R9, R2 ;  /* 0x0000000209de7221 */ /* 0x000fce0000010000 */
[C---:B------:R-:W-:Y:S08]  /*10330*/  HMMA.16816.F32.BF16 R132, R96.reuse, R136, R132 ;  /* 0x000000886084723c */ /* 0x040ff00000041884 */
[C---:B------:R-:W-:Y:S08]  /*10340*/  HMMA.16816.F32.BF16 R36, R96.reuse, R40, R168 ;  /* 0x000000286024723c */ /* 0x040ff000000418a8 */
[C---:B------:R-:W-:Y:S08]  /*10350*/  HMMA.16816.F32.BF16 R44, R96.reuse, R48, R208 ;  /* 0x00000030602c723c */ /* 0x040ff000000418d0 */
[C---:B------:R-:W-:Y:S08]  /*10360*/  HMMA.16816.F32.BF16 R52, R96.reuse, R56, R164 ;  /* 0x000000386034723c */ /* 0x040ff000000418a4 */
[C---:B------:R-:W-:Y:S08]  /*10370*/  HMMA.16816.F32.BF16 R60, R96.reuse, R64, R60 ;  /* 0x00000040603c723c */ /* 0x040ff0000004183c */
[C---:B------:R-:W-:Y:S08]  /*10380*/  HMMA.16816.F32.BF16 R72, R96.reuse, R74, R92 ;  /* 0x0000004a6048723c */ /* 0x040ff0000004185c */
[C---:B-1----:R-:W-:Y:S08]  /*10390*/  HMMA.16816.F32.BF16 R76, R96.reuse, R80, R148 ;  /* 0x00000050604c723c */ /* 0x042ff00000041894 */
[C---:B---3--:R-:W-:Y:S08]  /*103a0*/  HMMA.16816.F32.BF16 R84, R96.reuse, R88, R152 ;  /* 0x000000586054723c */ /* 0x048ff00000041898 */
        /* <DEDUP_REMOVED lines=14> */
.L_x_240:
        /* <DEDUP_REMOVED lines=9> */
[----:B------:R-:W-:Y:S01]  /*10520*/  IADD3.X R23, RZ, R228, RZ, P0, !PT ;  /* 0x000000e4ff177210 */ /* 0x000fe200007fe4ff */
[----:B------:R-:W-:Y:S01]  /*10530*/  IMAD R0, R204, c[0x0][0x20c], R0 ;  /* 0x00008300cc007a24 */ /* 0x000fe200078e0200 */
[C---:B------:R-:W-:Y:S02]  /*10540*/  IADD3 R3, P6, R2.reuse, R226, RZ ;  /* 0x000000e202037210 */ /* 0x040fe40007fde0ff */
[----:B------:R-:W-:Y:S02]  /*10550*/  IADD3 R12, P4, R2, R21, RZ ;  /* 0x00000015020c7210 */ /* 0x000fe40007f9e0ff */
[----:B------:R-:W-:Y:S02]  /*10560*/  IADD3 R0, R5, R0, RZ ;  /* 0x0000000005007210 */ /* 0x000fe40007ffe0ff */
[----:B------:R-:W-:Y:S02]  /*10570*/  LEA R172, P5, R3, c[0x0][0x1f8], 0x1 ;  /* 0x00007e0003ac7a11 */ /* 0x000fe400078a08ff */
[----:B------:R-:W-:Y:S02]  /*10580*/  SHF.L.U64.HI R0, R4, 0x6, R0 ;  /* 0x0000000604007819 */ /* 0x000fe40000010200 */
[----:B------:R-:W-:Y:S02]  /*10590*/  LEA R176, P3, R12, c[0x0][0x1f8], 0x1 ;  /* 0x00007e000cb07a11 */ /* 0x000fe400078608ff */
[-C--:B------:R-:W-:Y:S01]  /*105a0*/  IADD3.X R15, R0, R228.reuse, RZ, P6, !PT ;  /* 0x000000e4000f7210 */ /* 0x080fe200037fe4ff */
[----:B------:R-:W-:Y:S01]  /*105b0*/  LDSM.16.M88.4 R32, [R187] ;  /* 0x00000000bb20783b */ /* 0x000fe20000000200 */
[----:B------:R-:W-:Y:S02]  /*105c0*/  ISETP.GE.AND P6, PT, R231, c[0x0][0x1d4], PT ;  /* 0x00007500e7007a0c */ /* 0x000fe40003fc6270 */
[----:B------:R-:W-:Y:S02]  /*105d0*/  LEA.HI.X R173, R3, c[0x0][0x1fc], R15, 0x1, P5 ;  /* 0x00007f0003ad7a11 */ /* 0x000fe400028f0c0f */
[----:B------:R-:W-:Y:S02]  /*105e0*/  ISETP.GE.AND P5, PT, R232, c[0x0][0x1d4], PT ;  /* 0x00007500e8007a0c */ /* 0x000fe40003fa6270 */
[----:B------:R-:W-:Y:S01]  /*105f0*/  IADD3.X R28, R0, R23, RZ, P4, !PT ;  /* 0x00000017001c7210 */ /* 0x000fe200027fe4ff */
[----:B------:R-:W1:Y:S01]  /*10600*/  LDSM.16.M88.4 R8, [R180] ;  /* 0x00000000b408783b */ /* 0x000e620000000200 */
[----:B------:R-:W-:Y:S02]  /*10610*/  ISETP.GE.AND P4, PT, R230, c[0x0][0x1d4], PT ;  /* 0x00007500e6007a0c */ /* 0x000fe40003f86270 */
[----:B------:R-:W-:Y:S02]  /*10620*/  LEA.HI.X R177, R12, c[0x0][0x1fc], R28, 0x1, P3 ;  /* 0x00007f000cb17a11 */ /* 0x000fe400018f0c1c */
[----:B------:R-:W-:Y:S02]  /*10630*/  MOV R29, c[0x0][0x208] ;  /* 0x00008200001d7a02 */ /* 0x000fe40000000f00 */
[----:B------:R-:W-:Y:S01]  /*10640*/  IADD3.X R22, RZ, R228, RZ, P1, !PT ;  /* 0x000000e4ff167210 */ /* 0x000fe20000ffe4ff */
[----:B------:R-:W2:Y:S01]  /*10650*/  LDSM.16.M88.4 R16, [R180+0x800] ;  /* 0x00080000b410783b */ /* 0x000ea20000000200 */
[----:B------:R-:W-:Y:S02]  /*10660*/  IADD3 R13, P2, R2, R20, RZ ;  /* 0x00000014020d7210 */ /* 0x000fe40007f5e0ff */
[----:B------:R-:W-:Y:S02]  /*10670*/  LEA R2, P0, R29, R2, 0x5 ;  /* 0x000000021d027211 */ /* 0x000fe400078028ff */
[C---:B------:R-:W-:Y:S02]  /*10680*/  LEA R174, P1, R13.reuse, c[0x0][0x1f8], 0x1 ;  /* 0x00007e000dae7a11 */ /* 0x040fe400078208ff */
[----:B------:R-:W-:Y:S01]  /*10690*/  IADD3.X R14, R0, R22, RZ, P2, !PT ;  /* 0x00000016000e7210 */ /* 0x000fe200017fe4ff */
[----:B------:R-:W3:Y:S01]  /*106a0*/  LDSM.16.M88.4 R24, [R180+0x1000] ;  /* 0x00100000b418783b */ /* 0x000ee20000000200 */
[----:B------:R-:W-:Y:S02]  /*106b0*/  MOV R30, c[0x0][0x20c] ;  /* 0x00008300001e7a02 */ /* 0x000fe40000000f00 */
[----:B------:R-:W-:Y:S02]  /*106c0*/  LEA.HI.X R175, R13, c[0x0][0x1fc], R14, 0x1, P1 ;  /* 0x00007f000daf7a11 */ /* 0x000fe400008f0c0e */
[----:B------:R-:W-:Y:S02]  /*106d0*/  LEA.HI.X R0, R29, R0, R30, 0x5, P0 ;  /* 0x000000001d007211 */ /* 0x000fe400000f2c1e */
[C---:B------:R-:W-:Y:S01]  /*106e0*/  IADD3 R30, P1, R2.reuse, R21, RZ ;  /* 0x00000015021e7210 */ /* 0x040fe20007f3e0ff */
[----:B------:R-:W4:Y:S01]  /*106f0*/  LDSM.16.M88.4 R144, [R180+0x1800] ;  /* 0x00180000b490783b */ /* 0x000f220000000200 */
[C---:B------:R-:W-:Y:S02]  /*10700*/  IADD3 R3, P0, R2.reuse, R20, RZ ;  /* 0x0000001402037210 */ /* 0x040fe40007f1e0ff */
[----:B------:R-:W-:Y:S02]  /*10710*/  IADD3 R2, P2, R2, R226, RZ ;  /* 0x000000e202027210 */ /* 0x000fe40007f5e0ff */
[----:B------:R-:W-:Y:S02]  /*10720*/  IADD3.X R102, R0, R23, RZ, P1, !PT ;  /* 0x0000001700667210 */ /* 0x000fe40000ffe4ff */
[----:B------:R-:W-:Y:S01]  /*10730*/  LEA R28, P3, R2, c[0x0][0x1f8], 0x1 ;  /* 0x00007e00021c7a11 */ /* 0x000fe200078608ff */
[----:B------:R-:W-:Y:S01]  /*10740*/  LDSM.16.M88.4 R148, [R188] ;  /* 0x00000000bc94783b */ /* 0x000fe20000000200 */
[----:B------:R-:W-:Y:S02]  /*10750*/  LEA R170, P1, R30, c[0x0][0x1f8], 0x1 ;  /* 0x00007e001eaa7a11 */ /* 0x000fe400078208ff */
[----:B------:R-:W-:Y:S02]  /*10760*/  IADD3.X R31, R0, R22, RZ, P0, !PT ;  /* 0x00000016001f7210 */ /* 0x000fe400007fe4ff */
[C---:B------:R-:W-:Y:S02]  /*10770*/  LEA R168, P0, R3.reuse, c[0x0][0x1f8], 0x1 ;  /* 0x00007e0003a87a11 */ /* 0x040fe400078008ff */
[----:B------:R-:W-:Y:S01]  /*10780*/  LEA.HI.X R171, R30, c[0x0][0x1fc], R102, 0x1, P1 ;  /* 0x00007f001eab7a11 */ /* 0x000fe200008f0c66 */
[C---:B-1----:R-:W-:Y:S01]  /*10790*/  HMMA.16816.F32.BF16 R4, R32.reuse, R8, RZ ;  /* 0x000000082004723c */ /* 0x042fe200000418ff */
[----:B------:R-:W1:Y:S02]  /*107a0*/  LDSM.16.M88.4 R152, [R191] ;  /* 0x00000000bf98783b */ /* 0x000e640000000200 */
[----:B------:R-:W-:Y:S02]  /*107b0*/  LEA.HI.X R169, R3, c[0x0][0x1fc], R31, 0x1, P0 ;  /* 0x00007f0003a97a11 */ /* 0x000fe400000f0c1f */
[----:B------:R-:W-:Y:S02]  /*107c0*/  ISETP.GT.AND P0, PT, R204, R246, PT ;  /* 0x000000f6cc00720c */ /* 0x000fe40003f04270 */
[----:B------:R-:W-:Y:S01]  /*107d0*/  IADD3.X R0, R0, R228, RZ, P2, !PT ;  /* 0x000000e400007210 */ /* 0x000fe200017fe4ff */
[C---:B------:R-:W-:Y:S01]  /*107e0*/  HMMA.16816.F32.BF16 R8, R32.reuse, R10, RZ ;  /* 0x0000000a2008723c */ /* 0x040fe200000418ff */
[----:B------:R-:W5:Y:S03]  /*107f0*/  LDSM.16.M88.4 R156, [R202] ;  /* 0x00000000ca9c783b */ /* 0x000f660000000200 */
[----:B------:R-:W-:Y:S02]  /*10800*/  LEA.HI.X R29, R2, c[0x0][0x1fc], R0, 0x1, P3 ;  /* 0x00007f00021d7a11 */ /* 0x000fe400018f0c00 */
[----:B------:R-:W-:Y:S02]  /*10810*/  IADD3 R204, R204, -0x1, RZ ;  /* 0xffffffffcccc7810 */ /* 0x000fe40007ffe0ff */
[C---:B--2---:R-:W-:Y:S01]  /*10820*/  HMMA.16816.F32.BF16 R12, R32.reuse, R16, RZ ;  /* 0x00000010200c723c */ /* 0x044fe200000418ff */
[----:B------:R-:W2:Y:S07]  /*10830*/  LDSM.16.M88.4 R160, [R201] ;  /* 0x00000000c9a0783b */ /* 0x000eae0000000200 */
[C---:B------:R-:W-:Y:S01]  /*10840*/  HMMA.16816.F32.BF16 R16, R32.reuse, R18, RZ ;  /* 0x000000122010723c */ /* 0x040fe200000418ff */
[----:B------:R-:W1:Y:S07]  /*10850*/  LDSM.16.M88.4 R164, [R200] ;  /* 0x00000000c8a4783b */ /* 0x000e6e0000000200 */
[C---:B---3--:R-:W-:Y:S01]  /*10860*/  HMMA.16816.F32.BF16 R20, R32.reuse, R24, RZ ;  /* 0x000000182014723c */ /* 0x048fe200000418ff */
[----:B------:R-:W-:Y:S01]  /*10870*/  @!PT LDS RZ, [RZ] ;  /* 0x00000000fffff984 */ /* 0x000fe20000000800 */
[----:B------:R-:W-:Y:S01]  /*10880*/  @!PT LDS RZ, [RZ] ;  /* 0x00000000fffff984 */ /* 0x000fe20000000800 */
[----:B------:R-:W-:Y:S01]  /*10890*/  @!PT LDS RZ, [RZ] ;  /* 0x00000000fffff984 */ /* 0x000fe20000000800 */
[----:B------:R3:W-:Y:S07]  /*108a0*/  LDGSTS.E.BYPASS.LTC128B.128 [R203+0x100], [R172.64], !P5 ;  /* 0x00100000accb7fae */ /* 0x0007ee000e901d46 */
[C---:B------:R-:W-:Y:S01]  /*108b0*/  HMMA.16816.F32.BF16 R24, R32.reuse, R26, RZ ;  /* 0x0000001a2018723c */ /* 0x040fe200000418ff */
[----:B------:R1:W-:Y:S08]  /*108c0*/  LDGSTS.E.BYPASS.LTC128B.128 [R203+0x2100], [R176.64], !P6 ;  /* 0x02100000b0cb7fae */ /* 0x0003f0000f101d46 */
[----:B------:R3:W-:Y:S08]  /*108d0*/  LDGSTS.E.BYPASS.LTC128B.128 [R203+0x4100], [R174.64], !P4 ;  /* 0x04100000aecb7fae */ /* 0x0007f0000e101d46 */
[----:B------:R4:W-:Y:S08]  /*108e0*/  LDGSTS.E.BYPASS.LTC128B.128 [R203+0x1100], [R28.64], !P5 ;  /* 0x011000001ccb7fae */ /* 0x0009f0000e901d46 */
[----:B------:R1:W-:Y:S08]  /*108f0*/  LDGSTS.E.BYPASS.LTC128B.128 [R203+0x3100], [R170.64], !P6 ;  /* 0x03100000aacb7fae */ /* 0x0003f0000f101d46 */
[----:B------:R1:W-:Y:S08]  /*10900*/  LDGSTS.E.BYPASS.LTC128B.128 [R203+0x5100], [R168.64], !P4 ;  /* 0x05100000a8cb7fae */ /* 0x0003f0000e101d46 */
[----:B---3--:R-:W-:Y:S01]  /*10910*/  LDSM.16.M88.4 R172, [R186] ;  /* 0x00000000baac783b */ /* 0x008fe20000000200 */
[C---:B----4-:R-:W-:Y:S07]  /*10920*/  HMMA.16816.F32.BF16 R28, R32.reuse, R144, RZ ;  /* 0x00000090201c723c */ /* 0x050fee00000418ff */
[----:B------:R-:W0:Y:S01]  /*10930*/  LDGDEPBAR ;  /* 0x00000000000079af */ /* 0x000e220000000000 */
[----:B------:R-:W-:Y:S07]  /*10940*/  HMMA.16816.F32.BF16 R32, R32, R146, RZ ;  /* 0x000000922020723c */ /* 0x000fee00000418ff */
[----:B------:R-:W-:Y:S01]  /*10950*/  LDSM.16.M88.4 R144, [R186+0x800] ;  /* 0x00080000ba90783b */ /* 0x000fe20000000200 */
[C---:B-1----:R-:W-:Y:S07]  /*10960*/  HMMA.16816.F32.BF16 R4, R148.reuse, R152, R4 ;  /* 0x000000989404723c */ /* 0x042fee0000041804 */
[----:B------:R-:W1:Y:S01]  /*10970*/  LDSM.16.M88.4 R168, [R190] ;  /* 0x00000000bea8783b */ /* 0x000e620000000200 */
[C---:B------:R-:W-:Y:S07]  /*10980*/  HMMA.16816.F32.BF16 R8, R148.reuse, R154, R8 ;  /* 0x0000009a9408723c */ /* 0x040fee0000041808 */
[----:B------:R-:W3:Y:S01]  /*10990*/  LDSM.16.M88.4 R152, [R186+0x1000] ;  /* 0x00100000ba98783b */ /* 0x000ee20000000200 */
[C---:B-----5:R-:W-:Y:S07]  /*109a0*/  HMMA.16816.F32.BF16 R12, R148.reuse, R156, R12 ;  /* 0x0000009c940c723c */ /* 0x060fee000004180c */
[----:B------:R-:W-:Y:S01]  /*109b0*/  LDSM.16.M88.4 R176, [R183+0x1800] ;  /* 0x00180000b7b0783b */ /* 0x000fe20000000200 */
[C---:B------:R-:W-:Y:S07]  /*109c0*/  HMMA.16816.F32.BF16 R16, R148.reuse, R158, R16 ;  /* 0x0000009e9410723c */ /* 0x040fee0000041810 */
[----:B------:R-:W4:Y:S01]  /*109d0*/  LDSM.16.M88.4 R156, [R186+0x1800] ;  /* 0x00180000ba9c783b */ /* 0x000f220000000200 */
[C---:B--2---:R-:W-:Y:S08]  /*109e0*/  HMMA.16816.F32.BF16 R20, R148.reuse, R160, R20 ;  /* 0x000000a09414723c */ /* 0x044ff00000041814 */
[C---:B------:R-:W-:Y:S01]  /*109f0*/  HMMA.16816.F32.BF16 R24, R148.reuse, R162, R24 ;  /* 0x000000a29418723c */ /* 0x040fe20000041818 */
[----:B------:R-:W-:Y:S07]  /*10a00*/  LDSM.16.M88.4 R160, [R183] ;  /* 0x00000000b7a0783b */ /* 0x000fee0000000200 */
[C---:B------:R-:W-:Y:S08]  /*10a10*/  HMMA.16816.F32.BF16 R28, R148.reuse, R164, R28 ;  /* 0x000000a4941c723c */ /* 0x040ff0000004181c */
[----:B------:R-:W-:Y:S01]  /*10a20*/  HMMA.16816.F32.BF16 R32, R148, R166, R32 ;  /* 0x000000a69420723c */ /* 0x000fe20000041820 */
[----:B------:R-:W2:Y:S07]  /*10a30*/  LDSM.16.M88.4 R148, [R189] ;  /* 0x00000000bd94783b */ /* 0x000eae0000000200 */
[C---:B-1----:R-:W-:Y:S01]  /*10a40*/  HMMA.16816.F32.BF16 R4, R168.reuse, R172, R4 ;  /* 0x000000aca804723c */ /* 0x042fe20000041804 */
[----:B------:R-:W1:Y:S07]  /*10a50*/  LDSM.16.M88.4 R164, [R183+0x800] ;  /* 0x00080000b7a4783b */ /* 0x000e6e0000000200 */
[C---:B------:R-:W-:Y:S01]  /*10a60*/  HMMA.16816.F32.BF16 R8, R168.reuse, R174, R8 ;  /* 0x000000aea808723c */ /* 0x040fe20000041808 */
[----:B------:R-:W5:Y:S07]  /*10a70*/  LDSM.16.M88.4 R172, [R183+0x1000] ;  /* 0x00100000b7ac783b */ /* 0x000f6e0000000200 */
[C---:B------:R-:W-:Y:S08]  /*10a80*/  HMMA.16816.F32.BF16 R12, R168.reuse, R144, R12 ;  /* 0x00000090a80c723c */ /* 0x040ff0000004180c */
[C---:B------:R-:W-:Y:S01]  /*10a90*/  HMMA.16816.F32.BF16 R16, R168.reuse, R146, R16 ;  /* 0x00000092a810723c */ /* 0x040fe20000041810 */
[----:B------:R-:W-:Y:S07]  /*10aa0*/  LDSM.16.M88.4 R144, [R187+0x4000] ;  /* 0x00400000bb90783b */ /* 0x000fee0000000200 */
[C---:B---3--:R-:W-:Y:S08]  /*10ab0*/  HMMA.16816.F32.BF16 R20, R168.reuse, R152, R20 ;  /* 0x00000098a814723c */ /* 0x048ff00000041814 */
[C---:B------:R-:W-:Y:S01]  /*10ac0*/  HMMA.16816.F32.BF16 R24, R168.reuse, R154, R24 ;  /* 0x0000009aa818723c */ /* 0x040fe20000041818 */
[----:B------:R-:W3:Y:S07]  /*10ad0*/  LDSM.16.M88.4 R152, [R180+0x2000] ;  /* 0x00200000b498783b */ /* 0x000eee0000000200 */
[C---:B----4-:R-:W-:Y:S08]  /*10ae0*/  HMMA.16816.F32.BF16 R28, R168.reuse, R156, R28 ;  /* 0x0000009ca81c723c */ /* 0x050ff0000004181c */
[----:B------:R-:W-:Y:S01]  /*10af0*/  HMMA.16816.F32.BF16 R32, R168, R158, R32 ;  /* 0x0000009ea820723c */ /* 0x000fe20000041820 */
[----:B------:R-:W4:Y:S07]  /*10b00*/  LDSM.16.M88.4 R156, [R180+0x2800] ;  /* 0x00280000b49c783b */ /* 0x000f2e0000000200 */
[C---:B--2---:R-:W-:Y:S01]  /*10b10*/  HMMA.16816.F32.BF16 R4, R148.reuse, R160, R4 ;  /* 0x000000a09404723c */ /* 0x044fe20000041804 */
[----:B------:R-:W-:Y:S07]  /*10b20*/  LDSM.16.M88.4 R168, [R188+0x4000] ;  /* 0x00400000bca8783b */ /* 0x000fee0000000200 */
[C---:B------:R-:W-:Y:S01]  /*10b30*/  HMMA.16816.F32.BF16 R8, R148.reuse, R162, R8 ;  /* 0x000000a29408723c */ /* 0x040fe20000041808 */
[----:B------:R-:W2:Y:S07]  /*10b40*/  LDSM.16.M88.4 R160, [R180+0x3000] ;  /* 0x00300000b4a0783b */ /* 0x000eae0000000200 */
        /* <DEDUP_REMOVED lines=8> */
[----:B------:R-:W1:Y:S07]  /*10bd0*/  LDSM.16.M88.4 R148, [R198] ;  /* 0x00000000c694783b */ /* 0x000e6e0000000200 */
[C---:B---3--:R-:W-:Y:S01]  /*10be0*/  HMMA.16816.F32.BF16 R4, R144.reuse, R152, R4 ;  /* 0x000000989004723c */ /* 0x048fe20000041804 */
[----:B------:R-:W-:Y:S07]  /*10bf0*/  LDSM.16.M88.4 R176, [R196] ;  /* 0x00000000c4b0783b */ /* 0x000fee0000000200 */
[C---:B------:R-:W-:Y:S01]  /*10c00*/  HMMA.16816.F32.BF16 R8, R144.reuse, R154, R8 ;  /* 0x0000009a9008723c */ /* 0x040fe20000041808 */
[----:B------:R-:W3:Y:S07]  /*10c10*/  LDSM.16.M88.4 R152, [R197] ;  /* 0x00000000c598783b */ /* 0x000eee0000000200 */
[C---:B----4-:R-:W-:Y:S08]  /*10c20*/  HMMA.16816.F32.BF16 R12, R144.reuse, R156, R12 ;  /* 0x0000009c900c723c */ /* 0x050ff0000004180c */
[C---:B------:R-:W-:Y:S01]  /*10c30*/  HMMA.16816.F32.BF16 R16, R144.reuse, R158, R16 ;  /* 0x0000009e9010723c */ /* 0x040fe20000041810 */
[----:B------:R-:W-:Y:S07]  /*10c40*/  LDSM.16.M88.4 R156, [R186+0x2000] ;  /* 0x00200000ba9c783b */ /* 0x000fee0000000200 */
[C---:B--2---:R-:W-:Y:S08]  /*10c50*/  HMMA.16816.F32.BF16 R20, R144.reuse, R160, R20 ;  /* 0x000000a09014723c */ /* 0x044ff00000041814 */
[C---:B------:R-:W-:Y:S01]  /*10c60*/  HMMA.16816.F32.BF16 R24, R144.reuse, R162, R24 ;  /* 0x000000a29018723c */ /* 0x040fe20000041818 */
[----:B------:R-:W-:Y:S07]  /*10c70*/  LDSM.16.M88.4 R160, [R186+0x2800] ;  /* 0x00280000baa0783b */ /* 0x000fee0000000200 */
[C---:B-1----:R-:W-:Y:S08]  /*10c80*/  HMMA.16816.F32.BF16 R28, R144.reuse, R164, R28 ;  /* 0x000000a4901c723c */ /* 0x042ff0000004181c */
[----:B------:R-:W-:Y:S01]  /*10c90*/  HMMA.16816.F32.BF16 R32, R144, R166, R32 ;  /* 0x000000a69020723c */ /* 0x000fe20000041820 */
[----:B------:R-:W1:Y:S07]  /*10ca0*/  LDSM.16.M88.4 R144, [R190+0x4000] ;  /* 0x00400000be90783b */ /* 0x000e6e0000000200 */
[C---:B-----5:R-:W-:Y:S01]  /*10cb0*/  HMMA.16816.F32.BF16 R4, R168.reuse, R172, R4 ;  /* 0x000000aca804723c */ /* 0x060fe20000041804 */
[----:B------:R-:W2:Y:S07]  /*10cc0*/  LDSM.16.M88.4 R164, [R186+0x3000] ;  /* 0x00300000baa4783b */ /* 0x000eae0000000200 */
[C---:B------:R-:W-:Y:S01]  /*10cd0*/  HMMA.16816.F32.BF16 R8, R168.reuse, R174, R8 ;  /* 0x000000aea808723c */ /* 0x040fe20000041808 */
[----:B------:R-:W4:Y:S07]  /*10ce0*/  LDSM.16.M88.4 R172, [R186+0x3800] ;  /* 0x00380000baac783b */ /* 0x000f2e0000000200 */
[C---:B------:R-:W-:Y:S08]  /*10cf0*/  HMMA.16816.F32.BF16 R12, R168.reuse, R148, R12 ;  /* 0x00000094a80c723c */ /* 0x040ff0000004180c */
[C---:B------:R-:W-:Y:S01]  /*10d00*/  HMMA.16816.F32.BF16 R16, R168.reuse, R150, R16 ;  /* 0x00000096a810723c */ /* 0x040fe20000041810 */
[----:B------:R-:W-:Y:S07]  /*10d10*/  LDSM.16.M88.4 R148, [R189+0x4000] ;  /* 0x00400000bd94783b */ /* 0x000fee0000000200 */
[C---:B---3--:R-:W-:Y:S08]  /*10d20*/  HMMA.16816.F32.BF16 R20, R168.reuse, R152, R20 ;  /* 0x00000098a814723c */ /* 0x048ff00000041814 */
[C---:B------:R-:W-:Y:S01]  /*10d30*/  HMMA.16816.F32.BF16 R24, R168.reuse, R154, R24 ;  /* 0x0000009aa818723c */ /* 0x040fe20000041818 */
[----:B------:R-:W3:Y:S07]  /*10d40*/  LDSM.16.M88.4 R152, [R183+0x2000] ;  /* 0x00200000b798783b */ /* 0x000eee0000000200 */
[C---:B------:R-:W-:Y:S08]  /*10d50*/  HMMA.16816.F32.BF16 R28, R168.reuse, R176, R28 ;  /* 0x000000b0a81c723c */ /* 0x040ff0000004181c */
[----:B------:R-:W-:Y:S01]  /*10d60*/  HMMA.16816.F32.BF16 R32, R168, R178, R32 ;  /* 0x000000b2a820723c */ /* 0x000fe20000041820 */
[----:B------:R-:W5:Y:S07]  /*10d70*/  LDSM.16.M88.4 R168, [R183+0x2800] ;  /* 0x00280000b7a8783b */ /* 0x000f6e0000000200 */
[C---:B-1----:R-:W-:Y:S01]  /*10d80*/  HMMA.16816.F32.BF16 R4, R144.reuse, R156, R4 ;  /* 0x0000009c9004723c */ /* 0x042fe20000041804 */
[----:B------:R-:W-:Y:S07]  /*10d90*/  LDSM.16.M88.4 R176, [R180+0x4000] ;  /* 0x00400000b4b0783b */ /* 0x000fee0000000200 */
[C---:B------:R-:W-:Y:S01]  /*10da0*/  HMMA.16816.F32.BF16 R8, R144.reuse, R158, R8 ;  /* 0x0000009e9008723c */ /* 0x040fe20000041808 */
[----:B------:R-:W1:Y:S07]  /*10db0*/  LDSM.16.M88.4 R156, [R183+0x3000] ;  /* 0x00300000b79c783b */ /* 0x000e6e0000000200 */
[C---:B------:R-:W-:Y:S08]  /*10dc0*/  HMMA.16816.F32.BF16 R12, R144.reuse, R160, R12 ;  /* 0x000000a0900c723c */ /* 0x040ff0000004180c */
[C---:B------:R-:W-:Y:S01]  /*10dd0*/  HMMA.16816.F32.BF16 R16, R144.reuse, R162, R16 ;  /* 0x000000a29010723c */ /* 0x040fe20000041810 */
[----:B------:R-:W1:Y:S07]  /*10de0*/  LDSM.16.M88.4 R160, [R183+0x3800] ;  /* 0x00380000b7a0783b */ /* 0x000e6e0000000200 */
[C---:B--2---:R-:W-:Y:S08]  /*10df0*/  HMMA.16816.F32.BF16 R20, R144.reuse, R164, R20 ;  /* 0x000000a49014723c */ /* 0x044ff00000041814 */
[C---:B------:R-:W-:Y:S01]  /*10e00*/  HMMA.16816.F32.BF16 R24, R144.reuse, R166, R24 ;  /* 0x000000a69018723c */ /* 0x040fe20000041818 */
[----:B------:R-:W2:Y:S07]  /*10e10*/  LDSM.16.M88.4 R164, [R187+0x8000] ;  /* 0x00800000bba4783b */ /* 0x000eae0000000200 */
[C---:B----4-:R-:W-:Y:S08]  /*10e20*/  HMMA.16816.F32.BF16 R28, R144.reuse, R172, R28 ;  /* 0x000000ac901c723c */ /* 0x050ff0000004181c */
[----:B------:R-:W-:Y:S01]  /*10e30*/  HMMA.16816.F32.BF16 R32, R144, R174, R32 ;  /* 0x000000ae9020723c */ /* 0x000fe20000041820 */
[----:B------:R-:W4:Y:S07]  /*10e40*/  LDSM.16.M88.4 R144, [R180+0x4800] ;  /* 0x00480000b490783b */ /* 0x000f2e0000000200 */
[C---:B---3--:R-:W-:Y:S01]  /*10e50*/  HMMA.16816.F32.BF16 R4, R148.reuse, R152, R4 ;  /* 0x000000989404723c */ /* 0x048fe20000041804 */
[----:B------:R-:W-:Y:S07]  /*10e60*/  LDSM.16.M88.4 R172, [R193] ;  /* 0x00000000c1ac783b */ /* 0x000fee0000000200 */
[C---:B------:R-:W-:Y:S01]  /*10e70*/  HMMA.16816.F32.BF16 R8, R148.reuse, R154, R8 ;  /* 0x0000009a9408723c */ /* 0x040fe20000041808 */
[----:B------:R-:W3:Y:S07]  /*10e80*/  LDSM.16.M88.4 R152, [R180+0x5000] ;  /* 0x00500000b498783b */ /* 0x000eee0000000200 */
[C---:B-----5:R-:W-:Y:S08]  /*10e90*/  HMMA.16816.F32.BF16 R12, R148.reuse, R168, R12 ;  /* 0x000000a8940c723c */ /* 0x060ff0000004180c */
[C---:B------:R-:W-:Y:S01]  /*10ea0*/  HMMA.16816.F32.BF16 R16, R148.reuse, R170, R16 ;  /* 0x000000aa9410723c */ /* 0x040fe20000041810 */
[----:B------:R-:W5:Y:S07]  /*10eb0*/  LDSM.16.M88.4 R168, [R180+0x5800] ;  /* 0x00580000b4a8783b */ /* 0x000f6e0000000200 */
[C---:B-1----:R-:W-:Y:S08]  /*10ec0*/  HMMA.16816.F32.BF16 R20, R148.reuse, R156, R20 ;  /* 0x0000009c9414723c */ /* 0x042ff00000041814 */
[C---:B------:R-:W-:Y:S01]  /*10ed0*/  HMMA.16816.F32.BF16 R24, R148.reuse, R158, R24 ;  /* 0x0000009e9418723c */ /* 0x040fe20000041818 */
[----:B------:R-:W-:Y:S07]  /*10ee0*/  LDSM.16.M88.4 R156, [R195] ;  /* 0x00000000c39c783b */ /* 0x000fee0000000200 */
[C---:B------:R-:W-:Y:S08]  /*10ef0*/  HMMA.16816.F32.BF16 R28, R148.reuse, R160, R28 ;  /* 0x000000a0941c723c */ /* 0x040ff0000004181c */
[----:B------:R-:W-:Y:S01]  /*10f00*/  HMMA.16816.F32.BF16 R32, R148, R162, R32 ;  /* 0x000000a29420723c */ /* 0x000fe20000041820 */
[----:B------:R-:W1:Y:S07]  /*10f10*/  LDSM.16.M88.4 R148, [R188+0x8000] ;  /* 0x00800000bc94783b */ /* 0x000e6e0000000200 */
[C---:B--2---:R-:W-:Y:S01]  /*10f20*/  HMMA.16816.F32.BF16 R4, R164.reuse, R176, R4 ;  /* 0x000000b0a404723c */ /* 0x044fe20000041804 */
[----:B------:R-:W2:Y:S07]  /*10f30*/  LDSM.16.M88.4 R160, [R194] ;  /* 0x00000000c2a0783b */ /* 0x000eae0000000200 */
[C---:B------:R-:W-:Y:S01]  /*10f40*/  HMMA.16816.F32.BF16 R8, R164.reuse, R178, R8 ;  /* 0x000000b2a408723c */ /* 0x040fe20000041808 */
[----:B------:R-:W1:Y:S07]  /*10f50*/  LDSM.16.M88.4 R176, [R192] ;  /* 0x00000000c0b0783b */ /* 0x000e6e0000000200 */
[C---:B----4-:R-:W-:Y:S08]  /*10f60*/  HMMA.16816.F32.BF16 R12, R164.reuse, R144, R12 ;  /* 0x00000090a40c723c */ /* 0x050ff0000004180c */
[C---:B------:R-:W-:Y:S01]  /*10f70*/  HMMA.16816.F32.BF16 R16, R164.reuse, R146, R16 ;  /* 0x00000092a410723c */ /* 0x040fe20000041810 */
[----:B------:R-:W-:Y:S07]  /*10f80*/  LDSM.16.M88.4 R144, [R190+0x8000] ;  /* 0x00800000be90783b */ /* 0x000fee0000000200 */
[C---:B---3--:R-:W-:Y:S08]  /*10f90*/  HMMA.16816.F32.BF16 R20, R164.reuse, R152, R20 ;  /* 0x00000098a414723c */ /* 0x048ff00000041814 */
[C---:B------:R-:W-:Y:S01]  /*10fa0*/  HMMA.16816.F32.BF16 R24, R164.reuse, R154, R24 ;  /* 0x0000009aa418723c */ /* 0x040fe20000041818 */
[----:B------:R-:W3:Y:S07]  /*10fb0*/  LDSM.16.M88.4 R152, [R186+0x4000] ;  /* 0x00400000ba98783b */ /* 0x000eee0000000200 */
[C---:B-----5:R-:W-:Y:S08]  /*10fc0*/  HMMA.16816.F32.BF16 R28, R164.reuse, R168, R28 ;  /* 0x000000a8a41c723c */ /* 0x060ff0000004181c */
[----:B------:R-:W-:Y:S01]  /*10fd0*/  HMMA.16816.F32.BF16 R32, R164, R170, R32 ;  /* 0x000000aaa420723c */ /* 0x000fe20000041820 */
[----:B------:R-:W-:Y:S07]  /*10fe0*/  LDSM.16.M88.4 R164, [R186+0x5800] ;  /* 0x00580000baa4783b */ /* 0x000fee0000000200 */
[C---:B-1----:R-:W-:Y:S01]  /*10ff0*/  HMMA.16816.F32.BF16 R4, R148.reuse, R156, R4 ;  /* 0x0000009c9404723c */ /* 0x042fe20000041804 */
[----:B------:R-:W-:Y:S07]  /*11000*/  LDSM.16.M88.4 R168, [R189+0x8000] ;  /* 0x00800000bda8783b */ /* 0x000fee0000000200 */
[C---:B------:R-:W-:Y:S01]  /*11010*/  HMMA.16816.F32.BF16 R8, R148.reuse, R158, R8 ;  /* 0x0000009e9408723c */ /* 0x040fe20000041808 */
[----:B------:R-:W1:Y:S07]  /*11020*/  LDSM.16.M88.4 R156, [R186+0x4800] ;  /* 0x00480000ba9c783b */ /* 0x000e6e0000000200 */
[C---:B--2---:R-:W-:Y:S08]  /*11030*/  HMMA.16816.F32.BF16 R12, R148.reuse, R160, R12 ;  /* 0x000000a0940c723c */ /* 0x044ff0000004180c */
[C---:B------:R-:W-:Y:S01]  /*11040*/  HMMA.16816.F32.BF16 R16, R148.reuse, R162, R16 ;  /* 0x000000a29410723c */ /* 0x040fe20000041810 */
[----:B------:R-:W2:Y:S07]  /*11050*/  LDSM.16.M88.4 R160, [R186+0x5000] ;  /* 0x00500000baa0783b */ /* 0x000eae0000000200 */
[C---:B------:R-:W-:Y:S08]  /*11060*/  HMMA.16816.F32.BF16 R20, R148.reuse, R172, R20 ;  /* 0x000000ac9414723c */ /* 0x040ff00000041814 */
[C---:B------:R-:W-:Y:S01]  /*11070*/  HMMA.16816.F32.BF16 R24, R148.reuse, R174, R24 ;  /* 0x000000ae9418723c */ /* 0x040fe20000041818 */
[----:B------:R-:W4:Y:S07]  /*11080*/  LDSM.16.M88.4 R172, [R183+0x4000] ;  /* 0x00400000b7ac783b */ /* 0x000f2e0000000200 */
[C---:B------:R-:W-:Y:S08]  /*11090*/  HMMA.16816.F32.BF16 R28, R148.reuse, R176, R28 ;  /* 0x000000b0941c723c */ /* 0x040ff0000004181c */
[----:B------:R-:W-:Y:S08]  /*110a0*/  HMMA.16816.F32.BF16 R32, R148, R178, R32 ;  /* 0x000000b29420723c */ /* 0x000ff00000041820 */
[C---:B---3--:R-:W-:Y:S08]  /*110b0*/  HMMA.16816.F32.BF16 R4, R144.reuse, R152, R4 ;  /* 0x000000989004723c */ /* 0x048ff00000041804 */
[C---:B------:R-:W-:Y:S08]  /*110c0*/  HMMA.16816.F32.BF16 R8, R144.reuse, R154, R8 ;  /* 0x0000009a9008723c */ /* 0x040ff00000041808 */
[C---:B-1----:R-:W-:Y:S08]  /*110d0*/  HMMA.16816.F32.BF16 R12, R144.reuse, R156, R12 ;  /* 0x0000009c900c723c */ /* 0x042ff0000004180c */
[C---:B------:R-:W-:Y:S08]  /*110e0*/  HMMA.16816.F32.BF16 R16, R144.reuse, R158, R16 ;  /* 0x0000009e9010723c */ /* 0x040ff00000041810 */
[C---:B--2---:R-:W-:Y:S08]  /*110f0*/  HMMA.16816.F32.BF16 R20, R144.reuse, R160, R20 ;  /* 0x000000a09014723c */ /* 0x044ff00000041814 */
[C---:B------:R-:W-:Y:S08]  /*11100*/  HMMA.16816.F32.BF16 R24, R144.reuse, R162, R24 ;  /* 0x000000a29018723c */ /* 0x040ff00000041818 */
[C---:B------:R-:W-:Y:S08]  /*11110*/  HMMA.16816.F32.BF16 R28, R144.reuse, R164, R28 ;  /* 0x000000a4901c723c */ /* 0x040ff0000004181c */
[----:B------:R-:W-:Y:S01]  /*11120*/  HMMA.16816.F32.BF16 R32, R144, R166, R32 ;  /* 0x000000a69020723c */ /* 0x000fe20000041820 */
[----:B------:R-:W1:Y:S07]  /*11130*/  LDSM.16.M88.4 R144, [R183+0x4800] ;  /* 0x00480000b790783b */ /* 0x000e6e0000000200 */
[C---:B----4-:R-:W-:Y:S08]  /*11140*/  HMMA.16816.F32.BF16 R4, R168.reuse, R172, R4 ;  /* 0x000000aca804723c */ /* 0x050ff00000041804 */
[C---:B------:R-:W-:Y:S11]  /*11150*/  HMMA.16816.F32.BF16 R8, R168.reuse, R174, R8 ;  /* 0x000000aea808723c */ /* 0x040ff60000041808 */
[----:B------:R-:W-:Y:S05]  /*11160*/  @!UPT UIADD3 URZ, URZ, URZ, URZ ;  /* 0x0000003f3f3ff290 */ /* 0x000fea000fffe03f */
[----:B------:R-:W-:Y:S04]  /*11170*/  FMUL.FTZ R0, R4, c[0x0][0x320] ;  /* 0x0000c80004007a20 */ /* 0x000fe80000410000 */
[----:B------:R2:W-:Y:S04]  /*11180*/  MUFU.TANH R148, R0 ;  /* 0x0000000000947308 */ /* 0x0005e80000002400 */
[----:B------:R-:W-:Y:S01]  /*11190*/  FMUL.FTZ R3, R11, c[0x0][0x320] ;  /* 0x0000c8000b037a20 */ /* 0x000fe20000410000 */
[C---:B-1----:R-:W-:Y:S05]  /*111a0*/  HMMA.16816.F32.BF16 R12, R168.reuse, R144, R12 ;  /* 0x00000090a80c723c */ /* 0x042fea000004180c */
[----:B------:R-:W-:Y:S03]  /*111b0*/  MUFU.TANH R153, R3 ;  /* 0x0000000300997308 */ /* 0x000fe60000002400 */
[C---:B------:R-:W-:Y:S04]  /*111c0*/  HMMA.16816.F32.BF16 R16, R168.reuse, R146, R16 ;  /* 0x00000092a810723c */ /* 0x040fe80000041810 */
[----:B--2---:R-:W-:Y:S04]  /*111d0*/  FMUL.FTZ R0, R5, c[0x0][0x320] ;  /* 0x0000c80005007a20 */ /* 0x004fe80000410000 */
[----:B------:R1:W-:Y:S11]  /*111e0*/  MUFU.TANH R149, R0 ;  /* 0x0000000000957308 */ /* 0x0003f60000002400 */
[----:B------:R-:W-:Y:S05]  /*111f0*/  @!UPT UIADD3 URZ, URZ, URZ, URZ ;  /* 0x0000003f3f3ff290 */ /* 0x000fea000fffe03f */
[----:B------:R-:W-:Y:S04]  /*11200*/  FMUL.FTZ R2, R16, c[0x0][0x320] ;  /* 0x0000c80010027a20 */ /* 0x000fe80000410000 */
[----:B------:R-:W-:Y:S01]  /*11210*/  MUFU.TANH R159, R2 ;  /* 0x00000002009f7308 */ /* 0x000fe20000002400 */
[----:B-1----:R-:W-:Y:S09]  /*11220*/  FMUL.FTZ R0, R6, c[0x0][0x320] ;  /* 0x0000c80006007a20 */ /* 0x002ff20000410000 */
        /* <DEDUP_REMOVED lines=121> */
[----:B------:R-:W-:Y:S01]  /*119c0*/  @P0 IADD3 R14, P1, R224, 0x40, RZ ;  /* 0x00000040e00e0810 */ /* 0x000fe20007f3e0ff */
[----:B------:R-:W-:Y:S01]  /*119d0*/  MUFU.EX2 R179, R18 ;  /* 0x0000001200b37308 */ /* 0x000fe20000000800 */
[----:B-1----:R-:W-:Y:S01]  /*119e0*/  FMNMX.FTZ R3, R0, R3, !PT ;  /* 0x0000000300037209 */ /* 0x002fe20007810000 */
[----:B------:R-:W-:Y:S01]  /*119f0*/  FMUL.FTZ R0, R2, c[0x0][0x2d0] ;  /* 0x0000b40002007a20 */ /* 0x000fe20000410000 */
[----:B------:R-:W-:Y:S03]  /*11a00*/  @P0 IADD3 R11, P4, R5, R14, RZ ;  /* 0x0000000e050b0210 */ /* 0x000fe60007f9e0ff */
[----:B------:R-:W-:Y:S04]  /*11a10*/  FMUL.FTZ R103, R3, c[0x0][0x2d0] ;  /* 0x0000b40003677a20 */ /* 0x000fe80000410000 */
[----:B------:R1:W-:Y:S01]  /*11a20*/  MUFU.EX2 R205, R9 ;  /* 0x0000000900cd7308 */ /* 0x0003e20000000800 */
[-C--:B--2---:R-:W-:Y:S04]  /*11a30*/  @P0 IADD3.X R10, R4, R223.reuse, RZ, P2, !PT ;  /* 0x000000df040a0210 */ /* 0x084fe800017fe4ff */
[----:B------:R-:W-:Y:S02]  /*11a40*/  @P0 LEA.HI.X R17, R8, c[0x0][0x1cc], R10, 0x1, P3 ;  /* 0x0000730008110a11 */ /* 0x000fe400018f0c0a */
[----:B------:R-:W-:Y:S03]  /*11a50*/  @P0 IADD3 R8, P2, R224, 0x80, RZ ;  /* 0x00000080e0080810 */ /* 0x000fe60007f5e0ff */
[----:B------:R2:W3:Y:S01]  /*11a60*/  MUFU.EX2 R2, R0 ;  /* 0x0000000000027308 */ /* 0x0004e20000000800 */
[----:B------:R-:W-:Y:S01]  /*11a70*/  @P0 LEA R12, P3, R11, c[0x0][0x1c8], 0x1 ;  /* 0x000072000b0c0a11 */ /* 0x000fe200078608ff */
[----:B------:R3:W-:Y:S01]  /*11a80*/  @P0 LDGSTS.E.BYPASS.LTC128B.128 [R203+0x6100], [R16.64], !P5 ;  /* 0x0610000010cb0fae */ /* 0x0007e2000e901d46 */
[-C--:B------:R-:W-:Y:S02]  /*11a90*/  @P0 IADD3.X R15, RZ, R223.reuse, RZ, P2, !PT ;  /* 0x000000dfff0f0210 */ /* 0x080fe400017fe4ff */
[----:B------:R-:W-:Y:S02]  /*11aa0*/  @P0 IADD3 R5, P2, R5, R8, RZ ;  /* 0x0000000805050210 */ /* 0x000fe40007f5e0ff */
[----:B-1----:R-:W-:Y:S02]  /*11ab0*/  @P0 IADD3.X R9, RZ, R223, RZ, P1, !PT ;  /* 0x000000dfff090210 */ /* 0x002fe40000ffe4ff */
[----:B------:R-:W-:Y:S02]  /*11ac0*/  @P0 LEA R10, P1, R5, c[0x0][0x1c8], 0x1 ;  /* 0x00007200050a0a11 */ /* 0x000fe400078208ff */
[C---:B------:R-:W-:Y:S02]  /*11ad0*/  @P0 IADD3.X R13, R4.reuse, R9, RZ, P4, !PT ;  /* 0x00000009040d0210 */ /* 0x040fe400027fe4ff */
[----:B------:R-:W-:Y:S02]  /*11ae0*/  @P0 IADD3.X R4, R4, R15, RZ, P2, !PT ;  /* 0x0000000f04040210 */ /* 0x000fe400017fe4ff */
[----:B------:R-:W-:Y:S02]  /*11af0*/  @P0 LEA.HI.X R13, R11, c[0x0][0x1cc], R13, 0x1, P3 ;  /* 0x000073000b0d0a11 */ /* 0x000fe400018f0c0d */
[----:B------:R-:W-:Y:S01]  /*11b00*/  @P0 IADD3 R18, P2, R7, R14, RZ ;  /* 0x0000000e07120210 */ /* 0x000fe20007f5e0ff */
[----:B--2---:R-:W-:Y:S01]  /*11b10*/  FADD.FTZ R0, -R3, R104 ;  /* 0x0000006803007221 */ /* 0x004fe20000010100 */
[----:B------:R-:W-:Y:S01]  /*11b20*/  @P0 IADD3 R14, P3, R7, R224, RZ ;  /* 0x000000e0070e0210 */ /* 0x000fe20007f7e0ff */
[----:B------:R1:W-:Y:S01]  /*11b30*/  @P0 LDGSTS.E.BYPASS.LTC128B.128 [R203+0x8100], [R12.64], !P6 ;  /* 0x081000000ccb0fae */ /* 0x0003e2000f101d46 */
[----:B------:R-:W-:Y:S01]  /*11b40*/  @P0 LEA.HI.X R11, R5, c[0x0][0x1cc], R4, 0x1, P1 ;  /* 0x00007300050b0a11 */ /* 0x000fe200008f0c04 */
[--C-:B------:R-:W-:Y:S01]  /*11b50*/  FFMA.FTZ R4, R150, c[0x0][0x2d0], -R146.reuse ;  /* 0x0000b40096047a23 */ /* 0x100fe20000010892 */
[----:B------:R-:W-:Y:S01]  /*11b60*/  @P0 IADD3 R5, P1, R7, R8, RZ ;  /* 0x0000000807050210 */ /* 0x000fe20007f3e0ff */
[--C-:B------:R-:W-:Y:S01]  /*11b70*/  FFMA.FTZ R104, R147, c[0x0][0x2d0], -R146.reuse ;  /* 0x0000b40093687a23 */ /* 0x100fe20000010892 */
[----:B------:R-:W-:Y:S01]  /*11b80*/  @P0 LEA R8, P4, R14, c[0x0][0x1c8], 0x1 ;  /* 0x000072000e080a11 */ /* 0x000fe200078808ff */
[----:B------:R2:W-:Y:S01]  /*11b90*/  MUFU.EX2 R178, R4 ;  /* 0x0000000400b27308 */ /* 0x0005e20000000800 */
[----:B------:R-:W-:Y:S01]  /*11ba0*/  @P0 IADD3.X R7, R6, R223, RZ, P3, !PT ;  /* 0x000000df06070210 */ /* 0x000fe20001ffe4ff */
[----:B------:R-:W-:Y:S01]  /*11bb0*/  FMUL.FTZ R0, R0, c[0x0][0x2d0] ;  /* 0x0000b40000007a20 */ /* 0x000fe20000410000 */
[----:B------:R-:W-:Y:S01]  /*11bc0*/  ISETP.GE.AND P3, PT, R230, c[0x0][0x1d4], PT ;  /* 0x00007500e6007a0c */ /* 0x000fe20003f66270 */
[----:B---3--:R-:W-:Y:S01]  /*11bd0*/  FMUL.FTZ R16, R2, R120 ;  /* 0x0000007802107220 */ /* 0x008fe20000410000 */
[----:B------:R-:W-:Y:S01]  /*11be0*/  @P0 IADD3.X R19, R6, R9, RZ, P2, !PT ;  /* 0x0000000906130210 */ /* 0x000fe200017fe4ff */
[----:B------:R-:W-:Y:S01]  /*11bf0*/  FMUL.FTZ R17, R2, R121 ;  /* 0x0000007902117220 */ /* 0x000fe20000410000 */
[----:B------:R-:W-:Y:S01]  /*11c00*/  @P0 LEA.HI.X R9, R14, c[0x0][0x1cc], R7, 0x1, P4 ;  /* 0x000073000e090a11 */ /* 0x000fe200020f0c07 */
[----:B------:R-:W-:Y:S01]  /*11c10*/  FFMA.FTZ R14, R155, c[0x0][0x2d0], -R103 ;  /* 0x0000b4009b0e7a23 */ /* 0x000fe20000010867 */
[----:B------:R-:W-:Y:S01]  /*11c20*/  @P0 IADD3.X R15, R6, R15, RZ, P1, !PT ;  /* 0x0000000f060f0210 */ /* 0x000fe20000ffe4ff */
[----:B------:R3:W-:Y:S01]  /*11c30*/  MUFU.EX2 R177, R104 ;  /* 0x0000006800b17308 */ /* 0x0007e20000000800 */
[----:B------:R-:W-:Y:S01]  /*11c40*/  @P0 LEA R6, P2, R18, c[0x0][0x1c8], 0x1 ;  /* 0x0000720012060a11 */ /* 0x000fe200078408ff */
[C---:B------:R-:W-:Y:S02]  /*11c50*/  FMUL.FTZ R24, R2.reuse, R128 ;  /* 0x0000008002187220 */ /* 0x040fe40000410000 */
[----:B------:R-:W-:Y:S01]  /*11c60*/  FMUL.FTZ R25, R2, R129 ;  /* 0x0000008102197220 */ /* 0x000fe20000410000 */
[----:B------:R-:W-:Y:S01]  /*11c70*/  @P0 LEA.HI.X R7, R18, c[0x0][0x1cc], R19, 0x1, P2 ;  /* 0x0000730012070a11 */ /* 0x000fe200010f0c13 */
[----:B------:R4:W-:Y:S01]  /*11c80*/  @P0 LDGSTS.E.BYPASS.LTC128B.128 [R203+0xa100], [R10.64], !P3 ;  /* 0x0a1000000acb0fae */ /* 0x0009e2000d901d46 */
[C---:B------:R-:W-:Y:S02]  /*11c90*/  FMUL.FTZ R32, R2.reuse, R136 ;  /* 0x0000008802207220 */ /* 0x040fe40000410000 */
[C---:B------:R-:W-:Y:S01]  /*11ca0*/  FMUL.FTZ R33, R2.reuse, R137 ;  /* 0x0000008902217220 */ /* 0x040fe20000410000 */
[----:B------:R5:W-:Y:S01]  /*11cb0*/  MUFU.EX2 R169, R14 ;  /* 0x0000000e00a97308 */ /* 0x000be20000000800 */
[C---:B------:R-:W-:Y:S02]  /*11cc0*/  FMUL.FTZ R36, R2.reuse, R36 ;  /* 0x0000002402247220 */ /* 0x040fe40000410000 */
[C---:B------:R-:W-:Y:S01]  /*11cd0*/  FMUL.FTZ R37, R2.reuse, R37 ;  /* 0x0000002502257220 */ /* 0x040fe20000410000 */
[----:B------:R1:W-:Y:S01]  /*11ce0*/  @P0 LDGSTS.E.BYPASS.LTC128B.128 [R203+0x7100], [R8.64], !P5 ;  /* 0x0710000008cb0fae */ /* 0x0003e2000e901d46 */
[C---:B--2---:R-:W-:Y:S01]  /*11cf0*/  @P0 LEA R4, P1, R5.reuse, c[0x0][0x1c8], 0x1 ;  /* 0x0000720005040a11 */ /* 0x044fe200078208ff */
[C---:B------:R-:W-:Y:S02]  /*11d00*/  FMUL.FTZ R40, R2.reuse, R40 ;  /* 0x0000002802287220 */ /* 0x040fe40000410000 */
[C---:B------:R-:W-:Y:S01]  /*11d10*/  FMUL.FTZ R41, R2.reuse, R41 ;  /* 0x0000002902297220 */ /* 0x040fe20000410000 */
[----:B------:R-:W-:Y:S01]  /*11d20*/  @P0 LEA.HI.X R5, R5, c[0x0][0x1cc], R15, 0x1, P1 ;  /* 0x0000730005050a11 */ /* 0x000fe200008f0c0f */
[----:B------:R-:W4:Y:S01]  /*11d30*/  MUFU.EX2 R0, R0 ;  /* 0x0000000000007308 */ /* 0x000f220000000800 */
[C---:B------:R-:W-:Y:S01]  /*11d40*/  FMUL.FTZ R44, R2.reuse, R44 ;  /* 0x0000002c022c7220 */ /* 0x040fe20000410000 */
[----:B------:R2:W-:Y:S01]  /*11d50*/  @P0 LDGSTS.E.BYPASS.LTC128B.128 [R203+0x9100], [R6.64], !P6 ;  /* 0x0910000006cb0fae */ /* 0x0005e2000f101d46 */
[----:B------:R-:W-:Y:S02]  /*11d60*/  FMUL.FTZ R45, R2, R45 ;  /* 0x0000002d022d7220 */ /* 0x000fe40000410000 */
[--C-:B---3--:R-:W-:Y:S02]  /*11d70*/  FFMA.FTZ R104, R156, c[0x0][0x2d0], -R146.reuse ;  /* 0x0000b4009c687a23 */ /* 0x108fe40000010892 */
[C---:B------:R-:W-:Y:S02]  /*11d80*/  FMUL.FTZ R48, R2.reuse, R48 ;  /* 0x0000003002307220 */ /* 0x040fe40000410000 */
[C---:B------:R-:W-:Y:S01]  /*11d90*/  FMUL.FTZ R49, R2.reuse, R49 ;  /* 0x0000003102317220 */ /* 0x040fe20000410000 */
[----:B------:R3:W-:Y:S01]  /*11da0*/  @P0 LDGSTS.E.BYPASS.LTC128B.128 [R203+0xb100], [R4.64], !P3 ;  /* 0x0b10000004cb0fae */ /* 0x0007e2000d901d46 */
[----:B------:R3:W-:Y:S01]  /*11db0*/  MUFU.EX2 R176, R104 ;  /* 0x0000006800b07308 */ /* 0x0007e20000000800 */
[----:B------:R-:W-:Y:S02]  /*11dc0*/  FMUL.FTZ R52, R2, R52 ;  /* 0x0000003402347220 */ /* 0x000fe40000410000 */
[--C-:B-----5:R-:W-:Y:S02]  /*11dd0*/  FFMA.FTZ R14, R154, c[0x0][0x2d0], -R103.reuse ;  /* 0x0000b4009a0e7a23 */ /* 0x120fe40000010867 */
[C---:B------:R-:W-:Y:S02]  /*11de0*/  FMUL.FTZ R53, R2.reuse, R53 ;  /* 0x0000003502357220 */ /* 0x040fe40000410000 */
[----:B------:R-:W-:Y:S01]  /*11df0*/  LDSM.16.MT88.4 R20, [R182] ;  /* 0x00000000b614783b */ /* 0x000fe20000004200 */
[----:B------:R-:W-:Y:S02]  /*11e00*/  FMUL.FTZ R56, R2, R56 ;  /* 0x0000003802387220 */ /* 0x000fe40000410000 */
[----:B------:R5:W5:Y:S01]  /*11e10*/  MUFU.EX2 R168, R14 ;  /* 0x0000000e00a87308 */ /* 0x000b620000000800 */
[--C-:B-1----:R-:W-:Y:S02]  /*11e20*/  FFMA.FTZ R8, R152, c[0x0][0x2d0], -R103.reuse ;  /* 0x0000b40098087a23 */ /* 0x102fe40000010867 */
[----:B------:R-:W-:Y:S02]  /*11e30*/  FMUL.FTZ R9, R2, R113 ;  /* 0x0000007102097220 */ /* 0x000fe40000410000 */
[C---:B----4-:R-:W-:Y:S01]  /*11e40*/  FMUL.FTZ R10, R0.reuse, R114 ;  /* 0x00000072000a7220 */ /* 0x050fe20000410000 */
[----:B------:R-:W-:Y:S01]  /*11e50*/  LDSM.16.MT88.4 R28, [R185] ;  /* 0x00000000b91c783b */ /* 0x000fe20000004200 */
[C---:B------:R-:W-:Y:S02]  /*11e60*/  FMUL.FTZ R11, R0.reuse, R115 ;  /* 0x00000073000b7220 */ /* 0x040fe40000410000 */
[----:B--2---:R-:W-:Y:S01]  /*11e70*/  FMUL.FTZ R6, R0, R110 ;  /* 0x0000006e00067220 */ /* 0x004fe20000410000 */
[----:B------:R1:W-:Y:S01]  /*11e80*/  MUFU.EX2 R167, R8 ;  /* 0x0000000800a77308 */ /* 0x0003e20000000800 */
[----:B------:R-:W-:Y:S01]  /*11e90*/  F2FP.BF16.PACK_AB R110, R178, R179 ;  /* 0x000000b3b26e723e */ /* 0x000fe200000010ff */
[----:B------:R-:W-:Y:S02]  /*11ea0*/  FMUL.FTZ R7, R0, R111 ;  /* 0x0000006f00077220 */ /* 0x000fe40000410000 */
[--C-:B---3--:R-:W-:Y:S01]  /*11eb0*/  FFMA.FTZ R104, R157, c[0x0][0x2d0], -R103.reuse ;  /* 0x0000b4009d687a23 */ /* 0x108fe20000010867 */
[----:B------:R-:W-:Y:S01]  /*11ec0*/  LDSM.16.MT88.4 R148, [R184+0x3800] ;  /* 0x00380000b894783b */ /* 0x000fe20000004200 */
[--C-:B------:R-:W-:Y:S02]  /*11ed0*/  FFMA.FTZ R4, R153, c[0x0][0x2d0], -R103.reuse ;  /* 0x0000b40099047a23 */ /* 0x100fe40000010867 */
[----:B------:R-:W-:Y:S02]  /*11ee0*/  FMUL.FTZ R5, R2, R109 ;  /* 0x0000006d02057220 */ /* 0x000fe40000410000 */
[----:B------:R-:W2:Y:S01]  /*11ef0*/  MUFU.EX2 R166, R4 ;  /* 0x0000000400a67308 */ /* 0x000ea20000000800 */
[C---:B------:R-:W-:Y:S02]  /*11f00*/  FMUL.FTZ R18, R0.reuse, R122 ;  /* 0x0000007a00127220 */ /* 0x040fe40000410000 */
[----:B------:R-:W-:Y:S01]  /*11f10*/  FMUL.FTZ R19, R0, R123 ;  /* 0x0000007b00137220 */ /* 0x000fe20000410000 */
[----:B-----5:R-:W3:Y:S01]  /*11f20*/  LDSM.16.MT88.4 R12, [R181] ;  /* 0x00000000b50c783b */ /* 0x020ee20000004200 */
[----:B------:R-:W-:Y:S01]  /*11f30*/  F2FP.BF16.PACK_AB R109, R168, R169 ;  /* 0x000000a9a86d723e */ /* 0x000fe200000010ff */
[C---:B------:R-:W-:Y:S02]  /*11f40*/  FMUL.FTZ R26, R0.reuse, R130 ;  /* 0x00000082001a7220 */ /* 0x040fe40000410000 */
[C---:B------:R-:W-:Y:S02]  /*11f50*/  FMUL.FTZ R27, R0.reuse, R131 ;  /* 0x00000083001b7220 */ /* 0x040fe40000410000 */
[----:B------:R4:W-:Y:S01]  /*11f60*/  MUFU.EX2 R165, R104 ;  /* 0x0000006800a57308 */ /* 0x0009e20000000800 */
[C---:B------:R-:W-:Y:S01]  /*11f70*/  FMUL.FTZ R34, R0.reuse, R138 ;  /* 0x0000008a00227220 */ /* 0x040fe20000410000 */
[----:B------:R-:W-:Y:S01]  /*11f80*/  LDSM.16.MT88.4 R120, [R182+0x2000] ;  /* 0x00200000b678783b */ /* 0x000fe20000004200 */
[----:B------:R-:W-:Y:S02]  /*11f90*/  FMUL.FTZ R35, R0, R139 ;  /* 0x0000008b00237220 */ /* 0x000fe40000410000 */
[----:B-1----:R-:W-:Y:S02]  /*11fa0*/  FMUL.FTZ R8, R2, R112 ;  /* 0x0000007002087220 */ /* 0x002fe40000410000 */
[C---:B------:R-:W-:Y:S02]  /*11fb0*/  FMUL.FTZ R38, R0.reuse, R38 ;  /* 0x0000002600267220 */ /* 0x040fe40000410000 */
[C---:B------:R-:W-:Y:S01]  /*11fc0*/  FMUL.FTZ R39, R0.reuse, R39 ;  /* 0x0000002700277220 */ /* 0x040fe20000410000 */
[----:B------:R-:W1:Y:S01]  /*11fd0*/  LDSM.16.MT88.4 R112, [R184] ;  /* 0x00000000b870783b */ /* 0x000e620000004200 */
[C---:B------:R-:W-:Y:S02]  /*11fe0*/  FMUL.FTZ R42, R0.reuse, R42 ;  /* 0x0000002a002a7220 */ /* 0x040fe40000410000 */
[----:B------:R-:W-:Y:S01]  /*11ff0*/  FMUL.FTZ R43, R0, R43 ;  /* 0x0000002b002b7220 */ /* 0x000fe20000410000 */
[----:B--2---:R-:W-:Y:S01]  /*12000*/  F2FP.BF16.PACK_AB R111, R166, R167 ;  /* 0x000000a7a66f723e */ /* 0x004fe200000010ff */
[----:B------:R-:W-:Y:S01]  /*12010*/  FMUL.FTZ R4, R2, R108 ;  /* 0x0000006c02047220 */ /* 0x000fe20000410000 */
[----:B------:R-:W-:Y:S01]  /*12020*/  F2FP.BF16.PACK_AB R108, R205, R206 ;  /* 0x000000cecd6c723e */ /* 0x000fe200000010ff */
[C---:B------:R-:W-:Y:S01]  /*12030*/  FMUL.FTZ R46, R0.reuse, R46 ;  /* 0x0000002e002e7220 */ /* 0x040fe20000410000 */
[----:B------:R-:W-:Y:S01]  /*12040*/  LDSM.16.MT88.4 R128, [R184+0x800] ;  /* 0x00080000b880783b */ /* 0x000fe20000004200 */
[C---:B------:R-:W-:Y:S02]  /*12050*/  FMUL.FTZ R47, R0.reuse, R47 ;  /* 0x0000002f002f7220 */ /* 0x040fe40000410000 */
[C---:B------:R-:W-:Y:S02]  /*12060*/  FMUL.FTZ R50, R0.reuse, R50 ;  /* 0x0000003200327220 */ /* 0x040fe40000410000 */
[C---:B------:R-:W-:Y:S02]  /*12070*/  FMUL.FTZ R51, R0.reuse, R51 ;  /* 0x0000003300337220 */ /* 0x040fe40000410000 */
[C---:B------:R-:W-:Y:S01]  /*12080*/  FMUL.FTZ R54, R0.reuse, R54 ;  /* 0x0000003600367220 */ /* 0x040fe20000410000 */
[----:B------:R-:W-:Y:S01]  /*12090*/  LDSM.16.MT88.4 R136, [R182+0x2800] ;  /* 0x00280000b688783b */ /* 0x000fe20000004200 */
[----:B------:R-:W-:Y:S02]  /*120a0*/  FMUL.FTZ R55, R0, R55 ;  /* 0x0000003700377220 */ /* 0x000fe40000410000 */
[----:B------:R-:W-:Y:S02]  /*120b0*/  FMUL.FTZ R57, R2, R57 ;  /* 0x0000003902397220 */ /* 0x000fe40000410000 */
[C---:B------:R-:W-:Y:S02]  /*120c0*/  FMUL.FTZ R58, R0.reuse, R58 ;  /* 0x0000003a003a7220 */ /* 0x040fe40000410000 */
[----:B------:R-:W-:Y:S01]  /*120d0*/  FMUL.FTZ R59, R0, R59 ;  /* 0x0000003b003b7220 */ /* 0x000fe20000410000 */
[C---:B---3--:R-:W-:Y:S01]  /*120e0*/  HMMA.16816.F32.BF16 R4, R108.reuse, R12, R4 ;  /* 0x0000000c6c04723c */ /* 0x048fe20000041804 */
[----:B------:R-:W0:Y:S04]  /*120f0*/  LDGDEPBAR ;  /* 0x00000000000079af */ /* 0x000e280000000000 */
[C---:B------:R-:W-:Y:S02]  /*12100*/  FMUL.FTZ R60, R2.reuse, R60 ;  /* 0x0000003c023c7220 */ /* 0x040fe40000410000 */
[C---:B------:R-:W-:Y:S01]  /*12110*/  FMUL.FTZ R12, R2.reuse, R116 ;  /* 0x00000074020c7220 */ /* 0x040fe20000410000 */
[C---:B------:R-:W-:Y:S04]  /*12120*/  HMMA.16816.F32.BF16 R8, R108.reuse, R14, R8 ;  /* 0x0000000e6c08723c */ /* 0x040fe80000041808 */
[----:B------:R-:W-:Y:S02]  /*12130*/  FMUL.FTZ R13, R2, R117 ;  /* 0x00000075020d7220 */ /* 0x000fe40000410000 */
[--C-:B----4-:R-:W-:Y:S02]  /*12140*/  FFMA.FTZ R104, R158, c[0x0][0x2d0], -R103.reuse ;  /* 0x0000b4009e687a23 */ /* 0x110fe40000010867 */
[C---:B------:R-:W-:Y:S02]  /*12150*/  FMUL.FTZ R14, R0.reuse, R118 ;  /* 0x00000076000e7220 */ /* 0x040fe40000410000 */
[----:B------:R2:W3:Y:S02]  /*12160*/  MUFU.EX2 R163, R104 ;  /* 0x0000006800a37308 */ /* 0x0004e40000000800 */
[----:B------:R-:W-:Y:S02]  /*12170*/  FMUL.FTZ R15, R0, R119 ;  /* 0x00000077000f7220 */ /* 0x000fe40000410000 */
[----:B------:R-:W4:Y:S01]  /*12180*/  LDSM.16.MT88.4 R116, [R181+0x2000] ;  /* 0x00200000b574783b */ /* 0x000f220000004200 */
[----:B------:R-:W-:Y:S02]  /*12190*/  FMUL.FTZ R61, R2, R61 ;  /* 0x0000003d023d7220 */ /* 0x000fe40000410000 */
[C---:B------:R-:W-:Y:S02]  /*121a0*/  FMUL.FTZ R62, R0.reuse, R62 ;  /* 0x0000003e003e7220 */ /* 0x040fe40000410000 */
[C---:B------:R-:W-:Y:S03]  /*121b0*/  HMMA.16816.F32.BF16 R12, R108.reuse, R20, R12 ;  /* 0x000000146c0c723c */ /* 0x040fe6000004180c */
        /* <DEDUP_REMOVED lines=11> */
[C---:B------:R-:W-:Y:S03]  /*12270*/  HMMA.16816.F32.BF16 R20, R108.reuse, R28, R20 ;  /* 0x0000001c6c14723c */ /* 0x040fe60000041814 */
[C---:B------:R-:W-:Y:S02]  /*12280*/  FMUL.FTZ R68, R2.reuse, R68 ;  /* 0x0000004402447220 */ /* 0x040fe40000410000 */
[C---:B------:R-:W-:Y:S02]  /*12290*/  FMUL.FTZ R69, R2.reuse, R69 ;  /* 0x0000004502457220 */ /* 0x040fe40000410000 */
[C---:B------:R-:W-:Y:S01]  /*122a0*/  FMUL.FTZ R28, R2.reuse, R132 ;  /* 0x00000084021c7220 */ /* 0x040fe20000410000 */
[C---:B------:R-:W-:Y:S04]  /*122b0*/  HMMA.16816.F32.BF16 R24, R108.reuse, R30, R24 ;  /* 0x0000001e6c18723c */ /* 0x040fe80000041818 */
[----:B------:R-:W-:Y:S02]  /*122c0*/  FMUL.FTZ R29, R2, R133 ;  /* 0x00000085021d7220 */ /* 0x000fe40000410000 */
[--C-:B--2---:R-:W-:Y:S02]  /*122d0*/  FFMA.FTZ R104, R159, c[0x0][0x2d0], -R146.reuse ;  /* 0x0000b4009f687a23 */ /* 0x104fe40000010892 */
[C---:B------:R-:W-:Y:S02]  /*122e0*/  FMUL.FTZ R30, R0.reuse, R134 ;  /* 0x00000086001e7220 */ /* 0x040fe40000410000 */
[----:B------:R2:W-:Y:S02]  /*122f0*/  MUFU.EX2 R175, R104 ;  /* 0x0000006800af7308 */ /* 0x0005e40000000800 */
[C---:B------:R-:W-:Y:S02]  /*12300*/  FMUL.FTZ R31, R0.reuse, R135 ;  /* 0x00000087001f7220 */ /* 0x040fe40000410000 */
[----:B------:R-:W-:Y:S01]  /*12310*/  LDSM.16.MT88.4 R132, [R181+0x2800] ;  /* 0x00280000b584783b */ /* 0x000fe20000004200 */
[C---:B------:R-:W-:Y:S02]  /*12320*/  FMUL.FTZ R70, R0.reuse, R70 ;  /* 0x0000004600467220 */ /* 0x040fe40000410000 */
[----:B------:R-:W-:Y:S02]  /*12330*/  FMUL.FTZ R71, R0, R71 ;  /* 0x0000004700477220 */ /* 0x000fe40000410000 */
[C---:B-1----:R-:W-:Y:S03]  /*12340*/  HMMA.16816.F32.BF16 R28, R108.reuse, R112, R28 ;  /* 0x000000706c1c723c */ /* 0x042fe6000004181c */
[C---:B------:R-:W-:Y:S02]  /*12350*/  FMUL.FTZ R72, R2.reuse, R72 ;  /* 0x0000004802487220 */ /* 0x040fe40000410000 */
[----:B------:R-:W-:Y:S02]  /*12360*/  FMUL.FTZ R73, R2, R73 ;  /* 0x0000004902497220 */ /* 0x000fe40000410000 */
[C---:B------:R-:W-:Y:S01]  /*12370*/  FMUL.FTZ R74, R0.reuse, R74 ;  /* 0x0000004a004a7220 */ /* 0x040fe20000410000 */
[C---:B------:R-:W-:Y:S01]  /*12380*/  HMMA.16816.F32.BF16 R32, R108.reuse, R114, R32 ;  /* 0x000000726c20723c */ /* 0x040fe20000041820 */
[----:B------:R-:W1:Y:S03]  /*12390*/  LDSM.16.MT88.4 R112, [R185+0x2000] ;  /* 0x00200000b970783b */ /* 0x000e660000004200 */
[----:B------:R-:W-:Y:S02]  /*123a0*/  FMUL.FTZ R75, R0, R75 ;  /* 0x0000004b004b7220 */ /* 0x000fe40000410000 */
[C---:B------:R-:W-:Y:S02]  /*123b0*/  FMUL.FTZ R76, R2.reuse, R76 ;  /* 0x0000004c024c7220 */ /* 0x040fe40000410000 */
[C---:B----4-:R-:W-:Y:S04]  /*123c0*/  HMMA.16816.F32.BF16 R36, R108.reuse, R116, R36 ;  /* 0x000000746c24723c */ /* 0x050fe80000041824 */
[----:B------:R-:W-:Y:S02]  /*123d0*/  FMUL.FTZ R77, R2, R77 ;  /* 0x0000004d024d7220 */ /* 0x000fe40000410000 */
[----:B------:R-:W-:Y:S02]  /*123e0*/  FMUL.FTZ R78, R0, R78 ;  /* 0x0000004e004e7220 */ /* 0x000fe40000410000 */
[C---:B------:R-:W-:Y:S01]  /*123f0*/  HMMA.16816.F32.BF16 R40, R108.reuse, R118, R40 ;  /* 0x000000766c28723c */ /* 0x040fe20000041828 */
[----:B------:R-:W4:Y:S03]  /*12400*/  LDSM.16.MT88.4 R116, [R184+0x2000] ;  /* 0x00200000b874783b */ /* 0x000f260000004200 */
[----:B--2---:R-:W-:Y:S02]  /*12410*/  FFMA.FTZ R104, R160, c[0x0][0x2d0], -R146 ;  /* 0x0000b400a0687a23 */ /* 0x004fe40000010892 */
[----:B------:R-:W-:Y:S02]  /*12420*/  FMUL.FTZ R79, R0, R79 ;  /* 0x0000004f004f7220 */ /* 0x000fe40000410000 */
[C---:B------:R-:W-:Y:S01]  /*12430*/  HMMA.16816.F32.BF16 R44, R108.reuse, R120, R44 ;  /* 0x000000786c2c723c */ /* 0x040fe2000004182c */
[----:B------:R2:W5:Y:S03]  /*12440*/  MUFU.EX2 R174, R104 ;  /* 0x0000006800ae7308 */ /* 0x0005660000000800 */
[C---:B------:R-:W-:Y:S02]  /*12450*/  FMUL.FTZ R80, R2.reuse, R80 ;  /* 0x0000005002507220 */ /* 0x040fe40000410000 */
[----:B------:R-:W-:Y:S02]  /*12460*/  FMUL.FTZ R81, R2, R81 ;  /* 0x0000005102517220 */ /* 0x000fe40000410000 */
[C---:B------:R-:W-:Y:S01]  /*12470*/  HMMA.16816.F32.BF16 R48, R108.reuse, R122, R48 ;  /* 0x0000007a6c30723c */ /* 0x040fe20000041830 */
[----:B------:R-:W3:Y:S03]  /*12480*/  LDSM.16.MT88.4 R120, [R181+0x4000] ;  /* 0x00400000b578783b */ /* 0x000ee60000004200 */
[C---:B------:R-:W-:Y:S02]  /*12490*/  FMUL.FTZ R82, R0.reuse, R82 ;  /* 0x0000005200527220 */ /* 0x040fe40000410000 */
[----:B------:R-:W-:Y:S02]  /*124a0*/  FMUL.FTZ R83, R0, R83 ;  /* 0x0000005300537220 */ /* 0x000fe40000410000 */
[C---:B------:R-:W-:Y:S01]  /*124b0*/  FMUL.FTZ R84, R2.reuse, R84 ;  /* 0x0000005402547220 */ /* 0x040fe20000410000 */
[C---:B-1----:R-:W-:Y:S03]  /*124c0*/  HMMA.16816.F32.BF16 R52, R108.reuse, R112, R52 ;  /* 0x000000706c34723c */ /* 0x042fe60000041834 */
[----:B------:R-:W-:Y:S02]  /*124d0*/  FMUL.FTZ R85, R2, R85 ;  /* 0x0000005502557220 */ /* 0x000fe40000410000 */
[C---:B------:R-:W-:Y:S02]  /*124e0*/  FMUL.FTZ R86, R0.reuse, R86 ;  /* 0x0000005600567220 */ /* 0x040fe40000410000 */
[----:B------:R-:W-:Y:S01]  /*124f0*/  FMUL.FTZ R87, R0, R87 ;  /* 0x0000005700577220 */ /* 0x000fe20000410000 */
[C---:B------:R-:W-:Y:S01]  /*12500*/  HMMA.16816.F32.BF16 R56, R108.reuse, R114, R56 ;  /* 0x000000726c38723c */ /* 0x040fe20000041838 */
[----:B------:R-:W1:Y:S03]  /*12510*/  LDSM.16.MT88.4 R112, [R182+0x4000] ;  /* 0x00400000b670783b */ /* 0x000e660000004200 */
[--C-:B--2---:R-:W-:Y:S02]  /*12520*/  FFMA.FTZ R104, R161, c[0x0][0x2d0], -R103.reuse ;  /* 0x0000b400a1687a23 */ /* 0x104fe40000010867 */
[C---:B------:R-:W-:Y:S02]  /*12530*/  FMUL.FTZ R88, R2.reuse, R88 ;  /* 0x0000005802587220 */ /* 0x040fe40000410000 */
[C---:B----4-:R-:W-:Y:S01]  /*12540*/  HMMA.16816.F32.BF16 R60, R108.reuse, R116, R60 ;  /* 0x000000746c3c723c */ /* 0x050fe2000004183c */
[----:B------:R2:W-:Y:S03]  /*12550*/  MUFU.EX2 R161, R104 ;  /* 0x0000006800a17308 */ /* 0x0005e60000000800 */
[----:B------:R-:W-:Y:S02]  /*12560*/  FMUL.FTZ R89, R2, R89 ;  /* 0x0000005902597220 */ /* 0x000fe40000410000 */
[C---:B------:R-:W-:Y:S02]  /*12570*/  FMUL.FTZ R90, R0.reuse, R90 ;  /* 0x0000005a005a7220 */ /* 0x040fe40000410000 */
[C---:B------:R-:W-:Y:S01]  /*12580*/  HMMA.16816.F32.BF16 R64, R108.reuse, R118, R64 ;  /* 0x000000766c40723c */ /* 0x040fe20000041840 */
[----:B------:R-:W4:Y:S03]  /*12590*/  LDSM.16.MT88.4 R116, [R185+0x4000] ;  /* 0x00400000b974783b */ /* 0x000f260000004200 */
[----:B------:R-:W-:Y:S02]  /*125a0*/  FMUL.FTZ R91, R0, R91 ;  /* 0x0000005b005b7220 */ /* 0x000fe40000410000 */
[C---:B------:R-:W-:Y:S02]  /*125b0*/  FMUL.FTZ R92, R2.reuse, R92 ;  /* 0x0000005c025c7220 */ /* 0x040fe40000410000 */
[C---:B---3--:R-:W-:Y:S04]  /*125c0*/  HMMA.16816.F32.BF16 R68, R108.reuse, R120, R68 ;  /* 0x000000786c44723c */ /* 0x048fe80000041844 */
[----:B------:R-:W-:Y:S02]  /*125d0*/  FMUL.FTZ R93, R2, R93 ;  /* 0x0000005d025d7220 */ /* 0x000fe40000410000 */
[----:B------:R-:W-:Y:S02]  /*125e0*/  FMUL.FTZ R94, R0, R94 ;  /* 0x0000005e005e7220 */ /* 0x000fe40000410000 */
[C---:B------:R-:W-:Y:S01]  /*125f0*/  HMMA.16816.F32.BF16 R72, R108.reuse, R122, R72 ;  /* 0x0000007a6c48723c */ /* 0x040fe20000041848 */
[----:B------:R-:W3:Y:S03]  /*12600*/  LDSM.16.MT88.4 R120, [R184+0x4000] ;  /* 0x00400000b878783b */ /* 0x000ee60000004200 */
[----:B--2---:R-:W-:Y:S02]  /*12610*/  FFMA.FTZ R104, R162, c[0x0][0x2d0], -R103 ;  /* 0x0000b400a2687a23 */ /* 0x004fe40000010867 */
[----:B------:R-:W-:Y:S02]  /*12620*/  FMUL.FTZ R95, R0, R95 ;  /* 0x0000005f005f7220 */ /* 0x000fe40000410000 */
[----:B------:R2:W2:Y:S01]  /*12630*/  MUFU.EX2 R160, R104 ;  /* 0x0000006800a07308 */ /* 0x0004a20000000800 */
[C---:B-1----:R-:W-:Y:S03]  /*12640*/  HMMA.16816.F32.BF16 R76, R108.reuse, R112, R76 ;  /* 0x000000706c4c723c */ /* 0x042fe6000004184c */
[C---:B------:R-:W-:Y:S02]  /*12650*/  FMUL.FTZ R96, R2.reuse, R96 ;  /* 0x0000006002607220 */ /* 0x040fe40000410000 */
[----:B------:R-:W-:Y:S02]  /*12660*/  FMUL.FTZ R97, R2, R97 ;  /* 0x0000006102617220 */ /* 0x000fe40000410000 */
[C---:B------:R-:W-:Y:S01]  /*12670*/  FMUL.FTZ R98, R0.reuse, R98 ;  /* 0x0000006200627220 */ /* 0x040fe20000410000 */
[C---:B------:R-:W-:Y:S01]  /*12680*/  HMMA.16816.F32.BF16 R80, R108.reuse, R114, R80 ;  /* 0x000000726c50723c */ /* 0x040fe20000041850 */
[----:B------:R-:W1:Y:S03]  /*12690*/  LDSM.16.MT88.4 R112, [R181+0x800] ;  /* 0x00080000b570783b */ /* 0x000e660000004200 */
[----:B------:R-:W-:Y:S02]  /*126a0*/  FMUL.FTZ R99, R0, R99 ;  /* 0x0000006300637220 */ /* 0x000fe40000410000 */
[----:B------:R-:W-:Y:S02]  /*126b0*/  FFMA.FTZ R2, R2, R221, R206 ;  /* 0x000000dd02027223 */ /* 0x000fe400000100ce */
[C---:B----4-:R-:W-:Y:S04]  /*126c0*/  HMMA.16816.F32.BF16 R84, R108.reuse, R116, R84 ;  /* 0x000000746c54723c */ /* 0x050fe80000041854 */
[----:B------:R-:W-:Y:S02]  /*126d0*/  FFMA.FTZ R0, R0, R222, R169 ;  /* 0x000000de00007223 */ /* 0x000fe400000100a9 */
[----:B------:R-:W-:Y:S02]  /*126e0*/  FADD.FTZ R2, R205, R2 ;  /* 0x00000002cd027221 */ /* 0x000fe40000010000 */
[C---:B------:R-:W-:Y:S01]  /*126f0*/  HMMA.16816.F32.BF16 R88, R108.reuse, R118, R88 ;  /* 0x000000766c58723c */ /* 0x040fe20000041858 */
[----:B------:R-:W4:Y:S03]  /*12700*/  LDSM.16.MT88.4 R116, [R182+0x800] ;  /* 0x00080000b674783b */ /* 0x000f260000004200 */
[----:B--2---:R-:W-:Y:S02]  /*12710*/  FFMA.FTZ R104, R164, c[0x0][0x2d0], -R146 ;  /* 0x0000b400a4687a23 */ /* 0x004fe40000010892 */
[----:B------:R-:W-:Y:S02]  /*12720*/  FADD.FTZ R0, R168, R0 ;  /* 0x00000000a8007221 */ /* 0x000fe40000010000 */
[C---:B---3--:R-:W-:Y:S01]  /*12730*/  HMMA.16816.F32.BF16 R92, R108.reuse, R120, R92 ;  /* 0x000000786c5c723c */ /* 0x048fe2000004185c */
[----:B------:R2:W3:Y:S03]  /*12740*/  MUFU.EX2 R173, R104 ;  /* 0x0000006800ad7308 */ /* 0x0004e60000000800 */
[----:B------:R-:W-:Y:S02]  /*12750*/  FADD.FTZ R2, R179, R2 ;  /* 0x00000002b3027221 */ /* 0x000fe40000010000 */
[----:B------:R-:W-:Y:S02]  /*12760*/  FADD.FTZ R0, R167, R0 ;  /* 0x00000000a7007221 */ /* 0x000fe40000010000 */
[----:B------:R-:W-:Y:S01]  /*12770*/  HMMA.16816.F32.BF16 R96, R108, R122, R96 ;  /* 0x0000007a6c60723c */ /* 0x000fe20000041860 */
[----:B------:R-:W-:Y:S03]  /*12780*/  LDSM.16.MT88.4 R120, [R181+0x4800] ;  /* 0x00480000b578783b */ /* 0x000fe60000004200 */
[----:B------:R-:W-:Y:S02]  /*12790*/  FADD.FTZ R2, R178, R2 ;  /* 0x00000002b2027221 */ /* 0x000fe40000010000 */
[----:B------:R-:W-:Y:S01]  /*127a0*/  FADD.FTZ R0, R166, R0 ;  /* 0x00000000a6007221 */ /* 0x000fe20000010000 */
[----:B------:R-:W-:Y:S01]  /*127b0*/  F2FP.BF16.PACK_AB R108, R176, R177 ;  /* 0x000000b1b06c723e */ /* 0x000fe200000010ff */
[----:B------:R-:W-:Y:S01]  /*127c0*/  FADD.FTZ R2, R177, R2 ;  /* 0x00000002b1027221 */ /* 0x000fe20000010000 */
[----:B------:R-:W-:Y:S03]  /*127d0*/  F2FP.BF16.PACK_AB R109, R163, R165 ;  /* 0x000000a5a36d723e */ /* 0x000fe600000010ff */
[----:B-----5:R-:W-:Y:S01]  /*127e0*/  F2FP.BF16.PACK_AB R110, R174, R175 ;  /* 0x000000afae6e723e */ /* 0x020fe200000010ff */
[----:B------:R-:W-:Y:S01]  /*127f0*/  FADD.FTZ R0, R165, R0 ;  /* 0x00000000a5007221 */ /* 0x000fe20000010000 */
[----:B------:R-:W-:Y:S01]  /*12800*/  F2FP.BF16.PACK_AB R111, R160, R161 ;  /* 0x000000a1a06f723e */ /* 0x000fe200000010ff */
[----:B------:R-:W-:Y:S02]  /*12810*/  FADD.FTZ R2, R176, R2 ;  /* 0x00000002b0027221 */ /* 0x000fe40000010000 */
[----:B--2---:R-:W-:Y:S02]  /*12820*/  FFMA.FTZ R104, R172, c[0x0][0x2d0], -R146 ;  /* 0x0000b400ac687a23 */ /* 0x004fe40000010892 */
[----:B------:R-:W-:Y:S02]  /*12830*/  FADD.FTZ R0, R163, R0 ;  /* 0x00000000a3007221 */ /* 0x000fe40000010000 */
[C---:B-1----:R-:W-:Y:S01]  /*12840*/  HMMA.16816.F32.BF16 R4, R108.reuse, R112, R4 ;  /* 0x000000706c04723c */ /* 0x042fe20000041804 */
[----:B------:R1:W2:Y:S02]  /*12850*/  MUFU.EX2 R172, R104 ;  /* 0x0000006800ac7308 */ /* 0x0002a40000000800 */
[----:B------:R-:W-:Y:S02]  /*12860*/  FADD.FTZ R2, R175, R2 ;  /* 0x00000002af027221 */ /* 0x000fe40000010000 */
[----:B------:R-:W-:Y:S02]  /*12870*/  FADD.FTZ R0, R161, R0 ;  /* 0x00000000a1007221 */ /* 0x000fe40000010000 */
[----:B------:R-:W-:Y:S01]  /*12880*/  FADD.FTZ R2, R174, R2 ;  /* 0x00000002ae027221 */ /* 0x000fe20000010000 */
[C---:B------:R-:W-:Y:S01]  /*12890*/  HMMA.16816.F32.BF16 R8, R108.reuse, R114, R8 ;  /* 0x000000726c08723c */ /* 0x040fe20000041808 */
[----:B------:R-:W5:Y:S03]  /*128a0*/  LDSM.16.MT88.4 R112, [R185+0x2800] ;  /* 0x00280000b970783b */ /* 0x000f660000004200 */
[----:B------:R-:W-:Y:S02]  /*128b0*/  FADD.FTZ R0, R160, R0 ;  /* 0x00000000a0007221 */ /* 0x000fe40000010000 */
[----:B---3--:R-:W-:Y:S02]  /*128c0*/  FADD.FTZ R2, R173, R2 ;  /* 0x00000002ad027221 */ /* 0x008fe40000010000 */
[C---:B----4-:R-:W-:Y:S08]  /*128d0*/  HMMA.16816.F32.BF16 R12, R108.reuse, R116, R12 ;  /* 0x000000746c0c723c */ /* 0x050ff0000004180c */
[C---:B------:R-:W-:Y:S01]  /*128e0*/  HMMA.16816.F32.BF16 R16, R108.reuse, R118, R16 ;  /* 0x000000766c10723c */ /* 0x040fe20000041810 */
[----:B------:R-:W3:Y:S03]  /*128f0*/  LDSM.16.MT88.4 R116, [R184+0x2800] ;  /* 0x00280000b874783b */ /* 0x000ee60000004200 */
[--C-:B-1----:R-:W-:Y:S02]  /*12900*/  FFMA.FTZ R104, R207, c[0x0][0x2d0], -R103.reuse ;  /* 0x0000b400cf687a23 */ /* 0x102fe40000010867 */
[----:B--2---:R-:W-:Y:S02]  /*12910*/  FADD.FTZ R2, R172, R2 ;  /* 0x00000002ac027221 */ /* 0x004fe40000010000 */
[C---:B------:R-:W-:Y:S01]  /*12920*/  HMMA.16816.F32.BF16 R20, R108.reuse, R124, R20 ;  /* 0x0000007c6c14723c */ /* 0x040fe20000041814 */
[----:B------:R1:W2:Y:S07]  /*12930*/  MUFU.EX2 R157, R104 ;  /* 0x00000068009d7308 */ /* 0x0002ae0000000800 */
[C---:B------:R-:W-:Y:S01]  /*12940*/  HMMA.16816.F32.BF16 R24, R108.reuse, R126, R24 ;  /* 0x0000007e6c18723c */ /* 0x040fe20000041818 */
[----:B------:R-:W4:Y:S07]  /*12950*/  LDSM.16.MT88.4 R124, [R182+0x4800] ;  /* 0x00480000b67c783b */ /* 0x000f2e0000004200 */
[C---:B------:R-:W-:Y:S08]  /*12960*/  HMMA.16816.F32.BF16 R28, R108.reuse, R128, R28 ;  /* 0x000000806c1c723c */ /* 0x040ff0000004181c */
[C---:B------:R-:W-:Y:S01]  /*12970*/  HMMA.16816.F32.BF16 R32, R108.reuse, R130, R32 ;  /* 0x000000826c20723c */ /* 0x040fe20000041820 */
[----:B------:R-:W-:Y:S03]  /*12980*/  LDSM.16.MT88.4 R128, [R182+0x1000] ;  /* 0x00100000b680783b */ /* 0x000fe60000004200 */
[--C-:B-1----:R-:W-:Y:S02]  /*12990*/  FFMA.FTZ R104, R209, c[0x0][0x2d0], -R103.reuse ;  /* 0x0000b400d1687a23 */ /* 0x102fe40000010867 */
[----:B--2---:R-:W-:Y:S02]  /*129a0*/  FADD.FTZ R0, R157, R0 ;  /* 0x000000009d007221 */ /* 0x004fe40000010000 */
        /* <DEDUP_REMOVED lines=9> */
[C---:B-----5:R-:W-:Y:S01]  /*12a40*/  HMMA.16816.F32.BF16 R52, R108.reuse, R112, R52 ;  /* 0x000000706c34723c */ /* 0x060fe20000041834 */
[----:B------:R1:W2:Y:S07]  /*12a50*/  MUFU.EX2 R171, R104 ;  /* 0x0000006800ab7308 */ /* 0x0002ae0000000800 */
[C---:B------:R-:W-:Y:S01]  /*12a60*/  HMMA.16816.F32.BF16 R56, R108.reuse, R114, R56 ;  /* 0x000000726c38723c */ /* 0x040fe20000041838 */
[----:B------:R-:W5:Y:S07]  /*12a70*/  LDSM.16.MT88.4 R112, [R185+0x4800] ;  /* 0x00480000b970783b */ /* 0x000f6e0000004200 */
[C---:B---3--:R-:W-:Y:S08]  /*12a80*/  HMMA.16816.F32.BF16 R60, R108.reuse, R116, R60 ;  /* 0x000000746c3c723c */ /* 0x048ff0000004183c */
[C---:B------:R-:W-:Y:S01]  /*12a90*/  HMMA.16816.F32.BF16 R64, R108.reuse, R118, R64 ;  /* 0x000000766c40723c */ /* 0x040fe20000041840 */
[----:B------:R-:W3:Y:S03]  /*12aa0*/  LDSM.16.MT88.4 R116, [R184+0x4800] ;  /* 0x00480000b874783b */ /* 0x000ee60000004200 */
[----:B-1----:R-:W-:Y:S02]  /*12ab0*/  FFMA.FTZ R104, R210, c[0x0][0x2d0], -R146 ;  /* 0x0000b400d2687a23 */ /* 0x002fe40000010892 */
[----:B--2---:R-:W-:Y:S02]  /*12ac0*/  FADD.FTZ R2, R171, R2 ;  /* 0x00000002ab027221 */ /* 0x004fe40000010000 */
[C---:B------:R-:W-:Y:S01]  /*12ad0*/  HMMA.16816.F32.BF16 R68, R108.reuse, R120, R68 ;  /* 0x000000786c44723c */ /* 0x040fe20000041844 */
[----:B------:R1:W-:Y:S07]  /*12ae0*/  MUFU.EX2 R170, R104 ;  /* 0x0000006800aa7308 */ /* 0x0003ee0000000800 */
[C---:B------:R-:W-:Y:S01]  /*12af0*/  HMMA.16816.F32.BF16 R72, R108.reuse, R122, R72 ;  /* 0x0000007a6c48723c */ /* 0x040fe20000041848 */
[----:B------:R-:W2:Y:S07]  /*12b00*/  LDSM.16.MT88.4 R120, [R181+0x1000] ;  /* 0x00100000b578783b */ /* 0x000eae0000004200 */
[C---:B----4-:R-:W-:Y:S08]  /*12b10*/  HMMA.16816.F32.BF16 R76, R108.reuse, R124, R76 ;  /* 0x0000007c6c4c723c */ /* 0x050ff0000004184c */
[C---:B------:R-:W-:Y:S01]  /*12b20*/  HMMA.16816.F32.BF16 R80, R108.reuse, R126, R80 ;  /* 0x0000007e6c50723c */ /* 0x040fe20000041850 */
[----:B------:R-:W4:Y:S03]  /*12b30*/  LDSM.16.MT88.4 R124, [R181+0x3000] ;  /* 0x00300000b57c783b */ /* 0x000f260000004200 */
[--C-:B-1----:R-:W-:Y:S04]  /*12b40*/  FFMA.FTZ R104, R211, c[0x0][0x2d0], -R103.reuse ;  /* 0x0000b400d3687a23 */ /* 0x102fe80000010867 */
[C---:B-----5:R-:W-:Y:S01]  /*12b50*/  HMMA.16816.F32.BF16 R84, R108.reuse, R112, R84 ;  /* 0x000000706c54723c */ /* 0x060fe20000041854 */
[----:B------:R1:W5:Y:S07]  /*12b60*/  MUFU.EX2 R155, R104 ;  /* 0x00000068009b7308 */ /* 0x00036e0000000800 */
[C---:B------:R-:W-:Y:S01]  /*12b70*/  HMMA.16816.F32.BF16 R88, R108.reuse, R114, R88 ;  /* 0x000000726c58723c */ /* 0x040fe20000041858 */
[----:B------:R-:W2:Y:S07]  /*12b80*/  LDSM.16.MT88.4 R112, [R182+0x3000] ;  /* 0x00300000b670783b */ /* 0x000eae0000004200 */
[C---:B---3--:R-:W-:Y:S08]  /*12b90*/  HMMA.16816.F32.BF16 R92, R108.reuse, R116, R92 ;  /* 0x000000746c5c723c */ /* 0x048ff0000004185c */
[----:B------:R-:W-:Y:S01]  /*12ba0*/  HMMA.16816.F32.BF16 R96, R108, R118, R96 ;  /* 0x000000766c60723c */ /* 0x000fe20000041860 */
[----:B------:R-:W3:Y:S03]  /*12bb0*/  LDSM.16.MT88.4 R116, [R185+0x3000] ;  /* 0x00300000b974783b */ /* 0x000ee60000004200 */
[--C-:B-1----:R-:W-:Y:S02]  /*12bc0*/  FFMA.FTZ R104, R212, c[0x0][0x2d0], -R103.reuse ;  /* 0x0000b400d4687a23 */ /* 0x102fe40000010867 */
[----:B-----5:R-:W-:Y:S01]  /*12bd0*/  FADD.FTZ R0, R155, R0 ;  /* 0x000000009b007221 */ /* 0x020fe20000010000 */
[----:B------:R-:W-:Y:S01]  /*12be0*/  F2FP.BF16.PACK_AB R108, R172, R173 ;  /* 0x000000adac6c723e */ /* 0x000fe200000010ff */
[----:B------:R1:W5:Y:S01]  /*12bf0*/  MUFU.EX2 R154, R104 ;  /* 0x00000068009a7308 */ /* 0x0003620000000800 */
[----:B------:R-:W-:Y:S03]  /*12c00*/  F2FP.BF16.PACK_AB R109, R156, R157 ;  /* 0x0000009d9c6d723e */ /* 0x000fe600000010ff */
[----:B------:R-:W-:Y:S01]  /*12c10*/  F2FP.BF16.PACK_AB R110, R170, R171 ;  /* 0x000000abaa6e723e */ /* 0x000fe200000010ff */
[--C-:B-1----:R-:W-:Y:S01]  /*12c20*/  FFMA.FTZ R104, R215, c[0x0][0x2d0], -R146.reuse ;  /* 0x0000b400d7687a23 */ /* 0x102fe20000010892 */
[----:B-----5:R-:W-:Y:S04]  /*12c30*/  F2FP.BF16.PACK_AB R111, R154, R155 ;  /* 0x0000009b9a6f723e */ /* 0x020fe800000010ff */
[----:B------:R1:W-:Y:S03]  /*12c40*/  MUFU.EX2 R164, R104 ;  /* 0x0000006800a47308 */ /* 0x0003e60000000800 */
[C---:B--2---:R-:W-:Y:S08]  /*12c50*/  HMMA.16816.F32.BF16 R4, R108.reuse, R120, R4 ;  /* 0x000000786c04723c */ /* 0x044ff00000041804 */
[C---:B------:R-:W-:Y:S01]  /*12c60*/  HMMA.16816.F32.BF16 R8, R108.reuse, R122, R8 ;  /* 0x0000007a6c08723c */ /* 0x040fe20000041808 */
[----:B------:R-:W2:Y:S07]  /*12c70*/  LDSM.16.MT88.4 R120, [R184+0x3000] ;  /* 0x00300000b878783b */ /* 0x000eae0000004200 */
[C---:B------:R-:W-:Y:S04]  /*12c80*/  HMMA.16816.F32.BF16 R12, R108.reuse, R128, R12 ;  /* 0x000000806c0c723c */ /* 0x040fe8000004180c */
[--C-:B-1----:R-:W-:Y:S04]  /*12c90*/  FFMA.FTZ R104, R216, c[0x0][0x2d0], -R146.reuse ;  /* 0x0000b400d8687a23 */ /* 0x102fe80000010892 */
[C---:B------:R-:W-:Y:S01]  /*12ca0*/  HMMA.16816.F32.BF16 R16, R108.reuse, R130, R16 ;  /* 0x000000826c10723c */ /* 0x040fe20000041810 */
[----:B------:R1:W5:Y:S01]  /*12cb0*/  MUFU.EX2 R162, R104 ;  /* 0x0000006800a27308 */ /* 0x0003620000000800 */
[----:B------:R-:W-:Y:S06]  /*12cc0*/  LDSM.16.MT88.4 R128, [R185+0x5000] ;  /* 0x00500000b980783b */ /* 0x000fec0000004200 */
[C---:B------:R-:W-:Y:S08]  /*12cd0*/  HMMA.16816.F32.BF16 R20, R108.reuse, R132, R20 ;  /* 0x000000846c14723c */ /* 0x040ff00000041814 */
[C---:B------:R-:W-:Y:S01]  /*12ce0*/  HMMA.16816.F32.BF16 R24, R108.reuse, R134, R24 ;  /* 0x000000866c18723c */ /* 0x040fe20000041818 */
[----:B------:R-:W-:Y:S07]  /*12cf0*/  LDSM.16.MT88.4 R132, [R184+0x5000] ;  /* 0x00500000b884783b */ /* 0x000fee0000004200 */
[C---:B------:R-:W-:Y:S04]  /*12d00*/  HMMA.16816.F32.BF16 R28, R108.reuse, R136, R28 ;  /* 0x000000886c1c723c */ /* 0x040fe8000004181c */
[--C-:B-1----:R-:W-:Y:S04]  /*12d10*/  FFMA.FTZ R104, R217, c[0x0][0x2d0], -R103.reuse ;  /* 0x0000b400d9687a23 */ /* 0x102fe80000010867 */
[C---:B------:R-:W-:Y:S01]  /*12d20*/  HMMA.16816.F32.BF16 R32, R108.reuse, R138, R32 ;  /* 0x0000008a6c20723c */ /* 0x040fe20000041820 */
[----:B------:R1:W-:Y:S01]  /*12d30*/  MUFU.EX2 R153, R104 ;  /* 0x0000006800997308 */ /* 0x0003e20000000800 */
[----:B------:R-:W-:Y:S06]  /*12d40*/  LDSM.16.MT88.4 R136, [R184+0x1800] ;  /* 0x00180000b888783b */ /* 0x000fec0000004200 */
[C---:B----4-:R-:W-:Y:S08]  /*12d50*/  HMMA.16816.F32.BF16 R36, R108.reuse, R124, R36 ;  /* 0x0000007c6c24723c */ /* 0x050ff00000041824 */
[C---:B------:R-:W-:Y:S01]  /*12d60*/  HMMA.16816.F32.BF16 R40, R108.reuse, R126, R40 ;  /* 0x0000007e6c28723c */ /* 0x040fe20000041828 */
[----:B------:R-:W-:Y:S07]  /*12d70*/  LDSM.16.MT88.4 R124, [R182+0x5000] ;  /* 0x00500000b67c783b */ /* 0x000fee0000004200 */
[C---:B------:R-:W-:Y:S04]  /*12d80*/  HMMA.16816.F32.BF16 R44, R108.reuse, R112, R44 ;  /* 0x000000706c2c723c */ /* 0x040fe8000004182c */
[--C-:B-1----:R-:W-:Y:S04]  /*12d90*/  FFMA.FTZ R104, R218, c[0x0][0x2d0], -R103.reuse ;  /* 0x0000b400da687a23 */ /* 0x102fe80000010867 */
[C---:B------:R-:W-:Y:S01]  /*12da0*/  HMMA.16816.F32.BF16 R48, R108.reuse, R114, R48 ;  /* 0x000000726c30723c */ /* 0x040fe20000041830 */
[----:B------:R1:W4:Y:S01]  /*12db0*/  MUFU.EX2 R152, R104 ;  /* 0x0000006800987308 */ /* 0x0003220000000800 */
[----:B------:R-:W4:Y:S06]  /*12dc0*/  LDSM.16.MT88.4 R112, [R181+0x5000] ;  /* 0x00500000b570783b */ /* 0x000f2c0000004200 */
[C---:B---3--:R-:W-:Y:S08]  /*12dd0*/  HMMA.16816.F32.BF16 R52, R108.reuse, R116, R52 ;  /* 0x000000746c34723c */ /* 0x048ff00000041834 */
[C---:B------:R-:W-:Y:S01]  /*12de0*/  HMMA.16816.F32.BF16 R56, R108.reuse, R118, R56 ;  /* 0x000000766c38723c */ /* 0x040fe20000041838 */
[----:B------:R-:W3:Y:S07]  /*12df0*/  LDSM.16.MT88.4 R116, [R181+0x1800] ;  /* 0x00180000b574783b */ /* 0x000eee0000004200 */
[C---:B--2---:R-:W-:Y:S04]  /*12e00*/  HMMA.16816.F32.BF16 R60, R108.reuse, R120, R60 ;  /* 0x000000786c3c723c */ /* 0x044fe8000004183c */
[--C-:B-1----:R-:W-:Y:S04]  /*12e10*/  FFMA.FTZ R104, R219, c[0x0][0x2d0], -R146.reuse ;  /* 0x0000b400db687a23 */ /* 0x102fe80000010892 */
[C---:B------:R-:W-:Y:S01]  /*12e20*/  HMMA.16816.F32.BF16 R64, R108.reuse, R122, R64 ;  /* 0x0000007a6c40723c */ /* 0x040fe20000041840 */
[----:B------:R1:W-:Y:S01]  /*12e30*/  MUFU.EX2 R159, R104 ;  /* 0x00000068009f7308 */ /* 0x0003e20000000800 */
[----:B------:R-:W2:Y:S06]  /*12e40*/  LDSM.16.MT88.4 R120, [R182+0x1800] ;  /* 0x00180000b678783b */ /* 0x000eac0000004200 */
[C---:B----4-:R-:W-:Y:S08]  /*12e50*/  HMMA.16816.F32.BF16 R68, R108.reuse, R112, R68 ;  /* 0x000000706c44723c */ /* 0x050ff00000041844 */
[C---:B------:R-:W-:Y:S04]  /*12e60*/  HMMA.16816.F32.BF16 R72, R108.reuse, R114, R72 ;  /* 0x000000726c48723c */ /* 0x040fe80000041848 */
[----:B-1----:R-:W-:Y:S04]  /*12e70*/  FFMA.FTZ R104, R220, c[0x0][0x2d0], -R146 ;  /* 0x0000b400dc687a23 */ /* 0x002fe80000010892 */
[C---:B------:R-:W-:Y:S01]  /*12e80*/  HMMA.16816.F32.BF16 R76, R108.reuse, R124, R76 ;  /* 0x0000007c6c4c723c */ /* 0x040fe2000004184c */
[----:B------:R1:W4:Y:S07]  /*12e90*/  MUFU.EX2 R158, R104 ;  /* 0x00000068009e7308 */ /* 0x00032e0000000800 */
[C---:B------:R-:W-:Y:S08]  /*12ea0*/  HMMA.16816.F32.BF16 R80, R108.reuse, R126, R80 ;  /* 0x0000007e6c50723c */ /* 0x040ff00000041850 */
[C---:B------:R-:W-:Y:S08]  /*12eb0*/  HMMA.16816.F32.BF16 R84, R108.reuse, R128, R84 ;  /* 0x000000806c54723c */ /* 0x040ff00000041854 */
[C---:B------:R-:W-:Y:S01]  /*12ec0*/  HMMA.16816.F32.BF16 R88, R108.reuse, R130, R88 ;  /* 0x000000826c58723c */ /* 0x040fe20000041858 */
[----:B------:R-:W2:Y:S03]  /*12ed0*/  LDSM.16.MT88.4 R128, [R185+0x1800] ;  /* 0x00180000b980783b */ /* 0x000ea60000004200 */
[--C-:B-1----:R-:W-:Y:S01]  /*12ee0*/  FFMA.FTZ R104, R144, c[0x0][0x2d0], -R103.reuse ;  /* 0x0000b40090687a23 */ /* 0x102fe20000010867 */
[----:B-----5:R-:W-:Y:S01]  /*12ef0*/  F2FP.BF16.PACK_AB R144, R162, R164 ;  /* 0x000000a4a290723e */ /* 0x020fe200000010ff */
[----:B------:R-:W-:Y:S01]  /*12f00*/  FFMA.FTZ R103, R145, c[0x0][0x2d0], -R103 ;  /* 0x0000b40091677a23 */ /* 0x000fe20000010867 */
[----:B------:R-:W-:Y:S01]  /*12f10*/  F2FP.BF16.PACK_AB R145, R152, R153 ;  /* 0x000000999891723e */ /* 0x000fe200000010ff */
[C---:B------:R-:W-:Y:S02]  /*12f20*/  HMMA.16816.F32.BF16 R92, R108.reuse, R132, R92 ;  /* 0x000000846c5c723c */ /* 0x040fe4000004185c */
[----:B------:R-:W-:Y:S02]  /*12f30*/  MUFU.EX2 R104, R104 ;  /* 0x0000006800687308 */ /* 0x000fe40000000800 */
[----:B----4-:R-:W-:Y:S04]  /*12f40*/  F2FP.BF16.PACK_AB R146, R158, R159 ;  /* 0x0000009f9e92723e */ /* 0x010fe800000010ff */
[----:B------:R-:W-:Y:S04]  /*12f50*/  HMMA.16816.F32.BF16 R96, R108, R134, R96 ;  /* 0x000000866c60723c */ /* 0x000fe80000041860 */
[----:B------:R-:W1:Y:S02]  /*12f60*/  MUFU.EX2 R103, R103 ;  /* 0x0000006700677308 */ /* 0x000e640000000800 */
[----:B-1----:R-:W-:Y:S07]  /*12f70*/  F2FP.BF16.PACK_AB R147, R103, R104 ;  /* 0x000000686793723e */ /* 0x002fee00000010ff */
[C---:B---3--:R-:W-:Y:S01]  /*12f80*/  HMMA.16816.F32.BF16 R108, R144.reuse, R116, R4 ;  /* 0x00000074906c723c */ /* 0x048fe20000041804 */
[----:B------:R-:W1:Y:S07]  /*12f90*/  LDSM.16.MT88.4 R4, [R181+0x3800] ;  /* 0x00380000b504783b */ /* 0x000e6e0000004200 */
[C---:B------:R-:W-:Y:S01]  /*12fa0*/  HMMA.16816.F32.BF16 R112, R144.reuse, R118, R8 ;  /* 0x000000769070723c */ /* 0x040fe20000041808 */
[----:B------:R-:W3:Y:S07]  /*12fb0*/  LDSM.16.MT88.4 R8, [R182+0x3800] ;  /* 0x00380000b608783b */ /* 0x000eee0000004200 */
[C---:B--2---:R-:W-:Y:S01]  /*12fc0*/  HMMA.16816.F32.BF16 R116, R144.reuse, R120, R12 ;  /* 0x000000789074723c */ /* 0x044fe2000004180c */
[----:B------:R-:W2:Y:S07]  /*12fd0*/  LDSM.16.MT88.4 R12, [R185+0x3800] ;  /* 0x00380000b90c783b */ /* 0x000eae0000004200 */
[C---:B------:R-:W-:Y:S01]  /*12fe0*/  HMMA.16816.F32.BF16 R120, R144.reuse, R122, R16 ;  /* 0x0000007a9078723c */ /* 0x040fe20000041810 */
[----:B------:R-:W4:Y:S07]  /*12ff0*/  LDSM.16.MT88.4 R16, [R181+0x5800] ;  /* 0x00580000b510783b */ /* 0x000f2e0000004200 */
[C---:B------:R-:W-:Y:S01]  /*13000*/  HMMA.16816.F32.BF16 R124, R144.reuse, R128, R20 ;  /* 0x00000080907c723c */ /* 0x040fe20000041814 */
[----:B------:R-:W5:Y:S07]  /*13010*/  LDSM.16.MT88.4 R20, [R182+0x5800] ;  /* 0x00580000b614783b */ /* 0x000f6e0000004200 */
[C---:B------:R-:W-:Y:S08]  /*13020*/  HMMA.16816.F32.BF16 R128, R144.reuse, R130, R24 ;  /* 0x000000829080723c */ /* 0x040ff00000041818 */
[C---:B------:R-:W-:Y:S08]  /*13030*/  HMMA.16816.F32.BF16 R132, R144.reuse, R136, R28 ;  /* 0x000000889084723c */ /* 0x040ff0000004181c */
[C---:B------:R-:W-:Y:S08]  /*13040*/  HMMA.16816.F32.BF16 R136, R144.reuse, R138, R32 ;  /* 0x0000008a9088723c */ /* 0x040ff00000041820 */
[C---:B-1----:R-:W-:Y:S08]  /*13050*/  HMMA.16816.F32.BF16 R36, R144.reuse, R4, R36 ;  /* 0x000000049024723c */ /* 0x042ff00000041824 */
[C---:B------:R-:W-:Y:S01]  /*13060*/  HMMA.16816.F32.BF16 R40, R144.reuse, R6, R40 ;  /* 0x000000069028723c */ /* 0x040fe20000041828 */
[----:B------:R-:W1:Y:S07]  /*13070*/  LDSM.16.MT88.4 R4, [R185+0x5800] ;  /* 0x00580000b904783b */ /* 0x000e6e0000004200 */
[C---:B---3--:R-:W-:Y:S08]  /*13080*/  HMMA.16816.F32.BF16 R44, R144.reuse, R8, R44 ;  /* 0x00000008902c723c */ /* 0x048ff0000004182c */
[C---:B------:R-:W-:Y:S01]  /*13090*/  HMMA.16816.F32.BF16 R48, R144.reuse, R10, R48 ;  /* 0x0000000a9030723c */ /* 0x040fe20000041830 */
[----:B------:R-:W3:Y:S07]  /*130a0*/  LDSM.16.MT88.4 R8, [R184+0x5800] ;  /* 0x00580000b808783b */ /* 0x000eee0000004200 */
[C---:B--2---:R-:W-:Y:S08]  /*130b0*/  HMMA.16816.F32.BF16 R52, R144.reuse, R12, R52 ;  /* 0x0000000c9034723c */ /* 0x044ff00000041834 */
[C---:B------:R-:W-:Y:S08]  /*130c0*/  HMMA.16816.F32.BF16 R56, R144.reuse, R14, R56 ;  /* 0x0000000e9038723c */ /* 0x040ff00000041838 */
[C---:B------:R-:W-:Y:S08]  /*130d0*/  HMMA.16816.F32.BF16 R60, R144.reuse, R148, R60 ;  /* 0x00000094903c723c */ /* 0x040ff0000004183c */
[C---:B------:R-:W-:Y:S08]  /*130e0*/  HMMA.16816.F32.BF16 R64, R144.reuse, R150, R64 ;  /* 0x000000969040723c */ /* 0x040ff00000041840 */
[C---:B----4-:R-:W-:Y:S08]  /*130f0*/  HMMA.16816.F32.BF16 R68, R144.reuse, R16, R68 ;  /* 0x000000109044723c */ /* 0x050ff00000041844 */
[C---:B------:R-:W-:Y:S08]  /*13100*/  HMMA.16816.F32.BF16 R72, R144.reuse, R18, R72 ;  /* 0x000000129048723c */ /* 0x040ff00000041848 */
[C---:B-----5:R-:W-:Y:S08]  /*13110*/  HMMA.16816.F32.BF16 R76, R144.reuse, R20, R76 ;  /* 0x00000014904c723c */ /* 0x060ff0000004184c */
[C---:B------:R-:W-:Y:S08]  /*13120*/  HMMA.16816.F32.BF16 R80, R144.reuse, R22, R80 ;  /* 0x000000169050723c */ /* 0x040ff00000041850 */
[C---:B-1----:R-:W-:Y:S07]  /*13130*/  HMMA.16816.F32.BF16 R84, R144.reuse, R4, R84 ;  /* 0x000000049054723c */ /* 0x042fee0000041854 */
[----:B------:R-:W-:Y:S01]  /*13140*/  FADD.FTZ R4, R170, R2 ;  /* 0x00000002aa047221 */ /* 0x000fe20000010000 */
[C---:B------:R-:W-:Y:S04]  /*13150*/  HMMA.16816.F32.BF16 R88, R144.reuse, R6, R88 ;  /* 0x000000069058723c */ /* 0x040fe80000041858 */
[----:B------:R-:W-:Y:S02]  /*13160*/  FADD.FTZ R2, R154, R0 ;  /* 0x000000009a027221 */ /* 0x000fe40000010000 */
[----:B------:R-:W-:Y:S02]  /*13170*/  FADD.FTZ R0, R164, R4 ;  /* 0x00000004a4007221 */ /* 0x000fe40000010000 */
[C---:B---3--:R-:W-:Y:S04]  /*13180*/  HMMA.16816.F32.BF16 R92, R144.reuse, R8, R92 ;  /* 0x00000008905c723c */ /* 0x048fe8000004185c */
[----:B------:R-:W-:Y:S02]  /*13190*/  FADD.FTZ R2, R153, R2 ;  /* 0x0000000299027221 */ /* 0x000fe40000010000 */
[----:B------:R-:W-:Y:S01]  /*131a0*/  FADD.FTZ R0, R162, R0 ;  /* 0x00000000a2007221 */ /* 0x000fe20000010000 */
[-C--:B------:R-:W-:Y:S01]  /*131b0*/  MOV R8, R3.reuse ;  /* 0x0000000300087202 */ /* 0x080fe20000000f00 */
[----:B------:R-:W-:Y:S01]  /*131c0*/  FADD.FTZ R4, R152, R2 ;  /* 0x0000000298047221 */ /* 0x000fe20000010000 */
[----:B------:R-:W-:Y:S03]  /*131d0*/  HMMA.16816.F32.BF16 R96, R144, R10, R96 ;  /* 0x0000000a9060723c */ /* 0x000fe60000041860 */
[----:B------:R-:W-:Y:S02]  /*131e0*/  FADD.FTZ R2, R159, R0 ;  /* 0x000000009f027221 */ /* 0x000fe40000010000 */
[----:B------:R-:W-:Y:S01]  /*131f0*/  FADD.FTZ R0, R104, R4 ;  /* 0x0000000468007221 */ /* 0x000fe20000010000 */
[----:B------:R-:W-:Y:S01]  /*13200*/  MOV R104, R3 ;  /* 0x0000000300687202 */ /* 0x000fe20000000f00 */
[----:B------:R-:W-:Y:S02]  /*13210*/  FADD.FTZ R221, R158, R2 ;  /* 0x000000029edd7221 */ /* 0x000fe40000010000 */
[----:B------:R-:W-:Y:S03]  /*13220*/  FADD.FTZ R222, R103, R0 ;  /* 0x0000000067de7221 */ /* 0x000fe60000010000 */
[----:B------:R-:W-:Y:S01]  /*13230*/  MOV R103, R102 ;  /* 0x0000006600677202 */ /* 0x000fe20000000f00 */
[----:B------:R-:W-:-:S05]  /*13240*/  @P0 BRA `(.L_x_240) ;  /* 0xffffd24000000947 */ /* 0x000fca000383ffff */
.L_x_239:
[----:B------:R-:W-:Y:S01]  /*13250*/  @!UPT UIADD3 URZ, URZ, URZ, URZ ;  /* 0x0000003f3f3ff290 */ /* 0x000fe2000fffe03f */
        /* <DEDUP_REMOVED lines=8> */
.L_x_310:
        /* <DEDUP_REMOVED lines=117> */
.L_x_184:
[----:B------:R-:W2:Y:S01]  /*13a30*/  S2R R6, SR_TID.X ;  /* 0x0000000000067919 */ /* 0x000ea20000002100 */
[----:B------:R-:W-:Y:S01]  /*13a40*/  BSSY B0, `(.L_x_242) ;  /* 0x0000010000007945 */ /* 0x000fe20003800000 */
[----:B--2---:R-:W-:-:S13]  /*13a50*/  LOP3.LUT P0, RZ, R6, 0xff, RZ, 0xc0, !PT ;  /* 0x000000ff06ff7812 */ /* 0x004fda000780c0ff */
[----:B------:R-:W-:Y:S05]  /*13a60*/  @P0 BRA `(.L_x_243) ;  /* 0x000000d000000947 */ /* 0x000fea0003800000 */
[----:B------:R-:W2:Y:S01]  /*13a70*/  S2R R4, SR_LANEID ;  /* 0x0000000000047919 */ /* 0x000ea20000000000 */
[----:B------:R-:W-:Y:S01]  /*13a80*/  VOTEU.ANY UR4, UPT, PT ;  /* 0x0000000000047886 */ /* 0x000fe200038e0100 */
[----:B------:R-:W-:Y:S01]  /*13a90*/  IMAD.MOV.U32 R5, RZ, RZ, c[0x0][0x564] ;  /* 0x00015900ff057624 */ /* 0x000fe200078e00ff */
[----:B------:R-:W2:Y:S08]  /*13aa0*/  FLO.U32 R3, UR4 ;  /* 0x0000000400037d00 */ /* 0x000eb000080e0000 */
[----:B------:R-:W3:Y:S01]  /*13ab0*/  POPC R2, UR4 ;  /* 0x0000000400027d09 */ /* 0x000ee20008000000 */
[----:B--2---:R-:W-:Y:S01]  /*13ac0*/  ISETP.EQ.U32.AND P0, PT, R3, R4, PT ;  /* 0x000000040300720c */ /* 0x004fe20003f02070 */
[----:B------:R-:W-:-:S12]  /*13ad0*/  IMAD.MOV.U32 R4, RZ, RZ, c[0x0][0x560] ;  /* 0x00015800ff047624 */ /* 0x000fd800078e00ff */
[----:B---3--:R2:W3:Y:S04]  /*13ae0*/  @P0 ATOMG.E.ADD.STRONG.GPU PT, R2, [R4.64], R2 ;  /* 0x00000002040209a8 */ /* 0x0084e800081ee1c6 */
[----:B--2---:R-:W2:Y:S04]  /*13af0*/  S2R R4, SR_LTMASK ;  /* 0x0000000000047919 */ /* 0x004ea80000003900 */
[----:B---3--:R2:W3:Y:S02]  /*13b00*/  SHFL.IDX PT, R3, R2, R3, 0x1f ;  /* 0x00001f0302037589 */ /* 0x0084e400000e0000 */
[----:B--2---:R-:W-:-:S06]  /*13b10*/  LOP3.LUT R2, R4, UR4, RZ, 0xc0, !PT ;  /* 0x0000000404027c12 */ /* 0x004fcc000f8ec0ff */
[----:B------:R-:W3:Y:S02]  /*13b20*/  POPC R2, R2 ;  /* 0x0000000200027309 */ /* 0x000ee40000000000 */
[----:B---3--:R-:W-:-:S06]  /*13b30*/  IADD3 R244, R3, c[0x0][0xc], R2 ;  /* 0x0000030003f47a10 */ /* 0x008fcc0007ffe002 */
.L_x_243:
[----:B------:R-:W-:Y:S05]  /*13b40*/  BSYNC B0 ;  /* 0x0000000000007941 */ /* 0x000fea0003800000 */
.L_x_242:
[----:B------:R-:W-:Y:S01]  /*13b50*/  PRMT R0, R0, 0x9910, RZ ;  /* 0x0000991000007816 */ /* 0x000fe200000000ff */
[----:B------:R-:W-:Y:S01]  /*13b60*/  BSSY B1, `(.L_x_244) ;  /* 0x0000352000017945 */ /* 0x000fe20003800000 */
[----:B------:R-:W-:Y:S02]  /*13b70*/  IMAD.MOV.U32 R86, RZ, RZ, R244 ;  /* 0x000000ffff567224 */ /* 0x000fe400078e00f4 */
[----:B------:R-:W-:-:S13]  /*13b80*/  ISETP.NE.AND P0, PT, R0, RZ, PT ;  /* 0x000000ff0000720c */ /* 0x000fda0003f05270 */
[----:B------:R-:W-:Y:S05]  /*13b90*/  @!P0 BRA `(.L_x_245) ;  /* 0x0000284000008947 */ /* 0x000fea0003800000 */
[----:B------:R-:W2:Y:S04]  /*13ba0*/  LDL R3, [R1+0x4] ;  /* 0x0000040001037983 */ /* 0x000ea80000100800 */
[----:B------:R-:W2:Y:S04]  /*13bb0*/  LDL R2, [R1+0x8] ;  /* 0x0000080001027983 */ /* 0x000ea80000100800 */
[----:B------:R-:W3:Y:S01]  /*13bc0*/  LDL R13, [R1+0x1c] ;  /* 0x00001c00010d7983 */ /* 0x000ee20000100800 */
[----:B------:R-:W-:-:S03]  /*13bd0*/  SHF.R.S32.HI R11, RZ, 0x1f, R6 ;  /* 0x0000001fff0b7819 */ /* 0x000fc60000011406 */
[----:B------:R-:W4:Y:S01]  /*13be0*/  LDL R12, [R1+0x24] ;  /* 0x00002400010c7983 */ /* 0x000f220000100800 */
[----:B------:R-:W-:-:S03]  /*13bf0*/  LEA.HI R11, R11, R6, RZ, 0x2 ;  /* 0x000000060b0b7211 */ /* 0x000fc600078f10ff */
[----:B------:R-:W3:Y:S01]  /*13c00*/  LDL R8, [R1+0x20] ;  /* 0x0000200001087983 */ /* 0x000ee20000100800 */
[----:B------:R-:W-:Y:S02]  /*13c10*/  LOP3.LUT R11, R11, 0xfffffffc, RZ, 0xc0, !PT ;  /* 0xfffffffc0b0b7812 */ /* 0x000fe400078ec0ff */
[----:B------:R-:W-:Y:S01]  /*13c20*/  SHF.R.S32.HI R0, RZ, 0x1f, R6 ;  /* 0x0000001fff007819 */ /* 0x000fe20000011406 */
[----:B------:R-:W3:Y:S02]  /*13c30*/  LDL R10, [R1+0x34] ;  /* 0x00003400010a7983 */ /* 0x000ee40000100800 */
[----:B------:R-:W-:Y:S01]  /*13c40*/  IMAD.IADD R11, R6, 0x1, -R11 ;  /* 0x00000001060b7824 */ /* 0x000fe200078e0a0b */
[----:B------:R-:W-:Y:S01]  /*13c50*/  LEA.HI R0, R0, R6, RZ, 0x5 ;  /* 0x0000000600007211 */ /* 0x000fe200078f28ff */
[----:B------:R-:W3:Y:S04]  /*13c60*/  LDL R7, [R1+0x2c] ;  /* 0x00002c0001077983 */ /* 0x000ee80000100800 */
[----:B------:R-:W4:Y:S04]  /*13c70*/  LDL R6, [R1+0x30] ;  /* 0x0000300001067983 */ /* 0x000f280000100800 */
[----:B------:R-:W4:Y:S01]  /*13c80*/  LDL R9, [R1+0x28] ;  /* 0x0000280001097983 */ /* 0x000f220000100800 */
[----:B------:R-:W-:Y:S01]  /*13c90*/  WARPSYNC 0xffffffff ;  /* 0xffffffff00007948 */ /* 0x000fe20003800000 */
[----:B------:R-:W-:-:S05]  /*13ca0*/  SHF.R.S32.HI R0, RZ, 0x5, R0 ;  /* 0x00000005ff007819 */ /* 0x000fca0000011400 */
[----:B------:R-:W-:-:S04]  /*13cb0*/  IMAD.SHL.U32 R0, R0, 0x400, RZ ;  /* 0x0000040000007824 */ /* 0x000fc800078e00ff */
[----:B------:R-:W-:Y:S01]  /*13cc0*/  IMAD R0, R11, 0x2, R0 ;  /* 0x000000020b007824 */ /* 0x000fe200078e0200 */
[----:B------:R-:W-:Y:S02]  /*13cd0*/  F2FP.BF16.PACK_AB R4, R33, R32 ;  /* 0x000000202104723e */ /* 0x000fe400000010ff */
[----:B------:R-:W-:Y:S01]  /*13ce0*/  F2FP.BF16.PACK_AB R5, R123, R122 ;  /* 0x0000007a7b05723e */ /* 0x000fe200000010ff */
[----:B------:R-:W-:Y:S01]  /*13cf0*/  BAR.SYNC.DEFER_BLOCKING 0x1, 0x100 ;  /* 0x0044000000007b1d */ /* 0x000fe20000010000 */
[----:B------:R-:W-:-:S04]  /*13d00*/  ISETP.NE.U32.AND P0, PT, RZ, c[0x0][0x508], PT ;  /* 0x00014200ff007a0c */ /* 0x000fc80003f05070 */
[----:B------:R-:W-:Y:S02]  /*13d10*/  ISETP.NE.AND.EX P1, PT, RZ, c[0x0][0x50c], PT, P0 ;  /* 0x00014300ff007a0c */ /* 0x000fe40003f25300 */
[----:B------:R-:W-:-:S04]  /*13d20*/  ISETP.NE.U32.AND P2, PT, RZ, c[0x0][0x500], PT ;  /* 0x00014000ff007a0c */ /* 0x000fc80003f45070 */
[----:B------:R-:W-:Y:S02]  /*13d30*/  ISETP.NE.AND.EX P2, PT, RZ, c[0x0][0x504], PT, P2 ;  /* 0x00014100ff007a0c */ /* 0x000fe40003f45320 */
[----:B--2---:R-:W-:-:S05]  /*13d40*/  LOP3.LUT R2, R2, R3, RZ, 0xfc, !PT ;  /* 0x0000000302027212 */ /* 0x004fca00078efcff */
[----:B------:R-:W-:Y:S01]  /*13d50*/  IMAD.IADD R0, R0, 0x1, R2 ;  /* 0x0000000100007824 */ /* 0x000fe200078e0202 */
[----:B------:R-:W-:Y:S02]  /*13d60*/  F2FP.BF16.PACK_AB R2, R153, R152 ;  /* 0x000000989902723e */ /* 0x000fe400000010ff */
[----:B------:R-:W-:Y:S02]  /*13d70*/  F2FP.BF16.PACK_AB R3, R163, R162 ;  /* 0x000000a2a303723e */ /* 0x000fe400000010ff */
[----:B------:R-:W-:-:S05]  /*13d80*/  LEA R0, R0, 0x80, 0x1 ;  /* 0x0000008000007811 */ /* 0x000fca00078e08ff */
[----:B------:R2:W-:Y:S04]  /*13d90*/  STS [R0], R2 ;  /* 0x0000000200007388 */ /* 0x0005e80000000800 */
[----:B------:R1:W-:Y:S04]  /*13da0*/  STS [R0+0x400], R3 ;  /* 0x0004000300007388 */ /* 0x0003e80000000800 */
[----:B---3--:R3:W-:Y:S01]  /*13db0*/  STS [R13], R4 ;  /* 0x000000040d007388 */ /* 0x0087e20000000800 */
[----:B--2---:R-:W-:Y:S02]  /*13dc0*/  F2FP.BF16.PACK_AB R2, R161, R160 ;  /* 0x000000a0a102723e */ /* 0x004fe400000010ff */
[----:B-1----:R-:W-:-:S03]  /*13dd0*/  F2FP.BF16.PACK_AB R3, R35, R34 ;  /* 0x000000222303723e */ /* 0x002fc600000010ff */
        /* <DEDUP_REMOVED lines=60> */
[----:B--2---:R-:W-:-:S02]  /*141a0*/  F2FP.BF16.PACK_AB R4, R73, R72 ;  /* 0x000000484904723e */ /* 0x004fc400000010ff */
[----:B---3--:R-:W-:Y:S01]  /*141b0*/  F2FP.BF16.PACK_AB R5, R169, R168 ;  /* 0x000000a8a905723e */ /* 0x008fe200000010ff */
[----:B------:R1:W-:Y:S01]  /*141c0*/  STS [R13+0x8000], R2 ;  /* 0x008000020d007388 */ /* 0x0003e20000000800 */
[----:B----4-:R-:W-:-:S03]  /*141d0*/  F2FP.BF16.PACK_AB R0, R139, R138 ;  /* 0x0000008a8b00723e */ /* 0x010fc600000010ff */
[----:B------:R-:W-:Y:S01]  /*141e0*/  STS [R13+0x8400], R5 ;  /* 0x008400050d007388 */ /* 0x000fe20000000800 */
[----:B------:R-:W-:-:S03]  /*141f0*/  F2FP.BF16.PACK_AB R3, R77, R76 ;  /* 0x0000004c4d03723e */ /* 0x000fc600000010ff */
[----:B------:R-:W-:Y:S04]  /*14200*/  STS [R12+0x8000], R4 ;  /* 0x008000040c007388 */ /* 0x000fe80000000800 */
[----:B------:R2:W-:Y:S04]  /*14210*/  STS [R12+0x8400], R0 ;  /* 0x008400000c007388 */ /* 0x0005e80000000800 */
[----:B------:R3:W-:Y:S01]  /*14220*/  STS [R8+0x8000], R3 ;  /* 0x0080000308007388 */ /* 0x0007e20000000800 */
[----:B-1----:R-:W-:-:S05]  /*14230*/  F2FP.BF16.PACK_AB R2, R83, R82 ;  /* 0x000000525302723e */ /* 0x002fca00000010ff */
[----:B------:R1:W-:Y:S01]  /*14240*/  STS [R8+0x8400], R2 ;  /* 0x0084000208007388 */ /* 0x0003e20000000800 */
[----:B--2---:R-:W-:Y:S02]  /*14250*/  F2FP.BF16.PACK_AB R0, R159, R158 ;  /* 0x0000009e9f00723e */ /* 0x004fe400000010ff */
[----:B------:R-:W-:-:S03]  /*14260*/  F2FP.BF16.PACK_AB R4, R79, R78 ;  /* 0x0000004e4f04723e */ /* 0x000fc600000010ff */
[----:B------:R2:W-:Y:S01]  /*14270*/  STS [R10+0x8000], R0 ;  /* 0x008000000a007388 */ /* 0x0005e20000000800 */
[----:B---3--:R-:W-:-:S03]  /*14280*/  F2FP.BF16.PACK_AB R3, R75, R74 ;  /* 0x0000004a4b03723e */ /* 0x008fc600000010ff */
[----:B------:R-:W-:Y:S01]  /*14290*/  STS [R10+0x8400], R4 ;  /* 0x008400040a007388 */ /* 0x000fe20000000800 */
[----:B-1----:R-:W-:-:S03]  /*142a0*/  F2FP.BF16.PACK_AB R2, R81, R80 ;  /* 0x000000505102723e */ /* 0x002fc600000010ff */
[----:B------:R-:W3:Y:S01]  /*142b0*/  LDL.LU R8, [R1+0x14] ;  /* 0x0000140001087983 */ /* 0x000ee20000300800 */
[----:B--2---:R-:W-:-:S05]  /*142c0*/  F2FP.BF16.PACK_AB R0, R157, R156 ;  /* 0x0000009c9d00723e */ /* 0x004fca00000010ff */
[----:B------:R1:W-:Y:S04]  /*142d0*/  STS [R7+0x8000], R0 ;  /* 0x0080000007007388 */ /* 0x0003e80000000800 */
[----:B------:R-:W-:Y:S04]  /*142e0*/  STS [R7+0x8400], R3 ;  /* 0x0084000307007388 */ /* 0x000fe80000000800 */
[----:B------:R2:W-:Y:S01]  /*142f0*/  STS [R6+0x8000], R2 ;  /* 0x0080000206007388 */ /* 0x0005e20000000800 */
[----:B-1----:R-:W-:-:S05]  /*14300*/  F2FP.BF16.PACK_AB R0, R71, R70 ;  /* 0x000000464700723e */ /* 0x002fca00000010ff */
[----:B------:R1:W-:Y:S01]  /*14310*/  STS [R6+0x8400], R0 ;  /* 0x0084000006007388 */ /* 0x0003e20000000800 */
[----:B--2---:R-:W-:-:S05]  /*14320*/  F2FP.BF16.PACK_AB R2, R65, R64 ;  /* 0x000000404102723e */ /* 0x004fca00000010ff */
[----:B------:R2:W-:Y:S01]  /*14330*/  STS [R9+0x8000], R2 ;  /* 0x0080000209007388 */ /* 0x0005e20000000800 */
[----:B-1----:R-:W-:-:S05]  /*14340*/  F2FP.BF16.PACK_AB R0, R63, R62 ;  /* 0x0000003e3f00723e */ /* 0x002fca00000010ff */
[----:B------:R1:W-:Y:S01]  /*14350*/  STS [R9+0x8400], R0 ;  /* 0x0084000009007388 */ /* 0x0003e20000000800 */
[----:B------:R-:W-:Y:S01]  /*14360*/  SHF.R.S32.HI R3, RZ, 0x1f, R235 ;  /* 0x0000001fff037819 */ /* 0x000fe200000114eb */
[----:B------:R-:W-:Y:S02]  /*14370*/  IMAD.MOV.U32 R6, RZ, RZ, 0x4 ;  /* 0x00000004ff067424 */ /* 0x000fe400078e00ff */
[----:B------:R-:W-:Y:S01]  /*14380*/  BAR.SYNC.DEFER_BLOCKING 0x1, 0x100 ;  /* 0x0044000000007b1d */ /* 0x000fe20000010000 */
[C---:B------:R-:W-:Y:S01]  /*14390*/  @P1 LEA R4, P0, R235.reuse, c[0x0][0x508], 0x2 ;  /* 0x00014200eb041a11 */ /* 0x040fe200078010ff */
[----:B------:R-:W-:Y:S02]  /*143a0*/  IMAD.MOV.U32 R12, RZ, RZ, c[0x0][0x388] ;  /* 0x0000e200ff0c7624 */ /* 0x000fe400078e00ff */
[----:B--2---:R-:W-:Y:S01]  /*143b0*/  IMAD.MOV.U32 R2, RZ, RZ, RZ ;  /* 0x000000ffff027224 */ /* 0x004fe200078e00ff */
[C---:B------:R-:W-:Y:S01]  /*143c0*/  @P1 LEA.HI.X R5, R235.reuse, c[0x0][0x50c], R3, 0x2, P0 ;  /* 0x00014300eb051a11 */ /* 0x040fe200000f1403 */
[----:B------:R-:W-:-:S04]  /*143d0*/  IMAD.WIDE R6, R235, R6, c[0x0][0x500] ;  /* 0x00014000eb067625 */ /* 0x000fc800078e0206 */
[----:B------:R2:W5:Y:S04]  /*143e0*/  @P1 LDG.E R12, [R4.64] ;  /* 0x00000006040c1981 */ /* 0x000568000c1e1900 */
[----:B------:R2:W5:Y:S01]  /*143f0*/  @P2 LDG.E R2, [R6.64] ;  /* 0x0000000606022981 */ /* 0x000562000c1e1900 */
[----:B---3--:R-:W-:-:S04]  /*14400*/  ISETP.NE.AND P0, PT, R8, RZ, PT ;  /* 0x000000ff0800720c */ /* 0x008fc80003f05270 */
[----:B-1----:R-:W-:Y:S01]  /*14410*/  SEL R0, R8, c[0x0][0x3d4], P0 ;  /* 0x0000f50008007a07 */ /* 0x002fe20000000000 */
[----:B------:R-:W-:Y:S05]  /*14420*/  @P1 BRA `(.L_x_246) ;  /* 0x0000004000001947 */ /* 0x000fea0003800000 */
[----:B--2---:R-:W-:Y:S05]  /*14430*/  @!P2 BRA `(.L_x_246) ;  /* 0x000000300000a947 */ /* 0x004fea0003800000 */
[----:B-----5:R1:W2:Y:S04]  /*14440*/  LDG.E R12, [R6.64] ;  /* 0x00000006060c7981 */ /* 0x0202a8000c1e1900 */
[----:B-1----:R-:W2:Y:S02]  /*14450*/  LDG.E R6, [R6.64+0x4] ;  /* 0x0000040606067981 */ /* 0x002ea4000c1e1900 */
[----:B--2---:R-:W-:Y:S02]  /*14460*/  IADD3 R12, -R12, R6, RZ ;  /* 0x000000060c0c7210 */ /* 0x004fe40007ffe1ff */
.L_x_246:
[----:B--2---:R-:W2:Y:S04]  /*14470*/  LDL R23, [R1+0x50] ;  /* 0x0000500001177983 */ /* 0x004ea80000100800 */
[----:B------:R-:W3:Y:S04]  /*14480*/  LDL R22, [R1] ;  /* 0x0000000001167983 */ /* 0x000ee80000100800 */
[----:B------:R-:W4:Y:S01]  /*14490*/  LDL R13, [R1+0x18] ;  /* 0x00001800010d7983 */ /* 0x000f220000100800 */
[----:B------:R-:W-:Y:S01]  /*144a0*/  IMAD.MOV.U32 R10, RZ, RZ, 0x368 ;  /* 0x00000368ff0a7424 */ /* 0x000fe200078e00ff */
[----:B------:R-:W-:-:S04]  /*144b0*/  ISETP.GT.AND P2, PT, R0, 0x1, PT ;  /* 0x000000010000780c */ /* 0x000fc80003f44270 */
[----:B------:R-:W-:-:S04]  /*144c0*/  SEL R10, R10, 0x328, P2 ;  /* 0x000003280a0a7807 */ /* 0x000fc80001000000 */
[----:B------:R-:W1:Y:S08]  /*144d0*/  LDC.64 R8, c[0x0][R10+0x170] ;  /* 0x00005c000a087b82 */ /* 0x000e700000000a00 */
[----:B------:R1:W3:Y:S08]  /*144e0*/  LDC.64 R14, c[0x0][R10+0x168] ;  /* 0x00005a000a0e7b82 */ /* 0x0002f00000000a00 */
[----:B------:R1:W2:Y:S01]  /*144f0*/  LDC.64 R18, c[0x0][R10+0x178] ;  /* 0x00005e000a127b82 */ /* 0x0002a20000000a00 */
[----:B------:R-:W-:Y:S01]  /*14500*/  LEA.HI R0, R11, R11, RZ, 0x1 ;  /* 0x0000000b0b007211 */ /* 0x000fe200078f08ff */
[----:B------:R-:W-:-:S06]  /*14510*/  IMAD.MOV.U32 R4, RZ, RZ, c[0x0][0x4e8] ;  /* 0x00013a00ff047624 */ /* 0x000fcc00078e00ff */
[----:B------:R1:W2:Y:S01]  /*14520*/  LDC.64 R16, c[0x0][R10+0x160] ;  /* 0x000058000a107b82 */ /* 0x0002a20000000a00 */
[----:B------:R-:W-:Y:S02]  /*14530*/  ISETP.NE.U32.AND P0, PT, RZ, c[0x0][0x500], PT ;  /* 0x00014000ff007a0c */ /* 0x000fe40003f05070 */
[----:B------:R-:W-:Y:S02]  /*14540*/  LOP3.LUT R0, R0, 0x1ffffffe, RZ, 0xc0, !PT ;  /* 0x1ffffffe00007812 */ /* 0x000fe400078ec0ff */
[----:B------:R-:W-:Y:S02]  /*14550*/  ISETP.NE.AND.EX P0, PT, RZ, c[0x0][0x504], PT, P0 ;  /* 0x00014100ff007a0c */ /* 0x000fe40003f05300 */
[----:B------:R-:W-:Y:S01]  /*14560*/  ISETP.NE.AND P3, PT, R4, 0x1, PT ;  /* 0x000000010400780c */ /* 0x000fe20003f65270 */
[----:B------:R-:W-:Y:S01]  /*14570*/  IMAD.IADD R4, R11, 0x1, -R0 ;  /* 0x000000010b047824 */ /* 0x000fe200078e0a00 */
[----:B------:R-:W-:Y:S02]  /*14580*/  SEL R0, R235, RZ, !P0 ;  /* 0x000000ffeb007207 */ /* 0x000fe40004000000 */
[----:B------:R-:W-:-:S03]  /*14590*/  SEL R6, R3, RZ, !P0 ;  /* 0x000000ff03067207 */ /* 0x000fc60004000000 */
[----:B-1----:R-:W-:-:S04]  /*145a0*/  IMAD R5, R9, R0, RZ ;  /* 0x0000000009057224 */ /* 0x002fc800078e02ff */
[C---:B------:R-:W-:Y:S02]  /*145b0*/  IMAD R10, R8.reuse, R6, R5 ;  /* 0x00000006080a7224 */ /* 0x040fe400078e0205 */
[----:B------:R-:W-:Y:S01]  /*145c0*/  IMAD.WIDE.U32 R6, R8, R0, RZ ;  /* 0x0000000008067225 */ /* 0x000fe200078e00ff */
[----:B------:R-:W1:Y:S03]  /*145d0*/  S2R R24, SR_TID.X ;  /* 0x0000000000187919 */ /* 0x000e660000002100 */
[----:B--2---:R-:W-:-:S04]  /*145e0*/  IMAD R4, R4, 0x8, R23 ;  /* 0x0000000804047824 */ /* 0x004fc800078e0217 */
[----:B------:R-:W-:-:S04]  /*145f0*/  IMAD R3, R245, 0x80, R4 ;  /* 0x00000080f5037824 */ /* 0x000fc800078e0204 */
[----:B------:R-:W-:-:S04]  /*14600*/  @P3 IMAD.HI.U32 R5, R3, c[0x0][0x4ec], RZ ;  /* 0x00013b0003053a27 */ /* 0x000fc800078e00ff */
[----:B------:R-:W-:Y:S01]  /*14610*/  IMAD.MOV.U32 R4, RZ, RZ, R3 ;  /* 0x000000ffff047224 */ /* 0x000fe200078e0003 */
[----:B------:R-:W-:Y:S01]  /*14620*/  @P3 SHF.R.U32.HI R4, RZ, c[0x0][0x4f0], R5 ;  /* 0x00013c00ff043a19 */ /* 0x000fe20000011605 */
[----:B---3--:R-:W-:Y:S01]  /*14630*/  IMAD.WIDE.U32 R8, R14, R22, RZ ;  /* 0x000000160e087225 */ /* 0x008fe200078e00ff */
[----:B----4-:R-:W-:-:S03]  /*14640*/  SEL R5, R13, RZ, P2 ;  /* 0x000000ff0d057207 */ /* 0x010fc60001000000 */
[----:B------:R-:W-:Y:S01]  /*14650*/  IMAD R11, R15, R22, RZ ;  /* 0x000000160f0b7224 */ /* 0x000fe200078e02ff */
[----:B-----5:R-:W-:Y:S01]  /*14660*/  IADD3 R14, P1, P0, R6, R8, R2 ;  /* 0x00000008060e7210 */ /* 0x020fe2000783e002 */
[----:B------:R-:W-:Y:S01]  /*14670*/  IMAD.IADD R13, R7, 0x1, R10 ;  /* 0x00000001070d7824 */ /* 0x000fe200078e020a */
[----:B------:R-:W-:Y:S01]  /*14680*/  SHF.R.S32.HI R6, RZ, 0x1f, R2 ;  /* 0x0000001fff067819 */ /* 0x000fe20000011402 */
[----:B------:R-:W-:Y:S02]  /*14690*/  IMAD.IADD R7, R9, 0x1, R11 ;  /* 0x0000000109077824 */ /* 0x000fe400078e020b */
[-C--:B------:R-:W-:Y:S02]  /*146a0*/  IMAD R10, R19, R5.reuse, RZ ;  /* 0x00000005130a7224 */ /* 0x080fe400078e02ff */
[----:B------:R-:W-:Y:S01]  /*146b0*/  IMAD.WIDE.U32 R8, R18, R5, RZ ;  /* 0x0000000512087225 */ /* 0x000fe200078e00ff */
[----:B------:R-:W-:Y:S02]  /*146c0*/  IADD3.X R11, R13, R7, R6, P1, P0 ;  /* 0x000000070d0b7210 */ /* 0x000fe40000fe0406 */
[--C-:B------:R-:W-:Y:S01]  /*146d0*/  SHF.R.S32.HI R5, RZ, 0x1f, R4.reuse ;  /* 0x0000001fff057819 */ /* 0x100fe20000011404 */
[----:B------:R-:W-:Y:S01]  /*146e0*/  IMAD.MOV R7, RZ, RZ, -R4 ;  /* 0x000000ffff077224 */ /* 0x000fe200078e0a04 */
[----:B------:R-:W-:Y:S01]  /*146f0*/  IADD3 R8, P1, P0, R4, R14, R8 ;  /* 0x0000000e04087210 */ /* 0x000fe2000783e008 */
[----:B------:R-:W-:-:S02]  /*14700*/  IMAD.IADD R10, R9, 0x1, R10 ;  /* 0x00000001090a7824 */ /* 0x000fc400078e020a */
[----:B------:R-:W-:-:S03]  /*14710*/  IMAD R4, R7, c[0x0][0x4e8], R3 ;  /* 0x00013a0007047a24 */ /* 0x000fc600078e0203 */
[----:B------:R-:W-:Y:S01]  /*14720*/  IADD3.X R9, R5, R11, R10, P1, P0 ;  /* 0x0000000b05097210 */ /* 0x000fe20000fe040a */
[----:B------:R-:W-:Y:S01]  /*14730*/  IMAD R7, R17, R4, RZ ;  /* 0x0000000411077224 */ /* 0x000fe200078e02ff */
[----:B------:R-:W-:-:S03]  /*14740*/  SHF.R.S32.HI R10, RZ, 0x1f, R4 ;  /* 0x0000001fff0a7819 */ /* 0x000fc60000011404 */
[----:B------:R-:W-:-:S04]  /*14750*/  IMAD.WIDE.U32 R4, R16, R4, R8 ;  /* 0x0000000410047225 */ /* 0x000fc800078e0008 */
[----:B------:R-:W-:Y:S02]  /*14760*/  IMAD.MOV.U32 R8, RZ, RZ, c[0x0][0x4a8] ;  /* 0x00012a00ff087624 */ /* 0x000fe400078e00ff */
[----:B------:R-:W-:Y:S02]  /*14770*/  IMAD R7, R16, R10, R7 ;  /* 0x0000000a10077224 */ /* 0x000fe400078e0207 */
[----:B------:R-:W-:Y:S01]  /*14780*/  IMAD.MOV.U32 R9, RZ, RZ, c[0x0][0x4ac] ;  /* 0x00012b00ff097624 */ /* 0x000fe200078e00ff */
[----:B------:R-:W-:Y:S01]  /*14790*/  SEL R8, R8, c[0x0][0x450], P2 ;  /* 0x0001140008087a07 */ /* 0x000fe20001000000 */
[----:B------:R-:W-:Y:S01]  /*147a0*/  IMAD.IADD R7, R5, 0x1, R7 ;  /* 0x0000000105077824 */ /* 0x000fe200078e0207 */
[----:B-1----:R-:W-:Y:S02]  /*147b0*/  SHF.R.S32.HI R15, RZ, 0x1f, R24 ;  /* 0x0000001fff0f7819 */ /* 0x002fe40000011418 */
[----:B------:R-:W-:Y:S02]  /*147c0*/  SEL R9, R9, c[0x0][0x454], P2 ;  /* 0x0001150009097a07 */ /* 0x000fe40001000000 */
[----:B------:R-:W-:-:S02]  /*147d0*/  LEA R8, P0, R4, R8, 0x2 ;  /* 0x0000000804087211 */ /* 0x000fc400078010ff */
[----:B------:R-:W-:Y:S02]  /*147e0*/  LEA.HI R15, R15, R24, RZ, 0x5 ;  /* 0x000000180f0f7211 */ /* 0x000fe400078f28ff */
[----:B------:R-:W-:Y:S02]  /*147f0*/  LEA.HI.X R4, R4, R9, R7, 0x2, P0 ;  /* 0x0000000904047211 */ /* 0x000fe400000f1407 */
[----:B------:R-:W-:Y:S01]  /*14800*/  LOP3.LUT R15, R15, 0xffffffe0, RZ, 0xc0, !PT ;  /* 0xffffffe00f0f7812 */ /* 0x000fe200078ec0ff */
[----:B------:R-:W-:Y:S04]  /*14810*/  SHFL.IDX PT, R10, R8, RZ, 0x1c1f ;  /* 0x001c1fff080a7589 */ /* 0x000fe800000e0000 */
[----:B------:R-:W1:Y:S01]  /*14820*/  SHFL.IDX PT, R11, R4, RZ, 0x1c1f ;  /* 0x001c1fff040b7589 */ /* 0x000e6200000e0000 */
[----:B------:R-:W-:-:S03]  /*14830*/  IMAD.IADD R15, R24, 0x1, -R15 ;  /* 0x00000001180f7824 */ /* 0x000fc600078e0a0f */
[----:B------:R-:W-:Y:S01]  /*14840*/  SHFL.IDX PT, R8, R8, 0x1, 0x1c1f ;  /* 0x003c1f0008087f89 */ /* 0x000fe200000e0000 */
[----:B------:R-:W-:-:S03]  /*14850*/  IMAD R5, R245, 0x80, R23 ;  /* 0x00000080f5057824 */ /* 0x000fc600078e0217 */
        /* <DEDUP_REMOVED lines=9> */
[----:B------:R-:W-:Y:S02]  /*148f0*/  ISETP.GE.AND P0, PT, R5, R4, PT ;  /* 0x000000040500720c */ /* 0x000fe40003f06270 */
[----:B------:R-:W-:Y:S01]  /*14900*/  P2R R61, PR, RZ, 0x2 ;  /* 0x00000002ff3d7803 */ /* 0x000fe20000000000 */
        /* <DEDUP_REMOVED lines=15> */
[----:B------:R-:W-:Y:S01]  /*14a00*/  IMAD R7, R22, c[0x0][0x3ec], R7 ;  /* 0x0000fb0016077a24 */ /* 0x000fe200078e0207 */
[----:B------:R1:W1:Y:S03]  /*14a10*/  LDS.128 R44, [R203+0x6080] ;  /* 0x00608000cb2c7984 */ /* 0x0002660000000c00 */
[----:B------:R-:W-:Y:S01]  /*14a20*/  IMAD.WIDE.U32 R6, R0, c[0x0][0x3f0], R6 ;  /* 0x0000fc0000067a25 */ /* 0x000fe200078e0006 */
[----:B------:R1:W1:Y:S04]  /*14a30*/  LDS.128 R20, [R203+0x4080] ;  /* 0x00408000cb147984 */ /* 0x0002680000000c00 */
        /* <DEDUP_REMOVED lines=32> */
.L_x_311:
[----:B------:R-:W-:Y:S05]  /*14c40*/  BRA.DIV ~URZ, `(.L_x_249) ;  /* 0x000038927f007947 */ /* 0x000fea000b800000 */
[----:B------:R3:W4:Y:S02]  /*14c50*/  SHFL.IDX PT, R0, R12, RZ, 0x181f ;  /* 0x00181fff0c007589 */ /* 0x00072400000e0000 */
.L_x_312:
[----:B------:R-:W-:Y:S01]  /*14c60*/  ISETP.GE.AND P0, PT, R10, R4, PT ;  /* 0x000000040a00720c */ /* 0x000fe20003f06270 */
[----:B------:R-:W-:Y:S01]  /*14c70*/  BSSY B0, `(.L_x_250) ;  /* 0x0000011000007945 */ /* 0x000fe20003800000 */
[----:B------:R-:W-:Y:S02]  /*14c80*/  SHF.R.S32.HI R15, RZ, 0x1f, R230 ;  /* 0x0000001fff0f7819 */ /* 0x000fe400000114e6 */
[----:B------:R-:W-:Y:S02]  /*14c90*/  SHF.R.S32.HI R14, RZ, 0x1f, R231 ;  /* 0x0000001fff0e7819 */ /* 0x000fe400000114e7 */
[----:B------:R-:W-:-:S07]  /*14ca0*/  SHF.R.S32.HI R13, RZ, 0x1f, R232 ;  /* 0x0000001fff0d7819 */ /* 0x000fce00000114e8 */
[----:B------:R-:W-:Y:S05]  /*14cb0*/  @P0 BRA `(.L_x_251) ;  /* 0x000000c000000947 */ /* 0x000fea0003800000 */
[----:B------:R-:W-:Y:S02]  /*14cc0*/  ISETP.GE.AND P2, PT, R232, c[0x0][0x3c8], PT ;  /* 0x0000f200e8007a0c */ /* 0x000fe40003f46270 */
[----:B------:R-:W-:Y:S02]  /*14cd0*/  ISETP.GE.AND P1, PT, R231, c[0x0][0x3c8], PT ;  /* 0x0000f200e7007a0c */ /* 0x000fe40003f26270 */
[----:B------:R-:W-:-:S09]  /*14ce0*/  ISETP.GE.AND P0, PT, R230, c[0x0][0x3c8], PT ;  /* 0x0000f200e6007a0c */ /* 0x000fd20003f06270 */
[-C--:B----4-:R-:W-:Y:S02]  /*14cf0*/  @!P2 LEA R8, P5, R232, R0.reuse, 0x1 ;  /* 0x00000000e808a211 */ /* 0x090fe400078a08ff */
[CC--:B------:R-:W-:Y:S02]  /*14d00*/  @!P1 LEA R6, P4, R231.reuse, R0.reuse, 0x1 ;  /* 0x00000000e7069211 */ /* 0x0c0fe400078808ff */
[----:B------:R-:W-:Y:S02]  /*14d10*/  @!P0 LEA R2, P3, R230, R0, 0x1 ;  /* 0x00000000e6028211 */ /* 0x000fe400078608ff */
[-C--:B--2---:R-:W-:Y:S02]  /*14d20*/  @!P2 LEA.HI.X R9, R232, R5.reuse, R13, 0x1, P5 ;  /* 0x00000005e809a211 */ /* 0x084fe400028f0c0d */
[-C--:B------:R-:W-:Y:S02]  /*14d30*/  @!P1 LEA.HI.X R7, R231, R5.reuse, R14, 0x1, P4 ;  /* 0x00000005e7079211 */ /* 0x080fe400020f0c0e */
[----:B------:R-:W-:Y:S01]  /*14d40*/  @!P0 LEA.HI.X R3, R230, R5, R15, 0x1, P3 ;  /* 0x00000005e6038211 */ /* 0x000fe200018f0c0f */
[----:B------:R2:W-:Y:S04]  /*14d50*/  @!P2 ST.E.128 [R8.64], R24 ;  /* 0x000000180800a985 */ /* 0x0005e8000c101d06 */
[----:B------:R2:W-:Y:S04]  /*14d60*/  @!P1 ST.E.128 [R6.64], R20 ;  /* 0x0000001406009985 */ /* 0x0005e8000c101d06 */
[----:B------:R2:W-:Y:S02]  /*14d70*/  @!P0 ST.E.128 [R2.64], R16 ;  /* 0x0000001002008985 */ /* 0x0005e4000c101d06 */
.L_x_251:
[----:B------:R-:W-:Y:S05]  /*14d80*/  BSYNC B0 ;  /* 0x0000000000007941 */ /* 0x000fea0003800000 */
.L_x_250:
[----:B------:R-:W-:Y:S05]  /*14d90*/  BRA.DIV ~URZ, `(.L_x_252) ;  /* 0x000037a27f007947 */ /* 0x000fea000b800000 */
[----:B--2---:R2:W1:Y:S04]  /*14da0*/  SHFL.IDX PT, R5, R11, 0x1, 0x181f ;  /* 0x00381f000b057f89 */ /* 0x00446800000e0000 */
[----:B----4-:R2:W4:Y:S02]  /*14db0*/  SHFL.IDX PT, R0, R12, 0x1, 0x181f ;  /* 0x00381f000c007f89 */ /* 0x01052400000e0000 */
.L_x_313:
[----:B------:R-:W-:Y:S01]  /*14dc0*/  IADD3 R2, R10, 0x20, RZ ;  /* 0x000000200a027810 */ /* 0x000fe20007ffe0ff */
[----:B------:R-:W-:Y:S03]  /*14dd0*/  BSSY B0, `(.L_x_253) ;  /* 0x000000f000007945 */ /* 0x000fe60003800000 */
[----:B------:R-:W-:-:S13]  /*14de0*/  ISETP.GE.AND P0, PT, R2, R4, PT ;  /* 0x000000040200720c */ /* 0x000fda0003f06270 */
[----:B------:R-:W-:Y:S05]  /*14df0*/  @P0 BRA `(.L_x_254) ;  /* 0x000000c000000947 */ /* 0x000fea0003800000 */
[----:B------:R-:W-:Y:S02]  /*14e00*/  ISETP.GE.AND P2, PT, R232, c[0x0][0x3c8], PT ;  /* 0x0000f200e8007a0c */ /* 0x000fe40003f46270 */
[----:B------:R-:W-:Y:S02]  /*14e10*/  ISETP.GE.AND P1, PT, R231, c[0x0][0x3c8], PT ;  /* 0x0000f200e7007a0c */ /* 0x000fe40003f26270 */
[----:B------:R-:W-:-:S09]  /*14e20*/  ISETP.GE.AND P0, PT, R230, c[0x0][0x3c8], PT ;  /* 0x0000f200e6007a0c */ /* 0x000fd20003f06270 */
[-C--:B----4-:R-:W-:Y:S02]  /*14e30*/  @!P2 LEA R8, P5, R232, R0.reuse, 0x1 ;  /* 0x00000000e808a211 */ /* 0x090fe400078a08ff */
[CC--:B------:R-:W-:Y:S02]  /*14e40*/  @!P1 LEA R6, P4, R231.reuse, R0.reuse, 0x1 ;  /* 0x00000000e7069211 */ /* 0x0c0fe400078808ff */
[----:B------:R-:W-:Y:S02]  /*14e50*/  @!P0 LEA R2, P3, R230, R0, 0x1 ;  /* 0x00000000e6028211 */ /* 0x000fe400078608ff */
[-C--:B-1----:R-:W-:Y:S02]  /*14e60*/  @!P2 LEA.HI.X R9, R232, R5.reuse, R13, 0x1, P5 ;  /* 0x00000005e809a211 */ /* 0x082fe400028f0c0d */
[-C--:B------:R-:W-:Y:S02]  /*14e70*/  @!P1 LEA.HI.X R7, R231, R5.reuse, R14, 0x1, P4 ;  /* 0x00000005e7079211 */ /* 0x080fe400020f0c0e */
[----:B------:R-:W-:Y:S01]  /*14e80*/  @!P0 LEA.HI.X R3, R230, R5, R15, 0x1, P3 ;  /* 0x00000005e6038211 */ /* 0x000fe200018f0c0f */
[----:B------:R1:W-:Y:S04]  /*14e90*/  @!P2 ST.E.128 [R8.64], R36 ;  /* 0x000000240800a985 */ /* 0x0003e8000c101d06 */
[----:B------:R1:W-:Y:S04]  /*14ea0*/  @!P1 ST.E.128 [R6.64], R32 ;  /* 0x0000002006009985 */ /* 0x0003e8000c101d06 */
[----:B------:R1:W-:Y:S02]  /*14eb0*/  @!P0 ST.E.128 [R2.64], R28 ;  /* 0x0000001c02008985 */ /* 0x0003e4000c101d06 */
.L_x_254:
[----:B------:R-:W-:Y:S05]  /*14ec0*/  BSYNC B0 ;  /* 0x0000000000007941 */ /* 0x000fea0003800000 */
.L_x_253:
[----:B------:R-:W-:Y:S05]  /*14ed0*/  BRA.DIV ~URZ, `(.L_x_255) ;  /* 0x000037227f007947 */ /* 0x000fea000b800000 */
[----:B-1----:R1:W2:Y:S02]  /*14ee0*/  SHFL.IDX PT, R5, R11, 0x2, 0x181f ;  /* 0x00581f000b057f89 */ /* 0x0022a400000e0000 */
.L_x_314:
[----:B------:R-:W-:Y:S05]  /*14ef0*/  BRA.DIV ~URZ, `(.L_x_256) ;  /* 0x000037727f007947 */ /* 0x000fea000b800000 */
[----:B----4-:R4:W1:Y:S02]  /*14f00*/  SHFL.IDX PT, R0, R12, 0x2, 0x181f ;  /* 0x00581f000c007f89 */ /* 0x01086400000e0000 */
.L_x_315:
[----:B------:R-:W-:Y:S01]  /*14f10*/  IADD3 R2, R10, 0x40, RZ ;  /* 0x000000400a027810 */ /* 0x000fe20007ffe0ff */
[----:B------:R-:W-:Y:S03]  /*14f20*/  BSSY B0, `(.L_x_257) ;  /* 0x000000f000007945 */ /* 0x000fe60003800000 */
[----:B------:R-:W-:-:S13]  /*14f30*/  ISETP.GE.AND P0, PT, R2, R4, PT ;  /* 0x000000040200720c */ /* 0x000fda0003f06270 */
[----:B------:R-:W-:Y:S05]  /*14f40*/  @P0 BRA `(.L_x_258) ;  /* 0x000000c000000947 */ /* 0x000fea0003800000 */
[----:B------:R-:W-:Y:S02]  /*14f50*/  ISETP.GE.AND P2, PT, R232, c[0x0][0x3c8], PT ;  /* 0x0000f200e8007a0c */ /* 0x000fe40003f46270 */
[----:B------:R-:W-:Y:S02]  /*14f60*/  ISETP.GE.AND P1, PT, R231, c[0x0][0x3c8], PT ;  /* 0x0000f200e7007a0c */ /* 0x000fe40003f26270 */
[----:B------:R-:W-:-:S09]  /*14f70*/  ISETP.GE.AND P0, PT, R230, c[0x0][0x3c8], PT ;  /* 0x0000f200e6007a0c */ /* 0x000fd20003f06270 */
[-C--:B-1----:R-:W-:Y:S02]  /*14f80*/  @!P2 LEA R8, P5, R232, R0.reuse, 0x1 ;  /* 0x00000000e808a211 */ /* 0x082fe400078a08ff */
        /* <DEDUP_REMOVED lines=8> */
.L_x_258:
[----:B------:R-:W-:Y:S05]  /*15010*/  BSYNC B0 ;  /* 0x0000000000007941 */ /* 0x000fea0003800000 */
.L_x_257:
[----:B------:R-:W-:Y:S05]  /*15020*/  BRA.DIV ~URZ, `(.L_x_259) ;  /* 0x000036a27f007947 */ /* 0x000fea000b800000 */
[----:B-1----:R1:W3:Y:S04]  /*15030*/  SHFL.IDX PT, R6, R11, 0x3, 0x181f ;  /* 0x00781f000b067f89 */ /* 0x0022e800000e0000 */
[----:B------:R1:W4:Y:S02]  /*15040*/  SHFL.IDX PT, R0, R12, 0x3, 0x181f ;  /* 0x00781f000c007f89 */ /* 0x00032400000e0000 */
.L_x_316:
[----:B------:R-:W-:-:S04]  /*15050*/  IADD3 R2, R10, 0x60, RZ ;  /* 0x000000600a027810 */ /* 0x000fc80007ffe0ff */
[----:B------:R-:W-:-:S13]  /*15060*/  ISETP.GE.AND P0, PT, R2, R4, PT ;  /* 0x000000040200720c */ /* 0x000fda0003f06270 */
[----:B------:R-:W-:Y:S05]  /*15070*/  @P0 BRA `(.L_x_260) ;  /* 0x0000200000000947 */ /* 0x000fea0003800000 */
[----:B------:R-:W-:Y:S02]  /*15080*/  ISETP.GE.AND P1, PT, R232, c[0x0][0x3c8], PT ;  /* 0x0000f200e8007a0c */ /* 0x000fe40003f26270 */
[----:B------:R-:W-:-:S11]  /*15090*/  ISETP.GE.AND P0, PT, R231, c[0x0][0x3c8], PT ;  /* 0x0000f200e7007a0c */ /* 0x000fd60003f06270 */
[CC--:B----4-:R-:W-:Y:S02]  /*150a0*/  @!P1 LEA R4, P3, R232.reuse, R0.reuse, 0x1 ;  /* 0x00000000e8049211 */ /* 0x0d0fe400078608ff */
[C---:B------:R-:W-:Y:S02]  /*150b0*/  @!P0 LEA R2, P2, R231.reuse, R0, 0x1 ;  /* 0x00000000e7028211 */ /* 0x040fe400078408ff */
[-C--:B--23--:R-:W-:Y:S02]  /*150c0*/  @!P1 LEA.HI.X R5, R232, R6.reuse, R13, 0x1, P3 ;  /* 0x00000006e8059211 */ /* 0x08cfe400018f0c0d */
[----:B------:R-:W-:-:S03]  /*150d0*/  @!P0 LEA.HI.X R3, R231, R6, R14, 0x1, P2 ;  /* 0x00000006e7038211 */ /* 0x000fc600010f0c0e */
[----:B------:R2:W-:Y:S04]  /*150e0*/  @!P1 ST.E.128 [R4.64], R56 ;  /* 0x0000003804009985 */ /* 0x0005e8000c101d06 */
[----:B------:R2:W-:Y:S01]  /*150f0*/  @!P0 ST.E.128 [R2.64], R52 ;  /* 0x0000003402008985 */ /* 0x0005e2000c101d06 */
[----:B------:R-:W-:-:S13]  /*15100*/  ISETP.GE.AND P0, PT, R230, c[0x0][0x3c8], PT ;  /* 0x0000f200e6007a0c */ /* 0x000fda0003f06270 */
[----:B------:R-:W-:Y:S05]  /*15110*/  @P0 BRA `(.L_x_260) ;  /* 0x00001f6000000947 */ /* 0x000fea0003800000 */
[----:B--2---:R-:W-:-:S04]  /*15120*/  LEA R2, P0, R230, R0, 0x1 ;  /* 0x00000000e6027211 */ /* 0x004fc800078008ff */
[----:B------:R-:W-:-:S05]  /*15130*/  LEA.HI.X R3, R230, R6, R15, 0x1, P0 ;  /* 0x00000006e6037211 */ /* 0x000fca00000f0c0f */
[----:B------:R2:W-:Y:S01]  /*15140*/  ST.E.128 [R2.64], R60 ;  /* 0x0000003c02007985 */ /* 0x0005e2000c101d06 */
[----:B------:R-:W-:Y:S05]  /*15150*/  BRA `(.L_x_260) ;  /* 0x00001f2000007947 */ /* 0x000fea0003800000 */
.L_x_247:
[----:B-1----:R-:W2:Y:S04]  /*15160*/  LDL.LU R8, [R1] ;  /* 0x0000000001087983 */ /* 0x002ea80000300800 */
[----:B------:R-:W3:Y:S01]  /*15170*/  LDL.LU R7, [R1+0x18] ;  /* 0x0000180001077983 */ /* 0x000ee20000300800 */
[----:B------:R-:W-:Y:S02]  /*15180*/  IMAD R6, R6, c[0x0][0x408], RZ ;  /* 0x0001020006067a24 */ /* 0x000fe400078e02ff */
[----:B------:R-:W-:-:S04]  /*15190*/  IMAD.WIDE.U32 R4, R2, c[0x0][0x408], RZ ;  /* 0x0001020002047a25 */ /* 0x000fc800078e00ff */
[----:B------:R-:W-:Y:S02]  /*151a0*/  IMAD R2, R2, c[0x0][0x40c], R6 ;  /* 0x0001030002027a24 */ /* 0x000fe400078e0206 */
[----:B------:R-:W-:-:S03]  /*151b0*/  @P3 IMAD.HI.U32 R6, R3, c[0x0][0x4ec], RZ ;  /* 0x00013b0003063a27 */ /* 0x000fc600078e00ff */
[----:B------:R-:W-:Y:S02]  /*151c0*/  IADD3 R5, R5, R2, RZ ;  /* 0x0000000205057210 */ /* 0x000fe40007ffe0ff */
[----:B------:R-:W-:-:S05]  /*151d0*/  SHF.R.S32.HI R2, RZ, 0x1f, R0 ;  /* 0x0000001fff027819 */ /* 0x000fca0000011400 */
[----:B------:R-:W-:-:S04]  /*151e0*/  IMAD R2, R2, c[0x0][0x440], RZ ;  /* 0x0001100002027a24 */ /* 0x000fc800078e02ff */
[----:B------:R-:W-:Y:S02]  /*151f0*/  IMAD R2, R0, c[0x0][0x444], R2 ;  /* 0x0001110000027a24 */ /* 0x000fe400078e0202 */
[----:B--2---:R-:W-:-:S04]  /*15200*/  IMAD.WIDE.U32 R4, R8, c[0x0][0x438], R4 ;  /* 0x00010e0008047a25 */ /* 0x004fc800078e0004 */
[----:B------:R-:W-:-:S04]  /*15210*/  IMAD R5, R8, c[0x0][0x43c], R5 ;  /* 0x00010f0008057a24 */ /* 0x000fc800078e0205 */
[----:B------:R-:W-:Y:S01]  /*15220*/  IMAD.WIDE.U32 R4, R0, c[0x0][0x440], R4 ;  /* 0x0001100000047a25 */ /* 0x000fe200078e0004 */
[----:B------:R-:W-:Y:S02]  /*15230*/  MOV R0, R3 ;  /* 0x0000000300007202 */ /* 0x000fe40000000f00 */
[----:B------:R-:W-:Y:S02]  /*15240*/  @P3 SHF.R.U32.HI R0, RZ, c[0x0][0x4f0], R6 ;  /* 0x00013c00ff003a19 */ /* 0x000fe40000011606 */
[----:B------:R-:W-:Y:S02]  /*15250*/  IADD3 R5, R5, R2, RZ ;  /* 0x0000000205057210 */ /* 0x000fe40007ffe0ff */
[----:B------:R-:W-:Y:S02]  /*15260*/  SHF.R.S32.HI R2, RZ, 0x1f, R0 ;  /* 0x0000001fff027819 */ /* 0x000fe40000011400 */
[----:B------:R-:W-:Y:S01]  /*15270*/  IADD3 R6, -R0, RZ, RZ ;  /* 0x000000ff00067210 */ /* 0x000fe20007ffe1ff */
[----:B---3--:R-:W-:-:S04]  /*15280*/  IMAD.WIDE.U32 R4, R7, c[0x0][0x448], R4 ;  /* 0x0001120007047a25 */ /* 0x008fc800078e0004 */
[----:B------:R-:W-:Y:S02]  /*15290*/  IMAD R2, R2, c[0x0][0x430], RZ ;  /* 0x00010c0002027a24 */ /* 0x000fe400078e02ff */
[----:B------:R-:W-:Y:S02]  /*152a0*/  IMAD R5, R7, c[0x0][0x44c], R5 ;  /* 0x0001130007057a24 */ /* 0x000fe400078e0205 */
        /* <DEDUP_REMOVED lines=13> */
.L_x_317:
[----:B------:R-:W-:Y:S05]  /*15380*/  BRA.DIV ~URZ, `(.L_x_262) ;  /* 0x000034727f007947 */ /* 0x000fea000b800000 */
[----:B------:R3:W4:Y:S02]  /*15390*/  SHFL.IDX PT, R0, R39, RZ, 0x1c1f ;  /* 0x001c1fff27007589 */ /* 0x00072400000e0000 */
.L_x_318:
[----:B------:R-:W5:Y:S01]  /*153a0*/  S2R R3, SR_TID.X ;  /* 0x0000000000037919 */ /* 0x000f620000002100 */
[----:B------:R-:W-:Y:S01]  /*153b0*/  BSSY B0, `(.L_x_263) ;  /* 0x000009a000007945 */ /* 0x000fe20003800000 */
[----:B-----5:R-:W-:-:S04]  /*153c0*/  SHF.R.S32.HI R2, RZ, 0x1f, R3 ;  /* 0x0000001fff027819 */ /* 0x020fc80000011403 */
[----:B------:R-:W-:-:S04]  /*153d0*/  LEA.HI R2, R2, R3, RZ, 0x5 ;  /* 0x0000000302027211 */ /* 0x000fc800078f28ff */
[----:B------:R-:W-:-:S05]  /*153e0*/  LOP3.LUT R2, R2, 0xffffffe0, RZ, 0xc0, !PT ;  /* 0xffffffe002027812 */ /* 0x000fca00078ec0ff */
[----:B------:R-:W-:-:S05]  /*153f0*/  IMAD.IADD R2, R3, 0x1, -R2 ;  /* 0x0000000103027824 */ /* 0x000fca00078e0a02 */
[----:B------:R-:W-:-:S04]  /*15400*/  SHF.R.S32.HI R4, RZ, 0x1f, R2 ;  /* 0x0000001fff047819 */ /* 0x000fc80000011402 */
[----:B------:R-:W-:-:S04]  /*15410*/  LEA.HI R4, R4, R2, RZ, 0x2 ;  /* 0x0000000204047211 */ /* 0x000fc800078f10ff */
[----:B------:R-:W-:-:S05]  /*15420*/  LOP3.LUT R4, R4, 0x7ffffffc, RZ, 0xc0, !PT ;  /* 0x7ffffffc04047812 */ /* 0x000fca00078ec0ff */
[----:B------:R-:W-:-:S04]  /*15430*/  IMAD.IADD R4, R2, 0x1, -R4 ;  /* 0x0000000102047824 */ /* 0x000fc800078e0a04 */
[----:B------:R-:W-:-:S05]  /*15440*/  IMAD.SHL.U32 R4, R4, 0x2, RZ ;  /* 0x0000000204047824 */ /* 0x000fca00078e00ff */
[C---:B------:R-:W-:Y:S02]  /*15450*/  IADD3 R29, R4.reuse, 0x70, RZ ;  /* 0x00000070041d7810 */ /* 0x040fe40007ffe0ff */
[C---:B------:R-:W-:Y:S02]  /*15460*/  IADD3 R28, R4.reuse, 0x78, RZ ;  /* 0x00000078041c7810 */ /* 0x040fe40007ffe0ff */
[C---:B------:R-:W-:Y:S02]  /*15470*/  IADD3 R27, R4.reuse, 0x80, RZ ;  /* 0x00000080041b7810 */ /* 0x040fe40007ffe0ff */
[C---:B------:R-:W-:Y:S02]  /*15480*/  IADD3 R26, R4.reuse, 0x88, RZ ;  /* 0x00000088041a7810 */ /* 0x040fe40007ffe0ff */
[C---:B------:R-:W-:Y:S02]  /*15490*/  IADD3 R25, R4.reuse, 0x90, RZ ;  /* 0x0000009004197810 */ /* 0x040fe40007ffe0ff */
[----:B------:R-:W-:-:S02]  /*154a0*/  IADD3 R24, R4, 0x98, RZ ;  /* 0x0000009804187810 */ /* 0x000fc40007ffe0ff */
        /* <DEDUP_REMOVED lines=16> */
[----:B------:R-:W-:Y:S02]  /*155b0*/  IADD3 R6, R4, 0x58, RZ ;  /* 0x0000005804067810 */ /* 0x000fe40007ffe0ff */
        /* <DEDUP_REMOVED lines=22> */
[----:B------:R-:W-:Y:S01]  /*15720*/  SHF.R.S32.HI R37, RZ, 0x1f, R19 ;  /* 0x0000001fff257819 */ /* 0x000fe20000011413 */
[----:B------:R-:W-:Y:S05]  /*15730*/  @P0 BRA `(.L_x_264) ;  /* 0x0000061000000947 */ /* 0x000fea0003800000 */
[----:B------:R-:W-:Y:S02]  /*15740*/  ISETP.GE.AND P1, PT, R4, c[0x0][0x3c8], PT ;  /* 0x0000f20004007a0c */ /* 0x000fe40003f26270 */
[----:B------:R-:W-:Y:S02]  /*15750*/  ISETP.GE.AND P0, PT, R19, c[0x0][0x3c8], PT ;  /* 0x0000f20013007a0c */ /* 0x000fe40003f06270 */
[----:B------:R-:W-:-:S02]  /*15760*/  ISETP.GE.AND P3, PT, R18, c[0x0][0x3c8], PT ;  /* 0x0000f20012007a0c */ /* 0x000fc40003f66270 */
[----:B------:R-:W-:Y:S02]  /*15770*/  ISETP.GE.AND P4, PT, R17, c[0x0][0x3c8], PT ;  /* 0x0000f20011007a0c */ /* 0x000fe40003f86270 */
[----:B------:R-:W-:-:S05]  /*15780*/  ISETP.GE.AND P6, PT, R25, c[0x0][0x3c8], PT ;  /* 0x0000f20019007a0c */ /* 0x000fca0003fc6270 */
[----:B----4-:R-:W-:Y:S02]  /*15790*/  @!P1 IMAD.MOV.U32 R30, RZ, RZ, R0 ;  /* 0x000000ffff1e9224 */ /* 0x010fe400078e0000 */
[----:B--2---:R-:W-:Y:S01]  /*157a0*/  @!P1 IMAD.MOV.U32 R31, RZ, RZ, R5 ;  /* 0x000000ffff1f9224 */ /* 0x004fe200078e0005 */
[----:B------:R-:W-:-:S03]  /*157b0*/  @!P0 LEA R2, P2, R19, R0, 0x2 ;  /* 0x0000000013028211 */ /* 0x000fc600078410ff */
[----:B------:R-:W-:Y:S01]  /*157c0*/  @!P1 IMAD.WIDE R30, R4, 0x4, R30 ;  /* 0x00000004041e9825 */ /* 0x000fe200078e021e */
[----:B------:R-:W-:Y:S02]  /*157d0*/  @!P0 LEA.HI.X R3, R19, R5, R37, 0x2, P2 ;  /* 0x0000000513038211 */ /* 0x000fe400010f1425 */
[----:B------:R-:W-:Y:S02]  /*157e0*/  ISETP.GE.AND P2, PT, R16, c[0x0][0x3c8], PT ;  /* 0x0000f20010007a0c */ /* 0x000fe40003f46270 */
[----:B------:R2:W-:Y:S01]  /*157f0*/  @!P1 ST.E.64 [R30.64], R152 ;  /* 0x000000981e009985 */ /* 0x0005e2000c101b06 */
[----:B------:R-:W-:-:S03]  /*15800*/  ISETP.GE.AND P1, PT, R15, c[0x0][0x3c8], PT ;  /* 0x0000f2000f007a0c */ /* 0x000fc60003f26270 */
[----:B------:R4:W-:Y:S01]  /*15810*/  @!P0 ST.E.64 [R2.64], R32 ;  /* 0x0000002002008985 */ /* 0x0009e2000c101b06 */
[CC--:B--2---:R-:W-:Y:S02]  /*15820*/  @!P3 LEA R30, P5, R18.reuse, R0.reuse, 0x2 ;  /* 0x00000000121eb211 */ /* 0x0c4fe400078a10ff */
[C---:B----4-:R-:W-:Y:S02]  /*15830*/  @!P4 LEA R2, P0, R17.reuse, R0, 0x2 ;  /* 0x000000001102c211 */ /* 0x050fe400078010ff */
[-C--:B------:R-:W-:Y:S02]  /*15840*/  @!P3 LEA.HI.X R31, R18, R5.reuse, R38, 0x2, P5 ;  /* 0x00000005121fb211 */ /* 0x080fe400028f1426 */
[----:B------:R-:W-:-:S03]  /*15850*/  @!P4 LEA.HI.X R3, R17, R5, R41, 0x2, P0 ;  /* 0x000000051103c211 */ /* 0x000fc600000f1429 */
[----:B------:R2:W-:Y:S01]  /*15860*/  @!P3 ST.E.64 [R30.64], R34 ;  /* 0x000000221e00b985 */ /* 0x0005e2000c101b06 */
[----:B------:R-:W-:-:S03]  /*15870*/  ISETP.GE.AND P3, PT, R14, c[0x0][0x3c8], PT ;  /* 0x0000f2000e007a0c */ /* 0x000fc60003f66270 */
[----:B------:R4:W-:Y:S01]  /*15880*/  @!P4 ST.E.64 [R2.64], R102 ;  /* 0x000000660200c985 */ /* 0x0009e2000c101b06 */
[----:B------:R-:W-:Y:S02]  /*15890*/  ISETP.GE.AND P4, PT, R13, c[0x0][0x3c8], PT ;  /* 0x0000f2000d007a0c */ /* 0x000fe40003f86270 */
        /* <DEDUP_REMOVED lines=16> */
[-C--:B--2---:R-:W-:Y:S02]  /*159a0*/  @!P2 LEA R30, P5, R12, R0.reuse, 0x2 ;  /* 0x000000000c1ea211 */ /* 0x084fe400078a10ff */
[----:B----4-:R-:W-:Y:S02]  /*159b0*/  @!P1 LEA R2, P0, R10, R0, 0x2 ;  /* 0x000000000a029211 */ /* 0x010fe400078010ff */
        /* <DEDUP_REMOVED lines=23> */
[CC--:B----4-:R-:W-:Y:S02]  /*15b30*/  @!P4 LEA R2, P0, R28.reuse, R0.reuse, 0x2 ;  /* 0x000000001c02c211 */ /* 0x0d0fe400078010ff */
[-C--:B------:R-:W-:Y:S02]  /*15b40*/  @!P3 LEA.HI.X R31, R29, R5.reuse, R51, 0x2, P5 ;  /* 0x000000051d1fb211 */ /* 0x080fe400028f1433 */
[----:B------:R-:W-:Y:S02]  /*15b50*/  @!P4 LEA.HI.X R3, R28, R5, R52, 0x2, P0 ;  /* 0x000000051c03c211 */ /* 0x000fe400000f1434 */
[----:B------:R-:W-:Y:S01]  /*15b60*/  @!P2 LEA R32, P0, R27, R0, 0x2 ;  /* 0x000000001b20a211 */ /* 0x000fe200078010ff */
[----:B------:R2:W-:Y:S01]  /*15b70*/  @!P3 ST.E.64 [R30.64], R148 ;  /* 0x000000941e00b985 */ /* 0x0005e2000c101b06 */
[----:B------:R-:W-:-:S02]  /*15b80*/  ISETP.GE.AND P5, PT, R24, c[0x0][0x3c8], PT ;  /* 0x0000f20018007a0c */ /* 0x000fc40003fa6270 */
[----:B------:R-:W-:Y:S01]  /*15b90*/  @!P2 LEA.HI.X R33, R27, R5, R53, 0x2, P0 ;  /* 0x000000051b21a211 */ /* 0x000fe200000f1435 */
[----:B------:R4:W-:Y:S01]  /*15ba0*/  @!P4 ST.E.64 [R2.64], R150 ;  /* 0x000000960200c985 */ /* 0x0009e2000c101b06 */
[----:B------:R-:W-:-:S03]  /*15bb0*/  ISETP.GE.AND P4, PT, R23, c[0x0][0x3c8], PT ;  /* 0x0000f20017007a0c */ /* 0x000fc60003f86270 */
[----:B------:R-:W-:Y:S01]  /*15bc0*/  @!P2 ST.E.64 [R32.64], R154 ;  /* 0x0000009a2000a985 */ /* 0x000fe2000c101b06 */
[----:B------:R-:W-:Y:S02]  /*15bd0*/  ISETP.GE.AND P2, PT, R22, c[0x0][0x3c8], PT ;  /* 0x0000f20016007a0c */ /* 0x000fe40003f46270 */
[CC--:B--2---:R-:W-:Y:S02]  /*15be0*/  @!P6 LEA R30, P0, R25.reuse, R0.reuse, 0x2 ;  /* 0x00000000191ee211 */ /* 0x0c4fe400078010ff */
[C---:B----4-:R-:W-:Y:S02]  /*15bf0*/  @!P1 LEA R2, P3, R26.reuse, R0, 0x2 ;  /* 0x000000001a029211 */ /* 0x050fe400078610ff */
[-C--:B------:R-:W-:Y:S02]  /*15c00*/  @!P6 LEA.HI.X R31, R25, R5.reuse, R56, 0x2, P0 ;  /* 0x00000005191fe211 */ /* 0x080fe400000f1438 */
[----:B------:R-:W-:Y:S02]  /*15c10*/  @!P1 LEA.HI.X R3, R26, R5, R54, 0x2, P3 ;  /* 0x000000051a039211 */ /* 0x000fe400018f1436 */
[----:B------:R-:W-:-:S03]  /*15c20*/  ISETP.GE.AND P0, PT, R20, c[0x0][0x3c8], PT ;  /* 0x0000f20014007a0c */ /* 0x000fc60003f06270 */
[----:B------:R2:W-:Y:S01]  /*15c30*/  @!P1 ST.E.64 [R2.64], R68 ;  /* 0x0000004402009985 */ /* 0x0005e2000c101b06 */
[----:B------:R-:W-:-:S03]  /*15c40*/  ISETP.GE.AND P1, PT, R21, c[0x0][0x3c8], PT ;  /* 0x0000f20015007a0c */ /* 0x000fc60003f26270 */
[----:B------:R4:W-:Y:S01]  /*15c50*/  @!P6 ST.E.64 [R30.64], R72 ;  /* 0x000000481e00e985 */ /* 0x0009e2000c101b06 */
[----:B------:R-:W-:-:S04]  /*15c60*/  @!P4 LEA R34, P6, R23, R0, 0x2 ;  /* 0x000000001722c211 */ /* 0x000fc800078c10ff */
[----:B------:R-:W-:Y:S02]  /*15c70*/  @!P4 LEA.HI.X R35, R23, R5, R57, 0x2, P6 ;  /* 0x000000051723c211 */ /* 0x000fe400030f1439 */
[----:B--2---:R-:W-:-:S04]  /*15c80*/  @!P5 LEA R2, P3, R24, R0, 0x2 ;  /* 0x000000001802d211 */ /* 0x004fc800078610ff */
[----:B------:R-:W-:Y:S02]  /*15c90*/  @!P5 LEA.HI.X R3, R24, R5, R55, 0x2, P3 ;  /* 0x000000051803d211 */ /* 0x000fe400018f1437 */
[----:B------:R-:W-:-:S03]  /*15ca0*/  @!P2 LEA R32, P3, R22, R0, 0x2 ;  /* 0x000000001620a211 */ /* 0x000fc600078610ff */
[----:B------:R2:W-:Y:S01]  /*15cb0*/  @!P5 ST.E.64 [R2.64], R76 ;  /* 0x0000004c0200d985 */ /* 0x0005e2000c101b06 */
[C---:B----4-:R-:W-:Y:S02]  /*15cc0*/  @!P1 LEA R30, P5, R21.reuse, R0, 0x2 ;  /* 0x00000000151e9211 */ /* 0x050fe400078a10ff */
[-C--:B------:R-:W-:Y:S01]  /*15cd0*/  @!P2 LEA.HI.X R33, R22, R5.reuse, R58, 0x2, P3 ;  /* 0x000000051621a211 */ /* 0x080fe200018f143a */
[----:B------:R4:W-:Y:S01]  /*15ce0*/  @!P4 ST.E.64 [R34.64], R158 ;  /* 0x0000009e2200c985 */ /* 0x0009e2000c101b06 */
[----:B------:R-:W-:-:S03]  /*15cf0*/  @!P1 LEA.HI.X R31, R21, R5, R59, 0x2, P5 ;  /* 0x00000005151f9211 */ /* 0x000fc600028f143b */
[----:B------:R4:W-:Y:S04]  /*15d00*/  @!P2 ST.E.64 [R32.64], R156 ;  /* 0x0000009c2000a985 */ /* 0x0009e8000c101b06 */
[----:B------:R4:W-:Y:S01]  /*15d10*/  @!P1 ST.E.64 [R30.64], R80 ;  /* 0x000000501e009985 */ /* 0x0009e2000c101b06 */
[----:B--2---:R-:W-:-:S04]  /*15d20*/  @!P0 LEA R2, P3, R20, R0, 0x2 ;  /* 0x0000000014028211 */ /* 0x004fc800078610ff */
[----:B------:R-:W-:-:S05]  /*15d30*/  @!P0 LEA.HI.X R3, R20, R5, R60, 0x2, P3 ;  /* 0x0000000514038211 */ /* 0x000fca00018f143c */
[----:B------:R4:W-:Y:S04]  /*15d40*/  @!P0 ST.E.64 [R2.64], R64 ;  /* 0x0000004002008985 */ /* 0x0009e8000c101b06 */
.L_x_264:
[----:B------:R-:W-:Y:S05]  /*15d50*/  BSYNC B0 ;  /* 0x0000000000007941 */ /* 0x000fea0003800000 */
.L_x_263:
[----:B------:R-:W-:Y:S05]  /*15d60*/  BRA.DIV ~URZ, `(.L_x_265) ;  /* 0x00002af27f007947 */ /* 0x000fea000b800000 */
[----:B--2---:R2:W1:Y:S04]  /*15d70*/  SHFL.IDX PT, R5, R36, 0x1, 0x1c1f ;  /* 0x003c1f0024057f89 */ /* 0x00446800000e0000 */
[----:B----4-:R2:W4:Y:S02]  /*15d80*/  SHFL.IDX PT, R0, R39, 0x1, 0x1c1f ;  /* 0x003c1f0027007f89 */ /* 0x01052400000e0000 */
.L_x_319:
[----:B------:R-:W-:-:S13]  /*15d90*/  ISETP.NE.AND P0, PT, R61, RZ, PT ;  /* 0x000000ff3d00720c */ /* 0x000fda0003f05270 */
[----:B------:R-:W-:Y:S05]  /*15da0*/  @P0 BRA `(.L_x_260) ;  /* 0x000012d000000947 */ /* 0x000fea0003800000 */
[----:B------:R-:W-:Y:S02]  /*15db0*/  ISETP.GE.AND P3, PT, R19, c[0x0][0x3c8], PT ;  /* 0x0000f20013007a0c */ /* 0x000fe40003f66270 */
[----:B------:R-:W-:Y:S02]  /*15dc0*/  ISETP.GE.AND P2, PT, R18, c[0x0][0x3c8], PT ;  /* 0x0000f20012007a0c */ /* 0x000fe40003f46270 */
[----:B------:R-:W-:Y:S02]  /*15dd0*/  ISETP.GE.AND P1, PT, R17, c[0x0][0x3c8], PT ;  /* 0x0000f20011007a0c */ /* 0x000fe40003f26270 */
[----:B------:R-:W-:Y:S02]  /*15de0*/  ISETP.GE.AND P4, PT, R4, c[0x0][0x3c8], PT ;  /* 0x0000f20004007a0c */ /* 0x000fe40003f86270 */
[----:B------:R-:W-:-:S05]  /*15df0*/  ISETP.GE.AND P0, PT, R16, c[0x0][0x3c8], PT ;  /* 0x0000f20010007a0c */ /* 0x000fca0003f06270 */
[CC--:B----4-:R-:W-:Y:S02]  /*15e00*/  @!P3 LEA R32, P6, R19.reuse, R0.reuse, 0x2 ;  /* 0x000000001320b211 */ /* 0x0d0fe400078c10ff */
[CC--:B------:R-:W-:Y:S02]  /*15e10*/  @!P2 LEA R30, P5, R18.reuse, R0.reuse, 0x2 ;  /* 0x00000000121ea211 */ /* 0x0c0fe400078a10ff */
[-C--:B-1----:R-:W-:Y:S02]  /*15e20*/  @!P3 LEA.HI.X R33, R19, R5.reuse, R37, 0x2, P6 ;  /* 0x000000051321b211 */ /* 0x082fe400030f1425 */
[----:B------:R-:W-:Y:S01]  /*15e30*/  @!P2 LEA.HI.X R31, R18, R5, R38, 0x2, P5 ;  /* 0x00000005121fa211 */ /* 0x000fe200028f1426 */
[----:B------:R-:W-:Y:S01]  /*15e40*/  @!P4 IMAD.MOV.U32 R34, RZ, RZ, R0 ;  /* 0x000000ffff22c224 */ /* 0x000fe200078e0000 */
[-C--:B------:R-:W-:Y:S01]  /*15e50*/  @!P1 LEA R18, P6, R17, R0.reuse, 0x2 ;  /* 0x0000000011129211 */ /* 0x080fe200078c10ff */
[----:B------:R-:W-:Y:S01]  /*15e60*/  @!P4 IMAD.MOV.U32 R35, RZ, RZ, R5 ;  /* 0x000000ffff23c224 */ /* 0x000fe200078e0005 */
[----:B------:R-:W-:-:S02]  /*15e70*/  @!P0 LEA R2, P5, R16, R0, 0x2 ;  /* 0x0000000010028211 */ /* 0x000fc400078a10ff */
[-C--:B------:R-:W-:Y:S01]  /*15e80*/  @!P1 LEA.HI.X R19, R17, R5.reuse, R41, 0x2, P6 ;  /* 0x0000000511139211 */ /* 0x080fe200030f1429 */
[----:B------:R-:W-:Y:S01]  /*15e90*/  @!P4 IMAD.WIDE R34, R4, 0x4, R34 ;  /* 0x000000040422c825 */ /* 0x000fe200078e0222 */
[----:B------:R-:W-:Y:S02]  /*15ea0*/  ISETP.GE.AND P6, PT, R15, c[0x0][0x3c8], PT ;  /* 0x0000f2000f007a0c */ /* 0x000fe40003fc6270 */
[----:B------:R-:W-:Y:S02]  /*15eb0*/  @!P0 LEA.HI.X R3, R16, R5, R40, 0x2, P5 ;  /* 0x0000000510038211 */ /* 0x000fe400028f1428 */
[----:B------:R-:W-:Y:S01]  /*15ec0*/  ISETP.GE.AND P5, PT, R14, c[0x0][0x3c8], PT ;  /* 0x0000f2000e007a0c */ /* 0x000fe20003fa6270 */
[----:B------:R-:W-:Y:S01]  /*15ed0*/  @!P4 ST.E.64 [R34.64], R162 ;  /* 0x000000a22200c985 */ /* 0x000fe2000c101b06 */
[----:B------:R-:W-:-:S03]  /*15ee0*/  ISETP.GE.AND P4, PT, R13, c[0x0][0x3c8], PT ;  /* 0x0000f2000d007a0c */ /* 0x000fc60003f86270 */
[----:B------:R-:W-:Y:S01]  /*15ef0*/  @!P3 ST.E.64 [R32.64], R160 ;  /* 0x000000a02000b985 */ /* 0x000fe2000c101b06 */
[----:B------:R-:W-:-:S03]  /*15f00*/  ISETP.GE.AND P3, PT, R12, c[0x0][0x3c8], PT ;  /* 0x0000f2000c007a0c */ /* 0x000fc60003f66270 */
[----:B------:R1:W-:Y:S01]  /*15f10*/  @!P2 ST.E.64 [R30.64], R114 ;  /* 0x000000721e00a985 */ /* 0x0003e2000c101b06 */
[----:B------:R-:W-:-:S03]  /*15f20*/  ISETP.GE.AND P2, PT, R10, c[0x0][0x3c8], PT ;  /* 0x0000f2000a007a0c */ /* 0x000fc60003f46270 */
[----:B------:R4:W-:Y:S04]  /*15f30*/  @!P1 ST.E.64 [R18.64], R92 ;  /* 0x0000005c12009985 */ /* 0x0009e8000c101b06 */
[----:B------:R5:W-:Y:S01]  /*15f40*/  @!P0 ST.E.64 [R2.64], R84 ;  /* 0x0000005402008985 */ /* 0x000be2000c101b06 */
[CC--:B-1----:R-:W-:Y:S02]  /*15f50*/  @!P6 LEA R30, P0, R15.reuse, R0.reuse, 0x2 ;  /* 0x000000000f1ee211 */ /* 0x0c2fe400078010ff */
[-C--:B----4-:R-:W-:Y:S02]  /*15f60*/  @!P5 LEA R18, P1, R14, R0.reuse, 0x2 ;  /* 0x000000000e12d211 */ /* 0x090fe400078210ff */
[----:B------:R-:W-:Y:S02]  /*15f70*/  @!P6 LEA.HI.X R31, R15, R5, R42, 0x2, P0 ;  /* 0x000000050f1fe211 */ /* 0x000fe400000f142a */
[----:B------:R-:W-:-:S02]  /*15f80*/  @!P4 LEA R16, P0, R13, R0, 0x2 ;  /* 0x000000000d10c211 */ /* 0x000fc400078010ff */
[-C--:B------:R-:W-:Y:S01]  /*15f90*/  @!P5 LEA.HI.X R19, R14, R5.reuse, R44, 0x2, P1 ;  /* 0x000000050e13d211 */ /* 0x080fe200008f142c */
[----:B------:R-:W-:Y:S01]  /*15fa0*/  @!P6 ST.E.64 [R30.64], R170 ;  /* 0x000000aa1e00e985 */ /* 0x000fe2000c101b06 */
[----:B------:R-:W-:Y:S02]  /*15fb0*/  ISETP.GE.AND P1, PT, R7, c[0x0][0x3c8], PT ;  /* 0x0000f20007007a0c */ /* 0x000fe40003f26270 */
[-C--:B------:R-:W-:Y:S01]  /*15fc0*/  @!P4 LEA.HI.X R17, R13, R5.reuse, R43, 0x2, P0 ;  /* 0x000000050d11c211 */ /* 0x080fe200000f142b */
[----:B------:R-:W-:Y:S01]  /*15fd0*/  @!P5 ST.E.64 [R18.64], R164 ;  /* 0x000000a41200d985 */ /* 0x000fe2000c101b06 */
[----:B------:R-:W-:Y:S02]  /*15fe0*/  @!P3 LEA R14, P0, R12, R0, 0x2 ;  /* 0x000000000c0eb211 */ /* 0x000fe400078010ff */
[----:B------:R-:W-:Y:S01]  /*15ff0*/  ISETP.GE.AND P6, PT, R6, c[0x0][0x3c8], PT ;  /* 0x0000f20006007a0c */ /* 0x000fe20003fc6270 */
[----:B------:R-:W-:Y:S01]  /*16000*/  @!P4 ST.E.64 [R16.64], R126 ;  /* 0x0000007e1000c985 */ /* 0x000fe2000c101b06 */
[----:B------:R-:W-:-:S02]  /*16010*/  @!P3 LEA.HI.X R15, R12, R5, R45, 0x2, P0 ;  /* 0x000000050c0fb211 */ /* 0x000fc400000f142d */
[CC--:B------:R-:W-:Y:S02]  /*16020*/  @!P2 LEA R12, P0, R10.reuse, R0.reuse, 0x2 ;  /* 0x000000000a0ca211 */ /* 0x0c0fe400078010ff */
[----:B------:R-:W-:Y:S01]  /*16030*/  ISETP.GE.AND P5, PT, R11, c[0x0][0x3c8], PT ;  /* 0x0000f2000b007a0c */ /* 0x000fe20003fa6270 */
[----:B------:R1:W-:Y:S01]  /*16040*/  @!P3 ST.E.64 [R14.64], R118 ;  /* 0x000000760e00b985 */ /* 0x0003e2000c101b06 */
[-C--:B------:R-:W-:Y:S02]  /*16050*/  @!P2 LEA.HI.X R13, R10, R5.reuse, R46, 0x2, P0 ;  /* 0x000000050a0da211 */ /* 0x080fe400000f142e */
[C---:B-----5:R-:W-:Y:S02]  /*16060*/  @!P1 LEA R2, P0, R7.reuse, R0, 0x2 ;  /* 0x0000000007029211 */ /* 0x060fe400078010ff */
[----:B------:R-:W-:Y:S01]  /*16070*/  ISETP.GE.AND P4, PT, R8, c[0x0][0x3c8], PT ;  /* 0x0000f20008007a0c */ /* 0x000fe20003f86270 */
[----:B------:R4:W-:Y:S01]  /*16080*/  @!P2 ST.E.64 [R12.64], R96 ;  /* 0x000000600c00a985 */ /* 0x0009e2000c101b06 */
[----:B------:R-:W-:-:S02]  /*16090*/  @!P1 LEA.HI.X R3, R7, R5, R47, 0x2, P0 ;  /* 0x0000000507039211 */ /* 0x000fc400000f142f */
[----:B------:R-:W-:Y:S02]  /*160a0*/  ISETP.GE.AND P3, PT, R29, c[0x0][0x3c8], PT ;  /* 0x0000f2001d007a0c */ /* 0x000fe40003f66270 */
[----:B------:R-:W-:Y:S01]  /*160b0*/  ISETP.GE.AND P2, PT, R28, c[0x0][0x3c8], PT ;  /* 0x0000f2001c007a0c */ /* 0x000fe20003f46270 */
[----:B------:R5:W-:Y:S01]  /*160c0*/  @!P1 ST.E.64 [R2.64], R88 ;  /* 0x0000005802009985 */ /* 0x000be2000c101b06 */
[----:B-1----:R-:W-:-:S04]  /*160d0*/  @!P6 LEA R14, P0, R6, R0, 0x2 ;  /* 0x00000000060ee211 */ /* 0x002fc800078010ff */
[-C--:B------:R-:W-:Y:S02]  /*160e0*/  @!P6 LEA.HI.X R15, R6, R5.reuse, R48, 0x2, P0 ;  /* 0x00000005060fe211 */ /* 0x080fe400000f1430 */
[CC--:B----4-:R-:W-:Y:S02]  /*160f0*/  @!P5 LEA R12, P1, R11.reuse, R0.reuse, 0x2 ;  /* 0x000000000b0cd211 */ /* 0x0d0fe400078210ff */
[CC--:B------:R-:W-:Y:S01]  /*16100*/  @!P4 LEA R10, P0, R8.reuse, R0.reuse, 0x2 ;  /* 0x00000000080ac211 */ /* 0x0c0fe200078010ff */
[----:B------:R1:W-:Y:S01]  /*16110*/  @!P6 ST.E.64 [R14.64], R172 ;  /* 0x000000ac0e00e985 */ /* 0x0003e2000c101b06 */
[-C--:B------:R-:W-:Y:S02]  /*16120*/  @!P5 LEA.HI.X R13, R11, R5.reuse, R49, 0x2, P1 ;  /* 0x000000050b0dd211 */ /* 0x080fe400008f1431 */
[----:B------:R-:W-:Y:S02]  /*16130*/  ISETP.GE.AND P1, PT, R27, c[0x0][0x3c8], PT ;  /* 0x0000f2001b007a0c */ /* 0x000fe40003f26270 */
[----:B------:R-:W-:Y:S01]  /*16140*/  @!P4 LEA.HI.X R11, R8, R5, R50, 0x2, P0 ;  /* 0x00000005080bc211 */ /* 0x000fe200000f1432 */
[----:B------:R4:W-:Y:S01]  /*16150*/  @!P5 ST.E.64 [R12.64], R166 ;  /* 0x000000a60c00d985 */ /* 0x0009e2000c101b06 */
[----:B------:R-:W-:-:S02]  /*16160*/  @!P3 LEA R8, P0, R29, R0, 0x2 ;  /* 0x000000001d08b211 */ /* 0x000fc400078010ff */
[----:B------:R-:W-:Y:S01]  /*16170*/  ISETP.GE.AND P6, PT, R26, c[0x0][0x3c8], PT ;  /* 0x0000f2001a007a0c */ /* 0x000fe20003fc6270 */
[----:B------:R2:W-:Y:S01]  /*16180*/  @!P4 ST.E.64 [R10.64], R130 ;  /* 0x000000820a00c985 */ /* 0x0005e2000c101b06 */
[-C--:B------:R-:W-:Y:S02]  /*16190*/  @!P3 LEA.HI.X R9, R29, R5.reuse, R51, 0x2, P0 ;  /* 0x000000051d09b211 */ /* 0x080fe400000f1433 */
[CC--:B------:R-:W-:Y:S02]  /*161a0*/  @!P2 LEA R6, P0, R28.reuse, R0.reuse, 0x2 ;  /* 0x000000001c06a211 */ /* 0x0c0fe400078010ff */
[----:B------:R-:W-:Y:S01]  /*161b0*/  ISETP.GE.AND P5, PT, R25, c[0x0][0x3c8], PT ;  /* 0x0000f20019007a0c */ /* 0x000fe20003fa6270 */
[----:B------:R3:W-:Y:S01]  /*161c0*/  @!P3 ST.E.64 [R8.64], R122 ;  /* 0x0000007a0800b985 */ /* 0x0007e2000c101b06 */
[----:B------:R-:W-:Y:S02]  /*161d0*/  @!P2 LEA.HI.X R7, R28, R5, R52, 0x2, P0 ;  /* 0x000000051c07a211 */ /* 0x000fe400000f1434 */
[----:B-----5:R-:W-:-:S02]  /*161e0*/  @!P1 LEA R2, P0, R27, R0, 0x2 ;  /* 0x000000001b029211 */ /* 0x020fc400078010ff */
[----:B------:R-:W-:Y:S01]  /*161f0*/  ISETP.GE.AND P4, PT, R24, c[0x0][0x3c8], PT ;  /* 0x0000f20018007a0c */ /* 0x000fe20003f86270 */
[----:B------:R5:W-:Y:S01]  /*16200*/  @!P2 ST.E.64 [R6.64], R110 ;  /* 0x0000006e0600a985 */ /* 0x000be2000c101b06 */
[----:B------:R-:W-:Y:S02]  /*16210*/  @!P1 LEA.HI.X R3, R27, R5, R53, 0x2, P0 ;  /* 0x000000051b039211 */ /* 0x000fe400000f1435 */
[----:B------:R-:W-:Y:S02]  /*16220*/  ISETP.GE.AND P3, PT, R23, c[0x0][0x3c8], PT ;  /* 0x0000f20017007a0c */ /* 0x000fe40003f66270 */
[----:B------:R-:W-:Y:S01]  /*16230*/  ISETP.GE.AND P2, PT, R22, c[0x0][0x3c8], PT ;  /* 0x0000f20016007a0c */ /* 0x000fe20003f46270 */
[----:B------:R5:W-:Y:S01]  /*16240*/  @!P1 ST.E.64 [R2.64], R66 ;  /* 0x0000004202009985 */ /* 0x000be2000c101b06 */
[----:B-1----:R-:W-:-:S04]  /*16250*/  @!P6 LEA R14, P0, R26, R0, 0x2 ;  /* 0x000000001a0ee211 */ /* 0x002fc800078010ff */
[----:B------:R-:W-:Y:S02]  /*16260*/  @!P6 LEA.HI.X R15, R26, R5, R54, 0x2, P0 ;  /* 0x000000051a0fe211 */ /* 0x000fe400000f1436 */
[----:B----4-:R-:W-:-:S03]  /*16270*/  @!P5 LEA R12, P1, R25, R0, 0x2 ;  /* 0x00000000190cd211 */ /* 0x010fc600078210ff */
[----:B------:R1:W-:Y:S01]  /*16280*/  @!P6 ST.E.64 [R14.64], R168 ;  /* 0x000000a80e00e985 */ /* 0x0003e2000c101b06 */
[CC--:B--2---:R-:W-:Y:S02]  /*16290*/  @!P4 LEA R10, P0, R24.reuse, R0.reuse, 0x2 ;  /* 0x00000000180ac211 */ /* 0x0c4fe400078010ff */
[-C--:B------:R-:W-:Y:S02]  /*162a0*/  @!P5 LEA.HI.X R13, R25, R5.reuse, R56, 0x2, P1 ;  /* 0x00000005190dd211 */ /* 0x080fe400008f1438 */
[----:B------:R-:W-:Y:S02]  /*162b0*/  ISETP.GE.AND P1, PT, R21, c[0x0][0x3c8], PT ;  /* 0x0000f20015007a0c */ /* 0x000fe40003f26270 */
[----:B------:R-:W-:Y:S01]  /*162c0*/  @!P4 LEA.HI.X R11, R24, R5, R55, 0x2, P0 ;  /* 0x00000005180bc211 */ /* 0x000fe200000f1437 */
[----:B------:R1:W-:Y:S01]  /*162d0*/  @!P5 ST.E.64 [R12.64], R138 ;  /* 0x0000008a0c00d985 */ /* 0x0003e2000c101b06 */
[----:B---3--:R-:W-:-:S03]  /*162e0*/  @!P3 LEA R8, P0, R23, R0, 0x2 ;  /* 0x000000001708b211 */ /* 0x008fc600078010ff */
[----:B------:R1:W-:Y:S01]  /*162f0*/  @!P4 ST.E.64 [R10.64], R82 ;  /* 0x000000520a00c985 */ /* 0x0003e2000c101b06 */
[----:B------:R-:W-:Y:S02]  /*16300*/  @!P3 LEA.HI.X R9, R23, R5, R57, 0x2, P0 ;  /* 0x000000051709b211 */ /* 0x000fe400000f1439 */
[----:B-----5:R-:W-:-:S03]  /*16310*/  @!P2 LEA R6, P0, R22, R0, 0x2 ;  /* 0x000000001606a211 */ /* 0x020fc600078010ff */
[----:B------:R1:W-:Y:S01]  /*16320*/  @!P3 ST.E.64 [R8.64], R78 ;  /* 0x0000004e0800b985 */ /* 0x0003e2000c101b06 */
[----:B------:R-:W-:Y:S02]  /*16330*/  @!P2 LEA.HI.X R7, R22, R5, R58, 0x2, P0 ;  /* 0x000000051607a211 */ /* 0x000fe400000f143a */
[----:B------:R-:W-:-:S03]  /*16340*/  @!P1 LEA R2, P0, R21, R0, 0x2 ;  /* 0x0000000015029211 */ /* 0x000fc600078010ff */
[----:B------:R1:W-:Y:S01]  /*16350*/  @!P2 ST.E.64 [R6.64], R74 ;  /* 0x0000004a0600a985 */ /* 0x0003e2000c101b06 */
[----:B------:R-:W-:Y:S02]  /*16360*/  @!P1 LEA.HI.X R3, R21, R5, R59, 0x2, P0 ;  /* 0x0000000515039211 */ /* 0x000fe400000f143b */
[----:B------:R-:W-:-:S03]  /*16370*/  ISETP.GE.AND P0, PT, R20, c[0x0][0x3c8], PT ;  /* 0x0000f20014007a0c */ /* 0x000fc60003f06270 */
[----:B------:R1:W-:Y:S10]  /*16380*/  @!P1 ST.E.64 [R2.64], R70 ;  /* 0x0000004602009985 */ /* 0x0003f4000c101b06 */
[----:B------:R-:W-:Y:S05]  /*16390*/  @P0 BRA `(.L_x_260) ;  /* 0x00000ce000000947 */ /* 0x000fea0003800000 */
[----:B-1----:R-:W-:-:S04]  /*163a0*/  LEA R2, P0, R20, R0, 0x2 ;  /* 0x0000000014027211 */ /* 0x002fc800078010ff */
[----:B------:R-:W-:-:S05]  /*163b0*/  LEA.HI.X R3, R20, R5, R60, 0x2, P0 ;  /* 0x0000000514037211 */ /* 0x000fca00000f143c */
[----:B------:R1:W-:Y:S01]  /*163c0*/  ST.E.64 [R2.64], R62 ;  /* 0x0000003e02007985 */ /* 0x0003e2000c101b06 */
[----:B------:R-:W-:Y:S05]  /*163d0*/  BRA `(.L_x_260) ;  /* 0x00000ca000007947 */ /* 0x000fea0003800000 */
.L_x_245:
[----:B------:R-:W-:Y:S01]  /*163e0*/  ISETP.NE.U32.AND P0, PT, RZ, c[0x0][0x508], PT ;  /* 0x00014200ff007a0c */ /* 0x000fe20003f05070 */
[----:B------:R-:W2:Y:S01]  /*163f0*/  LDL.LU R7, [R1+0x14] ;  /* 0x0000140001077983 */ /* 0x000ea20000300800 */
[----:B------:R-:W-:Y:S01]  /*16400*/  ISETP.NE.U32.AND P2, PT, RZ, c[0x0][0x500], PT ;  /* 0x00014000ff007a0c */ /* 0x000fe20003f45070 */
[----:B------:R-:W-:Y:S01]  /*16410*/  IMAD.MOV.U32 R4, RZ, RZ, 0x4 ;  /* 0x00000004ff047424 */ /* 0x000fe200078e00ff */
[----:B------:R-:W-:Y:S01]  /*16420*/  ISETP.NE.AND.EX P1, PT, RZ, c[0x0][0x50c], PT, P0 ;  /* 0x00014300ff007a0c */ /* 0x000fe20003f25300 */
[----:B------:R-:W-:Y:S01]  /*16430*/  IMAD.MOV.U32 R0, RZ, RZ, RZ ;  /* 0x000000ffff007224 */ /* 0x000fe200078e00ff */
[----:B------:R-:W-:Y:S01]  /*16440*/  ISETP.NE.AND.EX P2, PT, RZ, c[0x0][0x504], PT, P2 ;  /* 0x00014100ff007a0c */ /* 0x000fe20003f45320 */
[----:B------:R-:W-:Y:S01]  /*16450*/  IMAD.MOV.U32 R17, RZ, RZ, c[0x0][0x388] ;  /* 0x0000e200ff117624 */ /* 0x000fe200078e00ff */
[----:B------:R-:W-:Y:S01]  /*16460*/  SHF.R.S32.HI R6, RZ, 0x1f, R235 ;  /* 0x0000001fff067819 */ /* 0x000fe200000114eb */
[----:B------:R-:W-:-:S08]  /*16470*/  IMAD.WIDE R4, R235, R4, c[0x0][0x500] ;  /* 0x00014000eb047625 */ /* 0x000fd000078e0204 */
[C---:B------:R-:W-:Y:S02]  /*16480*/  @P1 LEA R2, P0, R235.reuse, c[0x0][0x508], 0x2 ;  /* 0x00014200eb021a11 */ /* 0x040fe400078010ff */
[----:B------:R3:W5:Y:S02]  /*16490*/  @P2 LDG.E R0, [R4.64] ;  /* 0x0000000604002981 */ /* 0x000764000c1e1900 */
[----:B------:R-:W-:-:S05]  /*164a0*/  @P1 LEA.HI.X R3, R235, c[0x0][0x50c], R6, 0x2, P0 ;  /* 0x00014300eb031a11 */ /* 0x000fca00000f1406 */
[----:B------:R3:W5:Y:S01]  /*164b0*/  @P1 LDG.E R17, [R2.64] ;  /* 0x0000000602111981 */ /* 0x000762000c1e1900 */
[----:B--2---:R-:W-:-:S04]  /*164c0*/  ISETP.NE.AND P0, PT, R7, RZ, PT ;  /* 0x000000ff0700720c */ /* 0x004fc80003f05270 */
[----:B------:R-:W-:Y:S01]  /*164d0*/  SEL R16, R7, c[0x0][0x3d4], P0 ;  /* 0x0000f50007107a07 */ /* 0x000fe20000000000 */
[----:B------:R-:W-:Y:S05]  /*164e0*/  @P1 BRA `(.L_x_266) ;  /* 0x0000004000001947 */ /* 0x000fea0003800000 */
[----:B---3--:R-:W-:Y:S05]  /*164f0*/  @!P2 BRA `(.L_x_266) ;  /* 0x000000300000a947 */ /* 0x008fea0003800000 */
[----:B------:R2:W3:Y:S04]  /*16500*/  LDG.E R2, [R4.64] ;  /* 0x0000000604027981 */ /* 0x0004e8000c1e1900 */
[----:B--2---:R-:W3:Y:S02]  /*16510*/  LDG.E R4, [R4.64+0x4] ;  /* 0x0000040604047981 */ /* 0x004ee4000c1e1900 */
[----:B---3-5:R-:W-:Y:S02]  /*16520*/  IADD3 R17, -R2, R4, RZ ;  /* 0x0000000402117210 */ /* 0x028fe40007ffe1ff */
.L_x_266:
[----:B---3--:R-:W2:Y:S01]  /*16530*/  S2R R4, SR_TID.X ;  /* 0x0000000000047919 */ /* 0x008ea20000002100 */
[----:B------:R-:W-:Y:S01]  /*16540*/  BSSY B0, `(.L_x_267) ;  /* 0x0000037000007945 */ /* 0x000fe20003800000 */
[----:B------:R-:W-:Y:S02]  /*16550*/  SEL R3, R235, RZ, !P2 ;  /* 0x000000ffeb037207 */ /* 0x000fe40005000000 */
[----:B------:R-:W-:-:S02]  /*16560*/  SEL R20, R6, RZ, !P2 ;  /* 0x000000ff06147207 */ /* 0x000fc40005000000 */
[----:B-----5:R-:W-:Y:S02]  /*16570*/  SHF.R.S32.HI R13, RZ, 0x1f, R0 ;  /* 0x0000001fff0d7819 */ /* 0x020fe40000011400 */
[----:B--2---:R-:W-:-:S13]  /*16580*/  ISETP.GT.AND P0, PT, R4, 0x7f, PT ;  /* 0x0000007f0400780c */ /* 0x004fda0003f04270 */
[----:B------:R-:W-:Y:S05]  /*16590*/  @P0 BRA `(.L_x_268) ;  /* 0x0000031000000947 */ /* 0x000fea0003800000 */
[----:B------:R-:W-:Y:S01]  /*165a0*/  IMAD R2, R17, c[0x0][0x4e8], RZ ;  /* 0x00013a0011027a24 */ /* 0x000fe200078e02ff */
[----:B------:R-:W-:-:S04]  /*165b0*/  LEA R12, R245, R4, 0x7 ;  /* 0x00000004f50c7211 */ /* 0x000fc800078e38ff */
[----:B------:R-:W-:-:S13]  /*165c0*/  ISETP.GE.AND P0, PT, R12, R2, PT ;  /* 0x000000020c00720c */ /* 0x000fda0003f06270 */
[----:B------:R-:W-:Y:S05]  /*165d0*/  @P0 BRA `(.L_x_268) ;  /* 0x000002d000000947 */ /* 0x000fea0003800000 */
[----:B------:R-:W2:Y:S04]  /*165e0*/  LDL R4, [R1] ;  /* 0x0000000001047983 */ /* 0x000ea80000100800 */
[----:B------:R-:W3:Y:S01]  /*165f0*/  LDL.LU R21, [R1+0x18] ;  /* 0x0000180001157983 */ /* 0x000ee20000300800 */
[----:B------:R-:W-:Y:S01]  /*16600*/  IMAD.MOV.U32 R2, RZ, RZ, 0x368 ;  /* 0x00000368ff027424 */ /* 0x000fe200078e00ff */
[----:B------:R-:W-:-:S04]  /*16610*/  ISETP.GT.AND P2, PT, R16, 0x1, PT ;  /* 0x000000011000780c */ /* 0x000fc80003f44270 */
[----:B------:R-:W-:-:S04]  /*16620*/  SEL R2, R2, 0x328, P2 ;  /* 0x0000032802027807 */ /* 0x000fc80001000000 */
[----:B------:R4:W5:Y:S08]  /*16630*/  LDC.64 R8, c[0x0][R2+0x170] ;  /* 0x00005c0002087b82 */ /* 0x0009700000000a00 */
[----:B------:R4:W2:Y:S08]  /*16640*/  LDC.64 R6, c[0x0][R2+0x168] ;  /* 0x00005a0002067b82 */ /* 0x0008b00000000a00 */
[----:B------:R4:W1:Y:S08]  /*16650*/  LDC.64 R14, c[0x0][R2+0x178] ;  /* 0x00005e00020e7b82 */ /* 0x0008700000000a00 */
[----:B------:R4:W1:Y:S02]  /*16660*/  LDC.64 R10, c[0x0][R2+0x160] ;  /* 0x00005800020a7b82 */ /* 0x0008640000000a00 */
[----:B----4-:R-:W-:-:S02]  /*16670*/  IMAD.MOV.U32 R2, RZ, RZ, c[0x0][0x4e8] ;  /* 0x00013a00ff027624 */ /* 0x010fc400078e00ff */
[----:B-----5:R-:W-:-:S03]  /*16680*/  IMAD R9, R9, R3, RZ ;  /* 0x0000000309097224 */ /* 0x020fc600078e02ff */
[----:B------:R-:W-:Y:S01]  /*16690*/  ISETP.NE.AND P0, PT, R2, 0x1, PT ;  /* 0x000000010200780c */ /* 0x000fe20003f05270 */
[----:B------:R-:W-:Y:S01]  /*166a0*/  IMAD R9, R8, R20, R9 ;  /* 0x0000001408097224 */ /* 0x000fe200078e0209 */
[----:B------:R-:W-:-:S11]  /*166b0*/  MOV R2, R12 ;  /* 0x0000000c00027202 */ /* 0x000fd60000000f00 */
[----:B------:R-:W-:-:S05]  /*166c0*/  @P0 IMAD.HI.U32 R19, R12, c[0x0][0x4ec], RZ ;  /* 0x00013b000c130a27 */ /* 0x000fca00078e00ff */
[----:B------:R-:W-:Y:S01]  /*166d0*/  @P0 SHF.R.U32.HI R2, RZ, c[0x0][0x4f0], R19 ;  /* 0x00013c00ff020a19 */ /* 0x000fe20000011613 */
[-C--:B--2---:R-:W-:Y:S02]  /*166e0*/  IMAD R18, R7, R4.reuse, RZ ;  /* 0x0000000407127224 */ /* 0x084fe400078e02ff */
[----:B------:R-:W-:-:S04]  /*166f0*/  IMAD.WIDE.U32 R6, R6, R4, RZ ;  /* 0x0000000406067225 */ /* 0x000fc800078e00ff */
[----:B------:R-:W-:Y:S01]  /*16700*/  IMAD.WIDE.U32 R4, R8, R3, RZ ;  /* 0x0000000308047225 */ /* 0x000fe200078e00ff */
[----:B---3--:R-:W-:-:S03]  /*16710*/  SEL R8, R21, RZ, P2 ;  /* 0x000000ff15087207 */ /* 0x008fc60001000000 */
[----:B------:R-:W-:Y:S01]  /*16720*/  IMAD.IADD R18, R7, 0x1, R18 ;  /* 0x0000000107127824 */ /* 0x000fe200078e0212 */
[----:B------:R-:W-:Y:S01]  /*16730*/  IADD3 R19, P1, P0, R4, R6, R0 ;  /* 0x0000000604137210 */ /* 0x000fe2000783e000 */
[----:B------:R-:W-:Y:S01]  /*16740*/  IMAD.MOV R4, RZ, RZ, -R2 ;  /* 0x000000ffff047224 */ /* 0x000fe200078e0a02 */
[----:B------:R-:W-:Y:S01]  /*16750*/  IADD3 R5, R5, R9, RZ ;  /* 0x0000000905057210 */ /* 0x000fe20007ffe0ff */
[-C--:B-1----:R-:W-:Y:S02]  /*16760*/  IMAD R9, R15, R8.reuse, RZ ;  /* 0x000000080f097224 */ /* 0x082fe400078e02ff */
[----:B------:R-:W-:-:S04]  /*16770*/  IMAD.WIDE.U32 R6, R14, R8, RZ ;  /* 0x000000080e067225 */ /* 0x000fc800078e00ff */
[----:B------:R-:W-:Y:S01]  /*16780*/  IMAD R4, R4, c[0x0][0x4e8], R12 ;  /* 0x00013a0004047a24 */ /* 0x000fe200078e020c */
[----:B------:R-:W-:Y:S02]  /*16790*/  IADD3.X R12, R5, R18, R13, P1, P0 ;  /* 0x00000012050c7210 */ /* 0x000fe40000fe040d */
[----:B------:R-:W-:Y:S01]  /*167a0*/  IADD3 R7, R7, R9, RZ ;  /* 0x0000000907077210 */ /* 0x000fe20007ffe0ff */
[----:B------:R-:W-:Y:S01]  /*167b0*/  IMAD.MOV.U32 R9, RZ, RZ, c[0x0][0x4a8] ;  /* 0x00012a00ff097624 */ /* 0x000fe200078e00ff */
[----:B------:R-:W-:Y:S02]  /*167c0*/  IADD3 R6, P1, P0, R2, R19, R6 ;  /* 0x0000001302067210 */ /* 0x000fe4000783e006 */
[----:B------:R-:W-:Y:S01]  /*167d0*/  SHF.R.S32.HI R5, RZ, 0x1f, R2 ;  /* 0x0000001fff057819 */ /* 0x000fe20000011402 */
[----:B------:R-:W-:Y:S01]  /*167e0*/  IMAD R2, R11, R4, RZ ;  /* 0x000000040b027224 */ /* 0x000fe200078e02ff */
[----:B------:R-:W-:Y:S02]  /*167f0*/  SHF.R.S32.HI R8, RZ, 0x1f, R4 ;  /* 0x0000001fff087819 */ /* 0x000fe40000011404 */
[----:B------:R-:W-:-:S03]  /*16800*/  IADD3.X R7, R5, R12, R7, P1, P0 ;  /* 0x0000000c05077210 */ /* 0x000fc60000fe0407 */
        /* <DEDUP_REMOVED lines=10> */
.L_x_268:
[----:B------:R-:W-:Y:S05]  /*168b0*/  BSYNC B0 ;  /* 0x0000000000007941 */ /* 0x000fea0003800000 */
.L_x_267:
[----:B------:R-:W-:-:S13]  /*168c0*/  ISETP.GT.AND P0, PT, R16, 0x1, PT ;  /* 0x000000011000780c */ /* 0x000fda0003f04270 */
[----:B------:R-:W-:Y:S05]  /*168d0*/  @P0 BRA `(.L_x_260) ;  /* 0x000007a000000947 */ /* 0x000fea0003800000 */
[----:B-1----:R-:W2:Y:S04]  /*168e0*/  LDL.LU R2, [R1] ;  /* 0x0000000001027983 */ /* 0x002ea80000300800 */
[----:B------:R-:W3:Y:S01]  /*168f0*/  LDL R6, [R1+0x3c] ;  /* 0x00003c0001067983 */ /* 0x000ee20000100800 */
[----:B------:R-:W-:-:S03]  /*16900*/  MOV R4, c[0x0][0x4e8] ;  /* 0x00013a0000047a02 */ /* 0x000fc60000000f00 */
[----:B------:R-:W1:Y:S01]  /*16910*/  S2R R11, SR_TID.X ;  /* 0x00000000000b7919 */ /* 0x000e620000002100 */
[----:B------:R-:W-:Y:S01]  /*16920*/  ISETP.NE.AND P0, PT, R4, 0x1, PT ;  /* 0x000000010400780c */ /* 0x000fe20003f05270 */
[----:B------:R-:W-:Y:S01]  /*16930*/  IMAD.WIDE.U32 R4, R0, c[0x0][0x3a0], RZ ;  /* 0x0000e80000047a25 */ /* 0x000fe200078e00ff */
[----:B-1----:R-:W-:-:S04]  /*16940*/  SHF.R.S32.HI R10, RZ, 0x1f, R11 ;  /* 0x0000001fff0a7819 */ /* 0x002fc8000001140b */
[----:B------:R-:W-:-:S04]  /*16950*/  LEA.HI R10, R10, R11, RZ, 0x3 ;  /* 0x0000000b0a0a7211 */ /* 0x000fc800078f18ff */
[----:B------:R-:W-:-:S04]  /*16960*/  SHF.R.S32.HI R10, RZ, 0x3, R10 ;  /* 0x00000003ff0a7819 */ /* 0x000fc8000001140a */
[----:B------:R-:W-:Y:S02]  /*16970*/  LEA R12, R245, R10, 0x7 ;  /* 0x0000000af50c7211 */ /* 0x000fe400078e38ff */
[----:B--2---:R-:W-:Y:S01]  /*16980*/  MOV R8, R2 ;  /* 0x0000000200087202 */ /* 0x004fe20000000f00 */
[----:B------:R-:W-:-:S04]  /*16990*/  IMAD R2, R13, c[0x0][0x3a0], RZ ;  /* 0x0000e8000d027a24 */ /* 0x000fc800078e02ff */
[----:B------:R-:W-:Y:S01]  /*169a0*/  IMAD R0, R0, c[0x0][0x3a4], R2 ;  /* 0x0000e90000007a24 */ /* 0x000fe200078e0202 */
[----:B---3--:R-:W-:Y:S01]  /*169b0*/  LEA R2, R245, R6, 0x7 ;  /* 0x00000006f5027211 */ /* 0x008fe200078e38ff */
[----:B------:R-:W-:-:S03]  /*169c0*/  IMAD R6, R20, c[0x0][0x3f0], RZ ;  /* 0x0000fc0014067a24 */ /* 0x000fc600078e02ff */
[----:B------:R-:W-:Y:S01]  /*169d0*/  IADD3 R5, R5, R0, RZ ;  /* 0x0000000005057210 */ /* 0x000fe20007ffe0ff */
[----:B------:R-:W-:-:S04]  /*169e0*/  @P0 IMAD.HI.U32 R7, R2, c[0x0][0x4ec], RZ ;  /* 0x00013b0002070a27 */ /* 0x000fc800078e00ff */
[----:B------:R-:W-:-:S04]  /*169f0*/  IMAD.WIDE.U32 R4, R8, c[0x0][0x3e8], R4 ;  /* 0x0000fa0008047a25 */ /* 0x000fc800078e0004 */
[----:B------:R-:W-:Y:S01]  /*16a00*/  IMAD.MOV.U32 R0, RZ, RZ, R2 ;  /* 0x000000ffff007224 */ /* 0x000fe200078e0002 */
[----:B------:R-:W-:Y:S01]  /*16a10*/  @P0 SHF.R.U32.HI R0, RZ, c[0x0][0x4f0], R7 ;  /* 0x00013c00ff000a19 */ /* 0x000fe20000011607 */
[----:B------:R-:W-:Y:S02]  /*16a20*/  IMAD R5, R8, c[0x0][0x3ec], R5 ;  /* 0x0000fb0008057a24 */ /* 0x000fe400078e0205 */
[C---:B------:R-:W-:Y:S01]  /*16a30*/  IMAD R9, R3.reuse, c[0x0][0x3f4], R6 ;  /* 0x0000fd0003097a24 */ /* 0x040fe200078e0206 */
[----:B------:R-:W-:Y:S01]  /*16a40*/  SHF.R.S32.HI R8, RZ, 0x1f, R0 ;  /* 0x0000001fff087819 */ /* 0x000fe20000011400 */
[----:B------:R-:W-:Y:S01]  /*16a50*/  IMAD.WIDE.U32 R6, R3, c[0x0][0x3f0], R4 ;  /* 0x0000fc0003067a25 */ /* 0x000fe200078e0004 */
[----:B------:R-:W-:-:S03]  /*16a60*/  IADD3 R4, -R0, RZ, RZ ;  /* 0x000000ff00047210 */ /* 0x000fc60007ffe1ff */
[----:B------:R-:W-:Y:S01]  /*16a70*/  IMAD R5, R8, c[0x0][0x3e0], RZ ;  /* 0x0000f80008057a24 */ /* 0x000fe200078e02ff */
[----:B------:R-:W-:Y:S01]  /*16a80*/  IADD3 R3, R7, R9, RZ ;  /* 0x0000000907037210 */ /* 0x000fe20007ffe0ff */
[----:B------:R-:W-:Y:S02]  /*16a90*/  IMAD R4, R4, c[0x0][0x4e8], R2 ;  /* 0x00013a0004047a24 */ /* 0x000fe400078e0202 */
[----:B------:R-:W-:Y:S02]  /*16aa0*/  IMAD.MOV.U32 R2, RZ, RZ, R6 ;  /* 0x000000ffff027224 */ /* 0x000fe400078e0006 */
        /* <DEDUP_REMOVED lines=12> */
.L_x_320:
[----:B------:R-:W-:Y:S05]  /*16b70*/  BRA.DIV ~URZ, `(.L_x_270) ;  /* 0x00001e127f007947 */ /* 0x000fea000b800000 */
[----:B------:R3:W4:Y:S02]  /*16b80*/  SHFL.IDX PT, R0, R13, RZ, 0x181f ;  /* 0x00181fff0d007589 */ /* 0x00072400000e0000 */
.L_x_321:
[----:B------:R-:W-:Y:S01]  /*16b90*/  IMAD R11, R17, c[0x0][0x4e8], RZ ;  /* 0x00013a00110b7a24 */ /* 0x000fe200078e02ff */
[----:B------:R-:W-:Y:S01]  /*16ba0*/  BSSY B0, `(.L_x_271) ;  /* 0x0000012000007945 */ /* 0x000fe20003800000 */
[----:B------:R-:W-:Y:S02]  /*16bb0*/  SHF.R.S32.HI R16, RZ, 0x1f, R232 ;  /* 0x0000001fff107819 */ /* 0x000fe400000114e8 */
[----:B------:R-:W-:Y:S02]  /*16bc0*/  SHF.R.S32.HI R15, RZ, 0x1f, R231 ;  /* 0x0000001fff0f7819 */ /* 0x000fe400000114e7 */
[----:B------:R-:W-:Y:S02]  /*16bd0*/  ISETP.GE.AND P0, PT, R12, R11, PT ;  /* 0x0000000b0c00720c */ /* 0x000fe40003f06270 */
[----:B------:R-:W-:-:S11]  /*16be0*/  SHF.R.S32.HI R14, RZ, 0x1f, R230 ;  /* 0x0000001fff0e7819 */ /* 0x000fd600000114e6 */
        /* <DEDUP_REMOVED lines=10> */
[----:B------:R2:W-:Y:S04]  /*16c90*/  @!P2 ST.E.128 [R6.64], RZ ;  /* 0x000000ff0600a985 */ /* 0x0005e8000c101d06 */
[----:B------:R2:W-:Y:S04]  /*16ca0*/  @!P1 ST.E.128 [R4.64], RZ ;  /* 0x000000ff04009985 */ /* 0x0005e8000c101d06 */
[----:B------:R2:W-:Y:S02]  /*16cb0*/  @!P0 ST.E.128 [R2.64], RZ ;  /* 0x000000ff02008985 */ /* 0x0005e4000c101d06 */
.L_x_272:
[----:B------:R-:W-:Y:S05]  /*16cc0*/  BSYNC B0 ;  /* 0x0000000000007941 */ /* 0x000fea0003800000 */
.L_x_271:
[----:B------:R-:W-:Y:S05]  /*16cd0*/  BRA.DIV ~URZ, `(.L_x_273) ;  /* 0x00001d127f007947 */ /* 0x000fea000b800000 */
[----:B--2---:R2:W1:Y:S04]  /*16ce0*/  SHFL.IDX PT, R8, R10, 0x1, 0x181f ;  /* 0x00381f000a087f89 */ /* 0x00446800000e0000 */
[----:B----4-:R2:W4:Y:S02]  /*16cf0*/  SHFL.IDX PT, R0, R13, 0x1, 0x181f ;  /* 0x00381f000d007f89 */ /* 0x01052400000e0000 */
.L_x_322:
        /* <DEDUP_REMOVED lines=13> */
[----:B------:R1:W-:Y:S04]  /*16dd0*/  @!P2 ST.E.128 [R6.64], RZ ;  /* 0x000000ff0600a985 */ /* 0x0003e8000c101d06 */
[----:B------:R1:W-:Y:S04]  /*16de0*/  @!P1 ST.E.128 [R4.64], RZ ;  /* 0x000000ff04009985 */ /* 0x0003e8000c101d06 */
[----:B------:R1:W-:Y:S02]  /*16df0*/  @!P0 ST.E.128 [R2.64], RZ ;  /* 0x000000ff02008985 */ /* 0x0003e4000c101d06 */
.L_x_275:
[----:B------:R-:W-:Y:S05]  /*16e00*/  BSYNC B0 ;  /* 0x0000000000007941 */ /* 0x000fea0003800000 */
.L_x_274:
[----:B------:R-:W-:Y:S05]  /*16e10*/  BRA.DIV ~URZ, `(.L_x_276) ;  /* 0x00001c927f007947 */ /* 0x000fea000b800000 */
[----:B-1----:R1:W2:Y:S02]  /*16e20*/  SHFL.IDX PT, R8, R10, 0x2, 0x181f ;  /* 0x00581f000a087f89 */ /* 0x0022a400000e0000 */
.L_x_323:
[----:B------:R-:W-:Y:S05]  /*16e30*/  BRA.DIV ~URZ, `(.L_x_277) ;  /* 0x00001ce27f007947 */ /* 0x000fea000b800000 */
[----:B----4-:R4:W1:Y:S02]  /*16e40*/  SHFL.IDX PT, R0, R13, 0x2, 0x181f ;  /* 0x00581f000d007f89 */ /* 0x01086400000e0000 */
.L_x_324:
        /* <DEDUP_REMOVED lines=16> */
.L_x_279:
[----:B------:R-:W-:Y:S05]  /*16f50*/  BSYNC B0 ;  /* 0x0000000000007941 */ /* 0x000fea0003800000 */
.L_x_278:
[----:B------:R-:W-:Y:S05]  /*16f60*/  BRA.DIV ~URZ, `(.L_x_280) ;  /* 0x00001c127f007947 */ /* 0x000fea000b800000 */
[----:B--2---:R2:W3:Y:S04]  /*16f70*/  SHFL.IDX PT, R8, R10, 0x3, 0x181f ;  /* 0x00781f000a087f89 */ /* 0x0044e800000e0000 */
[----:B-1----:R2:W1:Y:S02]  /*16f80*/  SHFL.IDX PT, R0, R13, 0x3, 0x181f ;  /* 0x00781f000d007f89 */ /* 0x00246400000e0000 */
.L_x_325:
[----:B------:R-:W-:-:S04]  /*16f90*/  IADD3 R12, R12, 0x60, RZ ;  /* 0x000000600c0c7810 */ /* 0x000fc80007ffe0ff */
        /* <DEDUP_REMOVED lines=8> */
[-C--:B---3--:R-:W-:Y:S02]  /*17020*/  @!P2 LEA.HI.X R7, R232, R8.reuse, R16, 0x1, P5 ;  /* 0x00000008e807a211 */ /* 0x088fe400028f0c10 */
[-C--:B------:R-:W-:Y:S02]  /*17030*/  @!P1 LEA.HI.X R5, R231, R8.reuse, R15, 0x1, P4 ;  /* 0x00000008e7059211 */ /* 0x080fe400020f0c0f */
[----:B------:R-:W-:Y:S01]  /*17040*/  @!P0 LEA.HI.X R3, R230, R8, R14, 0x1, P3 ;  /* 0x00000008e6038211 */ /* 0x000fe200018f0c0e */
[----:B------:R1:W-:Y:S04]  /*17050*/  @!P2 ST.E.128 [R6.64], RZ ;  /* 0x000000ff0600a985 */ /* 0x0003e8000c101d06 */
[----:B------:R1:W-:Y:S04]  /*17060*/  @!P1 ST.E.128 [R4.64], RZ ;  /* 0x000000ff04009985 */ /* 0x0003e8000c101d06 */
[----:B------:R1:W-:Y:S02]  /*17070*/  @!P0 ST.E.128 [R2.64], RZ ;  /* 0x000000ff02008985 */ /* 0x0003e4000c101d06 */
.L_x_260:
[----:B------:R-:W-:Y:S05]  /*17080*/  BSYNC B1 ;  /* 0x0000000000017941 */ /* 0x000fea0003800000 */
.L_x_244:
[----:B-1--4-:R-:W4:Y:S02]  /*17090*/  LDL R0, [R1+0x54] ;  /* 0x0000540001007983 */ /* 0x012f240000100800 */
[----:B----4-:R-:W-:-:S13]  /*170a0*/  ISETP.NE.AND P0, PT, R0, RZ, PT ;  /* 0x000000ff0000720c */ /* 0x010fda0003f05270 */
[----:B------:R-:W-:Y:S01]  /*170b0*/  @P0 WARPSYNC 0xffffffff ;  /* 0xffffffff00000948 */ /* 0x000fe20003800000 */
[----:B------:R-:W-:Y:S06]  /*170c0*/  @P0 BAR.SYNC.DEFER_BLOCKING 0x5, 0x100 ;  /* 0x0144000000000b1d */ /* 0x000fec0000010000 */
[----:B------:R-:W1:Y:S04]  /*170d0*/  @P0 LDS.128 R244, [0x18100] ;  /* 0x01810000fff40984 */ /* 0x000e680000000c00 */
[----:B------:R-:W-:Y:S06]  /*170e0*/  @P0 BAR.ARV 0x4, 0x100 ;  /* 0x0104000000000b1d */ /* 0x000fec0000002000 */
[----:B------:R-:W-:Y:S05]  /*170f0*/  @P0 BRA `(.L_x_281) ;  /* 0x00000ad000000947 */ /* 0x000fea0003800000 */
[----:B------:R-:W4:Y:S01]  /*17100*/  S2R R0, SR_TID.X ;  /* 0x0000000000007919 */ /* 0x000f220000002100 */
[----:B------:R-:W-:Y:S01]  /*17110*/  IMAD.MOV.U32 R7, RZ, RZ, RZ ;  /* 0x000000ffff077224 */ /* 0x000fe200078e00ff */
[----:B--234-:R-:W-:-:S04]  /*17120*/  LOP3.LUT R13, R0, 0x1f, RZ, 0xc0, !PT ;  /* 0x0000001f000d7812 */ /* 0x01cfc800078ec0ff */
[----:B------:R-:W-:Y:S01]  /*17130*/  ISETP.NE.AND P6, PT, R13, 0x1f, PT ;  /* 0x0000001f0d00780c */ /* 0x000fe20003fc5270 */
[----:B------:R-:W-:Y:S10]  /*17140*/  BRA.DIV ~URZ, `(.L_x_282) ;  /* 0x00001af27f007947 */ /* 0x000ff4000b800000 */
[----:B------:R2:W3:Y:S02]  /*17150*/  SHFL.IDX PT, R10, R86, RZ, 0x1f ;  /* 0x00001fff560a7589 */ /* 0x0004e400000e0000 */
.L_x_326:
[----:B------:R-:W-:Y:S05]  /*17160*/  BRA.DIV ~URZ, `(.L_x_283) ;  /* 0x00001b427f007947 */ /* 0x000fea000b800000 */
[----:B------:R4:W2:Y:S02]  /*17170*/  SHFL.IDX PT, R8, R86, 0x1, 0x1f ;  /* 0x00201f0056087f89 */ /* 0x0008a400000e0000 */
.L_x_327:
[----:B-1----:R-:W-:Y:S02]  /*17180*/  IMAD.IADD R0, R247, 0x1, R13 ;  /* 0x00000001f7007824 */ /* 0x002fe400078e020d */
[----:B------:R-:W-:-:S03]  /*17190*/  IMAD.MOV.U32 R6, RZ, RZ, RZ ;  /* 0x000000ffff067224 */ /* 0x000fc600078e00ff */
[----:B------:R-:W-:-:S13]  /*171a0*/  ISETP.GE.OR P0, PT, R0, c[0x0][0x53c], !P6 ;  /* 0x00014f0000007a0c */ /* 0x000fda0007706670 */
[----:B------:R-:W-:Y:S01]  /*171b0*/  @!P0 MOV R2, 0x4 ;  /* 0x0000000400028802 */ /* 0x000fe20000000f00 */
[----:B------:R-:W-:-:S04]  /*171c0*/  @!P0 IMAD.MOV.U32 R4, RZ, RZ, 0x4 ;  /* 0x00000004ff048424 */ /* 0x000fc800078e00ff */
        /* <DEDUP_REMOVED lines=13> */
.L_x_328:
        /* <DEDUP_REMOVED lines=16> */
.L_x_329:
[----:B----4-:R-:W-:Y:S01]  /*173a0*/  IMAD R0, R0, c[0x0][0x538], RZ ;  /* 0x00014e0000007a24 */ /* 0x010fe200078e02ff */
[----:B------:R-:W-:Y:S04]  /*173b0*/  BSSY B1, `(.L_x_286) ;  /* 0x000007c000017945 */ /* 0x000fe80003800000 */
[----:B--2---:R-:W-:-:S04]  /*173c0*/  IADD3 R8, R0, R8, RZ ;  /* 0x0000000800087210 */ /* 0x004fc80007ffe0ff */
[----:B---3--:R-:W-:-:S13]  /*173d0*/  ISETP.GT.AND P0, PT, R8, R10, PT ;  /* 0x0000000a0800720c */ /* 0x008fda0003f04270 */
[----:B------:R-:W-:Y:S05]  /*173e0*/  @P0 BRA `(.L_x_287) ;  /* 0x0000024000000947 */ /* 0x000fea0003800000 */
.L_x_291:
[----:B------:R-:W-:-:S04]  /*173f0*/  IADD3 R0, R247, 0x1f, RZ ;  /* 0x0000001ff7007810 */ /* 0x000fc80007ffe0ff */
[----:B------:R-:W-:-:S13]  /*17400*/  ISETP.GE.AND P0, PT, R0, c[0x0][0x53c], PT ;  /* 0x00014f0000007a0c */ /* 0x000fda0003f06270 */
[----:B------:R-:W-:Y:S05]  /*17410*/  @P0 BRA `(.L_x_288) ;  /* 0x0000071000000947 */ /* 0x000fea0003800000 */
[----:B------:R-:W-:Y:S01]  /*17420*/  MOV R247, R0 ;  /* 0x0000000000f77202 */ /* 0x000fe20000000f00 */
[----:B------:R-:W-:-:S03]  /*17430*/  CS2R R6, SRZ ;  /* 0x0000000000067805 */ /* 0x000fc6000001ff00 */
[----:B------:R-:W-:-:S04]  /*17440*/  IADD3 R0, R247, R13, RZ ;  /* 0x0000000df7007210 */ /* 0x000fc80007ffe0ff */
[----:B------:R-:W-:-:S13]  /*17450*/  ISETP.GE.OR P0, PT, R0, c[0x0][0x53c], !P6 ;  /* 0x00014f0000007a0c */ /* 0x000fda0007706670 */
[----:B-1----:R-:W-:Y:S02]  /*17460*/  @!P0 MOV R4, 0x4 ;  /* 0x0000000400048802 */ /* 0x002fe40000000f00 */
[----:B------:R-:W-:-:S03]  /*17470*/  @!P0 MOV R2, 0x4 ;  /* 0x0000000400028802 */ /* 0x000fc60000000f00 */
[----:B------:R-:W-:-:S04]  /*17480*/  @!P0 IMAD.WIDE R4, R0, R4, c[0x0][0x580] ;  /* 0x0001600000048625 */ /* 0x000fc800078e0204 */
[----:B------:R-:W-:Y:S01]  /*17490*/  @!P0 IMAD.WIDE R2, R0, R2, c[0x0][0x578] ;  /* 0x00015e0000028625 */ /* 0x000fe200078e0202 */
[----:B------:R-:W2:Y:S04]  /*174a0*/  @!P0 LDG.E R6, [R4.64] ;  /* 0x0000000604068981 */ /* 0x000ea8000c1e1900 */
[----:B------:R-:W2:Y:S02]  /*174b0*/  @!P0 LDG.E R7, [R2.64] ;  /* 0x0000000602078981 */ /* 0x000ea4000c1e1900 */
[----:B--2---:R-:W-:Y:S01]  /*174c0*/  IMAD R0, R7, R6, RZ ;  /* 0x0000000607007224 */ /* 0x004fe200078e02ff */
[----:B------:R-:W-:Y:S05]  /*174d0*/  BRA.DIV ~URZ, `(.L_x_289) ;  /* 0x00001a727f007947 */ /* 0x000fea000b800000 */
[----:B------:R1:W2:Y:S02]  /*174e0*/  SHFL.UP PT, R2, R0, 0x1, RZ ;  /* 0x0420000000027989 */ /* 0x0002a400000e00ff */
.L_x_330:
        /* <DEDUP_REMOVED lines=16> */
.L_x_331:
[----:B--2---:R-:W-:-:S05]  /*175f0*/  IMAD R0, R0, c[0x0][0x538], RZ ;  /* 0x00014e0000007a24 */ /* 0x004fca00078e02ff */
[----:B------:R-:W-:-:S04]  /*17600*/  IADD3 R8, R0, R8, RZ ;  /* 0x0000000800087210 */ /* 0x000fc80007ffe0ff */
[----:B------:R-:W-:-:S13]  /*17610*/  ISETP.GT.AND P0, PT, R8, R10, PT ;  /* 0x0000000a0800720c */ /* 0x000fda0003f04270 */
[----:B-1----:R-:W-:Y:S05]  /*17620*/  @!P0 BRA `(.L_x_291) ;  /* 0xfffffdc000008947 */ /* 0x002fea000383ffff */
.L_x_287:
[----:B------:R-:W-:-:S05]  /*17630*/  IADD3 R8, -R0, R8, RZ ;  /* 0x0000000800087210 */ /* 0x000fca0007ffe1ff */
[----:B------:R-:W-:-:S05]  /*17640*/  IMAD R0, R4, c[0x0][0x538], R8 ;  /* 0x00014e0004007a24 */ /* 0x000fca00078e0208 */
[----:B------:R-:W-:Y:S01]  /*17650*/  ISETP.GT.AND P0, PT, R0, R10, PT ;  /* 0x0000000a0000720c */ /* 0x000fe20003f04270 */
[----:B------:R-:W-:-:S12]  /*17660*/  BRA.DIV ~URZ, `(.L_x_292) ;  /* 0x00001af27f007947 */ /* 0x000fd8000b800000 */
[----:B------:R-:W-:-:S04]  /*17670*/  VOTE.ANY R5, PT, !P0 ;  /* 0x0000000000057806 */ /* 0x000fc800040e0100 */
.L_x_332:
[----:B------:R2:W3:Y:S01]  /*17680*/  POPC R11, R5 ;  /* 0x00000005000b7309 */ /* 0x0004e20000000000 */
[----:B------:R-:W-:Y:S05]  /*17690*/  BRA.DIV ~URZ, `(.L_x_293) ;  /* 0x00001b127f007947 */ /* 0x000fea000b800000 */
[----:B---3--:R3:W4:Y:S04]  /*176a0*/  SHFL.IDX PT, R6, R6, R11, 0x1f ;  /* 0x00001f0b06067589 */ /* 0x00872800000e0000 */
[----:B------:R3:W1:Y:S02]  /*176b0*/  SHFL.IDX PT, R7, R7, R11, 0x1f ;  /* 0x00001f0b07077589 */ /* 0x00066400000e0000 */
.L_x_333:
[----:B------:R-:W-:Y:S01]  /*176c0*/  ISETP.NE.AND P0, PT, R5, RZ, PT ;  /* 0x000000ff0500720c */ /* 0x000fe20003f05270 */
[----:B------:R-:W-:-:S12]  /*176d0*/  BSSY B0, `(.L_x_294) ;  /* 0x0000005000007945 */ /* 0x000fd80003800000 */
[----:B------:R-:W-:Y:S05]  /*176e0*/  @!P0 BRA `(.L_x_295) ;  /* 0x0000003000008947 */ /* 0x000fea0003800000 */
[----:B------:R-:W-:Y:S01]  /*176f0*/  IADD3 R3, R11, -0x1, RZ ;  /* 0xffffffff0b037810 */ /* 0x000fe20007ffe0ff */
[----:B------:R-:W-:Y:S05]  /*17700*/  BRA.DIV ~URZ, `(.L_x_296) ;  /* 0x00001b727f007947 */ /* 0x000fea000b800000 */
[----:B------:R2:W3:Y:S02]  /*17710*/  SHFL.IDX PT, R12, R4, R3, 0x1f ;  /* 0x00001f03040c7589 */ /* 0x0004e400000e0000 */
.L_x_295:
[----:B------:R-:W-:Y:S05]  /*17720*/  BSYNC B0 ;  /* 0x0000000000007941 */ /* 0x000fea0003800000 */
.L_x_294:
[----:B----4-:R-:W-:Y:S01]  /*17730*/  IABS R2, R6 ;  /* 0x0000000600027213 */ /* 0x010fe20000000000 */
[----:B---3--:R-:W-:Y:S01]  /*17740*/  IMAD R244, R12, c[0x0][0x538], R8 ;  /* 0x00014e000cf47a24 */ /* 0x008fe200078e0208 */
[----:B-12---:R-:W-:Y:S01]  /*17750*/  IABS R3, R7 ;  /* 0x0000000700037213 */ /* 0x006fe20000000000 */
[----:B------:R-:W-:Y:S01]  /*17760*/  IMAD.IADD R247, R11, 0x1, R247 ;  /* 0x000000010bf77824 */ /* 0x000fe200078e02f7 */
[----:B------:R-:W1:Y:S01]  /*17770*/  I2F.RP R4, R2 ;  /* 0x0000000200047306 */ /* 0x000e620000209400 */
[----:B------:R-:W-:-:S05]  /*17780*/  IMAD.IADD R8, R10, 0x1, -R244 ;  /* 0x000000010a087824 */ /* 0x000fca00078e0af4 */
        /* <DEDUP_REMOVED lines=8> */
[----:B------:R-:W-:Y:S01]  /*17810*/  IMAD R9, R4, R2, RZ ;  /* 0x0000000204097224 */ /* 0x000fe200078e02ff */
[----:B------:R-:W-:Y:S01]  /*17820*/  MOV R4, RZ ;  /* 0x000000ff00047202 */ /* 0x000fe20000000f00 */
[----:B------:R-:W-:-:S04]  /*17830*/  IMAD.MOV R0, RZ, RZ, -R0 ;  /* 0x000000ffff007224 */ /* 0x000fc800078e0a00 */
[----:B------:R-:W-:-:S04]  /*17840*/  IMAD.HI.U32 R9, R5, R9, R4 ;  /* 0x0000000905097227 */ /* 0x000fc800078e0004 */
[----:B------:R-:W-:Y:S02]  /*17850*/  IMAD.MOV.U32 R4, RZ, RZ, R10 ;  /* 0x000000ffff047224 */ /* 0x000fe400078e000a */
[----:B------:R-:W-:Y:S02]  /*17860*/  IMAD.MOV.U32 R5, RZ, RZ, R0 ;  /* 0x000000ffff057224 */ /* 0x000fe400078e0000 */
[----:B------:R-:W-:-:S04]  /*17870*/  IMAD.HI.U32 R0, R9, R4, RZ ;  /* 0x0000000409007227 */ /* 0x000fc800078e00ff */
[----:B------:R-:W-:Y:S02]  /*17880*/  IMAD R4, R0, R5, R4 ;  /* 0x0000000500047224 */ /* 0x000fe400078e0204 */
[----:B------:R-:W1:Y:S03]  /*17890*/  MUFU.RCP R5, R12 ;  /* 0x0000000c00057308 */ /* 0x000e660000001000 */
[----:B------:R-:W-:Y:S02]  /*178a0*/  ISETP.GT.U32.AND P0, PT, R2, R4, PT ;  /* 0x000000040200720c */ /* 0x000fe40003f04070 */
[----:B-1----:R-:W-:-:S11]  /*178b0*/  IADD3 R5, R5, 0xffffffe, RZ ;  /* 0x0ffffffe05057810 */ /* 0x002fd60007ffe0ff */
[-C--:B------:R-:W-:Y:S02]  /*178c0*/  @!P0 IADD3 R4, R4, -R2.reuse, RZ ;  /* 0x8000000204048210 */ /* 0x080fe40007ffe0ff */
[----:B------:R-:W-:Y:S01]  /*178d0*/  @!P0 IADD3 R0, R0, 0x1, RZ ;  /* 0x0000000100008810 */ /* 0x000fe20007ffe0ff */
[----:B------:R-:W1:Y:S01]  /*178e0*/  F2I.FTZ.U32.TRUNC.NTZ R5, R5 ;  /* 0x0000000500057305 */ /* 0x000e62000021f000 */
[----:B------:R-:W-:Y:S02]  /*178f0*/  ISETP.GE.U32.AND P2, PT, R4, R2, PT ;  /* 0x000000020400720c */ /* 0x000fe40003f46070 */
[----:B------:R-:W-:Y:S02]  /*17900*/  LOP3.LUT R2, R8, R6, RZ, 0x3c, !PT ;  /* 0x0000000608027212 */ /* 0x000fe400078e3cff */
[----:B------:R-:W-:Y:S02]  /*17910*/  ISETP.NE.AND P0, PT, R6, RZ, PT ;  /* 0x000000ff0600720c */ /* 0x000fe40003f05270 */
[----:B------:R-:W-:-:S07]  /*17920*/  ISETP.GE.AND P1, PT, R2, RZ, PT ;  /* 0x000000ff0200720c */ /* 0x000fce0003f26270 */
[----:B------:R-:W-:Y:S01]  /*17930*/  @P2 IADD3 R0, R0, 0x1, RZ ;  /* 0x0000000100002810 */ /* 0x000fe20007ffe0ff */
[----:B-1----:R-:W-:-:S04]  /*17940*/  IMAD.MOV R2, RZ, RZ, -R5 ;  /* 0x000000ffff027224 */ /* 0x002fc800078e0a05 */
[----:B------:R-:W-:Y:S01]  /*17950*/  IMAD.MOV.U32 R4, RZ, RZ, R2 ;  /* 0x000000ffff047224 */ /* 0x000fe200078e0002 */
[----:B------:R-:W-:Y:S01]  /*17960*/  IABS R2, R7 ;  /* 0x0000000700027213 */ /* 0x000fe20000000000 */
[----:B------:R-:W-:Y:S01]  /*17970*/  @!P1 IMAD.MOV R0, RZ, RZ, -R0 ;  /* 0x000000ffff009224 */ /* 0x000fe200078e0a00 */
[----:B------:R-:W-:Y:S01]  /*17980*/  @!P0 LOP3.LUT R0, RZ, R6, RZ, 0x33, !PT ;  /* 0x00000006ff008212 */ /* 0x000fe200078e33ff */
[----:B------:R-:W-:Y:S01]  /*17990*/  IMAD R9, R4, R3, RZ ;  /* 0x0000000304097224 */ /* 0x000fe200078e02ff */
[----:B------:R-:W-:Y:S01]  /*179a0*/  IADD3 R10, RZ, -R2, RZ ;  /* 0x80000002ff0a7210 */ /* 0x000fe20007ffe0ff */
[----:B------:R-:W-:Y:S01]  /*179b0*/  IMAD.MOV.U32 R4, RZ, RZ, RZ ;  /* 0x000000ffff047224 */ /* 0x000fe200078e00ff */
[----:B------:R-:W-:Y:S01]  /*179c0*/  IABS R12, R0 ;  /* 0x00000000000c7213 */ /* 0x000fe20000000000 */
[----:B------:R-:W-:Y:S02]  /*179d0*/  IMAD R6, R0, R6, RZ ;  /* 0x0000000600067224 */ /* 0x000fe400078e02ff */
[----:B------:R-:W-:Y:S01]  /*179e0*/  IMAD.HI.U32 R2, R5, R9, R4 ;  /* 0x0000000905027227 */ /* 0x000fe200078e0004 */
[----:B------:R-:W-:-:S02]  /*179f0*/  MOV R5, R10 ;  /* 0x0000000a00057202 */ /* 0x000fc40000000f00 */
[----:B------:R-:W-:Y:S01]  /*17a00*/  IADD3 R245, R8, -R6, RZ ;  /* 0x8000000608f57210 */ /* 0x000fe20007ffe0ff */
[----:B------:R-:W-:-:S04]  /*17a10*/  IMAD.MOV.U32 R4, RZ, RZ, R12 ;  /* 0x000000ffff047224 */ /* 0x000fc800078e000c */
        /* <DEDUP_REMOVED lines=17> */
.L_x_288:
[----:B------:R-:W-:Y:S01]  /*17b30*/  IMAD.MOV.U32 R244, RZ, RZ, R10 ;  /* 0x000000fffff47224 */ /* 0x000fe200078e000a */
[----:B------:R-:W-:Y:S01]  /*17b40*/  MOV R246, RZ ;  /* 0x000000ff00f67202 */ /* 0x000fe20000000f00 */
[----:B------:R-:W-:Y:S01]  /*17b50*/  IMAD.MOV.U32 R245, RZ, RZ, RZ ;  /* 0x000000fffff57224 */ /* 0x000fe200078e00ff */
[----:B------:R-:W-:Y:S02]  /*17b60*/  MOV R247, c[0x0][0x53c] ;  /* 0x00014f0000f77a02 */ /* 0x000fe40000000f00 */
.L_x_297:
[----:B------:R-:W-:Y:S05]  /*17b70*/  BSYNC B1 ;  /* 0x0000000000017941 */ /* 0x000fea0003800000 */
.L_x_286:
[----:B------:R-:W-:Y:S01]  /*17b80*/  WARPSYNC 0xffffffff ;  /* 0xffffffff00007948 */ /* 0x000fe20003800000 */
[----:B------:R-:W-:Y:S01]  /*17b90*/  BAR.SYNC.DEFER_BLOCKING 0x4, 0x100 ;  /* 0x0104000000007b1d */ /* 0x000fe20000010000 */
[----:B------:R-:W-:-:S13]  /*17ba0*/  ISETP.NE.AND P0, PT, R13, RZ, PT ;  /* 0x000000ff0d00720c */ /* 0x000fda0003f05270 */
[----:B------:R2:W-:Y:S04]  /*17bb0*/  @!P0 STS.128 [0x18100], R244 ;  /* 0x018100f4ff008388 */ /* 0x0005e80000000c00 */
[----:B------:R-:W-:Y:S06]  /*17bc0*/  BAR.ARV 0x5, 0x100 ;  /* 0x0144000000007b1d */ /* 0x000fec0000002000 */
.L_x_281:
[----:B-1----:R-:W-:-:S13]  /*17bd0*/  ISETP.GE.AND P0, PT, R247, c[0x0][0x53c], PT ;  /* 0x00014f00f7007a0c */ /* 0x002fda0003f06270 */
[----:B--23--:R-:W-:Y:S01]  /*17be0*/  @P0 CALL.REL.NOINC `(.L_x_298) ;  /* 0x0000001000000944 */ /* 0x00cfe20003c00000 */
[----:B------:R-:W-:Y:S05]  /*17bf0*/  BRA `(.L_x_299) ;  /* 0xfffe9af000007947 */ /* 0x000fea000383ffff */
.L_x_298:
[----:B------:R-:W-:Y:S05]  /*17c00*/  EXIT ;  /* 0x000000000000794d */ /* 0x000fea0003800000 */
.L_x_142:
[----:B------:R-:W-:Y:S01]  /*17c10*/  IMAD.MOV.U32 R0, RZ, RZ, R4 ;  /* 0x000000ffff007224 */ /* 0x000fe200078e0004 */
[----:B------:R-:W-:Y:S02]  /*17c20*/  MOV R2, 0x1 ;  /* 0x0000000100027802 */ /* 0x000fe40000000f00 */
[----:B------:R-:W-:Y:S02]  /*17c30*/  MOV R3, 0x17c50 ;  /* 0x00017c5000037802 */ /* 0x000fe40000000f00 */
[----:B--2---:R-:W-:Y:S05]  /*17c40*/  CALL.REL.NOINC `($__internal_6_$__cuda_sm70_shflsync_up_p) ;  /* 0x0000173000007944 */ /* 0x004fea0003c00000 */
[----:B------:R-:W-:Y:S01]  /*17c50*/  MOV R0, R5 ;  /* 0x0000000500007202 */ /* 0x000fe20000000f00 */
[----:B------:R-:W-:Y:S05]  /*17c60*/  BRA `(.L_x_300) ;  /* 0xfffe87f000007947 */ /* 0x000fea000383ffff */
.L_x_143:
[----:B------:R-:W-:Y:S01]  /*17c70*/  IMAD.MOV.U32 R0, RZ, RZ, R4 ;  /* 0x000000ffff007224 */ /* 0x000fe200078e0004 */
[----:B------:R-:W-:Y:S02]  /*17c80*/  MOV R2, 0x2 ;  /* 0x0000000200027802 */ /* 0x000fe40000000f00 */
[----:B------:R-:W-:Y:S02]  /*17c90*/  MOV R3, 0x17cb0 ;  /* 0x00017cb000037802 */ /* 0x000fe40000000f00 */
[----:B--2---:R-:W-:Y:S05]  /*17ca0*/  CALL.REL.NOINC `($__internal_6_$__cuda_sm70_shflsync_up_p) ;  /* 0x000016d000007944 */ /* 0x004fea0003c00000 */
[----:B------:R-:W-:Y:S02]  /*17cb0*/  SEL R5, R5, RZ, P4 ;  /* 0x000000ff05057207 */ /* 0x000fe40002000000 */
[----:B------:R-:W-:Y:S02]  /*17cc0*/  MOV R2, 0x4 ;  /* 0x0000000400027802 */ /* 0x000fe40000000f00 */
[----:B------:R-:W-:Y:S01]  /*17cd0*/  MOV R3, 0x17d10 ;  /* 0x00017d1000037802 */ /* 0x000fe20000000f00 */
[----:B------:R-:W-:-:S04]  /*17ce0*/  IMAD.IADD R4, R4, 0x1, R5 ;  /* 0x0000000104047824 */ /* 0x000fc800078e0205 */
[----:B------:R-:W-:Y:S02]  /*17cf0*/  IMAD.MOV.U32 R0, RZ, RZ, R4 ;  /* 0x000000ffff007224 */ /* 0x000fe400078e0004 */
[----:B------:R-:W-:Y:S05]  /*17d00*/  CALL.REL.NOINC `($__internal_6_$__cuda_sm70_shflsync_up_p) ;  /* 0x0000167000007944 */ /* 0x000fea0003c00000 */
        /* <DEDUP_REMOVED lines=12> */
[----:B------:R-:W-:Y:S01]  /*17dd0*/  SEL R5, R5, RZ, P1 ;  /* 0x000000ff05057207 */ /* 0x000fe20000800000 */
[----:B------:R-:W-:Y:S01]  /*17de0*/  IMAD.MOV.U32 R3, RZ, RZ, 0x1f ;  /* 0x0000001fff037424 */ /* 0x000fe200078e00ff */
[----:B------:R-:W-:Y:S02]  /*17df0*/  MOV R0, 0x1f ;  /* 0x0000001f00007802 */ /* 0x000fe40000000f00 */
[----:B------:R-:W-:Y:S01]  /*17e00*/  MOV R2, 0x17e40 ;  /* 0x00017e4000027802 */ /* 0x000fe20000000f00 */
[----:B------:R-:W-:-:S04]  /*17e10*/  IMAD.IADD R4, R4, 0x1, R5 ;  /* 0x0000000104047824 */ /* 0x000fc800078e0205 */
[----:B------:R-:W-:Y:S02]  /*17e20*/  IMAD.MOV.U32 R9, RZ, RZ, R4 ;  /* 0x000000ffff097224 */ /* 0x000fe400078e0004 */
[----:B------:R-:W-:Y:S05]  /*17e30*/  CALL.REL.NOINC `($__internal_5_$__cuda_sm70_shflsync_idx_p) ;  /* 0x000014f000007944 */ /* 0x000fea0003c00000 */
[----:B------:R-:W-:Y:S05]  /*17e40*/  BRA `(.L_x_301) ;  /* 0xfffe871000007947 */ /* 0x000fea000383ffff */
.L_x_145:
[----:B------:R-:W-:Y:S02]  /*17e50*/  SEL R0, RZ, 0x1, P0 ;  /* 0x00000001ff007807 */ /* 0x000fe40000000000 */
[----:B------:R-:W-:Y:S02]  /*17e60*/  MOV R2, 0x17e80 ;  /* 0x00017e8000027802 */ /* 0x000fe40000000f00 */
[----:B--2---:R-:W-:Y:S05]  /*17e70*/  CALL.REL.NOINC `($__internal_7_$__cuda_sm70_votesync_ballot) ;  /* 0x0000157000007944 */ /* 0x004fea0003c00000 */
[----:B------:R-:W-:Y:S01]  /*17e80*/  MOV R5, R0 ;  /* 0x0000000000057202 */ /* 0x000fe20000000f00 */
[----:B------:R-:W-:Y:S05]  /*17e90*/  BRA `(.L_x_302) ;  /* 0xfffe875000007947 */ /* 0x000fea000383ffff */
.L_x_146:
[----:B------:R-:W-:Y:S01]  /*17ea0*/  IMAD.MOV.U32 R9, RZ, RZ, R8 ;  /* 0x000000ffff097224 */ /* 0x000fe200078e0008 */
[----:B---3--:R-:W-:Y:S01]  /*17eb0*/  MOV R3, R14 ;  /* 0x0000000e00037202 */ /* 0x008fe20000000f00 */
[----:B------:R-:W-:Y:S01]  /*17ec0*/  IMAD.MOV.U32 R0, RZ, RZ, 0x1f ;  /* 0x0000001fff007424 */ /* 0x000fe200078e00ff */
[----:B------:R-:W-:Y:S02]  /*17ed0*/  MOV R2, 0x17ef0 ;  /* 0x00017ef000027802 */ /* 0x000fe40000000f00 */
[----:B-12---:R-:W-:Y:S05]  /*17ee0*/  CALL.REL.NOINC `($__internal_5_$__cuda_sm70_shflsync_idx_p) ;  /* 0x0000144000007944 */ /* 0x006fea0003c00000 */
[----:B------:R-:W-:Y:S01]  /*17ef0*/  IMAD.MOV.U32 R12, RZ, RZ, R0 ;  /* 0x000000ffff0c7224 */ /* 0x000fe200078e0000 */
[----:B------:R-:W-:Y:S01]  /*17f00*/  MOV R9, R7 ;  /* 0x0000000700097202 */ /* 0x000fe20000000f00 */
[----:B------:R-:W-:Y:S01]  /*17f10*/  IMAD.MOV.U32 R6, RZ, RZ, RZ ;  /* 0x000000ffff067224 */ /* 0x000fe200078e00ff */
[----:B------:R-:W-:Y:S01]  /*17f20*/  MOV R3, R14 ;  /* 0x0000000e00037202 */ /* 0x000fe20000000f00 */
[----:B------:R-:W-:Y:S01]  /*17f30*/  IMAD.MOV.U32 R0, RZ, RZ, 0x1f ;  /* 0x0000001fff007424 */ /* 0x000fe200078e00ff */
[----:B------:R-:W-:-:S02]  /*17f40*/  MOV R2, 0x17f60 ;  /* 0x00017f6000027802 */ /* 0x000fc40000000f00 */
[----:B------:R-:W-:Y:S05]  /*17f50*/  CALL.REL.NOINC `($__internal_5_$__cuda_sm70_shflsync_idx_p) ;  /* 0x000013d000007944 */ /* 0x000fea0003c00000 */
[----:B------:R-:W-:Y:S01]  /*17f60*/  MOV R11, R0 ;  /* 0x00000000000b7202 */ /* 0x000fe20000000f00 */
[----:B------:R-:W-:Y:S05]  /*17f70*/  BRA `(.L_x_303) ;  /* 0xfffe86c000007947 */ /* 0x000fea000383ffff */
.L_x_149:
[----:B------:R-:W-:Y:S01]  /*17f80*/  IMAD.MOV.U32 R9, RZ, RZ, R4 ;  /* 0x000000ffff097224 */ /* 0x000fe200078e0004 */
[----:B------:R-:W-:-:S02]  /*17f90*/  MOV R0, 0x1f ;  /* 0x0000001f00007802 */ /* 0x000fc40000000f00 */
[----:B------:R-:W-:Y:S02]  /*17fa0*/  MOV R2, 0x17fc0 ;  /* 0x00017fc000027802 */ /* 0x000fe40000000f00 */
[----:B-1234-:R-:W-:Y:S05]  /*17fb0*/  CALL.REL.NOINC `($__internal_5_$__cuda_sm70_shflsync_idx_p) ;  /* 0x0000137000007944 */ /* 0x01efea0003c00000 */
[----:B------:R-:W-:Y:S01]  /*17fc0*/  MOV R6, R0 ;  /* 0x0000000000067202 */ /* 0x000fe20000000f00 */
[----:B------:R-:W-:Y:S05]  /*17fd0*/  BRA `(.L_x_148) ;  /* 0xfffe86c000007947 */ /* 0x000fea000383ffff */
.L_x_185:
[----:B------:R-:W-:Y:S01]  /*17fe0*/  IMAD.MOV.U32 R9, RZ, RZ, R12 ;  /* 0x000000ffff097224 */ /* 0x000fe200078e000c */
[----:B------:R-:W-:Y:S01]  /*17ff0*/  MOV R3, RZ ;  /* 0x000000ff00037202 */ /* 0x000fe20000000f00 */
[----:B------:R-:W-:Y:S01]  /*18000*/  IMAD.MOV.U32 R0, RZ, RZ, 0x181f ;  /* 0x0000181fff007424 */ /* 0x000fe200078e00ff */
[----:B------:R-:W-:Y:S02]  /*18010*/  MOV R2, 0x18030 ;  /* 0x0001803000027802 */ /* 0x000fe40000000f00 */
[----:B-----5:R-:W-:Y:S05]  /*18020*/  CALL.REL.NOINC `($__internal_5_$__cuda_sm70_shflsync_idx_p) ;  /* 0x0000130000007944 */ /* 0x020fea0003c00000 */
[----:B------:R-:W-:Y:S01]  /*18030*/  MOV R10, R0 ;  /* 0x00000000000a7202 */ /* 0x000fe20000000f00 */
[----:B------:R-:W-:Y:S05]  /*18040*/  BRA `(.L_x_304) ;  /* 0xfffef9e000007947 */ /* 0x000fea000383ffff */
.L_x_186:
[----:B------:R-:W-:Y:S01]  /*18050*/  IMAD.MOV.U32 R9, RZ, RZ, R13 ;  /* 0x000000ffff097224 */ /* 0x000fe200078e000d */
[----:B------:R-:W-:Y:S01]  /*18060*/  MOV R3, RZ ;  /* 0x000000ff00037202 */ /* 0x000fe20000000f00 */
[----:B------:R-:W-:Y:S01]  /*18070*/  IMAD.MOV.U32 R0, RZ, RZ, 0x181f ;  /* 0x0000181fff007424 */ /* 0x000fe200078e00ff */
[----:B------:R-:W-:Y:S02]  /*18080*/  MOV R2, 0x180a0 ;  /* 0x000180a000027802 */ /* 0x000fe40000000f00 */
[----:B-12--5:R-:W-:Y:S05]  /*18090*/  CALL.REL.NOINC `($__internal_5_$__cuda_sm70_shflsync_idx_p) ;  /* 0x0000129000007944 */ /* 0x026fea0003c00000 */
[----:B------:R-:W-:Y:S05]  /*180a0*/  BRA `(.L_x_305) ;  /* 0xfffef9a000007947 */ /* 0x000fea000383ffff */
.L_x_189:
[----:B--2---:R-:W-:Y:S01]  /*180b0*/  IMAD.MOV.U32 R9, RZ, RZ, R12 ;  /* 0x000000ffff097224 */ /* 0x004fe200078e000c */
[----:B------:R-:W-:Y:S01]  /*180c0*/  MOV R3, 0x1 ;  /* 0x0000000100037802 */ /* 0x000fe20000000f00 */
[----:B----4-:R-:W-:Y:S01]  /*180d0*/  IMAD.MOV.U32 R0, RZ, RZ, 0x181f ;  /* 0x0000181fff007424 */ /* 0x010fe200078e00ff */
[----:B------:R-:W-:-:S02]  /*180e0*/  MOV R2, 0x18100 ;  /* 0x0001810000027802 */ /* 0x000fc40000000f00 */
[----:B-1-3-5:R-:W-:Y:S05]  /*180f0*/  CALL.REL.NOINC `($__internal_5_$__cuda_sm70_shflsync_idx_p) ;  /* 0x0000123000007944 */ /* 0x02afea0003c00000 */
[----:B------:R-:W-:Y:S01]  /*18100*/  IMAD.MOV.U32 R10, RZ, RZ, R0 ;  /* 0x000000ffff0a7224 */ /* 0x000fe200078e0000 */
[----:B------:R-:W-:Y:S01]  /*18110*/  MOV R3, 0x1 ;  /* 0x0000000100037802 */ /* 0x000fe20000000f00 */
[----:B------:R-:W-:Y:S01]  /*18120*/  IMAD.MOV.U32 R9, RZ, RZ, R13 ;  /* 0x000000ffff097224 */ /* 0x000fe200078e000d */
[----:B------:R-:W-:-:S02]  /*18130*/  MOV R0, 0x181f ;  /* 0x0000181f00007802 */ /* 0x000fc40000000f00 */
[----:B------:R-:W-:Y:S02]  /*18140*/  MOV R2, 0x18160 ;  /* 0x0001816000027802 */ /* 0x000fe40000000f00 */
[----:B------:R-:W-:Y:S05]  /*18150*/  CALL.REL.NOINC `($__internal_5_$__cuda_sm70_shflsync_idx_p) ;  /* 0x000011d000007944 */ /* 0x000fea0003c00000 */
[----:B------:R-:W-:Y:S05]  /*18160*/  BRA `(.L_x_306) ;  /* 0xfffefa4000007947 */ /* 0x000fea000383ffff */
.L_x_192:
[----:B-1----:R-:W-:Y:S01]  /*18170*/  IMAD.MOV.U32 R9, RZ, RZ, R12 ;  /* 0x000000ffff097224 */ /* 0x002fe200078e000c */
[----:B------:R-:W-:Y:S01]  /*18180*/  MOV R3, 0x2 ;  /* 0x0000000200037802 */ /* 0x000fe20000000f00 */
[----:B----4-:R-:W-:Y:S01]  /*18190*/  IMAD.MOV.U32 R0, RZ, RZ, 0x181f ;  /* 0x0000181fff007424 */ /* 0x010fe200078e00ff */
[----:B------:R-:W-:Y:S02]  /*181a0*/  MOV R2, 0x181c0 ;  /* 0x000181c000027802 */ /* 0x000fe40000000f00 */
[----:B--23-5:R-:W-:Y:S05]  /*181b0*/  CALL.REL.NOINC `($__internal_5_$__cuda_sm70_shflsync_idx_p) ;  /* 0x0000117000007944 */ /* 0x02cfea0003c00000 */
[----:B------:R-:W-:Y:S01]  /*181c0*/  MOV R10, R0 ;  /* 0x00000000000a7202 */ /* 0x000fe20000000f00 */
[----:B------:R-:W-:Y:S05]  /*181d0*/  BRA `(.L_x_307) ;  /* 0xfffefb0000007947 */ /* 0x000fea000383ffff */
.L_x_193:
[----:B------:R-:W-:Y:S01]  /*181e0*/  IMAD.MOV.U32 R9, RZ, RZ, R13 ;  /* 0x000000ffff097224 */ /* 0x000fe200078e000d */
[----:B------:R-:W-:Y:S01]  /*181f0*/  MOV R3, 0x2 ;  /* 0x0000000200037802 */ /* 0x000fe20000000f00 */
[----:B----4-:R-:W-:Y:S01]  /*18200*/  IMAD.MOV.U32 R0, RZ, RZ, 0x181f ;  /* 0x0000181fff007424 */ /* 0x010fe200078e00ff */
[----:B------:R-:W-:Y:S02]  /*18210*/  MOV R2, 0x18230 ;  /* 0x0001823000027802 */ /* 0x000fe40000000f00 */
[----:B-123-5:R-:W-:Y:S05]  /*18220*/  CALL.REL.NOINC `($__internal_5_$__cuda_sm70_shflsync_idx_p) ;  /* 0x0000110000007944 */ /* 0x02efea0003c00000 */
[----:B------:R-:W-:Y:S05]  /*18230*/  BRA `(.L_x_308) ;  /* 0xfffefac000007947 */ /* 0x000fea000383ffff */
.L_x_196:
[----:B-1----:R-:W-:Y:S01]  /*18240*/  IMAD.MOV.U32 R9, RZ, RZ, R12 ;  /* 0x000000ffff097224 */ /* 0x002fe200078e000c */
[----:B------:R-:W-:Y:S01]  /*18250*/  MOV R3, 0x3 ;  /* 0x0000000300037802 */ /* 0x000fe20000000f00 */
[----:B------:R-:W-:Y:S01]  /*18260*/  IMAD.MOV.U32 R0, RZ, RZ, 0x181f ;  /* 0x0000181fff007424 */ /* 0x000fe200078e00ff */
[----:B------:R-:W-:-:S02]  /*18270*/  MOV R2, 0x18290 ;  /* 0x0001829000027802 */ /* 0x000fc40000000f00 */
[----:B--2345:R-:W-:Y:S05]  /*18280*/  CALL.REL.NOINC `($__internal_5_$__cuda_sm70_shflsync_idx_p) ;  /* 0x000010a000007944 */ /* 0x03cfea0003c00000 */
[----:B------:R-:W-:Y:S01]  /*18290*/  IMAD.MOV.U32 R7, RZ, RZ, R0 ;  /* 0x000000ffff077224 */ /* 0x000fe200078e0000 */
[----:B------:R-:W-:Y:S01]  /*182a0*/  MOV R3, 0x3 ;  /* 0x0000000300037802 */ /* 0x000fe20000000f00 */
[----:B------:R-:W-:Y:S01]  /*182b0*/  IMAD.MOV.U32 R9, RZ, RZ, R13 ;  /* 0x000000ffff097224 */ /* 0x000fe200078e000d */
[----:B------:R-:W-:-:S02]  /*182c0*/  MOV R0, 0x181f ;  /* 0x0000181f00007802 */ /* 0x000fc40000000f00 */
[----:B------:R-:W-:Y:S02]  /*182d0*/  MOV R2, 0x182f0 ;  /* 0x000182f000027802 */ /* 0x000fe40000000f00 */
[----:B------:R-:W-:Y:S05]  /*182e0*/  CALL.REL.NOINC `($__internal_5_$__cuda_sm70_shflsync_idx_p) ;  /* 0x0000104000007944 */ /* 0x000fea0003c00000 */
[----:B------:R-:W-:Y:S05]  /*182f0*/  BRA `(.L_x_309) ;  /* 0xfffefb4000007947 */ /* 0x000fea000383ffff */
.L_x_241:
[----:B------:R-:W-:Y:S01]  /*18300*/  IMAD.MOV.U32 R2, RZ, RZ, R221 ;  /* 0x000000ffff027224 */ /* 0x000fe200078e00dd */
[----:B------:R-:W-:Y:S01]  /*18310*/  MOV R7, 0x1f ;  /* 0x0000001f00077802 */ /* 0x000fe20000000f00 */
[----:B------:R-:W-:Y:S01]  /*18320*/  IMAD.MOV.U32 R5, RZ, RZ, 0x2 ;  /* 0x00000002ff057424 */ /* 0x000fe200078e00ff */
[----:B------:R-:W-:Y:S02]  /*18330*/  MOV R6, 0xffffffff ;  /* 0xffffffff00067802 */ /* 0x000fe40000000f00 */
[----:B------:R-:W-:Y:S02]  /*18340*/  MOV R3, 0x18360 ;  /* 0x0001836000037802 */ /* 0x000fe40000000f00 */
[----:B------:R-:W-:Y:S05]  /*18350*/  CALL.REL.NOINC `($__internal_4_$__cuda_sm70_shflsync_bfly_p) ;  /* 0x00000f8000007944 */ /* 0x000fea0003c00000 */
[----:B------:R-:W-:Y:S01]  /*18360*/  FADD.FTZ R0, R221, R5 ;  /* 0x00000005dd007221 */ /* 0x000fe20000010000 */
[----:B------:R-:W-:Y:S02]  /*18370*/  MOV R5, 0x1 ;  /* 0x0000000100057802 */ /* 0x000fe40000000f00 */
[----:B------:R-:W-:Y:S02]  /*18380*/  MOV R3, 0x183b0 ;  /* 0x000183b000037802 */ /* 0x000fe40000000f00 */
[----:B------:R-:W-:-:S02]  /*18390*/  MOV R2, R0 ;  /* 0x0000000000027202 */ /* 0x000fc40000000f00 */
[----:B------:R-:W-:Y:S05]  /*183a0*/  CALL.REL.NOINC `($__internal_4_$__cuda_sm70_shflsync_bfly_p) ;  /* 0x00000f3000007944 */ /* 0x000fea0003c00000 */
[----:B------:R-:W-:Y:S01]  /*183b0*/  FADD.FTZ R0, R0, R5 ;  /* 0x0000000500007221 */ /* 0x000fe20000010000 */
[----:B------:R-:W-:-:S02]  /*183c0*/  MOV R2, R222 ;  /* 0x000000de00027202 */ /* 0x000fc40000000f00 */
[----:B------:R-:W-:Y:S02]  /*183d0*/  MOV R5, 0x2 ;  /* 0x0000000200057802 */ /* 0x000fe40000000f00 */
[----:B------:R-:W-:Y:S02]  /*183e0*/  MOV R3, 0x18400 ;  /* 0x0001840000037802 */ /* 0x000fe40000000f00 */
[----:B------:R-:W-:Y:S05]  /*183f0*/  CALL.REL.NOINC `($__internal_4_$__cuda_sm70_shflsync_bfly_p) ;  /* 0x00000ee000007944 */ /* 0x000fea0003c00000 */
[----:B------:R-:W-:Y:S01]  /*18400*/  FADD.FTZ R4, R222, R5 ;  /* 0x00000005de047221 */ /* 0x000fe20000010000 */
[----:B------:R-:W-:Y:S02]  /*18410*/  MOV R5, 0x1 ;  /* 0x0000000100057802 */ /* 0x000fe40000000f00 */
[----:B------:R-:W-:Y:S02]  /*18420*/  MOV R3, 0x18450 ;  /* 0x0001845000037802 */ /* 0x000fe40000000f00 */
[----:B------:R-:W-:Y:S02]  /*18430*/  MOV R2, R4 ;  /* 0x0000000400027202 */ /* 0x000fe40000000f00 */
[----:B------:R-:W-:Y:S05]  /*18440*/  CALL.REL.NOINC `($__internal_4_$__cuda_sm70_shflsync_bfly_p) ;  /* 0x00000e9000007944 */ /* 0x000fea0003c00000 */
[----:B------:R-:W-:Y:S01]  /*18450*/  MOV R3, R5 ;  /* 0x0000000500037202 */ /* 0x000fe20000000f00 */
[----:B------:R-:W-:Y:S05]  /*18460*/  BRA `(.L_x_310) ;  /* 0xffffae7000007947 */ /* 0x000fea000383ffff */
.L_x_248:
[----:B-1-34-:R-:W-:Y:S01]  /*18470*/  IMAD.MOV.U32 R9, RZ, RZ, R11 ;  /* 0x000000ffff097224 */ /* 0x01afe200078e000b */
[----:B------:R-:W-:Y:S01]  /*18480*/  MOV R3, RZ ;  /* 0x000000ff00037202 */ /* 0x000fe20000000f00 */
[----:B------:R-:W-:Y:S01]  /*18490*/  IMAD.MOV.U32 R0, RZ, RZ, 0x181f ;  /* 0x0000181fff007424 */ /* 0x000fe200078e00ff */
[----:B------:R-:W-:-:S02]  /*184a0*/  MOV R2, 0x184c0 ;  /* 0x000184c000027802 */ /* 0x000fc40000000f00 */
[----:B------:R-:W-:Y:S05]  /*184b0*/  CALL.REL.NOINC `($__internal_5_$__cuda_sm70_shflsync_idx_p) ;  /* 0x00000e7000007944 */ /* 0x000fea0003c00000 */
[----:B------:R-:W-:Y:S01]  /*184c0*/  MOV R5, R0 ;  /* 0x0000000000057202 */ /* 0x000fe20000000f00 */
[----:B------:R-:W-:Y:S05]  /*184d0*/  BRA `(.L_x_311) ;  /* 0xffffc76000007947 */ /* 0x000fea000383ffff */
.L_x_249:
[----:B------:R-:W-:Y:S01]  /*184e0*/  IMAD.MOV.U32 R9, RZ, RZ, R12 ;  /* 0x000000ffff097224 */ /* 0x000fe200078e000c */
[----:B------:R-:W-:Y:S01]  /*184f0*/  MOV R3, RZ ;  /* 0x000000ff00037202 */ /* 0x000fe20000000f00 */
[----:B------:R-:W-:Y:S01]  /*18500*/  IMAD.MOV.U32 R0, RZ, RZ, 0x181f ;  /* 0x0000181fff007424 */ /* 0x000fe200078e00ff */
[----:B------:R-:W-:-:S02]  /*18510*/  MOV R2, 0x18530 ;  /* 0x0001853000027802 */ /* 0x000fc40000000f00 */
[----:B-12---:R-:W-:Y:S05]  /*18520*/  CALL.REL.NOINC `($__internal_5_$__cuda_sm70_shflsync_idx_p) ;  /* 0x00000e0000007944 */ /* 0x006fea0003c00000 */
[----:B------:R-:W-:Y:S05]  /*18530*/  BRA `(.L_x_312) ;  /* 0xffffc72000007947 */ /* 0x000fea000383ffff */
.L_x_252:
[----:B--2---:R-:W-:Y:S01]  /*18540*/  IMAD.MOV.U32 R9, RZ, RZ, R11 ;  /* 0x000000ffff097224 */ /* 0x004fe200078e000b */
[----:B------:R-:W-:Y:S01]  /*18550*/  MOV R3, 0x1 ;  /* 0x0000000100037802 */ /* 0x000fe20000000f00 */
[----:B----4-:R-:W-:Y:S01]  /*18560*/  IMAD.MOV.U32 R0, RZ, RZ, 0x181f ;  /* 0x0000181fff007424 */ /* 0x010fe200078e00ff */
[----:B------:R-:W-:-:S02]  /*18570*/  MOV R2, 0x18590 ;  /* 0x0001859000027802 */ /* 0x000fc40000000f00 */
[----:B-1-3--:R-:W-:Y:S05]  /*18580*/  CALL.REL.NOINC `($__internal_5_$__cuda_sm70_shflsync_idx_p) ;  /* 0x00000da000007944 */ /* 0x00afea0003c00000 */
[----:B------:R-:W-:Y:S01]  /*18590*/  IMAD.MOV.U32 R5, RZ, RZ, R0 ;  /* 0x000000ffff057224 */ /* 0x000fe200078e0000 */
[----:B------:R-:W-:Y:S01]  /*185a0*/  MOV R3, 0x1 ;  /* 0x0000000100037802 */ /* 0x000fe20000000f00 */
[----:B------:R-:W-:Y:S01]  /*185b0*/  IMAD.MOV.U32 R9, RZ, RZ, R12 ;  /* 0x000000ffff097224 */ /* 0x000fe200078e000c */
[----:B------:R-:W-:-:S02]  /*185c0*/  MOV R0, 0x181f ;  /* 0x0000181f00007802 */ /* 0x000fc40000000f00 */
[----:B------:R-:W-:Y:S02]  /*185d0*/  MOV R2, 0x185f0 ;  /* 0x000185f000027802 */ /* 0x000fe40000000f00 */
[----:B------:R-:W-:Y:S05]  /*185e0*/  CALL.REL.NOINC `($__internal_5_$__cuda_sm70_shflsync_idx_p) ;  /* 0x00000d4000007944 */ /* 0x000fea0003c00000 */
[----:B------:R-:W-:Y:S05]  /*185f0*/  BRA `(.L_x_313) ;  /* 0xffffc7c000007947 */ /* 0x000fea000383ffff */
.L_x_255:
[----:B-1----:R-:W-:Y:S01]  /*18600*/  IMAD.MOV.U32 R9, RZ, RZ, R11 ;  /* 0x000000ffff097224 */ /* 0x002fe200078e000b */
[----:B------:R-:W-:Y:S01]  /*18610*/  MOV R3, 0x2 ;  /* 0x0000000200037802 */ /* 0x000fe20000000f00 */
[----:B----4-:R-:W-:Y:S01]  /*18620*/  IMAD.MOV.U32 R0, RZ, RZ, 0x181f ;  /* 0x0000181fff007424 */ /* 0x010fe200078e00ff */
[----:B------:R-:W-:Y:S02]  /*18630*/  MOV R2, 0x18650 ;  /* 0x0001865000027802 */ /* 0x000fe40000000f00 */
[----:B--23--:R-:W-:Y:S05]  /*18640*/  CALL.REL.NOINC `($__internal_5_$__cuda_sm70_shflsync_idx_p) ;  /* 0x00000ce000007944 */ /* 0x00cfea0003c00000 */
[----:B------:R-:W-:Y:S01]  /*18650*/  MOV R5, R0 ;  /* 0x0000000000057202 */ /* 0x000fe20000000f00 */
[----:B------:R-:W-:Y:S05]  /*18660*/  BRA `(.L_x_314) ;  /* 0xffffc88000007947 */ /* 0x000fea000383ffff */
.L_x_256:
[----:B------:R-:W-:Y:S01]  /*18670*/  IMAD.MOV.U32 R9, RZ, RZ, R12 ;  /* 0x000000ffff097224 */ /* 0x000fe200078e000c */
[----:B------:R-:W-:Y:S01]  /*18680*/  MOV R3, 0x2 ;  /* 0x0000000200037802 */ /* 0x000fe20000000f00 */
[----:B----4-:R-:W-:Y:S01]  /*18690*/  IMAD.MOV.U32 R0, RZ, RZ, 0x181f ;  /* 0x0000181fff007424 */ /* 0x010fe200078e00ff */
[----:B------:R-:W-:Y:S02]  /*186a0*/  MOV R2, 0x186c0 ;  /* 0x000186c000027802 */ /* 0x000fe40000000f00 */
[----:B-123--:R-:W-:Y:S05]  /*186b0*/  CALL.REL.NOINC `($__internal_5_$__cuda_sm70_shflsync_idx_p) ;  /* 0x00000c7000007944 */ /* 0x00efea0003c00000 */
[----:B------:R-:W-:Y:S05]  /*186c0*/  BRA `(.L_x_315) ;  /* 0xffffc84000007947 */ /* 0x000fea000383ffff */
.L_x_259:
[----:B-1----:R-:W-:Y:S01]  /*186d0*/  IMAD.MOV.U32 R9, RZ, RZ, R11 ;  /* 0x000000ffff097224 */ /* 0x002fe200078e000b */
[----:B------:R-:W-:Y:S01]  /*186e0*/  MOV R3, 0x3 ;  /* 0x0000000300037802 */ /* 0x000fe20000000f00 */
[----:B------:R-:W-:Y:S01]  /*186f0*/  IMAD.MOV.U32 R0, RZ, RZ, 0x181f ;  /* 0x0000181fff007424 */ /* 0x000fe200078e00ff */
[----:B------:R-:W-:-:S02]  /*18700*/  MOV R2, 0x18720 ;  /* 0x0001872000027802 */ /* 0x000fc40000000f00 */
[----:B--234-:R-:W-:Y:S05]  /*18710*/  CALL.REL.NOINC `($__internal_5_$__cuda_sm70_shflsync_idx_p) ;  /* 0x00000c1000007944 */ /* 0x01cfea0003c00000 */
[----:B------:R-:W-:Y:S01]  /*18720*/  IMAD.MOV.U32 R6, RZ, RZ, R0 ;  /* 0x000000ffff067224 */ /* 0x000fe200078e0000 */
[----:B------:R-:W-:Y:S01]  /*18730*/  MOV R3, 0x3 ;  /* 0x0000000300037802 */ /* 0x000fe20000000f00 */
[----:B------:R-:W-:Y:S01]  /*18740*/  IMAD.MOV.U32 R9, RZ, RZ, R12 ;  /* 0x000000ffff097224 */ /* 0x000fe200078e000c */
[----:B------:R-:W-:-:S02]  /*18750*/  MOV R0, 0x181f ;  /* 0x0000181f00007802 */ /* 0x000fc40000000f00 */
[----:B------:R-:W-:Y:S02]  /*18760*/  MOV R2, 0x18780 ;  /* 0x0001878000027802 */ /* 0x000fe40000000f00 */
[----:B------:R-:W-:Y:S05]  /*18770*/  CALL.REL.NOINC `($__internal_5_$__cuda_sm70_shflsync_idx_p) ;  /* 0x00000bb000007944 */ /* 0x000fea0003c00000 */
[----:B------:R-:W-:Y:S05]  /*18780*/  BRA `(.L_x_316) ;  /* 0xffffc8c000007947 */ /* 0x000fea000383ffff */
.L_x_261:
[----:B------:R-:W-:Y:S01]  /*18790*/  IMAD.MOV.U32 R9, RZ, RZ, R36 ;  /* 0x000000ffff097224 */ /* 0x000fe200078e0024 */
[----:B------:R-:W-:Y:S01]  /*187a0*/  MOV R3, RZ ;  /* 0x000000ff00037202 */ /* 0x000fe20000000f00 */
[----:B------:R-:W-:Y:S01]  /*187b0*/  IMAD.MOV.U32 R0, RZ, RZ, 0x1c1f ;  /* 0x00001c1fff007424 */ /* 0x000fe200078e00ff */
[----:B------:R-:W-:Y:S02]  /*187c0*/  MOV R2, 0x187e0 ;  /* 0x000187e000027802 */ /* 0x000fe40000000f00 */
[----:B------:R-:W-:Y:S05]  /*187d0*/  CALL.REL.NOINC `($__internal_5_$__cuda_sm70_shflsync_idx_p) ;  /* 0x00000b5000007944 */ /* 0x000fea0003c00000 */
[----:B------:R-:W-:Y:S01]  /*187e0*/  MOV R5, R0 ;  /* 0x0000000000057202 */ /* 0x000fe20000000f00 */
[----:B------:R-:W-:Y:S05]  /*187f0*/  BRA `(.L_x_317) ;  /* 0xffffcb8000007947 */ /* 0x000fea000383ffff */
.L_x_262:
[----:B------:R-:W-:Y:S01]  /*18800*/  IMAD.MOV.U32 R9, RZ, RZ, R39 ;  /* 0x000000ffff097224 */ /* 0x000fe200078e0027 */
[----:B------:R-:W-:Y:S01]  /*18810*/  MOV R3, RZ ;  /* 0x000000ff00037202 */ /* 0x000fe20000000f00 */
[----:B------:R-:W-:Y:S01]  /*18820*/  IMAD.MOV.U32 R0, RZ, RZ, 0x1c1f ;  /* 0x00001c1fff007424 */ /* 0x000fe200078e00ff */
[----:B------:R-:W-:Y:S02]  /*18830*/  MOV R2, 0x18850 ;  /* 0x0001885000027802 */ /* 0x000fe40000000f00 */
[----:B-12---:R-:W-:Y:S05]  /*18840*/  CALL.REL.NOINC `($__internal_5_$__cuda_sm70_shflsync_idx_p) ;  /* 0x00000ae000007944 */ /* 0x006fea0003c00000 */
[----:B------:R-:W-:Y:S05]  /*18850*/  BRA `(.L_x_318) ;  /* 0xffffcb4000007947 */ /* 0x000fea000383ffff */
.L_x_265:
[----:B------:R-:W-:Y:S01]  /*18860*/  IMAD.MOV.U32 R9, RZ, RZ, R36 ;  /* 0x000000ffff097224 */ /* 0x000fe200078e0024 */
[----:B----4-:R-:W-:Y:S01]  /*18870*/  MOV R3, 0x1 ;  /* 0x0000000100037802 */ /* 0x010fe20000000f00 */
[----:B------:R-:W-:Y:S01]  /*18880*/  IMAD.MOV.U32 R0, RZ, RZ, 0x1c1f ;  /* 0x00001c1fff007424 */ /* 0x000fe200078e00ff */
[----:B------:R-:W-:-:S02]  /*18890*/  MOV R2, 0x188b0 ;  /* 0x000188b000027802 */ /* 0x000fc40000000f00 */
[----:B-123--:R-:W-:Y:S05]  /*188a0*/  CALL.REL.NOINC `($__internal_5_$__cuda_sm70_shflsync_idx_p) ;  /* 0x00000a8000007944 */ /* 0x00efea0003c00000 */
[----:B------:R-:W-:Y:S01]  /*188b0*/  IMAD.MOV.U32 R5, RZ, RZ, R0 ;  /* 0x000000ffff057224 */ /* 0x000fe200078e0000 */
[----:B------:R-:W-:Y:S01]  /*188c0*/  MOV R3, 0x1 ;  /* 0x0000000100037802 */ /* 0x000fe20000000f00 */
[----:B------:R-:W-:Y:S01]  /*188d0*/  IMAD.MOV.U32 R9, RZ, RZ, R39 ;  /* 0x000000ffff097224 */ /* 0x000fe200078e0027 */
[----:B------:R-:W-:-:S02]  /*188e0*/  MOV R0, 0x1c1f ;  /* 0x00001c1f00007802 */ /* 0x000fc40000000f00 */
[----:B------:R-:W-:Y:S02]  /*188f0*/  MOV R2, 0x18910 ;  /* 0x0001891000027802 */ /* 0x000fe40000000f00 */
[----:B------:R-:W-:Y:S05]  /*18900*/  CALL.REL.NOINC `($__internal_5_$__cuda_sm70_shflsync_idx_p) ;  /* 0x00000a2000007944 */ /* 0x000fea0003c00000 */
[----:B------:R-:W-:Y:S05]  /*18910*/  BRA `(.L_x_319) ;  /* 0xffffd47000007947 */ /* 0x000fea000383ffff */
.L_x_269:
[----:B------:R-:W-:Y:S01]  /*18920*/  IMAD.MOV.U32 R9, RZ, RZ, R10 ;  /* 0x000000ffff097224 */ /* 0x000fe200078e000a */
[----:B------:R-:W-:Y:S01]  /*18930*/  MOV R3, RZ ;  /* 0x000000ff00037202 */ /* 0x000fe20000000f00 */
[----:B------:R-:W-:Y:S01]  /*18940*/  IMAD.MOV.U32 R0, RZ, RZ, 0x181f ;  /* 0x0000181fff007424 */ /* 0x000fe200078e00ff */
[----:B------:R-:W-:Y:S02]  /*18950*/  MOV R2, 0x18970 ;  /* 0x0001897000027802 */ /* 0x000fe40000000f00 */
[----:B------:R-:W-:Y:S05]  /*18960*/  CALL.REL.NOINC `($__internal_5_$__cuda_sm70_shflsync_idx_p) ;  /* 0x000009c000007944 */ /* 0x000fea0003c00000 */
[----:B------:R-:W-:Y:S01]  /*18970*/  MOV R8, R0 ;  /* 0x0000000000087202 */ /* 0x000fe20000000f00 */
[----:B------:R-:W-:Y:S05]  /*18980*/  BRA `(.L_x_320) ;  /* 0xffffe1e000007947 */ /* 0x000fea000383ffff */
.L_x_270:
[----:B------:R-:W-:Y:S01]  /*18990*/  IMAD.MOV.U32 R9, RZ, RZ, R13 ;  /* 0x000000ffff097224 */ /* 0x000fe200078e000d */
[----:B------:R-:W-:Y:S01]  /*189a0*/  MOV R3, RZ ;  /* 0x000000ff00037202 */ /* 0x000fe20000000f00 */
[----:B------:R-:W-:Y:S01]  /*189b0*/  IMAD.MOV.U32 R0, RZ, RZ, 0x181f ;  /* 0x0000181fff007424 */ /* 0x000fe200078e00ff */
[----:B------:R-:W-:Y:S02]  /*189c0*/  MOV R2, 0x189e0 ;  /* 0x000189e000027802 */ /* 0x000fe40000000f00 */
[----:B-12---:R-:W-:Y:S05]  /*189d0*/  CALL.REL.NOINC `($__internal_5_$__cuda_sm70_shflsync_idx_p) ;  /* 0x0000095000007944 */ /* 0x006fea0003c00000 */
[----:B------:R-:W-:Y:S05]  /*189e0*/  BRA `(.L_x_321) ;  /* 0xffffe1a000007947 */ /* 0x000fea000383ffff */
.L_x_273:
[----:B------:R-:W-:Y:S01]  /*189f0*/  IMAD.MOV.U32 R9, RZ, RZ, R10 ;  /* 0x000000ffff097224 */ /* 0x000fe200078e000a */
[----:B--2---:R-:W-:Y:S01]  /*18a00*/  MOV R3, 0x1 ;  /* 0x0000000100037802 */ /* 0x004fe20000000f00 */
        /* <DEDUP_REMOVED lines=10> */
.L_x_276:
[----:B------:R-:W-:Y:S01]  /*18ab0*/  IMAD.MOV.U32 R9, RZ, RZ, R10 ;  /* 0x000000ffff097224 */ /* 0x000fe200078e000a */
[----:B-1----:R-:W-:Y:S01]  /*18ac0*/  MOV R3, 0x2 ;  /* 0x0000000200037802 */ /* 0x002fe20000000f00 */
[----:B----4-:R-:W-:Y:S01]  /*18ad0*/  IMAD.MOV.U32 R0, RZ, RZ, 0x181f ;  /* 0x0000181fff007424 */ /* 0x010fe200078e00ff */
[----:B------:R-:W-:Y:S02]  /*18ae0*/  MOV R2, 0x18b00 ;  /* 0x00018b0000027802 */ /* 0x000fe40000000f00 */
[----:B--23--:R-:W-:Y:S05]  /*18af0*/  CALL.REL.NOINC `($__internal_5_$__cuda_sm70_shflsync_idx_p) ;  /* 0x0000083000007944 */ /* 0x00cfea0003c00000 */
[----:B------:R-:W-:Y:S01]  /*18b00*/  MOV R8, R0 ;  /* 0x0000000000087202 */ /* 0x000fe20000000f00 */
[----:B------:R-:W-:Y:S05]  /*18b10*/  BRA `(.L_x_323) ;  /* 0xffffe31000007947 */ /* 0x000fea000383ffff */
.L_x_277:
[----:B------:R-:W-:Y:S01]  /*18b20*/  IMAD.MOV.U32 R9, RZ, RZ, R13 ;  /* 0x000000ffff097224 */ /* 0x000fe200078e000d */
[----:B------:R-:W-:Y:S01]  /*18b30*/  MOV R3, 0x2 ;  /* 0x0000000200037802 */ /* 0x000fe20000000f00 */
[----:B----4-:R-:W-:Y:S01]  /*18b40*/  IMAD.MOV.U32 R0, RZ, RZ, 0x181f ;  /* 0x0000181fff007424 */ /* 0x010fe200078e00ff */
[----:B------:R-:W-:Y:S02]  /*18b50*/  MOV R2, 0x18b70 ;  /* 0x00018b7000027802 */ /* 0x000fe40000000f00 */
[----:B-123--:R-:W-:Y:S05]  /*18b60*/  CALL.REL.NOINC `($__internal_5_$__cuda_sm70_shflsync_idx_p) ;  /* 0x000007c000007944 */ /* 0x00efea0003c00000 */
[----:B------:R-:W-:Y:S05]  /*18b70*/  BRA `(.L_x_324) ;  /* 0xffffe2d000007947 */ /* 0x000fea000383ffff */
.L_x_280:
[----:B------:R-:W-:Y:S01]  /*18b80*/  IMAD.MOV.U32 R9, RZ, RZ, R10 ;  /* 0x000000ffff097224 */ /* 0x000fe200078e000a */
[----:B-1----:R-:W-:Y:S01]  /*18b90*/  MOV R3, 0x3 ;  /* 0x0000000300037802 */ /* 0x002fe20000000f00 */
        /* <DEDUP_REMOVED lines=10> */
.L_x_282:
[----:B------:R-:W-:Y:S01]  /*18c40*/  IMAD.MOV.U32 R9, RZ, RZ, R86 ;  /* 0x000000ffff097224 */ /* 0x000fe200078e0056 */
[----:B------:R-:W-:Y:S01]  /*18c50*/  MOV R3, RZ ;  /* 0x000000ff00037202 */ /* 0x000fe20000000f00 */
[----:B------:R-:W-:Y:S01]  /*18c60*/  IMAD.MOV.U32 R0, RZ, RZ, 0x1f ;  /* 0x0000001fff007424 */ /* 0x000fe200078e00ff */
[----:B------:R-:W-:Y:S02]  /*18c70*/  MOV R2, 0x18c90 ;  /* 0x00018c9000027802 */ /* 0x000fe40000000f00 */
[----:B-1----:R-:W-:Y:S05]  /*18c80*/  CALL.REL.NOINC `($__internal_5_$__cuda_sm70_shflsync_idx_p) ;  /* 0x000006a000007944 */ /* 0x002fea0003c00000 */
[----:B------:R-:W-:Y:S01]  /*18c90*/  MOV R10, R0 ;  /* 0x00000000000a7202 */ /* 0x000fe20000000f00 */
[----:B------:R-:W-:Y:S05]  /*18ca0*/  BRA `(.L_x_326) ;  /* 0xffffe4b000007947 */ /* 0x000fea000383ffff */
.L_x_283:
[----:B------:R-:W-:Y:S01]  /*18cb0*/  IMAD.MOV.U32 R9, RZ, RZ, R86 ;  /* 0x000000ffff097224 */ /* 0x000fe200078e0056 */
[----:B------:R-:W-:Y:S01]  /*18cc0*/  MOV R3, 0x1 ;  /* 0x0000000100037802 */ /* 0x000fe20000000f00 */
[----:B------:R-:W-:Y:S01]  /*18cd0*/  IMAD.MOV.U32 R0, RZ, RZ, 0x1f ;  /* 0x0000001fff007424 */ /* 0x000fe200078e00ff */
[----:B------:R-:W-:Y:S02]  /*18ce0*/  MOV R2, 0x18d00 ;  /* 0x00018d0000027802 */ /* 0x000fe40000000f00 */
[----:B-123--:R-:W-:Y:S05]  /*18cf0*/  CALL.REL.NOINC `($__internal_5_$__cuda_sm70_shflsync_idx_p) ;  /* 0x0000063000007944 */ /* 0x00efea0003c00000 */
[----:B------:R-:W-:Y:S01]  /*18d00*/  MOV R8, R0 ;  /* 0x0000000000087202 */ /* 0x000fe20000000f00 */
[----:B------:R-:W-:Y:S05]  /*18d10*/  BRA `(.L_x_327) ;  /* 0xffffe46000007947 */ /* 0x000fea000383ffff */
.L_x_284:
[----:B------:R-:W-:Y:S01]  /*18d20*/  IMAD.MOV.U32 R0, RZ, RZ, R4 ;  /* 0x000000ffff007224 */ /* 0x000fe200078e0004 */
[----:B------:R-:W-:Y:S02]  /*18d30*/  MOV R2, 0x1 ;  /* 0x0000000100027802 */ /* 0x000fe40000000f00 */
[----:B------:R-:W-:-:S02]  /*18d40*/  MOV R3, 0x18d60 ;  /* 0x00018d6000037802 */ /* 0x000fc40000000f00 */
[----:B--234-:R-:W-:Y:S05]  /*18d50*/  CALL.REL.NOINC `($__internal_6_$__cuda_sm70_shflsync_up_p) ;  /* 0x0000062000007944 */ /* 0x01cfea0003c00000 */
[----:B------:R-:W-:Y:S05]  /*18d60*/  BRA `(.L_x_328) ;  /* 0xffffe53000007947 */ /* 0x000fea000383ffff */
.L_x_285:
[----:B------:R-:W-:Y:S01]  /*18d70*/  IMAD.MOV.U32 R0, RZ, RZ, R4 ;  /* 0x000000ffff007224 */ /* 0x000fe200078e0004 */
[----:B------:R-:W-:-:S02]  /*18d80*/  MOV R2, 0x2 ;  /* 0x0000000200027802 */ /* 0x000fc40000000f00 */
[----:B------:R-:W-:Y:S02]  /*18d90*/  MOV R3, 0x18db0 ;  /* 0x00018db000037802 */ /* 0x000fe40000000f00 */
[----:B--23--:R-:W-:Y:S05]  /*18da0*/  CALL.REL.NOINC `($__internal_6_$__cuda_sm70_shflsync_up_p) ;  /* 0x000005d000007944 */ /* 0x00cfea0003c00000 */
        /* <DEDUP_REMOVED lines=26> */
.L_x_289:
[----:B------:R-:W-:Y:S02]  /*18f50*/  MOV R2, 0x1 ;  /* 0x0000000100027802 */ /* 0x000fe40000000f00 */
[----:B------:R-:W-:Y:S02]  /*18f60*/  MOV R3, 0x18f80 ;  /* 0x00018f8000037802 */ /* 0x000fe40000000f00 */
[----:B------:R-:W-:Y:S05]  /*18f70*/  CALL.REL.NOINC `($__internal_6_$__cuda_sm70_shflsync_up_p) ;  /* 0x0000040000007944 */ /* 0x000fea0003c00000 */
[----:B------:R-:W-:Y:S01]  /*18f80*/  MOV R2, R5 ;  /* 0x0000000500027202 */ /* 0x000fe20000000f00 */
[----:B------:R-:W-:Y:S05]  /*18f90*/  BRA `(.L_x_330) ;  /* 0xffffe55000007947 */ /* 0x000fea000383ffff */
.L_x_290:
[----:B------:R-:W-:Y:S02]  /*18fa0*/  MOV R2, 0x2 ;  /* 0x0000000200027802 */ /* 0x000fe40000000f00 */
[----:B------:R-:W-:Y:S02]  /*18fb0*/  MOV R3, 0x18fd0 ;  /* 0x00018fd000037802 */ /* 0x000fe40000000f00 */
[----:B------:R-:W-:Y:S05]  /*18fc0*/  CALL.REL.NOINC `($__internal_6_$__cuda_sm70_shflsync_up_p) ;  /* 0x000003b000007944 */ /* 0x000fea0003c00000 */
[----:B------:R-:W-:Y:S01]  /*18fd0*/  SEL R5, R5, RZ, P1 ;  /* 0x000000ff05057207 */ /* 0x000fe20000800000 */
[----:B------:R-:W-:Y:S01]  /*18fe0*/  IMAD.MOV.U32 R2, RZ, RZ, 0x4 ;  /* 0x00000004ff027424 */ /* 0x000fe200078e00ff */
[----:B------:R-:W-:-:S03]  /*18ff0*/  MOV R3, 0x19020 ;  /* 0x0001902000037802 */ /* 0x000fc60000000f00 */
[----:B------:R-:W-:Y:S02]  /*19000*/  IMAD.IADD R0, R0, 0x1, R5 ;  /* 0x0000000100007824 */ /* 0x000fe400078e0205 */
        /* <DEDUP_REMOVED lines=21> */
.L_x_292:
[----:B------:R-:W-:Y:S02]  /*19160*/  SEL R0, RZ, 0x1, P0 ;  /* 0x00000001ff007807 */ /* 0x000fe40000000000 */
[----:B------:R-:W-:Y:S02]  /*19170*/  MOV R2, 0x19190 ;  /* 0x0001919000027802 */ /* 0x000fe40000000f00 */
[----:B-1----:R-:W-:Y:S05]  /*19180*/  CALL.REL.NOINC `($__internal_7_$__cuda_sm70_votesync_ballot) ;  /* 0x0000026000007944 */ /* 0x002fea0003c00000 */
[----:B------:R-:W-:Y:S01]  /*19190*/  MOV R5, R0 ;  /* 0x0000000000057202 */ /* 0x000fe20000000f00 */
[----:B------:R-:W-:Y:S05]  /*191a0*/  BRA `(.L_x_332) ;  /* 0xffffe4d000007947 */ /* 0x000fea000383ffff */
.L_x_293:
[----:B------:R-:W-:Y:S01]  /*191b0*/  IMAD.MOV.U32 R9, RZ, RZ, R6 ;  /* 0x000000ffff097224 */ /* 0x000fe200078e0006 */
[----:B---3--:R-:W-:Y:S01]  /*191c0*/  MOV R3, R11 ;  /* 0x0000000b00037202 */ /* 0x008fe20000000f00 */
[----:B------:R-:W-:Y:S01]  /*191d0*/  IMAD.MOV.U32 R0, RZ, RZ, 0x1f ;  /* 0x0000001fff007424 */ /* 0x000fe200078e00ff */
[----:B------:R-:W-:Y:S02]  /*191e0*/  MOV R2, 0x19200 ;  /* 0x0001920000027802 */ /* 0x000fe40000000f00 */
[----:B-12---:R-:W-:Y:S05]  /*191f0*/  CALL.REL.NOINC `($__internal_5_$__cuda_sm70_shflsync_idx_p) ;  /* 0x0000013000007944 */ /* 0x006fea0003c00000 */
[----:B------:R-:W-:Y:S01]  /*19200*/  IMAD.MOV.U32 R6, RZ, RZ, R0 ;  /* 0x000000ffff067224 */ /* 0x000fe200078e0000 */
[----:B------:R-:W-:Y:S01]  /*19210*/  MOV R3, R11 ;  /* 0x0000000b00037202 */ /* 0x000fe20000000f00 */
[----:B------:R-:W-:Y:S01]  /*19220*/  IMAD.MOV.U32 R9, RZ, RZ, R7 ;  /* 0x000000ffff097224 */ /* 0x000fe200078e0007 */
[----:B------:R-:W-:Y:S02]  /*19230*/  MOV R0, 0x1f ;  /* 0x0000001f00007802 */ /* 0x000fe40000000f00 */
[----:B------:R-:W-:-:S02]  /*19240*/  MOV R2, 0x19260 ;  /* 0x0001926000027802 */ /* 0x000fc40000000f00 */
[----:B------:R-:W-:Y:S05]  /*19250*/  CALL.REL.NOINC `($__internal_5_$__cuda_sm70_shflsync_idx_p) ;  /* 0x000000d000007944 */ /* 0x000fea0003c00000 */
[----:B------:R-:W-:Y:S01]  /*19260*/  MOV R7, R0 ;  /* 0x0000000000077202 */ /* 0x000fe20000000f00 */
[----:B------:R-:W-:Y:S05]  /*19270*/  BRA `(.L_x_333) ;  /* 0xffffe44000007947 */ /* 0x000fea000383ffff */
.L_x_296:
[----:B------:R-:W-:Y:S01]  /*19280*/  IMAD.MOV.U32 R9, RZ, RZ, R4 ;  /* 0x000000ffff097224 */ /* 0x000fe200078e0004 */
[----:B------:R-:W-:-:S02]  /*19290*/  MOV R0, 0x1f ;  /* 0x0000001f00007802 */ /* 0x000fc40000000f00 */
[----:B------:R-:W-:Y:S02]  /*192a0*/  MOV R2, 0x192c0 ;  /* 0x000192c000027802 */ /* 0x000fe40000000f00 */
[----:B-1234-:R-:W-:Y:S05]  /*192b0*/  CALL.REL.NOINC `($__internal_5_$__cuda_sm70_shflsync_idx_p) ;  /* 0x0000007000007944 */ /* 0x01efea0003c00000 */
[----:B------:R-:W-:Y:S01]  /*192c0*/  MOV R12, R0 ;  /* 0x00000000000c7202 */ /* 0x000fe20000000f00 */
[----:B------:R-:W-:Y:S05]  /*192d0*/  BRA `(.L_x_295) ;  /* 0xffffe44000007947 */ /* 0x000fea000383ffff */
        .weak           $__internal_4_$__cuda_sm70_shflsync_bfly_p
        .type           $__internal_4_$__cuda_sm70_shflsync_bfly_p,@function
        .size           $__internal_4_$__cuda_sm70_shflsync_bfly_p,($__internal_5_$__cuda_sm70_shflsync_idx_p - $__internal_4_$__cuda_sm70_shflsync_bfly_p)
$__internal_4_$__cuda_sm70_shflsync_bfly_p:
[----:B------:R-:W-:Y:S04]  /*192e0*/  WARPSYNC R6 ;  /* 0x0000000600007348 */ /* 0x000fe80003800000 */
[----:B------:R1:W2:Y:S02]  /*192f0*/  SHFL.BFLY PT, R5, R2, R5, R7 ;  /* 0x0c00000502057389 */ /* 0x0002a400000e0007 */
[----:B-1----:R-:W-:Y:S02]  /*19300*/  MOV R2, R3 ;  /* 0x0000000300027202 */ /* 0x002fe40000000f00 */
[----:B------:R-:W-:-:S04]  /*19310*/  MOV R3, 0x0 ;  /* 0x0000000000037802 */ /* 0x000fc80000000f00 */
[----:B--2---:R-:W-:Y:S05]  /*19320*/  RET.REL.NODEC R2 `(_ZN7cutlass13device_kernelIN5flash19enable_sm80_to_sm89INS1_16FlashAttnFwdSm80INS1_25CollectiveMainloopFwdSm80ILi8ELi1ELb0EN4cute5tupleIJNS5_1CILi128EEENS7_ILi64EEENS7_ILi192EEEEEELi192ENS_10bfloat16_tEfNS_4arch4Sm80ELb0ELb0ELb1ELb1ELb0ELb1ELb1ELb1EEENS1_21CollectiveEpilogueFwdINS6_IJS8_SA_S9_EEENS6_IJNS7_ILi1EEESI_SI_EEESC_SE_Li256ELb1ELb1ELb1ELb0EEENS1_36VarlenDynamicPersistentTileSchedulerILi128ELi64ELi256ELi256ELb1ELb1ELb0ELb0ELb1ELb1EEEEEEEEEvNT_6ParamsE) ;  /* 0xfffe6cd002007950 */ /* 0x004fea0003c3ffff */
        .weak           $__internal_5_$__cuda_sm70_shflsync_idx_p
        .type           $__internal_5_$__cuda_sm70_shflsync_idx_p,@function
        .size           $__internal_5_$__cuda_sm70_shflsync_idx_p,($__internal_6_$__cuda_sm70_shflsync_up_p - $__internal_5_$__cuda_sm70_shflsync_idx_p)
$__internal_5_$__cuda_sm70_shflsync_idx_p:
[----:B------:R-:W-:-:S04]  /*19330*/  MOV R87, 0xffffffff ;  /* 0xffffffff00577802 */ /* 0x000fc80000000f00 */
[----:B------:R-:W-:Y:S04]  /*19340*/  WARPSYNC R87 ;  /* 0x0000005700007348 */ /* 0x000fe80003800000 */
[----:B------:R1:W2:Y:S02]  /*19350*/  SHFL.IDX PT, R0, R9, R3, R0 ;  /* 0x0000000309007389 */ /* 0x0002a400000e0000 */
[----:B-1----:R-:W-:-:S04]  /*19360*/  MOV R3, 0x0 ;  /* 0x0000000000037802 */ /* 0x002fc80000000f00 */
[----:B--2---:R-:W-:Y:S05]  /*19370*/  RET.REL.NODEC R2 `(_ZN7cutlass13device_kernelIN5flash19enable_sm80_to_sm89INS1_16FlashAttnFwdSm80INS1_25CollectiveMainloopFwdSm80ILi8ELi1ELb0EN4cute5tupleIJNS5_1CILi128EEENS7_ILi64EEENS7_ILi192EEEEEELi192ENS_10bfloat16_tEfNS_4arch4Sm80ELb0ELb0ELb1ELb1ELb0ELb1ELb1ELb1EEENS1_21CollectiveEpilogueFwdINS6_IJS8_SA_S9_EEENS6_IJNS7_ILi1EEESI_SI_EEESC_SE_Li256ELb1ELb1ELb1ELb0EEENS1_36VarlenDynamicPersistentTileSchedulerILi128ELi64ELi256ELi256ELb1ELb1ELb0ELb0ELb1ELb1EEEEEEEEEvNT_6ParamsE) ;  /* 0xfffe6c8002007950 */ /* 0x004fea0003c3ffff */
        .weak           $__internal_6_$__cuda_sm70_shflsync_up_p
        .type           $__internal_6_$__cuda_sm70_shflsync_up_p,@function
        .size           $__internal_6_$__cuda_sm70_shflsync_up_p,($__internal_7_$__cuda_sm70_votesync_ballot - $__internal_6_$__cuda_sm70_shflsync_up_p)
$__internal_6_$__cuda_sm70_shflsync_up_p:
[----:B------:R-:W-:Y:S02]  /*19380*/  IMAD.MOV.U32 R5, RZ, RZ, RZ ;  /* 0x000000ffff057224 */ /* 0x000fe400078e00ff */
[----:B------:R-:W-:-:S04]  /*19390*/  IMAD.MOV.U32 R9, RZ, RZ, -0x1 ;  /* 0xffffffffff097424 */ /* 0x000fc800078e00ff */
[----:B------:R-:W-:Y:S04]  /*193a0*/  WARPSYNC R9 ;  /* 0x0000000900007348 */ /* 0x000fe80003800000 */
[----:B------:R1:W2:Y:S02]  /*193b0*/  SHFL.UP PT, R5, R0, R2, R5 ;  /* 0x0400000200057389 */ /* 0x0002a400000e0005 */
[----:B-1----:R-:W-:Y:S02]  /*193c0*/  MOV R2, R3 ;  /* 0x0000000300027202 */ /* 0x002fe40000000f00 */
[----:B------:R-:W-:-:S04]  /*193d0*/  MOV R3, 0x0 ;  /* 0x0000000000037802 */ /* 0x000fc80000000f00 */
[----:B--2---:R-:W-:Y:S05]  /*193e0*/  RET.REL.NODEC R2 `(_ZN7cutlass13device_kernelIN5flash19enable_sm80_to_sm89INS1_16FlashAttnFwdSm80INS1_25CollectiveMainloopFwdSm80ILi8ELi1ELb0EN4cute5tupleIJNS5_1CILi128EEENS7_ILi64EEENS7_ILi192EEEEEELi192ENS_10bfloat16_tEfNS_4arch4Sm80ELb0ELb0ELb1ELb1ELb0ELb1ELb1ELb1EEENS1_21CollectiveEpilogueFwdINS6_IJS8_SA_S9_EEENS6_IJNS7_ILi1EEESI_SI_EEESC_SE_Li256ELb1ELb1ELb1ELb0EEENS1_36VarlenDynamicPersistentTileSchedulerILi128ELi64ELi256ELi256ELb1ELb1ELb0ELb0ELb1ELb1EEEEEEEEEvNT_6ParamsE) ;  /* 0xfffe6c1002007950 */ /* 0x004fea0003c3ffff */
        .weak           $__internal_7_$__cuda_sm70_votesync_ballot
        .type           $__internal_7_$__cuda_sm70_votesync_ballot,@function
        .size           $__internal_7_$__cuda_sm70_votesync_ballot,(.L_x_4925 - $__internal_7_$__cuda_sm70_votesync_ballot)
$__internal_7_$__cuda_sm70_votesync_ballot:
[----:B------:R-:W-:Y:S01]  /*193f0*/  ISETP.NE.U32.AND P0, PT, R0, 0x1, PT ;  /* 0x000000010000780c */ /* 0x000fe20003f05070 */
[----:B------:R-:W-:-:S04]  /*19400*/  IMAD.MOV.U32 R3, RZ, RZ, -0x1 ;  /* 0xffffffffff037424 */ /* 0x000fc800078e00ff */
[----:B------:R-:W-:Y:S08]  /*19410*/  WARPSYNC R3 ;  /* 0x0000000300007348 */ /* 0x000ff00003800000 */
[----:B------:R-:W-:-:S04]  /*19420*/  VOTE.ANY R0, PT, !P0 ;  /* 0x0000000000007806 */ /* 0x000fc800040e0100 */
[----:B------:R-:W-:Y:S01]  /*19430*/  LOP3.LUT R0, R0, R3, RZ, 0xc0, !PT ;  /* 0x0000000300007212 */ /* 0x000fe200078ec0ff */
[----:B------:R-:W-:-:S04]  /*19440*/  IMAD.MOV.U32 R3, RZ, RZ, 0x0 ;  /* 0x00000000ff037424 */ /* 0x000fc800078e00ff */
[----:B------:R-:W-:Y:S05]  /*19450*/  RET.REL.NODEC R2 `(_ZN7cutlass13device_kernelIN5flash19enable_sm80_to_sm89INS1_16FlashAttnFwdSm80INS1_25CollectiveMainloopFwdSm80ILi8ELi1ELb0EN4cute5tupleIJNS5_1CILi128EEENS7_ILi64EEENS7_ILi192EEEEEELi192ENS_10bfloat16_tEfNS_4arch4Sm80ELb0ELb0ELb1ELb1ELb0ELb1ELb1ELb1EEENS1_21CollectiveEpilogueFwdINS6_IJS8_SA_S9_EEENS6_IJNS7_ILi1EEESI_SI_EEESC_SE_Li256ELb1ELb1ELb1ELb0EEENS1_36VarlenDynamicPersistentTileSchedulerILi128ELi64ELi256ELi256ELb1ELb1ELb0ELb0ELb1ELb1EEEEEEEEEvNT_6ParamsE) ;  /* 0xfffe6ba002007950 */ /* 0x000fea0003c3ffff */
.L_x_334:
        /* <DEDUP_REMOVED lines=10> */
.L_x_4925:


//--------------------- .text._ZN7cutlass13device_kernelIN5flash19enable_sm80_to_sm89INS1_16FlashAttnFwdSm80INS1_25CollectiveMainloopFwdSm80ILi8ELi1ELb0EN4cute5tupleIJNS5_1CILi128EEENS7_ILi64EEENS7_ILi192EEEEEELi192ENS_10bfloat16_tEfNS_4arch4Sm80ELb0ELb1ELb1ELb0ELb0ELb0ELb1ELb1EEENS1_21CollectiveEpilogueFwdINS6_IJS8_SA_S9_EEENS6_IJNS7_ILi1EEESI_SI_EEESC_SE_Li256ELb0ELb1ELb1ELb0EEENS1_19SingleTileSchedulerILb0ELb1ELb1ELi128EEEEEEEEEvNT_6ParamsE --------------------------
	.section	.text._ZN7cutlass13device_kernelIN5flash19enable_sm80_to_sm89INS1_16FlashAttnFwdSm80INS1_25CollectiveMainloopFwdSm80ILi8ELi1ELb0EN4cute5tupleIJNS5_1CILi128EEENS7_ILi64EEENS7_ILi192EEEEEELi192ENS_10bfloat16_tEfNS_4arch4Sm80ELb0ELb1ELb1ELb0ELb0ELb0ELb1ELb1EEENS1_21CollectiveEpilogueFwdINS6_IJS8_SA_S9_EEENS6_IJNS7_ILi1EEESI_SI_EEESC_SE_Li256ELb0ELb1ELb1ELb0EEENS1_19SingleTileSchedulerILb0ELb1ELb1ELi128EEEEEEEEEvNT_6ParamsE,"ax",@progbits
	.sectioninfo	@"SHI_REGISTERS=255"
	.align	128
.text._ZN7cutlass13device_kernelIN5flash19enable_sm80_to_sm89INS1_16FlashAttnFwdSm80INS1_25CollectiveMainloopFwdSm80ILi8ELi1ELb0EN4cute5tupleIJNS5_1CILi128EEENS7_ILi64EEENS7_ILi192EEEEEELi192ENS_10bfloat16_tEfNS_4arch4Sm80ELb0ELb1ELb1ELb0ELb0ELb0ELb1ELb1EEENS1_21CollectiveEpilogueFwdINS6_IJS8_SA_S9_EEENS6_IJNS7_ILi1EEESI_SI_EEESC_SE_Li256ELb0ELb1ELb1ELb0EEENS1_19SingleTileSchedulerILb0ELb1ELb1ELi128EEEEEEEEEvNT_6ParamsE:
        .type           _ZN7cutlass13device_kernelIN5flash19enable_sm80_to_sm89INS1_16FlashAttnFwdSm80INS1_25CollectiveMainloopFwdSm80ILi8ELi1ELb0EN4cute5tupleIJNS5_1CILi128EEENS7_ILi64EEENS7_ILi192EEEEEELi192ENS_10bfloat16_tEfNS_4arch4Sm80ELb0ELb1ELb1ELb0ELb0ELb0ELb1ELb1EEENS1_21CollectiveEpilogueFwdINS6_IJS8_SA_S9_EEENS6_IJNS7_ILi1EEESI_SI_EEESC_SE_Li256ELb0ELb1ELb1ELb0EEENS1_19SingleTileSchedulerILb0ELb1ELb1ELi128EEEEEEEEEvNT_6ParamsE,@function
        .size           _ZN7cutlass13device_kernelIN5flash19enable_sm80_to_sm89INS1_16FlashAttnFwdSm80INS1_25CollectiveMainloopFwdSm80ILi8ELi1ELb0EN4cute5tupleIJNS5_1CILi128EEENS7_ILi64EEENS7_ILi192EEEEEELi192ENS_10bfloat16_tEfNS_4arch4Sm80ELb0ELb1ELb1ELb0ELb0ELb0ELb1ELb1EEENS1_21CollectiveEpilogueFwdINS6_IJS8_SA_S9_EEENS6_IJNS7_ILi1EEESI_SI_EEESC_SE_Li256ELb0ELb1ELb1ELb0EEENS1_19SingleTileSchedulerILb0ELb1ELb1ELi128EEEEEEEEEvNT_6ParamsE,(.L_x_4930 - _ZN7cutlass13device_kernelIN5flash19enable_sm80_to_sm89INS1_16FlashAttnFwdSm80INS1_25CollectiveMainloopFwdSm80ILi8ELi1ELb0EN4cute5tupleIJNS5_1CILi128EEENS7_ILi64EEENS7_ILi192EEEEEELi192ENS_10bfloat16_tEfNS_4arch4Sm80ELb0ELb1ELb1ELb0ELb0ELb0ELb1ELb1EEENS1_21CollectiveEpilogueFwdINS6_IJS8_SA_S9_EEENS6_IJNS7_ILi1EEESI_SI_EEESC_SE_Li256ELb0ELb1ELb1ELb0EEENS1_19SingleTileSchedulerILb0ELb1ELb1ELi128EEEEEEEEEvNT_6ParamsE)
        .other          _ZN7cutlass13device_kernelIN5flash19enable_sm80_to_sm89INS1_16FlashAttnFwdSm80INS1_25CollectiveMainloopFwdSm80ILi8ELi1ELb0EN4cute5tupleIJNS5_1CILi128EEENS7_ILi64EEENS7_ILi192EEEEEELi192ENS_10bfloat16_tEfNS_4arch4Sm80ELb0ELb1ELb1ELb0ELb0ELb0ELb1ELb1EEENS1_21CollectiveEpilogueFwdINS6_IJS8_SA_S9_EEENS6_IJNS7_ILi1EEESI_SI_EEESC_SE_Li256ELb0ELb1ELb1ELb0EEENS1_19SingleTileSchedulerILb0ELb1ELb1ELi128EEEEEEEEEvNT_6ParamsE,@"STO_CUDA_ENTRY STV_DEFAULT"
_ZN7cutlass13device_kernelIN5flash19enable_sm80_to_sm89INS1_16FlashAttnFwdSm80INS1_25CollectiveMainloopFwdSm80ILi8ELi1ELb0EN4cute5tupleIJNS5_1CILi128EEENS7_ILi64EEENS7_ILi192EEEEEELi192ENS_10bfloat16_tEfNS_4arch4Sm80ELb0ELb1ELb1ELb0ELb0ELb0ELb1ELb1EEENS1_21CollectiveEpilogueFwdINS6_IJS8_SA_S9_EEENS6_IJNS7_ILi1EEESI_SI_EEESC_SE_Li256ELb0ELb1ELb1ELb0EEENS1_19SingleTileSchedulerILb0ELb1ELb1ELi128EEEEEEEEEvNT_6ParamsE:
[----:B------:R-:W-:Y:S02]  /*0000*/  MOV R1, c[0x0][0x28] ;  /* 0x00000a0000017a02 */ /* 0x000fe40000000f00 */
[----:B------:R-:W1:Y:S01]  /*0010*/  S2R R84, SR_TID.X ;  /* 0x0000000000547919 */ /* 0x000e620000002100 */
[----:B------:R-:W2:Y:S03]  /*0020*/  S2UR UR6, SR_CTAID.Y ;  /* 0x00000000000679c3 */ /* 0x000ea60000002600 */
        /* <DEDUP_REMOVED lines=14> */
.L_x_335:
[----:B---3--:R-:W-:Y:S02]  /*0110*/  ULDC.64 UR4, c[0x0][0x550] ;  /* 0x0001540000047ab9 */ /* 0x008fe40000000a00 */
[----:B------:R-:W-:Y:S02]  /*0120*/  UISETP.NE.AND UP0, UPT, UR4, 0x1, UPT ;  /* 0x000000010400788c */ /* 0x000fe4000bf05270 */
[----:B------:R-:W-:-:S02]  /*0130*/  UIMAD.WIDE.U32 UR8, UR6, UR5, URZ ;  /* 0x00000005060872a5 */ /* 0x000fc4000f8e003f */
[----:B------:R-:W-:Y:S02]  /*0140*/  ULDC UR4, c[0x0][0x558] ;  /* 0x0001560000047ab9 */ /* 0x000fe40000000800 */
[----:B------:R-:W-:-:S05]  /*0150*/  UMOV UR15, UR6 ;  /* 0x00000006000f7c82 */ /* 0x000fca0008000000 */
[----:B------:R-:W-:-:S03]  /*0160*/  @UP0 USHF.R.U32.HI UR15, URZ, UR4, UR9 ;  /* 0x000000043f0f0299 */ /* 0x000fc60008011609 */
.L_x_336:
[----:B------:R-:W-:Y:S01]  /*0170*/  ISETP.GE.AND P0, PT, R0, RZ, PT ;  /* 0x000000ff0000720c */ /* 0x000fe20003f06270 */
[----:B------:R-:W-:Y:S02]  /*0180*/  UIADD3 UR4, -UR15, URZ, URZ ;  /* 0x0000003f0f047290 */ /* 0x000fe4000fffe13f */
[----:B------:R-:W-:Y:S02]  /*0190*/  ULDC UR9, c[0x0][0x550] ;  /* 0x0001540000097ab9 */ /* 0x000fe40000000800 */
[----:B------:R-:W-:-:S08]  /*01a0*/  UIMAD UR9, UR4, UR9, UR6 ;  /* 0x00000009040972a4 */ /* 0x000fd0000f8e0206 */
[----:B------:R-:W-:Y:S05]  /*01b0*/  @!P0 EXIT ;  /* 0x000000000000894d */ /* 0x000fea0003800000 */
[----:B------:R-:W1:Y:S01]  /*01c0*/  S2UR UR18, SR_CTAID.X ;  /* 0x00000000001279c3 */ /* 0x000e620000002500 */
[----:B------:R-:W-:Y:S02]  /*01d0*/  ULDC UR4, c[0x0][0x2c4] ;  /* 0x0000b10000047ab9 */ /* 0x000fe40000000800 */
[----:B------:R-:W-:Y:S02]  /*01e0*/  UISETP.NE.AND UP2, UPT, UR4, 0x1, UPT ;  /* 0x000000010400788c */ /* 0x000fe4000bf45270 */
[----:B------:R-:W-:Y:S02]  /*01f0*/  UMOV UR8, 0x1 ;  /* 0x0000000100087882 */ /* 0x000fe40000000000 */
[----:B------:R-:W-:Y:S02]  /*0200*/  ULDC.64 UR4, c[0x0][0x328] ;  /* 0x0000ca0000047ab9 */ /* 0x000fe40000000a00 */
[----:B------:R-:W-:Y:S02]  /*0210*/  UISETP.LE.AND UP1, UPT, UR8, UR5, UPT ;  /* 0x000000050800728c */ /* 0x000fe4000bf23270 */
[----:B------:R-:W-:-:S02]  /*0220*/  ULDC.64 UR10, c[0x0][0x2c8] ;  /* 0x0000b200000a7ab9 */ /* 0x000fc40000000a00 */
[----:B------:R-:W-:Y:S02]  /*0230*/  ULDC UR6, c[0x0][0x168] ;  /* 0x00005a0000067ab9 */ /* 0x000fe40000000800 */
[----:B------:R-:W-:Y:S01]  /*0240*/  PLOP3.LUT P0, PT, PT, PT, UP1, 0x40, 0x0 ;  /* 0x000000000000781c */ /* 0x000fe20003f0e818 */
[----:B------:R-:W-:Y:S02]  /*0250*/  UIADD3 UR6, UR8, -UR6, URZ ;  /* 0x8000000608067290 */ /* 0x000fe4000fffe03f */
[----:B------:R-:W-:Y:S02]  /*0260*/  ULDC UR5, c[0x0][0x1d0] ;  /* 0x0000740000057ab9 */ /* 0x000fe40000000800 */
[----:B-1----:R-:W-:-:S04]  /*0270*/  USHF.L.U32 UR7, UR18, 0x7, URZ ;  /* 0x0000000712077899 */ /* 0x002fc8000800063f */
[----:B------:R-:W-:-:S04]  /*0280*/  @UP2 UIADD3 UR12, UR7, 0x7f, URZ ;  /* 0x0000007f070c2890 */ /* 0x000fc8000fffe03f */
[----:B------:R-:W-:Y:S02]  /*0290*/  UIMAD.WIDE.U32 UR12, UR12, UR10, URZ ;  /* 0x0000000a0c0c72a5 */ /* 0x000fe4000f8e003f */
[----:B------:R-:W-:Y:S02]  /*02a0*/  UIADD3 UR10, UR7, 0x7f, URZ ;  /* 0x0000007f070a7890 */ /* 0x000fe4000fffe03f */
[----:B------:R-:W-:-:S04]  /*02b0*/  @UP2 USHF.R.U32.HI UR10, URZ, UR11, UR13 ;  /* 0x0000000b3f0a2299 */ /* 0x000fc8000801160d */
[----:B------:R-:W-:-:S04]  /*02c0*/  UIADD3 UR5, UR10, UR5, UR6 ;  /* 0x000000050a057290 */ /* 0x000fc8000fffe006 */
[----:B------:R-:W-:Y:S01]  /*02d0*/  UIADD3 UR6, UR5, UR4, URZ ;  /* 0x0000000405067290 */ /* 0x000fe2000fffe03f */
[----:B------:R-:W-:Y:S05]  /*02e0*/  @P0 BRA `(.L_x_337) ;  /* 0x0000014000000947 */ /* 0x000fea0003800000 */
[----:B------:R-:W-:Y:S01]  /*02f0*/  ISETP.LT.AND P0, PT, RZ, UR5, PT ;  /* 0x00000005ff007c0c */ /* 0x000fe2000bf01270 */
[----:B------:R-:W-:-:S12]  /*0300*/  UIADD3 UR10, UR5, -0x1, URZ ;  /* 0xffffffff050a7890 */ /* 0x000fd8000fffe03f */
[----:B------:R-:W-:Y:S05]  /*0310*/  @P0 BRA `(.L_x_338) ;  /* 0x0000008000000947 */ /* 0x000fea0003800000 */
[----:B------:R-:W-:Y:S02]  /*0320*/  ULDC UR4, c[0x0][0x32c] ;  /* 0x0000cb0000047ab9 */ /* 0x000fe40000000800 */
[----:B------:R-:W-:Y:S02]  /*0330*/  UISETP.NE.AND UP0, UPT, UR8, UR4, UPT ;  /* 0x000000040800728c */ /* 0x000fe4000bf05270 */
[----:B------:R-:W-:-:S03]  /*0340*/  UIADD3 UR10, -UR5, URZ, URZ ;  /* 0x0000003f050a7290 */ /* 0x000fc6000fffe13f */
[----:B------:R-:W-:Y:S02]  /*0350*/  ULDC.64 UR4, c[0x0][0x330] ;  /* 0x0000cc0000047ab9 */ /* 0x000fe40000000a00 */
[----:B------:R-:W-:-:S04]  /*0360*/  UIMAD.WIDE.U32 UR12, UR10, UR4, URZ ;  /* 0x000000040a0c72a5 */ /* 0x000fc8000f8e003f */
[----:B------:R-:W-:-:S04]  /*0370*/  @UP0 USHF.R.U32.HI UR10, URZ, UR5, UR13 ;  /* 0x000000053f0a0299 */ /* 0x000fc8000801160d */
[----:B------:R-:W-:Y:S01]  /*0380*/  ULOP3.LUT UR10, URZ, UR10, URZ, 0x33, !UPT ;  /* 0x0000000a3f0a7292 */ /* 0x000fe2000f8e333f */
[----:B------:R-:W-:Y:S05]  /*0390*/  BRA `(.L_x_339) ;  /* 0x0000005000007947 */ /* 0x000fea0003800000 */
.L_x_338:
[----:B------:R-:W-:Y:S02]  /*03a0*/  ULDC UR4, c[0x0][0x32c] ;  /* 0x0000cb0000047ab9 */ /* 0x000fe40000000800 */
[----:B------:R-:W-:-:S03]  /*03b0*/  UISETP.NE.AND UP0, UPT, UR8, UR4, UPT ;  /* 0x000000040800728c */ /* 0x000fc6000bf05270 */
[----:B------:R-:W-:Y:S02]  /*03c0*/  ULDC.64 UR4, c[0x0][0x330] ;  /* 0x0000cc0000047ab9 */ /* 0x000fe40000000a00 */
[----:B------:R-:W-:-:S06]  /*03d0*/  UIMAD.WIDE.U32 UR12, UR10, UR4, URZ ;  /* 0x000000040a0c72a5 */ /* 0x000fcc000f8e003f */
[----:B------:R-:W-:Y:S02]  /*03e0*/  @UP0 USHF.R.U32.HI UR10, URZ, UR5, UR13 ;  /* 0x000000053f0a0299 */ /* 0x000fe4000801160d */
.L_x_339:
[----:B------:R-:W-:Y:S02]  /*03f0*/  ULDC UR4, c[0x0][0x32c] ;  /* 0x0000cb0000047ab9 */ /* 0x000fe40000000800 */
[----:B------:R-:W-:-:S04]  /*0400*/  UIMAD UR4, UR10, UR4, UR4 ;  /* 0x000000040a0472a4 */ /* 0x000fc8000f8e0204 */
[----:B------:R-:W-:-:S04]  /*0410*/  UISETP.LT.AND UP0, UPT, UR6, UR4, UPT ;  /* 0x000000040600728c */ /* 0x000fc8000bf01270 */
[----:B------:R-:W-:-:S03]  /*0420*/  USEL UR6, UR6, UR4, UP0 ;  /* 0x0000000406067287 */ /* 0x000fc60008000000 */
.L_x_337:
[----:B------:R-:W-:Y:S01]  /*0430*/  ULDC.64 UR4, c[0x0][0x2c8] ;  /* 0x0000b20000047ab9 */ /* 0x000fe20000000a00 */
[----:B------:R-:W-:Y:S01]  /*0440*/  PLOP3.LUT P0, PT, PT, PT, UP1, 0x40, 0x0 ;  /* 0x000000000000781c */ /* 0x000fe20003f0e818 */
[----:B------:R-:W-:Y:S02]  /*0450*/  UIMAD.WIDE.U32 UR12, UR7, UR4, URZ ;  /* 0x00000004070c72a5 */ /* 0x000fe4000f8e003f */
[----:B------:R-:W-:Y:S02]  /*0460*/  UMOV UR8, 0x3f ;  /* 0x0000003f00087882 */ /* 0x000fe40000000000 */
[----:B------:R-:W-:Y:S02]  /*0470*/  ULDC UR4, c[0x0][0x1d0] ;  /* 0x0000740000047ab9 */ /* 0x000fe40000000800 */
[----:B------:R-:W-:Y:S02]  /*0480*/  UIADD3 UR6, UR6, 0x3f, URZ ;  /* 0x0000003f06067890 */ /* 0x000fe4000fffe03f */
[----:B------:R-:W-:-:S02]  /*0490*/  UIADD3 UR8, UR8, UR4, URZ ;  /* 0x0000000408087290 */ /* 0x000fc4000fffe03f */
[----:B------:R-:W-:Y:S02]  /*04a0*/  UMOV UR10, UR7 ;  /* 0x00000007000a7c82 */ /* 0x000fe40008000000 */
[----:B------:R-:W-:Y:S02]  /*04b0*/  @UP2 USHF.R.U32.HI UR10, URZ, UR5, UR13 ;  /* 0x000000053f0a2299 */ /* 0x000fe4000801160d */
[----:B------:R-:W-:Y:S02]  /*04c0*/  USHF.R.S32.HI UR12, URZ, 0x1f, UR6 ;  /* 0x0000001f3f0c7899 */ /* 0x000fe40008011406 */
[----:B------:R-:W-:Y:S02]  /*04d0*/  USHF.R.S32.HI UR13, URZ, 0x1f, UR8 ;  /* 0x0000001f3f0d7899 */ /* 0x000fe40008011408 */
[----:B------:R-:W-:Y:S02]  /*04e0*/  ULEA.HI UR12, UR12, UR6, URZ, 0x6 ;  /* 0x000000060c0c7291 */ /* 0x000fe4000f8f303f */
[----:B------:R-:W-:-:S02]  /*04f0*/  ULEA.HI UR13, UR13, UR8, URZ, 0x6 ;  /* 0x000000080d0d7291 */ /* 0x000fc4000f8f303f */
[----:B------:R-:W-:Y:S02]  /*0500*/  ULDC UR11, c[0x0][0x168] ;  /* 0x00005a00000b7ab9 */ /* 0x000fe40000000800 */
[----:B------:R-:W-:Y:S02]  /*0510*/  UIADD3 UR6, UR4, -UR11, URZ ;  /* 0x8000000b04067290 */ /* 0x000fe4000fffe03f */
[----:B------:R-:W-:Y:S02]  /*0520*/  USHF.R.S32.HI UR12, URZ, 0x6, UR12 ;  /* 0x000000063f0c7899 */ /* 0x000fe4000801140c */
[----:B------:R-:W-:Y:S02]  /*0530*/  USHF.R.S32.HI UR13, URZ, 0x6, UR13 ;  /* 0x000000063f0d7899 */ /* 0x000fe4000801140d */
[----:B------:R-:W-:Y:S02]  /*0540*/  UIADD3 UR4, UR6, UR10, URZ ;  /* 0x0000000a06047290 */ /* 0x000fe4000fffe03f */
[----:B------:R-:W-:-:S02]  /*0550*/  UISETP.LT.AND UP0, UPT, UR13, UR12, UPT ;  /* 0x0000000c0d00728c */ /* 0x000fc4000bf01270 */
[----:B------:R-:W-:Y:S02]  /*0560*/  ULDC UR5, c[0x0][0x324] ;  /* 0x0000c90000057ab9 */ /* 0x000fe40000000800 */
[----:B------:R-:W-:Y:S02]  /*0570*/  UIADD3 UR8, UR4, -UR5, URZ ;  /* 0x8000000504087290 */ /* 0x000fe4000fffe03f */
[----:B------:R-:W-:Y:S01]  /*0580*/  USEL UR13, UR13, UR12, UP0 ;  /* 0x0000000c0d0d7287 */ /* 0x000fe20008000000 */
[----:B------:R-:W-:Y:S05]  /*0590*/  @P0 BRA `(.L_x_340) ;  /* 0x0000015000000947 */ /* 0x000fea0003800000 */
[----:B------:R-:W-:Y:S02]  /*05a0*/  UMOV UR10, UR4 ;  /* 0x00000004000a7c82 */ /* 0x000fe40008000000 */
[----:B------:R-:W-:-:S06]  /*05b0*/  UISETP.GT.AND UP0, UPT, UR10, -0x1, UPT ;  /* 0xffffffff0a00788c */ /* 0x000fcc000bf04270 */
[----:B------:R-:W-:-:S13]  /*05c0*/  PLOP3.LUT P0, PT, PT, PT, UP0, 0x80, 0x0 ;  /* 0x000000000000781c */ /* 0x000fda0003f0f008 */
[----:B------:R-:W-:Y:S05]  /*05d0*/  @P0 BRA `(.L_x_341) ;  /* 0x0000008000000947 */ /* 0x000fea0003800000 */
[----:B------:R-:W-:Y:S02]  /*05e0*/  ULDC UR4, c[0x0][0x32c] ;  /* 0x0000cb0000047ab9 */ /* 0x000fe40000000800 */
[----:B------:R-:W-:Y:S02]  /*05f0*/  UISETP.NE.AND UP0, UPT, UR4, 0x1, UPT ;  /* 0x000000010400788c */ /* 0x000fe4000bf05270 */
[----:B------:R-:W-:Y:S02]  /*0600*/  ULOP3.LUT UR10, URZ, UR10, URZ, 0x33, !UPT ;  /* 0x0000000a3f0a7292 */ /* 0x000fe4000f8e333f */
[----:B------:R-:W-:Y:S02]  /*0610*/  ULDC.64 UR4, c[0x0][0x330] ;  /* 0x0000cc0000047ab9 */ /* 0x000fe40000000a00 */
[----:B------:R-:W-:-:S05]  /*0620*/  UIMAD.WIDE.U32 UR16, UR10, UR4, URZ ;  /* 0x000000040a1072a5 */ /* 0x000fca000f8e003f */
[----:B------:R-:W-:-:S04]  /*0630*/  @UP0 USHF.R.U32.HI UR10, URZ, UR5, UR17 ;  /* 0x000000053f0a0299 */ /* 0x000fc80008011611 */
[----:B------:R-:W-:Y:S01]  /*0640*/  ULOP3.LUT UR10, URZ, UR10, URZ, 0x33, !UPT ;  /* 0x0000000a3f0a7292 */ /* 0x000fe2000f8e333f */
[----:B------:R-:W-:Y:S05]  /*0650*/  BRA `(.L_x_342) ;  /* 0x0000005000007947 */ /* 0x000fea0003800000 */
.L_x_341:
[----:B------:R-:W-:Y:S02]  /*0660*/  ULDC UR4, c[0x0][0x32c] ;  /* 0x0000cb0000047ab9 */ /* 0x000fe40000000800 */
[----:B------:R-:W-:-:S03]  /*0670*/  UISETP.NE.AND UP0, UPT, UR4, 0x1, UPT ;  /* 0x000000010400788c */ /* 0x000fc6000bf05270 */
[----:B------:R-:W-:Y:S02]  /*0680*/  ULDC.64 UR4, c[0x0][0x330] ;  /* 0x0000cc0000047ab9 */ /* 0x000fe40000000a00 */
[----:B------:R-:W-:-:S06]  /*0690*/  UIMAD.WIDE.U32 UR16, UR10, UR4, URZ ;  /* 0x000000040a1072a5 */ /* 0x000fcc000f8e003f */
[----:B------:R-:W-:Y:S02]  /*06a0*/  @UP0 USHF.R.U32.HI UR10, URZ, UR5, UR17 ;  /* 0x000000053f0a0299 */ /* 0x000fe40008011611 */
.L_x_342:
[----:B------:R-:W-:Y:S02]  /*06b0*/  ULDC UR4, c[0x0][0x32c] ;  /* 0x0000cb0000047ab9 */ /* 0x000fe40000000800 */
[----:B------:R-:W-:-:S04]  /*06c0*/  UIMAD UR4, UR10, UR4, URZ ;  /* 0x000000040a0472a4 */ /* 0x000fc8000f8e023f */
[----:B------:R-:W-:-:S04]  /*06d0*/  UISETP.LT.AND UP0, UPT, UR8, UR4, UPT ;  /* 0x000000040800728c */ /* 0x000fc8000bf01270 */
[----:B------:R-:W-:-:S04]  /*06e0*/  USEL UR8, UR8, UR4, !UP0 ;  /* 0x0000000408087287 */ /* 0x000fc8000c000000 */
.L_x_340:
[----:B------:R-:W-:Y:S02]  /*06f0*/  USHF.R.S32.HI UR4, URZ, 0x1f, UR8 ;  /* 0x0000001f3f047899 */ /* 0x000fe40008011408 */
[----:B------:R-:W-:Y:S02]  /*0700*/  ULDC UR5, c[0x0][0x338] ;  /* 0x0000ce0000057ab9 */ /* 0x000fe40000000800 */
[----:B------:R-:W-:Y:S02]  /*0710*/  ULEA.HI UR8, UR4, UR8, URZ, 0x6 ;  /* 0x0000000804087291 */ /* 0x000fe4000f8f303f */
[----:B------:R-:W-:Y:S02]  /*0720*/  USHF.R.U32.HI UR4, URZ, 0x10, UR9 ;  /* 0x000000103f047899 */ /* 0x000fe40008011609 */
[----:B------:R-:W-:Y:S02]  /*0730*/  USHF.R.S32.HI UR8, URZ, 0x6, UR8 ;  /* 0x000000063f087899 */ /* 0x000fe40008011408 */
[----:B------:R-:W-:-:S02]  /*0740*/  UISETP.NE.AND UP3, UPT, UR4, URZ, UPT ;  /* 0x0000003f0400728c */ /* 0x000fc4000bf65270 */
[----:B------:R-:W-:Y:S02]  /*0750*/  UISETP.LT.AND UP0, UPT, URZ, UR8, UPT ;  /* 0x000000083f00728c */ /* 0x000fe4000bf01270 */
[----:B------:R-:W-:Y:S02]  /*0760*/  USEL UR5, UR4, UR5, UP3 ;  /* 0x0000000504057287 */ /* 0x000fe40009800000 */
[----:B------:R-:W-:Y:S02]  /*0770*/  USEL UR8, URZ, UR8, !UP0 ;  /* 0x000000083f087287 */ /* 0x000fe4000c000000 */
[----:B------:R-:W-:Y:S02]  /*0780*/  UMOV UR4, URZ ;  /* 0x0000003f00047c82 */ /* 0x000fe40008000000 */
[----:B------:R-:W-:-:S06]  /*0790*/  UISETP.GT.AND UP0, UPT, UR13, UR8, UPT ;  /* 0x000000080d00728c */ /* 0x000fcc000bf04270 */
[----:B------:R-:W-:-:S13]  /*07a0*/  PLOP3.LUT P0, PT, PT, PT, UP0, 0x80, 0x0 ;  /* 0x000000000000781c */ /* 0x000fda0003f0f008 */
[----:B------:R-:W-:Y:S05]  /*07b0*/  @!P0 BRA `(.L_x_343) ;  /* 0x0000021000008947 */ /* 0x000fea0003800000 */
[----:B------:R-:W-:Y:S01]  /*07c0*/  IMAD.U32 R2, RZ, RZ, UR5 ;  /* 0x00000005ff027e24 */ /* 0x000fe2000f8e00ff */
[----:B------:R-:W-:Y:S02]  /*07d0*/  UIADD3 UR14, UR5, -0x1, UR13 ;  /* 0xffffffff050e7890 */ /* 0x000fe4000fffe00d */
[----:B------:R-:W-:Y:S02]  /*07e0*/  UMOV UR16, URZ ;  /* 0x0000003f00107c82 */ /* 0x000fe40008000000 */
[-C--:B------:R-:W-:Y:S01]  /*07f0*/  IABS R3, R2.reuse ;  /* 0x0000000200037213 */ /* 0x080fe20000000000 */
[----:B------:R-:W-:Y:S01]  /*0800*/  UIADD3 UR14, -UR8, UR14, URZ ;  /* 0x0000000e080e7290 */ /* 0x000fe2000fffe13f */
[----:B------:R-:W-:Y:S02]  /*0810*/  IABS R2, R2 ;  /* 0x0000000200027213 */ /* 0x000fe40000000000 */
[----:B------:R1:W2:Y:S03]  /*0820*/  R2UR UR12, R3 ;  /* 0x00000000030c73c2 */ /* 0x0002a600000e0000 */
[----:B------:R-:W-:Y:S01]  /*0830*/  IMAD.U32 R5, RZ, RZ, UR14 ;  /* 0x0000000eff057e24 */ /* 0x000fe2000f8e00ff */
[----:B------:R-:W-:Y:S01]  /*0840*/  ULOP3.LUT UR14, UR14, UR5, URZ, 0x3c, !UPT ;  /* 0x000000050e0e7292 */ /* 0x000fe2000f8e3c3f */
[----:B------:R-:W-:-:S04]  /*0850*/  IMAD.MOV R2, RZ, RZ, -R2 ;  /* 0x000000ffff027224 */ /* 0x000fc800078e0a02 */
[----:B------:R-:W3:Y:S01]  /*0860*/  R2UR UR10, R2 ;  /* 0x00000000020a73c2 */ /* 0x000ee200000e0000 */
[----:B-1----:R-:W-:Y:S01]  /*0870*/  IABS R3, R5 ;  /* 0x0000000500037213 */ /* 0x002fe20000000000 */
[----:B--2---:R-:W1:Y:S06]  /*0880*/  I2F.RP R6, UR12 ;  /* 0x0000000c00067d06 */ /* 0x004e6c0008209400 */
[----:B------:R-:W2:Y:S02]  /*0890*/  R2UR UR11, R3 ;  /* 0x00000000030b73c2 */ /* 0x000ea400000e0000 */
[----:B-1----:R-:W1:Y:S02]  /*08a0*/  MUFU.RCP R4, R6 ;  /* 0x0000000600047308 */ /* 0x002e640000001000 */
[----:B-1----:R-:W-:-:S06]  /*08b0*/  IADD3 R4, R4, 0xffffffe, RZ ;  /* 0x0ffffffe04047810 */ /* 0x002fcc0007ffe0ff */
[----:B------:R-:W1:Y:S02]  /*08c0*/  F2I.FTZ.U32.TRUNC.NTZ R4, R4 ;  /* 0x0000000400047305 */ /* 0x000e64000021f000 */
[----:B-1----:R-:W1:Y:S02]  /*08d0*/  R2UR UR17, R4 ;  /* 0x00000000041173c2 */ /* 0x002e6400000e0000 */
[----:B-1----:R-:W-:-:S04]  /*08e0*/  UIADD3 UR4, URZ, -UR17, URZ ;  /* 0x800000113f047290 */ /* 0x002fc8000fffe03f */
[----:B------:R-:W-:-:S04]  /*08f0*/  UIMAD UR4, UR4, UR12, URZ ;  /* 0x0000000c040472a4 */ /* 0x000fc8000f8e023f */
[----:B------:R-:W-:-:S04]  /*0900*/  UIMAD.WIDE.U32 UR16, UR17, UR4, UR16 ;  /* 0x00000004111072a5 */ /* 0x000fc8000f8e0010 */
[----:B--2---:R-:W-:-:S04]  /*0910*/  UIMAD.WIDE.U32 UR16, UR17, UR11, URZ ;  /* 0x0000000b111072a5 */ /* 0x004fc8000f8e003f */
[----:B---3--:R-:W-:-:S04]  /*0920*/  UIMAD UR10, UR17, UR10, UR11 ;  /* 0x0000000a110a72a4 */ /* 0x008fc8000f8e020b */
[----:B------:R-:W-:-:S11]  /*0930*/  UISETP.GT.U32.AND UP0, UPT, UR12, UR10, UPT ;  /* 0x0000000a0c00728c */ /* 0x000fd6000bf04070 */
[----:B------:R-:W-:Y:S02]  /*0940*/  @!UP0 UIADD3 UR10, UR10, -UR12, URZ ;  /* 0x8000000c0a0a8290 */ /* 0x000fe4000fffe03f */
[----:B------:R-:W-:Y:S02]  /*0950*/  @!UP0 UIADD3 UR17, UR17, 0x1, URZ ;  /* 0x0000000111118890 */ /* 0x000fe4000fffe03f */
[----:B------:R-:W-:Y:S02]  /*0960*/  UISETP.GE.U32.AND UP3, UPT, UR10, UR12, UPT ;  /* 0x0000000c0a00728c */ /* 0x000fe4000bf66070 */
[----:B------:R-:W-:-:S09]  /*0970*/  UISETP.GE.AND UP0, UPT, UR14, URZ, UPT ;  /* 0x0000003f0e00728c */ /* 0x000fd2000bf06270 */
[----:B------:R-:W-:Y:S02]  /*0980*/  @UP3 UIADD3 UR17, UR17, 0x1, URZ ;  /* 0x0000000111113890 */ /* 0x000fe4000fffe03f */
[----:B------:R-:W-:-:S05]  /*0990*/  UISETP.NE.AND UP3, UPT, UR5, URZ, UPT ;  /* 0x0000003f0500728c */ /* 0x000fca000bf65270 */
[----:B------:R-:W-:Y:S02]  /*09a0*/  UMOV UR4, UR17 ;  /* 0x0000001100047c82 */ /* 0x000fe40008000000 */
[----:B------:R-:W-:-:S04]  /*09b0*/  @!UP0 UIADD3 UR4, -UR4, URZ, URZ ;  /* 0x0000003f04048290 */ /* 0x000fc8000fffe13f */
[----:B------:R-:W-:Y:S02]  /*09c0*/  @!UP3 ULOP3.LUT UR4, URZ, UR5, URZ, 0x33, !UPT ;  /* 0x000000053f04b292 */ /* 0x000fe4000f8e333f */
.L_x_343:
[----:B------:R-:W-:Y:S01]  /*09d0*/  ULOP3.LUT UR9, UR9, 0xffff, URZ, 0xc0, !UPT ;  /* 0x0000ffff09097892 */ /* 0x000fe2000f8ec03f */
[----:B------:R-:W-:Y:S01]  /*09e0*/  PLOP3.LUT P2, PT, PT, PT, PT, 0x80, 0x0 ;  /* 0x000000000000781c */ /* 0x000fe20003f4f070 */
[----:B------:R-:W-:Y:S01]  /*09f0*/  ULDC.64 UR16, c[0x0][0x118] ;  /* 0x0000460000107ab9 */ /* 0x000fe20000000a00 */
[----:B------:R-:W-:Y:S01]  /*0a00*/  IMAD.MOV.U32 R7, RZ, RZ, RZ ;  /* 0x000000ffff077224 */ /* 0x000fe200078e00ff */
[----:B------:R-:W-:Y:S01]  /*0a10*/  UIMAD UR8, UR9, UR4, UR8 ;  /* 0x00000004090872a4 */ /* 0x000fe2000f8e0208 */
[----:B------:R-:W-:Y:S01]  /*0a20*/  IMAD.MOV.U32 R5, RZ, RZ, RZ ;  /* 0x000000ffff057224 */ /* 0x000fe200078e00ff */
        /* <DEDUP_REMOVED lines=55> */
[----:B------:R-:W-:-:S02]  /*0da0*/  USHF.R.S32.HI UR9, URZ, 0x1f, UR15 ;  /* 0x0000001f3f097899 */ /* 0x000fc4000801140f */
[----:B------:R-:W-:Y:S01]  /*0db0*/  ULDC.64 UR4, c[0x0][0x1b8] ;  /* 0x00006e0000047ab9 */ /* 0x000fe20000000a00 */
[----:B------:R-:W-:-:S13]  /*0dc0*/  ISETP.NE.AND.EX P2, PT, RZ, c[0x0][0x344], PT, P2 ;  /* 0x0000d100ff007a0c */ /* 0x000fda0003f45320 */
[----:B------:R-:W-:-:S04]  /*0dd0*/  @P2 IMAD.MOV.U32 R3, RZ, RZ, 0x4 ;  /* 0x00000004ff032424 */ /* 0x000fc800078e00ff */
[----:B------:R-:W-:-:S06]  /*0de0*/  @P2 IMAD.WIDE R18, R0, R3, c[0x0][0x340] ;  /* 0x0000d00000122625 */ /* 0x000fcc00078e0203 */
[----:B------:R-:W2:Y:S01]  /*0df0*/  @P2 LDG.E R18, [R18.64] ;  /* 0x0000001012122981 */ /* 0x000ea2000c1e1900 */
[----:B------:R-:W-:Y:S01]  /*0e00*/  SHF.R.S32.HI R87, RZ, 0x1f, R84 ;  /* 0x0000001fff577819 */ /* 0x000fe20000011454 */
[----:B------:R-:W-:Y:S01]  /*0e10*/  UIMAD UR10, UR9, UR4, URZ ;  /* 0x00000004090a72a4 */ /* 0x000fe2000f8e023f */
[----:B------:R-:W-:Y:S01]  /*0e20*/  PLOP3.LUT P1, PT, PT, PT, UP2, 0x80, 0x0 ;  /* 0x000000000000781c */ /* 0x000fe20003f2f028 */
[----:B------:R-:W-:Y:S01]  /*0e30*/  UIMAD.WIDE.U32 UR20, UR15, UR4, URZ ;  /* 0x000000040f1472a5 */ /* 0x000fe2000f8e003f */
[CC--:B------:R-:W-:Y:S01]  /*0e40*/  LEA.HI R3, R87.reuse, R84.reuse, RZ, 0x3 ;  /* 0x0000005457037211 */ /* 0x0c0fe200078f18ff */
[----:B------:R-:W-:Y:S01]  /*0e50*/  UIMAD UR5, UR15, UR5, UR10 ;  /* 0x000000050f0572a4 */ /* 0x000fe2000f8e020a */
[----:B------:R-:W-:Y:S01]  /*0e60*/  LEA.HI R205, R87, R84, RZ, 0x4 ;  /* 0x0000005457cd7211 */ /* 0x000fe200078f20ff */
[----:B------:R-:W-:Y:S01]  /*0e70*/  IMAD.U32 R210, RZ, RZ, UR15 ;  /* 0x0000000fffd27e24 */ /* 0x000fe2000f8e00ff */
[----:B------:R-:W-:Y:S01]  /*0e80*/  SHF.R.S32.HI R13, RZ, 0x3, R3 ;  /* 0x00000003ff0d7819 */ /* 0x000fe20000011403 */
[----:B------:R-:W-:Y:S01]  /*0e90*/  UIADD3 UR5, UR21, UR5, URZ ;  /* 0x0000000515057290 */ /* 0x000fe2000fffe03f */
[----:B------:R-:W-:Y:S01]  /*0ea0*/  LOP3.LUT R3, R3, 0xfffffff8, RZ, 0xc0, !PT ;  /* 0xfffffff803037812 */ /* 0x000fe200078ec0ff */
[----:B------:R-:W-:Y:S01]  /*0eb0*/  IMAD.U32 R17, RZ, RZ, UR21 ;  /* 0x00000015ff117e24 */ /* 0x000fe2000f8e00ff */
[----:B------:R-:W-:Y:S01]  /*0ec0*/  SHF.R.S32.HI R2, RZ, 0x4, R205 ;  /* 0x00000004ff027819 */ /* 0x000fe200000114cd */
[----:B------:R-:W-:Y:S01]  /*0ed0*/  IMAD.SHL.U32 R207, R13, 0x40, RZ ;  /* 0x000000400dcf7824 */ /* 0x000fe200078e00ff */
[----:B------:R-:W-:Y:S01]  /*0ee0*/  PLOP3.LUT P0, PT, PT, PT, UP2, 0x80, 0x0 ;  /* 0x000000000000781c */ /* 0x000fe20003f0f028 */
[----:B------:R-:W-:Y:S01]  /*0ef0*/  IMAD.IADD R24, R84, 0x1, -R3 ;  /* 0x0000000154187824 */ /* 0x000fe200078e0a03 */
[----:B------:R-:W-:Y:S01]  /*0f00*/  LOP3.LUT R9, R205, 0xfffffff0, RZ, 0xc0, !PT ;  /* 0xfffffff0cd097812 */ /* 0x000fe200078ec0ff */
[----:B------:R-:W-:Y:S01]  /*0f10*/  IMAD.U32 R16, RZ, RZ, UR20 ;  /* 0x00000014ff107e24 */ /* 0x000fe2000f8e00ff */
[----:B------:R-:W-:Y:S01]  /*0f20*/  LOP3.LUT R207, R207, 0x1c0, RZ, 0xc0, !PT ;  /* 0x000001c0cfcf7812 */ /* 0x000fe200078ec0ff */
[C---:B------:R-:W-:Y:S01]  /*0f30*/  IMAD R6, R24.reuse, 0x20, R13 ;  /* 0x0000002018067824 */ /* 0x040fe200078e020d */
[----:B------:R-:W-:Y:S01]  /*0f40*/  LEA.HI R205, R205, R2, RZ, 0x1 ;  /* 0x00000002cdcd7211 */ /* 0x000fe200078f08ff */
[----:B------:R-:W-:Y:S01]  /*0f50*/  IMAD.SHL.U32 R14, R24, 0x8, RZ ;  /* 0x00000008180e7824 */ /* 0x000fe200078e00ff */
[----:B------:R-:W-:Y:S01]  /*0f60*/  SHF.R.S32.HI R3, RZ, 0x1f, R0 ;  /* 0x0000001fff037819 */ /* 0x000fe20000011400 */
[----:B------:R-:W-:Y:S01]  /*0f70*/  IMAD.IADD R9, R84, 0x1, -R9 ;  /* 0x0000000154097824 */ /* 0x000fe200078e0a09 */
[----:B------:R-:W-:Y:S01]  /*0f80*/  IADD3 R6, R6, UR7, RZ ;  /* 0x0000000706067c10 */ /* 0x000fe2000fffe0ff */
[----:B------:R-:W-:Y:S01]  /*0f90*/  IMAD.U32 R17, RZ, RZ, UR5 ;  /* 0x00000005ff117e24 */ /* 0x000fe2000f8e00ff */
[----:B------:R-:W-:Y:S01]  /*0fa0*/  LOP3.LUT R4, R207, 0x38, R14, 0xf8, !PT ;  /* 0x00000038cf047812 */ /* 0x000fe200078ef80e */
[----:B------:R-:W-:Y:S01]  /*0fb0*/  ULDC.64 UR4, c[0x0][0x1e8] ;  /* 0x00007a0000047ab9 */ /* 0x000fe20000000a00 */
[----:B------:R-:W-:Y:S01]  /*0fc0*/  LOP3.LUT R205, R205, 0xfffffffe, RZ, 0xc0, !PT ;  /* 0xfffffffecdcd7812 */ /* 0x000fe200078ec0ff */
[----:B------:R-:W-:Y:S01]  /*0fd0*/  @P1 IMAD.HI.U32 R5, R6, c[0x0][0x2c8], RZ ;  /* 0x0000b20006051a27 */ /* 0x000fe200078e00ff */
[----:B------:R-:W-:Y:S01]  /*0fe0*/  SHF.R.U32.HI R207, RZ, 0x3, R207 ;  /* 0x00000003ffcf7819 */ /* 0x000fe200000116cf */
[----:B------:R-:W-:Y:S01]  /*0ff0*/  UIMAD UR4, UR9, UR4, URZ ;  /* 0x00000004090472a4 */ /* 0x000fe2000f8e023f */
[----:B------:R-:W-:Y:S01]  /*1000*/  SHF.R.S32.HI R8, RZ, 0x1f, R13 ;  /* 0x0000001fff087819 */ /* 0x000fe2000001140d */
[----:B------:R-:W-:Y:S01]  /*1010*/  IMAD.IADD R205, R2, 0x1, -R205 ;  /* 0x0000000102cd7824 */ /* 0x000fe200078e0acd */
[----:B------:R-:W-:Y:S01]  /*1020*/  LOP3.LUT R207, R4, R207, RZ, 0x3c, !PT ;  /* 0x000000cf04cf7212 */ /* 0x000fe200078e3cff */
[----:B------:R-:W-:Y:S01]  /*1030*/  IMAD.MOV.U32 R4, RZ, RZ, R6 ;  /* 0x000000ffff047224 */ /* 0x000fe200078e0006 */
[----:B------:R-:W-:Y:S01]  /*1040*/  SHF.R.S32.HI R2, RZ, 0x1f, R9 ;  /* 0x0000001fff027819 */ /* 0x000fe20000011409 */
[----:B------:R-:W-:Y:S01]  /*1050*/  IMAD.WIDE.U32 R16, R0, c[0x0][0x1c0], R16 ;  /* 0x0000700000107a25 */ /* 0x000fe200078e0010 */
[----:B------:R-:W-:Y:S01]  /*1060*/  @P0 SHF.R.U32.HI R4, RZ, c[0x0][0x2cc], R5 ;  /* 0x0000b300ff040a19 */ /* 0x000fe20000011605 */
[----:B------:R-:W-:Y:S01]  /*1070*/  UIMAD UR10, UR15, UR5, UR4 ;  /* 0x000000050f0a72a4 */ /* 0x000fe2000f8e0204 */
[----:B------:R-:W-:Y:S01]  /*1080*/  LEA.HI R7, R2, R9, RZ, 0x3 ;  /* 0x0000000902077211 */ /* 0x000fe200078f18ff */
[----:B------:R-:W-:Y:S01]  /*1090*/  IMAD R5, R3, c[0x0][0x1c0], RZ ;  /* 0x0000700003057a24 */ /* 0x000fe200078e02ff */
[----:B------:R-:W-:Y:S01]  /*10a0*/  IADD3 R10, R14, 0x80, RZ ;  /* 0x000000800e0a7810 */ /* 0x000fe20007ffe0ff */
[----:B------:R-:W-:Y:S01]  /*10b0*/  IMAD R20, R8, c[0x0][0x1e0], RZ ;  /* 0x0000780008147a24 */ /* 0x000fe200078e02ff */
[----:B------:R-:W-:Y:S01]  /*10c0*/  LOP3.LUT R2, R7, 0xfffffff8, RZ, 0xc0, !PT ;  /* 0xfffffff807027812 */ /* 0x000fe200078ec0ff */
[----:B------:R-:W-:Y:S01]  /*10d0*/  IMAD R22, R0, c[0x0][0x1c4], R5 ;  /* 0x0000710000167a24 */ /* 0x000fe200078e0205 */
[----:B------:R-:W-:Y:S01]  /*10e0*/  SHF.R.S32.HI R5, RZ, 0x1f, R4 ;  /* 0x0000001fff057819 */ /* 0x000fe20000011404 */
[----:B------:R-:W-:Y:S01]  /*10f0*/  IMAD R8, R8, c[0x0][0x208], RZ ;  /* 0x0000820008087a24 */ /* 0x000fe200078e02ff */
[----:B------:R-:W-:Y:S01]  /*1100*/  IADD3 R2, R9, -R2, RZ ;  /* 0x8000000209027210 */ /* 0x000fe20007ffe0ff */
[----:B------:R-:W-:Y:S01]  /*1110*/  IMAD.IADD R23, R17, 0x1, R22 ;  /* 0x0000000111177824 */ /* 0x000fe200078e0216 */
[----:B------:R-:W-:Y:S01]  /*1120*/  SHF.R.S32.HI R15, RZ, 0x1f, R14 ;  /* 0x0000001fff0f7819 */ /* 0x000fe2000001140e */
[----:B------:R-:W-:Y:S01]  /*1130*/  IMAD.MOV R17, RZ, RZ, -R4 ;  /* 0x000000ffff117224 */ /* 0x000fe200078e0a04 */
[----:B------:R-:W-:Y:S01]  /*1140*/  ISETP.GE.AND P1, PT, R10, c[0x0][0x1d4], PT ;  /* 0x000075000a007a0c */ /* 0x000fe20003f26270 */
[----:B------:R-:W-:Y:S01]  /*1150*/  IMAD.MOV.U32 R22, RZ, RZ, R16 ;  /* 0x000000ffff167224 */ /* 0x000fe200078e0010 */
[----:B------:R-:W-:Y:S01]  /*1160*/  ULDC.64 UR4, c[0x0][0x210] ;  /* 0x0000840000047ab9 */ /* 0x000fe20000000a00 */
[----:B------:R-:W-:Y:S01]  /*1170*/  IMAD R5, R5, c[0x0][0x1b0], RZ ;  /* 0x00006c0005057a24 */ /* 0x000fe200078e02ff */
[----:B------:R-:W-:Y:S01]  /*1180*/  MOV R208, UR15 ;  /* 0x0000000f00d07c02 */ /* 0x000fe20008000f00 */
[----:B------:R-:W-:Y:S01]  /*1190*/  IMAD R9, R13, c[0x0][0x20c], R8 ;  /* 0x000083000d097a24 */ /* 0x000fe200078e0208 */
[----:B------:R-:W-:Y:S01]  /*11a0*/  UIMAD UR4, UR9, UR4, URZ ;  /* 0x00000004090472a4 */ /* 0x000fe2000f8e023f */
[----:B------:R-:W-:Y:S01]  /*11b0*/  IMAD R8, R17, c[0x0][0x2c4], R6 ;  /* 0x0000b10011087a24 */ /* 0x000fe200078e0206 */
[----:B------:R-:W-:Y:S01]  /*11c0*/  LOP3.LUT P4, RZ, R2, 0x4, RZ, 0xc0, !PT ;  /* 0x0000000402ff7812 */ /* 0x000fe2000788c0ff */
[----:B------:R-:W-:Y:S01]  /*11d0*/  IMAD.WIDE.U32 R16, R4, c[0x0][0x1b0], R22 ;  /* 0x00006c0004107a25 */ /* 0x000fe200078e0016 */
[----:B------:R-:W-:Y:S01]  /*11e0*/  UIMAD UR4, UR15, UR5, UR4 ;  /* 0x000000050f0472a4 */ /* 0x000fe2000f8e0204 */
[----:B------:R-:W-:Y:S01]  /*11f0*/  LOP3.LUT P5, RZ, R2, 0x2, RZ, 0xc0, !PT ;  /* 0x0000000202ff7812 */ /* 0x000fe200078ac0ff */
[----:B------:R-:W-:Y:S01]  /*1200*/  BSSY B0, `(.L_x_345) ;  /* 0x000004f000007945 */ /* 0x000fe20003800000 */
[----:B------:R-:W-:Y:S01]  /*1210*/  IMAD R5, R4, c[0x0][0x1b4], R5 ;  /* 0x00006d0004057a24 */ /* 0x000fe200078e0205 */
[----:B------:R-:W-:Y:S01]  /*1220*/  ULDC UR5, c[0x0][0x2c4] ;  /* 0x0000b10000057ab9 */ /* 0x000fe20000000800 */
[----:B------:R-:W-:Y:S01]  /*1230*/  IMAD.WIDE.U32 R10, R13, c[0x0][0x208], R14 ;  /* 0x000082000d0a7a25 */ /* 0x000fe200078e000e */
[----:B------:R-:W-:-:S03]  /*1240*/  ISETP.GE.AND P3, PT, R14, c[0x0][0x1d4], PT ;  /* 0x000075000e007a0c */ /* 0x000fc60003f66270 */
[----:B------:R-:W-:Y:S01]  /*1250*/  IMAD.IADD R17, R17, 0x1, R5 ;  /* 0x0000000111117824 */ /* 0x000fe200078e0205 */
[----:B------:R-:W-:Y:S01]  /*1260*/  SHF.R.S32.HI R5, RZ, 0x1f, R8 ;  /* 0x0000001fff057819 */ /* 0x000fe20000011408 */
[----:B------:R-:W-:Y:S02]  /*1270*/  IMAD.IADD R11, R11, 0x1, R9 ;  /* 0x000000010b0b7824 */ /* 0x000fe400078e0209 */
[----:B------:R-:W-:Y:S02]  /*1280*/  IMAD.SHL.U32 R4, R2, 0x40, RZ ;  /* 0x0000004002047824 */ /* 0x000fe400078e00ff */
[----:B------:R-:W-:Y:S02]  /*1290*/  IMAD R5, R5, c[0x0][0x1a8], RZ ;  /* 0x00006a0005057a24 */ /* 0x000fe400078e02ff */
[----:B------:R-:W-:Y:S01]  /*12a0*/  IMAD.WIDE.U32 R208, R208, c[0x0][0x210], R10 ;  /* 0x00008400d0d07a25 */ /* 0x000fe200078e000a */
[----:B------:R-:W-:Y:S02]  /*12b0*/  LOP3.LUT R4, R4, 0x1c0, RZ, 0xc0, !PT ;  /* 0x000001c004047812 */ /* 0x000fe400078ec0ff */
[----:B------:R-:W-:Y:S01]  /*12c0*/  IADD3 R10, R13, UR7, RZ ;  /* 0x000000070d0a7c10 */ /* 0x000fe2000fffe0ff */
[C---:B------:R-:W-:Y:S01]  /*12d0*/  IMAD R5, R8.reuse, c[0x0][0x1ac], R5 ;  /* 0x00006b0008057a24 */ /* 0x040fe200078e0205 */
[----:B------:R-:W-:Y:S01]  /*12e0*/  IADD3 R209, R209, UR4, RZ ;  /* 0x00000004d1d17c10 */ /* 0x000fe2000fffe0ff */
[----:B------:R-:W-:Y:S01]  /*12f0*/  IMAD.WIDE.U32 R8, R8, c[0x0][0x1a8], R16 ;  /* 0x00006a0008087a25 */ /* 0x000fe200078e0010 */
[----:B------:R-:W-:-:S02]  /*1300*/  ULDC UR4, c[0x0][0x168] ;  /* 0x00005a0000047ab9 */ /* 0x000fc40000000800 */
[----:B------:R-:W-:Y:S01]  /*1310*/  UIMAD UR4, UR5, UR4, URZ ;  /* 0x00000004050472a4 */ /* 0x000fe2000f8e023f */
[C---:B------:R-:W-:Y:S01]  /*1320*/  IMAD R20, R13.reuse, c[0x0][0x1e4], R20 ;  /* 0x000079000d147a24 */ /* 0x040fe200078e0214 */
[----:B------:R-:W-:Y:S01]  /*1330*/  LEA R6, P0, R8, c[0x0][0x160], 0x1 ;  /* 0x0000580008067a11 */ /* 0x000fe200078008ff */
[----:B------:R-:W-:-:S04]  /*1340*/  IMAD.WIDE.U32 R26, R13, c[0x0][0x1e0], R14 ;  /* 0x000078000d1a7a25 */ /* 0x000fc800078e000e */
[----:B------:R-:W-:Y:S01]  /*1350*/  IMAD.SHL.U32 R11, R205, 0x8, RZ ;  /* 0x00000008cd0b7824 */ /* 0x000fe200078e00ff */
[----:B------:R1:W3:Y:S01]  /*1360*/  SHFL.IDX PT, R16, R6, RZ, 0x181f ;  /* 0x00181fff06107589 */ /* 0x0002e200000e0000 */
[----:B------:R-:W-:Y:S02]  /*1370*/  IMAD.IADD R5, R9, 0x1, R5 ;  /* 0x0000000109057824 */ /* 0x000fe400078e0205 */
[----:B------:R-:W-:Y:S01]  /*1380*/  IMAD.IADD R21, R27, 0x1, R20 ;  /* 0x000000011b157824 */ /* 0x000fe200078e0214 */
[----:B------:R-:W-:Y:S01]  /*1390*/  LOP3.LUT R11, R4, 0x8, R11, 0xf8, !PT ;  /* 0x00000008040b7812 */ /* 0x000fe200078ef80b */
[----:B------:R-:W-:Y:S01]  /*13a0*/  IMAD.MOV.U32 R20, RZ, RZ, R26 ;  /* 0x000000ffff147224 */ /* 0x000fe200078e001a */
[----:B------:R-:W-:Y:S01]  /*13b0*/  SHF.R.U32.HI R4, RZ, 0x3, R4 ;  /* 0x00000003ff047819 */ /* 0x000fe20000011604 */
[----:B------:R-:W-:Y:S01]  /*13c0*/  IMAD.MOV.U32 R2, RZ, RZ, 0x10 ;  /* 0x00000010ff027424 */ /* 0x000fe200078e00ff */
[----:B------:R-:W-:Y:S01]  /*13d0*/  LEA.HI.X R5, R8, c[0x0][0x164], R5, 0x1, P0 ;  /* 0x0000590008057a11 */ /* 0x000fe200000f0c05 */
[----:B------:R-:W-:Y:S01]  /*13e0*/  IMAD.WIDE.U32 R210, R210, c[0x0][0x1e8], R20 ;  /* 0x00007a00d2d27a25 */ /* 0x000fe200078e0014 */
[----:B------:R-:W-:-:S02]  /*13f0*/  ISETP.GE.AND P0, PT, R10, UR4, PT ;  /* 0x000000040a007c0c */ /* 0x000fc4000bf06270 */
[----:B------:R-:W-:Y:S01]  /*1400*/  LOP3.LUT R4, R11, R4, RZ, 0x3c, !PT ;  /* 0x000000040b047212 */ /* 0x000fe200078e3cff */
[----:B------:R-:W-:Y:S01]  /*1410*/  IMAD.SHL.U32 R9, R24, 0x8, RZ ;  /* 0x0000000818097824 */ /* 0x000fe200078e00ff */
[----:B------:R-:W-:Y:S01]  /*1420*/  IADD3 R11, R14, 0x40, RZ ;  /* 0x000000400e0b7810 */ /* 0x000fe20007ffe0ff */
[----:B------:R-:W-:Y:S01]  /*1430*/  IMAD.SHL.U32 R7, R7, 0x40, RZ ;  /* 0x0000004007077824 */ /* 0x000fe200078e00ff */
[----:B------:R-:W-:Y:S01]  /*1440*/  LEA.HI R8, R87, R84, RZ, 0x6 ;  /* 0x0000005457087211 */ /* 0x000fe200078f30ff */
[----:B------:R1:W4:Y:S01]  /*1450*/  SHFL.IDX PT, R17, R5, RZ, 0x181f ;  /* 0x00181fff05117589 */ /* 0x00032200000e0000 */
[----:B------:R-:W-:Y:S02]  /*1460*/  IADD3 R211, R211, UR10, RZ ;  /* 0x0000000ad3d37c10 */ /* 0x000fe4000fffe0ff */
[----:B------:R-:W-:Y:S01]  /*1470*/  SEL R2, R2, 0xfffffff0, !P5 ;  /* 0xfffffff002027807 */ /* 0x000fe20006800000 */
[----:B------:R-:W-:Y:S01]  /*1480*/  IMAD.SHL.U32 R8, R8, 0x8, RZ ;  /* 0x0000000808087824 */ /* 0x000fe200078e00ff */
[----:B------:R-:W-:-:S02]  /*1490*/  ISETP.GE.AND P5, PT, R11, c[0x0][0x198], PT ;  /* 0x000066000b007a0c */ /* 0x000fc40003fa6270 */
[----:B------:R-:W-:Y:S02]  /*14a0*/  ISETP.GE.AND P6, PT, R9, c[0x0][0x198], PT ;  /* 0x0000660009007a0c */ /* 0x000fe40003fc6270 */
[----:B------:R-:W-:Y:S02]  /*14b0*/  P2R R12, PR, RZ, 0x20 ;  /* 0x00000020ff0c7803 */ /* 0x000fe40000000000 */
[----:B------:R-:W-:Y:S02]  /*14c0*/  LOP3.LUT R207, R207, 0xfffffe00, R8, 0xf8, !PT ;  /* 0xfffffe00cfcf7812 */ /* 0x000fe400078ef808 */
[----:B------:R-:W-:Y:S02]  /*14d0*/  LOP3.LUT R4, R4, 0xfffffe00, R7, 0xf8, !PT ;  /* 0xfffffe0004047812 */ /* 0x000fe400078ef807 */
[----:B--2---:R-:W-:Y:S01]  /*14e0*/  @P2 SHF.R.S32.HI R19, RZ, 0x1f, R18 ;  /* 0x0000001fff132819 */ /* 0x004fe20000011412 */
[----:B------:R-:W-:Y:S01]  /*14f0*/  @!P2 IMAD.MOV.U32 R19, RZ, RZ, R3 ;  /* 0x000000ffff13a224 */ /* 0x000fe200078e0003 */
[----:B------:R-:W-:Y:S01]  /*1500*/  MOV R3, 0x20 ;  /* 0x0000002000037802 */ /* 0x000fe20000000f00 */
[----:B------:R-:W-:Y:S01]  /*1510*/  @!P2 IMAD.MOV.U32 R18, RZ, RZ, R0 ;  /* 0x000000ffff12a224 */ /* 0x000fe200078e0000 */
[----:B------:R-:W-:Y:S01]  /*1520*/  IADD3 R0, R9, 0x80, RZ ;  /* 0x0000008009007810 */ /* 0x000fe20007ffe0ff */
[----:B------:R-:W-:Y:S01]  /*1530*/  IMAD R217, R19, c[0x0][0x1f0], RZ ;  /* 0x00007c0013d97a24 */ /* 0x000fe200078e02ff */
[----:B------:R-:W-:Y:S01]  /*1540*/  SEL R3, R3, 0xffffffe0, !P4 ;  /* 0xffffffe003037807 */ /* 0x000fe20006000000 */
[----:B------:R-:W-:Y:S01]  /*1550*/  IMAD R215, R19, c[0x0][0x218], RZ ;  /* 0x0000860013d77a24 */ /* 0x000fe200078e02ff */
[----:B------:R-:W-:Y:S01]  /*1560*/  ISETP.GE.AND P2, PT, R11, c[0x0][0x1d4], PT ;  /* 0x000075000b007a0c */ /* 0x000fe20003f46270 */
[----:B------:R-:W-:Y:S01]  /*1570*/  IMAD R217, R18, c[0x0][0x1f4], R217 ;  /* 0x00007d0012d97a24 */ /* 0x000fe200078e02d9 */
[----:B------:R-:W-:Y:S01]  /*1580*/  ISETP.NE.AND P4, PT, R12, RZ, PT ;  /* 0x000000ff0c00720c */ /* 0x000fe20003f85270 */
[----:B------:R-:W-:Y:S01]  /*1590*/  IMAD R215, R18, c[0x0][0x21c], R215 ;  /* 0x0000870012d77a24 */ /* 0x000fe200078e02d7 */
[----:B------:R-:W-:Y:S01]  /*15a0*/  ISETP.GE.AND P5, PT, R0, c[0x0][0x198], PT ;  /* 0x0000660000007a0c */ /* 0x000fe20003fa6270 */
[----:B------:R-:W-:-:S04]  /*15b0*/  IMAD.WIDE.U32 R210, R18, c[0x0][0x1f0], R210 ;  /* 0x00007c0012d27a25 */ /* 0x000fc800078e00d2 */
[----:B------:R-:W-:-:S04]  /*15c0*/  IMAD.WIDE.U32 R208, R18, c[0x0][0x218], R208 ;  /* 0x0000860012d07a25 */ /* 0x000fc800078e00d0 */
[----:B------:R-:W-:Y:S02]  /*15d0*/  IMAD.IADD R217, R211, 0x1, R217 ;  /* 0x00000001d3d97824 */ /* 0x000fe400078e02d9 */
[----:B------:R-:W-:Y:S01]  /*15e0*/  IMAD.IADD R215, R209, 0x1, R215 ;  /* 0x00000001d1d77824 */ /* 0x000fe200078e02d7 */
[----:B------:R-:W-:Y:S05]  /*15f0*/  @P0 BRA `(.L_x_346) ;  /* 0x000000f000000947 */ /* 0x000fea0003800000 */
[----:B-1-34-:R-:W-:Y:S02]  /*1600*/  SHF.R.S32.HI R8, RZ, 0x1f, R11 ;  /* 0x0000001fff087819 */ /* 0x01afe4000001140b */
[----:B------:R-:W-:Y:S02]  /*1610*/  SHF.R.S32.HI R7, RZ, 0x1f, R0 ;  /* 0x0000001fff077819 */ /* 0x000fe40000011400 */
[----:B------:R-:W-:Y:S02]  /*1620*/  LEA.HI R8, R8, R11, RZ, 0x3 ;  /* 0x0000000b08087211 */ /* 0x000fe400078f18ff */
[----:B------:R-:W-:Y:S01]  /*1630*/  LEA.HI R7, R7, R0, RZ, 0x3 ;  /* 0x0000000007077211 */ /* 0x000fe200078f18ff */
[----:B------:R-:W-:Y:S01]  /*1640*/  IMAD.SHL.U32 R0, R207, 0x2, RZ ;  /* 0x00000002cf007824 */ /* 0x000fe200078e00ff */
[----:B------:R-:W-:-:S02]  /*1650*/  LEA R18, P0, R9, R16, 0x1 ;  /* 0x0000001009127211 */ /* 0x000fc400078008ff */
[----:B------:R-:W-:Y:S02]  /*1660*/  LOP3.LUT R8, R8, 0xfffffff8, RZ, 0xc0, !PT ;  /* 0xfffffff808087812 */ /* 0x000fe400078ec0ff */
[----:B------:R-:W-:Y:S02]  /*1670*/  LOP3.LUT R7, R7, 0xfffffff8, RZ, 0xc0, !PT ;  /* 0xfffffff807077812 */ /* 0x000fe400078ec0ff */
[----:B------:R-:W-:Y:S01]  /*1680*/  LEA.HI.X R19, R9, R17, R15, 0x1, P0 ;  /* 0x0000001109137211 */ /* 0x000fe200000f0c0f */
[----:B------:R-:W-:-:S04]  /*1690*/  IMAD.WIDE R20, R8, 0x2, R16 ;  /* 0x0000000208147825 */ /* 0x000fc800078e0210 */
[----:B------:R-:W-:Y:S01]  /*16a0*/  IMAD.WIDE R16, R7, 0x2, R16 ;  /* 0x0000000207107825 */ /* 0x000fe200078e0210 */
[----:B------:R-:W-:Y:S01]  /*16b0*/  @!PT LDS RZ, [RZ] ;  /* 0x00000000fffff984 */ /* 0x000fe20000000800 */
[----:B------:R1:W-:Y:S04]  /*16c0*/  LDGSTS.E.BYPASS.LTC128B.128 [R0+0xc100], [R18.64], !P6 ;  /* 0x0c10000012007fae */ /* 0x0003e8000f101d50 */
[----:B------:R1:W-:Y:S04]  /*16d0*/  LDGSTS.E.BYPASS.LTC128B.128 [R0+0x10100], [R20.64], !P4 ;  /* 0x1010000014007fae */ /* 0x0003e8000e101d50 */
[----:B------:R1:W-:Y:S02]  /*16e0*/  LDGSTS.E.BYPASS.LTC128B.128 [R0+0x14100], [R16.64], !P5 ;  /* 0x1410000010007fae */ /* 0x0003e4000e901d50 */
.L_x_346:
[----:B-1-34-:R-:W-:Y:S05]  /*16f0*/  BSYNC B0 ;  /* 0x0000000000007941 */ /* 0x01afea0003800000 */
.L_x_345:
[----:B------:R-:W-:Y:S01]  /*1700*/  IADD3 R0, R10, 0x20, RZ ;  /* 0x000000200a007810 */ /* 0x000fe20007ffe0ff */
[----:B------:R1:W2:Y:S01]  /*1710*/  SHFL.IDX PT, R17, R5, 0x1, 0x181f ;  /* 0x00381f0005117f89 */ /* 0x0002a200000e0000 */
[----:B------:R-:W-:Y:S02]  /*1720*/  BSSY B0, `(.L_x_347) ;  /* 0x0000014000007945 */ /* 0x000fe40003800000 */
[----:B------:R-:W-:Y:S01]  /*1730*/  ISETP.GE.AND P0, PT, R0, UR4, PT ;  /* 0x0000000400007c0c */ /* 0x000fe2000bf06270 */
[----:B------:R1:W3:-:S12]  /*1740*/  SHFL.IDX PT, R16, R6, 0x1, 0x181f ;  /* 0x00381f0006107f89 */ /* 0x0002d800000e0000 */
[----:B------:R-:W-:Y:S05]  /*1750*/  @P0 BRA `(.L_x_348) ;  /* 0x0000010000000947 */ /* 0x000fea0003800000 */
[----:B------:R-:W-:Y:S02]  /*1760*/  IADD3 R7, R9, 0x80, RZ ;  /* 0x0000008009077810 */ /* 0x000fe40007ffe0ff */
[----:B------:R-:W-:Y:S02]  /*1770*/  SHF.R.S32.HI R8, RZ, 0x1f, R11 ;  /* 0x0000001fff087819 */ /* 0x000fe4000001140b */
[----:B------:R-:W-:Y:S02]  /*1780*/  SHF.R.S32.HI R0, RZ, 0x1f, R7 ;  /* 0x0000001fff007819 */ /* 0x000fe40000011407 */
[----:B------:R-:W-:Y:S02]  /*1790*/  LEA.HI R8, R8, R11, RZ, 0x3 ;  /* 0x0000000b08087211 */ /* 0x000fe400078f18ff */
[----:B------:R-:W-:Y:S01]  /*17a0*/  LEA.HI R0, R0, R7, RZ, 0x3 ;  /* 0x0000000700007211 */ /* 0x000fe200078f18ff */
[----:B------:R-:W-:Y:S01]  /*17b0*/  IMAD.SHL.U32 R7, R207, 0x2, RZ ;  /* 0x00000002cf077824 */ /* 0x000fe200078e00ff */
[----:B---3--:R-:W-:-:S02]  /*17c0*/  LEA R18, P0, R9, R16, 0x1 ;  /* 0x0000001009127211 */ /* 0x008fc400078008ff */
[----:B------:R-:W-:Y:S02]  /*17d0*/  LOP3.LUT R8, R8, 0xfffffff8, RZ, 0xc0, !PT ;  /* 0xfffffff808087812 */ /* 0x000fe400078ec0ff */
[----:B------:R-:W-:Y:S02]  /*17e0*/  LOP3.LUT R0, R0, 0xfffffff8, RZ, 0xc0, !PT ;  /* 0xfffffff800007812 */ /* 0x000fe400078ec0ff */
[----:B--2---:R-:W-:Y:S01]  /*17f0*/  LEA.HI.X R19, R9, R17, R15, 0x1, P0 ;  /* 0x0000001109137211 */ /* 0x004fe200000f0c0f */
[----:B------:R-:W-:-:S04]  /*1800*/  IMAD.WIDE R20, R8, 0x2, R16 ;  /* 0x0000000208147825 */ /* 0x000fc800078e0210 */
[----:B------:R-:W-:Y:S01]  /*1810*/  IMAD.WIDE R16, R0, 0x2, R16 ;  /* 0x0000000200107825 */ /* 0x000fe200078e0210 */
[----:B------:R-:W-:Y:S01]  /*1820*/  @!PT LDS RZ, [RZ] ;  /* 0x00000000fffff984 */ /* 0x000fe20000000800 */
[----:B------:R2:W-:Y:S04]  /*1830*/  LDGSTS.E.BYPASS.LTC128B.128 [R7+0xd100], [R18.64], !P6 ;  /* 0x0d10000012077fae */ /* 0x0005e8000f101d50 */
[----:B------:R2:W-:Y:S04]  /*1840*/  LDGSTS.E.BYPASS.LTC128B.128 [R7+0x11100], [R20.64], !P4 ;  /* 0x1110000014077fae */ /* 0x0005e8000e101d50 */
[----:B------:R2:W-:Y:S02]  /*1850*/  LDGSTS.E.BYPASS.LTC128B.128 [R7+0x15100], [R16.64], !P5 ;  /* 0x1510000010077fae */ /* 0x0005e4000e901d50 */
.L_x_348:
[----:B------:R-:W-:Y:S05]  /*1860*/  BSYNC B0 ;  /* 0x0000000000007941 */ /* 0x000fea0003800000 */
.L_x_347:
[----:B------:R-:W-:Y:S01]  /*1870*/  IADD3 R0, R10, 0x40, RZ ;  /* 0x000000400a007810 */ /* 0x000fe20007ffe0ff */
[----:B--2---:R2:W4:Y:S01]  /*1880*/  SHFL.IDX PT, R17, R5, 0x2, 0x181f ;  /* 0x00581f0005117f89 */ /* 0x00452200000e0000 */
[----:B------:R-:W-:Y:S02]  /*1890*/  BSSY B0, `(.L_x_349) ;  /* 0x0000014000007945 */ /* 0x000fe40003800000 */
[----:B------:R-:W-:Y:S01]  /*18a0*/  ISETP.GE.AND P0, PT, R0, UR4, PT ;  /* 0x0000000400007c0c */ /* 0x000fe2000bf06270 */
[----:B---3--:R2:W3:-:S12]  /*18b0*/  SHFL.IDX PT, R16, R6, 0x2, 0x181f ;  /* 0x00581f0006107f89 */ /* 0x0084d800000e0000 */
        /* <DEDUP_REMOVED lines=10> */
[----:B----4-:R-:W-:Y:S01]  /*1960*/  LEA.HI.X R19, R9, R17, R15, 0x1, P0 ;  /* 0x0000001109137211 */ /* 0x010fe200000f0c0f */
[----:B------:R-:W-:-:S04]  /*1970*/  IMAD.WIDE R20, R8, 0x2, R16 ;  /* 0x0000000208147825 */ /* 0x000fc800078e0210 */
[----:B------:R-:W-:Y:S01]  /*1980*/  IMAD.WIDE R16, R0, 0x2, R16 ;  /* 0x0000000200107825 */ /* 0x000fe200078e0210 */
[----:B------:R-:W-:Y:S01]  /*1990*/  @!PT LDS RZ, [RZ] ;  /* 0x00000000fffff984 */ /* 0x000fe20000000800 */
[----:B------:R3:W-:Y:S04]  /*19a0*/  LDGSTS.E.BYPASS.LTC128B.128 [R7+0xe100], [R18.64], !P6 ;  /* 0x0e10000012077fae */ /* 0x0007e8000f101d50 */
[----:B------:R3:W-:Y:S04]  /*19b0*/  LDGSTS.E.BYPASS.LTC128B.128 [R7+0x12100], [R20.64], !P4 ;  /* 0x1210000014077fae */ /* 0x0007e8000e101d50 */
[----:B------:R3:W-:Y:S02]  /*19c0*/  LDGSTS.E.BYPASS.LTC128B.128 [R7+0x16100], [R16.64], !P5 ;  /* 0x1610000010077fae */ /* 0x0007e4000e901d50 */
.L_x_350:
[----:B------:R-:W-:Y:S05]  /*19d0*/  BSYNC B0 ;  /* 0x0000000000007941 */ /* 0x000fea0003800000 */
.L_x_349:
[----:B---3--:R3:W5:Y:S01]  /*19e0*/  SHFL.IDX PT, R16, R6, 0x3, 0x181f ;  /* 0x00781f0006107f89 */ /* 0x00876200000e0000 */
[----:B------:R-:W-:Y:S01]  /*19f0*/  IADD3 R10, R10, 0x60, RZ ;  /* 0x000000600a0a7810 */ /* 0x000fe20007ffe0ff */
[----:B------:R-:W-:Y:S01]  /*1a00*/  UIADD3 UR19, UR13, -0x1, URZ ;  /* 0xffffffff0d137890 */ /* 0x000fe2000fffe03f */
[----:B------:R-:W-:Y:S01]  /*1a10*/  IMAD.SHL.U32 R207, R207, 0x2, RZ ;  /* 0x00000002cfcf7824 */ /* 0x000fe200078e00ff */
[----:B----4-:R4:W1:Y:S01]  /*1a20*/  SHFL.IDX PT, R17, R5, 0x3, 0x181f ;  /* 0x00781f0005117f89 */ /* 0x01086200000e0000 */
[----:B------:R-:W-:Y:S01]  /*1a30*/  ISETP.GE.AND P4, PT, R10, UR4, PT ;  /* 0x000000040a007c0c */ /* 0x000fe2000bf86270 */
[----:B------:R-:W-:Y:S01]  /*1a40*/  USHF.L.U32 UR14, UR19, 0x6, URZ ;  /* 0x00000006130e7899 */ /* 0x000fe2000800063f */
[----:B------:R-:W-:Y:S01]  /*1a50*/  IMAD.MOV.U32 R216, RZ, RZ, R210 ;  /* 0x000000ffffd87224 */ /* 0x000fe200078e00d2 */
[----:B------:R-:W-:Y:S01]  /*1a60*/  ULDC.64 UR10, c[0x0][0x1e0] ;  /* 0x00007800000a7ab9 */ /* 0x000fe20000000a00 */
[----:B------:R-:W-:Y:S01]  /*1a70*/  LEA.HI R85, R87, R84, RZ, 0x5 ;  /* 0x0000005457557211 */ /* 0x000fe200078f28ff */
[----:B------:R-:W-:Y:S01]  /*1a80*/  UMOV UR9, 0x6 ;  /* 0x0000000600097882 */ /* 0x000fe20000000000 */
[----:B------:R-:W-:Y:S01]  /*1a90*/  SEL R21, RZ, 0x2, P2 ;  /* 0x00000002ff157807 */ /* 0x000fe20001000000 */
[----:B------:R-:W-:-:S02]  /*1aa0*/  USHF.L.U32 UR21, UR10, 0x6, URZ ;  /* 0x000000060a157899 */ /* 0x000fc4000800063f */
[----:B------:R-:W-:Y:S02]  /*1ab0*/  USHF.L.U64.HI UR20, UR10, UR9, UR11 ;  /* 0x000000090a147299 */ /* 0x000fe4000801020b */
[----:B------:R-:W-:Y:S02]  /*1ac0*/  USHF.R.S32.HI UR22, URZ, 0x1f, UR19 ;  /* 0x0000001f3f167899 */ /* 0x000fe40008011413 */
[----:B------:R-:W-:Y:S01]  /*1ad0*/  @!P4 SHF.R.S32.HI R8, RZ, 0x1f, R11 ;  /* 0x0000001fff08c819 */ /* 0x000fe2000001140b */
[----:B------:R-:W-:Y:S02]  /*1ae0*/  UIMAD UR5, UR20, UR19, URZ ;  /* 0x00000013140572a4 */ /* 0x000fe4000f8e023f */
[----:B------:R-:W-:Y:S01]  /*1af0*/  USHF.L.U32 UR12, UR10, 0x5, URZ ;  /* 0x000000050a0c7899 */ /* 0x000fe2000800063f */
[----:B------:R-:W-:Y:S01]  /*1b00*/  @!P4 LEA.HI R11, R8, R11, RZ, 0x3 ;  /* 0x0000000b080bc211 */ /* 0x000fe200078f18ff */
[----:B-123--:R-:W-:Y:S01]  /*1b10*/  IMAD.U32 R6, RZ, RZ, UR14 ;  /* 0x0000000eff067e24 */ /* 0x00efe2000f8e00ff */
[----:B-----5:R-:W-:Y:S01]  /*1b20*/  @!P4 LEA R14, P0, R9, R16, 0x1 ;  /* 0x00000010090ec211 */ /* 0x020fe200078008ff */
[----:B------:R-:W-:Y:S01]  /*1b30*/  UIMAD UR5, UR22, UR21, UR5 ;  /* 0x00000015160572a4 */ /* 0x000fe2000f8e0205 */
[----:B----4-:R-:W-:Y:S01]  /*1b40*/  @!P4 LOP3.LUT R5, R11, 0xfffffff8, RZ, 0xc0, !PT ;  /* 0xfffffff80b05c812 */ /* 0x010fe200078ec0ff */
[----:B------:R-:W-:Y:S01]  /*1b50*/  UMOV UR4, 0x5 ;  /* 0x0000000500047882 */ /* 0x000fe20000000000 */
[C---:B------:R-:W-:Y:S01]  /*1b60*/  @!P4 LEA.HI.X R15, R9.reuse, R17, R15, 0x1, P0 ;  /* 0x00000011090fc211 */ /* 0x040fe200000f0c0f */
[----:B------:R-:W-:Y:S01]  /*1b70*/  USHF.L.U64.HI UR11, UR10, UR4, UR11 ;  /* 0x000000040a0b7299 */ /* 0x000fe2000801020b */
[----:B------:R-:W-:Y:S01]  /*1b80*/  @!P4 IADD3 R9, R9, 0x80, RZ ;  /* 0x000000800909c810 */ /* 0x000fe20007ffe0ff */
[----:B------:R-:W-:Y:S01]  /*1b90*/  @!P4 IMAD.WIDE R10, R5, 0x2, R16 ;  /* 0x00000002050ac825 */ /* 0x000fe200078e0210 */
[----:B------:R-:W-:Y:S01]  /*1ba0*/  ISETP.NE.AND P0, PT, R12, RZ, PT ;  /* 0x000000ff0c00720c */ /* 0x000fe20003f05270 */
[----:B------:R-:W-:Y:S01]  /*1bb0*/  @!PT LDS RZ, [RZ] ;  /* 0x00000000fffff984 */ /* 0x000fe20000000800 */
[----:B------:R1:W-:Y:S01]  /*1bc0*/  @!P4 LDGSTS.E.BYPASS.LTC128B.128 [R207+0xf100], [R14.64], !P6 ;  /* 0x0f1000000ecfcfae */ /* 0x0003e2000f101d50 */
[----:B------:R-:W-:Y:S01]  /*1bd0*/  @!P4 SHF.R.S32.HI R0, RZ, 0x1f, R9 ;  /* 0x0000001fff00c819 */ /* 0x000fe20000011409 */
[----:B------:R-:W-:Y:S01]  /*1be0*/  IMAD.U32 R5, RZ, RZ, UR21 ;  /* 0x00000015ff057e24 */ /* 0x000fe2000f8e00ff */
[----:B------:R-:W-:Y:S01]  /*1bf0*/  IADD3 R7, -R6, c[0x0][0x1d0], -R13 ;  /* 0x0000740006077a10 */ /* 0x000fe20007ffe90d */
[----:B------:R-:W-:Y:S01]  /*1c00*/  UISETP.GT.AND UP0, UPT, UR19, UR8, UPT ;  /* 0x000000081300728c */ /* 0x000fe2000bf04270 */
[----:B------:R-:W-:-:S02]  /*1c10*/  @!P4 LEA.HI R0, R0, R9, RZ, 0x3 ;  /* 0x000000090000c211 */ /* 0x000fc400078f18ff */
[C---:B------:R-:W-:Y:S02]  /*1c20*/  ISETP.GE.AND P6, PT, R7.reuse, 0x1, PT ;  /* 0x000000010700780c */ /* 0x040fe40003fc6270 */
[----:B------:R-:W-:Y:S02]  /*1c30*/  @!P4 LOP3.LUT R9, R0, 0xfffffff8, RZ, 0xc0, !PT ;  /* 0xfffffff80009c812 */ /* 0x000fe400078ec0ff */
[----:B------:R-:W-:Y:S01]  /*1c40*/  SEL R12, RZ, 0x1, P3 ;  /* 0x00000001ff0c7807 */ /* 0x000fe20001800000 */
[----:B------:R2:W-:Y:S01]  /*1c50*/  @!P4 LDGSTS.E.BYPASS.LTC128B.128 [R207+0x13100], [R10.64], !P0 ;  /* 0x131000000acfcfae */ /* 0x0005e2000c101d50 */
[----:B------:R-:W-:Y:S01]  /*1c60*/  ISETP.GE.AND P0, PT, R7, 0x21, PT ;  /* 0x000000210700780c */ /* 0x000fe20003f06270 */
[----:B------:R-:W-:-:S04]  /*1c70*/  @!P4 IMAD.WIDE R16, R9, 0x2, R16 ;  /* 0x000000020910c825 */ /* 0x000fc800078e0210 */
[----:B------:R-:W-:Y:S01]  /*1c80*/  IMAD.WIDE.U32 R8, R5, UR19, R216 ;  /* 0x0000001305087c25 */ /* 0x000fe2000f8e00d8 */
[----:B------:R3:W-:Y:S04]  /*1c90*/  @!P4 LDGSTS.E.BYPASS.LTC128B.128 [R207+0x17100], [R16.64], !P5 ;  /* 0x1710000010cfcfae */ /* 0x0007e8000e901d50 */
[----:B------:R-:W0:Y:S01]  /*1ca0*/  LDGDEPBAR ;  /* 0x00000000000079af */ /* 0x000e220000000000 */
[----:B------:R-:W-:Y:S01]  /*1cb0*/  IADD3 R0, R9, UR5, RZ ;  /* 0x0000000509007c10 */ /* 0x000fe2000fffe0ff */
[----:B------:R-:W-:Y:S02]  /*1cc0*/  IMAD.SHL.U32 R9, R24, 0x40, RZ ;  /* 0x0000004018097824 */ /* 0x000fe400078e00ff */
[----:B------:R-:W-:Y:S01]  /*1cd0*/  BAR.SYNC.DEFER_BLOCKING 0x0 ;  /* 0x0000000000007b1d */ /* 0x000fe20000010000 */
[----:B------:R-:W-:-:S02]  /*1ce0*/  @P0 IADD3 R7, P4, R8, UR12, RZ ;  /* 0x0000000c08070c10 */ /* 0x000fc4000ff9e0ff */
[----:B------:R-:W-:-:S03]  /*1cf0*/  LOP3.LUT R9, R9, 0x1c0, RZ, 0xc0, !PT ;  /* 0x000001c009097812 */ /* 0x000fc600078ec0ff */
[----:B------:R-:W-:Y:S02]  /*1d00*/  ULDC.64 UR4, c[0x0][0x208] ;  /* 0x0000820000047ab9 */ /* 0x000fe40000000a00 */
[----:B------:R-:W-:Y:S02]  /*1d10*/  UIMAD UR10, UR22, UR4, URZ ;  /* 0x00000004160a72a4 */ /* 0x000fe4000f8e023f */
[----:B------:R-:W-:Y:S01]  /*1d20*/  UIMAD.WIDE.U32 UR24, UR19, UR4, URZ ;  /* 0x00000004131872a5 */ /* 0x000fe2000f8e003f */
[C---:B--2---:R-:W-:Y:S01]  /*1d30*/  @P6 LEA R10, P5, R8.reuse, c[0x0][0x1c8], 0x1 ;  /* 0x00007200080a6a11 */ /* 0x044fe200078a08ff */
[----:B------:R-:W-:Y:S02]  /*1d40*/  UIMAD UR10, UR19, UR5, UR10 ;  /* 0x00000005130a72a4 */ /* 0x000fe4000f8e020a */
[----:B------:R-:W-:Y:S01]  /*1d50*/  USHF.L.U64.HI UR9, UR4, UR9, UR5 ;  /* 0x0000000904097299 */ /* 0x000fe20008010205 */
[----:B------:R-:W-:Y:S01]  /*1d60*/  @P6 LEA.HI.X R11, R8, c[0x0][0x1cc], R0, 0x1, P5 ;  /* 0x00007300080b6a11 */ /* 0x000fe200028f0c00 */
[----:B------:R-:W-:Y:S01]  /*1d70*/  IMAD.SHL.U32 R8, R13, 0x8, RZ ;  /* 0x000000080d087824 */ /* 0x000fe200078e00ff */
[----:B------:R-:W-:Y:S01]  /*1d80*/  @P0 IADD3.X R0, R0, UR11, RZ, P4, !PT ;  /* 0x0000000b00000c10 */ /* 0x000fe2000a7fe4ff */
[----:B------:R-:W-:Y:S01]  /*1d90*/  UIADD3 UR10, UR25, UR10, URZ ;  /* 0x0000000a190a7290 */ /* 0x000fe2000fffe03f */
[----:B-1----:R-:W-:Y:S01]  /*1da0*/  @P0 LEA R14, P4, R7, c[0x0][0x1c8], 0x1 ;  /* 0x00007200070e0a11 */ /* 0x002fe200078808ff */
[----:B------:R-:W-:Y:S01]  /*1db0*/  @UP0 UIADD3 UR5, UR13, -0x2, URZ ;  /* 0xfffffffe0d050890 */ /* 0x000fe2000fffe03f */
[----:B------:R-:W-:Y:S01]  /*1dc0*/  LOP3.LUT R8, R9, 0x8, R8, 0xf8, !PT ;  /* 0x0000000809087812 */ /* 0x000fe200078ef808 */
[----:B------:R-:W-:Y:S01]  /*1dd0*/  UMOV UR19, 0x1 ;  /* 0x0000000100137882 */ /* 0x000fe20000000000 */
[----:B------:R-:W-:Y:S01]  /*1de0*/  @P0 LEA.HI.X R15, R7, c[0x0][0x1cc], R0, 0x1, P4 ;  /* 0x00007300070f0a11 */ /* 0x000fe200020f0c00 */
[----:B------:R-:W-:Y:S01]  /*1df0*/  @!PT LDS RZ, [RZ] ;  /* 0x00000000fffff984 */ /* 0x000fe20000000800 */
[----:B------:R-:W-:Y:S01]  /*1e00*/  @!PT LDS RZ, [RZ] ;  /* 0x00000000fffff984 */ /* 0x000fe20000000800 */
[----:B------:R-:W-:Y:S01]  /*1e10*/  @!PT LDS RZ, [RZ] ;  /* 0x00000000fffff984 */ /* 0x000fe20000000800 */
[----:B------:R1:W-:Y:S01]  /*1e20*/  @P6 LDGSTS.E.BYPASS.LTC128B.128 [R207+0x6100], [R10.64], !P3 ;  /* 0x061000000acf6fae */ /* 0x0003e2000d901d50 */
[----:B------:R-:W-:Y:S01]  /*1e30*/  SHF.R.U32.HI R9, RZ, 0x3, R9 ;  /* 0x00000003ff097819 */ /* 0x000fe20000011609 */
[----:B------:R-:W-:Y:S01]  /*1e40*/  IMAD.U32 R23, RZ, RZ, UR10 ;  /* 0x0000000aff177e24 */ /* 0x000fe2000f8e00ff */
[----:B------:R-:W-:Y:S01]  /*1e50*/  SHF.R.S32.HI R7, RZ, 0x5, R85 ;  /* 0x00000005ff077819 */ /* 0x000fe20000011455 */
[----:B------:R1:W-:Y:S01]  /*1e60*/  @P6 LDGSTS.E.BYPASS.LTC128B.128 [R207+0x8100], [R10.64+0x80], !P2 ;  /* 0x081000800acf6fae */ /* 0x0003e2000d101d50 */
[----:B------:R-:W-:Y:S01]  /*1e70*/  LOP3.LUT R8, R8, R9, RZ, 0x3c, !PT ;  /* 0x0000000908087212 */ /* 0x000fe200078e3cff */
[----:B------:R-:W-:Y:S01]  /*1e80*/  USHF.L.U32 UR10, UR4, 0x6, URZ ;  /* 0x00000006040a7899 */ /* 0x000fe2000800063f */
[----:B------:R-:W-:Y:S01]  /*1e90*/  SEL R0, RZ, 0x4, P1 ;  /* 0x00000004ff007807 */ /* 0x000fe20000800000 */
[----:B------:R1:W-:Y:S01]  /*1ea0*/  @P6 LDGSTS.E.BYPASS.LTC128B.128 [R207+0xa100], [R10.64+0x100], !P1 ;  /* 0x0a1001000acf6fae */ /* 0x0003e2000c901d50 */
[----:B------:R-:W-:Y:S01]  /*1eb0*/  IMAD R206, R7, 0x400, R4 ;  /* 0x0000040007ce7824 */ /* 0x000fe200078e0204 */
[----:B------:R-:W-:Y:S01]  /*1ec0*/  LOP3.LUT P4, RZ, R24, 0x2, RZ, 0xc0, !PT ;  /* 0x0000000218ff7812 */ /* 0x000fe2000788c0ff */
[----:B------:R-:W-:Y:S01]  /*1ed0*/  IMAD R205, R205, 0x200, R8 ;  /* 0x00000200cdcd7824 */ /* 0x000fe200078e0208 */
[----:B------:R2:W-:Y:S01]  /*1ee0*/  @P0 LDGSTS.E.BYPASS.LTC128B.128 [R207+0x7100], [R14.64], !P3 ;  /* 0x071000000ecf0fae */ /* 0x0005e2000d901d50 */
[----:B------:R-:W-:Y:S01]  /*1ef0*/  IMAD.SHL.U32 R206, R206, 0x2, RZ ;  /* 0x00000002cece7824 */ /* 0x000fe200078e00ff */
[----:B------:R-:W-:Y:S01]  /*1f00*/  IADD3 R12, R0, R21, R12 ;  /* 0x00000015000c7210 */ /* 0x000fe20007ffe00c */
[----:B------:R-:W-:Y:S01]  /*1f10*/  IMAD.SHL.U32 R205, R205, 0x2, RZ ;  /* 0x00000002cdcd7824 */ /* 0x000fe200078e00ff */
[----:B------:R2:W-:Y:S01]  /*1f20*/  @P0 LDGSTS.E.BYPASS.LTC128B.128 [R207+0x9100], [R14.64+0x80], !P2 ;  /* 0x091000800ecf0fae */ /* 0x0005e2000d101d50 */
[----:B------:R-:W-:Y:S01]  /*1f30*/  IADD3 R0, -R13, c[0x0][0x1d0], -R6 ;  /* 0x000074000d007a10 */ /* 0x000fe20007ffe906 */
[--C-:B------:R-:W-:Y:S01]  /*1f40*/  IMAD R202, R2, 0x2, R206.reuse ;  /* 0x0000000202ca7824 */ /* 0x100fe200078e02ce */
[----:B------:R-:W-:Y:S01]  /*1f50*/  LOP3.LUT P5, RZ, R12, 0x2, RZ, 0xc0, !PT ;  /* 0x000000020cff7812 */ /* 0x000fe200078ac0ff */
[----:B------:R2:W-:Y:S01]  /*1f60*/  @P0 LDGSTS.E.BYPASS.LTC128B.128 [R207+0xb100], [R14.64+0x100], !P1 ;  /* 0x0b1001000ecf0fae */ /* 0x0005e2000c901d50 */
[----:B------:R-:W-:Y:S01]  /*1f70*/  ISETP.LT.OR P6, PT, R0, 0x1, P3 ;  /* 0x000000010000780c */ /* 0x000fe20001fc1670 */
[----:B------:R-:W-:Y:S01]  /*1f80*/  IMAD R201, R3, 0x2, R206 ;  /* 0x0000000203c97824 */ /* 0x000fe200078e02ce */
[C---:B------:R-:W-:Y:S01]  /*1f90*/  IADD3 R20, R205.reuse, 0x6100, RZ ;  /* 0x00006100cd147810 */ /* 0x040fe20007ffe0ff */
[----:B------:R-:W0:Y:S01]  /*1fa0*/  LDGDEPBAR ;  /* 0x00000000000079af */ /* 0x000e220000000000 */
[----:B------:R-:W-:Y:S01]  /*1fb0*/  IADD3 R204, R205, 0x6120, RZ ;  /* 0x00006120cdcc7810 */ /* 0x000fe20007ffe0ff */
[----:B------:R-:W-:Y:S01]  /*1fc0*/  IMAD R199, R3, 0x2, R202 ;  /* 0x0000000203c77824 */ /* 0x000fe200078e02ca */
[----:B------:R-:W-:Y:S01]  /*1fd0*/  @P4 IADD3 R204, R20, -0x20, RZ ;  /* 0xffffffe014cc4810 */ /* 0x000fe20007ffe0ff */
[----:B------:R-:W-:Y:S01]  /*1fe0*/  @UP0 USHF.R.S32.HI UR4, URZ, 0x1f, UR5 ;  /* 0x0000001f3f040899 */ /* 0x000fe20008011405 */
[----:B------:R-:W-:-:S02]  /*1ff0*/  LOP3.LUT P4, RZ, R12, 0x4, RZ, 0xc0, !PT ;  /* 0x000000040cff7812 */ /* 0x000fc4000788c0ff */
[----:B------:R-:W-:Y:S02]  /*2000*/  LOP3.LUT R85, R85, 0xffffffe0, RZ, 0xc0, !PT ;  /* 0xffffffe055557812 */ /* 0x000fe400078ec0ff */
[C---:B------:R-:W-:Y:S02]  /*2010*/  IADD3 R195, R204.reuse, 0x800, RZ ;  /* 0x00000800ccc37810 */ /* 0x040fe40007ffe0ff */
[C---:B------:R-:W-:Y:S02]  /*2020*/  IADD3 R194, R204.reuse, 0x1000, RZ ;  /* 0x00001000ccc27810 */ /* 0x040fe40007ffe0ff */
[C---:B------:R-:W-:Y:S02]  /*2030*/  IADD3 R193, R204.reuse, 0x1800, RZ ;  /* 0x00001800ccc17810 */ /* 0x040fe40007ffe0ff */
[C---:B------:R-:W-:Y:S02]  /*2040*/  IADD3 R191, R204.reuse, 0x2000, RZ ;  /* 0x00002000ccbf7810 */ /* 0x040fe40007ffe0ff */
[----:B------:R-:W-:-:S02]  /*2050*/  IADD3 R190, R204, 0x2800, RZ ;  /* 0x00002800ccbe7810 */ /* 0x000fc40007ffe0ff */
[C---:B------:R-:W-:Y:S02]  /*2060*/  IADD3 R189, R204.reuse, 0x3000, RZ ;  /* 0x00003000ccbd7810 */ /* 0x040fe40007ffe0ff */
[----:B------:R-:W-:Y:S01]  /*2070*/  IADD3 R188, R204, 0x3800, RZ ;  /* 0x00003800ccbc7810 */ /* 0x000fe20007ffe0ff */
[----:B--2---:R-:W-:Y:S01]  /*2080*/  IMAD.U32 R14, RZ, RZ, UR24 ;  /* 0x00000018ff0e7e24 */ /* 0x004fe2000f8e00ff */
[----:B------:R-:W-:-:S04]  /*2090*/  DEPBAR.LE SB0, 0x1 ;  /* 0x000080400000791a */ /* 0x000fc80000000000 */
[----:B------:R-:W-:-:S04]  /*20a0*/  DEPBAR.LE SB0, 0x0 ;  /* 0x000080000000791a */ /* 0x000fc80000000000 */
[----:B------:R-:W-:Y:S01]  /*20b0*/  BAR.SYNC.DEFER_BLOCKING 0x0 ;  /* 0x0000000000007b1d */ /* 0x000fe20000010000 */
[----:B------:R-:W-:Y:S01]  /*20c0*/  IMAD.U32 R15, RZ, RZ, UR25 ;  /* 0x00000019ff0f7e24 */ /* 0x000fe2000f8e00ff */
[----:B------:R-:W-:Y:S02]  /*20d0*/  LEA R15, P0, R14, R208, 0x6 ;  /* 0x000000d00e0f7211 */ /* 0x000fe400078030ff */
[----:B------:R-:W-:Y:S02]  /*20e0*/  IADD3 R187, R204, 0x4000, RZ ;  /* 0x00004000ccbb7810 */ /* 0x000fe40007ffe0ff */
[----:B------:R-:W-:Y:S02]  /*20f0*/  LEA.HI.X R14, R14, R215, R23, 0x6, P0 ;  /* 0x000000d70e0e7211 */ /* 0x000fe400000f3417 */
[----:B------:R-:W-:Y:S02]  /*2100*/  LEA R26, P0, R15, c[0x0][0x1f8], 0x1 ;  /* 0x00007e000f1a7a11 */ /* 0x000fe400078008ff */
[----:B------:R-:W-:-:S02]  /*2110*/  IADD3 R186, R204, 0x4800, RZ ;  /* 0x00004800ccba7810 */ /* 0x000fc40007ffe0ff */
[----:B------:R-:W-:Y:S02]  /*2120*/  LEA.HI.X R27, R15, c[0x0][0x1fc], R14, 0x1, P0 ;  /* 0x00007f000f1b7a11 */ /* 0x000fe400000f0c0e */
[----:B------:R-:W-:Y:S02]  /*2130*/  IADD3 R80, P0, R26, UR10, RZ ;  /* 0x0000000a1a507c10 */ /* 0x000fe4000ff1e0ff */
[----:B------:R-:W-:Y:S02]  /*2140*/  IADD3 R185, R204, 0x5000, RZ ;  /* 0x00005000ccb97810 */ /* 0x000fe40007ffe0ff */
[----:B------:R-:W-:Y:S02]  /*2150*/  IADD3.X R81, R27, UR9, RZ, P0, !PT ;  /* 0x000000091b517c10 */ /* 0x000fe400087fe4ff */
[C---:B------:R-:W-:Y:S02]  /*2160*/  ISETP.LT.OR P0, PT, R0.reuse, 0x1, !P5 ;  /* 0x000000010000780c */ /* 0x040fe40006f01670 */
[----:B------:R-:W-:Y:S01]  /*2170*/  ISETP.LT.OR P5, PT, R0, 0x21, !P5 ;  /* 0x000000210000780c */ /* 0x000fe20006fa1670 */
[----:B------:R-:W-:Y:S01]  /*2180*/  LDSM.16.M88.4 R40, [R206+0xc100] ;  /* 0x00c10000ce28783b */ /* 0x000fe20000000200 */
[----:B------:R-:W-:-:S03]  /*2190*/  IADD3 R184, R204, 0x5800, RZ ;  /* 0x00005800ccb87810 */ /* 0x000fc60007ffe0ff */
[----:B------:R-:W2:Y:S04]  /*21a0*/  LDSM.16.M88.4 R72, [R205+0x7100] ;  /* 0x00710000cd48783b */ /* 0x000ea80000000200 */
[----:B---3--:R-:W3:Y:S04]  /*21b0*/  LDSM.16.M88.4 R16, [R205+0x6100] ;  /* 0x00610000cd10783b */ /* 0x008ee80000000200 */
[----:B-1----:R-:W1:Y:S04]  /*21c0*/  LDSM.16.M88.4 R8, [R205+0x6900] ;  /* 0x00690000cd08783b */ /* 0x002e680000000200 */
[----:B------:R-:W4:Y:S04]  /*21d0*/  LDSM.16.M88.4 R68, [R205+0x7900] ;  /* 0x00790000cd44783b */ /* 0x000f280000000200 */
[----:B------:R-:W-:Y:S04]  /*21e0*/  LDSM.16.M88.4 R52, [R202+0xc100] ;  /* 0x00c10000ca34783b */ /* 0x000fe80000000200 */
[----:B------:R-:W5:Y:S04]  /*21f0*/  LDSM.16.M88.4 R64, [R204] ;  /* 0x00000000cc40783b */ /* 0x000f680000000200 */
[----:B------:R-:W-:Y:S04]  /*2200*/  LDSM.16.M88.4 R60, [R204+0x800] ;  /* 0x00080000cc3c783b */ /* 0x000fe80000000200 */
[----:B------:R-:W1:Y:S04]  /*2210*/  LDSM.16.M88.4 R56, [R204+0x1000] ;  /* 0x00100000cc38783b */ /* 0x000e680000000200 */
[----:B------:R-:W1:Y:S04]  /*2220*/  LDSM.16.M88.4 R48, [R204+0x1800] ;  /* 0x00180000cc30783b */ /* 0x000e680000000200 */
[----:B------:R-:W-:Y:S01]  /*2230*/  @!PT LDS RZ, [RZ] ;  /* 0x00000000fffff984 */ /* 0x000fe20000000800 */
[----:B------:R-:W-:Y:S01]  /*2240*/  @!PT LDS RZ, [RZ] ;  /* 0x00000000fffff984 */ /* 0x000fe20000000800 */
[----:B------:R-:W-:Y:S01]  /*2250*/  @!PT LDS RZ, [RZ] ;  /* 0x00000000fffff984 */ /* 0x000fe20000000800 */
[----:B------:R1:W-:Y:S01]  /*2260*/  LDGSTS.E.BYPASS.LTC128B.128 [R207+0x100], [R26.64], !P6 ;  /* 0x001000001acf7fae */ /* 0x0003e2000f101d50 */
[----:B------:R-:W-:-:S02]  /*2270*/  ISETP.LT.OR P6, PT, R0, 0x1, !P4 ;  /* 0x000000010000780c */ /* 0x000fc400067c1670 */
[----:B------:R-:W-:Y:S01]  /*2280*/  ISETP.LT.OR P4, PT, R0, 0x21, !P4 ;  /* 0x000000210000780c */ /* 0x000fe20006781670 */
[----:B------:R1:W-:Y:S01]  /*2290*/  LDGSTS.E.BYPASS.LTC128B.128 [R207+0x2100], [R26.64+0x80], !P0 ;  /* 0x021000801acf7fae */ /* 0x0003e2000c101d50 */
[----:B------:R-:W-:Y:S01]  /*22a0*/  LOP3.LUT P0, RZ, R24, 0x4, RZ, 0xc0, !PT ;  /* 0x0000000418ff7812 */ /* 0x000fe2000780c0ff */
[C---:B--2---:R-:W-:Y:S08]  /*22b0*/  HMMA.16816.F32.BF16 R76, R40.reuse, R72, RZ ;  /* 0x00000048284c723c */ /* 0x044ff000000418ff */
[----:B------:R2:W-:Y:S01]  /*22c0*/  LDGSTS.E.BYPASS.LTC128B.128 [R207+0x4100], [R26.64+0x100], !P6 ;  /* 0x041001001acf7fae */ /* 0x0005e2000f101d50 */
[----:B------:R-:W-:Y:S01]  /*22d0*/  ISETP.LT.OR P6, PT, R0, 0x21, P3 ;  /* 0x000000210000780c */ /* 0x000fe20001fc1670 */
[----:B------:R-:W-:Y:S01]  /*22e0*/  IMAD.MOV.U32 R0, RZ, RZ, 0x40 ;  /* 0x00000040ff007424 */ /* 0x000fe200078e00ff */
[----:B---3--:R-:W-:Y:S04]  /*22f0*/  HMMA.16816.F32.BF16 R20, R40, R16, RZ ;  /* 0x000000102814723c */ /* 0x008fe800000418ff */
[----:B------:R-:W-:-:S04]  /*2300*/  SEL R0, R0, 0xffffffc0, !P0 ;  /* 0xffffffc000007807 */ /* 0x000fc80004000000 */
[----:B------:R-:W-:Y:S01]  /*2310*/  HMMA.16816.F32.BF16 R72, R40, R74, RZ ;  /* 0x0000004a2848723c */ /* 0x000fe200000418ff */
[----:B------:R-:W-:Y:S02]  /*2320*/  IMAD.IADD R200, R205, 0x1, R0 ;  /* 0x00000001cdc87824 */ /* 0x000fe400078e0200 */
[----:B------:R3:W-:Y:S01]  /*2330*/  LDGSTS.E.BYPASS.LTC128B.128 [R207+0x1100], [R80.64], !P6 ;  /* 0x0110000050cf7fae */ /* 0x0007e2000f101d50 */
[----:B------:R-:W-:-:S03]  /*2340*/  IMAD.IADD R192, R0, 0x1, R204 ;  /* 0x0000000100c07824 */ /* 0x000fc600078e02cc */
[----:B------:R3:W-:Y:S01]  /*2350*/  LDGSTS.E.BYPASS.LTC128B.128 [R207+0x3100], [R80.64+0x80], !P5 ;  /* 0x0310008050cf7fae */ /* 0x0007e2000e901d50 */
[----:B------:R-:W-:Y:S01]  /*2360*/  HMMA.16816.F32.BF16 R16, R40, R18, RZ ;  /* 0x000000122810723c */ /* 0x000fe200000418ff */
[----:B------:R-:W-:Y:S02]  /*2370*/  PLOP3.LUT P5, PT, PT, PT, UP0, 0x80, 0x0 ;  /* 0x000000000000781c */ /* 0x000fe40003faf008 */
[----:B------:R3:W-:Y:S01]  /*2380*/  LDGSTS.E.BYPASS.LTC128B.128 [R207+0x5100], [R80.64+0x100], !P4 ;  /* 0x0510010050cf7fae */ /* 0x0007e2000e101d50 */
[----:B------:R-:W-:-:S03]  /*2390*/  PLOP3.LUT P4, PT, PT, PT, UP2, 0x80, 0x0 ;  /* 0x000000000000781c */ /* 0x000fc60003f8f028 */
[----:B------:R-:W-:Y:S01]  /*23a0*/  LDSM.16.M88.4 R36, [R201+0xc100] ;  /* 0x00c10000c924783b */ /* 0x000fe20000000200 */
[C---:B-1----:R-:W-:Y:S03]  /*23b0*/  HMMA.16816.F32.BF16 R12, R40.reuse, R8, RZ ;  /* 0x00000008280c723c */ /* 0x042fe600000418ff */
[----:B------:R-:W1:Y:S04]  /*23c0*/  LDSM.16.M88.4 R32, [R200+0x6100] ;  /* 0x00610000c820783b */ /* 0x000e680000000200 */
[----:B--2---:R-:W2:Y:S01]  /*23d0*/  LDSM.16.M88.4 R24, [R200+0x7100] ;  /* 0x00710000c818783b */ /* 0x004ea20000000200 */
[C---:B------:R-:W-:Y:S03]  /*23e0*/  HMMA.16816.F32.BF16 R8, R40.reuse, R10, RZ ;  /* 0x0000000a2808723c */ /* 0x040fe600000418ff */
[----:B------:R-:W1:Y:S04]  /*23f0*/  LDSM.16.M88.4 R28, [R200+0x6900] ;  /* 0x00690000c81c783b */ /* 0x000e680000000200 */
[----:B------:R-:W0:Y:S01]  /*2400*/  LDGDEPBAR ;  /* 0x00000000000079af */ /* 0x000e220000000000 */
[C---:B----4-:R-:W-:Y:S03]  /*2410*/  HMMA.16816.F32.BF16 R44, R40.reuse, R68, RZ ;  /* 0x00000044282c723c */ /* 0x050fe600000418ff */
[----:B---3--:R-:W3:Y:S05]  /*2420*/  LDSM.16.M88.4 R80, [R200+0x7900] ;  /* 0x00790000c850783b */ /* 0x008eea0000000200 */
[----:B------:R-:W-:Y:S01]  /*2430*/  HMMA.16816.F32.BF16 R40, R40, R70, RZ ;  /* 0x000000462828723c */ /* 0x000fe200000418ff */
[----:B------:R-:W-:Y:S07]  /*2440*/  LDSM.16.M88.4 R68, [R199+0xc100] ;  /* 0x00c10000c744783b */ /* 0x000fee0000000200 */
[C---:B-----5:R-:W-:Y:S08]  /*2450*/  HMMA.16816.F32.BF16 R20, R52.reuse, R64, R20 ;  /* 0x000000403414723c */ /* 0x060ff00000041814 */
[C---:B------:R-:W-:Y:S08]  /*2460*/  HMMA.16816.F32.BF16 R76, R52.reuse, R56, R76 ;  /* 0x00000038344c723c */ /* 0x040ff0000004184c */
[C---:B------:R-:W-:Y:S01]  /*2470*/  HMMA.16816.F32.BF16 R72, R52.reuse, R58, R72 ;  /* 0x0000003a3448723c */ /* 0x040fe20000041848 */
[----:B------:R-:W-:Y:S07]  /*2480*/  LDSM.16.M88.4 R56, [R192+0x1000] ;  /* 0x00100000c038783b */ /* 0x000fee0000000200 */
[C---:B------:R-:W-:Y:S01]  /*2490*/  HMMA.16816.F32.BF16 R16, R52.reuse, R66, R16 ;  /* 0x000000423410723c */ /* 0x040fe20000041810 */
[----:B------:R-:W4:Y:S07]  /*24a0*/  LDSM.16.M88.4 R64, [R192] ;  /* 0x00000000c040783b */ /* 0x000f2e0000000200 */
[C---:B------:R-:W-:Y:S08]  /*24b0*/  HMMA.16816.F32.BF16 R12, R52.reuse, R60, R12 ;  /* 0x0000003c340c723c */ /* 0x040ff0000004180c */
[C---:B------:R-:W-:Y:S01]  /*24c0*/  HMMA.16816.F32.BF16 R8, R52.reuse, R62, R8 ;  /* 0x0000003e3408723c */ /* 0x040fe20000041808 */
[----:B------:R-:W5:Y:S07]  /*24d0*/  LDSM.16.M88.4 R60, [R192+0x800] ;  /* 0x00080000c03c783b */ /* 0x000f6e0000000200 */
[C---:B------:R-:W-:Y:S08]  /*24e0*/  HMMA.16816.F32.BF16 R44, R52.reuse, R48, R44 ;  /* 0x00000030342c723c */ /* 0x040ff0000004182c */
[----:B------:R-:W-:Y:S01]  /*24f0*/  HMMA.16816.F32.BF16 R40, R52, R50, R40 ;  /* 0x000000323428723c */ /* 0x000fe20000041828 */
[----:B------:R-:W3:Y:S04]  /*2500*/  LDSM.16.M88.4 R52, [R192+0x1800] ;  /* 0x00180000c034783b */ /* 0x000ee80000000200 */
[----:B------:R-:W-:Y:S03]  /*2510*/  LDSM.16.M88.4 R48, [R206+0x10100] ;  /* 0x01010000ce30783b */ /* 0x000fe60000000200 */
[C---:B-1----:R-:W-:Y:S08]  /*2520*/  HMMA.16816.F32.BF16 R20, R36.reuse, R32, R20 ;  /* 0x000000202414723c */ /* 0x042ff00000041814 */
[C---:B--2---:R-:W-:Y:S08]  /*2530*/  HMMA.16816.F32.BF16 R76, R36.reuse, R24, R76 ;  /* 0x00000018244c723c */ /* 0x044ff0000004184c */
[C---:B------:R-:W-:Y:S01]  /*2540*/  HMMA.16816.F32.BF16 R72, R36.reuse, R26, R72 ;  /* 0x0000001a2448723c */ /* 0x040fe20000041848 */
[----:B------:R-:W-:Y:S07]  /*2550*/  LDSM.16.M88.4 R24, [R205+0x9100] ;  /* 0x00910000cd18783b */ /* 0x000fee0000000200 */
[C---:B------:R-:W-:Y:S01]  /*2560*/  HMMA.16816.F32.BF16 R16, R36.reuse, R34, R16 ;  /* 0x000000222410723c */ /* 0x040fe20000041810 */
[----:B------:R-:W1:Y:S07]  /*2570*/  LDSM.16.M88.4 R32, [R205+0x8100] ;  /* 0x00810000cd20783b */ /* 0x000e6e0000000200 */
[C---:B------:R-:W-:Y:S08]  /*2580*/  HMMA.16816.F32.BF16 R12, R36.reuse, R28, R12 ;  /* 0x0000001c240c723c */ /* 0x040ff0000004180c */
[C---:B------:R-:W-:Y:S01]  /*2590*/  HMMA.16816.F32.BF16 R8, R36.reuse, R30, R8 ;  /* 0x0000001e2408723c */ /* 0x040fe20000041808 */
[----:B------:R-:W2:Y:S07]  /*25a0*/  LDSM.16.M88.4 R28, [R205+0x8900] ;  /* 0x00890000cd1c783b */ /* 0x000eae0000000200 */
[C---:B---3--:R-:W-:Y:S08]  /*25b0*/  HMMA.16816.F32.BF16 R44, R36.reuse, R80, R44 ;  /* 0x00000050242c723c */ /* 0x048ff0000004182c */
[----:B------:R-:W-:Y:S01]  /*25c0*/  HMMA.16816.F32.BF16 R40, R36, R82, R40 ;  /* 0x000000522428723c */ /* 0x000fe20000041828 */
[----:B------:R-:W3:Y:S04]  /*25d0*/  LDSM.16.M88.4 R80, [R205+0x9900] ;  /* 0x00990000cd50783b */ /* 0x000ee80000000200 */
[----:B------:R-:W-:Y:S03]  /*25e0*/  LDSM.16.M88.4 R36, [R204+0x2800] ;  /* 0x00280000cc24783b */ /* 0x000fe60000000200 */
[C---:B----4-:R-:W-:Y:S08]  /*25f0*/  HMMA.16816.F32.BF16 R20, R68.reuse, R64, R20 ;  /* 0x000000404414723c */ /* 0x050ff00000041814 */
[C---:B------:R-:W-:Y:S08]  /*2600*/  HMMA.16816.F32.BF16 R76, R68.reuse, R56, R76 ;  /* 0x00000038444c723c */ /* 0x040ff0000004184c */
[C---:B------:R-:W-:Y:S01]  /*2610*/  HMMA.16816.F32.BF16 R72, R68.reuse, R58, R72 ;  /* 0x0000003a4448723c */ /* 0x040fe20000041848 */
[----:B------:R-:W-:Y:S07]  /*2620*/  LDSM.16.M88.4 R56, [R204+0x3000] ;  /* 0x00300000cc38783b */ /* 0x000fee0000000200 */
[C---:B------:R-:W-:Y:S01]  /*2630*/  HMMA.16816.F32.BF16 R16, R68.reuse, R66, R16 ;  /* 0x000000424410723c */ /* 0x040fe20000041810 */
[----:B------:R-:W-:Y:S07]  /*2640*/  LDSM.16.M88.4 R64, [R202+0x10100] ;  /* 0x01010000ca40783b */ /* 0x000fee0000000200 */
[C---:B-----5:R-:W-:Y:S08]  /*2650*/  HMMA.16816.F32.BF16 R12, R68.reuse, R60, R12 ;  /* 0x0000003c440c723c */ /* 0x060ff0000004180c */
[C---:B------:R-:W-:Y:S01]  /*2660*/  HMMA.16816.F32.BF16 R8, R68.reuse, R62, R8 ;  /* 0x0000003e4408723c */ /* 0x040fe20000041808 */
[----:B------:R-:W4:Y:S07]  /*2670*/  LDSM.16.M88.4 R60, [R204+0x2000] ;  /* 0x00200000cc3c783b */ /* 0x000f2e0000000200 */
[C---:B------:R-:W-:Y:S08]  /*2680*/  HMMA.16816.F32.BF16 R44, R68.reuse, R52, R44 ;  /* 0x00000034442c723c */ /* 0x040ff0000004182c */
[----:B------:R-:W-:Y:S01]  /*2690*/  HMMA.16816.F32.BF16 R40, R68, R54, R40 ;  /* 0x000000364428723c */ /* 0x000fe20000041828 */
[----:B------:R-:W5:Y:S04]  /*26a0*/  LDSM.16.M88.4 R68, [R204+0x3800] ;  /* 0x00380000cc44783b */ /* 0x000f680000000200 */
[----:B------:R-:W-:Y:S03]  /*26b0*/  LDSM.16.M88.4 R52, [R201+0x10100] ;  /* 0x01010000c934783b */ /* 0x000fe60000000200 */
[C---:B-1----:R-:W-:Y:S08]  /*26c0*/  HMMA.16816.F32.BF16 R20, R48.reuse, R32, R20 ;  /* 0x000000203014723c */ /* 0x042ff00000041814 */
[C---:B------:R-:W-:Y:S08]  /*26d0*/  HMMA.16816.F32.BF16 R76, R48.reuse, R24, R76 ;  /* 0x00000018304c723c */ /* 0x040ff0000004184c */
[C---:B------:R-:W-:Y:S01]  /*26e0*/  HMMA.16816.F32.BF16 R72, R48.reuse, R26, R72 ;  /* 0x0000001a3048723c */ /* 0x040fe20000041848 */
[----:B------:R-:W-:Y:S07]  /*26f0*/  LDSM.16.M88.4 R24, [R200+0x9100] ;  /* 0x00910000c818783b */ /* 0x000fee0000000200 */
[C---:B------:R-:W-:Y:S01]  /*2700*/  HMMA.16816.F32.BF16 R16, R48.reuse, R34, R16 ;  /* 0x000000223010723c */ /* 0x040fe20000041810 */
[----:B------:R-:W1:Y:S07]  /*2710*/  LDSM.16.M88.4 R32, [R200+0x8100] ;  /* 0x00810000c820783b */ /* 0x000e6e0000000200 */
[C---:B--2---:R-:W-:Y:S08]  /*2720*/  HMMA.16816.F32.BF16 R12, R48.reuse, R28, R12 ;  /* 0x0000001c300c723c */ /* 0x044ff0000004180c */
        /* <DEDUP_REMOVED lines=11> */
[----:B------:R-:W4:Y:S07]  /*27e0*/  LDSM.16.M88.4 R60, [R199+0x10100] ;  /* 0x01010000c73c783b */ /* 0x000f2e0000000200 */
[C---:B------:R-:W-:Y:S08]  /*27f0*/  HMMA.16816.F32.BF16 R12, R64.reuse, R36, R12 ;  /* 0x00000024400c723c */ /* 0x040ff0000004180c */
[C---:B------:R-:W-:Y:S01]  /*2800*/  HMMA.16816.F32.BF16 R8, R64.reuse, R38, R8 ;  /* 0x000000264008723c */ /* 0x040fe20000041808 */
[----:B------:R-:W2:Y:S07]  /*2810*/  LDSM.16.M88.4 R36, [R192+0x2800] ;  /* 0x00280000c024783b */ /* 0x000eae0000000200 */
[C---:B-----5:R-:W-:Y:S08]  /*2820*/  HMMA.16816.F32.BF16 R44, R64.reuse, R68, R44 ;  /* 0x00000044402c723c */ /* 0x060ff0000004182c */
        /* <DEDUP_REMOVED lines=27> */
[----:B------:R-:W-:Y:S07]  /*29e0*/  LDSM.16.M88.4 R60, [R200+0xa900] ;  /* 0x00a90000c83c783b */ /* 0x000fee0000000200 */
[C---:B-1----:R-:W-:Y:S08]  /*29f0*/  HMMA.16816.F32.BF16 R20, R64.reuse, R32, R20 ;  /* 0x000000204014723c */ /* 0x042ff00000041814 */
[C---:B------:R-:W-:Y:S08]  /*2a00*/  HMMA.16816.F32.BF16 R76, R64.reuse, R24, R76 ;  /* 0x00000018404c723c */ /* 0x040ff0000004184c */
[C---:B------:R-:W-:Y:S01]  /*2a10*/  HMMA.16816.F32.BF16 R72, R64.reuse, R26, R72 ;  /* 0x0000001a4048723c */ /* 0x040fe20000041848 */
[----:B------:R-:W1:Y:S07]  /*2a20*/  LDSM.16.M88.4 R24, [R204+0x5800] ;  /* 0x00580000cc18783b */ /* 0x000e6e0000000200 */
[C---:B------:R-:W-:Y:S01]  /*2a30*/  HMMA.16816.F32.BF16 R16, R64.reuse, R34, R16 ;  /* 0x000000224010723c */ /* 0x040fe20000041810 */
[----:B------:R-:W-:Y:S07]  /*2a40*/  LDSM.16.M88.4 R32, [R201+0x14100] ;  /* 0x01410000c920783b */ /* 0x000fee0000000200 */
[C---:B--2---:R-:W-:Y:S08]  /*2a50*/  HMMA.16816.F32.BF16 R12, R64.reuse, R28, R12 ;  /* 0x0000001c400c723c */ /* 0x044ff0000004180c */
[C---:B------:R-:W-:Y:S01]  /*2a60*/  HMMA.16816.F32.BF16 R8, R64.reuse, R30, R8 ;  /* 0x0000001e4008723c */ /* 0x040fe20000041808 */
[----:B------:R-:W2:Y:S07]  /*2a70*/  LDSM.16.M88.4 R28, [R200+0xa100] ;  /* 0x00a10000c81c783b */ /* 0x000eae0000000200 */
[C---:B---3--:R-:W-:Y:S08]  /*2a80*/  HMMA.16816.F32.BF16 R44, R64.reuse, R80, R44 ;  /* 0x00000050402c723c */ /* 0x048ff0000004182c */
[----:B------:R-:W-:Y:S01]  /*2a90*/  HMMA.16816.F32.BF16 R40, R64, R82, R40 ;  /* 0x000000524028723c */ /* 0x000fe20000041828 */
[----:B------:R-:W-:Y:S07]  /*2aa0*/  LDSM.16.M88.4 R64, [R200+0xb900] ;  /* 0x00b90000c840783b */ /* 0x000fee0000000200 */
[C---:B----4-:R-:W-:Y:S08]  /*2ab0*/  HMMA.16816.F32.BF16 R20, R52.reuse, R48, R20 ;  /* 0x000000303414723c */ /* 0x050ff00000041814 */
[C---:B------:R-:W-:Y:S01]  /*2ac0*/  HMMA.16816.F32.BF16 R16, R52.reuse, R50, R16 ;  /* 0x000000323410723c */ /* 0x040fe20000041810 */
[----:B------:R-:W-:Y:S07]  /*2ad0*/  LDSM.16.M88.4 R48, [R192+0x4000] ;  /* 0x00400000c030783b */ /* 0x000fee0000000200 */
[C---:B------:R-:W-:Y:S08]  /*2ae0*/  HMMA.16816.F32.BF16 R76, R52.reuse, R56, R76 ;  /* 0x00000038344c723c */ /* 0x040ff0000004184c */
[C---:B------:R-:W-:Y:S01]  /*2af0*/  HMMA.16816.F32.BF16 R72, R52.reuse, R58, R72 ;  /* 0x0000003a3448723c */ /* 0x040fe20000041848 */
[----:B------:R-:W3:Y:S07]  /*2b00*/  LDSM.16.M88.4 R56, [R200+0xb100] ;  /* 0x00b10000c838783b */ /* 0x000eee0000000200 */
[C---:B------:R-:W-:Y:S08]  /*2b10*/  HMMA.16816.F32.BF16 R12, R52.reuse, R36, R12 ;  /* 0x00000024340c723c */ /* 0x040ff0000004180c */
[C---:B------:R-:W-:Y:S01]  /*2b20*/  HMMA.16816.F32.BF16 R8, R52.reuse, R38, R8 ;  /* 0x000000263408723c */ /* 0x040fe20000041808 */
[----:B------:R-:W4:Y:S07]  /*2b30*/  LDSM.16.M88.4 R36, [R199+0x14100] ;  /* 0x01410000c724783b */ /* 0x000f2e0000000200 */
[C---:B-1----:R-:W-:Y:S08]  /*2b40*/  HMMA.16816.F32.BF16 R44, R52.reuse, R24, R44 ;  /* 0x00000018342c723c */ /* 0x042ff0000004182c */
[----:B------:R-:W-:Y:S01]  /*2b50*/  HMMA.16816.F32.BF16 R40, R52, R26, R40 ;  /* 0x0000001a3428723c */ /* 0x000fe20000041828 */
[----:B------:R-:W1:Y:S07]  /*2b60*/  LDSM.16.M88.4 R24, [R192+0x4800] ;  /* 0x00480000c018783b */ /* 0x000e6e0000000200 */
[C---:B--2---:R-:W-:Y:S08]  /*2b70*/  HMMA.16816.F32.BF16 R20, R32.reuse, R28, R20 ;  /* 0x0000001c2014723c */ /* 0x044ff00000041814 */
[C---:B------:R-:W-:Y:S01]  /*2b80*/  HMMA.16816.F32.BF16 R16, R32.reuse, R30, R16 ;  /* 0x0000001e2010723c */ /* 0x040fe20000041810 */
[----:B------:R-:W2:Y:S07]  /*2b90*/  LDSM.16.M88.4 R28, [R192+0x5000] ;  /* 0x00500000c01c783b */ /* 0x000eae0000000200 */
[C---:B------:R-:W-:Y:S08]  /*2ba0*/  HMMA.16816.F32.BF16 R12, R32.reuse, R60, R12 ;  /* 0x0000003c200c723c */ /* 0x040ff0000004180c */
[C---:B------:R-:W-:Y:S08]  /*2bb0*/  HMMA.16816.F32.BF16 R8, R32.reuse, R62, R8 ;  /* 0x0000003e2008723c */ /* 0x040ff00000041808 */
[----:B---3--:R-:W-:Y:S08]  /*2bc0*/  HMMA.16816.F32.BF16 R76, R32, R56, R76 ;  /* 0x00000038204c723c */ /* 0x008ff0000004184c */
[----:B----4-:R-:W-:Y:S08]  /*2bd0*/  HMMA.16816.F32.BF16 R20, R36, R48, R20 ;  /* 0x000000302414723c */ /* 0x010ff00000041814 */
[----:B------:R-:W-:Y:S08]  /*2be0*/  HMMA.16816.F32.BF16 R72, R32, R58, R72 ;  /* 0x0000003a2048723c */ /* 0x000ff00000041848 */
[C---:B-1----:R-:W-:Y:S08]  /*2bf0*/  HMMA.16816.F32.BF16 R12, R36.reuse, R24, R12 ;  /* 0x00000018240c723c */ /* 0x042ff0000004180c */
[----:B------:R-:W-:Y:S01]  /*2c00*/  HMMA.16816.F32.BF16 R8, R36, R26, R8 ;  /* 0x0000001a2408723c */ /* 0x000fe20000041808 */
[----:B------:R-:W1:Y:S01]  /*2c10*/  LDSM.16.M88.4 R24, [R192+0x5800] ;  /* 0x00580000c018783b */ /* 0x000e620000000200 */
[----:B------:R-:W-:Y:S01]  /*2c20*/  FMUL.FTZ R0, R20, c[0x0][0x320] ;  /* 0x0000c80014007a20 */ /* 0x000fe20000410000 */
[----:B------:R-:W-:-:S04]  /*2c30*/  DEPBAR.LE SB0, 0x0 ;  /* 0x000080000000791a */ /* 0x000fc80000000000 */
[----:B------:R-:W-:Y:S01]  /*2c40*/  FMUL.FTZ R20, R22, c[0x0][0x320] ;  /* 0x0000c80016147a20 */ /* 0x000fe20000410000 */
[----:B--2---:R-:W-:Y:S01]  /*2c50*/  HMMA.16816.F32.BF16 R76, R36, R28, R76 ;  /* 0x0000001c244c723c */ /* 0x004fe2000004184c */
[----:B------:R-:W-:Y:S01]  /*2c60*/  IMAD.IADD R22, R84, 0x1, -R85 ;  /* 0x0000000154167824 */ /* 0x000fe200078e0a55 */
[----:B------:R-:W2:Y:S01]  /*2c70*/  MUFU.TANH R0, R0 ;  /* 0x0000000000007308 */ /* 0x000ea20000002400 */
[----:B------:R-:W-:-:S04]  /*2c80*/  FMUL.FTZ R21, R21, c[0x0][0x320] ;  /* 0x0000c80015157a20 */ /* 0x000fc80000410000 */
[----:B------:R-:W-:Y:S01]  /*2c90*/  SHF.R.S32.HI R28, RZ, 0x1f, R7 ;  /* 0x0000001fff1c7819 */ /* 0x000fe20000011407 */
[C---:B------:R-:W-:Y:S01]  /*2ca0*/  HMMA.16816.F32.BF16 R44, R32.reuse, R64, R44 ;  /* 0x00000040202c723c */ /* 0x040fe2000004182c */
[----:B------:R-:W-:Y:S01]  /*2cb0*/  LEA.HI R29, R87, R84, RZ, 0x2 ;  /* 0x00000054571d7211 */ /* 0x000fe200078f10ff */
[----:B------:R-:W-:Y:S01]  /*2cc0*/  FMUL.FTZ R12, R12, c[0x0][0x320] ;  /* 0x0000c8000c0c7a20 */ /* 0x000fe20000410000 */
[----:B------:R-:W-:Y:S01]  /*2cd0*/  LEA.HI R28, R28, R7, RZ, 0x3 ;  /* 0x000000071c1c7211 */ /* 0x000fe200078f18ff */
[----:B------:R-:W-:Y:S01]  /*2ce0*/  FMUL.FTZ R13, R13, c[0x0][0x320] ;  /* 0x0000c8000d0d7a20 */ /* 0x000fe20000410000 */
[----:B------:R-:W-:Y:S01]  /*2cf0*/  LOP3.LUT R29, R29, 0xfffffffc, RZ, 0xc0, !PT ;  /* 0xfffffffc1d1d7812 */ /* 0x000fe200078ec0ff */
[----:B------:R-:W3:Y:S01]  /*2d00*/  MUFU.TANH R21, R21 ;  /* 0x0000001500157308 */ /* 0x000ee20000002400 */
[----:B------:R-:W-:Y:S01]  /*2d10*/  LOP3.LUT R28, R28, 0xffffff8, RZ, 0xc0, !PT ;  /* 0x0ffffff81c1c7812 */ /* 0x000fe200078ec0ff */
[----:B------:R-:W-:Y:S01]  /*2d20*/  HMMA.16816.F32.BF16 R40, R32, R66, R40 ;  /* 0x000000422028723c */ /* 0x000fe20000041828 */
[----:B------:R-:W-:-:S02]  /*2d30*/  FMUL.FTZ R9, R9, c[0x0][0x320] ;  /* 0x0000c80009097a20 */ /* 0x000fc40000410000 */
[----:B------:R-:W-:Y:S01]  /*2d40*/  IMAD.IADD R84, R84, 0x1, -R29 ;  /* 0x0000000154547824 */ /* 0x000fe200078e0a1d */
[----:B------:R-:W-:Y:S02]  /*2d50*/  SHF.R.S32.HI R29, RZ, 0x1f, R22 ;  /* 0x0000001fff1d7819 */ /* 0x000fe40000011416 */
[----:B------:R-:W4:Y:S01]  /*2d60*/  MUFU.TANH R20, R20 ;  /* 0x0000001400147308 */ /* 0x000f220000002400 */
[----:B------:R-:W-:Y:S01]  /*2d70*/  @P5 IMAD.WIDE.U32 R32, R5, UR5, R216 ;  /* 0x0000000505205c25 */ /* 0x000fe2000f8e00d8 */
[----:B------:R-:W-:Y:S01]  /*2d80*/  @UP0 UIMAD UR5, UR20, UR5, URZ ;  /* 0x00000005140502a4 */ /* 0x000fe2000f8e023f */
[C---:B------:R-:W-:Y:S02]  /*2d90*/  HMMA.16816.F32.BF16 R72, R36.reuse, R30, R72 ;  /* 0x0000001e2448723c */ /* 0x040fe40000041848 */
[----:B------:R-:W-:Y:S01]  /*2da0*/  IMAD.IADD R5, R7, 0x1, -R28 ;  /* 0x0000000107057824 */ /* 0x000fe200078e0a1c */
[----:B------:R-:W-:Y:S01]  /*2db0*/  @UP0 UIMAD UR4, UR4, UR21, UR5 ;  /* 0x00000015040402a4 */ /* 0x000fe2000f8e0205 */
[----:B------:R-:W-:Y:S01]  /*2dc0*/  FMUL.FTZ R7, R8, c[0x0][0x320] ;  /* 0x0000c80008077a20 */ /* 0x000fe20000410000 */
[----:B------:R-:W-:Y:S01]  /*2dd0*/  LEA.HI R8, R29, R22, RZ, 0x2 ;  /* 0x000000161d087211 */ /* 0x000fe200078f10ff */
[----:B------:R-:W-:Y:S01]  /*2de0*/  FMUL.FTZ R76, R76, c[0x0][0x320] ;  /* 0x0000c8004c4c7a20 */ /* 0x000fe20000410000 */
[----:B------:R-:W-:Y:S01]  /*2df0*/  LEA.HI R31, R84, R84, RZ, 0x1 ;  /* 0x00000054541f7211 */ /* 0x000fe200078f08ff */
[----:B------:R-:W-:Y:S01]  /*2e00*/  HMMA.16816.F32.BF16 R16, R36, R50, R16 ;  /* 0x000000322410723c */ /* 0x000fe20000041810 */
[----:B------:R-:W-:Y:S01]  /*2e10*/  @P5 LEA R28, P0, R32, c[0x0][0x1c8], 0x1 ;  /* 0x00007200201c5a11 */ /* 0x000fe200078008ff */
[----:B------:R-:W-:Y:S01]  /*2e20*/  FMUL.FTZ R77, R77, c[0x0][0x320] ;  /* 0x0000c8004d4d7a20 */ /* 0x000fe20000410000 */
[----:B------:R-:W-:Y:S01]  /*2e30*/  LOP3.LUT R31, R31, 0x1ffffffe, RZ, 0xc0, !PT ;  /* 0x1ffffffe1f1f7812 */ /* 0x000fe200078ec0ff */
[----:B------:R-:W2:Y:S01]  /*2e40*/  MUFU.TANH R12, R12 ;  /* 0x0000000c000c7308 */ /* 0x000ea20000002400 */
[----:B------:R-:W-:-:S02]  /*2e50*/  LEA.HI.SX32 R30, R8, UR7, 0x1e ;  /* 0x00000007081e7c11 */ /* 0x000fc4000f8ff2ff */
[----:B------:R-:W-:Y:S01]  /*2e60*/  @P5 IADD3 R29, R33, UR4, RZ ;  /* 0x00000004211d5c10 */ /* 0x000fe2000fffe0ff */
[----:B------:R-:W-:Y:S01]  /*2e70*/  IMAD.IADD R31, R84, 0x1, -R31 ;  /* 0x00000001541f7824 */ /* 0x000fe200078e0a1f */
[C---:B-1----:R-:W-:Y:S01]  /*2e80*/  HMMA.16816.F32.BF16 R44, R36.reuse, R24, R44 ;  /* 0x00000018242c723c */ /* 0x042fe2000004182c */
[----:B------:R-:W-:Y:S01]  /*2e90*/  IMAD R30, R5, 0x10, R30 ;  /* 0x00000010051e7824 */ /* 0x000fe200078e021e */
[----:B------:R-:W-:Y:S01]  /*2ea0*/  @P5 LEA.HI.X R29, R32, c[0x0][0x1cc], R29, 0x1, P0 ;  /* 0x00007300201d5a11 */ /* 0x000fe200000f0c1d */
[----:B------:R1:W1:Y:S01]  /*2eb0*/  MUFU.TANH R5, R9 ;  /* 0x0000000900057308 */ /* 0x0002620000002400 */
[----:B------:R-:W-:Y:S01]  /*2ec0*/  PLOP3.LUT P0, PT, PT, PT, UP2, 0x80, 0x0 ;  /* 0x000000000000781c */ /* 0x000fe20003f0f028 */
[----:B------:R-:W-:Y:S01]  /*2ed0*/  IMAD R212, R31, 0x8, R30 ;  /* 0x000000081fd47824 */ /* 0x000fe200078e021e */
[----:B------:R-:W-:Y:S01]  /*2ee0*/  LOP3.LUT R213, R8, 0x7ffffffc, RZ, 0xc0, !PT ;  /* 0x7ffffffc08d57812 */ /* 0x000fe200078ec0ff */
[----:B------:R-:W-:Y:S01]  /*2ef0*/  BAR.SYNC.DEFER_BLOCKING 0x0 ;  /* 0x0000000000007b1d */ /* 0x000fe20000010000 */
[----:B------:R-:W-:Y:S01]  /*2f00*/  HMMA.16816.F32.BF16 R40, R36, R26, R40 ;  /* 0x0000001a2428723c */ /* 0x000fe20000041828 */
[----:B------:R-:W-:-:S02]  /*2f10*/  IMAD.MOV.U32 R8, RZ, RZ, R212 ;  /* 0x000000ffff087224 */ /* 0x000fc400078e00d4 */
[----:B------:R-:W-:Y:S02]  /*2f20*/  IMAD.IADD R213, R22, 0x1, -R213 ;  /* 0x0000000116d57824 */ /* 0x000fe400078e0ad5 */
[----:B------:R-:W-:Y:S01]  /*2f30*/  ULDC UR4, c[0x0][0x1d0] ;  /* 0x0000740000047ab9 */ /* 0x000fe20000000800 */
[----:B------:R-:W-:Y:S01]  /*2f40*/  IMAD.U32 R31, RZ, RZ, UR12 ;  /* 0x0000000cff1f7e24 */ /* 0x000fe2000f8e00ff */
[----:B------:R-:W-:Y:S01]  /*2f50*/  UIADD3 UR4, -UR14, UR4, UR19 ;  /* 0x000000040e047290 */ /* 0x000fe2000fffe113 */
[----:B------:R-:W-:Y:S01]  /*2f60*/  IMAD.SHL.U32 R213, R213, 0x2, RZ ;  /* 0x00000002d5d57824 */ /* 0x000fe200078e00ff */
[----:B------:R-:W2:Y:S01]  /*2f70*/  MUFU.TANH R13, R13 ;  /* 0x0000000d000d7308 */ /* 0x000ea20000002400 */
[----:B------:R-:W-:Y:S01]  /*2f80*/  FMUL.FTZ R17, R17, c[0x0][0x320] ;  /* 0x0000c80011117a20 */ /* 0x000fe20000410000 */
[----:B------:R-:W-:Y:S01]  /*2f90*/  @P5 LEA R24, P6, R31, R28, 0x1 ;  /* 0x0000001c1f185211 */ /* 0x000fe200078c08ff */
[----:B-1----:R-:W-:Y:S01]  /*2fa0*/  @P4 IMAD.HI.U32 R9, R212, c[0x0][0x2c8], RZ ;  /* 0x0000b200d4094a27 */ /* 0x002fe200078e00ff */
[----:B------:R-:W-:-:S02]  /*2fb0*/  ULDC UR14, c[0x0][0x324] ;  /* 0x0000c900000e7ab9 */ /* 0x000fc40000000800 */
[----:B------:R-:W-:Y:S01]  /*2fc0*/  ULOP3.LUT UR14, URZ, UR14, URZ, 0x33, !UPT ;  /* 0x0000000e3f0e7292 */ /* 0x000fe2000f8e333f */
[----:B------:R-:W-:Y:S01]  /*2fd0*/  IMAD.U32 R26, RZ, RZ, UR4 ;  /* 0x00000004ff1a7e24 */ /* 0x000fe2000f8e00ff */
[----:B------:R-:W-:Y:S01]  /*2fe0*/  @P0 SHF.R.U32.HI R8, RZ, c[0x0][0x2cc], R9 ;  /* 0x0000b300ff080a19 */ /* 0x000fe20000011609 */
[----:B------:R-:W-:Y:S01]  /*2ff0*/  FMUL.FTZ R16, R16, c[0x0][0x320] ;  /* 0x0000c80010107a20 */ /* 0x000fe20000410000 */
[----:B------:R-:W-:Y:S01]  /*3000*/  PLOP3.LUT P0, PT, PT, PT, UP1, 0x40, 0x0 ;  /* 0x000000000000781c */ /* 0x000fe20003f0e818 */
[----:B------:R-:W-:Y:S01]  /*3010*/  IMAD.U32 R30, RZ, RZ, UR12 ;  /* 0x0000000cff1e7e24 */ /* 0x000fe2000f8e00ff */
[----:B------:R-:W-:Y:S01]  /*3020*/  IADD3 R26, R26, -c[0x0][0x168], -R213 ;  /* 0x80005a001a1a7a10 */ /* 0x000fe20007ffe8d5 */
[----:B------:R-:W1:Y:S01]  /*3030*/  SHFL.IDX PT, R9, R8, RZ, 0x1c1f ;  /* 0x001c1fff08097589 */ /* 0x000e6200000e0000 */
[----:B------:R-:W-:Y:S01]  /*3040*/  IMAD.U32 R25, RZ, RZ, UR11 ;  /* 0x0000000bff197e24 */ /* 0x000fe2000f8e00ff */
[----:B------:R-:W1:Y:S01]  /*3050*/  MUFU.TANH R17, R17 ;  /* 0x0000001100117308 */ /* 0x000e620000002400 */
[----:B------:R-:W-:Y:S01]  /*3060*/  FMUL.FTZ R72, R72, c[0x0][0x320] ;  /* 0x0000c80048487a20 */ /* 0x000fe20000410000 */
[----:B------:R-:W-:Y:S01]  /*3070*/  @!PT LDS RZ, [RZ] ;  /* 0x00000000fffff984 */ /* 0x000fe20000000800 */
[----:B------:R-:W-:Y:S01]  /*3080*/  @!PT LDS RZ, [RZ] ;  /* 0x00000000fffff984 */ /* 0x000fe20000000800 */
[----:B------:R5:W-:Y:S01]  /*3090*/  @P5 LDGSTS.E.BYPASS.LTC128B.128 [R207+0x6100], [R28.64], !P3 ;  /* 0x061000001ccf5fae */ /* 0x000be2000d901d50 */
[----:B------:R-:W-:Y:S01]  /*30a0*/  FMUL.FTZ R73, R73, c[0x0][0x320] ;  /* 0x0000c80049497a20 */ /* 0x000fe20000410000 */
[----:B------:R-:W-:Y:S01]  /*30b0*/  @P5 LEA.HI.X R25, R30, R29, R25, 0x1, P6 ;  /* 0x0000001d1e195211 */ /* 0x000fe200030f0c19 */
[----:B------:R-:W-:Y:S01]  /*30c0*/  FMUL.FTZ R44, R44, c[0x0][0x320] ;  /* 0x0000c8002c2c7a20 */ /* 0x000fe20000410000 */
[----:B------:R-:W-:Y:S01]  /*30d0*/  IADD3 R27, R26, c[0x0][0x328], RZ ;  /* 0x0000ca001a1b7a10 */ /* 0x000fe20007ffe0ff */
[----:B------:R-:W-:Y:S01]  /*30e0*/  FMUL.FTZ R45, R45, c[0x0][0x320] ;  /* 0x0000c8002d2d7a20 */ /* 0x000fe20000410000 */
[----:B------:R-:W2:Y:S01]  /*30f0*/  MUFU.TANH R16, R16 ;  /* 0x0000001000107308 */ /* 0x000ea20000002400 */
[----:B------:R-:W-:Y:S01]  /*3100*/  FMUL.FTZ R40, R40, c[0x0][0x320] ;  /* 0x0000c80028287a20 */ /* 0x000fe20000410000 */
[----:B------:R5:W-:Y:S01]  /*3110*/  @P5 LDGSTS.E.BYPASS.LTC128B.128 [R207+0x8100], [R28.64+0x80], !P2 ;  /* 0x081000801ccf5fae */ /* 0x000be2000d101d50 */
[----:B------:R-:W-:Y:S01]  /*3120*/  FMUL.FTZ R41, R41, c[0x0][0x320] ;  /* 0x0000c80029297a20 */ /* 0x000fe20000410000 */
[----:B------:R-:W-:-:S02]  /*3130*/  IADD3 R26, R26, UR14, RZ ;  /* 0x0000000e1a1a7c10 */ /* 0x000fc4000fffe0ff */
[----:B------:R5:W-:Y:S02]  /*3140*/  @P5 LDGSTS.E.BYPASS.LTC128B.128 [R207+0xa100], [R28.64+0x100], !P1 ;  /* 0x0a1001001ccf5fae */ /* 0x000be4000c901d50 */
[----:B------:R-:W2:Y:S02]  /*3150*/  MUFU.TANH R7, R7 ;  /* 0x0000000700077308 */ /* 0x000ea40000002400 */
[----:B------:R2:W-:Y:S04]  /*3160*/  @P5 LDGSTS.E.BYPASS.LTC128B.128 [R207+0x7100], [R24.64], !P3 ;  /* 0x0710000018cf5fae */ /* 0x0005e8000d901d50 */
[----:B------:R2:W-:Y:S01]  /*3170*/  @P5 LDGSTS.E.BYPASS.LTC128B.128 [R207+0x9100], [R24.64+0x80], !P2 ;  /* 0x0910008018cf5fae */ /* 0x0005e2000d101d50 */
[--C-:B-1----:R-:W-:Y:S01]  /*3180*/  IMAD.IADD R22, R27, 0x1, R9.reuse ;  /* 0x000000011b167824 */ /* 0x102fe200078e0209 */
[----:B------:R1:W1:Y:S02]  /*3190*/  MUFU.TANH R155, R76 ;  /* 0x0000004c009b7308 */ /* 0x0002640000002400 */
[----:B------:R2:W-:Y:S04]  /*31a0*/  @P5 LDGSTS.E.BYPASS.LTC128B.128 [R207+0xb100], [R24.64+0x100], !P1 ;  /* 0x0b10010018cf5fae */ /* 0x0005e8000c901d50 */
[----:B------:R-:W0:Y:S02]  /*31b0*/  LDGDEPBAR ;  /* 0x00000000000079af */ /* 0x000e240000000000 */
[----:B------:R1:W1:Y:S08]  /*31c0*/  MUFU.TANH R163, R77 ;  /* 0x0000004d00a37308 */ /* 0x0002700000002400 */
[----:B------:R1:W1:Y:S01]  /*31d0*/  MUFU.TANH R161, R72 ;  /* 0x0000004800a17308 */ /* 0x0002620000002400 */
[----:B-----5:R-:W-:-:S07]  /*31e0*/  IMAD.IADD R28, R26, 0x1, R9 ;  /* 0x000000011a1c7824 */ /* 0x020fce00078e0209 */
[----:B------:R1:W1:Y:S01]  /*31f0*/  MUFU.TANH R157, R73 ;  /* 0x00000049009d7308 */ /* 0x0002620000002400 */
[----:B--2---:R-:W-:-:S07]  /*3200*/  IADD3 R25, -R213, c[0x0][0x1d0], -R6 ;  /* 0x00007400d5197a10 */ /* 0x004fce0007ffe906 */
[----:B------:R2:W1:Y:S01]  /*3210*/  MUFU.TANH R167, R44 ;  /* 0x0000002c00a77308 */ /* 0x0004620000002400 */
[----:B------:R-:W-:-:S07]  /*3220*/  IMNMX R29, R22, R25, PT ;  /* 0x00000019161d7217 */ /* 0x000fce0003800200 */
[----:B------:R2:W1:Y:S08]  /*3230*/  MUFU.TANH R165, R45 ;  /* 0x0000002d00a57308 */ /* 0x0004700000002400 */
[----:B------:R2:W1:Y:S08]  /*3240*/  MUFU.TANH R143, R40 ;  /* 0x00000028008f7308 */ /* 0x0004700000002400 */
[----:B------:R2:W1:Y:S01]  /*3250*/  MUFU.TANH R141, R41 ;  /* 0x00000029008d7308 */ /* 0x0004620000002400 */
[----:B------:R-:W-:Y:S05]  /*3260*/  @P0 BRA `(.L_x_351) ;  /* 0x0000018000000947 */ /* 0x000fea0003800000 */
[----:B---34-:R-:W-:Y:S01]  /*3270*/  IADD3 R9, R9, c[0x0][0x1d0], RZ ;  /* 0x0000740009097a10 */ /* 0x018fe20007ffe0ff */
[----:B------:R-:W-:Y:S03]  /*3280*/  BSSY B0, `(.L_x_352) ;  /* 0x0000011000007945 */ /* 0x000fe60003800000 */
[----:B------:R-:W-:-:S04]  /*3290*/  IADD3 R31, R9, -c[0x0][0x168], RZ ;  /* 0x80005a00091f7a10 */ /* 0x000fc80007ffe0ff */
[----:B------:R-:W-:-:S13]  /*32a0*/  ISETP.GT.AND P0, PT, R31, -0x1, PT ;  /* 0xffffffff1f00780c */ /* 0x000fda0003f04270 */
[----:B------:R-:W-:Y:S05]  /*32b0*/  @P0 BRA `(.L_x_353) ;  /* 0x0000008000000947 */ /* 0x000fea0003800000 */
[----:B------:R-:W-:Y:S01]  /*32c0*/  ULDC UR4, c[0x0][0x32c] ;  /* 0x0000cb0000047ab9 */ /* 0x000fe20000000800 */
[----:B------:R-:W-:Y:S01]  /*32d0*/  LOP3.LUT R22, RZ, R31, RZ, 0x33, !PT ;  /* 0x0000001fff167212 */ /* 0x000fe200078e33ff */
[----:B------:R-:W-:-:S06]  /*32e0*/  UISETP.NE.AND UP0, UPT, UR19, UR4, UPT ;  /* 0x000000041300728c */ /* 0x000fcc000bf05270 */
[----:B------:R-:W-:-:S13]  /*32f0*/  PLOP3.LUT P0, PT, PT, PT, UP0, 0x80, 0x0 ;  /* 0x000000000000781c */ /* 0x000fda0003f0f008 */
[----:B------:R-:W-:-:S05]  /*3300*/  @P0 IMAD.HI.U32 R9, R22, c[0x0][0x330], RZ ;  /* 0x0000cc0016090a27 */ /* 0x000fca00078e00ff */
[----:B------:R-:W-:-:S04]  /*3310*/  @P0 SHF.R.U32.HI R22, RZ, c[0x0][0x334], R9 ;  /* 0x0000cd00ff160a19 */ /* 0x000fc80000011609 */
[----:B------:R-:W-:Y:S01]  /*3320*/  LOP3.LUT R31, RZ, R22, RZ, 0x33, !PT ;  /* 0x00000016ff1f7212 */ /* 0x000fe200078e33ff */
[----:B------:R-:W-:Y:S05]  /*3330*/  BRA `(.L_x_354) ;  /* 0x0000005000007947 */ /* 0x000fea0003800000 */
.L_x_353:
[----:B------:R-:W-:Y:S02]  /*3340*/  ULDC UR4, c[0x0][0x32c] ;  /* 0x0000cb0000047ab9 */ /* 0x000fe40000000800 */
[----:B------:R-:W-:-:S06]  /*3350*/  UISETP.NE.AND UP0, UPT, UR19, UR4, UPT ;  /* 0x000000041300728c */ /* 0x000fcc000bf05270 */
[----:B------:R-:W-:-:S13]  /*3360*/  PLOP3.LUT P0, PT, PT, PT, UP0, 0x80, 0x0 ;  /* 0x000000000000781c */ /* 0x000fda0003f0f008 */
[----:B------:R-:W-:-:S05]  /*3370*/  @P0 IMAD.HI.U32 R9, R31, c[0x0][0x330], RZ ;  /* 0x0000cc001f090a27 */ /* 0x000fca00078e00ff */
[----:B------:R-:W-:Y:S02]  /*3380*/  @P0 SHF.R.U32.HI R31, RZ, c[0x0][0x334], R9 ;  /* 0x0000cd00ff1f0a19 */ /* 0x000fe40000011609 */
.L_x_354:
[----:B------:R-:W-:Y:S05]  /*3390*/  BSYNC B0 ;  /* 0x0000000000007941 */ /* 0x000fea0003800000 */
.L_x_352:
[----:B------:R-:W-:-:S04]  /*33a0*/  IMAD R22, R31, c[0x0][0x32c], -R6 ;  /* 0x0000cb001f167a24 */ /* 0x000fc800078e0a06 */
[----:B------:R-:W-:-:S05]  /*33b0*/  IMAD.IADD R9, R22, 0x1, -R213 ;  /* 0x0000000116097824 */ /* 0x000fca00078e0ad5 */
[----:B------:R-:W-:Y:S02]  /*33c0*/  IADD3 R22, R9, c[0x0][0x32c], RZ ;  /* 0x0000cb0009167a10 */ /* 0x000fe40007ffe0ff */
[----:B------:R-:W-:Y:S02]  /*33d0*/  IMNMX R28, R28, R9, !PT ;  /* 0x000000091c1c7217 */ /* 0x000fe40007800200 */
[----:B------:R-:W-:Y:S02]  /*33e0*/  IMNMX R29, R29, R22, PT ;  /* 0x000000161d1d7217 */ /* 0x000fe40003800200 */
.L_x_351:
[----:B---34-:R-:W-:Y:S01]  /*33f0*/  ISETP.LT.AND P0, PT, RZ, UR13, PT ;  /* 0x0000000dff007c0c */ /* 0x018fe2000bf01270 */
[----:B------:R-:W-:Y:S01]  /*3400*/  FMUL.FTZ R18, R18, c[0x0][0x320] ;  /* 0x0000c80012127a20 */ /* 0x000fe20000410000 */
[----:B------:R-:W3:Y:S01]  /*3410*/  SHFL.IDX PT, R8, R8, 0x1, 0x1c1f ;  /* 0x003c1f0008087f89 */ /* 0x000ee200000e0000 */
[----:B------:R-:W-:Y:S01]  /*3420*/  FMUL.FTZ R11, R11, c[0x0][0x320] ;  /* 0x0000c8000b0b7a20 */ /* 0x000fe20000410000 */
[C---:B------:R-:W-:Y:S01]  /*3430*/  ISETP.GT.AND P4, PT, R28.reuse, 0x1, P0 ;  /* 0x000000011c00780c */ /* 0x040fe20000784270 */
[----:B------:R4:W2:Y:S01]  /*3440*/  MUFU.TANH R24, R18 ;  /* 0x0000001200187308 */ /* 0x0008a20000002400 */
[C---:B------:R-:W-:Y:S01]  /*3450*/  ISETP.GT.AND P5, PT, R28.reuse, RZ, P0 ;  /* 0x000000ff1c00720c */ /* 0x040fe200007a4270 */
[----:B------:R-:W-:Y:S01]  /*3460*/  FMUL.FTZ R22, R19, c[0x0][0x320] ;  /* 0x0000c80013167a20 */ /* 0x000fe20000410000 */
[----:B------:R-:W-:Y:S01]  /*3470*/  ISETP.LT.OR P4, PT, R29, 0x2, P4 ;  /* 0x000000021d00780c */ /* 0x000fe20002781670 */
[----:B------:R-:W-:Y:S01]  /*3480*/  FMUL.FTZ R15, R15, c[0x0][0x320] ;  /* 0x0000c8000f0f7a20 */ /* 0x000fe20000410000 */
[----:B------:R-:W-:Y:S01]  /*3490*/  ISETP.LT.OR P5, PT, R29, 0x1, P5 ;  /* 0x000000011d00780c */ /* 0x000fe20002fa1670 */
[----:B------:R-:W-:Y:S01]  /*34a0*/  FMUL.FTZ R30, R23, c[0x0][0x320] ;  /* 0x0000c800171e7a20 */ /* 0x000fe20000410000 */
[----:B------:R-:W-:Y:S01]  /*34b0*/  FSEL R21, R21, -INF , !P4 ;  /* 0xff80000015157808 */ /* 0x000fe20006000000 */
[----:B------:R5:W1:Y:S01]  /*34c0*/  MUFU.TANH R19, R11 ;  /* 0x0000000b00137308 */ /* 0x000a620000002400 */
[----:B------:R-:W-:Y:S01]  /*34d0*/  ISETP.GT.AND P4, PT, R28, 0x10, P0 ;  /* 0x000000101c00780c */ /* 0x000fe20000784270 */
[----:B------:R-:W-:Y:S01]  /*34e0*/  FMUL.FTZ R10, R10, c[0x0][0x320] ;  /* 0x0000c8000a0a7a20 */ /* 0x000fe20000410000 */
[----:B------:R-:W-:Y:S01]  /*34f0*/  ISETP.GT.AND P6, PT, R28, 0x8, P0 ;  /* 0x000000081c00780c */ /* 0x000fe200007c4270 */
[----:B------:R-:W-:Y:S01]  /*3500*/  FMUL.FTZ R14, R14, c[0x0][0x320] ;  /* 0x0000c8000e0e7a20 */ /* 0x000fe20000410000 */
[C---:B------:R-:W-:Y:S01]  /*3510*/  ISETP.LT.OR P4, PT, R29.reuse, 0x11, P4 ;  /* 0x000000111d00780c */ /* 0x040fe20002781670 */
[----:B------:R-:W-:Y:S01]  /*3520*/  FMUL.FTZ R74, R74, c[0x0][0x320] ;  /* 0x0000c8004a4a7a20 */ /* 0x000fe20000410000 */
[----:B------:R-:W-:Y:S01]  /*3530*/  ISETP.LT.OR P6, PT, R29, 0x9, P6 ;  /* 0x000000091d00780c */ /* 0x000fe200037c1670 */
[----:B------:R1:W1:Y:S01]  /*3540*/  MUFU.TANH R23, R15 ;  /* 0x0000000f00177308 */ /* 0x0002620000002400 */
[----:B----4-:R-:W-:Y:S01]  /*3550*/  FSEL R18, R0, -INF , !P5 ;  /* 0xff80000000127808 */ /* 0x010fe20006800000 */
[----:B------:R-:W-:Y:S01]  /*3560*/  FMUL.FTZ R75, R75, c[0x0][0x320] ;  /* 0x0000c8004b4b7a20 */ /* 0x000fe20000410000 */
[----:B------:R-:W-:Y:S01]  /*3570*/  ISETP.GT.AND P5, PT, R28, 0x9, P0 ;  /* 0x000000091c00780c */ /* 0x000fe200007a4270 */
[----:B------:R-:W-:-:S02]  /*3580*/  FMUL.FTZ R46, R46, c[0x0][0x320] ;  /* 0x0000c8002e2e7a20 */ /* 0x000fc40000410000 */
[----:B------:R-:W-:Y:S01]  /*3590*/  FMUL.FTZ R47, R47, c[0x0][0x320] ;  /* 0x0000c8002f2f7a20 */ /* 0x000fe20000410000 */
[----:B------:R-:W-:Y:S01]  /*35a0*/  ISETP.LT.OR P5, PT, R29, 0xa, P5 ;  /* 0x0000000a1d00780c */ /* 0x000fe20002fa1670 */
[----:B------:R-:W-:Y:S01]  /*35b0*/  FMUL.FTZ R42, R42, c[0x0][0x320] ;  /* 0x0000c8002a2a7a20 */ /* 0x000fe20000410000 */
[----:B-----5:R-:W-:Y:S01]  /*35c0*/  FSEL R11, R12, -INF , !P4 ;  /* 0xff8000000c0b7808 */ /* 0x020fe20006000000 */
[----:B------:R-:W-:Y:S01]  /*35d0*/  FMUL.FTZ R43, R43, c[0x0][0x320] ;  /* 0x0000c8002b2b7a20 */ /* 0x000fe20000410000 */
[----:B------:R-:W-:Y:S01]  /*35e0*/  ISETP.GT.AND P4, PT, R28, 0x19, P0 ;  /* 0x000000191c00780c */ /* 0x000fe20000784270 */
[----:B------:R-:W-:Y:S01]  /*35f0*/  FMUL.FTZ R78, R78, c[0x0][0x320] ;  /* 0x0000c8004e4e7a20 */ /* 0x000fe20000410000 */
[----:B------:R-:W-:Y:S01]  /*3600*/  FSEL R17, R17, -INF , !P5 ;  /* 0xff80000011117808 */ /* 0x000fe20006800000 */
[----:B------:R-:W-:Y:S01]  /*3610*/  FMUL.FTZ R79, R79, c[0x0][0x320] ;  /* 0x0000c8004f4f7a20 */ /* 0x000fe20000410000 */
[----:B------:R-:W-:Y:S01]  /*3620*/  ISETP.LT.OR P4, PT, R29, 0x1a, P4 ;  /* 0x0000001a1d00780c */ /* 0x000fe20002781670 */
[----:B------:R-:W4:Y:S01]  /*3630*/  MUFU.TANH R22, R22 ;  /* 0x0000001600167308 */ /* 0x000f220000002400 */
[----:B-1----:R-:W-:Y:S01]  /*3640*/  FSEL R15, R16, -INF , !P6 ;  /* 0xff800000100f7808 */ /* 0x002fe20007000000 */
[----:B---3--:R-:W-:Y:S01]  /*3650*/  IMAD.IADD R0, R27, 0x1, R8 ;  /* 0x000000011b007824 */ /* 0x008fe200078e0208 */
[----:B------:R-:W-:-:S02]  /*3660*/  ISETP.GT.AND P6, PT, R28, 0x11, P0 ;  /* 0x000000111c00780c */ /* 0x000fc400007c4270 */
[C---:B------:R-:W-:Y:S02]  /*3670*/  ISETP.GT.AND P5, PT, R28.reuse, 0x18, P0 ;  /* 0x000000181c00780c */ /* 0x040fe400007a4270 */
[----:B------:R-:W-:Y:S01]  /*3680*/  FSEL R5, R5, -INF , !P4 ;  /* 0xff80000005057808 */ /* 0x000fe20006000000 */
[----:B------:R1:W3:Y:S01]  /*3690*/  MUFU.TANH R170, R74 ;  /* 0x0000004a00aa7308 */ /* 0x0002e20000002400 */
[----:B------:R-:W-:Y:S02]  /*36a0*/  ISETP.GT.AND P4, PT, R28, 0x28, P0 ;  /* 0x000000281c00780c */ /* 0x000fe40000784270 */
[C---:B------:R-:W-:Y:S02]  /*36b0*/  ISETP.LT.OR P6, PT, R29.reuse, 0x12, P6 ;  /* 0x000000121d00780c */ /* 0x040fe400037c1670 */
[C---:B------:R-:W-:Y:S02]  /*36c0*/  ISETP.LT.OR P5, PT, R29.reuse, 0x19, P5 ;  /* 0x000000191d00780c */ /* 0x040fe40002fa1670 */
[----:B------:R-:W-:Y:S01]  /*36d0*/  ISETP.LT.OR P4, PT, R29, 0x29, P4 ;  /* 0x000000291d00780c */ /* 0x000fe20002781670 */
[----:B------:R1:W1:Y:S01]  /*36e0*/  MUFU.TANH R164, R75 ;  /* 0x0000004b00a47308 */ /* 0x0002620000002400 */
[----:B------:R-:W-:-:S02]  /*36f0*/  FSEL R9, R13, -INF , !P6 ;  /* 0xff8000000d097808 */ /* 0x000fc40007000000 */
[----:B------:R-:W-:Y:S02]  /*3700*/  FSEL R7, R7, -INF , !P5 ;  /* 0xff80000007077808 */ /* 0x000fe40006800000 */
[C---:B------:R-:W-:Y:S02]  /*3710*/  ISETP.GT.AND P6, PT, R28.reuse, 0x20, P0 ;  /* 0x000000201c00780c */ /* 0x040fe400007c4270 */
[C---:B------:R-:W-:Y:S01]  /*3720*/  ISETP.GT.AND P5, PT, R28.reuse, 0x21, P0 ;  /* 0x000000211c00780c */ /* 0x040fe200007a4270 */
[----:B------:R-:W1:Y:S01]  /*3730*/  MUFU.TANH R10, R10 ;  /* 0x0000000a000a7308 */ /* 0x000e620000002400 */
[----:B------:R-:W-:Y:S02]  /*3740*/  FSEL R161, R161, -INF , !P4 ;  /* 0xff800000a1a17808 */ /* 0x000fe40006000000 */
[----:B------:R-:W-:Y:S02]  /*3750*/  ISETP.GT.AND P4, PT, R28, 0x31, P0 ;  /* 0x000000311c00780c */ /* 0x000fe40000784270 */
[----:B------:R-:W-:-:S02]  /*3760*/  ISETP.LT.OR P6, PT, R29, 0x21, P6 ;  /* 0x000000211d00780c */ /* 0x000fc400037c1670 */
[C---:B------:R-:W-:Y:S01]  /*3770*/  ISETP.LT.OR P5, PT, R29.reuse, 0x22, P5 ;  /* 0x000000221d00780c */ /* 0x040fe20002fa1670 */
[----:B------:R1:W1:Y:S01]  /*3780*/  MUFU.TANH R166, R46 ;  /* 0x0000002e00a67308 */ /* 0x0002620000002400 */
[----:B------:R-:W-:Y:S02]  /*3790*/  ISETP.LT.OR P4, PT, R29, 0x32, P4 ;  /* 0x000000321d00780c */ /* 0x000fe40002781670 */
[----:B------:R-:W-:Y:S02]  /*37a0*/  FSEL R155, R155, -INF , !P6 ;  /* 0xff8000009b9b7808 */ /* 0x000fe40007000000 */
[----:B------:R-:W-:Y:S02]  /*37b0*/  FSEL R163, R163, -INF , !P5 ;  /* 0xff800000a3a37808 */ /* 0x000fe40006800000 */
[C---:B------:R-:W-:Y:S01]  /*37c0*/  ISETP.GT.AND P6, PT, R28.reuse, 0x29, P0 ;  /* 0x000000291c00780c */ /* 0x040fe200007c4270 */
[----:B------:R1:W1:Y:S01]  /*37d0*/  MUFU.TANH R142, R47 ;  /* 0x0000002f008e7308 */ /* 0x0002620000002400 */
[----:B------:R-:W-:-:S02]  /*37e0*/  ISETP.GT.AND P5, PT, R28, 0x30, P0 ;  /* 0x000000301c00780c */ /* 0x000fc400007a4270 */
[----:B------:R-:W-:Y:S02]  /*37f0*/  FSEL R165, R165, -INF , !P4 ;  /* 0xff800000a5a57808 */ /* 0x000fe40006000000 */
[----:B------:R-:W-:Y:S02]  /*3800*/  PLOP3.LUT P4, PT, PT, PT, UP1, 0x40, 0x0 ;  /* 0x000000000000781c */ /* 0x000fe40003f8e818 */
[C---:B------:R-:W-:Y:S01]  /*3810*/  ISETP.LT.OR P6, PT, R29.reuse, 0x2a, P6 ;  /* 0x0000002a1d00780c */ /* 0x040fe200037c1670 */
[----:B------:R-:W1:Y:S01]  /*3820*/  MUFU.TANH R14, R14 ;  /* 0x0000000e000e7308 */ /* 0x000e620000002400 */
[----:B------:R-:W-:Y:S02]  /*3830*/  ISETP.LT.OR P5, PT, R29, 0x31, P5 ;  /* 0x000000311d00780c */ /* 0x000fe40002fa1670 */
[----:B------:R-:W-:Y:S02]  /*3840*/  FSEL R157, R157, -INF , !P6 ;  /* 0xff8000009d9d7808 */ /* 0x000fe40007000000 */
[----:B------:R-:W-:-:S02]  /*3850*/  FSEL R167, R167, -INF , !P5 ;  /* 0xff800000a7a77808 */ /* 0x000fc40006800000 */
[C---:B------:R-:W-:Y:S01]  /*3860*/  ISETP.GT.AND P6, PT, R28.reuse, 0x38, P0 ;  /* 0x000000381c00780c */ /* 0x040fe200007c4270 */
[----:B------:R1:W1:Y:S01]  /*3870*/  MUFU.TANH R140, R42 ;  /* 0x0000002a008c7308 */ /* 0x0002620000002400 */
[----:B------:R-:W-:Y:S02]  /*3880*/  ISETP.GT.AND P5, PT, R28, 0x39, P0 ;  /* 0x000000391c00780c */ /* 0x000fe400007a4270 */
[C---:B------:R-:W-:Y:S02]  /*3890*/  ISETP.LT.OR P6, PT, R29.reuse, 0x39, P6 ;  /* 0x000000391d00780c */ /* 0x040fe400037c1670 */
[----:B------:R-:W-:Y:S02]  /*38a0*/  ISETP.LT.OR P5, PT, R29, 0x3a, P5 ;  /* 0x0000003a1d00780c */ /* 0x000fe40002fa1670 */
[----:B------:R-:W-:Y:S01]  /*38b0*/  IMNMX R25, R0, R25, PT ;  /* 0x0000001900197217 */ /* 0x000fe20003800200 */
[----:B------:R1:W1:Y:S01]  /*38c0*/  MUFU.TANH R160, R43 ;  /* 0x0000002b00a07308 */ /* 0x0002620000002400 */
[----:B------:R-:W-:Y:S01]  /*38d0*/  IMAD.IADD R0, R26, 0x1, R8 ;  /* 0x000000011a007824 */ /* 0x000fe200078e0208 */
[----:B------:R-:W-:-:S02]  /*38e0*/  FSEL R143, R143, -INF , !P6 ;  /* 0xff8000008f8f7808 */ /* 0x000fc40007000000 */
[----:B------:R-:W-:-:S04]  /*38f0*/  FSEL R141, R141, -INF , !P5 ;  /* 0xff8000008d8d7808 */ /* 0x000fc80006800000 */
[----:B------:R1:W1:Y:S08]  /*3900*/  MUFU.TANH R172, R78 ;  /* 0x0000004e00ac7308 */ /* 0x0002700000002400 */
[----:B------:R-:W1:Y:S08]  /*3910*/  MUFU.TANH R30, R30 ;  /* 0x0000001e001e7308 */ /* 0x000e700000002400 */
[----:B------:R1:W1:Y:S01]  /*3920*/  MUFU.TANH R162, R79 ;  /* 0x0000004f00a27308 */ /* 0x0002620000002400 */
[----:B------:R-:W-:Y:S05]  /*3930*/  @P4 BRA `(.L_x_355) ;  /* 0x0000018000004947 */ /* 0x000fea0003800000 */
[----:B--234-:R-:W-:Y:S01]  /*3940*/  IADD3 R8, R8, c[0x0][0x1d0], RZ ;  /* 0x0000740008087a10 */ /* 0x01cfe20007ffe0ff */
        /* <DEDUP_REMOVED lines=12> */
.L_x_357:
[----:B------:R-:W-:Y:S02]  /*3a10*/  ULDC UR4, c[0x0][0x32c] ;  /* 0x0000cb0000047ab9 */ /* 0x000fe40000000800 */
[----:B------:R-:W-:-:S06]  /*3a20*/  UISETP.NE.AND UP0, UPT, UR19, UR4, UPT ;  /* 0x000000041300728c */ /* 0x000fcc000bf05270 */
[----:B------:R-:W-:-:S13]  /*3a30*/  PLOP3.LUT P4, PT, PT, PT, UP0, 0x80, 0x0 ;  /* 0x000000000000781c */ /* 0x000fda0003f8f008 */
[----:B------:R-:W-:-:S05]  /*3a40*/  @P4 IMAD.HI.U32 R8, R13, c[0x0][0x330], RZ ;  /* 0x0000cc000d084a27 */ /* 0x000fca00078e00ff */
[----:B------:R-:W-:Y:S02]  /*3a50*/  @P4 SHF.R.U32.HI R13, RZ, c[0x0][0x334], R8 ;  /* 0x0000cd00ff0d4a19 */ /* 0x000fe40000011608 */
.L_x_358:
[----:B------:R-:W-:Y:S05]  /*3a60*/  BSYNC B0 ;  /* 0x0000000000007941 */ /* 0x000fea0003800000 */
.L_x_356:
[----:B------:R-:W-:-:S04]  /*3a70*/  IMAD R6, R13, c[0x0][0x32c], -R6 ;  /* 0x0000cb000d067a24 */ /* 0x000fc800078e0a06 */
[----:B------:R-:W-:-:S05]  /*3a80*/  IMAD.IADD R13, R6, 0x1, -R213 ;  /* 0x00000001060d7824 */ /* 0x000fca00078e0ad5 */
[----:B------:R-:W-:Y:S02]  /*3a90*/  IADD3 R6, R13, c[0x0][0x32c], RZ ;  /* 0x0000cb000d067a10 */ /* 0x000fe40007ffe0ff */
[----:B------:R-:W-:Y:S02]  /*3aa0*/  IMNMX R0, R0, R13, !PT ;  /* 0x0000000d00007217 */ /* 0x000fe40007800200 */
[----:B------:R-:W-:Y:S02]  /*3ab0*/  IMNMX R25, R25, R6, PT ;  /* 0x0000000619197217 */ /* 0x000fe40003800200 */
.L_x_355:
[----:B--234-:R-:W-:Y:S01]  /*3ac0*/  FMNMX.FTZ R8, R18, R21, !PT ;  /* 0x0000001512087209 */ /* 0x01cfe20007810000 */
[----:B------:R-:W-:Y:S01]  /*3ad0*/  IMAD.SHL.U32 R203, R4, 0x2, RZ ;  /* 0x0000000204cb7824 */ /* 0x000fe200078e00ff */
[----:B------:R-:W-:Y:S01]  /*3ae0*/  ISETP.GT.AND P5, PT, R0, 0x9, P0 ;  /* 0x000000090000780c */ /* 0x000fe200007a4270 */
[----:B------:R-:W-:Y:S01]  /*3af0*/  @UP2 USHF.L.U32 UR18, UR18, 0x7, URZ ;  /* 0x0000000712122899 */ /* 0x000fe2000800063f */
[----:B------:R-:W-:Y:S01]  /*3b00*/  FMNMX.FTZ R8, R15, R8, !PT ;  /* 0x000000080f087209 */ /* 0x000fe20007810000 */
[--C-:B------:R-:W-:Y:S01]  /*3b10*/  IMAD R197, R3, 0x2, R203.reuse ;  /* 0x0000000203c57824 */ /* 0x100fe200078e02cb */
[----:B------:R-:W-:Y:S01]  /*3b20*/  ISETP.LT.OR P5, PT, R25, 0xa, P5 ;  /* 0x0000000a1900780c */ /* 0x000fe20002fa1670 */
[----:B-1----:R-:W-:Y:S01]  /*3b30*/  LDSM.16.MT88.4 R40, [R203+0x2100] ;  /* 0x00210000cb28783b */ /* 0x002fe20000004200 */
[----:B------:R-:W-:Y:S01]  /*3b40*/  FMNMX.FTZ R8, R17, R8, !PT ;  /* 0x0000000811087209 */ /* 0x000fe20007810000 */
[----:B------:R-:W-:Y:S01]  /*3b50*/  IMAD R198, R2, 0x2, R203 ;  /* 0x0000000202c67824 */ /* 0x000fe200078e02cb */
[----:B------:R-:W-:Y:S01]  /*3b60*/  FSEL R6, R22, -INF , !P5 ;  /* 0xff80000016067808 */ /* 0x000fe20006800000 */
[----:B------:R-:W-:Y:S01]  /*3b70*/  LDSM.16.MT88.4 R56, [R197+0x2100] ;  /* 0x00210000c538783b */ /* 0x000fe20000004200 */
[----:B------:R-:W-:Y:S01]  /*3b80*/  FMNMX.FTZ R8, R11, R8, !PT ;  /* 0x000000080b087209 */ /* 0x000fe20007810000 */
[----:B------:R-:W-:Y:S01]  /*3b90*/  IMAD R196, R3, 0x2, R198 ;  /* 0x0000000203c47824 */ /* 0x000fe200078e02c6 */
[C---:B------:R-:W-:Y:S01]  /*3ba0*/  ISETP.GT.AND P6, PT, R0.reuse, 0x1, P0 ;  /* 0x000000010000780c */ /* 0x040fe200007c4270 */
[----:B------:R-:W-:Y:S01]  /*3bb0*/  LDSM.16.MT88.4 R124, [R203+0x100] ;  /* 0x00010000cb7c783b */ /* 0x000fe20000004200 */
[C---:B------:R-:W-:Y:S01]  /*3bc0*/  ISETP.GT.AND P5, PT, R0.reuse, RZ, P0 ;  /* 0x000000ff0000720c */ /* 0x040fe200007a4270 */
[----:B------:R-:W-:Y:S01]  /*3bd0*/  ULDC.64 UR4, c[0x0][0x2c8] ;  /* 0x0000b20000047ab9 */ /* 0x000fe20000000a00 */
[----:B------:R-:W-:Y:S01]  /*3be0*/  FMNMX.FTZ R8, R9, R8, !PT ;  /* 0x0000000809087209 */ /* 0x000fe20007810000 */
[----:B------:R-:W-:Y:S01]  /*3bf0*/  LDSM.16.MT88.4 R116, [R198+0x100] ;  /* 0x00010000c674783b */ /* 0x000fe20000004200 */
[----:B------:R-:W-:Y:S01]  /*3c00*/  ISETP.GT.AND P4, PT, R0, 0x8, P0 ;  /* 0x000000080000780c */ /* 0x000fe20000784270 */
[----:B------:R-:W-:Y:S01]  /*3c10*/  UIMAD.WIDE.U32 UR20, UR18, UR4, URZ ;  /* 0x00000004121472a5 */ /* 0x000fe2000f8e003f */
[C---:B------:R-:W-:Y:S01]  /*3c20*/  ISETP.LT.OR P6, PT, R25.reuse, 0x2, P6 ;  /* 0x000000021900780c */ /* 0x040fe200037c1670 */
[----:B------:R-:W-:Y:S01]  /*3c30*/  LDSM.16.MT88.4 R108, [R197+0x100] ;  /* 0x00010000c56c783b */ /* 0x000fe20000004200 */
[----:B------:R-:W-:Y:S01]  /*3c40*/  ISETP.LT.OR P5, PT, R25, 0x1, P5 ;  /* 0x000000011900780c */ /* 0x000fe20002fa1670 */
[----:B------:R-:W-:Y:S01]  /*3c50*/  @UP2 USHF.R.U32.HI UR7, URZ, UR5, UR21 ;  /* 0x000000053f072299 */ /* 0x000fe20008011615 */
[----:B------:R-:W-:Y:S01]  /*3c60*/  FMNMX.FTZ R8, R7, R8, !PT ;  /* 0x0000000807087209 */ /* 0x000fe20007810000 */
[----:B------:R-:W-:Y:S01]  /*3c70*/  LDSM.16.MT88.4 R100, [R196+0x100] ;  /* 0x00010000c464783b */ /* 0x000fe20000004200 */
[----:B------:R-:W-:Y:S01]  /*3c80*/  ISETP.LT.OR P4, PT, R25, 0x9, P4 ;  /* 0x000000091900780c */ /* 0x000fe20002781670 */
[----:B------:R-:W-:Y:S01]  /*3c90*/  UIADD3 UR4, UR6, UR7, URZ ;  /* 0x0000000706047290 */ /* 0x000fe2000fffe03f */
[----:B------:R-:W-:Y:S01]  /*3ca0*/  FSEL R26, R30, -INF , !P6 ;  /* 0xff8000001e1a7808 */ /* 0x000fe20007000000 */
[----:B------:R-:W-:Y:S01]  /*3cb0*/  LDSM.16.MT88.4 R48, [R198+0x2100] ;  /* 0x00210000c630783b */ /* 0x000fe20000004200 */
[----:B------:R-:W-:Y:S01]  /*3cc0*/  FSEL R20, R20, -INF , !P5 ;  /* 0xff80000014147808 */ /* 0x000fe20006800000 */
[----:B------:R-:W-:Y:S01]  /*3cd0*/  ULDC UR6, c[0x0][0x328] ;  /* 0x0000ca0000067ab9 */ /* 0x000fe20000000800 */
[----:B------:R-:W-:Y:S01]  /*3ce0*/  ISETP.GT.AND P6, PT, R0, 0x10, P0 ;  /* 0x000000100000780c */ /* 0x000fe200007c4270 */
[----:B------:R-:W-:Y:S01]  /*3cf0*/  LDSM.16.MT88.4 R64, [R196+0x2100] ;  /* 0x00210000c440783b */ /* 0x000fe20000004200 */
[----:B------:R-:W-:Y:S01]  /*3d00*/  FMNMX.FTZ R22, R5, R8, !PT ;  /* 0x0000000805167209 */ /* 0x000fe20007810000 */
[----:B------:R-:W-:Y:S01]  /*3d10*/  UIADD3 UR13, UR13, -0x2, URZ ;  /* 0xfffffffe0d0d7890 */ /* 0x000fe2000fffe03f */
[----:B------:R-:W-:Y:S01]  /*3d20*/  FSEL R16, R24, -INF , !P4 ;  /* 0xff80000018107808 */ /* 0x000fe20006000000 */
[----:B------:R-:W-:Y:S01]  /*3d30*/  LDSM.16.MT88.4 R72, [R203+0x4100] ;  /* 0x00410000cb48783b */ /* 0x000fe20000004200 */
[----:B------:R-:W-:Y:S01]  /*3d40*/  FMNMX.FTZ R13, R20, R26, !PT ;  /* 0x0000001a140d7209 */ /* 0x000fe20007810000 */
[----:B------:R-:W-:Y:S01]  /*3d50*/  UIADD3 UR6, UR4, UR6, URZ ;  /* 0x0000000604067290 */ /* 0x000fe2000fffe03f */
[----:B------:R-:W-:Y:S01]  /*3d60*/  ISETP.LT.OR P6, PT, R25, 0x11, P6 ;  /* 0x000000111900780c */ /* 0x000fe200037c1670 */
[----:B------:R-:W-:Y:S01]  /*3d70*/  LDSM.16.MT88.4 R80, [R198+0x4100] ;  /* 0x00410000c650783b */ /* 0x000fe20000004200 */
[----:B------:R-:W-:-:S02]  /*3d80*/  FMNMX.FTZ R22, R155, R22, !PT ;  /* 0x000000169b167209 */ /* 0x000fc40007810000 */
[----:B------:R-:W-:Y:S01]  /*3d90*/  ISETP.GT.AND P4, PT, R0, 0x11, P0 ;  /* 0x000000110000780c */ /* 0x000fe20000784270 */
[----:B------:R-:W-:Y:S01]  /*3da0*/  LDSM.16.MT88.4 R88, [R197+0x4100] ;  /* 0x00410000c558783b */ /* 0x000fe20000004200 */
[----:B------:R-:W-:Y:S02]  /*3db0*/  FMNMX.FTZ R13, R16, R13, !PT ;  /* 0x0000000d100d7209 */ /* 0x000fe40007810000 */
[----:B------:R-:W-:Y:S01]  /*3dc0*/  FSEL R14, R14, -INF , !P6 ;  /* 0xff8000000e0e7808 */ /* 0x000fe20007000000 */
[----:B------:R-:W-:Y:S01]  /*3dd0*/  LDSM.16.MT88.4 R136, [R198+0x900] ;  /* 0x00090000c688783b */ /* 0x000fe20000004200 */
[----:B------:R-:W-:Y:S02]  /*3de0*/  FMNMX.FTZ R22, R163, R22, !PT ;  /* 0x00000016a3167209 */ /* 0x000fe40007810000 */
[----:B------:R-:W-:Y:S01]  /*3df0*/  ISETP.LT.OR P4, PT, R25, 0x12, P4 ;  /* 0x000000121900780c */ /* 0x000fe20002781670 */
[----:B------:R-:W-:Y:S01]  /*3e00*/  LDSM.16.MT88.4 R32, [R197+0x900] ;  /* 0x00090000c520783b */ /* 0x000fe20000004200 */
[----:B------:R-:W-:-:S02]  /*3e10*/  ISETP.GT.AND P6, PT, R0, 0x18, P0 ;  /* 0x000000180000780c */ /* 0x000fc400007c4270 */
[----:B------:R-:W-:Y:S01]  /*3e20*/  FMNMX.FTZ R13, R6, R13, !PT ;  /* 0x0000000d060d7209 */ /* 0x000fe20007810000 */
[----:B------:R-:W-:Y:S01]  /*3e30*/  LDSM.16.MT88.4 R28, [R196+0x900] ;  /* 0x00090000c41c783b */ /* 0x000fe20000004200 */
[----:B------:R-:W-:Y:S02]  /*3e40*/  FMNMX.FTZ R22, R161, R22, !PT ;  /* 0x00000016a1167209 */ /* 0x000fe40007810000 */
[----:B------:R-:W-:Y:S02]  /*3e50*/  FSEL R12, R23, -INF , !P4 ;  /* 0xff800000170c7808 */ /* 0x000fe40006000000 */
[----:B------:R-:W-:Y:S02]  /*3e60*/  ISETP.GT.AND P5, PT, R0, 0x19, P0 ;  /* 0x000000190000780c */ /* 0x000fe400007a4270 */
[----:B------:R-:W-:Y:S02]  /*3e70*/  ISETP.LT.OR P6, PT, R25, 0x19, P6 ;  /* 0x000000191900780c */ /* 0x000fe400037c1670 */
[----:B------:R-:W-:-:S02]  /*3e80*/  FMNMX.FTZ R13, R14, R13, !PT ;  /* 0x0000000d0e0d7209 */ /* 0x000fc40007810000 */
[----:B------:R-:W-:Y:S02]  /*3e90*/  FMNMX.FTZ R22, R157, R22, !PT ;  /* 0x000000169d167209 */ /* 0x000fe40007810000 */
[----:B------:R-:W-:Y:S02]  /*3ea0*/  ISETP.GT.AND P4, PT, R0, 0x20, P0 ;  /* 0x000000200000780c */ /* 0x000fe40000784270 */
[----:B------:R-:W-:Y:S02]  /*3eb0*/  ISETP.LT.OR P5, PT, R25, 0x1a, P5 ;  /* 0x0000001a1900780c */ /* 0x000fe40002fa1670 */
[----:B------:R-:W-:Y:S02]  /*3ec0*/  FSEL R10, R10, -INF , !P6 ;  /* 0xff8000000a0a7808 */ /* 0x000fe40007000000 */
[----:B------:R-:W-:Y:S02]  /*3ed0*/  FMNMX.FTZ R13, R12, R13, !PT ;  /* 0x0000000d0c0d7209 */ /* 0x000fe40007810000 */
[----:B------:R-:W-:-:S02]  /*3ee0*/  FMNMX.FTZ R22, R167, R22, !PT ;  /* 0x00000016a7167209 */ /* 0x000fc40007810000 */
[----:B------:R-:W-:Y:S02]  /*3ef0*/  ISETP.GT.AND P6, PT, R0, 0x21, P0 ;  /* 0x000000210000780c */ /* 0x000fe400007c4270 */
[----:B------:R-:W-:Y:S02]  /*3f00*/  FSEL R8, R19, -INF , !P5 ;  /* 0xff80000013087808 */ /* 0x000fe40006800000 */
[----:B------:R-:W-:Y:S02]  /*3f10*/  ISETP.LT.OR P4, PT, R25, 0x21, P4 ;  /* 0x000000211900780c */ /* 0x000fe40002781670 */
[----:B------:R-:W-:Y:S02]  /*3f20*/  FMNMX.FTZ R13, R10, R13, !PT ;  /* 0x0000000d0a0d7209 */ /* 0x000fe40007810000 */
[----:B------:R-:W-:Y:S02]  /*3f30*/  FMNMX.FTZ R22, R165, R22, !PT ;  /* 0x00000016a5167209 */ /* 0x000fe40007810000 */
[----:B------:R-:W-:-:S02]  /*3f40*/  ISETP.GT.AND P5, PT, R0, 0x28, P0 ;  /* 0x000000280000780c */ /* 0x000fc400007a4270 */
[----:B------:R-:W-:Y:S02]  /*3f50*/  ISETP.LT.OR P6, PT, R25, 0x22, P6 ;  /* 0x000000221900780c */ /* 0x000fe400037c1670 */
[----:B------:R-:W-:Y:S02]  /*3f60*/  FSEL R172, R172, -INF , !P4 ;  /* 0xff800000acac7808 */ /* 0x000fe40006000000 */
[----:B------:R-:W-:Y:S02]  /*3f70*/  FMNMX.FTZ R13, R8, R13, !PT ;  /* 0x0000000d080d7209 */ /* 0x000fe40007810000 */
[----:B------:R-:W-:Y:S02]  /*3f80*/  FMNMX.FTZ R22, R143, R22, !PT ;  /* 0x000000168f167209 */ /* 0x000fe40007810000 */
[----:B------:R-:W-:Y:S02]  /*3f90*/  ISETP.GT.AND P4, PT, R0, 0x29, P0 ;  /* 0x000000290000780c */ /* 0x000fe40000784270 */
[----:B------:R-:W-:-:S02]  /*3fa0*/  FSEL R162, R162, -INF , !P6 ;  /* 0xff800000a2a27808 */ /* 0x000fc40007000000 */
[----:B------:R-:W-:Y:S02]  /*3fb0*/  ISETP.LT.OR P5, PT, R25, 0x29, P5 ;  /* 0x000000291900780c */ /* 0x000fe40002fa1670 */
[----:B------:R-:W-:Y:S02]  /*3fc0*/  FMNMX.FTZ R19, R172, R13, !PT ;  /* 0x0000000dac137209 */ /* 0x000fe40007810000 */
[----:B------:R-:W-:Y:S02]  /*3fd0*/  FMNMX.FTZ R13, R141, R22, !PT ;  /* 0x000000168d0d7209 */ /* 0x000fe40007810000 */
[----:B------:R-:W-:Y:S02]  /*3fe0*/  ISETP.GT.AND P6, PT, R0, 0x30, P0 ;  /* 0x000000300000780c */ /* 0x000fe400007c4270 */
[----:B------:R-:W-:Y:S01]  /*3ff0*/  ISETP.LT.OR P4, PT, R25, 0x2a, P4 ;  /* 0x0000002a1900780c */ /* 0x000fe20002781670 */
[----:B------:R-:W1:Y:S01]  /*4000*/  SHFL.BFLY PT, R22, R13, 0x2, 0x1f ;  /* 0x0c401f000d167f89 */ /* 0x000e6200000e0000 */
[----:B------:R-:W-:-:S02]  /*4010*/  FSEL R170, R170, -INF , !P5 ;  /* 0xff800000aaaa7808 */ /* 0x000fc40006800000 */
[----:B------:R-:W-:Y:S02]  /*4020*/  FMNMX.FTZ R19, R162, R19, !PT ;  /* 0x00000013a2137209 */ /* 0x000fe40007810000 */
[----:B------:R-:W-:Y:S02]  /*4030*/  ISETP.GT.AND P5, PT, R0, 0x31, P0 ;  /* 0x000000310000780c */ /* 0x000fe400007a4270 */
[----:B------:R-:W-:Y:S02]  /*4040*/  ISETP.LT.OR P6, PT, R25, 0x31, P6 ;  /* 0x000000311900780c */ /* 0x000fe400037c1670 */
[----:B------:R-:W-:Y:S02]  /*4050*/  FSEL R164, R164, -INF , !P4 ;  /* 0xff800000a4a47808 */ /* 0x000fe40006000000 */
[----:B------:R-:W-:Y:S02]  /*4060*/  FMNMX.FTZ R19, R170, R19, !PT ;  /* 0x00000013aa137209 */ /* 0x000fe40007810000 */
[----:B------:R-:W-:-:S02]  /*4070*/  ISETP.GT.AND P4, PT, R0, 0x38, P0 ;  /* 0x000000380000780c */ /* 0x000fc40000784270 */
[C---:B------:R-:W-:Y:S02]  /*4080*/  ISETP.LT.OR P5, PT, R25.reuse, 0x32, P5 ;  /* 0x000000321900780c */ /* 0x040fe40002fa1670 */
[----:B------:R-:W-:Y:S02]  /*4090*/  FSEL R166, R166, -INF , !P6 ;  /* 0xff800000a6a67808 */ /* 0x000fe40007000000 */
[----:B------:R-:W-:Y:S02]  /*40a0*/  FMNMX.FTZ R19, R164, R19, !PT ;  /* 0x00000013a4137209 */ /* 0x000fe40007810000 */
[----:B------:R-:W-:Y:S02]  /*40b0*/  ISETP.GT.AND P0, PT, R0, 0x39, P0 ;  /* 0x000000390000780c */ /* 0x000fe40000704270 */
[----:B------:R-:W-:Y:S02]  /*40c0*/  ISETP.LT.OR P4, PT, R25, 0x39, P4 ;  /* 0x000000391900780c */ /* 0x000fe40002781670 */
[----:B------:R-:W-:-:S02]  /*40d0*/  FSEL R142, R142, -INF , !P5 ;  /* 0xff8000008e8e7808 */ /* 0x000fc40006800000 */
[----:B------:R-:W-:Y:S02]  /*40e0*/  FMNMX.FTZ R19, R166, R19, !PT ;  /* 0x00000013a6137209 */ /* 0x000fe40007810000 */
[----:B------:R-:W-:Y:S02]  /*40f0*/  ISETP.LT.OR P0, PT, R25, 0x3a, P0 ;  /* 0x0000003a1900780c */ /* 0x000fe40000701670 */
[----:B------:R-:W-:Y:S02]  /*4100*/  FSEL R140, R140, -INF , !P4 ;  /* 0xff8000008c8c7808 */ /* 0x000fe40006000000 */
[----:B------:R-:W-:Y:S02]  /*4110*/  FMNMX.FTZ R19, R142, R19, !PT ;  /* 0x000000138e137209 */ /* 0x000fe40007810000 */
[----:B------:R-:W-:Y:S02]  /*4120*/  FSEL R160, R160, -INF , !P0 ;  /* 0xff800000a0a07808 */ /* 0x000fe40004000000 */
[----:B------:R-:W-:-:S02]  /*4130*/  FMNMX.FTZ R19, R140, R19, !PT ;  /* 0x000000138c137209 */ /* 0x000fc40007810000 */
        /* <DEDUP_REMOVED lines=10> */
[--C-:B------:R-:W-:Y:S02]  /*41e0*/  FFMA.FTZ R154, R18, c[0x0][0x2d0], -R168.reuse ;  /* 0x0000b400129a7a23 */ /* 0x100fe400000108a8 */
[--C-:B------:R-:W-:Y:S02]  /*41f0*/  FFMA.FTZ R153, R21, c[0x0][0x2d0], -R168.reuse ;  /* 0x0000b40015997a23 */ /* 0x100fe400000108a8 */
[--C-:B------:R-:W-:Y:S02]  /*4200*/  FFMA.FTZ R152, R15, c[0x0][0x2d0], -R168.reuse ;  /* 0x0000b4000f987a23 */ /* 0x100fe400000108a8 */
[--C-:B------:R-:W-:Y:S01]  /*4210*/  FFMA.FTZ R147, R17, c[0x0][0x2d0], -R168.reuse ;  /* 0x0000b40011937a23 */ /* 0x100fe200000108a8 */
[----:B------:R-:W-:Y:S01]  /*4220*/  MUFU.EX2 R154, R154 ;  /* 0x0000009a009a7308 */ /* 0x000fe20000000800 */
[--C-:B------:R-:W-:Y:S02]  /*4230*/  FFMA.FTZ R145, R7, c[0x0][0x2d0], -R168.reuse ;  /* 0x0000b40007917a23 */ /* 0x100fe400000108a8 */
[----:B------:R-:W-:-:S02]  /*4240*/  FFMA.FTZ R134, R5, c[0x0][0x2d0], -R168 ;  /* 0x0000b40005867a23 */ /* 0x000fc400000108a8 */
[--C-:B------:R-:W-:Y:S02]  /*4250*/  FFMA.FTZ R151, R11, c[0x0][0x2d0], -R168.reuse ;  /* 0x0000b4000b977a23 */ /* 0x100fe400000108a8 */
[--C-:B------:R-:W-:Y:S01]  /*4260*/  FFMA.FTZ R146, R9, c[0x0][0x2d0], -R168.reuse ;  /* 0x0000b40009927a23 */ /* 0x100fe200000108a8 */
[----:B------:R-:W2:Y:S01]  /*4270*/  MUFU.EX2 R153, R153 ;  /* 0x0000009900997308 */ /* 0x000ea20000000800 */
[--C-:B------:R-:W-:Y:S01]  /*4280*/  FFMA.FTZ R158, R163, c[0x0][0x2d0], -R168.reuse ;  /* 0x0000b400a39e7a23 */ /* 0x100fe200000108a8 */
[----:B-1----:R-:W-:Y:S01]  /*4290*/  FMNMX.FTZ R132, R13, R132, !PT ;  /* 0x000000840d847209 */ /* 0x002fe20007810000 */
[--C-:B------:R-:W-:Y:S02]  /*42a0*/  FFMA.FTZ R156, R161, c[0x0][0x2d0], -R168.reuse ;  /* 0x0000b400a19c7a23 */ /* 0x100fe400000108a8 */
[--C-:B------:R-:W-:Y:S01]  /*42b0*/  FFMA.FTZ R155, R155, c[0x0][0x2d0], -R168.reuse ;  /* 0x0000b4009b9b7a23 */ /* 0x100fe200000108a8 */
[C---:B------:R-:W-:Y:S01]  /*42c0*/  FSETP.NEU.FTZ.AND P0, PT, R132.reuse, -INF , PT ;  /* 0xff8000008400780b */ /* 0x040fe20003f1d000 */
[----:B------:R-:W-:Y:S01]  /*42d0*/  FMUL.FTZ R159, R132, c[0x0][0x2d0] ;  /* 0x0000b400849f7a20 */ /* 0x000fe20000410000 */
[----:B------:R-:W-:Y:S01]  /*42e0*/  MUFU.EX2 R152, R152 ;  /* 0x0000009800987308 */ /* 0x000fe20000000800 */
[----:B------:R-:W-:-:S02]  /*42f0*/  FFMA.FTZ R157, R157, c[0x0][0x2d0], -R168 ;  /* 0x0000b4009d9d7a23 */ /* 0x000fc400000108a8 */
[--C-:B------:R-:W-:Y:S01]  /*4300*/  FFMA.FTZ R167, R167, c[0x0][0x2d0], -R168.reuse ;  /* 0x0000b400a7a77a23 */ /* 0x100fe200000108a8 */
[----:B------:R-:W-:Y:S01]  /*4310*/  FSEL R159, R159, RZ, P0 ;  /* 0x000000ff9f9f7208 */ /* 0x000fe20000000000 */
[----:B------:R-:W-:Y:S01]  /*4320*/  FFMA.FTZ R218, R141, c[0x0][0x2d0], -R168 ;  /* 0x0000b4008dda7a23 */ /* 0x000fe200000108a8 */
[----:B------:R-:W-:Y:S02]  /*4330*/  PLOP3.LUT P0, PT, PT, PT, UP1, 0x40, 0x0 ;  /* 0x000000000000781c */ /* 0x000fe40003f0e818 */
[----:B------:R-:W1:Y:S01]  /*4340*/  MUFU.EX2 R147, R147 ;  /* 0x0000009300937308 */ /* 0x000e620000000800 */
[--C-:B------:R-:W-:Y:S01]  /*4350*/  FFMA.FTZ R148, R20, c[0x0][0x2d0], -R159.reuse ;  /* 0x0000b40014947a23 */ /* 0x100fe2000001089f */
[----:B--2---:R-:W-:Y:S01]  /*4360*/  F2FP.BF16.PACK_AB R96, R153, R154 ;  /* 0x0000009a9960723e */ /* 0x004fe200000010ff */
[--C-:B------:R-:W-:Y:S01]  /*4370*/  FFMA.FTZ R149, R26, c[0x0][0x2d0], -R159.reuse ;  /* 0x0000b4001a957a23 */ /* 0x100fe2000001089f */
[----:B------:R-:W-:Y:S01]  /*4380*/  LDSM.16.MT88.4 R20, [R203+0x900] ;  /* 0x00090000cb14783b */ /* 0x000fe20000004200 */
[----:B------:R-:W-:-:S02]  /*4390*/  FFMA.FTZ R150, R16, c[0x0][0x2d0], -R159 ;  /* 0x0000b40010967a23 */ /* 0x000fc4000001089f */
[--C-:B------:R-:W-:Y:S01]  /*43a0*/  FFMA.FTZ R135, R6, c[0x0][0x2d0], -R159.reuse ;  /* 0x0000b40006877a23 */ /* 0x100fe2000001089f */
[----:B------:R-:W-:Y:S01]  /*43b0*/  MUFU.EX2 R148, R148 ;  /* 0x0000009400947308 */ /* 0x000fe20000000800 */
[----:B------:R-:W2:Y:S01]  /*43c0*/  LDSM.16.MT88.4 R4, [R196+0x4100] ;  /* 0x00410000c404783b */ /* 0x000ea20000004200 */
[--C-:B------:R-:W-:Y:S02]  /*43d0*/  FFMA.FTZ R3, R10, c[0x0][0x2d0], -R159.reuse ;  /* 0x0000b4000a037a23 */ /* 0x100fe4000001089f */
[--C-:B------:R-:W-:Y:S01]  /*43e0*/  FFMA.FTZ R2, R8, c[0x0][0x2d0], -R159.reuse ;  /* 0x0000b40008027a23 */ /* 0x100fe2000001089f */
[----:B------:R-:W-:Y:S01]  /*43f0*/  LDSM.16.MT88.4 R16, [R197+0x2900] ;  /* 0x00290000c510783b */ /* 0x000fe20000004200 */
[--C-:B------:R-:W-:Y:S02]  /*4400*/  FFMA.FTZ R144, R14, c[0x0][0x2d0], -R159.reuse ;  /* 0x0000b4000e907a23 */ /* 0x100fe4000001089f */
[----:B------:R-:W3:Y:S01]  /*4410*/  MUFU.EX2 R149, R149 ;  /* 0x0000009500957308 */ /* 0x000ee20000000800 */
[----:B------:R-:W4:Y:S01]  /*4420*/  LDSM.16.MT88.4 R8, [R203+0x2900] ;  /* 0x00290000cb08783b */ /* 0x000f220000004200 */
[----:B-1----:R-:W-:Y:S01]  /*4430*/  F2FP.BF16.PACK_AB R98, R147, R152 ;  /* 0x000000989362723e */ /* 0x002fe200000010ff */
[----:B------:R-:W-:-:S02]  /*4440*/  FFMA.FTZ R133, R12, c[0x0][0x2d0], -R159 ;  /* 0x0000b4000c857a23 */ /* 0x000fc4000001089f */
[----:B------:R-:W1:Y:S01]  /*4450*/  LDSM.16.MT88.4 R12, [R196+0x2900] ;  /* 0x00290000c40c783b */ /* 0x000e620000004200 */
[--C-:B------:R-:W-:Y:S02]  /*4460*/  FFMA.FTZ R161, R172, c[0x0][0x2d0], -R159.reuse ;  /* 0x0000b400aca17a23 */ /* 0x100fe4000001089f */
[----:B------:R-:W-:Y:S01]  /*4470*/  MUFU.EX2 R150, R150 ;  /* 0x0000009600967308 */ /* 0x000fe20000000800 */
[----:B------:R-:W-:Y:S01]  /*4480*/  LDSM.16.MT88.4 R24, [R198+0x2900] ;  /* 0x00290000c618783b */ /* 0x000fe20000004200 */
[--C-:B------:R-:W-:Y:S02]  /*4490*/  FFMA.FTZ R162, R162, c[0x0][0x2d0], -R159.reuse ;  /* 0x0000b400a2a27a23 */ /* 0x100fe4000001089f */
[--C-:B------:R-:W-:Y:S02]  /*44a0*/  FFMA.FTZ R163, R170, c[0x0][0x2d0], -R159.reuse ;  /* 0x0000b400aaa37a23 */ /* 0x100fe4000001089f */
[----:B------:R-:W-:Y:S02]  /*44b0*/  FFMA.FTZ R164, R164, c[0x0][0x2d0], -R159 ;  /* 0x0000b400a4a47a23 */ /* 0x000fe4000001089f */
[----:B------:R-:W5:Y:S01]  /*44c0*/  MUFU.EX2 R135, R135 ;  /* 0x0000008700877308 */ /* 0x000f620000000800 */
[----:B---3--:R-:W-:Y:S01]  /*44d0*/  F2FP.BF16.PACK_AB R97, R149, R148 ;  /* 0x000000949561723e */ /* 0x008fe200000010ff */
[----:B------:R-:W-:-:S02]  /*44e0*/  FFMA.FTZ R170, R165, c[0x0][0x2d0], -R168 ;  /* 0x0000b400a5aa7a23 */ /* 0x000fc400000108a8 */
[----:B------:R-:W-:Y:S02]  /*44f0*/  FFMA.FTZ R165, R143, c[0x0][0x2d0], -R168 ;  /* 0x0000b4008fa57a23 */ /* 0x000fe400000108a8 */
[--C-:B------:R-:W-:Y:S02]  /*4500*/  FFMA.FTZ R166, R166, c[0x0][0x2d0], -R159.reuse ;  /* 0x0000b400a6a67a23 */ /* 0x100fe4000001089f */
[----:B------:R-:W-:Y:S01]  /*4510*/  MUFU.EX2 R151, R151 ;  /* 0x0000009700977308 */ /* 0x000fe20000000800 */
[--C-:B------:R-:W-:Y:S02]  /*4520*/  FFMA.FTZ R169, R142, c[0x0][0x2d0], -R159.reuse ;  /* 0x0000b4008ea97a23 */ /* 0x100fe4000001089f */
[--C-:B------:R-:W-:Y:S02]  /*4530*/  FFMA.FTZ R168, R140, c[0x0][0x2d0], -R159.reuse ;  /* 0x0000b4008ca87a23 */ /* 0x100fe4000001089f */
[----:B------:R-:W-:Y:S01]  /*4540*/  FFMA.FTZ R219, R160, c[0x0][0x2d0], -R159 ;  /* 0x0000b400a0db7a23 */ /* 0x000fe2000001089f */
[----:B------:R-:W-:Y:S01]  /*4550*/  LDSM.16.MT88.4 R140, [R198+0x1900] ;  /* 0x00190000c68c783b */ /* 0x000fe20000004200 */
[----:B------:R-:W-:Y:S01]  /*4560*/  FADD.FTZ R153, R154, R153 ;  /* 0x000000999a997221 */ /* 0x000fe20000010000 */
[----:B-----5:R-:W-:Y:S01]  /*4570*/  F2FP.BF16.PACK_AB R99, R135, R150 ;  /* 0x000000968763723e */ /* 0x020fe200000010ff */
[----:B------:R-:W3:Y:S01]  /*4580*/  MUFU.EX2 R146, R146 ;  /* 0x0000009200927308 */ /* 0x000ee20000000800 */
[----:B------:R-:W-:-:S02]  /*4590*/  FADD.FTZ R149, R148, R149 ;  /* 0x0000009594957221 */ /* 0x000fc40000010000 */
[----:B------:R-:W-:Y:S02]  /*45a0*/  FADD.FTZ R152, R152, R153 ;  /* 0x0000009998987221 */ /* 0x000fe40000010000 */
[----:B------:R-:W-:Y:S01]  /*45b0*/  FADD.FTZ R150, R150, R149 ;  /* 0x0000009596967221 */ /* 0x000fe20000010000 */
[----:B------:R-:W-:Y:S01]  /*45c0*/  HMMA.16816.F32.BF16 R36, R96, R40, RZ ;  /* 0x000000286024723c */ /* 0x000fe200000418ff */
[----:B------:R-:W-:Y:S01]  /*45d0*/  FADD.FTZ R152, R147, R152 ;  /* 0x0000009893987221 */ /* 0x000fe20000010000 */
[----:B------:R-:W-:Y:S01]  /*45e0*/  MUFU.EX2 R145, R145 ;  /* 0x0000009100917308 */ /* 0x000fe20000000800 */
[----:B------:R-:W-:-:S05]  /*45f0*/  FADD.FTZ R135, R135, R150 ;  /* 0x0000009687877221 */ /* 0x000fca0000010000 */
[C---:B------:R-:W-:Y:S02]  /*4600*/  HMMA.16816.F32.BF16 R52, R96.reuse, R56, RZ ;  /* 0x000000386034723c */ /* 0x040fe400000418ff */
[----:B------:R-:W-:Y:S06]  /*4610*/  MUFU.EX2 R134, R134 ;  /* 0x0000008600867308 */ /* 0x000fec0000000800 */
[C---:B------:R-:W-:Y:S02]  /*4620*/  HMMA.16816.F32.BF16 R40, R96.reuse, R42, RZ ;  /* 0x0000002a6028723c */ /* 0x040fe400000418ff */
[----:B------:R-:W-:Y:S06]  /*4630*/  MUFU.EX2 R144, R144 ;  /* 0x0000009000907308 */ /* 0x000fec0000000800 */
[C---:B------:R-:W-:Y:S02]  /*4640*/  HMMA.16816.F32.BF16 R56, R96.reuse, R58, RZ ;  /* 0x0000003a6038723c */ /* 0x040fe400000418ff */
[----:B------:R-:W5:Y:S06]  /*4650*/  MUFU.EX2 R133, R133 ;  /* 0x0000008500857308 */ /* 0x000f6c0000000800 */
[C---:B------:R-:W-:Y:S02]  /*4660*/  HMMA.16816.F32.BF16 R128, R96.reuse, R124, RZ ;  /* 0x0000007c6080723c */ /* 0x040fe400000418ff */
[----:B------:R-:W-:Y:S06]  /*4670*/  MUFU.EX2 R3, R3 ;  /* 0x0000000300037308 */ /* 0x000fec0000000800 */
[C---:B------:R-:W-:Y:S02]  /*4680*/  HMMA.16816.F32.BF16 R120, R96.reuse, R116, RZ ;  /* 0x000000746078723c */ /* 0x040fe400000418ff */
[----:B------:R-:W1:Y:S06]  /*4690*/  MUFU.EX2 R2, R2 ;  /* 0x0000000200027308 */ /* 0x000e6c0000000800 */
        /* <DEDUP_REMOVED lines=32> */
[C---:B--2---:R-:W-:Y:S07]  /*48a0*/  HMMA.16816.F32.BF16 R92, R96.reuse, R4, RZ ;  /* 0x00000004605c723c */ /* 0x044fee00000418ff */
[----:B---3--:R-:W-:Y:S01]  /*48b0*/  F2FP.BF16.PACK_AB R4, R146, R151 ;  /* 0x000000979204723e */ /* 0x008fe200000010ff */
[----:B------:R-:W-:Y:S01]  /*48c0*/  HMMA.16816.F32.BF16 R96, R96, R6, RZ ;  /* 0x000000066060723c */ /* 0x000fe200000418ff */
[----:B-----5:R-:W-:Y:S01]  /*48d0*/  F2FP.BF16.PACK_AB R5, R133, R144 ;  /* 0x000000908505723e */ /* 0x020fe200000010ff */
[----:B------:R-:W-:-:S02]  /*48e0*/  FADD.FTZ R151, R151, R152 ;  /* 0x0000009897977221 */ /* 0x000fc40000010000 */
[----:B------:R-:W-:Y:S02]  /*48f0*/  FADD.FTZ R144, R144, R135 ;  /* 0x0000008790907221 */ /* 0x000fe40000010000 */
[----:B------:R-:W-:Y:S01]  /*4900*/  FADD.FTZ R146, R146, R151 ;  /* 0x0000009792927221 */ /* 0x000fe20000010000 */
[----:B------:R-:W-:Y:S01]  /*4910*/  F2FP.BF16.PACK_AB R6, R134, R145 ;  /* 0x000000918606723e */ /* 0x000fe200000010ff */
[----:B------:R-:W-:Y:S01]  /*4920*/  FADD.FTZ R144, R133, R144 ;  /* 0x0000009085907221 */ /* 0x000fe20000010000 */
[----:B-1----:R-:W-:Y:S01]  /*4930*/  F2FP.BF16.PACK_AB R7, R2, R3 ;  /* 0x000000030207723e */ /* 0x002fe200000010ff */
[----:B------:R-:W-:Y:S02]  /*4940*/  FADD.FTZ R145, R145, R146 ;  /* 0x0000009291917221 */ /* 0x000fe40000010000 */
[----:B------:R-:W-:Y:S02]  /*4950*/  FADD.FTZ R3, R3, R144 ;  /* 0x0000009003037221 */ /* 0x000fe40000010000 */
[----:B------:R-:W-:-:S02]  /*4960*/  FADD.FTZ R134, R134, R145 ;  /* 0x0000009186867221 */ /* 0x000fc40000010000 */
[----:B----4-:R-:W-:Y:S01]  /*4970*/  HMMA.16816.F32.BF16 R36, R4, R8, R36 ;  /* 0x000000080424723c */ /* 0x010fe20000041824 */
[----:B------:R-:W-:-:S07]  /*4980*/  FADD.FTZ R2, R2, R3 ;  /* 0x0000000302027221 */ /* 0x000fce0000010000 */
[C---:B------:R-:W-:Y:S01]  /*4990*/  HMMA.16816.F32.BF16 R40, R4.reuse, R10, R40 ;  /* 0x0000000a0428723c */ /* 0x040fe20000041828 */
[----:B------:R-:W1:Y:S07]  /*49a0*/  LDSM.16.MT88.4 R8, [R198+0x4900] ;  /* 0x00490000c608783b */ /* 0x000e6e0000004200 */
[C---:B------:R-:W-:Y:S08]  /*49b0*/  HMMA.16816.F32.BF16 R52, R4.reuse, R16, R52 ;  /* 0x000000100434723c */ /* 0x040ff00000041834 */
[C---:B------:R-:W-:Y:S01]  /*49c0*/  HMMA.16816.F32.BF16 R56, R4.reuse, R18, R56 ;  /* 0x000000120438723c */ /* 0x040fe20000041838 */
[----:B------:R-:W2:Y:S07]  /*49d0*/  LDSM.16.MT88.4 R16, [R197+0x4900] ;  /* 0x00490000c510783b */ /* 0x000eae0000004200 */
[C---:B------:R-:W-:Y:S08]  /*49e0*/  HMMA.16816.F32.BF16 R128, R4.reuse, R20, R128 ;  /* 0x000000140480723c */ /* 0x040ff00000041880 */
[C---:B------:R-:W-:Y:S01]  /*49f0*/  HMMA.16816.F32.BF16 R124, R4.reuse, R22, R124 ;  /* 0x00000016047c723c */ /* 0x040fe2000004187c */
[----:B------:R-:W3:Y:S07]  /*4a00*/  LDSM.16.MT88.4 R20, [R203+0x4900] ;  /* 0x00490000cb14783b */ /* 0x000eee0000004200 */
[C---:B------:R-:W-:Y:S08]  /*4a10*/  HMMA.16816.F32.BF16 R60, R4.reuse, R12, R60 ;  /* 0x0000000c043c723c */ /* 0x040ff0000004183c */
[C---:B------:R-:W-:Y:S01]  /*4a20*/  HMMA.16816.F32.BF16 R64, R4.reuse, R14, R64 ;  /* 0x0000000e0440723c */ /* 0x040fe20000041840 */
[----:B------:R-:W4:Y:S07]  /*4a30*/  LDSM.16.MT88.4 R12, [R196+0x4900] ;  /* 0x00490000c40c783b */ /* 0x000f2e0000004200 */
        /* <DEDUP_REMOVED lines=8> */
[----:B------:R-:W-:Y:S07]  /*4ac0*/  LDSM.16.MT88.4 R136, [R197+0x1900] ;  /* 0x00190000c588783b */ /* 0x000fee0000004200 */
        /* <DEDUP_REMOVED lines=9> */
[C---:B---3--:R-:W-:Y:S08]  /*4b60*/  HMMA.16816.F32.BF16 R68, R4.reuse, R20, R68 ;  /* 0x000000140444723c */ /* 0x048ff00000041844 */
[C---:B------:R-:W-:Y:S01]  /*4b70*/  HMMA.16816.F32.BF16 R72, R4.reuse, R22, R72 ;  /* 0x000000160448723c */ /* 0x040fe20000041848 */
[----:B------:R-:W-:Y:S07]  /*4b80*/  LDSM.16.MT88.4 R20, [R203+0x5100] ;  /* 0x00510000cb14783b */ /* 0x000fee0000004200 */
[C---:B----4-:R-:W-:Y:S08]  /*4b90*/  HMMA.16816.F32.BF16 R92, R4.reuse, R12, R92 ;  /* 0x0000000c045c723c */ /* 0x050ff0000004185c */
[----:B------:R-:W-:Y:S01]  /*4ba0*/  HMMA.16816.F32.BF16 R96, R4, R14, R96 ;  /* 0x0000000e0460723c */ /* 0x000fe20000041860 */
[----:B------:R-:W3:Y:S06]  /*4bb0*/  LDSM.16.MT88.4 R12, [R203+0x3100] ;  /* 0x00310000cb0c783b */ /* 0x000eec0000004200 */
[----:B------:R-:W-:Y:S01]  /*4bc0*/  F2FP.BF16.PACK_AB R4, R158, R155 ;  /* 0x0000009b9e04723e */ /* 0x000fe200000010ff */
[----:B------:R-:W-:Y:S01]  /*4bd0*/  FADD.FTZ R155, R155, R134 ;  /* 0x000000869b9b7221 */ /* 0x000fe20000010000 */
[----:B------:R-:W-:-:S02]  /*4be0*/  F2FP.BF16.PACK_AB R6, R157, R156 ;  /* 0x0000009c9d06723e */ /* 0x000fc400000010ff */
[----:B------:R-:W-:Y:S01]  /*4bf0*/  F2FP.BF16.PACK_AB R5, R162, R161 ;  /* 0x000000a1a205723e */ /* 0x000fe200000010ff */
[----:B------:R-:W-:Y:S01]  /*4c00*/  FADD.FTZ R161, R161, R2 ;  /* 0x00000002a1a17221 */ /* 0x000fe20000010000 */
[----:B------:R-:W-:Y:S01]  /*4c10*/  F2FP.BF16.PACK_AB R7, R164, R163 ;  /* 0x000000a3a407723e */ /* 0x000fe200000010ff */
[----:B------:R-:W-:Y:S02]  /*4c20*/  FADD.FTZ R155, R158, R155 ;  /* 0x0000009b9e9b7221 */ /* 0x000fe40000010000 */
[----:B------:R-:W-:Y:S02]  /*4c30*/  FADD.FTZ R162, R162, R161 ;  /* 0x000000a1a2a27221 */ /* 0x000fe40000010000 */
[----:B------:R-:W-:Y:S02]  /*4c40*/  FADD.FTZ R156, R156, R155 ;  /* 0x0000009b9c9c7221 */ /* 0x000fe40000010000 */
[----:B-1----:R-:W-:Y:S01]  /*4c50*/  HMMA.16816.F32.BF16 R128, R4, R8, R128 ;  /* 0x000000080480723c */ /* 0x002fe20000041880 */
[----:B------:R-:W-:-:S02]  /*4c60*/  FADD.FTZ R163, R163, R162 ;  /* 0x000000a2a3a37221 */ /* 0x000fc40000010000 */
[----:B------:R-:W-:Y:S02]  /*4c70*/  FADD.FTZ R156, R157, R156 ;  /* 0x0000009c9d9c7221 */ /* 0x000fe40000010000 */
[----:B------:R-:W-:-:S03]  /*4c80*/  FADD.FTZ R163, R164, R163 ;  /* 0x000000a3a4a37221 */ /* 0x000fc60000010000 */
        /* <DEDUP_REMOVED lines=8> */
[C---:B------:R-:W-:Y:S08]  /*4d10*/  HMMA.16816.F32.BF16 R68, R4.reuse, R20, R68 ;  /* 0x000000140444723c */ /* 0x040ff00000041844 */
        /* <DEDUP_REMOVED lines=9> */
[C---:B------:R-:W-:Y:S01]  /*4db0*/  HMMA.16816.F32.BF16 R72, R4.reuse, R22, R72 ;  /* 0x000000160448723c */ /* 0x040fe20000041848 */
[----:B------:R-:W-:Y:S07]  /*4dc0*/  LDSM.16.MT88.4 R20, [R196+0x3900] ;  /* 0x00390000c414783b */ /* 0x000fee0000004200 */
        /* <DEDUP_REMOVED lines=8> */
[----:B------:R-:W4:Y:S07]  /*4e50*/  LDSM.16.MT88.4 R32, [R196+0x1900] ;  /* 0x00190000c420783b */ /* 0x000f2e0000004200 */
[C---:B------:R-:W-:Y:S08]  /*4e60*/  HMMA.16816.F32.BF16 R104, R4.reuse, R28, R104 ;  /* 0x0000001c0468723c */ /* 0x040ff00000041868 */
[C---:B------:R-:W-:Y:S01]  /*4e70*/  HMMA.16816.F32.BF16 R100, R4.reuse, R30, R100 ;  /* 0x0000001e0464723c */ /* 0x040fe20000041864 */
[----:B------:R-:W5:Y:S07]  /*4e80*/  LDSM.16.MT88.4 R28, [R198+0x3900] ;  /* 0x00390000c61c783b */ /* 0x000f6e0000004200 */
[C---:B------:R-:W-:Y:S08]  /*4e90*/  HMMA.16816.F32.BF16 R44, R4.reuse, R24, R44 ;  /* 0x00000018042c723c */ /* 0x040ff0000004182c */
[----:B------:R-:W-:Y:S01]  /*4ea0*/  HMMA.16816.F32.BF16 R48, R4, R26, R48 ;  /* 0x0000001a0430723c */ /* 0x000fe20000041830 */
[----:B------:R-:W2:Y:S06]  /*4eb0*/  LDSM.16.MT88.4 R24, [R197+0x3900] ;  /* 0x00390000c518783b */ /* 0x000eac0000004200 */
        /* <DEDUP_REMOVED lines=9> */
[----:B---3--:R-:W-:Y:S01]  /*4f50*/  HMMA.16816.F32.BF16 R128, R4, R12, R128 ;  /* 0x0000000c0480723c */ /* 0x008fe20000041880 */
[----:B------:R-:W-:-:S02]  /*4f60*/  FADD.FTZ R168, R168, R169 ;  /* 0x000000a9a8a87221 */ /* 0x000fc40000010000 */
[----:B------:R-:W-:Y:S02]  /*4f70*/  FADD.FTZ R218, R218, R165 ;  /* 0x000000a5dada7221 */ /* 0x000fe40000010000 */
[----:B------:R-:W-:-:S03]  /*4f80*/  FADD.FTZ R219, R219, R168 ;  /* 0x000000a8dbdb7221 */ /* 0x000fc60000010000 */
[C---:B------:R-:W-:Y:S01]  /*4f90*/  HMMA.16816.F32.BF16 R124, R4.reuse, R14, R124 ;  /* 0x0000000e047c723c */ /* 0x040fe2000004187c */
[----:B------:R-:W3:Y:S07]  /*4fa0*/  LDSM.16.MT88.4 R12, [R198+0x5900] ;  /* 0x00590000c60c783b */ /* 0x000eee0000004200 */
[C---:B-1----:R-:W-:Y:S08]  /*4fb0*/  HMMA.16816.F32.BF16 R36, R4.reuse, R8, R36 ;  /* 0x000000080424723c */ /* 0x042ff00000041824 */
[C---:B------:R-:W-:Y:S01]  /*4fc0*/  HMMA.16816.F32.BF16 R40, R4.reuse, R10, R40 ;  /* 0x0000000a0428723c */ /* 0x040fe20000041828 */
[----:B------:R-:W1:Y:S07]  /*4fd0*/  LDSM.16.MT88.4 R8, [R197+0x5900] ;  /* 0x00590000c508783b */ /* 0x000e6e0000004200 */
[C---:B--2---:R-:W-:Y:S08]  /*4fe0*/  HMMA.16816.F32.BF16 R68, R4.reuse, R16, R68 ;  /* 0x000000100444723c */ /* 0x044ff00000041844 */
[C---:B------:R-:W-:Y:S01]  /*4ff0*/  HMMA.16816.F32.BF16 R72, R4.reuse, R18, R72 ;  /* 0x000000120448723c */ /* 0x040fe20000041848 */
[----:B------:R-:W2:Y:S07]  /*5000*/  LDSM.16.MT88.4 R16, [R196+0x5900] ;  /* 0x00590000c410783b */ /* 0x000eae0000004200 */
[C---:B------:R-:W-:Y:S08]  /*5010*/  HMMA.16816.F32.BF16 R120, R4.reuse, R140, R120 ;  /* 0x0000008c0478723c */ /* 0x040ff00000041878 */
[C---:B------:R-:W-:Y:S08]  /*5020*/  HMMA.16816.F32.BF16 R116, R4.reuse, R142, R116 ;  /* 0x0000008e0474723c */ /* 0x040ff00000041874 */
[C---:B------:R-:W-:Y:S08]  /*5030*/  HMMA.16816.F32.BF16 R112, R4.reuse, R136, R112 ;  /* 0x000000880470723c */ /* 0x040ff00000041870 */
[C---:B------:R-:W-:Y:S08]  /*5040*/  HMMA.16816.F32.BF16 R108, R4.reuse, R138, R108 ;  /* 0x0000008a046c723c */ /* 0x040ff0000004186c */
[C---:B----4-:R-:W-:Y:S08]  /*5050*/  HMMA.16816.F32.BF16 R104, R4.reuse, R32, R104 ;  /* 0x000000200468723c */ /* 0x050ff00000041868 */
[C---:B------:R-:W-:Y:S08]  /*5060*/  HMMA.16816.F32.BF16 R100, R4.reuse, R34, R100 ;  /* 0x000000220464723c */ /* 0x040ff00000041864 */
[C---:B-----5:R-:W-:Y:S08]  /*5070*/  HMMA.16816.F32.BF16 R44, R4.reuse, R28, R44 ;  /* 0x0000001c042c723c */ /* 0x060ff0000004182c */
[C---:B------:R-:W-:Y:S08]  /*5080*/  HMMA.16816.F32.BF16 R48, R4.reuse, R30, R48 ;  /* 0x0000001e0430723c */ /* 0x040ff00000041830 */
[C---:B------:R-:W-:Y:S08]  /*5090*/  HMMA.16816.F32.BF16 R52, R4.reuse, R24, R52 ;  /* 0x000000180434723c */ /* 0x040ff00000041834 */
[C---:B------:R-:W-:Y:S08]  /*50a0*/  HMMA.16816.F32.BF16 R56, R4.reuse, R26, R56 ;  /* 0x0000001a0438723c */ /* 0x040ff00000041838 */
[C---:B------:R-:W-:Y:S08]  /*50b0*/  HMMA.16816.F32.BF16 R60, R4.reuse, R20, R60 ;  /* 0x00000014043c723c */ /* 0x040ff0000004183c */
[C---:B------:R-:W-:Y:S08]  /*50c0*/  HMMA.16816.F32.BF16 R64, R4.reuse, R22, R64 ;  /* 0x000000160440723c */ /* 0x040ff00000041840 */
[C---:B---3--:R-:W-:Y:S08]  /*50d0*/  HMMA.16816.F32.BF16 R76, R4.reuse, R12, R76 ;  /* 0x0000000c044c723c */ /* 0x048ff0000004184c */
[C---:B------:R-:W-:Y:S08]  /*50e0*/  HMMA.16816.F32.BF16 R80, R4.reuse, R14, R80 ;  /* 0x0000000e0450723c */ /* 0x040ff00000041850 */
[C---:B-1----:R-:W-:Y:S08]  /*50f0*/  HMMA.16816.F32.BF16 R84, R4.reuse, R8, R84 ;  /* 0x000000080454723c */ /* 0x042ff00000041854 */
[C---:B------:R-:W-:Y:S08]  /*5100*/  HMMA.16816.F32.BF16 R88, R4.reuse, R10, R88 ;  /* 0x0000000a0458723c */ /* 0x040ff00000041858 */
[C---:B--2---:R-:W-:Y:S08]  /*5110*/  HMMA.16816.F32.BF16 R92, R4.reuse, R16, R92 ;  /* 0x00000010045c723c */ /* 0x044ff0000004185c */
[----:B------:R-:W-:Y:S01]  /*5120*/  HMMA.16816.F32.BF16 R96, R4, R18, R96 ;  /* 0x000000120460723c */ /* 0x000fe20000041860 */
[----:B------:R-:W-:Y:S07]  /*5130*/  @P0 BRA `(.L_x_359) ;  /* 0x0000014000000947 */ /* 0x000fee0003800000 */
        /* <DEDUP_REMOVED lines=11> */
.L_x_360:
[----:B------:R-:W-:Y:S02]  /*51f0*/  ULDC UR4, c[0x0][0x32c] ;  /* 0x0000cb0000047ab9 */ /* 0x000fe40000000800 */
[----:B------:R-:W-:-:S03]  /*5200*/  UISETP.NE.AND UP0, UPT, UR19, UR4, UPT ;  /* 0x000000041300728c */ /* 0x000fc6000bf05270 */
[----:B------:R-:W-:Y:S02]  /*5210*/  ULDC.64 UR4, c[0x0][0x330] ;  /* 0x0000cc0000047ab9 */ /* 0x000fe40000000a00 */
[----:B------:R-:W-:-:S06]  /*5220*/  UIMAD.WIDE.U32 UR18, UR7, UR4, URZ ;  /* 0x00000004071272a5 */ /* 0x000fcc000f8e003f */
[----:B------:R-:W-:Y:S02]  /*5230*/  @UP0 USHF.R.U32.HI UR7, URZ, UR5, UR19 ;  /* 0x000000053f070299 */ /* 0x000fe40008011613 */
.L_x_361:
[----:B------:R-:W-:Y:S02]  /*5240*/  ULDC UR4, c[0x0][0x32c] ;  /* 0x0000cb0000047ab9 */ /* 0x000fe40000000800 */
[----:B------:R-:W-:-:S04]  /*5250*/  UIMAD UR4, UR7, UR4, UR4 ;  /* 0x00000004070472a4 */ /* 0x000fc8000f8e0204 */
[----:B------:R-:W-:-:S04]  /*5260*/  UISETP.LT.AND UP0, UPT, UR6, UR4, UPT ;  /* 0x000000040600728c */ /* 0x000fc8000bf01270 */
[----:B------:R-:W-:-:S04]  /*5270*/  USEL UR6, UR6, UR4, UP0 ;  /* 0x0000000406067287 */ /* 0x000fc80008000000 */
.L_x_359:
[----:B------:R-:W-:-:S04]  /*5280*/  USHF.R.S32.HI UR4, URZ, 0x1f, UR6 ;  /* 0x0000001f3f047899 */ /* 0x000fc80008011406 */
[----:B------:R-:W-:-:S04]  /*5290*/  ULEA.HI UR4, UR4, UR6, URZ, 0x6 ;  /* 0x0000000604047291 */ /* 0x000fc8000f8f303f */
[----:B------:R-:W-:-:S04]  /*52a0*/  USHF.R.S32.HI UR18, URZ, 0x6, UR4 ;  /* 0x000000063f127899 */ /* 0x000fc80008011404 */
[----:B------:R-:W-:-:S04]  /*52b0*/  UISETP.LT.AND UP0, UPT, UR8, UR18, UPT ;  /* 0x000000120800728c */ /* 0x000fc8000bf01270 */
[----:B------:R-:W-:-:S04]  /*52c0*/  USEL UR18, UR8, UR18, !UP0 ;  /* 0x0000001208127287 */ /* 0x000fc8000c000000 */
[----:B------:R-:W-:-:S06]  /*52d0*/  UISETP.GE.AND UP0, UPT, UR13, UR18, UPT ;  /* 0x000000120d00728c */ /* 0x000fcc000bf06270 */
[----:B------:R-:W-:-:S13]  /*52e0*/  PLOP3.LUT P0, PT, PT, PT, UP0, 0x80, 0x0 ;  /* 0x000000000000781c */ /* 0x000fda0003f0f008 */
[----:B------:R-:W-:Y:S05]  /*52f0*/  @!P0 BRA `(.L_x_362) ;  /* 0x0000391000008947 */ /* 0x000fea0003800000 */
[----:B------:R-:W-:Y:S01]  /*5300*/  PLOP3.LUT P4, PT, PT, PT, UP2, 0x80, 0x0 ;  /* 0x000000000000781c */ /* 0x000fe20003f8f028 */
[----:B------:R-:W-:Y:S01]  /*5310*/  IMAD.MOV.U32 R2, RZ, RZ, R132 ;  /* 0x000000ffff027224 */ /* 0x000fe200078e0084 */
[----:B------:R-:W-:Y:S01]  /*5320*/  PLOP3.LUT P0, PT, PT, PT, UP2, 0x80, 0x0 ;  /* 0x000000000000781c */ /* 0x000fe20003f0f028 */
[----:B------:R-:W-:Y:S01]  /*5330*/  IMAD.MOV.U32 R3, RZ, RZ, R0 ;  /* 0x000000ffff037224 */ /* 0x000fe200078e0000 */
[C---:B------:R-:W-:Y:S01]  /*5340*/  IADD3 R224, P6, R208.reuse, 0x40, RZ ;  /* 0x00000040d0e07810 */ /* 0x040fe20007fde0ff */
[----:B------:R-:W-:Y:S01]  /*5350*/  ULDC.64 UR6, c[0x0][0x208] ;  /* 0x0000820000067ab9 */ /* 0x000fe20000000a00 */
[----:B------:R-:W-:Y:S01]  /*5360*/  IADD3 R222, P5, R208, 0x80, RZ ;  /* 0x00000080d0de7810 */ /* 0x000fe20007fbe0ff */
[----:B------:R-:W-:Y:S02]  /*5370*/  ULDC.64 UR4, c[0x0][0x1e0] ;  /* 0x0000780000047ab9 */ /* 0x000fe40000000a00 */
[--C-:B------:R-:W-:Y:S01]  /*5380*/  IMAD.X R223, RZ, RZ, R215.reuse, P6 ;  /* 0x000000ffffdf7224 */ /* 0x100fe200030e06d7 */
[----:B------:R-:W-:Y:S01]  /*5390*/  IADD3 R182, P6, R210, 0x80, RZ ;  /* 0x00000080d2b67810 */ /* 0x000fe20007fde0ff */
[----:B------:R-:W-:-:S02]  /*53a0*/  IMAD.X R221, RZ, RZ, R215, P5 ;  /* 0x000000ffffdd7224 */ /* 0x000fc400028e06d7 */
[----:B------:R-:W-:Y:S01]  /*53b0*/  @P4 IMAD.HI.U32 R180, R212, c[0x0][0x2c8], RZ ;  /* 0x0000b200d4b44a27 */ /* 0x000fe200078e00ff */
[----:B------:R-:W-:-:S03]  /*53c0*/  IADD3 R220, P4, R210, 0x40, RZ ;  /* 0x00000040d2dc7810 */ /* 0x000fc60007f9e0ff */
[--C-:B------:R-:W-:Y:S01]  /*53d0*/  IMAD.X R181, RZ, RZ, R217.reuse, P6 ;  /* 0x000000ffffb57224 */ /* 0x100fe200030e06d9 */
[----:B------:R-:W-:Y:S01]  /*53e0*/  @P0 SHF.R.U32.HI R180, RZ, c[0x0][0x2cc], R180 ;  /* 0x0000b300ffb40a19 */ /* 0x000fe200000116b4 */
[----:B------:R-:W-:Y:S02]  /*53f0*/  IMAD.X R183, RZ, RZ, R217, P4 ;  /* 0x000000ffffb77224 */ /* 0x000fe400020e06d9 */
.L_x_371:
[----:B------:R-:W-:Y:S04]  /*5400*/  DEPBAR.LE SB0, 0x0 ;  /* 0x000080000000791a */ /* 0x000fe80000000000 */
[----:B------:R-:W-:Y:S01]  /*5410*/  BAR.SYNC.DEFER_BLOCKING 0x0 ;  /* 0x0000000000007b1d */ /* 0x000fe20000010000 */
[----:B------:R-:W-:Y:S06]  /*5420*/  UISETP.GT.AND UP3, UPT, UR8, UR13, UPT ;  /* 0x0000000d0800728c */ /* 0x000fec000bf64270 */
[----:B------:R-:W-:Y:S05]  /*5430*/  PLOP3.LUT P0, PT, PT, PT, UP3, 0x80, 0x0 ;  /* 0x000000000000781c */ /* 0x000fea0003f0f038 */
[----:B------:R-:W-:Y:S02]  /*5440*/  @!UP3 USHF.R.S32.HI UR19, URZ, 0x1f, UR13 ;  /* 0x0000001f3f13b899 */ /* 0x000fe4000801140d */
[----:B------:R-:W-:Y:S02]  /*5450*/  @!UP3 UIMAD.WIDE.U32 UR22, UR13, UR6, URZ ;  /* 0x000000060d16b2a5 */ /* 0x000fe4000f8e003f */
[----:B------:R-:W-:Y:S02]  /*5460*/  @!UP3 UIMAD UR19, UR19, UR6, URZ ;  /* 0x000000061313b2a4 */ /* 0x000fe4000f8e023f */
[----:B------:R-:W-:Y:S02]  /*5470*/  @!UP3 USHF.L.U32 UR20, UR22, 0x6, URZ ;  /* 0x000000061614b899 */ /* 0x000fe4000800063f */
[----:B------:R-:W-:Y:S01]  /*5480*/  @!UP3 UIMAD UR19, UR13, UR7, UR19 ;  /* 0x000000070d13b2a4 */ /* 0x000fe2000f8e0213 */
[----:B------:R-:W-:Y:S03]  /*5490*/  LDSM.16.M88.4 R132, [R206+0xc100] ;  /* 0x00c10000ce84783b */ /* 0x000fe60000000200 */
[----:B------:R-:W-:Y:S01]  /*54a0*/  @!UP3 UIADD3 UR19, UR23, UR19, URZ ;  /* 0x000000131713b290 */ /* 0x000fe2000fffe03f */
[----:B------:R-:W-:Y:S02]  /*54b0*/  @!P0 IADD3 R225, P6, R208, UR20, RZ ;  /* 0x00000014d0e18c10 */ /* 0x000fe4000ffde0ff */
[----:B------:R-:W-:Y:S01]  /*54c0*/  @!P0 IADD3 R227, P5, R224, UR20, RZ ;  /* 0x00000014e0e38c10 */ /* 0x000fe2000ffbe0ff */
[----:B------:R-:W-:Y:S01]  /*54d0*/  @!UP3 USHF.L.U64.HI UR19, UR22, 0x6, UR19 ;  /* 0x000000061613b899 */ /* 0x000fe20008010213 */
[----:B------:R-:W-:Y:S01]  /*54e0*/  @!P0 IADD3 R229, P4, R222, UR20, RZ ;  /* 0x00000014dee58c10 */ /* 0x000fe2000ff9e0ff */
[----:B------:R-:W1:Y:S01]  /*54f0*/  LDSM.16.M88.4 R136, [R205+0x6100] ;  /* 0x00610000cd88783b */ /* 0x000e620000000200 */
[----:B------:R-:W-:Y:S03]  /*5500*/  @!UP3 ULEA UR20, UP0, UR6, UR20, 0x5 ;  /* 0x000000140614b291 */ /* 0x000fe6000f80283f */
[----:B------:R-:W-:Y:S02]  /*5510*/  @!P0 IADD3.X R0, R215, UR19, RZ, P6, !PT ;  /* 0x00000013d7008c10 */ /* 0x000fe4000b7fe4ff */
[----:B------:R-:W-:Y:S01]  /*5520*/  @!P0 LEA R236, P6, R225, c[0x0][0x1f8], 0x1 ;  /* 0x00007e00e1ec8a11 */ /* 0x000fe200078c08ff */
[----:B------:R-:W2:Y:S01]  /*5530*/  LDSM.16.M88.4 R140, [R205+0x6900] ;  /* 0x00690000cd8c783b */ /* 0x000ea20000000200 */
[----:B------:R-:W-:Y:S02]  /*5540*/  @!P0 IADD3.X R226, R223, UR19, RZ, P5, !PT ;  /* 0x00000013dfe28c10 */ /* 0x000fe4000affe4ff */
[----:B------:R-:W-:Y:S02]  /*5550*/  @!P0 LEA.HI.X R237, R225, c[0x0][0x1fc], R0, 0x1, P6 ;  /* 0x00007f00e1ed8a11 */ /* 0x000fe400030f0c00 */
[----:B------:R-:W-:Y:S02]  /*5560*/  @!P0 LEA R234, P5, R227, c[0x0][0x1f8], 0x1 ;  /* 0x00007e00e3ea8a11 */ /* 0x000fe400078a08ff */
[----:B------:R-:W3:Y:S01]  /*5570*/  LDSM.16.M88.4 R144, [R205+0x7100] ;  /* 0x00710000cd90783b */ /* 0x000ee20000000200 */
[----:B------:R-:W-:Y:S01]  /*5580*/  @!P0 IADD3.X R228, R221, UR19, RZ, P4, !PT ;  /* 0x00000013dde48c10 */ /* 0x000fe2000a7fe4ff */
[----:B------:R-:W-:Y:S01]  /*5590*/  @!UP3 ULEA.HI.X UR19, UR6, UR19, UR7, 0x5, UP0 ;  /* 0x000000130613b291 */ /* 0x000fe200080f2c07 */
[----:B------:R-:W-:Y:S01]  /*55a0*/  @!P0 LEA.HI.X R235, R227, c[0x0][0x1fc], R226, 0x1, P5 ;  /* 0x00007f00e3eb8a11 */ /* 0x000fe200028f0ce2 */
[----:B------:R-:W-:Y:S01]  /*55b0*/  UISETP.GT.AND UP3, UPT, UR13, UR8, UPT ;  /* 0x000000080d00728c */ /* 0x000fe2000bf64270 */
[C---:B------:R-:W-:Y:S02]  /*55c0*/  @!P0 LEA R232, P4, R229.reuse, c[0x0][0x1f8], 0x1 ;  /* 0x00007e00e5e88a11 */ /* 0x040fe400078808ff */
[----:B------:R-:W4:Y:S01]  /*55d0*/  LDSM.16.M88.4 R148, [R205+0x7900] ;  /* 0x00790000cd94783b */ /* 0x000f220000000200 */
[----:B------:R-:W-:Y:S02]  /*55e0*/  @!P0 IADD3 R225, P6, R208, UR20, RZ ;  /* 0x00000014d0e18c10 */ /* 0x000fe4000ffde0ff */
[----:B------:R-:W-:Y:S02]  /*55f0*/  @!P0 LEA.HI.X R233, R229, c[0x0][0x1fc], R228, 0x1, P4 ;  /* 0x00007f00e5e98a11 */ /* 0x000fe400020f0ce4 */
[----:B------:R-:W-:Y:S02]  /*5600*/  @!P0 IADD3.X R0, R215, UR19, RZ, P6, !PT ;  /* 0x00000013d7008c10 */ /* 0x000fe4000b7fe4ff */
[----:B------:R-:W-:Y:S01]  /*5610*/  LDSM.16.M88.4 R152, [R202+0xc100] ;  /* 0x00c10000ca98783b */ /* 0x000fe20000000200 */
[C---:B------:R-:W-:Y:S02]  /*5620*/  @!P0 LEA R230, P6, R225.reuse, c[0x0][0x1f8], 0x1 ;  /* 0x00007e00e1e68a11 */ /* 0x040fe400078c08ff */
[----:B------:R-:W-:Y:S02]  /*5630*/  @!P0 IADD3 R238, P5, R224, UR20, RZ ;  /* 0x00000014e0ee8c10 */ /* 0x000fe4000ffbe0ff */
[----:B------:R-:W-:Y:S02]  /*5640*/  @!P0 LEA.HI.X R231, R225, c[0x0][0x1fc], R0, 0x1, P6 ;  /* 0x00007f00e1e78a11 */ /* 0x000fe400030f0c00 */
[----:B------:R-:W5:Y:S01]  /*5650*/  LDSM.16.M88.4 R156, [R204] ;  /* 0x00000000cc9c783b */ /* 0x000f620000000200 */
[----:B------:R-:W-:Y:S02]  /*5660*/  @!P0 IADD3.X R227, R223, UR19, RZ, P5, !PT ;  /* 0x00000013dfe38c10 */ /* 0x000fe4000affe4ff */
[C---:B------:R-:W-:Y:S01]  /*5670*/  @!P0 LEA R228, P5, R238.reuse, c[0x0][0x1f8], 0x1 ;  /* 0x00007e00eee48a11 */ /* 0x040fe200078a08ff */
[C---:B-1----:R-:W-:Y:S03]  /*5680*/  HMMA.16816.F32.BF16 R4, R132.reuse, R136, RZ ;  /* 0x000000888404723c */ /* 0x042fe600000418ff */
[----:B------:R-:W1:Y:S01]  /*5690*/  LDSM.16.M88.4 R160, [R195] ;  /* 0x00000000c3a0783b */ /* 0x000e620000000200 */
[----:B------:R-:W-:Y:S02]  /*56a0*/  @!P0 LEA.HI.X R229, R238, c[0x0][0x1fc], R227, 0x1, P5 ;  /* 0x00007f00eee58a11 */ /* 0x000fe400028f0ce3 */
[----:B------:R-:W-:Y:S01]  /*56b0*/  @!P0 IADD3 R240, P4, R222, UR20, RZ ;  /* 0x00000014def08c10 */ /* 0x000fe2000ff9e0ff */
[----:B------:R-:W-:Y:S01]  /*56c0*/  @UP3 UIADD3 UR20, UR13, -0x1, URZ ;  /* 0xffffffff0d143890 */ /* 0x000fe2000fffe03f */
[C---:B------:R-:W-:Y:S02]  /*56d0*/  HMMA.16816.F32.BF16 R8, R132.reuse, R138, RZ ;  /* 0x0000008a8408723c */ /* 0x040fe400000418ff */
[----:B------:R-:W1:Y:S01]  /*56e0*/  LDSM.16.M88.4 R164, [R194] ;  /* 0x00000000c2a4783b */ /* 0x000e620000000200 */
[----:B------:R-:W-:Y:S01]  /*56f0*/  @UP3 UIMAD.WIDE.U32 UR22, UR20, UR4, URZ ;  /* 0x00000004141632a5 */ /* 0x000fe2000f8e003f */
[----:B------:R-:W-:Y:S01]  /*5700*/  @!P0 IADD3.X R239, R221, UR19, RZ, P4, !PT ;  /* 0x00000013ddef8c10 */ /* 0x000fe2000a7fe4ff */
[----:B------:R-:W-:Y:S01]  /*5710*/  @UP3 USHF.R.S32.HI UR19, URZ, 0x1f, UR20 ;  /* 0x0000001f3f133899 */ /* 0x000fe20008011414 */
[C---:B------:R-:W-:Y:S02]  /*5720*/  @!P0 LEA R226, P4, R240.reuse, c[0x0][0x1f8], 0x1 ;  /* 0x00007e00f0e28a11 */ /* 0x040fe400078808ff */
[C---:B--2---:R-:W-:Y:S01]  /*5730*/  HMMA.16816.F32.BF16 R12, R132.reuse, R140, RZ ;  /* 0x0000008c840c723c */ /* 0x044fe200000418ff */
[----:B------:R-:W2:Y:S01]  /*5740*/  LDSM.16.M88.4 R168, [R193] ;  /* 0x00000000c1a8783b */ /* 0x000ea20000000200 */
[----:B------:R-:W-:Y:S02]  /*5750*/  @UP3 UIMAD UR19, UR19, UR4, URZ ;  /* 0x00000004131332a4 */ /* 0x000fe4000f8e023f */
[----:B------:R-:W-:Y:S02]  /*5760*/  @!P0 LEA.HI.X R227, R240, c[0x0][0x1fc], R239, 0x1, P4 ;  /* 0x00007f00f0e38a11 */ /* 0x000fe400020f0cef */
[----:B------:R-:W-:Y:S02]  /*5770*/  @UP3 UIMAD UR19, UR20, UR5, UR19 ;  /* 0x00000005141332a4 */ /* 0x000fe4000f8e0213 */
[C---:B------:R-:W-:Y:S01]  /*5780*/  HMMA.16816.F32.BF16 R16, R132.reuse, R142, RZ ;  /* 0x0000008e8410723c */ /* 0x040fe200000418ff */
[----:B------:R-:W-:Y:S01]  /*5790*/  @!PT LDS RZ, [RZ] ;  /* 0x00000000fffff984 */ /* 0x000fe20000000800 */
[----:B------:R-:W-:Y:S01]  /*57a0*/  @!PT LDS RZ, [RZ] ;  /* 0x00000000fffff984 */ /* 0x000fe20000000800 */
[----:B------:R-:W-:Y:S01]  /*57b0*/  @!PT LDS RZ, [RZ] ;  /* 0x00000000fffff984 */ /* 0x000fe20000000800 */
[----:B------:R1:W-:Y:S01]  /*57c0*/  @!P0 LDGSTS.E.BYPASS.LTC128B.128 [R207+0x100], [R236.64], !P3 ;  /* 0x00100000eccf8fae */ /* 0x0003e2000d901d50 */
[----:B------:R-:W-:Y:S02]  /*57d0*/  @UP3 USHF.L.U32 UR20, UR22, 0x6, URZ ;  /* 0x0000000616143899 */ /* 0x000fe4000800063f */
[----:B------:R-:W-:Y:S04]  /*57e0*/  @UP3 UIADD3 UR19, UR23, UR19, URZ ;  /* 0x0000001317133290 */ /* 0x000fe8000fffe03f */
[C---:B---3--:R-:W-:Y:S01]  /*57f0*/  HMMA.16816.F32.BF16 R20, R132.reuse, R144, RZ ;  /* 0x000000908414723c */ /* 0x048fe200000418ff */
[----:B------:R3:W-:Y:S01]  /*5800*/  @!P0 LDGSTS.E.BYPASS.LTC128B.128 [R207+0x2100], [R234.64], !P2 ;  /* 0x02100000eacf8fae */ /* 0x0007e2000d101d50 */
[----:B------:R-:W-:Y:S06]  /*5810*/  @UP3 USHF.L.U64.HI UR19, UR22, 0x6, UR19 ;  /* 0x0000000616133899 */ /* 0x000fec0008010213 */
[C---:B------:R-:W-:Y:S01]  /*5820*/  HMMA.16816.F32.BF16 R24, R132.reuse, R146, RZ ;  /* 0x000000928418723c */ /* 0x040fe200000418ff */
[----:B------:R1:W-:Y:S07]  /*5830*/  @!P0 LDGSTS.E.BYPASS.LTC128B.128 [R207+0x4100], [R232.64], !P1 ;  /* 0x04100000e8cf8fae */ /* 0x0003ee000c901d50 */
[C---:B----4-:R-:W-:Y:S01]  /*5840*/  HMMA.16816.F32.BF16 R28, R132.reuse, R148, RZ ;  /* 0x00000094841c723c */ /* 0x050fe200000418ff */
[----:B------:R4:W-:Y:S07]  /*5850*/  @!P0 LDGSTS.E.BYPASS.LTC128B.128 [R207+0x1100], [R230.64], !P3 ;  /* 0x01100000e6cf8fae */ /* 0x0009ee000d901d50 */
[----:B------:R-:W-:Y:S01]  /*5860*/  HMMA.16816.F32.BF16 R32, R132, R150, RZ ;  /* 0x000000968420723c */ /* 0x000fe200000418ff */
[----:B------:R2:W-:Y:S07]  /*5870*/  @!P0 LDGSTS.E.BYPASS.LTC128B.128 [R207+0x3100], [R228.64], !P2 ;  /* 0x03100000e4cf8fae */ /* 0x0005ee000d101d50 */
[C---:B-----5:R-:W-:Y:S01]  /*5880*/  HMMA.16816.F32.BF16 R4, R152.reuse, R156, R4 ;  /* 0x0000009c9804723c */ /* 0x060fe20000041804 */
[----:B------:R5:W-:Y:S01]  /*5890*/  @!P0 LDGSTS.E.BYPASS.LTC128B.128 [R207+0x5100], [R226.64], !P1 ;  /* 0x05100000e2cf8fae */ /* 0x000be2000c901d50 */
[----:B------:R-:W-:Y:S06]  /*58a0*/  PLOP3.LUT P0, PT, PT, PT, UP3, 0x80, 0x0 ;  /* 0x000000000000781c */ /* 0x000fec0003f0f038 */
[C---:B------:R-:W-:Y:S01]  /*58b0*/  HMMA.16816.F32.BF16 R8, R152.reuse, R158, R8 ;  /* 0x0000009e9808723c */ /* 0x040fe20000041808 */
[----:B------:R-:W-:Y:S06]  /*58c0*/  LDSM.16.M88.4 R172, [R201+0xc100] ;  /* 0x00c10000c9ac783b */ /* 0x000fec0000000200 */
[----:B------:R-:W-:Y:S01]  /*58d0*/  @P0 IADD3 R248, P4, R210, UR20, RZ ;  /* 0x00000014d2f80c10 */ /* 0x000fe2000ff9e0ff */
[C---:B-1----:R-:W-:Y:S01]  /*58e0*/  HMMA.16816.F32.BF16 R12, R152.reuse, R160, R12 ;  /* 0x000000a0980c723c */ /* 0x042fe2000004180c */
[----:B------:R-:W0:Y:S03]  /*58f0*/  LDGDEPBAR ;  /* 0x00000000000079af */ /* 0x000e260000000000 */
[----:B------:R-:W-:Y:S02]  /*5900*/  @P0 IADD3 R249, P5, R220, UR20, RZ ;  /* 0x00000014dcf90c10 */ /* 0x000fe4000ffbe0ff */
[----:B------:R-:W-:Y:S02]  /*5910*/  @P0 IADD3.X R251, R217, UR19, RZ, P4, !PT ;  /* 0x00000013d9fb0c10 */ /* 0x000fe4000a7fe4ff */
[C---:B------:R-:W-:Y:S01]  /*5920*/  HMMA.16816.F32.BF16 R16, R152.reuse, R162, R16 ;  /* 0x000000a29810723c */ /* 0x040fe20000041810 */
[----:B------:R-:W1:Y:S03]  /*5930*/  LDSM.16.M88.4 R176, [R200+0x6100] ;  /* 0x00610000c8b0783b */ /* 0x000e660000000200 */
[----:B------:R-:W-:Y:S04]  /*5940*/  @P0 IADD3.X R250, R183, UR19, RZ, P5, !PT ;  /* 0x00000013b7fa0c10 */ /* 0x000fe8000affe4ff */
[C---:B------:R-:W-:Y:S01]  /*5950*/  HMMA.16816.F32.BF16 R20, R152.reuse, R164, R20 ;  /* 0x000000a49814723c */ /* 0x040fe20000041814 */
[----:B------:R-:W3:Y:S07]  /*5960*/  LDSM.16.M88.4 R132, [R200+0x6900] ;  /* 0x00690000c884783b */ /* 0x000eee0000000200 */
[C---:B------:R-:W-:Y:S01]  /*5970*/  HMMA.16816.F32.BF16 R24, R152.reuse, R166, R24 ;  /* 0x000000a69818723c */ /* 0x040fe20000041818 */
[----:B------:R-:W3:Y:S07]  /*5980*/  LDSM.16.M88.4 R136, [R200+0x7100] ;  /* 0x00710000c888783b */ /* 0x000eee0000000200 */
[C---:B--2---:R-:W-:Y:S01]  /*5990*/  HMMA.16816.F32.BF16 R28, R152.reuse, R168, R28 ;  /* 0x000000a8981c723c */ /* 0x044fe2000004181c */
[----:B------:R-:W2:Y:S07]  /*59a0*/  LDSM.16.M88.4 R140, [R200+0x7900] ;  /* 0x00790000c88c783b */ /* 0x000eae0000000200 */
[----:B------:R-:W-:Y:S01]  /*59b0*/  HMMA.16816.F32.BF16 R32, R152, R170, R32 ;  /* 0x000000aa9820723c */ /* 0x000fe20000041820 */
[----:B------:R-:W-:Y:S07]  /*59c0*/  LDSM.16.M88.4 R144, [R199+0xc100] ;  /* 0x00c10000c790783b */ /* 0x000fee0000000200 */
[----:B------:R-:W2:Y:S01]  /*59d0*/  LDSM.16.M88.4 R148, [R192] ;  /* 0x00000000c094783b */ /* 0x000ea20000000200 */
[C---:B-1----:R-:W-:Y:S06]  /*59e0*/  HMMA.16816.F32.BF16 R4, R172.reuse, R176, R4 ;  /* 0x000000b0ac04723c */ /* 0x042fec0000041804 */
[----:B------:R-:W1:Y:S02]  /*59f0*/  LDSM.16.M88.4 R152, [R192+0x800] ;  /* 0x00080000c098783b */ /* 0x000e640000000200 */
[C---:B------:R-:W-:Y:S05]  /*5a00*/  HMMA.16816.F32.BF16 R8, R172.reuse, R178, R8 ;  /* 0x000000b2ac08723c */ /* 0x040fea0000041808 */
[----:B------:R-:W1:Y:S03]  /*5a10*/  LDSM.16.M88.4 R156, [R192+0x1000] ;  /* 0x00100000c09c783b */ /* 0x000e660000000200 */
[C---:B---3--:R-:W-:Y:S04]  /*5a20*/  HMMA.16816.F32.BF16 R12, R172.reuse, R132, R12 ;  /* 0x00000084ac0c723c */ /* 0x048fe8000004180c */
[----:B------:R-:W3:Y:S04]  /*5a30*/  LDSM.16.M88.4 R160, [R192+0x1800] ;  /* 0x00180000c0a0783b */ /* 0x000ee80000000200 */
[C---:B------:R-:W-:Y:S03]  /*5a40*/  HMMA.16816.F32.BF16 R16, R172.reuse, R134, R16 ;  /* 0x00000086ac10723c */ /* 0x040fe60000041810 */
[----:B------:R-:W-:Y:S05]  /*5a50*/  LDSM.16.M88.4 R164, [R206+0x10100] ;  /* 0x01010000cea4783b */ /* 0x000fea0000000200 */
[C---:B------:R-:W-:Y:S02]  /*5a60*/  HMMA.16816.F32.BF16 R20, R172.reuse, R136, R20 ;  /* 0x00000088ac14723c */ /* 0x040fe40000041814 */
[----:B------:R-:W1:Y:S06]  /*5a70*/  LDSM.16.M88.4 R168, [R205+0x8100] ;  /* 0x00810000cda8783b */ /* 0x000e6c0000000200 */
[C---:B------:R-:W-:Y:S01]  /*5a80*/  HMMA.16816.F32.BF16 R24, R172.reuse, R138, R24 ;  /* 0x0000008aac18723c */ /* 0x040fe20000041818 */
[----:B------:R-:W3:Y:S07]  /*5a90*/  LDSM.16.M88.4 R132, [R205+0x8900] ;  /* 0x00890000cd84783b */ /* 0x000eee0000000200 */
[C---:B--2---:R-:W-:Y:S01]  /*5aa0*/  HMMA.16816.F32.BF16 R28, R172.reuse, R140, R28 ;  /* 0x0000008cac1c723c */ /* 0x044fe2000004181c */
[----:B------:R-:W2:Y:S07]  /*5ab0*/  LDSM.16.M88.4 R136, [R205+0x9100] ;  /* 0x00910000cd88783b */ /* 0x000eae0000000200 */
[----:B------:R-:W-:Y:S01]  /*5ac0*/  HMMA.16816.F32.BF16 R32, R172, R142, R32 ;  /* 0x0000008eac20723c */ /* 0x000fe20000041820 */
[----:B------:R-:W2:Y:S07]  /*5ad0*/  LDSM.16.M88.4 R140, [R205+0x9900] ;  /* 0x00990000cd8c783b */ /* 0x000eae0000000200 */
[C---:B------:R-:W-:Y:S01]  /*5ae0*/  HMMA.16816.F32.BF16 R4, R144.reuse, R148, R4 ;  /* 0x000000949004723c */ /* 0x040fe20000041804 */
[----:B------:R-:W-:Y:S07]  /*5af0*/  LDSM.16.M88.4 R172, [R202+0x10100] ;  /* 0x01010000caac783b */ /* 0x000fee0000000200 */
[C---:B------:R-:W-:Y:S01]  /*5b00*/  HMMA.16816.F32.BF16 R8, R144.reuse, R150, R8 ;  /* 0x000000969008723c */ /* 0x040fe20000041808 */
[----:B------:R-:W2:Y:S07]  /*5b10*/  LDSM.16.M88.4 R176, [R191] ;  /* 0x00000000bfb0783b */ /* 0x000eae0000000200 */
[C---:B-1----:R-:W-:Y:S01]  /*5b20*/  HMMA.16816.F32.BF16 R12, R144.reuse, R152, R12 ;  /* 0x00000098900c723c */ /* 0x042fe2000004180c */
[----:B------:R-:W-:Y:S07]  /*5b30*/  LDSM.16.M88.4 R148, [R189] ;  /* 0x00000000bd94783b */ /* 0x000fee0000000200 */
[C---:B------:R-:W-:Y:S01]  /*5b40*/  HMMA.16816.F32.BF16 R16, R144.reuse, R154, R16 ;  /* 0x0000009a9010723c */ /* 0x040fe20000041810 */
[----:B------:R-:W-:Y:S07]  /*5b50*/  LDSM.16.M88.4 R152, [R188] ;  /* 0x00000000bc98783b */ /* 0x000fee0000000200 */
[C---:B------:R-:W-:Y:S08]  /*5b60*/  HMMA.16816.F32.BF16 R20, R144.reuse, R156, R20 ;  /* 0x0000009c9014723c */ /* 0x040ff00000041814 */
[C---:B------:R-:W-:Y:S01]  /*5b70*/  HMMA.16816.F32.BF16 R24, R144.reuse, R158, R24 ;  /* 0x0000009e9018723c */ /* 0x040fe20000041818 */
[----:B------:R-:W-:Y:S07]  /*5b80*/  LDSM.16.M88.4 R156, [R201+0x10100] ;  /* 0x01010000c99c783b */ /* 0x000fee0000000200 */
[C---:B---3--:R-:W-:Y:S08]  /*5b90*/  HMMA.16816.F32.BF16 R28, R144.reuse, R160, R28 ;  /* 0x000000a0901c723c */ /* 0x048ff0000004181c */
[----:B------:R-:W-:Y:S01]  /*5ba0*/  HMMA.16816.F32.BF16 R32, R144, R162, R32 ;  /* 0x000000a29020723c */ /* 0x000fe20000041820 */
[----:B------:R-:W1:Y:S07]  /*5bb0*/  LDSM.16.M88.4 R144, [R190] ;  /* 0x00000000be90783b */ /* 0x000e6e0000000200 */
[C---:B------:R-:W-:Y:S01]  /*5bc0*/  HMMA.16816.F32.BF16 R4, R164.reuse, R168, R4 ;  /* 0x000000a8a404723c */ /* 0x040fe20000041804 */
[----:B------:R-:W3:Y:S07]  /*5bd0*/  LDSM.16.M88.4 R160, [R200+0x8100] ;  /* 0x00810000c8a0783b */ /* 0x000eee0000000200 */
[C---:B------:R-:W-:Y:S01]  /*5be0*/  HMMA.16816.F32.BF16 R8, R164.reuse, R170, R8 ;  /* 0x000000aaa408723c */ /* 0x040fe20000041808 */
[----:B------:R-:W-:Y:S07]  /*5bf0*/  LDSM.16.M88.4 R168, [R192+0x2000] ;  /* 0x00200000c0a8783b */ /* 0x000fee0000000200 */
[C---:B------:R-:W-:Y:S08]  /*5c00*/  HMMA.16816.F32.BF16 R12, R164.reuse, R132, R12 ;  /* 0x00000084a40c723c */ /* 0x040ff0000004180c */
[C---:B------:R-:W-:Y:S01]  /*5c10*/  HMMA.16816.F32.BF16 R16, R164.reuse, R134, R16 ;  /* 0x00000086a410723c */ /* 0x040fe20000041810 */
[----:B------:R-:W1:Y:S07]  /*5c20*/  LDSM.16.M88.4 R132, [R200+0x8900] ;  /* 0x00890000c884783b */ /* 0x000e6e0000000200 */
[C---:B--2---:R-:W-:Y:S08]  /*5c30*/  HMMA.16816.F32.BF16 R20, R164.reuse, R136, R20 ;  /* 0x00000088a414723c */ /* 0x044ff00000041814 */
[C---:B------:R-:W-:Y:S01]  /*5c40*/  HMMA.16816.F32.BF16 R24, R164.reuse, R138, R24 ;  /* 0x0000008aa418723c */ /* 0x040fe20000041818 */
[----:B------:R-:W2:Y:S07]  /*5c50*/  LDSM.16.M88.4 R136, [R200+0x9100] ;  /* 0x00910000c888783b */ /* 0x000eae0000000200 */
[C---:B------:R-:W-:Y:S08]  /*5c60*/  HMMA.16816.F32.BF16 R28, R164.reuse, R140, R28 ;  /* 0x0000008ca41c723c */ /* 0x040ff0000004181c */
[----:B------:R-:W-:Y:S01]  /*5c70*/  HMMA.16816.F32.BF16 R32, R164, R142, R32 ;  /* 0x0000008ea420723c */ /* 0x000fe20000041820 */
[----:B------:R-:W2:Y:S07]  /*5c80*/  LDSM.16.M88.4 R140, [R200+0x9900] ;  /* 0x00990000c88c783b */ /* 0x000eae0000000200 */
[C---:B------:R-:W-:Y:S01]  /*5c90*/  HMMA.16816.F32.BF16 R4, R172.reuse, R176, R4 ;  /* 0x000000b0ac04723c */ /* 0x040fe20000041804 */
[----:B------:R-:W2:Y:S07]  /*5ca0*/  LDSM.16.M88.4 R164, [R199+0x10100] ;  /* 0x01010000c7a4783b */ /* 0x000eae0000000200 */
[C---:B------:R-:W-:Y:S01]  /*5cb0*/  HMMA.16816.F32.BF16 R8, R172.reuse, R178, R8 ;  /* 0x000000b2ac08723c */ /* 0x040fe20000041808 */
[----:B------:R-:W-:Y:S07]  /*5cc0*/  LDSM.16.M88.4 R176, [R205+0xa100] ;  /* 0x00a10000cdb0783b */ /* 0x000fee0000000200 */
[C---:B-1----:R-:W-:Y:S08]  /*5cd0*/  HMMA.16816.F32.BF16 R12, R172.reuse, R144, R12 ;  /* 0x00000090ac0c723c */ /* 0x042ff0000004180c */
[C---:B------:R-:W-:Y:S01]  /*5ce0*/  HMMA.16816.F32.BF16 R16, R172.reuse, R146, R16 ;  /* 0x00000092ac10723c */ /* 0x040fe20000041810 */
[----:B------:R-:W1:Y:S07]  /*5cf0*/  LDSM.16.M88.4 R144, [R192+0x2800] ;  /* 0x00280000c090783b */ /* 0x000e6e0000000200 */
[C---:B------:R-:W-:Y:S08]  /*5d00*/  HMMA.16816.F32.BF16 R20, R172.reuse, R148, R20 ;  /* 0x00000094ac14723c */ /* 0x040ff00000041814 */
[C---:B------:R-:W-:Y:S01]  /*5d10*/  HMMA.16816.F32.BF16 R24, R172.reuse, R150, R24 ;  /* 0x00000096ac18723c */ /* 0x040fe20000041818 */
[----:B------:R-:W1:Y:S07]  /*5d20*/  LDSM.16.M88.4 R148, [R192+0x3000] ;  /* 0x00300000c094783b */ /* 0x000e6e0000000200 */
[C---:B------:R-:W-:Y:S08]  /*5d30*/  HMMA.16816.F32.BF16 R28, R172.reuse, R152, R28 ;  /* 0x00000098ac1c723c */ /* 0x040ff0000004181c */
[----:B------:R-:W-:Y:S01]  /*5d40*/  HMMA.16816.F32.BF16 R32, R172, R154, R32 ;  /* 0x0000009aac20723c */ /* 0x000fe20000041820 */
[----:B------:R-:W1:Y:S07]  /*5d50*/  LDSM.16.M88.4 R152, [R192+0x3800] ;  /* 0x00380000c098783b */ /* 0x000e6e0000000200 */
[C---:B---3--:R-:W-:Y:S01]  /*5d60*/  HMMA.16816.F32.BF16 R4, R156.reuse, R160, R4 ;  /* 0x000000a09c04723c */ /* 0x048fe20000041804 */
[----:B------:R-:W3:Y:S07]  /*5d70*/  LDSM.16.M88.4 R172, [R206+0x14100] ;  /* 0x01410000ceac783b */ /* 0x000eee0000000200 */
[C---:B------:R-:W-:Y:S01]  /*5d80*/  HMMA.16816.F32.BF16 R8, R156.reuse, R162, R8 ;  /* 0x000000a29c08723c */ /* 0x040fe20000041808 */
[----:B------:R-:W-:Y:S07]  /*5d90*/  LDSM.16.M88.4 R160, [R187] ;  /* 0x00000000bba0783b */ /* 0x000fee0000000200 */
        /* <DEDUP_REMOVED lines=15> */
[----:B------:R-:W1:Y:S07]  /*5e90*/  LDSM.16.M88.4 R144, [R186] ;  /* 0x00000000ba90783b */ /* 0x000e6e0000000200 */
[C---:B------:R-:W-:Y:S08]  /*5ea0*/  HMMA.16816.F32.BF16 R20, R164.reuse, R148, R20 ;  /* 0x00000094a414723c */ /* 0x040ff00000041814 */
[C---:B------:R-:W-:Y:S01]  /*5eb0*/  HMMA.16816.F32.BF16 R24, R164.reuse, R150, R24 ;  /* 0x00000096a418723c */ /* 0x040fe20000041818 */
[----:B------:R-:W1:Y:S07]  /*5ec0*/  LDSM.16.M88.4 R148, [R185] ;  /* 0x00000000b994783b */ /* 0x000e6e0000000200 */
[C---:B------:R-:W-:Y:S08]  /*5ed0*/  HMMA.16816.F32.BF16 R28, R164.reuse, R152, R28 ;  /* 0x00000098a41c723c */ /* 0x040ff0000004181c */
[----:B------:R-:W-:Y:S01]  /*5ee0*/  HMMA.16816.F32.BF16 R32, R164, R154, R32 ;  /* 0x0000009aa420723c */ /* 0x000fe20000041820 */
[----:B------:R-:W1:Y:S07]  /*5ef0*/  LDSM.16.M88.4 R152, [R184] ;  /* 0x00000000b898783b */ /* 0x000e6e0000000200 */
[C---:B---3--:R-:W-:Y:S01]  /*5f00*/  HMMA.16816.F32.BF16 R4, R172.reuse, R176, R4 ;  /* 0x000000b0ac04723c */ /* 0x048fe20000041804 */
        /* <DEDUP_REMOVED lines=12> */
[----:B------:R-:W2:Y:S01]  /*5fd0*/  LDSM.16.M88.4 R172, [R199+0x14100] ;  /* 0x01410000c7ac783b */ /* 0x000ea20000000200 */
[C---:B------:R-:W-:Y:S08]  /*5fe0*/  HMMA.16816.F32.BF16 R4, R156.reuse, R160, R4 ;  /* 0x000000a09c04723c */ /* 0x040ff00000041804 */
[C---:B------:R-:W-:Y:S08]  /*5ff0*/  HMMA.16816.F32.BF16 R8, R156.reuse, R162, R8 ;  /* 0x000000a29c08723c */ /* 0x040ff00000041808 */
[C---:B-1----:R-:W-:Y:S08]  /*6000*/  HMMA.16816.F32.BF16 R12, R156.reuse, R144, R12 ;  /* 0x000000909c0c723c */ /* 0x042ff0000004180c */
[C---:B------:R-:W-:Y:S08]  /*6010*/  HMMA.16816.F32.BF16 R16, R156.reuse, R146, R16 ;  /* 0x000000929c10723c */ /* 0x040ff00000041810 */
[C---:B------:R-:W-:Y:S08]  /*6020*/  HMMA.16816.F32.BF16 R20, R156.reuse, R148, R20 ;  /* 0x000000949c14723c */ /* 0x040ff00000041814 */
[C---:B------:R-:W-:Y:S08]  /*6030*/  HMMA.16816.F32.BF16 R24, R156.reuse, R150, R24 ;  /* 0x000000969c18723c */ /* 0x040ff00000041818 */
[C---:B------:R-:W-:Y:S08]  /*6040*/  HMMA.16816.F32.BF16 R28, R156.reuse, R152, R28 ;  /* 0x000000989c1c723c */ /* 0x040ff0000004181c */
[----:B------:R-:W-:Y:S08]  /*6050*/  HMMA.16816.F32.BF16 R32, R156, R154, R32 ;  /* 0x0000009a9c20723c */ /* 0x000ff00000041820 */
[C---:B---3--:R-:W-:Y:S08]  /*6060*/  HMMA.16816.F32.BF16 R4, R164.reuse, R168, R4 ;  /* 0x000000a8a404723c */ /* 0x048ff00000041804 */
[C---:B------:R-:W-:Y:S08]  /*6070*/  HMMA.16816.F32.BF16 R8, R164.reuse, R170, R8 ;  /* 0x000000aaa408723c */ /* 0x040ff00000041808 */
[C---:B------:R-:W-:Y:S08]  /*6080*/  HMMA.16816.F32.BF16 R12, R164.reuse, R132, R12 ;  /* 0x00000084a40c723c */ /* 0x040ff0000004180c */
[C---:B------:R-:W-:Y:S01]  /*6090*/  HMMA.16816.F32.BF16 R16, R164.reuse, R134, R16 ;  /* 0x00000086a410723c */ /* 0x040fe20000041810 */
[----:B------:R-:W1:Y:S07]  /*60a0*/  LDSM.16.M88.4 R132, [R192+0x4800] ;  /* 0x00480000c084783b */ /* 0x000e6e0000000200 */
[C---:B--2---:R-:W-:Y:S08]  /*60b0*/  HMMA.16816.F32.BF16 R20, R164.reuse, R136, R20 ;  /* 0x00000088a414723c */ /* 0x044ff00000041814 */
[C---:B------:R-:W-:Y:S01]  /*60c0*/  HMMA.16816.F32.BF16 R24, R164.reuse, R138, R24 ;  /* 0x0000008aa418723c */ /* 0x040fe20000041818 */
[----:B------:R-:W2:Y:S07]  /*60d0*/  LDSM.16.M88.4 R136, [R192+0x5000] ;  /* 0x00500000c088783b */ /* 0x000eae0000000200 */
[C---:B------:R-:W-:Y:S08]  /*60e0*/  HMMA.16816.F32.BF16 R28, R164.reuse, R140, R28 ;  /* 0x0000008ca41c723c */ /* 0x040ff0000004181c */
[----:B------:R-:W-:Y:S08]  /*60f0*/  HMMA.16816.F32.BF16 R32, R164, R142, R32 ;  /* 0x0000008ea420723c */ /* 0x000ff00000041820 */
[C---:B------:R-:W-:Y:S08]  /*6100*/  HMMA.16816.F32.BF16 R4, R172.reuse, R176, R4 ;  /* 0x000000b0ac04723c */ /* 0x040ff00000041804 */
[C---:B------:R-:W-:Y:S08]  /*6110*/  HMMA.16816.F32.BF16 R8, R172.reuse, R178, R8 ;  /* 0x000000b2ac08723c */ /* 0x040ff00000041808 */
[C---:B-1----:R-:W-:Y:S08]  /*6120*/  HMMA.16816.F32.BF16 R12, R172.reuse, R132, R12 ;  /* 0x00000084ac0c723c */ /* 0x042ff0000004180c */
[C---:B------:R-:W-:Y:S01]  /*6130*/  HMMA.16816.F32.BF16 R16, R172.reuse, R134, R16 ;  /* 0x00000086ac10723c */ /* 0x040fe20000041810 */
[----:B------:R-:W1:Y:S01]  /*6140*/  LDSM.16.M88.4 R132, [R192+0x5800] ;  /* 0x00580000c084783b */ /* 0x000e620000000200 */
[----:B------:R-:W-:Y:S04]  /*6150*/  DEPBAR.LE SB0, 0x0 ;  /* 0x000080000000791a */ /* 0x000fe80000000000 */
[----:B-----5:R-:W-:Y:S02]  /*6160*/  FMUL.FTZ R227, R4, c[0x0][0x320] ;  /* 0x0000c80004e37a20 */ /* 0x020fe40000410000 */
[C---:B--2---:R-:W-:Y:S04]  /*6170*/  HMMA.16816.F32.BF16 R20, R172.reuse, R136, R20 ;  /* 0x00000088ac14723c */ /* 0x044fe80000041814 */
[----:B------:R-:W2:Y:S01]  /*6180*/  MUFU.TANH R227, R227 ;  /* 0x000000e300e37308 */ /* 0x000ea20000002400 */
[----:B------:R-:W-:Y:S01]  /*6190*/  BAR.SYNC.DEFER_BLOCKING 0x0 ;  /* 0x0000000000007b1d */ /* 0x000fe20000010000 */
[----:B------:R-:W-:Y:S02]  /*61a0*/  FMUL.FTZ R228, R11, c[0x0][0x320] ;  /* 0x0000c8000be47a20 */ /* 0x000fe40000410000 */
[C---:B------:R-:W-:Y:S04]  /*61b0*/  HMMA.16816.F32.BF16 R24, R172.reuse, R138, R24 ;  /* 0x0000008aac18723c */ /* 0x040fe80000041818 */
[----:B------:R-:W-:Y:S01]  /*61c0*/  FMUL.FTZ R232, R14, c[0x0][0x320] ;  /* 0x0000c8000ee87a20 */ /* 0x000fe20000410000 */
[----:B------:R-:W-:Y:S01]  /*61d0*/  @P0 LEA R14, P4, R249, c[0x0][0x1c8], 0x1 ;  /* 0x00007200f90e0a11 */ /* 0x000fe200078808ff */
[----:B------:R-:W3:Y:S01]  /*61e0*/  MUFU.TANH R228, R228 ;  /* 0x000000e400e47308 */ /* 0x000ee20000002400 */
[----:B----4-:R-:W-:Y:S02]  /*61f0*/  FMUL.FTZ R231, R15, c[0x0][0x320] ;  /* 0x0000c8000fe77a20 */ /* 0x010fe40000410000 */
[----:B------:R-:W-:Y:S03]  /*6200*/  @P0 LEA.HI.X R15, R249, c[0x0][0x1cc], R250, 0x1, P4 ;  /* 0x00007300f90f0a11 */ /* 0x000fe600020f0cfa */
[----:B------:R-:W-:Y:S02]  /*6210*/  FMUL.FTZ R235, R18, c[0x0][0x320] ;  /* 0x0000c80012eb7a20 */ /* 0x000fe40000410000 */
[----:B------:R-:W-:Y:S02]  /*6220*/  FMUL.FTZ R236, R13, c[0x0][0x320] ;  /* 0x0000c8000dec7a20 */ /* 0x000fe40000410000 */
[----:B------:R-:W4:Y:S01]  /*6230*/  MUFU.TANH R232, R232 ;  /* 0x000000e800e87308 */ /* 0x000f220000002400 */
[----:B------:R-:W-:Y:S01]  /*6240*/  FMUL.FTZ R240, R22, c[0x0][0x320] ;  /* 0x0000c80016f07a20 */ /* 0x000fe20000410000 */
[----:B------:R-:W-:Y:S01]  /*6250*/  @P0 LEA R22, P6, R248, c[0x0][0x1c8], 0x1 ;  /* 0x00007200f8160a11 */ /* 0x000fe200078c08ff */
[----:B------:R-:W-:Y:S02]  /*6260*/  FMUL.FTZ R239, R23, c[0x0][0x320] ;  /* 0x0000c80017ef7a20 */ /* 0x000fe40000410000 */
[----:B------:R-:W-:Y:S01]  /*6270*/  FMUL.FTZ R226, R10, c[0x0][0x320] ;  /* 0x0000c8000ae27a20 */ /* 0x000fe20000410000 */
[----:B------:R-:W-:Y:S01]  /*6280*/  @P0 LEA.HI.X R23, R248, c[0x0][0x1cc], R251, 0x1, P6 ;  /* 0x00007300f8170a11 */ /* 0x000fe200030f0cfb */
[----:B------:R-:W-:Y:S01]  /*6290*/  FMUL.FTZ R234, R19, c[0x0][0x320] ;  /* 0x0000c80013ea7a20 */ /* 0x000fe20000410000 */
[----:B------:R-:W-:Y:S01]  /*62a0*/  @P0 IADD3 R248, P5, R182, UR20, RZ ;  /* 0x00000014b6f80c10 */ /* 0x000fe2000ffbe0ff */
[C---:B-1----:R-:W-:Y:S01]  /*62b0*/  HMMA.16816.F32.BF16 R28, R172.reuse, R132, R28 ;  /* 0x00000084ac1c723c */ /* 0x042fe2000004181c */
[----:B------:R-:W1:Y:S01]  /*62c0*/  MUFU.TANH R236, R236 ;  /* 0x000000ec00ec7308 */ /* 0x000e620000002400 */
[----:B------:R-:W-:Y:S01]  /*62d0*/  @!PT LDS RZ, [RZ] ;  /* 0x00000000fffff984 */ /* 0x000fe20000000800 */
[----:B------:R-:W-:Y:S01]  /*62e0*/  @!PT LDS RZ, [RZ] ;  /* 0x00000000fffff984 */ /* 0x000fe20000000800 */
[----:B------:R-:W-:Y:S01]  /*62f0*/  @!PT LDS RZ, [RZ] ;  /* 0x00000000fffff984 */ /* 0x000fe20000000800 */
[----:B------:R1:W-:Y:S01]  /*6300*/  @P0 LDGSTS.E.BYPASS.LTC128B.128 [R207+0x6100], [R22.64], !P3 ;  /* 0x0610000016cf0fae */ /* 0x0003e2000d901d50 */
[----:B------:R-:W-:Y:S01]  /*6310*/  @P0 LEA R158, P4, R248, c[0x0][0x1c8], 0x1 ;  /* 0x00007200f89e0a11 */ /* 0x000fe200078808ff */
[----:B------:R-:W-:Y:S01]  /*6320*/  FMUL.FTZ R243, R26, c[0x0][0x320] ;  /* 0x0000c8001af37a20 */ /* 0x000fe20000410000 */
[----:B------:R-:W-:Y:S01]  /*6330*/  @P0 IADD3.X R251, R181, UR19, RZ, P5, !PT ;  /* 0x00000013b5fb0c10 */ /* 0x000fe2000affe4ff */
[----:B------:R-:W-:Y:S01]  /*6340*/  FMUL.FTZ R242, R27, c[0x0][0x320] ;  /* 0x0000c8001bf27a20 */ /* 0x000fe20000410000 */
[----:B------:R-:W-:Y:S01]  /*6350*/  @UP3 UIADD3 UR20, UP0, UR12, UR20, URZ ;  /* 0x000000140c143290 */ /* 0x000fe2000ff1e03f */
[----:B------:R-:W-:Y:S01]  /*6360*/  HMMA.16816.F32.BF16 R32, R172, R134, R32 ;  /* 0x00000086ac20723c */ /* 0x000fe20000041820 */
[----:B------:R5:W-:Y:S02]  /*6370*/  @P0 LDGSTS.E.BYPASS.LTC128B.128 [R207+0x8100], [R14.64], !P2 ;  /* 0x081000000ecf0fae */ /* 0x000be4000d101d50 */
[----:B------:R-:W1:Y:S01]  /*6380*/  MUFU.TANH R226, R226 ;  /* 0x000000e200e27308 */ /* 0x000e620000002400 */
[----:B------:R-:W-:Y:S01]  /*6390*/  @P0 LEA.HI.X R159, R248, c[0x0][0x1cc], R251, 0x1, P4 ;  /* 0x00007300f89f0a11 */ /* 0x000fe200020f0cfb */
[----:B------:R-:W-:Y:S01]  /*63a0*/  @UP3 UIADD3.X UR19, UR11, UR19, URZ, UP0, !UPT ;  /* 0x000000130b133290 */ /* 0x000fe200087fe43f */
[----:B------:R-:W-:Y:S01]  /*63b0*/  @P0 IADD3 R250, P6, R210, UR20, RZ ;  /* 0x00000014d2fa0c10 */ /* 0x000fe2000ffde0ff */
[----:B------:R-:W-:Y:S01]  /*63c0*/  IMAD.MOV.U32 R19, RZ, RZ, R212 ;  /* 0x000000ffff137224 */ /* 0x000fe200078e00d4 */
[----:B------:R-:W-:Y:S01]  /*63d0*/  @P0 IADD3 R18, P4, R182, UR20, RZ ;  /* 0x00000014b6120c10 */ /* 0x000fe2000ff9e0ff */
[----:B------:R1:W-:Y:S03]  /*63e0*/  @P0 LDGSTS.E.BYPASS.LTC128B.128 [R207+0xa100], [R158.64], !P1 ;  /* 0x0a1000009ecf0fae */ /* 0x0003e6000c901d50 */
[----:B------:R-:W-:Y:S01]  /*63f0*/  @P0 IADD3.X R251, R217, UR19, RZ, P6, !PT ;  /* 0x00000013d9fb0c10 */ /* 0x000fe2000b7fe4ff */
[----:B------:R-:W1:Y:S01]  /*6400*/  MUFU.TANH R231, R231 ;  /* 0x000000e700e77308 */ /* 0x000e620000002400 */
[----:B------:R-:W-:Y:S01]  /*6410*/  @P0 LEA R162, P6, R250, c[0x0][0x1c8], 0x1 ;  /* 0x00007200faa20a11 */ /* 0x000fe200078c08ff */
[----:B------:R-:W-:Y:S01]  /*6420*/  FMUL.FTZ R229, R5, c[0x0][0x320] ;  /* 0x0000c80005e57a20 */ /* 0x000fe20000410000 */
[----:B------:R-:W-:Y:S01]  /*6430*/  @P0 IADD3.X R13, R181, UR19, RZ, P4, !PT ;  /* 0x00000013b50d0c10 */ /* 0x000fe2000a7fe4ff */
[----:B------:R-:W-:Y:S01]  /*6440*/  FMUL.FTZ R249, R30, c[0x0][0x320] ;  /* 0x0000c8001ef97a20 */ /* 0x000fe20000410000 */
[----:B------:R-:W-:Y:S01]  /*6450*/  @P0 LEA R26, P4, R18, c[0x0][0x1c8], 0x1 ;  /* 0x00007200121a0a11 */ /* 0x000fe200078808ff */
[----:B------:R-:W-:Y:S01]  /*6460*/  FMUL.FTZ R248, R31, c[0x0][0x320] ;  /* 0x0000c8001ff87a20 */ /* 0x000fe20000410000 */
[----:B------:R-:W-:Y:S01]  /*6470*/  @P0 LEA.HI.X R163, R250, c[0x0][0x1cc], R251, 0x1, P6 ;  /* 0x00007300faa30a11 */ /* 0x000fe200030f0cfb */
[----:B------:R-:W-:Y:S01]  /*6480*/  FMUL.FTZ R0, R6, c[0x0][0x320] ;  /* 0x0000c80006007a20 */ /* 0x000fe20000410000 */
[----:B------:R-:W-:Y:S01]  /*6490*/  @P0 LEA.HI.X R27, R18, c[0x0][0x1cc], R13, 0x1, P4 ;  /* 0x00007300121b0a11 */ /* 0x000fe200020f0c0d */
[----:B------:R-:W1:Y:S01]  /*64a0*/  MUFU.TANH R229, R229 ;  /* 0x000000e500e57308 */ /* 0x000e620000002400 */
[----:B------:R-:W-:Y:S01]  /*64b0*/  @P0 IADD3 R11, P5, R220, UR20, RZ ;  /* 0x00000014dc0b0c10 */ /* 0x000fe2000ffbe0ff */
[----:B------:R1:W-:Y:S01]  /*64c0*/  @P0 LDGSTS.E.BYPASS.LTC128B.128 [R207+0x7100], [R162.64], !P3 ;  /* 0x07100000a2cf0fae */ /* 0x0003e2000d901d50 */
[----:B------:R-:W-:Y:S01]  /*64d0*/  FMUL.FTZ R250, R32, c[0x0][0x320] ;  /* 0x0000c80020fa7a20 */ /* 0x000fe20000410000 */
[----:B------:R-:W-:Y:S01]  /*64e0*/  PLOP3.LUT P4, PT, PT, PT, UP2, 0x80, 0x0 ;  /* 0x000000000000781c */ /* 0x000fe20003f8f028 */
[----:B------:R-:W-:Y:S01]  /*64f0*/  FMUL.FTZ R225, R7, c[0x0][0x320] ;  /* 0x0000c80007e17a20 */ /* 0x000fe20000410000 */
[----:B------:R-:W-:Y:S01]  /*6500*/  @P0 IADD3.X R10, R183, UR19, RZ, P5, !PT ;  /* 0x00000013b70a0c10 */ /* 0x000fe2000affe4ff */
[----:B------:R-:W-:Y:S01]  /*6510*/  USHF.L.U32 UR19, UR13, 0x6, URZ ;  /* 0x000000060d137899 */ /* 0x000fe2000800063f */
[----:B------:R-:W-:Y:S01]  /*6520*/  @P0 LEA R30, P5, R11, c[0x0][0x1c8], 0x1 ;  /* 0x000072000b1e0a11 */ /* 0x000fe200078a08ff */
[----:B------:R-:W-:Y:S01]  /*6530*/  FMUL.FTZ R230, R8, c[0x0][0x320] ;  /* 0x0000c80008e67a20 */ /* 0x000fe20000410000 */
[----:B------:R1:W1:Y:S01]  /*6540*/  MUFU.TANH R13, R250 ;  /* 0x000000fa000d7308 */ /* 0x0002620000002400 */
[----:B------:R-:W-:Y:S01]  /*6550*/  FMUL.FTZ R233, R9, c[0x0][0x320] ;  /* 0x0000c80009e97a20 */ /* 0x000fe20000410000 */
[----:B------:R-:W-:Y:S01]  /*6560*/  @P0 LEA.HI.X R31, R11, c[0x0][0x1cc], R10, 0x1, P5 ;  /* 0x000073000b1f0a11 */ /* 0x000fe200028f0c0a */
[----:B------:R-:W-:Y:S02]  /*6570*/  FMUL.FTZ R237, R12, c[0x0][0x320] ;  /* 0x0000c8000ced7a20 */ /* 0x000fe40000410000 */
[----:B------:R-:W-:Y:S02]  /*6580*/  FMUL.FTZ R238, R16, c[0x0][0x320] ;  /* 0x0000c80010ee7a20 */ /* 0x000fe40000410000 */
[----:B------:R2:W-:Y:S01]  /*6590*/  @P0 LDGSTS.E.BYPASS.LTC128B.128 [R207+0x9100], [R30.64], !P2 ;  /* 0x091000001ecf0fae */ /* 0x0005e2000d101d50 */
[----:B------:R-:W-:Y:S02]  /*65a0*/  @P4 IMAD.MOV.U32 R19, RZ, RZ, R180 ;  /* 0x000000ffff134224 */ /* 0x000fe400078e00b4 */
[----:B------:R-:W2:Y:S01]  /*65b0*/  MUFU.TANH R0, R0 ;  /* 0x0000000000007308 */ /* 0x000ea20000002400 */
[----:B------:R-:W-:Y:S02]  /*65c0*/  FMUL.FTZ R241, R17, c[0x0][0x320] ;  /* 0x0000c80011f17a20 */ /* 0x000fe40000410000 */
[----:B------:R-:W-:Y:S01]  /*65d0*/  FMUL.FTZ R245, R20, c[0x0][0x320] ;  /* 0x0000c80014f57a20 */ /* 0x000fe20000410000 */
[----:B------:R2:W-:Y:S01]  /*65e0*/  @P0 LDGSTS.E.BYPASS.LTC128B.128 [R207+0xb100], [R26.64], !P1 ;  /* 0x0b1000001acf0fae */ /* 0x0005e2000c901d50 */
[----:B------:R-:W-:Y:S01]  /*65f0*/  FMUL.FTZ R244, R21, c[0x0][0x320] ;  /* 0x0000c80015f47a20 */ /* 0x000fe20000410000 */
[----:B------:R-:W-:Y:S01]  /*6600*/  PLOP3.LUT P0, PT, PT, PT, UP1, 0x40, 0x0 ;  /* 0x000000000000781c */ /* 0x000fe20003f0e818 */
[----:B------:R-:W-:Y:S02]  /*6610*/  FMUL.FTZ R247, R24, c[0x0][0x320] ;  /* 0x0000c80018f77a20 */ /* 0x000fe40000410000 */
[----:B------:R-:W-:Y:S01]  /*6620*/  FMUL.FTZ R246, R25, c[0x0][0x320] ;  /* 0x0000c80019f67a20 */ /* 0x000fe20000410000 */
[----:B------:R-:W2:Y:S01]  /*6630*/  MUFU.TANH R225, R225 ;  /* 0x000000e100e17308 */ /* 0x000ea20000002400 */
[----:B------:R-:W0:Y:S01]  /*6640*/  LDGDEPBAR ;  /* 0x00000000000079af */ /* 0x000e220000000000 */
[----:B------:R-:W-:Y:S02]  /*6650*/  FMUL.FTZ R9, R28, c[0x0][0x320] ;  /* 0x0000c8001c097a20 */ /* 0x000fe40000410000 */
[----:B-1----:R-:W-:Y:S02]  /*6660*/  IMAD.U32 R250, RZ, RZ, UR19 ;  /* 0x00000013fffa7e24 */ /* 0x002fe4000f8e00ff */
[----:B------:R-:W-:Y:S02]  /*6670*/  FMUL.FTZ R252, R29, c[0x0][0x320] ;  /* 0x0000c8001dfc7a20 */ /* 0x000fe40000410000 */
[----:B------:R-:W-:Y:S01]  /*6680*/  FMUL.FTZ R11, R33, c[0x0][0x320] ;  /* 0x0000c800210b7a20 */ /* 0x000fe20000410000 */
[----:B------:R-:W1:Y:S01]  /*6690*/  SHFL.IDX PT, R10, R19, RZ, 0x1c1f ;  /* 0x001c1fff130a7589 */ /* 0x000e6200000e0000 */
[----:B------:R-:W2:Y:S01]  /*66a0*/  MUFU.TANH R230, R230 ;  /* 0x000000e600e67308 */ /* 0x000ea20000002400 */
[----:B------:R-:W-:Y:S01]  /*66b0*/  FMUL.FTZ R251, R34, c[0x0][0x320] ;  /* 0x0000c80022fb7a20 */ /* 0x000fe20000410000 */
[----:B-----5:R-:W-:Y:S01]  /*66c0*/  IADD3 R14, -R213, 0x1, -R250 ;  /* 0x00000001d50e7810 */ /* 0x020fe20007ffe9fa */
[----:B------:R-:W-:Y:S03]  /*66d0*/  FMUL.FTZ R35, R35, c[0x0][0x320] ;  /* 0x0000c80023237a20 */ /* 0x000fe60000410000 */
[----:B------:R-:W-:Y:S04]  /*66e0*/  IADD3 R14, R14, c[0x0][0x1d0], RZ ;  /* 0x000074000e0e7a10 */ /* 0x000fe80007ffe0ff */
[----:B------:R-:W2:Y:S01]  /*66f0*/  MUFU.TANH R233, R233 ;  /* 0x000000e900e97308 */ /* 0x000ea20000002400 */
[----:B------:R-:W-:Y:S04]  /*6700*/  IADD3 R14, R14, -c[0x0][0x168], RZ ;  /* 0x80005a000e0e7a10 */ /* 0x000fe80007ffe0ff */
[C---:B------:R-:W-:Y:S02]  /*6710*/  IADD3 R15, R14.reuse, c[0x0][0x328], RZ ;  /* 0x0000ca000e0f7a10 */ /* 0x040fe40007ffe0ff */
[----:B------:R-:W-:Y:S03]  /*6720*/  IADD3 R14, R14, UR14, RZ ;  /* 0x0000000e0e0e7c10 */ /* 0x000fe6000fffe0ff */
[----:B------:R-:W2:Y:S01]  /*6730*/  MUFU.TANH R237, R237 ;  /* 0x000000ed00ed7308 */ /* 0x000ea20000002400 */
[--C-:B-1----:R-:W-:Y:S02]  /*6740*/  IMAD.IADD R18, R15, 0x1, R10.reuse ;  /* 0x000000010f127824 */ /* 0x102fe400078e020a */
[----:B------:R-:W-:Y:S07]  /*6750*/  IMAD.IADD R17, R14, 0x1, R10 ;  /* 0x000000010e117824 */ /* 0x000fee00078e020a */
[----:B------:R-:W1:Y:S10]  /*6760*/  MUFU.TANH R238, R238 ;  /* 0x000000ee00ee7308 */ /* 0x000e740000002400 */
        /* <DEDUP_REMOVED lines=17> */
[----:B------:R1:W1:Y:S01]  /*6880*/  MUFU.TANH R250, R35 ;  /* 0x0000002300fa7308 */ /* 0x0002620000002400 */
[----:B------:R-:W-:-:S05]  /*6890*/  @P0 BRA `(.L_x_363) ;  /* 0x000001a000000947 */ /* 0x000fca0003800000 */
[----:B--234-:R-:W-:Y:S01]  /*68a0*/  IADD3 R5, R10, c[0x0][0x1d0], RZ ;  /* 0x000074000a057a10 */ /* 0x01cfe20007ffe0ff */
[----:B------:R-:W-:Y:S03]  /*68b0*/  BSSY B0, `(.L_x_364) ;  /* 0x0000012000007945 */ /* 0x000fe60003800000 */
[----:B------:R-:W-:Y:S04]  /*68c0*/  IADD3 R5, R5, -c[0x0][0x168], RZ ;  /* 0x80005a0005057a10 */ /* 0x000fe80007ffe0ff */
[----:B------:R-:W-:Y:S11]  /*68d0*/  ISETP.GT.AND P0, PT, R5, -0x1, PT ;  /* 0xffffffff0500780c */ /* 0x000ff60003f04270 */
[----:B------:R-:W-:Y:S02]  /*68e0*/  @!UPT UIADD3 URZ, URZ, URZ, URZ ;  /* 0x0000003f3f3ff290 */ /* 0x000fe4000fffe03f */
[----:B------:R-:W-:-:S05]  /*68f0*/  @P0 BRA `(.L_x_365) ;  /* 0x0000008000000947 */ /* 0x000fca0003800000 */
[----:B------:R-:W-:Y:S01]  /*6900*/  LOP3.LUT R5, RZ, R5, RZ, 0x33, !PT ;  /* 0x00000005ff057212 */ /* 0x000fe200078e33ff */
[----:B------:R-:W-:Y:S05]  /*6910*/  IMAD.MOV.U32 R4, RZ, RZ, c[0x0][0x32c] ;  /* 0x0000cb00ff047624 */ /* 0x000fea00078e00ff */
[----:B------:R-:W-:Y:S11]  /*6920*/  ISETP.NE.AND P0, PT, R4, 0x1, PT ;  /* 0x000000010400780c */ /* 0x000ff60003f05270 */
[----:B------:R-:W-:Y:S02]  /*6930*/  @!UPT UIADD3 URZ, URZ, URZ, URZ ;  /* 0x0000003f3f3ff290 */ /* 0x000fe4000fffe03f */
[----:B------:R-:W-:Y:S05]  /*6940*/  @P0 IMAD.HI.U32 R4, R5, c[0x0][0x330], RZ ;  /* 0x0000cc0005040a27 */ /* 0x000fea00078e00ff */
[----:B------:R-:W-:Y:S04]  /*6950*/  @P0 SHF.R.U32.HI R5, RZ, c[0x0][0x334], R4 ;  /* 0x0000cd00ff050a19 */ /* 0x000fe80000011604 */
[----:B------:R-:W-:Y:S01]  /*6960*/  LOP3.LUT R5, RZ, R5, RZ, 0x33, !PT ;  /* 0x00000005ff057212 */ /* 0x000fe200078e33ff */
[----:B------:R-:W-:-:S05]  /*6970*/  BRA `(.L_x_366) ;  /* 0x0000005000007947 */ /* 0x000fca0003800000 */
.L_x_365:
[----:B------:R-:W-:Y:S04]  /*6980*/  MOV R4, c[0x0][0x32c] ;  /* 0x0000cb0000047a02 */ /* 0x000fe80000000f00 */
[----:B------:R-:W-:Y:S11]  /*6990*/  ISETP.NE.AND P0, PT, R4, 0x1, PT ;  /* 0x000000010400780c */ /* 0x000ff60003f05270 */
[----:B------:R-:W-:Y:S02]  /*69a0*/  @!UPT UIADD3 URZ, URZ, URZ, URZ ;  /* 0x0000003f3f3ff290 */ /* 0x000fe4000fffe03f */
[----:B------:R-:W-:Y:S05]  /*69b0*/  @P0 IMAD.HI.U32 R4, R5, c[0x0][0x330], RZ ;  /* 0x0000cc0005040a27 */ /* 0x000fea00078e00ff */
[----:B------:R-:W-:Y:S02]  /*69c0*/  @P0 SHF.R.U32.HI R5, RZ, c[0x0][0x334], R4 ;  /* 0x0000cd00ff050a19 */ /* 0x000fe40000011604 */
.L_x_366:
[----:B------:R-:W-:Y:S05]  /*69d0*/  BSYNC B0 ;  /* 0x0000000000007941 */ /* 0x000fea0003800000 */
.L_x_364:
[----:B------:R-:W-:Y:S04]  /*69e0*/  IMAD.MOV.U32 R4, RZ, RZ, c[0x0][0x32c] ;  /* 0x0000cb00ff047624 */ /* 0x000fe800078e00ff */
[----:B------:R-:W-:Y:S04]  /*69f0*/  IMAD R4, R5, R4, -UR19 ;  /* 0x8000001305047e24 */ /* 0x000fe8000f8e0204 */
[----:B------:R-:W-:Y:S05]  /*6a00*/  IMAD.IADD R4, R4, 0x1, -R213 ;  /* 0x0000000104047824 */ /* 0x000fea00078e0ad5 */
[----:B------:R-:W-:Y:S02]  /*6a10*/  IADD3 R5, R4, c[0x0][0x32c], RZ ;  /* 0x0000cb0004057a10 */ /* 0x000fe40007ffe0ff */
[----:B------:R-:W-:Y:S02]  /*6a20*/  IMNMX R17, R17, R4, !PT ;  /* 0x0000000411117217 */ /* 0x000fe40007800200 */
[----:B------:R-:W-:Y:S02]  /*6a30*/  IMNMX R18, R18, R5, PT ;  /* 0x0000000512127217 */ /* 0x000fe40003800200 */
.L_x_363:
[----:B--234-:R-:W-:Y:S01]  /*6a40*/  UISETP.GT.AND UP0, UPT, UR13, -0x1, UPT ;  /* 0xffffffff0d00788c */ /* 0x01cfe2000bf04270 */
[----:B------:R-:W2:Y:S05]  /*6a50*/  SHFL.IDX PT, R7, R19, 0x1, 0x1c1f ;  /* 0x003c1f0013077f89 */ /* 0x000eaa00000e0000 */
[----:B------:R-:W-:Y:S04]  /*6a60*/  PLOP3.LUT P0, PT, PT, PT, UP0, 0x80, 0x0 ;  /* 0x000000000000781c */ /* 0x000fe80003f0f008 */
[C---:B------:R-:W-:Y:S02]  /*6a70*/  ISETP.GT.AND P4, PT, R17.reuse, 0x1, P0 ;  /* 0x000000011100780c */ /* 0x040fe40000784270 */
[----:B------:R-:W-:Y:S02]  /*6a80*/  ISETP.GT.AND P5, PT, R17, RZ, P0 ;  /* 0x000000ff1100720c */ /* 0x000fe400007a4270 */
[C---:B------:R-:W-:Y:S02]  /*6a90*/  ISETP.LT.OR P4, PT, R18.reuse, 0x2, P4 ;  /* 0x000000021200780c */ /* 0x040fe40002781670 */
[C---:B------:R-:W-:Y:S02]  /*6aa0*/  ISETP.LT.OR P5, PT, R18.reuse, 0x1, P5 ;  /* 0x000000011200780c */ /* 0x040fe40002fa1670 */
[----:B------:R-:W-:Y:S02]  /*6ab0*/  FSEL R8, R229, -INF , !P4 ;  /* 0xff800000e5087808 */ /* 0x000fe40006000000 */
[C---:B------:R-:W-:Y:S02]  /*6ac0*/  ISETP.GT.AND P4, PT, R17.reuse, 0x10, P0 ;  /* 0x000000101100780c */ /* 0x040fe40000784270 */
[----:B------:R-:W-:Y:S02]  /*6ad0*/  ISETP.GT.AND P6, PT, R17, 0x8, P0 ;  /* 0x000000081100780c */ /* 0x000fe400007c4270 */
[----:B------:R-:W-:Y:S01]  /*6ae0*/  ISETP.LT.OR P4, PT, R18, 0x11, P4 ;  /* 0x000000111200780c */ /* 0x000fe20002781670 */
[--C-:B--2---:R-:W-:Y:S01]  /*6af0*/  IMAD.IADD R4, R15, 0x1, R7.reuse ;  /* 0x000000010f047824 */ /* 0x104fe200078e0207 */
[----:B------:R-:W-:Y:S01]  /*6b00*/  FSEL R10, R227, -INF , !P5 ;  /* 0xff800000e30a7808 */ /* 0x000fe20006800000 */
[----:B------:R-:W-:Y:S01]  /*6b10*/  IMAD.IADD R5, R14, 0x1, R7 ;  /* 0x000000010e057824 */ /* 0x000fe200078e0207 */
[----:B------:R-:W-:Y:S02]  /*6b20*/  ISETP.GT.AND P5, PT, R17, 0x9, P0 ;  /* 0x000000091100780c */ /* 0x000fe400007a4270 */
[----:B------:R-:W-:Y:S02]  /*6b30*/  FSEL R164, R237, -INF , !P4 ;  /* 0xff800000eda47808 */ /* 0x000fe40006000000 */
[C---:B------:R-:W-:Y:S02]  /*6b40*/  ISETP.GT.AND P4, PT, R17.reuse, 0x19, P0 ;  /* 0x000000191100780c */ /* 0x040fe40000784270 */
[C---:B------:R-:W-:Y:S02]  /*6b50*/  ISETP.LT.OR P6, PT, R18.reuse, 0x9, P6 ;  /* 0x000000091200780c */ /* 0x040fe400037c1670 */
[C---:B------:R-:W-:Y:S02]  /*6b60*/  ISETP.LT.OR P5, PT, R18.reuse, 0xa, P5 ;  /* 0x0000000a1200780c */ /* 0x040fe40002fa1670 */
[----:B------:R-:W-:Y:S02]  /*6b70*/  ISETP.LT.OR P4, PT, R18, 0x1a, P4 ;  /* 0x0000001a1200780c */ /* 0x000fe40002781670 */
[----:B------:R-:W-:Y:S02]  /*6b80*/  FSEL R230, R230, -INF , !P6 ;  /* 0xff800000e6e67808 */ /* 0x000fe40007000000 */
[----:B------:R-:W-:Y:S02]  /*6b90*/  ISETP.GT.AND P6, PT, R17, 0x11, P0 ;  /* 0x000000111100780c */ /* 0x000fe400007c4270 */
[----:B------:R-:W-:Y:S02]  /*6ba0*/  FSEL R6, R233, -INF , !P5 ;  /* 0xff800000e9067808 */ /* 0x000fe40006800000 */
[----:B------:R-:W-:Y:S02]  /*6bb0*/  ISETP.GT.AND P5, PT, R17, 0x18, P0 ;  /* 0x000000181100780c */ /* 0x000fe400007a4270 */
[----:B-1----:R-:W-:Y:S02]  /*6bc0*/  FSEL R140, R241, -INF , !P4 ;  /* 0xff800000f18c7808 */ /* 0x002fe40006000000 */
[C---:B------:R-:W-:Y:S02]  /*6bd0*/  ISETP.GT.AND P4, PT, R17.reuse, 0x28, P0 ;  /* 0x000000281100780c */ /* 0x040fe40000784270 */
[C---:B------:R-:W-:Y:S02]  /*6be0*/  ISETP.LT.OR P6, PT, R18.reuse, 0x12, P6 ;  /* 0x000000121200780c */ /* 0x040fe400037c1670 */
[C---:B------:R-:W-:Y:S02]  /*6bf0*/  ISETP.LT.OR P5, PT, R18.reuse, 0x19, P5 ;  /* 0x000000191200780c */ /* 0x040fe40002fa1670 */
[----:B------:R-:W-:Y:S02]  /*6c00*/  ISETP.LT.OR P4, PT, R18, 0x29, P4 ;  /* 0x000000291200780c */ /* 0x000fe40002781670 */
[----:B------:R-:W-:Y:S02]  /*6c10*/  FSEL R162, R236, -INF , !P6 ;  /* 0xff800000eca27808 */ /* 0x000fe40007000000 */
[C---:B------:R-:W-:Y:S02]  /*6c20*/  ISETP.GT.AND P6, PT, R17.reuse, 0x20, P0 ;  /* 0x000000201100780c */ /* 0x040fe400007c4270 */
[----:B------:R-:W-:Y:S02]  /*6c30*/  FSEL R142, R238, -INF , !P5 ;  /* 0xff800000ee8e7808 */ /* 0x000fe40006800000 */
[----:B------:R-:W-:Y:S02]  /*6c40*/  ISETP.GT.AND P5, PT, R17, 0x21, P0 ;  /* 0x000000211100780c */ /* 0x000fe400007a4270 */
[----:B------:R-:W-:Y:S02]  /*6c50*/  FSEL R156, R247, -INF , !P4 ;  /* 0xff800000f79c7808 */ /* 0x000fe40006000000 */
[----:B------:R-:W-:Y:S02]  /*6c60*/  ISETP.GT.AND P4, PT, R17, 0x31, P0 ;  /* 0x000000311100780c */ /* 0x000fe40000784270 */
[C---:B------:R-:W-:Y:S02]  /*6c70*/  ISETP.LT.OR P6, PT, R18.reuse, 0x21, P6 ;  /* 0x000000211200780c */ /* 0x040fe400037c1670 */
[C---:B------:R-:W-:Y:S02]  /*6c80*/  ISETP.LT.OR P5, PT, R18.reuse, 0x22, P5 ;  /* 0x000000221200780c */ /* 0x040fe40002fa1670 */
[----:B------:R-:W-:Y:S02]  /*6c90*/  ISETP.LT.OR P4, PT, R18, 0x32, P4 ;  /* 0x000000321200780c */ /* 0x000fe40002781670 */
[----:B------:R-:W-:Y:S02]  /*6ca0*/  FSEL R160, R245, -INF , !P6 ;  /* 0xff800000f5a07808 */ /* 0x000fe40007000000 */
[C---:B------:R-:W-:Y:S02]  /*6cb0*/  ISETP.GT.AND P6, PT, R17.reuse, 0x29, P0 ;  /* 0x000000291100780c */ /* 0x040fe400007c4270 */
[----:B------:R-:W-:Y:S02]  /*6cc0*/  FSEL R158, R244, -INF , !P5 ;  /* 0xff800000f49e7808 */ /* 0x000fe40006800000 */
[C---:B------:R-:W-:Y:S02]  /*6cd0*/  ISETP.GT.AND P5, PT, R17.reuse, 0x30, P0 ;  /* 0x000000301100780c */ /* 0x040fe400007a4270 */
[----:B------:R-:W-:Y:S02]  /*6ce0*/  FSEL R150, R252, -INF , !P4 ;  /* 0xff800000fc967808 */ /* 0x000fe40006000000 */
[----:B------:R-:W-:Y:S02]  /*6cf0*/  PLOP3.LUT P4, PT, PT, PT, UP1, 0x40, 0x0 ;  /* 0x000000000000781c */ /* 0x000fe40003f8e818 */
[C---:B------:R-:W-:Y:S02]  /*6d00*/  ISETP.LT.OR P6, PT, R18.reuse, 0x2a, P6 ;  /* 0x0000002a1200780c */ /* 0x040fe400037c1670 */
[----:B------:R-:W-:Y:S02]  /*6d10*/  ISETP.LT.OR P5, PT, R18, 0x31, P5 ;  /* 0x000000311200780c */ /* 0x000fe40002fa1670 */
[----:B------:R-:W-:Y:S02]  /*6d20*/  FSEL R154, R246, -INF , !P6 ;  /* 0xff800000f69a7808 */ /* 0x000fe40007000000 */
[----:B------:R-:W-:Y:S02]  /*6d30*/  ISETP.GT.AND P6, PT, R17, 0x38, P0 ;  /* 0x000000381100780c */ /* 0x000fe400007c4270 */
[----:B------:R-:W-:Y:S02]  /*6d40*/  FSEL R152, R9, -INF , !P5 ;  /* 0xff80000009987808 */ /* 0x000fe40006800000 */
[----:B------:R-:W-:Y:S02]  /*6d50*/  ISETP.GT.AND P5, PT, R17, 0x39, P0 ;  /* 0x000000391100780c */ /* 0x000fe400007a4270 */
[C---:B------:R-:W-:Y:S02]  /*6d60*/  ISETP.LT.OR P6, PT, R18.reuse, 0x39, P6 ;  /* 0x000000391200780c */ /* 0x040fe400037c1670 */
[----:B------:R-:W-:Y:S02]  /*6d70*/  ISETP.LT.OR P5, PT, R18, 0x3a, P5 ;  /* 0x0000003a1200780c */ /* 0x000fe40002fa1670 */
[----:B------:R-:W-:Y:S02]  /*6d80*/  FSEL R148, R13, -INF , !P6 ;  /* 0xff8000000d947808 */ /* 0x000fe40007000000 */
[----:B------:R-:W-:Y:S01]  /*6d90*/  FSEL R146, R11, -INF , !P5 ;  /* 0xff8000000b927808 */ /* 0x000fe20006800000 */
[----:B------:R-:W-:-:S05]  /*6da0*/  @P4 BRA `(.L_x_367) ;  /* 0x000001a000004947 */ /* 0x000fca0003800000 */
[----:B------:R-:W-:Y:S01]  /*6db0*/  IADD3 R7, R7, c[0x0][0x1d0], RZ ;  /* 0x0000740007077a10 */ /* 0x000fe20007ffe0ff */
        /* <DEDUP_REMOVED lines=13> */
.L_x_369:
[----:B------:R-:W-:Y:S04]  /*6e90*/  MOV R7, c[0x0][0x32c] ;  /* 0x0000cb0000077a02 */ /* 0x000fe80000000f00 */
[----:B------:R-:W-:Y:S11]  /*6ea0*/  ISETP.NE.AND P4, PT, R7, 0x1, PT ;  /* 0x000000010700780c */ /* 0x000ff60003f85270 */
[----:B------:R-:W-:Y:S02]  /*6eb0*/  @!UPT UIADD3 URZ, URZ, URZ, URZ ;  /* 0x0000003f3f3ff290 */ /* 0x000fe4000fffe03f */
[----:B------:R-:W-:Y:S05]  /*6ec0*/  @P4 IMAD.HI.U32 R7, R12, c[0x0][0x330], RZ ;  /* 0x0000cc000c074a27 */ /* 0x000fea00078e00ff */
[----:B------:R-:W-:Y:S02]  /*6ed0*/  @P4 SHF.R.U32.HI R12, RZ, c[0x0][0x334], R7 ;  /* 0x0000cd00ff0c4a19 */ /* 0x000fe40000011607 */
.L_x_370:
[----:B------:R-:W-:Y:S05]  /*6ee0*/  BSYNC B0 ;  /* 0x0000000000007941 */ /* 0x000fea0003800000 */
.L_x_368:
[----:B------:R-:W-:Y:S04]  /*6ef0*/  IMAD.MOV.U32 R7, RZ, RZ, c[0x0][0x32c] ;  /* 0x0000cb00ff077624 */ /* 0x000fe800078e00ff */
[----:B------:R-:W-:Y:S04]  /*6f00*/  IMAD R12, R12, R7, -UR19 ;  /* 0x800000130c0c7e24 */ /* 0x000fe8000f8e0207 */
[----:B------:R-:W-:Y:S05]  /*6f10*/  IMAD.IADD R12, R12, 0x1, -R213 ;  /* 0x000000010c0c7824 */ /* 0x000fea00078e0ad5 */
[----:B------:R-:W-:Y:S02]  /*6f20*/  IADD3 R7, R12, c[0x0][0x32c], RZ ;  /* 0x0000cb000c077a10 */ /* 0x000fe40007ffe0ff */
[----:B------:R-:W-:Y:S02]  /*6f30*/  IMNMX R5, R5, R12, !PT ;  /* 0x0000000c05057217 */ /* 0x000fe40007800200 */
[----:B------:R-:W-:Y:S02]  /*6f40*/  IMNMX R4, R4, R7, PT ;  /* 0x0000000704047217 */ /* 0x000fe40003800200 */
.L_x_367:
[----:B------:R-:W-:Y:S01]  /*6f50*/  FMNMX.FTZ R7, R10, R3, !PT ;  /* 0x000000030a077209 */ /* 0x000fe20007810000 */
[----:B------:R-:W-:Y:S01]  /*6f60*/  LDSM.16.MT88.4 R20, [R198+0x100] ;  /* 0x00010000c614783b */ /* 0x000fe20000004200 */
[C---:B------:R-:W-:Y:S01]  /*6f70*/  ISETP.GT.AND P6, PT, R5.reuse, RZ, P0 ;  /* 0x000000ff0500720c */ /* 0x040fe200007c4270 */
[----:B------:R-:W-:Y:S01]  /*6f80*/  UISETP.GT.AND UP0, UPT, UR13, UR18, UPT ;  /* 0x000000120d00728c */ /* 0x000fe2000bf04270 */
[----:B------:R-:W-:Y:S01]  /*6f90*/  FMNMX.FTZ R7, R8, R7, !PT ;  /* 0x0000000708077209 */ /* 0x000fe20007810000 */
[----:B------:R-:W-:Y:S01]  /*6fa0*/  UIADD3 UR13, UR13, -0x1, URZ ;  /* 0xffffffff0d0d7890 */ /* 0x000fe2000fffe03f */
[----:B------:R-:W-:Y:S02]  /*6fb0*/  ISETP.LT.OR P6, PT, R4, 0x1, P6 ;  /* 0x000000010400780c */ /* 0x000fe400037c1670 */
[----:B------:R-:W-:Y:S01]  /*6fc0*/  FMNMX.FTZ R7, R230, R7, !PT ;  /* 0x00000007e6077209 */ /* 0x000fe20007810000 */
[----:B------:R-:W-:Y:S01]  /*6fd0*/  LDSM.16.MT88.4 R28, [R197+0x100] ;  /* 0x00010000c51c783b */ /* 0x000fe20000004200 */
[C---:B------:R-:W-:Y:S02]  /*6fe0*/  ISETP.GT.AND P5, PT, R5.reuse, 0x1, P0 ;  /* 0x000000010500780c */ /* 0x040fe400007a4270 */
[----:B------:R-:W-:Y:S02]  /*6ff0*/  FMNMX.FTZ R7, R6, R7, !PT ;  /* 0x0000000706077209 */ /* 0x000fe40007810000 */
[----:B------:R-:W-:Y:S02]  /*7000*/  FSEL R13, R0, -INF , !P6 ;  /* 0xff800000000d7808 */ /* 0x000fe40007000000 */
[----:B------:R-:W-:Y:S02]  /*7010*/  FMNMX.FTZ R7, R164, R7, !PT ;  /* 0x00000007a4077209 */ /* 0x000fe40007810000 */
[----:B------:R-:W-:Y:S02]  /*7020*/  ISETP.GT.AND P4, PT, R5, 0x8, P0 ;  /* 0x000000080500780c */ /* 0x000fe40000784270 */
[----:B------:R-:W-:Y:S02]  /*7030*/  FMNMX.FTZ R7, R162, R7, !PT ;  /* 0x00000007a2077209 */ /* 0x000fe40007810000 */
[----:B------:R-:W-:Y:S02]  /*7040*/  ISETP.LT.OR P5, PT, R4, 0x2, P5 ;  /* 0x000000020400780c */ /* 0x000fe40002fa1670 */
[----:B------:R-:W-:Y:S02]  /*7050*/  FMNMX.FTZ R7, R142, R7, !PT ;  /* 0x000000078e077209 */ /* 0x000fe40007810000 */
[----:B------:R-:W-:Y:S02]  /*7060*/  FMNMX.FTZ R0, R13, R2, !PT ;  /* 0x000000020d007209 */ /* 0x000fe40007810000 */
[----:B------:R-:W-:Y:S02]  /*7070*/  FMNMX.FTZ R7, R140, R7, !PT ;  /* 0x000000078c077209 */ /* 0x000fe40007810000 */
[----:B------:R-:W-:Y:S02]  /*7080*/  FSEL R225, R225, -INF , !P5 ;  /* 0xff800000e1e17808 */ /* 0x000fe40006800000 */
[----:B------:R-:W-:Y:S02]  /*7090*/  FMNMX.FTZ R7, R160, R7, !PT ;  /* 0x00000007a0077209 */ /* 0x000fe40007810000 */
[----:B------:R-:W-:Y:S02]  /*70a0*/  ISETP.GT.AND P6, PT, R5, 0x9, P0 ;  /* 0x000000090500780c */ /* 0x000fe400007c4270 */
[----:B------:R-:W-:Y:S02]  /*70b0*/  FMNMX.FTZ R7, R158, R7, !PT ;  /* 0x000000079e077209 */ /* 0x000fe40007810000 */
[----:B------:R-:W-:Y:S02]  /*70c0*/  ISETP.LT.OR P4, PT, R4, 0x9, P4 ;  /* 0x000000090400780c */ /* 0x000fe40002781670 */
[----:B------:R-:W-:Y:S02]  /*70d0*/  FMNMX.FTZ R7, R156, R7, !PT ;  /* 0x000000079c077209 */ /* 0x000fe40007810000 */
[----:B------:R-:W-:Y:S02]  /*70e0*/  FSEL R11, R226, -INF , !P4 ;  /* 0xff800000e20b7808 */ /* 0x000fe40006000000 */
[----:B------:R-:W-:Y:S02]  /*70f0*/  FMNMX.FTZ R0, R225, R0, !PT ;  /* 0x00000000e1007209 */ /* 0x000fe40007810000 */
[----:B------:R-:W-:Y:S02]  /*7100*/  ISETP.GT.AND P5, PT, R5, 0x10, P0 ;  /* 0x000000100500780c */ /* 0x000fe400007a4270 */
[----:B------:R-:W-:Y:S02]  /*7110*/  ISETP.LT.OR P6, PT, R4, 0xa, P6 ;  /* 0x0000000a0400780c */ /* 0x000fe400037c1670 */
[----:B------:R-:W-:Y:S02]  /*7120*/  FMNMX.FTZ R7, R154, R7, !PT ;  /* 0x000000079a077209 */ /* 0x000fe40007810000 */
[----:B------:R-:W-:Y:S02]  /*7130*/  FSEL R9, R228, -INF , !P6 ;  /* 0xff800000e4097808 */ /* 0x000fe40007000000 */
[----:B------:R-:W-:Y:S02]  /*7140*/  ISETP.LT.OR P5, PT, R4, 0x11, P5 ;  /* 0x000000110400780c */ /* 0x000fe40002fa1670 */
[----:B------:R-:W-:Y:S02]  /*7150*/  FMNMX.FTZ R0, R11, R0, !PT ;  /* 0x000000000b007209 */ /* 0x000fe40007810000 */
[----:B------:R-:W-:Y:S02]  /*7160*/  ISETP.GT.AND P4, PT, R5, 0x11, P0 ;  /* 0x000000110500780c */ /* 0x000fe40000784270 */
[----:B------:R-:W-:Y:S02]  /*7170*/  FMNMX.FTZ R7, R152, R7, !PT ;  /* 0x0000000798077209 */ /* 0x000fe40007810000 */
[----:B------:R-:W-:Y:S02]  /*7180*/  FSEL R163, R232, -INF , !P5 ;  /* 0xff800000e8a37808 */ /* 0x000fe40006800000 */
[----:B------:R-:W-:Y:S02]  /*7190*/  ISETP.LT.OR P4, PT, R4, 0x12, P4 ;  /* 0x000000120400780c */ /* 0x000fe40002781670 */
[----:B------:R-:W-:Y:S02]  /*71a0*/  FMNMX.FTZ R0, R9, R0, !PT ;  /* 0x0000000009007209 */ /* 0x000fe40007810000 */
[----:B------:R-:W-:Y:S02]  /*71b0*/  ISETP.GT.AND P6, PT, R5, 0x18, P0 ;  /* 0x000000180500780c */ /* 0x000fe400007c4270 */
[----:B------:R-:W-:Y:S02]  /*71c0*/  FMNMX.FTZ R15, R150, R7, !PT ;  /* 0x00000007960f7209 */ /* 0x000fe40007810000 */
[----:B------:R-:W-:Y:S02]  /*71d0*/  FSEL R161, R231, -INF , !P4 ;  /* 0xff800000e7a17808 */ /* 0x000fe40006000000 */
[----:B------:R-:W-:Y:S02]  /*71e0*/  FMNMX.FTZ R0, R163, R0, !PT ;  /* 0x00000000a3007209 */ /* 0x000fe40007810000 */
[----:B------:R-:W-:Y:S02]  /*71f0*/  ISETP.LT.OR P6, PT, R4, 0x19, P6 ;  /* 0x000000190400780c */ /* 0x000fe400037c1670 */
        /* <DEDUP_REMOVED lines=9> */
[----:B------:R-:W-:Y:S01]  /*7290*/  ISETP.LT.OR P4, PT, R4, 0x21, P4 ;  /* 0x000000210400780c */ /* 0x000fe20002781670 */
[----:B------:R-:W1:Y:S01]  /*72a0*/  SHFL.BFLY PT, R0, R7, 0x2, 0x1f ;  /* 0x0c401f0007007f89 */ /* 0x000e6200000e0000 */
[----:B------:R-:W-:Y:S02]  /*72b0*/  ISETP.GT.AND P6, PT, R5, 0x21, P0 ;  /* 0x000000210500780c */ /* 0x000fe400007c4270 */
[----:B------:R-:W-:Y:S02]  /*72c0*/  FSEL R159, R240, -INF , !P4 ;  /* 0xff800000f09f7808 */ /* 0x000fe40006000000 */
[----:B------:R-:W-:Y:S02]  /*72d0*/  FMNMX.FTZ R14, R141, R14, !PT ;  /* 0x0000000e8d0e7209 */ /* 0x000fe40007810000 */
[C---:B------:R-:W-:Y:S02]  /*72e0*/  ISETP.LT.OR P6, PT, R4.reuse, 0x22, P6 ;  /* 0x000000220400780c */ /* 0x040fe400037c1670 */
[----:B------:R-:W-:Y:S02]  /*72f0*/  ISETP.GT.AND P5, PT, R5, 0x28, P0 ;  /* 0x000000280500780c */ /* 0x000fe400007a4270 */
[----:B------:R-:W-:Y:S02]  /*7300*/  FSEL R157, R239, -INF , !P6 ;  /* 0xff800000ef9d7808 */ /* 0x000fe40007000000 */
[----:B------:R-:W-:Y:S02]  /*7310*/  FMNMX.FTZ R14, R159, R14, !PT ;  /* 0x0000000e9f0e7209 */ /* 0x000fe40007810000 */
[C---:B------:R-:W-:Y:S02]  /*7320*/  ISETP.LT.OR P5, PT, R4.reuse, 0x29, P5 ;  /* 0x000000290400780c */ /* 0x040fe40002fa1670 */
[----:B------:R-:W-:Y:S02]  /*7330*/  ISETP.GT.AND P4, PT, R5, 0x29, P0 ;  /* 0x000000290500780c */ /* 0x000fe40000784270 */
[----:B------:R-:W-:Y:S02]  /*7340*/  FSEL R155, R243, -INF , !P5 ;  /* 0xff800000f39b7808 */ /* 0x000fe40006800000 */
[----:B------:R-:W-:Y:S02]  /*7350*/  FMNMX.FTZ R14, R157, R14, !PT ;  /* 0x0000000e9d0e7209 */ /* 0x000fe40007810000 */
[----:B------:R-:W-:Y:S02]  /*7360*/  ISETP.LT.OR P4, PT, R4, 0x2a, P4 ;  /* 0x0000002a0400780c */ /* 0x000fe40002781670 */
        /* <DEDUP_REMOVED lines=13> */
[----:B-1----:R-:W-:Y:S02]  /*7440*/  FMNMX.FTZ R12, R7, R0, !PT ;  /* 0x00000000070c7209 */ /* 0x002fe40007810000 */
[----:B------:R-:W-:Y:S02]  /*7450*/  FSEL R145, R251, -INF , !P4 ;  /* 0xff800000fb917808 */ /* 0x000fe40006000000 */
[----:B------:R-:W-:Y:S01]  /*7460*/  FMNMX.FTZ R0, R147, R14, !PT ;  /* 0x0000000e93007209 */ /* 0x000fe20007810000 */
[----:B------:R-:W1:Y:S01]  /*7470*/  SHFL.BFLY PT, R15, R12, 0x1, 0x1f ;  /* 0x0c201f000c0f7f89 */ /* 0x000e6200000e0000 */
[----:B------:R-:W-:Y:S02]  /*7480*/  ISETP.LT.OR P0, PT, R4, 0x3a, P0 ;  /* 0x0000003a0400780c */ /* 0x000fe40000701670 */
[----:B------:R-:W-:Y:S02]  /*7490*/  FMNMX.FTZ R0, R145, R0, !PT ;  /* 0x0000000091007209 */ /* 0x000fe40007810000 */
[----:B------:R-:W-:Y:S04]  /*74a0*/  FSEL R133, R250, -INF , !P0 ;  /* 0xff800000fa857808 */ /* 0x000fe80004000000 */
[----:B------:R-:W-:Y:S05]  /*74b0*/  FMNMX.FTZ R7, R133, R0, !PT ;  /* 0x0000000085077209 */ /* 0x000fea0007810000 */
[----:B------:R-:W2:Y:S01]  /*74c0*/  SHFL.BFLY PT, R4, R7, 0x2, 0x1f ;  /* 0x0c401f0007047f89 */ /* 0x000ea200000e0000 */
[----:B-1----:R-:W-:Y:S04]  /*74d0*/  FMNMX.FTZ R0, R12, R15, !PT ;  /* 0x0000000f0c007209 */ /* 0x002fe80007810000 */
[C---:B------:R-:W-:Y:S01]  /*74e0*/  FSETP.NEU.FTZ.AND P0, PT, R0.reuse, -INF , PT ;  /* 0xff8000000000780b */ /* 0x040fe20003f1d000 */
[----:B------:R-:W-:Y:S05]  /*74f0*/  FMUL.FTZ R151, R0, c[0x0][0x2d0] ;  /* 0x0000b40000977a20 */ /* 0x000fea0000410000 */
[----:B------:R-:W-:Y:S02]  /*7500*/  FSEL R151, R151, RZ, P0 ;  /* 0x000000ff97977208 */ /* 0x000fe40000000000 */
[----:B--2---:R-:W-:Y:S03]  /*7510*/  FMNMX.FTZ R5, R7, R4, !PT ;  /* 0x0000000407057209 */ /* 0x004fe60007810000 */
[--C-:B------:R-:W-:Y:S01]  /*7520*/  FFMA.FTZ R168, R10, c[0x0][0x2d0], -R151.reuse ;  /* 0x0000b4000aa87a23 */ /* 0x100fe20000010897 */
[----:B------:R-:W-:Y:S01]  /*7530*/  FSEL R4, R0, RZ, P0 ;  /* 0x000000ff00047208 */ /* 0x000fe20000000000 */
[--C-:B------:R-:W-:Y:S01]  /*7540*/  FFMA.FTZ R135, R8, c[0x0][0x2d0], -R151.reuse ;  /* 0x0000b40008877a23 */ /* 0x100fe20000010897 */
[----:B------:R-:W1:Y:S01]  /*7550*/  SHFL.BFLY PT, R132, R5, 0x1, 0x1f ;  /* 0x0c201f0005847f89 */ /* 0x000e6200000e0000 */
[----:B------:R-:W-:Y:S02]  /*7560*/  FFMA.FTZ R134, R230, c[0x0][0x2d0], -R151 ;  /* 0x0000b400e6867a23 */ /* 0x000fe40000010897 */
[----:B------:R-:W-:Y:S01]  /*7570*/  MUFU.EX2 R168, R168 ;  /* 0x000000a800a87308 */ /* 0x000fe20000000800 */
[----:B------:R-:W-:Y:S02]  /*7580*/  FADD.FTZ R3, -R4, R3 ;  /* 0x0000000304037221 */ /* 0x000fe40000010100 */
[--C-:B------:R-:W-:Y:S02]  /*7590*/  FFMA.FTZ R169, R6, c[0x0][0x2d0], -R151.reuse ;  /* 0x0000b40006a97a23 */ /* 0x100fe40000010897 */
[----:B------:R-:W-:Y:S02]  /*75a0*/  FMUL.FTZ R6, R3, c[0x0][0x2d0] ;  /* 0x0000b40003067a20 */ /* 0x000fe40000410000 */
[--C-:B------:R-:W-:Y:S02]  /*75b0*/  FFMA.FTZ R174, R164, c[0x0][0x2d0], -R151.reuse ;  /* 0x0000b400a4ae7a23 */ /* 0x100fe40000010897 */
[----:B------:R-:W-:Y:S01]  /*75c0*/  LDSM.16.MT88.4 R164, [R203+0x5900] ;  /* 0x00590000cba4783b */ /* 0x000fe20000004200 */
[----:B------:R-:W2:Y:S01]  /*75d0*/  MUFU.EX2 R135, R135 ;  /* 0x0000008700877308 */ /* 0x000ea20000000800 */
[--C-:B------:R-:W-:Y:S02]  /*75e0*/  FFMA.FTZ R175, R162, c[0x0][0x2d0], -R151.reuse ;  /* 0x0000b400a2af7a23 */ /* 0x100fe40000010897 */
[--C-:B------:R-:W-:Y:S02]  /*75f0*/  FFMA.FTZ R176, R142, c[0x0][0x2d0], -R151.reuse ;  /* 0x0000b4008eb07a23 */ /* 0x100fe40000010897 */
[--C-:B------:R-:W-:Y:S02]  /*7600*/  FFMA.FTZ R177, R140, c[0x0][0x2d0], -R151.reuse ;  /* 0x0000b4008cb17a23 */ /* 0x100fe40000010897 */
[--C-:B------:R-:W-:Y:S02]  /*7610*/  FFMA.FTZ R227, R160, c[0x0][0x2d0], -R151.reuse ;  /* 0x0000b400a0e37a23 */ /* 0x100fe40000010897 */
[--C-:B------:R-:W-:Y:S01]  /*7620*/  FFMA.FTZ R228, R158, c[0x0][0x2d0], -R151.reuse ;  /* 0x0000b4009ee47a23 */ /* 0x100fe20000010897 */
[----:B------:R-:W-:Y:S01]  /*7630*/  MUFU.EX2 R134, R134 ;  /* 0x0000008600867308 */ /* 0x000fe20000000800 */
[--C-:B------:R-:W-:Y:S01]  /*7640*/  FFMA.FTZ R229, R156, c[0x0][0x2d0], -R151.reuse ;  /* 0x0000b4009ce57a23 */ /* 0x100fe20000010897 */
[----:B-1----:R-:W-:Y:S01]  /*7650*/  FMNMX.FTZ R132, R5, R132, !PT ;  /* 0x0000008405847209 */ /* 0x002fe20007810000 */
[--C-:B------:R-:W-:Y:S02]  /*7660*/  FFMA.FTZ R230, R154, c[0x0][0x2d0], -R151.reuse ;  /* 0x0000b4009ae67a23 */ /* 0x100fe40000010897 */
[--C-:B------:R-:W-:Y:S01]  /*7670*/  FFMA.FTZ R235, R152, c[0x0][0x2d0], -R151.reuse ;  /* 0x0000b40098eb7a23 */ /* 0x100fe20000010897 */
[C---:B------:R-:W-:Y:S01]  /*7680*/  FSETP.NEU.FTZ.AND P0, PT, R132.reuse, -INF , PT ;  /* 0xff8000008400780b */ /* 0x040fe20003f1d000 */
[----:B------:R-:W-:Y:S02]  /*7690*/  FMUL.FTZ R144, R132, c[0x0][0x2d0] ;  /* 0x0000b40084907a20 */ /* 0x000fe40000410000 */
[--C-:B------:R-:W-:Y:S01]  /*76a0*/  FFMA.FTZ R236, R150, c[0x0][0x2d0], -R151.reuse ;  /* 0x0000b40096ec7a23 */ /* 0x100fe20000010897 */
[----:B------:R-:W-:Y:S01]  /*76b0*/  FSEL R5, R132, RZ, P0 ;  /* 0x000000ff84057208 */ /* 0x000fe20000000000 */
[----:B------:R-:W1:Y:S01]  /*76c0*/  MUFU.EX2 R169, R169 ;  /* 0x000000a900a97308 */ /* 0x000e620000000800 */
[----:B------:R-:W-:Y:S01]  /*76d0*/  FSEL R144, R144, RZ, P0 ;  /* 0x000000ff90907208 */ /* 0x000fe20000000000 */
[--C-:B------:R-:W-:Y:S01]  /*76e0*/  FFMA.FTZ R237, R148, c[0x0][0x2d0], -R151.reuse ;  /* 0x0000b40094ed7a23 */ /* 0x100fe20000010897 */
[----:B--2---:R-:W-:Y:S01]  /*76f0*/  F2FP.BF16.PACK_AB R136, R135, R168 ;  /* 0x000000a88788723e */ /* 0x004fe200000010ff */
[----:B------:R-:W-:Y:S01]  /*7700*/  FADD.FTZ R5, -R5, R2 ;  /* 0x0000000205057221 */ /* 0x000fe20000010100 */
[----:B------:R-:W-:Y:S01]  /*7710*/  PLOP3.LUT P0, PT, PT, PT, UP0, 0x80, 0x0 ;  /* 0x000000000000781c */ /* 0x000fe20003f0f008 */
[--C-:B------:R-:W-:Y:S02]  /*7720*/  FFMA.FTZ R173, R13, c[0x0][0x2d0], -R144.reuse ;  /* 0x0000b4000dad7a23 */ /* 0x100fe40000010890 */
[----:B------:R-:W2:Y:S01]  /*7730*/  LDSM.16.MT88.4 R12, [R203+0x100] ;  /* 0x00010000cb0c783b */ /* 0x000ea20000004200 */
[--C-:B------:R-:W-:Y:S01]  /*7740*/  FFMA.FTZ R172, R225, c[0x0][0x2d0], -R144.reuse ;  /* 0x0000b400e1ac7a23 */ /* 0x100fe20000010890 */
[----:B------:R-:W3:Y:S01]  /*7750*/  MUFU.EX2 R3, R6 ;  /* 0x0000000600037308 */ /* 0x000ee20000000800 */
[--C-:B------:R-:W-:Y:S02]  /*7760*/  FFMA.FTZ R171, R11, c[0x0][0x2d0], -R144.reuse ;  /* 0x0000b4000bab7a23 */ /* 0x100fe40000010890 */
[--C-:B------:R-:W-:Y:S02]  /*7770*/  FFMA.FTZ R170, R9, c[0x0][0x2d0], -R144.reuse ;  /* 0x0000b40009aa7a23 */ /* 0x100fe40000010890 */
[----:B------:R-:W-:Y:S02]  /*7780*/  FMUL.FTZ R2, R5, c[0x0][0x2d0] ;  /* 0x0000b40005027a20 */ /* 0x000fe40000410000 */
[--C-:B------:R-:W-:Y:S02]  /*7790*/  FFMA.FTZ R178, R163, c[0x0][0x2d0], -R144.reuse ;  /* 0x0000b400a3b27a23 */ /* 0x100fe40000010890 */
[--C-:B------:R-:W-:Y:S01]  /*77a0*/  FFMA.FTZ R179, R161, c[0x0][0x2d0], -R144.reuse ;  /* 0x0000b400a1b37a23 */ /* 0x100fe20000010890 */
[----:B------:R-:W-:Y:S01]  /*77b0*/  MUFU.EX2 R173, R173 ;  /* 0x000000ad00ad7308 */ /* 0x000fe20000000800 */
[----:B------:R-:W-:Y:S01]  /*77c0*/  LDSM.16.MT88.4 R160, [R196+0x3900] ;  /* 0x00390000c4a0783b */ /* 0x000fe20000004200 */
[--C-:B------:R-:W-:Y:S01]  /*77d0*/  FFMA.FTZ R225, R143, c[0x0][0x2d0], -R144.reuse ;  /* 0x0000b4008fe17a23 */ /* 0x100fe20000010890 */
[----:B-1----:R-:W-:Y:S01]  /*77e0*/  F2FP.BF16.PACK_AB R138, R169, R134 ;  /* 0x00000086a98a723e */ /* 0x002fe200000010ff */
[--C-:B------:R-:W-:Y:S02]  /*77f0*/  FFMA.FTZ R226, R141, c[0x0][0x2d0], -R144.reuse ;  /* 0x0000b4008de27a23 */ /* 0x100fe40000010890 */
[--C-:B------:R-:W-:Y:S03]  /*7800*/  FFMA.FTZ R231, R159, c[0x0][0x2d0], -R144.reuse ;  /* 0x0000b4009fe77a23 */ /* 0x100fe60000010890 */
[----:B------:R-:W-:Y:S01]  /*7810*/  LDSM.16.MT88.4 R140, [R197+0x2900] ;  /* 0x00290000c58c783b */ /* 0x000fe20000004200 */
[----:B------:R-:W1:Y:S01]  /*7820*/  MUFU.EX2 R172, R172 ;  /* 0x000000ac00ac7308 */ /* 0x000e620000000800 */
[--C-:B------:R-:W-:Y:S02]  /*7830*/  FFMA.FTZ R232, R157, c[0x0][0x2d0], -R144.reuse ;  /* 0x0000b4009de87a23 */ /* 0x100fe40000010890 */
[--C-:B------:R-:W-:Y:S02]  /*7840*/  FFMA.FTZ R233, R155, c[0x0][0x2d0], -R144.reuse ;  /* 0x0000b4009be97a23 */ /* 0x100fe40000010890 */
[C---:B---3--:R-:W-:Y:S02]  /*7850*/  FMUL.FTZ R4, R3.reuse, R128 ;  /* 0x0000008003047220 */ /* 0x048fe40000410000 */
[C---:B------:R-:W-:Y:S01]  /*7860*/  FMUL.FTZ R5, R3.reuse, R129 ;  /* 0x0000008103057220 */ /* 0x040fe20000410000 */
[----:B------:R-:W-:Y:S01]  /*7870*/  LDSM.16.MT88.4 R156, [R197+0x3900] ;  /* 0x00390000c59c783b */ /* 0x000fe20000004200 */
[C---:B------:R-:W-:Y:S01]  /*7880*/  FMUL.FTZ R8, R3.reuse, R124 ;  /* 0x0000007c03087220 */ /* 0x040fe20000410000 */
[----:B------:R-:W-:Y:S01]  /*7890*/  MUFU.EX2 R171, R171 ;  /* 0x000000ab00ab7308 */ /* 0x000fe20000000800 */
[C---:B------:R-:W-:Y:S02]  /*78a0*/  FMUL.FTZ R9, R3.reuse, R125 ;  /* 0x0000007d03097220 */ /* 0x040fe40000410000 */
[C---:B------:R-:W-:Y:S02]  /*78b0*/  FMUL.FTZ R16, R3.reuse, R116 ;  /* 0x0000007403107220 */ /* 0x040fe40000410000 */
[C---:B------:R-:W-:Y:S02]  /*78c0*/  FMUL.FTZ R17, R3.reuse, R117 ;  /* 0x0000007503117220 */ /* 0x040fe40000410000 */
[C---:B------:R-:W-:Y:S02]  /*78d0*/  FMUL.FTZ R24, R3.reuse, R108 ;  /* 0x0000006c03187220 */ /* 0x040fe40000410000 */
[C---:B------:R-:W-:Y:S01]  /*78e0*/  FMUL.FTZ R25, R3.reuse, R109 ;  /* 0x0000006d03197220 */ /* 0x040fe20000410000 */
[----:B------:R-:W3:Y:S01]  /*78f0*/  MUFU.EX2 R170, R170 ;  /* 0x000000aa00aa7308 */ /* 0x000ee20000000800 */
[C---:B------:R-:W-:Y:S02]  /*7900*/  FMUL.FTZ R32, R3.reuse, R100 ;  /* 0x0000006403207220 */ /* 0x040fe40000410000 */
[----:B------:R-:W-:Y:S01]  /*7910*/  FMUL.FTZ R33, R3, R101 ;  /* 0x0000006503217220 */ /* 0x000fe20000410000 */
[----:B-1----:R-:W-:Y:S01]  /*7920*/  F2FP.BF16.PACK_AB R137, R172, R173 ;  /* 0x000000adac89723e */ /* 0x002fe200000010ff */
[--C-:B------:R-:W-:Y:S02]  /*7930*/  FFMA.FTZ R234, R153, c[0x0][0x2d0], -R144.reuse ;  /* 0x0000b40099ea7a23 */ /* 0x100fe40000010890 */
[----:B------:R-:W-:Y:S01]  /*7940*/  LDSM.16.MT88.4 R152, [R198+0x3900] ;  /* 0x00390000c698783b */ /* 0x000fe20000004200 */
[--C-:B------:R-:W-:Y:S02]  /*7950*/  FFMA.FTZ R239, R149, c[0x0][0x2d0], -R144.reuse ;  /* 0x0000b40095ef7a23 */ /* 0x100fe40000010890 */
[----:B------:R-:W1:Y:S01]  /*7960*/  MUFU.EX2 R2, R2 ;  /* 0x0000000200027308 */ /* 0x000e620000000800 */
[--C-:B------:R-:W-:Y:S02]  /*7970*/  FFMA.FTZ R240, R147, c[0x0][0x2d0], -R144.reuse ;  /* 0x0000b40093f07a23 */ /* 0x100fe40000010890 */
[--C-:B------:R-:W-:Y:S02]  /*7980*/  FFMA.FTZ R241, R145, c[0x0][0x2d0], -R144.reuse ;  /* 0x0000b40091f17a23 */ /* 0x100fe40000010890 */
[----:B------:R-:W-:Y:S02]  /*7990*/  FFMA.FTZ R151, R146, c[0x0][0x2d0], -R151 ;  /* 0x0000b40092977a23 */ /* 0x000fe40000010897 */
[----:B------:R-:W-:Y:S02]  /*79a0*/  FFMA.FTZ R144, R133, c[0x0][0x2d0], -R144 ;  /* 0x0000b40085907a23 */ /* 0x000fe40000010890 */
[C---:B------:R-:W-:Y:S01]  /*79b0*/  FMUL.FTZ R36, R3.reuse, R36 ;  /* 0x0000002403247220 */ /* 0x040fe20000410000 */
[----:B------:R-:W-:Y:S01]  /*79c0*/  MUFU.EX2 R238, R151 ;  /* 0x0000009700ee7308 */ /* 0x000fe20000000800 */
[C---:B------:R-:W-:Y:S02]  /*79d0*/  FMUL.FTZ R37, R3.reuse, R37 ;  /* 0x0000002503257220 */ /* 0x040fe40000410000 */
[C---:B------:R-:W-:Y:S01]  /*79e0*/  FMUL.FTZ R40, R3.reuse, R40 ;  /* 0x0000002803287220 */ /* 0x040fe20000410000 */
[----:B---3--:R-:W-:Y:S01]  /*79f0*/  F2FP.BF16.PACK_AB R139, R170, R171 ;  /* 0x000000abaa8b723e */ /* 0x008fe200000010ff */
[C---:B------:R-:W-:Y:S02]  /*7a00*/  FMUL.FTZ R41, R3.reuse, R41 ;  /* 0x0000002903297220 */ /* 0x040fe40000410000 */
[C---:B------:R-:W-:Y:S02]  /*7a10*/  FMUL.FTZ R44, R3.reuse, R44 ;  /* 0x0000002c032c7220 */ /* 0x040fe40000410000 */
[C---:B------:R-:W-:Y:S01]  /*7a20*/  FMUL.FTZ R45, R3.reuse, R45 ;  /* 0x0000002d032d7220 */ /* 0x040fe20000410000 */
[----:B------:R3:W-:Y:S01]  /*7a30*/  MUFU.EX2 R242, R144 ;  /* 0x0000009000f27308 */ /* 0x0007e20000000800 */
[C---:B------:R-:W-:Y:S02]  /*7a40*/  FMUL.FTZ R48, R3.reuse, R48 ;  /* 0x0000003003307220 */ /* 0x040fe40000410000 */
[C---:B------:R-:W-:Y:S02]  /*7a50*/  FMUL.FTZ R49, R3.reuse, R49 ;  /* 0x0000003103317220 */ /* 0x040fe40000410000 */
[C---:B-1----:R-:W-:Y:S02]  /*7a60*/  FMUL.FTZ R6, R2.reuse, R130 ;  /* 0x0000008202067220 */ /* 0x042fe40000410000 */
[C---:B------:R-:W-:Y:S02]  /*7a70*/  FMUL.FTZ R7, R2.reuse, R131 ;  /* 0x0000008302077220 */ /* 0x040fe40000410000 */
[----:B------:R-:W-:Y:S01]  /*7a80*/  LDSM.16.MT88.4 R128, [R198+0x2900] ;  /* 0x00290000c680783b */ /* 0x000fe20000004200 */
[C---:B------:R-:W-:Y:S01]  /*7a90*/  FMUL.FTZ R10, R2.reuse, R126 ;  /* 0x0000007e020a7220 */ /* 0x040fe20000410000 */
[----:B------:R-:W-:Y:S01]  /*7aa0*/  MUFU.EX2 R174, R174 ;  /* 0x000000ae00ae7308 */ /* 0x000fe20000000800 */
[C---:B------:R-:W-:Y:S02]  /*7ab0*/  FMUL.FTZ R11, R2.reuse, R127 ;  /* 0x0000007f020b7220 */ /* 0x040fe40000410000 */
[C---:B--2---:R-:W-:Y:S03]  /*7ac0*/  HMMA.16816.F32.BF16 R4, R136.reuse, R12, R4 ;  /* 0x0000000c8804723c */ /* 0x044fe60000041804 */
[----:B------:R-:W-:Y:S02]  /*7ad0*/  LDSM.16.MT88.4 R124, [R203+0x2900] ;  /* 0x00290000cb7c783b */ /* 0x000fe40000004200 */
[C---:B------:R-:W-:Y:S02]  /*7ae0*/  FMUL.FTZ R18, R2.reuse, R118 ;  /* 0x0000007602127220 */ /* 0x040fe40000410000 */
[C---:B------:R-:W-:Y:S01]  /*7af0*/  FMUL.FTZ R12, R3.reuse, R120 ;  /* 0x00000078030c7220 */ /* 0x040fe20000410000 */
[C---:B------:R-:W-:Y:S01]  /*7b00*/  HMMA.16816.F32.BF16 R8, R136.reuse, R14, R8 ;  /* 0x0000000e8808723c */ /* 0x040fe20000041808 */
[----:B------:R-:W1:Y:S02]  /*7b10*/  MUFU.EX2 R175, R175 ;  /* 0x000000af00af7308 */ /* 0x000e640000000800 */
[----:B---3--:R-:W-:Y:S01]  /*7b20*/  LDSM.16.MT88.4 R144, [R196+0x1900] ;  /* 0x00190000c490783b */ /* 0x008fe20000004200 */
[C---:B------:R-:W-:Y:S02]  /*7b30*/  FMUL.FTZ R13, R3.reuse, R121 ;  /* 0x00000079030d7220 */ /* 0x040fe40000410000 */
[C---:B------:R-:W-:Y:S02]  /*7b40*/  FMUL.FTZ R19, R2.reuse, R119 ;  /* 0x0000007702137220 */ /* 0x040fe40000410000 */
[C---:B------:R-:W-:Y:S03]  /*7b50*/  FMUL.FTZ R14, R2.reuse, R122 ;  /* 0x0000007a020e7220 */ /* 0x040fe60000410000 */
[----:B------:R-:W-:Y:S01]  /*7b60*/  LDSM.16.MT88.4 R116, [R198+0x900] ;  /* 0x00090000c674783b */ /* 0x000fe20000004200 */
[C---:B------:R-:W-:Y:S01]  /*7b70*/  FMUL.FTZ R15, R2.reuse, R123 ;  /* 0x0000007b020f7220 */ /* 0x040fe20000410000 */
[----:B------:R-:W-:Y:S01]  /*7b80*/  MUFU.EX2 R176, R176 ;  /* 0x000000b000b07308 */ /* 0x000fe20000000800 */
[C---:B------:R-:W-:Y:S02]  /*7b90*/  FMUL.FTZ R26, R2.reuse, R110 ;  /* 0x0000006e021a7220 */ /* 0x040fe40000410000 */
[C---:B------:R-:W-:Y:S02]  /*7ba0*/  FMUL.FTZ R27, R2.reuse, R111 ;  /* 0x0000006f021b7220 */ /* 0x040fe40000410000 */
[C---:B------:R-:W-:Y:S01]  /*7bb0*/  FMUL.FTZ R34, R2.reuse, R102 ;  /* 0x0000006602227220 */ /* 0x040fe20000410000 */
[C---:B------:R-:W-:Y:S01]  /*7bc0*/  HMMA.16816.F32.BF16 R12, R136.reuse, R20, R12 ;  /* 0x00000014880c723c */ /* 0x040fe2000004180c */
[----:B------:R-:W2:Y:S02]  /*7bd0*/  LDSM.16.MT88.4 R120, [R196+0x100] ;  /* 0x00010000c478783b */ /* 0x000ea40000004200 */
[C---:B------:R-:W-:Y:S01]  /*7be0*/  FMUL.FTZ R35, R2.reuse, R103 ;  /* 0x0000006702237220 */ /* 0x040fe20000410000 */
[----:B------:R-:W-:Y:S01]  /*7bf0*/  MUFU.EX2 R177, R177 ;  /* 0x000000b100b17308 */ /* 0x000fe20000000800 */
[C---:B------:R-:W-:Y:S02]  /*7c00*/  FMUL.FTZ R38, R2.reuse, R38 ;  /* 0x0000002602267220 */ /* 0x040fe40000410000 */
[C---:B------:R-:W-:Y:S01]  /*7c10*/  FMUL.FTZ R20, R3.reuse, R112 ;  /* 0x0000007003147220 */ /* 0x040fe20000410000 */
[C---:B------:R-:W-:Y:S01]  /*7c20*/  HMMA.16816.F32.BF16 R16, R136.reuse, R22, R16 ;  /* 0x000000168810723c */ /* 0x040fe20000041810 */
[----:B------:R-:W-:Y:S03]  /*7c30*/  LDSM.16.MT88.4 R100, [R197+0x2100] ;  /* 0x00210000c564783b */ /* 0x000fe60000004200 */
[C---:B------:R-:W-:Y:S02]  /*7c40*/  FMUL.FTZ R21, R3.reuse, R113 ;  /* 0x0000007103157220 */ /* 0x040fe40000410000 */
[C---:B------:R-:W-:Y:S01]  /*7c50*/  FMUL.FTZ R39, R2.reuse, R39 ;  /* 0x0000002702277220 */ /* 0x040fe20000410000 */
[----:B------:R-:W-:Y:S01]  /*7c60*/  MUFU.EX2 R178, R178 ;  /* 0x000000b200b27308 */ /* 0x000fe20000000800 */
[C---:B------:R-:W-:Y:S01]  /*7c70*/  FMUL.FTZ R22, R2.reuse, R114 ;  /* 0x0000007202167220 */ /* 0x040fe20000410000 */
[----:B------:R-:W-:Y:S03]  /*7c80*/  LDSM.16.MT88.4 R108, [R196+0x2100] ;  /* 0x00210000c46c783b */ /* 0x000fe60000004200 */
[C---:B------:R-:W-:Y:S02]  /*7c90*/  FMUL.FTZ R23, R2.reuse, R115 ;  /* 0x0000007302177220 */ /* 0x040fe40000410000 */
[C---:B------:R-:W-:Y:S02]  /*7ca0*/  FMUL.FTZ R42, R2.reuse, R42 ;  /* 0x0000002a022a7220 */ /* 0x040fe40000410000 */
[C---:B------:R-:W-:Y:S01]  /*7cb0*/  FMUL.FTZ R43, R2.reuse, R43 ;  /* 0x0000002b022b7220 */ /* 0x040fe20000410000 */
[----:B------:R-:W3:Y:S01]  /*7cc0*/  LDSM.16.MT88.4 R112, [R203+0x2100] ;  /* 0x00210000cb70783b */ /* 0x000ee20000004200 */
[C---:B------:R-:W-:Y:S01]  /*7cd0*/  FMUL.FTZ R46, R2.reuse, R46 ;  /* 0x0000002e022e7220 */ /* 0x040fe20000410000 */
[C---:B------:R-:W-:Y:S01]  /*7ce0*/  HMMA.16816.F32.BF16 R20, R136.reuse, R28, R20 ;  /* 0x0000001c8814723c */ /* 0x040fe20000041814 */
[----:B------:R-:W4:Y:S02]  /*7cf0*/  MUFU.EX2 R179, R179 ;  /* 0x000000b300b37308 */ /* 0x000f240000000800 */
[C---:B------:R-:W-:Y:S02]  /*7d00*/  FMUL.FTZ R47, R2.reuse, R47 ;  /* 0x0000002f022f7220 */ /* 0x040fe40000410000 */
[C---:B------:R-:W-:Y:S01]  /*7d10*/  FMUL.FTZ R50, R2.reuse, R50 ;  /* 0x0000003202327220 */ /* 0x040fe20000410000 */
[----:B------:R-:W-:Y:S01]  /*7d20*/  LDSM.16.MT88.4 R148, [R203+0x3900] ;  /* 0x00390000cb94783b */ /* 0x000fe20000004200 */
[C---:B------:R-:W-:Y:S01]  /*7d30*/  FMUL.FTZ R28, R3.reuse, R104 ;  /* 0x00000068031c7220 */ /* 0x040fe20000410000 */
[C---:B------:R-:W-:Y:S03]  /*7d40*/  HMMA.16816.F32.BF16 R24, R136.reuse, R30, R24 ;  /* 0x0000001e8818723c */ /* 0x040fe60000041818 */
[----:B------:R-:W-:Y:S01]  /*7d50*/  MUFU.EX2 R225, R225 ;  /* 0x000000e100e17308 */ /* 0x000fe20000000800 */
[C---:B------:R-:W-:Y:S02]  /*7d60*/  FMUL.FTZ R29, R3.reuse, R105 ;  /* 0x00000069031d7220 */ /* 0x040fe40000410000 */
[C---:B------:R-:W-:Y:S02]  /*7d70*/  FMUL.FTZ R51, R2.reuse, R51 ;  /* 0x0000003302337220 */ /* 0x040fe40000410000 */
[C---:B------:R-:W-:Y:S04]  /*7d80*/  FMUL.FTZ R30, R2.reuse, R106 ;  /* 0x0000006a021e7220 */ /* 0x040fe80000410000 */
[C---:B------:R-:W-:Y:S01]  /*7d90*/  FMUL.FTZ R31, R2.reuse, R107 ;  /* 0x0000006b021f7220 */ /* 0x040fe20000410000 */
[----:B------:R-:W5:Y:S01]  /*7da0*/  MUFU.EX2 R226, R226 ;  /* 0x000000e200e27308 */ /* 0x000f620000000800 */
[----:B------:R-:W1:Y:S01]  /*7db0*/  LDSM.16.MT88.4 R104, [R198+0x2100] ;  /* 0x00210000c668783b */ /* 0x000e620000004200 */
[C---:B------:R-:W-:Y:S02]  /*7dc0*/  FMUL.FTZ R52, R3.reuse, R52 ;  /* 0x0000003403347220 */ /* 0x040fe40000410000 */
[C---:B------:R-:W-:Y:S02]  /*7dd0*/  FMUL.FTZ R53, R3.reuse, R53 ;  /* 0x0000003503357220 */ /* 0x040fe40000410000 */
[C---:B--2---:R-:W-:Y:S03]  /*7de0*/  HMMA.16816.F32.BF16 R28, R136.reuse, R120, R28 ;  /* 0x00000078881c723c */ /* 0x044fe6000004181c */
        /* <DEDUP_REMOVED lines=8> */
[----:B------:R-:W2:Y:S01]  /*7e70*/  MUFU.EX2 R228, R228 ;  /* 0x000000e400e47308 */ /* 0x000ea20000000800 */
[C---:B---3--:R-:W-:Y:S04]  /*7e80*/  HMMA.16816.F32.BF16 R36, R136.reuse, R112, R36 ;  /* 0x000000708824723c */ /* 0x048fe80000041824 */
[C---:B------:R-:W-:Y:S02]  /*7e90*/  FMUL.FTZ R59, R2.reuse, R59 ;  /* 0x0000003b023b7220 */ /* 0x040fe40000410000 */
[C---:B------:R-:W-:Y:S02]  /*7ea0*/  FMUL.FTZ R60, R3.reuse, R60 ;  /* 0x0000003c033c7220 */ /* 0x040fe40000410000 */
[C---:B------:R-:W-:Y:S01]  /*7eb0*/  HMMA.16816.F32.BF16 R40, R136.reuse, R114, R40 ;  /* 0x000000728828723c */ /* 0x040fe20000041828 */
[----:B------:R-:W-:Y:S01]  /*7ec0*/  LDSM.16.MT88.4 R112, [R203+0x900] ;  /* 0x00090000cb70783b */ /* 0x000fe20000004200 */
[----:B------:R-:W-:Y:S02]  /*7ed0*/  MUFU.EX2 R229, R229 ;  /* 0x000000e500e57308 */ /* 0x000fe40000000800 */
[C---:B------:R-:W-:Y:S02]  /*7ee0*/  FMUL.FTZ R61, R3.reuse, R61 ;  /* 0x0000003d033d7220 */ /* 0x040fe40000410000 */
[C---:B------:R-:W-:Y:S02]  /*7ef0*/  FMUL.FTZ R62, R2.reuse, R62 ;  /* 0x0000003e023e7220 */ /* 0x040fe40000410000 */
[C---:B------:R-:W-:Y:S01]  /*7f00*/  FMUL.FTZ R63, R2.reuse, R63 ;  /* 0x0000003f023f7220 */ /* 0x040fe20000410000 */
[C---:B-1----:R-:W-:Y:S03]  /*7f10*/  HMMA.16816.F32.BF16 R44, R136.reuse, R104, R44 ;  /* 0x00000068882c723c */ /* 0x042fe6000004182c */
[----:B------:R-:W1:Y:S01]  /*7f20*/  MUFU.EX2 R230, R230 ;  /* 0x000000e600e67308 */ /* 0x000e620000000800 */
[C---:B------:R-:W-:Y:S02]  /*7f30*/  FMUL.FTZ R64, R3.reuse, R64 ;  /* 0x0000004003407220 */ /* 0x040fe40000410000 */
[C---:B------:R-:W-:Y:S02]  /*7f40*/  FMUL.FTZ R65, R3.reuse, R65 ;  /* 0x0000004103417220 */ /* 0x040fe40000410000 */
[C---:B------:R-:W-:Y:S01]  /*7f50*/  FMUL.FTZ R66, R2.reuse, R66 ;  /* 0x0000004202427220 */ /* 0x040fe20000410000 */
[C---:B------:R-:W-:Y:S01]  /*7f60*/  HMMA.16816.F32.BF16 R48, R136.reuse, R106, R48 ;  /* 0x0000006a8830723c */ /* 0x040fe20000041830 */
[----:B------:R-:W3:Y:S03]  /*7f70*/  LDSM.16.MT88.4 R104, [R203+0x4100] ;  /* 0x00410000cb68783b */ /* 0x000ee60000004200 */
[----:B------:R-:W-:Y:S01]  /*7f80*/  MUFU.EX2 R231, R231 ;  /* 0x000000e700e77308 */ /* 0x000fe20000000800 */
[C---:B------:R-:W-:Y:S02]  /*7f90*/  FMUL.FTZ R67, R2.reuse, R67 ;  /* 0x0000004302437220 */ /* 0x040fe40000410000 */
[C---:B------:R-:W-:Y:S01]  /*7fa0*/  FMUL.FTZ R68, R3.reuse, R68 ;  /* 0x0000004403447220 */ /* 0x040fe20000410000 */
[C---:B------:R-:W-:Y:S04]  /*7fb0*/  HMMA.16816.F32.BF16 R52, R136.reuse, R100, R52 ;  /* 0x000000648834723c */ /* 0x040fe80000041834 */
[C---:B------:R-:W-:Y:S02]  /*7fc0*/  FMUL.FTZ R69, R3.reuse, R69 ;  /* 0x0000004503457220 */ /* 0x040fe40000410000 */
[----:B------:R-:W1:Y:S01]  /*7fd0*/  MUFU.EX2 R232, R232 ;  /* 0x000000e800e87308 */ /* 0x000e620000000800 */
[C---:B------:R-:W-:Y:S01]  /*7fe0*/  FMUL.FTZ R70, R2.reuse, R70 ;  /* 0x0000004602467220 */ /* 0x040fe20000410000 */
[C---:B------:R-:W-:Y:S01]  /*7ff0*/  HMMA.16816.F32.BF16 R56, R136.reuse, R102, R56 ;  /* 0x000000668838723c */ /* 0x040fe20000041838 */
[----:B------:R-:W1:Y:S03]  /*8000*/  LDSM.16.MT88.4 R100, [R198+0x4100] ;  /* 0x00410000c664783b */ /* 0x000e660000004200 */
[C---:B------:R-:W-:Y:S02]  /*8010*/  FMUL.FTZ R71, R2.reuse, R71 ;  /* 0x0000004702477220 */ /* 0x040fe40000410000 */
[C---:B------:R-:W-:Y:S02]  /*8020*/  FMUL.FTZ R72, R3.reuse, R72 ;  /* 0x0000004803487220 */ /* 0x040fe40000410000 */
[----:B------:R-:W-:Y:S01]  /*8030*/  MUFU.EX2 R233, R233 ;  /* 0x000000e900e97308 */ /* 0x000fe20000000800 */
[C---:B------:R-:W-:Y:S03]  /*8040*/  HMMA.16816.F32.BF16 R60, R136.reuse, R108, R60 ;  /* 0x0000006c883c723c */ /* 0x040fe6000004183c */
[C---:B------:R-:W-:Y:S02]  /*8050*/  FMUL.FTZ R73, R3.reuse, R73 ;  /* 0x0000004903497220 */ /* 0x040fe40000410000 */
[C---:B------:R-:W-:Y:S03]  /*8060*/  FMUL.FTZ R74, R2.reuse, R74 ;  /* 0x0000004a024a7220 */ /* 0x040fe60000410000 */
[C---:B------:R-:W-:Y:S01]  /*8070*/  HMMA.16816.F32.BF16 R64, R136.reuse, R110, R64 ;  /* 0x0000006e8840723c */ /* 0x040fe20000041840 */
[----:B------:R-:W2:Y:S01]  /*8080*/  LDSM.16.MT88.4 R108, [R197+0x4100] ;  /* 0x00410000c56c783b */ /* 0x000ea20000004200 */
[----:B------:R-:W2:Y:S02]  /*8090*/  MUFU.EX2 R234, R234 ;  /* 0x000000ea00ea7308 */ /* 0x000ea40000000800 */
[C---:B------:R-:W-:Y:S02]  /*80a0*/  FMUL.FTZ R75, R2.reuse, R75 ;  /* 0x0000004b024b7220 */ /* 0x040fe40000410000 */
[C---:B------:R-:W-:Y:S02]  /*80b0*/  FMUL.FTZ R76, R3.reuse, R76 ;  /* 0x0000004c034c7220 */ /* 0x040fe40000410000 */
[C---:B------:R-:W-:Y:S01]  /*80c0*/  FMUL.FTZ R77, R3.reuse, R77 ;  /* 0x0000004d034d7220 */ /* 0x040fe20000410000 */
[C---:B---3--:R-:W-:Y:S03]  /*80d0*/  HMMA.16816.F32.BF16 R68, R136.reuse, R104, R68 ;  /* 0x000000688844723c */ /* 0x048fe60000041844 */
[C---:B------:R-:W-:Y:S01]  /*80e0*/  FMUL.FTZ R78, R2.reuse, R78 ;  /* 0x0000004e024e7220 */ /* 0x040fe20000410000 */
[----:B------:R-:W-:Y:S01]  /*80f0*/  MUFU.EX2 R235, R235 ;  /* 0x000000eb00eb7308 */ /* 0x000fe20000000800 */
[C---:B------:R-:W-:Y:S02]  /*8100*/  FMUL.FTZ R79, R2.reuse, R79 ;  /* 0x0000004f024f7220 */ /* 0x040fe40000410000 */
[C---:B------:R-:W-:Y:S01]  /*8110*/  FMUL.FTZ R80, R3.reuse, R80 ;  /* 0x0000005003507220 */ /* 0x040fe20000410000 */
[C---:B------:R-:W-:Y:S01]  /*8120*/  HMMA.16816.F32.BF16 R72, R136.reuse, R106, R72 ;  /* 0x0000006a8848723c */ /* 0x040fe20000041848 */
[----:B------:R-:W3:Y:S03]  /*8130*/  LDSM.16.MT88.4 R104, [R196+0x4100] ;  /* 0x00410000c468783b */ /* 0x000ee60000004200 */
[C---:B------:R-:W-:Y:S02]  /*8140*/  FMUL.FTZ R81, R3.reuse, R81 ;  /* 0x0000005103517220 */ /* 0x040fe40000410000 */
[C---:B------:R-:W-:Y:S01]  /*8150*/  FMUL.FTZ R82, R2.reuse, R82 ;  /* 0x0000005202527220 */ /* 0x040fe20000410000 */
[----:B------:R-:W2:Y:S01]  /*8160*/  MUFU.EX2 R236, R236 ;  /* 0x000000ec00ec7308 */ /* 0x000ea20000000800 */
[C---:B-1----:R-:W-:Y:S04]  /*8170*/  HMMA.16816.F32.BF16 R76, R136.reuse, R100, R76 ;  /* 0x00000064884c723c */ /* 0x042fe8000004184c */
[C---:B------:R-:W-:Y:S02]  /*8180*/  FMUL.FTZ R83, R2.reuse, R83 ;  /* 0x0000005302537220 */ /* 0x040fe40000410000 */
[----:B------:R-:W-:Y:S01]  /*8190*/  FMUL.FTZ R84, R3, R84 ;  /* 0x0000005403547220 */ /* 0x000fe20000410000 */
[----:B------:R-:W-:Y:S01]  /*81a0*/  F2FP.BF16.PACK_AB R100, R175, R174 ;  /* 0x000000aeaf64723e */ /* 0x000fe200000010ff */
[----:B------:R-:W-:Y:S01]  /*81b0*/  FMUL.FTZ R85, R3, R85 ;  /* 0x0000005503557220 */ /* 0x000fe20000410000 */
[----:B----4-:R-:W-:Y:S01]  /*81c0*/  F2FP.BF16.PACK_AB R101, R179, R178 ;  /* 0x000000b2b365723e */ /* 0x010fe200000010ff */
[----:B------:R-:W-:Y:S01]  /*81d0*/  MUFU.EX2 R237, R237 ;  /* 0x000000ed00ed7308 */ /* 0x000fe20000000800 */
[C---:B------:R-:W-:Y:S03]  /*81e0*/  HMMA.16816.F32.BF16 R80, R136.reuse, R102, R80 ;  /* 0x000000668850723c */ /* 0x040fe60000041850 */
[C---:B------:R-:W-:Y:S02]  /*81f0*/  FMUL.FTZ R86, R2.reuse, R86 ;  /* 0x0000005602567220 */ /* 0x040fe40000410000 */
[C---:B------:R-:W-:Y:S02]  /*8200*/  FMUL.FTZ R87, R2.reuse, R87 ;  /* 0x0000005702577220 */ /* 0x040fe40000410000 */
[----:B------:R-:W-:Y:S01]  /*8210*/  FMUL.FTZ R88, R3, R88 ;  /* 0x0000005803587220 */ /* 0x000fe20000410000 */
[----:B------:R-:W-:Y:S01]  /*8220*/  F2FP.BF16.PACK_AB R102, R177, R176 ;  /* 0x000000b0b166723e */ /* 0x000fe200000010ff */
[C---:B------:R-:W-:Y:S01]  /*8230*/  FMUL.FTZ R89, R3.reuse, R89 ;  /* 0x0000005903597220 */ /* 0x040fe20000410000 */
[----:B------:R-:W-:Y:S02]  /*8240*/  MUFU.EX2 R239, R239 ;  /* 0x000000ef00ef7308 */ /* 0x000fe40000000800 */
[C---:B--2---:R-:W-:Y:S03]  /*8250*/  HMMA.16816.F32.BF16 R84, R136.reuse, R108, R84 ;  /* 0x0000006c8854723c */ /* 0x044fe60000041854 */
[----:B------:R-:W-:Y:S01]  /*8260*/  FMUL.FTZ R90, R2, R90 ;  /* 0x0000005a025a7220 */ /* 0x000fe20000410000 */
[----:B-----5:R-:W-:Y:S01]  /*8270*/  F2FP.BF16.PACK_AB R103, R226, R225 ;  /* 0x000000e1e267723e */ /* 0x020fe200000010ff */
[C---:B------:R-:W-:Y:S02]  /*8280*/  FMUL.FTZ R91, R2.reuse, R91 ;  /* 0x0000005b025b7220 */ /* 0x040fe40000410000 */
[C---:B------:R-:W-:Y:S01]  /*8290*/  FMUL.FTZ R92, R3.reuse, R92 ;  /* 0x0000005c035c7220 */ /* 0x040fe20000410000 */
[----:B------:R-:W1:Y:S01]  /*82a0*/  MUFU.EX2 R240, R240 ;  /* 0x000000f000f07308 */ /* 0x000e620000000800 */
[C---:B------:R-:W-:Y:S03]  /*82b0*/  FMUL.FTZ R93, R3.reuse, R93 ;  /* 0x0000005d035d7220 */ /* 0x040fe60000410000 */
[C---:B------:R-:W-:Y:S01]  /*82c0*/  HMMA.16816.F32.BF16 R88, R136.reuse, R110, R88 ;  /* 0x0000006e8858723c */ /* 0x040fe20000041858 */
[----:B------:R-:W2:Y:S02]  /*82d0*/  LDSM.16.MT88.4 R108, [R197+0x900] ;  /* 0x00090000c56c783b */ /* 0x000ea40000004200 */
[C---:B------:R-:W-:Y:S02]  /*82e0*/  FMUL.FTZ R94, R2.reuse, R94 ;  /* 0x0000005e025e7220 */ /* 0x040fe40000410000 */
[C---:B------:R-:W-:Y:S01]  /*82f0*/  FMUL.FTZ R95, R2.reuse, R95 ;  /* 0x0000005f025f7220 */ /* 0x040fe20000410000 */
[----:B------:R-:W4:Y:S01]  /*8300*/  MUFU.EX2 R241, R241 ;  /* 0x000000f100f17308 */ /* 0x000f220000000800 */
[C---:B------:R-:W-:Y:S02]  /*8310*/  FMUL.FTZ R96, R3.reuse, R96 ;  /* 0x0000006003607220 */ /* 0x040fe40000410000 */
[C---:B------:R-:W-:Y:S03]  /*8320*/  FMUL.FTZ R97, R3.reuse, R97 ;  /* 0x0000006103617220 */ /* 0x040fe60000410000 */
[C---:B---3--:R-:W-:Y:S03]  /*8330*/  HMMA.16816.F32.BF16 R92, R136.reuse, R104, R92 ;  /* 0x00000068885c723c */ /* 0x048fe6000004185c */
[C---:B------:R-:W-:Y:S02]  /*8340*/  FMUL.FTZ R98, R2.reuse, R98 ;  /* 0x0000006202627220 */ /* 0x040fe40000410000 */
[C---:B------:R-:W-:Y:S02]  /*8350*/  FMUL.FTZ R99, R2.reuse, R99 ;  /* 0x0000006302637220 */ /* 0x040fe40000410000 */
[----:B------:R-:W-:Y:S01]  /*8360*/  FFMA.FTZ R168, R3, R218, R168 ;  /* 0x000000da03a87223 */ /* 0x000fe200000100a8 */
[----:B------:R-:W-:Y:S01]  /*8370*/  MOV R3, R0 ;  /* 0x0000000000037202 */ /* 0x000fe20000000f00 */
[----:B------:R-:W-:Y:S03]  /*8380*/  FFMA.FTZ R173, R2, R219, R173 ;  /* 0x000000db02ad7223 */ /* 0x000fe600000100ad */
[----:B------:R-:W-:Y:S01]  /*8390*/  HMMA.16816.F32.BF16 R96, R136, R106, R96 ;  /* 0x0000006a8860723c */ /* 0x000fe20000041860 */
[----:B------:R-:W3:Y:S02]  /*83a0*/  LDSM.16.MT88.4 R104, [R196+0x2900] ;  /* 0x00290000c468783b */ /* 0x000ee40000004200 */
[----:B------:R-:W-:Y:S02]  /*83b0*/  FADD.FTZ R135, R135, R168 ;  /* 0x000000a887877221 */ /* 0x000fe40000010000 */
[----:B------:R-:W-:Y:S02]  /*83c0*/  FADD.FTZ R172, R172, R173 ;  /* 0x000000adacac7221 */ /* 0x000fe40000010000 */
[----:B------:R-:W-:Y:S01]  /*83d0*/  FADD.FTZ R134, R134, R135 ;  /* 0x0000008786867221 */ /* 0x000fe20000010000 */
[C---:B------:R-:W-:Y:S01]  /*83e0*/  HMMA.16816.F32.BF16 R4, R100.reuse, R112, R4 ;  /* 0x000000706404723c */ /* 0x040fe20000041804 */
[----:B------:R-:W-:Y:S04]  /*83f0*/  LDSM.16.MT88.4 R136, [R197+0x3100] ;  /* 0x00310000c588783b */ /* 0x000fe80000004200 */
[----:B------:R-:W-:Y:S03]  /*8400*/  FADD.FTZ R169, R169, R134 ;  /* 0x00000086a9a97221 */ /* 0x000fe60000010000 */
[C---:B------:R-:W-:Y:S01]  /*8410*/  HMMA.16816.F32.BF16 R8, R100.reuse, R114, R8 ;  /* 0x000000726408723c */ /* 0x040fe20000041808 */
[----:B------:R-:W-:Y:S03]  /*8420*/  LDSM.16.MT88.4 R112, [R198+0x4900] ;  /* 0x00490000c670783b */ /* 0x000fe60000004200 */
[----:B------:R-:W-:Y:S04]  /*8430*/  FADD.FTZ R174, R174, R169 ;  /* 0x000000a9aeae7221 */ /* 0x000fe80000010000 */
[C---:B------:R-:W-:Y:S04]  /*8440*/  HMMA.16816.F32.BF16 R12, R100.reuse, R116, R12 ;  /* 0x00000074640c723c */ /* 0x040fe8000004180c */
[----:B------:R-:W-:Y:S04]  /*8450*/  FADD.FTZ R175, R175, R174 ;  /* 0x000000aeafaf7221 */ /* 0x000fe80000010000 */
[C---:B------:R-:W-:Y:S01]  /*8460*/  HMMA.16816.F32.BF16 R16, R100.reuse, R118, R16 ;  /* 0x000000766410723c */ /* 0x040fe20000041810 */
[----:B------:R-:W-:Y:S03]  /*8470*/  LDSM.16.MT88.4 R116, [R197+0x4900] ;  /* 0x00490000c574783b */ /* 0x000fe60000004200 */
[----:B------:R-:W-:Y:S04]  /*8480*/  FADD.FTZ R176, R176, R175 ;  /* 0x000000afb0b07221 */ /* 0x000fe80000010000 */
[C---:B--2---:R-:W-:Y:S04]  /*8490*/  HMMA.16816.F32.BF16 R20, R100.reuse, R108, R20 ;  /* 0x0000006c6414723c */ /* 0x044fe80000041814 */
[----:B------:R-:W-:Y:S04]  /*84a0*/  FADD.FTZ R176, R177, R176 ;  /* 0x000000b0b1b07221 */ /* 0x000fe80000010000 */
        /* <DEDUP_REMOVED lines=16> */
[----:B------:R-:W3:Y:S07]  /*85b0*/  LDSM.16.MT88.4 R104, [R196+0x4900] ;  /* 0x00490000c468783b */ /* 0x000eee0000004200 */
[C---:B--2---:R-:W-:Y:S08]  /*85c0*/  HMMA.16816.F32.BF16 R68, R100.reuse, R108, R68 ;  /* 0x0000006c6444723c */ /* 0x044ff00000041844 */
[C---:B------:R-:W-:Y:S01]  /*85d0*/  HMMA.16816.F32.BF16 R72, R100.reuse, R110, R72 ;  /* 0x0000006e6448723c */ /* 0x040fe20000041848 */
[----:B------:R-:W2:Y:S07]  /*85e0*/  LDSM.16.MT88.4 R108, [R203+0x1100] ;  /* 0x00110000cb6c783b */ /* 0x000eae0000004200 */
[C---:B------:R-:W-:Y:S08]  /*85f0*/  HMMA.16816.F32.BF16 R76, R100.reuse, R112, R76 ;  /* 0x00000070644c723c */ /* 0x040ff0000004184c */
[C---:B------:R-:W-:Y:S01]  /*8600*/  HMMA.16816.F32.BF16 R80, R100.reuse, R114, R80 ;  /* 0x000000726450723c */ /* 0x040fe20000041850 */
[----:B------:R-:W5:Y:S07]  /*8610*/  LDSM.16.MT88.4 R112, [R197+0x1100] ;  /* 0x00110000c570783b */ /* 0x000f6e0000004200 */
[C---:B------:R-:W-:Y:S08]  /*8620*/  HMMA.16816.F32.BF16 R84, R100.reuse, R116, R84 ;  /* 0x000000746454723c */ /* 0x040ff00000041854 */
[C---:B------:R-:W-:Y:S01]  /*8630*/  HMMA.16816.F32.BF16 R88, R100.reuse, R118, R88 ;  /* 0x000000766458723c */ /* 0x040fe20000041858 */
[----:B------:R-:W1:Y:S07]  /*8640*/  LDSM.16.MT88.4 R116, [R203+0x3100] ;  /* 0x00310000cb74783b */ /* 0x000e6e0000004200 */
[C---:B---3--:R-:W-:Y:S08]  /*8650*/  HMMA.16816.F32.BF16 R92, R100.reuse, R104, R92 ;  /* 0x00000068645c723c */ /* 0x048ff0000004185c */
[----:B------:R-:W-:Y:S01]  /*8660*/  HMMA.16816.F32.BF16 R96, R100, R106, R96 ;  /* 0x0000006a6460723c */ /* 0x000fe20000041860 */
[----:B------:R-:W3:Y:S06]  /*8670*/  LDSM.16.MT88.4 R104, [R196+0x3100] ;  /* 0x00310000c468783b */ /* 0x000eec0000004200 */
[----:B------:R-:W-:Y:S01]  /*8680*/  F2FP.BF16.PACK_AB R100, R228, R227 ;  /* 0x000000e3e464723e */ /* 0x000fe200000010ff */
[----:B------:R-:W-:Y:S01]  /*8690*/  FADD.FTZ R227, R227, R176 ;  /* 0x000000b0e3e37221 */ /* 0x000fe20000010000 */
[----:B------:R-:W-:Y:S03]  /*86a0*/  F2FP.BF16.PACK_AB R102, R230, R229 ;  /* 0x000000e5e666723e */ /* 0x000fe600000010ff */
[----:B------:R-:W-:Y:S01]  /*86b0*/  F2FP.BF16.PACK_AB R101, R232, R231 ;  /* 0x000000e7e865723e */ /* 0x000fe200000010ff */
[----:B------:R-:W-:Y:S01]  /*86c0*/  FADD.FTZ R228, R228, R227 ;  /* 0x000000e3e4e47221 */ /* 0x000fe20000010000 */
[----:B------:R-:W-:Y:S03]  /*86d0*/  F2FP.BF16.PACK_AB R103, R234, R233 ;  /* 0x000000e9ea67723e */ /* 0x000fe600000010ff */
[----:B------:R-:W-:Y:S04]  /*86e0*/  FADD.FTZ R229, R229, R228 ;  /* 0x000000e4e5e57221 */ /* 0x000fe80000010000 */
[C---:B--2---:R-:W-:Y:S03]  /*86f0*/  HMMA.16816.F32.BF16 R4, R100.reuse, R108, R4 ;  /* 0x0000006c6404723c */ /* 0x044fe60000041804 */
[----:B------:R-:W-:Y:S05]  /*8700*/  FADD.FTZ R230, R230, R229 ;  /* 0x000000e5e6e67221 */ /* 0x000fea0000010000 */
[C---:B------:R-:W-:Y:S01]  /*8710*/  HMMA.16816.F32.BF16 R8, R100.reuse, R110, R8 ;  /* 0x0000006e6408723c */ /* 0x040fe20000041808 */
[----:B------:R-:W2:Y:S07]  /*8720*/  LDSM.16.MT88.4 R108, [R203+0x5100] ;  /* 0x00510000cb6c783b */ /* 0x000eae0000004200 */
[C---:B------:R-:W-:Y:S08]  /*8730*/  HMMA.16816.F32.BF16 R12, R100.reuse, R120, R12 ;  /* 0x00000078640c723c */ /* 0x040ff0000004180c */
[C---:B------:R-:W-:Y:S08]  /*8740*/  HMMA.16816.F32.BF16 R16, R100.reuse, R122, R16 ;  /* 0x0000007a6410723c */ /* 0x040ff00000041810 */
[C---:B-----5:R-:W-:Y:S08]  /*8750*/  HMMA.16816.F32.BF16 R20, R100.reuse, R112, R20 ;  /* 0x000000706414723c */ /* 0x060ff00000041814 */
[C---:B------:R-:W-:Y:S01]  /*8760*/  HMMA.16816.F32.BF16 R24, R100.reuse, R114, R24 ;  /* 0x000000726418723c */ /* 0x040fe20000041818 */
[----:B------:R-:W5:Y:S07]  /*8770*/  LDSM.16.MT88.4 R112, [R198+0x5100] ;  /* 0x00510000c670783b */ /* 0x000f6e0000004200 */
[C---:B------:R-:W-:Y:S08]  /*8780*/  HMMA.16816.F32.BF16 R28, R100.reuse, R124, R28 ;  /* 0x0000007c641c723c */ /* 0x040ff0000004181c */
[C---:B------:R-:W-:Y:S01]  /*8790*/  HMMA.16816.F32.BF16 R32, R100.reuse, R126, R32 ;  /* 0x0000007e6420723c */ /* 0x040fe20000041820 */
[----:B------:R-:W-:Y:S07]  /*87a0*/  LDSM.16.MT88.4 R124, [R203+0x1900] ;  /* 0x00190000cb7c783b */ /* 0x000fee0000004200 */
[C---:B-1----:R-:W-:Y:S08]  /*87b0*/  HMMA.16816.F32.BF16 R36, R100.reuse, R116, R36 ;  /* 0x000000746424723c */ /* 0x042ff00000041824 */
[C---:B------:R-:W-:Y:S01]  /*87c0*/  HMMA.16816.F32.BF16 R40, R100.reuse, R118, R40 ;  /* 0x000000766428723c */ /* 0x040fe20000041828 */
[----:B------:R-:W1:Y:S07]  /*87d0*/  LDSM.16.MT88.4 R116, [R197+0x5100] ;  /* 0x00510000c574783b */ /* 0x000e6e0000004200 */
[C---:B------:R-:W-:Y:S08]  /*87e0*/  HMMA.16816.F32.BF16 R44, R100.reuse, R128, R44 ;  /* 0x00000080642c723c */ /* 0x040ff0000004182c */
[C---:B------:R-:W-:Y:S08]  /*87f0*/  HMMA.16816.F32.BF16 R48, R100.reuse, R130, R48 ;  /* 0x000000826430723c */ /* 0x040ff00000041830 */
[C---:B------:R-:W-:Y:S07]  /*8800*/  HMMA.16816.F32.BF16 R52, R100.reuse, R136, R52 ;  /* 0x000000886434723c */ /* 0x040fee0000041834 */
[----:B------:R-:W-:Y:S01]  /*8810*/  F2FP.BF16.PACK_AB R136, R236, R235 ;  /* 0x000000ebec88723e */ /* 0x000fe200000010ff */
[C---:B------:R-:W-:Y:S04]  /*8820*/  HMMA.16816.F32.BF16 R56, R100.reuse, R138, R56 ;  /* 0x0000008a6438723c */ /* 0x040fe80000041838 */
[----:B------:R-:W-:Y:S01]  /*8830*/  F2FP.BF16.PACK_AB R137, R240, R239 ;  /* 0x000000eff089723e */ /* 0x000fe200000010ff */
[----:B------:R-:W-:Y:S02]  /*8840*/  FADD.FTZ R235, R235, R230 ;  /* 0x000000e6ebeb7221 */ /* 0x000fe40000010000 */
[----:B------:R-:W-:Y:S01]  /*8850*/  F2FP.BF16.PACK_AB R138, R238, R237 ;  /* 0x000000edee8a723e */ /* 0x000fe200000010ff */
[C---:B---3--:R-:W-:Y:S04]  /*8860*/  HMMA.16816.F32.BF16 R60, R100.reuse, R104, R60 ;  /* 0x00000068643c723c */ /* 0x048fe8000004183c */
[----:B----4-:R-:W-:Y:S01]  /*8870*/  F2FP.BF16.PACK_AB R139, R242, R241 ;  /* 0x000000f1f28b723e */ /* 0x010fe200000010ff */
[----:B------:R-:W-:Y:S03]  /*8880*/  FADD.FTZ R236, R236, R235 ;  /* 0x000000ebecec7221 */ /* 0x000fe60000010000 */
[C---:B------:R-:W-:Y:S01]  /*8890*/  HMMA.16816.F32.BF16 R64, R100.reuse, R106, R64 ;  /* 0x0000006a6440723c */ /* 0x040fe20000041840 */
[----:B------:R-:W3:Y:S03]  /*88a0*/  LDSM.16.MT88.4 R104, [R196+0x5100] ;  /* 0x00510000c468783b */ /* 0x000ee60000004200 */
[----:B------:R-:W-:Y:S04]  /*88b0*/  FADD.FTZ R237, R237, R236 ;  /* 0x000000eceded7221 */ /* 0x000fe80000010000 */
[C---:B--2---:R-:W-:Y:S04]  /*88c0*/  HMMA.16816.F32.BF16 R68, R100.reuse, R108, R68 ;  /* 0x0000006c6444723c */ /* 0x044fe80000041844 */
[----:B------:R-:W-:Y:S04]  /*88d0*/  FADD.FTZ R218, R238, R237 ;  /* 0x000000edeeda7221 */ /* 0x000fe80000010000 */
[C---:B------:R-:W-:Y:S01]  /*88e0*/  HMMA.16816.F32.BF16 R72, R100.reuse, R110, R72 ;  /* 0x0000006e6448723c */ /* 0x040fe20000041848 */
[----:B------:R-:W2:Y:S07]  /*88f0*/  LDSM.16.MT88.4 R108, [R198+0x1900] ;  /* 0x00190000c66c783b */ /* 0x000eae0000004200 */
[C---:B-----5:R-:W-:Y:S08]  /*8900*/  HMMA.16816.F32.BF16 R76, R100.reuse, R112, R76 ;  /* 0x00000070644c723c */ /* 0x060ff0000004184c */
[C---:B------:R-:W-:Y:S08]  /*8910*/  HMMA.16816.F32.BF16 R80, R100.reuse, R114, R80 ;  /* 0x000000726450723c */ /* 0x040ff00000041850 */
[C---:B-1----:R-:W-:Y:S08]  /*8920*/  HMMA.16816.F32.BF16 R84, R100.reuse, R116, R84 ;  /* 0x000000746454723c */ /* 0x042ff00000041854 */
[C---:B------:R-:W-:Y:S08]  /*8930*/  HMMA.16816.F32.BF16 R88, R100.reuse, R118, R88 ;  /* 0x000000766458723c */ /* 0x040ff00000041858 */
[C---:B---3--:R-:W-:Y:S08]  /*8940*/  HMMA.16816.F32.BF16 R92, R100.reuse, R104, R92 ;  /* 0x00000068645c723c */ /* 0x048ff0000004185c */
[----:B------:R-:W-:Y:S08]  /*8950*/  HMMA.16816.F32.BF16 R96, R100, R106, R96 ;  /* 0x0000006a6460723c */ /* 0x000ff00000041860 */
[C---:B------:R-:W-:Y:S01]  /*8960*/  HMMA.16816.F32.BF16 R128, R136.reuse, R124, R4 ;  /* 0x0000007c8880723c */ /* 0x040fe20000041804 */
[----:B------:R-:W1:Y:S07]  /*8970*/  LDSM.16.MT88.4 R4, [R198+0x5900] ;  /* 0x00590000c604783b */ /* 0x000e6e0000004200 */
[C---:B------:R-:W-:Y:S01]  /*8980*/  HMMA.16816.F32.BF16 R124, R136.reuse, R126, R8 ;  /* 0x0000007e887c723c */ /* 0x040fe20000041808 */
[----:B------:R-:W3:Y:S07]  /*8990*/  LDSM.16.MT88.4 R8, [R197+0x5900] ;  /* 0x00590000c508783b */ /* 0x000eee0000004200 */
[C---:B--2---:R-:W-:Y:S01]  /*89a0*/  HMMA.16816.F32.BF16 R120, R136.reuse, R108, R12 ;  /* 0x0000006c8878723c */ /* 0x044fe2000004180c */
[----:B------:R-:W2:Y:S07]  /*89b0*/  LDSM.16.MT88.4 R12, [R196+0x5900] ;  /* 0x00590000c40c783b */ /* 0x000eae0000004200 */
        /* <DEDUP_REMOVED lines=15> */
[C---:B-1----:R-:W-:Y:S07]  /*8ab0*/  HMMA.16816.F32.BF16 R76, R136.reuse, R4, R76 ;  /* 0x00000004884c723c */ /* 0x042fee000004184c */
[----:B------:R-:W-:Y:S01]  /*8ac0*/  FADD.FTZ R5, R171, R172 ;  /* 0x000000acab057221 */ /* 0x000fe20000010000 */
[C---:B------:R-:W-:Y:S04]  /*8ad0*/  HMMA.16816.F32.BF16 R80, R136.reuse, R6, R80 ;  /* 0x000000068850723c */ /* 0x040fe80000041850 */
[----:B------:R-:W-:Y:S04]  /*8ae0*/  FADD.FTZ R5, R170, R5 ;  /* 0x00000005aa057221 */ /* 0x000fe80000010000 */
[C---:B---3--:R-:W-:Y:S04]  /*8af0*/  HMMA.16816.F32.BF16 R84, R136.reuse, R8, R84 ;  /* 0x000000088854723c */ /* 0x048fe80000041854 */
[----:B------:R-:W-:Y:S04]  /*8b00*/  FADD.FTZ R2, R178, R5 ;  /* 0x00000005b2027221 */ /* 0x000fe80000010000 */
[C---:B------:R-:W-:Y:S04]  /*8b10*/  HMMA.16816.F32.BF16 R88, R136.reuse, R10, R88 ;  /* 0x0000000a8858723c */ /* 0x040fe80000041858 */
[----:B------:R-:W-:Y:S04]  /*8b20*/  FADD.FTZ R2, R179, R2 ;  /* 0x00000002b3027221 */ /* 0x000fe80000010000 */
[----:B------:R-:W-:Y:S01]  /*8b30*/  FADD.FTZ R225, R225, R2 ;  /* 0x00000002e1e17221 */ /* 0x000fe20000010000 */
[----:B------:R-:W-:Y:S01]  /*8b40*/  MOV R2, R132 ;  /* 0x0000008400027202 */ /* 0x000fe20000000f00 */
[C---:B--2---:R-:W-:Y:S03]  /*8b50*/  HMMA.16816.F32.BF16 R92, R136.reuse, R12, R92 ;  /* 0x0000000c885c723c */ /* 0x044fe6000004185c */
[----:B------:R-:W-:Y:S04]  /*8b60*/  FADD.FTZ R226, R226, R225 ;  /* 0x000000e1e2e27221 */ /* 0x000fe80000010000 */
[----:B------:R-:W-:Y:S01]  /*8b70*/  FADD.FTZ R231, R231, R226 ;  /* 0x000000e2e7e77221 */ /* 0x000fe20000010000 */
[----:B------:R-:W-:Y:S04]  /*8b80*/  HMMA.16816.F32.BF16 R96, R136, R14, R96 ;  /* 0x0000000e8860723c */ /* 0x000fe80000041860 */
[----:B------:R-:W-:Y:S04]  /*8b90*/  FADD.FTZ R232, R232, R231 ;  /* 0x000000e7e8e87221 */ /* 0x000fe80000010000 */
[----:B------:R-:W-:Y:S04]  /*8ba0*/  FADD.FTZ R233, R233, R232 ;  /* 0x000000e8e9e97221 */ /* 0x000fe80000010000 */
[----:B------:R-:W-:Y:S04]  /*8bb0*/  FADD.FTZ R234, R234, R233 ;  /* 0x000000e9eaea7221 */ /* 0x000fe80000010000 */
[----:B------:R-:W-:Y:S04]  /*8bc0*/  FADD.FTZ R239, R239, R234 ;  /* 0x000000eaefef7221 */ /* 0x000fe80000010000 */
[----:B------:R-:W-:Y:S04]  /*8bd0*/  FADD.FTZ R240, R240, R239 ;  /* 0x000000eff0f07221 */ /* 0x000fe80000010000 */
[----:B------:R-:W-:Y:S04]  /*8be0*/  FADD.FTZ R219, R241, R240 ;  /* 0x000000f0f1db7221 */ /* 0x000fe80000010000 */
[----:B------:R-:W-:Y:S01]  /*8bf0*/  FADD.FTZ R219, R242, R219 ;  /* 0x000000dbf2db7221 */ /* 0x000fe20000010000 */
[----:B------:R-:W-:-:S05]  /*8c00*/  @P0 BRA `(.L_x_371) ;  /* 0xffffc7f000000947 */ /* 0x000fca000383ffff */
.L_x_362:
[----:B------:R-:W1:Y:S01]  /*8c10*/  S2UR UR7, SR_CTAID.X ;  /* 0x00000000000779c3 */ /* 0x000e620000002500 */
[----:B------:R-:W-:Y:S01]  /*8c20*/  ULDC.64 UR4, c[0x0][0x2c8] ;  /* 0x0000b20000047ab9 */ /* 0x000fe20000000a00 */
[----:B------:R-:W-:Y:S01]  /*8c30*/  PLOP3.LUT P0, PT, PT, PT, UP1, 0x40, 0x0 ;  /* 0x000000000000781c */ /* 0x000fe20003f0e818 */
[----:B------:R-:W-:-:S02]  /*8c40*/  UMOV UR6, 0x1 ;  /* 0x0000000100067882 */ /* 0x000fc40000000000 */
[----:B-1----:R-:W-:-:S04]  /*8c50*/  ULEA UR7, UR7, 0x7f, 0x7 ;  /* 0x0000007f07077891 */ /* 0x002fc8000f8e383f */
[----:B------:R-:W-:-:S03]  /*8c60*/  UIMAD.WIDE.U32 UR18, UR7, UR4, URZ ;  /* 0x00000004071272a5 */ /* 0x000fc6000f8e003f */
[----:B------:R-:W-:Y:S02]  /*8c70*/  ULDC UR4, c[0x0][0x168] ;  /* 0x00005a0000047ab9 */ /* 0x000fe40000000800 */
[----:B------:R-:W-:Y:S02]  /*8c80*/  UIADD3 UR4, UR6, -UR4, URZ ;  /* 0x8000000406047290 */ /* 0x000fe4000fffe03f */
[----:B------:R-:W-:Y:S02]  /*8c90*/  @UP2 USHF.R.U32.HI UR7, URZ, UR5, UR19 ;  /* 0x000000053f072299 */ /* 0x000fe40008011613 */
[----:B------:R-:W-:Y:S02]  /*8ca0*/  ULDC UR6, c[0x0][0x324] ;  /* 0x0000c90000067ab9 */ /* 0x000fe40000000800 */
[----:B------:R-:W-:Y:S02]  /*8cb0*/  ULDC UR5, c[0x0][0x1d0] ;  /* 0x0000740000057ab9 */ /* 0x000fe40000000800 */
[----:B------:R-:W-:-:S04]  /*8cc0*/  UIADD3 UR7, UR7, UR5, UR4 ;  /* 0x0000000507077290 */ /* 0x000fc8000fffe004 */
[----:B------:R-:W-:Y:S01]  /*8cd0*/  UIADD3 UR6, UR7, -UR6, URZ ;  /* 0x8000000607067290 */ /* 0x000fe2000fffe03f */
[----:B------:R-:W-:Y:S05]  /*8ce0*/  @P0 BRA `(.L_x_372) ;  /* 0x0000014000000947 */ /* 0x000fea0003800000 */
        /* <DEDUP_REMOVED lines=11> */
.L_x_373:
[----:B------:R-:W-:Y:S02]  /*8da0*/  ULDC UR4, c[0x0][0x32c] ;  /* 0x0000cb0000047ab9 */ /* 0x000fe40000000800 */
[----:B------:R-:W-:-:S03]  /*8db0*/  UISETP.NE.AND UP0, UPT, UR4, 0x1, UPT ;  /* 0x000000010400788c */ /* 0x000fc6000bf05270 */
[----:B------:R-:W-:Y:S02]  /*8dc0*/  ULDC.64 UR4, c[0x0][0x330] ;  /* 0x0000cc0000047ab9 */ /* 0x000fe40000000a00 */
[----:B------:R-:W-:-:S06]  /*8dd0*/  UIMAD.WIDE.U32 UR18, UR7, UR4, URZ ;  /* 0x00000004071272a5 */ /* 0x000fcc000f8e003f */
[----:B------:R-:W-:Y:S02]  /*8de0*/  @UP0 USHF.R.U32.HI UR7, URZ, UR5, UR19 ;  /* 0x000000053f070299 */ /* 0x000fe40008011613 */
.L_x_374:
[----:B------:R-:W-:Y:S02]  /*8df0*/  ULDC UR4, c[0x0][0x32c] ;  /* 0x0000cb0000047ab9 */ /* 0x000fe40000000800 */
[----:B------:R-:W-:-:S04]  /*8e00*/  UIMAD UR4, UR7, UR4, URZ ;  /* 0x00000004070472a4 */ /* 0x000fc8000f8e023f */
[----:B------:R-:W-:-:S04]  /*8e10*/  UISETP.LT.AND UP0, UPT, UR6, UR4, UPT ;  /* 0x000000040600728c */ /* 0x000fc8000bf01270 */
[----:B------:R-:W-:-:S04]  /*8e20*/  USEL UR6, UR6, UR4, !UP0 ;  /* 0x0000000406067287 */ /* 0x000fc8000c000000 */
.L_x_372:
[----:B------:R-:W-:-:S04]  /*8e30*/  UIADD3 UR6, UR6, 0x3f, URZ ;  /* 0x0000003f06067890 */ /* 0x000fc8000fffe03f */
        /* <DEDUP_REMOVED lines=8> */
[----:B------:R-:W-:Y:S01]  /*8ec0*/  IADD3 R227, P6, R208, 0x40, RZ ;  /* 0x00000040d0e37810 */ /* 0x000fe20007fde0ff */
[----:B------:R-:W-:Y:S01]  /*8ed0*/  IMAD.MOV.U32 R135, RZ, RZ, R132 ;  /* 0x000000ffff877224 */ /* 0x000fe200078e0084 */
[----:B------:R-:W-:Y:S01]  /*8ee0*/  IADD3 R223, P4, R210, 0x40, RZ ;  /* 0x00000040d2df7810 */ /* 0x000fe20007f9e0ff */
[----:B------:R-:W-:Y:S01]  /*8ef0*/  IMAD.MOV.U32 R3, RZ, RZ, R0 ;  /* 0x000000ffff037224 */ /* 0x000fe200078e0000 */
[----:B------:R-:W-:Y:S01]  /*8f00*/  IADD3 R225, P5, R208, 0x80, RZ ;  /* 0x00000080d0e17810 */ /* 0x000fe20007fbe0ff */
[----:B------:R-:W-:Y:S01]  /*8f10*/  IMAD.X R226, RZ, RZ, R215, P6 ;  /* 0x000000ffffe27224 */ /* 0x000fe200030e06d7 */
[----:B------:R-:W-:Y:S01]  /*8f20*/  IADD3 R221, P0, R210, 0x80, RZ ;  /* 0x00000080d2dd7810 */ /* 0x000fe20007f1e0ff */
[----:B------:R-:W-:Y:S01]  /*8f30*/  IMAD.X R222, RZ, RZ, R217, P4 ;  /* 0x000000ffffde7224 */ /* 0x000fe200020e06d9 */
[----:B------:R-:W-:Y:S01]  /*8f40*/  IADD3.X R224, RZ, R215, RZ, P5, !PT ;  /* 0x000000d7ffe07210 */ /* 0x000fe20002ffe4ff */
[----:B------:R-:W-:Y:S01]  /*8f50*/  UMOV UR19, UR13 ;  /* 0x0000000d00137c82 */ /* 0x000fe20008000000 */
[----:B------:R-:W-:Y:S01]  /*8f60*/  IADD3.X R220, RZ, R217, RZ, P0, !PT ;  /* 0x000000d9ffdc7210 */ /* 0x000fe200007fe4ff */
[----:B------:R-:W-:-:S02]  /*8f70*/  ULDC.64 UR6, c[0x0][0x208] ;  /* 0x0000820000067ab9 */ /* 0x000fc40000000a00 */
[----:B------:R-:W-:Y:S02]  /*8f80*/  ULDC.64 UR4, c[0x0][0x1e0] ;  /* 0x0000780000047ab9 */ /* 0x000fe40000000a00 */
.L_x_376:
        /* <DEDUP_REMOVED lines=15> */
[----:B------:R-:W-:Y:S01]  /*9080*/  @!UP3 ULEA UR20, UP0, UR6, UR20, 0x5 ;  /* 0x000000140614b291 */ /* 0x000fe2000f80283f */
[----:B------:R-:W1:Y:S03]  /*9090*/  LDSM.16.M88.4 R8, [R205+0x6100] ;  /* 0x00610000cd08783b */ /* 0x000e660000000200 */
[----:B------:R-:W-:Y:S02]  /*90a0*/  @!P0 IADD3.X R0, R215, UR13, RZ, P6, !PT ;  /* 0x0000000dd7008c10 */ /* 0x000fe4000b7fe4ff */
[----:B------:R-:W-:Y:S02]  /*90b0*/  @!P0 LEA R22, P6, R5, c[0x0][0x1f8], 0x1 ;  /* 0x00007e0005168a11 */ /* 0x000fe400078c08ff */
[----:B------:R-:W-:Y:S01]  /*90c0*/  @!P0 IADD3.X R2, R226, UR13, RZ, P5, !PT ;  /* 0x0000000de2028c10 */ /* 0x000fe2000affe4ff */
[----:B------:R-:W2:Y:S01]  /*90d0*/  LDSM.16.M88.4 R16, [R205+0x6900] ;  /* 0x00690000cd10783b */ /* 0x000ea20000000200 */
[----:B------:R-:W-:Y:S02]  /*90e0*/  @!P0 LEA R20, P5, R7, c[0x0][0x1f8], 0x1 ;  /* 0x00007e0007148a11 */ /* 0x000fe400078a08ff */
[----:B------:R-:W-:Y:S01]  /*90f0*/  @!P0 IADD3.X R4, R224, UR13, RZ, P4, !PT ;  /* 0x0000000de0048c10 */ /* 0x000fe2000a7fe4ff */
[----:B------:R-:W-:Y:S01]  /*9100*/  @!UP3 ULEA.HI.X UR13, UR6, UR13, UR7, 0x5, UP0 ;  /* 0x0000000d060db291 */ /* 0x000fe200080f2c07 */
[----:B------:R-:W-:Y:S01]  /*9110*/  @!P0 LEA R28, P4, R13, c[0x0][0x1f8], 0x1 ;  /* 0x00007e000d1c8a11 */ /* 0x000fe200078808ff */
[----:B------:R-:W-:Y:S01]  /*9120*/  UISETP.GT.AND UP3, UPT, UR19, UR8, UPT ;  /* 0x000000081300728c */ /* 0x000fe2000bf64270 */
[----:B------:R-:W-:Y:S01]  /*9130*/  @!P0 LEA.HI.X R23, R5, c[0x0][0x1fc], R0, 0x1, P6 ;  /* 0x00007f0005178a11 */ /* 0x000fe200030f0c00 */
[----:B------:R-:W3:Y:S01]  /*9140*/  LDSM.16.M88.4 R24, [R205+0x7100] ;  /* 0x00710000cd18783b */ /* 0x000ee20000000200 */
[----:B------:R-:W-:Y:S02]  /*9150*/  @!P0 LEA.HI.X R21, R7, c[0x0][0x1fc], R2, 0x1, P5 ;  /* 0x00007f0007158a11 */ /* 0x000fe400028f0c02 */
[----:B------:R-:W-:Y:S02]  /*9160*/  @!P0 LEA.HI.X R29, R13, c[0x0][0x1fc], R4, 0x1, P4 ;  /* 0x00007f000d1d8a11 */ /* 0x000fe400020f0c04 */
[----:B------:R-:W-:Y:S02]  /*9170*/  @!P0 IADD3 R5, P6, R208, UR20, RZ ;  /* 0x00000014d0058c10 */ /* 0x000fe4000ffde0ff */
[----:B------:R-:W-:Y:S01]  /*9180*/  @!P0 IADD3 R7, P5, R227, UR20, RZ ;  /* 0x00000014e3078c10 */ /* 0x000fe2000ffbe0ff */
[----:B------:R-:W4:Y:S01]  /*9190*/  LDSM.16.M88.4 R136, [R205+0x7900] ;  /* 0x00790000cd88783b */ /* 0x000f220000000200 */
[----:B------:R-:W-:Y:S02]  /*91a0*/  @!P0 IADD3 R13, P4, R225, UR20, RZ ;  /* 0x00000014e10d8c10 */ /* 0x000fe4000ff9e0ff */
[----:B------:R-:W-:Y:S02]  /*91b0*/  @!P0 IADD3.X R0, R215, UR13, RZ, P6, !PT ;  /* 0x0000000dd7008c10 */ /* 0x000fe4000b7fe4ff */
[----:B------:R-:W-:Y:S02]  /*91c0*/  @!P0 LEA R170, P6, R5, c[0x0][0x1f8], 0x1 ;  /* 0x00007e0005aa8a11 */ /* 0x000fe400078c08ff */
[----:B------:R-:W-:Y:S01]  /*91d0*/  @!P0 IADD3.X R2, R226, UR13, RZ, P5, !PT ;  /* 0x0000000de2028c10 */ /* 0x000fe2000affe4ff */
[----:B------:R-:W-:Y:S01]  /*91e0*/  LDSM.16.M88.4 R140, [R202+0xc100] ;  /* 0x00c10000ca8c783b */ /* 0x000fe20000000200 */
[----:B------:R-:W-:Y:S02]  /*91f0*/  @!P0 LEA R168, P5, R7, c[0x0][0x1f8], 0x1 ;  /* 0x00007e0007a88a11 */ /* 0x000fe400078a08ff */
[----:B------:R-:W-:Y:S01]  /*9200*/  @!P0 IADD3.X R4, R224, UR13, RZ, P4, !PT ;  /* 0x0000000de0048c10 */ /* 0x000fe2000a7fe4ff */
[----:B------:R-:W-:Y:S01]  /*9210*/  UIADD3 UR13, UR19, -0x1, URZ ;  /* 0xffffffff130d7890 */ /* 0x000fe2000fffe03f */
[----:B------:R-:W-:Y:S02]  /*9220*/  @!P0 LEA R132, P4, R13, c[0x0][0x1f8], 0x1 ;  /* 0x00007e000d848a11 */ /* 0x000fe400078808ff */
[----:B------:R-:W-:Y:S01]  /*9230*/  @!P0 LEA.HI.X R171, R5, c[0x0][0x1fc], R0, 0x1, P6 ;  /* 0x00007f0005ab8a11 */ /* 0x000fe200030f0c00 */
[----:B------:R-:W5:Y:S01]  /*9240*/  LDSM.16.M88.4 R144, [R204] ;  /* 0x00000000cc90783b */ /* 0x000f620000000200 */
[----:B------:R-:W-:Y:S01]  /*9250*/  @!P0 LEA.HI.X R169, R7, c[0x0][0x1fc], R2, 0x1, P5 ;  /* 0x00007f0007a98a11 */ /* 0x000fe200028f0c02 */
[----:B------:R-:W-:Y:S01]  /*9260*/  @UP3 UIMAD.WIDE.U32 UR22, UR13, UR4, URZ ;  /* 0x000000040d1632a5 */ /* 0x000fe2000f8e003f */
[----:B------:R-:W-:Y:S01]  /*9270*/  @!P0 LEA.HI.X R133, R13, c[0x0][0x1fc], R4, 0x1, P4 ;  /* 0x00007f000d858a11 */ /* 0x000fe200020f0c04 */
[----:B------:R-:W-:Y:S01]  /*9280*/  @UP3 USHF.R.S32.HI UR20, URZ, 0x1f, UR13 ;  /* 0x0000001f3f143899 */ /* 0x000fe2000801140d */
[C---:B-1----:R-:W-:Y:S01]  /*9290*/  HMMA.16816.F32.BF16 R4, R32.reuse, R8, RZ ;  /* 0x000000082004723c */ /* 0x042fe200000418ff */
[----:B------:R-:W-:Y:S02]  /*92a0*/  @UP3 USHF.L.U32 UR21, UR22, 0x6, URZ ;  /* 0x0000000616153899 */ /* 0x000fe4000800063f */
[----:B------:R-:W1:Y:S01]  /*92b0*/  LDSM.16.M88.4 R148, [R195] ;  /* 0x00000000c394783b */ /* 0x000e620000000200 */
[----:B------:R-:W-:Y:S04]  /*92c0*/  @UP3 UIMAD UR20, UR20, UR4, URZ ;  /* 0x00000004141432a4 */ /* 0x000fe8000f8e023f */
[C---:B------:R-:W-:Y:S01]  /*92d0*/  HMMA.16816.F32.BF16 R8, R32.reuse, R10, RZ ;  /* 0x0000000a2008723c */ /* 0x040fe200000418ff */
[----:B------:R-:W-:Y:S02]  /*92e0*/  @UP3 UIMAD UR20, UR13, UR5, UR20 ;  /* 0x000000050d1432a4 */ /* 0x000fe4000f8e0214 */
[----:B------:R-:W1:Y:S02]  /*92f0*/  LDSM.16.M88.4 R152, [R194] ;  /* 0x00000000c298783b */ /* 0x000e640000000200 */
[----:B------:R-:W-:Y:S03]  /*9300*/  @UP3 UIADD3 UR20, UR23, UR20, URZ ;  /* 0x0000001417143290 */ /* 0x000fe6000fffe03f */
[C---:B--2---:R-:W-:Y:S01]  /*9310*/  HMMA.16816.F32.BF16 R12, R32.reuse, R16, RZ ;  /* 0x00000010200c723c */ /* 0x044fe200000418ff */
[----:B------:R-:W-:Y:S02]  /*9320*/  @UP3 USHF.L.U64.HI UR20, UR22, 0x6, UR20 ;  /* 0x0000000616143899 */ /* 0x000fe40008010214 */
[----:B------:R-:W2:Y:S05]  /*9330*/  LDSM.16.M88.4 R156, [R193] ;  /* 0x00000000c19c783b */ /* 0x000eaa0000000200 */
[C---:B------:R-:W-:Y:S03]  /*9340*/  HMMA.16816.F32.BF16 R16, R32.reuse, R18, RZ ;  /* 0x000000122010723c */ /* 0x040fe600000418ff */
[----:B------:R-:W-:Y:S01]  /*9350*/  @!PT LDS RZ, [RZ] ;  /* 0x00000000fffff984 */ /* 0x000fe20000000800 */
[----:B------:R-:W-:Y:S01]  /*9360*/  @!PT LDS RZ, [RZ] ;  /* 0x00000000fffff984 */ /* 0x000fe20000000800 */
[----:B------:R-:W-:Y:S01]  /*9370*/  @!PT LDS RZ, [RZ] ;  /* 0x00000000fffff984 */ /* 0x000fe20000000800 */
[----:B------:R3:W-:Y:S08]  /*9380*/  @!P0 LDGSTS.E.BYPASS.LTC128B.128 [R207+0x100], [R22.64], !P3 ;  /* 0x0010000016cf8fae */ /* 0x0007f0000d901d50 */
[----:B------:R3:W-:Y:S08]  /*9390*/  @!P0 LDGSTS.E.BYPASS.LTC128B.128 [R207+0x2100], [R20.64], !P2 ;  /* 0x0210000014cf8fae */ /* 0x0007f0000d101d50 */
[----:B------:R4:W-:Y:S08]  /*93a0*/  @!P0 LDGSTS.E.BYPASS.LTC128B.128 [R207+0x4100], [R28.64], !P1 ;  /* 0x041000001ccf8fae */ /* 0x0009f0000c901d50 */
[----:B------:R1:W-:Y:S08]  /*93b0*/  @!P0 LDGSTS.E.BYPASS.LTC128B.128 [R207+0x1100], [R170.64], !P3 ;  /* 0x01100000aacf8fae */ /* 0x0003f0000d901d50 */
[----:B------:R1:W-:Y:S01]  /*93c0*/  @!P0 LDGSTS.E.BYPASS.LTC128B.128 [R207+0x3100], [R168.64], !P2 ;  /* 0x03100000a8cf8fae */ /* 0x0003e2000d101d50 */
[C---:B---3--:R-:W-:Y:S07]  /*93d0*/  HMMA.16816.F32.BF16 R20, R32.reuse, R24, RZ ;  /* 0x000000182014723c */ /* 0x048fee00000418ff */
[----:B------:R3:W-:Y:S01]  /*93e0*/  @!P0 LDGSTS.E.BYPASS.LTC128B.128 [R207+0x5100], [R132.64], !P1 ;  /* 0x0510000084cf8fae */ /* 0x0007e2000c901d50 */
[----:B------:R-:W-:Y:S01]  /*93f0*/  PLOP3.LUT P0, PT, PT, PT, UP3, 0x80, 0x0 ;  /* 0x000000000000781c */ /* 0x000fe20003f0f038 */
[C---:B------:R-:W-:Y:S06]  /*9400*/  HMMA.16816.F32.BF16 R24, R32.reuse, R26, RZ ;  /* 0x0000001a2018723c */ /* 0x040fec00000418ff */
[----:B------:R-:W-:Y:S02]  /*9410*/  LDSM.16.M88.4 R160, [R201+0xc100] ;  /* 0x00c10000c9a0783b */ /* 0x000fe40000000200 */
[C---:B----4-:R-:W-:Y:S06]  /*9420*/  HMMA.16816.F32.BF16 R28, R32.reuse, R136, RZ ;  /* 0x00000088201c723c */ /* 0x050fec00000418ff */
[----:B------:R-:W0:Y:S02]  /*9430*/  LDGDEPBAR ;  /* 0x00000000000079af */ /* 0x000e240000000000 */
[----:B------:R-:W-:Y:S06]  /*9440*/  HMMA.16816.F32.BF16 R32, R32, R138, RZ ;  /* 0x0000008a2020723c */ /* 0x000fec00000418ff */
[----:B------:R-:W4:Y:S02]  /*9450*/  LDSM.16.M88.4 R164, [R200+0x6100] ;  /* 0x00610000c8a4783b */ /* 0x000f240000000200 */
[C---:B-----5:R-:W-:Y:S06]  /*9460*/  HMMA.16816.F32.BF16 R4, R140.reuse, R144, R4 ;  /* 0x000000908c04723c */ /* 0x060fec0000041804 */
[----:B------:R-:W5:Y:S02]  /*9470*/  LDSM.16.M88.4 R136, [R200+0x6900] ;  /* 0x00690000c888783b */ /* 0x000f640000000200 */
[C---:B------:R-:W-:Y:S06]  /*9480*/  HMMA.16816.F32.BF16 R8, R140.reuse, R146, R8 ;  /* 0x000000928c08723c */ /* 0x040fec0000041808 */
[----:B-1----:R-:W1:Y:S02]  /*9490*/  LDSM.16.M88.4 R168, [R200+0x7100] ;  /* 0x00710000c8a8783b */ /* 0x002e640000000200 */
[C---:B------:R-:W-:Y:S06]  /*94a0*/  HMMA.16816.F32.BF16 R12, R140.reuse, R148, R12 ;  /* 0x000000948c0c723c */ /* 0x040fec000004180c */
[----:B------:R-:W1:Y:S02]  /*94b0*/  LDSM.16.M88.4 R172, [R200+0x7900] ;  /* 0x00790000c8ac783b */ /* 0x000e640000000200 */
[C---:B------:R-:W-:Y:S06]  /*94c0*/  HMMA.16816.F32.BF16 R16, R140.reuse, R150, R16 ;  /* 0x000000968c10723c */ /* 0x040fec0000041810 */
[----:B------:R-:W-:Y:S02]  /*94d0*/  LDSM.16.M88.4 R176, [R199+0xc100] ;  /* 0x00c10000c7b0783b */ /* 0x000fe40000000200 */
[C---:B------:R-:W-:Y:S06]  /*94e0*/  HMMA.16816.F32.BF16 R20, R140.reuse, R152, R20 ;  /* 0x000000988c14723c */ /* 0x040fec0000041814 */
[----:B------:R-:W1:Y:S02]  /*94f0*/  LDSM.16.M88.4 R180, [R192] ;  /* 0x00000000c0b4783b */ /* 0x000e640000000200 */
[C---:B------:R-:W-:Y:S06]  /*9500*/  HMMA.16816.F32.BF16 R24, R140.reuse, R154, R24 ;  /* 0x0000009a8c18723c */ /* 0x040fec0000041818 */
[----:B------:R-:W-:Y:S02]  /*9510*/  LDSM.16.M88.4 R144, [R192+0x1000] ;  /* 0x00100000c090783b */ /* 0x000fe40000000200 */
[C---:B--2---:R-:W-:Y:S06]  /*9520*/  HMMA.16816.F32.BF16 R28, R140.reuse, R156, R28 ;  /* 0x0000009c8c1c723c */ /* 0x044fec000004181c */
[----:B------:R-:W-:Y:S02]  /*9530*/  LDSM.16.M88.4 R148, [R192+0x1800] ;  /* 0x00180000c094783b */ /* 0x000fe40000000200 */
[----:B------:R-:W-:Y:S06]  /*9540*/  HMMA.16816.F32.BF16 R32, R140, R158, R32 ;  /* 0x0000009e8c20723c */ /* 0x000fec0000041820 */
[----:B------:R-:W2:Y:S02]  /*9550*/  LDSM.16.M88.4 R140, [R192+0x800] ;  /* 0x00080000c08c783b */ /* 0x000ea40000000200 */
[C---:B----4-:R-:W-:Y:S06]  /*9560*/  HMMA.16816.F32.BF16 R4, R160.reuse, R164, R4 ;  /* 0x000000a4a004723c */ /* 0x050fec0000041804 */
[----:B------:R-:W-:Y:S02]  /*9570*/  LDSM.16.M88.4 R152, [R206+0x10100] ;  /* 0x01010000ce98783b */ /* 0x000fe40000000200 */
[C---:B------:R-:W-:Y:S06]  /*9580*/  HMMA.16816.F32.BF16 R8, R160.reuse, R166, R8 ;  /* 0x000000a6a008723c */ /* 0x040fec0000041808 */
[----:B------:R-:W4:Y:S02]  /*9590*/  LDSM.16.M88.4 R156, [R205+0x8100] ;  /* 0x00810000cd9c783b */ /* 0x000f240000000200 */
[C---:B-----5:R-:W-:Y:S06]  /*95a0*/  HMMA.16816.F32.BF16 R12, R160.reuse, R136, R12 ;  /* 0x00000088a00c723c */ /* 0x060fec000004180c */
[----:B------:R-:W-:Y:S02]  /*95b0*/  LDSM.16.M88.4 R164, [R205+0x9900] ;  /* 0x00990000cda4783b */ /* 0x000fe40000000200 */
[C---:B------:R-:W-:Y:S06]  /*95c0*/  HMMA.16816.F32.BF16 R16, R160.reuse, R138, R16 ;  /* 0x0000008aa010723c */ /* 0x040fec0000041810 */
[----:B------:R-:W5:Y:S02]  /*95d0*/  LDSM.16.M88.4 R136, [R205+0x8900] ;  /* 0x00890000cd88783b */ /* 0x000f640000000200 */
[C---:B-1----:R-:W-:Y:S08]  /*95e0*/  HMMA.16816.F32.BF16 R20, R160.reuse, R168, R20 ;  /* 0x000000a8a014723c */ /* 0x042ff00000041814 */
[C---:B------:R-:W-:Y:S01]  /*95f0*/  HMMA.16816.F32.BF16 R24, R160.reuse, R170, R24 ;  /* 0x000000aaa018723c */ /* 0x040fe20000041818 */
[----:B------:R-:W-:Y:S07]  /*9600*/  LDSM.16.M88.4 R168, [R202+0x10100] ;  /* 0x01010000caa8783b */ /* 0x000fee0000000200 */
[C---:B------:R-:W-:Y:S08]  /*9610*/  HMMA.16816.F32.BF16 R28, R160.reuse, R172, R28 ;  /* 0x000000aca01c723c */ /* 0x040ff0000004181c */
[----:B------:R-:W-:Y:S01]  /*9620*/  HMMA.16816.F32.BF16 R32, R160, R174, R32 ;  /* 0x000000aea020723c */ /* 0x000fe20000041820 */
[----:B------:R-:W1:Y:S07]  /*9630*/  LDSM.16.M88.4 R160, [R205+0x9100] ;  /* 0x00910000cda0783b */ /* 0x000e6e0000000200 */
[C---:B------:R-:W-:Y:S01]  /*9640*/  HMMA.16816.F32.BF16 R4, R176.reuse, R180, R4 ;  /* 0x000000b4b004723c */ /* 0x040fe20000041804 */
[----:B------:R-:W1:Y:S07]  /*9650*/  LDSM.16.M88.4 R172, [R191] ;  /* 0x00000000bfac783b */ /* 0x000e6e0000000200 */
[C---:B------:R-:W-:Y:S01]  /*9660*/  HMMA.16816.F32.BF16 R8, R176.reuse, R182, R8 ;  /* 0x000000b6b008723c */ /* 0x040fe20000041808 */
[----:B------:R-:W-:Y:S07]  /*9670*/  LDSM.16.M88.4 R180, [R200+0x8100] ;  /* 0x00810000c8b4783b */ /* 0x000fee0000000200 */
[C---:B--2---:R-:W-:Y:S08]  /*9680*/  HMMA.16816.F32.BF16 R12, R176.reuse, R140, R12 ;  /* 0x0000008cb00c723c */ /* 0x044ff0000004180c */
[C---:B------:R-:W-:Y:S01]  /*9690*/  HMMA.16816.F32.BF16 R16, R176.reuse, R142, R16 ;  /* 0x0000008eb010723c */ /* 0x040fe20000041810 */
[----:B------:R-:W2:Y:S07]  /*96a0*/  LDSM.16.M88.4 R140, [R190] ;  /* 0x00000000be8c783b */ /* 0x000eae0000000200 */
[C---:B------:R-:W-:Y:S08]  /*96b0*/  HMMA.16816.F32.BF16 R20, R176.reuse, R144, R20 ;  /* 0x00000090b014723c */ /* 0x040ff00000041814 */
[C---:B------:R-:W-:Y:S01]  /*96c0*/  HMMA.16816.F32.BF16 R24, R176.reuse, R146, R24 ;  /* 0x00000092b018723c */ /* 0x040fe20000041818 */
[----:B------:R-:W1:Y:S07]  /*96d0*/  LDSM.16.M88.4 R144, [R189] ;  /* 0x00000000bd90783b */ /* 0x000e6e0000000200 */
[C---:B------:R-:W-:Y:S08]  /*96e0*/  HMMA.16816.F32.BF16 R28, R176.reuse, R148, R28 ;  /* 0x00000094b01c723c */ /* 0x040ff0000004181c */
[----:B------:R-:W-:Y:S01]  /*96f0*/  HMMA.16816.F32.BF16 R32, R176, R150, R32 ;  /* 0x00000096b020723c */ /* 0x000fe20000041820 */
[----:B------:R-:W2:Y:S07]  /*9700*/  LDSM.16.M88.4 R148, [R188] ;  /* 0x00000000bc94783b */ /* 0x000eae0000000200 */
[C---:B----4-:R-:W-:Y:S01]  /*9710*/  HMMA.16816.F32.BF16 R4, R152.reuse, R156, R4 ;  /* 0x0000009c9804723c */ /* 0x050fe20000041804 */
[----:B------:R-:W4:Y:S07]  /*9720*/  LDSM.16.M88.4 R176, [R201+0x10100] ;  /* 0x01010000c9b0783b */ /* 0x000f2e0000000200 */
[C---:B------:R-:W-:Y:S01]  /*9730*/  HMMA.16816.F32.BF16 R8, R152.reuse, R158, R8 ;  /* 0x0000009e9808723c */ /* 0x040fe20000041808 */
[----:B------:R-:W-:Y:S07]  /*9740*/  LDSM.16.M88.4 R156, [R200+0x9900] ;  /* 0x00990000c89c783b */ /* 0x000fee0000000200 */
[C---:B-----5:R-:W-:Y:S08]  /*9750*/  HMMA.16816.F32.BF16 R12, R152.reuse, R136, R12 ;  /* 0x00000088980c723c */ /* 0x060ff0000004180c */
[C---:B------:R-:W-:Y:S01]  /*9760*/  HMMA.16816.F32.BF16 R16, R152.reuse, R138, R16 ;  /* 0x0000008a9810723c */ /* 0x040fe20000041810 */
[----:B------:R-:W5:Y:S07]  /*9770*/  LDSM.16.M88.4 R136, [R200+0x8900] ;  /* 0x00890000c888783b */ /* 0x000f6e0000000200 */
[C---:B-1----:R-:W-:Y:S08]  /*9780*/  HMMA.16816.F32.BF16 R20, R152.reuse, R160, R20 ;  /* 0x000000a09814723c */ /* 0x042ff00000041814 */
[C---:B------:R-:W-:Y:S01]  /*9790*/  HMMA.16816.F32.BF16 R24, R152.reuse, R162, R24 ;  /* 0x000000a29818723c */ /* 0x040fe20000041818 */
[----:B------:R-:W-:Y:S07]  /*97a0*/  LDSM.16.M88.4 R160, [R199+0x10100] ;  /* 0x01010000c7a0783b */ /* 0x000fee0000000200 */
[C---:B------:R-:W-:Y:S08]  /*97b0*/  HMMA.16816.F32.BF16 R28, R152.reuse, R164, R28 ;  /* 0x000000a4981c723c */ /* 0x040ff0000004181c */
[----:B------:R-:W-:Y:S01]  /*97c0*/  HMMA.16816.F32.BF16 R32, R152, R166, R32 ;  /* 0x000000a69820723c */ /* 0x000fe20000041820 */
[----:B------:R-:W1:Y:S07]  /*97d0*/  LDSM.16.M88.4 R152, [R200+0x9100] ;  /* 0x00910000c898783b */ /* 0x000e6e0000000200 */
[C---:B------:R-:W-:Y:S01]  /*97e0*/  HMMA.16816.F32.BF16 R4, R168.reuse, R172, R4 ;  /* 0x000000aca804723c */ /* 0x040fe20000041804 */
[----:B------:R-:W1:Y:S07]  /*97f0*/  LDSM.16.M88.4 R164, [R192+0x2000] ;  /* 0x00200000c0a4783b */ /* 0x000e6e0000000200 */
[C---:B------:R-:W-:Y:S01]  /*9800*/  HMMA.16816.F32.BF16 R8, R168.reuse, R174, R8 ;  /* 0x000000aea808723c */ /* 0x040fe20000041808 */
[----:B------:R-:W-:Y:S07]  /*9810*/  LDSM.16.M88.4 R172, [R205+0xa100] ;  /* 0x00a10000cdac783b */ /* 0x000fee0000000200 */
[C---:B--2---:R-:W-:Y:S08]  /*9820*/  HMMA.16816.F32.BF16 R12, R168.reuse, R140, R12 ;  /* 0x0000008ca80c723c */ /* 0x044ff0000004180c */
[C---:B------:R-:W-:Y:S01]  /*9830*/  HMMA.16816.F32.BF16 R16, R168.reuse, R142, R16 ;  /* 0x0000008ea810723c */ /* 0x040fe20000041810 */
[----:B------:R-:W2:Y:S07]  /*9840*/  LDSM.16.M88.4 R140, [R192+0x2800] ;  /* 0x00280000c08c783b */ /* 0x000eae0000000200 */
[C---:B------:R-:W-:Y:S08]  /*9850*/  HMMA.16816.F32.BF16 R20, R168.reuse, R144, R20 ;  /* 0x00000090a814723c */ /* 0x040ff00000041814 */
[C---:B------:R-:W-:Y:S01]  /*9860*/  HMMA.16816.F32.BF16 R24, R168.reuse, R146, R24 ;  /* 0x00000092a818723c */ /* 0x040fe20000041818 */
[----:B------:R-:W1:Y:S07]  /*9870*/  LDSM.16.M88.4 R144, [R192+0x3000] ;  /* 0x00300000c090783b */ /* 0x000e6e0000000200 */
[C---:B------:R-:W-:Y:S08]  /*9880*/  HMMA.16816.F32.BF16 R28, R168.reuse, R148, R28 ;  /* 0x00000094a81c723c */ /* 0x040ff0000004181c */
[----:B------:R-:W-:Y:S01]  /*9890*/  HMMA.16816.F32.BF16 R32, R168, R150, R32 ;  /* 0x00000096a820723c */ /* 0x000fe20000041820 */
[----:B------:R-:W2:Y:S07]  /*98a0*/  LDSM.16.M88.4 R148, [R192+0x3800] ;  /* 0x00380000c094783b */ /* 0x000eae0000000200 */
[C---:B----4-:R-:W-:Y:S01]  /*98b0*/  HMMA.16816.F32.BF16 R4, R176.reuse, R180, R4 ;  /* 0x000000b4b004723c */ /* 0x050fe20000041804 */
[----:B------:R-:W4:Y:S07]  /*98c0*/  LDSM.16.M88.4 R168, [R206+0x14100] ;  /* 0x01410000cea8783b */ /* 0x000f2e0000000200 */
[C---:B------:R-:W-:Y:S01]  /*98d0*/  HMMA.16816.F32.BF16 R8, R176.reuse, R182, R8 ;  /* 0x000000b6b008723c */ /* 0x040fe20000041808 */
[----:B------:R-:W-:Y:S07]  /*98e0*/  LDSM.16.M88.4 R180, [R187] ;  /* 0x00000000bbb4783b */ /* 0x000fee0000000200 */
[C---:B-----5:R-:W-:Y:S08]  /*98f0*/  HMMA.16816.F32.BF16 R12, R176.reuse, R136, R12 ;  /* 0x00000088b00c723c */ /* 0x060ff0000004180c */
[C---:B------:R-:W-:Y:S01]  /*9900*/  HMMA.16816.F32.BF16 R16, R176.reuse, R138, R16 ;  /* 0x0000008ab010723c */ /* 0x040fe20000041810 */
[----:B------:R-:W5:Y:S07]  /*9910*/  LDSM.16.M88.4 R136, [R205+0xa900] ;  /* 0x00a90000cd88783b */ /* 0x000f6e0000000200 */
[C---:B-1----:R-:W-:Y:S08]  /*9920*/  HMMA.16816.F32.BF16 R20, R176.reuse, R152, R20 ;  /* 0x00000098b014723c */ /* 0x042ff00000041814 */
[C---:B------:R-:W-:Y:S01]  /*9930*/  HMMA.16816.F32.BF16 R24, R176.reuse, R154, R24 ;  /* 0x0000009ab018723c */ /* 0x040fe20000041818 */
[----:B------:R-:W1:Y:S07]  /*9940*/  LDSM.16.M88.4 R152, [R205+0xb100] ;  /* 0x00b10000cd98783b */ /* 0x000e6e0000000200 */
        /* <DEDUP_REMOVED lines=31> */
[C---:B------:R-:W-:Y:S08]  /*9b40*/  HMMA.16816.F32.BF16 R8, R176.reuse, R182, R8 ;  /* 0x000000b6b008723c */ /* 0x040ff00000041808 */
[C---:B--2---:R-:W-:Y:S08]  /*9b50*/  HMMA.16816.F32.BF16 R12, R176.reuse, R140, R12 ;  /* 0x0000008cb00c723c */ /* 0x044ff0000004180c */
[C---:B------:R-:W-:Y:S08]  /*9b60*/  HMMA.16816.F32.BF16 R16, R176.reuse, R142, R16 ;  /* 0x0000008eb010723c */ /* 0x040ff00000041810 */
[C---:B------:R-:W-:Y:S08]  /*9b70*/  HMMA.16816.F32.BF16 R20, R176.reuse, R144, R20 ;  /* 0x00000090b014723c */ /* 0x040ff00000041814 */
[C---:B------:R-:W-:Y:S08]  /*9b80*/  HMMA.16816.F32.BF16 R24, R176.reuse, R146, R24 ;  /* 0x00000092b018723c */ /* 0x040ff00000041818 */
[C---:B------:R-:W-:Y:S08]  /*9b90*/  HMMA.16816.F32.BF16 R28, R176.reuse, R148, R28 ;  /* 0x00000094b01c723c */ /* 0x040ff0000004181c */
[----:B------:R-:W-:Y:S08]  /*9ba0*/  HMMA.16816.F32.BF16 R32, R176, R150, R32 ;  /* 0x00000096b020723c */ /* 0x000ff00000041820 */
[C---:B----4-:R-:W-:Y:S08]  /*9bb0*/  HMMA.16816.F32.BF16 R4, R160.reuse, R164, R4 ;  /* 0x000000a4a004723c */ /* 0x050ff00000041804 */
[C---:B------:R-:W-:Y:S08]  /*9bc0*/  HMMA.16816.F32.BF16 R8, R160.reuse, R166, R8 ;  /* 0x000000a6a008723c */ /* 0x040ff00000041808 */
[C---:B-----5:R-:W-:Y:S08]  /*9bd0*/  HMMA.16816.F32.BF16 R12, R160.reuse, R136, R12 ;  /* 0x00000088a00c723c */ /* 0x060ff0000004180c */
[C---:B------:R-:W-:Y:S01]  /*9be0*/  HMMA.16816.F32.BF16 R16, R160.reuse, R138, R16 ;  /* 0x0000008aa010723c */ /* 0x040fe20000041810 */
[----:B------:R-:W2:Y:S07]  /*9bf0*/  LDSM.16.M88.4 R136, [R192+0x4800] ;  /* 0x00480000c088783b */ /* 0x000eae0000000200 */
[C---:B-1----:R-:W-:Y:S08]  /*9c00*/  HMMA.16816.F32.BF16 R20, R160.reuse, R152, R20 ;  /* 0x00000098a014723c */ /* 0x042ff00000041814 */
[C---:B------:R-:W-:Y:S08]  /*9c10*/  HMMA.16816.F32.BF16 R24, R160.reuse, R154, R24 ;  /* 0x0000009aa018723c */ /* 0x040ff00000041818 */
[C---:B------:R-:W-:Y:S08]  /*9c20*/  HMMA.16816.F32.BF16 R28, R160.reuse, R156, R28 ;  /* 0x0000009ca01c723c */ /* 0x040ff0000004181c */
[----:B------:R-:W-:Y:S08]  /*9c30*/  HMMA.16816.F32.BF16 R32, R160, R158, R32 ;  /* 0x0000009ea020723c */ /* 0x000ff00000041820 */
[C---:B------:R-:W-:Y:S08]  /*9c40*/  HMMA.16816.F32.BF16 R4, R168.reuse, R172, R4 ;  /* 0x000000aca804723c */ /* 0x040ff00000041804 */
[C---:B------:R-:W-:Y:S08]  /*9c50*/  HMMA.16816.F32.BF16 R8, R168.reuse, R174, R8 ;  /* 0x000000aea808723c */ /* 0x040ff00000041808 */
[C---:B--2---:R-:W-:Y:S08]  /*9c60*/  HMMA.16816.F32.BF16 R12, R168.reuse, R136, R12 ;  /* 0x00000088a80c723c */ /* 0x044ff0000004180c */
[C---:B------:R-:W-:Y:S04]  /*9c70*/  HMMA.16816.F32.BF16 R16, R168.reuse, R138, R16 ;  /* 0x0000008aa810723c */ /* 0x040fe80000041810 */
[----:B------:R-:W-:Y:S02]  /*9c80*/  FMUL.FTZ R230, R4, c[0x0][0x320] ;  /* 0x0000c80004e67a20 */ /* 0x000fe40000410000 */
[----:B------:R-:W-:Y:S02]  /*9c90*/  FMUL.FTZ R172, R5, c[0x0][0x320] ;  /* 0x0000c80005ac7a20 */ /* 0x000fe40000410000 */
[----:B------:R-:W-:Y:S02]  /*9ca0*/  FMUL.FTZ R9, R9, c[0x0][0x320] ;  /* 0x0000c80009097a20 */ /* 0x000fe40000410000 */
[----:B------:R-:W1:Y:S02]  /*9cb0*/  MUFU.TANH R230, R230 ;  /* 0x000000e600e67308 */ /* 0x000e640000002400 */
[----:B------:R-:W-:Y:S02]  /*9cc0*/  FMUL.FTZ R10, R10, c[0x0][0x320] ;  /* 0x0000c8000a0a7a20 */ /* 0x000fe40000410000 */
[----:B------:R-:W-:Y:S02]  /*9cd0*/  FMUL.FTZ R11, R11, c[0x0][0x320] ;  /* 0x0000c8000b0b7a20 */ /* 0x000fe40000410000 */
[----:B------:R-:W-:Y:S02]  /*9ce0*/  FMUL.FTZ R174, R6, c[0x0][0x320] ;  /* 0x0000c80006ae7a20 */ /* 0x000fe40000410000 */
[----:B------:R-:W-:Y:S02]  /*9cf0*/  FMUL.FTZ R228, R7, c[0x0][0x320] ;  /* 0x0000c80007e47a20 */ /* 0x000fe40000410000 */
[----:B------:R-:W-:Y:S01]  /*9d00*/  MUFU.TANH R238, R9 ;  /* 0x0000000900ee7308 */ /* 0x000fe20000002400 */
[----:B------:R-:W2:Y:S01]  /*9d10*/  LDSM.16.M88.4 R4, [R192+0x5000] ;  /* 0x00500000c004783b */ /* 0x000ea20000000200 */
[----:B------:R-:W-:Y:S02]  /*9d20*/  FMUL.FTZ R234, R8, c[0x0][0x320] ;  /* 0x0000c80008ea7a20 */ /* 0x000fe40000410000 */
[----:B------:R-:W-:Y:S02]  /*9d30*/  FMUL.FTZ R182, R12, c[0x0][0x320] ;  /* 0x0000c8000cb67a20 */ /* 0x000fe40000410000 */
[----:B------:R-:W-:Y:S02]  /*9d40*/  FMUL.FTZ R13, R13, c[0x0][0x320] ;  /* 0x0000c8000d0d7a20 */ /* 0x000fe40000410000 */
[----:B------:R-:W-:Y:S02]  /*9d50*/  FMUL.FTZ R14, R14, c[0x0][0x320] ;  /* 0x0000c8000e0e7a20 */ /* 0x000fe40000410000 */
[----:B------:R-:W-:Y:S01]  /*9d60*/  MUFU.TANH R236, R10 ;  /* 0x0000000a00ec7308 */ /* 0x000fe20000002400 */
[----:B------:R-:W-:Y:S02]  /*9d70*/  FMUL.FTZ R15, R15, c[0x0][0x320] ;  /* 0x0000c8000f0f7a20 */ /* 0x000fe40000410000 */
[----:B------:R-:W-:Y:S02]  /*9d80*/  FMUL.FTZ R16, R16, c[0x0][0x320] ;  /* 0x0000c80010107a20 */ /* 0x000fe40000410000 */
[----:B------:R-:W-:Y:S02]  /*9d90*/  FMUL.FTZ R17, R17, c[0x0][0x320] ;  /* 0x0000c80011117a20 */ /* 0x000fe40000410000 */
[----:B------:R-:W-:Y:S02]  /*9da0*/  FMUL.FTZ R18, R18, c[0x0][0x320] ;  /* 0x0000c80012127a20 */ /* 0x000fe40000410000 */
[----:B------:R-:W-:Y:S01]  /*9db0*/  FMUL.FTZ R19, R19, c[0x0][0x320] ;  /* 0x0000c80013137a20 */ /* 0x000fe20000410000 */
[----:B------:R4:W-:Y:S10]  /*9dc0*/  MUFU.TANH R232, R11 ;  /* 0x0000000b00e87308 */ /* 0x0009f40000002400 */
[----:B------:R-:W-:Y:S10]  /*9dd0*/  MUFU.TANH R176, R13 ;  /* 0x0000000d00b07308 */ /* 0x000ff40000002400 */
[----:B------:R-:W-:Y:S01]  /*9de0*/  MUFU.TANH R142, R14 ;  /* 0x0000000e008e7308 */ /* 0x000fe20000002400 */
[C---:B--2---:R-:W-:Y:S01]  /*9df0*/  HMMA.16816.F32.BF16 R20, R168.reuse, R4, R20 ;  /* 0x00000004a814723c */ /* 0x044fe20000041814 */
[----:B----4-:R-:W2:Y:S01]  /*9e00*/  LDSM.16.M88.4 R8, [R192+0x5800] ;  /* 0x00580000c008783b */ /* 0x010ea20000000200 */
[----:B------:R-:W-:Y:S06]  /*9e10*/  DEPBAR.LE SB0, 0x0 ;  /* 0x000080000000791a */ /* 0x000fec0000000000 */
[C---:B------:R-:W-:Y:S01]  /*9e20*/  HMMA.16816.F32.BF16 R24, R168.reuse, R6, R24 ;  /* 0x00000006a818723c */ /* 0x040fe20000041818 */
[----:B------:R-:W4:Y:S01]  /*9e30*/  MUFU.TANH R172, R172 ;  /* 0x000000ac00ac7308 */ /* 0x000f220000002400 */
[----:B------:R-:W-:Y:S03]  /*9e40*/  BAR.SYNC.DEFER_BLOCKING 0x0 ;  /* 0x0000000000007b1d */ /* 0x000fe60000010000 */
[----:B-1----:R-:W-:Y:S11]  /*9e50*/  FMNMX.FTZ R5, R230, R3, !PT ;  /* 0x00000003e6057209 */ /* 0x002ff60007810000 */
[----:B------:R-:W-:Y:S02]  /*9e60*/  FMUL.FTZ R20, R20, c[0x0][0x320] ;  /* 0x0000c80014147a20 */ /* 0x000fe40000410000 */
[----:B------:R-:W-:Y:S02]  /*9e70*/  FMUL.FTZ R21, R21, c[0x0][0x320] ;  /* 0x0000c80015157a20 */ /* 0x000fe40000410000 */
[----:B------:R-:W-:Y:S02]  /*9e80*/  FMUL.FTZ R22, R22, c[0x0][0x320] ;  /* 0x0000c80016167a20 */ /* 0x000fe40000410000 */
[----:B------:R-:W-:Y:S02]  /*9e90*/  FMUL.FTZ R23, R23, c[0x0][0x320] ;  /* 0x0000c80017177a20 */ /* 0x000fe40000410000 */
[----:B------:R-:W-:Y:S01]  /*9ea0*/  FMUL.FTZ R24, R24, c[0x0][0x320] ;  /* 0x0000c80018187a20 */ /* 0x000fe20000410000 */
[----:B----4-:R-:W-:Y:S01]  /*9eb0*/  FMNMX.FTZ R5, R172, R5, !PT ;  /* 0x00000005ac057209 */ /* 0x010fe20007810000 */
[----:B------:R-:W-:Y:S01]  /*9ec0*/  FMUL.FTZ R25, R25, c[0x0][0x320] ;  /* 0x0000c80019197a20 */ /* 0x000fe20000410000 */
[----:B------:R-:W1:Y:S01]  /*9ed0*/  MUFU.TANH R174, R174 ;  /* 0x000000ae00ae7308 */ /* 0x000e620000002400 */
[----:B------:R-:W-:Y:S02]  /*9ee0*/  FMUL.FTZ R26, R26, c[0x0][0x320] ;  /* 0x0000c8001a1a7a20 */ /* 0x000fe40000410000 */
[----:B------:R-:W-:Y:S01]  /*9ef0*/  FMUL.FTZ R27, R27, c[0x0][0x320] ;  /* 0x0000c8001b1b7a20 */ /* 0x000fe20000410000 */
[C---:B--2---:R-:W-:Y:S06]  /*9f00*/  HMMA.16816.F32.BF16 R28, R168.reuse, R8, R28 ;  /* 0x00000008a81c723c */ /* 0x044fec000004181c */
[----:B------:R-:W2:Y:S02]  /*9f10*/  MUFU.TANH R228, R228 ;  /* 0x000000e400e47308 */ /* 0x000ea40000002400 */
[----:B------:R-:W-:Y:S08]  /*9f20*/  HMMA.16816.F32.BF16 R32, R168, R10, R32 ;  /* 0x0000000aa820723c */ /* 0x000ff00000041820 */
[----:B------:R-:W4:Y:S01]  /*9f30*/  MUFU.TANH R234, R234 ;  /* 0x000000ea00ea7308 */ /* 0x000f220000002400 */
[----:B-1----:R-:W-:Y:S09]  /*9f40*/  FMNMX.FTZ R9, R174, R135, !PT ;  /* 0x00000087ae097209 */ /* 0x002ff20007810000 */
[----:B------:R-:W1:Y:S01]  /*9f50*/  MUFU.TANH R182, R182 ;  /* 0x000000b600b67308 */ /* 0x000e620000002400 */
[----:B------:R-:W-:Y:S01]  /*9f60*/  FMUL.FTZ R28, R28, c[0x0][0x320] ;  /* 0x0000c8001c1c7a20 */ /* 0x000fe20000410000 */
[----:B--2---:R-:W-:Y:S01]  /*9f70*/  FMNMX.FTZ R9, R228, R9, !PT ;  /* 0x00000009e4097209 */ /* 0x004fe20007810000 */
[----:B------:R-:W-:Y:S02]  /*9f80*/  FMUL.FTZ R30, R30, c[0x0][0x320] ;  /* 0x0000c8001e1e7a20 */ /* 0x000fe40000410000 */
[----:B------:R-:W-:Y:S01]  /*9f90*/  FMUL.FTZ R29, R29, c[0x0][0x320] ;  /* 0x0000c8001d1d7a20 */ /* 0x000fe20000410000 */
[----:B------:R-:W-:Y:S01]  /*9fa0*/  FMNMX.FTZ R9, R236, R9, !PT ;  /* 0x00000009ec097209 */ /* 0x000fe20007810000 */
[----:B------:R-:W-:Y:S03]  /*9fb0*/  FMUL.FTZ R31, R31, c[0x0][0x320] ;  /* 0x0000c8001f1f7a20 */ /* 0x000fe60000410000 */
[----:B------:R-:W2:Y:S01]  /*9fc0*/  MUFU.TANH R140, R15 ;  /* 0x0000000f008c7308 */ /* 0x000ea20000002400 */
[----:B------:R-:W-:Y:S01]  /*9fd0*/  FMUL.FTZ R32, R32, c[0x0][0x320] ;  /* 0x0000c80020207a20 */ /* 0x000fe20000410000 */
[----:B------:R-:W-:Y:S01]  /*9fe0*/  FMNMX.FTZ R9, R232, R9, !PT ;  /* 0x00000009e8097209 */ /* 0x000fe20007810000 */
[----:B------:R-:W-:Y:S01]  /*9ff0*/  FMUL.FTZ R33, R33, c[0x0][0x320] ;  /* 0x0000c80021217a20 */ /* 0x000fe20000410000 */
[----:B----4-:R-:W-:Y:S01]  /*a000*/  FMNMX.FTZ R5, R234, R5, !PT ;  /* 0x00000005ea057209 */ /* 0x010fe20007810000 */
[----:B------:R-:W-:Y:S01]  /*a010*/  FMUL.FTZ R34, R34, c[0x0][0x320] ;  /* 0x0000c80022227a20 */ /* 0x000fe20000410000 */
[----:B------:R-:W-:Y:S01]  /*a020*/  FMNMX.FTZ R9, R142, R9, !PT ;  /* 0x000000098e097209 */ /* 0x000fe20007810000 */
[----:B------:R-:W-:Y:S01]  /*a030*/  FMUL.FTZ R35, R35, c[0x0][0x320] ;  /* 0x0000c80023237a20 */ /* 0x000fe20000410000 */
[----:B------:R-:W-:Y:S02]  /*a040*/  FMNMX.FTZ R5, R238, R5, !PT ;  /* 0x00000005ee057209 */ /* 0x000fe40007810000 */
[----:B------:R-:W4:Y:S02]  /*a050*/  MUFU.TANH R180, R16 ;  /* 0x0000001000b47308 */ /* 0x000f240000002400 */
[----:B-1----:R-:W-:Y:S04]  /*a060*/  FMNMX.FTZ R5, R182, R5, !PT ;  /* 0x00000005b6057209 */ /* 0x002fe80007810000 */
[----:B------:R-:W-:Y:S04]  /*a070*/  FMNMX.FTZ R5, R176, R5, !PT ;  /* 0x00000005b0057209 */ /* 0x000fe80007810000 */
[----:B------:R-:W1:Y:S01]  /*a080*/  MUFU.TANH R138, R18 ;  /* 0x00000012008a7308 */ /* 0x000e620000002400 */
[----:B--2---:R-:W-:Y:S09]  /*a090*/  FMNMX.FTZ R9, R140, R9, !PT ;  /* 0x000000098c097209 */ /* 0x004ff20007810000 */
[----:B------:R-:W2:Y:S01]  /*a0a0*/  MUFU.TANH R178, R17 ;  /* 0x0000001100b27308 */ /* 0x000ea20000002400 */
[----:B----4-:R-:W-:Y:S09]  /*a0b0*/  FMNMX.FTZ R5, R180, R5, !PT ;  /* 0x00000005b4057209 */ /* 0x010ff20007810000 */
[----:B------:R-:W4:Y:S01]  /*a0c0*/  MUFU.TANH R136, R19 ;  /* 0x0000001300887308 */ /* 0x000f220000002400 */
[----:B-1----:R-:W-:Y:S09]  /*a0d0*/  FMNMX.FTZ R9, R138, R9, !PT ;  /* 0x000000098a097209 */ /* 0x002ff20007810000 */
        /* <DEDUP_REMOVED lines=30> */
[----:B---3--:R-:W1:Y:S01]  /*a2c0*/  MUFU.TANH R133, R35 ;  /* 0x0000002300857308 */ /* 0x008e620000002400 */
[----:B--2---:R-:W-:Y:S02]  /*a2d0*/  FMNMX.FTZ R4, R147, R0, !PT ;  /* 0x0000000093047209 */ /* 0x004fe40007810000 */
[----:B----4-:R-:W-:Y:S03]  /*a2e0*/  FMNMX.FTZ R0, R134, R9, !PT ;  /* 0x0000000986007209 */ /* 0x010fe60007810000 */
[----:B------:R-:W2:Y:S01]  /*a2f0*/  SHFL.BFLY PT, R9, R4, 0x2, 0x1f ;  /* 0x0c401f0004097f89 */ /* 0x000ea200000e0000 */
[----:B-1----:R-:W-:Y:S07]  /*a300*/  FMNMX.FTZ R7, R133, R0, !PT ;  /* 0x0000000085077209 */ /* 0x002fee0007810000 */
[----:B------:R-:W1:Y:S01]  /*a310*/  SHFL.BFLY PT, R0, R7, 0x2, 0x1f ;  /* 0x0c401f0007007f89 */ /* 0x000e6200000e0000 */
[----:B--2---:R-:W-:Y:S07]  /*a320*/  FMNMX.FTZ R11, R4, R9, !PT ;  /* 0x00000009040b7209 */ /* 0x004fee0007810000 */
[----:B------:R-:W2:Y:S01]  /*a330*/  SHFL.BFLY PT, R2, R11, 0x1, 0x1f ;  /* 0x0c201f000b027f89 */ /* 0x000ea200000e0000 */
[----:B-1----:R-:W-:Y:S07]  /*a340*/  FMNMX.FTZ R5, R7, R0, !PT ;  /* 0x0000000007057209 */ /* 0x002fee0007810000 */
[----:B------:R-:W1:Y:S01]  /*a350*/  SHFL.BFLY PT, R132, R5, 0x1, 0x1f ;  /* 0x0c201f0005847f89 */ /* 0x000e6200000e0000 */
[----:B--2---:R-:W-:Y:S05]  /*a360*/  FMNMX.FTZ R0, R11, R2, !PT ;  /* 0x000000020b007209 */ /* 0x004fea0007810000 */
[C---:B------:R-:W-:Y:S02]  /*a370*/  FADD.FTZ R2, -R0.reuse, R3 ;  /* 0x0000000300027221 */ /* 0x040fe40000010100 */
[----:B------:R-:W-:Y:S02]  /*a380*/  FMUL.FTZ R151, R0, c[0x0][0x2d0] ;  /* 0x0000b40000977a20 */ /* 0x000fe40000410000 */
[----:B------:R-:W-:Y:S02]  /*a390*/  FMUL.FTZ R3, R2, c[0x0][0x2d0] ;  /* 0x0000b40002037a20 */ /* 0x000fe40000410000 */
[--C-:B------:R-:W-:Y:S01]  /*a3a0*/  FFMA.FTZ R173, R230, c[0x0][0x2d0], -R151.reuse ;  /* 0x0000b400e6ad7a23 */ /* 0x100fe20000010897 */
[----:B-1----:R-:W-:Y:S01]  /*a3b0*/  FMNMX.FTZ R132, R5, R132, !PT ;  /* 0x0000008405847209 */ /* 0x002fe20007810000 */
[--C-:B------:R-:W-:Y:S01]  /*a3c0*/  FFMA.FTZ R172, R172, c[0x0][0x2d0], -R151.reuse ;  /* 0x0000b400acac7a23 */ /* 0x100fe20000010897 */
[----:B------:R-:W-:Y:S01]  /*a3d0*/  @P0 IADD3 R5, P5, R223, UR21, RZ ;  /* 0x00000015df050c10 */ /* 0x000fe2000ffbe0ff */
[----:B------:R-:W-:Y:S01]  /*a3e0*/  FFMA.FTZ R171, R234, c[0x0][0x2d0], -R151 ;  /* 0x0000b400eaab7a23 */ /* 0x000fe20000010897 */
[----:B------:R-:W1:Y:S01]  /*a3f0*/  MUFU.EX2 R3, R3 ;  /* 0x0000000300037308 */ /* 0x000e620000000800 */
[----:B------:R-:W-:Y:S01]  /*a400*/  FADD.FTZ R4, -R132, R135 ;  /* 0x0000008784047221 */ /* 0x000fe20000010100 */
[----:B------:R-:W-:Y:S01]  /*a410*/  @P0 IADD3.X R6, R222, UR20, RZ, P5, !PT ;  /* 0x00000014de060c10 */ /* 0x000fe2000affe4ff */
[----:B------:R-:W-:Y:S02]  /*a420*/  FMUL.FTZ R145, R132, c[0x0][0x2d0] ;  /* 0x0000b40084917a20 */ /* 0x000fe40000410000 */
[----:B------:R-:W-:Y:S01]  /*a430*/  FMUL.FTZ R2, R4, c[0x0][0x2d0] ;  /* 0x0000b40004027a20 */ /* 0x000fe20000410000 */
[----:B------:R-:W-:Y:S01]  /*a440*/  @P0 IADD3 R4, P4, R210, UR21, RZ ;  /* 0x00000015d2040c10 */ /* 0x000fe2000ff9e0ff */
[----:B------:R-:W-:Y:S02]  /*a450*/  FFMA.FTZ R170, R238, c[0x0][0x2d0], -R151 ;  /* 0x0000b400eeaa7a23 */ /* 0x000fe40000010897 */
[--C-:B------:R-:W-:Y:S01]  /*a460*/  FFMA.FTZ R174, R174, c[0x0][0x2d0], -R145.reuse ;  /* 0x0000b400aeae7a23 */ /* 0x100fe20000010891 */
[----:B------:R-:W-:Y:S01]  /*a470*/  @P0 LEA R10, P6, R4, c[0x0][0x1c8], 0x1 ;  /* 0x00007200040a0a11 */ /* 0x000fe200078c08ff */
[--C-:B------:R-:W-:Y:S01]  /*a480*/  FFMA.FTZ R169, R228, c[0x0][0x2d0], -R145.reuse ;  /* 0x0000b400e4a97a23 */ /* 0x100fe20000010891 */
[----:B------:R-:W-:Y:S01]  /*a490*/  @P0 IADD3.X R7, R217, UR20, RZ, P4, !PT ;  /* 0x00000014d9070c10 */ /* 0x000fe2000a7fe4ff */
[--C-:B------:R-:W-:Y:S01]  /*a4a0*/  FFMA.FTZ R168, R236, c[0x0][0x2d0], -R145.reuse ;  /* 0x0000b400eca87a23 */ /* 0x100fe20000010891 */
[C---:B------:R-:W-:Y:S01]  /*a4b0*/  @P0 LEA R18, P4, R5.reuse, c[0x0][0x1c8], 0x1 ;  /* 0x0000720005120a11 */ /* 0x040fe200078808ff */
[----:B------:R-:W-:Y:S01]  /*a4c0*/  FFMA.FTZ R135, R232, c[0x0][0x2d0], -R145 ;  /* 0x0000b400e8877a23 */ /* 0x000fe20000010891 */
[----:B------:R-:W-:Y:S01]  /*a4d0*/  @P0 LEA.HI.X R11, R4, c[0x0][0x1cc], R7, 0x1, P6 ;  /* 0x00007300040b0a11 */ /* 0x000fe200030f0c07 */
[----:B------:R-:W2:Y:S01]  /*a4e0*/  MUFU.EX2 R2, R2 ;  /* 0x0000000200027308 */ /* 0x000ea20000000800 */
[----:B------:R-:W-:Y:S01]  /*a4f0*/  @P0 LEA.HI.X R19, R5, c[0x0][0x1cc], R6, 0x1, P4 ;  /* 0x0000730005130a11 */ /* 0x000fe200020f0c06 */
[--C-:B------:R-:W-:Y:S01]  /*a500*/  FFMA.FTZ R179, R142, c[0x0][0x2d0], -R145.reuse ;  /* 0x0000b4008eb37a23 */ /* 0x100fe20000010891 */
[----:B------:R-:W-:Y:S01]  /*a510*/  @P0 IADD3 R4, P5, R221, UR21, RZ ;  /* 0x00000015dd040c10 */ /* 0x000fe2000ffbe0ff */
[----:B------:R3:W-:Y:S01]  /*a520*/  @P0 LDGSTS.E.BYPASS.LTC128B.128 [R207+0x6100], [R10.64], !P3 ;  /* 0x061000000acf0fae */ /* 0x0007e2000d901d50 */
[----:B------:R-:W-:Y:S01]  /*a530*/  @UP3 UIADD3 UR21, UP0, UR12, UR21, URZ ;  /* 0x000000150c153290 */ /* 0x000fe2000ff1e03f */
[----:B------:R-:W-:Y:S01]  /*a540*/  FFMA.FTZ R181, R138, c[0x0][0x2d0], -R145 ;  /* 0x0000b4008ab57a23 */ /* 0x000fe20000010891 */
[----:B------:R-:W-:Y:S01]  /*a550*/  @P0 LEA R16, P4, R4, c[0x0][0x1c8], 0x1 ;  /* 0x0000720004100a11 */ /* 0x000fe200078808ff */
[C---:B-1----:R-:W-:Y:S01]  /*a560*/  FMUL.FTZ R32, R3.reuse, R100 ;  /* 0x0000006403207220 */ /* 0x042fe20000410000 */
[----:B------:R-:W-:Y:S01]  /*a570*/  @P0 IADD3.X R5, R220, UR20, RZ, P5, !PT ;  /* 0x00000014dc050c10 */ /* 0x000fe2000affe4ff */
[----:B------:R-:W-:Y:S01]  /*a580*/  @UP3 UIADD3.X UR20, UR11, UR20, URZ, UP0, !UPT ;  /* 0x000000140b143290 */ /* 0x000fe200087fe43f */
[----:B------:R-:W-:Y:S01]  /*a590*/  MUFU.EX2 R173, R173 ;  /* 0x000000ad00ad7308 */ /* 0x000fe20000000800 */
[----:B------:R1:W-:Y:S01]  /*a5a0*/  @P0 LDGSTS.E.BYPASS.LTC128B.128 [R207+0x8100], [R18.64], !P2 ;  /* 0x0810000012cf0fae */ /* 0x0003e2000d101d50 */
[----:B------:R-:W-:Y:S01]  /*a5b0*/  @P0 LEA.HI.X R17, R4, c[0x0][0x1cc], R5, 0x1, P4 ;  /* 0x0000730004110a11 */ /* 0x000fe200020f0c05 */
[----:B------:R-:W-:Y:S01]  /*a5c0*/  FMUL.FTZ R33, R3, R101 ;  /* 0x0000006503217220 */ /* 0x000fe20000410000 */
[----:B------:R-:W-:Y:S01]  /*a5d0*/  @P0 IADD3 R4, P6, R210, UR21, RZ ;  /* 0x00000015d2040c10 */ /* 0x000fe2000ffde0ff */
[--C-:B------:R-:W-:Y:S01]  /*a5e0*/  FFMA.FTZ R183, R166, c[0x0][0x2d0], -R151.reuse ;  /* 0x0000b400a6b77a23 */ /* 0x100fe20000010897 */
[----:B------:R-:W-:Y:S01]  /*a5f0*/  @P0 IADD3 R5, P5, R223, UR21, RZ ;  /* 0x00000015df050c10 */ /* 0x000fe2000ffbe0ff */
[----:B------:R-:W-:Y:S01]  /*a600*/  FFMA.FTZ R228, R162, c[0x0][0x2d0], -R151 ;  /* 0x0000b400a2e47a23 */ /* 0x000fe20000010897 */
[----:B------:R-:W-:Y:S01]  /*a610*/  @P0 IADD3.X R7, R217, UR20, RZ, P6, !PT ;  /* 0x00000014d9070c10 */ /* 0x000fe2000b7fe4ff */
[----:B------:R4:W-:Y:S01]  /*a620*/  @P0 LDGSTS.E.BYPASS.LTC128B.128 [R207+0xa100], [R16.64], !P1 ;  /* 0x0a10000010cf0fae */ /* 0x0009e2000c901d50 */
[----:B------:R-:W-:Y:S01]  /*a630*/  @P0 LEA R28, P6, R4, c[0x0][0x1c8], 0x1 ;  /* 0x00007200041c0a11 */ /* 0x000fe200078c08ff */
[----:B------:R-:W5:Y:S01]  /*a640*/  MUFU.EX2 R172, R172 ;  /* 0x000000ac00ac7308 */ /* 0x000f620000000800 */
[----:B------:R-:W-:Y:S01]  /*a650*/  @P0 IADD3.X R8, R222, UR20, RZ, P5, !PT ;  /* 0x00000014de080c10 */ /* 0x000fe2000affe4ff */
[----:B--2---:R-:W-:Y:S01]  /*a660*/  FMUL.FTZ R34, R2, R102 ;  /* 0x0000006602227220 */ /* 0x004fe20000410000 */
[----:B------:R-:W-:Y:S01]  /*a670*/  @P0 LEA.HI.X R29, R4, c[0x0][0x1cc], R7, 0x1, P6 ;  /* 0x00007300041d0a11 */ /* 0x000fe200030f0c07 */
[----:B------:R-:W-:Y:S01]  /*a680*/  FMUL.FTZ R4, R3, R128 ;  /* 0x0000008003047220 */ /* 0x000fe20000410000 */
[----:B------:R-:W-:Y:S01]  /*a690*/  @P0 LEA R26, P5, R5, c[0x0][0x1c8], 0x1 ;  /* 0x00007200051a0a11 */ /* 0x000fe200078a08ff */
[----:B------:R-:W-:Y:S01]  /*a6a0*/  FMUL.FTZ R7, R2, R131 ;  /* 0x0000008302077220 */ /* 0x000fe20000410000 */
[----:B------:R-:W-:Y:S01]  /*a6b0*/  @P0 IADD3 R6, P4, R221, UR21, RZ ;  /* 0x00000015dd060c10 */ /* 0x000fe2000ff9e0ff */
[----:B------:R2:W-:Y:S01]  /*a6c0*/  @P0 LDGSTS.E.BYPASS.LTC128B.128 [R207+0x7100], [R28.64], !P3 ;  /* 0x071000001ccf0fae */ /* 0x0005e2000d901d50 */
[----:B------:R-:W-:Y:S01]  /*a6d0*/  @P0 LEA.HI.X R27, R5, c[0x0][0x1cc], R8, 0x1, P5 ;  /* 0x00007300051b0a11 */ /* 0x000fe200028f0c08 */
[----:B------:R-:W-:Y:S01]  /*a6e0*/  MUFU.EX2 R171, R171 ;  /* 0x000000ab00ab7308 */ /* 0x000fe20000000800 */
[----:B------:R-:W-:Y:S01]  /*a6f0*/  @P0 IADD3.X R9, R220, UR20, RZ, P4, !PT ;  /* 0x00000014dc090c10 */ /* 0x000fe2000a7fe4ff */
[C---:B------:R-:W-:Y:S01]  /*a700*/  FMUL.FTZ R5, R3.reuse, R129 ;  /* 0x0000008103057220 */ /* 0x040fe20000410000 */
[C---:B------:R-:W-:Y:S01]  /*a710*/  @P0 LEA R24, P4, R6.reuse, c[0x0][0x1c8], 0x1 ;  /* 0x0000720006180a11 */ /* 0x040fe200078808ff */
[C---:B------:R-:W-:Y:S01]  /*a720*/  FMUL.FTZ R8, R3.reuse, R124 ;  /* 0x0000007c03087220 */ /* 0x040fe20000410000 */
[----:B------:R-:W-:Y:S01]  /*a730*/  UISETP.GT.AND UP0, UPT, UR19, UR18, UPT ;  /* 0x000000121300728c */ /* 0x000fe2000bf04270 */
[----:B------:R2:W-:Y:S01]  /*a740*/  @P0 LDGSTS.E.BYPASS.LTC128B.128 [R207+0x9100], [R26.64], !P2 ;  /* 0x091000001acf0fae */ /* 0x0005e2000d101d50 */
[----:B------:R-:W-:Y:S01]  /*a750*/  @P0 LEA.HI.X R25, R6, c[0x0][0x1cc], R9, 0x1, P4 ;  /* 0x0000730006190a11 */ /* 0x000fe200020f0c09 */
[C---:B------:R-:W-:Y:S01]  /*a760*/  FMUL.FTZ R6, R2.reuse, R130 ;  /* 0x0000008202067220 */ /* 0x040fe20000410000 */
[----:B------:R-:W-:Y:S01]  /*a770*/  UMOV UR19, UR13 ;  /* 0x0000000d00137c82 */ /* 0x000fe20008000000 */
[----:B------:R-:W2:Y:S01]  /*a780*/  MUFU.EX2 R170, R170 ;  /* 0x000000aa00aa7308 */ /* 0x000ea20000000800 */
[C---:B------:R-:W-:Y:S02]  /*a790*/  FMUL.FTZ R9, R3.reuse, R125 ;  /* 0x0000007d03097220 */ /* 0x040fe40000410000 */
[----:B---3--:R-:W-:Y:S01]  /*a7a0*/  FMUL.FTZ R10, R2, R126 ;  /* 0x0000007e020a7220 */ /* 0x008fe20000410000 */
[----:B------:R3:W-:Y:S01]  /*a7b0*/  @P0 LDGSTS.E.BYPASS.LTC128B.128 [R207+0xb100], [R24.64], !P1 ;  /* 0x0b10000018cf0fae */ /* 0x0007e2000c901d50 */
[----:B-----5:R-:W-:Y:S01]  /*a7c0*/  F2FP.BF16.PACK_AB R128, R172, R173 ;  /* 0x000000adac80723e */ /* 0x020fe200000010ff */
[C---:B------:R-:W-:Y:S01]  /*a7d0*/  FMUL.FTZ R11, R2.reuse, R127 ;  /* 0x0000007f020b7220 */ /* 0x040fe20000410000 */
[----:B------:R-:W-:Y:S01]  /*a7e0*/  PLOP3.LUT P0, PT, PT, PT, UP0, 0x80, 0x0 ;  /* 0x000000000000781c */ /* 0x000fe20003f0f008 */
[C---:B----4-:R-:W-:Y:S02]  /*a7f0*/  FMUL.FTZ R16, R3.reuse, R116 ;  /* 0x0000007403107220 */ /* 0x050fe40000410000 */
[----:B------:R-:W-:Y:S01]  /*a800*/  MUFU.EX2 R174, R174 ;  /* 0x000000ae00ae7308 */ /* 0x000fe20000000800 */
[C---:B------:R-:W-:Y:S01]  /*a810*/  FMUL.FTZ R17, R3.reuse, R117 ;  /* 0x0000007503117220 */ /* 0x040fe20000410000 */
[----:B------:R-:W4:Y:S01]  /*a820*/  LDSM.16.MT88.4 R12, [R203+0x100] ;  /* 0x00010000cb0c783b */ /* 0x000f220000004200 */
[C---:B-1----:R-:W-:Y:S02]  /*a830*/  FMUL.FTZ R18, R2.reuse, R118 ;  /* 0x0000007602127220 */ /* 0x042fe40000410000 */
[C---:B------:R-:W-:Y:S02]  /*a840*/  FMUL.FTZ R19, R2.reuse, R119 ;  /* 0x0000007702137220 */ /* 0x040fe40000410000 */
[----:B------:R-:W-:Y:S02]  /*a850*/  FMUL.FTZ R35, R2, R103 ;  /* 0x0000006702237220 */ /* 0x000fe40000410000 */
[--C-:B------:R-:W-:Y:S01]  /*a860*/  FFMA.FTZ R229, R164, c[0x0][0x2d0], -R151.reuse ;  /* 0x0000b400a4e57a23 */ /* 0x100fe20000010897 */
[----:B------:R-:W1:Y:S01]  /*a870*/  MUFU.EX2 R169, R169 ;  /* 0x000000a900a97308 */ /* 0x000e620000000800 */
[----:B------:R-:W5:Y:S01]  /*a880*/  LDSM.16.MT88.4 R20, [R198+0x100] ;  /* 0x00010000c614783b */ /* 0x000f620000004200 */
[----:B------:R-:W-:Y:S01]  /*a890*/  FFMA.FTZ R230, R160, c[0x0][0x2d0], -R151 ;  /* 0x0000b400a0e67a23 */ /* 0x000fe20000010897 */
[----:B--2---:R-:W-:Y:S01]  /*a8a0*/  F2FP.BF16.PACK_AB R130, R170, R171 ;  /* 0x000000abaa82723e */ /* 0x004fe200000010ff */
[C---:B------:R-:W-:Y:S02]  /*a8b0*/  FMUL.FTZ R26, R2.reuse, R110 ;  /* 0x0000006e021a7220 */ /* 0x040fe40000410000 */
[----:B------:R-:W-:Y:S03]  /*a8c0*/  FMUL.FTZ R27, R2, R111 ;  /* 0x0000006f021b7220 */ /* 0x000fe60000410000 */
[----:B------:R-:W2:Y:S01]  /*a8d0*/  LDSM.16.MT88.4 R28, [R197+0x100] ;  /* 0x00010000c51c783b */ /* 0x000ea20000004200 */
[----:B------:R-:W-:Y:S01]  /*a8e0*/  MUFU.EX2 R168, R168 ;  /* 0x000000a800a87308 */ /* 0x000fe20000000800 */
[C---:B---3--:R-:W-:Y:S02]  /*a8f0*/  FMUL.FTZ R24, R3.reuse, R108 ;  /* 0x0000006c03187220 */ /* 0x048fe40000410000 */
[----:B------:R-:W-:Y:S02]  /*a900*/  FMUL.FTZ R25, R3, R109 ;  /* 0x0000006d03197220 */ /* 0x000fe40000410000 */
[--C-:B------:R-:W-:Y:S02]  /*a910*/  FFMA.FTZ R231, R156, c[0x0][0x2d0], -R145.reuse ;  /* 0x0000b4009ce77a23 */ /* 0x100fe40000010891 */
[----:B------:R-:W-:Y:S01]  /*a920*/  LDSM.16.MT88.4 R100, [R197+0x2100] ;  /* 0x00210000c564783b */ /* 0x000fe20000004200 */
[--C-:B------:R-:W-:Y:S02]  /*a930*/  FFMA.FTZ R232, R154, c[0x0][0x2d0], -R145.reuse ;  /* 0x0000b4009ae87a23 */ /* 0x100fe40000010891 */
[----:B------:R-:W3:Y:S01]  /*a940*/  MUFU.EX2 R135, R135 ;  /* 0x0000008700877308 */ /* 0x000ee20000000800 */
[--C-:B------:R-:W-:Y:S02]  /*a950*/  FFMA.FTZ R233, R158, c[0x0][0x2d0], -R145.reuse ;  /* 0x0000b4009ee97a23 */ /* 0x100fe40000010891 */
[----:B------:R-:W-:Y:S01]  /*a960*/  FFMA.FTZ R234, R152, c[0x0][0x2d0], -R145 ;  /* 0x0000b40098ea7a23 */ /* 0x000fe20000010891 */
[----:B-1----:R-:W-:Y:S01]  /*a970*/  F2FP.BF16.PACK_AB R129, R169, R174 ;  /* 0x000000aea981723e */ /* 0x002fe200000010ff */
[----:B------:R-:W-:Y:S01]  /*a980*/  LDSM.16.MT88.4 R108, [R196+0x2100] ;  /* 0x00210000c46c783b */ /* 0x000fe20000004200 */
[--C-:B------:R-:W-:Y:S02]  /*a990*/  FFMA.FTZ R235, R150, c[0x0][0x2d0], -R151.reuse ;  /* 0x0000b40096eb7a23 */ /* 0x100fe40000010897 */
[--C-:B------:R-:W-:Y:S02]  /*a9a0*/  FFMA.FTZ R236, R149, c[0x0][0x2d0], -R151.reuse ;  /* 0x0000b40095ec7a23 */ /* 0x100fe40000010897 */
[----:B------:R-:W-:Y:S01]  /*a9b0*/  FFMA.FTZ R237, R148, c[0x0][0x2d0], -R151 ;  /* 0x0000b40094ed7a23 */ /* 0x000fe20000010897 */
[----:B------:R-:W-:Y:S01]  /*a9c0*/  MUFU.EX2 R179, R179 ;  /* 0x000000b300b37308 */ /* 0x000fe20000000800 */
[--C-:B------:R-:W-:Y:S01]  /*a9d0*/  FFMA.FTZ R239, R146, c[0x0][0x2d0], -R145.reuse ;  /* 0x0000b40092ef7a23 */ /* 0x100fe20000010891 */
[----:B------:R-:W-:Y:S01]  /*a9e0*/  LDSM.16.MT88.4 R116, [R198+0x900] ;  /* 0x00090000c674783b */ /* 0x000fe20000004200 */
[----:B------:R-:W-:Y:S02]  /*a9f0*/  FFMA.FTZ R240, R144, c[0x0][0x2d0], -R145 ;  /* 0x0000b40090f07a23 */ /* 0x000fe40000010891 */
[C---:B------:R-:W-:Y:S02]  /*aa00*/  FMUL.FTZ R36, R3.reuse, R36 ;  /* 0x0000002403247220 */ /* 0x040fe40000410000 */
[----:B------:R-:W-:Y:S02]  /*aa10*/  FMUL.FTZ R37, R3, R37 ;  /* 0x0000002503257220 */ /* 0x000fe40000410000 */
[C---:B------:R-:W-:Y:S01]  /*aa20*/  FMUL.FTZ R38, R2.reuse, R38 ;  /* 0x0000002602267220 */ /* 0x040fe20000410000 */
[----:B------:R-:W-:Y:S01]  /*aa30*/  LDSM.16.MT88.4 R124, [R203+0x2900] ;  /* 0x00290000cb7c783b */ /* 0x000fe20000004200 */
[C---:B------:R-:W-:Y:S01]  /*aa40*/  FMUL.FTZ R39, R2.reuse, R39 ;  /* 0x0000002702277220 */ /* 0x040fe20000410000 */
[----:B------:R-:W-:Y:S01]  /*aa50*/  MUFU.EX2 R181, R181 ;  /* 0x000000b500b57308 */ /* 0x000fe20000000800 */
[----:B---3--:R-:W-:Y:S01]  /*aa60*/  F2FP.BF16.PACK_AB R131, R135, R168 ;  /* 0x000000a88783723e */ /* 0x008fe200000010ff */
[C---:B------:R-:W-:Y:S02]  /*aa70*/  FMUL.FTZ R40, R3.reuse, R40 ;  /* 0x0000002803287220 */ /* 0x040fe40000410000 */
[C---:B------:R-:W-:Y:S02]  /*aa80*/  FMUL.FTZ R41, R3.reuse, R41 ;  /* 0x0000002903297220 */ /* 0x040fe40000410000 */
[----:B------:R-:W-:Y:S01]  /*aa90*/  LDSM.16.MT88.4 R152, [R198+0x3900] ;  /* 0x00390000c698783b */ /* 0x000fe20000004200 */
[C---:B------:R-:W-:Y:S01]  /*aaa0*/  FMUL.FTZ R42, R2.reuse, R42 ;  /* 0x0000002a022a7220 */ /* 0x040fe20000410000 */
[C---:B----4-:R-:W-:Y:S02]  /*aab0*/  HMMA.16816.F32.BF16 R4, R128.reuse, R12, R4 ;  /* 0x0000000c8004723c */ /* 0x050fe40000041804 */
[----:B------:R-:W-:Y:S03]  /*aac0*/  MUFU.EX2 R183, R183 ;  /* 0x000000b700b77308 */ /* 0x000fe60000000800 */
[C---:B------:R-:W-:Y:S01]  /*aad0*/  FMUL.FTZ R43, R2.reuse, R43 ;  /* 0x0000002b022b7220 */ /* 0x040fe20000410000 */
[----:B------:R-:W-:Y:S01]  /*aae0*/  LDSM.16.MT88.4 R156, [R197+0x3900] ;  /* 0x00390000c59c783b */ /* 0x000fe20000004200 */
[C---:B------:R-:W-:Y:S01]  /*aaf0*/  FMUL.FTZ R12, R3.reuse, R120 ;  /* 0x00000078030c7220 */ /* 0x040fe20000410000 */
[C---:B------:R-:W-:Y:S04]  /*ab00*/  HMMA.16816.F32.BF16 R8, R128.reuse, R14, R8 ;  /* 0x0000000e8008723c */ /* 0x040fe80000041808 */
[C---:B------:R-:W-:Y:S01]  /*ab10*/  FMUL.FTZ R13, R3.reuse, R121 ;  /* 0x00000079030d7220 */ /* 0x040fe20000410000 */
[----:B------:R-:W-:Y:S01]  /*ab20*/  MUFU.EX2 R228, R228 ;  /* 0x000000e400e47308 */ /* 0x000fe20000000800 */
[----:B------:R-:W-:Y:S01]  /*ab30*/  LDSM.16.MT88.4 R160, [R196+0x3900] ;  /* 0x00390000c4a0783b */ /* 0x000fe20000004200 */
[C---:B------:R-:W-:Y:S02]  /*ab40*/  FMUL.FTZ R14, R2.reuse, R122 ;  /* 0x0000007a020e7220 */ /* 0x040fe40000410000 */
[C---:B------:R-:W-:Y:S03]  /*ab50*/  FMUL.FTZ R15, R2.reuse, R123 ;  /* 0x0000007b020f7220 */ /* 0x040fe60000410000 */
[C---:B------:R-:W-:Y:S02]  /*ab60*/  FMUL.FTZ R44, R3.reuse, R44 ;  /* 0x0000002c032c7220 */ /* 0x040fe40000410000 */
[----:B------:R-:W1:Y:S01]  /*ab70*/  LDSM.16.MT88.4 R120, [R196+0x100] ;  /* 0x00010000c478783b */ /* 0x000e620000004200 */
[C---:B------:R-:W-:Y:S01]  /*ab80*/  FMUL.FTZ R45, R3.reuse, R45 ;  /* 0x0000002d032d7220 */ /* 0x040fe20000410000 */
[C---:B-----5:R-:W-:Y:S01]  /*ab90*/  HMMA.16816.F32.BF16 R12, R128.reuse, R20, R12 ;  /* 0x00000014800c723c */ /* 0x060fe2000004180c */
[----:B------:R-:W-:Y:S02]  /*aba0*/  MUFU.EX2 R229, R229 ;  /* 0x000000e500e57308 */ /* 0x000fe40000000800 */
[C---:B------:R-:W-:Y:S02]  /*abb0*/  FMUL.FTZ R46, R2.reuse, R46 ;  /* 0x0000002e022e7220 */ /* 0x040fe40000410000 */
[C---:B------:R-:W-:Y:S01]  /*abc0*/  FMUL.FTZ R47, R2.reuse, R47 ;  /* 0x0000002f022f7220 */ /* 0x040fe20000410000 */
[----:B------:R-:W-:Y:S01]  /*abd0*/  LDSM.16.MT88.4 R164, [R203+0x5900] ;  /* 0x00590000cba4783b */ /* 0x000fe20000004200 */
[C---:B------:R-:W-:Y:S01]  /*abe0*/  FMUL.FTZ R20, R3.reuse, R112 ;  /* 0x0000007003147220 */ /* 0x040fe20000410000 */
[C---:B------:R-:W-:Y:S03]  /*abf0*/  HMMA.16816.F32.BF16 R16, R128.reuse, R22, R16 ;  /* 0x000000168010723c */ /* 0x040fe60000041810 */
[----:B------:R-:W-:Y:S01]  /*ac00*/  MUFU.EX2 R230, R230 ;  /* 0x000000e600e67308 */ /* 0x000fe20000000800 */
[C---:B------:R-:W-:Y:S02]  /*ac10*/  FMUL.FTZ R21, R3.reuse, R113 ;  /* 0x0000007103157220 */ /* 0x040fe40000410000 */
[----:B------:R-:W0:Y:S01]  /*ac20*/  LDGDEPBAR ;  /* 0x00000000000079af */ /* 0x000e220000000000 */
[C---:B------:R-:W-:Y:S02]  /*ac30*/  FMUL.FTZ R22, R2.reuse, R114 ;  /* 0x0000007202167220 */ /* 0x040fe40000410000 */
[C---:B------:R-:W-:Y:S03]  /*ac40*/  FMUL.FTZ R23, R2.reuse, R115 ;  /* 0x0000007302177220 */ /* 0x040fe60000410000 */
[C---:B------:R-:W-:Y:S01]  /*ac50*/  FMUL.FTZ R48, R3.reuse, R48 ;  /* 0x0000003003307220 */ /* 0x040fe20000410000 */
[----:B------:R-:W-:Y:S01]  /*ac60*/  MUFU.EX2 R231, R231 ;  /* 0x000000e700e77308 */ /* 0x000fe20000000800 */
[----:B------:R-:W3:Y:S01]  /*ac70*/  LDSM.16.MT88.4 R112, [R203+0x2100] ;  /* 0x00210000cb70783b */ /* 0x000ee20000004200 */
[C---:B------:R-:W-:Y:S01]  /*ac80*/  FMUL.FTZ R49, R3.reuse, R49 ;  /* 0x0000003103317220 */ /* 0x040fe20000410000 */
[C---:B--2---:R-:W-:Y:S03]  /*ac90*/  HMMA.16816.F32.BF16 R20, R128.reuse, R28, R20 ;  /* 0x0000001c8014723c */ /* 0x044fe60000041814 */
[C---:B------:R-:W-:Y:S02]  /*aca0*/  FMUL.FTZ R50, R2.reuse, R50 ;  /* 0x0000003202327220 */ /* 0x040fe40000410000 */
[C---:B------:R-:W-:Y:S02]  /*acb0*/  FMUL.FTZ R51, R2.reuse, R51 ;  /* 0x0000003302337220 */ /* 0x040fe40000410000 */
[C---:B------:R-:W-:Y:S01]  /*acc0*/  FMUL.FTZ R28, R3.reuse, R104 ;  /* 0x00000068031c7220 */ /* 0x040fe20000410000 */
[C---:B------:R-:W-:Y:S01]  /*acd0*/  HMMA.16816.F32.BF16 R24, R128.reuse, R30, R24 ;  /* 0x0000001e8018723c */ /* 0x040fe20000041818 */
[----:B------:R-:W-:Y:S03]  /*ace0*/  MUFU.EX2 R232, R232 ;  /* 0x000000e800e87308 */ /* 0x000fe60000000800 */
[C---:B------:R-:W-:Y:S02]  /*acf0*/  FMUL.FTZ R29, R3.reuse, R105 ;  /* 0x00000069031d7220 */ /* 0x040fe40000410000 */
[C---:B------:R-:W-:Y:S02]  /*ad00*/  FMUL.FTZ R52, R3.reuse, R52 ;  /* 0x0000003403347220 */ /* 0x040fe40000410000 */
[C---:B------:R-:W-:Y:S03]  /*ad10*/  FMUL.FTZ R30, R2.reuse, R106 ;  /* 0x0000006a021e7220 */ /* 0x040fe60000410000 */
[----:B------:R-:W-:Y:S01]  /*ad20*/  MUFU.EX2 R233, R233 ;  /* 0x000000e900e97308 */ /* 0x000fe20000000800 */
[C---:B------:R-:W-:Y:S02]  /*ad30*/  FMUL.FTZ R31, R2.reuse, R107 ;  /* 0x0000006b021f7220 */ /* 0x040fe40000410000 */
[----:B------:R-:W2:Y:S01]  /*ad40*/  LDSM.16.MT88.4 R104, [R198+0x2100] ;  /* 0x00210000c668783b */ /* 0x000ea20000004200 */
[C---:B------:R-:W-:Y:S02]  /*ad50*/  FMUL.FTZ R53, R3.reuse, R53 ;  /* 0x0000003503357220 */ /* 0x040fe40000410000 */
[C---:B------:R-:W-:Y:S02]  /*ad60*/  FMUL.FTZ R54, R2.reuse, R54 ;  /* 0x0000003602367220 */ /* 0x040fe40000410000 */
[C---:B-1----:R-:W-:Y:S02]  /*ad70*/  HMMA.16816.F32.BF16 R28, R128.reuse, R120, R28 ;  /* 0x00000078801c723c */ /* 0x042fe4000004181c */
[----:B------:R-:W-:Y:S01]  /*ad80*/  MUFU.EX2 R234, R234 ;  /* 0x000000ea00ea7308 */ /* 0x000fe20000000800 */
[C---:B------:R-:W-:Y:S02]  /*ad90*/  FMUL.FTZ R55, R2.reuse, R55 ;  /* 0x0000003702377220 */ /* 0x040fe40000410000 */
[C---:B------:R-:W-:Y:S02]  /*ada0*/  FMUL.FTZ R56, R3.reuse, R56 ;  /* 0x0000003803387220 */ /* 0x040fe40000410000 */
[C---:B------:R-:W-:Y:S01]  /*adb0*/  FMUL.FTZ R57, R3.reuse, R57 ;  /* 0x0000003903397220 */ /* 0x040fe20000410000 */
[C---:B------:R-:W-:Y:S01]  /*adc0*/  HMMA.16816.F32.BF16 R32, R128.reuse, R122, R32 ;  /* 0x0000007a8020723c */ /* 0x040fe20000041820 */
[----:B------:R-:W-:Y:S03]  /*add0*/  LDSM.16.MT88.4 R120, [R196+0x900] ;  /* 0x00090000c478783b */ /* 0x000fe60000004200 */
[C---:B------:R-:W-:Y:S01]  /*ade0*/  FMUL.FTZ R58, R2.reuse, R58 ;  /* 0x0000003a023a7220 */ /* 0x040fe20000410000 */
[----:B------:R-:W-:Y:S01]  /*adf0*/  MUFU.EX2 R235, R235 ;  /* 0x000000eb00eb7308 */ /* 0x000fe20000000800 */
[C---:B------:R-:W-:Y:S02]  /*ae00*/  FMUL.FTZ R59, R2.reuse, R59 ;  /* 0x0000003b023b7220 */ /* 0x040fe40000410000 */
[C---:B---3--:R-:W-:Y:S04]  /*ae10*/  HMMA.16816.F32.BF16 R36, R128.reuse, R112, R36 ;  /* 0x000000708024723c */ /* 0x048fe80000041824 */
[C---:B------:R-:W-:Y:S02]  /*ae20*/  FMUL.FTZ R60, R3.reuse, R60 ;  /* 0x0000003c033c7220 */ /* 0x040fe40000410000 */
[C---:B------:R-:W-:Y:S01]  /*ae30*/  FMUL.FTZ R61, R3.reuse, R61 ;  /* 0x0000003d033d7220 */ /* 0x040fe20000410000 */
[----:B------:R-:W-:Y:S01]  /*ae40*/  MUFU.EX2 R236, R236 ;  /* 0x000000ec00ec7308 */ /* 0x000fe20000000800 */
[C---:B------:R-:W-:Y:S01]  /*ae50*/  HMMA.16816.F32.BF16 R40, R128.reuse, R114, R40 ;  /* 0x000000728028723c */ /* 0x040fe20000041828 */
[----:B------:R-:W-:Y:S03]  /*ae60*/  LDSM.16.MT88.4 R112, [R203+0x900] ;  /* 0x00090000cb70783b */ /* 0x000fe60000004200 */
[C---:B------:R-:W-:Y:S02]  /*ae70*/  FMUL.FTZ R62, R2.reuse, R62 ;  /* 0x0000003e023e7220 */ /* 0x040fe40000410000 */
[C---:B------:R-:W-:Y:S02]  /*ae80*/  FMUL.FTZ R63, R2.reuse, R63 ;  /* 0x0000003f023f7220 */ /* 0x040fe40000410000 */
[C---:B------:R-:W-:Y:S01]  /*ae90*/  FMUL.FTZ R64, R3.reuse, R64 ;  /* 0x0000004003407220 */ /* 0x040fe20000410000 */
[----:B------:R-:W-:Y:S01]  /*aea0*/  MUFU.EX2 R237, R237 ;  /* 0x000000ed00ed7308 */ /* 0x000fe20000000800 */
[C---:B--2---:R-:W-:Y:S03]  /*aeb0*/  HMMA.16816.F32.BF16 R44, R128.reuse, R104, R44 ;  /* 0x00000068802c723c */ /* 0x044fe6000004182c */
[C---:B------:R-:W-:Y:S02]  /*aec0*/  FMUL.FTZ R65, R3.reuse, R65 ;  /* 0x0000004103417220 */ /* 0x040fe40000410000 */
[C---:B------:R-:W-:Y:S02]  /*aed0*/  FMUL.FTZ R66, R2.reuse, R66 ;  /* 0x0000004202427220 */ /* 0x040fe40000410000 */
[C---:B------:R-:W-:Y:S01]  /*aee0*/  FMUL.FTZ R67, R2.reuse, R67 ;  /* 0x0000004302437220 */ /* 0x040fe20000410000 */
[C---:B------:R-:W-:Y:S01]  /*aef0*/  HMMA.16816.F32.BF16 R48, R128.reuse, R106, R48 ;  /* 0x0000006a8030723c */ /* 0x040fe20000041830 */
[----:B------:R-:W1:Y:S01]  /*af00*/  LDSM.16.MT88.4 R104, [R203+0x4100] ;  /* 0x00410000cb68783b */ /* 0x000e620000004200 */
[----:B------:R-:W-:Y:S02]  /*af10*/  MUFU.EX2 R239, R239 ;  /* 0x000000ef00ef7308 */ /* 0x000fe40000000800 */
[C---:B------:R-:W-:Y:S02]  /*af20*/  FMUL.FTZ R68, R3.reuse, R68 ;  /* 0x0000004403447220 */ /* 0x040fe40000410000 */
[C---:B------:R-:W-:Y:S02]  /*af30*/  FMUL.FTZ R69, R3.reuse, R69 ;  /* 0x0000004503457220 */ /* 0x040fe40000410000 */
[C---:B------:R-:W-:Y:S04]  /*af40*/  HMMA.16816.F32.BF16 R52, R128.reuse, R100, R52 ;  /* 0x000000648034723c */ /* 0x040fe80000041834 */
[C---:B------:R-:W-:Y:S01]  /*af50*/  FMUL.FTZ R70, R2.reuse, R70 ;  /* 0x0000004602467220 */ /* 0x040fe20000410000 */
[----:B------:R-:W-:Y:S01]  /*af60*/  MUFU.EX2 R240, R240 ;  /* 0x000000f000f07308 */ /* 0x000fe20000000800 */
[C---:B------:R-:W-:Y:S02]  /*af70*/  FMUL.FTZ R71, R2.reuse, R71 ;  /* 0x0000004702477220 */ /* 0x040fe40000410000 */
[C---:B------:R-:W-:Y:S01]  /*af80*/  HMMA.16816.F32.BF16 R56, R128.reuse, R102, R56 ;  /* 0x000000668038723c */ /* 0x040fe20000041838 */
[----:B------:R-:W2:Y:S03]  /*af90*/  LDSM.16.MT88.4 R100, [R198+0x4100] ;  /* 0x00410000c664783b */ /* 0x000ea60000004200 */
[C---:B------:R-:W-:Y:S02]  /*afa0*/  FMUL.FTZ R72, R3.reuse, R72 ;  /* 0x0000004803487220 */ /* 0x040fe40000410000 */
[C---:B------:R-:W-:Y:S02]  /*afb0*/  FMUL.FTZ R73, R3.reuse, R73 ;  /* 0x0000004903497220 */ /* 0x040fe40000410000 */
[C---:B------:R-:W-:Y:S04]  /*afc0*/  HMMA.16816.F32.BF16 R60, R128.reuse, R108, R60 ;  /* 0x0000006c803c723c */ /* 0x040fe8000004183c */
[C---:B------:R-:W-:Y:S02]  /*afd0*/  FMUL.FTZ R74, R2.reuse, R74 ;  /* 0x0000004a024a7220 */ /* 0x040fe40000410000 */
[C---:B------:R-:W-:Y:S02]  /*afe0*/  FMUL.FTZ R75, R2.reuse, R75 ;  /* 0x0000004b024b7220 */ /* 0x040fe40000410000 */
[C---:B------:R-:W-:Y:S01]  /*aff0*/  HMMA.16816.F32.BF16 R64, R128.reuse, R110, R64 ;  /* 0x0000006e8040723c */ /* 0x040fe20000041840 */
[----:B------:R-:W3:Y:S03]  /*b000*/  LDSM.16.MT88.4 R108, [R197+0x4100] ;  /* 0x00410000c56c783b */ /* 0x000ee60000004200 */
[C---:B------:R-:W-:Y:S02]  /*b010*/  FMUL.FTZ R76, R3.reuse, R76 ;  /* 0x0000004c034c7220 */ /* 0x040fe40000410000 */
[C---:B------:R-:W-:Y:S02]  /*b020*/  FMUL.FTZ R77, R3.reuse, R77 ;  /* 0x0000004d034d7220 */ /* 0x040fe40000410000 */
[C---:B------:R-:W-:Y:S01]  /*b030*/  FMUL.FTZ R78, R2.reuse, R78 ;  /* 0x0000004e024e7220 */ /* 0x040fe20000410000 */
[C---:B-1----:R-:W-:Y:S03]  /*b040*/  HMMA.16816.F32.BF16 R68, R128.reuse, R104, R68 ;  /* 0x000000688044723c */ /* 0x042fe60000041844 */
[C---:B------:R-:W-:Y:S02]  /*b050*/  FMUL.FTZ R79, R2.reuse, R79 ;  /* 0x0000004f024f7220 */ /* 0x040fe40000410000 */
[C---:B------:R-:W-:Y:S02]  /*b060*/  FMUL.FTZ R80, R3.reuse, R80 ;  /* 0x0000005003507220 */ /* 0x040fe40000410000 */
[C---:B------:R-:W-:Y:S01]  /*b070*/  FMUL.FTZ R81, R3.reuse, R81 ;  /* 0x0000005103517220 */ /* 0x040fe20000410000 */
[C---:B------:R-:W-:Y:S01]  /*b080*/  HMMA.16816.F32.BF16 R72, R128.reuse, R106, R72 ;  /* 0x0000006a8048723c */ /* 0x040fe20000041848 */
[----:B------:R-:W1:Y:S03]  /*b090*/  LDSM.16.MT88.4 R104, [R196+0x4100] ;  /* 0x00410000c468783b */ /* 0x000e660000004200 */
[C---:B------:R-:W-:Y:S02]  /*b0a0*/  FMUL.FTZ R82, R2.reuse, R82 ;  /* 0x0000005202527220 */ /* 0x040fe40000410000 */
[C---:B------:R-:W-:Y:S02]  /*b0b0*/  FMUL.FTZ R83, R2.reuse, R83 ;  /* 0x0000005302537220 */ /* 0x040fe40000410000 */
[C---:B--2---:R-:W-:Y:S04]  /*b0c0*/  HMMA.16816.F32.BF16 R76, R128.reuse, R100, R76 ;  /* 0x00000064804c723c */ /* 0x044fe8000004184c */
[C---:B------:R-:W-:Y:S02]  /*b0d0*/  FMUL.FTZ R84, R3.reuse, R84 ;  /* 0x0000005403547220 */ /* 0x040fe40000410000 */
[C---:B------:R-:W-:Y:S02]  /*b0e0*/  FMUL.FTZ R85, R3.reuse, R85 ;  /* 0x0000005503557220 */ /* 0x040fe40000410000 */
[C---:B------:R-:W-:Y:S04]  /*b0f0*/  HMMA.16816.F32.BF16 R80, R128.reuse, R102, R80 ;  /* 0x000000668050723c */ /* 0x040fe80000041850 */
[C---:B------:R-:W-:Y:S02]  /*b100*/  FMUL.FTZ R86, R2.reuse, R86 ;  /* 0x0000005602567220 */ /* 0x040fe40000410000 */
[----:B------:R-:W-:Y:S02]  /*b110*/  FMUL.FTZ R87, R2, R87 ;  /* 0x0000005702577220 */ /* 0x000fe40000410000 */
[----:B------:R-:W-:Y:S04]  /*b120*/  FFMA.FTZ R175, R182, c[0x0][0x2d0], -R151 ;  /* 0x0000b400b6af7a23 */ /* 0x000fe80000010897 */
[----:B------:R-:W-:Y:S01]  /*b130*/  FFMA.FTZ R182, R136, c[0x0][0x2d0], -R145 ;  /* 0x0000b40088b67a23 */ /* 0x000fe20000010891 */
[C---:B---3--:R-:W-:Y:S01]  /*b140*/  HMMA.16816.F32.BF16 R84, R128.reuse, R108, R84 ;  /* 0x0000006c8054723c */ /* 0x048fe20000041854 */
[----:B------:R-:W-:Y:S01]  /*b150*/  MUFU.EX2 R175, R175 ;  /* 0x000000af00af7308 */ /* 0x000fe20000000800 */
[----:B------:R-:W-:Y:S01]  /*b160*/  LDSM.16.MT88.4 R136, [R198+0x2900] ;  /* 0x00290000c688783b */ /* 0x000fe20000004200 */
[--C-:B------:R-:W-:Y:S02]  /*b170*/  FFMA.FTZ R176, R176, c[0x0][0x2d0], -R151.reuse ;  /* 0x0000b400b0b07a23 */ /* 0x100fe40000010897 */
[----:B------:R-:W-:Y:S02]  /*b180*/  FFMA.FTZ R177, R180, c[0x0][0x2d0], -R151 ;  /* 0x0000b400b4b17a23 */ /* 0x000fe40000010897 */
[----:B------:R-:W-:Y:S02]  /*b190*/  FFMA.FTZ R180, R140, c[0x0][0x2d0], -R145 ;  /* 0x0000b4008cb47a23 */ /* 0x000fe40000010891 */
[--C-:B------:R-:W-:Y:S01]  /*b1a0*/  FFMA.FTZ R178, R178, c[0x0][0x2d0], -R151.reuse ;  /* 0x0000b400b2b27a23 */ /* 0x100fe20000010897 */
[----:B------:R-:W-:Y:S01]  /*b1b0*/  LDSM.16.MT88.4 R140, [R197+0x2900] ;  /* 0x00290000c58c783b */ /* 0x000fe20000004200 */
[----:B------:R-:W2:Y:S01]  /*b1c0*/  MUFU.EX2 R176, R176 ;  /* 0x000000b000b07308 */ /* 0x000ea20000000800 */
[C---:B------:R-:W-:Y:S02]  /*b1d0*/  FMUL.FTZ R88, R3.reuse, R88 ;  /* 0x0000005803587220 */ /* 0x040fe40000410000 */
[----:B------:R-:W-:Y:S02]  /*b1e0*/  FMUL.FTZ R89, R3, R89 ;  /* 0x0000005903597220 */ /* 0x000fe40000410000 */
[C---:B------:R-:W-:Y:S02]  /*b1f0*/  FMUL.FTZ R90, R2.reuse, R90 ;  /* 0x0000005a025a7220 */ /* 0x040fe40000410000 */
[C---:B------:R-:W-:Y:S02]  /*b200*/  FMUL.FTZ R91, R2.reuse, R91 ;  /* 0x0000005b025b7220 */ /* 0x040fe40000410000 */
[----:B------:R-:W-:Y:S01]  /*b210*/  FFMA.FTZ R151, R147, c[0x0][0x2d0], -R151 ;  /* 0x0000b40093977a23 */ /* 0x000fe20000010897 */
[----:B------:R-:W-:Y:S01]  /*b220*/  MUFU.EX2 R177, R177 ;  /* 0x000000b100b17308 */ /* 0x000fe20000000800 */
[C---:B------:R-:W-:Y:S02]  /*b230*/  FMUL.FTZ R92, R3.reuse, R92 ;  /* 0x0000005c035c7220 */ /* 0x040fe40000410000 */
[C---:B------:R-:W-:Y:S01]  /*b240*/  FMUL.FTZ R93, R3.reuse, R93 ;  /* 0x0000005d035d7220 */ /* 0x040fe20000410000 */
[C---:B------:R-:W-:Y:S01]  /*b250*/  HMMA.16816.F32.BF16 R88, R128.reuse, R110, R88 ;  /* 0x0000006e8058723c */ /* 0x040fe20000041858 */
[----:B------:R-:W3:Y:S02]  /*b260*/  LDSM.16.MT88.4 R108, [R197+0x900] ;  /* 0x00090000c56c783b */ /* 0x000ee40000004200 */
[C---:B------:R-:W-:Y:S02]  /*b270*/  FMUL.FTZ R94, R2.reuse, R94 ;  /* 0x0000005e025e7220 */ /* 0x040fe40000410000 */
[C---:B------:R-:W-:Y:S01]  /*b280*/  FMUL.FTZ R95, R2.reuse, R95 ;  /* 0x0000005f025f7220 */ /* 0x040fe20000410000 */
[----:B------:R-:W4:Y:S01]  /*b290*/  MUFU.EX2 R178, R178 ;  /* 0x000000b200b27308 */ /* 0x000f220000000800 */
[C---:B------:R-:W-:Y:S02]  /*b2a0*/  FMUL.FTZ R96, R3.reuse, R96 ;  /* 0x0000006003607220 */ /* 0x040fe40000410000 */
[----:B------:R-:W-:Y:S03]  /*b2b0*/  FMUL.FTZ R97, R3, R97 ;  /* 0x0000006103617220 */ /* 0x000fe60000410000 */
[C---:B-1----:R-:W-:Y:S03]  /*b2c0*/  HMMA.16816.F32.BF16 R92, R128.reuse, R104, R92 ;  /* 0x00000068805c723c */ /* 0x042fe6000004185c */
[C---:B------:R-:W-:Y:S01]  /*b2d0*/  FMUL.FTZ R98, R2.reuse, R98 ;  /* 0x0000006202627220 */ /* 0x040fe20000410000 */
[----:B------:R-:W1:Y:S01]  /*b2e0*/  MUFU.EX2 R180, R180 ;  /* 0x000000b400b47308 */ /* 0x000e620000000800 */
[----:B------:R-:W-:Y:S01]  /*b2f0*/  FMUL.FTZ R99, R2, R99 ;  /* 0x0000006302637220 */ /* 0x000fe20000410000 */
[----:B--2---:R-:W-:Y:S01]  /*b300*/  F2FP.BF16.PACK_AB R100, R176, R175 ;  /* 0x000000afb064723e */ /* 0x004fe200000010ff */
[--C-:B------:R-:W-:Y:S02]  /*b310*/  FFMA.FTZ R134, R134, c[0x0][0x2d0], -R145.reuse ;  /* 0x0000b40086867a23 */ /* 0x100fe40000010891 */
[----:B------:R-:W-:Y:S03]  /*b320*/  FFMA.FTZ R145, R133, c[0x0][0x2d0], -R145 ;  /* 0x0000b40085917a23 */ /* 0x000fe60000010891 */
[----:B------:R-:W-:Y:S01]  /*b330*/  HMMA.16816.F32.BF16 R96, R128, R106, R96 ;  /* 0x0000006a8060723c */ /* 0x000fe20000041860 */
[----:B------:R-:W2:Y:S01]  /*b340*/  LDSM.16.MT88.4 R104, [R196+0x2900] ;  /* 0x00290000c468783b */ /* 0x000ea20000004200 */
[----:B------:R-:W5:Y:S01]  /*b350*/  MUFU.EX2 R182, R182 ;  /* 0x000000b600b67308 */ /* 0x000f620000000800 */
[----:B------:R-:W-:Y:S01]  /*b360*/  FFMA.FTZ R173, R3, R218, R173 ;  /* 0x000000da03ad7223 */ /* 0x000fe200000100ad */
[----:B------:R-:W-:Y:S01]  /*b370*/  MOV R3, R0 ;  /* 0x0000000000037202 */ /* 0x000fe20000000f00 */
[----:B------:R-:W-:Y:S01]  /*b380*/  FFMA.FTZ R174, R2, R219, R174 ;  /* 0x000000db02ae7223 */ /* 0x000fe200000100ae */
[----:B----4-:R-:W-:Y:S01]  /*b390*/  F2FP.BF16.PACK_AB R102, R178, R177 ;  /* 0x000000b1b266723e */ /* 0x010fe200000010ff */
[----:B------:R-:W-:Y:S02]  /*b3a0*/  FADD.FTZ R172, R172, R173 ;  /* 0x000000adacac7221 */ /* 0x000fe40000010000 */
[----:B------:R-:W-:Y:S03]  /*b3b0*/  LDSM.16.MT88.4 R128, [R198+0x3100] ;  /* 0x00310000c680783b */ /* 0x000fe60000004200 */
[----:B------:R4:W2:Y:S01]  /*b3c0*/  MUFU.EX2 R238, R151 ;  /* 0x0000009700ee7308 */ /* 0x0008a20000000800 */
[----:B------:R-:W-:Y:S02]  /*b3d0*/  FADD.FTZ R169, R169, R174 ;  /* 0x000000aea9a97221 */ /* 0x000fe40000010000 */
[----:B------:R-:W-:Y:S01]  /*b3e0*/  FADD.FTZ R171, R171, R172 ;  /* 0x000000acabab7221 */ /* 0x000fe20000010000 */
[----:B-1----:R-:W-:Y:S01]  /*b3f0*/  F2FP.BF16.PACK_AB R101, R180, R179 ;  /* 0x000000b3b465723e */ /* 0x002fe200000010ff */
[----:B------:R-:W-:Y:S02]  /*b400*/  FADD.FTZ R168, R168, R169 ;  /* 0x000000a9a8a87221 */ /* 0x000fe40000010000 */
[----:B------:R-:W-:Y:S02]  /*b410*/  FADD.FTZ R170, R170, R171 ;  /* 0x000000abaaaa7221 */ /* 0x000fe40000010000 */
[----:B------:R-:W-:Y:S01]  /*b420*/  FADD.FTZ R168, R135, R168 ;  /* 0x000000a887a87221 */ /* 0x000fe20000010000 */
[----:B------:R1:W-:Y:S01]  /*b430*/  MUFU.EX2 R133, R145 ;  /* 0x0000009100857308 */ /* 0x0003e20000000800 */
[----:B------:R-:W-:Y:S01]  /*b440*/  MOV R135, R132 ;  /* 0x0000008400877202 */ /* 0x000fe20000000f00 */
[----:B------:R-:W-:Y:S01]  /*b450*/  FADD.FTZ R175, R175, R170 ;  /* 0x000000aaafaf7221 */ /* 0x000fe20000010000 */
[----:B-----5:R-:W-:Y:S01]  /*b460*/  F2FP.BF16.PACK_AB R103, R182, R181 ;  /* 0x000000b5b667723e */ /* 0x020fe200000010ff */
[----:B------:R-:W-:Y:S02]  /*b470*/  FADD.FTZ R179, R179, R168 ;  /* 0x000000a8b3b37221 */ /* 0x000fe40000010000 */
[----:B------:R-:W-:Y:S02]  /*b480*/  FADD.FTZ R176, R176, R175 ;  /* 0x000000afb0b07221 */ /* 0x000fe40000010000 */
[----:B------:R-:W-:Y:S02]  /*b490*/  FADD.FTZ R180, R180, R179 ;  /* 0x000000b3b4b47221 */ /* 0x000fe40000010000 */
[----:B------:R-:W5:Y:S01]  /*b4a0*/  MUFU.EX2 R134, R134 ;  /* 0x0000008600867308 */ /* 0x000f620000000800 */
[C---:B------:R-:W-:Y:S01]  /*b4b0*/  HMMA.16816.F32.BF16 R4, R100.reuse, R112, R4 ;  /* 0x000000706404723c */ /* 0x040fe20000041804 */
[----:B----4-:R-:W-:Y:S04]  /*b4c0*/  LDSM.16.MT88.4 R148, [R203+0x3900] ;  /* 0x00390000cb94783b */ /* 0x010fe80000004200 */
[----:B------:R-:W-:Y:S02]  /*b4d0*/  FADD.FTZ R177, R177, R176 ;  /* 0x000000b0b1b17221 */ /* 0x000fe40000010000 */
[----:B------:R-:W-:Y:S01]  /*b4e0*/  FADD.FTZ R181, R181, R180 ;  /* 0x000000b4b5b57221 */ /* 0x000fe20000010000 */
[C---:B------:R-:W-:Y:S01]  /*b4f0*/  HMMA.16816.F32.BF16 R8, R100.reuse, R114, R8 ;  /* 0x000000726408723c */ /* 0x040fe20000041808 */
[----:B------:R-:W-:Y:S03]  /*b500*/  LDSM.16.MT88.4 R112, [R198+0x4900] ;  /* 0x00490000c670783b */ /* 0x000fe60000004200 */
[----:B------:R-:W-:Y:S02]  /*b510*/  FADD.FTZ R178, R178, R177 ;  /* 0x000000b1b2b27221 */ /* 0x000fe40000010000 */
[----:B------:R-:W-:Y:S02]  /*b520*/  FADD.FTZ R182, R182, R181 ;  /* 0x000000b5b6b67221 */ /* 0x000fe40000010000 */
[C---:B------:R-:W-:Y:S01]  /*b530*/  HMMA.16816.F32.BF16 R12, R100.reuse, R116, R12 ;  /* 0x00000074640c723c */ /* 0x040fe2000004180c */
[----:B-1----:R-:W-:Y:S07]  /*b540*/  LDSM.16.MT88.4 R144, [R196+0x1900] ;  /* 0x00190000c490783b */ /* 0x002fee0000004200 */
[C---:B------:R-:W-:Y:S01]  /*b550*/  HMMA.16816.F32.BF16 R16, R100.reuse, R118, R16 ;  /* 0x000000766410723c */ /* 0x040fe20000041810 */
[----:B------:R-:W-:Y:S07]  /*b560*/  LDSM.16.MT88.4 R116, [R197+0x4900] ;  /* 0x00490000c574783b */ /* 0x000fee0000004200 */
[C---:B---3--:R-:W-:Y:S08]  /*b570*/  HMMA.16816.F32.BF16 R20, R100.reuse, R108, R20 ;  /* 0x0000006c6414723c */ /* 0x048ff00000041814 */
[C---:B------:R-:W-:Y:S01]  /*b580*/  HMMA.16816.F32.BF16 R24, R100.reuse, R110, R24 ;  /* 0x0000006e6418723c */ /* 0x040fe20000041818 */
[----:B------:R-:W1:Y:S07]  /*b590*/  LDSM.16.MT88.4 R108, [R203+0x4900] ;  /* 0x00490000cb6c783b */ /* 0x000e6e0000004200 */
        /* <DEDUP_REMOVED lines=12> */
[C---:B--2---:R-:W-:Y:S08]  /*b660*/  HMMA.16816.F32.BF16 R60, R100.reuse, R104, R60 ;  /* 0x00000068643c723c */ /* 0x044ff0000004183c */
[C---:B------:R-:W-:Y:S01]  /*b670*/  HMMA.16816.F32.BF16 R64, R100.reuse, R106, R64 ;  /* 0x0000006a6440723c */ /* 0x040fe20000041840 */
[----:B------:R-:W2:Y:S07]  /*b680*/  LDSM.16.MT88.4 R104, [R196+0x4900] ;  /* 0x00490000c468783b */ /* 0x000eae0000004200 */
[C---:B-1----:R-:W-:Y:S08]  /*b690*/  HMMA.16816.F32.BF16 R68, R100.reuse, R108, R68 ;  /* 0x0000006c6444723c */ /* 0x042ff00000041844 */
[C---:B------:R-:W-:Y:S01]  /*b6a0*/  HMMA.16816.F32.BF16 R72, R100.reuse, R110, R72 ;  /* 0x0000006e6448723c */ /* 0x040fe20000041848 */
[----:B------:R-:W1:Y:S07]  /*b6b0*/  LDSM.16.MT88.4 R108, [R203+0x1100] ;  /* 0x00110000cb6c783b */ /* 0x000e6e0000004200 */
[C---:B------:R-:W-:Y:S08]  /*b6c0*/  HMMA.16816.F32.BF16 R76, R100.reuse, R112, R76 ;  /* 0x00000070644c723c */ /* 0x040ff0000004184c */
[C---:B------:R-:W-:Y:S01]  /*b6d0*/  HMMA.16816.F32.BF16 R80, R100.reuse, R114, R80 ;  /* 0x000000726450723c */ /* 0x040fe20000041850 */
[----:B------:R-:W3:Y:S07]  /*b6e0*/  LDSM.16.MT88.4 R112, [R197+0x1100] ;  /* 0x00110000c570783b */ /* 0x000eee0000004200 */
[C---:B------:R-:W-:Y:S08]  /*b6f0*/  HMMA.16816.F32.BF16 R84, R100.reuse, R116, R84 ;  /* 0x000000746454723c */ /* 0x040ff00000041854 */
[C---:B------:R-:W-:Y:S01]  /*b700*/  HMMA.16816.F32.BF16 R88, R100.reuse, R118, R88 ;  /* 0x000000766458723c */ /* 0x040fe20000041858 */
[----:B------:R-:W4:Y:S07]  /*b710*/  LDSM.16.MT88.4 R116, [R203+0x3100] ;  /* 0x00310000cb74783b */ /* 0x000f2e0000004200 */
[C---:B--2---:R-:W-:Y:S08]  /*b720*/  HMMA.16816.F32.BF16 R92, R100.reuse, R104, R92 ;  /* 0x00000068645c723c */ /* 0x044ff0000004185c */
[----:B------:R-:W-:Y:S01]  /*b730*/  HMMA.16816.F32.BF16 R96, R100, R106, R96 ;  /* 0x0000006a6460723c */ /* 0x000fe20000041860 */
[----:B------:R-:W2:Y:S06]  /*b740*/  LDSM.16.MT88.4 R104, [R196+0x3100] ;  /* 0x00310000c468783b */ /* 0x000eac0000004200 */
[----:B------:R-:W-:Y:S01]  /*b750*/  F2FP.BF16.PACK_AB R100, R228, R183 ;  /* 0x000000b7e464723e */ /* 0x000fe200000010ff */
[----:B------:R-:W-:Y:S01]  /*b760*/  FADD.FTZ R183, R183, R178 ;  /* 0x000000b2b7b77221 */ /* 0x000fe20000010000 */
[----:B------:R-:W-:Y:S03]  /*b770*/  F2FP.BF16.PACK_AB R102, R230, R229 ;  /* 0x000000e5e666723e */ /* 0x000fe600000010ff */
[----:B------:R-:W-:Y:S01]  /*b780*/  F2FP.BF16.PACK_AB R101, R232, R231 ;  /* 0x000000e7e865723e */ /* 0x000fe200000010ff */
[----:B------:R-:W-:Y:S01]  /*b790*/  FADD.FTZ R231, R231, R182 ;  /* 0x000000b6e7e77221 */ /* 0x000fe20000010000 */
[----:B------:R-:W-:Y:S01]  /*b7a0*/  F2FP.BF16.PACK_AB R103, R234, R233 ;  /* 0x000000e9ea67723e */ /* 0x000fe200000010ff */
[----:B------:R-:W-:Y:S02]  /*b7b0*/  FADD.FTZ R228, R228, R183 ;  /* 0x000000b7e4e47221 */ /* 0x000fe40000010000 */
[----:B------:R-:W-:Y:S02]  /*b7c0*/  FADD.FTZ R232, R232, R231 ;  /* 0x000000e7e8e87221 */ /* 0x000fe40000010000 */
[----:B------:R-:W-:Y:S02]  /*b7d0*/  FADD.FTZ R229, R229, R228 ;  /* 0x000000e4e5e57221 */ /* 0x000fe40000010000 */
[C---:B-1----:R-:W-:Y:S03]  /*b7e0*/  HMMA.16816.F32.BF16 R4, R100.reuse, R108, R4 ;  /* 0x0000006c6404723c */ /* 0x042fe60000041804 */
[----:B------:R-:W-:Y:S02]  /*b7f0*/  FADD.FTZ R233, R233, R232 ;  /* 0x000000e8e9e97221 */ /* 0x000fe40000010000 */
[----:B------:R-:W-:Y:S02]  /*b800*/  FADD.FTZ R230, R230, R229 ;  /* 0x000000e5e6e67221 */ /* 0x000fe40000010000 */
[----:B------:R-:W-:Y:S01]  /*b810*/  FADD.FTZ R234, R234, R233 ;  /* 0x000000e9eaea7221 */ /* 0x000fe20000010000 */
[C---:B------:R-:W-:Y:S01]  /*b820*/  HMMA.16816.F32.BF16 R8, R100.reuse, R110, R8 ;  /* 0x0000006e6408723c */ /* 0x040fe20000041808 */
[----:B------:R-:W1:Y:S07]  /*b830*/  LDSM.16.MT88.4 R108, [R203+0x5100] ;  /* 0x00510000cb6c783b */ /* 0x000e6e0000004200 */
[C---:B------:R-:W-:Y:S08]  /*b840*/  HMMA.16816.F32.BF16 R12, R100.reuse, R120, R12 ;  /* 0x00000078640c723c */ /* 0x040ff0000004180c */
[C---:B------:R-:W-:Y:S08]  /*b850*/  HMMA.16816.F32.BF16 R16, R100.reuse, R122, R16 ;  /* 0x0000007a6410723c */ /* 0x040ff00000041810 */
[C---:B---3--:R-:W-:Y:S08]  /*b860*/  HMMA.16816.F32.BF16 R20, R100.reuse, R112, R20 ;  /* 0x000000706414723c */ /* 0x048ff00000041814 */
[C---:B------:R-:W-:Y:S01]  /*b870*/  HMMA.16816.F32.BF16 R24, R100.reuse, R114, R24 ;  /* 0x000000726418723c */ /* 0x040fe20000041818 */
[----:B------:R-:W3:Y:S07]  /*b880*/  LDSM.16.MT88.4 R112, [R198+0x5100] ;  /* 0x00510000c670783b */ /* 0x000eee0000004200 */
[C---:B------:R-:W-:Y:S08]  /*b890*/  HMMA.16816.F32.BF16 R28, R100.reuse, R124, R28 ;  /* 0x0000007c641c723c */ /* 0x040ff0000004181c */
[C---:B------:R-:W-:Y:S01]  /*b8a0*/  HMMA.16816.F32.BF16 R32, R100.reuse, R126, R32 ;  /* 0x0000007e6420723c */ /* 0x040fe20000041820 */
[----:B------:R-:W-:Y:S07]  /*b8b0*/  LDSM.16.MT88.4 R124, [R203+0x1900] ;  /* 0x00190000cb7c783b */ /* 0x000fee0000004200 */
[C---:B----4-:R-:W-:Y:S08]  /*b8c0*/  HMMA.16816.F32.BF16 R36, R100.reuse, R116, R36 ;  /* 0x000000746424723c */ /* 0x050ff00000041824 */
[C---:B------:R-:W-:Y:S01]  /*b8d0*/  HMMA.16816.F32.BF16 R40, R100.reuse, R118, R40 ;  /* 0x000000766428723c */ /* 0x040fe20000041828 */
[----:B------:R-:W4:Y:S07]  /*b8e0*/  LDSM.16.MT88.4 R116, [R197+0x5100] ;  /* 0x00510000c574783b */ /* 0x000f2e0000004200 */
        /* <DEDUP_REMOVED lines=8> */
[C---:B--2---:R-:W-:Y:S04]  /*b970*/  HMMA.16816.F32.BF16 R60, R100.reuse, R104, R60 ;  /* 0x00000068643c723c */ /* 0x044fe8000004183c */
[----:B-----5:R-:W-:Y:S01]  /*b980*/  F2FP.BF16.PACK_AB R139, R133, R134 ;  /* 0x00000086858b723e */ /* 0x020fe200000010ff */
[----:B------:R-:W-:Y:S02]  /*b990*/  FADD.FTZ R239, R239, R234 ;  /* 0x000000eaefef7221 */ /* 0x000fe40000010000 */
[----:B------:R-:W-:Y:S01]  /*b9a0*/  FADD.FTZ R236, R236, R235 ;  /* 0x000000ebecec7221 */ /* 0x000fe20000010000 */
[C---:B------:R-:W-:Y:S01]  /*b9b0*/  HMMA.16816.F32.BF16 R64, R100.reuse, R106, R64 ;  /* 0x0000006a6440723c */ /* 0x040fe20000041840 */
[----:B------:R-:W2:Y:S03]  /*b9c0*/  LDSM.16.MT88.4 R104, [R196+0x5100] ;  /* 0x00510000c468783b */ /* 0x000ea60000004200 */
[----:B------:R-:W-:Y:S02]  /*b9d0*/  FADD.FTZ R239, R240, R239 ;  /* 0x000000eff0ef7221 */ /* 0x000fe40000010000 */
[----:B------:R-:W-:Y:S02]  /*b9e0*/  FADD.FTZ R237, R237, R236 ;  /* 0x000000eceded7221 */ /* 0x000fe40000010000 */
[C---:B-1----:R-:W-:Y:S04]  /*b9f0*/  HMMA.16816.F32.BF16 R68, R100.reuse, R108, R68 ;  /* 0x0000006c6444723c */ /* 0x042fe80000041844 */
[----:B------:R-:W-:Y:S02]  /*ba00*/  FADD.FTZ R134, R134, R239 ;  /* 0x000000ef86867221 */ /* 0x000fe40000010000 */
[----:B------:R-:W-:Y:S02]  /*ba10*/  FADD.FTZ R218, R238, R237 ;  /* 0x000000edeeda7221 */ /* 0x000fe40000010000 */
[C---:B------:R-:W-:Y:S01]  /*ba20*/  HMMA.16816.F32.BF16 R72, R100.reuse, R110, R72 ;  /* 0x0000006e6448723c */ /* 0x040fe20000041848 */
[----:B------:R-:W1:Y:S03]  /*ba30*/  LDSM.16.MT88.4 R108, [R198+0x1900] ;  /* 0x00190000c66c783b */ /* 0x000e660000004200 */
[----:B------:R-:W-:Y:S04]  /*ba40*/  FADD.FTZ R219, R133, R134 ;  /* 0x0000008685db7221 */ /* 0x000fe80000010000 */
[C---:B---3--:R-:W-:Y:S08]  /*ba50*/  HMMA.16816.F32.BF16 R76, R100.reuse, R112, R76 ;  /* 0x00000070644c723c */ /* 0x048ff0000004184c */
[C---:B------:R-:W-:Y:S08]  /*ba60*/  HMMA.16816.F32.BF16 R80, R100.reuse, R114, R80 ;  /* 0x000000726450723c */ /* 0x040ff00000041850 */
[C---:B----4-:R-:W-:Y:S08]  /*ba70*/  HMMA.16816.F32.BF16 R84, R100.reuse, R116, R84 ;  /* 0x000000746454723c */ /* 0x050ff00000041854 */
[C---:B------:R-:W-:Y:S08]  /*ba80*/  HMMA.16816.F32.BF16 R88, R100.reuse, R118, R88 ;  /* 0x000000766458723c */ /* 0x040ff00000041858 */
[C---:B--2---:R-:W-:Y:S08]  /*ba90*/  HMMA.16816.F32.BF16 R92, R100.reuse, R104, R92 ;  /* 0x00000068645c723c */ /* 0x044ff0000004185c */
[----:B------:R-:W-:Y:S08]  /*baa0*/  HMMA.16816.F32.BF16 R96, R100, R106, R96 ;  /* 0x0000006a6460723c */ /* 0x000ff00000041860 */
[C---:B------:R-:W-:Y:S01]  /*bab0*/  HMMA.16816.F32.BF16 R128, R136.reuse, R124, R4 ;  /* 0x0000007c8880723c */ /* 0x040fe20000041804 */
[----:B------:R-:W2:Y:S07]  /*bac0*/  LDSM.16.MT88.4 R4, [R198+0x5900] ;  /* 0x00590000c604783b */ /* 0x000eae0000004200 */
[C---:B------:R-:W-:Y:S01]  /*bad0*/  HMMA.16816.F32.BF16 R124, R136.reuse, R126, R8 ;  /* 0x0000007e887c723c */ /* 0x040fe20000041808 */
[----:B------:R-:W3:Y:S07]  /*bae0*/  LDSM.16.MT88.4 R8, [R197+0x5900] ;  /* 0x00590000c508783b */ /* 0x000eee0000004200 */
[C---:B-1----:R-:W-:Y:S01]  /*baf0*/  HMMA.16816.F32.BF16 R120, R136.reuse, R108, R12 ;  /* 0x0000006c8878723c */ /* 0x042fe2000004180c */
[----:B------:R-:W1:Y:S07]  /*bb00*/  LDSM.16.MT88.4 R12, [R196+0x5900] ;  /* 0x00590000c40c783b */ /* 0x000e6e0000004200 */
        /* <DEDUP_REMOVED lines=15> */
[C---:B--2---:R-:W-:Y:S08]  /*bc00*/  HMMA.16816.F32.BF16 R76, R136.reuse, R4, R76 ;  /* 0x00000004884c723c */ /* 0x044ff0000004184c */
[C---:B------:R-:W-:Y:S08]  /*bc10*/  HMMA.16816.F32.BF16 R80, R136.reuse, R6, R80 ;  /* 0x000000068850723c */ /* 0x040ff00000041850 */
[C---:B---3--:R-:W-:Y:S08]  /*bc20*/  HMMA.16816.F32.BF16 R84, R136.reuse, R8, R84 ;  /* 0x000000088854723c */ /* 0x048ff00000041854 */
[C---:B------:R-:W-:Y:S08]  /*bc30*/  HMMA.16816.F32.BF16 R88, R136.reuse, R10, R88 ;  /* 0x0000000a8858723c */ /* 0x040ff00000041858 */
[C---:B-1----:R-:W-:Y:S08]  /*bc40*/  HMMA.16816.F32.BF16 R92, R136.reuse, R12, R92 ;  /* 0x0000000c885c723c */ /* 0x042ff0000004185c */
[----:B------:R-:W-:Y:S01]  /*bc50*/  HMMA.16816.F32.BF16 R96, R136, R14, R96 ;  /* 0x0000000e8860723c */ /* 0x000fe20000041860 */
[----:B------:R-:W-:-:S07]  /*bc60*/  @P0 BRA `(.L_x_376) ;  /* 0xffffd32000000947 */ /* 0x000fce000383ffff */
.L_x_375:
[----:B------:R-:W-:-:S06]  /*bc70*/  UISETP.GE.AND UP0, UPT, UR13, UR8, UPT ;  /* 0x000000080d00728c */ /* 0x000fcc000bf06270 */
[----:B------:R-:W-:-:S13]  /*bc80*/  PLOP3.LUT P0, PT, PT, PT, UP0, 0x80, 0x0 ;  /* 0x000000000000781c */ /* 0x000fda0003f0f008 */
[----:B------:R-:W-:Y:S05]  /*bc90*/  @!P0 BRA `(.L_x_377) ;  /* 0x000038f000008947 */ /* 0x000fea0003800000 */
[----:B------:R-:W-:Y:S01]  /*bca0*/  IADD3 R220, P5, R208, 0x80, RZ ;  /* 0x00000080d0dc7810 */ /* 0x000fe20007fbe0ff */
[----:B------:R-:W-:Y:S01]  /*bcb0*/  ULDC.64 UR4, c[0x0][0x208] ;  /* 0x0000820000047ab9 */ /* 0x000fe20000000a00 */
[----:B------:R-:W-:Y:S01]  /*bcc0*/  IADD3 R181, P0, R210, 0x80, RZ ;  /* 0x00000080d2b57810 */ /* 0x000fe20007f1e0ff */
[----:B------:R-:W-:Y:S01]  /*bcd0*/  IMAD.MOV.U32 R2, RZ, RZ, R132 ;  /* 0x000000ffff027224 */ /* 0x000fe200078e0084 */
[----:B------:R-:W-:Y:S01]  /*bce0*/  IADD3 R222, P6, R208, 0x40, RZ ;  /* 0x00000040d0de7810 */ /* 0x000fe20007fde0ff */
[----:B------:R-:W-:Y:S01]  /*bcf0*/  IMAD.MOV.U32 R3, RZ, RZ, R0 ;  /* 0x000000ffff037224 */ /* 0x000fe200078e0000 */
[----:B------:R-:W-:Y:S01]  /*bd00*/  IADD3 R183, P4, R210, 0x40, RZ ;  /* 0x00000040d2b77810 */ /* 0x000fe20007f9e0ff */
[----:B------:R-:W-:Y:S01]  /*bd10*/  IMAD.X R221, RZ, RZ, R215, P5 ;  /* 0x000000ffffdd7224 */ /* 0x000fe200028e06d7 */
[----:B------:R-:W-:Y:S01]  /*bd20*/  IADD3.X R223, RZ, R215, RZ, P6, !PT ;  /* 0x000000d7ffdf7210 */ /* 0x000fe200037fe4ff */
[----:B------:R-:W-:Y:S01]  /*bd30*/  IMAD.X R180, RZ, RZ, R217, P0 ;  /* 0x000000ffffb47224 */ /* 0x000fe200000e06d9 */
[----:B------:R-:W-:Y:S01]  /*bd40*/  IADD3.X R182, RZ, R217, RZ, P4, !PT ;  /* 0x000000d9ffb67210 */ /* 0x000fe200027fe4ff */
[----:B------:R-:W-:Y:S01]  /*bd50*/  USHF.L.U64.HI UR19, UR4, 0x5, UR5 ;  /* 0x0000000504137899 */ /* 0x000fe20008010205 */
[----:B------:R-:W-:Y:S01]  /*bd60*/  MOV R214, R208 ;  /* 0x000000d000d67202 */ /* 0x000fe20000000f00 */
[----:B------:R-:W-:-:S03]  /*bd70*/  USHF.L.U32 UR18, UR4, 0x5, URZ ;  /* 0x0000000504127899 */ /* 0x000fc6000800063f */
[----:B------:R-:W-:Y:S02]  /*bd80*/  ULDC.64 UR4, c[0x0][0x1e0] ;  /* 0x0000780000047ab9 */ /* 0x000fe40000000a00 */
.L_x_386:
[----:B------:R-:W-:Y:S04]  /*bd90*/  DEPBAR.LE SB0, 0x0 ;  /* 0x000080000000791a */ /* 0x000fe80000000000 */
[----:B------:R-:W-:Y:S01]  /*bda0*/  BAR.SYNC.DEFER_BLOCKING 0x0 ;  /* 0x0000000000007b1d */ /* 0x000fe20000010000 */
[----:B------:R-:W-:Y:S01]  /*bdb0*/  USHF.R.S32.HI UR7, URZ, 0x1f, UR13 ;  /* 0x0000001f3f077899 */ /* 0x000fe2000801140d */
[----:B------:R-:W-:Y:S01]  /*bdc0*/  IMAD.U32 R13, RZ, RZ, UR13 ;  /* 0x0000000dff0d7e24 */ /* 0x000fe2000f8e00ff */
[----:B------:R-:W-:Y:S01]  /*bdd0*/  UIMAD UR6, UR9, UR13, URZ ;  /* 0x0000000d090672a4 */ /* 0x000fe2000f8e023f */
[----:B------:R-:W-:Y:S01]  /*bde0*/  IMAD.U32 R7, RZ, RZ, UR13 ;  /* 0x0000000dff077e24 */ /* 0x000fe2000f8e00ff */
[----:B------:R-:W-:Y:S01]  /*bdf0*/  UIMAD.WIDE.U32 UR20, UR13, UR10, UR18 ;  /* 0x0000000a0d1472a5 */ /* 0x000fe2000f8e0012 */
[----:B------:R-:W-:Y:S01]  /*be00*/  IMAD.WIDE.U32 R12, R13, UR10, R214 ;  /* 0x0000000a0d0c7c25 */ /* 0x000fe2000f8e00d6 */
[----:B------:R-:W-:Y:S02]  /*be10*/  UIMAD UR6, UR7, UR10, UR6 ;  /* 0x0000000a070672a4 */ /* 0x000fe4000f8e0206 */
[----:B------:R-:W-:Y:S01]  /*be20*/  UISETP.GT.AND UP3, UPT, UR13, UR8, UPT ;  /* 0x000000080d00728c */ /* 0x000fe2000bf64270 */
[----:B------:R-:W-:Y:S01]  /*be30*/  IMAD.WIDE.U32 R6, R7, UR10, R222 ;  /* 0x0000000a07067c25 */ /* 0x000fe2000f8e00de */
[----:B------:R-:W-:Y:S01]  /*be40*/  LEA R22, P4, R12, c[0x0][0x1f8], 0x1 ;  /* 0x00007e000c167a11 */ /* 0x000fe200078808ff */
[----:B------:R-:W-:Y:S01]  /*be50*/  UIADD3 UR7, UR6, UR21, URZ ;  /* 0x0000001506077290 */ /* 0x000fe2000fffe03f */
[----:B------:R-:W-:Y:S01]  /*be60*/  IADD3 R0, R13, UR6, RZ ;  /* 0x000000060d007c10 */ /* 0x000fe2000fffe0ff */
[----:B------:R-:W-:Y:S01]  /*be70*/  IMAD.U32 R15, RZ, RZ, UR13 ;  /* 0x0000000dff0f7e24 */ /* 0x000fe2000f8e00ff */
[----:B------:R-:W-:Y:S02]  /*be80*/  LEA R20, P0, R6, c[0x0][0x1f8], 0x1 ;  /* 0x00007e0006147a11 */ /* 0x000fe400078008ff */
[----:B------:R-:W-:Y:S01]  /*be90*/  LEA.HI.X R23, R12, c[0x0][0x1fc], R0, 0x1, P4 ;  /* 0x00007f000c177a11 */ /* 0x000fe200020f0c00 */
[----:B------:R-:W-:Y:S01]  /*bea0*/  IMAD.WIDE.U32 R14, R15, UR10, R220 ;  /* 0x0000000a0f0e7c25 */ /* 0x000fe2000f8e00dc */
[----:B------:R-:W-:Y:S02]  /*beb0*/  IADD3 R4, R7, UR6, RZ ;  /* 0x0000000607047c10 */ /* 0x000fe4000fffe0ff */
[----:B------:R-:W-:Y:S02]  /*bec0*/  IADD3 R5, P5, R208, UR20, RZ ;  /* 0x00000014d0057c10 */ /* 0x000fe4000ffbe0ff */
[----:B------:R-:W-:Y:S01]  /*bed0*/  IADD3 R7, P4, R222, UR20, RZ ;  /* 0x00000014de077c10 */ /* 0x000fe2000ff9e0ff */
[----:B------:R-:W-:Y:S01]  /*bee0*/  LDSM.16.M88.4 R32, [R206+0xc100] ;  /* 0x00c10000ce20783b */ /* 0x000fe20000000200 */
[----:B------:R-:W-:Y:S02]  /*bef0*/  LEA.HI.X R21, R6, c[0x0][0x1fc], R4, 0x1, P0 ;  /* 0x00007f0006157a11 */ /* 0x000fe400000f0c04 */
[----:B------:R-:W-:Y:S02]  /*bf00*/  IADD3.X R4, R215, UR7, RZ, P5, !PT ;  /* 0x00000007d7047c10 */ /* 0x000fe4000affe4ff */
[----:B------:R-:W-:Y:S02]  /*bf10*/  LEA R168, P5, R5, c[0x0][0x1f8], 0x1 ;  /* 0x00007e0005a87a11 */ /* 0x000fe400078a08ff */
[----:B------:R-:W1:Y:S01]  /*bf20*/  LDSM.16.M88.4 R8, [R205+0x6100] ;  /* 0x00610000cd08783b */ /* 0x000e620000000200 */
[----:B------:R-:W-:Y:S02]  /*bf30*/  IADD3.X R6, R223, UR7, RZ, P4, !PT ;  /* 0x00000007df067c10 */ /* 0x000fe4000a7fe4ff */
[----:B------:R-:W-:Y:S02]  /*bf40*/  LEA R166, P4, R7, c[0x0][0x1f8], 0x1 ;  /* 0x00007e0007a67a11 */ /* 0x000fe400078808ff */
[----:B------:R-:W-:Y:S02]  /*bf50*/  LEA.HI.X R169, R5, c[0x0][0x1fc], R4, 0x1, P5 ;  /* 0x00007f0005a97a11 */ /* 0x000fe400028f0c04 */
[----:B------:R-:W2:Y:S01]  /*bf60*/  LDSM.16.M88.4 R16, [R205+0x6900] ;  /* 0x00690000cd10783b */ /* 0x000ea20000000200 */
[----:B------:R-:W-:Y:S02]  /*bf70*/  LEA.HI.X R167, R7, c[0x0][0x1fc], R6, 0x1, P4 ;  /* 0x00007f0007a77a11 */ /* 0x000fe400020f0c06 */
[----:B------:R-:W-:Y:S02]  /*bf80*/  LEA R28, P6, R14, c[0x0][0x1f8], 0x1 ;  /* 0x00007e000e1c7a11 */ /* 0x000fe400078c08ff */
[----:B------:R-:W-:Y:S02]  /*bf90*/  IADD3 R13, P0, R220, UR20, RZ ;  /* 0x00000014dc0d7c10 */ /* 0x000fe4000ff1e0ff */
[----:B------:R-:W3:Y:S01]  /*bfa0*/  LDSM.16.M88.4 R24, [R205+0x7100] ;  /* 0x00710000cd18783b */ /* 0x000ee20000000200 */
[----:B------:R-:W-:Y:S02]  /*bfb0*/  IADD3 R0, R15, UR6, RZ ;  /* 0x000000060f007c10 */ /* 0x000fe4000fffe0ff */
[----:B------:R-:W-:Y:S01]  /*bfc0*/  IADD3.X R12, R221, UR7, RZ, P0, !PT ;  /* 0x00000007dd0c7c10 */ /* 0x000fe200087fe4ff */
[----:B------:R-:W-:Y:S01]  /*bfd0*/  @UP3 UIADD3 UR7, UR13, -0x1, URZ ;  /* 0xffffffff0d073890 */ /* 0x000fe2000fffe03f */
[C---:B------:R-:W-:Y:S02]  /*bfe0*/  LEA R164, P0, R13.reuse, c[0x0][0x1f8], 0x1 ;  /* 0x00007e000da47a11 */ /* 0x040fe400078008ff */
[----:B------:R-:W4:Y:S01]  /*bff0*/  LDSM.16.M88.4 R132, [R205+0x7900] ;  /* 0x00790000cd84783b */ /* 0x000f220000000200 */
[----:B------:R-:W-:Y:S01]  /*c000*/  LEA.HI.X R29, R14, c[0x0][0x1fc], R0, 0x1, P6 ;  /* 0x00007f000e1d7a11 */ /* 0x000fe200030f0c00 */
[----:B------:R-:W-:Y:S01]  /*c010*/  @UP3 USHF.R.S32.HI UR6, URZ, 0x1f, UR7 ;  /* 0x0000001f3f063899 */ /* 0x000fe20008011407 */
[----:B------:R-:W-:Y:S01]  /*c020*/  LEA.HI.X R165, R13, c[0x0][0x1fc], R12, 0x1, P0 ;  /* 0x00007f000da57a11 */ /* 0x000fe200000f0c0c */
[----:B------:R-:W-:Y:S01]  /*c030*/  @UP3 UIMAD.WIDE.U32 UR20, UR7, UR4, URZ ;  /* 0x00000004071432a5 */ /* 0x000fe2000f8e003f */
[----:B------:R-:W-:Y:S01]  /*c040*/  PLOP3.LUT P0, PT, PT, PT, UP3, 0x80, 0x0 ;  /* 0x000000000000781c */ /* 0x000fe20003f0f038 */
[----:B------:R-:W-:Y:S01]  /*c050*/  @UP3 UIMAD UR6, UR6, UR4, URZ ;  /* 0x00000004060632a4 */ /* 0x000fe2000f8e023f */
[----:B------:R-:W-:Y:S01]  /*c060*/  LDSM.16.M88.4 R136, [R202+0xc100] ;  /* 0x00c10000ca88783b */ /* 0x000fe20000000200 */
[----:B------:R-:W-:Y:S02]  /*c070*/  PLOP3.LUT P5, PT, PT, PT, UP2, 0x80, 0x0 ;  /* 0x000000000000781c */ /* 0x000fe40003faf028 */
[----:B------:R-:W-:Y:S01]  /*c080*/  PLOP3.LUT P4, PT, PT, PT, UP2, 0x80, 0x0 ;  /* 0x000000000000781c */ /* 0x000fe20003f8f028 */
[----:B------:R-:W-:Y:S02]  /*c090*/  @UP3 UIMAD UR6, UR7, UR5, UR6 ;  /* 0x00000005070632a4 */ /* 0x000fe4000f8e0206 */
[----:B------:R-:W-:Y:S01]  /*c0a0*/  @UP3 USHF.L.U32 UR7, UR20, 0x6, URZ ;  /* 0x0000000614073899 */ /* 0x000fe2000800063f */
[----:B------:R-:W5:Y:S01]  /*c0b0*/  LDSM.16.M88.4 R140, [R204] ;  /* 0x00000000cc8c783b */ /* 0x000f620000000200 */
[----:B------:R-:W-:Y:S01]  /*c0c0*/  @UP3 UIADD3 UR6, UR21, UR6, URZ ;  /* 0x0000000615063290 */ /* 0x000fe2000fffe03f */
[C---:B-1----:R-:W-:Y:S03]  /*c0d0*/  HMMA.16816.F32.BF16 R4, R32.reuse, R8, RZ ;  /* 0x000000082004723c */ /* 0x042fe600000418ff */
[----:B------:R-:W-:Y:S02]  /*c0e0*/  @UP3 USHF.L.U64.HI UR6, UR20, 0x6, UR6 ;  /* 0x0000000614063899 */ /* 0x000fe40008010206 */
[----:B------:R-:W1:Y:S03]  /*c0f0*/  LDSM.16.M88.4 R144, [R195] ;  /* 0x00000000c390783b */ /* 0x000e660000000200 */
[C---:B------:R-:W-:Y:S04]  /*c100*/  HMMA.16816.F32.BF16 R8, R32.reuse, R10, RZ ;  /* 0x0000000a2008723c */ /* 0x040fe800000418ff */
[----:B------:R-:W1:Y:S04]  /*c110*/  LDSM.16.M88.4 R148, [R194] ;  /* 0x00000000c294783b */ /* 0x000e680000000200 */
[C---:B--2---:R-:W-:Y:S03]  /*c120*/  HMMA.16816.F32.BF16 R12, R32.reuse, R16, RZ ;  /* 0x00000010200c723c */ /* 0x044fe600000418ff */
[----:B------:R-:W2:Y:S05]  /*c130*/  LDSM.16.M88.4 R152, [R193] ;  /* 0x00000000c198783b */ /* 0x000eaa0000000200 */
[C---:B------:R-:W-:Y:S02]  /*c140*/  HMMA.16816.F32.BF16 R16, R32.reuse, R18, RZ ;  /* 0x000000122010723c */ /* 0x040fe400000418ff */
[----:B------:R-:W-:Y:S01]  /*c150*/  @!PT LDS RZ, [RZ] ;  /* 0x00000000fffff984 */ /* 0x000fe20000000800 */
[----:B------:R-:W-:Y:S01]  /*c160*/  @!PT LDS RZ, [RZ] ;  /* 0x00000000fffff984 */ /* 0x000fe20000000800 */
[----:B------:R-:W-:Y:S01]  /*c170*/  @!PT LDS RZ, [RZ] ;  /* 0x00000000fffff984 */ /* 0x000fe20000000800 */
[----:B------:R3:W-:Y:S07]  /*c180*/  LDGSTS.E.BYPASS.LTC128B.128 [R207+0x100], [R22.64], !P3 ;  /* 0x0010000016cf7fae */ /* 0x0007ee000d901d50 */
[----:B------:R3:W-:Y:S07]  /*c190*/  LDGSTS.E.BYPASS.LTC128B.128 [R207+0x2100], [R20.64], !P2 ;  /* 0x0210000014cf7fae */ /* 0x0007ee000d101d50 */
[----:B------:R4:W-:Y:S07]  /*c1a0*/  LDGSTS.E.BYPASS.LTC128B.128 [R207+0x4100], [R28.64], !P1 ;  /* 0x041000001ccf7fae */ /* 0x0009ee000c901d50 */
[----:B------:R1:W-:Y:S07]  /*c1b0*/  LDGSTS.E.BYPASS.LTC128B.128 [R207+0x1100], [R168.64], !P3 ;  /* 0x01100000a8cf7fae */ /* 0x0003ee000d901d50 */
[----:B------:R1:W-:Y:S01]  /*c1c0*/  LDGSTS.E.BYPASS.LTC128B.128 [R207+0x3100], [R166.64], !P2 ;  /* 0x03100000a6cf7fae */ /* 0x0003e2000d101d50 */
[C---:B---3--:R-:W-:Y:S06]  /*c1d0*/  HMMA.16816.F32.BF16 R20, R32.reuse, R24, RZ ;  /* 0x000000182014723c */ /* 0x048fec00000418ff */
[----:B------:R1:W-:Y:S02]  /*c1e0*/  LDGSTS.E.BYPASS.LTC128B.128 [R207+0x5100], [R164.64], !P1 ;  /* 0x05100000a4cf7fae */ /* 0x0003e4000c901d50 */
[C---:B------:R-:W-:Y:S05]  /*c1f0*/  HMMA.16816.F32.BF16 R24, R32.reuse, R26, RZ ;  /* 0x0000001a2018723c */ /* 0x040fea00000418ff */
[----:B------:R-:W-:Y:S03]  /*c200*/  LDSM.16.M88.4 R156, [R201+0xc100] ;  /* 0x00c10000c99c783b */ /* 0x000fe60000000200 */
[C---:B----4-:R-:W-:Y:S04]  /*c210*/  HMMA.16816.F32.BF16 R28, R32.reuse, R132, RZ ;  /* 0x00000084201c723c */ /* 0x050fe800000418ff */
[----:B------:R-:W0:Y:S04]  /*c220*/  LDGDEPBAR ;  /* 0x00000000000079af */ /* 0x000e280000000000 */
[----:B------:R-:W-:Y:S03]  /*c230*/  HMMA.16816.F32.BF16 R32, R32, R134, RZ ;  /* 0x000000862020723c */ /* 0x000fe600000418ff */
[----:B------:R-:W3:Y:S05]  /*c240*/  LDSM.16.M88.4 R160, [R200+0x6100] ;  /* 0x00610000c8a0783b */ /* 0x000eea0000000200 */
[C---:B-----5:R-:W-:Y:S02]  /*c250*/  HMMA.16816.F32.BF16 R4, R136.reuse, R140, R4 ;  /* 0x0000008c8804723c */ /* 0x060fe40000041804 */
[----:B------:R-:W4:Y:S06]  /*c260*/  LDSM.16.M88.4 R132, [R200+0x6900] ;  /* 0x00690000c884783b */ /* 0x000f2c0000000200 */
[C---:B------:R-:W-:Y:S01]  /*c270*/  HMMA.16816.F32.BF16 R8, R136.reuse, R142, R8 ;  /* 0x0000008e8808723c */ /* 0x040fe20000041808 */
[----:B-1----:R-:W1:Y:S07]  /*c280*/  LDSM.16.M88.4 R164, [R200+0x7100] ;  /* 0x00710000c8a4783b */ /* 0x002e6e0000000200 */
[C---:B------:R-:W-:Y:S01]  /*c290*/  HMMA.16816.F32.BF16 R12, R136.reuse, R144, R12 ;  /* 0x00000090880c723c */ /* 0x040fe2000004180c */
[----:B------:R-:W5:Y:S07]  /*c2a0*/  LDSM.16.M88.4 R168, [R200+0x7900] ;  /* 0x00790000c8a8783b */ /* 0x000f6e0000000200 */
[C---:B------:R-:W-:Y:S01]  /*c2b0*/  HMMA.16816.F32.BF16 R16, R136.reuse, R146, R16 ;  /* 0x000000928810723c */ /* 0x040fe20000041810 */
[----:B------:R-:W-:Y:S07]  /*c2c0*/  LDSM.16.M88.4 R172, [R199+0xc100] ;  /* 0x00c10000c7ac783b */ /* 0x000fee0000000200 */
[C---:B------:R-:W-:Y:S01]  /*c2d0*/  HMMA.16816.F32.BF16 R20, R136.reuse, R148, R20 ;  /* 0x000000948814723c */ /* 0x040fe20000041814 */
[----:B------:R-:W1:Y:S07]  /*c2e0*/  LDSM.16.M88.4 R176, [R192] ;  /* 0x00000000c0b0783b */ /* 0x000e6e0000000200 */
[C---:B------:R-:W-:Y:S01]  /*c2f0*/  HMMA.16816.F32.BF16 R24, R136.reuse, R150, R24 ;  /* 0x000000968818723c */ /* 0x040fe20000041818 */
[----:B------:R-:W-:Y:S07]  /*c300*/  LDSM.16.M88.4 R140, [R192+0x1000] ;  /* 0x00100000c08c783b */ /* 0x000fee0000000200 */
[C---:B--2---:R-:W-:Y:S01]  /*c310*/  HMMA.16816.F32.BF16 R28, R136.reuse, R152, R28 ;  /* 0x00000098881c723c */ /* 0x044fe2000004181c */
[----:B------:R-:W-:Y:S07]  /*c320*/  LDSM.16.M88.4 R144, [R192+0x1800] ;  /* 0x00180000c090783b */ /* 0x000fee0000000200 */
[----:B------:R-:W-:Y:S01]  /*c330*/  HMMA.16816.F32.BF16 R32, R136, R154, R32 ;  /* 0x0000009a8820723c */ /* 0x000fe20000041820 */
[----:B------:R-:W2:Y:S07]  /*c340*/  LDSM.16.M88.4 R136, [R192+0x800] ;  /* 0x00080000c088783b */ /* 0x000eae0000000200 */
[C---:B---3--:R-:W-:Y:S01]  /*c350*/  HMMA.16816.F32.BF16 R4, R156.reuse, R160, R4 ;  /* 0x000000a09c04723c */ /* 0x048fe20000041804 */
[----:B------:R-:W-:Y:S07]  /*c360*/  LDSM.16.M88.4 R148, [R206+0x10100] ;  /* 0x01010000ce94783b */ /* 0x000fee0000000200 */
[C---:B------:R-:W-:Y:S01]  /*c370*/  HMMA.16816.F32.BF16 R8, R156.reuse, R162, R8 ;  /* 0x000000a29c08723c */ /* 0x040fe20000041808 */
[----:B------:R-:W3:Y:S07]  /*c380*/  LDSM.16.M88.4 R152, [R205+0x8100] ;  /* 0x00810000cd98783b */ /* 0x000eee0000000200 */
[C---:B----4-:R-:W-:Y:S01]  /*c390*/  HMMA.16816.F32.BF16 R12, R156.reuse, R132, R12 ;  /* 0x000000849c0c723c */ /* 0x050fe2000004180c */
[----:B------:R-:W-:Y:S07]  /*c3a0*/  LDSM.16.M88.4 R160, [R205+0x9900] ;  /* 0x00990000cda0783b */ /* 0x000fee0000000200 */
[C---:B------:R-:W-:Y:S01]  /*c3b0*/  HMMA.16816.F32.BF16 R16, R156.reuse, R134, R16 ;  /* 0x000000869c10723c */ /* 0x040fe20000041810 */
[----:B------:R-:W4:Y:S07]  /*c3c0*/  LDSM.16.M88.4 R132, [R205+0x8900] ;  /* 0x00890000cd84783b */ /* 0x000f2e0000000200 */
[C---:B-1----:R-:W-:Y:S08]  /*c3d0*/  HMMA.16816.F32.BF16 R20, R156.reuse, R164, R20 ;  /* 0x000000a49c14723c */ /* 0x042ff00000041814 */
[C---:B------:R-:W-:Y:S01]  /*c3e0*/  HMMA.16816.F32.BF16 R24, R156.reuse, R166, R24 ;  /* 0x000000a69c18723c */ /* 0x040fe20000041818 */
[----:B------:R-:W-:Y:S07]  /*c3f0*/  LDSM.16.M88.4 R164, [R202+0x10100] ;  /* 0x01010000caa4783b */ /* 0x000fee0000000200 */
[C---:B-----5:R-:W-:Y:S08]  /*c400*/  HMMA.16816.F32.BF16 R28, R156.reuse, R168, R28 ;  /* 0x000000a89c1c723c */ /* 0x060ff0000004181c */
[----:B------:R-:W-:Y:S01]  /*c410*/  HMMA.16816.F32.BF16 R32, R156, R170, R32 ;  /* 0x000000aa9c20723c */ /* 0x000fe20000041820 */
[----:B------:R-:W1:Y:S07]  /*c420*/  LDSM.16.M88.4 R156, [R205+0x9100] ;  /* 0x00910000cd9c783b */ /* 0x000e6e0000000200 */
[C---:B------:R-:W-:Y:S01]  /*c430*/  HMMA.16816.F32.BF16 R4, R172.reuse, R176, R4 ;  /* 0x000000b0ac04723c */ /* 0x040fe20000041804 */
[----:B------:R-:W5:Y:S07]  /*c440*/  LDSM.16.M88.4 R168, [R191] ;  /* 0x00000000bfa8783b */ /* 0x000f6e0000000200 */
        /* <DEDUP_REMOVED lines=11> */
[C---:B---3--:R-:W-:Y:S01]  /*c500*/  HMMA.16816.F32.BF16 R4, R148.reuse, R152, R4 ;  /* 0x000000989404723c */ /* 0x048fe20000041804 */
[----:B------:R-:W3:Y:S07]  /*c510*/  LDSM.16.M88.4 R172, [R201+0x10100] ;  /* 0x01010000c9ac783b */ /* 0x000eee0000000200 */
[C---:B------:R-:W-:Y:S01]  /*c520*/  HMMA.16816.F32.BF16 R8, R148.reuse, R154, R8 ;  /* 0x0000009a9408723c */ /* 0x040fe20000041808 */
[----:B------:R-:W-:Y:S07]  /*c530*/  LDSM.16.M88.4 R152, [R200+0x9900] ;  /* 0x00990000c898783b */ /* 0x000fee0000000200 */
[C---:B----4-:R-:W-:Y:S08]  /*c540*/  HMMA.16816.F32.BF16 R12, R148.reuse, R132, R12 ;  /* 0x00000084940c723c */ /* 0x050ff0000004180c */
[C---:B------:R-:W-:Y:S01]  /*c550*/  HMMA.16816.F32.BF16 R16, R148.reuse, R134, R16 ;  /* 0x000000869410723c */ /* 0x040fe20000041810 */
[----:B------:R-:W4:Y:S07]  /*c560*/  LDSM.16.M88.4 R132, [R200+0x8900] ;  /* 0x00890000c884783b */ /* 0x000f2e0000000200 */
[C---:B-1----:R-:W-:Y:S08]  /*c570*/  HMMA.16816.F32.BF16 R20, R148.reuse, R156, R20 ;  /* 0x0000009c9414723c */ /* 0x042ff00000041814 */
[C---:B------:R-:W-:Y:S01]  /*c580*/  HMMA.16816.F32.BF16 R24, R148.reuse, R158, R24 ;  /* 0x0000009e9418723c */ /* 0x040fe20000041818 */
[----:B------:R-:W-:Y:S07]  /*c590*/  LDSM.16.M88.4 R156, [R199+0x10100] ;  /* 0x01010000c79c783b */ /* 0x000fee0000000200 */
[C---:B------:R-:W-:Y:S08]  /*c5a0*/  HMMA.16816.F32.BF16 R28, R148.reuse, R160, R28 ;  /* 0x000000a0941c723c */ /* 0x040ff0000004181c */
[----:B------:R-:W-:Y:S01]  /*c5b0*/  HMMA.16816.F32.BF16 R32, R148, R162, R32 ;  /* 0x000000a29420723c */ /* 0x000fe20000041820 */
[----:B------:R-:W1:Y:S07]  /*c5c0*/  LDSM.16.M88.4 R148, [R200+0x9100] ;  /* 0x00910000c894783b */ /* 0x000e6e0000000200 */
[C---:B-----5:R-:W-:Y:S01]  /*c5d0*/  HMMA.16816.F32.BF16 R4, R164.reuse, R168, R4 ;  /* 0x000000a8a404723c */ /* 0x060fe20000041804 */
[----:B------:R-:W5:Y:S07]  /*c5e0*/  LDSM.16.M88.4 R160, [R192+0x2000] ;  /* 0x00200000c0a0783b */ /* 0x000f6e0000000200 */
        /* <DEDUP_REMOVED lines=11> */
[C---:B---3--:R-:W-:Y:S01]  /*c6a0*/  HMMA.16816.F32.BF16 R4, R172.reuse, R176, R4 ;  /* 0x000000b0ac04723c */ /* 0x048fe20000041804 */
[----:B------:R-:W3:Y:S07]  /*c6b0*/  LDSM.16.M88.4 R164, [R206+0x14100] ;  /* 0x01410000cea4783b */ /* 0x000eee0000000200 */
[C---:B------:R-:W-:Y:S01]  /*c6c0*/  HMMA.16816.F32.BF16 R8, R172.reuse, R178, R8 ;  /* 0x000000b2ac08723c */ /* 0x040fe20000041808 */
[----:B------:R-:W-:Y:S07]  /*c6d0*/  LDSM.16.M88.4 R176, [R187] ;  /* 0x00000000bbb0783b */ /* 0x000fee0000000200 */
[C---:B----4-:R-:W-:Y:S08]  /*c6e0*/  HMMA.16816.F32.BF16 R12, R172.reuse, R132, R12 ;  /* 0x00000084ac0c723c */ /* 0x050ff0000004180c */
[C---:B------:R-:W-:Y:S01]  /*c6f0*/  HMMA.16816.F32.BF16 R16, R172.reuse, R134, R16 ;  /* 0x00000086ac10723c */ /* 0x040fe20000041810 */
[----:B------:R-:W4:Y:S07]  /*c700*/  LDSM.16.M88.4 R132, [R205+0xa900] ;  /* 0x00a90000cd84783b */ /* 0x000f2e0000000200 */
[C---:B-1----:R-:W-:Y:S08]  /*c710*/  HMMA.16816.F32.BF16 R20, R172.reuse, R148, R20 ;  /* 0x00000094ac14723c */ /* 0x042ff00000041814 */
[C---:B------:R-:W-:Y:S01]  /*c720*/  HMMA.16816.F32.BF16 R24, R172.reuse, R150, R24 ;  /* 0x00000096ac18723c */ /* 0x040fe20000041818 */
[----:B------:R-:W1:Y:S07]  /*c730*/  LDSM.16.M88.4 R148, [R205+0xb100] ;  /* 0x00b10000cd94783b */ /* 0x000e6e0000000200 */
        /* <DEDUP_REMOVED lines=29> */
[----:B------:R-:W1:Y:S01]  /*c910*/  LDSM.16.M88.4 R164, [R199+0x14100] ;  /* 0x01410000c7a4783b */ /* 0x000e620000000200 */
[C---:B-----5:R-:W-:Y:S08]  /*c920*/  HMMA.16816.F32.BF16 R4, R172.reuse, R176, R4 ;  /* 0x000000b0ac04723c */ /* 0x060ff00000041804 */
[C---:B------:R-:W-:Y:S08]  /*c930*/  HMMA.16816.F32.BF16 R8, R172.reuse, R178, R8 ;  /* 0x000000b2ac08723c */ /* 0x040ff00000041808 */
[C---:B--2---:R-:W-:Y:S08]  /*c940*/  HMMA.16816.F32.BF16 R12, R172.reuse, R136, R12 ;  /* 0x00000088ac0c723c */ /* 0x044ff0000004180c */
[C---:B------:R-:W-:Y:S08]  /*c950*/  HMMA.16816.F32.BF16 R16, R172.reuse, R138, R16 ;  /* 0x0000008aac10723c */ /* 0x040ff00000041810 */
[C---:B------:R-:W-:Y:S08]  /*c960*/  HMMA.16816.F32.BF16 R20, R172.reuse, R140, R20 ;  /* 0x0000008cac14723c */ /* 0x040ff00000041814 */
[C---:B------:R-:W-:Y:S08]  /*c970*/  HMMA.16816.F32.BF16 R24, R172.reuse, R142, R24 ;  /* 0x0000008eac18723c */ /* 0x040ff00000041818 */
[C---:B------:R-:W-:Y:S08]  /*c980*/  HMMA.16816.F32.BF16 R28, R172.reuse, R144, R28 ;  /* 0x00000090ac1c723c */ /* 0x040ff0000004181c */
[----:B------:R-:W-:Y:S08]  /*c990*/  HMMA.16816.F32.BF16 R32, R172, R146, R32 ;  /* 0x00000092ac20723c */ /* 0x000ff00000041820 */
[C---:B---3--:R-:W-:Y:S08]  /*c9a0*/  HMMA.16816.F32.BF16 R4, R156.reuse, R160, R4 ;  /* 0x000000a09c04723c */ /* 0x048ff00000041804 */
[C---:B------:R-:W-:Y:S08]  /*c9b0*/  HMMA.16816.F32.BF16 R8, R156.reuse, R162, R8 ;  /* 0x000000a29c08723c */ /* 0x040ff00000041808 */
[C---:B----4-:R-:W-:Y:S08]  /*c9c0*/  HMMA.16816.F32.BF16 R12, R156.reuse, R132, R12 ;  /* 0x000000849c0c723c */ /* 0x050ff0000004180c */
        /* <DEDUP_REMOVED lines=9> */
[----:B------:R-:W-:Y:S01]  /*ca60*/  FMUL.FTZ R137, R4, c[0x0][0x320] ;  /* 0x0000c80004897a20 */ /* 0x000fe20000410000 */
[C---:B------:R-:W-:Y:S03]  /*ca70*/  HMMA.16816.F32.BF16 R16, R164.reuse, R134, R16 ;  /* 0x00000086a410723c */ /* 0x040fe60000041810 */
[----:B------:R-:W-:Y:S02]  /*ca80*/  FMUL.FTZ R138, R5, c[0x0][0x320] ;  /* 0x0000c800058a7a20 */ /* 0x000fe40000410000 */
[----:B------:R-:W1:Y:S01]  /*ca90*/  MUFU.TANH R137, R137 ;  /* 0x0000008900897308 */ /* 0x000e620000002400 */
[----:B------:R-:W-:Y:S02]  /*caa0*/  FMUL.FTZ R0, R6, c[0x0][0x320] ;  /* 0x0000c80006007a20 */ /* 0x000fe40000410000 */
[----:B------:R-:W-:Y:S02]  /*cab0*/  FMUL.FTZ R136, R7, c[0x0][0x320] ;  /* 0x0000c80007887a20 */ /* 0x000fe40000410000 */
[----:B------:R-:W2:Y:S02]  /*cac0*/  LDSM.16.M88.4 R4, [R192+0x5000] ;  /* 0x00500000c004783b */ /* 0x000ea40000000200 */
[----:B------:R-:W-:Y:S02]  /*cad0*/  FMUL.FTZ R9, R9, c[0x0][0x320] ;  /* 0x0000c80009097a20 */ /* 0x000fe40000410000 */
[----:B------:R-:W-:Y:S01]  /*cae0*/  FMUL.FTZ R10, R10, c[0x0][0x320] ;  /* 0x0000c8000a0a7a20 */ /* 0x000fe20000410000 */
[----:B------:R-:W3:Y:S01]  /*caf0*/  MUFU.TANH R138, R138 ;  /* 0x0000008a008a7308 */ /* 0x000ee20000002400 */
[----:B------:R-:W-:Y:S02]  /*cb00*/  FMUL.FTZ R11, R11, c[0x0][0x320] ;  /* 0x0000c8000b0b7a20 */ /* 0x000fe40000410000 */
[----:B------:R-:W-:Y:S02]  /*cb10*/  FMUL.FTZ R139, R8, c[0x0][0x320] ;  /* 0x0000c800088b7a20 */ /* 0x000fe40000410000 */
[----:B------:R-:W-:Y:S02]  /*cb20*/  FMUL.FTZ R8, R12, c[0x0][0x320] ;  /* 0x0000c8000c087a20 */ /* 0x000fe40000410000 */
[----:B------:R-:W-:Y:S02]  /*cb30*/  FMUL.FTZ R14, R14, c[0x0][0x320] ;  /* 0x0000c8000e0e7a20 */ /* 0x000fe40000410000 */
[----:B------:R-:W-:Y:S01]  /*cb40*/  FMUL.FTZ R15, R15, c[0x0][0x320] ;  /* 0x0000c8000f0f7a20 */ /* 0x000fe20000410000 */
[----:B------:R-:W4:Y:S01]  /*cb50*/  MUFU.TANH R140, R9 ;  /* 0x00000009008c7308 */ /* 0x000f220000002400 */
[----:B------:R-:W-:Y:S02]  /*cb60*/  FMUL.FTZ R142, R16, c[0x0][0x320] ;  /* 0x0000c800108e7a20 */ /* 0x000fe40000410000 */
[----:B------:R-:W-:Y:S02]  /*cb70*/  FMUL.FTZ R18, R18, c[0x0][0x320] ;  /* 0x0000c80012127a20 */ /* 0x000fe40000410000 */
[----:B------:R-:W-:Y:S02]  /*cb80*/  FMUL.FTZ R19, R19, c[0x0][0x320] ;  /* 0x0000c80013137a20 */ /* 0x000fe40000410000 */
[----:B------:R-:W-:Y:S02]  /*cb90*/  FMUL.FTZ R162, R13, c[0x0][0x320] ;  /* 0x0000c8000da27a20 */ /* 0x000fe40000410000 */
[----:B------:R-:W-:Y:S01]  /*cba0*/  FMUL.FTZ R13, R17, c[0x0][0x320] ;  /* 0x0000c800110d7a20 */ /* 0x000fe20000410000 */
[----:B------:R-:W1:Y:S10]  /*cbb0*/  MUFU.TANH R132, R10 ;  /* 0x0000000a00847308 */ /* 0x000e740000002400 */
[----:B------:R-:W1:Y:S01]  /*cbc0*/  MUFU.TANH R133, R11 ;  /* 0x0000000b00857308 */ /* 0x000e620000002400 */
[C---:B--2---:R-:W-:Y:S09]  /*cbd0*/  HMMA.16816.F32.BF16 R20, R164.reuse, R4, R20 ;  /* 0x00000004a414723c */ /* 0x044ff20000041814 */
[----:B------:R2:W1:Y:S03]  /*cbe0*/  MUFU.TANH R12, R8 ;  /* 0x00000008000c7308 */ /* 0x0004660000002400 */
[----:B------:R-:W-:Y:S01]  /*cbf0*/  @P5 IMAD.HI.U32 R4, R212, c[0x0][0x2c8], RZ ;  /* 0x0000b200d4045a27 */ /* 0x000fe200078e00ff */
[C---:B------:R-:W-:Y:S03]  /*cc00*/  HMMA.16816.F32.BF16 R24, R164.reuse, R6, R24 ;  /* 0x00000006a418723c */ /* 0x040fe60000041818 */
[----:B------:R-:W-:Y:S01]  /*cc10*/  IMAD.MOV.U32 R5, RZ, RZ, R212 ;  /* 0x000000ffff057224 */ /* 0x000fe200078e00d4 */
[----:B------:R-:W-:Y:S02]  /*cc20*/  @P4 SHF.R.U32.HI R5, RZ, c[0x0][0x2cc], R4 ;  /* 0x0000b300ff054a19 */ /* 0x000fe40000011604 */
[----:B------:R5:W1:Y:S01]  /*cc30*/  MUFU.TANH R163, R14 ;  /* 0x0000000e00a37308 */ /* 0x000a620000002400 */
[----:B------:R-:W-:Y:S05]  /*cc40*/  @P0 IADD3 R4, P4, R210, UR7, RZ ;  /* 0x00000007d2040c10 */ /* 0x000fea000ff9e0ff */
[----:B------:R-:W-:Y:S02]  /*cc50*/  @P0 LEA R16, P6, R4, c[0x0][0x1c8], 0x1 ;  /* 0x0000720004100a11 */ /* 0x000fe400078c08ff */
[----:B------:R-:W-:Y:S01]  /*cc60*/  @P0 IADD3 R6, P5, R183, UR7, RZ ;  /* 0x00000007b7060c10 */ /* 0x000fe2000ffbe0ff */
[----:B------:R-:W-:Y:S01]  /*cc70*/  FMUL.FTZ R22, R22, c[0x0][0x320] ;  /* 0x0000c80016167a20 */ /* 0x000fe20000410000 */
[----:B------:R1:W1:Y:S01]  /*cc80*/  MUFU.TANH R161, R15 ;  /* 0x0000000f00a17308 */ /* 0x0002620000002400 */
[----:B------:R-:W-:Y:S01]  /*cc90*/  FMUL.FTZ R23, R23, c[0x0][0x320] ;  /* 0x0000c80017177a20 */ /* 0x000fe20000410000 */
[----:B------:R-:W-:Y:S01]  /*cca0*/  @P0 IADD3.X R7, R182, UR6, RZ, P5, !PT ;  /* 0x00000006b6070c10 */ /* 0x000fe2000affe4ff */
[----:B------:R-:W-:Y:S01]  /*ccb0*/  FMUL.FTZ R160, R20, c[0x0][0x320] ;  /* 0x0000c80014a07a20 */ /* 0x000fe20000410000 */
[----:B--2---:R-:W2:Y:S01]  /*ccc0*/  LDSM.16.M88.4 R8, [R192+0x5800] ;  /* 0x00580000c008783b */ /* 0x004ea20000000200 */
[----:B------:R-:W-:Y:S04]  /*ccd0*/  DEPBAR.LE SB0, 0x0 ;  /* 0x000080000000791a */ /* 0x000fe80000000000 */
[----:B------:R-:W-:Y:S01]  /*cce0*/  FMUL.FTZ R25, R25, c[0x0][0x320] ;  /* 0x0000c80019197a20 */ /* 0x000fe20000410000 */
[----:B------:R1:W1:Y:S01]  /*ccf0*/  MUFU.TANH R159, R22 ;  /* 0x00000016009f7308 */ /* 0x0002620000002400 */
[----:B------:R-:W-:Y:S01]  /*cd00*/  BAR.SYNC.DEFER_BLOCKING 0x0 ;  /* 0x0000000000007b1d */ /* 0x000fe20000010000 */
[----:B------:R-:W-:Y:S02]  /*cd10*/  FMUL.FTZ R156, R24, c[0x0][0x320] ;  /* 0x0000c800189c7a20 */ /* 0x000fe40000410000 */
[----:B------:R-:W-:Y:S02]  /*cd20*/  FMUL.FTZ R158, R21, c[0x0][0x320] ;  /* 0x0000c800159e7a20 */ /* 0x000fe40000410000 */
[----:B------:R-:W-:Y:S02]  /*cd30*/  FMUL.FTZ R26, R26, c[0x0][0x320] ;  /* 0x0000c8001a1a7a20 */ /* 0x000fe40000410000 */
[----:B------:R-:W-:Y:S02]  /*cd40*/  FMUL.FTZ R27, R27, c[0x0][0x320] ;  /* 0x0000c8001b1b7a20 */ /* 0x000fe40000410000 */
[----:B------:R1:W1:Y:S10]  /*cd50*/  MUFU.TANH R157, R23 ;  /* 0x00000017009d7308 */ /* 0x0002740000002400 */
[----:B------:R1:W1:Y:S10]  /*cd60*/  MUFU.TANH R154, R25 ;  /* 0x00000019009a7308 */ /* 0x0002740000002400 */
[----:B------:R1:W1:Y:S01]  /*cd70*/  MUFU.TANH R143, R18 ;  /* 0x00000012008f7308 */ /* 0x0002620000002400 */
[C---:B--2---:R-:W-:Y:S09]  /*cd80*/  HMMA.16816.F32.BF16 R28, R164.reuse, R8, R28 ;  /* 0x00000008a41c723c */ /* 0x044ff2000004181c */
[----:B------:R2:W2:Y:S03]  /*cd90*/  MUFU.TANH R141, R19 ;  /* 0x00000013008d7308 */ /* 0x0004a60000002400 */
[----:B------:R-:W-:Y:S01]  /*cda0*/  @P0 IADD3.X R9, R217, UR6, RZ, P4, !PT ;  /* 0x00000006d9090c10 */ /* 0x000fe2000a7fe4ff */
[----:B------:R-:W-:Y:S03]  /*cdb0*/  HMMA.16816.F32.BF16 R32, R164, R10, R32 ;  /* 0x0000000aa420723c */ /* 0x000fe60000041820 */
[----:B------:R-:W-:Y:S02]  /*cdc0*/  @P0 LEA.HI.X R17, R4, c[0x0][0x1cc], R9, 0x1, P6 ;  /* 0x0000730004110a11 */ /* 0x000fe400030f0c09 */
[C---:B-----5:R-:W-:Y:S01]  /*cdd0*/  @P0 LEA R14, P4, R6.reuse, c[0x0][0x1c8], 0x1 ;  /* 0x00007200060e0a11 */ /* 0x060fe200078808ff */
[----:B------:R-:W2:Y:S02]  /*cde0*/  MUFU.TANH R0, R0 ;  /* 0x0000000000007308 */ /* 0x000ea40000002400 */
[----:B------:R-:W-:Y:S01]  /*cdf0*/  @!PT LDS RZ, [RZ] ;  /* 0x00000000fffff984 */ /* 0x000fe20000000800 */
[----:B------:R-:W-:Y:S01]  /*ce00*/  @!PT LDS RZ, [RZ] ;  /* 0x00000000fffff984 */ /* 0x000fe20000000800 */
[----:B------:R-:W-:Y:S01]  /*ce10*/  @!PT LDS RZ, [RZ] ;  /* 0x00000000fffff984 */ /* 0x000fe20000000800 */
[----:B------:R2:W-:Y:S01]  /*ce20*/  @P0 LDGSTS.E.BYPASS.LTC128B.128 [R207+0x6100], [R16.64], !P3 ;  /* 0x0610000010cf0fae */ /* 0x0005e2000d901d50 */
[----:B-1----:R-:W-:Y:S03]  /*ce30*/  @P0 LEA.HI.X R15, R6, c[0x0][0x1cc], R7, 0x1, P4 ;  /* 0x00007300060f0a11 */ /* 0x002fe600020f0c07 */
[----:B------:R-:W-:Y:S01]  /*ce40*/  @P0 IADD3 R4, P5, R181, UR7, RZ ;  /* 0x00000007b5040c10 */ /* 0x000fe2000ffbe0ff */
[----:B------:R-:W-:Y:S01]  /*ce50*/  @UP3 UIADD3 UR7, UP0, UR12, UR7, URZ ;  /* 0x000000070c073290 */ /* 0x000fe2000ff1e03f */
[----:B------:R-:W-:Y:S01]  /*ce60*/  FMUL.FTZ R28, R28, c[0x0][0x320] ;  /* 0x0000c8001c1c7a20 */ /* 0x000fe20000410000 */
[----:B------:R1:W-:Y:S01]  /*ce70*/  @P0 LDGSTS.E.BYPASS.LTC128B.128 [R207+0x8100], [R14.64], !P2 ;  /* 0x081000000ecf0fae */ /* 0x0003e2000d101d50 */
[----:B------:R-:W1:Y:S01]  /*ce80*/  MUFU.TANH R136, R136 ;  /* 0x0000008800887308 */ /* 0x000e620000002400 */
[----:B------:R-:W-:Y:S01]  /*ce90*/  @P0 LEA R22, P4, R4, c[0x0][0x1c8], 0x1 ;  /* 0x0000720004160a11 */ /* 0x000fe200078808ff */
[----:B------:R-:W-:Y:S01]  /*cea0*/  FMUL.FTZ R29, R29, c[0x0][0x320] ;  /* 0x0000c8001d1d7a20 */ /* 0x000fe20000410000 */
[----:B------:R-:W-:Y:S01]  /*ceb0*/  @P0 IADD3.X R7, R180, UR6, RZ, P5, !PT ;  /* 0x00000006b4070c10 */ /* 0x000fe2000affe4ff */
[----:B------:R-:W-:Y:S01]  /*cec0*/  @UP3 UIADD3.X UR6, UR11, UR6, URZ, UP0, !UPT ;  /* 0x000000060b063290 */ /* 0x000fe200087fe43f */
[----:B------:R-:W-:Y:S01]  /*ced0*/  @P0 IADD3 R9, P6, R210, UR7, RZ ;  /* 0x00000007d2090c10 */ /* 0x000fe2000ffde0ff */
[----:B------:R-:W-:Y:S01]  /*cee0*/  FMUL.FTZ R30, R30, c[0x0][0x320] ;  /* 0x0000c8001e1e7a20 */ /* 0x000fe20000410000 */
[----:B------:R-:W-:Y:S01]  /*cef0*/  @P0 LEA.HI.X R23, R4, c[0x0][0x1cc], R7, 0x1, P4 ;  /* 0x0000730004170a11 */ /* 0x000fe200020f0c07 */
[----:B------:R-:W-:Y:S01]  /*cf00*/  FMUL.FTZ R31, R31, c[0x0][0x320] ;  /* 0x0000c8001f1f7a20 */ /* 0x000fe20000410000 */
[----:B------:R-:W-:Y:S01]  /*cf10*/  @P0 IADD3 R7, P5, R183, UR7, RZ ;  /* 0x00000007b7070c10 */ /* 0x000fe2000ffbe0ff */
[----:B------:R-:W1:Y:S01]  /*cf20*/  MUFU.TANH R139, R139 ;  /* 0x0000008b008b7308 */ /* 0x000e620000002400 */
[----:B------:R-:W-:Y:S01]  /*cf30*/  @P0 IADD3.X R8, R217, UR6, RZ, P6, !PT ;  /* 0x00000006d9080c10 */ /* 0x000fe2000b7fe4ff */
[----:B------:R1:W-:Y:S01]  /*cf40*/  @P0 LDGSTS.E.BYPASS.LTC128B.128 [R207+0xa100], [R22.64], !P1 ;  /* 0x0a10000016cf0fae */ /* 0x0003e2000c901d50 */
[----:B------:R-:W-:Y:S01]  /*cf50*/  @P0 LEA R24, P6, R9, c[0x0][0x1c8], 0x1 ;  /* 0x0000720009180a11 */ /* 0x000fe200078c08ff */
[----:B------:R-:W-:Y:S01]  /*cf60*/  FMUL.FTZ R32, R32, c[0x0][0x320] ;  /* 0x0000c80020207a20 */ /* 0x000fe20000410000 */
[----:B------:R-:W-:Y:S01]  /*cf70*/  @P0 IADD3.X R4, R182, UR6, RZ, P5, !PT ;  /* 0x00000006b6040c10 */ /* 0x000fe2000affe4ff */
[----:B------:R-:W-:Y:S01]  /*cf80*/  FMUL.FTZ R33, R33, c[0x0][0x320] ;  /* 0x0000c80021217a20 */ /* 0x000fe20000410000 */
[----:B------:R-:W-:Y:S01]  /*cf90*/  @P0 LEA.HI.X R25, R9, c[0x0][0x1cc], R8, 0x1, P6 ;  /* 0x0000730009190a11 */ /* 0x000fe200030f0c08 */
[----:B------:R-:W-:Y:S01]  /*cfa0*/  FMUL.FTZ R34, R34, c[0x0][0x320] ;  /* 0x0000c80022227a20 */ /* 0x000fe20000410000 */
[----:B------:R-:W-:Y:S01]  /*cfb0*/  @P0 LEA R18, P5, R7, c[0x0][0x1c8], 0x1 ;  /* 0x0000720007120a11 */ /* 0x000fe200078a08ff */
[----:B------:R-:W1:Y:S01]  /*cfc0*/  MUFU.TANH R162, R162 ;  /* 0x000000a200a27308 */ /* 0x000e620000002400 */
[----:B------:R-:W-:Y:S01]  /*cfd0*/  @P0 IADD3 R6, P4, R181, UR7, RZ ;  /* 0x00000007b5060c10 */ /* 0x000fe2000ff9e0ff */
[----:B------:R1:W-:Y:S01]  /*cfe0*/  @P0 LDGSTS.E.BYPASS.LTC128B.128 [R207+0x7100], [R24.64], !P3 ;  /* 0x0710000018cf0fae */ /* 0x0003e2000d901d50 */
[----:B--2---:R-:W-:Y:S01]  /*cff0*/  @P0 LEA.HI.X R19, R7, c[0x0][0x1cc], R4, 0x1, P5 ;  /* 0x0000730007130a11 */ /* 0x004fe200028f0c04 */
[----:B------:R-:W-:Y:S01]  /*d000*/  FMUL.FTZ R35, R35, c[0x0][0x320] ;  /* 0x0000c80023237a20 */ /* 0x000fe20000410000 */
[----:B------:R-:W-:Y:S01]  /*d010*/  @P0 IADD3.X R11, R180, UR6, RZ, P4, !PT ;  /* 0x00000006b40b0c10 */ /* 0x000fe2000a7fe4ff */
[----:B------:R-:W-:Y:S01]  /*d020*/  USHF.L.U32 UR6, UR13, 0x6, URZ ;  /* 0x000000060d067899 */ /* 0x000fe2000800063f */
[C---:B------:R-:W-:Y:S02]  /*d030*/  @P0 LEA R20, P4, R6.reuse, c[0x0][0x1c8], 0x1 ;  /* 0x0000720006140a11 */ /* 0x040fe400078808ff */
[----:B------:R2:W-:Y:S01]  /*d040*/  @P0 LDGSTS.E.BYPASS.LTC128B.128 [R207+0x9100], [R18.64], !P2 ;  /* 0x0910000012cf0fae */ /* 0x0005e2000d101d50 */
[----:B------:R-:W1:Y:S01]  /*d050*/  MUFU.TANH R142, R142 ;  /* 0x0000008e008e7308 */ /* 0x000e620000002400 */
[----:B------:R-:W-:Y:S01]  /*d060*/  @P0 LEA.HI.X R21, R6, c[0x0][0x1cc], R11, 0x1, P4 ;  /* 0x0000730006150a11 */ /* 0x000fe200020f0c0b */
[----:B------:R-:W-:Y:S04]  /*d070*/  IMAD.U32 R4, RZ, RZ, UR6 ;  /* 0x00000006ff047e24 */ /* 0x000fe8000f8e00ff */
[----:B------:R2:W-:Y:S01]  /*d080*/  @P0 LDGSTS.E.BYPASS.LTC128B.128 [R207+0xb100], [R20.64], !P1 ;  /* 0x0b10000014cf0fae */ /* 0x0005e2000c901d50 */
[----:B------:R-:W-:Y:S02]  /*d090*/  IADD3 R7, -R213, 0x1, -R4 ;  /* 0x00000001d5077810 */ /* 0x000fe40007ffe904 */
[----:B------:R-:W-:Y:S01]  /*d0a0*/  PLOP3.LUT P0, PT, PT, PT, UP1, 0x40, 0x0 ;  /* 0x000000000000781c */ /* 0x000fe20003f0e818 */
[----:B------:R-:W1:Y:S01]  /*d0b0*/  MUFU.TANH R13, R13 ;  /* 0x0000000d000d7308 */ /* 0x000e620000002400 */
[----:B------:R-:W-:Y:S02]  /*d0c0*/  IADD3 R7, R7, c[0x0][0x1d0], RZ ;  /* 0x0000740007077a10 */ /* 0x000fe40007ffe0ff */
[----:B------:R-:W0:Y:S02]  /*d0d0*/  LDGDEPBAR ;  /* 0x00000000000079af */ /* 0x000e240000000000 */
[----:B------:R-:W-:Y:S04]  /*d0e0*/  IADD3 R7, R7, -c[0x0][0x168], RZ ;  /* 0x80005a0007077a10 */ /* 0x000fe80007ffe0ff */
[C---:B------:R-:W-:Y:S01]  /*d0f0*/  IADD3 R9, R7.reuse, c[0x0][0x328], RZ ;  /* 0x0000ca0007097a10 */ /* 0x040fe20007ffe0ff */
[----:B------:R-:W1:Y:S01]  /*d100*/  MUFU.TANH R160, R160 ;  /* 0x000000a000a07308 */ /* 0x000e620000002400 */
[----:B------:R-:W1:Y:S01]  /*d110*/  SHFL.IDX PT, R6, R5, RZ, 0x1c1f ;  /* 0x001c1fff05067589 */ /* 0x000e6200000e0000 */
[----:B------:R-:W-:Y:S08]  /*d120*/  IADD3 R7, R7, UR14, RZ ;  /* 0x0000000e07077c10 */ /* 0x000ff0000fffe0ff */
[----:B------:R-:W2:Y:S10]  /*d130*/  MUFU.TANH R158, R158 ;  /* 0x0000009e009e7308 */ /* 0x000eb40000002400 */
[----:B------:R-:W2:Y:S01]  /*d140*/  MUFU.TANH R156, R156 ;  /* 0x0000009c009c7308 */ /* 0x000ea20000002400 */
[--C-:B-1----:R-:W-:Y:S02]  /*d150*/  IMAD.IADD R14, R9, 0x1, R6.reuse ;  /* 0x00000001090e7824 */ /* 0x102fe400078e0206 */
[----:B------:R-:W-:Y:S07]  /*d160*/  IMAD.IADD R11, R7, 0x1, R6 ;  /* 0x00000001070b7824 */ /* 0x000fee00078e0206 */
[----:B------:R1:W1:Y:S10]  /*d170*/  MUFU.TANH R155, R26 ;  /* 0x0000001a009b7308 */ /* 0x0002740000002400 */
        /* <DEDUP_REMOVED lines=24> */
.L_x_380:
[----:B------:R-:W-:Y:S04]  /*d300*/  MOV R6, c[0x0][0x32c] ;  /* 0x0000cb0000067a02 */ /* 0x000fe80000000f00 */
[----:B------:R-:W-:Y:S11]  /*d310*/  ISETP.NE.AND P0, PT, R6, 0x1, PT ;  /* 0x000000010600780c */ /* 0x000ff60003f05270 */
[----:B------:R-:W-:Y:S02]  /*d320*/  @!UPT UIADD3 URZ, URZ, URZ, URZ ;  /* 0x0000003f3f3ff290 */ /* 0x000fe4000fffe03f */
[----:B------:R-:W-:Y:S05]  /*d330*/  @P0 IMAD.HI.U32 R6, R15, c[0x0][0x330], RZ ;  /* 0x0000cc000f060a27 */ /* 0x000fea00078e00ff */
[----:B------:R-:W-:Y:S02]  /*d340*/  @P0 SHF.R.U32.HI R15, RZ, c[0x0][0x334], R6 ;  /* 0x0000cd00ff0f0a19 */ /* 0x000fe40000011606 */
.L_x_381:
[----:B------:R-:W-:Y:S05]  /*d350*/  BSYNC B0 ;  /* 0x0000000000007941 */ /* 0x000fea0003800000 */
.L_x_379:
[----:B------:R-:W-:Y:S04]  /*d360*/  IMAD.MOV.U32 R6, RZ, RZ, c[0x0][0x32c] ;  /* 0x0000cb00ff067624 */ /* 0x000fe800078e00ff */
[----:B------:R-:W-:Y:S04]  /*d370*/  IMAD R6, R15, R6, -UR6 ;  /* 0x800000060f067e24 */ /* 0x000fe8000f8e0206 */
[----:B------:R-:W-:Y:S05]  /*d380*/  IMAD.IADD R6, R6, 0x1, -R213 ;  /* 0x0000000106067824 */ /* 0x000fea00078e0ad5 */
[----:B------:R-:W-:Y:S02]  /*d390*/  IADD3 R15, R6, c[0x0][0x32c], RZ ;  /* 0x0000cb00060f7a10 */ /* 0x000fe40007ffe0ff */
[----:B------:R-:W-:Y:S02]  /*d3a0*/  IMNMX R11, R11, R6, !PT ;  /* 0x000000060b0b7217 */ /* 0x000fe40007800200 */
[----:B------:R-:W-:Y:S02]  /*d3b0*/  IMNMX R14, R14, R15, PT ;  /* 0x0000000f0e0e7217 */ /* 0x000fe40003800200 */
.L_x_378:
[----:B--234-:R-:W-:Y:S06]  /*d3c0*/  UISETP.GT.AND UP0, UPT, UR13, -0x1, UPT ;  /* 0xffffffff0d00788c */ /* 0x01cfec000bf04270 */
[----:B------:R-:W-:Y:S04]  /*d3d0*/  PLOP3.LUT P0, PT, PT, PT, UP0, 0x80, 0x0 ;  /* 0x000000000000781c */ /* 0x000fe80003f0f008 */
[C---:B------:R-:W-:Y:S02]  /*d3e0*/  ISETP.GT.AND P4, PT, R11.reuse, 0x1, P0 ;  /* 0x000000010b00780c */ /* 0x040fe40000784270 */
[C---:B------:R-:W-:Y:S02]  /*d3f0*/  ISETP.GT.AND P5, PT, R11.reuse, RZ, P0 ;  /* 0x000000ff0b00720c */ /* 0x040fe400007a4270 */
[C---:B------:R-:W-:Y:S02]  /*d400*/  ISETP.LT.OR P4, PT, R14.reuse, 0x2, P4 ;  /* 0x000000020e00780c */ /* 0x040fe40002781670 */
[----:B------:R-:W-:Y:S02]  /*d410*/  ISETP.LT.OR P5, PT, R14, 0x1, P5 ;  /* 0x000000010e00780c */ /* 0x000fe40002fa1670 */
[----:B------:R-:W-:Y:S02]  /*d420*/  FSEL R138, R138, -INF , !P4 ;  /* 0xff8000008a8a7808 */ /* 0x000fe40006000000 */
[C---:B------:R-:W-:Y:S02]  /*d430*/  ISETP.GT.AND P4, PT, R11.reuse, 0x10, P0 ;  /* 0x000000100b00780c */ /* 0x040fe40000784270 */
[----:B------:R-:W-:Y:S02]  /*d440*/  ISETP.GT.AND P6, PT, R11, 0x8, P0 ;  /* 0x000000080b00780c */ /* 0x000fe400007c4270 */
[----:B------:R-:W-:Y:S02]  /*d450*/  ISETP.LT.OR P4, PT, R14, 0x11, P4 ;  /* 0x000000110e00780c */ /* 0x000fe40002781670 */
[----:B------:R-:W-:Y:S02]  /*d460*/  FSEL R10, R137, -INF , !P5 ;  /* 0xff800000890a7808 */ /* 0x000fe40006800000 */
[C---:B------:R-:W-:Y:S02]  /*d470*/  ISETP.GT.AND P5, PT, R11.reuse, 0x9, P0 ;  /* 0x000000090b00780c */ /* 0x040fe400007a4270 */
[----:B------:R-:W-:Y:S02]  /*d480*/  FSEL R164, R12, -INF , !P4 ;  /* 0xff8000000ca47808 */ /* 0x000fe40006000000 */
[----:B------:R-:W-:Y:S01]  /*d490*/  ISETP.GT.AND P4, PT, R11, 0x19, P0 ;  /* 0x000000190b00780c */ /* 0x000fe20000784270 */
[----:B------:R-:W2:Y:S01]  /*d4a0*/  SHFL.IDX PT, R12, R5, 0x1, 0x1c1f ;  /* 0x003c1f00050c7f89 */ /* 0x000ea200000e0000 */
        /* <DEDUP_REMOVED lines=11> */
[----:B------:R-:W-:Y:S01]  /*d560*/  ISETP.LT.OR P4, PT, R14, 0x29, P4 ;  /* 0x000000290e00780c */ /* 0x000fe20002781670 */
[--C-:B--2---:R-:W-:Y:S01]  /*d570*/  IMAD.IADD R5, R9, 0x1, R12.reuse ;  /* 0x0000000109057824 */ /* 0x104fe200078e020c */
[----:B------:R-:W-:Y:S01]  /*d580*/  FSEL R162, R162, -INF , !P6 ;  /* 0xff800000a2a27808 */ /* 0x000fe20007000000 */
[----:B------:R-:W-:Y:S01]  /*d590*/  IMAD.IADD R7, R7, 0x1, R12 ;  /* 0x0000000107077824 */ /* 0x000fe200078e020c */
[C---:B------:R-:W-:Y:S02]  /*d5a0*/  ISETP.GT.AND P6, PT, R11.reuse, 0x20, P0 ;  /* 0x000000200b00780c */ /* 0x040fe400007c4270 */
[----:B------:R-:W-:Y:S02]  /*d5b0*/  FSEL R142, R142, -INF , !P5 ;  /* 0xff8000008e8e7808 */ /* 0x000fe40006800000 */
[C---:B------:R-:W-:Y:S02]  /*d5c0*/  ISETP.GT.AND P5, PT, R11.reuse, 0x21, P0 ;  /* 0x000000210b00780c */ /* 0x040fe400007a4270 */
[----:B------:R-:W-:Y:S02]  /*d5d0*/  FSEL R156, R156, -INF , !P4 ;  /* 0xff8000009c9c7808 */ /* 0x000fe40006000000 */
[C---:B------:R-:W-:Y:S02]  /*d5e0*/  ISETP.GT.AND P4, PT, R11.reuse, 0x31, P0 ;  /* 0x000000310b00780c */ /* 0x040fe40000784270 */
[C---:B------:R-:W-:Y:S02]  /*d5f0*/  ISETP.LT.OR P6, PT, R14.reuse, 0x21, P6 ;  /* 0x000000210e00780c */ /* 0x040fe400037c1670 */
[C---:B------:R-:W-:Y:S02]  /*d600*/  ISETP.LT.OR P5, PT, R14.reuse, 0x22, P5 ;  /* 0x000000220e00780c */ /* 0x040fe40002fa1670 */
[----:B------:R-:W-:Y:S02]  /*d610*/  ISETP.LT.OR P4, PT, R14, 0x32, P4 ;  /* 0x000000320e00780c */ /* 0x000fe40002781670 */
[----:B------:R-:W-:Y:S02]  /*d620*/  FSEL R160, R160, -INF , !P6 ;  /* 0xff800000a0a07808 */ /* 0x000fe40007000000 */
[C---:B------:R-:W-:Y:S02]  /*d630*/  ISETP.GT.AND P6, PT, R11.reuse, 0x29, P0 ;  /* 0x000000290b00780c */ /* 0x040fe400007c4270 */
[----:B------:R-:W-:Y:S02]  /*d640*/  FSEL R158, R158, -INF , !P5 ;  /* 0xff8000009e9e7808 */ /* 0x000fe40006800000 */
[C---:B------:R-:W-:Y:S02]  /*d650*/  ISETP.GT.AND P5, PT, R11.reuse, 0x30, P0 ;  /* 0x000000300b00780c */ /* 0x040fe400007a4270 */
[----:B-1----:R-:W-:Y:S02]  /*d660*/  FSEL R150, R150, -INF , !P4 ;  /* 0xff80000096967808 */ /* 0x002fe40006000000 */
[----:B------:R-:W-:Y:S02]  /*d670*/  PLOP3.LUT P4, PT, PT, PT, UP1, 0x40, 0x0 ;  /* 0x000000000000781c */ /* 0x000fe40003f8e818 */
[C---:B------:R-:W-:Y:S02]  /*d680*/  ISETP.LT.OR P6, PT, R14.reuse, 0x2a, P6 ;  /* 0x0000002a0e00780c */ /* 0x040fe400037c1670 */
[----:B------:R-:W-:Y:S02]  /*d690*/  ISETP.LT.OR P5, PT, R14, 0x31, P5 ;  /* 0x000000310e00780c */ /* 0x000fe40002fa1670 */
[----:B------:R-:W-:Y:S02]  /*d6a0*/  FSEL R154, R154, -INF , !P6 ;  /* 0xff8000009a9a7808 */ /* 0x000fe40007000000 */
[C---:B------:R-:W-:Y:S02]  /*d6b0*/  ISETP.GT.AND P6, PT, R11.reuse, 0x38, P0 ;  /* 0x000000380b00780c */ /* 0x040fe400007c4270 */
        /* <DEDUP_REMOVED lines=21> */
.L_x_384:
[----:B------:R-:W-:Y:S04]  /*d810*/  MOV R9, c[0x0][0x32c] ;  /* 0x0000cb0000097a02 */ /* 0x000fe80000000f00 */
[----:B------:R-:W-:Y:S11]  /*d820*/  ISETP.NE.AND P4, PT, R9, 0x1, PT ;  /* 0x000000010900780c */ /* 0x000ff60003f85270 */
[----:B------:R-:W-:Y:S02]  /*d830*/  @!UPT UIADD3 URZ, URZ, URZ, URZ ;  /* 0x0000003f3f3ff290 */ /* 0x000fe4000fffe03f */
[----:B------:R-:W-:Y:S05]  /*d840*/  @P4 IMAD.HI.U32 R9, R12, c[0x0][0x330], RZ ;  /* 0x0000cc000c094a27 */ /* 0x000fea00078e00ff */
[----:B------:R-:W-:Y:S02]  /*d850*/  @P4 SHF.R.U32.HI R12, RZ, c[0x0][0x334], R9 ;  /* 0x0000cd00ff0c4a19 */ /* 0x000fe40000011609 */
.L_x_385:
[----:B------:R-:W-:Y:S05]  /*d860*/  BSYNC B0 ;  /* 0x0000000000007941 */ /* 0x000fea0003800000 */
.L_x_383:
[----:B------:R-:W-:Y:S04]  /*d870*/  IMAD.MOV.U32 R9, RZ, RZ, c[0x0][0x32c] ;  /* 0x0000cb00ff097624 */ /* 0x000fe800078e00ff */
[----:B------:R-:W-:Y:S04]  /*d880*/  IMAD R14, R12, R9, -UR6 ;  /* 0x800000060c0e7e24 */ /* 0x000fe8000f8e0209 */
[----:B------:R-:W-:Y:S05]  /*d890*/  IMAD.IADD R14, R14, 0x1, -R213 ;  /* 0x000000010e0e7824 */ /* 0x000fea00078e0ad5 */
[----:B------:R-:W-:Y:S02]  /*d8a0*/  IADD3 R12, R14, c[0x0][0x32c], RZ ;  /* 0x0000cb000e0c7a10 */ /* 0x000fe40007ffe0ff */
[----:B------:R-:W-:Y:S02]  /*d8b0*/  IMNMX R7, R7, R14, !PT ;  /* 0x0000000e07077217 */ /* 0x000fe40007800200 */
[----:B------:R-:W-:Y:S02]  /*d8c0*/  IMNMX R5, R5, R12, PT ;  /* 0x0000000c05057217 */ /* 0x000fe40003800200 */
.L_x_382:
[----:B------:R-:W-:Y:S01]  /*d8d0*/  FMNMX.FTZ R17, R10, R3, !PT ;  /* 0x000000030a117209 */ /* 0x000fe20007810000 */
[----:B------:R-:W-:Y:S01]  /*d8e0*/  LDSM.16.MT88.4 R20, [R198+0x100] ;  /* 0x00010000c614783b */ /* 0x000fe20000004200 */
[----:B------:R-:W-:Y:S01]  /*d8f0*/  ISETP.GT.AND P6, PT, R7, RZ, P0 ;  /* 0x000000ff0700720c */ /* 0x000fe200007c4270 */
[----:B------:R-:W-:Y:S01]  /*d900*/  UISETP.GT.AND UP0, UPT, UR13, UR8, UPT ;  /* 0x000000080d00728c */ /* 0x000fe2000bf04270 */
[----:B------:R-:W-:Y:S01]  /*d910*/  FMNMX.FTZ R17, R138, R17, !PT ;  /* 0x000000118a117209 */ /* 0x000fe20007810000 */
[----:B------:R-:W-:Y:S01]  /*d920*/  UIADD3 UR13, UR13, -0x1, URZ ;  /* 0xffffffff0d0d7890 */ /* 0x000fe2000fffe03f */
[----:B------:R-:W-:Y:S02]  /*d930*/  ISETP.LT.OR P6, PT, R5, 0x1, P6 ;  /* 0x000000010500780c */ /* 0x000fe400037c1670 */
[----:B------:R-:W-:Y:S01]  /*d940*/  FMNMX.FTZ R17, R8, R17, !PT ;  /* 0x0000001108117209 */ /* 0x000fe20007810000 */
[----:B------:R-:W-:Y:S01]  /*d950*/  LDSM.16.MT88.4 R28, [R197+0x100] ;  /* 0x00010000c51c783b */ /* 0x000fe20000004200 */
[----:B------:R-:W-:Y:S02]  /*d960*/  ISETP.GT.AND P5, PT, R7, 0x1, P0 ;  /* 0x000000010700780c */ /* 0x000fe400007a4270 */
[----:B------:R-:W-:Y:S02]  /*d970*/  FMNMX.FTZ R17, R6, R17, !PT ;  /* 0x0000001106117209 */ /* 0x000fe40007810000 */
[----:B------:R-:W-:Y:S02]  /*d980*/  FSEL R15, R0, -INF , !P6 ;  /* 0xff800000000f7808 */ /* 0x000fe40007000000 */
[----:B------:R-:W-:Y:S02]  /*d990*/  FMNMX.FTZ R17, R164, R17, !PT ;  /* 0x00000011a4117209 */ /* 0x000fe40007810000 */
[----:B------:R-:W-:Y:S02]  /*d9a0*/  ISETP.LT.OR P5, PT, R5, 0x2, P5 ;  /* 0x000000020500780c */ /* 0x000fe40002fa1670 */
[----:B------:R-:W-:Y:S02]  /*d9b0*/  FMNMX.FTZ R17, R162, R17, !PT ;  /* 0x00000011a2117209 */ /* 0x000fe40007810000 */
[----:B------:R-:W-:Y:S02]  /*d9c0*/  ISETP.GT.AND P4, PT, R7, 0x8, P0 ;  /* 0x000000080700780c */ /* 0x000fe40000784270 */
[----:B------:R-:W-:Y:S02]  /*d9d0*/  FMNMX.FTZ R17, R142, R17, !PT ;  /* 0x000000118e117209 */ /* 0x000fe40007810000 */
[----:B------:R-:W-:Y:S02]  /*d9e0*/  FSEL R13, R136, -INF , !P5 ;  /* 0xff800000880d7808 */ /* 0x000fe40006800000 */
[----:B------:R-:W-:Y:S02]  /*d9f0*/  FMNMX.FTZ R17, R140, R17, !PT ;  /* 0x000000118c117209 */ /* 0x000fe40007810000 */
[----:B------:R-:W-:Y:S02]  /*da00*/  FMNMX.FTZ R0, R15, R2, !PT ;  /* 0x000000020f007209 */ /* 0x000fe40007810000 */
[----:B------:R-:W-:Y:S02]  /*da10*/  FMNMX.FTZ R17, R160, R17, !PT ;  /* 0x00000011a0117209 */ /* 0x000fe40007810000 */
[----:B------:R-:W-:Y:S02]  /*da20*/  ISETP.GT.AND P6, PT, R7, 0x9, P0 ;  /* 0x000000090700780c */ /* 0x000fe400007c4270 */
[----:B------:R-:W-:Y:S02]  /*da30*/  FMNMX.FTZ R17, R158, R17, !PT ;  /* 0x000000119e117209 */ /* 0x000fe40007810000 */
[----:B------:R-:W-:Y:S02]  /*da40*/  ISETP.LT.OR P4, PT, R5, 0x9, P4 ;  /* 0x000000090500780c */ /* 0x000fe40002781670 */
[----:B------:R-:W-:Y:S02]  /*da50*/  FMNMX.FTZ R17, R156, R17, !PT ;  /* 0x000000119c117209 */ /* 0x000fe40007810000 */
[----:B------:R-:W-:Y:S02]  /*da60*/  FMNMX.FTZ R0, R13, R0, !PT ;  /* 0x000000000d007209 */ /* 0x000fe40007810000 */
[----:B------:R-:W-:Y:S02]  /*da70*/  FSEL R11, R132, -INF , !P4 ;  /* 0xff800000840b7808 */ /* 0x000fe40006000000 */
        /* <DEDUP_REMOVED lines=30> */
[----:B------:R-:W-:Y:S02]  /*dc60*/  ISETP.LT.OR P6, PT, R5, 0x22, P6 ;  /* 0x000000220500780c */ /* 0x000fe400037c1670 */
        /* <DEDUP_REMOVED lines=22> */
[----:B-1----:R-:W-:Y:S02]  /*ddd0*/  FMNMX.FTZ R17, R17, R0, !PT ;  /* 0x0000000011117209 */ /* 0x002fe40007810000 */
[----:B------:R-:W-:Y:S02]  /*dde0*/  FMNMX.FTZ R0, R147, R12, !PT ;  /* 0x0000000c93007209 */ /* 0x000fe40007810000 */
[----:B------:R-:W-:Y:S01]  /*ddf0*/  ISETP.LT.OR P0, PT, R5, 0x3a, P0 ;  /* 0x0000003a0500780c */ /* 0x000fe20000701670 */
[----:B------:R-:W1:Y:S01]  /*de00*/  SHFL.BFLY PT, R12, R17, 0x1, 0x1f ;  /* 0x0c201f00110c7f89 */ /* 0x000e6200000e0000 */
[----:B------:R-:W-:Y:S02]  /*de10*/  FMNMX.FTZ R0, R145, R0, !PT ;  /* 0x0000000091007209 */ /* 0x000fe40007810000 */
[----:B------:R-:W-:Y:S04]  /*de20*/  FSEL R133, R4, -INF , !P0 ;  /* 0xff80000004857808 */ /* 0x000fe80004000000 */
[----:B------:R-:W-:Y:S05]  /*de30*/  FMNMX.FTZ R7, R133, R0, !PT ;  /* 0x0000000085077209 */ /* 0x000fea0007810000 */
[----:B------:R-:W2:Y:S01]  /*de40*/  SHFL.BFLY PT, R4, R7, 0x2, 0x1f ;  /* 0x0c401f0007047f89 */ /* 0x000ea200000e0000 */
[----:B-1----:R-:W-:Y:S04]  /*de50*/  FMNMX.FTZ R0, R17, R12, !PT ;  /* 0x0000000c11007209 */ /* 0x002fe80007810000 */
[C---:B------:R-:W-:Y:S01]  /*de60*/  FSETP.NEU.FTZ.AND P0, PT, R0.reuse, -INF , PT ;  /* 0xff8000000000780b */ /* 0x040fe20003f1d000 */
[C---:B------:R-:W-:Y:S05]  /*de70*/  FMUL.FTZ R151, R0.reuse, c[0x0][0x2d0] ;  /* 0x0000b40000977a20 */ /* 0x040fea0000410000 */
[----:B------:R-:W-:Y:S02]  /*de80*/  FSEL R151, R151, RZ, P0 ;  /* 0x000000ff97977208 */ /* 0x000fe40000000000 */
[----:B--2---:R-:W-:Y:S02]  /*de90*/  FMNMX.FTZ R5, R7, R4, !PT ;  /* 0x0000000407057209 */ /* 0x004fe40007810000 */
[----:B------:R-:W-:Y:S01]  /*dea0*/  FSEL R4, R0, RZ, P0 ;  /* 0x000000ff00047208 */ /* 0x000fe20000000000 */
[--C-:B------:R-:W-:Y:S02]  /*deb0*/  FFMA.FTZ R168, R10, c[0x0][0x2d0], -R151.reuse ;  /* 0x0000b4000aa87a23 */ /* 0x100fe40000010897 */
[----:B------:R-:W1:Y:S01]  /*dec0*/  SHFL.BFLY PT, R132, R5, 0x1, 0x1f ;  /* 0x0c201f0005847f89 */ /* 0x000e6200000e0000 */
[----:B------:R-:W-:Y:S02]  /*ded0*/  FFMA.FTZ R135, R138, c[0x0][0x2d0], -R151 ;  /* 0x0000b4008a877a23 */ /* 0x000fe40000010897 */
[----:B------:R-:W-:Y:S01]  /*dee0*/  FADD.FTZ R3, -R4, R3 ;  /* 0x0000000304037221 */ /* 0x000fe20000010100 */
[----:B------:R-:W-:Y:S01]  /*def0*/  MUFU.EX2 R168, R168 ;  /* 0x000000a800a87308 */ /* 0x000fe20000000800 */
[--C-:B------:R-:W-:Y:S02]  /*df00*/  FFMA.FTZ R134, R8, c[0x0][0x2d0], -R151.reuse ;  /* 0x0000b40008867a23 */ /* 0x100fe40000010897 */
        /* <DEDUP_REMOVED lines=10> */
[----:B-1----:R-:W-:Y:S01]  /*dfb0*/  FMNMX.FTZ R132, R5, R132, !PT ;  /* 0x0000008405847209 */ /* 0x002fe20007810000 */
[----:B------:R-:W-:Y:S01]  /*dfc0*/  MUFU.EX2 R134, R134 ;  /* 0x0000008600867308 */ /* 0x000fe20000000800 */
[--C-:B------:R-:W-:Y:S02]  /*dfd0*/  FFMA.FTZ R228, R156, c[0x0][0x2d0], -R151.reuse ;  /* 0x0000b4009ce47a23 */ /* 0x100fe40000010897 */
[C---:B------:R-:W-:Y:S01]  /*dfe0*/  FSETP.NEU.FTZ.AND P0, PT, R132.reuse, -INF , PT ;  /* 0xff8000008400780b */ /* 0x040fe20003f1d000 */
[----:B------:R-:W-:Y:S02]  /*dff0*/  FMUL.FTZ R144, R132, c[0x0][0x2d0] ;  /* 0x0000b40084907a20 */ /* 0x000fe40000410000 */
[--C-:B------:R-:W-:Y:S01]  /*e000*/  FFMA.FTZ R229, R154, c[0x0][0x2d0], -R151.reuse ;  /* 0x0000b4009ae57a23 */ /* 0x100fe20000010897 */
[----:B------:R-:W-:Y:S01]  /*e010*/  FSEL R5, R132, RZ, P0 ;  /* 0x000000ff84057208 */ /* 0x000fe20000000000 */
[--C-:B------:R-:W-:Y:S01]  /*e020*/  FFMA.FTZ R234, R152, c[0x0][0x2d0], -R151.reuse ;  /* 0x0000b40098ea7a23 */ /* 0x100fe20000010897 */
[----:B------:R-:W-:Y:S01]  /*e030*/  FSEL R144, R144, RZ, P0 ;  /* 0x000000ff90907208 */ /* 0x000fe20000000000 */
[----:B------:R-:W1:Y:S01]  /*e040*/  MUFU.EX2 R169, R169 ;  /* 0x000000a900a97308 */ /* 0x000e620000000800 */
[--C-:B------:R-:W-:Y:S01]  /*e050*/  FFMA.FTZ R235, R150, c[0x0][0x2d0], -R151.reuse ;  /* 0x0000b40096eb7a23 */ /* 0x100fe20000010897 */
[----:B------:R-:W-:Y:S01]  /*e060*/  PLOP3.LUT P0, PT, PT, PT, UP0, 0x80, 0x0 ;  /* 0x000000000000781c */ /* 0x000fe20003f0f008 */
[----:B------:R-:W-:Y:S01]  /*e070*/  FADD.FTZ R5, -R5, R2 ;  /* 0x0000000205057221 */ /* 0x000fe20000010100 */
[----:B--2---:R-:W-:Y:S01]  /*e080*/  F2FP.BF16.PACK_AB R136, R135, R168 ;  /* 0x000000a88788723e */ /* 0x004fe200000010ff */
[--C-:B------:R-:W-:Y:S02]  /*e090*/  FFMA.FTZ R173, R15, c[0x0][0x2d0], -R144.reuse ;  /* 0x0000b4000fad7a23 */ /* 0x100fe40000010890 */
[--C-:B------:R-:W-:Y:S02]  /*e0a0*/  FFMA.FTZ R172, R13, c[0x0][0x2d0], -R144.reuse ;  /* 0x0000b4000dac7a23 */ /* 0x100fe40000010890 */
[----:B------:R-:W2:Y:S01]  /*e0b0*/  LDSM.16.MT88.4 R12, [R203+0x100] ;  /* 0x00010000cb0c783b */ /* 0x000ea20000004200 */
[--C-:B------:R-:W-:Y:S01]  /*e0c0*/  FFMA.FTZ R171, R11, c[0x0][0x2d0], -R144.reuse ;  /* 0x0000b4000bab7a23 */ /* 0x100fe20000010890 */
[----:B------:R-:W3:Y:S01]  /*e0d0*/  MUFU.EX2 R3, R6 ;  /* 0x0000000600037308 */ /* 0x000ee20000000800 */
[--C-:B------:R-:W-:Y:S02]  /*e0e0*/  FFMA.FTZ R170, R9, c[0x0][0x2d0], -R144.reuse ;  /* 0x0000b40009aa7a23 */ /* 0x100fe40000010890 */
[----:B------:R-:W-:Y:S02]  /*e0f0*/  FMUL.FTZ R2, R5, c[0x0][0x2d0] ;  /* 0x0000b40005027a20 */ /* 0x000fe40000410000 */
[--C-:B------:R-:W-:Y:S02]  /*e100*/  FFMA.FTZ R178, R163, c[0x0][0x2d0], -R144.reuse ;  /* 0x0000b400a3b27a23 */ /* 0x100fe40000010890 */
[--C-:B------:R-:W-:Y:S02]  /*e110*/  FFMA.FTZ R179, R161, c[0x0][0x2d0], -R144.reuse ;  /* 0x0000b400a1b37a23 */ /* 0x100fe40000010890 */
[----:B------:R-:W-:Y:S01]  /*e120*/  LDSM.16.MT88.4 R160, [R196+0x3900] ;  /* 0x00390000c4a0783b */ /* 0x000fe20000004200 */
[----:B------:R-:W-:Y:S01]  /*e130*/  MUFU.EX2 R173, R173 ;  /* 0x000000ad00ad7308 */ /* 0x000fe20000000800 */
[--C-:B------:R-:W-:Y:S01]  /*e140*/  FFMA.FTZ R224, R143, c[0x0][0x2d0], -R144.reuse ;  /* 0x0000b4008fe07a23 */ /* 0x100fe20000010890 */
[----:B-1----:R-:W-:Y:S01]  /*e150*/  F2FP.BF16.PACK_AB R138, R169, R134 ;  /* 0x00000086a98a723e */ /* 0x002fe200000010ff */
[--C-:B------:R-:W-:Y:S02]  /*e160*/  FFMA.FTZ R225, R141, c[0x0][0x2d0], -R144.reuse ;  /* 0x0000b4008de17a23 */ /* 0x100fe40000010890 */
[--C-:B------:R-:W-:Y:S02]  /*e170*/  FFMA.FTZ R230, R159, c[0x0][0x2d0], -R144.reuse ;  /* 0x0000b4009fe67a23 */ /* 0x100fe40000010890 */
[----:B------:R-:W-:Y:S01]  /*e180*/  LDSM.16.MT88.4 R140, [R197+0x2900] ;  /* 0x00290000c58c783b */ /* 0x000fe20000004200 */
[--C-:B------:R-:W-:Y:S02]  /*e190*/  FFMA.FTZ R231, R157, c[0x0][0x2d0], -R144.reuse ;  /* 0x0000b4009de77a23 */ /* 0x100fe40000010890 */
[----:B------:R-:W1:Y:S01]  /*e1a0*/  MUFU.EX2 R172, R172 ;  /* 0x000000ac00ac7308 */ /* 0x000e620000000800 */
[--C-:B------:R-:W-:Y:S02]  /*e1b0*/  FFMA.FTZ R232, R155, c[0x0][0x2d0], -R144.reuse ;  /* 0x0000b4009be87a23 */ /* 0x100fe40000010890 */
[--C-:B------:R-:W-:Y:S02]  /*e1c0*/  FFMA.FTZ R233, R153, c[0x0][0x2d0], -R144.reuse ;  /* 0x0000b40099e97a23 */ /* 0x100fe40000010890 */
[C---:B---3--:R-:W-:Y:S01]  /*e1d0*/  FMUL.FTZ R4, R3.reuse, R128 ;  /* 0x0000008003047220 */ /* 0x048fe20000410000 */
[----:B------:R-:W-:Y:S01]  /*e1e0*/  LDSM.16.MT88.4 R152, [R198+0x3900] ;  /* 0x00390000c698783b */ /* 0x000fe20000004200 */
[C---:B------:R-:W-:Y:S02]  /*e1f0*/  FMUL.FTZ R5, R3.reuse, R129 ;  /* 0x0000008103057220 */ /* 0x040fe40000410000 */
[C---:B------:R-:W-:Y:S01]  /*e200*/  FMUL.FTZ R8, R3.reuse, R124 ;  /* 0x0000007c03087220 */ /* 0x040fe20000410000 */
[----:B------:R-:W-:Y:S01]  /*e210*/  MUFU.EX2 R171, R171 ;  /* 0x000000ab00ab7308 */ /* 0x000fe20000000800 */
[C---:B------:R-:W-:Y:S02]  /*e220*/  FMUL.FTZ R9, R3.reuse, R125 ;  /* 0x0000007d03097220 */ /* 0x040fe40000410000 */
[C---:B------:R-:W-:Y:S01]  /*e230*/  FMUL.FTZ R16, R3.reuse, R116 ;  /* 0x0000007403107220 */ /* 0x040fe20000410000 */
[----:B------:R-:W-:Y:S01]  /*e240*/  LDSM.16.MT88.4 R156, [R197+0x3900] ;  /* 0x00390000c59c783b */ /* 0x000fe20000004200 */
        /* <DEDUP_REMOVED lines=8> */
[--C-:B------:R-:W-:Y:S02]  /*e2d0*/  FFMA.FTZ R238, R149, c[0x0][0x2d0], -R144.reuse ;  /* 0x0000b40095ee7a23 */ /* 0x100fe40000010890 */
[--C-:B------:R-:W-:Y:S01]  /*e2e0*/  FFMA.FTZ R239, R147, c[0x0][0x2d0], -R144.reuse ;  /* 0x0000b40093ef7a23 */ /* 0x100fe20000010890 */
[----:B------:R-:W1:Y:S01]  /*e2f0*/  MUFU.EX2 R2, R2 ;  /* 0x0000000200027308 */ /* 0x000e620000000800 */
[--C-:B------:R-:W-:Y:S02]  /*e300*/  FFMA.FTZ R240, R145, c[0x0][0x2d0], -R144.reuse ;  /* 0x0000b40091f07a23 */ /* 0x100fe40000010890 */
[----:B------:R-:W-:Y:S02]  /*e310*/  FFMA.FTZ R151, R146, c[0x0][0x2d0], -R151 ;  /* 0x0000b40092977a23 */ /* 0x000fe40000010897 */
[----:B------:R-:W-:Y:S02]  /*e320*/  FFMA.FTZ R144, R133, c[0x0][0x2d0], -R144 ;  /* 0x0000b40085907a23 */ /* 0x000fe40000010890 */
[C---:B------:R-:W-:Y:S02]  /*e330*/  FMUL.FTZ R36, R3.reuse, R36 ;  /* 0x0000002403247220 */ /* 0x040fe40000410000 */
        /* <DEDUP_REMOVED lines=123> */
[----:B------:R-:W3:Y:S01]  /*eaf0*/  MUFU.EX2 R235, R235 ;  /* 0x000000eb00eb7308 */ /* 0x000ee20000000800 */
[C---:B-1----:R-:W-:Y:S04]  /*eb00*/  HMMA.16816.F32.BF16 R76, R136.reuse, R100, R76 ;  /* 0x00000064884c723c */ /* 0x042fe8000004184c */
[C---:B------:R-:W-:Y:S02]  /*eb10*/  FMUL.FTZ R84, R3.reuse, R84 ;  /* 0x0000005403547220 */ /* 0x040fe40000410000 */
[----:B------:R-:W-:Y:S01]  /*eb20*/  FMUL.FTZ R85, R3, R85 ;  /* 0x0000005503557220 */ /* 0x000fe20000410000 */
[----:B------:R-:W-:Y:S01]  /*eb30*/  F2FP.BF16.PACK_AB R100, R175, R174 ;  /* 0x000000aeaf64723e */ /* 0x000fe200000010ff */
[C---:B------:R-:W-:Y:S01]  /*eb40*/  HMMA.16816.F32.BF16 R80, R136.reuse, R102, R80 ;  /* 0x000000668850723c */ /* 0x040fe20000041850 */
[----:B------:R-:W-:Y:S03]  /*eb50*/  MUFU.EX2 R236, R236 ;  /* 0x000000ec00ec7308 */ /* 0x000fe60000000800 */
[C---:B------:R-:W-:Y:S01]  /*eb60*/  FMUL.FTZ R86, R2.reuse, R86 ;  /* 0x0000005602567220 */ /* 0x040fe20000410000 */
[----:B----4-:R-:W-:Y:S01]  /*eb70*/  F2FP.BF16.PACK_AB R101, R179, R178 ;  /* 0x000000b2b365723e */ /* 0x010fe200000010ff */
[C---:B------:R-:W-:Y:S01]  /*eb80*/  FMUL.FTZ R87, R2.reuse, R87 ;  /* 0x0000005702577220 */ /* 0x040fe20000410000 */
[----:B------:R-:W-:Y:S01]  /*eb90*/  F2FP.BF16.PACK_AB R102, R177, R176 ;  /* 0x000000b0b166723e */ /* 0x000fe200000010ff */
[----:B------:R-:W-:Y:S01]  /*eba0*/  FMUL.FTZ R88, R3, R88 ;  /* 0x0000005803587220 */ /* 0x000fe20000410000 */
[----:B-----5:R-:W-:Y:S02]  /*ebb0*/  F2FP.BF16.PACK_AB R103, R225, R224 ;  /* 0x000000e0e167723e */ /* 0x020fe400000010ff */
[----:B------:R-:W-:Y:S01]  /*ebc0*/  MUFU.EX2 R238, R238 ;  /* 0x000000ee00ee7308 */ /* 0x000fe20000000800 */
[C---:B------:R-:W-:Y:S01]  /*ebd0*/  FMUL.FTZ R89, R3.reuse, R89 ;  /* 0x0000005903597220 */ /* 0x040fe20000410000 */
[C---:B--2---:R-:W-:Y:S03]  /*ebe0*/  HMMA.16816.F32.BF16 R84, R136.reuse, R108, R84 ;  /* 0x0000006c8854723c */ /* 0x044fe60000041854 */
[C---:B------:R-:W-:Y:S02]  /*ebf0*/  FMUL.FTZ R90, R2.reuse, R90 ;  /* 0x0000005a025a7220 */ /* 0x040fe40000410000 */
        /* <DEDUP_REMOVED lines=19> */
[----:B------:R-:W-:Y:S01]  /*ed30*/  FADD.FTZ R135, R135, R168 ;  /* 0x000000a887877221 */ /* 0x000fe20000010000 */
[----:B------:R-:W-:Y:S01]  /*ed40*/  MOV R2, R132 ;  /* 0x0000008400027202 */ /* 0x000fe20000000f00 */
        /* <DEDUP_REMOVED lines=132> */
.L_x_377:
[----:B------:R-:W1:Y:S01]  /*f590*/  SHFL.BFLY PT, R3, R218, 0x2, 0x1f ;  /* 0x0c401f00da037f89 */ /* 0x000e6200000e0000 */
[----:B------:R-:W-:-:S02]  /*f5a0*/  MOV R7, RZ ;  /* 0x000000ff00077202 */ /* 0x000fc40000000f00 */
[----:B------:R-:W-:Y:S01]  /*f5b0*/  MOV R4, RZ ;  /* 0x000000ff00047202 */ /* 0x000fe20000000f00 */
[----:B------:R-:W2:Y:S01]  /*f5c0*/  SHFL.BFLY PT, R2, R219, 0x2, 0x1f ;  /* 0x0c401f00db027f89 */ /* 0x000ea200000e0000 */
[----:B------:R-:W-:Y:S01]  /*f5d0*/  PLOP3.LUT P2, PT, PT, PT, PT, 0x8, 0x0 ;  /* 0x000000000000781c */ /* 0x000fe20003f4e170 */
[----:B-1----:R-:W-:Y:S02]  /*f5e0*/  FADD.FTZ R3, R3, R218 ;  /* 0x000000da03037221 */ /* 0x002fe40000010000 */
[----:B--2---:R-:W-:-:S03]  /*f5f0*/  FADD.FTZ R2, R2, R219 ;  /* 0x000000db02027221 */ /* 0x004fc60000010000 */
[----:B------:R-:W1:Y:S04]  /*f600*/  SHFL.BFLY PT, R6, R3, 0x1, 0x1f ;  /* 0x0c201f0003067f89 */ /* 0x000e6800000e0000 */
[----:B------:R-:W2:Y:S01]  /*f610*/  SHFL.BFLY PT, R5, R2, 0x1, 0x1f ;  /* 0x0c201f0002057f89 */ /* 0x000ea200000e0000 */
[----:B-1----:R-:W-:Y:S02]  /*f620*/  FADD.FTZ R6, R3, R6 ;  /* 0x0000000603067221 */ /* 0x002fe40000010000 */
[----:B--2---:R-:W-:-:S03]  /*f630*/  FADD.FTZ R5, R5, R2 ;  /* 0x0000000205057221 */ /* 0x004fc60000010000 */
[----:B------:R-:W-:Y:S02]  /*f640*/  FSETP.NE.FTZ.AND P1, PT, R6, RZ, PT ;  /* 0x000000ff0600720b */ /* 0x000fe40003f35000 */
[----:B------:R-:W-:-:S11]  /*f650*/  FSETP.NE.FTZ.AND P0, PT, R5, RZ, PT ;  /* 0x000000ff0500720b */ /* 0x000fd60003f15000 */
[----:B------:R-:W1:Y:S01]  /*f660*/  @P1 MUFU.RCP R7, R6 ;  /* 0x0000000600071308 */ /* 0x000e620000001000 */
[----:B------:R-:W-:Y:S02]  /*f670*/  @P1 MOV R10, 0x3f317218 ;  /* 0x3f317218000a1802 */ /* 0x000fe40000000f00 */
[----:B------:R-:W-:-:S05]  /*f680*/  @P0 MOV R11, 0x3f317218 ;  /* 0x3f317218000b0802 */ /* 0x000fca0000000f00 */
[----:B------:R-:W2:Y:S01]  /*f690*/  @P1 MUFU.LG2 R6, R6 ;  /* 0x0000000600061308 */ /* 0x000ea20000000c00 */
[----:B------:R-:W-:-:S07]  /*f6a0*/  @P0 FMUL.FTZ R11, R11, c[0x0][0x2d0] ;  /* 0x0000b4000b0b0a20 */ /* 0x000fce0000410000 */
[----:B------:R-:W3:Y:S01]  /*f6b0*/  @P0 MUFU.LG2 R8, R5 ;  /* 0x0000000500080308 */ /* 0x000ee20000000c00 */
[C---:B-1----:R-:W-:Y:S02]  /*f6c0*/  FMUL.FTZ R128, R7.reuse, R128 ;  /* 0x0000008007807220 */ /* 0x042fe40000410000 */
[C---:B------:R-:W-:Y:S02]  /*f6d0*/  FMUL.FTZ R129, R7.reuse, R129 ;  /* 0x0000008107817220 */ /* 0x040fe40000410000 */
[C---:B------:R-:W-:Y:S02]  /*f6e0*/  FMUL.FTZ R124, R7.reuse, R124 ;  /* 0x0000007c077c7220 */ /* 0x040fe40000410000 */
[----:B------:R-:W-:Y:S01]  /*f6f0*/  FMUL.FTZ R125, R7, R125 ;  /* 0x0000007d077d7220 */ /* 0x000fe20000410000 */
[----:B------:R1:W4:Y:S01]  /*f700*/  @P0 MUFU.RCP R4, R5 ;  /* 0x0000000500040308 */ /* 0x0003220000001000 */
[----:B--2---:R-:W-:Y:S02]  /*f710*/  @P1 FMUL.FTZ R9, R6, 0.69314718246459960938 ;  /* 0x3f31721806091820 */ /* 0x004fe40000410000 */
[----:B------:R-:W-:-:S02]  /*f720*/  @P1 FMUL.FTZ R6, R10, c[0x0][0x2d0] ;  /* 0x0000b4000a061a20 */ /* 0x000fc40000410000 */
[C---:B------:R-:W-:Y:S02]  /*f730*/  FMUL.FTZ R120, R7.reuse, R120 ;  /* 0x0000007807787220 */ /* 0x040fe40000410000 */
[C---:B------:R-:W-:Y:S02]  /*f740*/  FMUL.FTZ R121, R7.reuse, R121 ;  /* 0x0000007907797220 */ /* 0x040fe40000410000 */
[----:B---3--:R-:W-:Y:S02]  /*f750*/  @P0 FMUL.FTZ R8, R8, 0.69314718246459960938 ;  /* 0x3f31721808080820 */ /* 0x008fe40000410000 */
[C---:B------:R-:W-:Y:S02]  /*f760*/  FMUL.FTZ R116, R7.reuse, R116 ;  /* 0x0000007407747220 */ /* 0x040fe40000410000 */
[C---:B------:R-:W-:Y:S02]  /*f770*/  FMUL.FTZ R117, R7.reuse, R117 ;  /* 0x0000007507757220 */ /* 0x040fe40000410000 */
[C---:B------:R-:W-:Y:S01]  /*f780*/  FMUL.FTZ R112, R7.reuse, R112 ;  /* 0x0000007007707220 */ /* 0x040fe20000410000 */
[----:B-1----:R-:W-:Y:S01]  /*f790*/  MOV R5, 0xff800000 ;  /* 0xff80000000057802 */ /* 0x002fe20000000f00 */
        /* <DEDUP_REMOVED lines=38> */
[----:B------:R-:W-:Y:S01]  /*fa00*/  FMUL.FTZ R97, R7, R97 ;  /* 0x0000006107617220 */ /* 0x000fe20000410000 */
[----:B------:R-:W-:Y:S01]  /*fa10*/  MOV R7, 0xff800000 ;  /* 0xff80000000077802 */ /* 0x000fe20000000f00 */
[C---:B----4-:R-:W-:Y:S02]  /*fa20*/  FMUL.FTZ R130, R4.reuse, R130 ;  /* 0x0000008204827220 */ /* 0x050fe40000410000 */
        /* <DEDUP_REMOVED lines=49> */
.L_x_344:
[----:B------:R-:W-:Y:S05]  /*fd40*/  @P2 BRA `(.L_x_387) ;  /* 0x0000197000002947 */ /* 0x000fea0003800000 */
[----:B------:R-:W1:Y:S01]  /*fd50*/  S2R R9, SR_CTAID.Y ;  /* 0x0000000000097919 */ /* 0x000e620000002600 */
[----:B------:R-:W-:Y:S01]  /*fd60*/  IMAD R8, RZ, RZ, -UR15 ;  /* 0x8000000fff087e24 */ /* 0x000fe2000f8e02ff */
[----:B------:R-:W-:Y:S01]  /*fd70*/  USHF.R.S32.HI UR6, URZ, 0x1f, UR15 ;  /* 0x0000001f3f067899 */ /* 0x000fe2000801140f */
[----:B------:R-:W-:Y:S01]  /*fd80*/  BSSY B0, `(.L_x_388) ;  /* 0x0000101000007945 */ /* 0x000fe20003800000 */
[----:B------:R-:W2:Y:S01]  /*fd90*/  S2R R4, SR_TID.X ;  /* 0x0000000000047919 */ /* 0x000ea20000002100 */
[----:B------:R-:W-:-:S02]  /*fda0*/  ULDC.64 UR4, c[0x0][0x4d0] ;  /* 0x0001340000047ab9 */ /* 0x000fc40000000a00 */
[----:B------:R-:W-:Y:S01]  /*fdb0*/  UIMAD UR7, UR6, UR4, URZ ;  /* 0x00000004060772a4 */ /* 0x000fe2000f8e023f */
[----:B------:R-:W3:Y:S01]  /*fdc0*/  S2R R11, SR_CTAID.Z ;  /* 0x00000000000b7919 */ /* 0x000ee20000002700 */
[----:B------:R-:W-:Y:S02]  /*fdd0*/  UIMAD.WIDE.U32 UR8, UR15, UR4, URZ ;  /* 0x000000040f0872a5 */ /* 0x000fe4000f8e003f */
[----:B------:R-:W-:Y:S01]  /*fde0*/  UIMAD UR7, UR15, UR5, UR7 ;  /* 0x000000050f0772a4 */ /* 0x000fe2000f8e0207 */
[----:B------:R-:W4:Y:S02]  /*fdf0*/  S2R R12, SR_CTAID.X ;  /* 0x00000000000c7919 */ /* 0x000f240000002500 */
[----:B------:R-:W-:Y:S01]  /*fe00*/  ULDC.64 UR4, c[0x0][0x438] ;  /* 0x00010e0000047ab9 */ /* 0x000fe20000000a00 */
[----:B------:R-:W-:Y:S01]  /*fe10*/  MOV R19, UR9 ;  /* 0x0000000900137c02 */ /* 0x000fe20008000f00 */
[----:B------:R-:W-:Y:S01]  /*fe20*/  UIMAD.WIDE.U32 UR10, UR15, UR4, URZ ;  /* 0x000000040f0a72a5 */ /* 0x000fe2000f8e003f */
[----:B------:R-:W-:Y:S01]  /*fe30*/  IMAD.U32 R18, RZ, RZ, UR8 ;  /* 0x00000008ff127e24 */ /* 0x000fe2000f8e00ff */
[----:B------:R-:W-:-:S02]  /*fe40*/  UIMAD UR4, UR6, UR4, URZ ;  /* 0x00000004060472a4 */ /* 0x000fc4000f8e023f */
[----:B------:R-:W-:Y:S02]  /*fe50*/  UIADD3 UR7, UR9, UR7, URZ ;  /* 0x0000000709077290 */ /* 0x000fe4000fffe03f */
[----:B------:R-:W-:Y:S01]  /*fe60*/  UIMAD UR4, UR15, UR5, UR4 ;  /* 0x000000050f0472a4 */ /* 0x000fe2000f8e0204 */
[----:B------:R-:W-:Y:S01]  /*fe70*/  MOV R16, UR10 ;  /* 0x0000000a00107c02 */ /* 0x000fe20008000f00 */
[----:B-1----:R-:W-:Y:S02]  /*fe80*/  IMAD R8, R8, c[0x0][0x550], R9 ;  /* 0x0001540008087a24 */ /* 0x002fe400078e0209 */
[----:B------:R-:W-:Y:S01]  /*fe90*/  UIADD3 UR4, UR11, UR4, URZ ;  /* 0x000000040b047290 */ /* 0x000fe2000fffe03f */
[----:B------:R-:W-:Y:S01]  /*fea0*/  IMAD.U32 R17, RZ, RZ, UR11 ;  /* 0x0000000bff117e24 */ /* 0x000fe2000f8e00ff */
[----:B--2---:R-:W-:Y:S01]  /*feb0*/  SHF.R.S32.HI R9, RZ, 0x1f, R4 ;  /* 0x0000001fff097819 */ /* 0x004fe20000011404 */
[----:B------:R-:W-:-:S03]  /*fec0*/  IMAD.U32 R19, RZ, RZ, UR7 ;  /* 0x00000007ff137e24 */ /* 0x000fc6000f8e00ff */
[CC--:B------:R-:W-:Y:S01]  /*fed0*/  LEA.HI R0, R9.reuse, R4.reuse, RZ, 0x5 ;  /* 0x0000000409007211 */ /* 0x0c0fe200078f28ff */
[----:B------:R-:W-:Y:S01]  /*fee0*/  IMAD.U32 R17, RZ, RZ, UR4 ;  /* 0x00000004ff117e24 */ /* 0x000fe2000f8e00ff */
[-C--:B------:R-:W-:Y:S01]  /*fef0*/  LEA.HI R9, R9, R4.reuse, RZ, 0x2 ;  /* 0x0000000409097211 */ /* 0x080fe200078f10ff */
[C---:B---3--:R-:W-:Y:S01]  /*ff00*/  IMAD.WIDE.U32 R18, R11.reuse, c[0x0][0x4d8], R18 ;  /* 0x000136000b127a25 */ /* 0x048fe200078e0012 */
[----:B------:R-:W-:Y:S02]  /*ff10*/  LOP3.LUT R13, R0, 0xffffffe0, RZ, 0xc0, !PT ;  /* 0xffffffe0000d7812 */ /* 0x000fe400078ec0ff */
[----:B------:R-:W-:Y:S01]  /*ff20*/  SHF.R.S32.HI R15, RZ, 0x5, R0 ;  /* 0x00000005ff0f7819 */ /* 0x000fe20000011400 */
[----:B------:R-:W-:Y:S01]  /*ff30*/  IMAD.WIDE.U32 R16, R11, c[0x0][0x440], R16 ;  /* 0x000110000b107a25 */ /* 0x000fe200078e0010 */
[----:B------:R-:W-:Y:S02]  /*ff40*/  SHF.R.S32.HI R0, RZ, 0x1f, R0 ;  /* 0x0000001fff007819 */ /* 0x000fe40000011400 */
[----:B------:R-:W-:Y:S01]  /*ff50*/  LOP3.LUT R9, R9, 0xfffffffc, RZ, 0xc0, !PT ;  /* 0xfffffffc09097812 */ /* 0x000fe200078ec0ff */
[----:B------:R-:W-:Y:S01]  /*ff60*/  IMAD.IADD R6, R4, 0x1, -R13 ;  /* 0x0000000104067824 */ /* 0x000fe200078e0a0d */
[----:B------:R-:W-:Y:S01]  /*ff70*/  LEA.HI R0, R0, R15, RZ, 0x3 ;  /* 0x0000000f00007211 */ /* 0x000fe200078f18ff */
[----:B------:R-:W-:Y:S01]  /*ff80*/  IMAD.MOV.U32 R20, RZ, RZ, R18 ;  /* 0x000000ffff147224 */ /* 0x000fe200078e0012 */
[----:B------:R-:W-:-:S02]  /*ff90*/  IADD3 R9, -R9, R4, RZ ;  /* 0x0000000409097210 */ /* 0x000fc40007ffe1ff */
[----:B------:R-:W-:Y:S02]  /*ffa0*/  LOP3.LUT R0, R0, 0xffffff8, RZ, 0xc0, !PT ;  /* 0x0ffffff800007812 */ /* 0x000fe400078ec0ff */
[----:B------:R-:W-:Y:S02]  /*ffb0*/  SHF.R.S32.HI R13, RZ, 0x1f, R6 ;  /* 0x0000001fff0d7819 */ /* 0x000fe40000011406 */
[----:B------:R-:W-:Y:S01]  /*ffc0*/  SHF.R.S32.HI R10, RZ, 0x1f, R11 ;  /* 0x0000001fff0a7819 */ /* 0x000fe2000001140b */
[----:B------:R-:W-:Y:S01]  /*ffd0*/  IMAD.IADD R15, R15, 0x1, -R0 ;  /* 0x000000010f0f7824 */ /* 0x000fe200078e0a00 */
[----:B------:R-:W-:Y:S02]  /*ffe0*/  LEA.HI R0, R9, R9, RZ, 0x1 ;  /* 0x0000000909007211 */ /* 0x000fe400078f08ff */
[----:B------:R-:W-:Y:S01]  /*fff0*/  LEA.HI R4, R13, R6, RZ, 0x2 ;  /* 0x000000060d047211 */ /* 0x000fe200078f10ff */
[----:B------:R-:W-:Y:S01]  /*10000*/  IMAD.MOV.U32 R13, RZ, RZ, c[0x0][0x4e8] ;  /* 0x00013a00ff0d7624 */ /* 0x000fe200078e00ff */
[----:B------:R-:W-:-:S02]  /*10010*/  LOP3.LUT R0, R0, 0x1ffffffe, RZ, 0xc0, !PT ;  /* 0x1ffffffe00007812 */ /* 0x000fc400078ec0ff */
[----:B------:R-:W-:Y:S02]  /*10020*/  SHF.R.S32.HI R14, RZ, 0x2, R4 ;  /* 0x00000002ff0e7819 */ /* 0x000fe40000011404 */
[----:B------:R-:W-:Y:S01]  /*10030*/  IADD3 R0, R9, -R0, RZ ;  /* 0x8000000009007210 */ /* 0x000fe20007ffe0ff */
[----:B------:R-:W-:Y:S01]  /*10040*/  BAR.SYNC.DEFER_BLOCKING 0x1, 0x100 ;  /* 0x0044000000007b1d */ /* 0x000fe20000010000 */
[----:B------:R-:W-:Y:S01]  /*10050*/  ISETP.NE.AND P1, PT, R13, 0x1, PT ;  /* 0x000000010d00780c */ /* 0x000fe20003f25270 */
[----:B------:R-:W-:Y:S01]  /*10060*/  IMAD R15, R15, 0x10, R14 ;  /* 0x000000100f0f7824 */ /* 0x000fe200078e020e */
[----:B------:R-:W-:Y:S01]  /*10070*/  MOV R22, R16 ;  /* 0x0000001000167202 */ /* 0x000fe20000000f00 */
[----:B------:R-:W-:Y:S02]  /*10080*/  IMAD R14, R10, c[0x0][0x4d8], RZ ;  /* 0x000136000a0e7a24 */ /* 0x000fe400078e02ff */
[----:B------:R-:W-:Y:S01]  /*10090*/  IMAD R9, R0, 0x8, R15 ;  /* 0x0000000800097824 */ /* 0x000fe200078e020f */
[----:B------:R-:W-:Y:S01]  /*100a0*/  SHF.R.S32.HI R0, RZ, 0x1f, R8 ;  /* 0x0000001fff007819 */ /* 0x000fe20000011408 */
[----:B------:R-:W-:-:S02]  /*100b0*/  IMAD R10, R10, c[0x0][0x440], RZ ;  /* 0x000110000a0a7a24 */ /* 0x000fc400078e02ff */
[C---:B------:R-:W-:Y:S01]  /*100c0*/  IMAD R14, R11.reuse, c[0x0][0x4dc], R14 ;  /* 0x000137000b0e7a24 */ /* 0x040fe200078e020e */
[C---:B----4-:R-:W-:Y:S01]  /*100d0*/  LEA R9, R12.reuse, R9, 0x7 ;  /* 0x000000090c097211 */ /* 0x050fe200078e38ff */
[----:B------:R-:W-:Y:S01]  /*100e0*/  IMAD R10, R11, c[0x0][0x444], R10 ;  /* 0x000111000b0a7a24 */ /* 0x000fe200078e020a */
[----:B------:R-:W-:Y:S01]  /*100f0*/  LEA R12, R12, R15, 0x7 ;  /* 0x0000000f0c0c7211 */ /* 0x000fe200078e38ff */
[----:B------:R-:W-:Y:S01]  /*10100*/  IMAD.IADD R21, R19, 0x1, R14 ;  /* 0x0000000113157824 */ /* 0x000fe200078e020e */
[----:B------:R-:W-:Y:S01]  /*10110*/  MOV R11, R9 ;  /* 0x00000009000b7202 */ /* 0x000fe20000000f00 */
[----:B------:R-:W-:Y:S02]  /*10120*/  IMAD.IADD R23, R17, 0x1, R10 ;  /* 0x0000000111177824 */ /* 0x000fe400078e020a */
[----:B------:R-:W-:-:S04]  /*10130*/  @P1 IMAD.HI.U32 R10, R9, c[0x0][0x4ec], RZ ;  /* 0x00013b00090a1a27 */ /* 0x000fc800078e00ff */
[C---:B------:R-:W-:Y:S01]  /*10140*/  IMAD R17, R0.reuse, c[0x0][0x4e0], RZ ;  /* 0x0001380000117a24 */ /* 0x040fe200078e02ff */
[----:B------:R-:W-:Y:S01]  /*10150*/  @P1 SHF.R.U32.HI R11, RZ, c[0x0][0x4f0], R10 ;  /* 0x00013c00ff0b1a19 */ /* 0x000fe2000001160a */
[----:B------:R-:W-:Y:S01]  /*10160*/  IMAD R19, R0, c[0x0][0x448], RZ ;  /* 0x0001120000137a24 */ /* 0x000fe200078e02ff */
[----:B------:R-:W-:Y:S01]  /*10170*/  MOV R10, R9 ;  /* 0x00000009000a7202 */ /* 0x000fe20000000f00 */
[C---:B------:R-:W-:Y:S01]  /*10180*/  IMAD R17, R8.reuse, c[0x0][0x4e4], R17 ;  /* 0x0001390008117a24 */ /* 0x040fe200078e0211 */
[--C-:B------:R-:W-:Y:S01]  /*10190*/  SHF.R.S32.HI R14, RZ, 0x1f, R11.reuse ;  /* 0x0000001fff0e7819 */ /* 0x100fe2000001140b */
[----:B------:R-:W-:Y:S02]  /*101a0*/  IMAD.MOV R0, RZ, RZ, -R11 ;  /* 0x000000ffff007224 */ /* 0x000fe400078e0a0b */
[C---:B------:R-:W-:Y:S02]  /*101b0*/  IMAD R19, R8.reuse, c[0x0][0x44c], R19 ;  /* 0x0001130008137a24 */ /* 0x040fe400078e0213 */
[----:B------:R-:W-:-:S04]  /*101c0*/  IMAD.WIDE.U32 R22, R8, c[0x0][0x448], R22 ;  /* 0x0001120008167a25 */ /* 0x000fc800078e0016 */
[----:B------:R-:W-:-:S04]  /*101d0*/  IMAD.WIDE.U32 R20, R8, c[0x0][0x4e0], R20 ;  /* 0x0001380008147a25 */ /* 0x000fc800078e0014 */
[----:B------:R-:W-:Y:S01]  /*101e0*/  @P1 IMAD.HI.U32 R8, R9, c[0x0][0x4ec], RZ ;  /* 0x00013b0009081a27 */ /* 0x000fe200078e00ff */
[----:B------:R-:W-:-:S03]  /*101f0*/  IADD3 R16, P0, R11, R20, RZ ;  /* 0x000000140b107210 */ /* 0x000fc60007f1e0ff */
[----:B------:R-:W-:Y:S01]  /*10200*/  IMAD R0, R0, c[0x0][0x4e8], R9 ;  /* 0x00013a0000007a24 */ /* 0x000fe200078e0209 */
[----:B------:R-:W-:Y:S01]  /*10210*/  @P1 SHF.R.U32.HI R10, RZ, c[0x0][0x4f0], R8 ;  /* 0x00013c00ff0a1a19 */ /* 0x000fe20000011608 */
[----:B------:R-:W-:Y:S01]  /*10220*/  IMAD.IADD R23, R23, 0x1, R19 ;  /* 0x0000000117177824 */ /* 0x000fe200078e0213 */
[----:B------:R-:W-:Y:S01]  /*10230*/  IADD3.X R17, R14, R21, R17, P0, !PT ;  /* 0x000000150e117210 */ /* 0x000fe200007fe411 */
[----:B------:R-:W-:Y:S01]  /*10240*/  IMAD R13, R13, c[0x0][0x388], RZ ;  /* 0x0000e2000d0d7a24 */ /* 0x000fe200078e02ff */
[----:B------:R-:W-:Y:S01]  /*10250*/  SHF.R.S32.HI R8, RZ, 0x1f, R0 ;  /* 0x0000001fff087819 */ /* 0x000fe20000011400 */
[C---:B------:R-:W-:Y:S01]  /*10260*/  IMAD.WIDE.U32 R22, R10.reuse, c[0x0][0x430], R22 ;  /* 0x00010c000a167a25 */ /* 0x040fe200078e0016 */
[----:B------:R-:W-:Y:S02]  /*10270*/  IADD3 R14, -R10, RZ, RZ ;  /* 0x000000ff0a0e7210 */ /* 0x000fe40007ffe1ff */
[----:B------:R-:W-:Y:S01]  /*10280*/  LOP3.LUT P1, RZ, R6, 0x3, RZ, 0xc0, !PT ;  /* 0x0000000306ff7812 */ /* 0x000fe2000782c0ff */
[----:B------:R-:W-:Y:S01]  /*10290*/  IMAD R11, R8, c[0x0][0x4c8], RZ ;  /* 0x00013200080b7a24 */ /* 0x000fe200078e02ff */
[----:B------:R-:W-:Y:S01]  /*102a0*/  SHF.R.S32.HI R8, RZ, 0x1f, R10 ;  /* 0x0000001fff087819 */ /* 0x000fe2000001140a */
[----:B------:R-:W-:Y:S01]  /*102b0*/  IMAD.WIDE.U32 R16, R0, c[0x0][0x4c8], R16 ;  /* 0x0001320000107a25 */ /* 0x000fe200078e0010 */
[----:B------:R-:W-:-:S03]  /*102c0*/  ISETP.GE.OR P2, PT, R12, R13, P1 ;  /* 0x0000000d0c00720c */ /* 0x000fc60000f46670 */
[----:B------:R-:W-:Y:S01]  /*102d0*/  IMAD R11, R0, c[0x0][0x4cc], R11 ;  /* 0x00013300000b7a24 */ /* 0x000fe200078e020b */
[----:B------:R-:W-:Y:S01]  /*102e0*/  LEA R0, P0, R16, c[0x0][0x4a8], 0x2 ;  /* 0x00012a0010007a11 */ /* 0x000fe200078010ff */
[----:B------:R-:W-:Y:S02]  /*102f0*/  IMAD R14, R14, c[0x0][0x4e8], R9 ;  /* 0x00013a000e0e7a24 */ /* 0x000fe400078e0209 */
[----:B------:R-:W-:Y:S02]  /*10300*/  IMAD.IADD R11, R17, 0x1, R11 ;  /* 0x00000001110b7824 */ /* 0x000fe400078e020b */
[----:B------:R-:W-:Y:S01]  /*10310*/  IMAD R9, R8, c[0x0][0x430], RZ ;  /* 0x00010c0008097a24 */ /* 0x000fe200078e02ff */
[----:B------:R-:W-:Y:S01]  /*10320*/  SHFL.IDX PT, R18, R0, 0x1, 0x1c1f ;  /* 0x003c1f0000127f89 */ /* 0x000fe200000e0000 */
[----:B------:R-:W-:Y:S02]  /*10330*/  SHF.R.S32.HI R8, RZ, 0x1f, R14 ;  /* 0x0000001fff087819 */ /* 0x000fe4000001140e */
[----:B------:R-:W-:Y:S01]  /*10340*/  LEA.HI.X R11, R16, c[0x0][0x4ac], R11, 0x2, P0 ;  /* 0x00012b00100b7a11 */ /* 0x000fe200000f140b */
[----:B------:R-:W-:Y:S01]  /*10350*/  IMAD R9, R10, c[0x0][0x434], R9 ;  /* 0x00010d000a097a24 */ /* 0x000fe200078e0209 */
[----:B------:R-:W-:Y:S03]  /*10360*/  SHFL.IDX PT, R16, R0, RZ, 0x1c1f ;  /* 0x001c1fff00107589 */ /* 0x000fe600000e0000 */
[----:B------:R-:W-:Y:S01]  /*10370*/  IMAD.IADD R23, R23, 0x1, R9 ;  /* 0x0000000117177824 */ /* 0x000fe200078e0209 */
[----:B------:R-:W1:Y:S01]  /*10380*/  SHFL.IDX PT, R17, R11, RZ, 0x1c1f ;  /* 0x001c1fff0b117589 */ /* 0x000e6200000e0000 */
[----:B------:R-:W-:Y:S01]  /*10390*/  IMAD R9, R8, c[0x0][0x428], RZ ;  /* 0x00010a0008097a24 */ /* 0x000fe200078e02ff */
[----:B------:R-:W-:-:S02]  /*103a0*/  IADD3 R8, R12, 0x8, RZ ;  /* 0x000000080c087810 */ /* 0x000fc40007ffe0ff */
[----:B------:R2:W3:Y:S01]  /*103b0*/  SHFL.IDX PT, R19, R11, 0x1, 0x1c1f ;  /* 0x003c1f000b137f89 */ /* 0x0004e200000e0000 */
[----:B------:R-:W-:Y:S01]  /*103c0*/  IMAD R9, R14, c[0x0][0x42c], R9 ;  /* 0x00010b000e097a24 */ /* 0x000fe200078e0209 */
[----:B------:R-:W-:Y:S01]  /*103d0*/  ISETP.GE.OR P1, PT, R8, R13, P1 ;  /* 0x0000000d0800720c */ /* 0x000fe20000f26670 */
[----:B------:R-:W-:-:S05]  /*103e0*/  IMAD.WIDE.U32 R14, R14, c[0x0][0x428], R22 ;  /* 0x00010a000e0e7a25 */ /* 0x000fca00078e0016 */
[----:B------:R-:W-:Y:S02]  /*103f0*/  IADD3 R10, R15, R9, RZ ;  /* 0x000000090f0a7210 */ /* 0x000fe40007ffe0ff */
[----:B------:R-:W-:-:S04]  /*10400*/  LEA R9, P0, R14, c[0x0][0x400], 0x2 ;  /* 0x000100000e097a11 */ /* 0x000fc800078010ff */
[----:B------:R-:W-:Y:S02]  /*10410*/  LEA.HI.X R10, R14, c[0x0][0x404], R10, 0x2, P0 ;  /* 0x000101000e0a7a11 */ /* 0x000fe400000f140a */
[----:B------:R4:W4:Y:S01]  /*10420*/  SHFL.IDX PT, R14, R9, RZ, 0x1c1f ;  /* 0x001c1fff090e7589 */ /* 0x00092200000e0000 */
[----:B------:R-:W-:-:S03]  /*10430*/  ISETP.GE.AND P0, PT, R8, R13, PT ;  /* 0x0000000d0800720c */ /* 0x000fc60003f06270 */
[----:B-1----:R1:W-:Y:S01]  /*10440*/  @!P2 ST.E [R16.64], R5 ;  /* 0x000000051000a985 */ /* 0x0023e2000c101910 */
[----:B--2---:R-:W-:-:S03]  /*10450*/  LOP3.LUT R11, R4, 0x7ffffffc, RZ, 0xc0, !PT ;  /* 0x7ffffffc040b7812 */ /* 0x004fc600078ec0ff */
[----:B---3--:R1:W-:Y:S01]  /*10460*/  @!P1 ST.E [R18.64], R7 ;  /* 0x0000000712009985 */ /* 0x0083e2000c101910 */
[----:B------:R-:W-:Y:S01]  /*10470*/  ISETP.GE.AND P1, PT, R12, R13, PT ;  /* 0x0000000d0c00720c */ /* 0x000fe20003f26270 */
[----:B------:R-:W-:Y:S02]  /*10480*/  IMAD.IADD R11, R6, 0x1, -R11 ;  /* 0x00000001060b7824 */ /* 0x000fe400078e0a0b */
[----:B------:R1:W2:Y:S03]  /*10490*/  SHFL.IDX PT, R15, R10, RZ, 0x1c1f ;  /* 0x001c1fff0a0f7589 */ /* 0x0002a600000e0000 */
[----:B------:R-:W-:-:S07]  /*104a0*/  SHF.L.U32 R11, R11, 0x1, RZ ;  /* 0x000000010b0b7819 */ /* 0x000fce00000006ff */
[----:B------:R-:W-:Y:S05]  /*104b0*/  @P1 BRA `(.L_x_389) ;  /* 0x000008d000001947 */ /* 0x000fea0003800000 */
[C---:B------:R-:W-:Y:S02]  /*104c0*/  ISETP.GE.AND P1, PT, R11.reuse, c[0x0][0x3c8], PT ;  /* 0x0000f2000b007a0c */ /* 0x040fe40003f26270 */
[C---:B-1----:R-:W-:Y:S02]  /*104d0*/  IADD3 R7, R11.reuse, 0x8, RZ ;  /* 0x000000080b077810 */ /* 0x042fe40007ffe0ff */
[C---:B------:R-:W-:Y:S02]  /*104e0*/  IADD3 R6, R11.reuse, 0x10, RZ ;  /* 0x000000100b067810 */ /* 0x040fe40007ffe0ff */
[----:B------:R-:W-:Y:S02]  /*104f0*/  IADD3 R5, R11, 0x18, RZ ;  /* 0x000000180b057810 */ /* 0x000fe40007ffe0ff */
[----:B------:R-:W-:Y:S02]  /*10500*/  ISETP.GE.AND P5, PT, R7, c[0x0][0x3c8], PT ;  /* 0x0000f20007007a0c */ /* 0x000fe40003fa6270 */
[----:B------:R-:W-:-:S02]  /*10510*/  ISETP.GE.AND P4, PT, R6, c[0x0][0x3c8], PT ;  /* 0x0000f20006007a0c */ /* 0x000fc40003f86270 */
[C---:B------:R-:W-:Y:S01]  /*10520*/  IADD3 R4, R11.reuse, 0x20, RZ ;  /* 0x000000200b047810 */ /* 0x040fe20007ffe0ff */
[----:B--2-4-:R-:W-:Y:S01]  /*10530*/  @!P1 IMAD.WIDE R12, R11, 0x4, R14 ;  /* 0x000000040b0c9825 */ /* 0x014fe200078e020e */
[----:B------:R-:W-:Y:S02]  /*10540*/  ISETP.GE.AND P3, PT, R5, c[0x0][0x3c8], PT ;  /* 0x0000f20005007a0c */ /* 0x000fe40003f66270 */
[----:B------:R-:W-:Y:S02]  /*10550*/  ISETP.GE.AND P2, PT, R4, c[0x0][0x3c8], PT ;  /* 0x0000f20004007a0c */ /* 0x000fe40003f46270 */
[C---:B------:R-:W-:Y:S01]  /*10560*/  IADD3 R0, R11.reuse, 0x28, RZ ;  /* 0x000000280b007810 */ /* 0x040fe20007ffe0ff */
[----:B------:R1:W-:Y:S01]  /*10570*/  @!P1 ST.E.64 [R12.64], R128 ;  /* 0x000000800c009985 */ /* 0x0003e2000c101b10 */
[----:B------:R-:W-:Y:S02]  /*10580*/  IADD3 R8, R11, 0x30, RZ ;  /* 0x000000300b087810 */ /* 0x000fe40007ffe0ff */
[----:B------:R-:W-:-:S02]  /*10590*/  ISETP.GE.AND P6, PT, R0, c[0x0][0x3c8], PT ;  /* 0x0000f20000007a0c */ /* 0x000fc40003fc6270 */
[----:B------:R-:W-:Y:S02]  /*105a0*/  @!P5 LEA.HI R7, R7, R7, RZ, 0x1 ;  /* 0x000000070707d211 */ /* 0x000fe400078f08ff */
[----:B------:R-:W-:Y:S02]  /*105b0*/  ISETP.GE.AND P1, PT, R8, c[0x0][0x3c8], PT ;  /* 0x0000f20008007a0c */ /* 0x000fe40003f26270 */
[----:B------:R-:W-:Y:S02]  /*105c0*/  @!P4 LEA.HI R6, R6, R6, RZ, 0x1 ;  /* 0x000000060606c211 */ /* 0x000fe400078f08ff */
[----:B------:R-:W-:Y:S02]  /*105d0*/  @!P3 LEA.HI R5, R5, R5, RZ, 0x1 ;  /* 0x000000050505b211 */ /* 0x000fe400078f08ff */
[----:B------:R-:W-:Y:S02]  /*105e0*/  @!P5 LOP3.LUT R7, R7, 0xfffffffe, RZ, 0xc0, !PT ;  /* 0xfffffffe0707d812 */ /* 0x000fe400078ec0ff */
[----:B------:R-:W-:-:S02]  /*105f0*/  @!P4 LOP3.LUT R17, R6, 0xfffffffe, RZ, 0xc0, !PT ;  /* 0xfffffffe0611c812 */ /* 0x000fc400078ec0ff */
[----:B------:R-:W-:Y:S01]  /*10600*/  @!P2 LEA.HI R4, R4, R4, RZ, 0x1 ;  /* 0x000000040404a211 */ /* 0x000fe200078f08ff */
[--C-:B------:R-:W-:Y:S01]  /*10610*/  @!P5 IMAD.WIDE R6, R7, 0x4, R14.reuse ;  /* 0x000000040706d825 */ /* 0x100fe200078e020e */
[----:B------:R-:W-:Y:S02]  /*10620*/  @!P3 LOP3.LUT R5, R5, 0xfffffffe, RZ, 0xc0, !PT ;  /* 0xfffffffe0505b812 */ /* 0x000fe400078ec0ff */
[----:B------:R-:W-:Y:S02]  /*10630*/  @!P2 LOP3.LUT R19, R4, 0xfffffffe, RZ, 0xc0, !PT ;  /* 0xfffffffe0413a812 */ /* 0x000fe400078ec0ff */
[----:B------:R-:W-:Y:S01]  /*10640*/  @!P6 LEA.HI R0, R0, R0, RZ, 0x1 ;  /* 0x000000000000e211 */ /* 0x000fe200078f08ff */
[--C-:B------:R-:W-:Y:S01]  /*10650*/  @!P3 IMAD.WIDE R4, R5, 0x4, R14.reuse ;  /* 0x000000040504b825 */ /* 0x100fe200078e020e */
[----:B------:R-:W-:Y:S01]  /*10660*/  @!P1 LEA.HI R8, R8, R8, RZ, 0x1 ;  /* 0x0000000808089211 */ /* 0x000fe200078f08ff */
[----:B------:R2:W-:Y:S01]  /*10670*/  @!P5 ST.E.64 [R6.64], R124 ;  /* 0x0000007c0600d985 */ /* 0x0005e2000c101b10 */
[----:B------:R-:W-:Y:S01]  /*10680*/  IADD3 R21, R11, 0x38, RZ ;  /* 0x000000380b157810 */ /* 0x000fe20007ffe0ff */
[----:B-1----:R-:W-:Y:S01]  /*10690*/  @!P4 IMAD.WIDE R12, R17, 0x4, R14 ;  /* 0x00000004110cc825 */ /* 0x002fe200078e020e */
[----:B------:R-:W-:-:S02]  /*106a0*/  IADD3 R20, R11, 0x40, RZ ;  /* 0x000000400b147810 */ /* 0x000fc40007ffe0ff */
[----:B------:R-:W-:Y:S01]  /*106b0*/  ISETP.GE.AND P5, PT, R21, c[0x0][0x3c8], PT ;  /* 0x0000f20015007a0c */ /* 0x000fe20003fa6270 */
[----:B------:R-:W-:Y:S01]  /*106c0*/  @!P2 IMAD.WIDE R16, R19, 0x4, R14 ;  /* 0x000000041310a825 */ /* 0x000fe200078e020e */
[----:B------:R1:W-:Y:S01]  /*106d0*/  @!P4 ST.E.64 [R12.64], R120 ;  /* 0x000000780c00c985 */ /* 0x0003e2000c101b10 */
[C---:B------:R-:W-:Y:S02]  /*106e0*/  IADD3 R19, R11.reuse, 0x48, RZ ;  /* 0x000000480b137810 */ /* 0x040fe40007ffe0ff */
[----:B------:R-:W-:Y:S01]  /*106f0*/  IADD3 R18, R11, 0x50, RZ ;  /* 0x000000500b127810 */ /* 0x000fe20007ffe0ff */
[----:B------:R3:W-:Y:S01]  /*10700*/  @!P3 ST.E.64 [R4.64], R116 ;  /* 0x000000740400b985 */ /* 0x0007e2000c101b10 */
[----:B------:R-:W-:Y:S02]  /*10710*/  ISETP.GE.AND P4, PT, R20, c[0x0][0x3c8], PT ;  /* 0x0000f20014007a0c */ /* 0x000fe40003f86270 */
[----:B------:R-:W-:Y:S01]  /*10720*/  ISETP.GE.AND P3, PT, R19, c[0x0][0x3c8], PT ;  /* 0x0000f20013007a0c */ /* 0x000fe20003f66270 */
[----:B------:R4:W-:Y:S01]  /*10730*/  @!P2 ST.E.64 [R16.64], R112 ;  /* 0x000000701000a985 */ /* 0x0009e2000c101b10 */
[----:B------:R-:W-:-:S02]  /*10740*/  ISETP.GE.AND P2, PT, R18, c[0x0][0x3c8], PT ;  /* 0x0000f20012007a0c */ /* 0x000fc40003f46270 */
[----:B------:R-:W-:-:S04]  /*10750*/  @!P5 LEA.HI R21, R21, R21, RZ, 0x1 ;  /* 0x000000151515d211 */ /* 0x000fc800078f08ff */
[----:B------:R-:W-:-:S03]  /*10760*/  @!P5 LOP3.LUT R21, R21, 0xfffffffe, RZ, 0xc0, !PT ;  /* 0xfffffffe1515d812 */ /* 0x000fc600078ec0ff */
[----:B------:R-:W-:Y:S02]  /*10770*/  @!P4 LEA.HI R20, R20, R20, RZ, 0x1 ;  /* 0x000000141414c211 */ /* 0x000fe400078f08ff */
[----:B------:R-:W-:Y:S02]  /*10780*/  @!P3 LEA.HI R19, R19, R19, RZ, 0x1 ;  /* 0x000000131313b211 */ /* 0x000fe400078f08ff */
[----:B--2---:R-:W-:Y:S02]  /*10790*/  @!P6 LOP3.LUT R7, R0, 0xfffffffe, RZ, 0xc0, !PT ;  /* 0xfffffffe0007e812 */ /* 0x004fe400078ec0ff */
[----:B------:R-:W-:Y:S02]  /*107a0*/  IADD3 R0, R11, 0x58, RZ ;  /* 0x000000580b007810 */ /* 0x000fe40007ffe0ff */
[----:B------:R-:W-:Y:S01]  /*107b0*/  @!P2 LEA.HI R18, R18, R18, RZ, 0x1 ;  /* 0x000000121212a211 */ /* 0x000fe200078f08ff */
[----:B------:R-:W-:Y:S01]  /*107c0*/  @!P6 IMAD.WIDE R6, R7, 0x4, R14 ;  /* 0x000000040706e825 */ /* 0x000fe200078e020e */
[----:B------:R-:W-:-:S02]  /*107d0*/  @!P3 LOP3.LUT R19, R19, 0xfffffffe, RZ, 0xc0, !PT ;  /* 0xfffffffe1313b812 */ /* 0x000fc400078ec0ff */
[----:B-1----:R-:W-:Y:S02]  /*107e0*/  @!P4 LOP3.LUT R13, R20, 0xfffffffe, RZ, 0xc0, !PT ;  /* 0xfffffffe140dc812 */ /* 0x002fe400078ec0ff */
[----:B------:R1:W-:Y:S01]  /*107f0*/  @!P6 ST.E.64 [R6.64], R108 ;  /* 0x0000006c0600e985 */ /* 0x0003e2000c101b10 */
[----:B---3--:R-:W-:Y:S02]  /*10800*/  @!P1 LOP3.LUT R5, R8, 0xfffffffe, RZ, 0xc0, !PT ;  /* 0xfffffffe08059812 */ /* 0x008fe400078ec0ff */
[----:B------:R-:W-:Y:S01]  /*10810*/  IADD3 R8, R11, 0x60, RZ ;  /* 0x000000600b087810 */ /* 0x000fe20007ffe0ff */
[--C-:B------:R-:W-:Y:S01]  /*10820*/  @!P4 IMAD.WIDE R12, R13, 0x4, R14.reuse ;  /* 0x000000040d0cc825 */ /* 0x100fe200078e020e */
[----:B------:R-:W-:Y:S02]  /*10830*/  IADD3 R20, R11, 0x68, RZ ;  /* 0x000000680b147810 */ /* 0x000fe40007ffe0ff */
[----:B------:R-:W-:Y:S01]  /*10840*/  ISETP.GE.AND P6, PT, R8, c[0x0][0x3c8], PT ;  /* 0x0000f20008007a0c */ /* 0x000fe20003fc6270 */
[----:B------:R-:W-:-:S04]  /*10850*/  @!P1 IMAD.WIDE R4, R5, 0x4, R14 ;  /* 0x0000000405049825 */ /* 0x000fc800078e020e */
[----:B----4-:R-:W-:Y:S01]  /*10860*/  @!P3 IMAD.WIDE R16, R19, 0x4, R14 ;  /* 0x000000041310b825 */ /* 0x010fe200078e020e */
[----:B------:R2:W-:Y:S01]  /*10870*/  @!P1 ST.E.64 [R4.64], R104 ;  /* 0x0000006804009985 */ /* 0x0005e2000c101b10 */
[----:B------:R-:W-:Y:S02]  /*10880*/  ISETP.GE.AND P1, PT, R0, c[0x0][0x3c8], PT ;  /* 0x0000f20000007a0c */ /* 0x000fe40003f26270 */
[----:B------:R-:W-:-:S04]  /*10890*/  IADD3 R19, R11, 0x70, RZ ;  /* 0x000000700b137810 */ /* 0x000fc80007ffe0ff */
[----:B------:R-:W-:-:S07]  /*108a0*/  @!P6 LEA.HI R8, R8, R8, RZ, 0x1 ;  /* 0x000000080808e211 */ /* 0x000fce00078f08ff */
[----:B------:R-:W-:Y:S02]  /*108b0*/  @!P1 LEA.HI R0, R0, R0, RZ, 0x1 ;  /* 0x0000000000009211 */ /* 0x000fe400078f08ff */
[----:B-1----:R-:W-:Y:S02]  /*108c0*/  @!P2 LOP3.LUT R7, R18, 0xfffffffe, RZ, 0xc0, !PT ;  /* 0xfffffffe1207a812 */ /* 0x002fe400078ec0ff */
[----:B------:R-:W-:Y:S02]  /*108d0*/  @!P1 LOP3.LUT R23, R0, 0xfffffffe, RZ, 0xc0, !PT ;  /* 0xfffffffe00179812 */ /* 0x000fe400078ec0ff */
[----:B------:R-:W-:Y:S01]  /*108e0*/  IADD3 R18, R11, 0x78, RZ ;  /* 0x000000780b127810 */ /* 0x000fe20007ffe0ff */
[----:B------:R-:W-:Y:S01]  /*108f0*/  @!P2 IMAD.WIDE R6, R7, 0x4, R14 ;  /* 0x000000040706a825 */ /* 0x000fe200078e020e */
[----:B------:R-:W-:-:S03]  /*10900*/  IADD3 R0, R11, 0x88, RZ ;  /* 0x000000880b007810 */ /* 0x000fc60007ffe0ff */
[----:B--2---:R-:W-:Y:S01]  /*10910*/  @!P5 IMAD.WIDE R4, R21, 0x4, R14 ;  /* 0x000000041504d825 */ /* 0x004fe200078e020e */
[----:B------:R-:W-:-:S04]  /*10920*/  IADD3 R21, R11, 0x80, RZ ;  /* 0x000000800b157810 */ /* 0x000fc80007ffe0ff */
[----:B------:R1:W-:Y:S01]  /*10930*/  @!P5 ST.E.64 [R4.64], R100 ;  /* 0x000000640400d985 */ /* 0x0003e2000c101b10 */
[----:B------:R-:W-:-:S03]  /*10940*/  ISETP.GE.AND P5, PT, R20, c[0x0][0x3c8], PT ;  /* 0x0000f20014007a0c */ /* 0x000fc60003fa6270 */
[----:B------:R2:W-:Y:S01]  /*10950*/  @!P4 ST.E.64 [R12.64], R36 ;  /* 0x000000240c00c985 */ /* 0x0005e2000c101b10 */
[----:B------:R-:W-:-:S03]  /*10960*/  ISETP.GE.AND P4, PT, R19, c[0x0][0x3c8], PT ;  /* 0x0000f20013007a0c */ /* 0x000fc60003f86270 */
[----:B------:R-:W-:Y:S01]  /*10970*/  @!P3 ST.E.64 [R16.64], R40 ;  /* 0x000000281000b985 */ /* 0x000fe2000c101b10 */
[----:B------:R-:W-:-:S03]  /*10980*/  ISETP.GE.AND P3, PT, R18, c[0x0][0x3c8], PT ;  /* 0x0000f20012007a0c */ /* 0x000fc60003f66270 */
[----:B------:R3:W-:Y:S01]  /*10990*/  @!P2 ST.E.64 [R6.64], R44 ;  /* 0x0000002c0600a985 */ /* 0x0007e2000c101b10 */
[----:B------:R-:W-:Y:S02]  /*109a0*/  ISETP.GE.AND P2, PT, R21, c[0x0][0x3c8], PT ;  /* 0x0000f20015007a0c */ /* 0x000fe40003f46270 */
[----:B------:R-:W-:-:S03]  /*109b0*/  @!P5 LEA.HI R20, R20, R20, RZ, 0x1 ;  /* 0x000000141414d211 */ /* 0x000fc600078f08ff */
[----:B------:R-:W-:-:S04]  /*109c0*/  @!P4 LEA.HI R19, R19, R19, RZ, 0x1 ;  /* 0x000000131313c211 */ /* 0x000fc800078f08ff */
[----:B------:R-:W-:Y:S02]  /*109d0*/  @!P3 LEA.HI R18, R18, R18, RZ, 0x1 ;  /* 0x000000121212b211 */ /* 0x000fe400078f08ff */
[----:B------:R-:W-:Y:S02]  /*109e0*/  @!P4 LOP3.LUT R19, R19, 0xfffffffe, RZ, 0xc0, !PT ;  /* 0xfffffffe1313c812 */ /* 0x000fe400078ec0ff */
[----:B------:R-:W-:Y:S02]  /*109f0*/  @!P2 LEA.HI R21, R21, R21, RZ, 0x1 ;  /* 0x000000151515a211 */ /* 0x000fe400078f08ff */
[----:B-1----:R-:W-:Y:S02]  /*10a00*/  @!P6 LOP3.LUT R5, R8, 0xfffffffe, RZ, 0xc0, !PT ;  /* 0xfffffffe0805e812 */ /* 0x002fe400078ec0ff */
[----:B------:R-:W-:Y:S01]  /*10a10*/  @!P2 LOP3.LUT R21, R21, 0xfffffffe, RZ, 0xc0, !PT ;  /* 0xfffffffe1515a812 */ /* 0x000fe200078ec0ff */
[----:B--2---:R-:W-:Y:S01]  /*10a20*/  @!P1 IMAD.WIDE R12, R23, 0x4, R14 ;  /* 0x00000004170c9825 */ /* 0x004fe200078e020e */
[----:B------:R-:W-:-:S03]  /*10a30*/  IADD3 R8, R11, 0x98, RZ ;  /* 0x000000980b087810 */ /* 0x000fc60007ffe0ff */
[--C-:B------:R-:W-:Y:S01]  /*10a40*/  @!P6 IMAD.WIDE R4, R5, 0x4, R14.reuse ;  /* 0x000000040504e825 */ /* 0x100fe200078e020e */
[----:B------:R1:W-:Y:S01]  /*10a50*/  @!P1 ST.E.64 [R12.64], R48 ;  /* 0x000000300c009985 */ /* 0x0003e2000c101b10 */
[----:B------:R-:W-:Y:S02]  /*10a60*/  ISETP.GE.AND P1, PT, R0, c[0x0][0x3c8], PT ;  /* 0x0000f20000007a0c */ /* 0x000fe40003f26270 */
[----:B---3--:R-:W-:Y:S01]  /*10a70*/  @!P5 LOP3.LUT R7, R20, 0xfffffffe, RZ, 0xc0, !PT ;  /* 0xfffffffe1407d812 */ /* 0x008fe200078ec0ff */
[----:B------:R2:W-:Y:S01]  /*10a80*/  @!P6 ST.E.64 [R4.64], R52 ;  /* 0x000000340400e985 */ /* 0x0005e2000c101b10 */
[----:B------:R-:W-:Y:S01]  /*10a90*/  @!P4 IMAD.WIDE R16, R19, 0x4, R14 ;  /* 0x000000041310c825 */ /* 0x000fe200078e020e */
[----:B------:R-:W-:-:S03]  /*10aa0*/  IADD3 R20, R11, 0xa8, RZ ;  /* 0x000000a80b147810 */ /* 0x000fc60007ffe0ff */
[----:B------:R-:W-:-:S05]  /*10ab0*/  @!P5 IMAD.WIDE R6, R7, 0x4, R14 ;  /* 0x000000040706d825 */ /* 0x000fca00078e020e */
[----:B------:R-:W-:Y:S01]  /*10ac0*/  @!P1 LEA.HI R0, R0, R0, RZ, 0x1 ;  /* 0x0000000000009211 */ /* 0x000fe200078f08ff */
[----:B------:R3:W-:Y:S01]  /*10ad0*/  @!P5 ST.E.64 [R6.64], R56 ;  /* 0x000000380600d985 */ /* 0x0007e2000c101b10 */
[----:B------:R-:W-:-:S03]  /*10ae0*/  ISETP.GE.AND P5, PT, R8, c[0x0][0x3c8], PT ;  /* 0x0000f20008007a0c */ /* 0x000fc60003fa6270 */
[----:B------:R4:W-:Y:S01]  /*10af0*/  @!P4 ST.E.64 [R16.64], R60 ;  /* 0x0000003c1000c985 */ /* 0x0009e2000c101b10 */
[----:B-1----:R-:W-:Y:S01]  /*10b00*/  @!P3 LOP3.LUT R13, R18, 0xfffffffe, RZ, 0xc0, !PT ;  /* 0xfffffffe120db812 */ /* 0x002fe200078ec0ff */
[--C-:B------:R-:W-:Y:S01]  /*10b10*/  @!P2 IMAD.WIDE R18, R21, 0x4, R14.reuse ;  /* 0x000000041512a825 */ /* 0x100fe200078e020e */
[----:B------:R-:W-:Y:S02]  /*10b20*/  IADD3 R21, R11, 0xa0, RZ ;  /* 0x000000a00b157810 */ /* 0x000fe40007ffe0ff */
[----:B--2---:R-:W-:Y:S01]  /*10b30*/  @!P1 LOP3.LUT R5, R0, 0xfffffffe, RZ, 0xc0, !PT ;  /* 0xfffffffe00059812 */ /* 0x004fe200078ec0ff */
[--C-:B------:R-:W-:Y:S01]  /*10b40*/  @!P3 IMAD.WIDE R12, R13, 0x4, R14.reuse ;  /* 0x000000040d0cb825 */ /* 0x100fe200078e020e */
[----:B------:R-:W-:Y:S02]  /*10b50*/  IADD3 R0, R11, 0x90, RZ ;  /* 0x000000900b007810 */ /* 0x000fe40007ffe0ff */
[----:B------:R-:W-:Y:S01]  /*10b60*/  ISETP.GE.AND P4, PT, R21, c[0x0][0x3c8], PT ;  /* 0x0000f20015007a0c */ /* 0x000fe20003f86270 */
[----:B------:R-:W-:Y:S01]  /*10b70*/  @!P1 IMAD.WIDE R4, R5, 0x4, R14 ;  /* 0x0000000405049825 */ /* 0x000fe200078e020e */
[----:B------:R-:W-:Y:S01]  /*10b80*/  ISETP.GE.AND P6, PT, R0, c[0x0][0x3c8], PT ;  /* 0x0000f20000007a0c */ /* 0x000fe20003fc6270 */
[----:B------:R1:W-:Y:S01]  /*10b90*/  @!P3 ST.E.64 [R12.64], R64 ;  /* 0x000000400c00b985 */ /* 0x0003e2000c101b10 */
[----:B------:R-:W-:-:S02]  /*10ba0*/  ISETP.GE.AND P3, PT, R20, c[0x0][0x3c8], PT ;  /* 0x0000f20014007a0c */ /* 0x000fc40003f66270 */
[----:B------:R-:W-:Y:S01]  /*10bb0*/  @!P5 LEA.HI R8, R8, R8, RZ, 0x1 ;  /* 0x000000080808d211 */ /* 0x000fe200078f08ff */
[----:B------:R2:W-:Y:S01]  /*10bc0*/  @!P2 ST.E.64 [R18.64], R68 ;  /* 0x000000441200a985 */ /* 0x0005e2000c101b10 */
[C---:B---3--:R-:W-:Y:S02]  /*10bd0*/  IADD3 R7, R11.reuse, 0xb0, RZ ;  /* 0x000000b00b077810 */ /* 0x048fe40007ffe0ff */
[----:B------:R-:W-:Y:S01]  /*10be0*/  IADD3 R6, R11, 0xb8, RZ ;  /* 0x000000b80b067810 */ /* 0x000fe20007ffe0ff */
[----:B------:R3:W-:Y:S01]  /*10bf0*/  @!P1 ST.E.64 [R4.64], R72 ;  /* 0x0000004804009985 */ /* 0x0007e2000c101b10 */
[----:B------:R-:W-:Y:S02]  /*10c00*/  ISETP.GE.AND P2, PT, R7, c[0x0][0x3c8], PT ;  /* 0x0000f20007007a0c */ /* 0x000fe40003f46270 */
[----:B------:R-:W-:Y:S02]  /*10c10*/  ISETP.GE.AND P1, PT, R6, c[0x0][0x3c8], PT ;  /* 0x0000f20006007a0c */ /* 0x000fe40003f26270 */
[----:B------:R-:W-:-:S02]  /*10c20*/  @!P6 LEA.HI R0, R0, R0, RZ, 0x1 ;  /* 0x000000000000e211 */ /* 0x000fc400078f08ff */
[----:B------:R-:W-:Y:S02]  /*10c30*/  @!P4 LEA.HI R21, R21, R21, RZ, 0x1 ;  /* 0x000000151515c211 */ /* 0x000fe400078f08ff */
[----:B------:R-:W-:Y:S02]  /*10c40*/  @!P3 LEA.HI R20, R20, R20, RZ, 0x1 ;  /* 0x000000141414b211 */ /* 0x000fe400078f08ff */
[----:B------:R-:W-:Y:S02]  /*10c50*/  @!P4 LOP3.LUT R21, R21, 0xfffffffe, RZ, 0xc0, !PT ;  /* 0xfffffffe1515c812 */ /* 0x000fe400078ec0ff */
[----:B----4-:R-:W-:Y:S02]  /*10c60*/  @!P3 LOP3.LUT R17, R20, 0xfffffffe, RZ, 0xc0, !PT ;  /* 0xfffffffe1411b812 */ /* 0x010fe400078ec0ff */
[----:B------:R-:W-:Y:S01]  /*10c70*/  @!P2 LEA.HI R7, R7, R7, RZ, 0x1 ;  /* 0x000000070707a211 */ /* 0x000fe200078f08ff */
[----:B------:R-:W-:Y:S01]  /*10c80*/  @!P4 IMAD.WIDE R20, R21, 0x4, R14 ;  /* 0x000000041514c825 */ /* 0x000fe200078e020e */
[----:B------:R-:W-:-:S02]  /*10c90*/  @!P1 LEA.HI R6, R6, R6, RZ, 0x1 ;  /* 0x0000000606069211 */ /* 0x000fc400078f08ff */
[----:B------:R-:W-:Y:S01]  /*10ca0*/  @!P2 LOP3.LUT R7, R7, 0xfffffffe, RZ, 0xc0, !PT ;  /* 0xfffffffe0707a812 */ /* 0x000fe200078ec0ff */
[----:B------:R-:W-:Y:S01]  /*10cb0*/  @!P3 IMAD.WIDE R16, R17, 0x4, R14 ;  /* 0x000000041110b825 */ /* 0x000fe200078e020e */
[----:B-1----:R-:W-:Y:S02]  /*10cc0*/  @!P5 LOP3.LUT R13, R8, 0xfffffffe, RZ, 0xc0, !PT ;  /* 0xfffffffe080dd812 */ /* 0x002fe400078ec0ff */
[----:B--2---:R-:W-:-:S03]  /*10cd0*/  @!P1 LOP3.LUT R19, R6, 0xfffffffe, RZ, 0xc0, !PT ;  /* 0xfffffffe06139812 */ /* 0x004fc600078ec0ff */
[----:B------:R-:W-:Y:S01]  /*10ce0*/  @!P5 IMAD.WIDE R12, R13, 0x4, R14 ;  /* 0x000000040d0cd825 */ /* 0x000fe200078e020e */
[----:B---3--:R-:W-:-:S03]  /*10cf0*/  @!P6 LOP3.LUT R5, R0, 0xfffffffe, RZ, 0xc0, !PT ;  /* 0xfffffffe0005e812 */ /* 0x008fc600078ec0ff */
[----:B------:R-:W-:-:S04]  /*10d00*/  @!P2 IMAD.WIDE R6, R7, 0x4, R14 ;  /* 0x000000040706a825 */ /* 0x000fc800078e020e */
[----:B------:R-:W-:-:S04]  /*10d10*/  @!P6 IMAD.WIDE R4, R5, 0x4, R14 ;  /* 0x000000040504e825 */ /* 0x000fc800078e020e */
[----:B------:R-:W-:Y:S01]  /*10d20*/  @!P1 IMAD.WIDE R14, R19, 0x4, R14 ;  /* 0x00000004130e9825 */ /* 0x000fe200078e020e */
[----:B------:R1:W-:Y:S04]  /*10d30*/  @!P6 ST.E.64 [R4.64], R76 ;  /* 0x0000004c0400e985 */ /* 0x0003e8000c101b10 */
[----:B------:R1:W-:Y:S04]  /*10d40*/  @!P5 ST.E.64 [R12.64], R80 ;  /* 0x000000500c00d985 */ /* 0x0003e8000c101b10 */
[----:B------:R1:W-:Y:S04]  /*10d50*/  @!P4 ST.E.64 [R20.64], R2 ;  /* 0x000000021400c985 */ /* 0x0003e8000c101b10 */
[----:B------:R1:W-:Y:S04]  /*10d60*/  @!P3 ST.E.64 [R16.64], R88 ;  /* 0x000000581000b985 */ /* 0x0003e8000c101b10 */
[----:B------:R1:W-:Y:S04]  /*10d70*/  @!P2 ST.E.64 [R6.64], R92 ;  /* 0x0000005c0600a985 */ /* 0x0003e8000c101b10 */
[----:B------:R1:W-:Y:S02]  /*10d80*/  @!P1 ST.E.64 [R14.64], R96 ;  /* 0x000000600e009985 */ /* 0x0003e4000c101b10 */
.L_x_389:
[----:B------:R-:W-:Y:S05]  /*10d90*/  BSYNC B0 ;  /* 0x0000000000007941 */ /* 0x000fea0003800000 */
.L_x_388:
[----:B-1----:R1:W3:Y:S04]  /*10da0*/  SHFL.IDX PT, R5, R10, 0x1, 0x1c1f ;  /* 0x003c1f000a057f89 */ /* 0x0022e800000e0000 */
[----:B------:R1:W4:Y:S01]  /*10db0*/  SHFL.IDX PT, R4, R9, 0x1, 0x1c1f ;  /* 0x003c1f0009047f89 */ /* 0x00032200000e0000 */
[----:B------:R-:W-:Y:S05]  /*10dc0*/  @P0 EXIT ;  /* 0x000000000000094d */ /* 0x000fea0003800000 */
[C---:B------:R-:W-:Y:S02]  /*10dd0*/  IADD3 R3, R11.reuse, 0x8, RZ ;  /* 0x000000080b037810 */ /* 0x040fe40007ffe0ff */
[----:B------:R-:W-:-:S02]  /*10de0*/  ISETP.GE.AND P1, PT, R11, c[0x0][0x3c8], PT ;  /* 0x0000f2000b007a0c */ /* 0x000fc40003f26270 */
[----:B------:R-:W-:Y:S02]  /*10df0*/  ISETP.GE.AND P0, PT, R3, c[0x0][0x3c8], PT ;  /* 0x0000f20003007a0c */ /* 0x000fe40003f06270 */
[C---:B------:R-:W-:Y:S02]  /*10e00*/  IADD3 R2, R11.reuse, 0x10, RZ ;  /* 0x000000100b027810 */ /* 0x040fe40007ffe0ff */
[C---:B------:R-:W-:Y:S02]  /*10e10*/  IADD3 R0, R11.reuse, 0x18, RZ ;  /* 0x000000180b007810 */ /* 0x040fe40007ffe0ff */
[----:B------:R-:W-:Y:S02]  /*10e20*/  ISETP.GE.AND P6, PT, R2, c[0x0][0x3c8], PT ;  /* 0x0000f20002007a0c */ /* 0x000fe40003fc6270 */
[----:B------:R-:W-:Y:S02]  /*10e30*/  ISETP.GE.AND P5, PT, R0, c[0x0][0x3c8], PT ;  /* 0x0000f20000007a0c */ /* 0x000fe40003fa6270 */
[C---:B-1--4-:R-:W-:Y:S01]  /*10e40*/  IADD3 R9, R11.reuse, 0x20, RZ ;  /* 0x000000200b097810 */ /* 0x052fe20007ffe0ff */
[C---:B---3--:R-:W-:Y:S01]  /*10e50*/  @!P1 IMAD.WIDE R12, R11.reuse, 0x4, R4 ;  /* 0x000000040b0c9825 */ /* 0x048fe200078e0204 */
[----:B------:R-:W-:-:S02]  /*10e60*/  IADD3 R8, R11, 0x28, RZ ;  /* 0x000000280b087810 */ /* 0x000fc40007ffe0ff */
[----:B------:R-:W-:Y:S02]  /*10e70*/  @!P0 LEA.HI R3, R3, R3, RZ, 0x1 ;  /* 0x0000000303038211 */ /* 0x000fe400078f08ff */
[----:B------:R-:W-:Y:S01]  /*10e80*/  IADD3 R7, R11, 0x30, RZ ;  /* 0x000000300b077810 */ /* 0x000fe20007ffe0ff */
[----:B------:R1:W-:Y:S01]  /*10e90*/  @!P1 ST.E.64 [R12.64], R130 ;  /* 0x000000820c009985 */ /* 0x0003e2000c101b10 */
[----:B------:R-:W-:Y:S02]  /*10ea0*/  @!P0 LOP3.LUT R3, R3, 0xfffffffe, RZ, 0xc0, !PT ;  /* 0xfffffffe03038812 */ /* 0x000fe400078ec0ff */
[----:B------:R-:W-:Y:S02]  /*10eb0*/  IADD3 R6, R11, 0x38, RZ ;  /* 0x000000380b067810 */ /* 0x000fe40007ffe0ff */
[----:B------:R-:W-:Y:S01]  /*10ec0*/  ISETP.GE.AND P4, PT, R9, c[0x0][0x3c8], PT ;  /* 0x0000f20009007a0c */ /* 0x000fe20003f86270 */
[----:B--2---:R-:W-:Y:S01]  /*10ed0*/  @!P0 IMAD.WIDE R14, R3, 0x4, R4 ;  /* 0x00000004030e8825 */ /* 0x004fe200078e0204 */
[----:B------:R-:W-:-:S02]  /*10ee0*/  IADD3 R3, R11, 0x40, RZ ;  /* 0x000000400b037810 */ /* 0x000fc40007ffe0ff */
[----:B------:R-:W-:Y:S02]  /*10ef0*/  ISETP.GE.AND P3, PT, R8, c[0x0][0x3c8], PT ;  /* 0x0000f20008007a0c */ /* 0x000fe40003f66270 */
[----:B------:R-:W-:Y:S01]  /*10f00*/  ISETP.GE.AND P2, PT, R7, c[0x0][0x3c8], PT ;  /* 0x0000f20007007a0c */ /* 0x000fe20003f46270 */
[----:B------:R2:W-:Y:S01]  /*10f10*/  @!P0 ST.E.64 [R14.64], R126 ;  /* 0x0000007e0e008985 */ /* 0x0005e2000c101b10 */
[----:B------:R-:W-:Y:S02]  /*10f20*/  ISETP.GE.AND P1, PT, R6, c[0x0][0x3c8], PT ;  /* 0x0000f20006007a0c */ /* 0x000fe40003f26270 */
[----:B------:R-:W-:Y:S02]  /*10f30*/  @!P6 LEA.HI R2, R2, R2, RZ, 0x1 ;  /* 0x000000020202e211 */ /* 0x000fe400078f08ff */
[----:B------:R-:W-:Y:S02]  /*10f40*/  ISETP.GE.AND P0, PT, R3, c[0x0][0x3c8], PT ;  /* 0x0000f20003007a0c */ /* 0x000fe40003f06270 */
[----:B------:R-:W-:-:S02]  /*10f50*/  @!P5 LEA.HI R0, R0, R0, RZ, 0x1 ;  /* 0x000000000000d211 */ /* 0x000fc400078f08ff */
[----:B------:R-:W-:Y:S02]  /*10f60*/  @!P4 LEA.HI R9, R9, R9, RZ, 0x1 ;  /* 0x000000090909c211 */ /* 0x000fe400078f08ff */
[----:B------:R-:W-:Y:S02]  /*10f70*/  @!P3 LEA.HI R8, R8, R8, RZ, 0x1 ;  /* 0x000000080808b211 */ /* 0x000fe400078f08ff */
[----:B------:R-:W-:Y:S02]  /*10f80*/  @!P2 LEA.HI R7, R7, R7, RZ, 0x1 ;  /* 0x000000070707a211 */ /* 0x000fe400078f08ff */
[----:B------:R-:W-:Y:S02]  /*10f90*/  @!P1 LEA.HI R6, R6, R6, RZ, 0x1 ;  /* 0x0000000606069211 */ /* 0x000fe400078f08ff */
[----:B-1----:R-:W-:Y:S02]  /*10fa0*/  @!P6 LOP3.LUT R13, R2, 0xfffffffe, RZ, 0xc0, !PT ;  /* 0xfffffffe020de812 */ /* 0x002fe400078ec0ff */
[----:B------:R-:W-:-:S02]  /*10fb0*/  IADD3 R2, R11, 0x48, RZ ;  /* 0x000000480b027810 */ /* 0x000fc40007ffe0ff */
[----:B------:R-:W-:Y:S01]  /*10fc0*/  @!P0 LEA.HI R3, R3, R3, RZ, 0x1 ;  /* 0x0000000303038211 */ /* 0x000fe200078f08ff */
[--C-:B------:R-:W-:Y:S01]  /*10fd0*/  @!P6 IMAD.WIDE R12, R13, 0x4, R4.reuse ;  /* 0x000000040d0ce825 */ /* 0x100fe200078e0204 */
[----:B------:R-:W-:Y:S02]  /*10fe0*/  @!P4 LOP3.LUT R9, R9, 0xfffffffe, RZ, 0xc0, !PT ;  /* 0xfffffffe0909c812 */ /* 0x000fe400078ec0ff */
[----:B------:R-:W-:Y:S02]  /*10ff0*/  @!P3 LOP3.LUT R17, R8, 0xfffffffe, RZ, 0xc0, !PT ;  /* 0xfffffffe0811b812 */ /* 0x000fe400078ec0ff */
[----:B------:R1:W-:Y:S01]  /*11000*/  @!P6 ST.E.64 [R12.64], R122 ;  /* 0x0000007a0c00e985 */ /* 0x0003e2000c101b10 */
[----:B------:R-:W-:Y:S01]  /*11010*/  ISETP.GE.AND P6, PT, R2, c[0x0][0x3c8], PT ;  /* 0x0000f20002007a0c */ /* 0x000fe20003fc6270 */
[----:B------:R-:W-:Y:S01]  /*11020*/  @!P4 IMAD.WIDE R8, R9, 0x4, R4 ;  /* 0x000000040908c825 */ /* 0x000fe200078e0204 */
[----:B--2---:R-:W-:Y:S02]  /*11030*/  @!P5 LOP3.LUT R15, R0, 0xfffffffe, RZ, 0xc0, !PT ;  /* 0xfffffffe000fd812 */ /* 0x004fe400078ec0ff */
[----:B------:R-:W-:-:S02]  /*11040*/  IADD3 R0, R11, 0x50, RZ ;  /* 0x000000500b007810 */ /* 0x000fc40007ffe0ff */
[----:B------:R-:W-:Y:S01]  /*11050*/  @!P2 LOP3.LUT R7, R7, 0xfffffffe, RZ, 0xc0, !PT ;  /* 0xfffffffe0707a812 */ /* 0x000fe200078ec0ff */
[----:B------:R-:W-:Y:S01]  /*11060*/  @!P5 IMAD.WIDE R14, R15, 0x4, R4 ;  /* 0x000000040f0ed825 */ /* 0x000fe200078e0204 */
[----:B------:R-:W-:Y:S02]  /*11070*/  @!P0 LOP3.LUT R3, R3, 0xfffffffe, RZ, 0xc0, !PT ;  /* 0xfffffffe03038812 */ /* 0x000fe400078ec0ff */
[C---:B------:R-:W-:Y:S02]  /*11080*/  IADD3 R20, R11.reuse, 0x58, RZ ;  /* 0x000000580b147810 */ /* 0x040fe40007ffe0ff */
[----:B------:R2:W-:Y:S01]  /*11090*/  @!P5 ST.E.64 [R14.64], R118 ;  /* 0x000000760e00d985 */ /* 0x0005e2000c101b10 */
[----:B------:R-:W-:Y:S02]  /*110a0*/  ISETP.GE.AND P5, PT, R0, c[0x0][0x3c8], PT ;  /* 0x0000f20000007a0c */ /* 0x000fe40003fa6270 */
[C---:B------:R-:W-:Y:S01]  /*110b0*/  IADD3 R19, R11.reuse, 0x60, RZ ;  /* 0x000000600b137810 */ /* 0x040fe20007ffe0ff */
[----:B------:R3:W-:Y:S01]  /*110c0*/  @!P4 ST.E.64 [R8.64], R114 ;  /* 0x000000720800c985 */ /* 0x0007e2000c101b10 */
[----:B------:R-:W-:-:S02]  /*110d0*/  IADD3 R18, R11, 0x68, RZ ;  /* 0x000000680b127810 */ /* 0x000fc40007ffe0ff */
[----:B------:R-:W-:Y:S02]  /*110e0*/  IADD3 R10, R11, 0x70, RZ ;  /* 0x000000700b0a7810 */ /* 0x000fe40007ffe0ff */
[----:B------:R-:W-:Y:S02]  /*110f0*/  ISETP.GE.AND P4, PT, R20, c[0x0][0x3c8], PT ;  /* 0x0000f20014007a0c */ /* 0x000fe40003f86270 */
[----:B------:R-:W-:-:S03]  /*11100*/  @!P6 LEA.HI R2, R2, R2, RZ, 0x1 ;  /* 0x000000020202e211 */ /* 0x000fc600078f08ff */
[----:B------:R-:W-:Y:S02]  /*11110*/  @!P5 LEA.HI R0, R0, R0, RZ, 0x1 ;  /* 0x000000000000d211 */ /* 0x000fe400078f08ff */
[----:B-1----:R-:W-:Y:S01]  /*11120*/  @!P1 LOP3.LUT R13, R6, 0xfffffffe, RZ, 0xc0, !PT ;  /* 0xfffffffe060d9812 */ /* 0x002fe200078ec0ff */
[----:B------:R-:W-:-:S04]  /*11130*/  @!P2 IMAD.WIDE R6, R7, 0x4, R4 ;  /* 0x000000040706a825 */ /* 0x000fc800078e0204 */
[----:B------:R-:W-:Y:S01]  /*11140*/  @!P1 IMAD.WIDE R12, R13, 0x4, R4 ;  /* 0x000000040d0c9825 */ /* 0x000fe200078e0204 */
[----:B------:R-:W-:-:S03]  /*11150*/  @!P4 LEA.HI R20, R20, R20, RZ, 0x1 ;  /* 0x000000141414c211 */ /* 0x000fc600078f08ff */
[----:B--2---:R-:W-:-:S04]  /*11160*/  @!P3 IMAD.WIDE R14, R17, 0x4, R4 ;  /* 0x00000004110eb825 */ /* 0x004fc800078e0204 */
[----:B------:R-:W-:Y:S01]  /*11170*/  @!P0 IMAD.WIDE R16, R3, 0x4, R4 ;  /* 0x0000000403108825 */ /* 0x000fe200078e0204 */
[----:B------:R1:W-:Y:S01]  /*11180*/  @!P3 ST.E.64 [R14.64], R110 ;  /* 0x0000006e0e00b985 */ /* 0x0003e2000c101b10 */
[----:B------:R-:W-:Y:S02]  /*11190*/  IADD3 R3, R11, 0x78, RZ ;  /* 0x000000780b037810 */ /* 0x000fe40007ffe0ff */
[----:B------:R-:W-:Y:S01]  /*111a0*/  ISETP.GE.AND P3, PT, R19, c[0x0][0x3c8], PT ;  /* 0x0000f20013007a0c */ /* 0x000fe20003f66270 */
[----:B------:R2:W-:Y:S01]  /*111b0*/  @!P2 ST.E.64 [R6.64], R106 ;  /* 0x0000006a0600a985 */ /* 0x0005e2000c101b10 */
[----:B------:R-:W-:Y:S02]  /*111c0*/  ISETP.GE.AND P2, PT, R18, c[0x0][0x3c8], PT ;  /* 0x0000f20012007a0c */ /* 0x000fe40003f46270 */
[----:B---3--:R-:W-:Y:S01]  /*111d0*/  @!P5 LOP3.LUT R9, R0, 0xfffffffe, RZ, 0xc0, !PT ;  /* 0xfffffffe0009d812 */ /* 0x008fe200078ec0ff */
[----:B------:R3:W-:Y:S01]  /*111e0*/  @!P1 ST.E.64 [R12.64], R102 ;  /* 0x000000660c009985 */ /* 0x0007e2000c101b10 */
[----:B------:R-:W-:-:S02]  /*111f0*/  ISETP.GE.AND P1, PT, R10, c[0x0][0x3c8], PT ;  /* 0x0000f2000a007a0c */ /* 0x000fc40003f26270 */
[----:B------:R-:W-:Y:S01]  /*11200*/  IADD3 R0, R11, 0x88, RZ ;  /* 0x000000880b007810 */ /* 0x000fe20007ffe0ff */
[----:B------:R4:W-:Y:S01]  /*11210*/  @!P0 ST.E.64 [R16.64], R38 ;  /* 0x0000002610008985 */ /* 0x0009e2000c101b10 */
[----:B------:R-:W-:Y:S01]  /*11220*/  ISETP.GE.AND P0, PT, R3, c[0x0][0x3c8], PT ;  /* 0x0000f20003007a0c */ /* 0x000fe20003f06270 */
[----:B------:R-:W-:Y:S02]  /*11230*/  @!P5 IMAD.WIDE R8, R9, 0x4, R4 ;  /* 0x000000040908d825 */ /* 0x000fe400078e0204 */
[----:B------:R-:W-:Y:S02]  /*11240*/  @!P3 LEA.HI R19, R19, R19, RZ, 0x1 ;  /* 0x000000131313b211 */ /* 0x000fe400078f08ff */
[----:B------:R-:W-:Y:S02]  /*11250*/  @!P2 LEA.HI R18, R18, R18, RZ, 0x1 ;  /* 0x000000121212a211 */ /* 0x000fe400078f08ff */
[----:B------:R-:W-:Y:S02]  /*11260*/  @!P3 LOP3.LUT R19, R19, 0xfffffffe, RZ, 0xc0, !PT ;  /* 0xfffffffe1313b812 */ /* 0x000fe400078ec0ff */
[----:B------:R-:W-:-:S04]  /*11270*/  @!P1 LEA.HI R10, R10, R10, RZ, 0x1 ;  /* 0x0000000a0a0a9211 */ /* 0x000fc800078f08ff */
[----:B------:R-:W-:Y:S01]  /*11280*/  @!P0 LEA.HI R3, R3, R3, RZ, 0x1 ;  /* 0x0000000303038211 */ /* 0x000fe200078f08ff */
[----:B-1----:R-:W-:-:S03]  /*11290*/  @!P3 IMAD.WIDE R14, R19, 0x4, R4 ;  /* 0x00000004130eb825 */ /* 0x002fc600078e0204 */
[----:B------:R-:W-:Y:S02]  /*112a0*/  @!P0 LOP3.LUT R3, R3, 0xfffffffe, RZ, 0xc0, !PT ;  /* 0xfffffffe03038812 */ /* 0x000fe400078ec0ff */
[C---:B------:R-:W-:Y:S02]  /*112b0*/  IADD3 R19, R11.reuse, 0x98, RZ ;  /* 0x000000980b137810 */ /* 0x040fe40007ffe0ff */
[----:B--2---:R-:W-:Y:S02]  /*112c0*/  @!P6 LOP3.LUT R7, R2, 0xfffffffe, RZ, 0xc0, !PT ;  /* 0xfffffffe0207e812 */ /* 0x004fe400078ec0ff */
[----:B------:R-:W-:Y:S02]  /*112d0*/  IADD3 R2, R11, 0x80, RZ ;  /* 0x000000800b027810 */ /* 0x000fe40007ffe0ff */
[----:B---3--:R-:W-:Y:S01]  /*112e0*/  @!P4 LOP3.LUT R13, R20, 0xfffffffe, RZ, 0xc0, !PT ;  /* 0xfffffffe140dc812 */ /* 0x008fe200078ec0ff */
[----:B------:R-:W-:Y:S01]  /*112f0*/  @!P6 IMAD.WIDE R6, R7, 0x4, R4 ;  /* 0x000000040706e825 */ /* 0x000fe200078e0204 */
[----:B------:R-:W-:-:S03]  /*11300*/  IADD3 R20, R11, 0x90, RZ ;  /* 0x000000900b147810 */ /* 0x000fc60007ffe0ff */
[--C-:B------:R-:W-:Y:S01]  /*11310*/  @!P4 IMAD.WIDE R12, R13, 0x4, R4.reuse ;  /* 0x000000040d0cc825 */ /* 0x100fe200078e0204 */
[----:B------:R1:W-:Y:S01]  /*11320*/  @!P6 ST.E.64 [R6.64], R42 ;  /* 0x0000002a0600e985 */ /* 0x0003e2000c101b10 */
[----:B------:R-:W-:Y:S02]  /*11330*/  ISETP.GE.AND P6, PT, R2, c[0x0][0x3c8], PT ;  /* 0x0000f20002007a0c */ /* 0x000fe40003fc6270 */
[----:B----4-:R-:W-:Y:S01]  /*11340*/  @!P0 IMAD.WIDE R16, R3, 0x4, R4 ;  /* 0x0000000403108825 */ /* 0x010fe200078e0204 */
[----:B------:R2:W-:Y:S01]  /*11350*/  @!P5 ST.E.64 [R8.64], R46 ;  /* 0x0000002e0800d985 */ /* 0x0005e2000c101b10 */
[----:B------:R-:W-:Y:S02]  /*11360*/  ISETP.GE.AND P5, PT, R0, c[0x0][0x3c8], PT ;  /* 0x0000f20000007a0c */ /* 0x000fe40003fa6270 */
[----:B------:R-:W-:Y:S01]  /*11370*/  IADD3 R3, R11, 0xb0, RZ ;  /* 0x000000b00b037810 */ /* 0x000fe20007ffe0ff */
[----:B------:R3:W-:Y:S01]  /*11380*/  @!P4 ST.E.64 [R12.64], R50 ;  /* 0x000000320c00c985 */ /* 0x0007e2000c101b10 */
[----:B------:R-:W-:-:S03]  /*11390*/  ISETP.GE.AND P4, PT, R20, c[0x0][0x3c8], PT ;  /* 0x0000f20014007a0c */ /* 0x000fc60003f86270 */
[----:B------:R4:W-:Y:S01]  /*113a0*/  @!P3 ST.E.64 [R14.64], R54 ;  /* 0x000000360e00b985 */ /* 0x0009e2000c101b10 */
[----:B------:R-:W-:Y:S02]  /*113b0*/  ISETP.GE.AND P3, PT, R19, c[0x0][0x3c8], PT ;  /* 0x0000f20013007a0c */ /* 0x000fe40003f66270 */
[----:B------:R-:W-:-:S03]  /*113c0*/  @!P6 LEA.HI R2, R2, R2, RZ, 0x1 ;  /* 0x000000020202e211 */ /* 0x000fc600078f08ff */
[----:B------:R-:W-:-:S04]  /*113d0*/  @!P5 LEA.HI R0, R0, R0, RZ, 0x1 ;  /* 0x000000000000d211 */ /* 0x000fc800078f08ff */
[----:B------:R-:W-:-:S04]  /*113e0*/  @!P4 LEA.HI R20, R20, R20, RZ, 0x1 ;  /* 0x000000141414c211 */ /* 0x000fc800078f08ff */
[----:B------:R-:W-:Y:S02]  /*113f0*/  @!P3 LEA.HI R19, R19, R19, RZ, 0x1 ;  /* 0x000000131313b211 */ /* 0x000fe400078f08ff */
[----:B-1----:R-:W-:Y:S02]  /*11400*/  @!P2 LOP3.LUT R7, R18, 0xfffffffe, RZ, 0xc0, !PT ;  /* 0xfffffffe1207a812 */ /* 0x002fe400078ec0ff */
[----:B------:R-:W-:Y:S02]  /*11410*/  IADD3 R18, R11, 0xa0, RZ ;  /* 0x000000a00b127810 */ /* 0x000fe40007ffe0ff */
[----:B--2---:R-:W-:Y:S01]  /*11420*/  @!P1 LOP3.LUT R9, R10, 0xfffffffe, RZ, 0xc0, !PT ;  /* 0xfffffffe0a099812 */ /* 0x004fe200078ec0ff */
[--C-:B------:R-:W-:Y:S01]  /*11430*/  @!P2 IMAD.WIDE R6, R7, 0x4, R4.reuse ;  /* 0x000000040706a825 */ /* 0x100fe200078e0204 */
[----:B------:R-:W-:Y:S02]  /*11440*/  IADD3 R10, R11, 0xa8, RZ ;  /* 0x000000a80b0a7810 */ /* 0x000fe40007ffe0ff */
[----:B---3--:R-:W-:Y:S01]  /*11450*/  @!P4 LOP3.LUT R13, R20, 0xfffffffe, RZ, 0xc0, !PT ;  /* 0xfffffffe140dc812 */ /* 0x008fe200078ec0ff */
[----:B------:R-:W-:Y:S01]  /*11460*/  @!P1 IMAD.WIDE R8, R9, 0x4, R4 ;  /* 0x0000000409089825 */ /* 0x000fe200078e0204 */
[----:B------:R1:W-:Y:S01]  /*11470*/  @!P2 ST.E.64 [R6.64], R58 ;  /* 0x0000003a0600a985 */ /* 0x0003e2000c101b10 */
[----:B------:R-:W-:-:S02]  /*11480*/  ISETP.GE.AND P2, PT, R18, c[0x0][0x3c8], PT ;  /* 0x0000f20012007a0c */ /* 0x000fc40003f46270 */
[----:B------:R-:W-:Y:S01]  /*11490*/  @!P3 LOP3.LUT R19, R19, 0xfffffffe, RZ, 0xc0, !PT ;  /* 0xfffffffe1313b812 */ /* 0x000fe200078ec0ff */
[----:B------:R2:W-:Y:S01]  /*114a0*/  @!P1 ST.E.64 [R8.64], R62 ;  /* 0x0000003e08009985 */ /* 0x0005e2000c101b10 */
[----:B------:R-:W-:Y:S02]  /*114b0*/  ISETP.GE.AND P1, PT, R10, c[0x0][0x3c8], PT ;  /* 0x0000f2000a007a0c */ /* 0x000fe40003f26270 */
[----:B------:R-:W-:Y:S01]  /*114c0*/  IADD3 R11, R11, 0xb8, RZ ;  /* 0x000000b80b0b7810 */ /* 0x000fe20007ffe0ff */
[----:B------:R3:W-:Y:S01]  /*114d0*/  @!P0 ST.E.64 [R16.64], R66 ;  /* 0x0000004210008985 */ /* 0x0007e2000c101b10 */
[----:B------:R-:W-:-:S05]  /*114e0*/  ISETP.GE.AND P0, PT, R3, c[0x0][0x3c8], PT ;  /* 0x0000f20003007a0c */ /* 0x000fca0003f06270 */
[----:B------:R-:W-:-:S04]  /*114f0*/  @!P2 LEA.HI R18, R18, R18, RZ, 0x1 ;  /* 0x000000121212a211 */ /* 0x000fc800078f08ff */
[----:B------:R-:W-:Y:S02]  /*11500*/  @!P1 LEA.HI R10, R10, R10, RZ, 0x1 ;  /* 0x0000000a0a0a9211 */ /* 0x000fe400078f08ff */
[----:B----4-:R-:W-:Y:S02]  /*11510*/  @!P2 LOP3.LUT R15, R18, 0xfffffffe, RZ, 0xc0, !PT ;  /* 0xfffffffe120fa812 */ /* 0x010fe400078ec0ff */
[----:B------:R-:W-:-:S04]  /*11520*/  @!P0 LEA.HI R3, R3, R3, RZ, 0x1 ;  /* 0x0000000303038211 */ /* 0x000fc800078f08ff */
[----:B------:R-:W-:Y:S02]  /*11530*/  @!P0 LOP3.LUT R3, R3, 0xfffffffe, RZ, 0xc0, !PT ;  /* 0xfffffffe03038812 */ /* 0x000fe400078ec0ff */
[----:B-1----:R-:W-:-:S03]  /*11540*/  @!P6 LOP3.LUT R7, R2, 0xfffffffe, RZ, 0xc0, !PT ;  /* 0xfffffffe0207e812 */ /* 0x002fc600078ec0ff */
[----:B------:R-:W-:Y:S01]  /*11550*/  @!P0 IMAD.WIDE R2, R3, 0x4, R4 ;  /* 0x0000000403028825 */ /* 0x000fe200078e0204 */
[----:B--2---:R-:W-:-:S03]  /*11560*/  @!P5 LOP3.LUT R9, R0, 0xfffffffe, RZ, 0xc0, !PT ;  /* 0xfffffffe0009d812 */ /* 0x004fc600078ec0ff */
[----:B------:R-:W-:Y:S01]  /*11570*/  @!P6 IMAD.WIDE R6, R7, 0x4, R4 ;  /* 0x000000040706e825 */ /* 0x000fe200078e0204 */
[----:B---3--:R-:W-:-:S03]  /*11580*/  @!P1 LOP3.LUT R17, R10, 0xfffffffe, RZ, 0xc0, !PT ;  /* 0xfffffffe0a119812 */ /* 0x008fc600078ec0ff */
[--C-:B------:R-:W-:Y:S01]  /*11590*/  @!P5 IMAD.WIDE R8, R9, 0x4, R4.reuse ;  /* 0x000000040908d825 */ /* 0x100fe200078e0204 */
[----:B------:R1:W-:Y:S04]  /*115a0*/  @!P6 ST.E.64 [R6.64], R70 ;  /* 0x000000460600e985 */ /* 0x0003e8000c101b10 */
[----:B------:R2:W-:Y:S01]  /*115b0*/  @!P5 ST.E.64 [R8.64], R74 ;  /* 0x0000004a0800d985 */ /* 0x0005e2000c101b10 */
[----:B-1----:R-:W-:-:S04]  /*115c0*/  @!P4 IMAD.WIDE R6, R13, 0x4, R4 ;  /* 0x000000040d06c825 */ /* 0x002fc800078e0204 */
[--C-:B--2---:R-:W-:Y:S01]  /*115d0*/  @!P3 IMAD.WIDE R8, R19, 0x4, R4.reuse ;  /* 0x000000041308b825 */ /* 0x104fe200078e0204 */
[----:B------:R1:W-:Y:S03]  /*115e0*/  @!P4 ST.E.64 [R6.64], R78 ;  /* 0x0000004e0600c985 */ /* 0x0003e6000c101b10 */
[--C-:B------:R-:W-:Y:S01]  /*115f0*/  @!P2 IMAD.WIDE R12, R15, 0x4, R4.reuse ;  /* 0x000000040f0ca825 */ /* 0x100fe200078e0204 */
[----:B------:R1:W-:Y:S03]  /*11600*/  @!P3 ST.E.64 [R8.64], R82 ;  /* 0x000000520800b985 */ /* 0x0003e6000c101b10 */
[----:B------:R-:W-:Y:S01]  /*11610*/  @!P1 IMAD.WIDE R14, R17, 0x4, R4 ;  /* 0x00000004110e9825 */ /* 0x000fe200078e0204 */
[----:B------:R1:W-:Y:S04]  /*11620*/  @!P2 ST.E.64 [R12.64], R86 ;  /* 0x000000560c00a985 */ /* 0x0003e8000c101b10 */
[----:B------:R1:W-:Y:S04]  /*11630*/  @!P1 ST.E.64 [R14.64], R90 ;  /* 0x0000005a0e009985 */ /* 0x0003e8000c101b10 */
[----:B------:R1:W-:Y:S01]  /*11640*/  @!P0 ST.E.64 [R2.64], R94 ;  /* 0x0000005e02008985 */ /* 0x0003e2000c101b10 */
[----:B------:R-:W-:-:S13]  /*11650*/  ISETP.GE.AND P0, PT, R11, c[0x0][0x3c8], PT ;  /* 0x0000f2000b007a0c */ /* 0x000fda0003f06270 */
[----:B------:R-:W-:Y:S05]  /*11660*/  @P0 EXIT ;  /* 0x000000000000094d */ /* 0x000fea0003800000 */
[----:B-1----:R-:W-:-:S04]  /*11670*/  LEA.HI R3, R11, R11, RZ, 0x1 ;  /* 0x0000000b0b037211 */ /* 0x002fc800078f08ff */
[----:B------:R-:W-:-:S05]  /*11680*/  LOP3.LUT R3, R3, 0xfffffffe, RZ, 0xc0, !PT ;  /* 0xfffffffe03037812 */ /* 0x000fca00078ec0ff */
[----:B------:R-:W-:-:S05]  /*11690*/  IMAD.WIDE R4, R3, 0x4, R4 ;  /* 0x0000000403047825 */ /* 0x000fca00078e0204 */
[----:B------:R-:W-:Y:S01]  /*116a0*/  ST.E.64 [R4.64], R98 ;  /* 0x0000006204007985 */ /* 0x000fe2000c101b10 */
[----:B------:R-:W-:Y:S05]  /*116b0*/  EXIT ;  /* 0x000000000000794d */ /* 0x000fea0003800000 */
.L_x_387:
        /* <DEDUP_REMOVED lines=26> */
[----:B------:R-:W-:Y:S01]  /*11860*/  IMAD.WIDE.U32 R8, R5, c[0x0][0x4d8], R8 ;  /* 0x0001360005087a25 */ /* 0x000fe200078e0008 */
[----:B------:R-:W-:-:S03]  /*11870*/  IADD3 R4, -R6, RZ, RZ ;  /* 0x000000ff06047210 */ /* 0x000fc60007ffe1ff */
[----:B------:R-:W-:Y:S02]  /*11880*/  IMAD R0, R0, c[0x0][0x4d8], RZ ;  /* 0x0001360000007a24 */ /* 0x000fe400078e02ff */
[----:B--2---:R-:W-:Y:S02]  /*11890*/  IMAD R2, R2, c[0x0][0x550], R3 ;  /* 0x0001540002027a24 */ /* 0x004fe400078e0203 */
[----:B------:R-:W-:Y:S02]  /*118a0*/  IMAD R0, R5, c[0x0][0x4dc], R0 ;  /* 0x0001370005007a24 */ /* 0x000fe400078e0200 */
[----:B------:R-:W-:Y:S01]  /*118b0*/  IMAD R4, R4, c[0x0][0x4e8], R7 ;  /* 0x00013a0004047a24 */ /* 0x000fe200078e0207 */
[----:B------:R-:W-:Y:S01]  /*118c0*/  SHF.R.S32.HI R3, RZ, 0x1f, R2 ;  /* 0x0000001fff037819 */ /* 0x000fe20000011402 */
[----:B------:R-:W-:Y:S01]  /*118d0*/  IMAD.IADD R9, R0, 0x1, R9 ;  /* 0x0000000100097824 */ /* 0x000fe200078e0209 */
[----:B------:R-:W-:-:S03]  /*118e0*/  SHF.R.S32.HI R0, RZ, 0x1f, R6 ;  /* 0x0000001fff007819 */ /* 0x000fc60000011406 */
[----:B------:R-:W-:Y:S02]  /*118f0*/  IMAD R3, R3, c[0x0][0x4e0], RZ ;  /* 0x0001380003037a24 */ /* 0x000fe400078e02ff */
        /* <DEDUP_REMOVED lines=14> */
.L_x_390:
        /* <DEDUP_REMOVED lines=10> */
.L_x_4930:


//--------------------- .text._ZN7cutlass13device_kernelIN5flash19enable_sm80_to_sm89INS1_16FlashAttnFwdSm80INS1_25CollectiveMainloopFwdSm80ILi8ELi1ELb0EN4cute5tupleIJNS5_1CILi128EEENS7_ILi64EEENS7_ILi192EEEEEELi192ENS_10bfloat16_tEfNS_4arch4Sm80ELb0ELb1ELb1ELb1ELb0ELb0ELb1ELb1EEENS1_21CollectiveEpilogueFwdINS6_IJS8_SA_S9_EEENS6_IJNS7_ILi1EEESI_SI_EEESC_SE_Li256ELb1ELb1ELb1ELb0EEENS1_36VarlenDynamicPersistentTileSchedulerILi128ELi64ELi256ELi256ELb1ELb1ELb0ELb1ELb0ELb1EEEEEEEEEvNT_6ParamsE --------------------------
	.section	.text._ZN7cutlass13device_kernelIN5flash19enable_sm80_to_sm89INS1_16FlashAttnFwdSm80INS1_25CollectiveMainloopFwdSm80ILi8ELi1ELb0EN4cute5tupleIJNS5_1CILi128EEENS7_ILi64EEENS7_ILi192EEEEEELi192ENS_10bfloat16_tEfNS_4arch4Sm80ELb0ELb1ELb1ELb1ELb0ELb0ELb1ELb1EEENS1_21CollectiveEpilogueFwdINS6_IJS8_SA_S9_EEENS6_IJNS7_ILi1EEESI_SI_EEESC_SE_Li256ELb1ELb1ELb1ELb0EEENS1_36VarlenDynamicPersistentTileSchedulerILi128ELi64ELi256ELi256ELb1ELb1ELb0ELb1ELb0ELb1EEEEEEEEEvNT_6ParamsE,"ax",@progbits
	.sectioninfo	@"SHI_REGISTERS=255"
	.align	128
.text._ZN7cutlass13device_kernelIN5flash19enable_sm80_to_sm89INS1_16FlashAttnFwdSm80INS1_25CollectiveMainloopFwdSm80ILi8ELi1ELb0EN4cute5tupleIJNS5_1CILi128EEENS7_ILi64EEENS7_ILi192EEEEEELi192ENS_10bfloat16_tEfNS_4arch4Sm80ELb0ELb1ELb1ELb1ELb0ELb0ELb1ELb1EEENS1_21CollectiveEpilogueFwdINS6_IJS8_SA_S9_EEENS6_IJNS7_ILi1EEESI_SI_EEESC_SE_Li256ELb1ELb1ELb1ELb0EEENS1_36VarlenDynamicPersistentTileSchedulerILi128ELi64ELi256ELi256ELb1ELb1ELb0ELb1ELb0ELb1EEEEEEEEEvNT_6ParamsE:
        .type           _ZN7cutlass13device_kernelIN5flash19enable_sm80_to_sm89INS1_16FlashAttnFwdSm80INS1_25CollectiveMainloopFwdSm80ILi8ELi1ELb0EN4cute5tupleIJNS5_1CILi128EEENS7_ILi64EEENS7_ILi192EEEEEELi192ENS_10bfloat16_tEfNS_4arch4Sm80ELb0ELb1ELb1ELb1ELb0ELb0ELb1ELb1EEENS1_21CollectiveEpilogueFwdINS6_IJS8_SA_S9_EEENS6_IJNS7_ILi1EEESI_SI_EEESC_SE_Li256ELb1ELb1ELb1ELb0EEENS1_36VarlenDynamicPersistentTileSchedulerILi128ELi64ELi256ELi256ELb1ELb1ELb0ELb1ELb0ELb1EEEEEEEEEvNT_6ParamsE,@function
        .size           _ZN7cutlass13device_kernelIN5flash19enable_sm80_to_sm89INS1_16FlashAttnFwdSm80INS1_25CollectiveMainloopFwdSm80ILi8ELi1ELb0EN4cute5tupleIJNS5_1CILi128EEENS7_ILi64EEENS7_ILi192EEEEEELi192ENS_10bfloat16_tEfNS_4arch4Sm80ELb0ELb1ELb1ELb1ELb0ELb0ELb1ELb1EEENS1_21CollectiveEpilogueFwdINS6_IJS8_SA_S9_EEENS6_IJNS7_ILi1EEESI_SI_EEESC_SE_Li256ELb1ELb1ELb1ELb0EEENS1_36VarlenDynamicPersistentTileSchedulerILi128ELi64ELi256ELi256ELb1ELb1ELb0ELb1ELb0ELb1EEEEEEEEEvNT_6ParamsE,(.L_x_4931 - _ZN7cutlass13device_kernelIN5flash19enable_sm80_to_sm89INS1_16FlashAttnFwdSm80INS1_25CollectiveMainloopFwdSm80ILi8ELi1ELb0EN4cute5tupleIJNS5_1CILi128EEENS7_ILi64EEENS7_ILi192EEEEEELi192ENS_10bfloat16_tEfNS_4arch4Sm80ELb0ELb1ELb1ELb1ELb0ELb0ELb1ELb1EEENS1_21CollectiveEpilogueFwdINS6_IJS8_SA_S9_EEENS6_IJNS7_ILi1EEESI_SI_EEESC_SE_Li256ELb1ELb1ELb1ELb0EEENS1_36VarlenDynamicPersistentTileSchedulerILi128ELi64ELi256ELi256ELb1ELb1ELb0ELb1ELb0ELb1EEEEEEEEEvNT_6ParamsE)
        .other          _ZN7cutlass13device_kernelIN5flash19enable_sm80_to_sm89INS1_16FlashAttnFwdSm80INS1_25CollectiveMainloopFwdSm80ILi8ELi1ELb0EN4cute5tupleIJNS5_1CILi128EEENS7_ILi64EEENS7_ILi192EEEEEELi192ENS_10bfloat16_tEfNS_4arch4Sm80ELb0ELb1ELb1ELb1ELb0ELb0ELb1ELb1EEENS1_21CollectiveEpilogueFwdINS6_IJS8_SA_S9_EEENS6_IJNS7_ILi1EEESI_SI_EEESC_SE_Li256ELb1ELb1ELb1ELb0EEENS1_36VarlenDynamicPersistentTileSchedulerILi128ELi64ELi256ELi256ELb1ELb1ELb0ELb1ELb0ELb1EEEEEEEEEvNT_6ParamsE,@"STO_CUDA_ENTRY STV_DEFAULT"
_ZN7cutlass13device_kernelIN5flash19enable_sm80_to_sm89INS1_16FlashAttnFwdSm80INS1_25CollectiveMainloopFwdSm80ILi8ELi1ELb0EN4cute5tupleIJNS5_1CILi128EEENS7_ILi64EEENS7_ILi192EEEEEELi192ENS_10bfloat16_tEfNS_4arch4Sm80ELb0ELb1ELb1ELb1ELb0ELb0ELb1ELb1EEENS1_21CollectiveEpilogueFwdINS6_IJS8_SA_S9_EEENS6_IJNS7_ILi1EEESI_SI_EEESC_SE_Li256ELb1ELb1ELb1ELb0EEENS1_36VarlenDynamicPersistentTileSchedulerILi128ELi64ELi256ELi256ELb1ELb1ELb0ELb1ELb0ELb1EEEEEEEEEvNT_6ParamsE:
        /* <DEDUP_REMOVED lines=13> */
[----:B------:R-:W-:-:S03]  /*00d0*/  CS2R R8, SRZ ;  /* 0x0000000000087805 */ /* 0x000fc6000001ff00 */
        /* <DEDUP_REMOVED lines=10> */
[C---:B------:R-:W-:Y:S01]  /*0180*/  ISETP.GE.U32.AND P4, PT, R12.reuse, 0x2, PT ;  /* 0x000000020c00780c */ /* 0x040fe20003f86070 */
[----:B------:R-:W-:Y:S01]  /*0190*/  IMAD.MOV.U32 R6, RZ, RZ, RZ ;  /* 0x000000ffff067224 */ /* 0x000fe200078e00ff */
        /* <DEDUP_REMOVED lines=26> */
.L_x_396:
        /* <DEDUP_REMOVED lines=9> */
[----:B------:R-:W-:-:S04]  /*03d0*/  @!P0 IMAD.WIDE R4, R0, R2, c[0x0][0x580] ;  /* 0x0001600000048625 */ /* 0x000fc800078e0202 */
[----:B------:R-:W-:Y:S01]  /*03e0*/  @!P0 IMAD.WIDE R2, R0, R3, c[0x0][0x578] ;  /* 0x00015e0000028625 */ /* 0x000fe200078e0203 */
[----:B------:R-:W3:Y:S04]  /*03f0*/  @!P0 LDG.E R9, [R4.64] ;  /* 0x0000000604098981 */ /* 0x000ee8000c1e1900 */
[----:B------:R-:W3:Y:S02]  /*0400*/  @!P0 LDG.E R8, [R2.64] ;  /* 0x0000000602088981 */ /* 0x000ee4000c1e1900 */
[----:B---3--:R-:W-:Y:S01]  /*0410*/  IMAD R5, R9, R8, RZ ;  /* 0x0000000809057224 */ /* 0x008fe200078e02ff */
[----:B------:R-:W-:Y:S05]  /*0420*/  BRA.DIV ~URZ, `(.L_x_394) ;  /* 0x00014f827f007947 */ /* 0x000fea000b800000 */
[----:B------:R1:W3:Y:S02]  /*0430*/  SHFL.UP PT, R0, R5, 0x1, RZ ;  /* 0x0420000005007989 */ /* 0x0002e400000e00ff */
.L_x_535:
        /* <DEDUP_REMOVED lines=16> */
.L_x_536:
[----:B---3--:R-:W-:-:S05]  /*0540*/  IMAD R0, R0, c[0x0][0x538], RZ ;  /* 0x00014e0000007a24 */ /* 0x008fca00078e02ff */
[----:B------:R-:W-:-:S04]  /*0550*/  IADD3 R7, R0, R7, RZ ;  /* 0x0000000700077210 */ /* 0x000fc80007ffe0ff */
[----:B------:R-:W-:-:S13]  /*0560*/  ISETP.GT.AND P0, PT, R7, UR4, PT ;  /* 0x0000000407007c0c */ /* 0x000fda000bf04270 */
[----:B-12---:R-:W-:Y:S05]  /*0570*/  @!P0 BRA `(.L_x_396) ;  /* 0xfffffdc000008947 */ /* 0x006fea000383ffff */
.L_x_392:
[----:B------:R-:W-:-:S05]  /*0580*/  IADD3 R11, -R0, R7, RZ ;  /* 0x00000007000b7210 */ /* 0x000fca0007ffe1ff */
[----:B------:R-:W-:-:S05]  /*0590*/  IMAD R0, R4, c[0x0][0x538], R11 ;  /* 0x00014e0004007a24 */ /* 0x000fca00078e020b */
[----:B------:R-:W-:Y:S01]  /*05a0*/  ISETP.GT.AND P0, PT, R0, UR4, PT ;  /* 0x0000000400007c0c */ /* 0x000fe2000bf04270 */
[----:B------:R-:W-:-:S12]  /*05b0*/  BRA.DIV ~URZ, `(.L_x_397) ;  /* 0x000150027f007947 */ /* 0x000fd8000b800000 */
[----:B------:R-:W-:-:S04]  /*05c0*/  VOTE.ANY R10, PT, !P0 ;  /* 0x00000000000a7806 */ /* 0x000fc800040e0100 */
.L_x_537:
[----:B------:R-:W1:Y:S02]  /*05d0*/  POPC R7, R10 ;  /* 0x0000000a00077309 */ /* 0x000e640000000000 */
[----:B-12---:R-:W-:Y:S01]  /*05e0*/  IADD3 R235, R7, R6, RZ ;  /* 0x0000000607eb7210 */ /* 0x006fe20007ffe0ff */
[----:B------:R-:W-:Y:S05]  /*05f0*/  BRA.DIV ~URZ, `(.L_x_398) ;  /* 0x000150127f007947 */ /* 0x000fea000b800000 */
[----:B------:R1:W2:Y:S01]  /*0600*/  SHFL.IDX PT, R233, R9, R7, 0x1f ;  /* 0x00001f0709e97589 */ /* 0x0002a200000e0000 */
[----:B------:R-:W-:-:S03]  /*0610*/  MOV R6, RZ ;  /* 0x000000ff00067202 */ /* 0x000fc60000000f00 */
[----:B------:R1:W3:Y:S04]  /*0620*/  SHFL.IDX PT, R9, R8, R7, 0x1f ;  /* 0x00001f0708097589 */ /* 0x0002e800000e0000 */
.L_x_538:
[----:B------:R-:W-:Y:S01]  /*0630*/  ISETP.NE.AND P0, PT, R10, RZ, PT ;  /* 0x000000ff0a00720c */ /* 0x000fe20003f05270 */
[----:B------:R-:W-:-:S12]  /*0640*/  BSSY B0, `(.L_x_399) ;  /* 0x0000005000007945 */ /* 0x000fd80003800000 */
[----:B------:R-:W-:Y:S05]  /*0650*/  @!P0 BRA `(.L_x_400) ;  /* 0x0000003000008947 */ /* 0x000fea0003800000 */
[----:B------:R-:W-:Y:S01]  /*0660*/  IADD3 R3, R7, -0x1, RZ ;  /* 0xffffffff07037810 */ /* 0x000fe20007ffe0ff */
[----:B------:R-:W-:Y:S05]  /*0670*/  BRA.DIV ~URZ, `(.L_x_401) ;  /* 0x000150727f007947 */ /* 0x000fea000b800000 */
[----:B------:R4:W1:Y:S02]  /*0680*/  SHFL.IDX PT, R6, R4, R3, 0x1f ;  /* 0x00001f0304067589 */ /* 0x00086400000e0000 */
.L_x_400:
[----:B------:R-:W-:Y:S05]  /*0690*/  BSYNC B0 ;  /* 0x0000000000007941 */ /* 0x000fea0003800000 */
.L_x_399:
[----:B---3--:R-:W-:Y:S01]  /*06a0*/  ISETP.NE.AND P0, PT, R9, 0x1, PT ;  /* 0x000000010900780c */ /* 0x008fe20003f05270 */
[----:B-1----:R-:W-:Y:S01]  /*06b0*/  IMAD R232, R6, c[0x0][0x538], R11 ;  /* 0x00014e0006e87a24 */ /* 0x002fe200078e020b */
[----:B------:R-:W-:Y:S04]  /*06c0*/  BSSY B0, `(.L_x_402) ;  /* 0x0000085000007945 */ /* 0x000fe80003800000 */
[----:B------:R-:W-:-:S07]  /*06d0*/  IADD3 R11, -R232, UR4, RZ ;  /* 0x00000004e80b7c10 */ /* 0x000fce000fffe1ff */
[----:B------:R-:W-:Y:S05]  /*06e0*/  @!P0 BRA `(.L_x_403) ;  /* 0x000003e000008947 */ /* 0x000fea0003800000 */
[-C--:B--2---:R-:W-:Y:S02]  /*06f0*/  IABS R0, R233.reuse ;  /* 0x000000e900007213 */ /* 0x084fe40000000000 */
[----:B------:R-:W-:-:S03]  /*0700*/  IABS R6, R233 ;  /* 0x000000e900067213 */ /* 0x000fc60000000000 */
[----:B------:R-:W-:Y:S01]  /*0710*/  IMAD.MOV.U32 R5, RZ, RZ, R0 ;  /* 0x000000ffff057224 */ /* 0x000fe200078e0000 */
[----:B------:R-:W-:-:S03]  /*0720*/  IABS R0, R9 ;  /* 0x0000000900007213 */ /* 0x000fc60000000000 */
[----:B------:R-:W1:Y:S02]  /*0730*/  I2F.RP R2, R5 ;  /* 0x0000000500027306 */ /* 0x000e640000209400 */
[----:B------:R-:W-:Y:S01]  /*0740*/  IMAD.MOV.U32 R8, RZ, RZ, R0 ;  /* 0x000000ffff087224 */ /* 0x000fe200078e0000 */
[----:B------:R-:W-:-:S05]  /*0750*/  IABS R0, R11 ;  /* 0x0000000b00007213 */ /* 0x000fca0000000000 */
[----:B------:R-:W-:Y:S08]  /*0760*/  I2F.RP R7, R8 ;  /* 0x0000000800077306 */ /* 0x000ff00000209400 */
[----:B-1----:R-:W1:Y:S02]  /*0770*/  MUFU.RCP R2, R2 ;  /* 0x0000000200027308 */ /* 0x002e640000001000 */
[----:B-1----:R-:W-:-:S06]  /*0780*/  IADD3 R2, R2, 0xffffffe, RZ ;  /* 0x0ffffffe02027810 */ /* 0x002fcc0007ffe0ff */
[----:B----4-:R-:W1:Y:S02]  /*0790*/  F2I.FTZ.U32.TRUNC.NTZ R3, R2 ;  /* 0x0000000200037305 */ /* 0x010e64000021f000 */
[----:B-1----:R-:W-:-:S04]  /*07a0*/  IMAD.MOV R2, RZ, RZ, -R3 ;  /* 0x000000ffff027224 */ /* 0x002fc800078e0a03 */
[----:B------:R-:W-:Y:S02]  /*07b0*/  IMAD R4, R2, R5, RZ ;  /* 0x0000000502047224 */ /* 0x000fe400078e02ff */
[----:B------:R-:W-:-:S04]  /*07c0*/  IMAD.MOV.U32 R2, RZ, RZ, RZ ;  /* 0x000000ffff027224 */ /* 0x000fc800078e00ff */
[----:B------:R-:W-:Y:S01]  /*07d0*/  IMAD.HI.U32 R2, R3, R4, R2 ;  /* 0x0000000403027227 */ /* 0x000fe200078e0002 */
[----:B------:R-:W-:-:S03]  /*07e0*/  MOV R3, R0 ;  /* 0x0000000000037202 */ /* 0x000fc60000000f00 */
[----:B------:R-:W-:Y:S02]  /*07f0*/  IMAD.MOV R0, RZ, RZ, -R6 ;  /* 0x000000ffff007224 */ /* 0x000fe400078e0a06 */
        /* <DEDUP_REMOVED lines=28> */
[----:B------:R-:W-:-:S03]  /*09c0*/  IMAD.MOV R5, RZ, RZ, -R4 ;  /* 0x000000ffff057224 */ /* 0x000fc600078e0a04 */
        /* <DEDUP_REMOVED lines=10> */
[----:B------:R-:W-:-:S04]  /*0a70*/  IMAD.MOV R2, RZ, RZ, -R0 ;  /* 0x000000ffff027224 */ /* 0x000fc800078e0a00 */
[C---:B------:R-:W-:Y:S01]  /*0a80*/  IMAD R3, R9.reuse, R2, R4 ;  /* 0x0000000209037224 */ /* 0x040fe200078e0204 */
[----:B------:R-:W-:Y:S01]  /*0a90*/  LEA R2, R9, R0, 0x18 ;  /* 0x0000000009027211 */ /* 0x000fe200078ec0ff */
[----:B------:R-:W-:-:S04]  /*0aa0*/  IMAD R0, R233, R5, R11 ;  /* 0x00000005e9007224 */ /* 0x000fc800078e020b */
[----:B------:R-:W-:Y:S01]  /*0ab0*/  IMAD R234, R3, 0x10000, R2 ;  /* 0x0001000003ea7824 */ /* 0x000fe200078e0202 */
[----:B------:R-:W-:Y:S05]  /*0ac0*/  BRA `(.L_x_404) ;  /* 0x0000044000007947 */ /* 0x000fea0003800000 */
.L_x_403:
[----:B------:R-:W-:-:S04]  /*0ad0*/  IMAD.MOV.U32 R2, RZ, RZ, 0x4 ;  /* 0x00000004ff027424 */ /* 0x000fc800078e00ff */
[----:B----4-:R-:W-:-:S05]  /*0ae0*/  IMAD.WIDE R2, R235, R2, c[0x0][0x590] ;  /* 0x00016400eb027625 */ /* 0x010fca00078e0202 */
[----:B------:R-:W3:Y:S02]  /*0af0*/  LDG.E R7, [R2.64] ;  /* 0x0000000602077981 */ /* 0x000ee4000c1e1900 */
[----:B--23--:R-:W-:-:S05]  /*0b00*/  IMAD R9, R7, R233, RZ ;  /* 0x000000e907097224 */ /* 0x00cfca00078e02ff */
[-C--:B------:R-:W-:Y:S02]  /*0b10*/  IABS R0, R9.reuse ;  /* 0x0000000900007213 */ /* 0x080fe40000000000 */
[----:B------:R-:W-:-:S03]  /*0b20*/  IABS R8, R9 ;  /* 0x0000000900087213 */ /* 0x000fc60000000000 */
[----:B------:R-:W-:-:S04]  /*0b30*/  IMAD.MOV.U32 R6, RZ, RZ, R0 ;  /* 0x000000ffff067224 */ /* 0x000fc800078e0000 */
[----:B------:R-:W1:Y:S08]  /*0b40*/  I2F.RP R2, R6 ;  /* 0x0000000600027306 */ /* 0x000e700000209400 */
[----:B-1----:R-:W1:Y:S02]  /*0b50*/  MUFU.RCP R2, R2 ;  /* 0x0000000200027308 */ /* 0x002e640000001000 */
[----:B-1----:R-:W-:-:S06]  /*0b60*/  IADD3 R2, R2, 0xffffffe, RZ ;  /* 0x0ffffffe02027810 */ /* 0x002fcc0007ffe0ff */
[----:B------:R-:W1:Y:S02]  /*0b70*/  F2I.FTZ.U32.TRUNC.NTZ R3, R2 ;  /* 0x0000000200037305 */ /* 0x000e64000021f000 */
[----:B-1----:R-:W-:-:S04]  /*0b80*/  IMAD.MOV R0, RZ, RZ, -R3 ;  /* 0x000000ffff007224 */ /* 0x002fc800078e0a03 */
[----:B------:R-:W-:Y:S01]  /*0b90*/  IMAD.MOV.U32 R2, RZ, RZ, R0 ;  /* 0x000000ffff027224 */ /* 0x000fe200078e0000 */
[----:B------:R-:W-:-:S03]  /*0ba0*/  IABS R0, R11 ;  /* 0x0000000b00007213 */ /* 0x000fc60000000000 */
[----:B------:R-:W-:Y:S01]  /*0bb0*/  IMAD R4, R2, R6, RZ ;  /* 0x0000000602047224 */ /* 0x000fe200078e02ff */
[----:B------:R-:W-:Y:S01]  /*0bc0*/  MOV R5, R0 ;  /* 0x0000000000057202 */ /* 0x000fe20000000f00 */
[----:B------:R-:W-:-:S04]  /*0bd0*/  IMAD.MOV.U32 R2, RZ, RZ, RZ ;  /* 0x000000ffff027224 */ /* 0x000fc800078e00ff */
[----:B------:R-:W-:-:S04]  /*0be0*/  IMAD.HI.U32 R0, R3, R4, R2 ;  /* 0x0000000403007227 */ /* 0x000fc800078e0002 */
[----:B------:R-:W-:Y:S02]  /*0bf0*/  IMAD.MOV R2, RZ, RZ, -R8 ;  /* 0x000000ffff027224 */ /* 0x000fe400078e0a08 */
        /* <DEDUP_REMOVED lines=9> */
[----:B------:R-:W-:-:S04]  /*0c90*/  @P2 IADD3 R0, R0, 0x1, RZ ;  /* 0x0000000100002810 */ /* 0x000fc80007ffe0ff */
[----:B------:R-:W-:-:S05]  /*0ca0*/  MOV R4, R0 ;  /* 0x0000000000047202 */ /* 0x000fca0000000f00 */
[----:B------:R-:W-:Y:S01]  /*0cb0*/  @!P0 IMAD.MOV R4, RZ, RZ, -R4 ;  /* 0x000000ffff048224 */ /* 0x000fe200078e0a04 */
[----:B------:R-:W-:-:S05]  /*0cc0*/  @!P1 LOP3.LUT R4, RZ, R9, RZ, 0x33, !PT ;  /* 0x00000009ff049212 */ /* 0x000fca00078e33ff */
[----:B------:R-:W-:-:S05]  /*0cd0*/  IMAD R10, R7, R4, RZ ;  /* 0x00000004070a7224 */ /* 0x000fca00078e02ff */
[----:B------:R-:W-:-:S04]  /*0ce0*/  IADD3 R0, -R10, c[0x0][0x538], RZ ;  /* 0x00014e000a007a10 */ /* 0x000fc80007ffe1ff */
[----:B------:R-:W-:-:S04]  /*0cf0*/  IMNMX R6, R7, R0, PT ;  /* 0x0000000007067217 */ /* 0x000fc80003800200 */
[----:B------:R-:W-:-:S05]  /*0d00*/  IABS R0, R6 ;  /* 0x0000000600007213 */ /* 0x000fca0000000000 */
[----:B------:R-:W-:-:S04]  /*0d10*/  IMAD.MOV.U32 R5, RZ, RZ, R0 ;  /* 0x000000ffff057224 */ /* 0x000fc800078e0000 */
[----:B------:R-:W1:Y:S08]  /*0d20*/  I2F.RP R2, R5 ;  /* 0x0000000500027306 */ /* 0x000e700000209400 */
[----:B-1----:R-:W1:Y:S02]  /*0d30*/  MUFU.RCP R2, R2 ;  /* 0x0000000200027308 */ /* 0x002e640000001000 */
[----:B-1----:R-:W-:-:S06]  /*0d40*/  IADD3 R2, R2, 0xffffffe, RZ ;  /* 0x0ffffffe02027810 */ /* 0x002fcc0007ffe0ff */
[----:B------:R1:W2:Y:S02]  /*0d50*/  F2I.FTZ.U32.TRUNC.NTZ R3, R2 ;  /* 0x0000000200037305 */ /* 0x0002a4000021f000 */
[----:B-1----:R-:W-:Y:S01]  /*0d60*/  IMAD.MOV R2, RZ, RZ, -R4 ;  /* 0x000000ffff027224 */ /* 0x002fe200078e0a04 */
[----:B--2---:R-:W-:-:S03]  /*0d70*/  IADD3 R0, RZ, -R3, RZ ;  /* 0x80000003ff007210 */ /* 0x004fc60007ffe0ff */
[----:B------:R-:W-:Y:S01]  /*0d80*/  IMAD R8, R9, R2, R11 ;  /* 0x0000000209087224 */ /* 0x000fe200078e020b */
[----:B------:R-:W-:Y:S01]  /*0d90*/  IABS R9, R6 ;  /* 0x0000000600097213 */ /* 0x000fe20000000000 */
[----:B------:R-:W-:-:S03]  /*0da0*/  IMAD.MOV.U32 R2, RZ, RZ, R0 ;  /* 0x000000ffff027224 */ /* 0x000fc600078e0000 */
[----:B------:R-:W-:Y:S01]  /*0db0*/  IABS R0, R8 ;  /* 0x0000000800007213 */ /* 0x000fe20000000000 */
[----:B------:R-:W-:Y:S02]  /*0dc0*/  IMAD R7, R2, R5, RZ ;  /* 0x0000000502077224 */ /* 0x000fe400078e02ff */
[----:B------:R-:W-:Y:S02]  /*0dd0*/  IMAD.MOV.U32 R2, RZ, RZ, RZ ;  /* 0x000000ffff027224 */ /* 0x000fe400078e00ff */
[----:B------:R-:W-:Y:S01]  /*0de0*/  IMAD.MOV.U32 R4, RZ, RZ, R0 ;  /* 0x000000ffff047224 */ /* 0x000fe200078e0000 */
[----:B------:R-:W-:Y:S01]  /*0df0*/  IADD3 R0, RZ, -R9, RZ ;  /* 0x80000009ff007210 */ /* 0x000fe20007ffe0ff */
[----:B------:R-:W-:-:S04]  /*0e00*/  IMAD.HI.U32 R3, R3, R7, R2 ;  /* 0x0000000703037227 */ /* 0x000fc800078e0002 */
[----:B------:R-:W-:Y:S02]  /*0e10*/  IMAD.MOV.U32 R2, RZ, RZ, R0 ;  /* 0x000000ffff027224 */ /* 0x000fe400078e0000 */
[----:B------:R-:W-:Y:S01]  /*0e20*/  IMAD.HI.U32 R0, R3, R4, RZ ;  /* 0x0000000403007227 */ /* 0x000fe200078e00ff */
[----:B------:R-:W-:-:S03]  /*0e30*/  IADD3 R3, R10, 0x1000000, R8 ;  /* 0x010000000a037810 */ /* 0x000fc60007ffe008 */
[----:B------:R-:W-:-:S05]  /*0e40*/  IMAD R2, R0, R2, R4 ;  /* 0x0000000200027224 */ /* 0x000fca00078e0204 */
[----:B------:R-:W-:-:S13]  /*0e50*/  ISETP.GT.U32.AND P1, PT, R5, R2, PT ;  /* 0x000000020500720c */ /* 0x000fda0003f24070 */
[----:B------:R-:W-:Y:S01]  /*0e60*/  @!P1 IMAD.IADD R2, R2, 0x1, -R5 ;  /* 0x0000000102029824 */ /* 0x000fe200078e0a05 */
[----:B------:R-:W-:Y:S02]  /*0e70*/  @!P1 IADD3 R0, R0, 0x1, RZ ;  /* 0x0000000100009810 */ /* 0x000fe40007ffe0ff */
[----:B------:R-:W-:Y:S02]  /*0e80*/  ISETP.NE.AND P1, PT, R6, RZ, PT ;  /* 0x000000ff0600720c */ /* 0x000fe40003f25270 */
[----:B------:R-:W-:Y:S02]  /*0e90*/  ISETP.GE.U32.AND P2, PT, R2, R5, PT ;  /* 0x000000050200720c */ /* 0x000fe40003f46070 */
[----:B------:R-:W-:-:S04]  /*0ea0*/  LOP3.LUT R2, R8, R6, RZ, 0x3c, !PT ;  /* 0x0000000608027212 */ /* 0x000fc800078e3cff */
[----:B------:R-:W-:Y:S01]  /*0eb0*/  ISETP.GE.AND P0, PT, R2, RZ, PT ;  /* 0x000000ff0200720c */ /* 0x000fe20003f06270 */
[----:B------:R-:W-:-:S06]  /*0ec0*/  IMAD.MOV R2, RZ, RZ, -R6 ;  /* 0x000000ffff027224 */ /* 0x000fcc00078e0a06 */
[----:B------:R-:W-:-:S06]  /*0ed0*/  @P2 IADD3 R0, R0, 0x1, RZ ;  /* 0x0000000100002810 */ /* 0x000fcc0007ffe0ff */
[----:B------:R-:W-:Y:S02]  /*0ee0*/  @!P0 IADD3 R0, -R0, RZ, RZ ;  /* 0x000000ff00008210 */ /* 0x000fe40007ffe1ff */
[----:B------:R-:W-:-:S05]  /*0ef0*/  @!P1 LOP3.LUT R0, RZ, R6, RZ, 0x33, !PT ;  /* 0x00000006ff009212 */ /* 0x000fca00078e33ff */
[----:B------:R-:W-:Y:S02]  /*0f00*/  IMAD R234, R0, R2, R3 ;  /* 0x0000000200ea7224 */ /* 0x000fe400078e0203 */
.L_x_404:
[----:B------:R-:W-:Y:S05]  /*0f10*/  BSYNC B0 ;  /* 0x0000000000007941 */ /* 0x000fea0003800000 */
.L_x_402:
[----:B------:R-:W-:-:S04]  /*0f20*/  LOP3.LUT R0, RZ, R0, RZ, 0x33, !PT ;  /* 0x00000000ff007212 */ /* 0x000fc800078e33ff */
[----:B------:R-:W-:Y:S01]  /*0f30*/  IADD3 R233, R0, R233, RZ ;  /* 0x000000e900e97210 */ /* 0x000fe20007ffe0ff */
[----:B------:R-:W-:Y:S05]  /*0f40*/  BRA `(.L_x_405) ;  /* 0x0000004000007947 */ /* 0x000fea0003800000 */
.L_x_393:
[----:B--2---:R-:W-:Y:S01]  /*0f50*/  IMAD.MOV.U32 R233, RZ, RZ, RZ ;  /* 0x000000ffffe97224 */ /* 0x004fe200078e00ff */
[----:B------:R-:W-:Y:S01]  /*0f60*/  MOV R234, RZ ;  /* 0x000000ff00ea7202 */ /* 0x000fe20000000f00 */
[----:B------:R-:W-:Y:S01]  /*0f70*/  IMAD.U32 R232, RZ, RZ, UR4 ;  /* 0x00000004ffe87e24 */ /* 0x000fe2000f8e00ff */
[----:B------:R-:W-:Y:S02]  /*0f80*/  MOV R235, c[0x0][0x53c] ;  /* 0x00014f0000eb7a02 */ /* 0x000fe40000000f00 */
.L_x_405:
[----:B------:R-:W-:Y:S01]  /*0f90*/  ISETP.NE.AND P0, PT, R12, RZ, PT ;  /* 0x000000ff0c00720c */ /* 0x000fe20003f05270 */
[----:B------:R-:W-:-:S12]  /*0fa0*/  WARPSYNC 0xffffffff ;  /* 0xffffffff00007948 */ /* 0x000fd80003800000 */
[----:B------:R1:W-:Y:S04]  /*0fb0*/  @!P0 STS.128 [0x18100], R232 ;  /* 0x018100e8ff008388 */ /* 0x0003e80000000c00 */
[----:B------:R-:W-:Y:S06]  /*0fc0*/  BAR.ARV 0x5, 0x100 ;  /* 0x0144000000007b1d */ /* 0x000fec0000002000 */
.L_x_391:
        /* <DEDUP_REMOVED lines=33> */
[----:B------:R-:W-:Y:S02]  /*11e0*/  LOP3.LUT R4, R13, 0xfffffff8, RZ, 0xc0, !PT ;  /* 0xfffffff80d047812 */ /* 0x000fe400078ec0ff */
[----:B------:R-:W-:-:S02]  /*11f0*/  LEA.HI R6, R8, R16, RZ, 0x5 ;  /* 0x0000001008067211 */ /* 0x000fc400078f28ff */
[----:B------:R-:W-:Y:S01]  /*1200*/  LOP3.LUT R15, R3, R0, RZ, 0x3c, !PT ;  /* 0x00000000030f7212 */ /* 0x000fe200078e3cff */
[----:B------:R-:W-:Y:S01]  /*1210*/  IMAD.IADD R11, R2, 0x1, -R4 ;  /* 0x00000001020b7824 */ /* 0x000fe200078e0a04 */
[----:B------:R-:W-:Y:S02]  /*1220*/  LEA.HI R7, R8, R16, RZ, 0x6 ;  /* 0x0000001008077211 */ /* 0x000fe400078f30ff */
[----:B------:R-:W-:Y:S02]  /*1230*/  LOP3.LUT R0, R6, 0xffffffe0, RZ, 0xc0, !PT ;  /* 0xffffffe006007812 */ /* 0x000fe400078ec0ff */
[--C-:B------:R-:W-:Y:S01]  /*1240*/  SHF.R.S32.HI R8, RZ, 0x5, R6.reuse ;  /* 0x00000005ff087819 */ /* 0x100fe20000011406 */
[----:B------:R-:W-:Y:S01]  /*1250*/  IMAD.SHL.U32 R4, R7, 0x8, RZ ;  /* 0x0000000807047824 */ /* 0x000fe200078e00ff */
[----:B------:R-:W-:Y:S01]  /*1260*/  SHF.R.S32.HI R2, RZ, 0x1f, R6 ;  /* 0x0000001fff027819 */ /* 0x000fe20000011406 */
[----:B------:R-:W-:Y:S01]  /*1270*/  IMAD.IADD R17, R16, 0x1, -R0 ;  /* 0x0000000110117824 */ /* 0x000fe200078e0a00 */
[----:B------:R-:W-:-:S02]  /*1280*/  LOP3.LUT R3, R12, 0xfffffffc, RZ, 0xc0, !PT ;  /* 0xfffffffc0c037812 */ /* 0x000fc400078ec0ff */
[----:B------:R-:W-:Y:S01]  /*1290*/  LEA.HI R0, R2, R8, RZ, 0x3 ;  /* 0x0000000802007211 */ /* 0x000fe200078f18ff */
[----:B------:R-:W-:Y:S01]  /*12a0*/  IMAD.SHL.U32 R2, R11, 0x40, RZ ;  /* 0x000000400b027824 */ /* 0x000fe200078e00ff */
[----:B------:R-:W-:Y:S01]  /*12b0*/  LOP3.LUT R209, R5, 0x7ffffe00, R4, 0xf8, !PT ;  /* 0x7ffffe0005d17812 */ /* 0x000fe200078ef804 */
[----:B------:R-:W-:Y:S01]  /*12c0*/  IMAD.SHL.U32 R5, R14, 0x8, RZ ;  /* 0x000000080e057824 */ /* 0x000fe200078e00ff */
[----:B------:R-:W-:Y:S01]  /*12d0*/  SHF.R.S32.HI R12, RZ, 0x1f, R17 ;  /* 0x0000001fff0c7819 */ /* 0x000fe20000011411 */
[----:B------:R-:W-:Y:S01]  /*12e0*/  IMAD.IADD R7, R16, 0x1, -R3 ;  /* 0x0000000110077824 */ /* 0x000fe200078e0a03 */
[----:B------:R-:W-:Y:S01]  /*12f0*/  LOP3.LUT R2, R2, 0x1c0, RZ, 0xc0, !PT ;  /* 0x000001c002027812 */ /* 0x000fe200078ec0ff */
[----:B------:R-:W-:Y:S01]  /*1300*/  IMAD.SHL.U32 R209, R209, 0x2, RZ ;  /* 0x00000002d1d17824 */ /* 0x000fe200078e00ff */
[----:B------:R-:W-:Y:S02]  /*1310*/  LOP3.LUT R0, R0, 0xffffff8, RZ, 0xc0, !PT ;  /* 0x0ffffff800007812 */ /* 0x000fe400078ec0ff */
[----:B------:R-:W-:-:S02]  /*1320*/  LOP3.LUT R5, R2, 0x8, R5, 0xf8, !PT ;  /* 0x0000000802057812 */ /* 0x000fc400078ef805 */
[----:B------:R-:W-:Y:S01]  /*1330*/  SHF.R.U32.HI R2, RZ, 0x3, R2 ;  /* 0x00000003ff027819 */ /* 0x000fe20000011602 */
[----:B------:R-:W-:Y:S01]  /*1340*/  IMAD.IADD R3, R8, 0x1, -R0 ;  /* 0x0000000108037824 */ /* 0x000fe200078e0a00 */
[----:B------:R-:W-:Y:S02]  /*1350*/  LEA.HI R12, R12, R17, RZ, 0x2 ;  /* 0x000000110c0c7211 */ /* 0x000fe400078f10ff */
[----:B------:R-:W-:Y:S01]  /*1360*/  LOP3.LUT R6, R5, R2, RZ, 0x3c, !PT ;  /* 0x0000000205067212 */ /* 0x000fe200078e3cff */
[C---:B------:R-:W-:Y:S01]  /*1370*/  IMAD.SHL.U32 R2, R9.reuse, 0x40, RZ ;  /* 0x0000004009027824 */ /* 0x040fe200078e00ff */
[----:B------:R-:W-:Y:S02]  /*1380*/  SHF.R.S32.HI R0, RZ, 0x2, R12 ;  /* 0x00000002ff007819 */ /* 0x000fe4000001140c */
[----:B------:R-:W-:Y:S02]  /*1390*/  LOP3.LUT R4, R9, 0x1, RZ, 0xc0, !PT ;  /* 0x0000000109047812 */ /* 0x000fe400078ec0ff */
[----:B------:R-:W-:Y:S01]  /*13a0*/  LOP3.LUT R2, R2, 0x1c0, RZ, 0xc0, !PT ;  /* 0x000001c002027812 */ /* 0x000fe200078ec0ff */
[----:B------:R-:W-:Y:S01]  /*13b0*/  IMAD R16, R3, 0x10, R0 ;  /* 0x0000001003107824 */ /* 0x000fe200078e0200 */
[----:B------:R-:W-:Y:S01]  /*13c0*/  ISETP.NE.U32.AND P0, PT, R4, 0x1, PT ;  /* 0x000000010400780c */ /* 0x000fe20003f05070 */
[----:B------:R-:W-:Y:S01]  /*13d0*/  IMAD.SHL.U32 R4, R8, 0x400, RZ ;  /* 0x0000040008047824 */ /* 0x000fe200078e00ff */
[----:B------:R-:W-:Y:S01]  /*13e0*/  LEA.HI R2, R2, R2, RZ, 0x1d ;  /* 0x0000000202027211 */ /* 0x000fe200078fe8ff */
[----:B------:R-:W-:Y:S01]  /*13f0*/  IMAD.SHL.U32 R3, R13, 0x40, RZ ;  /* 0x000000400d037824 */ /* 0x000fe200078e00ff */
[C---:B------:R-:W-:Y:S01]  /*1400*/  LEA.HI R0, R7.reuse, R7, RZ, 0x1 ;  /* 0x0000000707007211 */ /* 0x040fe200078f08ff */
[----:B------:R-:W-:Y:S01]  /*1410*/  IMAD R5, R7, 0x2, R4 ;  /* 0x0000000207057824 */ /* 0x000fe200078e0204 */
[----:B------:R-:W-:Y:S01]  /*1420*/  STL [R1+0x3c], R16 ;  /* 0x00003c1001007387 */ /* 0x000fe20000100800 */
[----:B------:R-:W-:-:S02]  /*1430*/  IADD3 R238, R236, 0x40, RZ ;  /* 0x00000040ecee7810 */ /* 0x000fc40007ffe0ff */
[----:B------:R-:W-:Y:S01]  /*1440*/  LOP3.LUT R3, R3, 0xfffffe00, RZ, 0xc0, !PT ;  /* 0xfffffe0003037812 */ /* 0x000fe200078ec0ff */
[----:B------:R-:W-:Y:S01]  /*1450*/  IMAD.IADD R8, R5, 0x1, R2 ;  /* 0x0000000105087824 */ /* 0x000fe200078e0202 */
[----:B------:R-:W-:Y:S02]  /*1460*/  LOP3.LUT R0, R0, 0x1ffffffe, RZ, 0xc0, !PT ;  /* 0x1ffffffe00007812 */ /* 0x000fe400078ec0ff */
[CC--:B------:R-:W-:Y:S02]  /*1470*/  IADD3 R4, R6.reuse, R3.reuse, R4 ;  /* 0x0000000306047210 */ /* 0x0c0fe40007ffe004 */
[----:B------:R-:W-:Y:S01]  /*1480*/  LOP3.LUT R5, R6, R3, RZ, 0xfc, !PT ;  /* 0x0000000306057212 */ /* 0x000fe200078efcff */
[----:B------:R-:W-:Y:S01]  /*1490*/  IMAD R3, R10, 0x20, R18 ;  /* 0x000000200a037824 */ /* 0x000fe200078e0212 */
[----:B------:R-:W-:Y:S01]  /*14a0*/  R2P PR, R9, 0x6 ;  /* 0x0000000609007804 */ /* 0x000fe20000000000 */
[----:B------:R-:W-:Y:S01]  /*14b0*/  IMAD.IADD R240, R7, 0x1, -R0 ;  /* 0x0000000107f07824 */ /* 0x000fe200078e0a00 */
[----:B------:R-:W-:Y:S01]  /*14c0*/  IADD3 R239, R236, 0x80, RZ ;  /* 0x00000080ecef7810 */ /* 0x000fe20007ffe0ff */
[----:B------:R-:W-:Y:S01]  /*14d0*/  IMAD R0, R14, 0x200, R15 ;  /* 0x000002000e007824 */ /* 0x000fe200078e020f */
[----:B------:R1:W-:Y:S01]  /*14e0*/  STL [R1+0x34], R3 ;  /* 0x0000340301007387 */ /* 0x0003e20000100800 */
[----:B------:R-:W-:Y:S01]  /*14f0*/  LOP3.LUT P4, RZ, R10, 0x2, RZ, 0xc0, !PT ;  /* 0x000000020aff7812 */ /* 0x000fe2000788c0ff */
[----:B------:R-:W-:Y:S01]  /*1500*/  IMAD.MOV.U32 R9, RZ, RZ, 0x40 ;  /* 0x00000040ff097424 */ /* 0x000fe200078e00ff */
[----:B------:R-:W-:Y:S01]  /*1510*/  SHF.R.S32.HI R7, RZ, 0x1f, R238 ;  /* 0x0000001fff077819 */ /* 0x000fe200000114ee */
[----:B------:R-:W-:Y:S01]  /*1520*/  IMAD R240, R240, 0x8, R16 ;  /* 0x00000008f0f07824 */ /* 0x000fe200078e0210 */
[----:B------:R-:W-:-:S02]  /*1530*/  SHF.R.S32.HI R6, RZ, 0x1f, R239 ;  /* 0x0000001fff067819 */ /* 0x000fc400000114ef */
[C---:B------:R-:W-:Y:S01]  /*1540*/  LOP3.LUT P6, RZ, R11.reuse, 0x2, RZ, 0xc0, !PT ;  /* 0x000000020bff7812 */ /* 0x040fe200078cc0ff */
[----:B------:R2:W-:Y:S01]  /*1550*/  STL [R1+0x4], R7 ;  /* 0x0000040701007387 */ /* 0x0005e20000100800 */
[----:B------:R-:W-:Y:S01]  /*1560*/  LOP3.LUT P5, RZ, R11, 0x4, RZ, 0xc0, !PT ;  /* 0x000000040bff7812 */ /* 0x000fe200078ac0ff */
[----:B------:R-:W-:Y:S01]  /*1570*/  IMAD.MOV.U32 R11, RZ, RZ, 0x20 ;  /* 0x00000020ff0b7424 */ /* 0x000fe200078e00ff */
[----:B------:R-:W-:Y:S01]  /*1580*/  LOP3.LUT P3, RZ, R10, 0x4, RZ, 0xc0, !PT ;  /* 0x000000040aff7812 */ /* 0x000fe2000786c0ff */
[----:B------:R3:W-:Y:S01]  /*1590*/  STL [R1], R6 ;  /* 0x0000000601007387 */ /* 0x0007e20000100800 */
[----:B------:R-:W-:Y:S02]  /*15a0*/  LEA R184, R0, 0x6100, 0x1 ;  /* 0x0000610000b87811 */ /* 0x000fe400078e08ff */
[C---:B------:R-:W-:Y:S02]  /*15b0*/  SEL R2, R9.reuse, 0xffffffc0, !P3 ;  /* 0xffffffc009027807 */ /* 0x040fe40005800000 */
[----:B------:R-:W-:-:S02]  /*15c0*/  SEL R0, R9, 0xffffffc0, !P5 ;  /* 0xffffffc009007807 */ /* 0x000fc40006800000 */
[C---:B------:R-:W-:Y:S01]  /*15d0*/  IADD3 R195, R184.reuse, 0x20, RZ ;  /* 0x00000020b8c37810 */ /* 0x040fe20007ffe0ff */
[C---:B------:R-:W-:Y:S01]  /*15e0*/  IMAD.IADD R190, R184.reuse, 0x1, R2 ;  /* 0x00000001b8be7824 */ /* 0x040fe200078e0202 */
[----:B------:R-:W-:Y:S02]  /*15f0*/  @P4 IADD3 R195, R184, -0x20, RZ ;  /* 0xffffffe0b8c34810 */ /* 0x000fe40007ffe0ff */
[----:B------:R-:W-:Y:S02]  /*1600*/  LEA R191, R4, 0xc100, 0x1 ;  /* 0x0000c10004bf7811 */ /* 0x000fe400078e08ff */
[----:B-1----:R-:W-:Y:S01]  /*1610*/  LOP3.LUT R3, R12, 0x7ffffffc, RZ, 0xc0, !PT ;  /* 0x7ffffffc0c037812 */ /* 0x002fe200078ec0ff */
[----:B------:R-:W-:Y:S01]  /*1620*/  IMAD.IADD R187, R2, 0x1, R195 ;  /* 0x0000000102bb7824 */ /* 0x000fe200078e02c3 */
[----:B------:R-:W-:Y:S01]  /*1630*/  LEA R185, R5, 0x100, 0x1 ;  /* 0x0000010005b97811 */ /* 0x000fe200078e08ff */
[----:B------:R-:W-:Y:S01]  /*1640*/  IMAD.IADD R194, R191, 0x1, R0 ;  /* 0x00000001bfc27824 */ /* 0x000fe200078e0200 */
[----:B------:R-:W-:Y:S01]  /*1650*/  SHF.R.S32.HI R237, RZ, 0x1f, R236 ;  /* 0x0000001fffed7819 */ /* 0x000fe200000114ec */
[----:B------:R-:W-:Y:S01]  /*1660*/  IMAD.IADD R3, R17, 0x1, -R3 ;  /* 0x0000000111037824 */ /* 0x000fe200078e0a03 */
[----:B------:R-:W-:Y:S01]  /*1670*/  IADD3 R206, R195, 0x800, RZ ;  /* 0x00000800c3ce7810 */ /* 0x000fe20007ffe0ff */
[----:B------:R-:W-:Y:S01]  /*1680*/  IMAD.IADD R189, R0, 0x1, R185 ;  /* 0x0000000100bd7824 */ /* 0x000fe200078e02b9 */
[----:B--2---:R-:W-:Y:S01]  /*1690*/  SEL R7, R11, 0xffffffe0, !P1 ;  /* 0xffffffe00b077807 */ /* 0x004fe20004800000 */
[----:B------:R-:W-:Y:S01]  /*16a0*/  IMAD.SHL.U32 R227, R3, 0x2, RZ ;  /* 0x0000000203e37824 */ /* 0x000fe200078e00ff */
[----:B------:R-:W-:-:S02]  /*16b0*/  SEL R3, R11, 0xffffffe0, !P6 ;  /* 0xffffffe00b037807 */ /* 0x000fc40007000000 */
[----:B---3--:R-:W-:Y:S02]  /*16c0*/  SEL R6, R9, 0xffffffc0, !P2 ;  /* 0xffffffc009067807 */ /* 0x008fe40005000000 */
[----:B------:R-:W-:Y:S01]  /*16d0*/  IADD3 R10, R227, 0xa8, RZ ;  /* 0x000000a8e30a7810 */ /* 0x000fe20007ffe0ff */
[----:B------:R-:W-:Y:S01]  /*16e0*/  IMAD.IADD R192, R191, 0x1, R3 ;  /* 0x00000001bfc07824 */ /* 0x000fe200078e0203 */
[----:B------:R-:W-:Y:S01]  /*16f0*/  IADD3 R9, R227, 0xb8, RZ ;  /* 0x000000b8e3097810 */ /* 0x000fe20007ffe0ff */
[----:B------:R-:W-:Y:S01]  /*1700*/  IMAD.IADD R186, R3, 0x1, R185 ;  /* 0x0000000103ba7824 */ /* 0x000fe200078e02b9 */
[----:B------:R-:W-:Y:S01]  /*1710*/  LEA R10, R8, 0x80, 0x1 ;  /* 0x00000080080a7811 */ /* 0x000fe200078e08ff */
[----:B------:R-:W-:Y:S01]  /*1720*/  IMAD.IADD R193, R192, 0x1, R0 ;  /* 0x00000001c0c17824 */ /* 0x000fe200078e0200 */
[----:B------:R-:W-:Y:S01]  /*1730*/  IADD3 R11, R227, 0xb0, RZ ;  /* 0x000000b0e30b7810 */ /* 0x000fe20007ffe0ff */
[----:B------:R-:W-:Y:S01]  /*1740*/  IMAD.IADD R188, R0, 0x1, R186 ;  /* 0x0000000100bc7824 */ /* 0x000fe200078e02ba */
[----:B------:R-:W-:Y:S01]  /*1750*/  SHF.R.S32.HI R9, RZ, 0x1f, R9 ;  /* 0x0000001fff097819 */ /* 0x000fe20000011409 */
[C---:B------:R-:W-:Y:S01]  /*1760*/  IMAD.IADD R9, R10.reuse, 0x1, R7 ;  /* 0x000000010a097824 */ /* 0x040fe200078e0207 */
[----:B------:R-:W-:Y:S01]  /*1770*/  SHF.R.S32.HI R8, RZ, 0x1f, R11 ;  /* 0x0000001fff087819 */ /* 0x000fe2000001140b */
[C-C-:B------:R-:W-:Y:S01]  /*1780*/  IMAD.IADD R11, R10.reuse, 0x1, R6.reuse ;  /* 0x000000010a0b7824 */ /* 0x140fe200078e0206 */
[C---:B------:R-:W-:Y:S01]  /*1790*/  IADD3 R8, R10.reuse, -0x10, RZ ;  /* 0xfffffff00a087810 */ /* 0x040fe20007ffe0ff */
[----:B------:R-:W-:Y:S01]  /*17a0*/  IMAD.IADD R2, R9, 0x1, R6 ;  /* 0x0000000109027824 */ /* 0x000fe200078e0206 */
[----:B------:R-:W-:Y:S01]  /*17b0*/  @P0 IADD3 R8, R10, 0x10, RZ ;  /* 0x000000100a080810 */ /* 0x000fe20007ffe0ff */
[----:B------:R-:W-:Y:S01]  /*17c0*/  STL [R1+0x14], R10 ;  /* 0x0000140a01007387 */ /* 0x000fe20000100800 */
[----:B------:R-:W-:-:S02]  /*17d0*/  IADD3 R205, R195, 0x1000, RZ ;  /* 0x00001000c3cd7810 */ /* 0x000fc40007ffe0ff */
[C---:B------:R-:W-:Y:S01]  /*17e0*/  IADD3 R204, R195.reuse, 0x1800, RZ ;  /* 0x00001800c3cc7810 */ /* 0x040fe20007ffe0ff */
[----:B------:R-:W-:Y:S01]  /*17f0*/  STL [R1+0x30], R11 ;  /* 0x0000300b01007387 */ /* 0x000fe20000100800 */
[----:B------:R-:W-:Y:S01]  /*1800*/  IMAD.IADD R4, R6, 0x1, R8 ;  /* 0x0000000106047824 */ /* 0x000fe200078e0208 */
[C---:B------:R-:W-:Y:S02]  /*1810*/  IADD3 R203, R195.reuse, 0x2000, RZ ;  /* 0x00002000c3cb7810 */ /* 0x040fe40007ffe0ff */
[----:B------:R-:W-:Y:S01]  /*1820*/  STL [R1+0x20], R9 ;  /* 0x0000200901007387 */ /* 0x000fe20000100800 */
[C---:B------:R-:W-:Y:S02]  /*1830*/  IADD3 R202, R195.reuse, 0x2800, RZ ;  /* 0x00002800c3ca7810 */ /* 0x040fe40007ffe0ff */
[C---:B------:R-:W-:Y:S01]  /*1840*/  IADD3 R201, R195.reuse, 0x3000, RZ ;  /* 0x00003000c3c97810 */ /* 0x040fe20007ffe0ff */
[----:B------:R1:W-:Y:S01]  /*1850*/  STL [R1+0x2c], R2 ;  /* 0x00002c0201007387 */ /* 0x0003e20000100800 */
[----:B------:R-:W-:-:S02]  /*1860*/  IADD3 R200, R195, 0x3800, RZ ;  /* 0x00003800c3c87810 */ /* 0x000fc40007ffe0ff */
[C---:B------:R-:W-:Y:S01]  /*1870*/  IADD3 R199, R195.reuse, 0x4000, RZ ;  /* 0x00004000c3c77810 */ /* 0x040fe20007ffe0ff */
[----:B------:R-:W-:Y:S01]  /*1880*/  STL [R1+0x18], R8 ;  /* 0x0000180801007387 */ /* 0x000fe20000100800 */
[C---:B------:R-:W-:Y:S02]  /*1890*/  IADD3 R198, R195.reuse, 0x4800, RZ ;  /* 0x00004800c3c67810 */ /* 0x040fe40007ffe0ff */
[C---:B------:R-:W-:Y:S01]  /*18a0*/  IADD3 R197, R195.reuse, 0x5000, RZ ;  /* 0x00005000c3c57810 */ /* 0x040fe20007ffe0ff */
[----:B------:R-:W-:Y:S01]  /*18b0*/  STL [R1+0x28], R4 ;  /* 0x0000280401007387 */ /* 0x000fe20000100800 */
[----:B------:R-:W-:Y:S01]  /*18c0*/  IADD3 R196, R195, 0x5800, RZ ;  /* 0x00005800c3c47810 */ /* 0x000fe20007ffe0ff */
[----:B-1----:R-:W-:-:S05]  /*18d0*/  IMAD.IADD R2, R7, 0x1, R8 ;  /* 0x0000000107027824 */ /* 0x002fca00078e0208 */
[----:B------:R1:W-:Y:S02]  /*18e0*/  STL [R1+0x1c], R2 ;  /* 0x00001c0201007387 */ /* 0x0003e40000100800 */
[----:B-1----:R-:W-:-:S05]  /*18f0*/  IMAD.IADD R2, R2, 0x1, R6 ;  /* 0x0000000102027824 */ /* 0x002fca00078e0206 */
[----:B------:R1:W-:Y:S02]  /*1900*/  STL [R1+0x24], R2 ;  /* 0x0000240201007387 */ /* 0x0003e40000100800 */
.L_x_534:
[----:B------:R-:W-:Y:S01]  /*1910*/  ISETP.NE.U32.AND P2, PT, RZ, c[0x0][0x370], PT ;  /* 0x0000dc00ff007a0c */ /* 0x000fe20003f45070 */
[----:B------:R-:W-:Y:S01]  /*1920*/  IMAD.MOV.U32 R14, RZ, RZ, 0x4 ;  /* 0x00000004ff0e7424 */ /* 0x000fe200078e00ff */
[----:B------:R-:W-:Y:S01]  /*1930*/  ISETP.NE.U32.AND P1, PT, RZ, c[0x0][0x360], PT ;  /* 0x0000d800ff007a0c */ /* 0x000fe20003f25070 */
[----:B------:R-:W-:Y:S01]  /*1940*/  CS2R R4, SRZ ;  /* 0x0000000000047805 */ /* 0x000fe2000001ff00 */
[----:B------:R-:W-:Y:S01]  /*1950*/  ISETP.NE.AND.EX P2, PT, RZ, c[0x0][0x374], PT, P2 ;  /* 0x0000dd00ff007a0c */ /* 0x000fe20003f45320 */
[----:B------:R-:W-:Y:S01]  /*1960*/  IMAD.MOV.U32 R12, RZ, RZ, RZ ;  /* 0x000000ffff0c7224 */ /* 0x000fe200078e00ff */
[----:B------:R-:W-:Y:S01]  /*1970*/  ISETP.NE.AND.EX P1, PT, RZ, c[0x0][0x364], PT, P1 ;  /* 0x0000d900ff007a0c */ /* 0x000fe20003f25310 */
[CC--:B------:R-:W-:Y:S01]  /*1980*/  IMAD.WIDE R6, R235.reuse, R14.reuse, c[0x0][0x348] ;  /* 0x0000d200eb067625 */ /* 0x0c0fe200078e020e */
[----:B------:R-:W-:Y:S02]  /*1990*/  ISETP.NE.U32.AND P4, PT, RZ, c[0x0][0x348], PT ;  /* 0x0000d200ff007a0c */ /* 0x000fe40003f85070 */
[----:B------:R-:W-:Y:S01]  /*19a0*/  ISETP.NE.U32.AND P0, PT, RZ, c[0x0][0x350], PT ;  /* 0x0000d400ff007a0c */ /* 0x000fe20003f05070 */
[----:B-1----:R-:W-:Y:S01]  /*19b0*/  IMAD.WIDE R2, R235, R14, c[0x0][0x350] ;  /* 0x0000d400eb027625 */ /* 0x002fe200078e020e */
[----:B------:R-:W-:-:S02]  /*19c0*/  ISETP.NE.AND.EX P4, PT, RZ, c[0x0][0x34c], PT, P4 ;  /* 0x0000d300ff007a0c */ /* 0x000fc40003f85340 */
[----:B------:R-:W-:-:S03]  /*19d0*/  ISETP.NE.AND.EX P0, PT, RZ, c[0x0][0x354], PT, P0 ;  /* 0x0000d500ff007a0c */ /* 0x000fc60003f05300 */
[----:B------:R-:W-:-:S04]  /*19e0*/  @P2 IMAD.WIDE R10, R235, R14, c[0x0][0x370] ;  /* 0x0000dc00eb0a2625 */ /* 0x000fc800078e020e */
[----:B------:R-:W-:Y:S01]  /*19f0*/  @P1 IMAD.WIDE R8, R235, R14, c[0x0][0x360] ;  /* 0x0000d800eb081625 */ /* 0x000fe200078e020e */
[----:B------:R1:W5:Y:S04]  /*1a00*/  @P2 LDG.E R4, [R10.64] ;  /* 0x000000060a042981 */ /* 0x000368000c1e1900 */
[----:B------:R1:W5:Y:S04]  /*1a10*/  @P1 LDG.E R229, [R8.64] ;  /* 0x0000000608e51981 */ /* 0x000368000c1e1900 */
[----:B------:R1:W5:Y:S04]  /*1a20*/  @P4 LDG.E R12, [R6.64] ;  /* 0x00000006060c4981 */ /* 0x000368000c1e1900 */
[----:B------:R1:W5:Y:S01]  /*1a30*/  @P0 LDG.E R5, [R2.64] ;  /* 0x0000000602050981 */ /* 0x000362000c1e1900 */
[----:B------:R-:W-:Y:S01]  /*1a40*/  YIELD ;  /* 0x0000000000007946 */ /* 0x000fe20003800000 */
[----:B------:R-:W-:Y:S01]  /*1a50*/  LOP3.LUT R242, R234, 0xffff, RZ, 0xc0, !PT ;  /* 0x0000ffffeaf27812 */ /* 0x000fe200078ec0ff */
[----:B------:R-:W-:Y:S05]  /*1a60*/  @P1 BRA `(.L_x_406) ;  /* 0x0000005000001947 */ /* 0x000fea0003800000 */
[----:B-----5:R-:W-:Y:S01]  /*1a70*/  MOV R229, c[0x0][0x168] ;  /* 0x00005a0000e57a02 */ /* 0x020fe20000000f00 */
[----:B------:R-:W-:Y:S05]  /*1a80*/  @!P4 BRA `(.L_x_406) ;  /* 0x000000300000c947 */ /* 0x000fea0003800000 */
[----:B-1----:R-:W2:Y:S04]  /*1a90*/  LDG.E R8, [R6.64] ;  /* 0x0000000606087981 */ /* 0x002ea8000c1e1900 */
[----:B------:R-:W2:Y:S02]  /*1aa0*/  LDG.E R0, [R6.64+0x4] ;  /* 0x0000040606007981 */ /* 0x000ea4000c1e1900 */
[----:B--2---:R-:W-:-:S02]  /*1ab0*/  IADD3 R229, -R8, R0, RZ ;  /* 0x0000000008e57210 */ /* 0x004fc40007ffe1ff */
.L_x_406:
[----:B------:R-:W-:-:S04]  /*1ac0*/  ISETP.NE.U32.AND P1, PT, RZ, c[0x0][0x368], PT ;  /* 0x0000da00ff007a0c */ /* 0x000fc80003f25070 */
[----:B------:R-:W-:-:S13]  /*1ad0*/  ISETP.NE.AND.EX P1, PT, RZ, c[0x0][0x36c], PT, P1 ;  /* 0x0000db00ff007a0c */ /* 0x000fda0003f25310 */
[----:B------:R-:W-:Y:S05]  /*1ae0*/  @!P1 BRA `(.L_x_407) ;  /* 0x0000003000009947 */ /* 0x000fea0003800000 */
[----:B-1----:R-:W-:-:S05]  /*1af0*/  IMAD.WIDE R2, R235, R14, c[0x0][0x368] ;  /* 0x0000da00eb027625 */ /* 0x002fca00078e020e */
[----:B------:R1:W5:Y:S01]  /*1b00*/  LDG.E R0, [R2.64] ;  /* 0x0000000602007981 */ /* 0x000362000c1e1900 */
[----:B------:R-:W-:Y:S05]  /*1b10*/  BRA `(.L_x_408) ;  /* 0x0000005000007947 */ /* 0x000fea0003800000 */
.L_x_407:
[----:B------:R-:W-:Y:S01]  /*1b20*/  MOV R0, c[0x0][0x1d0] ;  /* 0x0000740000007a02 */ /* 0x000fe20000000f00 */
[----:B------:R-:W-:Y:S05]  /*1b30*/  @!P0 BRA `(.L_x_408) ;  /* 0x0000003000008947 */ /* 0x000fea0003800000 */
[----:B-1----:R-:W2:Y:S04]  /*1b40*/  LDG.E R6, [R2.64] ;  /* 0x0000000602067981 */ /* 0x002ea8000c1e1900 */
[----:B------:R-:W2:Y:S02]  /*1b50*/  LDG.E R0, [R2.64+0x4] ;  /* 0x0000040602007981 */ /* 0x000ea4000c1e1900 */
[----:B--2---:R-:W-:Y:S02]  /*1b60*/  IADD3 R0, -R6, R0, RZ ;  /* 0x0000000006007210 */ /* 0x004fe40007ffe1ff */
.L_x_408:
[----:B-1----:R-:W-:Y:S01]  /*1b70*/  IMAD.MOV.U32 R2, RZ, RZ, c[0x0][0x2c4] ;  /* 0x0000b100ff027624 */ /* 0x002fe200078e00ff */
[----:B-----5:R-:W-:Y:S01]  /*1b80*/  IADD3 R13, R5, R4, RZ ;  /* 0x00000004050d7210 */ /* 0x020fe20007ffe0ff */
[----:B------:R-:W-:-:S02]  /*1b90*/  IMAD.SHL.U32 R231, R233, 0x80, RZ ;  /* 0x00000080e9e77824 */ /* 0x000fc400078e00ff */
[----:B------:R-:W-:Y:S01]  /*1ba0*/  IMAD.MOV.U32 R8, RZ, RZ, c[0x0][0x32c] ;  /* 0x0000cb00ff087624 */ /* 0x000fe200078e00ff */
[----:B------:R-:W-:Y:S01]  /*1bb0*/  ISETP.NE.AND P2, PT, R2, 0x1, PT ;  /* 0x000000010200780c */ /* 0x000fe20003f45270 */
[----:B------:R-:W-:Y:S01]  /*1bc0*/  IMAD.IADD R228, R0, 0x1, -R4 ;  /* 0x0000000100e47824 */ /* 0x000fe200078e0a04 */
[----:B------:R-:W-:Y:S02]  /*1bd0*/  IADD3 R2, R231, 0x7f, RZ ;  /* 0x0000007fe7027810 */ /* 0x000fe40007ffe0ff */
[----:B------:R-:W-:Y:S02]  /*1be0*/  ISETP.GE.AND P1, PT, R8, 0x1, PT ;  /* 0x000000010800780c */ /* 0x000fe40003f26270 */
[----:B------:R-:W-:-:S07]  /*1bf0*/  MOV R0, R2 ;  /* 0x0000000200007202 */ /* 0x000fce0000000f00 */
[----:B------:R-:W-:Y:S01]  /*1c00*/  @P2 IMAD.HI.U32 R3, R2, c[0x0][0x2c8], RZ ;  /* 0x0000b20002032a27 */ /* 0x000fe200078e00ff */
[----:B------:R-:W-:-:S04]  /*1c10*/  IADD3 R2, R228, 0x1, -R229 ;  /* 0x00000001e4027810 */ /* 0x000fc80007ffe8e5 */
[----:B------:R-:W-:-:S05]  /*1c20*/  @P2 SHF.R.U32.HI R0, RZ, c[0x0][0x2cc], R3 ;  /* 0x0000b300ff002a19 */ /* 0x000fca0000011603 */
[----:B------:R-:W-:-:S05]  /*1c30*/  IMAD.IADD R0, R2, 0x1, R0 ;  /* 0x0000000102007824 */ /* 0x000fca00078e0200 */
[----:B------:R-:W-:Y:S01]  /*1c40*/  IADD3 R3, R0, c[0x0][0x328], RZ ;  /* 0x0000ca0000037a10 */ /* 0x000fe20007ffe0ff */
[----:B------:R-:W-:Y:S05]  /*1c50*/  @!P1 BRA `(.L_x_409) ;  /* 0x0000010000009947 */ /* 0x000fea0003800000 */
[C---:B------:R-:W-:Y:S01]  /*1c60*/  ISETP.GT.AND P3, PT, R0.reuse, RZ, PT ;  /* 0x000000ff0000720c */ /* 0x040fe20003f64270 */
[----:B------:R-:W-:Y:S01]  /*1c70*/  BSSY B0, `(.L_x_410) ;  /* 0x000000c000007945 */ /* 0x000fe20003800000 */
[----:B------:R-:W-:-:S11]  /*1c80*/  IADD3 R2, R0, -0x1, RZ ;  /* 0xffffffff00027810 */ /* 0x000fd60007ffe0ff */
[----:B------:R-:W-:Y:S05]  /*1c90*/  @P3 BRA `(.L_x_411) ;  /* 0x0000006000003947 */ /* 0x000fea0003800000 */
[----:B------:R-:W-:Y:S01]  /*1ca0*/  ISETP.NE.AND P3, PT, R8, 0x1, PT ;  /* 0x000000010800780c */ /* 0x000fe20003f65270 */
[----:B------:R-:W-:-:S12]  /*1cb0*/  IMAD.MOV R0, RZ, RZ, -R0 ;  /* 0x000000ffff007224 */ /* 0x000fd800078e0a00 */
[----:B------:R-:W-:-:S05]  /*1cc0*/  @P3 IMAD.HI.U32 R2, R0, c[0x0][0x330], RZ ;  /* 0x0000cc0000023a27 */ /* 0x000fca00078e00ff */
[----:B------:R-:W-:-:S04]  /*1cd0*/  @P3 SHF.R.U32.HI R0, RZ, c[0x0][0x334], R2 ;  /* 0x0000cd00ff003a19 */ /* 0x000fc80000011602 */
[----:B------:R-:W-:Y:S01]  /*1ce0*/  LOP3.LUT R2, RZ, R0, RZ, 0x33, !PT ;  /* 0x00000000ff027212 */ /* 0x000fe200078e33ff */
[----:B------:R-:W-:Y:S05]  /*1cf0*/  BRA `(.L_x_412) ;  /* 0x0000003000007947 */ /* 0x000fea0003800000 */
.L_x_411:
[----:B------:R-:W-:-:S13]  /*1d00*/  ISETP.NE.AND P3, PT, R8, 0x1, PT ;  /* 0x000000010800780c */ /* 0x000fda0003f65270 */
[----:B------:R-:W-:-:S05]  /*1d10*/  @P3 IMAD.HI.U32 R0, R2, c[0x0][0x330], RZ ;  /* 0x0000cc0002003a27 */ /* 0x000fca00078e00ff */
[----:B------:R-:W-:Y:S02]  /*1d20*/  @P3 SHF.R.U32.HI R2, RZ, c[0x0][0x334], R0 ;  /* 0x0000cd00ff023a19 */ /* 0x000fe40000011600 */
.L_x_412:
[----:B------:R-:W-:Y:S05]  /*1d30*/  BSYNC B0 ;  /* 0x0000000000007941 */ /* 0x000fea0003800000 */
.L_x_410:
[----:B------:R-:W-:-:S05]  /*1d40*/  IMAD R2, R2, R8, c[0x0][0x32c] ;  /* 0x0000cb0002027624 */ /* 0x000fca00078e0208 */
[----:B------:R-:W-:-:S04]  /*1d50*/  IMNMX R3, R3, R2, PT ;  /* 0x0000000203037217 */ /* 0x000fc80003800200 */
.L_x_409:
[----:B------:R-:W-:Y:S01]  /*1d60*/  IADD3 R3, R3, 0x3f, RZ ;  /* 0x0000003f03037810 */ /* 0x000fe20007ffe0ff */
[----:B------:R-:W-:Y:S01]  /*1d70*/  @P2 IMAD.HI.U32 R4, R231, c[0x0][0x2c8], RZ ;  /* 0x0000b200e7042a27 */ /* 0x000fe200078e00ff */
[C---:B------:R-:W-:Y:S02]  /*1d80*/  IADD3 R2, R228.reuse, 0x3f, RZ ;  /* 0x0000003fe4027810 */ /* 0x040fe40007ffe0ff */
[----:B------:R-:W-:Y:S01]  /*1d90*/  SHF.R.S32.HI R5, RZ, 0x1f, R3 ;  /* 0x0000001fff057819 */ /* 0x000fe20000011403 */
[----:B------:R-:W-:Y:S01]  /*1da0*/  IMAD.MOV.U32 R0, RZ, RZ, R231 ;  /* 0x000000ffff007224 */ /* 0x000fe200078e00e7 */
[----:B------:R-:W-:Y:S01]  /*1db0*/  SHF.R.S32.HI R6, RZ, 0x1f, R2 ;  /* 0x0000001fff067819 */ /* 0x000fe20000011402 */
[----:B------:R-:W-:Y:S01]  /*1dc0*/  IMAD.IADD R7, R228, 0x1, -R229 ;  /* 0x00000001e4077824 */ /* 0x000fe200078e0ae5 */
[----:B------:R-:W-:Y:S02]  /*1dd0*/  @P2 SHF.R.U32.HI R0, RZ, c[0x0][0x2cc], R4 ;  /* 0x0000b300ff002a19 */ /* 0x000fe40000011604 */
[----:B------:R-:W-:-:S02]  /*1de0*/  LEA.HI R3, R5, R3, RZ, 0x6 ;  /* 0x0000000305037211 */ /* 0x000fc400078f30ff */
[----:B------:R-:W-:Y:S01]  /*1df0*/  LEA.HI R2, R6, R2, RZ, 0x6 ;  /* 0x0000000206027211 */ /* 0x000fe200078f30ff */
[----:B------:R1:W-:Y:S01]  /*1e00*/  STL [R1+0x8], R7 ;  /* 0x0000080701007387 */ /* 0x0003e20000100800 */
[----:B------:R-:W-:Y:S01]  /*1e10*/  IMAD.IADD R0, R7, 0x1, R0 ;  /* 0x0000000107007824 */ /* 0x000fe200078e0200 */
[----:B------:R-:W-:Y:S02]  /*1e20*/  SHF.R.S32.HI R3, RZ, 0x6, R3 ;  /* 0x00000006ff037819 */ /* 0x000fe40000011403 */
[----:B-1----:R-:W-:Y:S02]  /*1e30*/  SHF.R.S32.HI R7, RZ, 0x6, R2 ;  /* 0x00000006ff077819 */ /* 0x002fe40000011402 */
[----:B------:R-:W-:Y:S02]  /*1e40*/  IADD3 R2, R0, -c[0x0][0x324], RZ ;  /* 0x8000c90000027a10 */ /* 0x000fe40007ffe0ff */
[----:B------:R-:W-:Y:S01]  /*1e50*/  IMNMX R7, R7, R3, PT ;  /* 0x0000000307077217 */ /* 0x000fe20003800200 */
[----:B------:R-:W-:Y:S05]  /*1e60*/  @!P1 BRA `(.L_x_413) ;  /* 0x000000f000009947 */ /* 0x000fea0003800000 */
[----:B------:R-:W-:Y:S01]  /*1e70*/  ISETP.GT.AND P3, PT, R0, -0x1, PT ;  /* 0xffffffff0000780c */ /* 0x000fe20003f64270 */
[----:B------:R-:W-:-:S12]  /*1e80*/  BSSY B0, `(.L_x_414) ;  /* 0x000000b000007945 */ /* 0x000fd80003800000 */
[----:B------:R-:W-:Y:S05]  /*1e90*/  @P3 BRA `(.L_x_415) ;  /* 0x0000006000003947 */ /* 0x000fea0003800000 */
[----:B------:R-:W-:Y:S02]  /*1ea0*/  ISETP.NE.AND P3, PT, R8, 0x1, PT ;  /* 0x000000010800780c */ /* 0x000fe40003f65270 */
[----:B------:R-:W-:-:S11]  /*1eb0*/  LOP3.LUT R0, RZ, R0, RZ, 0x33, !PT ;  /* 0x00000000ff007212 */ /* 0x000fd600078e33ff */
[----:B------:R-:W-:-:S05]  /*1ec0*/  @P3 IMAD.HI.U32 R3, R0, c[0x0][0x330], RZ ;  /* 0x0000cc0000033a27 */ /* 0x000fca00078e00ff */
[----:B------:R-:W-:-:S04]  /*1ed0*/  @P3 SHF.R.U32.HI R0, RZ, c[0x0][0x334], R3 ;  /* 0x0000cd00ff003a19 */ /* 0x000fc80000011603 */
[----:B------:R-:W-:Y:S01]  /*1ee0*/  LOP3.LUT R0, RZ, R0, RZ, 0x33, !PT ;  /* 0x00000000ff007212 */ /* 0x000fe200078e33ff */
[----:B------:R-:W-:Y:S05]  /*1ef0*/  BRA `(.L_x_416) ;  /* 0x0000003000007947 */ /* 0x000fea0003800000 */
.L_x_415:
[----:B------:R-:W-:-:S13]  /*1f00*/  ISETP.NE.AND P3, PT, R8, 0x1, PT ;  /* 0x000000010800780c */ /* 0x000fda0003f65270 */
[----:B------:R-:W-:-:S05]  /*1f10*/  @P3 IMAD.HI.U32 R3, R0, c[0x0][0x330], RZ ;  /* 0x0000cc0000033a27 */ /* 0x000fca00078e00ff */
[----:B------:R-:W-:Y:S02]  /*1f20*/  @P3 SHF.R.U32.HI R0, RZ, c[0x0][0x334], R3 ;  /* 0x0000cd00ff003a19 */ /* 0x000fe40000011603 */
.L_x_416:
[----:B------:R-:W-:Y:S05]  /*1f30*/  BSYNC B0 ;  /* 0x0000000000007941 */ /* 0x000fea0003800000 */
.L_x_414:
[----:B------:R-:W-:-:S05]  /*1f40*/  IMAD R0, R0, c[0x0][0x32c], RZ ;  /* 0x0000cb0000007a24 */ /* 0x000fca00078e02ff */
[----:B------:R-:W-:-:S04]  /*1f50*/  IMNMX R2, R2, R0, !PT ;  /* 0x0000000002027217 */ /* 0x000fc80007800200 */
.L_x_413:
[----:B------:R-:W-:Y:S01]  /*1f60*/  SHF.R.S32.HI R0, RZ, 0x1f, R2 ;  /* 0x0000001fff007819 */ /* 0x000fe20000011402 */
[----:B------:R-:W-:Y:S01]  /*1f70*/  BSSY B0, `(.L_x_417) ;  /* 0x000002e000007945 */ /* 0x000fe20003800000 */
[----:B------:R-:W-:Y:S02]  /*1f80*/  LOP3.LUT R3, R234, 0xff000000, RZ, 0xc0, !PT ;  /* 0xff000000ea037812 */ /* 0x000fe400078ec0ff */
[----:B------:R-:W-:Y:S02]  /*1f90*/  LEA.HI R0, R0, R2, RZ, 0x6 ;  /* 0x0000000200007211 */ /* 0x000fe400078f30ff */
[----:B------:R-:W-:Y:S02]  /*1fa0*/  LOP3.LUT R2, R234, 0xff0000, RZ, 0xc0, !PT ;  /* 0x00ff0000ea027812 */ /* 0x000fe400078ec0ff */
[----:B------:R-:W-:-:S04]  /*1fb0*/  SHF.R.S32.HI R0, RZ, 0x6, R0 ;  /* 0x00000006ff007819 */ /* 0x000fc80000011400 */
[----:B------:R-:W-:Y:S02]  /*1fc0*/  IMNMX R6, RZ, R0, !PT ;  /* 0x00000000ff067217 */ /* 0x000fe40007800200 */
[----:B------:R-:W-:Y:S02]  /*1fd0*/  SHF.R.U32.HI R0, RZ, 0x8, R3 ;  /* 0x00000008ff007819 */ /* 0x000fe40000011603 */
[----:B------:R-:W-:Y:S02]  /*1fe0*/  ISETP.GT.AND P3, PT, R7, R6, PT ;  /* 0x000000060700720c */ /* 0x000fe40003f64270 */
[----:B------:R-:W-:Y:S01]  /*1ff0*/  LEA.HI R0, R2, R0, RZ, 0x10 ;  /* 0x0000000002007211 */ /* 0x000fe200078f80ff */
[----:B------:R-:W-:-:S03]  /*2000*/  IMAD.MOV.U32 R2, RZ, RZ, RZ ;  /* 0x000000ffff027224 */ /* 0x000fc600078e00ff */
[----:B------:R-:W-:Y:S02]  /*2010*/  LOP3.LUT R15, R0, 0xff, RZ, 0xc0, !PT ;  /* 0x000000ff000f7812 */ /* 0x000fe400078ec0ff */
[----:B------:R-:W-:-:S03]  /*2020*/  SHF.R.U32.HI R5, RZ, 0x10, R0 ;  /* 0x00000010ff057819 */ /* 0x000fc60000011600 */
[----:B------:R1:W-:Y:S04]  /*2030*/  STL [R1+0x10], R15 ;  /* 0x0000100f01007387 */ /* 0x0003e80000100800 */
[----:B------:R1:W-:Y:S01]  /*2040*/  STL [R1+0xc], R5 ;  /* 0x00000c0501007387 */ /* 0x0003e20000100800 */
[----:B------:R-:W-:Y:S05]  /*2050*/  @!P3 BRA `(.L_x_418) ;  /* 0x000001f00000b947 */ /* 0x000fea0003800000 */
[----:B------:R-:W-:-:S04]  /*2060*/  ISETP.NE.AND P3, PT, R5, RZ, PT ;  /* 0x000000ff0500720c */ /* 0x000fc80003f65270 */
[----:B------:R-:W-:-:S04]  /*2070*/  SEL R0, R5, c[0x0][0x338], P3 ;  /* 0x0000ce0005007a07 */ /* 0x000fc80001800000 */
[----:B------:R-:W-:Y:S02]  /*2080*/  IABS R3, R0 ;  /* 0x0000000000037213 */ /* 0x000fe40000000000 */
[----:B------:R-:W-:Y:S02]  /*2090*/  IADD3 R4, R0, -0x1, R7 ;  /* 0xffffffff00047810 */ /* 0x000fe40007ffe007 */
[----:B------:R-:W2:Y:S03]  /*20a0*/  I2F.RP R2, R3 ;  /* 0x0000000300027306 */ /* 0x000ea60000209400 */
[----:B------:R-:W-:Y:S02]  /*20b0*/  IMAD.IADD R8, R4, 0x1, -R6 ;  /* 0x0000000104087824 */ /* 0x000fe400078e0a06 */
[----:B------:R-:W-:-:S03]  /*20c0*/  IMAD.MOV.U32 R4, RZ, RZ, RZ ;  /* 0x000000ffff047224 */ /* 0x000fc600078e00ff */
[----:B------:R-:W-:Y:S01]  /*20d0*/  IABS R11, R8 ;  /* 0x00000008000b7213 */ /* 0x000fe20000000000 */
[----:B--2---:R-:W2:Y:S02]  /*20e0*/  MUFU.RCP R2, R2 ;  /* 0x0000000200027308 */ /* 0x004ea40000001000 */
[----:B--2---:R-:W-:-:S06]  /*20f0*/  IADD3 R2, R2, 0xffffffe, RZ ;  /* 0x0ffffffe02027810 */ /* 0x004fcc0007ffe0ff */
[----:B-1----:R-:W1:Y:S02]  /*2100*/  F2I.FTZ.U32.TRUNC.NTZ R5, R2 ;  /* 0x0000000200057305 */ /* 0x002e64000021f000 */
        /* <DEDUP_REMOVED lines=20> */
.L_x_418:
[----:B------:R-:W-:Y:S05]  /*2250*/  BSYNC B0 ;  /* 0x0000000000007941 */ /* 0x000fea0003800000 */
.L_x_417:
[----:B------:R-:W-:Y:S01]  /*2260*/  IMAD R211, R15, R2, R6 ;  /* 0x000000020fd37224 */ /* 0x000fe200078e0206 */
        /* <DEDUP_REMOVED lines=54> */
[----:B------:R-:W2:Y:S01]  /*25d0*/  LDL R8, [R1+0x34] ;  /* 0x0000340001087983 */ /* 0x000ea20000100800 */
[----:B------:R-:W-:-:S04]  /*25e0*/  ISETP.NE.U32.AND P3, PT, RZ, c[0x0][0x340], PT ;  /* 0x0000d000ff007a0c */ /* 0x000fc80003f65070 */
[----:B------:R-:W-:-:S13]  /*25f0*/  ISETP.NE.AND.EX P3, PT, RZ, c[0x0][0x344], PT, P3 ;  /* 0x0000d100ff007a0c */ /* 0x000fda0003f65330 */
[----:B------:R-:W-:-:S05]  /*2600*/  @P3 IMAD.WIDE R2, R235, R14, c[0x0][0x340] ;  /* 0x0000d000eb023625 */ /* 0x000fca00078e020e */
[----:B-1----:R1:W3:Y:S01]  /*2610*/  @P3 LDG.E R15, [R2.64] ;  /* 0x00000006020f3981 */ /* 0x0022e2000c1e1900 */
[----:B------:R-:W-:Y:S02]  /*2620*/  SHF.R.S32.HI R0, RZ, 0x1f, R12 ;  /* 0x0000001fff007819 */ /* 0x000fe4000001140c */
[----:B------:R-:W-:Y:S01]  /*2630*/  SHF.R.S32.HI R14, RZ, 0x1f, R235 ;  /* 0x0000001fff0e7819 */ /* 0x000fe200000114eb */
[----:B------:R-:W4:Y:S01]  /*2640*/  S2R R9, SR_TID.X ;  /* 0x0000000000097919 */ /* 0x000f220000002100 */
[----:B------:R-:W-:Y:S01]  /*2650*/  SHF.R.S32.HI R10, RZ, 0x1f, R13 ;  /* 0x0000001fff0a7819 */ /* 0x000fe2000001140d */
[----:B------:R-:W-:Y:S01]  /*2660*/  IMAD R0, R0, c[0x0][0x178], RZ ;  /* 0x00005e0000007a24 */ /* 0x000fe200078e02ff */
[----:B------:R-:W-:Y:S02]  /*2670*/  SEL R7, R14, RZ, !P4 ;  /* 0x000000ff0e077207 */ /* 0x000fe40006000000 */
[----:B------:R-:W-:Y:S01]  /*2680*/  ISETP.GE.AND P6, PT, R236, c[0x0][0x198], PT ;  /* 0x00006600ec007a0c */ /* 0x000fe20003fc6270 */
[----:B------:R-:W-:Y:S01]  /*2690*/  IMAD R0, R12, c[0x0][0x17c], R0 ;  /* 0x00005f000c007a24 */ /* 0x000fe200078e0200 */
[----:B------:R-:W-:Y:S01]  /*26a0*/  LOP3.LUT R241, R241, 0xfffffffb, RZ, 0xc0, !PT ;  /* 0xfffffffbf1f17812 */ /* 0x000fe200078ec0ff */
[----:B------:R-:W-:Y:S01]  /*26b0*/  IMAD R7, R7, c[0x0][0x1c0], RZ ;  /* 0x0000700007077a24 */ /* 0x000fe200078e02ff */
[----:B------:R-:W-:-:S09]  /*26c0*/  IADD3 R88, R234, -0x1, RZ ;  /* 0xffffffffea587810 */ /* 0x000fd20007ffe0ff */
[----:B------:R-:W-:Y:S01]  /*26d0*/  @P6 LOP3.LUT R241, R241, 0x4, RZ, 0xfc, !PT ;  /* 0x00000004f1f16812 */ /* 0x000fe200078efcff */
[----:B-1----:R-:W-:-:S03]  /*26e0*/  IMAD.WIDE.U32 R2, R12, c[0x0][0x178], RZ ;  /* 0x00005e000c027a25 */ /* 0x002fc600078e00ff */
[----:B------:R-:W-:Y:S02]  /*26f0*/  LOP3.LUT R241, R241, 0xfffffffd, RZ, 0xc0, !PT ;  /* 0xfffffffdf1f17812 */ /* 0x000fe400078ec0ff */
[----:B----4-:R-:W-:Y:S01]  /*2700*/  SHF.R.S32.HI R18, RZ, 0x1f, R9 ;  /* 0x0000001fff127819 */ /* 0x010fe20000011409 */
[----:B------:R-:W-:Y:S01]  /*2710*/  IMAD.IADD R5, R3, 0x1, R0 ;  /* 0x0000000103057824 */ /* 0x000fe200078e0200 */
[----:B------:R-:W-:Y:S01]  /*2720*/  SEL R3, R235, RZ, !P4 ;  /* 0x000000ffeb037207 */ /* 0x000fe20006000000 */
[----:B------:R-:W-:Y:S01]  /*2730*/  IMAD.MOV.U32 R4, RZ, RZ, R2 ;  /* 0x000000ffff047224 */ /* 0x000fe200078e0002 */
[----:B------:R-:W-:Y:S02]  /*2740*/  LEA.HI R18, R18, R9, RZ, 0x3 ;  /* 0x0000000912127211 */ /* 0x000fe400078f18ff */
[----:B------:R-:W-:Y:S01]  /*2750*/  ISETP.GE.AND P4, PT, R238, c[0x0][0x1d4], PT ;  /* 0x00007500ee007a0c */ /* 0x000fe20003f86270 */
[----:B------:R-:W-:Y:S01]  /*2760*/  IMAD.WIDE.U32 R4, R242, c[0x0][0x1b8], R4 ;  /* 0x00006e00f2047a25 */ /* 0x000fe200078e0004 */
[----:B------:R-:W-:-:S03]  /*2770*/  SHF.R.S32.HI R18, RZ, 0x3, R18 ;  /* 0x00000003ff127819 */ /* 0x000fc60000011412 */
[----:B------:R-:W-:Y:S01]  /*2780*/  IMAD R5, R242, c[0x0][0x1bc], R5 ;  /* 0x00006f00f2057a24 */ /* 0x000fe200078e0205 */
[C---:B------:R-:W-:Y:S01]  /*2790*/  IADD3 R2, P5, R18.reuse, R13, RZ ;  /* 0x0000000d12027210 */ /* 0x040fe20007fbe0ff */
[C---:B------:R-:W-:Y:S02]  /*27a0*/  IMAD R11, R3.reuse, c[0x0][0x1c4], R7 ;  /* 0x00007100030b7a24 */ /* 0x040fe400078e0207 */
[----:B------:R-:W-:Y:S01]  /*27b0*/  IMAD.WIDE.U32 R4, R3, c[0x0][0x1c0], R4 ;  /* 0x0000700003047a25 */ /* 0x000fe200078e0004 */
[----:B------:R-:W-:Y:S02]  /*27c0*/  LEA.HI.X.SX32 R10, R18, R10, 0x1, P5 ;  /* 0x0000000a120a7211 */ /* 0x000fe400028f0eff */
[----:B------:R-:W-:Y:S01]  /*27d0*/  ISETP.GE.AND P5, PT, R236, c[0x0][0x1d4], PT ;  /* 0x00007500ec007a0c */ /* 0x000fe20003fa6270 */
[----:B------:R-:W-:-:S04]  /*27e0*/  IMAD.WIDE.U32 R12, R2, c[0x0][0x208], R236 ;  /* 0x00008200020c7a25 */ /* 0x000fc800078e00ec */
[C---:B------:R-:W-:Y:S02]  /*27f0*/  IMAD R7, R10.reuse, c[0x0][0x1e0], RZ ;  /* 0x000078000a077a24 */ /* 0x040fe400078e02ff */
[----:B------:R-:W-:Y:S02]  /*2800*/  IMAD R3, R10, c[0x0][0x208], RZ ;  /* 0x000082000a037a24 */ /* 0x000fe400078e02ff */
[C---:B------:R-:W-:Y:S02]  /*2810*/  IMAD R16, R2.reuse, c[0x0][0x1e4], R7 ;  /* 0x0000790002107a24 */ /* 0x040fe400078e0207 */
[----:B------:R-:W-:Y:S01]  /*2820*/  IMAD R17, R2, c[0x0][0x20c], R3 ;  /* 0x0000830002117a24 */ /* 0x000fe200078e0203 */
[----:B------:R-:W-:Y:S02]  /*2830*/  IADD3 R3, R5, R11, RZ ;  /* 0x0000000b05037210 */ /* 0x000fe40007ffe0ff */
[----:B--2---:R-:W-:-:S05]  /*2840*/  IADD3 R6, R8, R231, RZ ;  /* 0x000000e708067210 */ /* 0x004fca0007ffe0ff */
[----:B------:R-:W-:-:S04]  /*2850*/  @P2 IMAD.HI.U32 R8, R6, c[0x0][0x2c8], RZ ;  /* 0x0000b20006082a27 */ /* 0x000fc800078e00ff */
[----:B------:R-:W-:Y:S01]  /*2860*/  IMAD.MOV.U32 R0, RZ, RZ, R6 ;  /* 0x000000ffff007224 */ /* 0x000fe200078e0006 */
[----:B------:R-:W-:Y:S01]  /*2870*/  @P2 SHF.R.U32.HI R0, RZ, c[0x0][0x2cc], R8 ;  /* 0x0000b300ff002a19 */ /* 0x000fe20000011608 */
[----:B------:R-:W-:-:S03]  /*2880*/  IMAD.WIDE.U32 R8, R2, c[0x0][0x1e0], R236 ;  /* 0x0000780002087a25 */ /* 0x000fc600078e00ec */
[--C-:B------:R-:W-:Y:S01]  /*2890*/  SHF.R.S32.HI R2, RZ, 0x1f, R0.reuse ;  /* 0x0000001fff027819 */ /* 0x100fe20000011400 */
[----:B------:R-:W-:Y:S01]  /*28a0*/  IMAD.MOV R7, RZ, RZ, -R0 ;  /* 0x000000ffff077224 */ /* 0x000fe200078e0a00 */
[----:B------:R-:W-:-:S03]  /*28b0*/  IADD3 R9, R9, R16, RZ ;  /* 0x0000001009097210 */ /* 0x000fc60007ffe0ff */
[----:B------:R-:W-:Y:S01]  /*28c0*/  IMAD R10, R7, c[0x0][0x2c4], R6 ;  /* 0x0000b100070a7a24 */ /* 0x000fe200078e0206 */
[----:B------:R-:W-:Y:S01]  /*28d0*/  SEL R6, RZ, 0xffffffff, P4 ;  /* 0xffffffffff067807 */ /* 0x000fe20002000000 */
[----:B------:R-:W-:Y:S02]  /*28e0*/  IMAD R5, R2, c[0x0][0x1b0], RZ ;  /* 0x00006c0002057a24 */ /* 0x000fe400078e02ff */
[----:B------:R-:W-:Y:S01]  /*28f0*/  IMAD.MOV.U32 R2, RZ, RZ, R4 ;  /* 0x000000ffff027224 */ /* 0x000fe200078e0004 */
[----:B------:R-:W-:Y:S01]  /*2900*/  SEL R4, RZ, 0x1, P5 ;  /* 0x00000001ff047807 */ /* 0x000fe20002800000 */
[----:B------:R-:W-:Y:S02]  /*2910*/  IMAD.SHL.U32 R6, R6, 0x2, RZ ;  /* 0x0000000206067824 */ /* 0x000fe400078e00ff */
[C---:B------:R-:W-:Y:S02]  /*2920*/  IMAD R5, R0.reuse, c[0x0][0x1b4], R5 ;  /* 0x00006d0000057a24 */ /* 0x040fe400078e0205 */
[----:B------:R-:W-:Y:S01]  /*2930*/  IMAD.WIDE.U32 R2, R0, c[0x0][0x1b0], R2 ;  /* 0x00006c0000027a25 */ /* 0x000fe200078e0002 */
[----:B------:R-:W-:-:S02]  /*2940*/  SHF.R.S32.HI R0, RZ, 0x1f, R10 ;  /* 0x0000001fff007819 */ /* 0x000fc4000001140a */
[----:B------:R-:W-:Y:S01]  /*2950*/  LOP3.LUT R16, R6, 0x2, R4, 0xe2, !PT ;  /* 0x0000000206107812 */ /* 0x000fe200078ee204 */
[----:B------:R-:W-:Y:S01]  /*2960*/  IMAD.IADD R7, R13, 0x1, R17 ;  /* 0x000000010d077824 */ /* 0x000fe200078e0211 */
[----:B------:R-:W-:Y:S01]  /*2970*/  IADD3 R5, R3, R5, RZ ;  /* 0x0000000503057210 */ /* 0x000fe20007ffe0ff */
[----:B------:R-:W-:Y:S01]  /*2980*/  IMAD R0, R0, c[0x0][0x1a8], RZ ;  /* 0x00006a0000007a24 */ /* 0x000fe200078e02ff */
[----:B------:R-:W-:Y:S01]  /*2990*/  MOV R4, R2 ;  /* 0x0000000200047202 */ /* 0x000fe20000000f00 */
[----:B------:R-:W-:Y:S01]  /*29a0*/  IMAD.MOV.U32 R6, RZ, RZ, R12 ;  /* 0x000000ffff067224 */ /* 0x000fe200078e000c */
[----:B---3--:R-:W-:Y:S01]  /*29b0*/  @P3 SHF.R.S32.HI R3, RZ, 0x1f, R15 ;  /* 0x0000001fff033819 */ /* 0x008fe2000001140f */
[----:B------:R-:W-:Y:S02]  /*29c0*/  @!P3 IMAD.MOV.U32 R3, RZ, RZ, R14 ;  /* 0x000000ffff03b224 */ /* 0x000fe400078e000e */
[C---:B------:R-:W-:Y:S02]  /*29d0*/  IMAD R12, R10.reuse, c[0x0][0x1ac], R0 ;  /* 0x00006b000a0c7a24 */ /* 0x040fe400078e0200 */
[----:B------:R-:W-:Y:S01]  /*29e0*/  IMAD.WIDE.U32 R10, R10, c[0x0][0x1a8], R4 ;  /* 0x00006a000a0a7a25 */ /* 0x000fe200078e0004 */
[----:B------:R-:W-:-:S03]  /*29f0*/  SEL R0, R3, RZ, !P0 ;  /* 0x000000ff03007207 */ /* 0x000fc60004000000 */
[----:B------:R-:W-:Y:S01]  /*2a00*/  @P3 IMAD.MOV.U32 R2, RZ, RZ, R15 ;  /* 0x000000ffff023224 */ /* 0x000fe200078e000f */
[----:B------:R-:W-:Y:S01]  /*2a10*/  @!P3 MOV R2, R235 ;  /* 0x000000eb0002b202 */ /* 0x000fe20000000f00 */
[----:B------:R-:W-:Y:S01]  /*2a20*/  IMAD.WIDE.U32 R6, R242, c[0x0][0x210], R6 ;  /* 0x00008400f2067a25 */ /* 0x000fe200078e0006 */
[----:B------:R-:W-:-:S03]  /*2a30*/  ISETP.GE.AND P3, PT, R239, c[0x0][0x1d4], PT ;  /* 0x00007500ef007a0c */ /* 0x000fc60003f66270 */
[----:B------:R-:W-:Y:S01]  /*2a40*/  IMAD.WIDE.U32 R4, R242, c[0x0][0x1e8], R8 ;  /* 0x00007a00f2047a25 */ /* 0x000fe200078e0008 */
[----:B------:R-:W-:Y:S02]  /*2a50*/  SEL R8, R2, RZ, !P0 ;  /* 0x000000ff02087207 */ /* 0x000fe40004000000 */
[----:B------:R-:W-:Y:S01]  /*2a60*/  SEL R2, RZ, 0x4, P3 ;  /* 0x00000004ff027807 */ /* 0x000fe20001800000 */
[C---:B------:R-:W-:Y:S01]  /*2a70*/  IMAD R3, R242.reuse, c[0x0][0x214], R7 ;  /* 0x00008500f2037a24 */ /* 0x040fe200078e0207 */
[----:B------:R-:W-:Y:S01]  /*2a80*/  IADD3 R7, R11, R12, RZ ;  /* 0x0000000c0b077210 */ /* 0x000fe20007ffe0ff */
[----:B------:R-:W-:Y:S01]  /*2a90*/  IMAD R5, R242, c[0x0][0x1ec], R5 ;  /* 0x00007b00f2057a24 */ /* 0x000fe200078e0205 */
[----:B------:R-:W-:Y:S02]  /*2aa0*/  LEA R12, P0, R10, c[0x0][0x160], 0x1 ;  /* 0x000058000a0c7a11 */ /* 0x000fe400078008ff */
[----:B------:R-:W-:Y:S01]  /*2ab0*/  LOP3.LUT R14, R16, R2, RZ, 0xfc, !PT ;  /* 0x00000002100e7212 */ /* 0x000fe200078efcff */
[----:B------:R-:W-:Y:S01]  /*2ac0*/  IMAD.MOV.U32 R2, RZ, RZ, R6 ;  /* 0x000000ffff027224 */ /* 0x000fe200078e0006 */
[----:B------:R-:W-:Y:S01]  /*2ad0*/  LEA.HI.X R11, R10, c[0x0][0x164], R7, 0x1, P0 ;  /* 0x000059000a0b7a11 */ /* 0x000fe200000f0c07 */
[----:B------:R-:W-:Y:S01]  /*2ae0*/  IMAD R6, R0, c[0x0][0x1f0], RZ ;  /* 0x00007c0000067a24 */ /* 0x000fe200078e02ff */
[----:B------:R-:W-:Y:S01]  /*2af0*/  ISETP.GE.AND P0, PT, R238, c[0x0][0x198], PT ;  /* 0x00006600ee007a0c */ /* 0x000fe20003f06270 */
[----:B------:R-:W-:Y:S01]  /*2b00*/  IMAD R0, R0, c[0x0][0x218], RZ ;  /* 0x0000860000007a24 */ /* 0x000fe200078e02ff */
[----:B------:R-:W-:Y:S01]  /*2b10*/  IADD3 R9, R18, R231, RZ ;  /* 0x000000e712097210 */ /* 0x000fe20007ffe0ff */
[----:B------:R-:W-:-:S04]  /*2b20*/  IMAD.WIDE.U32 R214, R8, c[0x0][0x218], R2 ;  /* 0x0000860008d67a25 */ /* 0x000fc800078e0002 */
[C---:B------:R-:W-:Y:S02]  /*2b30*/  IMAD R0, R8.reuse, c[0x0][0x21c], R0 ;  /* 0x0000870008007a24 */ /* 0x040fe400078e0200 */
[----:B------:R-:W-:-:S03]  /*2b40*/  IMAD.WIDE.U32 R212, R8, c[0x0][0x1f0], R4 ;  /* 0x00007c0008d47a25 */ /* 0x000fc600078e0004 */
[----:B------:R-:W-:Y:S01]  /*2b50*/  IADD3 R217, R215, R0, RZ ;  /* 0x00000000d7d97210 */ /* 0x000fe20007ffe0ff */
[----:B------:R-:W-:Y:S01]  /*2b60*/  IMAD R2, R8, c[0x0][0x1f4], R6 ;  /* 0x00007d0008027a24 */ /* 0x000fe200078e0206 */
[----:B------:R-:W-:Y:S02]  /*2b70*/  @P0 LOP3.LUT R241, R241, 0x2, RZ, 0xfc, !PT ;  /* 0x00000002f1f10812 */ /* 0x000fe400078efcff */
[----:B------:R-:W-:Y:S01]  /*2b80*/  ISETP.GE.AND P0, PT, R239, c[0x0][0x198], PT ;  /* 0x00006600ef007a0c */ /* 0x000fe20003f06270 */
[----:B------:R-:W-:Y:S01]  /*2b90*/  IMAD.IADD R216, R213, 0x1, R2 ;  /* 0x00000001d5d87824 */ /* 0x000fe200078e0202 */
[----:B------:R-:W-:-:S11]  /*2ba0*/  LOP3.LUT R241, R241, 0xfffffffe, RZ, 0xc0, !PT ;  /* 0xfffffffef1f17812 */ /* 0x000fd600078ec0ff */
[----:B------:R-:W-:Y:S01]  /*2bb0*/  @P0 LOP3.LUT R241, R241, 0x1, RZ, 0xfc, !PT ;  /* 0x00000001f1f10812 */ /* 0x000fe200078efcff */
[----:B------:R-:W-:Y:S05]  /*2bc0*/  BRA.DIV ~URZ, `(.L_x_420) ;  /* 0x00012b827f007947 */ /* 0x000fea000b800000 */
[----:B------:R1:W2:Y:S02]  /*2bd0*/  SHFL.IDX PT, R8, R11, RZ, 0x181f ;  /* 0x00181fff0b087589 */ /* 0x0002a400000e0000 */
.L_x_539:
[----:B------:R-:W-:Y:S05]  /*2be0*/  BRA.DIV ~URZ, `(.L_x_421) ;  /* 0x00012bd27f007947 */ /* 0x000fea000b800000 */
[----:B------:R3:W4:Y:S02]  /*2bf0*/  SHFL.IDX PT, R0, R12, RZ, 0x181f ;  /* 0x00181fff0c007589 */ /* 0x00072400000e0000 */
.L_x_540:
[----:B------:R-:W-:Y:S01]  /*2c00*/  IMAD R10, R229, c[0x0][0x2c4], RZ ;  /* 0x0000b100e50a7a24 */ /* 0x000fe200078e02ff */
[----:B------:R-:W-:Y:S04]  /*2c10*/  BSSY B0, `(.L_x_422) ;  /* 0x0000016000007945 */ /* 0x000fe80003800000 */
[----:B------:R-:W-:-:S13]  /*2c20*/  ISETP.GE.AND P0, PT, R9, R10, PT ;  /* 0x0000000a0900720c */ /* 0x000fda0003f06270 */
[----:B------:R-:W-:Y:S05]  /*2c30*/  @P0 BRA `(.L_x_423) ;  /* 0x0000013000000947 */ /* 0x000fea0003800000 */
[----:B------:R-:W5:Y:S04]  /*2c40*/  LDL R2, [R1+0x4] ;  /* 0x0000040001027983 */ /* 0x000f680000100800 */
[----:B---3--:R-:W3:Y:S01]  /*2c50*/  LDL R15, [R1] ;  /* 0x00000000010f7983 */ /* 0x008ee20000100800 */
[C---:B----4-:R-:W-:Y:S02]  /*2c60*/  LEA R6, P0, R236.reuse, R0, 0x1 ;  /* 0x00000000ec067211 */ /* 0x050fe400078008ff */
[----:B------:R-:W-:Y:S02]  /*2c70*/  P2R R13, PR, RZ, 0x2 ;  /* 0x00000002ff0d7803 */ /* 0x000fe40000000000 */
[----:B--2---:R-:W-:Y:S02]  /*2c80*/  LEA.HI.X R7, R236, R8, R237, 0x1, P0 ;  /* 0x00000008ec077211 */ /* 0x004fe400000f0ced */
[----:B------:R-:W-:-:S02]  /*2c90*/  LEA R4, P0, R238, R0, 0x1 ;  /* 0x00000000ee047211 */ /* 0x000fc400078008ff */
[C---:B------:R-:W-:Y:S02]  /*2ca0*/  LOP3.LUT P1, RZ, R241.reuse, 0x4, RZ, 0xc0, !PT ;  /* 0x00000004f1ff7812 */ /* 0x040fe4000782c0ff */
[----:B------:R-:W-:-:S11]  /*2cb0*/  LOP3.LUT P6, RZ, R241, 0x1, RZ, 0xc0, !PT ;  /* 0x00000001f1ff7812 */ /* 0x000fd600078cc0ff */
[----:B------:R-:W-:Y:S01]  /*2cc0*/  @!PT LDS RZ, [RZ] ;  /* 0x00000000fffff984 */ /* 0x000fe20000000800 */
[----:B------:R-:W-:Y:S01]  /*2cd0*/  @!PT LDS RZ, [RZ] ;  /* 0x00000000fffff984 */ /* 0x000fe20000000800 */
[----:B------:R-:W-:Y:S01]  /*2ce0*/  @!PT LDS RZ, [RZ] ;  /* 0x00000000fffff984 */ /* 0x000fe20000000800 */
[----:B------:R2:W-:Y:S01]  /*2cf0*/  LDGSTS.E.BYPASS.LTC128B.128 [R209+0xc100], [R6.64], !P1 ;  /* 0x0c10000006d17fae */ /* 0x0005e2000c901d46 */
[----:B------:R-:W-:Y:S02]  /*2d00*/  ISETP.NE.AND P1, PT, R13, RZ, PT ;  /* 0x000000ff0d00720c */ /* 0x000fe40003f25270 */
[----:B-----5:R-:W-:Y:S02]  /*2d10*/  LEA.HI.X R5, R238, R8, R2, 0x1, P0 ;  /* 0x00000008ee057211 */ /* 0x020fe400000f0c02 */
[----:B------:R-:W-:-:S04]  /*2d20*/  LEA R2, P0, R239, R0, 0x1 ;  /* 0x00000000ef027211 */ /* 0x000fc800078008ff */
[----:B---3--:R-:W-:Y:S02]  /*2d30*/  LEA.HI.X R3, R239, R8, R15, 0x1, P0 ;  /* 0x00000008ef037211 */ /* 0x008fe400000f0c0f */
[----:B------:R-:W-:-:S13]  /*2d40*/  LOP3.LUT P0, RZ, R241, 0x2, RZ, 0xc0, !PT ;  /* 0x00000002f1ff7812 */ /* 0x000fda000780c0ff */
[----:B------:R2:W-:Y:S04]  /*2d50*/  LDGSTS.E.BYPASS.LTC128B.128 [R209+0x10100], [R4.64], !P0 ;  /* 0x1010000004d17fae */ /* 0x0005e8000c101d46 */
[----:B------:R2:W-:Y:S02]  /*2d60*/  LDGSTS.E.BYPASS.LTC128B.128 [R209+0x14100], [R2.64], !P6 ;  /* 0x1410000002d17fae */ /* 0x0005e4000f101d46 */
.L_x_423:
[----:B------:R-:W-:Y:S05]  /*2d70*/  BSYNC B0 ;  /* 0x0000000000007941 */ /* 0x000fea0003800000 */
.L_x_422:
[----:B------:R-:W-:Y:S05]  /*2d80*/  BRA.DIV ~URZ, `(.L_x_424) ;  /* 0x00012a927f007947 */ /* 0x000fea000b800000 */
[----:B--2---:R2:W1:Y:S04]  /*2d90*/  SHFL.IDX PT, R8, R11, 0x1, 0x181f ;  /* 0x00381f000b087f89 */ /* 0x00446800000e0000 */
[----:B----4-:R2:W4:Y:S02]  /*2da0*/  SHFL.IDX PT, R0, R12, 0x1, 0x181f ;  /* 0x00381f000c007f89 */ /* 0x01052400000e0000 */
.L_x_541:
[----:B------:R-:W-:Y:S01]  /*2db0*/  IADD3 R2, R9, 0x20, RZ ;  /* 0x0000002009027810 */ /* 0x000fe20007ffe0ff */
[----:B------:R-:W-:Y:S03]  /*2dc0*/  BSSY B0, `(.L_x_425) ;  /* 0x0000016000007945 */ /* 0x000fe60003800000 */
[----:B------:R-:W-:-:S13]  /*2dd0*/  ISETP.GE.AND P0, PT, R2, R10, PT ;  /* 0x0000000a0200720c */ /* 0x000fda0003f06270 */
[----:B------:R-:W-:Y:S05]  /*2de0*/  @P0 BRA `(.L_x_426) ;  /* 0x0000013000000947 */ /* 0x000fea0003800000 */
[----:B------:R-:W5:Y:S04]  /*2df0*/  LDL R3, [R1+0x4] ;  /* 0x0000040001037983 */ /* 0x000f680000100800 */
[----:B--2---:R-:W2:Y:S01]  /*2e00*/  LDL R15, [R1] ;  /* 0x00000000010f7983 */ /* 0x004ea20000100800 */
[C---:B----4-:R-:W-:Y:S02]  /*2e10*/  LEA R6, P0, R236.reuse, R0, 0x1 ;  /* 0x00000000ec067211 */ /* 0x050fe400078008ff */
[----:B------:R-:W-:Y:S02]  /*2e20*/  P2R R13, PR, RZ, 0x2 ;  /* 0x00000002ff0d7803 */ /* 0x000fe40000000000 */
[----:B-1----:R-:W-:Y:S02]  /*2e30*/  LEA.HI.X R7, R236, R8, R237, 0x1, P0 ;  /* 0x00000008ec077211 */ /* 0x002fe400000f0ced */
        /* <DEDUP_REMOVED lines=10> */
[----:B--2---:R-:W-:Y:S02]  /*2ee0*/  LEA.HI.X R3, R239, R8, R15, 0x1, P0 ;  /* 0x00000008ef037211 */ /* 0x004fe400000f0c0f */
[----:B------:R-:W-:-:S13]  /*2ef0*/  LOP3.LUT P0, RZ, R241, 0x2, RZ, 0xc0, !PT ;  /* 0x00000002f1ff7812 */ /* 0x000fda000780c0ff */
[----:B------:R1:W-:Y:S04]  /*2f00*/  LDGSTS.E.BYPASS.LTC128B.128 [R209+0x11100], [R4.64], !P0 ;  /* 0x1110000004d17fae */ /* 0x0003e8000c101d46 */
[----:B------:R1:W-:Y:S02]  /*2f10*/  LDGSTS.E.BYPASS.LTC128B.128 [R209+0x15100], [R2.64], !P6 ;  /* 0x1510000002d17fae */ /* 0x0003e4000f101d46 */
.L_x_426:
[----:B------:R-:W-:Y:S05]  /*2f20*/  BSYNC B0 ;  /* 0x0000000000007941 */ /* 0x000fea0003800000 */
.L_x_425:
[----:B------:R-:W-:Y:S05]  /*2f30*/  BRA.DIV ~URZ, `(.L_x_427) ;  /* 0x000129a27f007947 */ /* 0x000fea000b800000 */
[----:B-1----:R1:W2:Y:S02]  /*2f40*/  SHFL.IDX PT, R8, R11, 0x2, 0x181f ;  /* 0x00581f000b087f89 */ /* 0x0022a400000e0000 */
.L_x_542:
[----:B------:R-:W-:Y:S05]  /*2f50*/  BRA.DIV ~URZ, `(.L_x_428) ;  /* 0x000129f27f007947 */ /* 0x000fea000b800000 */
[----:B----4-:R4:W1:Y:S02]  /*2f60*/  SHFL.IDX PT, R0, R12, 0x2, 0x181f ;  /* 0x00581f000c007f89 */ /* 0x01086400000e0000 */
.L_x_543:
[----:B------:R-:W-:Y:S01]  /*2f70*/  IADD3 R2, R9, 0x40, RZ ;  /* 0x0000004009027810 */ /* 0x000fe20007ffe0ff */
[----:B------:R-:W-:Y:S03]  /*2f80*/  BSSY B0, `(.L_x_429) ;  /* 0x0000016000007945 */ /* 0x000fe60003800000 */
[----:B------:R-:W-:-:S13]  /*2f90*/  ISETP.GE.AND P0, PT, R2, R10, PT ;  /* 0x0000000a0200720c */ /* 0x000fda0003f06270 */
[----:B------:R-:W-:Y:S05]  /*2fa0*/  @P0 BRA `(.L_x_430) ;  /* 0x0000013000000947 */ /* 0x000fea0003800000 */
[----:B------:R-:W5:Y:S04]  /*2fb0*/  LDL R3, [R1+0x4] ;  /* 0x0000040001037983 */ /* 0x000f680000100800 */
[----:B---3--:R-:W3:Y:S01]  /*2fc0*/  LDL R15, [R1] ;  /* 0x00000000010f7983 */ /* 0x008ee20000100800 */
[C---:B-1----:R-:W-:Y:S02]  /*2fd0*/  LEA R6, P0, R236.reuse, R0, 0x1 ;  /* 0x00000000ec067211 */ /* 0x042fe400078008ff */
        /* <DEDUP_REMOVED lines=16> */
.L_x_430:
[----:B------:R-:W-:Y:S05]  /*30e0*/  BSYNC B0 ;  /* 0x0000000000007941 */ /* 0x000fea0003800000 */
.L_x_429:
[----:B------:R-:W-:Y:S05]  /*30f0*/  BRA.DIV ~URZ, `(.L_x_431) ;  /* 0x000128b27f007947 */ /* 0x000fea000b800000 */
[----:B--2---:R2:W3:Y:S04]  /*3100*/  SHFL.IDX PT, R8, R11, 0x3, 0x181f ;  /* 0x00781f000b087f89 */ /* 0x0044e800000e0000 */
[----:B-1----:R2:W1:Y:S02]  /*3110*/  SHFL.IDX PT, R0, R12, 0x3, 0x181f ;  /* 0x00781f000c007f89 */ /* 0x00246400000e0000 */
.L_x_544:
[----:B------:R-:W5:Y:S04]  /*3120*/  LDL R3, [R1+0x4] ;  /* 0x0000040001037983 */ /* 0x000f680000100800 */
[----:B--2---:R-:W2:Y:S01]  /*3130*/  LDL R11, [R1] ;  /* 0x00000000010b7983 */ /* 0x004ea20000100800 */
[----:B------:R-:W-:Y:S01]  /*3140*/  IADD3 R2, R9, 0x60, RZ ;  /* 0x0000006009027810 */ /* 0x000fe20007ffe0ff */
[----:B------:R-:W-:Y:S01]  /*3150*/  IMAD.SHL.U32 R89, R88, 0x40, RZ ;  /* 0x0000004058597824 */ /* 0x000fe200078e00ff */
[----:B------:R-:W-:Y:S01]  /*3160*/  P2R R15, PR, RZ, 0x2 ;  /* 0x00000002ff0f7803 */ /* 0x000fe20000000000 */
[----:B---34-:R-:W3:Y:S01]  /*3170*/  S2R R12, SR_TID.X ;  /* 0x00000000000c7919 */ /* 0x018ee20000002100 */
[----:B------:R-:W-:Y:S01]  /*3180*/  ISETP.GE.AND P6, PT, R2, R10, PT ;  /* 0x0000000a0200720c */ /* 0x000fe20003fc6270 */
[----:B------:R-:W-:Y:S01]  /*3190*/  IMAD.IADD R90, R228, 0x1, -R89 ;  /* 0x00000001e45a7824 */ /* 0x000fe200078e0a59 */
[----:B------:R-:W-:-:S02]  /*31a0*/  LOP3.LUT P1, RZ, R241, 0x2, RZ, 0xc0, !PT ;  /* 0x00000002f1ff7812 */ /* 0x000fc4000782c0ff */
[----:B------:R-:W-:Y:S02]  /*31b0*/  P2R R28, PR, RZ, 0x4 ;  /* 0x00000004ff1c7803 */ /* 0x000fe40000000000 */
[----:B------:R-:W-:-:S07]  /*31c0*/  LOP3.LUT P2, RZ, R241, 0x1, RZ, 0xc0, !PT ;  /* 0x00000001f1ff7812 */ /* 0x000fce000784c0ff */
[----:B-1----:R-:W-:-:S04]  /*31d0*/  @!P6 LEA R6, P0, R236, R0, 0x1 ;  /* 0x00000000ec06e211 */ /* 0x002fc800078008ff */
[----:B------:R-:W-:Y:S02]  /*31e0*/  @!P6 LEA.HI.X R7, R236, R8, R237, 0x1, P0 ;  /* 0x00000008ec07e211 */ /* 0x000fe400000f0ced */
[----:B------:R-:W-:-:S04]  /*31f0*/  @!P6 LEA R4, P0, R238, R0, 0x1 ;  /* 0x00000000ee04e211 */ /* 0x000fc800078008ff */
[----:B-----5:R-:W-:Y:S02]  /*3200*/  @!P6 LEA.HI.X R5, R238, R8, R3, 0x1, P0 ;  /* 0x00000008ee05e211 */ /* 0x020fe400000f0c03 */
[----:B------:R-:W-:-:S04]  /*3210*/  @!P6 LEA R2, P0, R239, R0, 0x1 ;  /* 0x00000000ef02e211 */ /* 0x000fc800078008ff */
[----:B--2---:R-:W-:Y:S02]  /*3220*/  @!P6 LEA.HI.X R3, R239, R8, R11, 0x1, P0 ;  /* 0x00000008ef03e211 */ /* 0x004fe400000f0c0b */
[----:B------:R-:W-:Y:S02]  /*3230*/  LOP3.LUT P0, RZ, R241, 0x4, RZ, 0xc0, !PT ;  /* 0x00000004f1ff7812 */ /* 0x000fe4000780c0ff */
[----:B---3--:R-:W-:-:S04]  /*3240*/  SHF.R.S32.HI R11, RZ, 0x1f, R12 ;  /* 0x0000001fff0b7819 */ /* 0x008fc8000001140c */
[----:B------:R-:W-:-:S04]  /*3250*/  LEA.HI R11, R11, R12, RZ, 0x3 ;  /* 0x0000000c0b0b7211 */ /* 0x000fc800078f18ff */
[----:B------:R-:W-:-:S03]  /*3260*/  SHF.R.S32.HI R11, RZ, 0x3, R11 ;  /* 0x00000003ff0b7819 */ /* 0x000fc6000001140b */
[----:B------:R-:W-:Y:S01]  /*3270*/  @!PT LDS RZ, [RZ] ;  /* 0x00000000fffff984 */ /* 0x000fe20000000800 */
[----:B------:R-:W-:Y:S01]  /*3280*/  @!PT LDS RZ, [RZ] ;  /* 0x00000000fffff984 */ /* 0x000fe20000000800 */
[----:B------:R-:W-:Y:S01]  /*3290*/  @!PT LDS RZ, [RZ] ;  /* 0x00000000fffff984 */ /* 0x000fe20000000800 */
[----:B------:R1:W-:Y:S04]  /*32a0*/  @!P6 LDGSTS.E.BYPASS.LTC128B.128 [R209+0xf100], [R6.64], !P0 ;  /* 0x0f10000006d1efae */ /* 0x0003e8000c101d46 */
[----:B------:R2:W-:Y:S04]  /*32b0*/  @!P6 LDGSTS.E.BYPASS.LTC128B.128 [R209+0x13100], [R4.64], !P1 ;  /* 0x1310000004d1efae */ /* 0x0005e8000c901d46 */
[----:B------:R3:W-:Y:S04]  /*32c0*/  @!P6 LDGSTS.E.BYPASS.LTC128B.128 [R209+0x17100], [R2.64], !P2 ;  /* 0x1710000002d1efae */ /* 0x0007e8000d101d46 */
[----:B------:R-:W0:Y:S01]  /*32d0*/  LDGDEPBAR ;  /* 0x00000000000079af */ /* 0x000e220000000000 */
[----:B------:R-:W-:Y:S01]  /*32e0*/  WARPSYNC 0xffffffff ;  /* 0xffffffff00007948 */ /* 0x000fe20003800000 */
[----:B------:R-:W-:Y:S02]  /*32f0*/  BSSY B0, `(.L_x_432) ;  /* 0x000013c000007945 */ /* 0x000fe40003800000 */
[----:B------:R-:W-:Y:S01]  /*3300*/  BAR.SYNC.DEFER_BLOCKING 0x0 ;  /* 0x0000000000007b1d */ /* 0x000fe20000010000 */
[----:B-1----:R-:W-:Y:S01]  /*3310*/  SHF.R.S32.HI R6, RZ, 0x1f, R88 ;  /* 0x0000001fff067819 */ /* 0x002fe20000011458 */
[----:B------:R-:W-:Y:S01]  /*3320*/  IMAD.MOV.U32 R7, RZ, RZ, 0x20 ;  /* 0x00000020ff077424 */ /* 0x000fe200078e00ff */
[----:B--2---:R-:W-:-:S03]  /*3330*/  IADD3 R5, -R89, R228, -R11 ;  /* 0x000000e459057210 */ /* 0x004fc60007ffe90b */
[----:B------:R-:W-:Y:S02]  /*3340*/  IMAD R0, R6, c[0x0][0x1e0], RZ ;  /* 0x0000780006007a24 */ /* 0x000fe400078e02ff */
[----:B------:R-:W-:Y:S01]  /*3350*/  IMAD.WIDE.U32 R8, R7, c[0x0][0x1e0], RZ ;  /* 0x0000780007087a25 */ /* 0x000fe200078e00ff */
[----:B------:R-:W-:-:S03]  /*3360*/  ISETP.GE.AND P0, PT, R5, 0x1, PT ;  /* 0x000000010500780c */ /* 0x000fc60003f06270 */
[----:B---3--:R-:W-:-:S04]  /*3370*/  IMAD.WIDE.U32 R2, R88, c[0x0][0x1e0], RZ ;  /* 0x0000780058027a25 */ /* 0x008fc800078e00ff */
[----:B------:R-:W-:Y:S01]  /*3380*/  IMAD R4, R88, c[0x0][0x1e4], R0 ;  /* 0x0000790058047a24 */ /* 0x000fe200078e0200 */
[----:B------:R-:W-:Y:S01]  /*3390*/  LEA R0, P6, R2, R212, 0x6 ;  /* 0x000000d402007211 */ /* 0x000fe200078c30ff */
[----:B------:R-:W-:Y:S02]  /*33a0*/  IMAD R6, R6, c[0x0][0x208], RZ ;  /* 0x0000820006067a24 */ /* 0x000fe400078e02ff */
[----:B------:R-:W-:Y:S02]  /*33b0*/  IMAD.IADD R3, R3, 0x1, R4 ;  /* 0x0000000103037824 */ /* 0x000fe400078e0204 */
[----:B------:R-:W-:-:S03]  /*33c0*/  IMAD R6, R88, c[0x0][0x20c], R6 ;  /* 0x0000830058067a24 */ /* 0x000fc600078e0206 */
[----:B------:R-:W-:Y:S02]  /*33d0*/  LEA.HI.X R4, R2, R216, R3, 0x6, P6 ;  /* 0x000000d802047211 */ /* 0x000fe400030f3403 */
[----:B------:R-:W-:-:S04]  /*33e0*/  @P0 LEA R2, P6, R0, c[0x0][0x1c8], 0x1 ;  /* 0x0000720000020a11 */ /* 0x000fc800078c08ff */
[----:B------:R-:W-:Y:S02]  /*33f0*/  @P0 LEA.HI.X R3, R0, c[0x0][0x1cc], R4, 0x1, P6 ;  /* 0x0000730000030a11 */ /* 0x000fe400030f0c04 */
[----:B------:R-:W-:-:S03]  /*3400*/  ISETP.GE.AND P6, PT, R5, 0x21, PT ;  /* 0x000000210500780c */ /* 0x000fc60003fc6270 */
[----:B------:R-:W-:Y:S01]  /*3410*/  @!PT LDS RZ, [RZ] ;  /* 0x00000000fffff984 */ /* 0x000fe20000000800 */
[----:B------:R-:W-:Y:S01]  /*3420*/  @!PT LDS RZ, [RZ] ;  /* 0x00000000fffff984 */ /* 0x000fe20000000800 */
[----:B------:R-:W-:Y:S01]  /*3430*/  @!PT LDS RZ, [RZ] ;  /* 0x00000000fffff984 */ /* 0x000fe20000000800 */
[----:B------:R1:W-:Y:S04]  /*3440*/  @P0 LDGSTS.E.BYPASS.LTC128B.128 [R209+0x6100], [R2.64], !P5 ;  /* 0x0610000002d10fae */ /* 0x0003e8000e901d46 */
[----:B------:R1:W-:Y:S04]  /*3450*/  @P0 LDGSTS.E.BYPASS.LTC128B.128 [R209+0x8100], [R2.64+0x80], !P4 ;  /* 0x0810008002d10fae */ /* 0x0003e8000e101d46 */
[----:B------:R1:W-:Y:S02]  /*3460*/  @P0 LDGSTS.E.BYPASS.LTC128B.128 [R209+0xa100], [R2.64+0x100], !P3 ;  /* 0x0a10010002d10fae */ /* 0x0003e4000d901d46 */
[----:B------:R-:W-:Y:S01]  /*3470*/  @P6 IADD3 R0, P0, R0, R8, RZ ;  /* 0x0000000800006210 */ /* 0x000fe20007f1e0ff */
[----:B-1----:R-:W-:-:S05]  /*3480*/  IMAD R3, R7, c[0x0][0x1e4], RZ ;  /* 0x0000790007037a24 */ /* 0x002fca00078e02ff */
[----:B------:R-:W-:Y:S01]  /*3490*/  @P6 IADD3.X R3, R4, R9, R3, P0, !PT ;  /* 0x0000000904036210 */ /* 0x000fe200007fe403 */
[----:B------:R-:W-:Y:S01]  /*34a0*/  IMAD.WIDE.U32 R4, R88, c[0x0][0x208], RZ ;  /* 0x0000820058047a25 */ /* 0x000fe200078e00ff */
[----:B------:R-:W-:-:S04]  /*34b0*/  @P6 LEA R2, P0, R0, c[0x0][0x1c8], 0x1 ;  /* 0x0000720000026a11 */ /* 0x000fc800078008ff */
[----:B------:R-:W-:Y:S02]  /*34c0*/  @P6 LEA.HI.X R3, R0, c[0x0][0x1cc], R3, 0x1, P0 ;  /* 0x0000730000036a11 */ /* 0x000fe400000f0c03 */
[----:B------:R-:W-:-:S03]  /*34d0*/  LEA R0, P0, R4, R214, 0x6 ;  /* 0x000000d604007211 */ /* 0x000fc600078030ff */
[----:B------:R1:W-:Y:S04]  /*34e0*/  @P6 LDGSTS.E.BYPASS.LTC128B.128 [R209+0x7100], [R2.64], !P5 ;  /* 0x0710000002d16fae */ /* 0x0003e8000e901d46 */
[----:B------:R1:W-:Y:S04]  /*34f0*/  @P6 LDGSTS.E.BYPASS.LTC128B.128 [R209+0x9100], [R2.64+0x80], !P4 ;  /* 0x0910008002d16fae */ /* 0x0003e8000e101d46 */
[----:B------:R1:W-:Y:S01]  /*3500*/  @P6 LDGSTS.E.BYPASS.LTC128B.128 [R209+0xb100], [R2.64+0x100], !P3 ;  /* 0x0b10010002d16fae */ /* 0x0003e2000d901d46 */
[----:B------:R-:W-:-:S03]  /*3510*/  LOP3.LUT P6, RZ, R14, 0x2, RZ, 0xc0, !PT ;  /* 0x000000020eff7812 */ /* 0x000fc600078cc0ff */
[----:B------:R-:W0:Y:S01]  /*3520*/  LDGDEPBAR ;  /* 0x00000000000079af */ /* 0x000e220000000000 */
[----:B-1----:R-:W-:Y:S01]  /*3530*/  IMAD.IADD R3, R5, 0x1, R6 ;  /* 0x0000000105037824 */ /* 0x002fe200078e0206 */
[----:B------:R-:W-:-:S04]  /*3540*/  DEPBAR.LE SB0, 0x1 ;  /* 0x000080400000791a */ /* 0x000fc80000000000 */
[----:B------:R-:W-:-:S04]  /*3550*/  DEPBAR.LE SB0, 0x0 ;  /* 0x000080000000791a */ /* 0x000fc80000000000 */
[----:B------:R-:W-:Y:S01]  /*3560*/  BAR.SYNC.DEFER_BLOCKING 0x0 ;  /* 0x0000000000007b1d */ /* 0x000fe20000010000 */
[----:B------:R-:W-:Y:S02]  /*3570*/  LOP3.LUT R5, R14, 0x1, RZ, 0xc0, !PT ;  /* 0x000000010e057812 */ /* 0x000fe400078ec0ff */
[----:B------:R-:W-:Y:S02]  /*3580*/  LEA.HI.X R3, R4, R217, R3, 0x6, P0 ;  /* 0x000000d904037211 */ /* 0x000fe400000f3403 */
[C---:B------:R-:W-:Y:S02]  /*3590*/  LEA R2, P0, R0.reuse, c[0x0][0x1f8], 0x1 ;  /* 0x00007e0000027a11 */ /* 0x040fe400078008ff */
[----:B------:R-:W-:Y:S02]  /*35a0*/  MOV R4, c[0x0][0x208] ;  /* 0x0000820000047a02 */ /* 0x000fe40000000f00 */
[----:B------:R-:W-:Y:S01]  /*35b0*/  ISETP.NE.U32.AND P1, PT, R5, 0x1, PT ;  /* 0x000000010500780c */ /* 0x000fe20003f25070 */
[----:B------:R-:W-:Y:S01]  /*35c0*/  IMAD.MOV.U32 R5, RZ, RZ, c[0x0][0x20c] ;  /* 0x00008300ff057624 */ /* 0x000fe200078e00ff */
[----:B------:R-:W-:-:S02]  /*35d0*/  LEA.HI.X R3, R0, c[0x0][0x1fc], R3, 0x1, P0 ;  /* 0x00007f0000037a11 */ /* 0x000fc400000f0c03 */
[C---:B------:R-:W-:Y:S02]  /*35e0*/  LEA R12, P0, R4.reuse, R2, 0x6 ;  /* 0x00000002040c7211 */ /* 0x040fe400078030ff */
[----:B------:R-:W-:Y:S02]  /*35f0*/  IADD3 R0, -R11, R90, RZ ;  /* 0x0000005a0b007210 */ /* 0x000fe40007ffe1ff */
[----:B------:R-:W-:Y:S02]  /*3600*/  LEA.HI.X R13, R4, R3, R5, 0x6, P0 ;  /* 0x00000003040d7211 */ /* 0x000fe400000f3405 */
[C---:B------:R-:W-:Y:S02]  /*3610*/  ISETP.LT.OR P0, PT, R0.reuse, 0x1, P1 ;  /* 0x000000010000780c */ /* 0x040fe40000f01670 */
[C---:B------:R-:W-:Y:S01]  /*3620*/  ISETP.LT.OR P1, PT, R0.reuse, 0x21, P1 ;  /* 0x000000210000780c */ /* 0x040fe20000f21670 */
[----:B------:R-:W-:Y:S04]  /*3630*/  LDSM.16.M88.4 R8, [R191] ;  /* 0x00000000bf08783b */ /* 0x000fe80000000200 */
[----:B------:R-:W1:Y:S04]  /*3640*/  LDSM.16.M88.4 R20, [R184] ;  /* 0x00000000b814783b */ /* 0x000e680000000200 */
[----:B------:R-:W2:Y:S04]  /*3650*/  LDSM.16.M88.4 R16, [R184+0x800] ;  /* 0x00080000b810783b */ /* 0x000ea80000000200 */
[----:B------:R-:W3:Y:S04]  /*3660*/  LDSM.16.M88.4 R24, [R184+0x1000] ;  /* 0x00100000b818783b */ /* 0x000ee80000000200 */
[----:B------:R-:W4:Y:S04]  /*3670*/  LDSM.16.M88.4 R32, [R184+0x1800] ;  /* 0x00180000b820783b */ /* 0x000f280000000200 */
[----:B------:R-:W-:Y:S04]  /*3680*/  LDSM.16.M88.4 R4, [R192] ;  /* 0x00000000c004783b */ /* 0x000fe80000000200 */
[----:B------:R-:W5:Y:S04]  /*3690*/  LDSM.16.M88.4 R48, [R195] ;  /* 0x00000000c330783b */ /* 0x000f680000000200 */
[----:B------:R-:W3:Y:S04]  /*36a0*/  LDSM.16.M88.4 R56, [R206] ;  /* 0x00000000ce38783b */ /* 0x000ee80000000200 */
[----:B------:R-:W4:Y:S04]  /*36b0*/  LDSM.16.M88.4 R60, [R205] ;  /* 0x00000000cd3c783b */ /* 0x000f280000000200 */
[----:B------:R-:W4:Y:S04]  /*36c0*/  LDSM.16.M88.4 R72, [R204] ;  /* 0x00000000cc48783b */ /* 0x000f280000000200 */
[----:B------:R-:W-:Y:S01]  /*36d0*/  @!PT LDS RZ, [RZ] ;  /* 0x00000000fffff984 */ /* 0x000fe20000000800 */
[----:B------:R-:W-:Y:S01]  /*36e0*/  @!PT LDS RZ, [RZ] ;  /* 0x00000000fffff984 */ /* 0x000fe20000000800 */
[----:B------:R-:W-:Y:S01]  /*36f0*/  @!PT LDS RZ, [RZ] ;  /* 0x00000000fffff984 */ /* 0x000fe20000000800 */
[----:B------:R3:W-:Y:S01]  /*3700*/  LDGSTS.E.BYPASS.LTC128B.128 [R209+0x100], [R2.64], !P0 ;  /* 0x0010000002d17fae */ /* 0x0007e2000c101d46 */
[----:B------:R-:W-:-:S02]  /*3710*/  ISETP.LT.OR P0, PT, R0, 0x1, !P6 ;  /* 0x000000010000780c */ /* 0x000fc40007701670 */
[----:B------:R-:W-:Y:S01]  /*3720*/  ISETP.LT.OR P6, PT, R0, 0x21, !P6 ;  /* 0x000000210000780c */ /* 0x000fe200077c1670 */
[C---:B-1----:R-:W-:Y:S08]  /*3730*/  HMMA.16816.F32.BF16 R36, R8.reuse, R22, RZ ;  /* 0x000000160824723c */ /* 0x042ff000000418ff */
[----:B--2---:R-:W-:Y:S02]  /*3740*/  HMMA.16816.F32.BF16 R40, R8, R16, RZ ;  /* 0x000000100828723c */ /* 0x004fe400000418ff */
[----:B------:R1:W-:Y:S01]  /*3750*/  LDGSTS.E.BYPASS.LTC128B.128 [R209+0x2100], [R2.64+0x80], !P0 ;  /* 0x0210008002d17fae */ /* 0x0003e2000c101d46 */
[----:B------:R-:W-:-:S04]  /*3760*/  LOP3.LUT P0, RZ, R14, 0x4, RZ, 0xc0, !PT ;  /* 0x000000040eff7812 */ /* 0x000fc8000780c0ff */
[C---:B------:R-:W-:Y:S01]  /*3770*/  ISETP.LT.OR P2, PT, R0.reuse, 0x1, !P0 ;  /* 0x000000010000780c */ /* 0x040fe20004741670 */
[----:B------:R-:W-:Y:S01]  /*3780*/  HMMA.16816.F32.BF16 R16, R8, R18, RZ ;  /* 0x000000120810723c */ /* 0x000fe200000418ff */
[----:B------:R-:W-:-:S07]  /*3790*/  ISETP.LT.OR P0, PT, R0, 0x21, !P0 ;  /* 0x000000210000780c */ /* 0x000fce0004701670 */
[----:B---3--:R-:W-:Y:S04]  /*37a0*/  HMMA.16816.F32.BF16 R44, R8, R24, RZ ;  /* 0x00000018082c723c */ /* 0x008fe800000418ff */
[----:B------:R1:W-:Y:S01]  /*37b0*/  LDGSTS.E.BYPASS.LTC128B.128 [R209+0x4100], [R2.64+0x100], !P2 ;  /* 0x0410010002d17fae */ /* 0x0003e2000d101d46 */
[----:B------:R-:W-:-:S03]  /*37c0*/  ISETP.NE.AND P2, PT, R28, RZ, PT ;  /* 0x000000ff1c00720c */ /* 0x000fc60003f45270 */
[----:B------:R-:W-:Y:S01]  /*37d0*/  HMMA.16816.F32.BF16 R28, R8, R20, RZ ;  /* 0x00000014081c723c */ /* 0x000fe200000418ff */
[----:B------:R2:W-:Y:S01]  /*37e0*/  LDGSTS.E.BYPASS.LTC128B.128 [R209+0x1100], [R12.64], !P1 ;  /* 0x011000000cd17fae */ /* 0x0005e2000c901d46 */
[----:B------:R-:W-:-:S03]  /*37f0*/  ISETP.NE.AND P1, PT, R15, RZ, PT ;  /* 0x000000ff0f00720c */ /* 0x000fc60003f25270 */
[----:B------:R2:W-:Y:S03]  /*3800*/  LDGSTS.E.BYPASS.LTC128B.128 [R209+0x3100], [R12.64+0x80], !P6 ;  /* 0x031000800cd17fae */ /* 0x0005e6000f101d46 */
[----:B------:R-:W-:Y:S01]  /*3810*/  HMMA.16816.F32.BF16 R24, R8, R26, RZ ;  /* 0x0000001a0818723c */ /* 0x000fe200000418ff */
[----:B------:R2:W-:Y:S01]  /*3820*/  LDGSTS.E.BYPASS.LTC128B.128 [R209+0x5100], [R12.64+0x100], !P0 ;  /* 0x051001000cd17fae */ /* 0x0005e2000c101d46 */
[----:B------:R-:W-:-:S03]  /*3830*/  ISETP.GT.AND P0, PT, R88, R211, PT ;  /* 0x000000d35800720c */ /* 0x000fc60003f04270 */
[----:B------:R-:W-:Y:S03]  /*3840*/  LDSM.16.M88.4 R20, [R194] ;  /* 0x00000000c214783b */ /* 0x000fe60000000200 */
[C---:B----4-:R-:W-:Y:S01]  /*3850*/  HMMA.16816.F32.BF16 R52, R8.reuse, R32, RZ ;  /* 0x000000200834723c */ /* 0x050fe200000418ff */
[----:B------:R-:W3:Y:S04]  /*3860*/  LDSM.16.M88.4 R64, [R190] ;  /* 0x00000000be40783b */ /* 0x000ee80000000200 */
[----:B------:R-:W4:Y:S04]  /*3870*/  LDSM.16.M88.4 R68, [R190+0x800] ;  /* 0x00080000be44783b */ /* 0x000f280000000200 */
[----:B------:R-:W1:Y:S04]  /*3880*/  LDSM.16.M88.4 R80, [R190+0x1000] ;  /* 0x00100000be50783b */ /* 0x000e680000000200 */
[----:B------:R-:W-:Y:S04]  /*3890*/  LDSM.16.M88.4 R76, [R187+0x800] ;  /* 0x00080000bb4c783b */ /* 0x000fe80000000200 */
[----:B------:R-:W-:Y:S01]  /*38a0*/  LDSM.16.M88.4 R92, [R187+0x1000] ;  /* 0x00100000bb5c783b */ /* 0x000fe20000000200 */
[----:B--2---:R-:W-:Y:S03]  /*38b0*/  HMMA.16816.F32.BF16 R12, R8, R34, RZ ;  /* 0x00000022080c723c */ /* 0x004fe600000418ff */
[----:B------:R-:W-:Y:S04]  /*38c0*/  LDSM.16.M88.4 R84, [R184+0x3000] ;  /* 0x00300000b854783b */ /* 0x000fe80000000200 */
[----:B------:R-:W0:Y:S01]  /*38d0*/  LDGDEPBAR ;  /* 0x00000000000079af */ /* 0x000e220000000000 */
[C---:B-----5:R-:W-:Y:S08]  /*38e0*/  HMMA.16816.F32.BF16 R8, R4.reuse, R48, R28 ;  /* 0x000000300408723c */ /* 0x060ff0000004181c */
[C---:B------:R-:W-:Y:S01]  /*38f0*/  HMMA.16816.F32.BF16 R28, R4.reuse, R50, R36 ;  /* 0x00000032041c723c */ /* 0x040fe20000041824 */
[----:B------:R-:W2:Y:S07]  /*3900*/  LDSM.16.M88.4 R48, [R190+0x1800] ;  /* 0x00180000be30783b */ /* 0x000eae0000000200 */
[C---:B------:R-:W-:Y:S08]  /*3910*/  HMMA.16816.F32.BF16 R32, R4.reuse, R56, R40 ;  /* 0x000000380420723c */ /* 0x040ff00000041828 */
[C---:B------:R-:W-:Y:S01]  /*3920*/  HMMA.16816.F32.BF16 R36, R4.reuse, R58, R16 ;  /* 0x0000003a0424723c */ /* 0x040fe20000041810 */
[----:B------:R-:W-:Y:S04]  /*3930*/  LDSM.16.M88.4 R16, [R193] ;  /* 0x00000000c110783b */ /* 0x000fe80000000200 */
[----:B------:R-:W5:Y:S03]  /*3940*/  LDSM.16.M88.4 R56, [R187] ;  /* 0x00000000bb38783b */ /* 0x000f660000000200 */
[C---:B------:R-:W-:Y:S08]  /*3950*/  HMMA.16816.F32.BF16 R40, R4.reuse, R60, R44 ;  /* 0x0000003c0428723c */ /* 0x040ff0000004182c */
[C---:B------:R-:W-:Y:S01]  /*3960*/  HMMA.16816.F32.BF16 R44, R4.reuse, R62, R24 ;  /* 0x0000003e042c723c */ /* 0x040fe20000041818 */
[----:B------:R-:W1:Y:S07]  /*3970*/  LDSM.16.M88.4 R60, [R187+0x1800] ;  /* 0x00180000bb3c783b */ /* 0x000e6e0000000200 */
[C---:B------:R-:W-:Y:S08]  /*3980*/  HMMA.16816.F32.BF16 R52, R4.reuse, R72, R52 ;  /* 0x000000480434723c */ /* 0x040ff00000041834 */
[----:B------:R-:W-:Y:S01]  /*3990*/  HMMA.16816.F32.BF16 R24, R4, R74, R12 ;  /* 0x0000004a0418723c */ /* 0x000fe2000004180c */
[----:B------:R-:W-:Y:S04]  /*39a0*/  LDSM.16.M88.4 R12, [R191+0x4000] ;  /* 0x00400000bf0c783b */ /* 0x000fe80000000200 */
[----:B------:R-:W-:Y:S03]  /*39b0*/  LDSM.16.M88.4 R72, [R184+0x2800] ;  /* 0x00280000b848783b */ /* 0x000fe60000000200 */
[C---:B---3--:R-:W-:Y:S08]  /*39c0*/  HMMA.16816.F32.BF16 R8, R20.reuse, R64, R8 ;  /* 0x000000401408723c */ /* 0x048ff00000041808 */
[C---:B------:R-:W-:Y:S01]  /*39d0*/  HMMA.16816.F32.BF16 R4, R20.reuse, R66, R28 ;  /* 0x000000421404723c */ /* 0x040fe2000004181c */
[----:B------:R-:W-:Y:S07]  /*39e0*/  LDSM.16.M88.4 R64, [R203] ;  /* 0x00000000cb40783b */ /* 0x000fee0000000200 */
[C---:B----4-:R-:W-:Y:S08]  /*39f0*/  HMMA.16816.F32.BF16 R32, R20.reuse, R68, R32 ;  /* 0x000000441420723c */ /* 0x050ff00000041820 */
[C---:B------:R-:W-:Y:S01]  /*3a00*/  HMMA.16816.F32.BF16 R36, R20.reuse, R70, R36 ;  /* 0x000000461424723c */ /* 0x040fe20000041824 */
[----:B------:R-:W3:Y:S07]  /*3a10*/  LDSM.16.M88.4 R68, [R184+0x2000] ;  /* 0x00200000b844783b */ /* 0x000eee0000000200 */
[C---:B-1----:R-:W-:Y:S08]  /*3a20*/  HMMA.16816.F32.BF16 R40, R20.reuse, R80, R40 ;  /* 0x000000501428723c */ /* 0x042ff00000041828 */
[C---:B------:R-:W-:Y:S01]  /*3a30*/  HMMA.16816.F32.BF16 R44, R20.reuse, R82, R44 ;  /* 0x00000052142c723c */ /* 0x040fe2000004182c */
[----:B------:R-:W-:Y:S07]  /*3a40*/  LDSM.16.M88.4 R80, [R190+0x2800] ;  /* 0x00280000be50783b */ /* 0x000fee0000000200 */
[C---:B--2---:R-:W-:Y:S08]  /*3a50*/  HMMA.16816.F32.BF16 R52, R20.reuse, R48, R52 ;  /* 0x000000301434723c */ /* 0x044ff00000041834 */
[----:B------:R-:W-:Y:S08]  /*3a60*/  HMMA.16816.F32.BF16 R28, R20, R50, R24 ;  /* 0x00000032141c723c */ /* 0x000ff00000041818 */
[C---:B-----5:R-:W-:Y:S01]  /*3a70*/  HMMA.16816.F32.BF16 R24, R16.reuse, R56, R8 ;  /* 0x000000381018723c */ /* 0x060fe20000041808 */
        /* <DEDUP_REMOVED lines=8> */
[----:B------:R-:W4:Y:S07]  /*3b00*/  LDSM.16.M88.4 R92, [R201] ;  /* 0x00000000c95c783b */ /* 0x000f2e0000000200 */
[C---:B------:R-:W-:Y:S08]  /*3b10*/  HMMA.16816.F32.BF16 R52, R16.reuse, R60, R52 ;  /* 0x0000003c1034723c */ /* 0x040ff00000041834 */
[----:B------:R-:W-:Y:S01]  /*3b20*/  HMMA.16816.F32.BF16 R32, R16, R62, R28 ;  /* 0x0000003e1020723c */ /* 0x000fe2000004181c */
[----:B------:R-:W5:Y:S07]  /*3b30*/  LDSM.16.M88.4 R60, [R200] ;  /* 0x00000000c83c783b */ /* 0x000f6e0000000200 */
[C---:B---3--:R-:W-:Y:S08]  /*3b40*/  HMMA.16816.F32.BF16 R28, R12.reuse, R68, R24 ;  /* 0x000000440c1c723c */ /* 0x048ff00000041818 */
[C---:B------:R-:W-:Y:S01]  /*3b50*/  HMMA.16816.F32.BF16 R24, R12.reuse, R70, R20 ;  /* 0x000000460c18723c */ /* 0x040fe20000041814 */
[----:B------:R-:W-:Y:S07]  /*3b60*/  LDSM.16.M88.4 R68, [R187+0x2000] ;  /* 0x00200000bb44783b */ /* 0x000fee0000000200 */
[C---:B------:R-:W-:Y:S01]  /*3b70*/  HMMA.16816.F32.BF16 R20, R12.reuse, R72, R4 ;  /* 0x000000480c14723c */ /* 0x040fe20000041804 */
[----:B------:R-:W-:Y:S07]  /*3b80*/  LDSM.16.M88.4 R4, [R194+0x4000] ;  /* 0x00400000c204783b */ /* 0x000fee0000000200 */
[C---:B------:R-:W-:Y:S01]  /*3b90*/  HMMA.16816.F32.BF16 R16, R12.reuse, R74, R36 ;  /* 0x0000004a0c10723c */ /* 0x040fe20000041824 */
[----:B------:R-:W3:Y:S07]  /*3ba0*/  LDSM.16.M88.4 R72, [R190+0x2000] ;  /* 0x00200000be48783b */ /* 0x000eee0000000200 */
        /* <DEDUP_REMOVED lines=12> */
[C---:B----4-:R-:W-:Y:S01]  /*3c70*/  HMMA.16816.F32.BF16 R12, R8.reuse, R92, R40 ;  /* 0x0000005c080c723c */ /* 0x050fe20000041828 */
[----:B------:R-:W-:Y:S07]  /*3c80*/  LDSM.16.M88.4 R40, [R187+0x3000] ;  /* 0x00300000bb28783b */ /* 0x000fee0000000200 */
[C---:B------:R-:W-:Y:S08]  /*3c90*/  HMMA.16816.F32.BF16 R56, R8.reuse, R94, R48 ;  /* 0x0000005e0838723c */ /* 0x040ff00000041830 */
[C---:B-----5:R-:W-:Y:S08]  /*3ca0*/  HMMA.16816.F32.BF16 R48, R8.reuse, R60, R44 ;  /* 0x0000003c0830723c */ /* 0x060ff0000004182c */
[----:B------:R-:W-:Y:S01]  /*3cb0*/  HMMA.16816.F32.BF16 R44, R8, R62, R36 ;  /* 0x0000003e082c723c */ /* 0x000fe20000041824 */
[----:B------:R-:W-:Y:S07]  /*3cc0*/  LDSM.16.M88.4 R60, [R184+0x4000] ;  /* 0x00400000b83c783b */ /* 0x000fee0000000200 */
[C---:B---3--:R-:W-:Y:S08]  /*3cd0*/  HMMA.16816.F32.BF16 R36, R4.reuse, R72, R32 ;  /* 0x000000480424723c */ /* 0x048ff00000041820 */
        /* <DEDUP_REMOVED lines=41> */
[----:B------:R-:W-:Y:S01]  /*3f70*/  HMMA.16816.F32.BF16 R32, R12, R66, R40 ;  /* 0x000000420c20723c */ /* 0x000fe20000041828 */
[----:B------:R-:W-:-:S07]  /*3f80*/  FMUL.FTZ R0, R48, c[0x0][0x320] ;  /* 0x0000c80030007a20 */ /* 0x000fce0000410000 */
[----:B------:R-:W-:Y:S01]  /*3f90*/  HMMA.16816.F32.BF16 R28, R4, R58, R28 ;  /* 0x0000003a041c723c */ /* 0x000fe2000004181c */
[----:B------:R-:W1:Y:S07]  /*3fa0*/  LDSM.16.M88.4 R56, [R190+0x5000] ;  /* 0x00500000be38783b */ /* 0x000e6e0000000200 */
[----:B------:R-:W-:Y:S08]  /*3fb0*/  HMMA.16816.F32.BF16 R36, R8, R60, R36 ;  /* 0x0000003c0824723c */ /* 0x000ff00000041824 */
[----:B------:R-:W-:Y:S01]  /*3fc0*/  HMMA.16816.F32.BF16 R44, R16, R46, R76 ;  /* 0x0000002e102c723c */ /* 0x000fe2000004184c */
[----:B------:R4:W1:Y:S07]  /*3fd0*/  MUFU.TANH R76, R0 ;  /* 0x00000000004c7308 */ /* 0x00086e0000002400 */
[----:B--2---:R-:W-:Y:S08]  /*3fe0*/  HMMA.16816.F32.BF16 R24, R12, R68, R20 ;  /* 0x000000440c18723c */ /* 0x004ff00000041814 */
[----:B------:R-:W-:Y:S01]  /*3ff0*/  HMMA.16816.F32.BF16 R20, R8, R62, R32 ;  /* 0x0000003e0814723c */ /* 0x000fe20000041820 */
[----:B----4-:R-:W-:Y:S01]  /*4000*/  FMUL.FTZ R0, R49, c[0x0][0x320] ;  /* 0x0000c80031007a20 */ /* 0x010fe20000410000 */
[----:B------:R-:W2:Y:S06]  /*4010*/  LDSM.16.M88.4 R60, [R196] ;  /* 0x00000000c43c783b */ /* 0x000eac0000000200 */
[----:B------:R-:W-:Y:S01]  /*4020*/  HMMA.16816.F32.BF16 R64, R16, R72, R92 ;  /* 0x000000481040723c */ /* 0x000fe2000004185c */
[----:B------:R4:W1:Y:S07]  /*4030*/  MUFU.TANH R72, R0 ;  /* 0x0000000000487308 */ /* 0x00086e0000002400 */
[----:B---3--:R-:W-:Y:S08]  /*4040*/  HMMA.16816.F32.BF16 R36, R4, R52, R36 ;  /* 0x000000340424723c */ /* 0x008ff00000041824 */
[----:B------:R-:W-:Y:S01]  /*4050*/  HMMA.16816.F32.BF16 R40, R12, R70, R44 ;  /* 0x000000460c28723c */ /* 0x000fe2000004182c */
[----:B----4-:R-:W-:Y:S01]  /*4060*/  FMUL.FTZ R0, R50, c[0x0][0x320] ;  /* 0x0000c80032007a20 */ /* 0x010fe20000410000 */
[----:B------:R-:W3:Y:S03]  /*4070*/  LDSM.16.M88.4 R44, [R190+0x5800] ;  /* 0x00580000be2c783b */ /* 0x000ee60000000200 */
[----:B------:R4:W2:Y:S03]  /*4080*/  MUFU.TANH R77, R0 ;  /* 0x00000000004d7308 */ /* 0x0008a60000002400 */
[----:B-1----:R-:W-:Y:S08]  /*4090*/  HMMA.16816.F32.BF16 R32, R8, R56, R24 ;  /* 0x000000380820723c */ /* 0x002ff00000041818 */
[----:B------:R-:W-:Y:S01]  /*40a0*/  HMMA.16816.F32.BF16 R24, R4, R54, R20 ;  /* 0x000000360418723c */ /* 0x000fe20000041814 */
[----:B----4-:R-:W-:-:S02]  /*40b0*/  FMUL.FTZ R0, R51, c[0x0][0x320] ;  /* 0x0000c80033007a20 */ /* 0x010fc40000410000 */
[----:B------:R-:W1:Y:S05]  /*40c0*/  LDSM.16.M88.4 R48, [R187+0x5000] ;  /* 0x00500000bb30783b */ /* 0x000e6a0000000200 */
[----:B------:R-:W-:Y:S01]  /*40d0*/  HMMA.16816.F32.BF16 R16, R16, R74, R84 ;  /* 0x0000004a1010723c */ /* 0x000fe20000041854 */
[----:B------:R4:W1:Y:S07]  /*40e0*/  MUFU.TANH R73, R0 ;  /* 0x0000000000497308 */ /* 0x00086e0000002400 */
[----:B--2---:R-:W-:Y:S01]  /*40f0*/  HMMA.16816.F32.BF16 R20, R12, R60, R64 ;  /* 0x0000003c0c14723c */ /* 0x004fe20000041840 */
[----:B----4-:R-:W-:-:S04]  /*4100*/  FMUL.FTZ R0, R28, c[0x0][0x320] ;  /* 0x0000c8001c007a20 */ /* 0x010fc80000410000 */
[----:B------:R2:W4:Y:S11]  /*4110*/  MUFU.TANH R69, R0 ;  /* 0x0000000000457308 */ /* 0x0005360000002400 */
[----:B------:R-:W-:Y:S08]  /*4120*/  HMMA.16816.F32.BF16 R12, R12, R62, R16 ;  /* 0x0000003e0c0c723c */ /* 0x000ff00000041810 */
[----:B---3--:R-:W-:Y:S01]  /*4130*/  HMMA.16816.F32.BF16 R16, R8, R44, R20 ;  /* 0x0000002c0810723c */ /* 0x008fe20000041814 */
[----:B--2---:R-:W-:-:S07]  /*4140*/  FMUL.FTZ R0, R29, c[0x0][0x320] ;  /* 0x0000c8001d007a20 */ /* 0x004fce0000410000 */
[----:B-1----:R-:W-:Y:S01]  /*4150*/  HMMA.16816.F32.BF16 R32, R4, R48, R32 ;  /* 0x000000300420723c */ /* 0x002fe20000041820 */
[----:B------:R1:W2:Y:S02]  /*4160*/  MUFU.TANH R68, R0 ;  /* 0x0000000000447308 */ /* 0x0002a40000002400 */
[----:B-1----:R-:W-:-:S06]  /*4170*/  FMUL.FTZ R0, R30, c[0x0][0x320] ;  /* 0x0000c8001e007a20 */ /* 0x002fcc0000410000 */
[----:B------:R1:W3:Y:S02]  /*4180*/  MUFU.TANH R70, R0 ;  /* 0x0000000000467308 */ /* 0x0002e40000002400 */
[----:B-1----:R-:W-:Y:S02]  /*4190*/  FMUL.FTZ R0, R31, c[0x0][0x320] ;  /* 0x0000c8001f007a20 */ /* 0x002fe40000410000 */
[C---:B------:R-:W-:Y:S04]  /*41a0*/  HMMA.16816.F32.BF16 R28, R8.reuse, R58, R40 ;  /* 0x0000003a081c723c */ /* 0x040fe80000041828 */
[----:B------:R1:W1:Y:S04]  /*41b0*/  MUFU.TANH R56, R0 ;  /* 0x0000000000387308 */ /* 0x0002680000002400 */
[----:B------:R-:W-:Y:S01]  /*41c0*/  HMMA.16816.F32.BF16 R8, R8, R46, R12 ;  /* 0x0000002e0808723c */ /* 0x000fe2000004180c */
[----:B-1----:R-:W-:-:S04]  /*41d0*/  FMUL.FTZ R0, R36, c[0x0][0x320] ;  /* 0x0000c80024007a20 */ /* 0x002fc80000410000 */
[----:B------:R1:W1:Y:S11]  /*41e0*/  MUFU.TANH R55, R0 ;  /* 0x0000000000377308 */ /* 0x0002760000002400 */
[----:B------:R-:W-:Y:S01]  /*41f0*/  HMMA.16816.F32.BF16 R20, R4, R50, R28 ;  /* 0x000000320414723c */ /* 0x000fe2000004181c */
[----:B-1----:R-:W-:-:S04]  /*4200*/  FMUL.FTZ R0, R37, c[0x0][0x320] ;  /* 0x0000c80025007a20 */ /* 0x002fc80000410000 */
[----:B------:R1:W1:Y:S02]  /*4210*/  MUFU.TANH R52, R0 ;  /* 0x0000000000347308 */ /* 0x0002640000002400 */
[----:B-1----:R-:W-:-:S06]  /*4220*/  FMUL.FTZ R0, R38, c[0x0][0x320] ;  /* 0x0000c80026007a20 */ /* 0x002fcc0000410000 */
[----:B------:R1:W1:Y:S02]  /*4230*/  MUFU.TANH R54, R0 ;  /* 0x0000000000367308 */ /* 0x0002640000002400 */
[----:B-1----:R-:W-:Y:S02]  /*4240*/  FMUL.FTZ R0, R39, c[0x0][0x320] ;  /* 0x0000c80027007a20 */ /* 0x002fe40000410000 */
[----:B------:R-:W1:Y:S01]  /*4250*/  LDSM.16.M88.4 R36, [R187+0x5800] ;  /* 0x00580000bb24783b */ /* 0x000e620000000200 */
[----:B------:R-:W-:-:S04]  /*4260*/  DEPBAR.LE SB0, 0x0 ;  /* 0x000080000000791a */ /* 0x000fc80000000000 */
[----:B------:R5:W1:Y:S02]  /*4270*/  MUFU.TANH R53, R0 ;  /* 0x0000000000357308 */ /* 0x000a640000002400 */
[----:B-----5:R-:W-:-:S06]  /*4280*/  FMUL.FTZ R0, R24, c[0x0][0x320] ;  /* 0x0000c80018007a20 */ /* 0x020fcc0000410000 */
[----:B------:R5:W2:Y:S01]  /*4290*/  MUFU.TANH R41, R0 ;  /* 0x0000000000297308 */ /* 0x000aa20000002400 */
[----:B-1----:R-:W-:Y:S01]  /*42a0*/  HMMA.16816.F32.BF16 R12, R4, R36, R16 ;  /* 0x00000024040c723c */ /* 0x002fe20000041810 */
[----:B-----5:R-:W-:-:S06]  /*42b0*/  FMUL.FTZ R0, R25, c[0x0][0x320] ;  /* 0x0000c80019007a20 */ /* 0x020fcc0000410000 */
        /* <DEDUP_REMOVED lines=38> */
[----:B------:R-:W-:Y:S06]  /*4520*/  BAR.SYNC.DEFER_BLOCKING 0x0 ;  /* 0x0000000000007b1d */ /* 0x000fec0000010000 */
[----:B------:R-:W-:Y:S05]  /*4530*/  @!P0 BRA `(.L_x_433) ;  /* 0x0000017000008947 */ /* 0x000fea0003800000 */
[----:B-1234-:R-:W-:Y:S01]  /*4540*/  IADD3 R0, R234, -0x2, RZ ;  /* 0xfffffffeea007810 */ /* 0x01efe20007ffe0ff */
        /* <DEDUP_REMOVED lines=22> */
.L_x_433:
[----:B--234-:R-:W-:Y:S05]  /*46b0*/  BSYNC B0 ;  /* 0x0000000000007941 */ /* 0x01cfea0003800000 */
.L_x_432:
[----:B-1----:R-:W-:Y:S01]  /*46c0*/  IMAD.IADD R0, R240, 0x1, R231 ;  /* 0x00000001f0007824 */ /* 0x002fe200078e02e7 */
[----:B------:R-:W-:Y:S01]  /*46d0*/  ULDC UR4, c[0x0][0x324] ;  /* 0x0000c90000047ab9 */ /* 0x000fe20000000800 */
[----:B------:R-:W-:Y:S01]  /*46e0*/  IMAD.IADD R7, R90, 0x1, -R227 ;  /* 0x000000015a077824 */ /* 0x000fe200078e0ae3 */
[----:B------:R-:W-:Y:S01]  /*46f0*/  ULOP3.LUT UR4, URZ, UR4, URZ, 0x33, !UPT ;  /* 0x000000043f047292 */ /* 0x000fe2000f8e333f */
[----:B------:R-:W-:Y:S01]  /*4700*/  @P2 IMAD.HI.U32 R2, R0, c[0x0][0x2c8], RZ ;  /* 0x0000b20000022a27 */ /* 0x000fe200078e00ff */
[----:B------:R-:W0:Y:S03]  /*4710*/  LDGDEPBAR ;  /* 0x00000000000079af */ /* 0x000e260000000000 */
[----:B------:R-:W-:Y:S01]  /*4720*/  IMAD.MOV.U32 R4, RZ, RZ, R0 ;  /* 0x000000ffff047224 */ /* 0x000fe200078e0000 */
[----:B------:R-:W-:-:S02]  /*4730*/  @P2 SHF.R.U32.HI R4, RZ, c[0x0][0x2cc], R2 ;  /* 0x0000b300ff042a19 */ /* 0x000fc40000011602 */
[----:B------:R-:W-:-:S03]  /*4740*/  IADD3 R0, R228, 0x1, -R89 ;  /* 0x00000001e4007810 */ /* 0x000fc60007ffe859 */
[----:B------:R-:W1:Y:S01]  /*4750*/  SHFL.IDX PT, R3, R4, RZ, 0x1c1f ;  /* 0x001c1fff04037589 */ /* 0x000e6200000e0000 */
[----:B------:R-:W-:-:S04]  /*4760*/  IADD3 R0, -R229, R0, -R227 ;  /* 0x00000000e5007210 */ /* 0x000fc80007ffe9e3 */
[C---:B------:R-:W-:Y:S02]  /*4770*/  IADD3 R5, R0.reuse, c[0x0][0x328], RZ ;  /* 0x0000ca0000057a10 */ /* 0x040fe40007ffe0ff */
[----:B------:R-:W-:-:S03]  /*4780*/  IADD3 R6, R0, UR4, RZ ;  /* 0x0000000400067c10 */ /* 0x000fc6000fffe0ff */
[--C-:B-1----:R-:W-:Y:S02]  /*4790*/  IMAD.IADD R2, R5, 0x1, R3.reuse ;  /* 0x0000000105027824 */ /* 0x102fe400078e0203 */
[----:B------:R-:W-:-:S03]  /*47a0*/  IMAD.IADD R0, R6, 0x1, R3 ;  /* 0x0000000106007824 */ /* 0x000fc600078e0203 */
[----:B------:R-:W-:Y:S01]  /*47b0*/  IMNMX R2, R7, R2, PT ;  /* 0x0000000207027217 */ /* 0x000fe20003800200 */
[----:B------:R-:W-:Y:S05]  /*47c0*/  @!P1 BRA `(.L_x_434) ;  /* 0x0000015000009947 */ /* 0x000fea0003800000 */
[----:B------:R-:W-:Y:S01]  /*47d0*/  IADD3 R3, -R229, R228, R3 ;  /* 0x000000e4e5037210 */ /* 0x000fe20007ffe103 */
[----:B------:R-:W-:Y:S03]  /*47e0*/  BSSY B0, `(.L_x_435) ;  /* 0x000000e000007945 */ /* 0x000fe60003800000 */
[----:B------:R-:W-:-:S13]  /*47f0*/  ISETP.GT.AND P0, PT, R3, -0x1, PT ;  /* 0xffffffff0300780c */ /* 0x000fda0003f04270 */
[----:B------:R-:W-:Y:S05]  /*4800*/  @P0 BRA `(.L_x_436) ;  /* 0x0000007000000947 */ /* 0x000fea0003800000 */
[----:B------:R-:W-:Y:S01]  /*4810*/  IMAD.MOV.U32 R8, RZ, RZ, c[0x0][0x32c] ;  /* 0x0000cb00ff087624 */ /* 0x000fe200078e00ff */
[----:B------:R-:W-:-:S04]  /*4820*/  LOP3.LUT R3, RZ, R3, RZ, 0x33, !PT ;  /* 0x00000003ff037212 */ /* 0x000fc800078e33ff */
[----:B------:R-:W-:-:S13]  /*4830*/  ISETP.NE.AND P0, PT, R8, 0x1, PT ;  /* 0x000000010800780c */ /* 0x000fda0003f05270 */
[----:B------:R-:W-:-:S05]  /*4840*/  @P0 IMAD.HI.U32 R8, R3, c[0x0][0x330], RZ ;  /* 0x0000cc0003080a27 */ /* 0x000fca00078e00ff */
[----:B------:R-:W-:-:S04]  /*4850*/  @P0 SHF.R.U32.HI R3, RZ, c[0x0][0x334], R8 ;  /* 0x0000cd00ff030a19 */ /* 0x000fc80000011608 */
[----:B------:R-:W-:Y:S01]  /*4860*/  LOP3.LUT R3, RZ, R3, RZ, 0x33, !PT ;  /* 0x00000003ff037212 */ /* 0x000fe200078e33ff */
[----:B------:R-:W-:Y:S05]  /*4870*/  BRA `(.L_x_437) ;  /* 0x0000004000007947 */ /* 0x000fea0003800000 */
.L_x_436:
[----:B------:R-:W-:-:S04]  /*4880*/  MOV R8, c[0x0][0x32c] ;  /* 0x0000cb0000087a02 */ /* 0x000fc80000000f00 */
[----:B------:R-:W-:-:S13]  /*4890*/  ISETP.NE.AND P0, PT, R8, 0x1, PT ;  /* 0x000000010800780c */ /* 0x000fda0003f05270 */
[----:B------:R-:W-:-:S05]  /*48a0*/  @P0 IMAD.HI.U32 R8, R3, c[0x0][0x330], RZ ;  /* 0x0000cc0003080a27 */ /* 0x000fca00078e00ff */
[----:B------:R-:W-:Y:S02]  /*48b0*/  @P0 SHF.R.U32.HI R3, RZ, c[0x0][0x334], R8 ;  /* 0x0000cd00ff030a19 */ /* 0x000fe40000011608 */
.L_x_437:
[----:B------:R-:W-:Y:S05]  /*48c0*/  BSYNC B0 ;  /* 0x0000000000007941 */ /* 0x000fea0003800000 */
.L_x_435:
[----:B------:R-:W-:-:S04]  /*48d0*/  IMAD R3, R3, c[0x0][0x32c], -R89 ;  /* 0x0000cb0003037a24 */ /* 0x000fc800078e0a59 */
[----:B------:R-:W-:-:S05]  /*48e0*/  IMAD.IADD R3, R3, 0x1, -R227 ;  /* 0x0000000103037824 */ /* 0x000fca00078e0ae3 */
[----:B------:R-:W-:Y:S02]  /*48f0*/  IADD3 R8, R3, c[0x0][0x32c], RZ ;  /* 0x0000cb0003087a10 */ /* 0x000fe40007ffe0ff */
[----:B------:R-:W-:Y:S02]  /*4900*/  IMNMX R0, R0, R3, !PT ;  /* 0x0000000300007217 */ /* 0x000fe40007800200 */
[----:B------:R-:W-:Y:S02]  /*4910*/  IMNMX R2, R2, R8, PT ;  /* 0x0000000802027217 */ /* 0x000fe40003800200 */
.L_x_434:
[----:B------:R-:W-:Y:S01]  /*4920*/  ISETP.GT.AND P6, PT, R234, RZ, PT ;  /* 0x000000ffea00720c */ /* 0x000fe20003fc4270 */
[----:B------:R-:W1:Y:S03]  /*4930*/  SHFL.IDX PT, R3, R4, 0x1, 0x1c1f ;  /* 0x003c1f0004037f89 */ /* 0x000e6600000e0000 */
[----:B------:R-:W-:-:S04]  /*4940*/  ISETP.GT.AND P0, PT, R0, RZ, P6 ;  /* 0x000000ff0000720c */ /* 0x000fc80003704270 */
[----:B------:R-:W-:-:S04]  /*4950*/  ISETP.LT.OR P0, PT, R2, 0x1, P0 ;  /* 0x000000010200780c */ /* 0x000fc80000701670 */
[----:B------:R-:W-:Y:S02]  /*4960*/  FSEL R8, R76, -INF , !P0 ;  /* 0xff8000004c087808 */ /* 0x000fe40004000000 */
[----:B------:R-:W-:-:S04]  /*4970*/  ISETP.GT.AND P0, PT, R0, 0x1, P6 ;  /* 0x000000010000780c */ /* 0x000fc80003704270 */
        /* <DEDUP_REMOVED lines=41> */
[----:B------:R-:W-:Y:S01]  /*4c10*/  ISETP.GT.AND P0, PT, R0, 0x39, P6 ;  /* 0x000000390000780c */ /* 0x000fe20003704270 */
[----:B-1----:R-:W-:-:S03]  /*4c20*/  IMAD.IADD R0, R6, 0x1, R3 ;  /* 0x0000000106007824 */ /* 0x002fc600078e0203 */
[----:B------:R-:W-:Y:S01]  /*4c30*/  ISETP.LT.OR P0, PT, R2, 0x3a, P0 ;  /* 0x0000003a0200780c */ /* 0x000fe20000701670 */
[----:B------:R-:W-:-:S03]  /*4c40*/  IMAD.IADD R2, R5, 0x1, R3 ;  /* 0x0000000105027824 */ /* 0x000fc600078e0203 */
[----:B------:R-:W-:Y:S02]  /*4c50*/  FSEL R220, R13, -INF , !P0 ;  /* 0xff8000000ddc7808 */ /* 0x000fe40004000000 */
        /* <DEDUP_REMOVED lines=13> */
.L_x_440:
[----:B------:R-:W-:-:S04]  /*4d30*/  MOV R4, c[0x0][0x32c] ;  /* 0x0000cb0000047a02 */ /* 0x000fc80000000f00 */
[----:B------:R-:W-:-:S13]  /*4d40*/  ISETP.NE.AND P0, PT, R4, 0x1, PT ;  /* 0x000000010400780c */ /* 0x000fda0003f05270 */
[----:B------:R-:W-:-:S05]  /*4d50*/  @P0 IMAD.HI.U32 R4, R3, c[0x0][0x330], RZ ;  /* 0x0000cc0003040a27 */ /* 0x000fca00078e00ff */
[----:B------:R-:W-:Y:S02]  /*4d60*/  @P0 SHF.R.U32.HI R3, RZ, c[0x0][0x334], R4 ;  /* 0x0000cd00ff030a19 */ /* 0x000fe40000011604 */
.L_x_441:
[----:B------:R-:W-:Y:S05]  /*4d70*/  BSYNC B0 ;  /* 0x0000000000007941 */ /* 0x000fea0003800000 */
.L_x_439:
[----:B------:R-:W-:-:S04]  /*4d80*/  IMAD R3, R3, c[0x0][0x32c], -R89 ;  /* 0x0000cb0003037a24 */ /* 0x000fc800078e0a59 */
[----:B------:R-:W-:-:S05]  /*4d90*/  IMAD.IADD R3, R3, 0x1, -R227 ;  /* 0x0000000103037824 */ /* 0x000fca00078e0ae3 */
[----:B------:R-:W-:Y:S02]  /*4da0*/  IADD3 R4, R3, c[0x0][0x32c], RZ ;  /* 0x0000cb0003047a10 */ /* 0x000fe40007ffe0ff */
[----:B------:R-:W-:Y:S02]  /*4db0*/  IMNMX R0, R0, R3, !PT ;  /* 0x0000000300007217 */ /* 0x000fe40007800200 */
[----:B------:R-:W-:Y:S02]  /*4dc0*/  IMNMX R2, R2, R4, PT ;  /* 0x0000000402027217 */ /* 0x000fe40003800200 */
.L_x_438:
[----:B------:R-:W-:Y:S01]  /*4dd0*/  ISETP.GT.AND P0, PT, R0, 0x1, P6 ;  /* 0x000000010000780c */ /* 0x000fe20003704270 */
[----:B------:R-:W-:Y:S01]  /*4de0*/  LDSM.16.MT88.4 R32, [R185] ;  /* 0x00000000b920783b */ /* 0x000fe20000004200 */
[----:B------:R-:W-:Y:S02]  /*4df0*/  FMNMX.FTZ R3, R8, R10, !PT ;  /* 0x0000000a08037209 */ /* 0x000fe40007810000 */
[----:B------:R-:W-:Y:S01]  /*4e00*/  ISETP.LT.OR P0, PT, R2, 0x2, P0 ;  /* 0x000000020200780c */ /* 0x000fe20000701670 */
[----:B------:R-:W-:Y:S01]  /*4e10*/  LDSM.16.MT88.4 R28, [R186] ;  /* 0x00000000ba1c783b */ /* 0x000fe20000004200 */
[----:B------:R-:W-:-:S02]  /*4e20*/  FMNMX.FTZ R3, R11, R3, !PT ;  /* 0x000000030b037209 */ /* 0x000fc40007810000 */
[----:B------:R-:W-:Y:S01]  /*4e30*/  FSEL R7, R73, -INF , !P0 ;  /* 0xff80000049077808 */ /* 0x000fe20004000000 */
[----:B------:R-:W-:Y:S01]  /*4e40*/  LDSM.16.MT88.4 R36, [R189+0x2000] ;  /* 0x00200000bd24783b */ /* 0x000fe20000004200 */
[----:B------:R-:W-:Y:S02]  /*4e50*/  ISETP.GT.AND P0, PT, R0, 0x8, P6 ;  /* 0x000000080000780c */ /* 0x000fe40003704270 */
[----:B------:R-:W-:Y:S02]  /*4e60*/  FMNMX.FTZ R3, R12, R3, !PT ;  /* 0x000000030c037209 */ /* 0x000fe40007810000 */
[----:B------:R-:W-:Y:S02]  /*4e70*/  ISETP.LT.OR P0, PT, R2, 0x9, P0 ;  /* 0x000000090200780c */ /* 0x000fe40000701670 */
[----:B------:R-:W-:Y:S02]  /*4e80*/  FMNMX.FTZ R3, R42, R3, !PT ;  /* 0x000000032a037209 */ /* 0x000fe40007810000 */
[----:B------:R-:W-:-:S02]  /*4e90*/  FSEL R9, R70, -INF , !P0 ;  /* 0xff80000046097808 */ /* 0x000fc40004000000 */
[----:B------:R-:W-:Y:S02]  /*4ea0*/  ISETP.GT.AND P0, PT, R0, 0x9, P6 ;  /* 0x000000090000780c */ /* 0x000fe40003704270 */
[----:B------:R-:W-:Y:S02]  /*4eb0*/  FMNMX.FTZ R3, R43, R3, !PT ;  /* 0x000000032b037209 */ /* 0x000fe40007810000 */
[----:B------:R-:W-:Y:S02]  /*4ec0*/  ISETP.LT.OR P0, PT, R2, 0xa, P0 ;  /* 0x0000000a0200780c */ /* 0x000fe40000701670 */
[----:B------:R-:W-:Y:S02]  /*4ed0*/  FMNMX.FTZ R3, R46, R3, !PT ;  /* 0x000000032e037209 */ /* 0x000fe40007810000 */
[----:B------:R-:W-:Y:S02]  /*4ee0*/  FSEL R13, R56, -INF , !P0 ;  /* 0xff800000380d7808 */ /* 0x000fe40004000000 */
[----:B------:R-:W-:-:S02]  /*4ef0*/  ISETP.GT.AND P0, PT, R0, 0x10, P6 ;  /* 0x000000100000780c */ /* 0x000fc40003704270 */
[----:B------:R-:W-:Y:S02]  /*4f00*/  FMNMX.FTZ R3, R47, R3, !PT ;  /* 0x000000032f037209 */ /* 0x000fe40007810000 */
[----:B------:R-:W-:Y:S02]  /*4f10*/  ISETP.LT.OR P0, PT, R2, 0x11, P0 ;  /* 0x000000110200780c */ /* 0x000fe40000701670 */
[----:B------:R-:W-:Y:S02]  /*4f20*/  FMNMX.FTZ R3, R103, R3, !PT ;  /* 0x0000000367037209 */ /* 0x000fe40007810000 */
[----:B------:R-:W-:Y:S02]  /*4f30*/  FSEL R40, R54, -INF , !P0 ;  /* 0xff80000036287808 */ /* 0x000fe40004000000 */
[----:B------:R-:W-:Y:S02]  /*4f40*/  ISETP.GT.AND P0, PT, R0, 0x11, P6 ;  /* 0x000000110000780c */ /* 0x000fe40003704270 */
[----:B------:R-:W-:-:S02]  /*4f50*/  FMNMX.FTZ R3, R130, R3, !PT ;  /* 0x0000000382037209 */ /* 0x000fc40007810000 */
[----:B------:R-:W-:Y:S02]  /*4f60*/  ISETP.LT.OR P0, PT, R2, 0x12, P0 ;  /* 0x000000120200780c */ /* 0x000fe40000701670 */
[----:B------:R-:W-:Y:S02]  /*4f70*/  FMNMX.FTZ R3, R131, R3, !PT ;  /* 0x0000000383037209 */ /* 0x000fe40007810000 */
[----:B------:R-:W-:Y:S02]  /*4f80*/  FSEL R41, R53, -INF , !P0 ;  /* 0xff80000035297808 */ /* 0x000fe40004000000 */
[----:B------:R-:W-:Y:S02]  /*4f90*/  ISETP.GT.AND P0, PT, R0, 0x18, P6 ;  /* 0x000000180000780c */ /* 0x000fe40003704270 */
[----:B------:R-:W-:Y:S02]  /*4fa0*/  FMNMX.FTZ R3, R136, R3, !PT ;  /* 0x0000000388037209 */ /* 0x000fe40007810000 */
[----:B------:R-:W-:-:S02]  /*4fb0*/  ISETP.LT.OR P0, PT, R2, 0x19, P0 ;  /* 0x000000190200780c */ /* 0x000fc40000701670 */
[----:B------:R-:W-:Y:S02]  /*4fc0*/  FMNMX.FTZ R3, R210, R3, !PT ;  /* 0x00000003d2037209 */ /* 0x000fe40007810000 */
[----:B------:R-:W-:Y:S02]  /*4fd0*/  FSEL R44, R48, -INF , !P0 ;  /* 0xff800000302c7808 */ /* 0x000fe40004000000 */
[----:B------:R-:W-:Y:S02]  /*4fe0*/  ISETP.GT.AND P0, PT, R0, 0x19, P6 ;  /* 0x000000190000780c */ /* 0x000fe40003704270 */
[----:B------:R-:W-:Y:S02]  /*4ff0*/  FMNMX.FTZ R3, R219, R3, !PT ;  /* 0x00000003db037209 */ /* 0x000fe40007810000 */
[----:B------:R-:W-:Y:S02]  /*5000*/  ISETP.LT.OR P0, PT, R2, 0x1a, P0 ;  /* 0x0000001a0200780c */ /* 0x000fe40000701670 */
[----:B------:R-:W-:-:S02]  /*5010*/  FMNMX.FTZ R3, R218, R3, !PT ;  /* 0x00000003da037209 */ /* 0x000fc40007810000 */
[----:B------:R-:W-:Y:S02]  /*5020*/  FSEL R45, R45, -INF , !P0 ;  /* 0xff8000002d2d7808 */ /* 0x000fe40004000000 */
[----:B------:R-:W-:Y:S02]  /*5030*/  ISETP.GT.AND P0, PT, R0, 0x20, P6 ;  /* 0x000000200000780c */ /* 0x000fe40003704270 */
[----:B------:R-:W-:Y:S02]  /*5040*/  FMNMX.FTZ R3, R220, R3, !PT ;  /* 0x00000003dc037209 */ /* 0x000fe40007810000 */
[----:B------:R-:W-:-:S03]  /*5050*/  ISETP.LT.OR P0, PT, R2, 0x21, P0 ;  /* 0x000000210200780c */ /* 0x000fc60000701670 */
[----:B------:R-:W1:Y:S01]  /*5060*/  SHFL.BFLY PT, R5, R3, 0x2, 0x1f ;  /* 0x0c401f0003057f89 */ /* 0x000e6200000e0000 */
[----:B------:R-:W-:Y:S02]  /*5070*/  FSEL R101, R27, -INF , !P0 ;  /* 0xff8000001b657808 */ /* 0x000fe40004000000 */
[----:B------:R-:W-:-:S04]  /*5080*/  ISETP.GT.AND P0, PT, R0, 0x21, P6 ;  /* 0x000000210000780c */ /* 0x000fc80003704270 */
[----:B------:R-:W-:-:S04]  /*5090*/  ISETP.LT.OR P0, PT, R2, 0x22, P0 ;  /* 0x000000220200780c */ /* 0x000fc80000701670 */
[----:B------:R-:W-:Y:S02]  /*50a0*/  FSEL R129, R26, -INF , !P0 ;  /* 0xff8000001a817808 */ /* 0x000fe40004000000 */
[----:B------:R-:W-:Y:S01]  /*50b0*/  ISETP.GT.AND P0, PT, R0, RZ, P6 ;  /* 0x000000ff0000720c */ /* 0x000fe20003704270 */
[----:B------:R-:W-:Y:S03]  /*50c0*/  LDSM.16.MT88.4 R24, [R189] ;  /* 0x00000000bd18783b */ /* 0x000fe60000004200 */
[----:B------:R-:W-:-:S04]  /*50d0*/  ISETP.LT.OR P0, PT, R2, 0x1, P0 ;  /* 0x000000010200780c */ /* 0x000fc80000701670 */
[----:B------:R-:W-:Y:S02]  /*50e0*/  FSEL R6, R77, -INF , !P0 ;  /* 0xff8000004d067808 */ /* 0x000fe40004000000 */
[----:B------:R-:W-:Y:S02]  /*50f0*/  ISETP.GT.AND P0, PT, R0, 0x28, P6 ;  /* 0x000000280000780c */ /* 0x000fe40003704270 */
[----:B------:R-:W-:Y:S02]  /*5100*/  FMNMX.FTZ R4, R6, R7, !PT ;  /* 0x0000000706047209 */ /* 0x000fe40007810000 */
[----:B------:R-:W-:Y:S02]  /*5110*/  ISETP.LT.OR P0, PT, R2, 0x29, P0 ;  /* 0x000000290200780c */ /* 0x000fe40000701670 */
[----:B------:R-:W-:Y:S02]  /*5120*/  FMNMX.FTZ R4, R9, R4, !PT ;  /* 0x0000000409047209 */ /* 0x000fe40007810000 */
[----:B------:R-:W-:-:S02]  /*5130*/  FSEL R128, R22, -INF , !P0 ;  /* 0xff80000016807808 */ /* 0x000fc40004000000 */
[----:B------:R-:W-:Y:S02]  /*5140*/  FMNMX.FTZ R4, R13, R4, !PT ;  /* 0x000000040d047209 */ /* 0x000fe40007810000 */
        /* <DEDUP_REMOVED lines=16> */
[----:B------:R-:W-:Y:S01]  /*5250*/  ISETP.GT.AND P0, PT, R0, 0x38, P6 ;  /* 0x000000380000780c */ /* 0x000fe20003704270 */
[----:B------:R-:W-:Y:S01]  /*5260*/  LDSM.16.MT88.4 R20, [R188] ;  /* 0x00000000bc14783b */ /* 0x000fe20000004200 */
[----:B------:R-:W-:-:S02]  /*5270*/  FMNMX.FTZ R4, R102, R4, !PT ;  /* 0x0000000466047209 */ /* 0x000fc40007810000 */
[----:B------:R-:W-:Y:S02]  /*5280*/  ISETP.GT.AND P6, PT, R0, 0x39, P6 ;  /* 0x000000390000780c */ /* 0x000fe400037c4270 */
[----:B------:R-:W-:Y:S02]  /*5290*/  ISETP.LT.OR P0, PT, R2, 0x39, P0 ;  /* 0x000000390200780c */ /* 0x000fe40000701670 */
[----:B------:R-:W-:Y:S02]  /*52a0*/  FMNMX.FTZ R0, R158, R4, !PT ;  /* 0x000000049e007209 */ /* 0x000fe40007810000 */
[----:B------:R-:W-:Y:S02]  /*52b0*/  ISETP.LT.OR P6, PT, R2, 0x3a, P6 ;  /* 0x0000003a0200780c */ /* 0x000fe400037c1670 */
[----:B------:R-:W-:Y:S02]  /*52c0*/  FSEL R159, R15, -INF , !P0 ;  /* 0xff8000000f9f7808 */ /* 0x000fe40004000000 */
[----:B------:R-:W-:-:S02]  /*52d0*/  FMNMX.FTZ R2, R207, R0, !PT ;  /* 0x00000000cf027209 */ /* 0x000fc40007810000 */
[----:B------:R-:W-:Y:S02]  /*52e0*/  FSEL R208, R14, -INF , !P6 ;  /* 0xff8000000ed07808 */ /* 0x000fe40007000000 */
        /* <DEDUP_REMOVED lines=12> */
[----:B------:R2:W3:Y:S01]  /*53b0*/  MUFU.EX2 R16, R0 ;  /* 0x0000000000107308 */ /* 0x0004e20000000800 */
[----:B-1----:R-:W-:Y:S01]  /*53c0*/  FMNMX.FTZ R8, R3, R4, !PT ;  /* 0x0000000403087209 */ /* 0x002fe20007810000 */
[--C-:B------:R-:W-:Y:S02]  /*53d0*/  FFMA.FTZ R3, R12, c[0x0][0x2d0], -R2.reuse ;  /* 0x0000b4000c037a23 */ /* 0x100fe40000010802 */
[----:B--2---:R-:W-:Y:S01]  /*53e0*/  FFMA.FTZ R0, R10, c[0x0][0x2d0], -R2 ;  /* 0x0000b4000a007a23 */ /* 0x004fe20000010802 */
[----:B------:R-:W-:-:S03]  /*53f0*/  FSETP.NEU.FTZ.AND P0, PT, R8, -INF , PT ;  /* 0xff8000000800780b */ /* 0x000fc60003f1d000 */
[----:B------:R-:W-:Y:S01]  /*5400*/  MUFU.EX2 R252, R3 ;  /* 0x0000000300fc7308 */ /* 0x000fe20000000800 */
[----:B---3--:R-:W-:Y:S02]  /*5410*/  IMAD.MOV.U32 R10, RZ, RZ, R16 ;  /* 0x000000ffff0a7224 */ /* 0x008fe400078e0010 */
[----:B------:R-:W-:Y:S05]  /*5420*/  LDSM.16.MT88.4 R16, [R185+0x2000] ;  /* 0x00200000b910783b */ /* 0x000fea0000004200 */
[----:B------:R1:W2:Y:S02]  /*5430*/  MUFU.EX2 R251, R0 ;  /* 0x0000000000fb7308 */ /* 0x0002a40000000800 */
[----:B-1----:R-:W-:Y:S01]  /*5440*/  FFMA.FTZ R0, R11, c[0x0][0x2d0], -R2 ;  /* 0x0000b4000b007a23 */ /* 0x002fe20000010802 */
[----:B--2---:R-:W-:-:S05]  /*5450*/  F2FP.BF16.PACK_AB R4, R251, R10 ;  /* 0x0000000afb04723e */ /* 0x004fca00000010ff */
[----:B------:R1:W2:Y:S02]  /*5460*/  MUFU.EX2 R137, R0 ;  /* 0x0000000000897308 */ /* 0x0002a40000000800 */
[----:B-1----:R-:W-:-:S05]  /*5470*/  FMUL.FTZ R0, R8, c[0x0][0x2d0] ;  /* 0x0000b40008007a20 */ /* 0x002fca0000410000 */
[----:B------:R-:W-:-:S05]  /*5480*/  FSEL R0, R0, RZ, P0 ;  /* 0x000000ff00007208 */ /* 0x000fca0000000000 */
[----:B------:R-:W-:Y:S01]  /*5490*/  FFMA.FTZ R3, R6, c[0x0][0x2d0], -R0 ;  /* 0x0000b40006037a23 */ /* 0x000fe20000010800 */
[----:B--2---:R-:W-:-:S03]  /*54a0*/  F2FP.BF16.PACK_AB R6, R252, R137 ;  /* 0x00000089fc06723e */ /* 0x004fc600000010ff */
        /* <DEDUP_REMOVED lines=16> */
[C---:B------:R-:W-:Y:S01]  /*55b0*/  HMMA.16816.F32.BF16 R108, R4.reuse, R24, RZ ;  /* 0x00000018046c723c */ /* 0x040fe200000418ff */
[----:B------:R2:W4:Y:S07]  /*55c0*/  MUFU.EX2 R248, R3 ;  /* 0x0000000300f87308 */ /* 0x00052e0000000800 */
[C---:B------:R-:W-:Y:S01]  /*55d0*/  HMMA.16816.F32.BF16 R116, R4.reuse, R26, RZ ;  /* 0x0000001a0474723c */ /* 0x040fe200000418ff */
[----:B------:R-:W5:Y:S07]  /*55e0*/  LDSM.16.MT88.4 R24, [R185+0x4000] ;  /* 0x00400000b918783b */ /* 0x000f6e0000004200 */
[----:B------:R-:W-:Y:S01]  /*55f0*/  HMMA.16816.F32.BF16 R104, R4, R20, RZ ;  /* 0x000000140468723c */ /* 0x000fe200000418ff */
[----:B--2---:R-:W-:-:S04]  /*5600*/  FFMA.FTZ R3, R46, c[0x0][0x2d0], -R2 ;  /* 0x0000b4002e037a23 */ /* 0x004fc80000010802 */
[----:B------:R2:W-:Y:S03]  /*5610*/  MUFU.EX2 R249, R3 ;  /* 0x0000000300f97308 */ /* 0x0005e60000000800 */
[C---:B------:R-:W-:Y:S01]  /*5620*/  HMMA.16816.F32.BF16 R96, R4.reuse, R22, RZ ;  /* 0x000000160460723c */ /* 0x040fe200000418ff */
[----:B------:R-:W4:Y:S07]  /*5630*/  LDSM.16.MT88.4 R20, [R186+0x4000] ;  /* 0x00400000ba14783b */ /* 0x000f2e0000004200 */
[----:B-1----:R-:W-:Y:S01]  /*5640*/  HMMA.16816.F32.BF16 R80, R4, R12, RZ ;  /* 0x0000000c0450723c */ /* 0x002fe200000418ff */
[----:B--2---:R-:W-:-:S07]  /*5650*/  FFMA.FTZ R3, R47, c[0x0][0x2d0], -R2 ;  /* 0x0000b4002f037a23 */ /* 0x004fce0000010802 */
[C---:B------:R-:W-:Y:S01]  /*5660*/  HMMA.16816.F32.BF16 R72, R4.reuse, R14, RZ ;  /* 0x0000000e0448723c */ /* 0x040fe200000418ff */
[----:B------:R-:W1:Y:S01]  /*5670*/  LDSM.16.MT88.4 R12, [R188+0x4000] ;  /* 0x00400000bc0c783b */ /* 0x000e620000004200 */
[----:B------:R2:W1:Y:S06]  /*5680*/  MUFU.EX2 R247, R3 ;  /* 0x0000000300f77308 */ /* 0x00046c0000000800 */
[C---:B------:R-:W-:Y:S08]  /*5690*/  HMMA.16816.F32.BF16 R84, R4.reuse, R16, RZ ;  /* 0x000000100454723c */ /* 0x040ff000000418ff */
[----:B------:R-:W-:Y:S01]  /*56a0*/  HMMA.16816.F32.BF16 R92, R4, R18, RZ ;  /* 0x00000012045c723c */ /* 0x000fe200000418ff */
[----:B------:R-:W1:Y:S01]  /*56b0*/  LDSM.16.MT88.4 R16, [R189+0x4000] ;  /* 0x00400000bd10783b */ /* 0x000e620000004200 */
[----:B--2---:R-:W-:-:S04]  /*56c0*/  FFMA.FTZ R3, R40, c[0x0][0x2d0], -R0 ;  /* 0x0000b40028037a23 */ /* 0x004fc80000010800 */
[----:B------:R2:W-:Y:S02]  /*56d0*/  MUFU.EX2 R224, R3 ;  /* 0x0000000300e07308 */ /* 0x0005e40000000800 */
[C---:B---3--:R-:W-:Y:S08]  /*56e0*/  HMMA.16816.F32.BF16 R56, R4.reuse, R32, RZ ;  /* 0x000000200438723c */ /* 0x048ff000000418ff */
[----:B------:R-:W-:Y:S01]  /*56f0*/  HMMA.16816.F32.BF16 R60, R4, R34, RZ ;  /* 0x00000022043c723c */ /* 0x000fe200000418ff */
[----:B------:R-:W3:Y:S01]  /*5700*/  LDSM.16.MT88.4 R32, [R186+0x800] ;  /* 0x00080000ba20783b */ /* 0x000ee20000004200 */
[----:B--2---:R-:W-:-:S06]  /*5710*/  FFMA.FTZ R3, R41, c[0x0][0x2d0], -R0 ;  /* 0x0000b40029037a23 */ /* 0x004fcc0000010800 */
[C---:B------:R-:W-:Y:S01]  /*5720*/  HMMA.16816.F32.BF16 R112, R4.reuse, R28, RZ ;  /* 0x0000001c0470723c */ /* 0x040fe200000418ff */
[----:B------:R2:W1:Y:S07]  /*5730*/  MUFU.EX2 R222, R3 ;  /* 0x0000000300de7308 */ /* 0x00046e0000000800 */
[C---:B------:R-:W-:Y:S01]  /*5740*/  HMMA.16816.F32.BF16 R120, R4.reuse, R30, RZ ;  /* 0x0000001e0478723c */ /* 0x040fe200000418ff */
[----:B------:R-:W3:Y:S07]  /*5750*/  LDSM.16.MT88.4 R28, [R185+0x800] ;  /* 0x00080000b91c783b */ /* 0x000eee0000004200 */
[----:B-----5:R-:W-:Y:S01]  /*5760*/  HMMA.16816.F32.BF16 R52, R4, R24, RZ ;  /* 0x000000180434723c */ /* 0x020fe200000418ff */
[----:B--2---:R-:W-:-:S04]  /*5770*/  FFMA.FTZ R3, R44, c[0x0][0x2d0], -R0 ;  /* 0x0000b4002c037a23 */ /* 0x004fc80000010800 */
[----:B------:R2:W-:Y:S03]  /*5780*/  MUFU.EX2 R223, R3 ;  /* 0x0000000300df7308 */ /* 0x0005e60000000800 */
[C---:B------:R-:W-:Y:S01]  /*5790*/  HMMA.16816.F32.BF16 R48, R4.reuse, R26, RZ ;  /* 0x0000001a0430723c */ /* 0x040fe200000418ff */
[----:B------:R-:W5:Y:S07]  /*57a0*/  LDSM.16.MT88.4 R24, [R188+0x800] ;  /* 0x00080000bc18783b */ /* 0x000f6e0000004200 */
[----:B----4-:R-:W-:Y:S01]  /*57b0*/  HMMA.16816.F32.BF16 R40, R4, R20, RZ ;  /* 0x000000140428723c */ /* 0x010fe200000418ff */
[----:B--2---:R-:W-:-:S07]  /*57c0*/  FFMA.FTZ R3, R45, c[0x0][0x2d0], -R0 ;  /* 0x0000b4002d037a23 */ /* 0x004fce0000010800 */
[C---:B------:R-:W-:Y:S01]  /*57d0*/  HMMA.16816.F32.BF16 R124, R4.reuse, R22, RZ ;  /* 0x00000016047c723c */ /* 0x040fe200000418ff */
[----:B------:R-:W2:Y:S01]  /*57e0*/  LDSM.16.MT88.4 R20, [R185+0x2800] ;  /* 0x00280000b914783b */ /* 0x000ea20000004200 */
[----:B------:R4:W2:Y:S06]  /*57f0*/  MUFU.EX2 R221, R3 ;  /* 0x0000000300dd7308 */ /* 0x0008ac0000000800 */
[C---:B-1----:R-:W-:Y:S08]  /*5800*/  HMMA.16816.F32.BF16 R148, R4.reuse, R12, RZ ;  /* 0x0000000c0494723c */ /* 0x042ff000000418ff */
[----:B------:R-:W-:Y:S01]  /*5810*/  HMMA.16816.F32.BF16 R144, R4, R14, RZ ;  /* 0x0000000e0490723c */ /* 0x000fe200000418ff */
[----:B------:R-:W1:Y:S01]  /*5820*/  LDSM.16.MT88.4 R12, [R189+0x2800] ;  /* 0x00280000bd0c783b */ /* 0x000e620000004200 */
[----:B----4-:R-:W-:-:S04]  /*5830*/  FFMA.FTZ R3, R103, c[0x0][0x2d0], -R2 ;  /* 0x0000b40067037a23 */ /* 0x010fc80000010802 */
[----:B------:R4:W-:Y:S02]  /*5840*/  MUFU.EX2 R246, R3 ;  /* 0x0000000300f67308 */ /* 0x0009e40000000800 */
[C---:B------:R-:W-:Y:S08]  /*5850*/  HMMA.16816.F32.BF16 R68, R4.reuse, R36, RZ ;  /* 0x000000240444723c */ /* 0x040ff000000418ff */
[----:B------:R-:W-:Y:S01]  /*5860*/  HMMA.16816.F32.BF16 R64, R4, R38, RZ ;  /* 0x000000260440723c */ /* 0x000fe200000418ff */
[----:B------:R-:W1:Y:S01]  /*5870*/  LDSM.16.MT88.4 R36, [R189+0x800] ;  /* 0x00080000bd24783b */ /* 0x000e620000004200 */
[----:B----4-:R-:W-:-:S06]  /*5880*/  FFMA.FTZ R3, R130, c[0x0][0x2d0], -R2 ;  /* 0x0000b40082037a23 */ /* 0x010fcc0000010802 */
[C---:B------:R-:W-:Y:S01]  /*5890*/  HMMA.16816.F32.BF16 R132, R4.reuse, R16, RZ ;  /* 0x000000100484723c */ /* 0x040fe200000418ff */
[----:B------:R4:W1:Y:S07]  /*58a0*/  MUFU.EX2 R245, R3 ;  /* 0x0000000300f57308 */ /* 0x00086e0000000800 */
[----:B------:R-:W-:Y:S01]  /*58b0*/  HMMA.16816.F32.BF16 R140, R4, R18, RZ ;  /* 0x00000012048c723c */ /* 0x000fe200000418ff */
[----:B------:R-:W1:Y:S06]  /*58c0*/  LDSM.16.MT88.4 R16, [R186+0x2800] ;  /* 0x00280000ba10783b */ /* 0x000e6c0000004200 */
[----:B------:R-:W-:-:S02]  /*58d0*/  F2FP.BF16.PACK_AB R4, R248, R250 ;  /* 0x000000faf804723e */ /* 0x000fc400000010ff */
[----:B------:R-:W-:Y:S01]  /*58e0*/  F2FP.BF16.PACK_AB R6, R247, R249 ;  /* 0x000000f9f706723e */ /* 0x000fe200000010ff */
[--C-:B----4-:R-:W-:Y:S01]  /*58f0*/  FFMA.FTZ R3, R131, c[0x0][0x2d0], -R2.reuse ;  /* 0x0000b40083037a23 */ /* 0x110fe20000010802 */
[----:B------:R-:W-:Y:S02]  /*5900*/  F2FP.BF16.PACK_AB R5, R222, R224 ;  /* 0x000000e0de05723e */ /* 0x000fe400000010ff */
[----:B--2---:R-:W-:Y:S01]  /*5910*/  F2FP.BF16.PACK_AB R7, R221, R223 ;  /* 0x000000dfdd07723e */ /* 0x004fe200000010ff */
[----:B------:R2:W-:Y:S06]  /*5920*/  MUFU.EX2 R244, R3 ;  /* 0x0000000300f47308 */ /* 0x0005ec0000000800 */
[C---:B---3--:R-:W-:Y:S08]  /*5930*/  HMMA.16816.F32.BF16 R112, R4.reuse, R32, R112 ;  /* 0x000000200470723c */ /* 0x048ff00000041870 */
[----:B------:R-:W-:Y:S01]  /*5940*/  HMMA.16816.F32.BF16 R176, R4, R34, R120 ;  /* 0x0000002204b0723c */ /* 0x000fe20000041878 */
[----:B------:R-:W3:Y:S01]  /*5950*/  LDSM.16.MT88.4 R32, [R185+0x4800] ;  /* 0x00480000b920783b */ /* 0x000ee20000004200 */
[----:B--2---:R-:W-:-:S04]  /*5960*/  FFMA.FTZ R3, R136, c[0x0][0x2d0], -R2 ;  /* 0x0000b40088037a23 */ /* 0x004fc80000010802 */
[----:B------:R2:W4:Y:S02]  /*5970*/  MUFU.EX2 R243, R3 ;  /* 0x0000000300f37308 */ /* 0x0005240000000800 */
[C---:B------:R-:W-:Y:S08]  /*5980*/  HMMA.16816.F32.BF16 R168, R4.reuse, R28, R88 ;  /* 0x0000001c04a8723c */ /* 0x040ff00000041858 */
[----:B------:R-:W-:Y:S01]  /*5990*/  HMMA.16816.F32.BF16 R164, R4, R30, R76 ;  /* 0x0000001e04a4723c */ /* 0x000fe2000004184c */
[----:B------:R-:W3:Y:S01]  /*59a0*/  LDSM.16.MT88.4 R28, [R188+0x2800] ;  /* 0x00280000bc1c783b */ /* 0x000ee20000004200 */
[----:B--2---:R-:W-:-:S06]  /*59b0*/  FFMA.FTZ R3, R101, c[0x0][0x2d0], -R0 ;  /* 0x0000b40065037a23 */ /* 0x004fcc0000010800 */
[C---:B-----5:R-:W-:Y:S01]  /*59c0*/  HMMA.16816.F32.BF16 R160, R4.reuse, R24, R104 ;  /* 0x0000001804a0723c */ /* 0x060fe20000041868 */
[----:B------:R2:W-:Y:S07]  /*59d0*/  MUFU.EX2 R157, R3 ;  /* 0x00000003009d7308 */ /* 0x0005ee0000000800 */
[C---:B------:R-:W-:Y:S01]  /*59e0*/  HMMA.16816.F32.BF16 R152, R4.reuse, R26, R96 ;  /* 0x0000001a0498723c */ /* 0x040fe20000041860 */
[----:B------:R-:W5:Y:S07]  /*59f0*/  LDSM.16.MT88.4 R24, [R186+0x4800] ;  /* 0x00480000ba18783b */ /* 0x000f6e0000004200 */
[----:B------:R-:W-:Y:S01]  /*5a00*/  HMMA.16816.F32.BF16 R120, R4, R20, R84 ;  /* 0x000000140478723c */ /* 0x000fe20000041854 */
[----:B--2---:R-:W-:-:S04]  /*5a10*/  FFMA.FTZ R3, R129, c[0x0][0x2d0], -R0 ;  /* 0x0000b40081037a23 */ /* 0x004fc80000010800 */
[----:B------:R2:W2:Y:S03]  /*5a20*/  MUFU.EX2 R156, R3 ;  /* 0x00000003009c7308 */ /* 0x0004a60000000800 */
[C---:B-1----:R-:W-:Y:S08]  /*5a30*/  HMMA.16816.F32.BF16 R88, R4.reuse, R12, R68 ;  /* 0x0000000c0458723c */ /* 0x042ff00000041844 */
[----:B------:R-:W-:Y:S01]  /*5a40*/  HMMA.16816.F32.BF16 R84, R4, R14, R64 ;  /* 0x0000000e0454723c */ /* 0x000fe20000041840 */
[----:B------:R-:W1:Y:S01]  /*5a50*/  LDSM.16.MT88.4 R12, [R188+0x4800] ;  /* 0x00480000bc0c783b */ /* 0x000e620000004200 */
[----:B--2---:R-:W-:-:S06]  /*5a60*/  FFMA.FTZ R3, R128, c[0x0][0x2d0], -R0 ;  /* 0x0000b40080037a23 */ /* 0x004fcc0000010800 */
[C---:B------:R-:W-:Y:S01]  /*5a70*/  HMMA.16816.F32.BF16 R180, R4.reuse, R36, R108 ;  /* 0x0000002404b4723c */ /* 0x040fe2000004186c */
[----:B------:R2:W-:Y:S07]  /*5a80*/  MUFU.EX2 R103, R3 ;  /* 0x0000000300677308 */ /* 0x0005ee0000000800 */
[C---:B------:R-:W-:Y:S08]  /*5a90*/  HMMA.16816.F32.BF16 R108, R4.reuse, R16, R80 ;  /* 0x00000010046c723c */ /* 0x040ff00000041850 */
[----:B------:R-:W-:Y:S01]  /*5aa0*/  HMMA.16816.F32.BF16 R96, R4, R18, R72 ;  /* 0x000000120460723c */ /* 0x000fe20000041848 */
[----:B------:R-:W1:Y:S01]  /*5ab0*/  LDSM.16.MT88.4 R16, [R189+0x4800] ;  /* 0x00480000bd10783b */ /* 0x000e620000004200 */
[----:B--2---:R-:W-:-:S04]  /*5ac0*/  FFMA.FTZ R3, R102, c[0x0][0x2d0], -R0 ;  /* 0x0000b40066037a23 */ /* 0x004fc80000010800 */
[----:B------:R2:W1:Y:S02]  /*5ad0*/  MUFU.EX2 R101, R3 ;  /* 0x0000000300657308 */ /* 0x0004640000000800 */
[C---:B------:R-:W-:Y:S01]  /*5ae0*/  HMMA.16816.F32.BF16 R172, R4.reuse, R38, R116 ;  /* 0x0000002604ac723c */ /* 0x040fe20000041874 */
[----:B------:R-:W-:Y:S07]  /*5af0*/  LDSM.16.MT88.4 R36, [R186+0x1000] ;  /* 0x00100000ba24783b */ /* 0x000fee0000004200 */
[----:B------:R-:W-:Y:S01]  /*5b00*/  HMMA.16816.F32.BF16 R116, R4, R22, R92 ;  /* 0x000000160474723c */ /* 0x000fe2000004185c */
[----:B------:R-:W4:Y:S01]  /*5b10*/  LDSM.16.MT88.4 R20, [R185+0x1000] ;  /* 0x00100000b914783b */ /* 0x000f220000004200 */
[----:B--2---:R-:W-:-:S06]  /*5b20*/  FFMA.FTZ R3, R210, c[0x0][0x2d0], -R2 ;  /* 0x0000b400d2037a23 */ /* 0x004fcc0000010802 */
[----:B---3--:R-:W-:Y:S01]  /*5b30*/  HMMA.16816.F32.BF16 R68, R4, R32, R52 ;  /* 0x000000200444723c */ /* 0x008fe20000041834 */
[----:B------:R-:W-:-:S07]  /*5b40*/  IMAD.MOV.U32 R210, RZ, RZ, R10 ;  /* 0x000000ffffd27224 */ /* 0x000fce00078e000a */
[C---:B------:R-:W-:Y:S01]  /*5b50*/  HMMA.16816.F32.BF16 R48, R4.reuse, R34, R48 ;  /* 0x000000220430723c */ /* 0x040fe20000041830 */
[----:B------:R-:W2:Y:S07]  /*5b60*/  LDSM.16.MT88.4 R32, [R189+0x1000] ;  /* 0x00100000bd20783b */ /* 0x000eae0000004200 */
[C---:B------:R-:W-:Y:S08]  /*5b70*/  HMMA.16816.F32.BF16 R76, R4.reuse, R28, R56 ;  /* 0x0000001c044c723c */ /* 0x040ff00000041838 */
[C---:B-----5:R-:W-:Y:S08]  /*5b80*/  HMMA.16816.F32.BF16 R56, R4.reuse, R24, R40 ;  /* 0x000000180438723c */ /* 0x060ff00000041828 */
[C---:B-1----:R-:W-:Y:S08]  /*5b90*/  HMMA.16816.F32.BF16 R52, R4.reuse, R12, R148 ;  /* 0x0000000c0434723c */ /* 0x042ff00000041894 */
[C---:B------:R-:W-:Y:S01]  /*5ba0*/  HMMA.16816.F32.BF16 R40, R4.reuse, R14, R144 ;  /* 0x0000000e0428723c */ /* 0x040fe20000041890 */
[----:B------:R-:W1:Y:S07]  /*5bb0*/  LDSM.16.MT88.4 R12, [R188+0x3000] ;  /* 0x00300000bc0c783b */ /* 0x000e6e0000004200 */
[C---:B------:R-:W-:Y:S01]  /*5bc0*/  HMMA.16816.F32.BF16 R72, R4.reuse, R30, R60 ;  /* 0x0000001e0448723c */ /* 0x040fe2000004183c */
[----:B------:R-:W3:Y:S07]  /*5bd0*/  LDSM.16.MT88.4 R28, [R188+0x1000] ;  /* 0x00100000bc1c783b */ /* 0x000eee0000004200 */
[C---:B------:R-:W-:Y:S01]  /*5be0*/  HMMA.16816.F32.BF16 R44, R4.reuse, R26, R124 ;  /* 0x0000001a042c723c */ /* 0x040fe2000004187c */
[----:B------:R-:W-:Y:S04]  /*5bf0*/  LDSM.16.MT88.4 R24, [R185+0x3000] ;  /* 0x00300000b918783b */ /* 0x000fe80000004200 */
[----:B------:R-:W-:Y:S03]  /*5c00*/  LDSM.16.MT88.4 R124, [R189+0x1800] ;  /* 0x00180000bd7c783b */ /* 0x000fe60000004200 */
[C---:B------:R-:W-:Y:S01]  /*5c10*/  HMMA.16816.F32.BF16 R60, R4.reuse, R16, R132 ;  /* 0x00000010043c723c */ /* 0x040fe20000041884 */
[----:B------:R-:W-:Y:S07]  /*5c20*/  LDSM.16.MT88.4 R132, [R188+0x1800] ;  /* 0x00180000bc84783b */ /* 0x000fee0000004200 */
[----:B------:R-:W-:Y:S01]  /*5c30*/  HMMA.16816.F32.BF16 R64, R4, R18, R140 ;  /* 0x000000120440723c */ /* 0x000fe2000004188c */
[----:B------:R-:W-:Y:S06]  /*5c40*/  LDSM.16.MT88.4 R16, [R189+0x3000] ;  /* 0x00300000bd10783b */ /* 0x000fec0000004200 */
[----:B------:R-:W-:-:S02]  /*5c50*/  F2FP.BF16.PACK_AB R4, R245, R246 ;  /* 0x000000f6f504723e */ /* 0x000fc400000010ff */
[----:B----4-:R-:W-:Y:S02]  /*5c60*/  F2FP.BF16.PACK_AB R6, R243, R244 ;  /* 0x000000f4f306723e */ /* 0x010fe400000010ff */
[----:B------:R-:W-:Y:S02]  /*5c70*/  F2FP.BF16.PACK_AB R5, R156, R157 ;  /* 0x0000009d9c05723e */ /* 0x000fe400000010ff */
[----:B------:R-:W-:-:S07]  /*5c80*/  F2FP.BF16.PACK_AB R7, R101, R103 ;  /* 0x000000676507723e */ /* 0x000fce00000010ff */
[C---:B------:R-:W-:Y:S08]  /*5c90*/  HMMA.16816.F32.BF16 R104, R4.reuse, R20, R168 ;  /* 0x000000140468723c */ /* 0x040ff000000418a8 */
[C---:B------:R-:W-:Y:S01]  /*5ca0*/  HMMA.16816.F32.BF16 R80, R4.reuse, R22, R164 ;  /* 0x000000160450723c */ /* 0x040fe200000418a4 */
[----:B------:R-:W4:Y:S07]  /*5cb0*/  LDSM.16.MT88.4 R20, [R186+0x3000] ;  /* 0x00300000ba14783b */ /* 0x000f2e0000004200 */
[C---:B------:R-:W-:Y:S08]  /*5cc0*/  HMMA.16816.F32.BF16 R112, R4.reuse, R36, R112 ;  /* 0x000000240470723c */ /* 0x040ff00000041870 */
[C---:B------:R-:W-:Y:S01]  /*5cd0*/  HMMA.16816.F32.BF16 R92, R4.reuse, R38, R176 ;  /* 0x00000026045c723c */ /* 0x040fe200000418b0 */
[----:B------:R-:W5:Y:S07]  /*5ce0*/  LDSM.16.MT88.4 R36, [R185+0x5000] ;  /* 0x00500000b924783b */ /* 0x000f6e0000004200 */
[C---:B--2---:R-:W-:Y:S01]  /*5cf0*/  HMMA.16816.F32.BF16 R176, R4.reuse, R32, R180 ;  /* 0x0000002004b0723c */ /* 0x044fe200000418b4 */
[----:B------:R2:W-:Y:S06]  /*5d00*/  MUFU.EX2 R182, R3 ;  /* 0x0000000300b67308 */ /* 0x0005ec0000000800 */
[----:B------:R-:W-:Y:S01]  /*5d10*/  IMAD.MOV.U32 R183, RZ, RZ, R137 ;  /* 0x000000ffffb77224 */ /* 0x000fe200078e0089 */
[C---:B------:R-:W-:Y:S08]  /*5d20*/  HMMA.16816.F32.BF16 R172, R4.reuse, R34, R172 ;  /* 0x0000002204ac723c */ /* 0x040ff000000418ac */
[C---:B-1----:R-:W-:Y:S01]  /*5d30*/  HMMA.16816.F32.BF16 R32, R4.reuse, R14, R72 ;  /* 0x0000000e0420723c */ /* 0x042fe20000041848 */
[--C-:B--2---:R-:W-:Y:S01]  /*5d40*/  FFMA.FTZ R3, R219, c[0x0][0x2d0], -R2.reuse ;  /* 0x0000b400db037a23 */ /* 0x104fe20000010802 */
[----:B------:R-:W-:Y:S03]  /*5d50*/  LDSM.16.MT88.4 R72, [R185+0x5800] ;  /* 0x00580000b948783b */ /* 0x000fe60000004200 */
[----:B------:R1:W2:Y:S03]  /*5d60*/  MUFU.EX2 R181, R3 ;  /* 0x0000000300b57308 */ /* 0x0002a60000000800 */
[C---:B---3--:R-:W-:Y:S08]  /*5d70*/  HMMA.16816.F32.BF16 R128, R4.reuse, R28, R160 ;  /* 0x0000001c0480723c */ /* 0x048ff000000418a0 */
[----:B----4-:R-:W-:Y:S01]  /*5d80*/  HMMA.16816.F32.BF16 R160, R4, R20, R108 ;  /* 0x0000001404a0723c */ /* 0x010fe2000004186c */
[----:B------:R-:W-:Y:S01]  /*5d90*/  LDSM.16.MT88.4 R108, [R185+0x1800] ;  /* 0x00180000b96c783b */ /* 0x000fe20000004200 */
[----:B-1----:R-:W-:-:S02]  /*5da0*/  FFMA.FTZ R3, R218, c[0x0][0x2d0], -R2 ;  /* 0x0000b400da037a23 */ /* 0x002fc40000010802 */
[----:B------:R-:W-:-:S04]  /*5db0*/  FFMA.FTZ R2, R220, c[0x0][0x2d0], -R2 ;  /* 0x0000b400dc027a23 */ /* 0x000fc80000010802 */
[C---:B------:R-:W-:Y:S01]  /*5dc0*/  HMMA.16816.F32.BF16 R148, R4.reuse, R22, R96 ;  /* 0x000000160494723c */ /* 0x040fe20000041860 */
[----:B------:R-:W-:Y:S06]  /*5dd0*/  MUFU.EX2 R180, R3 ;  /* 0x0000000300b47308 */ /* 0x000fec0000000800 */
[----:B--2---:R-:W-:Y:S01]  /*5de0*/  F2FP.BF16.PACK_AB R96, R181, R182 ;  /* 0x000000b6b560723e */ /* 0x004fe200000010ff */
[C---:B-----5:R-:W-:Y:S01]  /*5df0*/  HMMA.16816.F32.BF16 R68, R4.reuse, R36, R68 ;  /* 0x000000240444723c */ /* 0x060fe20000041844 */
[----:B------:R1:W2:Y:S07]  /*5e00*/  MUFU.EX2 R102, R2 ;  /* 0x0000000200667308 */ /* 0x0002ae0000000800 */
[C---:B------:R-:W-:Y:S01]  /*5e10*/  HMMA.16816.F32.BF16 R20, R4.reuse, R38, R48 ;  /* 0x000000260414723c */ /* 0x040fe20000041830 */
[----:B------:R-:W-:Y:S07]  /*5e20*/  LDSM.16.MT88.4 R48, [R186+0x3800] ;  /* 0x00380000ba30783b */ /* 0x000fee0000004200 */
[C---:B------:R-:W-:Y:S01]  /*5e30*/  HMMA.16816.F32.BF16 R168, R4.reuse, R30, R152 ;  /* 0x0000001e04a8723c */ /* 0x040fe20000041898 */
[--C-:B-1----:R-:W-:Y:S01]  /*5e40*/  FFMA.FTZ R2, R158, c[0x0][0x2d0], -R0.reuse ;  /* 0x0000b4009e027a23 */ /* 0x102fe20000010800 */
[----:B--2---:R-:W-:Y:S01]  /*5e50*/  F2FP.BF16.PACK_AB R98, R102, R180 ;  /* 0x000000b46662723e */ /* 0x004fe200000010ff */
[----:B------:R-:W1:Y:S02]  /*5e60*/  LDSM.16.MT88.4 R28, [R186+0x5000] ;  /* 0x00500000ba1c783b */ /* 0x000e640000004200 */
[----:B------:R2:W-:Y:S03]  /*5e70*/  MUFU.EX2 R3, R2 ;  /* 0x0000000200037308 */ /* 0x0005e60000000800 */
[C---:B------:R-:W-:Y:S01]  /*5e80*/  HMMA.16816.F32.BF16 R144, R4.reuse, R16, R88 ;  /* 0x000000100490723c */ /* 0x040fe20000041858 */
[----:B------:R-:W-:Y:S07]  /*5e90*/  LDSM.16.MT88.4 R88, [R189+0x5800] ;  /* 0x00580000bd58783b */ /* 0x000fee0000004200 */
[----:B------:R-:W-:Y:S01]  /*5ea0*/  HMMA.16816.F32.BF16 R140, R4, R18, R84 ;  /* 0x00000012048c723c */ /* 0x000fe20000041854 */
[----:B------:R-:W3:Y:S01]  /*5eb0*/  LDSM.16.MT88.4 R16, [R189+0x5000] ;  /* 0x00500000bd10783b */ /* 0x000ee20000004200 */
[----:B--2---:R-:W-:-:S06]  /*5ec0*/  FFMA.FTZ R2, R207, c[0x0][0x2d0], -R0 ;  /* 0x0000b400cf027a23 */ /* 0x004fcc0000010800 */
[C---:B------:R-:W-:Y:S01]  /*5ed0*/  HMMA.16816.F32.BF16 R136, R4.reuse, R12, R76 ;  /* 0x0000000c0488723c */ /* 0x040fe2000004184c */
[----:B------:R2:W4:Y:S01]  /*5ee0*/  MUFU.EX2 R11, R2 ;  /* 0x00000002000b7308 */ /* 0x0005220000000800 */
[----:B------:R-:W5:Y:S06]  /*5ef0*/  LDSM.16.MT88.4 R12, [R188+0x5000] ;  /* 0x00500000bc0c783b */ /* 0x000f6c0000004200 */
[C---:B------:R-:W-:Y:S08]  /*5f00*/  HMMA.16816.F32.BF16 R164, R4.reuse, R24, R120 ;  /* 0x0000001804a4723c */ /* 0x040ff00000041878 */
[C---:B------:R-:W-:Y:S01]  /*5f10*/  HMMA.16816.F32.BF16 R152, R4.reuse, R26, R116 ;  /* 0x0000001a0498723c */ /* 0x040fe20000041874 */
[--C-:B--2---:R-:W-:Y:S01]  /*5f20*/  FFMA.FTZ R2, R159, c[0x0][0x2d0], -R0.reuse ;  /* 0x0000b4009f027a23 */ /* 0x104fe20000010800 */
[----:B----4-:R-:W-:Y:S01]  /*5f30*/  F2FP.BF16.PACK_AB R97, R11, R3 ;  /* 0x000000030b61723e */ /* 0x010fe200000010ff */
[----:B------:R-:W-:Y:S01]  /*5f40*/  FFMA.FTZ R0, R208, c[0x0][0x2d0], -R0 ;  /* 0x0000b400d0007a23 */ /* 0x000fe20000010800 */
[----:B------:R-:W2:Y:S01]  /*5f50*/  LDSM.16.MT88.4 R116, [R186+0x1800] ;  /* 0x00180000ba74783b */ /* 0x000ea20000004200 */
[----:B------:R4:W-:Y:S03]  /*5f60*/  MUFU.EX2 R10, R2 ;  /* 0x00000002000a7308 */ /* 0x0009e60000000800 */
[C---:B-1----:R-:W-:Y:S01]  /*5f70*/  HMMA.16816.F32.BF16 R76, R4.reuse, R28, R56 ;  /* 0x0000001c044c723c */ /* 0x042fe20000041838 */
[----:B------:R-:W-:Y:S04]  /*5f80*/  LDSM.16.MT88.4 R56, [R189+0x3800] ;  /* 0x00380000bd38783b */ /* 0x000fe80000004200 */
[----:B------:R-:W1:Y:S03]  /*5f90*/  MUFU.EX2 R9, R0 ;  /* 0x0000000000097308 */ /* 0x000e660000000800 */
[----:B------:R-:W-:Y:S01]  /*5fa0*/  HMMA.16816.F32.BF16 R28, R4, R30, R44 ;  /* 0x0000001e041c723c */ /* 0x000fe2000004182c */
[----:B----4-:R-:W-:-:S07]  /*5fb0*/  FADD.FTZ R2, R210, R251 ;  /* 0x000000fbd2027221 */ /* 0x010fce0000010000 */
[----:B---3--:R-:W-:Y:S01]  /*5fc0*/  HMMA.16816.F32.BF16 R84, R4, R16, R60 ;  /* 0x000000100454723c */ /* 0x008fe2000004183c */
[----:B------:R-:W-:Y:S01]  /*5fd0*/  FADD.FTZ R2, R183, R2 ;  /* 0x00000002b7027221 */ /* 0x000fe20000010000 */
[----:B-1----:R-:W-:Y:S01]  /*5fe0*/  F2FP.BF16.PACK_AB R99, R9, R10 ;  /* 0x0000000a0963723e */ /* 0x002fe200000010ff */
[----:B------:R-:W-:-:S05]  /*5ff0*/  FADD.FTZ R0, R226, R225 ;  /* 0x000000e1e2007221 */ /* 0x000fca0000010000 */
[----:B-----5:R-:W-:Y:S08]  /*6000*/  HMMA.16816.F32.BF16 R24, R4, R12, R52 ;  /* 0x0000000c0418723c */ /* 0x020ff00000041834 */
[C---:B------:R-:W-:Y:S08]  /*6010*/  HMMA.16816.F32.BF16 R68, R96.reuse, R72, R68 ;  /* 0x000000486044723c */ /* 0x040ff00000041844 */
[----:B------:R-:W-:Y:S01]  /*6020*/  HMMA.16816.F32.BF16 R72, R96, R74, R20 ;  /* 0x0000004a6048723c */ /* 0x000fe20000041814 */
[----:B------:R-:W3:Y:S01]  /*6030*/  LDL.LU R20, [R1+0x8] ;  /* 0x0000080001147983 */ /* 0x000ee20000300800 */
[----:B------:R-:W-:-:S06]  /*6040*/  FADD.FTZ R0, R233, R0 ;  /* 0x00000000e9007221 */ /* 0x000fcc0000010000 */
[C---:B------:R-:W-:Y:S01]  /*6050*/  HMMA.16816.F32.BF16 R16, R4.reuse, R18, R64 ;  /* 0x000000120410723c */ /* 0x040fe20000041840 */
[----:B------:R-:W-:Y:S01]  /*6060*/  FADD.FTZ R2, R252, R2 ;  /* 0x00000002fc027221 */ /* 0x000fe20000010000 */
[----:B------:R-:W-:Y:S06]  /*6070*/  LDSM.16.MT88.4 R64, [R188+0x3800] ;  /* 0x00380000bc40783b */ /* 0x000fec0000004200 */
[----:B------:R-:W-:Y:S01]  /*6080*/  HMMA.16816.F32.BF16 R12, R4, R14, R40 ;  /* 0x0000000e040c723c */ /* 0x000fe20000041828 */
[----:B------:R-:W1:Y:S01]  /*6090*/  LDSM.16.MT88.4 R4, [R188+0x5800] ;  /* 0x00580000bc04783b */ /* 0x000e620000004200 */
[----:B------:R-:W-:-:S02]  /*60a0*/  FADD.FTZ R0, R230, R0 ;  /* 0x00000000e6007221 */ /* 0x000fc40000010000 */
[----:B------:R-:W-:Y:S01]  /*60b0*/  FADD.FTZ R2, R250, R2 ;  /* 0x00000002fa027221 */ /* 0x000fe20000010000 */
[----:B------:R-:W4:Y:S01]  /*60c0*/  LDSM.16.MT88.4 R40, [R185+0x3800] ;  /* 0x00380000b928783b */ /* 0x000f220000004200 */
[----:B------:R-:W-:Y:S02]  /*60d0*/  FADD.FTZ R0, R224, R0 ;  /* 0x00000000e0007221 */ /* 0x000fe40000010000 */
[----:B------:R-:W-:Y:S01]  /*60e0*/  HMMA.16816.F32.BF16 R104, R96, R108, R104 ;  /* 0x0000006c6068723c */ /* 0x000fe20000041868 */
[----:B------:R-:W-:Y:S02]  /*60f0*/  FADD.FTZ R2, R248, R2 ;  /* 0x00000002f8027221 */ /* 0x000fe40000010000 */
[----:B------:R-:W-:-:S05]  /*6100*/  FADD.FTZ R0, R222, R0 ;  /* 0x00000000de007221 */ /* 0x000fca0000010000 */
[C---:B------:R-:W-:Y:S01]  /*6110*/  HMMA.16816.F32.BF16 R108, R96.reuse, R110, R80 ;  /* 0x0000006e606c723c */ /* 0x040fe20000041850 */
[----:B------:R-:W5:Y:S01]  /*6120*/  LDSM.16.MT88.4 R80, [R186+0x5800] ;  /* 0x00580000ba50783b */ /* 0x000f620000004200 */
[----:B------:R-:W-:Y:S02]  /*6130*/  FADD.FTZ R2, R249, R2 ;  /* 0x00000002f9027221 */ /* 0x000fe40000010000 */
        /* <DEDUP_REMOVED lines=13> */
[----:B-1----:R-:W-:Y:S01]  /*6210*/  HMMA.16816.F32.BF16 R92, R96, R4, R24 ;  /* 0x00000004605c723c */ /* 0x002fe20000041818 */
[----:B------:R-:W-:-:S06]  /*6220*/  FADD.FTZ R2, R182, R2 ;  /* 0x00000002b6027221 */ /* 0x000fcc0000010000 */
[----:B------:R-:W-:Y:S01]  /*6230*/  @P2 IMAD.HI.U32 R5, R231, c[0x0][0x2c8], RZ ;  /* 0x0000b200e7052a27 */ /* 0x000fe200078e00ff */
[C---:B------:R-:W-:Y:S03]  /*6240*/  HMMA.16816.F32.BF16 R120, R96.reuse, R124, R176 ;  /* 0x0000007c6078723c */ /* 0x040fe600000418b0 */
[----:B------:R-:W-:Y:S02]  /*6250*/  FADD.FTZ R4, R3, R0 ;  /* 0x0000000003047221 */ /* 0x000fe40000010000 */
[----:B------:R-:W-:Y:S01]  /*6260*/  IMAD.MOV.U32 R0, RZ, RZ, R231 ;  /* 0x000000ffff007224 */ /* 0x000fe200078e00e7 */
[----:B------:R-:W-:Y:S01]  /*6270*/  @P2 SHF.R.U32.HI R0, RZ, c[0x0][0x2cc], R5 ;  /* 0x0000b300ff002a19 */ /* 0x000fe20000011605 */
[----:B------:R-:W-:Y:S01]  /*6280*/  FADD.FTZ R3, R181, R2 ;  /* 0x00000002b5037221 */ /* 0x000fe20000010000 */
[----:B------:R-:W-:Y:S01]  /*6290*/  HMMA.16816.F32.BF16 R128, R96, R132, R128 ;  /* 0x000000846080723c */ /* 0x000fe20000041880 */
[----:B------:R-:W-:-:S02]  /*62a0*/  FADD.FTZ R2, R11, R4 ;  /* 0x000000040b027221 */ /* 0x000fc40000010000 */
[----:B------:R-:W-:Y:S02]  /*62b0*/  FADD.FTZ R4, R180, R3 ;  /* 0x00000003b4047221 */ /* 0x000fe40000010000 */
[----:B------:R-:W-:-:S03]  /*62c0*/  FADD.FTZ R3, R10, R2 ;  /* 0x000000020a037221 */ /* 0x000fc60000010000 */
[----:B----4-:R-:W-:Y:S01]  /*62d0*/  HMMA.16816.F32.BF16 R36, R96, R40, R164 ;  /* 0x000000286024723c */ /* 0x010fe200000418a4 */
[----:B------:R-:W-:Y:S01]  /*62e0*/  FADD.FTZ R225, R102, R4 ;  /* 0x0000000466e17221 */ /* 0x000fe20000010000 */
[----:B------:R-:W-:Y:S01]  /*62f0*/  IADD3 R207, R234, -0x2, RZ ;  /* 0xfffffffeeacf7810 */ /* 0x000fe20007ffe0ff */
[----:B------:R-:W-:-:S05]  /*6300*/  FADD.FTZ R226, R9, R3 ;  /* 0x0000000309e27221 */ /* 0x000fca0000010000 */
[C---:B------:R-:W-:Y:S08]  /*6310*/  HMMA.16816.F32.BF16 R44, R96.reuse, R48, R160 ;  /* 0x00000030602c723c */ /* 0x040ff000000418a0 */
[C---:B------:R-:W-:Y:S08]  /*6320*/  HMMA.16816.F32.BF16 R52, R96.reuse, R56, R144 ;  /* 0x000000386034723c */ /* 0x040ff00000041890 */
[C---:B------:R-:W-:Y:S08]  /*6330*/  HMMA.16816.F32.BF16 R60, R96.reuse, R64, R136 ;  /* 0x00000040603c723c */ /* 0x040ff00000041888 */
[C---:B-----5:R-:W-:Y:S08]  /*6340*/  HMMA.16816.F32.BF16 R76, R96.reuse, R80, R76 ;  /* 0x00000050604c723c */ /* 0x060ff0000004184c */
        /* <DEDUP_REMOVED lines=10> */
[----:B---3--:R-:W-:-:S05]  /*63f0*/  IMAD.IADD R2, R20, 0x1, R0 ;  /* 0x0000000114027824 */ /* 0x008fca00078e0200 */
[----:B------:R-:W-:Y:S01]  /*6400*/  IADD3 R0, R2, c[0x0][0x328], RZ ;  /* 0x0000ca0002007a10 */ /* 0x000fe20007ffe0ff */
[----:B------:R-:W-:Y:S05]  /*6410*/  @!P1 BRA `(.L_x_442) ;  /* 0x0000011000009947 */ /* 0x000fea0003800000 */
[C---:B------:R-:W-:Y:S01]  /*6420*/  ISETP.GT.AND P0, PT, R2.reuse, RZ, PT ;  /* 0x000000ff0200720c */ /* 0x040fe20003f04270 */
[----:B------:R-:W-:Y:S01]  /*6430*/  BSSY B0, `(.L_x_443) ;  /* 0x000000d000007945 */ /* 0x000fe20003800000 */
[----:B------:R-:W-:Y:S01]  /*6440*/  IADD3 R3, R2, -0x1, RZ ;  /* 0xffffffff02037810 */ /* 0x000fe20007ffe0ff */
[----:B------:R-:W-:-:S10]  /*6450*/  IMAD.MOV.U32 R4, RZ, RZ, c[0x0][0x32c] ;  /* 0x0000cb00ff047624 */ /* 0x000fd400078e00ff */
[----:B------:R-:W-:Y:S05]  /*6460*/  @P0 BRA `(.L_x_444) ;  /* 0x0000006000000947 */ /* 0x000fea0003800000 */
[----:B------:R-:W-:Y:S01]  /*6470*/  ISETP.NE.AND P0, PT, R4, 0x1, PT ;  /* 0x000000010400780c */ /* 0x000fe20003f05270 */
[----:B------:R-:W-:-:S12]  /*6480*/  IMAD.MOV R2, RZ, RZ, -R2 ;  /* 0x000000ffff027224 */ /* 0x000fd800078e0a02 */
[----:B------:R-:W-:-:S05]  /*6490*/  @P0 IMAD.HI.U32 R3, R2, c[0x0][0x330], RZ ;  /* 0x0000cc0002030a27 */ /* 0x000fca00078e00ff */
[----:B------:R-:W-:-:S04]  /*64a0*/  @P0 SHF.R.U32.HI R2, RZ, c[0x0][0x334], R3 ;  /* 0x0000cd00ff020a19 */ /* 0x000fc80000011603 */
[----:B------:R-:W-:Y:S01]  /*64b0*/  LOP3.LUT R3, RZ, R2, RZ, 0x33, !PT ;  /* 0x00000002ff037212 */ /* 0x000fe200078e33ff */
[----:B------:R-:W-:Y:S05]  /*64c0*/  BRA `(.L_x_445) ;  /* 0x0000003000007947 */ /* 0x000fea0003800000 */
.L_x_444:
[----:B------:R-:W-:-:S13]  /*64d0*/  ISETP.NE.AND P0, PT, R4, 0x1, PT ;  /* 0x000000010400780c */ /* 0x000fda0003f05270 */
[----:B------:R-:W-:-:S05]  /*64e0*/  @P0 IMAD.HI.U32 R2, R3, c[0x0][0x330], RZ ;  /* 0x0000cc0003020a27 */ /* 0x000fca00078e00ff */
[----:B------:R-:W-:Y:S02]  /*64f0*/  @P0 SHF.R.U32.HI R3, RZ, c[0x0][0x334], R2 ;  /* 0x0000cd00ff030a19 */ /* 0x000fe40000011602 */
.L_x_445:
[----:B------:R-:W-:Y:S05]  /*6500*/  BSYNC B0 ;  /* 0x0000000000007941 */ /* 0x000fea0003800000 */
.L_x_443:
[----:B------:R-:W-:-:S05]  /*6510*/  IMAD R3, R3, R4, c[0x0][0x32c] ;  /* 0x0000cb0003037624 */ /* 0x000fca00078e0204 */
[----:B------:R-:W-:-:S04]  /*6520*/  IMNMX R0, R0, R3, PT ;  /* 0x0000000300007217 */ /* 0x000fc80003800200 */
.L_x_442:
[----:B------:R-:W-:-:S04]  /*6530*/  SHF.R.S32.HI R2, RZ, 0x1f, R0 ;  /* 0x0000001fff027819 */ /* 0x000fc80000011400 */
[----:B------:R-:W-:-:S04]  /*6540*/  LEA.HI R0, R2, R0, RZ, 0x6 ;  /* 0x0000000002007211 */ /* 0x000fc800078f30ff */
[----:B------:R-:W-:-:S04]  /*6550*/  SHF.R.S32.HI R0, RZ, 0x6, R0 ;  /* 0x00000006ff007819 */ /* 0x000fc80000011400 */
[----:B------:R-:W-:-:S04]  /*6560*/  IMNMX R222, R211, R0, !PT ;  /* 0x00000000d3de7217 */ /* 0x000fc80007800200 */
[----:B------:R-:W-:-:S13]  /*6570*/  ISETP.GE.AND P0, PT, R207, R222, PT ;  /* 0x000000decf00720c */ /* 0x000fda0003f06270 */
[----:B------:R-:W-:Y:S05]  /*6580*/  @!P0 BRA `(.L_x_446) ;  /* 0x0000389000008947 */ /* 0x000fea0003800000 */
[----:B------:R-:W-:Y:S02]  /*6590*/  MOV R102, R8 ;  /* 0x0000000800667202 */ /* 0x000fe40000000f00 */
[----:B------:R-:W-:Y:S02]  /*65a0*/  MOV R101, R100 ;  /* 0x0000006400657202 */ /* 0x000fe40000000f00 */
[----:B------:R-:W-:-:S04]  /*65b0*/  MOV R180, R207 ;  /* 0x000000cf00b47202 */ /* 0x000fc80000000f00 */
.L_x_455:
[----:B------:R-:W-:Y:S01]  /*65c0*/  ISETP.GT.AND P6, PT, R211, R180, PT ;  /* 0x000000b4d300720c */ /* 0x000fe20003fc4270 */
[----:B------:R-:W-:Y:S04]  /*65d0*/  DEPBAR.LE SB0, 0x0 ;  /* 0x000080000000791a */ /* 0x000fe80000000000 */
[----:B------:R-:W-:Y:S01]  /*65e0*/  WARPSYNC 0xffffffff ;  /* 0xffffffff00007948 */ /* 0x000fe20003800000 */
[----:B------:R-:W-:Y:S07]  /*65f0*/  BAR.SYNC.DEFER_BLOCKING 0x0 ;  /* 0x0000000000007b1d */ /* 0x000fee0000010000 */
[----:B------:R-:W-:Y:S01]  /*6600*/  @!P6 SHF.R.S32.HI R0, RZ, 0x1f, R180 ;  /* 0x0000001fff00e819 */ /* 0x000fe200000114b4 */
[----:B------:R-:W-:Y:S01]  /*6610*/  @!P6 IMAD.WIDE.U32 R2, R180, c[0x0][0x208], RZ ;  /* 0x00008200b402ea25 */ /* 0x000fe200078e00ff */
[----:B------:R-:W-:Y:S03]  /*6620*/  @!P6 IADD3 R12, P0, R214, 0x40, RZ ;  /* 0x00000040d60ce810 */ /* 0x000fe60007f1e0ff */
[----:B------:R-:W-:Y:S01]  /*6630*/  @!P6 IMAD R0, R0, c[0x0][0x208], RZ ;  /* 0x000082000000ea24 */ /* 0x000fe200078e02ff */
[----:B------:R-:W-:Y:S01]  /*6640*/  @!P6 IADD3.X R7, RZ, R217, RZ, P0, !PT ;  /* 0x000000d9ff07e210 */ /* 0x000fe200007fe4ff */
[----:B------:R-:W-:Y:S02]  /*6650*/  @!P6 IMAD.MOV.U32 R5, RZ, RZ, c[0x0][0x208] ;  /* 0x00008200ff05e624 */ /* 0x000fe400078e00ff */
[----:B------:R-:W-:Y:S04]  /*6660*/  @!P6 IMAD R0, R180, c[0x0][0x20c], R0 ;  /* 0x00008300b400ea24 */ /* 0x000fe800078e0200 */
[----:B------:R-:W-:Y:S02]  /*6670*/  @!P6 IMAD.IADD R3, R3, 0x1, R0 ;  /* 0x000000010303e824 */ /* 0x000fe400078e0200 */
[C---:B------:R-:W-:Y:S01]  /*6680*/  @!P6 IMAD.SHL.U32 R0, R2.reuse, 0x40, RZ ;  /* 0x000000400200e824 */ /* 0x040fe200078e00ff */
[----:B------:R-:W-:Y:S02]  /*6690*/  LDSM.16.M88.4 R32, [R191] ;  /* 0x00000000bf20783b */ /* 0x000fe40000000200 */
[----:B------:R-:W-:Y:S01]  /*66a0*/  @!P6 SHF.L.U64.HI R2, R2, 0x6, R3 ;  /* 0x000000060202e819 */ /* 0x000fe20000010203 */
[----:B------:R-:W-:Y:S01]  /*66b0*/  @!P6 IMAD.MOV.U32 R3, RZ, RZ, c[0x0][0x20c] ;  /* 0x00008300ff03e624 */ /* 0x000fe200078e00ff */
[C---:B------:R-:W-:Y:S01]  /*66c0*/  @!P6 LEA R4, P0, R5.reuse, R0, 0x5 ;  /* 0x000000000504e211 */ /* 0x040fe200078028ff */
[----:B------:R-:W-:Y:S02]  /*66d0*/  ULDC UR4, c[0x0][0x324] ;  /* 0x0000c90000047ab9 */ /* 0x000fe40000000800 */
[----:B------:R-:W-:Y:S01]  /*66e0*/  ULOP3.LUT UR4, URZ, UR4, URZ, 0x33, !UPT ;  /* 0x000000043f047292 */ /* 0x000fe2000f8e333f */
[----:B------:R-:W-:Y:S01]  /*66f0*/  @!P6 LEA.HI.X R3, R5, R2, R3, 0x5, P0 ;  /* 0x000000020503e211 */ /* 0x000fe200000f2c03 */
[----:B------:R-:W-:Y:S01]  /*6700*/  LDSM.16.M88.4 R16, [R184+0x800] ;  /* 0x00080000b810783b */ /* 0x000fe20000000200 */
[----:B------:R-:W-:Y:S05]  /*6710*/  @!P6 IADD3 R5, P0, R0, R214, RZ ;  /* 0x000000d60005e210 */ /* 0x000fea0007f1e0ff */
[----:B------:R-:W-:Y:S01]  /*6720*/  @!P6 IMAD.X R8, R2, 0x1, R217, P0 ;  /* 0x000000010208e824 */ /* 0x000fe200000e06d9 */
[----:B------:R-:W-:Y:S01]  /*6730*/  @!P6 IADD3 R6, P0, R0, R12, RZ ;  /* 0x0000000c0006e210 */ /* 0x000fe20007f1e0ff */
[----:B------:R-:W-:Y:S04]  /*6740*/  LDSM.16.M88.4 R24, [R184+0x1000] ;  /* 0x00100000b818783b */ /* 0x000fe80000000200 */
[----:B------:R-:W-:Y:S01]  /*6750*/  @!P6 IMAD.X R9, R2, 0x1, R7, P0 ;  /* 0x000000010209e824 */ /* 0x000fe200000e0607 */
[C---:B------:R-:W-:Y:S02]  /*6760*/  @!P6 LEA R28, P0, R5.reuse, c[0x0][0x1f8], 0x1 ;  /* 0x00007e00051cea11 */ /* 0x040fe400078008ff */
[----:B------:R-:W-:Y:S02]  /*6770*/  LDSM.16.M88.4 R136, [R184+0x1800] ;  /* 0x00180000b888783b */ /* 0x000fe40000000200 */
[----:B------:R-:W-:Y:S02]  /*6780*/  @!P6 LEA.HI.X R29, R5, c[0x0][0x1fc], R8, 0x1, P0 ;  /* 0x00007f00051dea11 */ /* 0x000fe400000f0c08 */
[C---:B------:R-:W-:Y:S03]  /*6790*/  @!P6 LEA R22, P0, R6.reuse, c[0x0][0x1f8], 0x1 ;  /* 0x00007e000616ea11 */ /* 0x040fe600078008ff */
[----:B------:R-:W-:Y:S01]  /*67a0*/  LDSM.16.M88.4 R140, [R192] ;  /* 0x00000000c08c783b */ /* 0x000fe20000000200 */
[----:B------:R-:W-:Y:S02]  /*67b0*/  @!P6 LEA.HI.X R23, R6, c[0x0][0x1fc], R9, 0x1, P0 ;  /* 0x00007f000617ea11 */ /* 0x000fe400000f0c09 */
[----:B------:R-:W-:Y:S04]  /*67c0*/  @!P6 IADD3 R6, P0, R214, 0x80, RZ ;  /* 0x00000080d606e810 */ /* 0x000fe80007f1e0ff */
[----:B------:R-:W1:Y:S01]  /*67d0*/  LDSM.16.M88.4 R8, [R184] ;  /* 0x00000000b808783b */ /* 0x000e620000000200 */
[----:B------:R-:W-:Y:S01]  /*67e0*/  @!P6 IMAD.X R5, RZ, RZ, R217, P0 ;  /* 0x000000ffff05e224 */ /* 0x000fe200000e06d9 */
[----:B------:R-:W-:Y:S04]  /*67f0*/  @!P6 IADD3 R0, P0, R0, R6, RZ ;  /* 0x000000060000e210 */ /* 0x000fe80007f1e0ff */
[----:B------:R-:W-:Y:S01]  /*6800*/  @!P6 IADD3.X R2, R2, R5, RZ, P0, !PT ;  /* 0x000000050202e210 */ /* 0x000fe200007fe4ff */
[----:B------:R-:W2:Y:S01]  /*6810*/  LDSM.16.M88.4 R144, [R195] ;  /* 0x00000000c390783b */ /* 0x000ea20000000200 */
[C---:B------:R-:W-:Y:S04]  /*6820*/  @!P6 LEA R20, P0, R0.reuse, c[0x0][0x1f8], 0x1 ;  /* 0x00007e000014ea11 */ /* 0x040fe800078008ff */
[----:B------:R-:W-:Y:S02]  /*6830*/  @!P6 LEA.HI.X R21, R0, c[0x0][0x1fc], R2, 0x1, P0 ;  /* 0x00007f000015ea11 */ /* 0x000fe400000f0c02 */
[----:B------:R-:W3:Y:S01]  /*6840*/  LDSM.16.M88.4 R148, [R206] ;  /* 0x00000000ce94783b */ /* 0x000ee20000000200 */
[C---:B------:R-:W-:Y:S05]  /*6850*/  @!P6 IADD3 R2, P0, R4.reuse, R12, RZ ;  /* 0x0000000c0402e210 */ /* 0x040fea0007f1e0ff */
[C---:B------:R-:W-:Y:S01]  /*6860*/  @!P6 IMAD.X R7, R3.reuse, 0x1, R7, P0 ;  /* 0x000000010307e824 */ /* 0x040fe200000e0607 */
[----:B------:R-:W4:Y:S01]  /*6870*/  LDSM.16.M88.4 R152, [R205] ;  /* 0x00000000cd98783b */ /* 0x000f220000000200 */
[C---:B------:R-:W-:Y:S05]  /*6880*/  @!P6 IADD3 R6, P0, R4.reuse, R6, RZ ;  /* 0x000000060406e210 */ /* 0x040fea0007f1e0ff */
[C---:B------:R-:W-:Y:S01]  /*6890*/  @!P6 IMAD.X R5, R3.reuse, 0x1, R5, P0 ;  /* 0x000000010305e824 */ /* 0x040fe200000e0605 */
[----:B------:R-:W5:Y:S01]  /*68a0*/  LDSM.16.M88.4 R156, [R204] ;  /* 0x00000000cc9c783b */ /* 0x000f620000000200 */
[----:B------:R-:W-:Y:S05]  /*68b0*/  @!P6 IADD3 R0, P0, R4, R214, RZ ;  /* 0x000000d60400e210 */ /* 0x000fea0007f1e0ff */
[----:B------:R-:W-:Y:S01]  /*68c0*/  @!P6 IMAD.X R3, R3, 0x1, R217, P0 ;  /* 0x000000010303e824 */ /* 0x000fe200000e06d9 */
[----:B------:R-:W-:Y:S01]  /*68d0*/  @!PT LDS RZ, [RZ] ;  /* 0x00000000fffff984 */ /* 0x000fe20000000800 */
[----:B------:R-:W-:Y:S01]  /*68e0*/  @!PT LDS RZ, [RZ] ;  /* 0x00000000fffff984 */ /* 0x000fe20000000800 */
[----:B------:R-:W-:Y:S01]  /*68f0*/  @!PT LDS RZ, [RZ] ;  /* 0x00000000fffff984 */ /* 0x000fe20000000800 */
[----:B------:R2:W-:Y:S01]  /*6900*/  @!P6 LDGSTS.E.BYPASS.LTC128B.128 [R209+0x100], [R28.64], !P5 ;  /* 0x001000001cd1efae */ /* 0x0005e2000e901d46 */
[C---:B------:R-:W-:Y:S04]  /*6910*/  @!P6 LEA R12, P0, R0.reuse, c[0x0][0x1f8], 0x1 ;  /* 0x00007e00000cea11 */ /* 0x040fe800078008ff */
[----:B------:R-:W-:Y:S02]  /*6920*/  @!P6 LEA.HI.X R13, R0, c[0x0][0x1fc], R3, 0x1, P0 ;  /* 0x00007f00000dea11 */ /* 0x000fe400000f0c03 */
[----:B------:R2:W-:Y:S01]  /*6930*/  @!P6 LDGSTS.E.BYPASS.LTC128B.128 [R209+0x2100], [R22.64], !P4 ;  /* 0x0210000016d1efae */ /* 0x0005e2000e101d46 */
[C---:B------:R-:W-:Y:S04]  /*6940*/  @!P6 LEA R14, P0, R2.reuse, c[0x0][0x1f8], 0x1 ;  /* 0x00007e00020eea11 */ /* 0x040fe800078008ff */
[----:B------:R-:W-:Y:S02]  /*6950*/  @!P6 LEA.HI.X R15, R2, c[0x0][0x1fc], R7, 0x1, P0 ;  /* 0x00007f00020fea11 */ /* 0x000fe400000f0c07 */
[----:B------:R2:W-:Y:S01]  /*6960*/  @!P6 LDGSTS.E.BYPASS.LTC128B.128 [R209+0x4100], [R20.64], !P3 ;  /* 0x0410000014d1efae */ /* 0x0005e2000d901d46 */
[C---:B------:R-:W-:Y:S04]  /*6970*/  @!P6 LEA R2, P0, R6.reuse, c[0x0][0x1f8], 0x1 ;  /* 0x00007e000602ea11 */ /* 0x040fe800078008ff */
[----:B------:R-:W-:Y:S02]  /*6980*/  @!P6 LEA.HI.X R3, R6, c[0x0][0x1fc], R5, 0x1, P0 ;  /* 0x00007f000603ea11 */ /* 0x000fe400000f0c05 */
[C---:B-1----:R-:W-:Y:S01]  /*6990*/  HMMA.16816.F32.BF16 R4, R32.reuse, R8, RZ ;  /* 0x000000082004723c */ /* 0x042fe200000418ff */
[----:B------:R1:W-:Y:S07]  /*69a0*/  @!P6 LDGSTS.E.BYPASS.LTC128B.128 [R209+0x1100], [R12.64], !P5 ;  /* 0x011000000cd1efae */ /* 0x0003ee000e901d46 */
[C---:B------:R-:W-:Y:S01]  /*69b0*/  HMMA.16816.F32.BF16 R8, R32.reuse, R10, RZ ;  /* 0x0000000a2008723c */ /* 0x040fe200000418ff */
[----:B------:R1:W-:Y:S07]  /*69c0*/  @!P6 LDGSTS.E.BYPASS.LTC128B.128 [R209+0x3100], [R14.64], !P4 ;  /* 0x031000000ed1efae */ /* 0x0003ee000e101d46 */
[----:B------:R2:W-:Y:S01]  /*69d0*/  @!P6 LDGSTS.E.BYPASS.LTC128B.128 [R209+0x5100], [R2.64], !P3 ;  /* 0x0510000002d1efae */ /* 0x0005e2000d901d46 */
[----:B------:R-:W-:Y:S06]  /*69e0*/  ISETP.GT.AND P6, PT, R180, R211, PT ;  /* 0x000000d3b400720c */ /* 0x000fec0003fc4270 */
[----:B------:R-:W-:Y:S07]  /*69f0*/  LDSM.16.M88.4 R160, [R194] ;  /* 0x00000000c2a0783b */ /* 0x000fee0000000200 */
[----:B------:R-:W0:Y:S01]  /*6a00*/  LDGDEPBAR ;  /* 0x00000000000079af */ /* 0x000e220000000000 */
[C---:B-1----:R-:W-:Y:S06]  /*6a10*/  HMMA.16816.F32.BF16 R12, R32.reuse, R16, RZ ;  /* 0x00000010200c723c */ /* 0x042fec00000418ff */
[----:B------:R-:W1:Y:S02]  /*6a20*/  LDSM.16.M88.4 R164, [R190] ;  /* 0x00000000bea4783b */ /* 0x000e640000000200 */
[C---:B------:R-:W-:Y:S05]  /*6a30*/  HMMA.16816.F32.BF16 R16, R32.reuse, R18, RZ ;  /* 0x000000122010723c */ /* 0x040fea00000418ff */
[----:B------:R-:W-:Y:S03]  /*6a40*/  LDSM.16.M88.4 R168, [R190+0x1000] ;  /* 0x00100000bea8783b */ /* 0x000fe60000000200 */
[C---:B--2---:R-:W-:Y:S04]  /*6a50*/  HMMA.16816.F32.BF16 R20, R32.reuse, R24, RZ ;  /* 0x000000182014723c */ /* 0x044fe800000418ff */
[----:B------:R-:W-:Y:S04]  /*6a60*/  LDSM.16.M88.4 R172, [R193] ;  /* 0x00000000c1ac783b */ /* 0x000fe80000000200 */
[C---:B------:R-:W-:Y:S03]  /*6a70*/  HMMA.16816.F32.BF16 R24, R32.reuse, R26, RZ ;  /* 0x0000001a2018723c */ /* 0x040fe600000418ff */
[----:B------:R-:W-:Y:S05]  /*6a80*/  LDSM.16.M88.4 R176, [R187] ;  /* 0x00000000bbb0783b */ /* 0x000fea0000000200 */
[C---:B------:R-:W-:Y:S08]  /*6a90*/  HMMA.16816.F32.BF16 R28, R32.reuse, R136, RZ ;  /* 0x00000088201c723c */ /* 0x040ff000000418ff */
[----:B------:R-:W-:Y:S01]  /*6aa0*/  HMMA.16816.F32.BF16 R32, R32, R138, RZ ;  /* 0x0000008a2020723c */ /* 0x000fe200000418ff */
[----:B------:R-:W2:Y:S07]  /*6ab0*/  LDSM.16.M88.4 R136, [R190+0x800] ;  /* 0x00080000be88783b */ /* 0x000eae0000000200 */
[C---:B------:R-:W-:Y:S08]  /*6ac0*/  HMMA.16816.F32.BF16 R4, R140.reuse, R144, R4 ;  /* 0x000000908c04723c */ /* 0x040ff00000041804 */
[C---:B------:R-:W-:Y:S01]  /*6ad0*/  HMMA.16816.F32.BF16 R8, R140.reuse, R146, R8 ;  /* 0x000000928c08723c */ /* 0x040fe20000041808 */
[----:B------:R-:W1:Y:S07]  /*6ae0*/  LDSM.16.M88.4 R144, [R190+0x1800] ;  /* 0x00180000be90783b */ /* 0x000e6e0000000200 */
[C---:B---3--:R-:W-:Y:S08]  /*6af0*/  HMMA.16816.F32.BF16 R12, R140.reuse, R148, R12 ;  /* 0x000000948c0c723c */ /* 0x048ff0000004180c */
[C---:B------:R-:W-:Y:S01]  /*6b00*/  HMMA.16816.F32.BF16 R16, R140.reuse, R150, R16 ;  /* 0x000000968c10723c */ /* 0x040fe20000041810 */
[----:B------:R-:W-:Y:S07]  /*6b10*/  LDSM.16.M88.4 R148, [R187+0x1000] ;  /* 0x00100000bb94783b */ /* 0x000fee0000000200 */
[C---:B----4-:R-:W-:Y:S08]  /*6b20*/  HMMA.16816.F32.BF16 R20, R140.reuse, R152, R20 ;  /* 0x000000988c14723c */ /* 0x050ff00000041814 */
[C---:B------:R-:W-:Y:S01]  /*6b30*/  HMMA.16816.F32.BF16 R24, R140.reuse, R154, R24 ;  /* 0x0000009a8c18723c */ /* 0x040fe20000041818 */
[----:B------:R-:W-:Y:S07]  /*6b40*/  LDSM.16.M88.4 R152, [R187+0x1800] ;  /* 0x00180000bb98783b */ /* 0x000fee0000000200 */
[C---:B-----5:R-:W-:Y:S08]  /*6b50*/  HMMA.16816.F32.BF16 R28, R140.reuse, R156, R28 ;  /* 0x0000009c8c1c723c */ /* 0x060ff0000004181c */
[----:B------:R-:W-:Y:S01]  /*6b60*/  HMMA.16816.F32.BF16 R32, R140, R158, R32 ;  /* 0x0000009e8c20723c */ /* 0x000fe20000041820 */
[----:B------:R-:W3:Y:S07]  /*6b70*/  LDSM.16.M88.4 R140, [R187+0x800] ;  /* 0x00080000bb8c783b */ /* 0x000eee0000000200 */
        /* <DEDUP_REMOVED lines=9> */
[----:B------:R-:W-:Y:S07]  /*6c10*/  LDSM.16.M88.4 R168, [R192+0x4000] ;  /* 0x00400000c0a8783b */ /* 0x000fee0000000200 */
[C---:B------:R-:W-:Y:S08]  /*6c20*/  HMMA.16816.F32.BF16 R28, R160.reuse, R144, R28 ;  /* 0x00000090a01c723c */ /* 0x040ff0000004181c */
[----:B------:R-:W-:Y:S01]  /*6c30*/  HMMA.16816.F32.BF16 R32, R160, R146, R32 ;  /* 0x00000092a020723c */ /* 0x000fe20000041820 */
[----:B------:R-:W4:Y:S07]  /*6c40*/  LDSM.16.M88.4 R144, [R184+0x3000] ;  /* 0x00300000b890783b */ /* 0x000f2e0000000200 */
[C---:B------:R-:W-:Y:S01]  /*6c50*/  HMMA.16816.F32.BF16 R4, R172.reuse, R176, R4 ;  /* 0x000000b0ac04723c */ /* 0x040fe20000041804 */
[----:B------:R-:W5:Y:S07]  /*6c60*/  LDSM.16.M88.4 R160, [R184+0x3800] ;  /* 0x00380000b8a0783b */ /* 0x000f6e0000000200 */
[C---:B------:R-:W-:Y:S01]  /*6c70*/  HMMA.16816.F32.BF16 R8, R172.reuse, R178, R8 ;  /* 0x000000b2ac08723c */ /* 0x040fe20000041808 */
[----:B------:R-:W1:Y:S07]  /*6c80*/  LDSM.16.M88.4 R176, [R203] ;  /* 0x00000000cbb0783b */ /* 0x000e6e0000000200 */
[C---:B---3--:R-:W-:Y:S08]  /*6c90*/  HMMA.16816.F32.BF16 R12, R172.reuse, R140, R12 ;  /* 0x0000008cac0c723c */ /* 0x048ff0000004180c */
[C---:B------:R-:W-:Y:S01]  /*6ca0*/  HMMA.16816.F32.BF16 R16, R172.reuse, R142, R16 ;  /* 0x0000008eac10723c */ /* 0x040fe20000041810 */
[----:B------:R-:W3:Y:S07]  /*6cb0*/  LDSM.16.M88.4 R140, [R202] ;  /* 0x00000000ca8c783b */ /* 0x000eee0000000200 */
[C---:B------:R-:W-:Y:S08]  /*6cc0*/  HMMA.16816.F32.BF16 R20, R172.reuse, R148, R20 ;  /* 0x00000094ac14723c */ /* 0x040ff00000041814 */
[C---:B------:R-:W-:Y:S01]  /*6cd0*/  HMMA.16816.F32.BF16 R24, R172.reuse, R150, R24 ;  /* 0x00000096ac18723c */ /* 0x040fe20000041818 */
[----:B------:R-:W3:Y:S07]  /*6ce0*/  LDSM.16.M88.4 R148, [R201] ;  /* 0x00000000c994783b */ /* 0x000eee0000000200 */
[C---:B------:R-:W-:Y:S08]  /*6cf0*/  HMMA.16816.F32.BF16 R28, R172.reuse, R152, R28 ;  /* 0x00000098ac1c723c */ /* 0x040ff0000004181c */
[----:B------:R-:W-:Y:S01]  /*6d00*/  HMMA.16816.F32.BF16 R32, R172, R154, R32 ;  /* 0x0000009aac20723c */ /* 0x000fe20000041820 */
[----:B------:R-:W3:Y:S07]  /*6d10*/  LDSM.16.M88.4 R152, [R200] ;  /* 0x00000000c898783b */ /* 0x000eee0000000200 */
[C---:B-1----:R-:W-:Y:S01]  /*6d20*/  HMMA.16816.F32.BF16 R4, R156.reuse, R164, R4 ;  /* 0x000000a49c04723c */ /* 0x042fe20000041804 */
[----:B------:R-:W-:Y:S07]  /*6d30*/  LDSM.16.M88.4 R172, [R190+0x2000] ;  /* 0x00200000beac783b */ /* 0x000fee0000000200 */
[C---:B------:R-:W-:Y:S01]  /*6d40*/  HMMA.16816.F32.BF16 R8, R156.reuse, R166, R8 ;  /* 0x000000a69c08723c */ /* 0x040fe20000041808 */
[----:B------:R-:W1:Y:S07]  /*6d50*/  LDSM.16.M88.4 R164, [R194+0x4000] ;  /* 0x00400000c2a4783b */ /* 0x000e6e0000000200 */
[C---:B--2---:R-:W-:Y:S08]  /*6d60*/  HMMA.16816.F32.BF16 R12, R156.reuse, R136, R12 ;  /* 0x000000889c0c723c */ /* 0x044ff0000004180c */
[C---:B------:R-:W-:Y:S01]  /*6d70*/  HMMA.16816.F32.BF16 R16, R156.reuse, R138, R16 ;  /* 0x0000008a9c10723c */ /* 0x040fe20000041810 */
[----:B------:R-:W2:Y:S07]  /*6d80*/  LDSM.16.M88.4 R136, [R190+0x2800] ;  /* 0x00280000be88783b */ /* 0x000eae0000000200 */
[C---:B----4-:R-:W-:Y:S08]  /*6d90*/  HMMA.16816.F32.BF16 R20, R156.reuse, R144, R20 ;  /* 0x000000909c14723c */ /* 0x050ff00000041814 */
[C---:B------:R-:W-:Y:S01]  /*6da0*/  HMMA.16816.F32.BF16 R24, R156.reuse, R146, R24 ;  /* 0x000000929c18723c */ /* 0x040fe20000041818 */
[----:B------:R-:W4:Y:S07]  /*6db0*/  LDSM.16.M88.4 R144, [R190+0x3000] ;  /* 0x00300000be90783b */ /* 0x000f2e0000000200 */
[C---:B-----5:R-:W-:Y:S08]  /*6dc0*/  HMMA.16816.F32.BF16 R28, R156.reuse, R160, R28 ;  /* 0x000000a09c1c723c */ /* 0x060ff0000004181c */
[----:B------:R-:W-:Y:S01]  /*6dd0*/  HMMA.16816.F32.BF16 R32, R156, R162, R32 ;  /* 0x000000a29c20723c */ /* 0x000fe20000041820 */
[----:B------:R-:W5:Y:S07]  /*6de0*/  LDSM.16.M88.4 R156, [R190+0x3800] ;  /* 0x00380000be9c783b */ /* 0x000f6e0000000200 */
[C---:B------:R-:W-:Y:S01]  /*6df0*/  HMMA.16816.F32.BF16 R4, R168.reuse, R176, R4 ;  /* 0x000000b0a804723c */ /* 0x040fe20000041804 */
[----:B------:R-:W-:Y:S07]  /*6e00*/  LDSM.16.M88.4 R160, [R193+0x4000] ;  /* 0x00400000c1a0783b */ /* 0x000fee0000000200 */
[C---:B------:R-:W-:Y:S01]  /*6e10*/  HMMA.16816.F32.BF16 R8, R168.reuse, R178, R8 ;  /* 0x000000b2a808723c */ /* 0x040fe20000041808 */
[----:B------:R-:W1:Y:S07]  /*6e20*/  LDSM.16.M88.4 R176, [R187+0x2000] ;  /* 0x00200000bbb0783b */ /* 0x000e6e0000000200 */
[C---:B---3--:R-:W-:Y:S08]  /*6e30*/  HMMA.16816.F32.BF16 R12, R168.reuse, R140, R12 ;  /* 0x0000008ca80c723c */ /* 0x048ff0000004180c */
[C---:B------:R-:W-:Y:S01]  /*6e40*/  HMMA.16816.F32.BF16 R16, R168.reuse, R142, R16 ;  /* 0x0000008ea810723c */ /* 0x040fe20000041810 */
[----:B------:R-:W3:Y:S07]  /*6e50*/  LDSM.16.M88.4 R140, [R187+0x2800] ;  /* 0x00280000bb8c783b */ /* 0x000eee0000000200 */
[C---:B------:R-:W-:Y:S08]  /*6e60*/  HMMA.16816.F32.BF16 R20, R168.reuse, R148, R20 ;  /* 0x00000094a814723c */ /* 0x040ff00000041814 */
[C---:B------:R-:W-:Y:S01]  /*6e70*/  HMMA.16816.F32.BF16 R24, R168.reuse, R150, R24 ;  /* 0x00000096a818723c */ /* 0x040fe20000041818 */
[----:B------:R-:W3:Y:S07]  /*6e80*/  LDSM.16.M88.4 R148, [R187+0x3000] ;  /* 0x00300000bb94783b */ /* 0x000eee0000000200 */
[C---:B------:R-:W-:Y:S08]  /*6e90*/  HMMA.16816.F32.BF16 R28, R168.reuse, R152, R28 ;  /* 0x00000098a81c723c */ /* 0x040ff0000004181c */
        /* <DEDUP_REMOVED lines=46> */
[C---:B------:R-:W-:Y:S08]  /*7180*/  HMMA.16816.F32.BF16 R16, R164.reuse, R142, R16 ;  /* 0x0000008ea410723c */ /* 0x040ff00000041810 */
[C---:B------:R-:W-:Y:S08]  /*7190*/  HMMA.16816.F32.BF16 R20, R164.reuse, R148, R20 ;  /* 0x00000094a414723c */ /* 0x040ff00000041814 */
[C---:B------:R-:W-:Y:S08]  /*71a0*/  HMMA.16816.F32.BF16 R24, R164.reuse, R150, R24 ;  /* 0x00000096a418723c */ /* 0x040ff00000041818 */
[C---:B------:R-:W-:Y:S08]  /*71b0*/  HMMA.16816.F32.BF16 R28, R164.reuse, R152, R28 ;  /* 0x00000098a41c723c */ /* 0x040ff0000004181c */
[----:B------:R-:W-:Y:S08]  /*71c0*/  HMMA.16816.F32.BF16 R32, R164, R154, R32 ;  /* 0x0000009aa420723c */ /* 0x000ff00000041820 */
[C---:B-1----:R-:W-:Y:S08]  /*71d0*/  HMMA.16816.F32.BF16 R4, R160.reuse, R172, R4 ;  /* 0x000000aca004723c */ /* 0x042ff00000041804 */
[C---:B------:R-:W-:Y:S08]  /*71e0*/  HMMA.16816.F32.BF16 R8, R160.reuse, R174, R8 ;  /* 0x000000aea008723c */ /* 0x040ff00000041808 */
[C---:B--2---:R-:W-:Y:S08]  /*71f0*/  HMMA.16816.F32.BF16 R12, R160.reuse, R136, R12 ;  /* 0x00000088a00c723c */ /* 0x044ff0000004180c */
[C---:B------:R-:W-:Y:S01]  /*7200*/  HMMA.16816.F32.BF16 R16, R160.reuse, R138, R16 ;  /* 0x0000008aa010723c */ /* 0x040fe20000041810 */
[----:B------:R-:W1:Y:S07]  /*7210*/  LDSM.16.M88.4 R136, [R187+0x4800] ;  /* 0x00480000bb88783b */ /* 0x000e6e0000000200 */
[C---:B----4-:R-:W-:Y:S08]  /*7220*/  HMMA.16816.F32.BF16 R20, R160.reuse, R144, R20 ;  /* 0x00000090a014723c */ /* 0x050ff00000041814 */
[C---:B------:R-:W-:Y:S08]  /*7230*/  HMMA.16816.F32.BF16 R24, R160.reuse, R146, R24 ;  /* 0x00000092a018723c */ /* 0x040ff00000041818 */
[C---:B-----5:R-:W-:Y:S08]  /*7240*/  HMMA.16816.F32.BF16 R28, R160.reuse, R156, R28 ;  /* 0x0000009ca01c723c */ /* 0x060ff0000004181c */
[----:B------:R-:W-:Y:S08]  /*7250*/  HMMA.16816.F32.BF16 R32, R160, R158, R32 ;  /* 0x0000009ea020723c */ /* 0x000ff00000041820 */
[C---:B------:R-:W-:Y:S08]  /*7260*/  HMMA.16816.F32.BF16 R4, R168.reuse, R176, R4 ;  /* 0x000000b0a804723c */ /* 0x040ff00000041804 */
[C---:B------:R-:W-:Y:S08]  /*7270*/  HMMA.16816.F32.BF16 R8, R168.reuse, R178, R8 ;  /* 0x000000b2a808723c */ /* 0x040ff00000041808 */
[C---:B-1----:R-:W-:Y:S08]  /*7280*/  HMMA.16816.F32.BF16 R12, R168.reuse, R136, R12 ;  /* 0x00000088a80c723c */ /* 0x042ff0000004180c */
[----:B------:R-:W-:Y:S01]  /*7290*/  FMUL.FTZ R0, R4, c[0x0][0x320] ;  /* 0x0000c80004007a20 */ /* 0x000fe20000410000 */
[C---:B------:R-:W-:Y:S03]  /*72a0*/  HMMA.16816.F32.BF16 R16, R168.reuse, R138, R16 ;  /* 0x0000008aa810723c */ /* 0x040fe60000041810 */
[----:B------:R1:W2:Y:S04]  /*72b0*/  MUFU.TANH R149, R0 ;  /* 0x0000000000957308 */ /* 0x0002a80000002400 */
[----:B------:R-:W-:Y:S06]  /*72c0*/  FMUL.FTZ R2, R8, c[0x0][0x320] ;  /* 0x0000c80008027a20 */ /* 0x000fec0000410000 */
[----:B------:R-:W3:Y:S01]  /*72d0*/  MUFU.TANH R143, R2 ;  /* 0x00000002008f7308 */ /* 0x000ee20000002400 */
[----:B-1----:R-:W-:Y:S09]  /*72e0*/  FMUL.FTZ R0, R5, c[0x0][0x320] ;  /* 0x0000c80005007a20 */ /* 0x002ff20000410000 */
[----:B------:R1:W4:Y:S02]  /*72f0*/  MUFU.TANH R147, R0 ;  /* 0x0000000000937308 */ /* 0x0003240000002400 */
[----:B-1----:R-:W-:Y:S08]  /*7300*/  FMUL.FTZ R0, R6, c[0x0][0x320] ;  /* 0x0000c80006007a20 */ /* 0x002ff00000410000 */
[----:B------:R1:W1:Y:S02]  /*7310*/  MUFU.TANH R153, R0 ;  /* 0x0000000000997308 */ /* 0x0002640000002400 */
[----:B-1----:R-:W-:Y:S02]  /*7320*/  FMUL.FTZ R0, R7, c[0x0][0x320] ;  /* 0x0000c80007007a20 */ /* 0x002fe40000410000 */
[----:B------:R-:W1:Y:S06]  /*7330*/  LDSM.16.M88.4 R4, [R187+0x5000] ;  /* 0x00500000bb04783b */ /* 0x000e6c0000000200 */
[----:B------:R5:W1:Y:S02]  /*7340*/  MUFU.TANH R152, R0 ;  /* 0x0000000000987308 */ /* 0x000a640000002400 */
[----:B-----5:R-:W-:Y:S08]  /*7350*/  FMUL.FTZ R0, R9, c[0x0][0x320] ;  /* 0x0000c80009007a20 */ /* 0x020ff00000410000 */
[----:B------:R5:W2:Y:S01]  /*7360*/  MUFU.TANH R142, R0 ;  /* 0x00000000008e7308 */ /* 0x000aa20000002400 */
[C---:B-1----:R-:W-:Y:S08]  /*7370*/  HMMA.16816.F32.BF16 R20, R168.reuse, R4, R20 ;  /* 0x00000004a814723c */ /* 0x042ff00000041814 */
[C---:B------:R-:W-:Y:S04]  /*7380*/  HMMA.16816.F32.BF16 R24, R168.reuse, R6, R24 ;  /* 0x00000006a818723c */ /* 0x040fe80000041818 */
[----:B-----5:R-:W-:Y:S04]  /*7390*/  FMUL.FTZ R0, R10, c[0x0][0x320] ;  /* 0x0000c8000a007a20 */ /* 0x020fe80000410000 */
[----:B------:R1:W1:Y:S08]  /*73a0*/  MUFU.TANH R151, R0 ;  /* 0x0000000000977308 */ /* 0x0002700000002400 */
[----:B------:R-:W-:Y:S02]  /*73b0*/  FMUL.FTZ R6, R22, c[0x0][0x320] ;  /* 0x0000c80016067a20 */ /* 0x000fe40000410000 */
[----:B------:R-:W-:Y:S02]  /*73c0*/  FMUL.FTZ R2, R20, c[0x0][0x320] ;  /* 0x0000c80014027a20 */ /* 0x000fe40000410000 */
[----:B------:R5:W2:Y:S01]  /*73d0*/  MUFU.TANH R139, R6 ;  /* 0x00000006008b7308 */ /* 0x000aa20000002400 */
[----:B------:R-:W-:Y:S03]  /*73e0*/  FMUL.FTZ R3, R21, c[0x0][0x320] ;  /* 0x0000c80015037a20 */ /* 0x000fe60000410000 */
[----:B------:R-:W-:Y:S06]  /*73f0*/  FMUL.FTZ R7, R24, c[0x0][0x320] ;  /* 0x0000c80018077a20 */ /* 0x000fec0000410000 */
[----:B------:R-:W2:Y:S01]  /*7400*/  MUFU.TANH R103, R2 ;  /* 0x0000000200677308 */ /* 0x000ea20000002400 */
[----:B-1----:R-:W-:Y:S02]  /*7410*/  FMUL.FTZ R0, R11, c[0x0][0x320] ;  /* 0x0000c8000b007a20 */ /* 0x002fe40000410000 */
[----:B------:R-:W1:Y:S01]  /*7420*/  LDSM.16.M88.4 R8, [R187+0x5800] ;  /* 0x00580000bb08783b */ /* 0x000e620000000200 */
[----:B------:R-:W-:Y:S06]  /*7430*/  DEPBAR.LE SB0, 0x0 ;  /* 0x000080000000791a */ /* 0x000fec0000000000 */
[----:B------:R2:W1:Y:S01]  /*7440*/  MUFU.TANH R150, R0 ;  /* 0x0000000000967308 */ /* 0x0004620000002400 */
[----:B------:R-:W-:Y:S01]  /*7450*/  BAR.SYNC.DEFER_BLOCKING 0x0 ;  /* 0x0000000000007b1d */ /* 0x000fe20000010000 */
[----:B-----5:R-:W-:Y:S08]  /*7460*/  FMUL.FTZ R6, R23, c[0x0][0x320] ;  /* 0x0000c80017067a20 */ /* 0x020ff00000410000 */
[----:B------:R5:W1:Y:S10]  /*7470*/  MUFU.TANH R100, R3 ;  /* 0x0000000300647308 */ /* 0x000a740000002400 */
[----:B------:R-:W3:Y:S01]  /*7480*/  MUFU.TANH R138, R6 ;  /* 0x00000006008a7308 */ /* 0x000ee20000002400 */
[----:B--2---:R-:W-:Y:S09]  /*7490*/  FMUL.FTZ R0, R12, c[0x0][0x320] ;  /* 0x0000c8000c007a20 */ /* 0x004ff20000410000 */
[----:B------:R2:W2:Y:S01]  /*74a0*/  MUFU.TANH R140, R0 ;  /* 0x00000000008c7308 */ /* 0x0004a20000002400 */
[----:B-----5:R-:W-:Y:S01]  /*74b0*/  @P6 MOV R3, c[0x0][0x1e0] ;  /* 0x0000780000036a02 */ /* 0x020fe20000000f00 */
[C---:B-1----:R-:W-:Y:S08]  /*74c0*/  HMMA.16816.F32.BF16 R28, R168.reuse, R8, R28 ;  /* 0x00000008a81c723c */ /* 0x042ff0000004181c */
[----:B------:R-:W1:Y:S01]  /*74d0*/  MUFU.TANH R23, R7 ;  /* 0x0000000700177308 */ /* 0x000e620000002400 */
[----:B------:R-:W-:Y:S01]  /*74e0*/  FMUL.FTZ R9, R26, c[0x0][0x320] ;  /* 0x0000c8001a097a20 */ /* 0x000fe20000410000 */
[----:B------:R-:W-:Y:S08]  /*74f0*/  HMMA.16816.F32.BF16 R32, R168, R10, R32 ;  /* 0x0000000aa820723c */ /* 0x000ff00000041820 */
[----:B------:R5:W1:Y:S01]  /*7500*/  MUFU.TANH R26, R9 ;  /* 0x00000009001a7308 */ /* 0x000a620000002400 */
[----:B--2---:R-:W-:Y:S09]  /*7510*/  FMUL.FTZ R0, R13, c[0x0][0x320] ;  /* 0x0000c8000d007a20 */ /* 0x004ff20000410000 */
[----:B------:R2:W1:Y:S01]  /*7520*/  MUFU.TANH R141, R0 ;  /* 0x00000000008d7308 */ /* 0x0004620000002400 */
[----:B-----5:R-:W-:Y:S09]  /*7530*/  FMUL.FTZ R9, R27, c[0x0][0x320] ;  /* 0x0000c8001b097a20 */ /* 0x020ff20000410000 */
[----:B------:R5:W1:Y:S01]  /*7540*/  MUFU.TANH R27, R9 ;  /* 0x00000009001b7308 */ /* 0x000a620000002400 */
[----:B--2---:R-:W-:Y:S09]  /*7550*/  FMUL.FTZ R0, R14, c[0x0][0x320] ;  /* 0x0000c8000e007a20 */ /* 0x004ff20000410000 */
[----:B------:R2:W1:Y:S01]  /*7560*/  MUFU.TANH R146, R0 ;  /* 0x0000000000927308 */ /* 0x0004620000002400 */
[----:B-----5:R-:W-:Y:S09]  /*7570*/  FMUL.FTZ R9, R28, c[0x0][0x320] ;  /* 0x0000c8001c097a20 */ /* 0x020ff20000410000 */
[----:B------:R-:W1:Y:S01]  /*7580*/  MUFU.TANH R21, R9 ;  /* 0x0000000900157308 */ /* 0x000e620000002400 */
[----:B--2---:R-:W-:Y:S09]  /*7590*/  FMUL.FTZ R0, R15, c[0x0][0x320] ;  /* 0x0000c8000f007a20 */ /* 0x004ff20000410000 */
[----:B------:R2:W1:Y:S02]  /*75a0*/  MUFU.TANH R148, R0 ;  /* 0x0000000000947308 */ /* 0x0004640000002400 */
[----:B--2---:R-:W-:Y:S08]  /*75b0*/  FMUL.FTZ R0, R16, c[0x0][0x320] ;  /* 0x0000c80010007a20 */ /* 0x004ff00000410000 */
[----:B------:R2:W1:Y:S02]  /*75c0*/  MUFU.TANH R137, R0 ;  /* 0x0000000000897308 */ /* 0x0004640000002400 */
[----:B--2---:R-:W-:Y:S08]  /*75d0*/  FMUL.FTZ R0, R17, c[0x0][0x320] ;  /* 0x0000c80011007a20 */ /* 0x004ff00000410000 */
[----:B------:R2:W1:Y:S02]  /*75e0*/  MUFU.TANH R136, R0 ;  /* 0x0000000000887308 */ /* 0x0004640000002400 */
[----:B--2---:R-:W-:Y:S08]  /*75f0*/  FMUL.FTZ R0, R18, c[0x0][0x320] ;  /* 0x0000c80012007a20 */ /* 0x004ff00000410000 */
[----:B------:R2:W1:Y:S02]  /*7600*/  MUFU.TANH R145, R0 ;  /* 0x0000000000917308 */ /* 0x0004640000002400 */
[----:B--2---:R-:W-:Y:S08]  /*7610*/  FMUL.FTZ R0, R19, c[0x0][0x320] ;  /* 0x0000c80013007a20 */ /* 0x004ff00000410000 */
[----:B------:R2:W1:Y:S02]  /*7620*/  MUFU.TANH R144, R0 ;  /* 0x0000000000907308 */ /* 0x0004640000002400 */
[----:B--2---:R-:W-:Y:S04]  /*7630*/  @P6 IADD3 R0, R180, -0x1, RZ ;  /* 0xffffffffb4006810 */ /* 0x004fe80007ffe0ff */
[----:B------:R-:W-:Y:S01]  /*7640*/  @P6 SHF.R.S32.HI R2, RZ, 0x1f, R0 ;  /* 0x0000001fff026819 */ /* 0x000fe20000011400 */
[----:B------:R-:W-:Y:S04]  /*7650*/  @P6 IMAD.WIDE.U32 R4, R0, c[0x0][0x1e0], RZ ;  /* 0x0000780000046a25 */ /* 0x000fe800078e00ff */
[----:B------:R-:W-:Y:S04]  /*7660*/  @P6 IMAD R2, R2, c[0x0][0x1e0], RZ ;  /* 0x0000780002026a24 */ /* 0x000fe800078e02ff */
[----:B------:R-:W-:Y:S04]  /*7670*/  @P6 IMAD R2, R0, c[0x0][0x1e4], R2 ;  /* 0x0000790000026a24 */ /* 0x000fe800078e0202 */
[----:B------:R-:W-:Y:S02]  /*7680*/  @P6 IMAD.IADD R0, R5, 0x1, R2 ;  /* 0x0000000105006824 */ /* 0x000fe400078e0202 */
[C---:B------:R-:W-:Y:S02]  /*7690*/  @P6 IMAD.SHL.U32 R2, R4.reuse, 0x40, RZ ;  /* 0x0000004004026824 */ /* 0x040fe400078e00ff */
[----:B------:R-:W-:Y:S01]  /*76a0*/  @P6 IMAD.MOV.U32 R5, RZ, RZ, c[0x0][0x1e4] ;  /* 0x00007900ff056624 */ /* 0x000fe200078e00ff */
[----:B------:R-:W-:Y:S02]  /*76b0*/  @P6 SHF.L.U64.HI R0, R4, 0x6, R0 ;  /* 0x0000000604006819 */ /* 0x000fe40000010200 */
[C---:B------:R-:W-:Y:S04]  /*76c0*/  @P6 LEA R4, P0, R3.reuse, R2, 0x5 ;  /* 0x0000000203046211 */ /* 0x040fe800078028ff */
[----:B------:R-:W-:Y:S02]  /*76d0*/  @P6 LEA.HI.X R3, R3, R0, R5, 0x5, P0 ;  /* 0x0000000003036211 */ /* 0x000fe400000f2c05 */
[----:B------:R-:W-:Y:S04]  /*76e0*/  @P6 IADD3 R5, P0, R2, R212, RZ ;  /* 0x000000d402056210 */ /* 0x000fe80007f1e0ff */
[----:B------:R-:W-:Y:S02]  /*76f0*/  @P6 IADD3.X R6, R0, R216, RZ, P0, !PT ;  /* 0x000000d800066210 */ /* 0x000fe400007fe4ff */
[C---:B------:R-:W-:Y:S04]  /*7700*/  @P6 LEA R16, P0, R5.reuse, c[0x0][0x1c8], 0x1 ;  /* 0x0000720005106a11 */ /* 0x040fe800078008ff */
[----:B------:R-:W-:Y:S01]  /*7710*/  @P6 LEA.HI.X R17, R5, c[0x0][0x1cc], R6, 0x1, P0 ;  /* 0x0000730005116a11 */ /* 0x000fe200000f0c06 */
[----:B------:R-:W-:Y:S01]  /*7720*/  FMUL.FTZ R5, R25, c[0x0][0x320] ;  /* 0x0000c80019057a20 */ /* 0x000fe20000410000 */
[----:B------:R-:W-:Y:S03]  /*7730*/  @P6 IADD3 R6, P0, R212, 0x40, RZ ;  /* 0x00000040d4066810 */ /* 0x000fe60007f1e0ff */
[----:B------:R2:W1:Y:S01]  /*7740*/  MUFU.TANH R22, R5 ;  /* 0x0000000500167308 */ /* 0x0004620000002400 */
[----:B------:R-:W-:Y:S01]  /*7750*/  @!PT LDS RZ, [RZ] ;  /* 0x00000000fffff984 */ /* 0x000fe20000000800 */
[----:B------:R-:W-:Y:S01]  /*7760*/  @!PT LDS RZ, [RZ] ;  /* 0x00000000fffff984 */ /* 0x000fe20000000800 */
[----:B------:R-:W-:Y:S01]  /*7770*/  @!PT LDS RZ, [RZ] ;  /* 0x00000000fffff984 */ /* 0x000fe20000000800 */
[----:B------:R1:W-:Y:S01]  /*7780*/  @P6 LDGSTS.E.BYPASS.LTC128B.128 [R209+0x6100], [R16.64], !P5 ;  /* 0x0610000010d16fae */ /* 0x0003e2000e901d46 */
[----:B------:R-:W-:Y:S01]  /*7790*/  @P6 IMAD.X R8, RZ, RZ, R216, P0 ;  /* 0x000000ffff086224 */ /* 0x000fe200000e06d8 */
[-C--:B--2---:R-:W-:Y:S05]  /*77a0*/  @P6 IADD3 R5, P0, R2, R6.reuse, RZ ;  /* 0x0000000602056210 */ /* 0x084fea0007f1e0ff */
[----:B------:R-:W-:Y:S01]  /*77b0*/  @P6 IMAD.X R7, R0, 0x1, R8, P0 ;  /* 0x0000000100076824 */ /* 0x000fe200000e0608 */
[C---:B------:R-:W-:Y:S04]  /*77c0*/  @P6 LEA R14, P0, R5.reuse, c[0x0][0x1c8], 0x1 ;  /* 0x00007200050e6a11 */ /* 0x040fe800078008ff */
[----:B------:R-:W-:Y:S02]  /*77d0*/  @P6 LEA.HI.X R15, R5, c[0x0][0x1cc], R7, 0x1, P0 ;  /* 0x00007300050f6a11 */ /* 0x000fe400000f0c07 */
[----:B------:R-:W-:Y:S03]  /*77e0*/  @P6 IADD3 R7, P0, R212, 0x80, RZ ;  /* 0x00000080d4076810 */ /* 0x000fe60007f1e0ff */
[----:B------:R2:W-:Y:S02]  /*77f0*/  @P6 LDGSTS.E.BYPASS.LTC128B.128 [R209+0x8100], [R14.64], !P4 ;  /* 0x081000000ed16fae */ /* 0x0005e4000e101d46 */
[----:B------:R-:W-:Y:S01]  /*7800*/  @P6 IMAD.X R5, RZ, RZ, R216, P0 ;  /* 0x000000ffff056224 */ /* 0x000fe200000e06d8 */
[----:B------:R-:W-:Y:S04]  /*7810*/  @P6 IADD3 R2, P0, R2, R7, RZ ;  /* 0x0000000702026210 */ /* 0x000fe80007f1e0ff */
[----:B------:R-:W-:Y:S02]  /*7820*/  @P6 IADD3.X R0, R0, R5, RZ, P0, !PT ;  /* 0x0000000500006210 */ /* 0x000fe400007fe4ff */
[C---:B------:R-:W-:Y:S04]  /*7830*/  @P6 LEA R12, P0, R2.reuse, c[0x0][0x1c8], 0x1 ;  /* 0x00007200020c6a11 */ /* 0x040fe800078008ff */
[----:B------:R-:W-:Y:S01]  /*7840*/  @P6 LEA.HI.X R13, R2, c[0x0][0x1cc], R0, 0x1, P0 ;  /* 0x00007300020d6a11 */ /* 0x000fe200000f0c00 */
[----:B------:R-:W-:Y:S01]  /*7850*/  FMUL.FTZ R0, R29, c[0x0][0x320] ;  /* 0x0000c8001d007a20 */ /* 0x000fe20000410000 */
[C---:B------:R-:W-:Y:S03]  /*7860*/  @P6 IADD3 R6, P0, R4.reuse, R6, RZ ;  /* 0x0000000604066210 */ /* 0x040fe60007f1e0ff */
[----:B------:R5:W1:Y:S01]  /*7870*/  MUFU.TANH R20, R0 ;  /* 0x0000000000147308 */ /* 0x000a620000002400 */
[----:B------:R1:W-:Y:S01]  /*7880*/  @P6 LDGSTS.E.BYPASS.LTC128B.128 [R209+0xa100], [R12.64], !P3 ;  /* 0x0a1000000cd16fae */ /* 0x0003e2000d901d46 */
[C---:B------:R-:W-:Y:S01]  /*7890*/  @P6 IMAD.X R9, R3.reuse, 0x1, R8, P0 ;  /* 0x0000000103096824 */ /* 0x040fe200000e0608 */
[----:B------:R-:W-:Y:S05]  /*78a0*/  @P6 IADD3 R7, P0, R4, R7, RZ ;  /* 0x0000000704076210 */ /* 0x000fea0007f1e0ff */
[----:B------:R-:W-:Y:S02]  /*78b0*/  @P6 IMAD.X R10, R3, 0x1, R5, P0 ;  /* 0x00000001030a6824 */ /* 0x000fe400000e0605 */
[----:B------:R-:W-:Y:S02]  /*78c0*/  IMAD.IADD R5, R240, 0x1, R231 ;  /* 0x00000001f0057824 */ /* 0x000fe400078e02e7 */
[----:B-----5:R-:W-:Y:S04]  /*78d0*/  FMUL.FTZ R0, R30, c[0x0][0x320] ;  /* 0x0000c8001e007a20 */ /* 0x020fe80000410000 */
[----:B------:R5:W1:Y:S02]  /*78e0*/  MUFU.TANH R25, R0 ;  /* 0x0000000000197308 */ /* 0x000a640000002400 */
[----:B-----5:R-:W-:Y:S01]  /*78f0*/  @P6 IADD3 R0, P0, R4, R212, RZ ;  /* 0x000000d404006210 */ /* 0x020fe20007f1e0ff */
[----:B------:R-:W-:Y:S03]  /*7900*/  FMUL.FTZ R4, R31, c[0x0][0x320] ;  /* 0x0000c8001f047a20 */ /* 0x000fe60000410000 */
[----:B------:R-:W-:Y:S04]  /*7910*/  @P6 IADD3.X R3, R3, R216, RZ, P0, !PT ;  /* 0x000000d803036210 */ /* 0x000fe800007fe4ff */
[----:B------:R5:W1:Y:S01]  /*7920*/  MUFU.TANH R24, R4 ;  /* 0x0000000400187308 */ /* 0x000a620000002400 */
[C---:B------:R-:W-:Y:S04]  /*7930*/  @P6 LEA R2, P0, R0.reuse, c[0x0][0x1c8], 0x1 ;  /* 0x0000720000026a11 */ /* 0x040fe800078008ff */
[----:B------:R-:W-:Y:S01]  /*7940*/  @P6 LEA.HI.X R3, R0, c[0x0][0x1cc], R3, 0x1, P0 ;  /* 0x0000730000036a11 */ /* 0x000fe200000f0c03 */
[----:B------:R-:W-:Y:S01]  /*7950*/  FMUL.FTZ R0, R32, c[0x0][0x320] ;  /* 0x0000c80020007a20 */ /* 0x000fe20000410000 */
[C---:B------:R-:W-:Y:S03]  /*7960*/  @P6 LEA R8, P0, R6.reuse, c[0x0][0x1c8], 0x1 ;  /* 0x0000720006086a11 */ /* 0x040fe600078008ff */
[----:B------:R1:W1:Y:S01]  /*7970*/  MUFU.TANH R19, R0 ;  /* 0x0000000000137308 */ /* 0x0002620000002400 */
[----:B------:R2:W-:Y:S01]  /*7980*/  @P6 LDGSTS.E.BYPASS.LTC128B.128 [R209+0x7100], [R2.64], !P5 ;  /* 0x0710000002d16fae */ /* 0x0005e2000e901d46 */
[----:B------:R-:W-:Y:S02]  /*7990*/  @P6 LEA.HI.X R9, R6, c[0x0][0x1cc], R9, 0x1, P0 ;  /* 0x0000730006096a11 */ /* 0x000fe400000f0c09 */
[C---:B------:R-:W-:Y:S04]  /*79a0*/  @P6 LEA R6, P0, R7.reuse, c[0x0][0x1c8], 0x1 ;  /* 0x0000720007066a11 */ /* 0x040fe800078008ff */
[----:B------:R3:W-:Y:S01]  /*79b0*/  @P6 LDGSTS.E.BYPASS.LTC128B.128 [R209+0x9100], [R8.64], !P4 ;  /* 0x0910000008d16fae */ /* 0x0007e2000e101d46 */
[----:B------:R-:W-:Y:S01]  /*79c0*/  @P6 LEA.HI.X R7, R7, c[0x0][0x1cc], R10, 0x1, P0 ;  /* 0x0000730007076a11 */ /* 0x000fe200000f0c0a */
[----:B-----5:R-:W-:Y:S05]  /*79d0*/  FMUL.FTZ R4, R33, c[0x0][0x320] ;  /* 0x0000c80021047a20 */ /* 0x020fea0000410000 */
[----:B------:R5:W-:Y:S01]  /*79e0*/  @P6 LDGSTS.E.BYPASS.LTC128B.128 [R209+0xb100], [R6.64], !P3 ;  /* 0x0b10000006d16fae */ /* 0x000be2000d901d46 */
[----:B------:R3:W3:Y:S06]  /*79f0*/  MUFU.TANH R18, R4 ;  /* 0x0000000400127308 */ /* 0x0006ec0000002400 */
[----:B------:R-:W0:Y:S01]  /*7a00*/  LDGDEPBAR ;  /* 0x00000000000079af */ /* 0x000e220000000000 */
[----:B-1----:R-:W-:Y:S05]  /*7a10*/  @P2 IMAD.HI.U32 R0, R5, c[0x0][0x2c8], RZ ;  /* 0x0000b20005002a27 */ /* 0x002fea00078e00ff */
[----:B------:R-:W-:Y:S01]  /*7a20*/  @P2 SHF.R.U32.HI R5, RZ, c[0x0][0x2cc], R0 ;  /* 0x0000b300ff052a19 */ /* 0x000fe20000011600 */
[----:B------:R-:W-:Y:S04]  /*7a30*/  FMUL.FTZ R0, R34, c[0x0][0x320] ;  /* 0x0000c80022007a20 */ /* 0x000fe80000410000 */
[----:B--2---:R1:W2:Y:S01]  /*7a40*/  MUFU.TANH R15, R0 ;  /* 0x00000000000f7308 */ /* 0x0042a20000002400 */
[----:B------:R-:W2:Y:S01]  /*7a50*/  SHFL.IDX PT, R3, R5, RZ, 0x1c1f ;  /* 0x001c1fff05037589 */ /* 0x000ea200000e0000 */
[----:B---3--:R-:W-:Y:S02]  /*7a60*/  IMAD.SHL.U32 R4, R180, 0x40, RZ ;  /* 0x00000040b4047824 */ /* 0x008fe400078e00ff */
[----:B-1----:R-:W-:Y:S06]  /*7a70*/  FMUL.FTZ R0, R35, c[0x0][0x320] ;  /* 0x0000c80023007a20 */ /* 0x002fec0000410000 */
[----:B------:R1:W3:Y:S02]  /*7a80*/  MUFU.TANH R14, R0 ;  /* 0x00000000000e7308 */ /* 0x0002e40000002400 */
[----:B-1----:R-:W-:Y:S04]  /*7a90*/  IADD3 R0, -R227, 0x1, -R4 ;  /* 0x00000001e3007810 */ /* 0x002fe80007ffe904 */
[----:B------:R-:W-:Y:S04]  /*7aa0*/  IADD3 R0, -R229, R0, R228 ;  /* 0x00000000e5007210 */ /* 0x000fe80007ffe1e4 */
[C---:B-----5:R-:W-:Y:S02]  /*7ab0*/  IADD3 R6, R0.reuse, UR4, RZ ;  /* 0x0000000400067c10 */ /* 0x060fe4000fffe0ff */
[----:B------:R-:W-:Y:S03]  /*7ac0*/  IADD3 R7, R0, c[0x0][0x328], RZ ;  /* 0x0000ca0000077a10 */ /* 0x000fe60007ffe0ff */
[----:B--2---:R-:W-:Y:S01]  /*7ad0*/  IMAD.IADD R0, R6, 0x1, R3 ;  /* 0x0000000106007824 */ /* 0x004fe200078e0203 */
[----:B------:R-:W-:Y:S01]  /*7ae0*/  IADD3 R2, R7, R3, RZ ;  /* 0x0000000307027210 */ /* 0x000fe20007ffe0ff */
[----:B------:R-:W-:-:S05]  /*7af0*/  @!P1 BRA `(.L_x_447) ;  /* 0x0000018000009947 */ /* 0x000fca0003800000 */
[----:B---34-:R-:W-:Y:S01]  /*7b00*/  IADD3 R3, -R229, R228, R3 ;  /* 0x000000e4e5037210 */ /* 0x018fe20007ffe103 */
[----:B------:R-:W-:Y:S03]  /*7b10*/  BSSY B0, `(.L_x_448) ;  /* 0x0000011000007945 */ /* 0x000fe60003800000 */
        /* <DEDUP_REMOVED lines=11> */
.L_x_449:
[----:B------:R-:W-:Y:S04]  /*7bd0*/  MOV R8, c[0x0][0x32c] ;  /* 0x0000cb0000087a02 */ /* 0x000fe80000000f00 */
[----:B------:R-:W-:Y:S11]  /*7be0*/  ISETP.NE.AND P0, PT, R8, 0x1, PT ;  /* 0x000000010800780c */ /* 0x000ff60003f05270 */
[----:B------:R-:W-:Y:S02]  /*7bf0*/  @!UPT UIADD3 URZ, URZ, URZ, URZ ;  /* 0x0000003f3f3ff290 */ /* 0x000fe4000fffe03f */
[----:B------:R-:W-:Y:S05]  /*7c00*/  @P0 IMAD.HI.U32 R8, R3, c[0x0][0x330], RZ ;  /* 0x0000cc0003080a27 */ /* 0x000fea00078e00ff */
[----:B------:R-:W-:Y:S02]  /*7c10*/  @P0 SHF.R.U32.HI R3, RZ, c[0x0][0x334], R8 ;  /* 0x0000cd00ff030a19 */ /* 0x000fe40000011608 */
.L_x_450:
[----:B------:R-:W-:Y:S05]  /*7c20*/  BSYNC B0 ;  /* 0x0000000000007941 */ /* 0x000fea0003800000 */
.L_x_448:
[----:B------:R-:W-:Y:S04]  /*7c30*/  IMAD R3, R3, c[0x0][0x32c], -R4 ;  /* 0x0000cb0003037a24 */ /* 0x000fe800078e0a04 */
[----:B------:R-:W-:Y:S05]  /*7c40*/  IMAD.IADD R3, R3, 0x1, -R227 ;  /* 0x0000000103037824 */ /* 0x000fea00078e0ae3 */
[----:B------:R-:W-:Y:S02]  /*7c50*/  IADD3 R8, R3, c[0x0][0x32c], RZ ;  /* 0x0000cb0003087a10 */ /* 0x000fe40007ffe0ff */
[----:B------:R-:W-:Y:S02]  /*7c60*/  IMNMX R0, R0, R3, !PT ;  /* 0x0000000300007217 */ /* 0x000fe40007800200 */
[----:B------:R-:W-:Y:S02]  /*7c70*/  IMNMX R2, R2, R8, PT ;  /* 0x0000000802027217 */ /* 0x000fe40003800200 */
.L_x_447:
[----:B---34-:R-:W-:Y:S01]  /*7c80*/  ISETP.GT.AND P6, PT, R180, -0x1, PT ;  /* 0xffffffffb400780c */ /* 0x018fe20003fc4270 */
[----:B------:R-:W1:Y:S03]  /*7c90*/  SHFL.IDX PT, R3, R5, 0x1, 0x1c1f ;  /* 0x003c1f0005037f89 */ /* 0x000e6600000e0000 */
[----:B------:R-:W-:Y:S04]  /*7ca0*/  ISETP.GT.AND P0, PT, R0, RZ, P6 ;  /* 0x000000ff0000720c */ /* 0x000fe80003704270 */
[----:B------:R-:W-:Y:S04]  /*7cb0*/  ISETP.LT.OR P0, PT, R2, 0x1, P0 ;  /* 0x000000010200780c */ /* 0x000fe80000701670 */
[----:B------:R-:W-:Y:S02]  /*7cc0*/  FSEL R8, R149, -INF , !P0 ;  /* 0xff80000095087808 */ /* 0x000fe40004000000 */
[----:B------:R-:W-:Y:S04]  /*7cd0*/  ISETP.GT.AND P0, PT, R0, 0x1, P6 ;  /* 0x000000010000780c */ /* 0x000fe80003704270 */
        /* <DEDUP_REMOVED lines=41> */
[----:B------:R-:W-:Y:S01]  /*7f70*/  ISETP.GT.AND P0, PT, R0, 0x39, P6 ;  /* 0x000000390000780c */ /* 0x000fe20003704270 */
[--C-:B-1----:R-:W-:Y:S03]  /*7f80*/  IMAD.IADD R0, R6, 0x1, R3.reuse ;  /* 0x0000000106007824 */ /* 0x102fe600078e0203 */
[----:B------:R-:W-:Y:S01]  /*7f90*/  ISETP.LT.OR P0, PT, R2, 0x3a, P0 ;  /* 0x0000003a0200780c */ /* 0x000fe20000701670 */
[----:B------:R-:W-:Y:S03]  /*7fa0*/  IMAD.IADD R2, R7, 0x1, R3 ;  /* 0x0000000107027824 */ /* 0x000fe600078e0203 */
[----:B------:R-:W-:Y:S01]  /*7fb0*/  FSEL R170, R18, -INF , !P0 ;  /* 0xff80000012aa7808 */ /* 0x000fe20004000000 */
[----:B------:R-:W-:-:S05]  /*7fc0*/  @!P1 BRA `(.L_x_451) ;  /* 0x0000018000009947 */ /* 0x000fca0003800000 */
[----:B------:R-:W-:Y:S01]  /*7fd0*/  IADD3 R3, -R229, R228, R3 ;  /* 0x000000e4e5037210 */ /* 0x000fe20007ffe103 */
        /* <DEDUP_REMOVED lines=12> */
.L_x_453:
[----:B------:R-:W-:Y:S04]  /*80a0*/  MOV R5, c[0x0][0x32c] ;  /* 0x0000cb0000057a02 */ /* 0x000fe80000000f00 */
[----:B------:R-:W-:Y:S11]  /*80b0*/  ISETP.NE.AND P0, PT, R5, 0x1, PT ;  /* 0x000000010500780c */ /* 0x000ff60003f05270 */
[----:B------:R-:W-:Y:S02]  /*80c0*/  @!UPT UIADD3 URZ, URZ, URZ, URZ ;  /* 0x0000003f3f3ff290 */ /* 0x000fe4000fffe03f */
[----:B------:R-:W-:Y:S05]  /*80d0*/  @P0 IMAD.HI.U32 R5, R3, c[0x0][0x330], RZ ;  /* 0x0000cc0003050a27 */ /* 0x000fea00078e00ff */
[----:B------:R-:W-:Y:S02]  /*80e0*/  @P0 SHF.R.U32.HI R3, RZ, c[0x0][0x334], R5 ;  /* 0x0000cd00ff030a19 */ /* 0x000fe40000011605 */
.L_x_454:
[----:B------:R-:W-:Y:S05]  /*80f0*/  BSYNC B0 ;  /* 0x0000000000007941 */ /* 0x000fea0003800000 */
.L_x_452:
[----:B------:R-:W-:Y:S04]  /*8100*/  IMAD R4, R3, c[0x0][0x32c], -R4 ;  /* 0x0000cb0003047a24 */ /* 0x000fe800078e0a04 */
[----:B------:R-:W-:Y:S05]  /*8110*/  IMAD.IADD R3, R4, 0x1, -R227 ;  /* 0x0000000104037824 */ /* 0x000fea00078e0ae3 */
[----:B------:R-:W-:Y:S02]  /*8120*/  IADD3 R4, R3, c[0x0][0x32c], RZ ;  /* 0x0000cb0003047a10 */ /* 0x000fe40007ffe0ff */
[----:B------:R-:W-:Y:S02]  /*8130*/  IMNMX R0, R0, R3, !PT ;  /* 0x0000000300007217 */ /* 0x000fe40007800200 */
[----:B------:R-:W-:Y:S02]  /*8140*/  IMNMX R2, R2, R4, PT ;  /* 0x0000000402027217 */ /* 0x000fe40003800200 */
.L_x_451:
[----:B------:R-:W-:Y:S01]  /*8150*/  ISETP.GT.AND P0, PT, R0, RZ, P6 ;  /* 0x000000ff0000720c */ /* 0x000fe20003704270 */
[----:B------:R-:W-:Y:S01]  /*8160*/  LDSM.16.MT88.4 R20, [R186] ;  /* 0x00000000ba14783b */ /* 0x000fe20000004200 */
[----:B------:R-:W-:Y:S02]  /*8170*/  FMNMX.FTZ R3, R8, R101, !PT ;  /* 0x0000006508037209 */ /* 0x000fe40007810000 */
[----:B------:R-:W-:Y:S02]  /*8180*/  ISETP.LT.OR P0, PT, R2, 0x1, P0 ;  /* 0x000000010200780c */ /* 0x000fe40000701670 */
[----:B------:R-:W-:Y:S02]  /*8190*/  FMNMX.FTZ R3, R10, R3, !PT ;  /* 0x000000030a037209 */ /* 0x000fe40007810000 */
[----:B------:R-:W-:Y:S01]  /*81a0*/  FSEL R4, R153, -INF , !P0 ;  /* 0xff80000099047808 */ /* 0x000fe20004000000 */
[----:B------:R-:W-:Y:S01]  /*81b0*/  LDSM.16.MT88.4 R28, [R189] ;  /* 0x00000000bd1c783b */ /* 0x000fe20000004200 */
[----:B------:R-:W-:Y:S02]  /*81c0*/  ISETP.GT.AND P0, PT, R0, 0x1, P6 ;  /* 0x000000010000780c */ /* 0x000fe40003704270 */
[----:B------:R-:W-:Y:S02]  /*81d0*/  FMNMX.FTZ R3, R9, R3, !PT ;  /* 0x0000000309037209 */ /* 0x000fe40007810000 */
[----:B------:R-:W-:Y:S02]  /*81e0*/  ISETP.LT.OR P0, PT, R2, 0x2, P0 ;  /* 0x000000020200780c */ /* 0x000fe40000701670 */
[----:B------:R-:W-:Y:S02]  /*81f0*/  FMNMX.FTZ R3, R11, R3, !PT ;  /* 0x000000030b037209 */ /* 0x000fe40007810000 */
[----:B------:R-:W-:Y:S02]  /*8200*/  FSEL R6, R152, -INF , !P0 ;  /* 0xff80000098067808 */ /* 0x000fe40004000000 */
        /* <DEDUP_REMOVED lines=43> */
[----:B------:R-:W-:Y:S01]  /*84c0*/  FMNMX.FTZ R12, R146, R12, !PT ;  /* 0x0000000c920c7209 */ /* 0x000fe20007810000 */
[----:B------:R-:W1:Y:S01]  /*84d0*/  SHFL.BFLY PT, R13, R3, 0x2, 0x1f ;  /* 0x0c401f00030d7f89 */ /* 0x000e6200000e0000 */
        /* <DEDUP_REMOVED lines=16> */
[C---:B------:R-:W-:Y:S02]  /*85e0*/  ISETP.GT.AND P0, PT, R0.reuse, 0x38, P6 ;  /* 0x000000380000780c */ /* 0x040fe40003704270 */
[----:B-1----:R-:W-:Y:S02]  /*85f0*/  FMNMX.FTZ R3, R3, R13, !PT ;  /* 0x0000000d03037209 */ /* 0x002fe40007810000 */
[----:B------:R-:W-:Y:S02]  /*8600*/  ISETP.GT.AND P6, PT, R0, 0x39, P6 ;  /* 0x000000390000780c */ /* 0x000fe400037c4270 */
[----:B------:R-:W-:Y:S02]  /*8610*/  FMNMX.FTZ R0, R153, R12, !PT ;  /* 0x0000000c99007209 */ /* 0x000fe40007810000 */
[C---:B------:R-:W-:Y:S01]  /*8620*/  ISETP.LT.OR P0, PT, R2.reuse, 0x39, P0 ;  /* 0x000000390200780c */ /* 0x040fe20000701670 */
[----:B------:R-:W1:Y:S01]  /*8630*/  SHFL.BFLY PT, R12, R3, 0x1, 0x1f ;  /* 0x0c201f00030c7f89 */ /* 0x000e6200000e0000 */
[----:B------:R-:W-:Y:S02]  /*8640*/  FMNMX.FTZ R0, R159, R0, !PT ;  /* 0x000000009f007209 */ /* 0x000fe40007810000 */
[----:B------:R-:W-:Y:S02]  /*8650*/  FSEL R158, R15, -INF , !P0 ;  /* 0xff8000000f9e7808 */ /* 0x000fe40004000000 */
[----:B------:R-:W-:Y:S02]  /*8660*/  ISETP.LT.OR P6, PT, R2, 0x3a, P6 ;  /* 0x0000003a0200780c */ /* 0x000fe400037c1670 */
[----:B------:R-:W-:Y:S02]  /*8670*/  FMNMX.FTZ R0, R158, R0, !PT ;  /* 0x000000009e007209 */ /* 0x000fe40007810000 */
[----:B------:R-:W-:Y:S04]  /*8680*/  FSEL R103, R14, -INF , !P6 ;  /* 0xff8000000e677808 */ /* 0x000fe80007000000 */
[----:B------:R-:W-:Y:S05]  /*8690*/  FMNMX.FTZ R0, R103, R0, !PT ;  /* 0x0000000067007209 */ /* 0x000fea0007810000 */
[----:B------:R-:W2:Y:S01]  /*86a0*/  SHFL.BFLY PT, R2, R0, 0x2, 0x1f ;  /* 0x0c401f0000027f89 */ /* 0x000ea200000e0000 */
[----:B-1----:R-:W-:Y:S07]  /*86b0*/  FMNMX.FTZ R100, R3, R12, !PT ;  /* 0x0000000c03647209 */ /* 0x002fee0007810000 */
[----:B------:R-:W-:Y:S01]  /*86c0*/  LDSM.16.MT88.4 R12, [R185] ;  /* 0x00000000b90c783b */ /* 0x000fe20000004200 */
[C---:B------:R-:W-:Y:S01]  /*86d0*/  FSETP.NEU.FTZ.AND P0, PT, R100.reuse, -INF , PT ;  /* 0xff8000006400780b */ /* 0x040fe20003f1d000 */
[----:B------:R-:W-:Y:S05]  /*86e0*/  FMUL.FTZ R3, R100, c[0x0][0x2d0] ;  /* 0x0000b40064037a20 */ /* 0x000fea0000410000 */
[----:B------:R-:W-:Y:S05]  /*86f0*/  FSEL R144, R3, RZ, P0 ;  /* 0x000000ff03907208 */ /* 0x000fea0000000000 */
[--C-:B------:R-:W-:Y:S01]  /*8700*/  FFMA.FTZ R11, R11, c[0x0][0x2d0], -R144.reuse ;  /* 0x0000b4000b0b7a23 */ /* 0x100fe20000010890 */
[----:B--2---:R-:W-:Y:S01]  /*8710*/  FMNMX.FTZ R2, R0, R2, !PT ;  /* 0x0000000200027209 */ /* 0x004fe20007810000 */
[--C-:B------:R-:W-:Y:S02]  /*8720*/  FFMA.FTZ R0, R8, c[0x0][0x2d0], -R144.reuse ;  /* 0x0000b40008007a23 */ /* 0x100fe40000010890 */
[----:B------:R-:W-:Y:S02]  /*8730*/  MUFU.EX2 R219, R11 ;  /* 0x0000000b00db7308 */ /* 0x000fe40000000800 */
[----:B------:R-:W1:Y:S08]  /*8740*/  SHFL.BFLY PT, R3, R2, 0x1, 0x1f ;  /* 0x0c201f0002037f89 */ /* 0x000e7000000e0000 */
[----:B------:R2:W-:Y:S01]  /*8750*/  MUFU.EX2 R218, R0 ;  /* 0x0000000000da7308 */ /* 0x0005e20000000800 */
[----:B-1----:R-:W-:Y:S05]  /*8760*/  FMNMX.FTZ R3, R2, R3, !PT ;  /* 0x0000000302037209 */ /* 0x002fea0007810000 */
[----:B------:R-:W-:Y:S02]  /*8770*/  FMUL.FTZ R8, R3, c[0x0][0x2d0] ;  /* 0x0000b40003087a20 */ /* 0x000fe40000410000 */
[--C-:B--2---:R-:W-:Y:S04]  /*8780*/  FFMA.FTZ R0, R10, c[0x0][0x2d0], -R144.reuse ;  /* 0x0000b4000a007a23 */ /* 0x104fe80000010890 */
[----:B------:R1:W2:Y:S02]  /*8790*/  MUFU.EX2 R221, R0 ;  /* 0x0000000000dd7308 */ /* 0x0002a40000000800 */
[----:B-1----:R-:W-:Y:S01]  /*87a0*/  FFMA.FTZ R0, R9, c[0x0][0x2d0], -R144 ;  /* 0x0000b40009007a23 */ /* 0x002fe20000010890 */
[----:B--2---:R-:W-:Y:S07]  /*87b0*/  F2FP.BF16.PACK_AB R136, R221, R218 ;  /* 0x000000dadd88723e */ /* 0x004fee00000010ff */
[----:B------:R1:W2:Y:S02]  /*87c0*/  MUFU.EX2 R220, R0 ;  /* 0x0000000000dc7308 */ /* 0x0002a40000000800 */
[----:B-1----:R-:W-:Y:S02]  /*87d0*/  FSEL R0, R100, RZ, P0 ;  /* 0x000000ff64007208 */ /* 0x002fe40000000000 */
[----:B------:R-:W-:Y:S02]  /*87e0*/  FSETP.NEU.FTZ.AND P0, PT, R3, -INF , PT ;  /* 0xff8000000300780b */ /* 0x000fe40003f1d000 */
[----:B--2---:R-:W-:Y:S01]  /*87f0*/  F2FP.BF16.PACK_AB R138, R219, R220 ;  /* 0x000000dcdb8a723e */ /* 0x004fe200000010ff */
[----:B------:R-:W-:Y:S01]  /*8800*/  FADD.FTZ R0, -R0, R101 ;  /* 0x0000006500007221 */ /* 0x000fe20000010100 */
[----:B------:R-:W-:Y:S03]  /*8810*/  FSEL R101, R8, RZ, P0 ;  /* 0x000000ff08657208 */ /* 0x000fe60000000000 */
[----:B------:R-:W-:Y:S02]  /*8820*/  FMUL.FTZ R0, R0, c[0x0][0x2d0] ;  /* 0x0000b40000007a20 */ /* 0x000fe40000410000 */
[--C-:B------:R-:W-:Y:S02]  /*8830*/  FFMA.FTZ R4, R4, c[0x0][0x2d0], -R101.reuse ;  /* 0x0000b40004047a23 */ /* 0x100fe40000010865 */
[----:B------:R1:W2:Y:S01]  /*8840*/  MUFU.EX2 R2, R0 ;  /* 0x0000000000027308 */ /* 0x0002a20000000800 */
[--C-:B------:R-:W-:Y:S09]  /*8850*/  FFMA.FTZ R7, R7, c[0x0][0x2d0], -R101.reuse ;  /* 0x0000b40007077a23 */ /* 0x100ff20000010865 */
[----:B------:R3:W-:Y:S10]  /*8860*/  MUFU.EX2 R175, R4 ;  /* 0x0000000400af7308 */ /* 0x0007f40000000800 */
[----:B------:R-:W-:Y:S01]  /*8870*/  MUFU.EX2 R172, R7 ;  /* 0x0000000700ac7308 */ /* 0x000fe20000000800 */
[--C-:B-1----:R-:W-:Y:S02]  /*8880*/  FFMA.FTZ R0, R6, c[0x0][0x2d0], -R101.reuse ;  /* 0x0000b40006007a23 */ /* 0x102fe40000010865 */
[C---:B--2---:R-:W-:Y:S02]  /*8890*/  FMUL.FTZ R8, R2.reuse, R108 ;  /* 0x0000006c02087220 */ /* 0x044fe40000410000 */
[C---:B------:R-:W-:Y:S05]  /*88a0*/  FMUL.FTZ R9, R2.reuse, R109 ;  /* 0x0000006d02097220 */ /* 0x040fea0000410000 */
[----:B------:R-:W1:Y:S01]  /*88b0*/  MUFU.EX2 R174, R0 ;  /* 0x0000000000ae7308 */ /* 0x000e620000000800 */
[C---:B------:R-:W-:Y:S02]  /*88c0*/  FMUL.FTZ R16, R2.reuse, R116 ;  /* 0x0000007402107220 */ /* 0x040fe40000410000 */
[C---:B------:R-:W-:Y:S02]  /*88d0*/  FMUL.FTZ R17, R2.reuse, R117 ;  /* 0x0000007502117220 */ /* 0x040fe40000410000 */
[C---:B---3--:R-:W-:Y:S02]  /*88e0*/  FMUL.FTZ R4, R2.reuse, R104 ;  /* 0x0000006802047220 */ /* 0x048fe40000410000 */
[C---:B------:R-:W-:Y:S02]  /*88f0*/  FMUL.FTZ R24, R2.reuse, R124 ;  /* 0x0000007c02187220 */ /* 0x040fe40000410000 */
[C---:B------:R-:W-:Y:S02]  /*8900*/  FMUL.FTZ R25, R2.reuse, R125 ;  /* 0x0000007d02197220 */ /* 0x040fe40000410000 */
[C---:B------:R-:W-:Y:S02]  /*8910*/  FMUL.FTZ R32, R2.reuse, R132 ;  /* 0x0000008402207220 */ /* 0x040fe40000410000 */
[C---:B------:R-:W-:Y:S02]  /*8920*/  FMUL.FTZ R33, R2.reuse, R133 ;  /* 0x0000008502217220 */ /* 0x040fe40000410000 */
[C---:B------:R-:W-:Y:S02]  /*8930*/  FMUL.FTZ R36, R2.reuse, R36 ;  /* 0x0000002402247220 */ /* 0x040fe40000410000 */
[C---:B------:R-:W-:Y:S02]  /*8940*/  FMUL.FTZ R37, R2.reuse, R37 ;  /* 0x0000002502257220 */ /* 0x040fe40000410000 */
[C---:B------:R-:W-:Y:S02]  /*8950*/  FMUL.FTZ R40, R2.reuse, R40 ;  /* 0x0000002802287220 */ /* 0x040fe40000410000 */
[C---:B------:R-:W-:Y:S02]  /*8960*/  FMUL.FTZ R41, R2.reuse, R41 ;  /* 0x0000002902297220 */ /* 0x040fe40000410000 */
[----:B------:R-:W-:Y:S01]  /*8970*/  FMUL.FTZ R44, R2, R44 ;  /* 0x0000002c022c7220 */ /* 0x000fe20000410000 */
[----:B-1----:R-:W-:Y:S01]  /*8980*/  F2FP.BF16.PACK_AB R137, R174, R175 ;  /* 0x000000afae89723e */ /* 0x002fe200000010ff */
[--C-:B------:R-:W-:Y:S02]  /*8990*/  FFMA.FTZ R0, R5, c[0x0][0x2d0], -R101.reuse ;  /* 0x0000b40005007a23 */ /* 0x100fe40000010865 */
[C---:B------:R-:W-:Y:S02]  /*89a0*/  FMUL.FTZ R5, R2.reuse, R105 ;  /* 0x0000006902057220 */ /* 0x040fe40000410000 */
[----:B------:R1:W2:Y:S01]  /*89b0*/  MUFU.EX2 R173, R0 ;  /* 0x0000000000ad7308 */ /* 0x0002a20000000800 */
        /* <DEDUP_REMOVED lines=11> */
[C---:B------:R-:W-:Y:S01]  /*8a70*/  FMUL.FTZ R68, R2.reuse, R68 ;  /* 0x0000004402447220 */ /* 0x040fe20000410000 */
[----:B-1----:R-:W-:Y:S01]  /*8a80*/  FSEL R0, R3, RZ, P0 ;  /* 0x000000ff03007208 */ /* 0x002fe20000000000 */
[----:B------:R-:W-:Y:S01]  /*8a90*/  FMUL.FTZ R69, R2, R69 ;  /* 0x0000004502457220 */ /* 0x000fe20000410000 */
[----:B--2---:R-:W-:Y:S01]  /*8aa0*/  F2FP.BF16.PACK_AB R139, R172, R173 ;  /* 0x000000adac8b723e */ /* 0x004fe200000010ff */
[----:B------:R-:W-:Y:S01]  /*8ab0*/  FMUL.FTZ R72, R2, R72 ;  /* 0x0000004802487220 */ /* 0x000fe20000410000 */
[----:B------:R-:W-:Y:S01]  /*8ac0*/  ISETP.GT.AND P0, PT, R180, R222, PT ;  /* 0x000000deb400720c */ /* 0x000fe20003f04270 */
[----:B------:R-:W-:Y:S02]  /*8ad0*/  FADD.FTZ R0, -R0, R102 ;  /* 0x0000006600007221 */ /* 0x000fe40000010100 */
[--C-:B------:R-:W-:Y:S02]  /*8ae0*/  FFMA.FTZ R102, R140, c[0x0][0x2d0], -R144.reuse ;  /* 0x0000b4008c667a23 */ /* 0x100fe40000010890 */
[----:B------:R-:W-:Y:S02]  /*8af0*/  FMUL.FTZ R0, R0, c[0x0][0x2d0] ;  /* 0x0000b40000007a20 */ /* 0x000fe40000410000 */
[----:B------:R1:W-:Y:S01]  /*8b00*/  MUFU.EX2 R210, R102 ;  /* 0x0000006600d27308 */ /* 0x0003e20000000800 */
[C---:B------:R-:W-:Y:S02]  /*8b10*/  FMUL.FTZ R73, R2.reuse, R73 ;  /* 0x0000004902497220 */ /* 0x040fe40000410000 */
[C---:B------:R-:W-:Y:S02]  /*8b20*/  FMUL.FTZ R76, R2.reuse, R76 ;  /* 0x0000004c024c7220 */ /* 0x040fe40000410000 */
[C---:B------:R-:W-:Y:S02]  /*8b30*/  FMUL.FTZ R77, R2.reuse, R77 ;  /* 0x0000004d024d7220 */ /* 0x040fe40000410000 */
[C---:B------:R-:W-:Y:S02]  /*8b40*/  FMUL.FTZ R80, R2.reuse, R80 ;  /* 0x0000005002507220 */ /* 0x040fe40000410000 */
[C---:B------:R-:W-:Y:S01]  /*8b50*/  FMUL.FTZ R81, R2.reuse, R81 ;  /* 0x0000005102517220 */ /* 0x040fe20000410000 */
[----:B------:R-:W2:Y:S01]  /*8b60*/  MUFU.EX2 R0, R0 ;  /* 0x0000000000007308 */ /* 0x000ea20000000800 */
[C---:B------:R-:W-:Y:S02]  /*8b70*/  FMUL.FTZ R84, R2.reuse, R84 ;  /* 0x0000005402547220 */ /* 0x040fe40000410000 */
[C---:B------:R-:W-:Y:S02]  /*8b80*/  FMUL.FTZ R85, R2.reuse, R85 ;  /* 0x0000005502557220 */ /* 0x040fe40000410000 */
[C---:B------:R-:W-:Y:S02]  /*8b90*/  FMUL.FTZ R88, R2.reuse, R88 ;  /* 0x0000005802587220 */ /* 0x040fe40000410000 */
[C---:B------:R-:W-:Y:S02]  /*8ba0*/  FMUL.FTZ R89, R2.reuse, R89 ;  /* 0x0000005902597220 */ /* 0x040fe40000410000 */
[C---:B------:R-:W-:Y:S02]  /*8bb0*/  FMUL.FTZ R92, R2.reuse, R92 ;  /* 0x0000005c025c7220 */ /* 0x040fe40000410000 */
[C---:B------:R-:W-:Y:S02]  /*8bc0*/  FMUL.FTZ R93, R2.reuse, R93 ;  /* 0x0000005d025d7220 */ /* 0x040fe40000410000 */
[C---:B------:R-:W-:Y:S02]  /*8bd0*/  FMUL.FTZ R96, R2.reuse, R96 ;  /* 0x0000006002607220 */ /* 0x040fe40000410000 */
[--C-:B-1----:R-:W-:Y:S02]  /*8be0*/  FFMA.FTZ R102, R141, c[0x0][0x2d0], -R144.reuse ;  /* 0x0000b4008d667a23 */ /* 0x102fe40000010890 */
[----:B------:R-:W-:Y:S02]  /*8bf0*/  FMUL.FTZ R97, R2, R97 ;  /* 0x0000006102617220 */ /* 0x000fe40000410000 */
[----:B------:R1:W3:Y:S01]  /*8c00*/  MUFU.EX2 R208, R102 ;  /* 0x0000006600d07308 */ /* 0x0002e20000000800 */
[C---:B--2---:R-:W-:Y:S02]  /*8c10*/  FMUL.FTZ R6, R0.reuse, R106 ;  /* 0x0000006a00067220 */ /* 0x044fe40000410000 */
[C---:B------:R-:W-:Y:S02]  /*8c20*/  FMUL.FTZ R7, R0.reuse, R107 ;  /* 0x0000006b00077220 */ /* 0x040fe40000410000 */
[----:B------:R-:W2:Y:S01]  /*8c30*/  LDSM.16.MT88.4 R104, [R188] ;  /* 0x00000000bc68783b */ /* 0x000ea20000004200 */
[C---:B------:R-:W-:Y:S02]  /*8c40*/  FMUL.FTZ R10, R0.reuse, R110 ;  /* 0x0000006e000a7220 */ /* 0x040fe40000410000 */
[C---:B------:R-:W-:Y:S02]  /*8c50*/  FMUL.FTZ R11, R0.reuse, R111 ;  /* 0x0000006f000b7220 */ /* 0x040fe40000410000 */
[C---:B------:R-:W-:Y:S03]  /*8c60*/  HMMA.16816.F32.BF16 R4, R136.reuse, R12, R4 ;  /* 0x0000000c8804723c */ /* 0x040fe60000041804 */
[----:B------:R-:W4:Y:S02]  /*8c70*/  LDSM.16.MT88.4 R108, [R185+0x2000] ;  /* 0x00200000b96c783b */ /* 0x000f240000004200 */
[----:B------:R-:W-:Y:S02]  /*8c80*/  FMUL.FTZ R18, R0, R118 ;  /* 0x0000007600127220 */ /* 0x000fe40000410000 */
[C---:B------:R-:W-:Y:S01]  /*8c90*/  FMUL.FTZ R12, R2.reuse, R112 ;  /* 0x00000070020c7220 */ /* 0x040fe20000410000 */
[C---:B------:R-:W-:Y:S04]  /*8ca0*/  HMMA.16816.F32.BF16 R8, R136.reuse, R14, R8 ;  /* 0x0000000e8808723c */ /* 0x040fe80000041808 */
[--C-:B-1----:R-:W-:Y:S02]  /*8cb0*/  FFMA.FTZ R102, R143, c[0x0][0x2d0], -R144.reuse ;  /* 0x0000b4008f667a23 */ /* 0x102fe40000010890 */
[----:B------:R-:W-:Y:S02]  /*8cc0*/  FMUL.FTZ R13, R2, R113 ;  /* 0x00000071020d7220 */ /* 0x000fe40000410000 */
[----:B------:R1:W-:Y:S01]  /*8cd0*/  MUFU.EX2 R207, R102 ;  /* 0x0000006600cf7308 */ /* 0x0003e20000000800 */
[C---:B------:R-:W-:Y:S03]  /*8ce0*/  FMUL.FTZ R14, R0.reuse, R114 ;  /* 0x00000072000e7220 */ /* 0x040fe60000410000 */
[C---:B------:R-:W-:Y:S02]  /*8cf0*/  FMUL.FTZ R15, R0.reuse, R115 ;  /* 0x00000073000f7220 */ /* 0x040fe40000410000 */
[----:B------:R-:W5:Y:S01]  /*8d00*/  LDSM.16.MT88.4 R112, [R186+0x2000] ;  /* 0x00200000ba70783b */ /* 0x000f620000004200 */
[C---:B------:R-:W-:Y:S02]  /*8d10*/  FMUL.FTZ R19, R0.reuse, R119 ;  /* 0x0000007700137220 */ /* 0x040fe40000410000 */
[C---:B------:R-:W-:Y:S02]  /*8d20*/  FMUL.FTZ R26, R0.reuse, R126 ;  /* 0x0000007e001a7220 */ /* 0x040fe40000410000 */
[C---:B------:R-:W-:Y:S03]  /*8d30*/  HMMA.16816.F32.BF16 R12, R136.reuse, R20, R12 ;  /* 0x00000014880c723c */ /* 0x040fe6000004180c */
[----:B------:R-:W-:Y:S01]  /*8d40*/  LDSM.16.MT88.4 R116, [R185+0x800] ;  /* 0x00080000b974783b */ /* 0x000fe20000004200 */
[C---:B------:R-:W-:Y:S02]  /*8d50*/  FMUL.FTZ R27, R0.reuse, R127 ;  /* 0x0000007f001b7220 */ /* 0x040fe40000410000 */
[----:B------:R-:W-:Y:S02]  /*8d60*/  FMUL.FTZ R34, R0, R134 ;  /* 0x0000008600227220 */ /* 0x000fe40000410000 */
[C---:B------:R-:W-:Y:S03]  /*8d70*/  HMMA.16816.F32.BF16 R16, R136.reuse, R22, R16 ;  /* 0x000000168810723c */ /* 0x040fe60000041810 */
[----:B------:R-:W-:Y:S01]  /*8d80*/  LDSM.16.MT88.4 R124, [R188+0x800] ;  /* 0x00080000bc7c783b */ /* 0x000fe20000004200 */
[C---:B------:R-:W-:Y:S02]  /*8d90*/  FMUL.FTZ R20, R2.reuse, R120 ;  /* 0x0000007802147220 */ /* 0x040fe40000410000 */
[----:B------:R-:W-:Y:S02]  /*8da0*/  FMUL.FTZ R21, R2, R121 ;  /* 0x0000007902157220 */ /* 0x000fe40000410000 */
[C---:B------:R-:W-:Y:S04]  /*8db0*/  FMUL.FTZ R22, R0.reuse, R122 ;  /* 0x0000007a00167220 */ /* 0x040fe80000410000 */
[C---:B------:R-:W-:Y:S02]  /*8dc0*/  FMUL.FTZ R23, R0.reuse, R123 ;  /* 0x0000007b00177220 */ /* 0x040fe40000410000 */
[--C-:B-1----:R-:W-:Y:S01]  /*8dd0*/  FFMA.FTZ R102, R147, c[0x0][0x2d0], -R144.reuse ;  /* 0x0000b40093667a23 */ /* 0x102fe20000010890 */
[----:B------:R-:W-:Y:S01]  /*8de0*/  LDSM.16.MT88.4 R120, [R186+0x800] ;  /* 0x00080000ba78783b */ /* 0x000fe20000004200 */
[C---:B------:R-:W-:Y:S02]  /*8df0*/  FMUL.FTZ R35, R0.reuse, R135 ;  /* 0x0000008700237220 */ /* 0x040fe40000410000 */
[----:B------:R1:W-:Y:S01]  /*8e00*/  MUFU.EX2 R183, R102 ;  /* 0x0000006600b77308 */ /* 0x0003e20000000800 */
[C---:B------:R-:W-:Y:S03]  /*8e10*/  HMMA.16816.F32.BF16 R20, R136.reuse, R28, R20 ;  /* 0x0000001c8814723c */ /* 0x040fe60000041814 */
[C---:B------:R-:W-:Y:S01]  /*8e20*/  FMUL.FTZ R38, R0.reuse, R38 ;  /* 0x0000002600267220 */ /* 0x040fe20000410000 */
[----:B------:R-:W-:Y:S01]  /*8e30*/  LDSM.16.MT88.4 R132, [R186+0x2800] ;  /* 0x00280000ba84783b */ /* 0x000fe20000004200 */
[----:B------:R-:W-:Y:S02]  /*8e40*/  FMUL.FTZ R39, R0, R39 ;  /* 0x0000002700277220 */ /* 0x000fe40000410000 */
[C---:B------:R-:W-:Y:S01]  /*8e50*/  FMUL.FTZ R28, R2.reuse, R128 ;  /* 0x00000080021c7220 */ /* 0x040fe20000410000 */
[C---:B------:R-:W-:Y:S04]  /*8e60*/  HMMA.16816.F32.BF16 R24, R136.reuse, R30, R24 ;  /* 0x0000001e8818723c */ /* 0x040fe80000041818 */
[----:B------:R-:W-:Y:S02]  /*8e70*/  FMUL.FTZ R29, R2, R129 ;  /* 0x00000081021d7220 */ /* 0x000fe40000410000 */
[C---:B------:R-:W-:Y:S02]  /*8e80*/  FMUL.FTZ R42, R0.reuse, R42 ;  /* 0x0000002a002a7220 */ /* 0x040fe40000410000 */
[C---:B------:R-:W-:Y:S04]  /*8e90*/  FMUL.FTZ R30, R0.reuse, R130 ;  /* 0x00000082001e7220 */ /* 0x040fe80000410000 */
[----:B------:R-:W-:Y:S02]  /*8ea0*/  FMUL.FTZ R31, R0, R131 ;  /* 0x00000083001f7220 */ /* 0x000fe40000410000 */
[----:B------:R-:W-:Y:S01]  /*8eb0*/  LDSM.16.MT88.4 R128, [R185+0x2800] ;  /* 0x00280000b980783b */ /* 0x000fe20000004200 */
[--C-:B-1----:R-:W-:Y:S02]  /*8ec0*/  FFMA.FTZ R102, R142, c[0x0][0x2d0], -R101.reuse ;  /* 0x0000b4008e667a23 */ /* 0x102fe40000010865 */
[C---:B------:R-:W-:Y:S02]  /*8ed0*/  FMUL.FTZ R43, R0.reuse, R43 ;  /* 0x0000002b002b7220 */ /* 0x040fe40000410000 */
[C---:B--2---:R-:W-:Y:S01]  /*8ee0*/  HMMA.16816.F32.BF16 R28, R136.reuse, R104, R28 ;  /* 0x00000068881c723c */ /* 0x044fe2000004181c */
[----:B------:R1:W-:Y:S02]  /*8ef0*/  MUFU.EX2 R169, R102 ;  /* 0x0000006600a97308 */ /* 0x0003e40000000800 */
[----:B------:R-:W-:Y:S01]  /*8f00*/  LDSM.16.MT88.4 R140, [R189+0x2800] ;  /* 0x00280000bd8c783b */ /* 0x000fe20000004200 */
[C---:B------:R-:W-:Y:S02]  /*8f10*/  FMUL.FTZ R46, R0.reuse, R46 ;  /* 0x0000002e002e7220 */ /* 0x040fe40000410000 */
[C---:B------:R-:W-:Y:S02]  /*8f20*/  FMUL.FTZ R47, R0.reuse, R47 ;  /* 0x0000002f002f7220 */ /* 0x040fe40000410000 */
[C---:B------:R-:W-:Y:S03]  /*8f30*/  HMMA.16816.F32.BF16 R32, R136.reuse, R106, R32 ;  /* 0x0000006a8820723c */ /* 0x040fe60000041820 */
[----:B------:R-:W2:Y:S01]  /*8f40*/  LDSM.16.MT88.4 R104, [R189+0x2000] ;  /* 0x00200000bd68783b */ /* 0x000ea20000004200 */
[C---:B------:R-:W-:Y:S02]  /*8f50*/  FMUL.FTZ R50, R0.reuse, R50 ;  /* 0x0000003200327220 */ /* 0x040fe40000410000 */
[C---:B------:R-:W-:Y:S02]  /*8f60*/  FMUL.FTZ R51, R0.reuse, R51 ;  /* 0x0000003300337220 */ /* 0x040fe40000410000 */
[C---:B----4-:R-:W-:Y:S04]  /*8f70*/  HMMA.16816.F32.BF16 R36, R136.reuse, R108, R36 ;  /* 0x0000006c8824723c */ /* 0x050fe80000041824 */
[C---:B------:R-:W-:Y:S02]  /*8f80*/  FMUL.FTZ R54, R0.reuse, R54 ;  /* 0x0000003600367220 */ /* 0x040fe40000410000 */
[----:B------:R-:W-:Y:S02]  /*8f90*/  FMUL.FTZ R55, R0, R55 ;  /* 0x0000003700377220 */ /* 0x000fe40000410000 */
[C---:B------:R-:W-:Y:S01]  /*8fa0*/  HMMA.16816.F32.BF16 R40, R136.reuse, R110, R40 ;  /* 0x0000006e8828723c */ /* 0x040fe20000041828 */
[----:B------:R-:W4:Y:S03]  /*8fb0*/  LDSM.16.MT88.4 R108, [R188+0x2000] ;  /* 0x00200000bc6c783b */ /* 0x000f260000004200 */
[--C-:B-1----:R-:W-:Y:S02]  /*8fc0*/  FFMA.FTZ R102, R146, c[0x0][0x2d0], -R101.reuse ;  /* 0x0000b40092667a23 */ /* 0x102fe40000010865 */
[C---:B------:R-:W-:Y:S02]  /*8fd0*/  FMUL.FTZ R58, R0.reuse, R58 ;  /* 0x0000003a003a7220 */ /* 0x040fe40000410000 */
[C---:B-----5:R-:W-:Y:S01]  /*8fe0*/  HMMA.16816.F32.BF16 R44, R136.reuse, R112, R44 ;  /* 0x00000070882c723c */ /* 0x060fe2000004182c */
[----:B------:R1:W5:Y:S03]  /*8ff0*/  MUFU.EX2 R168, R102 ;  /* 0x0000006600a87308 */ /* 0x0003660000000800 */
[C---:B------:R-:W-:Y:S02]  /*9000*/  FMUL.FTZ R59, R0.reuse, R59 ;  /* 0x0000003b003b7220 */ /* 0x040fe40000410000 */
[C---:B------:R-:W-:Y:S02]  /*9010*/  FMUL.FTZ R62, R0.reuse, R62 ;  /* 0x0000003e003e7220 */ /* 0x040fe40000410000 */
[C---:B------:R-:W-:Y:S01]  /*9020*/  HMMA.16816.F32.BF16 R48, R136.reuse, R114, R48 ;  /* 0x000000728830723c */ /* 0x040fe20000041830 */
[----:B------:R-:W3:Y:S03]  /*9030*/  LDSM.16.MT88.4 R112, [R185+0x4000] ;  /* 0x00400000b970783b */ /* 0x000ee60000004200 */
[C---:B------:R-:W-:Y:S02]  /*9040*/  FMUL.FTZ R63, R0.reuse, R63 ;  /* 0x0000003f003f7220 */ /* 0x040fe40000410000 */
[C---:B------:R-:W-:Y:S02]  /*9050*/  FMUL.FTZ R66, R0.reuse, R66 ;  /* 0x0000004200427220 */ /* 0x040fe40000410000 */
[C---:B------:R-:W-:Y:S01]  /*9060*/  FMUL.FTZ R67, R0.reuse, R67 ;  /* 0x0000004300437220 */ /* 0x040fe20000410000 */
[C---:B--2---:R-:W-:Y:S03]  /*9070*/  HMMA.16816.F32.BF16 R52, R136.reuse, R104, R52 ;  /* 0x000000688834723c */ /* 0x044fe60000041834 */
[C---:B------:R-:W-:Y:S02]  /*9080*/  FMUL.FTZ R70, R0.reuse, R70 ;  /* 0x0000004600467220 */ /* 0x040fe40000410000 */
[C---:B------:R-:W-:Y:S02]  /*9090*/  FMUL.FTZ R71, R0.reuse, R71 ;  /* 0x0000004700477220 */ /* 0x040fe40000410000 */
[--C-:B-1----:R-:W-:Y:S01]  /*90a0*/  FFMA.FTZ R102, R145, c[0x0][0x2d0], -R101.reuse ;  /* 0x0000b40091667a23 */ /* 0x102fe20000010865 */
[C---:B------:R-:W-:Y:S01]  /*90b0*/  HMMA.16816.F32.BF16 R56, R136.reuse, R106, R56 ;  /* 0x0000006a8838723c */ /* 0x040fe20000041838 */
[----:B------:R-:W1:Y:S02]  /*90c0*/  LDSM.16.MT88.4 R104, [R186+0x4000] ;  /* 0x00400000ba68783b */ /* 0x000e640000004200 */
[----:B------:R2:W-:Y:S01]  /*90d0*/  MUFU.EX2 R167, R102 ;  /* 0x0000006600a77308 */ /* 0x0005e20000000800 */
[C---:B------:R-:W-:Y:S02]  /*90e0*/  FMUL.FTZ R74, R0.reuse, R74 ;  /* 0x0000004a004a7220 */ /* 0x040fe40000410000 */
[C---:B------:R-:W-:Y:S02]  /*90f0*/  FMUL.FTZ R75, R0.reuse, R75 ;  /* 0x0000004b004b7220 */ /* 0x040fe40000410000 */
[C---:B----4-:R-:W-:Y:S04]  /*9100*/  HMMA.16816.F32.BF16 R60, R136.reuse, R108, R60 ;  /* 0x0000006c883c723c */ /* 0x050fe8000004183c */
[C---:B------:R-:W-:Y:S02]  /*9110*/  FMUL.FTZ R78, R0.reuse, R78 ;  /* 0x0000004e004e7220 */ /* 0x040fe40000410000 */
[C---:B------:R-:W-:Y:S02]  /*9120*/  FMUL.FTZ R79, R0.reuse, R79 ;  /* 0x0000004f004f7220 */ /* 0x040fe40000410000 */
[C---:B------:R-:W-:Y:S01]  /*9130*/  HMMA.16816.F32.BF16 R64, R136.reuse, R110, R64 ;  /* 0x0000006e8840723c */ /* 0x040fe20000041840 */
[----:B------:R-:W4:Y:S03]  /*9140*/  LDSM.16.MT88.4 R108, [R189+0x4000] ;  /* 0x00400000bd6c783b */ /* 0x000f260000004200 */
[C---:B------:R-:W-:Y:S02]  /*9150*/  FMUL.FTZ R82, R0.reuse, R82 ;  /* 0x0000005200527220 */ /* 0x040fe40000410000 */
[----:B------:R-:W-:Y:S02]  /*9160*/  FMUL.FTZ R83, R0, R83 ;  /* 0x0000005300537220 */ /* 0x000fe40000410000 */
[C---:B---3--:R-:W-:Y:S04]  /*9170*/  HMMA.16816.F32.BF16 R68, R136.reuse, R112, R68 ;  /* 0x000000708844723c */ /* 0x048fe80000041844 */
[--C-:B--2---:R-:W-:Y:S02]  /*9180*/  FFMA.FTZ R102, R148, c[0x0][0x2d0], -R101.reuse ;  /* 0x0000b40094667a23 */ /* 0x104fe40000010865 */
[C---:B------:R-:W-:Y:S02]  /*9190*/  FMUL.FTZ R86, R0.reuse, R86 ;  /* 0x0000005600567220 */ /* 0x040fe40000410000 */
[C---:B------:R-:W-:Y:S01]  /*91a0*/  HMMA.16816.F32.BF16 R72, R136.reuse, R114, R72 ;  /* 0x000000728848723c */ /* 0x040fe20000041848 */
[----:B------:R2:W3:Y:S01]  /*91b0*/  MUFU.EX2 R166, R102 ;  /* 0x0000006600a67308 */ /* 0x0004e20000000800 */
[----:B------:R-:W3:Y:S02]  /*91c0*/  LDSM.16.MT88.4 R112, [R188+0x4000] ;  /* 0x00400000bc70783b */ /* 0x000ee40000004200 */
[C---:B------:R-:W-:Y:S02]  /*91d0*/  FMUL.FTZ R87, R0.reuse, R87 ;  /* 0x0000005700577220 */ /* 0x040fe40000410000 */
[C---:B------:R-:W-:Y:S02]  /*91e0*/  FMUL.FTZ R90, R0.reuse, R90 ;  /* 0x0000005a005a7220 */ /* 0x040fe40000410000 */
[C---:B------:R-:W-:Y:S01]  /*91f0*/  FMUL.FTZ R91, R0.reuse, R91 ;  /* 0x0000005b005b7220 */ /* 0x040fe20000410000 */
[C---:B-1----:R-:W-:Y:S03]  /*9200*/  HMMA.16816.F32.BF16 R76, R136.reuse, R104, R76 ;  /* 0x00000068884c723c */ /* 0x042fe6000004184c */
[C---:B------:R-:W-:Y:S02]  /*9210*/  FMUL.FTZ R94, R0.reuse, R94 ;  /* 0x0000005e005e7220 */ /* 0x040fe40000410000 */
[----:B------:R-:W-:Y:S02]  /*9220*/  FMUL.FTZ R95, R0, R95 ;  /* 0x0000005f005f7220 */ /* 0x000fe40000410000 */
[----:B------:R-:W-:Y:S01]  /*9230*/  F2FP.BF16.PACK_AB R104, R208, R210 ;  /* 0x000000d2d068723e */ /* 0x000fe200000010ff */
[C---:B------:R-:W-:Y:S04]  /*9240*/  HMMA.16816.F32.BF16 R80, R136.reuse, R106, R80 ;  /* 0x0000006a8850723c */ /* 0x040fe80000041850 */
[----:B------:R-:W-:Y:S01]  /*9250*/  FMUL.FTZ R98, R0, R98 ;  /* 0x0000006200627220 */ /* 0x000fe20000410000 */
[----:B-----5:R-:W-:Y:S01]  /*9260*/  F2FP.BF16.PACK_AB R105, R168, R169 ;  /* 0x000000a9a869723e */ /* 0x020fe200000010ff */
[----:B------:R-:W-:Y:S01]  /*9270*/  FMUL.FTZ R99, R0, R99 ;  /* 0x0000006300637220 */ /* 0x000fe20000410000 */
[----:B------:R-:W-:Y:S01]  /*9280*/  F2FP.BF16.PACK_AB R106, R183, R207 ;  /* 0x000000cfb76a723e */ /* 0x000fe200000010ff */
[C---:B----4-:R-:W-:Y:S04]  /*9290*/  HMMA.16816.F32.BF16 R84, R136.reuse, R108, R84 ;  /* 0x0000006c8854723c */ /* 0x050fe80000041854 */
[--C-:B--2---:R-:W-:Y:S01]  /*92a0*/  FFMA.FTZ R102, R154, c[0x0][0x2d0], -R144.reuse ;  /* 0x0000b4009a667a23 */ /* 0x104fe20000010890 */
[----:B---3--:R-:W-:Y:S03]  /*92b0*/  F2FP.BF16.PACK_AB R107, R166, R167 ;  /* 0x000000a7a66b723e */ /* 0x008fe600000010ff */
[C---:B------:R-:W-:Y:S01]  /*92c0*/  HMMA.16816.F32.BF16 R88, R136.reuse, R110, R88 ;  /* 0x0000006e8858723c */ /* 0x040fe20000041858 */
[----:B------:R1:W-:Y:S01]  /*92d0*/  MUFU.EX2 R182, R102 ;  /* 0x0000006600b67308 */ /* 0x0003e20000000800 */
[----:B------:R-:W2:Y:S06]  /*92e0*/  LDSM.16.MT88.4 R108, [R189+0x800] ;  /* 0x00080000bd6c783b */ /* 0x000eac0000004200 */
[C---:B------:R-:W-:Y:S08]  /*92f0*/  HMMA.16816.F32.BF16 R92, R136.reuse, R112, R92 ;  /* 0x00000070885c723c */ /* 0x040ff0000004185c */
[----:B------:R-:W-:Y:S01]  /*9300*/  HMMA.16816.F32.BF16 R96, R136, R114, R96 ;  /* 0x000000728860723c */ /* 0x000fe20000041860 */
[----:B------:R-:W3:Y:S07]  /*9310*/  LDSM.16.MT88.4 R112, [R188+0x2800] ;  /* 0x00280000bc70783b */ /* 0x000eee0000004200 */
[C---:B------:R-:W-:Y:S01]  /*9320*/  HMMA.16816.F32.BF16 R4, R104.reuse, R116, R4 ;  /* 0x000000746804723c */ /* 0x040fe20000041804 */
[----:B------:R-:W-:Y:S04]  /*9330*/  LDSM.16.MT88.4 R136, [R189+0x3000] ;  /* 0x00300000bd88783b */ /* 0x000fe80000004200 */
[--C-:B-1----:R-:W-:Y:S03]  /*9340*/  FFMA.FTZ R102, R155, c[0x0][0x2d0], -R144.reuse ;  /* 0x0000b4009b667a23 */ /* 0x102fe60000010890 */
[C---:B------:R-:W-:Y:S01]  /*9350*/  HMMA.16816.F32.BF16 R8, R104.reuse, R118, R8 ;  /* 0x000000766808723c */ /* 0x040fe20000041808 */
[----:B------:R1:W4:Y:S01]  /*9360*/  MUFU.EX2 R181, R102 ;  /* 0x0000006600b57308 */ /* 0x0003220000000800 */
[----:B------:R-:W-:Y:S06]  /*9370*/  LDSM.16.MT88.4 R116, [R186+0x4800] ;  /* 0x00480000ba74783b */ /* 0x000fec0000004200 */
[C---:B------:R-:W-:Y:S08]  /*9380*/  HMMA.16816.F32.BF16 R12, R104.reuse, R120, R12 ;  /* 0x00000078680c723c */ /* 0x040ff0000004180c */
[C---:B------:R-:W-:Y:S01]  /*9390*/  HMMA.16816.F32.BF16 R16, R104.reuse, R122, R16 ;  /* 0x0000007a6810723c */ /* 0x040fe20000041810 */
[----:B------:R-:W-:Y:S07]  /*93a0*/  LDSM.16.MT88.4 R120, [R189+0x4800] ;  /* 0x00480000bd78783b */ /* 0x000fee0000004200 */
[C---:B--2---:R-:W-:Y:S04]  /*93b0*/  HMMA.16816.F32.BF16 R20, R104.reuse, R108, R20 ;  /* 0x0000006c6814723c */ /* 0x044fe80000041814 */
[--C-:B-1----:R-:W-:Y:S04]  /*93c0*/  FFMA.FTZ R102, R156, c[0x0][0x2d0], -R144.reuse ;  /* 0x0000b4009c667a23 */ /* 0x102fe80000010890 */
[C---:B------:R-:W-:Y:S01]  /*93d0*/  HMMA.16816.F32.BF16 R24, R104.reuse, R110, R24 ;  /* 0x0000006e6818723c */ /* 0x040fe20000041818 */
[----:B------:R1:W-:Y:S01]  /*93e0*/  MUFU.EX2 R179, R102 ;  /* 0x0000006600b37308 */ /* 0x0003e20000000800 */
[----:B------:R-:W2:Y:S06]  /*93f0*/  LDSM.16.MT88.4 R108, [R185+0x4800] ;  /* 0x00480000b96c783b */ /* 0x000eac0000004200 */
[C---:B------:R-:W-:Y:S08]  /*9400*/  HMMA.16816.F32.BF16 R28, R104.reuse, R124, R28 ;  /* 0x0000007c681c723c */ /* 0x040ff0000004181c */
[C---:B------:R-:W-:Y:S01]  /*9410*/  HMMA.16816.F32.BF16 R32, R104.reuse, R126, R32 ;  /* 0x0000007e6820723c */ /* 0x040fe20000041820 */
[----:B------:R-:W-:Y:S07]  /*9420*/  LDSM.16.MT88.4 R124, [R186+0x1000] ;  /* 0x00100000ba7c783b */ /* 0x000fee0000004200 */
        /* <DEDUP_REMOVED lines=13> */
[C---:B---3--:R-:W-:Y:S08]  /*9500*/  HMMA.16816.F32.BF16 R60, R104.reuse, R112, R60 ;  /* 0x00000070683c723c */ /* 0x048ff0000004183c */
[C---:B------:R-:W-:Y:S01]  /*9510*/  HMMA.16816.F32.BF16 R64, R104.reuse, R114, R64 ;  /* 0x000000726840723c */ /* 0x040fe20000041840 */
[----:B------:R-:W3:Y:S07]  /*9520*/  LDSM.16.MT88.4 R112, [R188+0x4800] ;  /* 0x00480000bc70783b */ /* 0x000eee0000004200 */
[C---:B--2---:R-:W-:Y:S04]  /*9530*/  HMMA.16816.F32.BF16 R68, R104.reuse, R108, R68 ;  /* 0x0000006c6844723c */ /* 0x044fe80000041844 */
[--C-:B-1----:R-:W-:Y:S04]  /*9540*/  FFMA.FTZ R102, R151, c[0x0][0x2d0], -R101.reuse ;  /* 0x0000b40097667a23 */ /* 0x102fe80000010865 */
[C---:B------:R-:W-:Y:S01]  /*9550*/  HMMA.16816.F32.BF16 R72, R104.reuse, R110, R72 ;  /* 0x0000006e6848723c */ /* 0x040fe20000041848 */
[----:B------:R1:W2:Y:S01]  /*9560*/  MUFU.EX2 R164, R102 ;  /* 0x0000006600a47308 */ /* 0x0002a20000000800 */
[----:B------:R-:W2:Y:S06]  /*9570*/  LDSM.16.MT88.4 R108, [R185+0x1000] ;  /* 0x00100000b96c783b */ /* 0x000eac0000004200 */
[C---:B------:R-:W-:Y:S08]  /*9580*/  HMMA.16816.F32.BF16 R76, R104.reuse, R116, R76 ;  /* 0x00000074684c723c */ /* 0x040ff0000004184c */
[C---:B------:R-:W-:Y:S01]  /*9590*/  HMMA.16816.F32.BF16 R80, R104.reuse, R118, R80 ;  /* 0x000000766850723c */ /* 0x040fe20000041850 */
[----:B------:R-:W2:Y:S07]  /*95a0*/  LDSM.16.MT88.4 R116, [R189+0x1000] ;  /* 0x00100000bd74783b */ /* 0x000eae0000004200 */
[C---:B------:R-:W-:Y:S04]  /*95b0*/  HMMA.16816.F32.BF16 R84, R104.reuse, R120, R84 ;  /* 0x000000786854723c */ /* 0x040fe80000041854 */
[--C-:B-1----:R-:W-:Y:S02]  /*95c0*/  FFMA.FTZ R102, R150, c[0x0][0x2d0], -R101.reuse ;  /* 0x0000b40096667a23 */ /* 0x102fe40000010865 */
[----:B------:R-:W-:Y:S02]  /*95d0*/  LDSM.16.MT88.4 R148, [R189+0x3800] ;  /* 0x00380000bd94783b */ /* 0x000fe40000004200 */
[C---:B------:R-:W-:Y:S01]  /*95e0*/  HMMA.16816.F32.BF16 R88, R104.reuse, R122, R88 ;  /* 0x0000007a6858723c */ /* 0x040fe20000041858 */
[----:B------:R1:W-:Y:S05]  /*95f0*/  MUFU.EX2 R163, R102 ;  /* 0x0000006600a37308 */ /* 0x0003ea0000000800 */
[----:B------:R-:W2:Y:S02]  /*9600*/  LDSM.16.MT88.4 R120, [R185+0x3000] ;  /* 0x00300000b978783b */ /* 0x000ea40000004200 */
[C---:B---3--:R-:W-:Y:S08]  /*9610*/  HMMA.16816.F32.BF16 R92, R104.reuse, R112, R92 ;  /* 0x00000070685c723c */ /* 0x048ff0000004185c */
[----:B------:R-:W-:Y:S01]  /*9620*/  HMMA.16816.F32.BF16 R96, R104, R114, R96 ;  /* 0x000000726860723c */ /* 0x000fe20000041860 */
[----:B------:R-:W-:Y:S06]  /*9630*/  LDSM.16.MT88.4 R112, [R185+0x5000] ;  /* 0x00500000b970783b */ /* 0x000fec0000004200 */
[----:B----4-:R-:W-:Y:S01]  /*9640*/  F2FP.BF16.PACK_AB R104, R181, R182 ;  /* 0x000000b6b568723e */ /* 0x010fe200000010ff */
[--C-:B-1----:R-:W-:Y:S01]  /*9650*/  FFMA.FTZ R102, R152, c[0x0][0x2d0], -R101.reuse ;  /* 0x0000b40098667a23 */ /* 0x102fe20000010865 */
[----:B-----5:R-:W-:Y:S03]  /*9660*/  F2FP.BF16.PACK_AB R106, R178, R179 ;  /* 0x000000b3b26a723e */ /* 0x020fe600000010ff */
[----:B------:R-:W1:Y:S01]  /*9670*/  MUFU.EX2 R162, R102 ;  /* 0x0000006600a27308 */ /* 0x000e620000000800 */
[----:B--2---:R-:W-:Y:S02]  /*9680*/  F2FP.BF16.PACK_AB R105, R164, R165 ;  /* 0x000000a5a469723e */ /* 0x004fe400000010ff */
[----:B-1----:R-:W-:Y:S01]  /*9690*/  F2FP.BF16.PACK_AB R107, R162, R163 ;  /* 0x000000a3a26b723e */ /* 0x002fe200000010ff */
[--C-:B------:R-:W-:Y:S06]  /*96a0*/  FFMA.FTZ R102, R160, c[0x0][0x2d0], -R144.reuse ;  /* 0x0000b400a0667a23 */ /* 0x100fec0000010890 */
[----:B------:R1:W-:Y:S01]  /*96b0*/  MUFU.EX2 R177, R102 ;  /* 0x0000006600b17308 */ /* 0x0003e20000000800 */
[C---:B------:R-:W-:Y:S08]  /*96c0*/  HMMA.16816.F32.BF16 R4, R104.reuse, R108, R4 ;  /* 0x0000006c6804723c */ /* 0x040ff00000041804 */
[C---:B------:R-:W-:Y:S01]  /*96d0*/  HMMA.16816.F32.BF16 R8, R104.reuse, R110, R8 ;  /* 0x0000006e6808723c */ /* 0x040fe20000041808 */
[----:B------:R-:W2:Y:S07]  /*96e0*/  LDSM.16.MT88.4 R108, [R188+0x3000] ;  /* 0x00300000bc6c783b */ /* 0x000eae0000004200 */
[C---:B------:R-:W-:Y:S04]  /*96f0*/  HMMA.16816.F32.BF16 R12, R104.reuse, R124, R12 ;  /* 0x0000007c680c723c */ /* 0x040fe8000004180c */
[--C-:B-1----:R-:W-:Y:S04]  /*9700*/  FFMA.FTZ R102, R161, c[0x0][0x2d0], -R144.reuse ;  /* 0x0000b400a1667a23 */ /* 0x102fe80000010890 */
[C---:B------:R-:W-:Y:S01]  /*9710*/  HMMA.16816.F32.BF16 R16, R104.reuse, R126, R16 ;  /* 0x0000007e6810723c */ /* 0x040fe20000041810 */
[----:B------:R-:W-:Y:S01]  /*9720*/  LDSM.16.MT88.4 R124, [R189+0x1800] ;  /* 0x00180000bd7c783b */ /* 0x000fe20000004200 */
[----:B------:R1:W3:Y:S06]  /*9730*/  MUFU.EX2 R176, R102 ;  /* 0x0000006600b07308 */ /* 0x0002ec0000000800 */
[C---:B------:R-:W-:Y:S08]  /*9740*/  HMMA.16816.F32.BF16 R20, R104.reuse, R116, R20 ;  /* 0x000000746814723c */ /* 0x040ff00000041814 */
[C---:B------:R-:W-:Y:S01]  /*9750*/  HMMA.16816.F32.BF16 R24, R104.reuse, R118, R24 ;  /* 0x000000766818723c */ /* 0x040fe20000041818 */
[----:B------:R-:W4:Y:S07]  /*9760*/  LDSM.16.MT88.4 R116, [R186+0x5000] ;  /* 0x00500000ba74783b */ /* 0x000f2e0000004200 */
[C---:B------:R-:W-:Y:S04]  /*9770*/  HMMA.16816.F32.BF16 R28, R104.reuse, R128, R28 ;  /* 0x00000080681c723c */ /* 0x040fe8000004181c */
[--C-:B-1----:R-:W-:Y:S02]  /*9780*/  FFMA.FTZ R102, R171, c[0x0][0x2d0], -R144.reuse ;  /* 0x0000b400ab667a23 */ /* 0x102fe40000010890 */
[----:B------:R-:W-:Y:S02]  /*9790*/  FFMA.FTZ R144, R170, c[0x0][0x2d0], -R144 ;  /* 0x0000b400aa907a23 */ /* 0x000fe40000010890 */
[C---:B------:R-:W-:Y:S01]  /*97a0*/  HMMA.16816.F32.BF16 R32, R104.reuse, R130, R32 ;  /* 0x000000826820723c */ /* 0x040fe20000041820 */
[----:B------:R1:W-:Y:S07]  /*97b0*/  MUFU.EX2 R171, R102 ;  /* 0x0000006600ab7308 */ /* 0x0003ee0000000800 */
[C---:B------:R-:W-:Y:S03]  /*97c0*/  HMMA.16816.F32.BF16 R36, R104.reuse, R120, R36 ;  /* 0x000000786824723c */ /* 0x040fe60000041824 */
[----:B------:R5:W2:Y:S05]  /*97d0*/  MUFU.EX2 R170, R144 ;  /* 0x0000009000aa7308 */ /* 0x000aaa0000000800 */
[C---:B------:R-:W-:Y:S01]  /*97e0*/  HMMA.16816.F32.BF16 R40, R104.reuse, R122, R40 ;  /* 0x0000007a6828723c */ /* 0x040fe20000041828 */
[----:B------:R-:W4:Y:S07]  /*97f0*/  LDSM.16.MT88.4 R120, [R189+0x5000] ;  /* 0x00500000bd78783b */ /* 0x000f2e0000004200 */
[C---:B------:R-:W-:Y:S04]  /*9800*/  HMMA.16816.F32.BF16 R44, R104.reuse, R132, R44 ;  /* 0x00000084682c723c */ /* 0x040fe8000004182c */
[--C-:B-1----:R-:W-:Y:S02]  /*9810*/  FFMA.FTZ R102, R153, c[0x0][0x2d0], -R101.reuse ;  /* 0x0000b40099667a23 */ /* 0x102fe40000010865 */
[----:B------:R-:W-:Y:S02]  /*9820*/  LDSM.16.MT88.4 R152, [R188+0x3800] ;  /* 0x00380000bc98783b */ /* 0x000fe40000004200 */
[C---:B------:R-:W-:Y:S01]  /*9830*/  HMMA.16816.F32.BF16 R48, R104.reuse, R134, R48 ;  /* 0x000000866830723c */ /* 0x040fe20000041830 */
[----:B------:R1:W-:Y:S05]  /*9840*/  MUFU.EX2 R161, R102 ;  /* 0x0000006600a17308 */ /* 0x0003ea0000000800 */
[----:B------:R-:W-:Y:S02]  /*9850*/  LDSM.16.MT88.4 R132, [R188+0x1800] ;  /* 0x00180000bc84783b */ /* 0x000fe40000004200 */
[C---:B------:R-:W-:Y:S06]  /*9860*/  HMMA.16816.F32.BF16 R52, R104.reuse, R136, R52 ;  /* 0x000000886834723c */ /* 0x040fec0000041834 */
[----:B-----5:R-:W-:Y:S01]  /*9870*/  LDSM.16.MT88.4 R144, [R186+0x3800] ;  /* 0x00380000ba90783b */ /* 0x020fe20000004200 */
[----:B---3--:R-:W-:Y:S01]  /*9880*/  F2FP.BF16.PACK_AB R136, R176, R177 ;  /* 0x000000b1b088723e */ /* 0x008fe200000010ff */
[C---:B------:R-:W-:Y:S07]  /*9890*/  HMMA.16816.F32.BF16 R56, R104.reuse, R138, R56 ;  /* 0x0000008a6838723c */ /* 0x040fee0000041838 */
[----:B--2---:R-:W-:Y:S01]  /*98a0*/  F2FP.BF16.PACK_AB R138, R170, R171 ;  /* 0x000000abaa8a723e */ /* 0x004fe200000010ff */
[C---:B------:R-:W-:Y:S04]  /*98b0*/  HMMA.16816.F32.BF16 R60, R104.reuse, R108, R60 ;  /* 0x0000006c683c723c */ /* 0x040fe8000004183c */
[--C-:B-1----:R-:W-:Y:S04]  /*98c0*/  FFMA.FTZ R102, R159, c[0x0][0x2d0], -R101.reuse ;  /* 0x0000b4009f667a23 */ /* 0x102fe80000010865 */
[C---:B------:R-:W-:Y:S01]  /*98d0*/  HMMA.16816.F32.BF16 R64, R104.reuse, R110, R64 ;  /* 0x0000006e6840723c */ /* 0x040fe20000041840 */
[----:B------:R-:W1:Y:S01]  /*98e0*/  LDSM.16.MT88.4 R108, [R188+0x5000] ;  /* 0x00500000bc6c783b */ /* 0x000e620000004200 */
[----:B------:R2:W3:Y:S06]  /*98f0*/  MUFU.EX2 R160, R102 ;  /* 0x0000006600a07308 */ /* 0x0004ec0000000800 */
[C---:B------:R-:W-:Y:S08]  /*9900*/  HMMA.16816.F32.BF16 R68, R104.reuse, R112, R68 ;  /* 0x000000706844723c */ /* 0x040ff00000041844 */
[C---:B------:R-:W-:Y:S01]  /*9910*/  HMMA.16816.F32.BF16 R72, R104.reuse, R114, R72 ;  /* 0x000000726848723c */ /* 0x040fe20000041848 */
[----:B------:R-:W5:Y:S07]  /*9920*/  LDSM.16.MT88.4 R112, [R185+0x1800] ;  /* 0x00180000b970783b */ /* 0x000f6e0000004200 */
[C---:B----4-:R-:W-:Y:S04]  /*9930*/  HMMA.16816.F32.BF16 R76, R104.reuse, R116, R76 ;  /* 0x00000074684c723c */ /* 0x050fe8000004184c */
[--C-:B--2---:R-:W-:Y:S01]  /*9940*/  FFMA.FTZ R102, R158, c[0x0][0x2d0], -R101.reuse ;  /* 0x0000b4009e667a23 */ /* 0x104fe20000010865 */
[----:B---3--:R-:W-:Y:S01]  /*9950*/  F2FP.BF16.PACK_AB R137, R160, R161 ;  /* 0x000000a1a089723e */ /* 0x008fe200000010ff */
[----:B------:R-:W-:Y:S01]  /*9960*/  LDSM.16.MT88.4 R156, [R185+0x5800] ;  /* 0x00580000b99c783b */ /* 0x000fe20000004200 */
[----:B------:R-:W-:Y:S01]  /*9970*/  FFMA.FTZ R101, R103, c[0x0][0x2d0], -R101 ;  /* 0x0000b40067657a23 */ /* 0x000fe20000010865 */
[C---:B------:R-:W-:Y:S02]  /*9980*/  HMMA.16816.F32.BF16 R80, R104.reuse, R118, R80 ;  /* 0x000000766850723c */ /* 0x040fe40000041850 */
[----:B------:R-:W-:Y:S04]  /*9990*/  MUFU.EX2 R102, R102 ;  /* 0x0000006600667308 */ /* 0x000fe80000000800 */
[----:B------:R-:W2:Y:S02]  /*99a0*/  LDSM.16.MT88.4 R116, [R186+0x1800] ;  /* 0x00180000ba74783b */ /* 0x000ea40000004200 */
[C---:B------:R-:W-:Y:S04]  /*99b0*/  HMMA.16816.F32.BF16 R84, R104.reuse, R120, R84 ;  /* 0x000000786854723c */ /* 0x040fe80000041854 */
[----:B------:R-:W3:Y:S04]  /*99c0*/  MUFU.EX2 R101, R101 ;  /* 0x0000006500657308 */ /* 0x000ee80000000800 */
[C---:B------:R-:W-:Y:S08]  /*99d0*/  HMMA.16816.F32.BF16 R88, R104.reuse, R122, R88 ;  /* 0x0000007a6858723c */ /* 0x040ff00000041858 */
[C---:B-1----:R-:W-:Y:S08]  /*99e0*/  HMMA.16816.F32.BF16 R92, R104.reuse, R108, R92 ;  /* 0x0000006c685c723c */ /* 0x042ff0000004185c */
[----:B------:R-:W-:Y:S04]  /*99f0*/  HMMA.16816.F32.BF16 R96, R104, R110, R96 ;  /* 0x0000006e6860723c */ /* 0x000fe80000041860 */
[----:B---3--:R-:W-:Y:S07]  /*9a00*/  F2FP.BF16.PACK_AB R139, R101, R102 ;  /* 0x00000066658b723e */ /* 0x008fee00000010ff */
[C---:B-----5:R-:W-:Y:S01]  /*9a10*/  HMMA.16816.F32.BF16 R104, R136.reuse, R112, R4 ;  /* 0x000000708868723c */ /* 0x060fe20000041804 */
[----:B------:R-:W1:Y:S07]  /*9a20*/  LDSM.16.MT88.4 R4, [R186+0x5800] ;  /* 0x00580000ba04783b */ /* 0x000e6e0000004200 */
[C---:B------:R-:W-:Y:S01]  /*9a30*/  HMMA.16816.F32.BF16 R108, R136.reuse, R114, R8 ;  /* 0x00000072886c723c */ /* 0x040fe20000041808 */
[----:B------:R-:W3:Y:S07]  /*9a40*/  LDSM.16.MT88.4 R8, [R189+0x5800] ;  /* 0x00580000bd08783b */ /* 0x000eee0000004200 */
[C---:B--2---:R-:W-:Y:S01]  /*9a50*/  HMMA.16816.F32.BF16 R112, R136.reuse, R116, R12 ;  /* 0x000000748870723c */ /* 0x044fe2000004180c */
[----:B------:R-:W2:Y:S07]  /*9a60*/  LDSM.16.MT88.4 R12, [R188+0x5800] ;  /* 0x00580000bc0c783b */ /* 0x000eae0000004200 */
[C---:B------:R-:W-:Y:S07]  /*9a70*/  HMMA.16816.F32.BF16 R116, R136.reuse, R118, R16 ;  /* 0x000000768874723c */ /* 0x040fee0000041810 */
[----:B------:R-:W-:Y:S01]  /*9a80*/  FFMA.FTZ R16, R2, R225, R218 ;  /* 0x000000e102107223 */ /* 0x000fe200000100da */
[C---:B------:R-:W-:Y:S04]  /*9a90*/  HMMA.16816.F32.BF16 R120, R136.reuse, R124, R20 ;  /* 0x0000007c8878723c */ /* 0x040fe80000041814 */
[----:B------:R-:W-:Y:S02]  /*9aa0*/  FFMA.FTZ R2, R0, R226, R175 ;  /* 0x000000e200027223 */ /* 0x000fe400000100af */
        /* <DEDUP_REMOVED lines=15> */
[----:B------:R-:W-:Y:S01]  /*9ba0*/  FADD.FTZ R0, R207, R0 ;  /* 0x00000000cf007221 */ /* 0x000fe20000010000 */
[----:B------:R-:W-:Y:S01]  /*9bb0*/  IADD3 R207, R180, -0x1, RZ ;  /* 0xffffffffb4cf7810 */ /* 0x000fe20007ffe0ff */
[C---:B------:R-:W-:Y:S04]  /*9bc0*/  HMMA.16816.F32.BF16 R44, R136.reuse, R144, R44 ;  /* 0x00000090882c723c */ /* 0x040fe8000004182c */
[----:B------:R-:W-:Y:S01]  /*9bd0*/  FADD.FTZ R2, R167, R2 ;  /* 0x00000002a7027221 */ /* 0x000fe20000010000 */
[----:B------:R-:W-:Y:S01]  /*9be0*/  MOV R180, R207 ;  /* 0x000000cf00b47202 */ /* 0x000fe20000000f00 */
        /* <DEDUP_REMOVED lines=13> */
[C---:B------:R-:W-:Y:S08]  /*9cc0*/  HMMA.16816.F32.BF16 R64, R136.reuse, R154, R64 ;  /* 0x0000009a8840723c */ /* 0x040ff00000041840 */
[C---:B------:R-:W-:Y:S08]  /*9cd0*/  HMMA.16816.F32.BF16 R68, R136.reuse, R156, R68 ;  /* 0x0000009c8844723c */ /* 0x040ff00000041844 */
        /* <DEDUP_REMOVED lines=10> */
[C---:B------:R-:W-:Y:S04]  /*9d80*/  HMMA.16816.F32.BF16 R88, R136.reuse, R10, R88 ;  /* 0x0000000a8858723c */ /* 0x040fe80000041858 */
[----:B------:R-:W-:Y:S02]  /*9d90*/  FADD.FTZ R2, R171, R2 ;  /* 0x00000002ab027221 */ /* 0x000fe40000010000 */
[----:B------:R-:W-:Y:S01]  /*9da0*/  FADD.FTZ R0, R102, R0 ;  /* 0x0000000066007221 */ /* 0x000fe20000010000 */
[----:B------:R-:W-:Y:S01]  /*9db0*/  MOV R102, R3 ;  /* 0x0000000300667202 */ /* 0x000fe20000000f00 */
[C---:B--2---:R-:W-:Y:S04]  /*9dc0*/  HMMA.16816.F32.BF16 R92, R136.reuse, R12, R92 ;  /* 0x0000000c885c723c */ /* 0x044fe8000004185c */
[----:B------:R-:W-:Y:S02]  /*9dd0*/  FADD.FTZ R225, R170, R2 ;  /* 0x00000002aae17221 */ /* 0x000fe40000010000 */
[----:B------:R-:W-:Y:S01]  /*9de0*/  FADD.FTZ R226, R101, R0 ;  /* 0x0000000065e27221 */ /* 0x000fe20000010000 */
[----:B------:R-:W-:Y:S01]  /*9df0*/  MOV R101, R100 ;  /* 0x0000006400657202 */ /* 0x000fe20000000f00 */
[----:B------:R-:W-:Y:S01]  /*9e00*/  HMMA.16816.F32.BF16 R96, R136, R14, R96 ;  /* 0x0000000e8860723c */ /* 0x000fe20000041860 */
[----:B------:R-:W-:-:S07]  /*9e10*/  @P0 BRA `(.L_x_455) ;  /* 0xffffc7a000000947 */ /* 0x000fce000383ffff */
.L_x_446:
[----:B------:R-:W-:Y:S02]  /*9e20*/  IADD3 R0, R231, 0x7f, RZ ;  /* 0x0000007fe7007810 */ /* 0x000fe40007ffe0ff */
[----:B------:R-:W-:-:S03]  /*9e30*/  IADD3 R2, R228, 0x1, -R229 ;  /* 0x00000001e4027810 */ /* 0x000fc60007ffe8e5 */
[----:B------:R-:W-:-:S05]  /*9e40*/  @P2 IMAD.HI.U32 R3, R0, c[0x0][0x2c8], RZ ;  /* 0x0000b20000032a27 */ /* 0x000fca00078e00ff */
[----:B------:R-:W-:-:S05]  /*9e50*/  @P2 SHF.R.U32.HI R0, RZ, c[0x0][0x2cc], R3 ;  /* 0x0000b300ff002a19 */ /* 0x000fca0000011603 */
[----:B------:R-:W-:-:S05]  /*9e60*/  IMAD.IADD R0, R2, 0x1, R0 ;  /* 0x0000000102007824 */ /* 0x000fca00078e0200 */
[----:B------:R-:W-:Y:S01]  /*9e70*/  IADD3 R2, R0, -c[0x0][0x324], RZ ;  /* 0x8000c90000027a10 */ /* 0x000fe20007ffe0ff */
[----:B------:R-:W-:Y:S05]  /*9e80*/  @!P1 BRA `(.L_x_456) ;  /* 0x0000011000009947 */ /* 0x000fea0003800000 */
[----:B------:R-:W-:Y:S01]  /*9e90*/  ISETP.GT.AND P0, PT, R0, -0x1, PT ;  /* 0xffffffff0000780c */ /* 0x000fe20003f04270 */
[----:B------:R-:W-:-:S12]  /*9ea0*/  BSSY B0, `(.L_x_457) ;  /* 0x000000d000007945 */ /* 0x000fd80003800000 */
        /* <DEDUP_REMOVED lines=8> */
.L_x_458:
[----:B------:R-:W-:-:S04]  /*9f30*/  MOV R3, c[0x0][0x32c] ;  /* 0x0000cb0000037a02 */ /* 0x000fc80000000f00 */
[----:B------:R-:W-:-:S13]  /*9f40*/  ISETP.NE.AND P0, PT, R3, 0x1, PT ;  /* 0x000000010300780c */ /* 0x000fda0003f05270 */
[----:B------:R-:W-:-:S05]  /*9f50*/  @P0 IMAD.HI.U32 R3, R0, c[0x0][0x330], RZ ;  /* 0x0000cc0000030a27 */ /* 0x000fca00078e00ff */
[----:B------:R-:W-:Y:S02]  /*9f60*/  @P0 SHF.R.U32.HI R0, RZ, c[0x0][0x334], R3 ;  /* 0x0000cd00ff000a19 */ /* 0x000fe40000011603 */
.L_x_459:
[----:B------:R-:W-:Y:S05]  /*9f70*/  BSYNC B0 ;  /* 0x0000000000007941 */ /* 0x000fea0003800000 */
.L_x_457:
[----:B------:R-:W-:-:S05]  /*9f80*/  IMAD R0, R0, c[0x0][0x32c], RZ ;  /* 0x0000cb0000007a24 */ /* 0x000fca00078e02ff */
[----:B------:R-:W-:-:S04]  /*9f90*/  IMNMX R2, R2, R0, !PT ;  /* 0x0000000002027217 */ /* 0x000fc80007800200 */
.L_x_456:
[----:B------:R-:W-:-:S04]  /*9fa0*/  IADD3 R2, R2, 0x3f, RZ ;  /* 0x0000003f02027810 */ /* 0x000fc80007ffe0ff */
        /* <DEDUP_REMOVED lines=9> */
.L_x_461:
[----:B------:R-:W-:Y:S01]  /*a040*/  ISETP.GT.AND P6, PT, R211, R180, PT ;  /* 0x000000b4d300720c */ /* 0x000fe20003fc4270 */
[----:B------:R-:W-:Y:S04]  /*a050*/  DEPBAR.LE SB0, 0x0 ;  /* 0x000080000000791a */ /* 0x000fe80000000000 */
[----:B------:R-:W-:Y:S01]  /*a060*/  WARPSYNC 0xffffffff ;  /* 0xffffffff00007948 */ /* 0x000fe20003800000 */
[----:B------:R-:W-:Y:S01]  /*a070*/  BAR.SYNC.DEFER_BLOCKING 0x0 ;  /* 0x0000000000007b1d */ /* 0x000fe20000010000 */
[C---:B------:R-:W-:Y:S06]  /*a080*/  IADD3 R207, R180.reuse, -0x1, RZ ;  /* 0xffffffffb4cf7810 */ /* 0x040fec0007ffe0ff */
[----:B------:R-:W-:Y:S01]  /*a090*/  @!P6 SHF.R.S32.HI R0, RZ, 0x1f, R180 ;  /* 0x0000001fff00e819 */ /* 0x000fe200000114b4 */
[----:B------:R-:W-:Y:S01]  /*a0a0*/  @!P6 IMAD.WIDE.U32 R2, R180, c[0x0][0x208], RZ ;  /* 0x00008200b402ea25 */ /* 0x000fe200078e00ff */
[----:B------:R-:W-:Y:S02]  /*a0b0*/  @!P6 IADD3 R12, P0, R214, 0x40, RZ ;  /* 0x00000040d60ce810 */ /* 0x000fe40007f1e0ff */
[----:B------:R-:W-:Y:S01]  /*a0c0*/  @!P6 MOV R5, c[0x0][0x208] ;  /* 0x000082000005ea02 */ /* 0x000fe20000000f00 */
[----:B------:R-:W-:Y:S01]  /*a0d0*/  @!P6 IMAD R0, R0, c[0x0][0x208], RZ ;  /* 0x000082000000ea24 */ /* 0x000fe200078e02ff */
[-C--:B------:R-:W-:Y:S03]  /*a0e0*/  @!P6 IADD3.X R7, RZ, R217.reuse, RZ, P0, !PT ;  /* 0x000000d9ff07e210 */ /* 0x080fe600007fe4ff */
[----:B------:R-:W-:Y:S05]  /*a0f0*/  @!P6 IMAD R0, R180, c[0x0][0x20c], R0 ;  /* 0x00008300b400ea24 */ /* 0x000fea00078e0200 */
[----:B------:R-:W-:Y:S02]  /*a100*/  @!P6 IADD3 R3, R3, R0, RZ ;  /* 0x000000000303e210 */ /* 0x000fe40007ffe0ff */
[C---:B------:R-:W-:Y:S01]  /*a110*/  @!P6 SHF.L.U32 R0, R2.reuse, 0x6, RZ ;  /* 0x000000060200e819 */ /* 0x040fe200000006ff */
[----:B------:R-:W-:Y:S01]  /*a120*/  LDSM.16.M88.4 R32, [R191] ;  /* 0x00000000bf20783b */ /* 0x000fe20000000200 */
[----:B------:R-:W-:Y:S02]  /*a130*/  @!P6 SHF.L.U64.HI R2, R2, 0x6, R3 ;  /* 0x000000060202e819 */ /* 0x000fe40000010203 */
[----:B------:R-:W-:Y:S02]  /*a140*/  @!P6 MOV R3, c[0x0][0x20c] ;  /* 0x000083000003ea02 */ /* 0x000fe40000000f00 */
[C---:B------:R-:W-:Y:S03]  /*a150*/  @!P6 LEA R4, P0, R5.reuse, R0, 0x5 ;  /* 0x000000000504e211 */ /* 0x040fe600078028ff */
[----:B------:R-:W-:Y:S01]  /*a160*/  LDSM.16.M88.4 R16, [R184+0x800] ;  /* 0x00080000b810783b */ /* 0x000fe20000000200 */
[----:B------:R-:W-:Y:S02]  /*a170*/  @!P6 LEA.HI.X R3, R5, R2, R3, 0x5, P0 ;  /* 0x000000020503e211 */ /* 0x000fe400000f2c03 */
[----:B------:R-:W-:Y:S04]  /*a180*/  @!P6 IADD3 R5, P0, R0, R214, RZ ;  /* 0x000000d60005e210 */ /* 0x000fe80007f1e0ff */
[----:B------:R-:W-:Y:S01]  /*a190*/  @!P6 IADD3.X R8, R2, R217, RZ, P0, !PT ;  /* 0x000000d90208e210 */ /* 0x000fe200007fe4ff */
[----:B------:R-:W-:Y:S01]  /*a1a0*/  LDSM.16.M88.4 R24, [R184+0x1000] ;  /* 0x00100000b818783b */ /* 0x000fe20000000200 */
[----:B------:R-:W-:Y:S04]  /*a1b0*/  @!P6 IADD3 R6, P0, R0, R12, RZ ;  /* 0x0000000c0006e210 */ /* 0x000fe80007f1e0ff */
[----:B------:R-:W-:Y:S02]  /*a1c0*/  @!P6 IADD3.X R9, R2, R7, RZ, P0, !PT ;  /* 0x000000070209e210 */ /* 0x000fe400007fe4ff */
[C---:B------:R-:W-:Y:S01]  /*a1d0*/  @!P6 LEA R28, P0, R5.reuse, c[0x0][0x1f8], 0x1 ;  /* 0x00007e00051cea11 */ /* 0x040fe200078008ff */
[----:B------:R-:W-:Y:S03]  /*a1e0*/  LDSM.16.M88.4 R136, [R184+0x1800] ;  /* 0x00180000b888783b */ /* 0x000fe60000000200 */
[----:B------:R-:W-:Y:S02]  /*a1f0*/  @!P6 LEA.HI.X R29, R5, c[0x0][0x1fc], R8, 0x1, P0 ;  /* 0x00007f00051dea11 */ /* 0x000fe400000f0c08 */
[C---:B------:R-:W-:Y:S03]  /*a200*/  @!P6 LEA R22, P0, R6.reuse, c[0x0][0x1f8], 0x1 ;  /* 0x00007e000616ea11 */ /* 0x040fe600078008ff */
[----:B------:R-:W-:Y:S01]  /*a210*/  LDSM.16.M88.4 R140, [R192] ;  /* 0x00000000c08c783b */ /* 0x000fe20000000200 */
[----:B------:R-:W-:Y:S02]  /*a220*/  @!P6 LEA.HI.X R23, R6, c[0x0][0x1fc], R9, 0x1, P0 ;  /* 0x00007f000617ea11 */ /* 0x000fe400000f0c09 */
[----:B------:R-:W-:Y:S04]  /*a230*/  @!P6 IADD3 R6, P0, R214, 0x80, RZ ;  /* 0x00000080d606e810 */ /* 0x000fe80007f1e0ff */
[----:B------:R-:W-:Y:S01]  /*a240*/  @!P6 IADD3.X R5, RZ, R217, RZ, P0, !PT ;  /* 0x000000d9ff05e210 */ /* 0x000fe200007fe4ff */
[----:B------:R-:W1:Y:S01]  /*a250*/  LDSM.16.M88.4 R8, [R184] ;  /* 0x00000000b808783b */ /* 0x000e620000000200 */
[----:B------:R-:W-:Y:S04]  /*a260*/  @!P6 IADD3 R0, P0, R0, R6, RZ ;  /* 0x000000060000e210 */ /* 0x000fe80007f1e0ff */
[----:B------:R-:W-:Y:S02]  /*a270*/  @!P6 IADD3.X R2, R2, R5, RZ, P0, !PT ;  /* 0x000000050202e210 */ /* 0x000fe400007fe4ff */
[C---:B------:R-:W-:Y:S01]  /*a280*/  @!P6 LEA R20, P0, R0.reuse, c[0x0][0x1f8], 0x1 ;  /* 0x00007e000014ea11 */ /* 0x040fe200078008ff */
[----:B------:R-:W2:Y:S03]  /*a290*/  LDSM.16.M88.4 R144, [R195] ;  /* 0x00000000c390783b */ /* 0x000ea60000000200 */
[----:B------:R-:W-:Y:S02]  /*a2a0*/  @!P6 LEA.HI.X R21, R0, c[0x0][0x1fc], R2, 0x1, P0 ;  /* 0x00007f000015ea11 */ /* 0x000fe400000f0c02 */
[C---:B------:R-:W-:Y:S03]  /*a2b0*/  @!P6 IADD3 R2, P0, R4.reuse, R12, RZ ;  /* 0x0000000c0402e210 */ /* 0x040fe60007f1e0ff */
[----:B------:R-:W3:Y:S01]  /*a2c0*/  LDSM.16.M88.4 R148, [R206] ;  /* 0x00000000ce94783b */ /* 0x000ee20000000200 */
[C---:B------:R-:W-:Y:S02]  /*a2d0*/  @!P6 IADD3.X R7, R3.reuse, R7, RZ, P0, !PT ;  /* 0x000000070307e210 */ /* 0x040fe400007fe4ff */
[C---:B------:R-:W-:Y:S04]  /*a2e0*/  @!P6 IADD3 R6, P0, R4.reuse, R6, RZ ;  /* 0x000000060406e210 */ /* 0x040fe80007f1e0ff */
[C---:B------:R-:W-:Y:S01]  /*a2f0*/  @!P6 IADD3.X R5, R3.reuse, R5, RZ, P0, !PT ;  /* 0x000000050305e210 */ /* 0x040fe200007fe4ff */
[----:B------:R-:W4:Y:S01]  /*a300*/  LDSM.16.M88.4 R152, [R205] ;  /* 0x00000000cd98783b */ /* 0x000f220000000200 */
[----:B------:R-:W-:Y:S04]  /*a310*/  @!P6 IADD3 R0, P0, R4, R214, RZ ;  /* 0x000000d60400e210 */ /* 0x000fe80007f1e0ff */
[----:B------:R-:W-:Y:S02]  /*a320*/  @!P6 IADD3.X R3, R3, R217, RZ, P0, !PT ;  /* 0x000000d90303e210 */ /* 0x000fe400007fe4ff */
[C---:B------:R-:W-:Y:S01]  /*a330*/  @!P6 LEA R12, P0, R0.reuse, c[0x0][0x1f8], 0x1 ;  /* 0x00007e00000cea11 */ /* 0x040fe200078008ff */
[----:B------:R-:W5:Y:S03]  /*a340*/  LDSM.16.M88.4 R156, [R204] ;  /* 0x00000000cc9c783b */ /* 0x000f660000000200 */
[----:B------:R-:W-:Y:S02]  /*a350*/  @!P6 LEA.HI.X R13, R0, c[0x0][0x1fc], R3, 0x1, P0 ;  /* 0x00007f00000dea11 */ /* 0x000fe400000f0c03 */
[C---:B------:R-:W-:Y:S03]  /*a360*/  @!P6 LEA R14, P0, R2.reuse, c[0x0][0x1f8], 0x1 ;  /* 0x00007e00020eea11 */ /* 0x040fe600078008ff */
[----:B------:R-:W-:Y:S01]  /*a370*/  @!PT LDS RZ, [RZ] ;  /* 0x00000000fffff984 */ /* 0x000fe20000000800 */
[----:B------:R-:W-:Y:S01]  /*a380*/  @!PT LDS RZ, [RZ] ;  /* 0x00000000fffff984 */ /* 0x000fe20000000800 */
[----:B------:R-:W-:Y:S01]  /*a390*/  @!PT LDS RZ, [RZ] ;  /* 0x00000000fffff984 */ /* 0x000fe20000000800 */
[----:B------:R2:W-:Y:S01]  /*a3a0*/  @!P6 LDGSTS.E.BYPASS.LTC128B.128 [R209+0x100], [R28.64], !P5 ;  /* 0x001000001cd1efae */ /* 0x0005e2000e901d46 */
[----:B------:R-:W-:Y:S02]  /*a3b0*/  @!P6 LEA.HI.X R15, R2, c[0x0][0x1fc], R7, 0x1, P0 ;  /* 0x00007f00020fea11 */ /* 0x000fe400000f0c07 */
[C---:B------:R-:W-:Y:S04]  /*a3c0*/  @!P6 LEA R2, P0, R6.reuse, c[0x0][0x1f8], 0x1 ;  /* 0x00007e000602ea11 */ /* 0x040fe800078008ff */
[----:B------:R-:W-:Y:S01]  /*a3d0*/  @!P6 LEA.HI.X R3, R6, c[0x0][0x1fc], R5, 0x1, P0 ;  /* 0x00007f000603ea11 */ /* 0x000fe200000f0c05 */
[----:B------:R2:W-:Y:S01]  /*a3e0*/  @!P6 LDGSTS.E.BYPASS.LTC128B.128 [R209+0x2100], [R22.64], !P4 ;  /* 0x0210000016d1efae */ /* 0x0005e2000e101d46 */
[C---:B-1----:R-:W-:Y:S07]  /*a3f0*/  HMMA.16816.F32.BF16 R4, R32.reuse, R8, RZ ;  /* 0x000000082004723c */ /* 0x042fee00000418ff */
[----:B------:R2:W-:Y:S01]  /*a400*/  @!P6 LDGSTS.E.BYPASS.LTC128B.128 [R209+0x4100], [R20.64], !P3 ;  /* 0x0410000014d1efae */ /* 0x0005e2000d901d46 */
[C---:B------:R-:W-:Y:S07]  /*a410*/  HMMA.16816.F32.BF16 R8, R32.reuse, R10, RZ ;  /* 0x0000000a2008723c */ /* 0x040fee00000418ff */
[----:B------:R1:W-:Y:S08]  /*a420*/  @!P6 LDGSTS.E.BYPASS.LTC128B.128 [R209+0x1100], [R12.64], !P5 ;  /* 0x011000000cd1efae */ /* 0x0003f0000e901d46 */
[----:B------:R1:W-:Y:S08]  /*a430*/  @!P6 LDGSTS.E.BYPASS.LTC128B.128 [R209+0x3100], [R14.64], !P4 ;  /* 0x031000000ed1efae */ /* 0x0003f0000e101d46 */
[----:B------:R2:W-:Y:S01]  /*a440*/  @!P6 LDGSTS.E.BYPASS.LTC128B.128 [R209+0x5100], [R2.64], !P3 ;  /* 0x0510000002d1efae */ /* 0x0005e2000d901d46 */
[----:B------:R-:W-:Y:S07]  /*a450*/  ISETP.GT.AND P6, PT, R180, R211, PT ;  /* 0x000000d3b400720c */ /* 0x000fee0003fc4270 */
[----:B------:R-:W-:Y:S08]  /*a460*/  LDSM.16.M88.4 R160, [R194] ;  /* 0x00000000c2a0783b */ /* 0x000ff00000000200 */
[----:B------:R-:W0:Y:S01]  /*a470*/  LDGDEPBAR ;  /* 0x00000000000079af */ /* 0x000e220000000000 */
[C---:B-1----:R-:W-:Y:S07]  /*a480*/  HMMA.16816.F32.BF16 R12, R32.reuse, R16, RZ ;  /* 0x00000010200c723c */ /* 0x042fee00000418ff */
[----:B------:R-:W1:Y:S01]  /*a490*/  LDSM.16.M88.4 R164, [R190] ;  /* 0x00000000bea4783b */ /* 0x000e620000000200 */
[C---:B------:R-:W-:Y:S07]  /*a4a0*/  HMMA.16816.F32.BF16 R16, R32.reuse, R18, RZ ;  /* 0x000000122010723c */ /* 0x040fee00000418ff */
[----:B------:R-:W-:Y:S01]  /*a4b0*/  LDSM.16.M88.4 R168, [R190+0x1000] ;  /* 0x00100000bea8783b */ /* 0x000fe20000000200 */
[C---:B--2---:R-:W-:Y:S07]  /*a4c0*/  HMMA.16816.F32.BF16 R20, R32.reuse, R24, RZ ;  /* 0x000000182014723c */ /* 0x044fee00000418ff */
[----:B------:R-:W-:Y:S01]  /*a4d0*/  LDSM.16.M88.4 R172, [R193] ;  /* 0x00000000c1ac783b */ /* 0x000fe20000000200 */
[C---:B------:R-:W-:Y:S07]  /*a4e0*/  HMMA.16816.F32.BF16 R24, R32.reuse, R26, RZ ;  /* 0x0000001a2018723c */ /* 0x040fee00000418ff */
[----:B------:R-:W-:Y:S01]  /*a4f0*/  LDSM.16.M88.4 R176, [R187] ;  /* 0x00000000bbb0783b */ /* 0x000fe20000000200 */
        /* <DEDUP_REMOVED lines=149> */
[----:B------:R-:W-:Y:S02]  /*ae50*/  @P6 IMAD R6, R6, c[0x0][0x1e0], RZ ;  /* 0x0000780006066a24 */ /* 0x000fe400078e02ff */
[----:B-1----:R-:W-:Y:S02]  /*ae60*/  FMUL.FTZ R0, R10, c[0x0][0x320] ;  /* 0x0000c8000a007a20 */ /* 0x002fe40000410000 */
[----:B------:R-:W1:Y:S01]  /*ae70*/  LDSM.16.M88.4 R8, [R187+0x5800] ;  /* 0x00580000bb08783b */ /* 0x000e620000000200 */
[----:B------:R-:W-:Y:S04]  /*ae80*/  DEPBAR.LE SB0, 0x0 ;  /* 0x000080000000791a */ /* 0x000fe80000000000 */
[----:B------:R3:W5:Y:S03]  /*ae90*/  MUFU.TANH R143, R0 ;  /* 0x00000000008f7308 */ /* 0x0007660000002400 */
[----:B------:R-:W-:Y:S01]  /*aea0*/  BAR.SYNC.DEFER_BLOCKING 0x0 ;  /* 0x0000000000007b1d */ /* 0x000fe20000010000 */
[----:B---3--:R-:W-:Y:S06]  /*aeb0*/  FMUL.FTZ R0, R12, c[0x0][0x320] ;  /* 0x0000c8000c007a20 */ /* 0x008fec0000410000 */
[----:B------:R3:W-:Y:S01]  /*aec0*/  MUFU.TANH R139, R0 ;  /* 0x00000000008b7308 */ /* 0x0007e20000002400 */
[C---:B-1----:R-:W-:Y:S08]  /*aed0*/  HMMA.16816.F32.BF16 R28, R168.reuse, R8, R28 ;  /* 0x00000008a81c723c */ /* 0x042ff0000004181c */
        /* <DEDUP_REMOVED lines=79> */
[----:B--2---:R-:W-:Y:S01]  /*b3d0*/  FMNMX.FTZ R8, R3, R4, !PT ;  /* 0x0000000403087209 */ /* 0x004fe20007810000 */
[C---:B------:R-:W-:Y:S06]  /*b3e0*/  @P6 IMAD.WIDE.U32 R4, R207.reuse, c[0x0][0x1e0], RZ ;  /* 0x00007800cf046a25 */ /* 0x040fec00078e00ff */
[----:B------:R-:W2:Y:S01]  /*b3f0*/  SHFL.BFLY PT, R10, R8, 0x1, 0x1f ;  /* 0x0c201f00080a7f89 */ /* 0x000ea200000e0000 */
[----:B------:R-:W-:Y:S01]  /*b400*/  @P6 IMAD R3, R207, c[0x0][0x1e4], R6 ;  /* 0x00007900cf036a24 */ /* 0x000fe200078e0206 */
[----:B------:R-:W-:Y:S02]  /*b410*/  @P6 MOV R6, c[0x0][0x1e0] ;  /* 0x0000780000066a02 */ /* 0x000fe40000000f00 */
[----:B-1----:R-:W-:Y:S02]  /*b420*/  FMNMX.FTZ R0, R0, R2, !PT ;  /* 0x0000000200007209 */ /* 0x002fe40007810000 */
[----:B------:R-:W-:Y:S02]  /*b430*/  @P6 IADD3 R2, R5, R3, RZ ;  /* 0x0000000305026210 */ /* 0x000fe40007ffe0ff */
[C---:B------:R-:W-:Y:S01]  /*b440*/  @P6 SHF.L.U32 R5, R4.reuse, 0x6, RZ ;  /* 0x0000000604056819 */ /* 0x040fe200000006ff */
[----:B------:R-:W1:Y:S01]  /*b450*/  SHFL.BFLY PT, R3, R0, 0x1, 0x1f ;  /* 0x0c201f0000037f89 */ /* 0x000e6200000e0000 */
[----:B------:R-:W-:Y:S02]  /*b460*/  @P6 SHF.L.U64.HI R4, R4, 0x6, R2 ;  /* 0x0000000604046819 */ /* 0x000fe40000010202 */
[----:B------:R-:W-:Y:S02]  /*b470*/  @P6 MOV R2, c[0x0][0x1e4] ;  /* 0x0000790000026a02 */ /* 0x000fe40000000f00 */
[C---:B------:R-:W-:Y:S04]  /*b480*/  @P6 LEA R7, P0, R6.reuse, R5, 0x5 ;  /* 0x0000000506076211 */ /* 0x040fe800078028ff */
[----:B------:R-:W-:Y:S02]  /*b490*/  @P6 LEA.HI.X R6, R6, R4, R2, 0x5, P0 ;  /* 0x0000000406066211 */ /* 0x000fe400000f2c02 */
[----:B------:R-:W-:Y:S02]  /*b4a0*/  @P6 IADD3 R2, P0, R5, R212, RZ ;  /* 0x000000d405026210 */ /* 0x000fe40007f1e0ff */
[----:B--2---:R-:W-:Y:S02]  /*b4b0*/  FMNMX.FTZ R100, R8, R10, !PT ;  /* 0x0000000a08647209 */ /* 0x004fe40007810000 */
[-C--:B------:R-:W-:Y:S02]  /*b4c0*/  @P6 IADD3.X R9, R4, R216.reuse, RZ, P0, !PT ;  /* 0x000000d804096210 */ /* 0x080fe400007fe4ff */
[----:B------:R-:W-:Y:S01]  /*b4d0*/  @P6 LEA R16, P0, R2, c[0x0][0x1c8], 0x1 ;  /* 0x0000720002106a11 */ /* 0x000fe200078008ff */
[----:B------:R-:W-:Y:S03]  /*b4e0*/  FMUL.FTZ R138, R100, c[0x0][0x2d0] ;  /* 0x0000b400648a7a20 */ /* 0x000fe60000410000 */
[----:B------:R-:W-:Y:S01]  /*b4f0*/  @P6 LEA.HI.X R17, R2, c[0x0][0x1cc], R9, 0x1, P0 ;  /* 0x0000730002116a11 */ /* 0x000fe200000f0c09 */
[--C-:B------:R-:W-:Y:S01]  /*b500*/  FFMA.FTZ R11, R141, c[0x0][0x2d0], -R138.reuse ;  /* 0x0000b4008d0b7a23 */ /* 0x100fe2000001088a */
[----:B------:R-:W-:Y:S01]  /*b510*/  @P6 IADD3 R13, P0, R212, 0x40, RZ ;  /* 0x00000040d40d6810 */ /* 0x000fe20007f1e0ff */
[----:B------:R-:W-:Y:S01]  /*b520*/  FADD.FTZ R2, -R100, R101 ;  /* 0x0000006564027221 */ /* 0x000fe20000010100 */
[----:B-1----:R-:W-:Y:S01]  /*b530*/  FMNMX.FTZ R3, R0, R3, !PT ;  /* 0x0000000300037209 */ /* 0x002fe20007810000 */
[----:B------:R1:W-:Y:S01]  /*b540*/  MUFU.EX2 R221, R11 ;  /* 0x0000000b00dd7308 */ /* 0x0003e20000000800 */
[----:B------:R-:W-:Y:S01]  /*b550*/  @P6 IADD3.X R12, RZ, R216, RZ, P0, !PT ;  /* 0x000000d8ff0c6210 */ /* 0x000fe200007fe4ff */
[----:B------:R2:W-:Y:S01]  /*b560*/  @P6 LDGSTS.E.BYPASS.LTC128B.128 [R209+0x6100], [R16.64], !P5 ;  /* 0x0610000010d16fae */ /* 0x0005e2000e901d46 */
[----:B------:R-:W-:Y:S01]  /*b570*/  @P6 IADD3 R8, P0, R5, R13, RZ ;  /* 0x0000000d05086210 */ /* 0x000fe20007f1e0ff */
[----:B------:R-:W-:Y:S02]  /*b580*/  FMUL.FTZ R101, R3, c[0x0][0x2d0] ;  /* 0x0000b40003657a20 */ /* 0x000fe40000410000 */
[----:B------:R-:W-:Y:S01]  /*b590*/  FMUL.FTZ R0, R2, c[0x0][0x2d0] ;  /* 0x0000b40002007a20 */ /* 0x000fe20000410000 */
[----:B------:R-:W-:Y:S01]  /*b5a0*/  @P6 IADD3.X R9, R4, R12, RZ, P0, !PT ;  /* 0x0000000c04096210 */ /* 0x000fe200007fe4ff */
[----:B------:R-:W-:Y:S01]  /*b5b0*/  FFMA.FTZ R18, R137, c[0x0][0x2d0], -R138 ;  /* 0x0000b40089127a23 */ /* 0x000fe2000001088a */
[C---:B------:R-:W-:Y:S01]  /*b5c0*/  @P6 LEA R14, P0, R8.reuse, c[0x0][0x1c8], 0x1 ;  /* 0x00007200080e6a11 */ /* 0x040fe200078008ff */
[----:B------:R3:W2:Y:S01]  /*b5d0*/  MUFU.EX2 R2, R0 ;  /* 0x0000000000027308 */ /* 0x0006a20000000800 */
[----:B------:R-:W-:Y:S02]  /*b5e0*/  FFMA.FTZ R103, R103, c[0x0][0x2d0], -R101 ;  /* 0x0000b40067677a23 */ /* 0x000fe40000010865 */
[----:B------:R-:W-:Y:S02]  /*b5f0*/  @P6 LEA.HI.X R15, R8, c[0x0][0x1cc], R9, 0x1, P0 ;  /* 0x00007300080f6a11 */ /* 0x000fe400000f0c09 */
[----:B------:R-:W-:Y:S03]  /*b600*/  @P6 IADD3 R9, P0, R212, 0x80, RZ ;  /* 0x00000080d4096810 */ /* 0x000fe60007f1e0ff */
[----:B------:R4:W-:Y:S01]  /*b610*/  @P6 LDGSTS.E.BYPASS.LTC128B.128 [R209+0x8100], [R14.64], !P4 ;  /* 0x081000000ed16fae */ /* 0x0009e2000e101d46 */
[----:B------:R-:W-:Y:S01]  /*b620*/  @P6 IADD3.X R8, RZ, R216, RZ, P0, !PT ;  /* 0x000000d8ff086210 */ /* 0x000fe200007fe4ff */
[----:B------:R-:W-:Y:S01]  /*b630*/  MUFU.EX2 R218, R18 ;  /* 0x0000001200da7308 */ /* 0x000fe20000000800 */
[----:B------:R-:W-:Y:S04]  /*b640*/  @P6 IADD3 R5, P0, R5, R9, RZ ;  /* 0x0000000905056210 */ /* 0x000fe80007f1e0ff */
[----:B------:R-:W-:Y:S02]  /*b650*/  @P6 IADD3.X R4, R4, R8, RZ, P0, !PT ;  /* 0x0000000804046210 */ /* 0x000fe400007fe4ff */
[C---:B------:R-:W-:Y:S03]  /*b660*/  @P6 LEA R10, P0, R5.reuse, c[0x0][0x1c8], 0x1 ;  /* 0x00007200050a6a11 */ /* 0x040fe600078008ff */
[----:B------:R-:W-:Y:S01]  /*b670*/  MUFU.EX2 R103, R103 ;  /* 0x0000006700677308 */ /* 0x000fe20000000800 */
[----:B-1----:R-:W-:Y:S01]  /*b680*/  @P6 LEA.HI.X R11, R5, c[0x0][0x1cc], R4, 0x1, P0 ;  /* 0x00007300050b6a11 */ /* 0x002fe200000f0c04 */
[----:B------:R-:W-:Y:S01]  /*b690*/  FFMA.FTZ R5, R142, c[0x0][0x2d0], -R138 ;  /* 0x0000b4008e057a23 */ /* 0x000fe2000001088a */
[----:B------:R-:W-:Y:S01]  /*b6a0*/  @P6 IADD3 R4, P0, R7, R13, RZ ;  /* 0x0000000d07046210 */ /* 0x000fe20007f1e0ff */
[----:B---3--:R-:W-:Y:S02]  /*b6b0*/  FADD.FTZ R0, -R3, R102 ;  /* 0x0000006603007221 */ /* 0x008fe40000010100 */
[----:B------:R1:W-:Y:S01]  /*b6c0*/  @P6 LDGSTS.E.BYPASS.LTC128B.128 [R209+0xa100], [R10.64], !P3 ;  /* 0x0a1000000ad16fae */ /* 0x0003e2000d901d46 */
[----:B------:R-:W-:Y:S01]  /*b6d0*/  @P6 IADD3.X R12, R6, R12, RZ, P0, !PT ;  /* 0x0000000c060c6210 */ /* 0x000fe200007fe4ff */
[--C-:B------:R-:W-:Y:S02]  /*b6e0*/  FFMA.FTZ R102, R139, c[0x0][0x2d0], -R138.reuse ;  /* 0x0000b4008b667a23 */ /* 0x100fe4000001088a */
[----:B------:R3:W-:Y:S01]  /*b6f0*/  MUFU.EX2 R220, R5 ;  /* 0x0000000500dc7308 */ /* 0x0007e20000000800 */
[----:B------:R-:W-:Y:S02]  /*b700*/  FMUL.FTZ R0, R0, c[0x0][0x2d0] ;  /* 0x0000b40000007a20 */ /* 0x000fe40000410000 */
[C---:B--2---:R-:W-:Y:S02]  /*b710*/  FMUL.FTZ R16, R2.reuse, R116 ;  /* 0x0000007402107220 */ /* 0x044fe40000410000 */
[C---:B------:R-:W-:Y:S02]  /*b720*/  FMUL.FTZ R17, R2.reuse, R117 ;  /* 0x0000007502117220 */ /* 0x040fe40000410000 */
[C---:B------:R-:W-:Y:S02]  /*b730*/  FMUL.FTZ R24, R2.reuse, R124 ;  /* 0x0000007c02187220 */ /* 0x040fe40000410000 */
[C---:B------:R-:W-:Y:S01]  /*b740*/  FMUL.FTZ R25, R2.reuse, R125 ;  /* 0x0000007d02197220 */ /* 0x040fe20000410000 */
[----:B------:R2:W-:Y:S01]  /*b750*/  MUFU.EX2 R210, R102 ;  /* 0x0000006600d27308 */ /* 0x0005e20000000800 */
[C---:B------:R-:W-:Y:S02]  /*b760*/  FMUL.FTZ R32, R2.reuse, R132 ;  /* 0x0000008402207220 */ /* 0x040fe40000410000 */
[C---:B------:R-:W-:Y:S02]  /*b770*/  FMUL.FTZ R33, R2.reuse, R133 ;  /* 0x0000008502217220 */ /* 0x040fe40000410000 */
[C---:B------:R-:W-:Y:S02]  /*b780*/  FMUL.FTZ R36, R2.reuse, R36 ;  /* 0x0000002402247220 */ /* 0x040fe40000410000 */
[C---:B------:R-:W-:Y:S02]  /*b790*/  FMUL.FTZ R37, R2.reuse, R37 ;  /* 0x0000002502257220 */ /* 0x040fe40000410000 */
[C---:B------:R-:W-:Y:S01]  /*b7a0*/  FMUL.FTZ R40, R2.reuse, R40 ;  /* 0x0000002802287220 */ /* 0x040fe20000410000 */
[----:B------:R-:W1:Y:S01]  /*b7b0*/  MUFU.EX2 R0, R0 ;  /* 0x0000000000007308 */ /* 0x000e620000000800 */
[C---:B------:R-:W-:Y:S02]  /*b7c0*/  FMUL.FTZ R41, R2.reuse, R41 ;  /* 0x0000002902297220 */ /* 0x040fe40000410000 */
[C---:B------:R-:W-:Y:S01]  /*b7d0*/  FMUL.FTZ R44, R2.reuse, R44 ;  /* 0x0000002c022c7220 */ /* 0x040fe20000410000 */
[C---:B---3--:R-:W-:Y:S01]  /*b7e0*/  @P6 IADD3 R5, P0, R7.reuse, R9, RZ ;  /* 0x0000000907056210 */ /* 0x048fe20007f1e0ff */
[C---:B------:R-:W-:Y:S02]  /*b7f0*/  FMUL.FTZ R45, R2.reuse, R45 ;  /* 0x0000002d022d7220 */ /* 0x040fe40000410000 */
[----:B------:R-:W-:Y:S01]  /*b800*/  FMUL.FTZ R48, R2, R48 ;  /* 0x0000003002307220 */ /* 0x000fe20000410000 */
[----:B------:R-:W-:Y:S01]  /*b810*/  @P6 IADD3.X R13, R6, R8, RZ, P0, !PT ;  /* 0x00000008060d6210 */ /* 0x000fe200007fe4ff */
[--C-:B------:R-:W-:Y:S01]  /*b820*/  FFMA.FTZ R8, R140, c[0x0][0x2d0], -R138.reuse ;  /* 0x0000b4008c087a23 */ /* 0x100fe2000001088a */
[----:B------:R-:W-:Y:S01]  /*b830*/  @P6 IADD3 R7, P0, R7, R212, RZ ;  /* 0x000000d407076210 */ /* 0x000fe20007f1e0ff */
[----:B------:R-:W-:Y:S02]  /*b840*/  FMUL.FTZ R49, R2, R49 ;  /* 0x0000003102317220 */ /* 0x000fe40000410000 */
[----:B------:R3:W5:Y:S01]  /*b850*/  MUFU.EX2 R219, R8 ;  /* 0x0000000800db7308 */ /* 0x0007620000000800 */
[----:B------:R-:W-:Y:S01]  /*b860*/  @P6 IADD3.X R6, R6, R216, RZ, P0, !PT ;  /* 0x000000d806066210 */ /* 0x000fe200007fe4ff */
[----:B--2---:R-:W-:Y:S02]  /*b870*/  FFMA.FTZ R102, R148, c[0x0][0x2d0], -R138 ;  /* 0x0000b40094667a23 */ /* 0x004fe4000001088a */
[C---:B------:R-:W-:Y:S02]  /*b880*/  FMUL.FTZ R52, R2.reuse, R52 ;  /* 0x0000003402347220 */ /* 0x040fe40000410000 */
[C---:B------:R-:W-:Y:S02]  /*b890*/  FMUL.FTZ R53, R2.reuse, R53 ;  /* 0x0000003502357220 */ /* 0x040fe40000410000 */
[----:B------:R-:W-:Y:S02]  /*b8a0*/  FMUL.FTZ R56, R2, R56 ;  /* 0x0000003802387220 */ /* 0x000fe40000410000 */
[----:B------:R2:W-:Y:S01]  /*b8b0*/  MUFU.EX2 R208, R102 ;  /* 0x0000006600d07308 */ /* 0x0005e20000000800 */
[C---:B-1----:R-:W-:Y:S02]  /*b8c0*/  FMUL.FTZ R10, R0.reuse, R110 ;  /* 0x0000006e000a7220 */ /* 0x042fe40000410000 */
[C---:B------:R-:W-:Y:S02]  /*b8d0*/  FMUL.FTZ R11, R0.reuse, R111 ;  /* 0x0000006f000b7220 */ /* 0x040fe40000410000 */
[C---:B------:R-:W-:Y:S02]  /*b8e0*/  FMUL.FTZ R18, R0.reuse, R118 ;  /* 0x0000007600127220 */ /* 0x040fe40000410000 */
[C---:B------:R-:W-:Y:S02]  /*b8f0*/  FMUL.FTZ R19, R0.reuse, R119 ;  /* 0x0000007700137220 */ /* 0x040fe40000410000 */
[C---:B------:R-:W-:Y:S02]  /*b900*/  FMUL.FTZ R26, R0.reuse, R126 ;  /* 0x0000007e001a7220 */ /* 0x040fe40000410000 */
[C---:B------:R-:W-:Y:S02]  /*b910*/  FMUL.FTZ R27, R0.reuse, R127 ;  /* 0x0000007f001b7220 */ /* 0x040fe40000410000 */
[C---:B------:R-:W-:Y:S01]  /*b920*/  FMUL.FTZ R34, R0.reuse, R134 ;  /* 0x0000008600227220 */ /* 0x040fe20000410000 */
[C---:B---3--:R-:W-:Y:S01]  /*b930*/  @P6 LEA R8, P0, R7.reuse, c[0x0][0x1c8], 0x1 ;  /* 0x0000720007086a11 */ /* 0x048fe200078008ff */
[C---:B------:R-:W-:Y:S02]  /*b940*/  FMUL.FTZ R35, R0.reuse, R135 ;  /* 0x0000008700237220 */ /* 0x040fe40000410000 */
[C---:B------:R-:W-:Y:S01]  /*b950*/  FMUL.FTZ R38, R0.reuse, R38 ;  /* 0x0000002600267220 */ /* 0x040fe20000410000 */
[----:B------:R-:W-:Y:S01]  /*b960*/  @P6 LEA.HI.X R9, R7, c[0x0][0x1cc], R6, 0x1, P0 ;  /* 0x0000730007096a11 */ /* 0x000fe200000f0c06 */
[----:B------:R-:W-:Y:S01]  /*b970*/  FMUL.FTZ R39, R0, R39 ;  /* 0x0000002700277220 */ /* 0x000fe20000410000 */
[----:B------:R-:W-:Y:S01]  /*b980*/  @P6 LEA R6, P0, R4, c[0x0][0x1c8], 0x1 ;  /* 0x0000720004066a11 */ /* 0x000fe200078008ff */
[----:B------:R-:W-:Y:S02]  /*b990*/  FMUL.FTZ R42, R0, R42 ;  /* 0x0000002a002a7220 */ /* 0x000fe40000410000 */
[----:B------:R1:W-:Y:S01]  /*b9a0*/  @P6 LDGSTS.E.BYPASS.LTC128B.128 [R209+0x7100], [R8.64], !P5 ;  /* 0x0710000008d16fae */ /* 0x0003e2000e901d46 */
[----:B------:R-:W-:Y:S01]  /*b9b0*/  @P6 LEA.HI.X R7, R4, c[0x0][0x1cc], R12, 0x1, P0 ;  /* 0x0000730004076a11 */ /* 0x000fe200000f0c0c */
[----:B------:R-:W-:Y:S01]  /*b9c0*/  FFMA.FTZ R12, R146, c[0x0][0x2d0], -R101 ;  /* 0x0000b400920c7a23 */ /* 0x000fe20000010865 */
[----:B------:R-:W-:Y:S01]  /*b9d0*/  @P6 LEA R4, P0, R5, c[0x0][0x1c8], 0x1 ;  /* 0x0000720005046a11 */ /* 0x000fe200078008ff */
[--C-:B--2---:R-:W-:Y:S02]  /*b9e0*/  FFMA.FTZ R102, R147, c[0x0][0x2d0], -R138.reuse ;  /* 0x0000b40093667a23 */ /* 0x104fe4000001088a */
[----:B------:R2:W-:Y:S01]  /*b9f0*/  MUFU.EX2 R176, R12 ;  /* 0x0000000c00b07308 */ /* 0x0005e20000000800 */
[----:B------:R-:W-:Y:S01]  /*ba00*/  @P6 LEA.HI.X R5, R5, c[0x0][0x1cc], R13, 0x1, P0 ;  /* 0x0000730005056a11 */ /* 0x000fe200000f0c0d */
[----:B------:R3:W-:Y:S01]  /*ba10*/  @P6 LDGSTS.E.BYPASS.LTC128B.128 [R209+0x9100], [R6.64], !P4 ;  /* 0x0910000006d16fae */ /* 0x0007e2000e101d46 */
[----:B------:R-:W-:Y:S01]  /*ba20*/  FMUL.FTZ R43, R0, R43 ;  /* 0x0000002b002b7220 */ /* 0x000fe20000410000 */
[----:B------:R-:W-:Y:S01]  /*ba30*/  ISETP.GT.AND P0, PT, R180, R230, PT ;  /* 0x000000e6b400720c */ /* 0x000fe20003f04270 */
[C---:B------:R-:W-:Y:S01]  /*ba40*/  FMUL.FTZ R46, R0.reuse, R46 ;  /* 0x0000002e002e7220 */ /* 0x040fe20000410000 */
[----:B------:R-:W-:Y:S01]  /*ba50*/  MOV R180, R207 ;  /* 0x000000cf00b47202 */ /* 0x000fe20000000f00 */
[C---:B------:R-:W-:Y:S02]  /*ba60*/  FMUL.FTZ R47, R0.reuse, R47 ;  /* 0x0000002f002f7220 */ /* 0x040fe40000410000 */
[C---:B------:R-:W-:Y:S01]  /*ba70*/  FMUL.FTZ R50, R0.reuse, R50 ;  /* 0x0000003200327220 */ /* 0x040fe20000410000 */
[----:B------:R4:W-:Y:S01]  /*ba80*/  @P6 LDGSTS.E.BYPASS.LTC128B.128 [R209+0xb100], [R4.64], !P3 ;  /* 0x0b10000004d16fae */ /* 0x0009e2000d901d46 */
[----:B------:R4:W-:Y:S01]  /*ba90*/  MUFU.EX2 R183, R102 ;  /* 0x0000006600b77308 */ /* 0x0009e20000000800 */
[C---:B------:R-:W-:Y:S02]  /*baa0*/  FMUL.FTZ R51, R0.reuse, R51 ;  /* 0x0000003300337220 */ /* 0x040fe40000410000 */
[C---:B------:R-:W-:Y:S02]  /*bab0*/  FMUL.FTZ R54, R0.reuse, R54 ;  /* 0x0000003600367220 */ /* 0x040fe40000410000 */
[----:B------:R-:W-:Y:S02]  /*bac0*/  FMUL.FTZ R55, R0, R55 ;  /* 0x0000003700377220 */ /* 0x000fe40000410000 */
[----:B------:R-:W-:Y:S01]  /*bad0*/  LDSM.16.MT88.4 R20, [R186] ;  /* 0x00000000ba14783b */ /* 0x000fe20000004200 */
[C---:B------:R-:W-:Y:S02]  /*bae0*/  FMUL.FTZ R57, R2.reuse, R57 ;  /* 0x0000003902397220 */ /* 0x040fe40000410000 */
[--C-:B-1----:R-:W-:Y:S02]  /*baf0*/  FFMA.FTZ R8, R143, c[0x0][0x2d0], -R101.reuse ;  /* 0x0000b4008f087a23 */ /* 0x102fe40000010865 */
[----:B------:R-:W-:Y:S02]  /*bb00*/  FMUL.FTZ R9, R2, R109 ;  /* 0x0000006d02097220 */ /* 0x000fe40000410000 */
[--C-:B--2---:R-:W-:Y:S01]  /*bb10*/  FFMA.FTZ R12, R145, c[0x0][0x2d0], -R101.reuse ;  /* 0x0000b400910c7a23 */ /* 0x104fe20000010865 */
[----:B------:R1:W-:Y:S01]  /*bb20*/  MUFU.EX2 R174, R8 ;  /* 0x0000000800ae7308 */ /* 0x0003e20000000800 */
[----:B------:R-:W-:Y:S01]  /*bb30*/  LDSM.16.MT88.4 R28, [R189] ;  /* 0x00000000bd1c783b */ /* 0x000fe20000004200 */
[C---:B------:R-:W-:Y:S02]  /*bb40*/  FMUL.FTZ R58, R0.reuse, R58 ;  /* 0x0000003a003a7220 */ /* 0x040fe40000410000 */
[----:B---3--:R-:W-:Y:S01]  /*bb50*/  FMUL.FTZ R6, R0, R106 ;  /* 0x0000006a00067220 */ /* 0x008fe20000410000 */
[----:B-----5:R-:W-:Y:S01]  /*bb60*/  F2FP.BF16.PACK_AB R106, R218, R219 ;  /* 0x000000dbda6a723e */ /* 0x020fe200000010ff */
[C---:B------:R-:W-:Y:S02]  /*bb70*/  FMUL.FTZ R7, R0.reuse, R107 ;  /* 0x0000006b00077220 */ /* 0x040fe40000410000 */
[----:B------:R-:W-:Y:S01]  /*bb80*/  FMUL.FTZ R59, R0, R59 ;  /* 0x0000003b003b7220 */ /* 0x000fe20000410000 */
[----:B------:R-:W-:Y:S01]  /*bb90*/  LDSM.16.MT88.4 R116, [R186+0x2000] ;  /* 0x00200000ba74783b */ /* 0x000fe20000004200 */
[----:B------:R2:W3:Y:S01]  /*bba0*/  MUFU.EX2 R175, R12 ;  /* 0x0000000c00af7308 */ /* 0x0004e20000000800 */
[--C-:B----4-:R-:W-:Y:S02]  /*bbb0*/  FFMA.FTZ R4, R144, c[0x0][0x2d0], -R101.reuse ;  /* 0x0000b40090047a23 */ /* 0x110fe40000010865 */
[C---:B------:R-:W-:Y:S02]  /*bbc0*/  FMUL.FTZ R5, R2.reuse, R105 ;  /* 0x0000006902057220 */ /* 0x040fe40000410000 */
[--C-:B------:R-:W-:Y:S02]  /*bbd0*/  FFMA.FTZ R102, R149, c[0x0][0x2d0], -R138.reuse ;  /* 0x0000b40095667a23 */ /* 0x100fe4000001088a */
[----:B------:R-:W-:Y:S01]  /*bbe0*/  LDSM.16.MT88.4 R124, [R188+0x800] ;  /* 0x00080000bc7c783b */ /* 0x000fe20000004200 */
[C---:B------:R-:W-:Y:S02]  /*bbf0*/  FMUL.FTZ R60, R2.reuse, R60 ;  /* 0x0000003c023c7220 */ /* 0x040fe40000410000 */
[----:B------:R-:W4:Y:S01]  /*bc00*/  MUFU.EX2 R173, R4 ;  /* 0x0000000400ad7308 */ /* 0x000f220000000800 */
[----:B------:R-:W-:Y:S02]  /*bc10*/  FMUL.FTZ R61, R2, R61 ;  /* 0x0000003d023d7220 */ /* 0x000fe40000410000 */
[----:B------:R-:W-:Y:S02]  /*bc20*/  FMUL.FTZ R62, R0, R62 ;  /* 0x0000003e003e7220 */ /* 0x000fe40000410000 */
[----:B-1----:R-:W-:Y:S01]  /*bc30*/  FMUL.FTZ R8, R2, R108 ;  /* 0x0000006c02087220 */ /* 0x002fe20000410000 */
[----:B------:R-:W-:Y:S01]  /*bc40*/  LDSM.16.MT88.4 R132, [R186+0x2800] ;  /* 0x00280000ba84783b */ /* 0x000fe20000004200 */
[----:B------:R-:W-:Y:S02]  /*bc50*/  FMUL.FTZ R63, R0, R63 ;  /* 0x0000003f003f7220 */ /* 0x000fe40000410000 */
[C---:B------:R-:W-:Y:S01]  /*bc60*/  FMUL.FTZ R64, R2.reuse, R64 ;  /* 0x0000004002407220 */ /* 0x040fe20000410000 */
[----:B------:R1:W-:Y:S01]  /*bc70*/  MUFU.EX2 R182, R102 ;  /* 0x0000006600b67308 */ /* 0x0003e20000000800 */
[----:B------:R-:W-:Y:S02]  /*bc80*/  FMUL.FTZ R65, R2, R65 ;  /* 0x0000004102417220 */ /* 0x000fe40000410000 */
[C---:B------:R-:W-:Y:S01]  /*bc90*/  FMUL.FTZ R66, R0.reuse, R66 ;  /* 0x0000004200427220 */ /* 0x040fe20000410000 */
[----:B--2---:R-:W2:Y:S01]  /*bca0*/  LDSM.16.MT88.4 R12, [R185] ;  /* 0x00000000b90c783b */ /* 0x004ea20000004200 */
[----:B---3--:R-:W-:Y:S01]  /*bcb0*/  F2FP.BF16.PACK_AB R105, R175, R176 ;  /* 0x000000b0af69723e */ /* 0x008fe200000010ff */
[----:B------:R-:W-:Y:S02]  /*bcc0*/  FMUL.FTZ R67, R0, R67 ;  /* 0x0000004300437220 */ /* 0x000fe40000410000 */
[C---:B------:R-:W-:Y:S02]  /*bcd0*/  FMUL.FTZ R68, R2.reuse, R68 ;  /* 0x0000004402447220 */ /* 0x040fe40000410000 */
[----:B------:R-:W-:Y:S02]  /*bce0*/  FMUL.FTZ R69, R2, R69 ;  /* 0x0000004502457220 */ /* 0x000fe40000410000 */
[----:B------:R-:W3:Y:S01]  /*bcf0*/  LDSM.16.MT88.4 R108, [R188] ;  /* 0x00000000bc6c783b */ /* 0x000ee20000004200 */
[----:B------:R-:W-:Y:S01]  /*bd00*/  FMUL.FTZ R70, R0, R70 ;  /* 0x0000004600467220 */ /* 0x000fe20000410000 */
[----:B----4-:R-:W-:Y:S01]  /*bd10*/  F2FP.BF16.PACK_AB R107, R173, R174 ;  /* 0x000000aead6b723e */ /* 0x010fe200000010ff */
[----:B------:R-:W-:Y:S01]  /*bd20*/  FMUL.FTZ R4, R2, R104 ;  /* 0x0000006802047220 */ /* 0x000fe20000410000 */
[----:B------:R-:W-:Y:S01]  /*bd30*/  F2FP.BF16.PACK_AB R104, R220, R221 ;  /* 0x000000dddc68723e */ /* 0x000fe200000010ff */
[----:B------:R-:W-:Y:S02]  /*bd40*/  FMUL.FTZ R71, R0, R71 ;  /* 0x0000004700477220 */ /* 0x000fe40000410000 */
[C---:B------:R-:W-:Y:S01]  /*bd50*/  FMUL.FTZ R72, R2.reuse, R72 ;  /* 0x0000004802487220 */ /* 0x040fe20000410000 */
[----:B------:R-:W-:Y:S01]  /*bd60*/  LDSM.16.MT88.4 R140, [R189+0x2800] ;  /* 0x00280000bd8c783b */ /* 0x000fe20000004200 */
[----:B------:R-:W-:Y:S02]  /*bd70*/  FMUL.FTZ R73, R2, R73 ;  /* 0x0000004902497220 */ /* 0x000fe40000410000 */
[----:B------:R-:W-:Y:S02]  /*bd80*/  FMUL.FTZ R74, R0, R74 ;  /* 0x0000004a004a7220 */ /* 0x000fe40000410000 */
[--C-:B-1----:R-:W-:Y:S02]  /*bd90*/  FFMA.FTZ R102, R150, c[0x0][0x2d0], -R101.reuse ;  /* 0x0000b40096667a23 */ /* 0x102fe40000010865 */
[----:B------:R-:W-:Y:S01]  /*bda0*/  FMUL.FTZ R75, R0, R75 ;  /* 0x0000004b004b7220 */ /* 0x000fe20000410000 */
[----:B------:R-:W-:Y:S01]  /*bdb0*/  LDSM.16.MT88.4 R144, [R186+0x3800] ;  /* 0x00380000ba90783b */ /* 0x000fe20000004200 */
[----:B------:R1:W4:Y:S01]  /*bdc0*/  MUFU.EX2 R172, R102 ;  /* 0x0000006600ac7308 */ /* 0x0003220000000800 */
[C---:B------:R-:W-:Y:S02]  /*bdd0*/  FMUL.FTZ R76, R2.reuse, R76 ;  /* 0x0000004c024c7220 */ /* 0x040fe40000410000 */
[----:B------:R-:W-:Y:S02]  /*bde0*/  FMUL.FTZ R77, R2, R77 ;  /* 0x0000004d024d7220 */ /* 0x000fe40000410000 */
[C---:B------:R-:W-:Y:S02]  /*bdf0*/  FMUL.FTZ R78, R0.reuse, R78 ;  /* 0x0000004e004e7220 */ /* 0x040fe40000410000 */
[----:B------:R-:W0:Y:S01]  /*be00*/  LDGDEPBAR ;  /* 0x00000000000079af */ /* 0x000e220000000000 */
[----:B------:R-:W-:Y:S02]  /*be10*/  FMUL.FTZ R79, R0, R79 ;  /* 0x0000004f004f7220 */ /* 0x000fe40000410000 */
[C---:B------:R-:W-:Y:S02]  /*be20*/  FMUL.FTZ R80, R2.reuse, R80 ;  /* 0x0000005002507220 */ /* 0x040fe40000410000 */
[----:B------:R-:W-:Y:S02]  /*be30*/  FMUL.FTZ R81, R2, R81 ;  /* 0x0000005102517220 */ /* 0x000fe40000410000 */
[C---:B------:R-:W-:Y:S01]  /*be40*/  FMUL.FTZ R82, R0.reuse, R82 ;  /* 0x0000005200527220 */ /* 0x040fe20000410000 */
[C---:B--2---:R-:W-:Y:S05]  /*be50*/  HMMA.16816.F32.BF16 R4, R104.reuse, R12, R4 ;  /* 0x0000000c6804723c */ /* 0x044fea0000041804 */
[----:B------:R-:W-:Y:S02]  /*be60*/  FMUL.FTZ R83, R0, R83 ;  /* 0x0000005300537220 */ /* 0x000fe40000410000 */
[C---:B------:R-:W-:Y:S01]  /*be70*/  FMUL.FTZ R12, R2.reuse, R112 ;  /* 0x00000070020c7220 */ /* 0x040fe20000410000 */
[C---:B------:R-:W-:Y:S04]  /*be80*/  HMMA.16816.F32.BF16 R8, R104.reuse, R14, R8 ;  /* 0x0000000e6808723c */ /* 0x040fe80000041808 */
[----:B------:R-:W-:Y:S02]  /*be90*/  FMUL.FTZ R13, R2, R113 ;  /* 0x00000071020d7220 */ /* 0x000fe40000410000 */
[--C-:B-1----:R-:W-:Y:S02]  /*bea0*/  FFMA.FTZ R102, R152, c[0x0][0x2d0], -R101.reuse ;  /* 0x0000b40098667a23 */ /* 0x102fe40000010865 */
[C---:B------:R-:W-:Y:S02]  /*beb0*/  FMUL.FTZ R14, R0.reuse, R114 ;  /* 0x00000072000e7220 */ /* 0x040fe40000410000 */
[----:B------:R1:W2:Y:S02]  /*bec0*/  MUFU.EX2 R171, R102 ;  /* 0x0000006600ab7308 */ /* 0x0002a40000000800 */
[----:B------:R-:W-:Y:S02]  /*bed0*/  FMUL.FTZ R15, R0, R115 ;  /* 0x00000073000f7220 */ /* 0x000fe40000410000 */
[----:B------:R-:W5:Y:S01]  /*bee0*/  LDSM.16.MT88.4 R112, [R185+0x2000] ;  /* 0x00200000b970783b */ /* 0x000f620000004200 */
[C---:B------:R-:W-:Y:S02]  /*bef0*/  FMUL.FTZ R84, R2.reuse, R84 ;  /* 0x0000005402547220 */ /* 0x040fe40000410000 */
[----:B------:R-:W-:Y:S02]  /*bf00*/  FMUL.FTZ R85, R2, R85 ;  /* 0x0000005502557220 */ /* 0x000fe40000410000 */
[C---:B------:R-:W-:Y:S03]  /*bf10*/  HMMA.16816.F32.BF16 R12, R104.reuse, R20, R12 ;  /* 0x00000014680c723c */ /* 0x040fe6000004180c */
[C---:B------:R-:W-:Y:S02]  /*bf20*/  FMUL.FTZ R86, R0.reuse, R86 ;  /* 0x0000005600567220 */ /* 0x040fe40000410000 */
[----:B------:R-:W-:Y:S02]  /*bf30*/  FMUL.FTZ R87, R0, R87 ;  /* 0x0000005700577220 */ /* 0x000fe40000410000 */
[C---:B------:R-:W-:Y:S01]  /*bf40*/  FMUL.FTZ R20, R2.reuse, R120 ;  /* 0x0000007802147220 */ /* 0x040fe20000410000 */
[C---:B------:R-:W-:Y:S04]  /*bf50*/  HMMA.16816.F32.BF16 R16, R104.reuse, R22, R16 ;  /* 0x000000166810723c */ /* 0x040fe80000041810 */
[C---:B------:R-:W-:Y:S02]  /*bf60*/  FMUL.FTZ R21, R2.reuse, R121 ;  /* 0x0000007902157220 */ /* 0x040fe40000410000 */
[----:B------:R-:W-:Y:S02]  /*bf70*/  FMUL.FTZ R88, R2, R88 ;  /* 0x0000005802587220 */ /* 0x000fe40000410000 */
[C---:B------:R-:W-:Y:S04]  /*bf80*/  FMUL.FTZ R22, R0.reuse, R122 ;  /* 0x0000007a00167220 */ /* 0x040fe80000410000 */
[----:B------:R-:W-:Y:S02]  /*bf90*/  FMUL.FTZ R23, R0, R123 ;  /* 0x0000007b00177220 */ /* 0x000fe40000410000 */
[----:B------:R-:W-:Y:S01]  /*bfa0*/  LDSM.16.MT88.4 R120, [R186+0x800] ;  /* 0x00080000ba78783b */ /* 0x000fe20000004200 */
[--C-:B-1----:R-:W-:Y:S02]  /*bfb0*/  FFMA.FTZ R102, R151, c[0x0][0x2d0], -R101.reuse ;  /* 0x0000b40097667a23 */ /* 0x102fe40000010865 */
[----:B------:R-:W-:Y:S02]  /*bfc0*/  FMUL.FTZ R89, R2, R89 ;  /* 0x0000005902597220 */ /* 0x000fe40000410000 */
[C---:B------:R-:W-:Y:S01]  /*bfd0*/  HMMA.16816.F32.BF16 R20, R104.reuse, R28, R20 ;  /* 0x0000001c6814723c */ /* 0x040fe20000041814 */
[----:B------:R1:W1:Y:S02]  /*bfe0*/  MUFU.EX2 R170, R102 ;  /* 0x0000006600aa7308 */ /* 0x0002640000000800 */
[----:B------:R-:W-:Y:S01]  /*bff0*/  LDSM.16.MT88.4 R148, [R189+0x3800] ;  /* 0x00380000bd94783b */ /* 0x000fe20000004200 */
[C---:B------:R-:W-:Y:S02]  /*c000*/  FMUL.FTZ R90, R0.reuse, R90 ;  /* 0x0000005a005a7220 */ /* 0x040fe40000410000 */
[----:B------:R-:W-:Y:S02]  /*c010*/  FMUL.FTZ R91, R0, R91 ;  /* 0x0000005b005b7220 */ /* 0x000fe40000410000 */
[C---:B------:R-:W-:Y:S04]  /*c020*/  HMMA.16816.F32.BF16 R24, R104.reuse, R30, R24 ;  /* 0x0000001e6818723c */ /* 0x040fe80000041818 */
[C---:B------:R-:W-:Y:S02]  /*c030*/  FMUL.FTZ R28, R2.reuse, R128 ;  /* 0x00000080021c7220 */ /* 0x040fe40000410000 */
[----:B------:R-:W-:Y:S02]  /*c040*/  FMUL.FTZ R29, R2, R129 ;  /* 0x00000081021d7220 */ /* 0x000fe40000410000 */
[C---:B------:R-:W-:Y:S04]  /*c050*/  FMUL.FTZ R30, R0.reuse, R130 ;  /* 0x00000082001e7220 */ /* 0x040fe80000410000 */
[----:B------:R-:W-:Y:S02]  /*c060*/  FMUL.FTZ R31, R0, R131 ;  /* 0x00000083001f7220 */ /* 0x000fe40000410000 */
[----:B------:R-:W-:Y:S01]  /*c070*/  LDSM.16.MT88.4 R128, [R185+0x2800] ;  /* 0x00280000b980783b */ /* 0x000fe20000004200 */
[C---:B------:R-:W-:Y:S02]  /*c080*/  FMUL.FTZ R92, R2.reuse, R92 ;  /* 0x0000005c025c7220 */ /* 0x040fe40000410000 */
[----:B-1----:R-:W-:Y:S02]  /*c090*/  FFMA.FTZ R102, R153, c[0x0][0x2d0], -R101 ;  /* 0x0000b40099667a23 */ /* 0x002fe40000010865 */
[C---:B---3--:R-:W-:Y:S02]  /*c0a0*/  HMMA.16816.F32.BF16 R28, R104.reuse, R108, R28 ;  /* 0x0000006c681c723c */ /* 0x048fe4000004181c */
[----:B------:R1:W3:Y:S01]  /*c0b0*/  MUFU.EX2 R169, R102 ;  /* 0x0000006600a97308 */ /* 0x0002e20000000800 */
[----:B------:R-:W-:Y:S02]  /*c0c0*/  FMUL.FTZ R93, R2, R93 ;  /* 0x0000005d025d7220 */ /* 0x000fe40000410000 */
[C---:B------:R-:W-:Y:S02]  /*c0d0*/  FMUL.FTZ R94, R0.reuse, R94 ;  /* 0x0000005e005e7220 */ /* 0x040fe40000410000 */
[----:B------:R-:W-:Y:S01]  /*c0e0*/  FMUL.FTZ R95, R0, R95 ;  /* 0x0000005f005f7220 */ /* 0x000fe20000410000 */
[C---:B------:R-:W-:Y:S01]  /*c0f0*/  HMMA.16816.F32.BF16 R32, R104.reuse, R110, R32 ;  /* 0x0000006e6820723c */ /* 0x040fe20000041820 */
[----:B------:R-:W2:Y:S03]  /*c100*/  LDSM.16.MT88.4 R108, [R189+0x2000] ;  /* 0x00200000bd6c783b */ /* 0x000ea60000004200 */
[C---:B------:R-:W-:Y:S02]  /*c110*/  FMUL.FTZ R96, R2.reuse, R96 ;  /* 0x0000006002607220 */ /* 0x040fe40000410000 */
[----:B------:R-:W-:Y:S02]  /*c120*/  FMUL.FTZ R97, R2, R97 ;  /* 0x0000006102617220 */ /* 0x000fe40000410000 */
[C---:B-----5:R-:W-:Y:S04]  /*c130*/  HMMA.16816.F32.BF16 R36, R104.reuse, R112, R36 ;  /* 0x000000706824723c */ /* 0x060fe80000041824 */
[C---:B------:R-:W-:Y:S02]  /*c140*/  FMUL.FTZ R98, R0.reuse, R98 ;  /* 0x0000006200627220 */ /* 0x040fe40000410000 */
[----:B------:R-:W-:Y:S02]  /*c150*/  FMUL.FTZ R99, R0, R99 ;  /* 0x0000006300637220 */ /* 0x000fe40000410000 */
[C---:B------:R-:W-:Y:S01]  /*c160*/  HMMA.16816.F32.BF16 R40, R104.reuse, R114, R40 ;  /* 0x000000726828723c */ /* 0x040fe20000041828 */
[----:B------:R-:W5:Y:S03]  /*c170*/  LDSM.16.MT88.4 R112, [R188+0x2000] ;  /* 0x00200000bc70783b */ /* 0x000f660000004200 */
[----:B-1----:R-:W-:Y:S02]  /*c180*/  FFMA.FTZ R102, R154, c[0x0][0x2d0], -R138 ;  /* 0x0000b4009a667a23 */ /* 0x002fe4000001088a */
[----:B------:R-:W-:Y:S02]  /*c190*/  FFMA.FTZ R2, R2, R225, R221 ;  /* 0x000000e102027223 */ /* 0x000fe400000100dd */
[C---:B------:R-:W-:Y:S01]  /*c1a0*/  HMMA.16816.F32.BF16 R44, R104.reuse, R116, R44 ;  /* 0x00000074682c723c */ /* 0x040fe2000004182c */
[----:B------:R1:W1:Y:S03]  /*c1b0*/  MUFU.EX2 R181, R102 ;  /* 0x0000006600b57308 */ /* 0x0002660000000800 */
[----:B------:R-:W-:Y:S02]  /*c1c0*/  FFMA.FTZ R0, R0, R226, R176 ;  /* 0x000000e200007223 */ /* 0x000fe400000100b0 */
[----:B------:R-:W-:Y:S02]  /*c1d0*/  FADD.FTZ R2, R220, R2 ;  /* 0x00000002dc027221 */ /* 0x000fe40000010000 */
[C---:B------:R-:W-:Y:S01]  /*c1e0*/  HMMA.16816.F32.BF16 R48, R104.reuse, R118, R48 ;  /* 0x000000766830723c */ /* 0x040fe20000041830 */
[----:B------:R-:W3:Y:S03]  /*c1f0*/  LDSM.16.MT88.4 R116, [R185+0x4000] ;  /* 0x00400000b974783b */ /* 0x000ee60000004200 */
[----:B------:R-:W-:Y:S02]  /*c200*/  FADD.FTZ R0, R175, R0 ;  /* 0x00000000af007221 */ /* 0x000fe40000010000 */
[----:B------:R-:W-:Y:S02]  /*c210*/  FADD.FTZ R2, R219, R2 ;  /* 0x00000002db027221 */ /* 0x000fe40000010000 */
[----:B------:R-:W-:Y:S01]  /*c220*/  FADD.FTZ R0, R174, R0 ;  /* 0x00000000ae007221 */ /* 0x000fe20000010000 */
[C---:B--2---:R-:W-:Y:S03]  /*c230*/  HMMA.16816.F32.BF16 R52, R104.reuse, R108, R52 ;  /* 0x0000006c6834723c */ /* 0x044fe60000041834 */
[----:B------:R-:W-:Y:S02]  /*c240*/  FADD.FTZ R2, R218, R2 ;  /* 0x00000002da027221 */ /* 0x000fe40000010000 */
[----:B------:R-:W-:Y:S02]  /*c250*/  FADD.FTZ R0, R173, R0 ;  /* 0x00000000ad007221 */ /* 0x000fe40000010000 */
[----:B------:R-:W-:Y:S01]  /*c260*/  FADD.FTZ R2, R210, R2 ;  /* 0x00000002d2027221 */ /* 0x000fe20000010000 */
[C---:B------:R-:W-:Y:S01]  /*c270*/  HMMA.16816.F32.BF16 R56, R104.reuse, R110, R56 ;  /* 0x0000006e6838723c */ /* 0x040fe20000041838 */
[----:B------:R-:W2:Y:S03]  /*c280*/  LDSM.16.MT88.4 R108, [R186+0x4000] ;  /* 0x00400000ba6c783b */ /* 0x000ea60000004200 */
[----:B-1----:R-:W-:Y:S02]  /*c290*/  FFMA.FTZ R102, R156, c[0x0][0x2d0], -R138 ;  /* 0x0000b4009c667a23 */ /* 0x002fe4000001088a */
[----:B----4-:R-:W-:Y:S02]  /*c2a0*/  FADD.FTZ R0, R172, R0 ;  /* 0x00000000ac007221 */ /* 0x010fe40000010000 */
[C---:B-----5:R-:W-:Y:S01]  /*c2b0*/  HMMA.16816.F32.BF16 R60, R104.reuse, R112, R60 ;  /* 0x00000070683c723c */ /* 0x060fe2000004183c */
[----:B------:R1:W4:Y:S03]  /*c2c0*/  MUFU.EX2 R179, R102 ;  /* 0x0000006600b37308 */ /* 0x0003260000000800 */
[----:B------:R-:W-:Y:S02]  /*c2d0*/  FADD.FTZ R2, R208, R2 ;  /* 0x00000002d0027221 */ /* 0x000fe40000010000 */
[----:B------:R-:W-:Y:S02]  /*c2e0*/  FADD.FTZ R0, R171, R0 ;  /* 0x00000000ab007221 */ /* 0x000fe40000010000 */
        /* <DEDUP_REMOVED lines=9> */
[----:B-1----:R-:W-:Y:S02]  /*c380*/  FFMA.FTZ R102, R155, c[0x0][0x2d0], -R138 ;  /* 0x0000b4009b667a23 */ /* 0x002fe4000001088a */
[----:B------:R-:W-:Y:S02]  /*c390*/  FADD.FTZ R2, R181, R2 ;  /* 0x00000002b5027221 */ /* 0x000fe40000010000 */
[----:B------:R1:W1:Y:S01]  /*c3a0*/  MUFU.EX2 R178, R102 ;  /* 0x0000006600b27308 */ /* 0x0002620000000800 */
[C---:B--2---:R-:W-:Y:S01]  /*c3b0*/  HMMA.16816.F32.BF16 R76, R104.reuse, R108, R76 ;  /* 0x0000006c684c723c */ /* 0x044fe2000004184c */
[----:B------:R-:W-:Y:S02]  /*c3c0*/  LDSM.16.MT88.4 R152, [R188+0x3800] ;  /* 0x00380000bc98783b */ /* 0x000fe40000004200 */
[----:B----4-:R-:W-:Y:S05]  /*c3d0*/  FADD.FTZ R2, R179, R2 ;  /* 0x00000002b3027221 */ /* 0x010fea0000010000 */
[C---:B------:R-:W-:Y:S01]  /*c3e0*/  HMMA.16816.F32.BF16 R80, R104.reuse, R110, R80 ;  /* 0x0000006e6850723c */ /* 0x040fe20000041850 */
[----:B------:R-:W2:Y:S07]  /*c3f0*/  LDSM.16.MT88.4 R108, [R185+0x800] ;  /* 0x00080000b96c783b */ /* 0x000eae0000004200 */
[C---:B-----5:R-:W-:Y:S04]  /*c400*/  HMMA.16816.F32.BF16 R84, R104.reuse, R112, R84 ;  /* 0x000000706854723c */ /* 0x060fe80000041854 */
[----:B-1----:R-:W-:Y:S04]  /*c410*/  FFMA.FTZ R102, R157, c[0x0][0x2d0], -R138 ;  /* 0x0000b4009d667a23 */ /* 0x002fe8000001088a */
[C---:B------:R-:W-:Y:S01]  /*c420*/  HMMA.16816.F32.BF16 R88, R104.reuse, R114, R88 ;  /* 0x000000726858723c */ /* 0x040fe20000041858 */
[----:B------:R-:W1:Y:S01]  /*c430*/  LDSM.16.MT88.4 R112, [R189+0x800] ;  /* 0x00080000bd70783b */ /* 0x000e620000004200 */
[----:B------:R4:W5:Y:S02]  /*c440*/  MUFU.EX2 R177, R102 ;  /* 0x0000006600b17308 */ /* 0x0009640000000800 */
[----:B------:R-:W-:Y:S04]  /*c450*/  FADD.FTZ R2, R178, R2 ;  /* 0x00000002b2027221 */ /* 0x000fe80000010000 */
[C---:B---3--:R-:W-:Y:S08]  /*c460*/  HMMA.16816.F32.BF16 R92, R104.reuse, R116, R92 ;  /* 0x00000074685c723c */ /* 0x048ff0000004185c */
[----:B------:R-:W-:Y:S01]  /*c470*/  HMMA.16816.F32.BF16 R96, R104, R118, R96 ;  /* 0x000000766860723c */ /* 0x000fe20000041860 */
[----:B------:R-:W-:Y:S06]  /*c480*/  LDSM.16.MT88.4 R116, [R186+0x4800] ;  /* 0x00480000ba74783b */ /* 0x000fec0000004200 */
[----:B------:R-:W-:Y:S02]  /*c490*/  F2FP.BF16.PACK_AB R104, R208, R210 ;  /* 0x000000d2d068723e */ /* 0x000fe400000010ff */
[----:B------:R-:W-:Y:S03]  /*c4a0*/  F2FP.BF16.PACK_AB R106, R182, R183 ;  /* 0x000000b7b66a723e */ /* 0x000fe600000010ff */
[----:B------:R-:W-:Y:S01]  /*c4b0*/  F2FP.BF16.PACK_AB R105, R171, R172 ;  /* 0x000000acab69723e */ /* 0x000fe200000010ff */
[--C-:B----4-:R-:W-:Y:S01]  /*c4c0*/  FFMA.FTZ R102, R159, c[0x0][0x2d0], -R101.reuse ;  /* 0x0000b4009f667a23 */ /* 0x110fe20000010865 */
[----:B------:R-:W-:Y:S01]  /*c4d0*/  F2FP.BF16.PACK_AB R107, R169, R170 ;  /* 0x000000aaa96b723e */ /* 0x000fe200000010ff */
[----:B-----5:R-:W-:Y:S02]  /*c4e0*/  FADD.FTZ R2, R177, R2 ;  /* 0x00000002b1027221 */ /* 0x020fe40000010000 */
[----:B------:R3:W4:Y:S04]  /*c4f0*/  MUFU.EX2 R164, R102 ;  /* 0x0000006600a47308 */ /* 0x0007280000000800 */
[C---:B--2---:R-:W-:Y:S08]  /*c500*/  HMMA.16816.F32.BF16 R4, R104.reuse, R108, R4 ;  /* 0x0000006c6804723c */ /* 0x044ff00000041804 */
[C---:B------:R-:W-:Y:S01]  /*c510*/  HMMA.16816.F32.BF16 R8, R104.reuse, R110, R8 ;  /* 0x0000006e6808723c */ /* 0x040fe20000041808 */
[----:B------:R-:W2:Y:S07]  /*c520*/  LDSM.16.MT88.4 R108, [R188+0x2800] ;  /* 0x00280000bc6c783b */ /* 0x000eae0000004200 */
[C---:B------:R-:W-:Y:S04]  /*c530*/  HMMA.16816.F32.BF16 R12, R104.reuse, R120, R12 ;  /* 0x00000078680c723c */ /* 0x040fe8000004180c */
[--C-:B---3--:R-:W-:Y:S02]  /*c540*/  FFMA.FTZ R102, R160, c[0x0][0x2d0], -R101.reuse ;  /* 0x0000b400a0667a23 */ /* 0x108fe40000010865 */
[----:B----4-:R-:W-:Y:S02]  /*c550*/  FADD.FTZ R0, R164, R0 ;  /* 0x00000000a4007221 */ /* 0x010fe40000010000 */
[C---:B------:R-:W-:Y:S01]  /*c560*/  HMMA.16816.F32.BF16 R16, R104.reuse, R122, R16 ;  /* 0x0000007a6810723c */ /* 0x040fe20000041810 */
[----:B------:R-:W-:Y:S01]  /*c570*/  LDSM.16.MT88.4 R120, [R189+0x4800] ;  /* 0x00480000bd78783b */ /* 0x000fe20000004200 */
[----:B------:R3:W4:Y:S06]  /*c580*/  MUFU.EX2 R163, R102 ;  /* 0x0000006600a37308 */ /* 0x00072c0000000800 */
[C---:B-1----:R-:W-:Y:S08]  /*c590*/  HMMA.16816.F32.BF16 R20, R104.reuse, R112, R20 ;  /* 0x000000706814723c */ /* 0x042ff00000041814 */
[C---:B------:R-:W-:Y:S01]  /*c5a0*/  HMMA.16816.F32.BF16 R24, R104.reuse, R114, R24 ;  /* 0x000000726818723c */ /* 0x040fe20000041818 */
[----:B------:R-:W1:Y:S07]  /*c5b0*/  LDSM.16.MT88.4 R112, [R185+0x4800] ;  /* 0x00480000b970783b */ /* 0x000e6e0000004200 */
[C---:B------:R-:W-:Y:S04]  /*c5c0*/  HMMA.16816.F32.BF16 R28, R104.reuse, R124, R28 ;  /* 0x0000007c681c723c */ /* 0x040fe8000004181c */
[--C-:B---3--:R-:W-:Y:S02]  /*c5d0*/  FFMA.FTZ R102, R158, c[0x0][0x2d0], -R101.reuse ;  /* 0x0000b4009e667a23 */ /* 0x108fe40000010865 */
[----:B------:R-:W-:Y:S01]  /*c5e0*/  LDSM.16.MT88.4 R156, [R185+0x5800] ;  /* 0x00580000b99c783b */ /* 0x000fe20000004200 */
[----:B----4-:R-:W-:Y:S01]  /*c5f0*/  FADD.FTZ R0, R163, R0 ;  /* 0x00000000a3007221 */ /* 0x010fe20000010000 */
[C---:B------:R-:W-:Y:S01]  /*c600*/  HMMA.16816.F32.BF16 R32, R104.reuse, R126, R32 ;  /* 0x0000007e6820723c */ /* 0x040fe20000041820 */
[----:B------:R3:W4:Y:S05]  /*c610*/  MUFU.EX2 R162, R102 ;  /* 0x0000006600a27308 */ /* 0x00072a0000000800 */
[----:B------:R-:W-:Y:S02]  /*c620*/  LDSM.16.MT88.4 R124, [R186+0x1000] ;  /* 0x00100000ba7c783b */ /* 0x000fe40000004200 */
[C---:B------:R-:W-:Y:S08]  /*c630*/  HMMA.16816.F32.BF16 R36, R104.reuse, R128, R36 ;  /* 0x000000806824723c */ /* 0x040ff00000041824 */
[C---:B------:R-:W-:Y:S01]  /*c640*/  HMMA.16816.F32.BF16 R40, R104.reuse, R130, R40 ;  /* 0x000000826828723c */ /* 0x040fe20000041828 */
[----:B------:R-:W-:Y:S07]  /*c650*/  LDSM.16.MT88.4 R128, [R188+0x1000] ;  /* 0x00100000bc80783b */ /* 0x000fee0000004200 */
[C---:B------:R-:W-:Y:S04]  /*c660*/  HMMA.16816.F32.BF16 R44, R104.reuse, R132, R44 ;  /* 0x00000084682c723c */ /* 0x040fe8000004182c */
[--C-:B---3--:R-:W-:Y:S02]  /*c670*/  FFMA.FTZ R102, R161, c[0x0][0x2d0], -R101.reuse ;  /* 0x0000b400a1667a23 */ /* 0x108fe40000010865 */
[----:B----4-:R-:W-:Y:S02]  /*c680*/  FADD.FTZ R0, R162, R0 ;  /* 0x00000000a2007221 */ /* 0x010fe40000010000 */
[C---:B------:R-:W-:Y:S01]  /*c690*/  HMMA.16816.F32.BF16 R48, R104.reuse, R134, R48 ;  /* 0x000000866830723c */ /* 0x040fe20000041830 */
[----:B------:R-:W-:Y:S01]  /*c6a0*/  LDSM.16.MT88.4 R132, [R186+0x3000] ;  /* 0x00300000ba84783b */ /* 0x000fe20000004200 */
[----:B------:R3:W4:Y:S06]  /*c6b0*/  MUFU.EX2 R161, R102 ;  /* 0x0000006600a17308 */ /* 0x00072c0000000800 */
[C---:B------:R-:W-:Y:S08]  /*c6c0*/  HMMA.16816.F32.BF16 R52, R104.reuse, R140, R52 ;  /* 0x0000008c6834723c */ /* 0x040ff00000041834 */
[C---:B------:R-:W-:Y:S01]  /*c6d0*/  HMMA.16816.F32.BF16 R56, R104.reuse, R142, R56 ;  /* 0x0000008e6838723c */ /* 0x040fe20000041838 */
[----:B------:R-:W-:Y:S07]  /*c6e0*/  LDSM.16.MT88.4 R140, [R189+0x3000] ;  /* 0x00300000bd8c783b */ /* 0x000fee0000004200 */
[C---:B--2---:R-:W-:Y:S04]  /*c6f0*/  HMMA.16816.F32.BF16 R60, R104.reuse, R108, R60 ;  /* 0x0000006c683c723c */ /* 0x044fe8000004183c */
[----:B---3--:R-:W-:Y:S02]  /*c700*/  FFMA.FTZ R102, R166, c[0x0][0x2d0], -R138 ;  /* 0x0000b400a6667a23 */ /* 0x008fe4000001088a */
[----:B----4-:R-:W-:Y:S02]  /*c710*/  FADD.FTZ R0, R161, R0 ;  /* 0x00000000a1007221 */ /* 0x010fe40000010000 */
[C---:B------:R-:W-:Y:S01]  /*c720*/  HMMA.16816.F32.BF16 R64, R104.reuse, R110, R64 ;  /* 0x0000006e6840723c */ /* 0x040fe20000041840 */
[----:B------:R-:W2:Y:S01]  /*c730*/  LDSM.16.MT88.4 R108, [R188+0x4800] ;  /* 0x00480000bc6c783b */ /* 0x000ea20000004200 */
[----:B------:R3:W-:Y:S06]  /*c740*/  MUFU.EX2 R168, R102 ;  /* 0x0000006600a87308 */ /* 0x0007ec0000000800 */
[C---:B-1----:R-:W-:Y:S08]  /*c750*/  HMMA.16816.F32.BF16 R68, R104.reuse, R112, R68 ;  /* 0x000000706844723c */ /* 0x042ff00000041844 */
[C---:B------:R-:W-:Y:S01]  /*c760*/  HMMA.16816.F32.BF16 R72, R104.reuse, R114, R72 ;  /* 0x000000726848723c */ /* 0x040fe20000041848 */
[----:B------:R-:W1:Y:S07]  /*c770*/  LDSM.16.MT88.4 R112, [R185+0x1000] ;  /* 0x00100000b970783b */ /* 0x000e6e0000004200 */
[C---:B------:R-:W-:Y:S04]  /*c780*/  HMMA.16816.F32.BF16 R76, R104.reuse, R116, R76 ;  /* 0x00000074684c723c */ /* 0x040fe8000004184c */
[--C-:B---3--:R-:W-:Y:S04]  /*c790*/  FFMA.FTZ R102, R167, c[0x0][0x2d0], -R138.reuse ;  /* 0x0000b400a7667a23 */ /* 0x108fe8000001088a */
[C---:B------:R-:W-:Y:S01]  /*c7a0*/  HMMA.16816.F32.BF16 R80, R104.reuse, R118, R80 ;  /* 0x000000766850723c */ /* 0x040fe20000041850 */
[----:B------:R-:W3:Y:S01]  /*c7b0*/  LDSM.16.MT88.4 R116, [R189+0x1000] ;  /* 0x00100000bd74783b */ /* 0x000ee20000004200 */
[----:B------:R4:W-:Y:S06]  /*c7c0*/  MUFU.EX2 R167, R102 ;  /* 0x0000006600a77308 */ /* 0x0009ec0000000800 */
[C---:B------:R-:W-:Y:S08]  /*c7d0*/  HMMA.16816.F32.BF16 R84, R104.reuse, R120, R84 ;  /* 0x000000786854723c */ /* 0x040ff00000041854 */
[C---:B------:R-:W-:Y:S01]  /*c7e0*/  HMMA.16816.F32.BF16 R88, R104.reuse, R122, R88 ;  /* 0x0000007a6858723c */ /* 0x040fe20000041858 */
[----:B------:R-:W5:Y:S07]  /*c7f0*/  LDSM.16.MT88.4 R120, [R185+0x3000] ;  /* 0x00300000b978783b */ /* 0x000f6e0000004200 */
[C---:B--2---:R-:W-:Y:S04]  /*c800*/  HMMA.16816.F32.BF16 R92, R104.reuse, R108, R92 ;  /* 0x0000006c685c723c */ /* 0x044fe8000004185c */
[--C-:B----4-:R-:W-:Y:S04]  /*c810*/  FFMA.FTZ R102, R222, c[0x0][0x2d0], -R138.reuse ;  /* 0x0000b400de667a23 */ /* 0x110fe8000001088a */
[----:B------:R-:W-:Y:S01]  /*c820*/  HMMA.16816.F32.BF16 R96, R104, R110, R96 ;  /* 0x0000006e6860723c */ /* 0x000fe20000041860 */
[----:B------:R-:W2:Y:S01]  /*c830*/  LDSM.16.MT88.4 R108, [R188+0x3000] ;  /* 0x00300000bc6c783b */ /* 0x000ea20000004200 */
[----:B------:R4:W-:Y:S05]  /*c840*/  MUFU.EX2 R166, R102 ;  /* 0x0000006600a67308 */ /* 0x0009ea0000000800 */
[----:B------:R-:W-:Y:S02]  /*c850*/  F2FP.BF16.PACK_AB R104, R179, R181 ;  /* 0x000000b5b368723e */ /* 0x000fe400000010ff */
[----:B------:R-:W-:Y:S03]  /*c860*/  F2FP.BF16.PACK_AB R106, R177, R178 ;  /* 0x000000b2b16a723e */ /* 0x000fe600000010ff */
[----:B------:R-:W-:Y:S02]  /*c870*/  F2FP.BF16.PACK_AB R105, R163, R164 ;  /* 0x000000a4a369723e */ /* 0x000fe400000010ff */
[----:B------:R-:W-:Y:S07]  /*c880*/  F2FP.BF16.PACK_AB R107, R161, R162 ;  /* 0x000000a2a16b723e */ /* 0x000fee00000010ff */
[C---:B-1----:R-:W-:Y:S03]  /*c890*/  HMMA.16816.F32.BF16 R4, R104.reuse, R112, R4 ;  /* 0x000000706804723c */ /* 0x042fe60000041804 */
[----:B----4-:R-:W-:Y:S05]  /*c8a0*/  FFMA.FTZ R102, R165, c[0x0][0x2d0], -R138 ;  /* 0x0000b400a5667a23 */ /* 0x010fea000001088a */
[C---:B------:R-:W-:Y:S01]  /*c8b0*/  HMMA.16816.F32.BF16 R8, R104.reuse, R114, R8 ;  /* 0x000000726808723c */ /* 0x040fe20000041808 */
[----:B------:R-:W1:Y:S01]  /*c8c0*/  LDSM.16.MT88.4 R112, [R185+0x5000] ;  /* 0x00500000b970783b */ /* 0x000e620000004200 */
[----:B------:R-:W4:Y:S06]  /*c8d0*/  MUFU.EX2 R165, R102 ;  /* 0x0000006600a57308 */ /* 0x000f2c0000000800 */
[C---:B------:R-:W-:Y:S08]  /*c8e0*/  HMMA.16816.F32.BF16 R12, R104.reuse, R124, R12 ;  /* 0x0000007c680c723c */ /* 0x040ff0000004180c */
[C---:B------:R-:W-:Y:S01]  /*c8f0*/  HMMA.16816.F32.BF16 R16, R104.reuse, R126, R16 ;  /* 0x0000007e6810723c */ /* 0x040fe20000041810 */
[----:B------:R-:W-:Y:S07]  /*c900*/  LDSM.16.MT88.4 R124, [R189+0x1800] ;  /* 0x00180000bd7c783b */ /* 0x000fee0000004200 */
[C---:B---3--:R-:W-:Y:S04]  /*c910*/  HMMA.16816.F32.BF16 R20, R104.reuse, R116, R20 ;  /* 0x000000746814723c */ /* 0x048fe80000041814 */
[----:B----4-:R-:W-:Y:S01]  /*c920*/  F2FP.BF16.PACK_AB R138, R165, R166 ;  /* 0x000000a6a58a723e */ /* 0x010fe200000010ff */
[--C-:B------:R-:W-:Y:S03]  /*c930*/  FFMA.FTZ R102, R223, c[0x0][0x2d0], -R101.reuse ;  /* 0x0000b400df667a23 */ /* 0x100fe60000010865 */
[C---:B------:R-:W-:Y:S01]  /*c940*/  HMMA.16816.F32.BF16 R24, R104.reuse, R118, R24 ;  /* 0x000000766818723c */ /* 0x040fe20000041818 */
[----:B------:R-:W3:Y:S01]  /*c950*/  LDSM.16.MT88.4 R116, [R186+0x5000] ;  /* 0x00500000ba74783b */ /* 0x000ee20000004200 */
[----:B------:R4:W-:Y:S06]  /*c960*/  MUFU.EX2 R160, R102 ;  /* 0x0000006600a07308 */ /* 0x0009ec0000000800 */
[C---:B------:R-:W-:Y:S08]  /*c970*/  HMMA.16816.F32.BF16 R28, R104.reuse, R128, R28 ;  /* 0x00000080681c723c */ /* 0x040ff0000004181c */
[C---:B------:R-:W-:Y:S08]  /*c980*/  HMMA.16816.F32.BF16 R32, R104.reuse, R130, R32 ;  /* 0x000000826820723c */ /* 0x040ff00000041820 */
[C---:B-----5:R-:W-:Y:S04]  /*c990*/  HMMA.16816.F32.BF16 R36, R104.reuse, R120, R36 ;  /* 0x000000786824723c */ /* 0x060fe80000041824 */
[--C-:B----4-:R-:W-:Y:S02]  /*c9a0*/  FFMA.FTZ R102, R224, c[0x0][0x2d0], -R101.reuse ;  /* 0x0000b400e0667a23 */ /* 0x110fe40000010865 */
[----:B------:R-:W-:Y:S01]  /*c9b0*/  FFMA.FTZ R101, R136, c[0x0][0x2d0], -R101 ;  /* 0x0000b40088657a23 */ /* 0x000fe20000010865 */
[----:B------:R-:W-:Y:S01]  /*c9c0*/  F2FP.BF16.PACK_AB R136, R167, R168 ;  /* 0x000000a8a788723e */ /* 0x000fe200000010ff */
[C---:B------:R-:W-:Y:S01]  /*c9d0*/  HMMA.16816.F32.BF16 R40, R104.reuse, R122, R40 ;  /* 0x0000007a6828723c */ /* 0x040fe20000041828 */
[----:B------:R-:W4:Y:S01]  /*c9e0*/  LDSM.16.MT88.4 R120, [R189+0x5000] ;  /* 0x00500000bd78783b */ /* 0x000f220000004200 */
[----:B------:R-:W5:Y:S06]  /*c9f0*/  MUFU.EX2 R102, R102 ;  /* 0x0000006600667308 */ /* 0x000f6c0000000800 */
[C---:B------:R-:W-:Y:S04]  /*ca00*/  HMMA.16816.F32.BF16 R44, R104.reuse, R132, R44 ;  /* 0x00000084682c723c */ /* 0x040fe8000004182c */
[----:B------:R-:W1:Y:S04]  /*ca10*/  MUFU.EX2 R101, R101 ;  /* 0x0000006500657308 */ /* 0x000e680000000800 */
[C---:B------:R-:W-:Y:S01]  /*ca20*/  HMMA.16816.F32.BF16 R48, R104.reuse, R134, R48 ;  /* 0x000000866830723c */ /* 0x040fe20000041830 */
[----:B------:R-:W-:Y:S07]  /*ca30*/  LDSM.16.MT88.4 R132, [R188+0x1800] ;  /* 0x00180000bc84783b */ /* 0x000fee0000004200 */
[C---:B------:R-:W-:Y:S04]  /*ca40*/  HMMA.16816.F32.BF16 R52, R104.reuse, R140, R52 ;  /* 0x0000008c6834723c */ /* 0x040fe80000041834 */
[----:B-----5:R-:W-:Y:S04]  /*ca50*/  F2FP.BF16.PACK_AB R137, R102, R160 ;  /* 0x000000a06689723e */ /* 0x020fe800000010ff */
[C---:B------:R-:W-:Y:S01]  /*ca60*/  HMMA.16816.F32.BF16 R56, R104.reuse, R142, R56 ;  /* 0x0000008e6838723c */ /* 0x040fe20000041838 */
[----:B------:R-:W-:Y:S03]  /*ca70*/  LDSM.16.MT88.4 R140, [R185+0x3800] ;  /* 0x00380000b98c783b */ /* 0x000fe60000004200 */
[----:B-1----:R-:W-:Y:S04]  /*ca80*/  F2FP.BF16.PACK_AB R139, R101, R103 ;  /* 0x00000067658b723e */ /* 0x002fe800000010ff */
[C---:B--2---:R-:W-:Y:S08]  /*ca90*/  HMMA.16816.F32.BF16 R60, R104.reuse, R108, R60 ;  /* 0x0000006c683c723c */ /* 0x044ff0000004183c */
[C---:B------:R-:W-:Y:S01]  /*caa0*/  HMMA.16816.F32.BF16 R64, R104.reuse, R110, R64 ;  /* 0x0000006e6840723c */ /* 0x040fe20000041840 */
[----:B------:R-:W1:Y:S07]  /*cab0*/  LDSM.16.MT88.4 R108, [R188+0x5000] ;  /* 0x00500000bc6c783b */ /* 0x000e6e0000004200 */
[C---:B------:R-:W-:Y:S08]  /*cac0*/  HMMA.16816.F32.BF16 R68, R104.reuse, R112, R68 ;  /* 0x000000706844723c */ /* 0x040ff00000041844 */
[C---:B------:R-:W-:Y:S01]  /*cad0*/  HMMA.16816.F32.BF16 R72, R104.reuse, R114, R72 ;  /* 0x000000726848723c */ /* 0x040fe20000041848 */
[----:B------:R-:W2:Y:S07]  /*cae0*/  LDSM.16.MT88.4 R112, [R185+0x1800] ;  /* 0x00180000b970783b */ /* 0x000eae0000004200 */
[C---:B---3--:R-:W-:Y:S08]  /*caf0*/  HMMA.16816.F32.BF16 R76, R104.reuse, R116, R76 ;  /* 0x00000074684c723c */ /* 0x048ff0000004184c */
[C---:B------:R-:W-:Y:S01]  /*cb00*/  HMMA.16816.F32.BF16 R80, R104.reuse, R118, R80 ;  /* 0x000000766850723c */ /* 0x040fe20000041850 */
[----:B------:R-:W3:Y:S07]  /*cb10*/  LDSM.16.MT88.4 R116, [R186+0x1800] ;  /* 0x00180000ba74783b */ /* 0x000eee0000004200 */
[C---:B----4-:R-:W-:Y:S08]  /*cb20*/  HMMA.16816.F32.BF16 R84, R104.reuse, R120, R84 ;  /* 0x000000786854723c */ /* 0x050ff00000041854 */
[C---:B------:R-:W-:Y:S08]  /*cb30*/  HMMA.16816.F32.BF16 R88, R104.reuse, R122, R88 ;  /* 0x0000007a6858723c */ /* 0x040ff00000041858 */
[C---:B-1----:R-:W-:Y:S08]  /*cb40*/  HMMA.16816.F32.BF16 R92, R104.reuse, R108, R92 ;  /* 0x0000006c685c723c */ /* 0x042ff0000004185c */
[----:B------:R-:W-:Y:S08]  /*cb50*/  HMMA.16816.F32.BF16 R96, R104, R110, R96 ;  /* 0x0000006e6860723c */ /* 0x000ff00000041860 */
[C---:B--2---:R-:W-:Y:S01]  /*cb60*/  HMMA.16816.F32.BF16 R104, R136.reuse, R112, R4 ;  /* 0x000000708868723c */ /* 0x044fe20000041804 */
[----:B------:R-:W1:Y:S07]  /*cb70*/  LDSM.16.MT88.4 R4, [R186+0x5800] ;  /* 0x00580000ba04783b */ /* 0x000e6e0000004200 */
[C---:B------:R-:W-:Y:S01]  /*cb80*/  HMMA.16816.F32.BF16 R108, R136.reuse, R114, R8 ;  /* 0x00000072886c723c */ /* 0x040fe20000041808 */
[----:B------:R-:W2:Y:S07]  /*cb90*/  LDSM.16.MT88.4 R8, [R189+0x5800] ;  /* 0x00580000bd08783b */ /* 0x000eae0000004200 */
[C---:B---3--:R-:W-:Y:S01]  /*cba0*/  HMMA.16816.F32.BF16 R112, R136.reuse, R116, R12 ;  /* 0x000000748870723c */ /* 0x048fe2000004180c */
[----:B------:R-:W3:Y:S07]  /*cbb0*/  LDSM.16.MT88.4 R12, [R188+0x5800] ;  /* 0x00580000bc0c783b */ /* 0x000eee0000004200 */
        /* <DEDUP_REMOVED lines=20> */
[C---:B--2---:R-:W-:Y:S04]  /*cd00*/  HMMA.16816.F32.BF16 R84, R136.reuse, R8, R84 ;  /* 0x000000088854723c */ /* 0x044fe80000041854 */
[----:B------:R-:W-:Y:S01]  /*cd10*/  FADD.FTZ R4, R102, R2 ;  /* 0x0000000266047221 */ /* 0x000fe20000010000 */
[-C--:B------:R-:W-:Y:S01]  /*cd20*/  MOV R102, R3.reuse ;  /* 0x0000000300667202 */ /* 0x080fe20000000f00 */
[----:B------:R-:W-:Y:S01]  /*cd30*/  FADD.FTZ R2, R166, R0 ;  /* 0x00000000a6027221 */ /* 0x000fe20000010000 */
[----:B------:R-:W-:Y:S01]  /*cd40*/  MOV R8, R3 ;  /* 0x0000000300087202 */ /* 0x000fe20000000f00 */
[C---:B------:R-:W-:Y:S04]  /*cd50*/  HMMA.16816.F32.BF16 R88, R136.reuse, R10, R88 ;  /* 0x0000000a8858723c */ /* 0x040fe80000041858 */
[----:B------:R-:W-:Y:S02]  /*cd60*/  FADD.FTZ R0, R103, R4 ;  /* 0x0000000467007221 */ /* 0x000fe40000010000 */
[----:B------:R-:W-:Y:S02]  /*cd70*/  FADD.FTZ R225, R165, R2 ;  /* 0x00000002a5e17221 */ /* 0x000fe40000010000 */
[C---:B---3--:R-:W-:Y:S04]  /*cd80*/  HMMA.16816.F32.BF16 R92, R136.reuse, R12, R92 ;  /* 0x0000000c885c723c */ /* 0x048fe8000004185c */
[----:B------:R-:W-:Y:S01]  /*cd90*/  FADD.FTZ R226, R101, R0 ;  /* 0x0000000065e27221 */ /* 0x000fe20000010000 */
[----:B------:R-:W-:Y:S03]  /*cda0*/  MOV R101, R100 ;  /* 0x0000006400657202 */ /* 0x000fe60000000f00 */
[----:B------:R-:W-:Y:S01]  /*cdb0*/  HMMA.16816.F32.BF16 R96, R136, R14, R96 ;  /* 0x0000000e8860723c */ /* 0x000fe20000041860 */
[----:B------:R-:W-:-:S07]  /*cdc0*/  @P0 BRA `(.L_x_461) ;  /* 0xffffd27000000947 */ /* 0x000fce000383ffff */
.L_x_460:
[----:B------:R-:W-:-:S13]  /*cdd0*/  ISETP.GE.AND P0, PT, R207, R211, PT ;  /* 0x000000d3cf00720c */ /* 0x000fda0003f06270 */
[----:B------:R-:W-:Y:S05]  /*cde0*/  @!P0 BRA `(.L_x_462) ;  /* 0x0000387000008947 */ /* 0x000fea0003800000 */
[----:B------:R-:W-:Y:S02]  /*cdf0*/  MOV R102, R8 ;  /* 0x0000000800667202 */ /* 0x000fe40000000f00 */
[----:B------:R-:W-:Y:S02]  /*ce00*/  MOV R101, R100 ;  /* 0x0000006400657202 */ /* 0x000fe40000000f00 */
.L_x_471:
[----:B------:R-:W-:Y:S01]  /*ce10*/  SHF.R.S32.HI R0, RZ, 0x1f, R207 ;  /* 0x0000001fff007819 */ /* 0x000fe200000114cf */
[----:B------:R-:W-:Y:S04]  /*ce20*/  DEPBAR.LE SB0, 0x0 ;  /* 0x000080000000791a */ /* 0x000fe80000000000 */
[----:B------:R-:W-:Y:S01]  /*ce30*/  IMAD R0, R0, c[0x0][0x208], RZ ;  /* 0x0000820000007a24 */ /* 0x000fe200078e02ff */
[----:B------:R-:W-:Y:S01]  /*ce40*/  WARPSYNC 0xffffffff ;  /* 0xffffffff00007948 */ /* 0x000fe20003800000 */
[----:B------:R-:W-:Y:S01]  /*ce50*/  BAR.SYNC.DEFER_BLOCKING 0x0 ;  /* 0x0000000000007b1d */ /* 0x000fe20000010000 */
[C---:B------:R-:W-:Y:S04]  /*ce60*/  IMAD.WIDE.U32 R2, R207.reuse, c[0x0][0x208], RZ ;  /* 0x00008200cf027a25 */ /* 0x040fe800078e00ff */
[----:B------:R-:W-:Y:S02]  /*ce70*/  IMAD R0, R207, c[0x0][0x20c], R0 ;  /* 0x00008300cf007a24 */ /* 0x000fe400078e0200 */
[----:B------:R-:W-:Y:S02]  /*ce80*/  IMAD.SHL.U32 R4, R2, 0x40, RZ ;  /* 0x0000004002047824 */ /* 0x000fe400078e00ff */
[----:B------:R-:W-:Y:S02]  /*ce90*/  IMAD.IADD R0, R3, 0x1, R0 ;  /* 0x0000000103007824 */ /* 0x000fe400078e0200 */
[----:B------:R-:W-:Y:S01]  /*cea0*/  IMAD.MOV.U32 R7, RZ, RZ, c[0x0][0x208] ;  /* 0x00008200ff077624 */ /* 0x000fe200078e00ff */
[----:B------:R-:W-:Y:S02]  /*ceb0*/  IADD3 R5, P6, R4, R214, RZ ;  /* 0x000000d604057210 */ /* 0x000fe40007fde0ff */
[----:B------:R-:W-:Y:S01]  /*cec0*/  SHF.L.U64.HI R0, R2, 0x6, R0 ;  /* 0x0000000602007819 */ /* 0x000fe20000010200 */
[----:B------:R-:W-:Y:S01]  /*ced0*/  IMAD.MOV.U32 R2, RZ, RZ, c[0x0][0x20c] ;  /* 0x00008300ff027624 */ /* 0x000fe200078e00ff */
[C---:B------:R-:W-:Y:S02]  /*cee0*/  LEA R3, P0, R7.reuse, R4, 0x5 ;  /* 0x0000000407037211 */ /* 0x040fe400078028ff */
[----:B------:R-:W-:Y:S02]  /*cef0*/  IADD3.X R6, R0, R217, RZ, P6, !PT ;  /* 0x000000d900067210 */ /* 0x000fe400037fe4ff */
[----:B------:R-:W-:Y:S02]  /*cf00*/  LEA.HI.X R2, R7, R0, R2, 0x5, P0 ;  /* 0x0000000007027211 */ /* 0x000fe400000f2c02 */
[C---:B------:R-:W-:Y:S02]  /*cf10*/  IADD3 R13, P0, R214.reuse, 0x40, RZ ;  /* 0x00000040d60d7810 */ /* 0x040fe40007f1e0ff */
[C---:B------:R-:W-:Y:S01]  /*cf20*/  LEA R22, P6, R5.reuse, c[0x0][0x1f8], 0x1 ;  /* 0x00007e0005167a11 */ /* 0x040fe200078c08ff */
[----:B------:R-:W-:Y:S01]  /*cf30*/  LDSM.16.M88.4 R32, [R191] ;  /* 0x00000000bf20783b */ /* 0x000fe20000000200 */
[----:B------:R-:W-:Y:S02]  /*cf40*/  ULDC UR4, c[0x0][0x324] ;  /* 0x0000c90000047ab9 */ /* 0x000fe40000000800 */
[----:B------:R-:W-:Y:S01]  /*cf50*/  LEA.HI.X R23, R5, c[0x0][0x1fc], R6, 0x1, P6 ;  /* 0x00007f0005177a11 */ /* 0x000fe200030f0c06 */
[--C-:B------:R-:W-:Y:S01]  /*cf60*/  IMAD.X R5, RZ, RZ, R217.reuse, P0 ;  /* 0x000000ffff057224 */ /* 0x100fe200000e06d9 */
[----:B------:R-:W-:Y:S01]  /*cf70*/  IADD3 R7, P6, R214, 0x80, RZ ;  /* 0x00000080d6077810 */ /* 0x000fe20007fde0ff */
[----:B------:R-:W-:Y:S01]  /*cf80*/  ULOP3.LUT UR4, URZ, UR4, URZ, 0x33, !UPT ;  /* 0x000000043f047292 */ /* 0x000fe2000f8e333f */
[C---:B------:R-:W-:Y:S01]  /*cf90*/  IADD3 R12, P0, R4.reuse, R13, RZ ;  /* 0x0000000d040c7210 */ /* 0x040fe20007f1e0ff */
[----:B------:R-:W1:Y:S02]  /*cfa0*/  LDSM.16.M88.4 R8, [R184] ;  /* 0x00000000b808783b */ /* 0x000e640000000200 */
[----:B------:R-:W-:Y:S01]  /*cfb0*/  IMAD.X R6, RZ, RZ, R217, P6 ;  /* 0x000000ffff067224 */ /* 0x000fe200030e06d9 */
[----:B------:R-:W-:Y:S01]  /*cfc0*/  IADD3 R4, P6, R4, R7, RZ ;  /* 0x0000000704047210 */ /* 0x000fe20007fde0ff */
[--C-:B------:R-:W-:Y:S01]  /*cfd0*/  IMAD.X R14, R0, 0x1, R5.reuse, P0 ;  /* 0x00000001000e7824 */ /* 0x100fe200000e0605 */
[C---:B------:R-:W-:Y:S02]  /*cfe0*/  LEA R20, P0, R12.reuse, c[0x0][0x1f8], 0x1 ;  /* 0x00007e000c147a11 */ /* 0x040fe400078008ff */
[----:B------:R-:W2:Y:S02]  /*cff0*/  LDSM.16.M88.4 R16, [R184+0x800] ;  /* 0x00080000b810783b */ /* 0x000ea40000000200 */
[----:B------:R-:W-:Y:S02]  /*d000*/  LEA.HI.X R21, R12, c[0x0][0x1fc], R14, 0x1, P0 ;  /* 0x00007f000c157a11 */ /* 0x000fe400000f0c0e */
[C---:B------:R-:W-:Y:S02]  /*d010*/  IADD3 R13, P0, R3.reuse, R13, RZ ;  /* 0x0000000d030d7210 */ /* 0x040fe40007f1e0ff */
[----:B------:R-:W-:Y:S01]  /*d020*/  IADD3.X R12, R0, R6, RZ, P6, !PT ;  /* 0x00000006000c7210 */ /* 0x000fe200037fe4ff */
[----:B------:R-:W3:Y:S01]  /*d030*/  LDSM.16.M88.4 R24, [R184+0x1000] ;  /* 0x00100000b818783b */ /* 0x000ee20000000200 */
[C---:B------:R-:W-:Y:S01]  /*d040*/  IADD3 R0, P6, R3.reuse, R7, RZ ;  /* 0x0000000703007210 */ /* 0x040fe20007fde0ff */
[C---:B------:R-:W-:Y:S01]  /*d050*/  IMAD.X R28, R2.reuse, 0x1, R5, P0 ;  /* 0x00000001021c7824 */ /* 0x040fe200000e0605 */
[----:B------:R-:W-:Y:S03]  /*d060*/  IADD3 R3, P0, R3, R214, RZ ;  /* 0x000000d603037210 */ /* 0x000fe60007f1e0ff */
[----:B------:R-:W-:Y:S01]  /*d070*/  IMAD.X R5, R2, 0x1, R6, P6 ;  /* 0x0000000102057824 */ /* 0x000fe200030e0606 */
[----:B------:R-:W4:Y:S01]  /*d080*/  LDSM.16.M88.4 R136, [R184+0x1800] ;  /* 0x00180000b888783b */ /* 0x000f220000000200 */
[----:B------:R-:W-:Y:S01]  /*d090*/  LEA R6, P6, R4, c[0x0][0x1f8], 0x1 ;  /* 0x00007e0004067a11 */ /* 0x000fe200078c08ff */
[----:B------:R-:W-:Y:S01]  /*d0a0*/  IMAD.X R2, R2, 0x1, R217, P0 ;  /* 0x0000000102027824 */ /* 0x000fe200000e06d9 */
[C---:B------:R-:W-:Y:S02]  /*d0b0*/  LEA R14, P0, R3.reuse, c[0x0][0x1f8], 0x1 ;  /* 0x00007e00030e7a11 */ /* 0x040fe400078008ff */
[----:B------:R-:W-:Y:S02]  /*d0c0*/  LEA.HI.X R7, R4, c[0x0][0x1fc], R12, 0x1, P6 ;  /* 0x00007f0004077a11 */ /* 0x000fe400030f0c0c */
[----:B------:R-:W-:Y:S01]  /*d0d0*/  LDSM.16.M88.4 R140, [R192] ;  /* 0x00000000c08c783b */ /* 0x000fe20000000200 */
[----:B------:R-:W-:Y:S02]  /*d0e0*/  LEA.HI.X R15, R3, c[0x0][0x1fc], R2, 0x1, P0 ;  /* 0x00007f00030f7a11 */ /* 0x000fe400000f0c02 */
[C---:B------:R-:W-:Y:S02]  /*d0f0*/  LEA R12, P6, R13.reuse, c[0x0][0x1f8], 0x1 ;  /* 0x00007e000d0c7a11 */ /* 0x040fe400078c08ff */
[C---:B------:R-:W-:Y:S02]  /*d100*/  LEA R2, P0, R0.reuse, c[0x0][0x1f8], 0x1 ;  /* 0x00007e0000027a11 */ /* 0x040fe400078008ff */
[----:B------:R-:W5:Y:S01]  /*d110*/  LDSM.16.M88.4 R144, [R195] ;  /* 0x00000000c390783b */ /* 0x000f620000000200 */
[----:B------:R-:W-:Y:S02]  /*d120*/  LEA.HI.X R13, R13, c[0x0][0x1fc], R28, 0x1, P6 ;  /* 0x00007f000d0d7a11 */ /* 0x000fe400030f0c1c */
[----:B------:R-:W-:Y:S02]  /*d130*/  LEA.HI.X R3, R0, c[0x0][0x1fc], R5, 0x1, P0 ;  /* 0x00007f0000037a11 */ /* 0x000fe400000f0c05 */
[----:B------:R-:W-:Y:S02]  /*d140*/  ISETP.GT.AND P6, PT, R207, R211, PT ;  /* 0x000000d3cf00720c */ /* 0x000fe40003fc4270 */
[----:B------:R-:W1:Y:S07]  /*d150*/  LDSM.16.M88.4 R148, [R206] ;  /* 0x00000000ce94783b */ /* 0x000e6e0000000200 */
[----:B------:R-:W1:Y:S07]  /*d160*/  LDSM.16.M88.4 R152, [R205] ;  /* 0x00000000cd98783b */ /* 0x000e6e0000000200 */
[----:B------:R-:W1:Y:S07]  /*d170*/  LDSM.16.M88.4 R156, [R204] ;  /* 0x00000000cc9c783b */ /* 0x000e6e0000000200 */
[----:B------:R-:W-:Y:S01]  /*d180*/  @!PT LDS RZ, [RZ] ;  /* 0x00000000fffff984 */ /* 0x000fe20000000800 */
[----:B------:R-:W-:Y:S01]  /*d190*/  @!PT LDS RZ, [RZ] ;  /* 0x00000000fffff984 */ /* 0x000fe20000000800 */
[----:B------:R-:W-:Y:S01]  /*d1a0*/  @!PT LDS RZ, [RZ] ;  /* 0x00000000fffff984 */ /* 0x000fe20000000800 */
[----:B------:R3:W-:Y:S07]  /*d1b0*/  LDGSTS.E.BYPASS.LTC128B.128 [R209+0x100], [R22.64], !P5 ;  /* 0x0010000016d17fae */ /* 0x0007ee000e901d46 */
[----:B------:R3:W-:Y:S07]  /*d1c0*/  LDGSTS.E.BYPASS.LTC128B.128 [R209+0x2100], [R20.64], !P4 ;  /* 0x0210000014d17fae */ /* 0x0007ee000e101d46 */
[----:B------:R1:W-:Y:S07]  /*d1d0*/  LDGSTS.E.BYPASS.LTC128B.128 [R209+0x4100], [R6.64], !P3 ;  /* 0x0410000006d17fae */ /* 0x0003ee000d901d46 */
[----:B------:R2:W-:Y:S07]  /*d1e0*/  LDGSTS.E.BYPASS.LTC128B.128 [R209+0x1100], [R14.64], !P5 ;  /* 0x011000000ed17fae */ /* 0x0005ee000e901d46 */
[----:B------:R2:W-:Y:S07]  /*d1f0*/  LDGSTS.E.BYPASS.LTC128B.128 [R209+0x3100], [R12.64], !P4 ;  /* 0x031000000cd17fae */ /* 0x0005ee000e101d46 */
[----:B------:R3:W-:Y:S01]  /*d200*/  LDGSTS.E.BYPASS.LTC128B.128 [R209+0x5100], [R2.64], !P3 ;  /* 0x0510000002d17fae */ /* 0x0007e2000d901d46 */
[C---:B-1----:R-:W-:Y:S06]  /*d210*/  HMMA.16816.F32.BF16 R4, R32.reuse, R8, RZ ;  /* 0x000000082004723c */ /* 0x042fec00000418ff */
[----:B------:R-:W-:Y:S02]  /*d220*/  LDSM.16.M88.4 R160, [R194] ;  /* 0x00000000c2a0783b */ /* 0x000fe40000000200 */
[C---:B------:R-:W-:Y:S05]  /*d230*/  HMMA.16816.F32.BF16 R8, R32.reuse, R10, RZ ;  /* 0x0000000a2008723c */ /* 0x040fea00000418ff */
[----:B------:R-:W0:Y:S03]  /*d240*/  LDGDEPBAR ;  /* 0x00000000000079af */ /* 0x000e260000000000 */
[C---:B--2---:R-:W-:Y:S04]  /*d250*/  HMMA.16816.F32.BF16 R12, R32.reuse, R16, RZ ;  /* 0x00000010200c723c */ /* 0x044fe800000418ff */
[----:B------:R-:W1:Y:S04]  /*d260*/  LDSM.16.M88.4 R164, [R190] ;  /* 0x00000000bea4783b */ /* 0x000e680000000200 */
[C---:B------:R-:W-:Y:S03]  /*d270*/  HMMA.16816.F32.BF16 R16, R32.reuse, R18, RZ ;  /* 0x000000122010723c */ /* 0x040fe600000418ff */
[----:B------:R-:W-:Y:S05]  /*d280*/  LDSM.16.M88.4 R168, [R190+0x1000] ;  /* 0x00100000bea8783b */ /* 0x000fea0000000200 */
[C---:B---3--:R-:W-:Y:S02]  /*d290*/  HMMA.16816.F32.BF16 R20, R32.reuse, R24, RZ ;  /* 0x000000182014723c */ /* 0x048fe400000418ff */
[----:B------:R-:W-:Y:S06]  /*d2a0*/  LDSM.16.M88.4 R172, [R190+0x1800] ;  /* 0x00180000beac783b */ /* 0x000fec0000000200 */
[C---:B------:R-:W-:Y:S01]  /*d2b0*/  HMMA.16816.F32.BF16 R24, R32.reuse, R26, RZ ;  /* 0x0000001a2018723c */ /* 0x040fe200000418ff */
[----:B------:R-:W-:Y:S07]  /*d2c0*/  LDSM.16.M88.4 R176, [R193] ;  /* 0x00000000c1b0783b */ /* 0x000fee0000000200 */
[C---:B----4-:R-:W-:Y:S01]  /*d2d0*/  HMMA.16816.F32.BF16 R28, R32.reuse, R136, RZ ;  /* 0x00000088201c723c */ /* 0x050fe200000418ff */
[----:B------:R-:W-:Y:S07]  /*d2e0*/  LDSM.16.M88.4 R180, [R187] ;  /* 0x00000000bbb4783b */ /* 0x000fee0000000200 */
[----:B------:R-:W-:Y:S01]  /*d2f0*/  HMMA.16816.F32.BF16 R32, R32, R138, RZ ;  /* 0x0000008a2020723c */ /* 0x000fe200000418ff */
[----:B------:R-:W2:Y:S07]  /*d300*/  LDSM.16.M88.4 R136, [R190+0x800] ;  /* 0x00080000be88783b */ /* 0x000eae0000000200 */
[C---:B-----5:R-:W-:Y:S08]  /*d310*/  HMMA.16816.F32.BF16 R4, R140.reuse, R144, R4 ;  /* 0x000000908c04723c */ /* 0x060ff00000041804 */
[C---:B------:R-:W-:Y:S01]  /*d320*/  HMMA.16816.F32.BF16 R8, R140.reuse, R146, R8 ;  /* 0x000000928c08723c */ /* 0x040fe20000041808 */
[----:B------:R-:W-:Y:S07]  /*d330*/  LDSM.16.M88.4 R144, [R187+0x1000] ;  /* 0x00100000bb90783b */ /* 0x000fee0000000200 */
[C---:B------:R-:W-:Y:S08]  /*d340*/  HMMA.16816.F32.BF16 R12, R140.reuse, R148, R12 ;  /* 0x000000948c0c723c */ /* 0x040ff0000004180c */
[C---:B------:R-:W-:Y:S01]  /*d350*/  HMMA.16816.F32.BF16 R16, R140.reuse, R150, R16 ;  /* 0x000000968c10723c */ /* 0x040fe20000041810 */
[----:B------:R-:W-:Y:S07]  /*d360*/  LDSM.16.M88.4 R148, [R187+0x1800] ;  /* 0x00180000bb94783b */ /* 0x000fee0000000200 */
[C---:B------:R-:W-:Y:S08]  /*d370*/  HMMA.16816.F32.BF16 R20, R140.reuse, R152, R20 ;  /* 0x000000988c14723c */ /* 0x040ff00000041814 */
[C---:B------:R-:W-:Y:S01]  /*d380*/  HMMA.16816.F32.BF16 R24, R140.reuse, R154, R24 ;  /* 0x0000009a8c18723c */ /* 0x040fe20000041818 */
[----:B------:R-:W-:Y:S07]  /*d390*/  LDSM.16.M88.4 R152, [R191+0x4000] ;  /* 0x00400000bf98783b */ /* 0x000fee0000000200 */
[C---:B------:R-:W-:Y:S08]  /*d3a0*/  HMMA.16816.F32.BF16 R28, R140.reuse, R156, R28 ;  /* 0x0000009c8c1c723c */ /* 0x040ff0000004181c */
[----:B------:R-:W-:Y:S01]  /*d3b0*/  HMMA.16816.F32.BF16 R32, R140, R158, R32 ;  /* 0x0000009e8c20723c */ /* 0x000fe20000041820 */
[----:B------:R-:W3:Y:S07]  /*d3c0*/  LDSM.16.M88.4 R140, [R187+0x800] ;  /* 0x00080000bb8c783b */ /* 0x000eee0000000200 */
[C---:B-1----:R-:W-:Y:S01]  /*d3d0*/  HMMA.16816.F32.BF16 R4, R160.reuse, R164, R4 ;  /* 0x000000a4a004723c */ /* 0x042fe20000041804 */
        /* <DEDUP_REMOVED lines=13> */
[----:B------:R-:W5:Y:S07]  /*d4b0*/  LDSM.16.M88.4 R172, [R203] ;  /* 0x00000000cbac783b */ /* 0x000f6e0000000200 */
[C---:B------:R-:W-:Y:S01]  /*d4c0*/  HMMA.16816.F32.BF16 R8, R176.reuse, R182, R8 ;  /* 0x000000b6b008723c */ /* 0x040fe20000041808 */
[----:B------:R-:W-:Y:S07]  /*d4d0*/  LDSM.16.M88.4 R180, [R190+0x2000] ;  /* 0x00200000beb4783b */ /* 0x000fee0000000200 */
        /* <DEDUP_REMOVED lines=10> */
[----:B------:R-:W1:Y:S07]  /*d580*/  LDSM.16.M88.4 R176, [R194+0x4000] ;  /* 0x00400000c2b0783b */ /* 0x000e6e0000000200 */
[C---:B------:R-:W-:Y:S01]  /*d590*/  HMMA.16816.F32.BF16 R8, R152.reuse, R158, R8 ;  /* 0x0000009e9808723c */ /* 0x040fe20000041808 */
[----:B------:R-:W-:Y:S07]  /*d5a0*/  LDSM.16.M88.4 R156, [R190+0x3800] ;  /* 0x00380000be9c783b */ /* 0x000fee0000000200 */
[C---:B--2---:R-:W-:Y:S08]  /*d5b0*/  HMMA.16816.F32.BF16 R12, R152.reuse, R136, R12 ;  /* 0x00000088980c723c */ /* 0x044ff0000004180c */
[C---:B------:R-:W-:Y:S01]  /*d5c0*/  HMMA.16816.F32.BF16 R16, R152.reuse, R138, R16 ;  /* 0x0000008a9810723c */ /* 0x040fe20000041810 */
[----:B------:R-:W2:Y:S07]  /*d5d0*/  LDSM.16.M88.4 R136, [R190+0x2800] ;  /* 0x00280000be88783b */ /* 0x000eae0000000200 */
[C---:B----4-:R-:W-:Y:S08]  /*d5e0*/  HMMA.16816.F32.BF16 R20, R152.reuse, R160, R20 ;  /* 0x000000a09814723c */ /* 0x050ff00000041814 */
[C---:B------:R-:W-:Y:S01]  /*d5f0*/  HMMA.16816.F32.BF16 R24, R152.reuse, R162, R24 ;  /* 0x000000a29818723c */ /* 0x040fe20000041818 */
[----:B------:R-:W-:Y:S07]  /*d600*/  LDSM.16.M88.4 R160, [R193+0x4000] ;  /* 0x00400000c1a0783b */ /* 0x000fee0000000200 */
[C---:B------:R-:W-:Y:S08]  /*d610*/  HMMA.16816.F32.BF16 R28, R152.reuse, R164, R28 ;  /* 0x000000a4981c723c */ /* 0x040ff0000004181c */
[----:B------:R-:W-:Y:S01]  /*d620*/  HMMA.16816.F32.BF16 R32, R152, R166, R32 ;  /* 0x000000a69820723c */ /* 0x000fe20000041820 */
[----:B------:R-:W4:Y:S07]  /*d630*/  LDSM.16.M88.4 R152, [R190+0x3000] ;  /* 0x00300000be98783b */ /* 0x000f2e0000000200 */
[C---:B-----5:R-:W-:Y:S01]  /*d640*/  HMMA.16816.F32.BF16 R4, R168.reuse, R172, R4 ;  /* 0x000000aca804723c */ /* 0x060fe20000041804 */
[----:B------:R-:W5:Y:S07]  /*d650*/  LDSM.16.M88.4 R164, [R187+0x2000] ;  /* 0x00200000bba4783b */ /* 0x000f6e0000000200 */
[C---:B------:R-:W-:Y:S01]  /*d660*/  HMMA.16816.F32.BF16 R8, R168.reuse, R174, R8 ;  /* 0x000000aea808723c */ /* 0x040fe20000041808 */
[----:B------:R-:W-:Y:S07]  /*d670*/  LDSM.16.M88.4 R172, [R184+0x4000] ;  /* 0x00400000b8ac783b */ /* 0x000fee0000000200 */
        /* <DEDUP_REMOVED lines=10> */
[----:B------:R-:W1:Y:S07]  /*d720*/  LDSM.16.M88.4 R168, [R191+0x8000] ;  /* 0x00800000bfa8783b */ /* 0x000e6e0000000200 */
[C---:B------:R-:W-:Y:S01]  /*d730*/  HMMA.16816.F32.BF16 R8, R176.reuse, R182, R8 ;  /* 0x000000b6b008723c */ /* 0x040fe20000041808 */
[----:B------:R-:W-:Y:S07]  /*d740*/  LDSM.16.M88.4 R180, [R199] ;  /* 0x00000000c7b4783b */ /* 0x000fee0000000200 */
[C---:B--2---:R-:W-:Y:S08]  /*d750*/  HMMA.16816.F32.BF16 R12, R176.reuse, R136, R12 ;  /* 0x00000088b00c723c */ /* 0x044ff0000004180c */
[C---:B------:R-:W-:Y:S01]  /*d760*/  HMMA.16816.F32.BF16 R16, R176.reuse, R138, R16 ;  /* 0x0000008ab010723c */ /* 0x040fe20000041810 */
[----:B------:R-:W2:Y:S07]  /*d770*/  LDSM.16.M88.4 R136, [R184+0x4800] ;  /* 0x00480000b888783b */ /* 0x000eae0000000200 */
[C---:B----4-:R-:W-:Y:S08]  /*d780*/  HMMA.16816.F32.BF16 R20, R176.reuse, R152, R20 ;  /* 0x00000098b014723c */ /* 0x050ff00000041814 */
[C---:B------:R-:W-:Y:S01]  /*d790*/  HMMA.16816.F32.BF16 R24, R176.reuse, R154, R24 ;  /* 0x0000009ab018723c */ /* 0x040fe20000041818 */
[----:B------:R-:W4:Y:S07]  /*d7a0*/  LDSM.16.M88.4 R152, [R184+0x5000] ;  /* 0x00500000b898783b */ /* 0x000f2e0000000200 */
[C---:B------:R-:W-:Y:S08]  /*d7b0*/  HMMA.16816.F32.BF16 R28, R176.reuse, R156, R28 ;  /* 0x0000009cb01c723c */ /* 0x040ff0000004181c */
[----:B------:R-:W-:Y:S01]  /*d7c0*/  HMMA.16816.F32.BF16 R32, R176, R158, R32 ;  /* 0x0000009eb020723c */ /* 0x000fe20000041820 */
[----:B------:R-:W1:Y:S07]  /*d7d0*/  LDSM.16.M88.4 R156, [R184+0x5800] ;  /* 0x00580000b89c783b */ /* 0x000e6e0000000200 */
[C---:B-----5:R-:W-:Y:S01]  /*d7e0*/  HMMA.16816.F32.BF16 R4, R160.reuse, R164, R4 ;  /* 0x000000a4a004723c */ /* 0x060fe20000041804 */
[----:B------:R-:W5:Y:S07]  /*d7f0*/  LDSM.16.M88.4 R176, [R192+0x8000] ;  /* 0x00800000c0b0783b */ /* 0x000f6e0000000200 */
        /* <DEDUP_REMOVED lines=26> */
[C---:B------:R-:W-:Y:S08]  /*d9a0*/  HMMA.16816.F32.BF16 R8, R176.reuse, R182, R8 ;  /* 0x000000b6b008723c */ /* 0x040ff00000041808 */
        /* <DEDUP_REMOVED lines=13> */
[C---:B------:R-:W-:Y:S08]  /*da80*/  HMMA.16816.F32.BF16 R28, R160.reuse, R156, R28 ;  /* 0x0000009ca01c723c */ /* 0x040ff0000004181c */
[----:B------:R-:W-:Y:S08]  /*da90*/  HMMA.16816.F32.BF16 R32, R160, R158, R32 ;  /* 0x0000009ea020723c */ /* 0x000ff00000041820 */
[C---:B-----5:R-:W-:Y:S08]  /*daa0*/  HMMA.16816.F32.BF16 R4, R168.reuse, R172, R4 ;  /* 0x000000aca804723c */ /* 0x060ff00000041804 */
        /* <DEDUP_REMOVED lines=150> */
.L_x_465:
[----:B------:R-:W-:Y:S04]  /*e410*/  MOV R8, c[0x0][0x32c] ;  /* 0x0000cb0000087a02 */ /* 0x000fe80000000f00 */
[----:B------:R-:W-:Y:S11]  /*e420*/  ISETP.NE.AND P0, PT, R8, 0x1, PT ;  /* 0x000000010800780c */ /* 0x000ff60003f05270 */
[----:B------:R-:W-:Y:S02]  /*e430*/  @!UPT UIADD3 URZ, URZ, URZ, URZ ;  /* 0x0000003f3f3ff290 */ /* 0x000fe4000fffe03f */
[----:B------:R-:W-:Y:S05]  /*e440*/  @P0 IMAD.HI.U32 R8, R3, c[0x0][0x330], RZ ;  /* 0x0000cc0003080a27 */ /* 0x000fea00078e00ff */
[----:B------:R-:W-:Y:S02]  /*e450*/  @P0 SHF.R.U32.HI R3, RZ, c[0x0][0x334], R8 ;  /* 0x0000cd00ff030a19 */ /* 0x000fe40000011608 */
.L_x_466:
[----:B------:R-:W-:Y:S05]  /*e460*/  BSYNC B0 ;  /* 0x0000000000007941 */ /* 0x000fea0003800000 */
.L_x_464:
[----:B------:R-:W-:Y:S04]  /*e470*/  IMAD R3, R3, c[0x0][0x32c], -R4 ;  /* 0x0000cb0003037a24 */ /* 0x000fe800078e0a04 */
[----:B------:R-:W-:Y:S05]  /*e480*/  IMAD.IADD R3, R3, 0x1, -R227 ;  /* 0x0000000103037824 */ /* 0x000fea00078e0ae3 */
[----:B------:R-:W-:Y:S02]  /*e490*/  IADD3 R8, R3, c[0x0][0x32c], RZ ;  /* 0x0000cb0003087a10 */ /* 0x000fe40007ffe0ff */
[----:B------:R-:W-:Y:S02]  /*e4a0*/  IMNMX R0, R0, R3, !PT ;  /* 0x0000000300007217 */ /* 0x000fe40007800200 */
[----:B------:R-:W-:Y:S02]  /*e4b0*/  IMNMX R2, R2, R8, PT ;  /* 0x0000000802027217 */ /* 0x000fe40003800200 */
.L_x_463:
        /* <DEDUP_REMOVED lines=66> */
.L_x_469:
[----:B------:R-:W-:Y:S04]  /*e8e0*/  MOV R5, c[0x0][0x32c] ;  /* 0x0000cb0000057a02 */ /* 0x000fe80000000f00 */
[----:B------:R-:W-:Y:S11]  /*e8f0*/  ISETP.NE.AND P0, PT, R5, 0x1, PT ;  /* 0x000000010500780c */ /* 0x000ff60003f05270 */
[----:B------:R-:W-:Y:S02]  /*e900*/  @!UPT UIADD3 URZ, URZ, URZ, URZ ;  /* 0x0000003f3f3ff290 */ /* 0x000fe4000fffe03f */
[----:B------:R-:W-:Y:S05]  /*e910*/  @P0 IMAD.HI.U32 R5, R3, c[0x0][0x330], RZ ;  /* 0x0000cc0003050a27 */ /* 0x000fea00078e00ff */
[----:B------:R-:W-:Y:S02]  /*e920*/  @P0 SHF.R.U32.HI R3, RZ, c[0x0][0x334], R5 ;  /* 0x0000cd00ff030a19 */ /* 0x000fe40000011605 */
.L_x_470:
[----:B------:R-:W-:Y:S05]  /*e930*/  BSYNC B0 ;  /* 0x0000000000007941 */ /* 0x000fea0003800000 */
.L_x_468:
[----:B------:R-:W-:Y:S04]  /*e940*/  IMAD R4, R3, c[0x0][0x32c], -R4 ;  /* 0x0000cb0003047a24 */ /* 0x000fe800078e0a04 */
[----:B------:R-:W-:Y:S05]  /*e950*/  IMAD.IADD R3, R4, 0x1, -R227 ;  /* 0x0000000104037824 */ /* 0x000fea00078e0ae3 */
[----:B------:R-:W-:Y:S02]  /*e960*/  IADD3 R4, R3, c[0x0][0x32c], RZ ;  /* 0x0000cb0003047a10 */ /* 0x000fe40007ffe0ff */
[----:B------:R-:W-:Y:S02]  /*e970*/  IMNMX R0, R0, R3, !PT ;  /* 0x0000000300007217 */ /* 0x000fe40007800200 */
[----:B------:R-:W-:Y:S02]  /*e980*/  IMNMX R2, R2, R4, PT ;  /* 0x0000000402027217 */ /* 0x000fe40003800200 */
.L_x_467:
        /* <DEDUP_REMOVED lines=452> */
[----:B------:R-:W-:Y:S01]  /*105d0*/  IADD3 R0, R207, -0x1, RZ ;  /* 0xffffffffcf007810 */ /* 0x000fe20007ffe0ff */
[C---:B--2---:R-:W-:Y:S04]  /*105e0*/  HMMA.16816.F32.BF16 R92, R136.reuse, R12, R92 ;  /* 0x0000000c885c723c */ /* 0x044fe8000004185c */
[----:B------:R-:W-:Y:S01]  /*105f0*/  FADD.FTZ R225, R170, R4 ;  /* 0x00000004aae17221 */ /* 0x000fe20000010000 */
[----:B------:R-:W-:Y:S01]  /*10600*/  MOV R207, R0 ;  /* 0x0000000000cf7202 */ /* 0x000fe20000000f00 */
[----:B------:R-:W-:Y:S01]  /*10610*/  FADD.FTZ R226, R101, R2 ;  /* 0x0000000265e27221 */ /* 0x000fe20000010000 */
[----:B------:R-:W-:Y:S01]  /*10620*/  MOV R101, R100 ;  /* 0x0000006400657202 */ /* 0x000fe20000000f00 */
[----:B------:R-:W-:Y:S04]  /*10630*/  HMMA.16816.F32.BF16 R96, R136, R14, R96 ;  /* 0x0000000e8860723c */ /* 0x000fe80000041860 */
[----:B------:R-:W-:Y:S04]  /*10640*/  MOV R102, R3 ;  /* 0x0000000300667202 */ /* 0x000fe80000000f00 */
[----:B------:R-:W-:-:S05]  /*10650*/  @P0 BRA `(.L_x_471) ;  /* 0xffffc7b000000947 */ /* 0x000fca000383ffff */
.L_x_462:
[----:B------:R-:W-:Y:S02]  /*10660*/  @!UPT UIADD3 URZ, URZ, URZ, URZ ;  /* 0x0000003f3f3ff290 */ /* 0x000fe4000fffe03f */
[----:B------:R-:W-:Y:S02]  /*10670*/  MOV R7, 0x1f ;  /* 0x0000001f00077802 */ /* 0x000fe40000000f00 */
[----:B------:R-:W-:Y:S01]  /*10680*/  MOV R6, 0xffffffff ;  /* 0xffffffff00067802 */ /* 0x000fe20000000f00 */
[----:B------:R-:W-:Y:S06]  /*10690*/  BRA.DIV ~URZ, `(.L_x_472) ;  /* 0x000053d27f007947 */ /* 0x000fec000b800000 */
[----:B------:R1:W2:Y:S02]  /*106a0*/  SHFL.BFLY PT, R0, R225, 0x2, 0x1f ;  /* 0x0c401f00e1007f89 */ /* 0x0002a400000e0000 */
.L_x_545:
[----:B--2---:R-:W-:Y:S01]  /*106b0*/  FADD.FTZ R0, R0, R225 ;  /* 0x000000e100007221 */ /* 0x004fe20000010000 */
[----:B------:R-:W-:Y:S05]  /*106c0*/  BRA.DIV ~URZ, `(.L_x_473) ;  /* 0x000054027f007947 */ /* 0x000fea000b800000 */
[----:B------:R-:W2:Y:S04]  /*106d0*/  SHFL.BFLY PT, R2, R226, 0x2, 0x1f ;  /* 0x0c401f00e2027f89 */ /* 0x000ea800000e0000 */
[----:B------:R-:W3:Y:S01]  /*106e0*/  SHFL.BFLY PT, R5, R0, 0x1, 0x1f ;  /* 0x0c201f0000057f89 */ /* 0x000ee200000e0000 */
[----:B--2---:R-:W-:-:S02]  /*106f0*/  FADD.FTZ R4, R2, R226 ;  /* 0x000000e202047221 */ /* 0x004fc40000010000 */
[----:B---3--:R-:W-:-:S03]  /*10700*/  FADD.FTZ R0, R0, R5 ;  /* 0x0000000500007221 */ /* 0x008fc60000010000 */
[----:B------:R2:W3:Y:S04]  /*10710*/  SHFL.BFLY PT, R3, R4, 0x1, 0x1f ;  /* 0x0c201f0004037f89 */ /* 0x0004e800000e0000 */
.L_x_546:
[----:B------:R-:W-:Y:S01]  /*10720*/  FSETP.NE.FTZ.AND P1, PT, R0, RZ, PT ;  /* 0x000000ff0000720b */ /* 0x000fe20003f35000 */
[----:B---3--:R-:W-:Y:S01]  /*10730*/  FADD.FTZ R3, R3, R4 ;  /* 0x0000000403037221 */ /* 0x008fe20000010000 */
[----:B------:R-:W-:Y:S02]  /*10740*/  MOV R2, RZ ;  /* 0x000000ff00027202 */ /* 0x000fe40000000f00 */
[----:B------:R-:W-:Y:S02]  /*10750*/  MOV R21, 0xff800000 ;  /* 0xff80000000157802 */ /* 0x000fe40000000f00 */
[----:B------:R-:W-:Y:S02]  /*10760*/  FSETP.NE.FTZ.AND P0, PT, R3, RZ, PT ;  /* 0x000000ff0300720b */ /* 0x000fe40003f15000 */
[----:B------:R-:W-:-:S05]  /*10770*/  MOV R20, 0xff800000 ;  /* 0xff80000000147802 */ /* 0x000fca0000000f00 */
[----:B------:R-:W3:Y:S01]  /*10780*/  @P1 MUFU.LG2 R5, R0 ;  /* 0x0000000000051308 */ /* 0x000ee20000000c00 */
[----:B--2---:R-:W-:-:S05]  /*10790*/  @P1 MOV R4, 0x3f317218 ;  /* 0x3f31721800041802 */ /* 0x004fca0000000f00 */
[----:B------:R-:W-:Y:S02]  /*107a0*/  @P1 FMUL.FTZ R4, R4, c[0x0][0x2d0] ;  /* 0x0000b40004041a20 */ /* 0x000fe40000410000 */
[----:B------:R2:W4:Y:S01]  /*107b0*/  @P1 MUFU.RCP R2, R0 ;  /* 0x0000000000021308 */ /* 0x0005220000001000 */
[----:B---3--:R-:W-:-:S04]  /*107c0*/  @P1 FMUL.FTZ R5, R5, 0.69314718246459960938 ;  /* 0x3f31721805051820 */ /* 0x008fc80000410000 */
[----:B------:R-:W-:Y:S01]  /*107d0*/  @P1 FFMA.FTZ R21, R4, R100, R5 ;  /* 0x0000006404151223 */ /* 0x000fe20000010005 */
[----:B------:R-:W-:Y:S02]  /*107e0*/  MOV R4, 0x1 ;  /* 0x0000000100047802 */ /* 0x000fe40000000f00 */
[----:B--2---:R-:W-:Y:S01]  /*107f0*/  MOV R0, RZ ;  /* 0x000000ff00007202 */ /* 0x004fe20000000f00 */
[C---:B----4-:R-:W-:Y:S02]  /*10800*/  FMUL.FTZ R148, R2.reuse, R68 ;  /* 0x0000004402947220 */ /* 0x050fe40000410000 */
[C---:B------:R-:W-:Y:S02]  /*10810*/  FMUL.FTZ R149, R2.reuse, R69 ;  /* 0x0000004502957220 */ /* 0x040fe40000410000 */
[C---:B------:R-:W-:Y:S01]  /*10820*/  FMUL.FTZ R146, R2.reuse, R104 ;  /* 0x0000006802927220 */ /* 0x040fe20000410000 */
[----:B------:R-:W2:Y:S01]  /*10830*/  @P0 MUFU.RCP R0, R3 ;  /* 0x0000000300000308 */ /* 0x000ea20000001000 */
        /* <DEDUP_REMOVED lines=45> */
[----:B------:R3:W4:Y:S01]  /*10b10*/  @P0 MUFU.LG2 R2, R3 ;  /* 0x0000000300020308 */ /* 0x0007220000000c00 */
[C---:B--2---:R-:W-:Y:S02]  /*10b20*/  FMUL.FTZ R92, R0.reuse, R118 ;  /* 0x00000076005c7220 */ /* 0x044fe40000410000 */
[C---:B------:R-:W-:Y:S02]  /*10b30*/  FMUL.FTZ R93, R0.reuse, R119 ;  /* 0x00000077005d7220 */ /* 0x040fe40000410000 */
[C---:B------:R-:W-:Y:S02]  /*10b40*/  FMUL.FTZ R152, R0.reuse, R114 ;  /* 0x0000007200987220 */ /* 0x040fe40000410000 */
[----:B------:R-:W-:-:S02]  /*10b50*/  FMUL.FTZ R153, R0, R115 ;  /* 0x0000007300997220 */ /* 0x000fc40000410000 */
[C---:B------:R-:W-:Y:S02]  /*10b60*/  FMUL.FTZ R118, R0.reuse, R130 ;  /* 0x0000008200767220 */ /* 0x040fe40000410000 */
[C---:B------:R-:W-:Y:S02]  /*10b70*/  FMUL.FTZ R119, R0.reuse, R131 ;  /* 0x0000008300777220 */ /* 0x040fe40000410000 */
[C---:B------:R-:W-:Y:S02]  /*10b80*/  FMUL.FTZ R154, R0.reuse, R110 ;  /* 0x0000006e009a7220 */ /* 0x040fe40000410000 */
[----:B------:R-:W-:Y:S01]  /*10b90*/  FMUL.FTZ R155, R0, R111 ;  /* 0x0000006f009b7220 */ /* 0x000fe20000410000 */
[----:B---3--:R-:W-:Y:S01]  /*10ba0*/  @P0 MOV R3, 0x3f317218 ;  /* 0x3f31721800030802 */ /* 0x008fe20000000f00 */
[----:B----4-:R-:W-:Y:S02]  /*10bb0*/  @P0 FMUL.FTZ R2, R2, 0.69314718246459960938 ;  /* 0x3f31721802020820 */ /* 0x010fe40000410000 */
        /* <DEDUP_REMOVED lines=43> */
.L_x_419:
[----:B------:R-:W2:Y:S01]  /*10e70*/  S2R R2, SR_TID.X ;  /* 0x0000000000027919 */ /* 0x000ea20000002100 */
        /* <DEDUP_REMOVED lines=16> */
.L_x_475:
[----:B------:R-:W-:Y:S05]  /*10f80*/  BSYNC B0 ;  /* 0x0000000000007941 */ /* 0x000fea0003800000 */
.L_x_474:
        /* <DEDUP_REMOVED lines=19> */
[----:B------:R-:W-:Y:S02]  /*110c0*/  ISETP.NE.U32.AND P2, PT, RZ, c[0x0][0x508], PT ;  /* 0x00014200ff007a0c */ /* 0x000fe40003f45070 */
[----:B------:R-:W-:Y:S02]  /*110d0*/  ISETP.NE.U32.AND P1, PT, RZ, c[0x0][0x500], PT ;  /* 0x00014000ff007a0c */ /* 0x000fe40003f25070 */
[----:B------:R-:W-:-:S02]  /*110e0*/  ISETP.NE.AND.EX P2, PT, RZ, c[0x0][0x50c], PT, P2 ;  /* 0x00014300ff007a0c */ /* 0x000fc40003f45320 */
        /* <DEDUP_REMOVED lines=79> */
[----:B-1----:R-:W-:-:S03]  /*115e0*/  F2FP.BF16.PACK_AB R0, R79, R78 ;  /* 0x0000004e4f00723e */ /* 0x002fc600000010ff */
[----:B------:R-:W4:Y:S01]  /*115f0*/  LDL.LU R8, [R1+0xc] ;  /* 0x00000c0001087983 */ /* 0x000f220000300800 */
[----:B------:R-:W-:-:S03]  /*11600*/  IMAD.MOV.U32 R12, RZ, RZ, c[0x0][0x388] ;  /* 0x0000e200ff0c7624 */ /* 0x000fc600078e00ff */
[----:B------:R1:W-:Y:S01]  /*11610*/  STS [R7+0x8400], R0 ;  /* 0x0084000007007388 */ /* 0x0003e20000000800 */
[----:B--2---:R-:W-:Y:S02]  /*11620*/  F2FP.BF16.PACK_AB R4, R89, R88 ;  /* 0x000000585904723e */ /* 0x004fe400000010ff */
[----:B---3--:R-:W-:-:S03]  /*11630*/  F2FP.BF16.PACK_AB R3, R71, R70 ;  /* 0x000000464703723e */ /* 0x008fc600000010ff */
[----:B------:R2:W-:Y:S01]  /*11640*/  STS [R6+0x8000], R4 ;  /* 0x0080000406007388 */ /* 0x0005e20000000800 */
[----:B------:R-:W-:-:S03]  /*11650*/  F2FP.BF16.PACK_AB R2, R81, R80 ;  /* 0x000000505102723e */ /* 0x000fc600000010ff */
[----:B------:R3:W-:Y:S04]  /*11660*/  STS [R6+0x8400], R3 ;  /* 0x0084000306007388 */ /* 0x0007e80000000800 */
[----:B------:R3:W-:Y:S01]  /*11670*/  STS [R5+0x8000], R2 ;  /* 0x0080000205007388 */ /* 0x0007e20000000800 */
[----:B-1----:R-:W-:-:S05]  /*11680*/  F2FP.BF16.PACK_AB R0, R59, R58 ;  /* 0x0000003a3b00723e */ /* 0x002fca00000010ff */
[----:B------:R1:W-:Y:S01]  /*11690*/  STS [R5+0x8400], R0 ;  /* 0x0084000005007388 */ /* 0x0003e20000000800 */
[----:B--2---:R-:W-:Y:S01]  /*116a0*/  IMAD.MOV.U32 R4, RZ, RZ, 0x4 ;  /* 0x00000004ff047424 */ /* 0x004fe200078e00ff */
[----:B---3--:R-:W-:-:S03]  /*116b0*/  F2FP.BF16.PACK_AB R3, R61, R60 ;  /* 0x0000003c3d03723e */ /* 0x008fc600000010ff */
[----:B------:R-:W-:Y:S02]  /*116c0*/  @P2 IMAD.WIDE R6, R235, R4, c[0x0][0x508] ;  /* 0x00014200eb062625 */ /* 0x000fe400078e0204 */
[----:B------:R-:W-:Y:S02]  /*116d0*/  STS [R9+0x8000], R3 ;  /* 0x0080000309007388 */ /* 0x000fe40000000800 */
[----:B------:R-:W-:Y:S01]  /*116e0*/  IMAD.MOV.U32 R2, RZ, RZ, RZ ;  /* 0x000000ffff027224 */ /* 0x000fe200078e00ff */
[----:B-1----:R-:W-:Y:S01]  /*116f0*/  F2FP.BF16.PACK_AB R0, R57, R56 ;  /* 0x000000383900723e */ /* 0x002fe200000010ff */
[----:B------:R-:W-:-:S04]  /*11700*/  IMAD.WIDE R4, R235, R4, c[0x0][0x500] ;  /* 0x00014000eb047625 */ /* 0x000fc800078e0204 */
        /* <DEDUP_REMOVED lines=11> */
.L_x_478:
[----:B--2---:R-:W2:Y:S01]  /*117c0*/  LDL R13, [R1+0x10] ;  /* 0x00001000010d7983 */ /* 0x004ea20000100800 */
[----:B------:R-:W-:Y:S01]  /*117d0*/  IMAD.MOV.U32 R10, RZ, RZ, 0x368 ;  /* 0x00000368ff0a7424 */ /* 0x000fe200078e00ff */
[----:B------:R-:W-:Y:S01]  /*117e0*/  ISETP.GT.AND P3, PT, R0, 0x1, PT ;  /* 0x000000010000780c */ /* 0x000fe20003f64270 */
[----:B------:R-:W-:Y:S01]  /*117f0*/  IMAD.MOV.U32 R0, RZ, RZ, c[0x0][0x4e8] ;  /* 0x00013a00ff007624 */ /* 0x000fe200078e00ff */
[----:B------:R-:W3:Y:S01]  /*11800*/  LDL R22, [R1+0x3c] ;  /* 0x00003c0001167983 */ /* 0x000ee20000100800 */
[----:B------:R-:W-:Y:S01]  /*11810*/  ISETP.NE.U32.AND P0, PT, RZ, c[0x0][0x500], PT ;  /* 0x00014000ff007a0c */ /* 0x000fe20003f05070 */
[----:B------:R-:W-:Y:S01]  /*11820*/  IMAD.IADD R3, R240, 0x1, R231 ;  /* 0x00000001f0037824 */ /* 0x000fe200078e02e7 */
[----:B------:R-:W-:-:S02]  /*11830*/  SEL R10, R10, 0x328, P3 ;  /* 0x000003280a0a7807 */ /* 0x000fc40001800000 */
[----:B------:R-:W-:Y:S02]  /*11840*/  ISETP.NE.AND.EX P0, PT, RZ, c[0x0][0x504], PT, P0 ;  /* 0x00014100ff007a0c */ /* 0x000fe40003f05300 */
[----:B------:R-:W1:Y:S01]  /*11850*/  LDC.64 R6, c[0x0][R10+0x170] ;  /* 0x00005c000a067b82 */ /* 0x000e620000000a00 */
[----:B------:R-:W-:Y:S02]  /*11860*/  ISETP.NE.AND P2, PT, R0, 0x1, PT ;  /* 0x000000010000780c */ /* 0x000fe40003f45270 */
[----:B------:R-:W-:Y:S02]  /*11870*/  SHF.R.S32.HI R4, RZ, 0x1f, R235 ;  /* 0x0000001fff047819 */ /* 0x000fe400000114eb */
[----:B------:R-:W-:Y:S02]  /*11880*/  SEL R0, R235, RZ, !P0 ;  /* 0x000000ffeb007207 */ /* 0x000fe40004000000 */
[----:B------:R-:W-:Y:S01]  /*11890*/  SEL R5, R4, RZ, !P0 ;  /* 0x000000ff04057207 */ /* 0x000fe20004000000 */
[----:B------:R4:W4:Y:S08]  /*118a0*/  LDC.64 R14, c[0x0][R10+0x168] ;  /* 0x00005a000a0e7b82 */ /* 0x0009300000000a00 */
[----:B------:R4:W2:Y:S08]  /*118b0*/  LDC.64 R18, c[0x0][R10+0x178] ;  /* 0x00005e000a127b82 */ /* 0x0008b00000000a00 */
[----:B------:R4:W2:Y:S01]  /*118c0*/  LDC.64 R16, c[0x0][R10+0x160] ;  /* 0x000058000a107b82 */ /* 0x0008a20000000a00 */
[----:B------:R-:W4:Y:S01]  /*118d0*/  S2R R23, SR_TID.X ;  /* 0x0000000000177919 */ /* 0x000f220000002100 */
[----:B-1----:R-:W-:-:S04]  /*118e0*/  IMAD R4, R7, R0, RZ ;  /* 0x0000000007047224 */ /* 0x002fc800078e02ff */
[----:B----4-:R-:W-:Y:S02]  /*118f0*/  IMAD R10, R6, R5, R4 ;  /* 0x00000005060a7224 */ /* 0x010fe400078e0204 */
[----:B------:R-:W-:-:S04]  /*11900*/  @P2 IMAD.HI.U32 R5, R3, c[0x0][0x4ec], RZ ;  /* 0x00013b0003052a27 */ /* 0x000fc800078e00ff */
[----:B------:R-:W-:Y:S01]  /*11910*/  IMAD.MOV.U32 R4, RZ, RZ, R3 ;  /* 0x000000ffff047224 */ /* 0x000fe200078e0003 */
[----:B------:R-:W-:Y:S01]  /*11920*/  @P2 SHF.R.U32.HI R4, RZ, c[0x0][0x4f0], R5 ;  /* 0x00013c00ff042a19 */ /* 0x000fe20000011605 */
        /* <DEDUP_REMOVED lines=8> */
[----:B------:R-:W-:Y:S01]  /*119b0*/  IMAD.IADD R15, R23, 0x1, -R15 ;  /* 0x00000001170f7824 */ /* 0x000fe200078e0a0f */
[----:B--2---:R-:W-:Y:S01]  /*119c0*/  SEL R5, R13, RZ, P3 ;  /* 0x000000ff0d057207 */ /* 0x004fe20001800000 */
[----:B------:R-:W-:Y:S02]  /*119d0*/  IMAD.IADD R13, R7, 0x1, R10 ;  /* 0x00000001070d7824 */ /* 0x000fe400078e020a */
[----:B------:R-:W-:Y:S02]  /*119e0*/  IMAD.IADD R7, R9, 0x1, R11 ;  /* 0x0000000109077824 */ /* 0x000fe400078e020b */
[----:B------:R-:W-:Y:S02]  /*119f0*/  IMAD.MOV R10, RZ, RZ, -R4 ;  /* 0x000000ffff0a7224 */ /* 0x000fe400078e0a04 */
[-C--:B------:R-:W-:Y:S02]  /*11a00*/  IMAD R11, R19, R5.reuse, RZ ;  /* 0x00000005130b7224 */ /* 0x080fe400078e02ff */
        /* <DEDUP_REMOVED lines=19> */
[----:B---3--:R-:W-:-:S03]  /*11b40*/  IMAD.IADD R5, R22, 0x1, R231 ;  /* 0x0000000116057824 */ /* 0x008fc600078e02e7 */
        /* <DEDUP_REMOVED lines=40> */
[-C--:B------:R-:W-:Y:S02]  /*11dd0*/  IADD3 R11, R9, R231.reuse, RZ ;  /* 0x000000e7090b7210 */ /* 0x080fe40007ffe0ff */
[----:B--2---:R-:W-:-:S04]  /*11de0*/  IADD3 R5, R15, R231, RZ ;  /* 0x000000e70f057210 */ /* 0x004fc80007ffe0ff */
        /* <DEDUP_REMOVED lines=21> */
.L_x_547:
[----:B------:R-:W-:Y:S05]  /*11f40*/  BRA.DIV ~URZ, `(.L_x_481) ;  /* 0x00003cf27f007947 */ /* 0x000fea000b800000 */
[----:B------:R3:W4:Y:S02]  /*11f50*/  SHFL.IDX PT, R0, R13, RZ, 0x181f ;  /* 0x00181fff0d007589 */ /* 0x00072400000e0000 */
.L_x_548:
[----:B------:R-:W-:Y:S01]  /*11f60*/  ISETP.GE.AND P0, PT, R11, R4, PT ;  /* 0x000000040b00720c */ /* 0x000fe20003f06270 */
[----:B------:R-:W-:-:S12]  /*11f70*/  BSSY B0, `(.L_x_482) ;  /* 0x0000010000007945 */ /* 0x000fd80003800000 */
[----:B------:R-:W-:Y:S05]  /*11f80*/  @P0 BRA `(.L_x_483) ;  /* 0x000000e000000947 */ /* 0x000fea0003800000 */
[----:B------:R-:W5:Y:S04]  /*11f90*/  LDL R14, [R1+0x4] ;  /* 0x00000400010e7983 */ /* 0x000f680000100800 */
[----:B---3--:R-:W3:Y:S01]  /*11fa0*/  LDL R5, [R1] ;  /* 0x0000000001057983 */ /* 0x008ee20000100800 */
[----:B------:R-:W-:Y:S02]  /*11fb0*/  ISETP.GE.AND P5, PT, R236, c[0x0][0x3c8], PT ;  /* 0x0000f200ec007a0c */ /* 0x000fe40003fa6270 */
[----:B------:R-:W-:Y:S02]  /*11fc0*/  ISETP.GE.AND P4, PT, R238, c[0x0][0x3c8], PT ;  /* 0x0000f200ee007a0c */ /* 0x000fe40003f86270 */
[----:B------:R-:W-:-:S09]  /*11fd0*/  ISETP.GE.AND P3, PT, R239, c[0x0][0x3c8], PT ;  /* 0x0000f200ef007a0c */ /* 0x000fd20003f66270 */
[-C--:B----4-:R-:W-:Y:S02]  /*11fe0*/  @!P5 LEA R8, P2, R236, R0.reuse, 0x1 ;  /* 0x00000000ec08d211 */ /* 0x090fe400078408ff */
[-C--:B------:R-:W-:Y:S02]  /*11ff0*/  @!P4 LEA R6, P1, R238, R0.reuse, 0x1 ;  /* 0x00000000ee06c211 */ /* 0x080fe400078208ff */
[----:B------:R-:W-:Y:S02]  /*12000*/  @!P3 LEA R2, P0, R239, R0, 0x1 ;  /* 0x00000000ef02b211 */ /* 0x000fe400078008ff */
[----:B--2---:R-:W-:-:S05]  /*12010*/  @!P5 LEA.HI.X R9, R236, R10, R237, 0x1, P2 ;  /* 0x0000000aec09d211 */ /* 0x004fca00010f0ced */
[----:B------:R2:W-:Y:S01]  /*12020*/  @!P5 ST.E.128 [R8.64], R24 ;  /* 0x000000180800d985 */ /* 0x0005e2000c101d06 */
[-C--:B-----5:R-:W-:Y:S02]  /*12030*/  @!P4 LEA.HI.X R7, R238, R10.reuse, R14, 0x1, P1 ;  /* 0x0000000aee07c211 */ /* 0x0a0fe400008f0c0e */
[----:B---3--:R-:W-:-:S03]  /*12040*/  @!P3 LEA.HI.X R3, R239, R10, R5, 0x1, P0 ;  /* 0x0000000aef03b211 */ /* 0x008fc600000f0c05 */
[----:B------:R2:W-:Y:S04]  /*12050*/  @!P4 ST.E.128 [R6.64], R20 ;  /* 0x000000140600c985 */ /* 0x0005e8000c101d06 */
[----:B------:R2:W-:Y:S02]  /*12060*/  @!P3 ST.E.128 [R2.64], R16 ;  /* 0x000000100200b985 */ /* 0x0005e4000c101d06 */
.L_x_483:
[----:B------:R-:W-:Y:S05]  /*12070*/  BSYNC B0 ;  /* 0x0000000000007941 */ /* 0x000fea0003800000 */
.L_x_482:
[----:B------:R-:W-:Y:S05]  /*12080*/  BRA.DIV ~URZ, `(.L_x_484) ;  /* 0x00003c127f007947 */ /* 0x000fea000b800000 */
[----:B--2---:R2:W1:Y:S04]  /*12090*/  SHFL.IDX PT, R10, R12, 0x1, 0x181f ;  /* 0x00381f000c0a7f89 */ /* 0x00446800000e0000 */
[----:B----4-:R2:W4:Y:S02]  /*120a0*/  SHFL.IDX PT, R0, R13, 0x1, 0x181f ;  /* 0x00381f000d007f89 */ /* 0x01052400000e0000 */
.L_x_549:
[----:B------:R-:W-:Y:S01]  /*120b0*/  IADD3 R2, R11, 0x20, RZ ;  /* 0x000000200b027810 */ /* 0x000fe20007ffe0ff */
[----:B------:R-:W-:Y:S03]  /*120c0*/  BSSY B0, `(.L_x_485) ;  /* 0x0000011000007945 */ /* 0x000fe60003800000 */
[----:B------:R-:W-:-:S13]  /*120d0*/  ISETP.GE.AND P0, PT, R2, R4, PT ;  /* 0x000000040200720c */ /* 0x000fda0003f06270 */
[----:B------:R-:W-:Y:S05]  /*120e0*/  @P0 BRA `(.L_x_486) ;  /* 0x000000e000000947 */ /* 0x000fea0003800000 */
[----:B------:R-:W5:Y:S04]  /*120f0*/  LDL R14, [R1+0x4] ;  /* 0x00000400010e7983 */ /* 0x000f680000100800 */
[----:B--2---:R-:W2:Y:S01]  /*12100*/  LDL R5, [R1] ;  /* 0x0000000001057983 */ /* 0x004ea20000100800 */
[----:B------:R-:W-:Y:S02]  /*12110*/  ISETP.GE.AND P2, PT, R236, c[0x0][0x3c8], PT ;  /* 0x0000f200ec007a0c */ /* 0x000fe40003f46270 */
[----:B------:R-:W-:Y:S02]  /*12120*/  ISETP.GE.AND P1, PT, R238, c[0x0][0x3c8], PT ;  /* 0x0000f200ee007a0c */ /* 0x000fe40003f26270 */
[----:B------:R-:W-:-:S09]  /*12130*/  ISETP.GE.AND P0, PT, R239, c[0x0][0x3c8], PT ;  /* 0x0000f200ef007a0c */ /* 0x000fd20003f06270 */
[-C--:B----4-:R-:W-:Y:S02]  /*12140*/  @!P2 LEA R8, P5, R236, R0.reuse, 0x1 ;  /* 0x00000000ec08a211 */ /* 0x090fe400078a08ff */
[-C--:B------:R-:W-:Y:S02]  /*12150*/  @!P1 LEA R6, P4, R238, R0.reuse, 0x1 ;  /* 0x00000000ee069211 */ /* 0x080fe400078808ff */
[----:B------:R-:W-:Y:S02]  /*12160*/  @!P0 LEA R2, P3, R239, R0, 0x1 ;  /* 0x00000000ef028211 */ /* 0x000fe400078608ff */
[----:B-1----:R-:W-:-:S05]  /*12170*/  @!P2 LEA.HI.X R9, R236, R10, R237, 0x1, P5 ;  /* 0x0000000aec09a211 */ /* 0x002fca00028f0ced */
[----:B------:R1:W-:Y:S01]  /*12180*/  @!P2 ST.E.128 [R8.64], R36 ;  /* 0x000000240800a985 */ /* 0x0003e2000c101d06 */
[-C--:B-----5:R-:W-:Y:S02]  /*12190*/  @!P1 LEA.HI.X R7, R238, R10.reuse, R14, 0x1, P4 ;  /* 0x0000000aee079211 */ /* 0x0a0fe400020f0c0e */
[----:B--2---:R-:W-:-:S03]  /*121a0*/  @!P0 LEA.HI.X R3, R239, R10, R5, 0x1, P3 ;  /* 0x0000000aef038211 */ /* 0x004fc600018f0c05 */
[----:B------:R1:W-:Y:S04]  /*121b0*/  @!P1 ST.E.128 [R6.64], R32 ;  /* 0x0000002006009985 */ /* 0x0003e8000c101d06 */
[----:B------:R1:W-:Y:S02]  /*121c0*/  @!P0 ST.E.128 [R2.64], R28 ;  /* 0x0000001c02008985 */ /* 0x0003e4000c101d06 */
.L_x_486:
[----:B------:R-:W-:Y:S05]  /*121d0*/  BSYNC B0 ;  /* 0x0000000000007941 */ /* 0x000fea0003800000 */
.L_x_485:
[----:B------:R-:W-:Y:S05]  /*121e0*/  BRA.DIV ~URZ, `(.L_x_487) ;  /* 0x00003b727f007947 */ /* 0x000fea000b800000 */
[----:B-1----:R1:W2:Y:S02]  /*121f0*/  SHFL.IDX PT, R10, R12, 0x2, 0x181f ;  /* 0x00581f000c0a7f89 */ /* 0x0022a400000e0000 */
.L_x_550:
[----:B------:R-:W-:Y:S05]  /*12200*/  BRA.DIV ~URZ, `(.L_x_488) ;  /* 0x00003bc27f007947 */ /* 0x000fea000b800000 */
[----:B----4-:R4:W1:Y:S02]  /*12210*/  SHFL.IDX PT, R0, R13, 0x2, 0x181f ;  /* 0x00581f000d007f89 */ /* 0x01086400000e0000 */
.L_x_551:
[----:B------:R-:W-:Y:S01]  /*12220*/  IADD3 R2, R11, 0x40, RZ ;  /* 0x000000400b027810 */ /* 0x000fe20007ffe0ff */
[----:B------:R-:W-:Y:S03]  /*12230*/  BSSY B0, `(.L_x_489) ;  /* 0x0000011000007945 */ /* 0x000fe60003800000 */
[----:B------:R-:W-:-:S13]  /*12240*/  ISETP.GE.AND P0, PT, R2, R4, PT ;  /* 0x000000040200720c */ /* 0x000fda0003f06270 */
[----:B------:R-:W-:Y:S05]  /*12250*/  @P0 BRA `(.L_x_490) ;  /* 0x000000e000000947 */ /* 0x000fea0003800000 */
[----:B------:R-:W5:Y:S04]  /*12260*/  LDL R14, [R1+0x4] ;  /* 0x00000400010e7983 */ /* 0x000f680000100800 */
[----:B---3--:R-:W3:Y:S01]  /*12270*/  LDL R5, [R1] ;  /* 0x0000000001057983 */ /* 0x008ee20000100800 */
[----:B------:R-:W-:Y:S02]  /*12280*/  ISETP.GE.AND P2, PT, R236, c[0x0][0x3c8], PT ;  /* 0x0000f200ec007a0c */ /* 0x000fe40003f46270 */
[----:B------:R-:W-:Y:S02]  /*12290*/  ISETP.GE.AND P1, PT, R238, c[0x0][0x3c8], PT ;  /* 0x0000f200ee007a0c */ /* 0x000fe40003f26270 */
[----:B------:R-:W-:-:S09]  /*122a0*/  ISETP.GE.AND P0, PT, R239, c[0x0][0x3c8], PT ;  /* 0x0000f200ef007a0c */ /* 0x000fd20003f06270 */
[-C--:B-1----:R-:W-:Y:S02]  /*122b0*/  @!P2 LEA R8, P5, R236, R0.reuse, 0x1 ;  /* 0x00000000ec08a211 */ /* 0x082fe400078a08ff */
        /* <DEDUP_REMOVED lines=8> */
.L_x_490:
[----:B------:R-:W-:Y:S05]  /*12340*/  BSYNC B0 ;  /* 0x0000000000007941 */ /* 0x000fea0003800000 */
.L_x_489:
[----:B------:R-:W-:Y:S05]  /*12350*/  BRA.DIV ~URZ, `(.L_x_491) ;  /* 0x00003ad27f007947 */ /* 0x000fea000b800000 */
[----:B-1----:R1:W3:Y:S04]  /*12360*/  SHFL.IDX PT, R6, R12, 0x3, 0x181f ;  /* 0x00781f000c067f89 */ /* 0x0022e800000e0000 */
[----:B------:R1:W4:Y:S02]  /*12370*/  SHFL.IDX PT, R0, R13, 0x3, 0x181f ;  /* 0x00781f000d007f89 */ /* 0x00032400000e0000 */
.L_x_552:
[----:B------:R-:W-:-:S04]  /*12380*/  IADD3 R2, R11, 0x60, RZ ;  /* 0x000000600b027810 */ /* 0x000fc80007ffe0ff */
[----:B------:R-:W-:-:S13]  /*12390*/  ISETP.GE.AND P0, PT, R2, R4, PT ;  /* 0x000000040200720c */ /* 0x000fda0003f06270 */
[----:B------:R-:W-:Y:S05]  /*123a0*/  @P0 BRA `(.L_x_492) ;  /* 0x00001fe000000947 */ /* 0x000fea0003800000 */
[----:B------:R-:W5:Y:S01]  /*123b0*/  LDL R7, [R1+0x4] ;  /* 0x0000040001077983 */ /* 0x000f620000100800 */
        /* <DEDUP_REMOVED lines=10> */
[----:B------:R-:W4:Y:S01]  /*12460*/  LDL R7, [R1] ;  /* 0x0000000001077983 */ /* 0x000f220000100800 */
[----:B---3--:R-:W-:-:S04]  /*12470*/  LEA R2, P0, R239, R0, 0x1 ;  /* 0x00000000ef027211 */ /* 0x008fc800078008ff */
[----:B----4-:R-:W-:-:S05]  /*12480*/  LEA.HI.X R3, R239, R6, R7, 0x1, P0 ;  /* 0x00000006ef037211 */ /* 0x010fca00000f0c07 */
[----:B------:R3:W-:Y:S01]  /*12490*/  ST.E.128 [R2.64], R60 ;  /* 0x0000003c02007985 */ /* 0x0007e2000c101d06 */
[----:B------:R-:W-:Y:S05]  /*124a0*/  BRA `(.L_x_492) ;  /* 0x00001ee000007947 */ /* 0x000fea0003800000 */
.L_x_479:
        /* <DEDUP_REMOVED lines=33> */
.L_x_553:
[----:B------:R-:W-:Y:S05]  /*126c0*/  BRA.DIV ~URZ, `(.L_x_494) ;  /* 0x000038927f007947 */ /* 0x000fea000b800000 */
[----:B------:R4:W1:Y:S02]  /*126d0*/  SHFL.IDX PT, R0, R14, RZ, 0x1c1f ;  /* 0x001c1fff0e007589 */ /* 0x00086400000e0000 */
.L_x_554:
[C---:B------:R-:W-:Y:S01]  /*126e0*/  IADD3 R13, R227.reuse, 0x8, RZ ;  /* 0x00000008e30d7810 */ /* 0x040fe20007ffe0ff */
[----:B------:R-:W-:Y:S01]  /*126f0*/  BSSY B0, `(.L_x_495) ;  /* 0x0000092000007945 */ /* 0x000fe20003800000 */
[C---:B------:R-:W-:Y:S02]  /*12700*/  IADD3 R16, R227.reuse, 0x10, RZ ;  /* 0x00000010e3107810 */ /* 0x040fe40007ffe0ff */
[C---:B------:R-:W-:Y:S02]  /*12710*/  IADD3 R17, R227.reuse, 0x18, RZ ;  /* 0x00000018e3117810 */ /* 0x040fe40007ffe0ff */
[C---:B------:R-:W-:Y:S02]  /*12720*/  IADD3 R18, R227.reuse, 0x20, RZ ;  /* 0x00000020e3127810 */ /* 0x040fe40007ffe0ff */
[C---:B------:R-:W-:Y:S02]  /*12730*/  IADD3 R19, R227.reuse, 0x28, RZ ;  /* 0x00000028e3137810 */ /* 0x040fe40007ffe0ff */
[----:B-1----:R-:W-:-:S02]  /*12740*/  IADD3 R20, R227, 0x30, RZ ;  /* 0x00000030e3147810 */ /* 0x002fc40007ffe0ff */
        /* <DEDUP_REMOVED lines=14> */
[----:B------:R-:W-:Y:S02]  /*12830*/  IADD3 R34, R227, 0xa0, RZ ;  /* 0x000000a0e3227810 */ /* 0x000fe40007ffe0ff */
        /* <DEDUP_REMOVED lines=21> */
[----:B------:R-:W-:Y:S01]  /*12990*/  SHF.R.S32.HI R55, RZ, 0x1f, R34 ;  /* 0x0000001fff377819 */ /* 0x000fe20000011422 */
[----:B------:R-:W-:Y:S05]  /*129a0*/  @P1 BRA `(.L_x_496) ;  /* 0x0000066000001947 */ /* 0x000fea0003800000 */
[----:B------:R-:W-:Y:S02]  /*129b0*/  ISETP.GE.AND P6, PT, R227, c[0x0][0x3c8], PT ;  /* 0x0000f200e3007a0c */ /* 0x000fe40003fc6270 */
[----:B------:R-:W-:Y:S02]  /*129c0*/  ISETP.GE.AND P2, PT, R13, c[0x0][0x3c8], PT ;  /* 0x0000f2000d007a0c */ /* 0x000fe40003f46270 */
[----:B------:R-:W-:Y:S02]  /*129d0*/  ISETP.GE.AND P5, PT, R16, c[0x0][0x3c8], PT ;  /* 0x0000f20010007a0c */ /* 0x000fe40003fa6270 */
[----:B------:R-:W-:Y:S02]  /*129e0*/  ISETP.GE.AND P1, PT, R17, c[0x0][0x3c8], PT ;  /* 0x0000f20011007a0c */ /* 0x000fe40003f26270 */
[C---:B------:R-:W-:Y:S02]  /*129f0*/  IADD3 R90, R227.reuse, 0xb0, RZ ;  /* 0x000000b0e35a7810 */ /* 0x040fe40007ffe0ff */
[----:B------:R-:W-:-:S02]  /*12a00*/  IADD3 R5, R227, 0xb8, RZ ;  /* 0x000000b8e3057810 */ /* 0x000fc40007ffe0ff */
[C---:B------:R-:W-:Y:S02]  /*12a10*/  IADD3 R91, R227.reuse, 0xb0, RZ ;  /* 0x000000b0e35b7810 */ /* 0x040fe40007ffe0ff */
[-C--:B------:R-:W-:Y:S02]  /*12a20*/  @!P6 LEA R2, P4, R227, R0.reuse, 0x2 ;  /* 0x00000000e302e211 */ /* 0x080fe400078810ff */
[----:B------:R-:W-:Y:S02]  /*12a30*/  @!P2 LEA R6, P3, R13, R0, 0x2 ;  /* 0x000000000d06a211 */ /* 0x000fe400078610ff */
[-C--:B---3--:R-:W-:Y:S02]  /*12a40*/  @!P6 LEA.HI.X R3, R227, R4.reuse, R15, 0x2, P4 ;  /* 0x00000004e303e211 */ /* 0x088fe400020f140f */
[----:B------:R-:W-:Y:S02]  /*12a50*/  @!P2 LEA.HI.X R7, R13, R4, R36, 0x2, P3 ;  /* 0x000000040d07a211 */ /* 0x000fe400018f1424 */
[----:B------:R-:W-:Y:S01]  /*12a60*/  IADD3 R87, R227, 0xb8, RZ ;  /* 0x000000b8e3577810 */ /* 0x000fe20007ffe0ff */
[----:B------:R1:W-:Y:S01]  /*12a70*/  @!P6 ST.E.64 [R2.64], R146 ;  /* 0x000000920200e985 */ /* 0x0003e2000c101b06 */
[----:B------:R-:W-:-:S02]  /*12a80*/  ISETP.GE.AND P6, PT, R18, c[0x0][0x3c8], PT ;  /* 0x0000f20012007a0c */ /* 0x000fc40003fc6270 */
[----:B------:R-:W-:Y:S01]  /*12a90*/  SHF.R.S32.HI R91, RZ, 0x1f, R91 ;  /* 0x0000001fff5b7819 */ /* 0x000fe2000001145b */
[----:B------:R3:W-:Y:S01]  /*12aa0*/  @!P2 ST.E.64 [R6.64], R100 ;  /* 0x000000640600a985 */ /* 0x0007e2000c101b06 */
[----:B------:R-:W-:Y:S02]  /*12ab0*/  ISETP.GE.AND P2, PT, R19, c[0x0][0x3c8], PT ;  /* 0x0000f20013007a0c */ /* 0x000fe40003f46270 */
[----:B------:R-:W-:Y:S02]  /*12ac0*/  SHF.R.S32.HI R87, RZ, 0x1f, R87 ;  /* 0x0000001fff577819 */ /* 0x000fe40000011457 */
[CC--:B-1----:R-:W-:Y:S02]  /*12ad0*/  @!P5 LEA R2, P4, R16.reuse, R0.reuse, 0x2 ;  /* 0x000000001002d211 */ /* 0x0c2fe400078810ff */
[----:B---3--:R-:W-:Y:S02]  /*12ae0*/  @!P1 LEA R6, P3, R17, R0, 0x2 ;  /* 0x0000000011069211 */ /* 0x008fe400078610ff */
[----:B------:R-:W-:-:S02]  /*12af0*/  @!P5 LEA.HI.X R3, R16, R4, R35, 0x2, P4 ;  /* 0x000000041003d211 */ /* 0x000fc400020f1423 */
        /* <DEDUP_REMOVED lines=32> */
[----:B------:R-:W-:-:S05]  /*12d00*/  @!P1 LEA.HI.X R7, R25, R4, R45, 0x2, P3 ;  /* 0x0000000419079211 */ /* 0x000fca00018f142d */
[C---:B------:R-:W-:Y:S01]  /*12d10*/  @!P2 LEA R8, P3, R27.reuse, R0, 0x2 ;  /* 0x000000001b08a211 */ /* 0x040fe200078610ff */
[----:B------:R1:W-:Y:S01]  /*12d20*/  @!P5 ST.E.64 [R2.64], R132 ;  /* 0x000000840200d985 */ /* 0x0003e2000c101b06 */
[----:B------:R-:W-:Y:S02]  /*12d30*/  ISETP.GE.AND P5, PT, R28, c[0x0][0x3c8], PT ;  /* 0x0000f2001c007a0c */ /* 0x000fe40003fa6270 */
[----:B------:R-:W-:Y:S01]  /*12d40*/  @!P2 LEA.HI.X R9, R27, R4, R47, 0x2, P3 ;  /* 0x000000041b09a211 */ /* 0x000fe200018f142f */
[----:B------:R3:W-:Y:S01]  /*12d50*/  @!P1 ST.E.64 [R6.64], R136 ;  /* 0x0000008806009985 */ /* 0x0007e2000c101b06 */
[----:B------:R-:W-:Y:S02]  /*12d60*/  ISETP.GE.AND P1, PT, R29, c[0x0][0x3c8], PT ;  /* 0x0000f2001d007a0c */ /* 0x000fe40003f26270 */
[----:B-1----:R-:W-:-:S04]  /*12d70*/  @!P6 LEA R2, P4, R26, R0, 0x2 ;  /* 0x000000001a02e211 */ /* 0x002fc800078810ff */
[----:B------:R-:W-:-:S03]  /*12d80*/  @!P6 LEA.HI.X R3, R26, R4, R46, 0x2, P4 ;  /* 0x000000041a03e211 */ /* 0x000fc600020f142e */
[----:B---3--:R-:W-:Y:S02]  /*12d90*/  @!P5 LEA R6, P3, R28, R0, 0x2 ;  /* 0x000000001c06d211 */ /* 0x008fe400078610ff */
[----:B------:R-:W-:Y:S01]  /*12da0*/  ISETP.GE.AND P4, PT, R30, c[0x0][0x3c8], PT ;  /* 0x0000f2001e007a0c */ /* 0x000fe20003f86270 */
[----:B------:R1:W-:Y:S01]  /*12db0*/  @!P6 ST.E.64 [R2.64], R138 ;  /* 0x0000008a0200e985 */ /* 0x0003e2000c101b06 */
[----:B------:R-:W-:Y:S02]  /*12dc0*/  ISETP.GE.AND P6, PT, R31, c[0x0][0x3c8], PT ;  /* 0x0000f2001f007a0c */ /* 0x000fe40003fc6270 */
[----:B------:R-:W-:Y:S01]  /*12dd0*/  @!P5 LEA.HI.X R7, R28, R4, R48, 0x2, P3 ;  /* 0x000000041c07d211 */ /* 0x000fe200018f1430 */
[----:B------:R3:W-:Y:S01]  /*12de0*/  @!P2 ST.E.64 [R8.64], R140 ;  /* 0x0000008c0800a985 */ /* 0x0007e2000c101b06 */
[----:B------:R-:W-:-:S03]  /*12df0*/  ISETP.GE.AND P3, PT, R32, c[0x0][0x3c8], PT ;  /* 0x0000f20020007a0c */ /* 0x000fc60003f66270 */
[----:B------:R5:W-:Y:S01]  /*12e00*/  @!P5 ST.E.64 [R6.64], R142 ;  /* 0x0000008e0600d985 */ /* 0x000be2000c101b06 */
[----:B-1----:R-:W-:-:S04]  /*12e10*/  @!P1 LEA R2, P2, R29, R0, 0x2 ;  /* 0x000000001d029211 */ /* 0x002fc800078410ff */
[----:B------:R-:W-:Y:S02]  /*12e20*/  @!P1 LEA.HI.X R3, R29, R4, R49, 0x2, P2 ;  /* 0x000000041d039211 */ /* 0x000fe400010f1431 */
[----:B---3--:R-:W-:-:S03]  /*12e30*/  @!P6 LEA R8, P2, R31, R0, 0x2 ;  /* 0x000000001f08e211 */ /* 0x008fc600078410ff */
[----:B------:R1:W-:Y:S01]  /*12e40*/  @!P1 ST.E.64 [R2.64], R144 ;  /* 0x0000009002009985 */ /* 0x0003e2000c101b06 */
[----:B------:R-:W-:Y:S02]  /*12e50*/  ISETP.GE.AND P1, PT, R33, c[0x0][0x3c8], PT ;  /* 0x0000f20021007a0c */ /* 0x000fe40003f26270 */
[----:B------:R-:W-:Y:S02]  /*12e60*/  @!P6 LEA.HI.X R9, R31, R4, R51, 0x2, P2 ;  /* 0x000000041f09e211 */ /* 0x000fe400010f1433 */
[----:B-----5:R-:W-:-:S03]  /*12e70*/  @!P3 LEA R6, P2, R32, R0, 0x2 ;  /* 0x000000002006b211 */ /* 0x020fc600078410ff */
[----:B------:R-:W-:Y:S01]  /*12e80*/  @!P6 ST.E.64 [R8.64], R148 ;  /* 0x000000940800e985 */ /* 0x000fe2000c101b06 */
[----:B------:R-:W-:Y:S02]  /*12e90*/  ISETP.GE.AND P6, PT, R34, c[0x0][0x3c8], PT ;  /* 0x0000f20022007a0c */ /* 0x000fe40003fc6270 */
[----:B------:R-:W-:Y:S02]  /*12ea0*/  @!P3 LEA.HI.X R7, R32, R4, R52, 0x2, P2 ;  /* 0x000000042007b211 */ /* 0x000fe400010f1434 */
[----:B-1----:R-:W-:-:S04]  /*12eb0*/  @!P4 LEA R2, P5, R30, R0, 0x2 ;  /* 0x000000001e02c211 */ /* 0x002fc800078a10ff */
[----:B------:R-:W-:Y:S02]  /*12ec0*/  @!P4 LEA.HI.X R3, R30, R4, R50, 0x2, P5 ;  /* 0x000000041e03c211 */ /* 0x000fe400028f1432 */
[----:B------:R-:W-:-:S03]  /*12ed0*/  ISETP.GE.AND P5, PT, R94, c[0x0][0x3c8], PT ;  /* 0x0000f2005e007a0c */ /* 0x000fc60003fa6270 */
[----:B------:R1:W-:Y:S01]  /*12ee0*/  @!P4 ST.E.64 [R2.64], R68 ;  /* 0x000000440200c985 */ /* 0x0003e2000c101b06 */
[----:B------:R-:W-:-:S03]  /*12ef0*/  ISETP.GE.AND P4, PT, R90, c[0x0][0x3c8], PT ;  /* 0x0000f2005a007a0c */ /* 0x000fc60003f86270 */
[----:B------:R3:W-:Y:S01]  /*12f00*/  @!P3 ST.E.64 [R6.64], R72 ;  /* 0x000000480600b985 */ /* 0x0007e2000c101b06 */
[----:B------:R-:W-:Y:S02]  /*12f10*/  ISETP.GE.AND P3, PT, R5, c[0x0][0x3c8], PT ;  /* 0x0000f20005007a0c */ /* 0x000fe40003f66270 */
[----:B-1----:R-:W-:-:S04]  /*12f20*/  @!P1 LEA R2, P2, R33, R0, 0x2 ;  /* 0x0000000021029211 */ /* 0x002fc800078410ff */
[----:B------:R-:W-:Y:S02]  /*12f30*/  @!P1 LEA.HI.X R3, R33, R4, R53, 0x2, P2 ;  /* 0x0000000421039211 */ /* 0x000fe400010f1435 */
[----:B------:R-:W-:-:S03]  /*12f40*/  @!P6 LEA R10, P2, R34, R0, 0x2 ;  /* 0x00000000220ae211 */ /* 0x000fc600078410ff */
[----:B------:R1:W-:Y:S01]  /*12f50*/  @!P1 ST.E.64 [R2.64], R76 ;  /* 0x0000004c02009985 */ /* 0x0003e2000c101b06 */
[----:B------:R-:W-:Y:S02]  /*12f60*/  @!P5 LEA R8, P1, R94, R0, 0x2 ;  /* 0x000000005e08d211 */ /* 0x000fe400078210ff */
[----:B------:R-:W-:Y:S02]  /*12f70*/  @!P6 LEA.HI.X R11, R34, R4, R55, 0x2, P2 ;  /* 0x00000004220be211 */ /* 0x000fe400010f1437 */
[----:B---3--:R-:W-:Y:S02]  /*12f80*/  @!P4 LEA R6, P2, R90, R0, 0x2 ;  /* 0x000000005a06c211 */ /* 0x008fe400078410ff */
[-C--:B------:R-:W-:Y:S01]  /*12f90*/  @!P5 LEA.HI.X R9, R94, R4.reuse, R54, 0x2, P1 ;  /* 0x000000045e09d211 */ /* 0x080fe200008f1436 */
[----:B------:R3:W-:Y:S01]  /*12fa0*/  @!P6 ST.E.64 [R10.64], R150 ;  /* 0x000000960a00e985 */ /* 0x0007e2000c101b06 */
[----:B------:R-:W-:-:S03]  /*12fb0*/  @!P4 LEA.HI.X R7, R90, R4, R91, 0x2, P2 ;  /* 0x000000045a07c211 */ /* 0x000fc600010f145b */
[----:B------:R3:W-:Y:S04]  /*12fc0*/  @!P5 ST.E.64 [R8.64], R88 ;  /* 0x000000580800d985 */ /* 0x0007e8000c101b06 */
[----:B------:R3:W-:Y:S01]  /*12fd0*/  @!P4 ST.E.64 [R6.64], R80 ;  /* 0x000000500600c985 */ /* 0x0007e2000c101b06 */
[----:B-1----:R-:W-:-:S04]  /*12fe0*/  @!P3 LEA R2, P1, R5, R0, 0x2 ;  /* 0x000000000502b211 */ /* 0x002fc800078210ff */
[----:B------:R-:W-:-:S05]  /*12ff0*/  @!P3 LEA.HI.X R3, R5, R4, R87, 0x2, P1 ;  /* 0x000000040503b211 */ /* 0x000fca00008f1457 */
[----:B------:R3:W-:Y:S04]  /*13000*/  @!P3 ST.E.64 [R2.64], R60 ;  /* 0x0000003c0200b985 */ /* 0x0007e8000c101b06 */
.L_x_496:
[----:B------:R-:W-:Y:S05]  /*13010*/  BSYNC B0 ;  /* 0x0000000000007941 */ /* 0x000fea0003800000 */
.L_x_495:
[----:B------:R-:W-:Y:S05]  /*13020*/  BRA.DIV ~URZ, `(.L_x_497) ;  /* 0x00002f927f007947 */ /* 0x000fea000b800000 */
[----:B---3--:R1:W3:Y:S04]  /*13030*/  SHFL.IDX PT, R4, R12, 0x1, 0x1c1f ;  /* 0x003c1f000c047f89 */ /* 0x0082e800000e0000 */
[----:B------:R1:W2:Y:S02]  /*13040*/  SHFL.IDX PT, R0, R14, 0x1, 0x1c1f ;  /* 0x003c1f000e007f89 */ /* 0x0002a400000e0000 */
.L_x_555:
[----:B------:R-:W-:Y:S05]  /*13050*/  @P0 BRA `(.L_x_492) ;  /* 0x0000133000000947 */ /* 0x000fea0003800000 */
[----:B------:R-:W-:Y:S02]  /*13060*/  ISETP.GE.AND P4, PT, R227, c[0x0][0x3c8], PT ;  /* 0x0000f200e3007a0c */ /* 0x000fe40003f86270 */
[----:B------:R-:W-:Y:S02]  /*13070*/  ISETP.GE.AND P3, PT, R13, c[0x0][0x3c8], PT ;  /* 0x0000f2000d007a0c */ /* 0x000fe40003f66270 */
[----:B------:R-:W-:Y:S02]  /*13080*/  ISETP.GE.AND P2, PT, R16, c[0x0][0x3c8], PT ;  /* 0x0000f20010007a0c */ /* 0x000fe40003f46270 */
[----:B------:R-:W-:-:S02]  /*13090*/  ISETP.GE.AND P1, PT, R17, c[0x0][0x3c8], PT ;  /* 0x0000f20011007a0c */ /* 0x000fc40003f26270 */
[----:B------:R-:W-:Y:S02]  /*130a0*/  ISETP.GE.AND P5, PT, R18, c[0x0][0x3c8], PT ;  /* 0x0000f20012007a0c */ /* 0x000fe40003fa6270 */
[C---:B------:R-:W-:Y:S02]  /*130b0*/  IADD3 R61, R227.reuse, 0xa8, RZ ;  /* 0x000000a8e33d7810 */ /* 0x040fe40007ffe0ff */
[C---:B------:R-:W-:Y:S02]  /*130c0*/  IADD3 R5, R227.reuse, 0xb0, RZ ;  /* 0x000000b0e3057810 */ /* 0x040fe40007ffe0ff */
[-C--:B-12-4-:R-:W-:Y:S02]  /*130d0*/  @!P4 LEA R14, P6, R227, R0.reuse, 0x2 ;  /* 0x00000000e30ec211 */ /* 0x096fe400078c10ff */
[----:B------:R-:W-:Y:S02]  /*130e0*/  @!P3 LEA R12, P0, R13, R0, 0x2 ;  /* 0x000000000d0cb211 */ /* 0x000fe400078010ff */
[----:B---3--:R-:W-:-:S02]  /*130f0*/  @!P4 LEA.HI.X R15, R227, R4, R15, 0x2, P6 ;  /* 0x00000004e30fc211 */ /* 0x008fc400030f140f */
[C---:B------:R-:W-:Y:S02]  /*13100*/  @!P2 LEA R10, P6, R16.reuse, R0, 0x2 ;  /* 0x00000000100aa211 */ /* 0x040fe400078c10ff */
[-C--:B------:R-:W-:Y:S01]  /*13110*/  @!P3 LEA.HI.X R13, R13, R4.reuse, R36, 0x2, P0 ;  /* 0x000000040d0db211 */ /* 0x080fe200000f1424 */
[----:B------:R-:W-:Y:S01]  /*13120*/  @!P4 ST.E.64 [R14.64], R158 ;  /* 0x0000009e0e00c985 */ /* 0x000fe2000c101b06 */
[----:B------:R-:W-:Y:S02]  /*13130*/  ISETP.GE.AND P0, PT, R19, c[0x0][0x3c8], PT ;  /* 0x0000f20013007a0c */ /* 0x000fe40003f06270 */
[----:B------:R-:W-:Y:S01]  /*13140*/  @!P2 LEA.HI.X R11, R16, R4, R35, 0x2, P6 ;  /* 0x00000004100ba211 */ /* 0x000fe200030f1423 */
[----:B------:R-:W-:Y:S01]  /*13150*/  @!P3 ST.E.64 [R12.64], R154 ;  /* 0x0000009a0c00b985 */ /* 0x000fe2000c101b06 */
[C---:B------:R-:W-:Y:S02]  /*13160*/  @!P1 LEA R8, P6, R17.reuse, R0, 0x2 ;  /* 0x0000000011089211 */ /* 0x040fe400078c10ff */
[----:B------:R-:W-:Y:S01]  /*13170*/  ISETP.GE.AND P4, PT, R20, c[0x0][0x3c8], PT ;  /* 0x0000f20014007a0c */ /* 0x000fe20003f86270 */
[----:B------:R-:W-:Y:S01]  /*13180*/  @!P2 ST.E.64 [R10.64], R152 ;  /* 0x000000980a00a985 */ /* 0x000fe2000c101b06 */
[----:B------:R-:W-:-:S02]  /*13190*/  @!P1 LEA.HI.X R9, R17, R4, R37, 0x2, P6 ;  /* 0x0000000411099211 */ /* 0x000fc400030f1425 */
[C---:B------:R-:W-:Y:S02]  /*131a0*/  @!P5 LEA R6, P6, R18.reuse, R0, 0x2 ;  /* 0x000000001206d211 */ /* 0x040fe400078c10ff */
[----:B------:R-:W-:Y:S01]  /*131b0*/  ISETP.GE.AND P2, PT, R23, c[0x0][0x3c8], PT ;  /* 0x0000f20017007a0c */ /* 0x000fe20003f46270 */
[----:B------:R-:W-:Y:S01]  /*131c0*/  @!P1 ST.E.64 [R8.64], R92 ;  /* 0x0000005c08009985 */ /* 0x000fe2000c101b06 */
[----:B------:R-:W-:Y:S02]  /*131d0*/  @!P5 LEA.HI.X R7, R18, R4, R38, 0x2, P6 ;  /* 0x000000041207d211 */ /* 0x000fe400030f1426 */
[----:B------:R-:W-:Y:S02]  /*131e0*/  @!P0 LEA R2, P6, R19, R0, 0x2 ;  /* 0x0000000013028211 */ /* 0x000fe400078c10ff */
[----:B------:R-:W-:Y:S01]  /*131f0*/  ISETP.GE.AND P3, PT, R21, c[0x0][0x3c8], PT ;  /* 0x0000f20015007a0c */ /* 0x000fe20003f66270 */
[----:B------:R1:W-:Y:S01]  /*13200*/  @!P5 ST.E.64 [R6.64], R84 ;  /* 0x000000540600d985 */ /* 0x0003e2000c101b06 */
[----:B------:R-:W-:-:S02]  /*13210*/  @!P0 LEA.HI.X R3, R19, R4, R39, 0x2, P6 ;  /* 0x0000000413038211 */ /* 0x000fc400030f1427 */
[----:B------:R-:W-:Y:S02]  /*13220*/  ISETP.GE.AND P1, PT, R22, c[0x0][0x3c8], PT ;  /* 0x0000f20016007a0c */ /* 0x000fe40003f26270 */
[----:B------:R-:W-:Y:S01]  /*13230*/  ISETP.GE.AND P5, PT, R24, c[0x0][0x3c8], PT ;  /* 0x0000f20018007a0c */ /* 0x000fe20003fa6270 */
[----:B------:R2:W-:Y:S01]  /*13240*/  @!P0 ST.E.64 [R2.64], R64 ;  /* 0x0000004002008985 */ /* 0x0005e2000c101b06 */
[----:B------:R-:W-:-:S04]  /*13250*/  IADD3 R60, R227, 0xb0, RZ ;  /* 0x000000b0e33c7810 */ /* 0x000fc80007ffe0ff */
[----:B------:R-:W-:Y:S02]  /*13260*/  SHF.R.S32.HI R60, RZ, 0x1f, R60 ;  /* 0x0000001fff3c7819 */ /* 0x000fe4000001143c */
[----:B-1----:R-:W-:-:S04]  /*13270*/  @!P4 LEA R6, P0, R20, R0, 0x2 ;  /* 0x000000001406c211 */ /* 0x002fc800078010ff */
[----:B------:R-:W-:Y:S02]  /*13280*/  @!P4 LEA.HI.X R7, R20, R4, R40, 0x2, P0 ;  /* 0x000000041407c211 */ /* 0x000fe400000f1428 */
[-C--:B------:R-:W-:Y:S02]  /*13290*/  @!P2 LEA R10, P0, R23, R0.reuse, 0x2 ;  /* 0x00000000170aa211 */ /* 0x080fe400078010ff */
[----:B--2---:R-:W-:Y:S01]  /*132a0*/  @!P3 LEA R2, P6, R21, R0, 0x2 ;  /* 0x000000001502b211 */ /* 0x004fe200078c10ff */
[----:B------:R1:W-:Y:S01]  /*132b0*/  @!P4 ST.E.64 [R6.64], R118 ;  /* 0x000000760600c985 */ /* 0x0003e2000c101b06 */
[-C--:B------:R-:W-:Y:S02]  /*132c0*/  @!P2 LEA.HI.X R11, R23, R4.reuse, R43, 0x2, P0 ;  /* 0x00000004170ba211 */ /* 0x080fe400000f142b */
[----:B------:R-:W-:Y:S02]  /*132d0*/  ISETP.GE.AND P0, PT, R25, c[0x0][0x3c8], PT ;  /* 0x0000f20019007a0c */ /* 0x000fe40003f06270 */
[----:B------:R-:W-:-:S02]  /*132e0*/  @!P3 LEA.HI.X R3, R21, R4, R41, 0x2, P6 ;  /* 0x000000041503b211 */ /* 0x000fc400030f1429 */
[----:B------:R-:W-:Y:S02]  /*132f0*/  @!P1 LEA R12, P6, R22, R0, 0x2 ;  /* 0x00000000160c9211 */ /* 0x000fe400078c10ff */
[----:B------:R-:W-:Y:S01]  /*13300*/  ISETP.GE.AND P4, PT, R26, c[0x0][0x3c8], PT ;  /* 0x0000f2001a007a0c */ /* 0x000fe20003f86270 */
[----:B------:R2:W-:Y:S01]  /*13310*/  @!P3 ST.E.64 [R2.64], R122 ;  /* 0x0000007a0200b985 */ /* 0x0005e2000c101b06 */
[----:B------:R-:W-:Y:S02]  /*13320*/  @!P1 LEA.HI.X R13, R22, R4, R42, 0x2, P6 ;  /* 0x00000004160d9211 */ /* 0x000fe400030f142a */
[C---:B------:R-:W-:Y:S01]  /*13330*/  @!P5 LEA R8, P6, R24.reuse, R0, 0x2 ;  /* 0x000000001808d211 */ /* 0x040fe200078c10ff */
[----:B------:R3:W-:Y:S01]  /*13340*/  @!P2 ST.E.64 [R10.64], R134 ;  /* 0x000000860a00a985 */ /* 0x0007e2000c101b06 */
[----:B------:R-:W-:Y:S02]  /*13350*/  ISETP.GE.AND P3, PT, R27, c[0x0][0x3c8], PT ;  /* 0x0000f2001b007a0c */ /* 0x000fe40003f66270 */
[----:B------:R-:W-:Y:S01]  /*13360*/  @!P5 LEA.HI.X R9, R24, R4, R44, 0x2, P6 ;  /* 0x000000041809d211 */ /* 0x000fe200030f142c */
[----:B------:R-:W-:Y:S01]  /*13370*/  @!P1 ST.E.64 [R12.64], R156 ;  /* 0x0000009c0c009985 */ /* 0x000fe2000c101b06 */
[----:B------:R-:W-:-:S02]  /*13380*/  ISETP.GE.AND P2, PT, R28, c[0x0][0x3c8], PT ;  /* 0x0000f2001c007a0c */ /* 0x000fc40003f46270 */
[----:B------:R-:W-:Y:S01]  /*13390*/  ISETP.GE.AND P1, PT, R29, c[0x0][0x3c8], PT ;  /* 0x0000f2001d007a0c */ /* 0x000fe20003f26270 */
[----:B------:R4:W-:Y:S01]  /*133a0*/  @!P5 ST.E.64 [R8.64], R126 ;  /* 0x0000007e0800d985 */ /* 0x0009e2000c101b06 */
[----:B------:R-:W-:Y:S02]  /*133b0*/  ISETP.GE.AND P5, PT, R30, c[0x0][0x3c8], PT ;  /* 0x0000f2001e007a0c */ /* 0x000fe40003fa6270 */
[----:B-1----:R-:W-:-:S04]  /*133c0*/  @!P0 LEA R6, P6, R25, R0, 0x2 ;  /* 0x0000000019068211 */ /* 0x002fc800078c10ff */
[----:B------:R-:W-:-:S05]  /*133d0*/  @!P0 LEA.HI.X R7, R25, R4, R45, 0x2, P6 ;  /* 0x0000000419078211 */ /* 0x000fca00030f142d */
[----:B------:R1:W-:Y:S01]  /*133e0*/  @!P0 ST.E.64 [R6.64], R96 ;  /* 0x0000006006008985 */ /* 0x0003e2000c101b06 */
[C---:B--2---:R-:W-:Y:S02]  /*133f0*/  @!P4 LEA R2, P6, R26.reuse, R0, 0x2 ;  /* 0x000000001a02c211 */ /* 0x044fe400078c10ff */
[----:B------:R-:W-:Y:S02]  /*13400*/  ISETP.GE.AND P0, PT, R31, c[0x0][0x3c8], PT ;  /* 0x0000f2001f007a0c */ /* 0x000fe40003f06270 */
[----:B------:R-:W-:Y:S02]  /*13410*/  @!P4 LEA.HI.X R3, R26, R4, R46, 0x2, P6 ;  /* 0x000000041a03c211 */ /* 0x000fe400030f142e */
[----:B---3--:R-:W-:-:S03]  /*13420*/  @!P3 LEA R10, P6, R27, R0, 0x2 ;  /* 0x000000001b0ab211 */ /* 0x008fc600078c10ff */
[----:B------:R2:W-:Y:S01]  /*13430*/  @!P4 ST.E.64 [R2.64], R106 ;  /* 0x0000006a0200c985 */ /* 0x0005e2000c101b06 */
[----:B------:R-:W-:Y:S02]  /*13440*/  @!P3 LEA.HI.X R11, R27, R4, R47, 0x2, P6 ;  /* 0x000000041b0bb211 */ /* 0x000fe400030f142f */
[----:B----4-:R-:W-:Y:S02]  /*13450*/  @!P2 LEA R8, P6, R28, R0, 0x2 ;  /* 0x000000001c08a211 */ /* 0x010fe400078c10ff */
[----:B------:R-:W-:Y:S01]  /*13460*/  ISETP.GE.AND P4, PT, R32, c[0x0][0x3c8], PT ;  /* 0x0000f20020007a0c */ /* 0x000fe20003f86270 */
[----:B------:R-:W-:Y:S01]  /*13470*/  @!P3 ST.E.64 [R10.64], R110 ;  /* 0x0000006e0a00b985 */ /* 0x000fe2000c101b06 */
[----:B------:R-:W-:-:S05]  /*13480*/  @!P2 LEA.HI.X R9, R28, R4, R48, 0x2, P6 ;  /* 0x000000041c09a211 */ /* 0x000fca00030f1430 */
[----:B------:R-:W-:Y:S01]  /*13490*/  @!P2 ST.E.64 [R8.64], R130 ;  /* 0x000000820800a985 */ /* 0x000fe2000c101b06 */
[----:B------:R-:W-:Y:S02]  /*134a0*/  ISETP.GE.AND P2, PT, R34, c[0x0][0x3c8], PT ;  /* 0x0000f20022007a0c */ /* 0x000fe40003f46270 */
[----:B-1----:R-:W-:-:S04]  /*134b0*/  @!P1 LEA R6, P6, R29, R0, 0x2 ;  /* 0x000000001d069211 */ /* 0x002fc800078c10ff */
[----:B------:R-:W-:Y:S02]  /*134c0*/  @!P1 LEA.HI.X R7, R29, R4, R49, 0x2, P6 ;  /* 0x000000041d079211 */ /* 0x000fe400030f1431 */
[----:B------:R-:W-:-:S03]  /*134d0*/  @!P5 LEA R12, P6, R30, R0, 0x2 ;  /* 0x000000001e0cd211 */ /* 0x000fc600078c10ff */
[----:B------:R1:W-:Y:S01]  /*134e0*/  @!P1 ST.E.64 [R6.64], R114 ;  /* 0x0000007206009985 */ /* 0x0003e2000c101b06 */
[----:B--2---:R-:W-:Y:S02]  /*134f0*/  @!P0 LEA R2, P3, R31, R0, 0x2 ;  /* 0x000000001f028211 */ /* 0x004fe400078610ff */
[----:B------:R-:W-:Y:S02]  /*13500*/  ISETP.GE.AND P1, PT, R61, c[0x0][0x3c8], PT ;  /* 0x0000f2003d007a0c */ /* 0x000fe40003f26270 */
[-C--:B------:R-:W-:Y:S02]  /*13510*/  @!P0 LEA.HI.X R3, R31, R4.reuse, R51, 0x2, P3 ;  /* 0x000000041f038211 */ /* 0x080fe400018f1433 */
[----:B------:R-:W-:Y:S02]  /*13520*/  ISETP.GE.AND P3, PT, R33, c[0x0][0x3c8], PT ;  /* 0x0000f20021007a0c */ /* 0x000fe40003f66270 */
[----:B------:R-:W-:Y:S01]  /*13530*/  @!P5 LEA.HI.X R13, R30, R4, R50, 0x2, P6 ;  /* 0x000000041e0dd211 */ /* 0x000fe200030f1432 */
[----:B------:R2:W-:Y:S01]  /*13540*/  @!P0 ST.E.64 [R2.64], R62 ;  /* 0x0000003e02008985 */ /* 0x0005e2000c101b06 */
[----:B------:R-:W-:-:S03]  /*13550*/  ISETP.GE.AND P0, PT, R5, c[0x0][0x3c8], PT ;  /* 0x0000f20005007a0c */ /* 0x000fc60003f06270 */
[----:B------:R-:W-:Y:S02]  /*13560*/  @!P5 ST.E.64 [R12.64], R74 ;  /* 0x0000004a0c00d985 */ /* 0x000fe4000c101b06 */
[----:B-1----:R-:W-:-:S04]  /*13570*/  @!P1 LEA R6, P5, R61, R0, 0x2 ;  /* 0x000000003d069211 */ /* 0x002fc800078a10ff */
[----:B------:R-:W-:Y:S02]  /*13580*/  @!P1 LEA.HI.X R7, R61, R4, R54, 0x2, P5 ;  /* 0x000000043d079211 */ /* 0x000fe400028f1436 */
[----:B--2---:R-:W-:-:S04]  /*13590*/  @!P4 LEA R2, P6, R32, R0, 0x2 ;  /* 0x000000002002c211 */ /* 0x004fc800078c10ff */
[----:B------:R-:W-:Y:S02]  /*135a0*/  @!P4 LEA.HI.X R3, R32, R4, R52, 0x2, P6 ;  /* 0x000000042003c211 */ /* 0x000fe400030f1434 */
[----:B------:R-:W-:-:S03]  /*135b0*/  @!P3 LEA R10, P6, R33, R0, 0x2 ;  /* 0x00000000210ab211 */ /* 0x000fc600078c10ff */
[----:B------:R1:W-:Y:S01]  /*135c0*/  @!P4 ST.E.64 [R2.64], R66 ;  /* 0x000000420200c985 */ /* 0x0003e2000c101b06 */
[----:B------:R-:W-:Y:S02]  /*135d0*/  @!P3 LEA.HI.X R11, R33, R4, R53, 0x2, P6 ;  /* 0x00000004210bb211 */ /* 0x000fe400030f1435 */
[----:B------:R-:W-:-:S03]  /*135e0*/  @!P2 LEA R8, P6, R34, R0, 0x2 ;  /* 0x000000002208a211 */ /* 0x000fc600078c10ff */
[----:B------:R2:W-:Y:S01]  /*135f0*/  @!P3 ST.E.64 [R10.64], R82 ;  /* 0x000000520a00b985 */ /* 0x0005e2000c101b06 */
[----:B------:R-:W-:-:S05]  /*13600*/  @!P2 LEA.HI.X R9, R34, R4, R55, 0x2, P6 ;  /* 0x000000042209a211 */ /* 0x000fca00030f1437 */
        /* <DEDUP_REMOVED lines=9> */
[----:B--2---:R-:W-:Y:S02]  /*136a0*/  LEA R2, P0, R5, R0, 0x2 ;  /* 0x0000000005027211 */ /* 0x004fe400078010ff */
[----:B------:R-:W-:-:S04]  /*136b0*/  SHF.R.S32.HI R60, RZ, 0x1f, R60 ;  /* 0x0000001fff3c7819 */ /* 0x000fc8000001143c */
[----:B------:R-:W-:-:S05]  /*136c0*/  LEA.HI.X R3, R5, R4, R60, 0x2, P0 ;  /* 0x0000000405037211 */ /* 0x000fca00000f143c */
[----:B------:R1:W-:Y:S01]  /*136d0*/  ST.E.64 [R2.64], R56 ;  /* 0x0000003802007985 */ /* 0x0003e2000c101b06 */
[----:B------:R-:W-:Y:S05]  /*136e0*/  BRA `(.L_x_492) ;  /* 0x00000ca000007947 */ /* 0x000fea0003800000 */
.L_x_477:
[----:B------:R-:W-:Y:S01]  /*136f0*/  ISETP.NE.U32.AND P0, PT, RZ, c[0x0][0x508], PT ;  /* 0x00014200ff007a0c */ /* 0x000fe20003f05070 */
[----:B------:R-:W2:Y:S01]  /*13700*/  LDL.LU R6, [R1+0xc] ;  /* 0x00000c0001067983 */ /* 0x000ea20000300800 */
[----:B------:R-:W-:Y:S01]  /*13710*/  ISETP.NE.U32.AND P1, PT, RZ, c[0x0][0x500], PT ;  /* 0x00014000ff007a0c */ /* 0x000fe20003f25070 */
[----:B------:R-:W-:Y:S01]  /*13720*/  IMAD.MOV.U32 R4, RZ, RZ, 0x4 ;  /* 0x00000004ff047424 */ /* 0x000fe200078e00ff */
[----:B------:R-:W-:Y:S01]  /*13730*/  ISETP.NE.AND.EX P0, PT, RZ, c[0x0][0x50c], PT, P0 ;  /* 0x00014300ff007a0c */ /* 0x000fe20003f05300 */
[----:B------:R-:W-:Y:S01]  /*13740*/  IMAD.MOV.U32 R19, RZ, RZ, c[0x0][0x388] ;  /* 0x0000e200ff137624 */ /* 0x000fe200078e00ff */
[----:B------:R-:W-:Y:S01]  /*13750*/  ISETP.NE.AND.EX P1, PT, RZ, c[0x0][0x504], PT, P1 ;  /* 0x00014100ff007a0c */ /* 0x000fe20003f25310 */
[----:B------:R-:W-:Y:S02]  /*13760*/  IMAD.MOV.U32 R0, RZ, RZ, RZ ;  /* 0x000000ffff007224 */ /* 0x000fe400078e00ff */
[----:B------:R-:W-:-:S08]  /*13770*/  IMAD.WIDE R2, R235, R4, c[0x0][0x500] ;  /* 0x00014000eb027625 */ /* 0x000fd000078e0204 */
[----:B-1----:R-:W-:Y:S02]  /*13780*/  @P0 IMAD.WIDE R4, R235, R4, c[0x0][0x508] ;  /* 0x00014200eb040625 */ /* 0x002fe400078e0204 */
[----:B------:R1:W5:Y:S04]  /*13790*/  @P1 LDG.E R0, [R2.64] ;  /* 0x0000000602001981 */ /* 0x000368000c1e1900 */
        /* <DEDUP_REMOVED lines=8> */
.L_x_498:
[----:B-1----:R-:W1:Y:S01]  /*13820*/  S2R R3, SR_TID.X ;  /* 0x0000000000037919 */ /* 0x002e620000002100 */
[----:B------:R-:W-:Y:S01]  /*13830*/  SHF.R.S32.HI R2, RZ, 0x1f, R235 ;  /* 0x0000001fff027819 */ /* 0x000fe200000114eb */
[----:B------:R-:W-:Y:S01]  /*13840*/  BSSY B0, `(.L_x_499) ;  /* 0x0000036000007945 */ /* 0x000fe20003800000 */
[----:B-----5:R-:W-:-:S02]  /*13850*/  SHF.R.S32.HI R16, RZ, 0x1f, R0 ;  /* 0x0000001fff107819 */ /* 0x020fc40000011400 */
[----:B------:R-:W-:Y:S02]  /*13860*/  SEL R8, R235, RZ, !P1 ;  /* 0x000000ffeb087207 */ /* 0x000fe40004800000 */
[----:B------:R-:W-:Y:S02]  /*13870*/  SEL R20, R2, RZ, !P1 ;  /* 0x000000ff02147207 */ /* 0x000fe40004800000 */
[----:B-1----:R-:W-:-:S13]  /*13880*/  ISETP.GT.AND P0, PT, R3, 0x7f, PT ;  /* 0x0000007f0300780c */ /* 0x002fda0003f04270 */
[----:B------:R-:W-:Y:S05]  /*13890*/  @P0 BRA `(.L_x_500) ;  /* 0x0000030000000947 */ /* 0x000fea0003800000 */
[----:B------:R-:W-:Y:S01]  /*138a0*/  IMAD R2, R19, c[0x0][0x4e8], RZ ;  /* 0x00013a0013027a24 */ /* 0x000fe200078e02ff */
[----:B------:R-:W-:-:S04]  /*138b0*/  IADD3 R9, R231, R3, RZ ;  /* 0x00000003e7097210 */ /* 0x000fc80007ffe0ff */
        /* <DEDUP_REMOVED lines=46> */
.L_x_500:
[----:B------:R-:W-:Y:S05]  /*13ba0*/  BSYNC B0 ;  /* 0x0000000000007941 */ /* 0x000fea0003800000 */
.L_x_499:
        /* <DEDUP_REMOVED lines=16> */
[-C--:B------:R-:W-:Y:S02]  /*13cb0*/  IADD3 R11, R9, R231.reuse, RZ ;  /* 0x000000e7090b7210 */ /* 0x080fe40007ffe0ff */
[----:B--2---:R-:W-:Y:S01]  /*13cc0*/  IADD3 R4, R5, R231, RZ ;  /* 0x000000e705047210 */ /* 0x004fe20007ffe0ff */
        /* <DEDUP_REMOVED lines=22> */
.L_x_556:
[----:B------:R-:W-:Y:S05]  /*13e30*/  BRA.DIV ~URZ, `(.L_x_502) ;  /* 0x000022b27f007947 */ /* 0x000fea000b800000 */
[----:B------:R3:W4:Y:S02]  /*13e40*/  SHFL.IDX PT, R0, R12, RZ, 0x181f ;  /* 0x00181fff0c007589 */ /* 0x00072400000e0000 */
.L_x_557:
[----:B------:R-:W-:Y:S01]  /*13e50*/  IMAD R10, R19, c[0x0][0x4e8], RZ ;  /* 0x00013a00130a7a24 */ /* 0x000fe200078e02ff */
[----:B------:R-:W-:Y:S04]  /*13e60*/  BSSY B0, `(.L_x_503) ;  /* 0x0000011000007945 */ /* 0x000fe80003800000 */
[----:B------:R-:W-:-:S13]  /*13e70*/  ISETP.GE.AND P0, PT, R11, R10, PT ;  /* 0x0000000a0b00720c */ /* 0x000fda0003f06270 */
        /* <DEDUP_REMOVED lines=10> */
[----:B------:R2:W-:Y:S01]  /*13f20*/  @!P2 ST.E.128 [R6.64], RZ ;  /* 0x000000ff0600a985 */ /* 0x0005e2000c101d06 */
[-C--:B-----5:R-:W-:Y:S02]  /*13f30*/  @!P1 LEA.HI.X R5, R238, R8.reuse, R14, 0x1, P4 ;  /* 0x00000008ee059211 */ /* 0x0a0fe400020f0c0e */
[----:B---3--:R-:W-:-:S03]  /*13f40*/  @!P0 LEA.HI.X R3, R239, R8, R13, 0x1, P3 ;  /* 0x00000008ef038211 */ /* 0x008fc600018f0c0d */
[----:B------:R2:W-:Y:S04]  /*13f50*/  @!P1 ST.E.128 [R4.64], RZ ;  /* 0x000000ff04009985 */ /* 0x0005e8000c101d06 */
[----:B------:R2:W-:Y:S02]  /*13f60*/  @!P0 ST.E.128 [R2.64], RZ ;  /* 0x000000ff02008985 */ /* 0x0005e4000c101d06 */
.L_x_504:
[----:B------:R-:W-:Y:S05]  /*13f70*/  BSYNC B0 ;  /* 0x0000000000007941 */ /* 0x000fea0003800000 */
.L_x_503:
[----:B------:R-:W-:Y:S05]  /*13f80*/  BRA.DIV ~URZ, `(.L_x_505) ;  /* 0x000021c27f007947 */ /* 0x000fea000b800000 */
[----:B--2---:R2:W1:Y:S04]  /*13f90*/  SHFL.IDX PT, R8, R9, 0x1, 0x181f ;  /* 0x00381f0009087f89 */ /* 0x00446800000e0000 */
[----:B----4-:R2:W4:Y:S02]  /*13fa0*/  SHFL.IDX PT, R0, R12, 0x1, 0x181f ;  /* 0x00381f000c007f89 */ /* 0x01052400000e0000 */
.L_x_558:
        /* <DEDUP_REMOVED lines=13> */
[----:B------:R1:W-:Y:S01]  /*14080*/  @!P2 ST.E.128 [R6.64], RZ ;  /* 0x000000ff0600a985 */ /* 0x0003e2000c101d06 */
[-C--:B-----5:R-:W-:Y:S02]  /*14090*/  @!P1 LEA.HI.X R5, R238, R8.reuse, R14, 0x1, P4 ;  /* 0x00000008ee059211 */ /* 0x0a0fe400020f0c0e */
[----:B--2---:R-:W-:-:S03]  /*140a0*/  @!P0 LEA.HI.X R3, R239, R8, R13, 0x1, P3 ;  /* 0x00000008ef038211 */ /* 0x004fc600018f0c0d */
[----:B------:R1:W-:Y:S04]  /*140b0*/  @!P1 ST.E.128 [R4.64], RZ ;  /* 0x000000ff04009985 */ /* 0x0003e8000c101d06 */
[----:B------:R1:W-:Y:S02]  /*140c0*/  @!P0 ST.E.128 [R2.64], RZ ;  /* 0x000000ff02008985 */ /* 0x0003e4000c101d06 */
.L_x_507:
[----:B------:R-:W-:Y:S05]  /*140d0*/  BSYNC B0 ;  /* 0x0000000000007941 */ /* 0x000fea0003800000 */
.L_x_506:
[----:B------:R-:W-:Y:S05]  /*140e0*/  BRA.DIV ~URZ, `(.L_x_508) ;  /* 0x000021227f007947 */ /* 0x000fea000b800000 */
[----:B-1----:R1:W2:Y:S02]  /*140f0*/  SHFL.IDX PT, R8, R9, 0x2, 0x181f ;  /* 0x00581f0009087f89 */ /* 0x0022a400000e0000 */
.L_x_559:
[----:B------:R-:W-:Y:S05]  /*14100*/  BRA.DIV ~URZ, `(.L_x_509) ;  /* 0x000021727f007947 */ /* 0x000fea000b800000 */
[----:B----4-:R4:W1:Y:S02]  /*14110*/  SHFL.IDX PT, R0, R12, 0x2, 0x181f ;  /* 0x00581f000c007f89 */ /* 0x01086400000e0000 */
.L_x_560:
        /* <DEDUP_REMOVED lines=18> */
.L_x_511:
[----:B------:R-:W-:Y:S05]  /*14240*/  BSYNC B0 ;  /* 0x0000000000007941 */ /* 0x000fea0003800000 */
.L_x_510:
[----:B------:R-:W-:Y:S05]  /*14250*/  BRA.DIV ~URZ, `(.L_x_512) ;  /* 0x000020827f007947 */ /* 0x000fea000b800000 */
[----:B--2---:R2:W3:Y:S04]  /*14260*/  SHFL.IDX PT, R8, R9, 0x3, 0x181f ;  /* 0x00781f0009087f89 */ /* 0x0044e800000e0000 */
[----:B-1----:R2:W1:Y:S02]  /*14270*/  SHFL.IDX PT, R0, R12, 0x3, 0x181f ;  /* 0x00781f000c007f89 */ /* 0x00246400000e0000 */
.L_x_561:
[----:B------:R-:W-:-:S04]  /*14280*/  IADD3 R11, R11, 0x60, RZ ;  /* 0x000000600b0b7810 */ /* 0x000fc80007ffe0ff */
[----:B------:R-:W-:-:S13]  /*14290*/  ISETP.GE.AND P0, PT, R11, R10, PT ;  /* 0x0000000a0b00720c */ /* 0x000fda0003f06270 */
[----:B------:R-:W-:Y:S05]  /*142a0*/  @P0 BRA `(.L_x_492) ;  /* 0x000000e000000947 */ /* 0x000fea0003800000 */
[----:B--234-:R-:W2:Y:S04]  /*142b0*/  LDL R12, [R1+0x4] ;  /* 0x00000400010c7983 */ /* 0x01cea80000100800 */
[----:B------:R-:W3:Y:S01]  /*142c0*/  LDL R9, [R1] ;  /* 0x0000000001097983 */ /* 0x000ee20000100800 */
[----:B------:R-:W-:Y:S02]  /*142d0*/  ISETP.GE.AND P2, PT, R236, c[0x0][0x3c8], PT ;  /* 0x0000f200ec007a0c */ /* 0x000fe40003f46270 */
[----:B------:R-:W-:Y:S02]  /*142e0*/  ISETP.GE.AND P1, PT, R238, c[0x0][0x3c8], PT ;  /* 0x0000f200ee007a0c */ /* 0x000fe40003f26270 */
[----:B------:R-:W-:-:S09]  /*142f0*/  ISETP.GE.AND P0, PT, R239, c[0x0][0x3c8], PT ;  /* 0x0000f200ef007a0c */ /* 0x000fd20003f06270 */
[-C--:B-1----:R-:W-:Y:S02]  /*14300*/  @!P2 LEA R6, P5, R236, R0.reuse, 0x1 ;  /* 0x00000000ec06a211 */ /* 0x082fe400078a08ff */
[-C--:B------:R-:W-:Y:S02]  /*14310*/  @!P1 LEA R4, P4, R238, R0.reuse, 0x1 ;  /* 0x00000000ee049211 */ /* 0x080fe400078808ff */
[----:B------:R-:W-:Y:S02]  /*14320*/  @!P0 LEA R2, P3, R239, R0, 0x1 ;  /* 0x00000000ef028211 */ /* 0x000fe400078608ff */
[----:B------:R-:W-:-:S05]  /*14330*/  @!P2 LEA.HI.X R7, R236, R8, R237, 0x1, P5 ;  /* 0x00000008ec07a211 */ /* 0x000fca00028f0ced */
[----:B------:R1:W-:Y:S01]  /*14340*/  @!P2 ST.E.128 [R6.64], RZ ;  /* 0x000000ff0600a985 */ /* 0x0003e2000c101d06 */
[-C--:B--2---:R-:W-:Y:S02]  /*14350*/  @!P1 LEA.HI.X R5, R238, R8.reuse, R12, 0x1, P4 ;  /* 0x00000008ee059211 */ /* 0x084fe400020f0c0c */
[----:B---3--:R-:W-:-:S03]  /*14360*/  @!P0 LEA.HI.X R3, R239, R8, R9, 0x1, P3 ;  /* 0x00000008ef038211 */ /* 0x008fc600018f0c09 */
[----:B------:R1:W-:Y:S04]  /*14370*/  @!P1 ST.E.128 [R4.64], RZ ;  /* 0x000000ff04009985 */ /* 0x0003e8000c101d06 */
[----:B------:R1:W-:Y:S02]  /*14380*/  @!P0 ST.E.128 [R2.64], RZ ;  /* 0x000000ff02008985 */ /* 0x0003e4000c101d06 */
.L_x_492:
[----:B------:R-:W-:Y:S05]  /*14390*/  BSYNC B1 ;  /* 0x0000000000017941 */ /* 0x000fea0003800000 */
.L_x_476:
        /* <DEDUP_REMOVED lines=8> */
[----:B------:R-:W-:Y:S01]  /*14420*/  IMAD.MOV.U32 R7, RZ, RZ, RZ ;  /* 0x000000ffff077224 */ /* 0x000fe200078e00ff */
[----:B--2---:R-:W-:-:S04]  /*14430*/  LOP3.LUT R14, R0, 0x1f, RZ, 0xc0, !PT ;  /* 0x0000001f000e7812 */ /* 0x004fc800078ec0ff */
[----:B------:R-:W-:Y:S01]  /*14440*/  ISETP.NE.AND P5, PT, R14, 0x1f, PT ;  /* 0x0000001f0e00780c */ /* 0x000fe20003fa5270 */
[----:B------:R-:W-:Y:S10]  /*14450*/  BRA.DIV ~URZ, `(.L_x_514) ;  /* 0x00001f427f007947 */ /* 0x000ff4000b800000 */
[----:B------:R2:W4:Y:S02]  /*14460*/  SHFL.IDX PT, R9, R86, RZ, 0x1f ;  /* 0x00001fff56097589 */ /* 0x00052400000e0000 */
.L_x_562:
[----:B------:R-:W-:Y:S05]  /*14470*/  BRA.DIV ~URZ, `(.L_x_515) ;  /* 0x00001f927f007947 */ /* 0x000fea000b800000 */
[----:B---3--:R3:W2:Y:S02]  /*14480*/  SHFL.IDX PT, R8, R86, 0x1, 0x1f ;  /* 0x00201f0056087f89 */ /* 0x0086a400000e0000 */
.L_x_563:
        /* <DEDUP_REMOVED lines=17> */
[----:B------:R1:W3:Y:S02]  /*145a0*/  SHFL.UP PT, R4, R0, 0x1, RZ ;  /* 0x0420000000047989 */ /* 0x0002e400000e00ff */
.L_x_564:
        /* <DEDUP_REMOVED lines=16> */
.L_x_565:
[----:B---3--:R-:W-:Y:S01]  /*146b0*/  IMAD R0, R0, c[0x0][0x538], RZ ;  /* 0x00014e0000007a24 */ /* 0x008fe200078e02ff */
[----:B------:R-:W-:Y:S04]  /*146c0*/  BSSY B1, `(.L_x_518) ;  /* 0x00000c5000017945 */ /* 0x000fe80003800000 */
[----:B--2---:R-:W-:-:S04]  /*146d0*/  IADD3 R8, R0, R8, RZ ;  /* 0x0000000800087210 */ /* 0x004fc80007ffe0ff */
[----:B----4-:R-:W-:-:S13]  /*146e0*/  ISETP.GT.AND P6, PT, R8, R9, PT ;  /* 0x000000090800720c */ /* 0x010fda0003fc4270 */
[----:B------:R-:W-:Y:S05]  /*146f0*/  @P6 BRA `(.L_x_519) ;  /* 0x0000024000006947 */ /* 0x000fea0003800000 */
.L_x_523:
        /* <DEDUP_REMOVED lines=16> */
.L_x_566:
        /* <DEDUP_REMOVED lines=16> */
.L_x_567:
[----:B--2---:R-:W-:-:S05]  /*14900*/  IMAD R0, R0, c[0x0][0x538], RZ ;  /* 0x00014e0000007a24 */ /* 0x004fca00078e02ff */
[----:B------:R-:W-:-:S04]  /*14910*/  IADD3 R8, R0, R8, RZ ;  /* 0x0000000800087210 */ /* 0x000fc80007ffe0ff */
[----:B------:R-:W-:-:S13]  /*14920*/  ISETP.GT.AND P6, PT, R8, R9, PT ;  /* 0x000000090800720c */ /* 0x000fda0003fc4270 */
[----:B-1----:R-:W-:Y:S05]  /*14930*/  @!P6 BRA `(.L_x_523) ;  /* 0xfffffdc00000e947 */ /* 0x002fea000383ffff */
.L_x_519:
[----:B------:R-:W-:-:S05]  /*14940*/  IADD3 R11, -R0, R8, RZ ;  /* 0x00000008000b7210 */ /* 0x000fca0007ffe1ff */
[----:B------:R-:W-:-:S05]  /*14950*/  IMAD R0, R4, c[0x0][0x538], R11 ;  /* 0x00014e0004007a24 */ /* 0x000fca00078e020b */
[----:B------:R-:W-:Y:S01]  /*14960*/  ISETP.GT.AND P0, PT, R0, R9, PT ;  /* 0x000000090000720c */ /* 0x000fe20003f04270 */
[----:B------:R-:W-:-:S12]  /*14970*/  BRA.DIV ~URZ, `(.L_x_524) ;  /* 0x00001ed27f007947 */ /* 0x000fd8000b800000 */
[----:B------:R-:W-:-:S04]  /*14980*/  VOTE.ANY R12, PT, !P0 ;  /* 0x00000000000c7806 */ /* 0x000fc800040e0100 */
.L_x_568:
[----:B------:R-:W2:Y:S02]  /*14990*/  POPC R8, R12 ;  /* 0x0000000c00087309 */ /* 0x000ea40000000000 */
[----:B--2---:R-:W-:Y:S01]  /*149a0*/  IADD3 R235, R8, R235, RZ ;  /* 0x000000eb08eb7210 */ /* 0x004fe20007ffe0ff */
[----:B------:R-:W-:Y:S05]  /*149b0*/  BRA.DIV ~URZ, `(.L_x_525) ;  /* 0x00001ee27f007947 */ /* 0x000fea000b800000 */
[----:B------:R2:W3:Y:S04]  /*149c0*/  SHFL.IDX PT, R10, R6, R8, 0x1f ;  /* 0x00001f08060a7589 */ /* 0x0004e800000e0000 */
[----:B------:R2:W4:Y:S02]  /*149d0*/  SHFL.IDX PT, R7, R7, R8, 0x1f ;  /* 0x00001f0807077589 */ /* 0x00052400000e0000 */
.L_x_569:
[----:B------:R-:W-:Y:S01]  /*149e0*/  ISETP.NE.AND P0, PT, R12, RZ, PT ;  /* 0x000000ff0c00720c */ /* 0x000fe20003f05270 */
[----:B------:R-:W-:-:S12]  /*149f0*/  BSSY B0, `(.L_x_526) ;  /* 0x0000005000007945 */ /* 0x000fd80003800000 */
[----:B------:R-:W-:Y:S05]  /*14a00*/  @!P0 BRA `(.L_x_527) ;  /* 0x0000003000008947 */ /* 0x000fea0003800000 */
[----:B------:R-:W-:Y:S01]  /*14a10*/  IADD3 R3, R8, -0x1, RZ ;  /* 0xffffffff08037810 */ /* 0x000fe20007ffe0ff */
[----:B------:R-:W-:Y:S05]  /*14a20*/  BRA.DIV ~URZ, `(.L_x_528) ;  /* 0x00001f427f007947 */ /* 0x000fea000b800000 */
[----:B------:R1:W2:Y:S02]  /*14a30*/  SHFL.IDX PT, R13, R4, R3, 0x1f ;  /* 0x00001f03040d7589 */ /* 0x0002a400000e0000 */
.L_x_527:
[----:B------:R-:W-:Y:S05]  /*14a40*/  BSYNC B0 ;  /* 0x0000000000007941 */ /* 0x000fea0003800000 */
.L_x_526:
[----:B----4-:R-:W-:Y:S01]  /*14a50*/  ISETP.NE.AND P0, PT, R7, 0x1, PT ;  /* 0x000000010700780c */ /* 0x010fe20003f05270 */
[----:B--2---:R-:W-:Y:S01]  /*14a60*/  IMAD R232, R13, c[0x0][0x538], R11 ;  /* 0x00014e000de87a24 */ /* 0x004fe200078e020b */
[----:B------:R-:W-:Y:S04]  /*14a70*/  BSSY B0, `(.L_x_529) ;  /* 0x0000082000007945 */ /* 0x000fe80003800000 */
[----:B------:R-:W-:-:S07]  /*14a80*/  IADD3 R8, -R232, R9, RZ ;  /* 0x00000009e8087210 */ /* 0x000fce0007ffe1ff */
[----:B------:R-:W-:Y:S05]  /*14a90*/  @!P0 BRA `(.L_x_530) ;  /* 0x000003d000008947 */ /* 0x000fea0003800000 */
[-C--:B---3--:R-:W-:Y:S02]  /*14aa0*/  IABS R2, R10.reuse ;  /* 0x0000000a00027213 */ /* 0x088fe40000000000 */
[----:B------:R-:W-:Y:S02]  /*14ab0*/  IABS R9, R10 ;  /* 0x0000000a00097213 */ /* 0x000fe40000000000 */
[----:B------:R-:W2:Y:S08]  /*14ac0*/  I2F.RP R0, R2 ;  /* 0x0000000200007306 */ /* 0x000eb00000209400 */
[----:B--2---:R-:W2:Y:S02]  /*14ad0*/  MUFU.RCP R0, R0 ;  /* 0x0000000000007308 */ /* 0x004ea40000001000 */
[----:B--2---:R-:W-:-:S06]  /*14ae0*/  IADD3 R0, R0, 0xffffffe, RZ ;  /* 0x0ffffffe00007810 */ /* 0x004fcc0007ffe0ff */
[----:B------:R-:W2:Y:S02]  /*14af0*/  F2I.FTZ.U32.TRUNC.NTZ R5, R0 ;  /* 0x0000000000057305 */ /* 0x000ea4000021f000 */
[----:B-12---:R-:W-:Y:S01]  /*14b00*/  IMAD.MOV R3, RZ, RZ, -R5 ;  /* 0x000000ffff037224 */ /* 0x006fe200078e0a05 */
[----:B------:R-:W-:-:S03]  /*14b10*/  IABS R0, R7 ;  /* 0x0000000700007213 */ /* 0x000fc60000000000 */
[----:B------:R-:W-:Y:S01]  /*14b20*/  IMAD.MOV.U32 R4, RZ, RZ, R3 ;  /* 0x000000ffff047224 */ /* 0x000fe200078e0003 */
[----:B------:R-:W-:Y:S01]  /*14b30*/  IABS R3, R8 ;  /* 0x0000000800037213 */ /* 0x000fe20000000000 */
[----:B------:R-:W-:Y:S02]  /*14b40*/  IMAD.MOV.U32 R6, RZ, RZ, R0 ;  /* 0x000000ffff067224 */ /* 0x000fe400078e0000 */
[----:B------:R-:W-:Y:S02]  /*14b50*/  IMAD R0, R4, R2, RZ ;  /* 0x0000000204007224 */ /* 0x000fe400078e02ff */
[----:B------:R-:W-:Y:S01]  /*14b60*/  IMAD.MOV.U32 R4, RZ, RZ, RZ ;  /* 0x000000ffff047224 */ /* 0x000fe200078e00ff */
[----:B------:R-:W1:Y:S03]  /*14b70*/  I2F.RP R11, R6 ;  /* 0x00000006000b7306 */ /* 0x000e660000209400 */
[----:B------:R-:W-:-:S04]  /*14b80*/  IMAD.HI.U32 R5, R5, R0, R4 ;  /* 0x0000000005057227 */ /* 0x000fc800078e0004 */
[----:B------:R-:W-:-:S05]  /*14b90*/  IMAD.MOV R0, RZ, RZ, -R9 ;  /* 0x000000ffff007224 */ /* 0x000fca00078e0a09 */
[----:B------:R-:W-:Y:S01]  /*14ba0*/  MOV R4, R0 ;  /* 0x0000000000047202 */ /* 0x000fe20000000f00 */
[----:B------:R-:W-:-:S04]  /*14bb0*/  IMAD.HI.U32 R0, R5, R3, RZ ;  /* 0x0000000305007227 */ /* 0x000fc800078e00ff */
[----:B------:R-:W-:Y:S02]  /*14bc0*/  IMAD R3, R0, R4, R3 ;  /* 0x0000000400037224 */ /* 0x000fe400078e0203 */
[----:B-1----:R-:W1:Y:S03]  /*14bd0*/  MUFU.RCP R4, R11 ;  /* 0x0000000b00047308 */ /* 0x002e660000001000 */
        /* <DEDUP_REMOVED lines=23> */
[----:B------:R-:W-:Y:S01]  /*14d50*/  IMAD R3, R2, R4, R3 ;  /* 0x0000000402037224 */ /* 0x000fe200078e0203 */
[----:B------:R-:W-:-:S04]  /*14d60*/  IADD3 R4, -R0, RZ, RZ ;  /* 0x000000ff00047210 */ /* 0x000fc80007ffe1ff */
        /* <DEDUP_REMOVED lines=9> */
[----:B------:R-:W-:-:S05]  /*14e00*/  @!P1 LOP3.LUT R2, RZ, R7, RZ, 0x33, !PT ;  /* 0x00000007ff029212 */ /* 0x000fca00078e33ff */
[----:B------:R-:W-:-:S04]  /*14e10*/  IMAD.MOV R3, RZ, RZ, -R2 ;  /* 0x000000ffff037224 */ /* 0x000fc800078e0a02 */
[C---:B------:R-:W-:Y:S02]  /*14e20*/  IMAD R3, R7.reuse, R3, R0 ;  /* 0x0000000307037224 */ /* 0x040fe400078e0200 */
[----:B------:R-:W-:Y:S02]  /*14e30*/  IMAD R0, R7, 0x1000000, R2 ;  /* 0x0100000007007824 */ /* 0x000fe400078e0202 */
[----:B------:R-:W-:Y:S02]  /*14e40*/  IMAD R2, R10, R4, R8 ;  /* 0x000000040a027224 */ /* 0x000fe400078e0208 */
[----:B------:R-:W-:Y:S01]  /*14e50*/  IMAD R234, R3, 0x10000, R0 ;  /* 0x0001000003ea7824 */ /* 0x000fe200078e0200 */
[----:B------:R-:W-:Y:S05]  /*14e60*/  BRA `(.L_x_531) ;  /* 0x0000042000007947 */ /* 0x000fea0003800000 */
.L_x_530:
[----:B------:R-:W-:-:S04]  /*14e70*/  IMAD.MOV.U32 R2, RZ, RZ, 0x4 ;  /* 0x00000004ff027424 */ /* 0x000fc800078e00ff */
[----:B-1----:R-:W-:-:S05]  /*14e80*/  IMAD.WIDE R2, R235, R2, c[0x0][0x590] ;  /* 0x00016400eb027625 */ /* 0x002fca00078e0202 */
[----:B------:R-:W2:Y:S02]  /*14e90*/  LDG.E R4, [R2.64] ;  /* 0x0000000602047981 */ /* 0x000ea4000c1e1900 */
        /* <DEDUP_REMOVED lines=29> */
[----:B------:R-:W-:Y:S02]  /*15070*/  IMAD R9, R4, R2, RZ ;  /* 0x0000000204097224 */ /* 0x000fe400078e02ff */
[----:B------:R-:W-:-:S03]  /*15080*/  IMAD.MOV R2, RZ, RZ, -R2 ;  /* 0x000000ffff027224 */ /* 0x000fc600078e0a02 */
[----:B------:R-:W-:Y:S01]  /*15090*/  IADD3 R0, -R9, c[0x0][0x538], RZ ;  /* 0x00014e0009007a10 */ /* 0x000fe20007ffe1ff */
[----:B------:R-:W-:-:S03]  /*150a0*/  IMAD R6, R7, R2, R8 ;  /* 0x0000000207067224 */ /* 0x000fc600078e0208 */
[----:B------:R-:W-:Y:S02]  /*150b0*/  IMNMX R0, R4, R0, PT ;  /* 0x0000000004007217 */ /* 0x000fe40003800200 */
[----:B------:R-:W-:Y:S02]  /*150c0*/  IABS R2, R6 ;  /* 0x0000000600027213 */ /* 0x000fe40000000000 */
[-C--:B------:R-:W-:Y:S02]  /*150d0*/  IABS R3, R0.reuse ;  /* 0x0000000000037213 */ /* 0x080fe40000000000 */
[----:B------:R-:W-:Y:S02]  /*150e0*/  IABS R11, R0 ;  /* 0x00000000000b7213 */ /* 0x000fe40000000000 */
[----:B------:R-:W1:Y:S01]  /*150f0*/  I2F.RP R4, R3 ;  /* 0x0000000300047306 */ /* 0x000e620000209400 */
[----:B------:R-:W-:Y:S02]  /*15100*/  MOV R7, R2 ;  /* 0x0000000200077202 */ /* 0x000fe40000000f00 */
[----:B------:R-:W-:-:S05]  /*15110*/  IMAD.MOV R2, RZ, RZ, -R11 ;  /* 0x000000ffff027224 */ /* 0x000fca00078e0a0b */
[----:B-1----:R-:W1:Y:S02]  /*15120*/  MUFU.RCP R4, R4 ;  /* 0x0000000400047308 */ /* 0x002e640000001000 */
[----:B-1----:R-:W-:-:S06]  /*15130*/  IADD3 R4, R4, 0xffffffe, RZ ;  /* 0x0ffffffe04047810 */ /* 0x002fcc0007ffe0ff */
[----:B------:R-:W1:Y:S02]  /*15140*/  F2I.FTZ.U32.TRUNC.NTZ R5, R4 ;  /* 0x0000000400057305 */ /* 0x000e64000021f000 */
[----:B-1----:R-:W-:-:S04]  /*15150*/  IMAD.MOV R4, RZ, RZ, -R5 ;  /* 0x000000ffff047224 */ /* 0x002fc800078e0a05 */
[----:B------:R-:W-:Y:S02]  /*15160*/  IMAD R8, R4, R3, RZ ;  /* 0x0000000304087224 */ /* 0x000fe400078e02ff */
[----:B------:R-:W-:-:S04]  /*15170*/  IMAD.MOV.U32 R4, RZ, RZ, RZ ;  /* 0x000000ffff047224 */ /* 0x000fc800078e00ff */
[----:B------:R-:W-:-:S04]  /*15180*/  IMAD.HI.U32 R5, R5, R8, R4 ;  /* 0x0000000805057227 */ /* 0x000fc800078e0004 */
[----:B------:R-:W-:Y:S02]  /*15190*/  IMAD.MOV.U32 R4, RZ, RZ, R2 ;  /* 0x000000ffff047224 */ /* 0x000fe400078e0002 */
[----:B------:R-:W-:-:S04]  /*151a0*/  IMAD.HI.U32 R2, R5, R7, RZ ;  /* 0x0000000705027227 */ /* 0x000fc800078e00ff */
[----:B------:R-:W-:-:S05]  /*151b0*/  IMAD R4, R2, R4, R7 ;  /* 0x0000000402047224 */ /* 0x000fca00078e0207 */
[----:B------:R-:W-:-:S13]  /*151c0*/  ISETP.GT.U32.AND P1, PT, R3, R4, PT ;  /* 0x000000040300720c */ /* 0x000fda0003f24070 */
[-C--:B------:R-:W-:Y:S02]  /*151d0*/  @!P1 IADD3 R4, R4, -R3.reuse, RZ ;  /* 0x8000000304049210 */ /* 0x080fe40007ffe0ff */
[----:B------:R-:W-:Y:S02]  /*151e0*/  @!P1 IADD3 R2, R2, 0x1, RZ ;  /* 0x0000000102029810 */ /* 0x000fe40007ffe0ff */
[----:B------:R-:W-:Y:S02]  /*151f0*/  ISETP.GE.U32.AND P2, PT, R4, R3, PT ;  /* 0x000000030400720c */ /* 0x000fe40003f46070 */
[----:B------:R-:W-:Y:S02]  /*15200*/  LOP3.LUT R3, R6, R0, RZ, 0x3c, !PT ;  /* 0x0000000006037212 */ /* 0x000fe400078e3cff */
[----:B------:R-:W-:Y:S02]  /*15210*/  ISETP.NE.AND P1, PT, R0, RZ, PT ;  /* 0x000000ff0000720c */ /* 0x000fe40003f25270 */
[----:B------:R-:W-:Y:S01]  /*15220*/  ISETP.GE.AND P0, PT, R3, RZ, PT ;  /* 0x000000ff0300720c */ /* 0x000fe20003f06270 */
[----:B------:R-:W-:Y:S01]  /*15230*/  IMAD.MOV R3, RZ, RZ, -R0 ;  /* 0x000000ffff037224 */ /* 0x000fe200078e0a00 */
[----:B------:R-:W-:-:S05]  /*15240*/  IADD3 R6, R9, 0x1000000, R6 ;  /* 0x0100000009067810 */ /* 0x000fca0007ffe006 */
[----:B------:R-:W-:-:S06]  /*15250*/  @P2 IADD3 R2, R2, 0x1, RZ ;  /* 0x0000000102022810 */ /* 0x000fcc0007ffe0ff */
[----:B------:R-:W-:Y:S01]  /*15260*/  @!P0 IMAD.MOV R2, RZ, RZ, -R2 ;  /* 0x000000ffff028224 */ /* 0x000fe200078e0a02 */
[----:B------:R-:W-:-:S05]  /*15270*/  @!P1 LOP3.LUT R2, RZ, R0, RZ, 0x33, !PT ;  /* 0x00000000ff029212 */ /* 0x000fca00078e33ff */
[----:B------:R-:W-:Y:S02]  /*15280*/  IMAD R234, R2, R3, R6 ;  /* 0x0000000302ea7224 */ /* 0x000fe400078e0206 */
.L_x_531:
[----:B------:R-:W-:Y:S05]  /*15290*/  BSYNC B0 ;  /* 0x0000000000007941 */ /* 0x000fea0003800000 */
.L_x_529:
[----:B------:R-:W-:-:S04]  /*152a0*/  LOP3.LUT R2, RZ, R2, RZ, 0x33, !PT ;  /* 0x00000002ff027212 */ /* 0x000fc800078e33ff */
[----:B------:R-:W-:Y:S01]  /*152b0*/  IADD3 R233, R2, R10, RZ ;  /* 0x0000000a02e97210 */ /* 0x000fe20007ffe0ff */
[----:B------:R-:W-:Y:S05]  /*152c0*/  BRA `(.L_x_532) ;  /* 0x0000004000007947 */ /* 0x000fea0003800000 */
.L_x_520:
[----:B------:R-:W-:Y:S01]  /*152d0*/  IMAD.MOV.U32 R232, RZ, RZ, R9 ;  /* 0x000000ffffe87224 */ /* 0x000fe200078e0009 */
[----:B------:R-:W-:Y:S01]  /*152e0*/  MOV R234, RZ ;  /* 0x000000ff00ea7202 */ /* 0x000fe20000000f00 */
[----:B------:R-:W-:Y:S01]  /*152f0*/  IMAD.MOV.U32 R233, RZ, RZ, RZ ;  /* 0x000000ffffe97224 */ /* 0x000fe200078e00ff */
[----:B------:R-:W-:Y:S02]  /*15300*/  MOV R235, c[0x0][0x53c] ;  /* 0x00014f0000eb7a02 */ /* 0x000fe40000000f00 */
.L_x_532:
[----:B------:R-:W-:Y:S05]  /*15310*/  BSYNC B1 ;  /* 0x0000000000017941 */ /* 0x000fea0003800000 */
.L_x_518:
[----:B------:R-:W-:Y:S01]  /*15320*/  WARPSYNC 0xffffffff ;  /* 0xffffffff00007948 */ /* 0x000fe20003800000 */
[----:B------:R-:W-:Y:S01]  /*15330*/  BAR.SYNC.DEFER_BLOCKING 0x4, 0x100 ;  /* 0x0104000000007b1d */ /* 0x000fe20000010000 */
[----:B------:R-:W-:-:S13]  /*15340*/  ISETP.NE.AND P0, PT, R14, RZ, PT ;  /* 0x000000ff0e00720c */ /* 0x000fda0003f05270 */
[----:B------:R2:W-:Y:S04]  /*15350*/  @!P0 STS.128 [0x18100], R232 ;  /* 0x018100e8ff008388 */ /* 0x0005e80000000c00 */
[----:B------:R-:W-:Y:S06]  /*15360*/  BAR.ARV 0x5, 0x100 ;  /* 0x0144000000007b1d */ /* 0x000fec0000002000 */
.L_x_513:
[----:B-1----:R-:W-:-:S13]  /*15370*/  ISETP.GE.AND P0, PT, R235, c[0x0][0x53c], PT ;  /* 0x00014f00eb007a0c */ /* 0x002fda0003f06270 */
[----:B--23--:R-:W-:Y:S01]  /*15380*/  @P0 CALL.REL.NOINC `(.L_x_533) ;  /* 0x0000001000000944 */ /* 0x00cfe20003c00000 */
[----:B------:R-:W-:Y:S05]  /*15390*/  BRA `(.L_x_534) ;  /* 0xfffec57000007947 */ /* 0x000fea000383ffff */
.L_x_533:
[----:B------:R-:W-:Y:S05]  /*153a0*/  EXIT ;  /* 0x000000000000794d */ /* 0x000fea0003800000 */
.L_x_394:
[----:B------:R-:W-:Y:S01]  /*153b0*/  IMAD.MOV.U32 R0, RZ, RZ, R5 ;  /* 0x000000ffff007224 */ /* 0x000fe200078e0005 */
[----:B------:R-:W-:Y:S02]  /*153c0*/  MOV R2, 0x1 ;  /* 0x0000000100027802 */ /* 0x000fe40000000f00 */
[----:B------:R-:W-:Y:S02]  /*153d0*/  MOV R3, 0x153f0 ;  /* 0x000153f000037802 */ /* 0x000fe40000000f00 */
[----:B--2---:R-:W-:Y:S05]  /*153e0*/  CALL.REL.NOINC `($__internal_10_$__cuda_sm70_shflsync_up_p) ;  /* 0x0000168000007944 */ /* 0x004fea0003c00000 */
[----:B------:R-:W-:Y:S01]  /*153f0*/  MOV R0, R4 ;  /* 0x0000000400007202 */ /* 0x000fe20000000f00 */
[----:B------:R-:W-:Y:S05]  /*15400*/  BRA `(.L_x_535) ;  /* 0xfffeb03000007947 */ /* 0x000fea000383ffff */
.L_x_395:
[----:B------:R-:W-:Y:S01]  /*15410*/  IMAD.MOV.U32 R0, RZ, RZ, R5 ;  /* 0x000000ffff007224 */ /* 0x000fe200078e0005 */
[----:B------:R-:W-:Y:S02]  /*15420*/  MOV R2, 0x2 ;  /* 0x0000000200027802 */ /* 0x000fe40000000f00 */
[----:B------:R-:W-:Y:S02]  /*15430*/  MOV R3, 0x15450 ;  /* 0x0001545000037802 */ /* 0x000fe40000000f00 */
[----:B--2---:R-:W-:Y:S05]  /*15440*/  CALL.REL.NOINC `($__internal_10_$__cuda_sm70_shflsync_up_p) ;  /* 0x0000162000007944 */ /* 0x004fea0003c00000 */
[----:B------:R-:W-:Y:S01]  /*15450*/  SEL R0, R4, RZ, P4 ;  /* 0x000000ff04007207 */ /* 0x000fe20002000000 */
[----:B------:R-:W-:Y:S01]  /*15460*/  IMAD.MOV.U32 R2, RZ, RZ, 0x4 ;  /* 0x00000004ff027424 */ /* 0x000fe200078e00ff */
[----:B------:R-:W-:-:S03]  /*15470*/  MOV R3, 0x154a0 ;  /* 0x000154a000037802 */ /* 0x000fc60000000f00 */
[----:B------:R-:W-:Y:S02]  /*15480*/  IMAD.IADD R0, R5, 0x1, R0 ;  /* 0x0000000105007824 */ /* 0x000fe400078e0200 */
[----:B------:R-:W-:Y:S05]  /*15490*/  CALL.REL.NOINC `($__internal_10_$__cuda_sm70_shflsync_up_p) ;  /* 0x000015d000007944 */ /* 0x000fea0003c00000 */
        /* <DEDUP_REMOVED lines=13> */
[----:B------:R-:W-:Y:S01]  /*15570*/  IMAD.IADD R4, R0, 0x1, R4 ;  /* 0x0000000100047824 */ /* 0x000fe200078e0204 */
[----:B------:R-:W-:-:S03]  /*15580*/  MOV R0, 0x1f ;  /* 0x0000001f00007802 */ /* 0x000fc60000000f00 */
[----:B------:R-:W-:Y:S02]  /*15590*/  IMAD.MOV.U32 R5, RZ, RZ, R4 ;  /* 0x000000ffff057224 */ /* 0x000fe400078e0004 */
[----:B------:R-:W-:Y:S05]  /*155a0*/  CALL.REL.NOINC `($__internal_9_$__cuda_sm70_shflsync_idx_p) ;  /* 0x0000147000007944 */ /* 0x000fea0003c00000 */
[----:B------:R-:W-:Y:S05]  /*155b0*/  BRA `(.L_x_536) ;  /* 0xfffeaf8000007947 */ /* 0x000fea000383ffff */
.L_x_397:
[----:B------:R-:W-:Y:S02]  /*155c0*/  SEL R0, RZ, 0x1, P0 ;  /* 0x00000001ff007807 */ /* 0x000fe40000000000 */
[----:B------:R-:W-:Y:S02]  /*155d0*/  MOV R2, 0x155f0 ;  /* 0x000155f000027802 */ /* 0x000fe40000000f00 */
[----:B--2---:R-:W-:Y:S05]  /*155e0*/  CALL.REL.NOINC `($__internal_11_$__cuda_sm70_votesync_ballot) ;  /* 0x000014f000007944 */ /* 0x004fea0003c00000 */
[----:B------:R-:W-:Y:S01]  /*155f0*/  MOV R10, R0 ;  /* 0x00000000000a7202 */ /* 0x000fe20000000f00 */
[----:B------:R-:W-:Y:S05]  /*15600*/  BRA `(.L_x_537) ;  /* 0xfffeafc000007947 */ /* 0x000fea000383ffff */
.L_x_398:
[----:B------:R-:W-:Y:S01]  /*15610*/  IMAD.MOV.U32 R5, RZ, RZ, R9 ;  /* 0x000000ffff057224 */ /* 0x000fe200078e0009 */
[----:B------:R-:W-:Y:S01]  /*15620*/  MOV R3, R7 ;  /* 0x0000000700037202 */ /* 0x000fe20000000f00 */
[----:B------:R-:W-:Y:S01]  /*15630*/  IMAD.MOV.U32 R0, RZ, RZ, 0x1f ;  /* 0x0000001fff007424 */ /* 0x000fe200078e00ff */
[----:B------:R-:W-:Y:S02]  /*15640*/  MOV R2, 0x15660 ;  /* 0x0001566000027802 */ /* 0x000fe40000000f00 */
[----:B------:R-:W-:Y:S05]  /*15650*/  CALL.REL.NOINC `($__internal_9_$__cuda_sm70_shflsync_idx_p) ;  /* 0x000013c000007944 */ /* 0x000fea0003c00000 */
[----:B------:R-:W-:Y:S01]  /*15660*/  IMAD.MOV.U32 R233, RZ, RZ, R0 ;  /* 0x000000ffffe97224 */ /* 0x000fe200078e0000 */
[----:B------:R-:W-:Y:S01]  /*15670*/  MOV R5, R8 ;  /* 0x0000000800057202 */ /* 0x000fe20000000f00 */
[----:B------:R-:W-:Y:S01]  /*15680*/  IMAD.MOV.U32 R6, RZ, RZ, RZ ;  /* 0x000000ffff067224 */ /* 0x000fe200078e00ff */
[----:B------:R-:W-:Y:S01]  /*15690*/  MOV R3, R7 ;  /* 0x0000000700037202 */ /* 0x000fe20000000f00 */
[----:B------:R-:W-:Y:S01]  /*156a0*/  IMAD.MOV.U32 R0, RZ, RZ, 0x1f ;  /* 0x0000001fff007424 */ /* 0x000fe200078e00ff */
[----:B------:R-:W-:-:S02]  /*156b0*/  MOV R2, 0x156d0 ;  /* 0x000156d000027802 */ /* 0x000fc40000000f00 */
[----:B------:R-:W-:Y:S05]  /*156c0*/  CALL.REL.NOINC `($__internal_9_$__cuda_sm70_shflsync_idx_p) ;  /* 0x0000135000007944 */ /* 0x000fea0003c00000 */
[----:B------:R-:W-:Y:S01]  /*156d0*/  MOV R9, R0 ;  /* 0x0000000000097202 */ /* 0x000fe20000000f00 */
[----:B------:R-:W-:Y:S05]  /*156e0*/  BRA `(.L_x_538) ;  /* 0xfffeaf4000007947 */ /* 0x000fea000383ffff */
.L_x_401:
[----:B------:R-:W-:Y:S01]  /*156f0*/  IMAD.MOV.U32 R5, RZ, RZ, R4 ;  /* 0x000000ffff057224 */ /* 0x000fe200078e0004 */
[----:B------:R-:W-:-:S02]  /*15700*/  MOV R0, 0x1f ;  /* 0x0000001f00007802 */ /* 0x000fc40000000f00 */
[----:B------:R-:W-:Y:S02]  /*15710*/  MOV R2, 0x15730 ;  /* 0x0001573000027802 */ /* 0x000fe40000000f00 */
[----:B-123--:R-:W-:Y:S05]  /*15720*/  CALL.REL.NOINC `($__internal_9_$__cuda_sm70_shflsync_idx_p) ;  /* 0x000012f000007944 */ /* 0x00efea0003c00000 */
[----:B------:R-:W-:Y:S01]  /*15730*/  MOV R6, R0 ;  /* 0x0000000000067202 */ /* 0x000fe20000000f00 */
[----:B------:R-:W-:Y:S05]  /*15740*/  BRA `(.L_x_400) ;  /* 0xfffeaf4000007947 */ /* 0x000fea000383ffff */
.L_x_420:
[----:B------:R-:W-:Y:S01]  /*15750*/  IMAD.MOV.U32 R5, RZ, RZ, R11 ;  /* 0x000000ffff057224 */ /* 0x000fe200078e000b */
[----:B------:R-:W-:Y:S01]  /*15760*/  MOV R3, RZ ;  /* 0x000000ff00037202 */ /* 0x000fe20000000f00 */
[----:B------:R-:W-:Y:S01]  /*15770*/  IMAD.MOV.U32 R0, RZ, RZ, 0x181f ;  /* 0x0000181fff007424 */ /* 0x000fe200078e00ff */
[----:B------:R-:W-:Y:S02]  /*15780*/  MOV R2, 0x157a0 ;  /* 0x000157a000027802 */ /* 0x000fe40000000f00 */
[----:B------:R-:W-:Y:S05]  /*15790*/  CALL.REL.NOINC `($__internal_9_$__cuda_sm70_shflsync_idx_p) ;  /* 0x0000128000007944 */ /* 0x000fea0003c00000 */
[----:B------:R-:W-:Y:S01]  /*157a0*/  MOV R8, R0 ;  /* 0x0000000000087202 */ /* 0x000fe20000000f00 */
[----:B------:R-:W-:Y:S05]  /*157b0*/  BRA `(.L_x_539) ;  /* 0xfffed42000007947 */ /* 0x000fea000383ffff */
.L_x_421:
[----:B------:R-:W-:Y:S01]  /*157c0*/  IMAD.MOV.U32 R5, RZ, RZ, R12 ;  /* 0x000000ffff057224 */ /* 0x000fe200078e000c */
[----:B------:R-:W-:Y:S01]  /*157d0*/  MOV R3, RZ ;  /* 0x000000ff00037202 */ /* 0x000fe20000000f00 */
[----:B------:R-:W-:Y:S01]  /*157e0*/  IMAD.MOV.U32 R0, RZ, RZ, 0x181f ;  /* 0x0000181fff007424 */ /* 0x000fe200078e00ff */
[----:B------:R-:W-:Y:S02]  /*157f0*/  MOV R2, 0x15810 ;  /* 0x0001581000027802 */ /* 0x000fe40000000f00 */
[----:B-12---:R-:W-:Y:S05]  /*15800*/  CALL.REL.NOINC `($__internal_9_$__cuda_sm70_shflsync_idx_p) ;  /* 0x0000121000007944 */ /* 0x006fea0003c00000 */
[----:B------:R-:W-:Y:S05]  /*15810*/  BRA `(.L_x_540) ;  /* 0xfffed3e000007947 */ /* 0x000fea000383ffff */
.L_x_424:
[----:B--2---:R-:W-:Y:S01]  /*15820*/  IMAD.MOV.U32 R5, RZ, RZ, R11 ;  /* 0x000000ffff057224 */ /* 0x004fe200078e000b */
[----:B------:R-:W-:Y:S01]  /*15830*/  MOV R3, 0x1 ;  /* 0x0000000100037802 */ /* 0x000fe20000000f00 */
[----:B----4-:R-:W-:Y:S01]  /*15840*/  IMAD.MOV.U32 R0, RZ, RZ, 0x181f ;  /* 0x0000181fff007424 */ /* 0x010fe200078e00ff */
[----:B------:R-:W-:-:S02]  /*15850*/  MOV R2, 0x15870 ;  /* 0x0001587000027802 */ /* 0x000fc40000000f00 */
[----:B-1-3--:R-:W-:Y:S05]  /*15860*/  CALL.REL.NOINC `($__internal_9_$__cuda_sm70_shflsync_idx_p) ;  /* 0x000011b000007944 */ /* 0x00afea0003c00000 */
[----:B------:R-:W-:Y:S01]  /*15870*/  IMAD.MOV.U32 R8, RZ, RZ, R0 ;  /* 0x000000ffff087224 */ /* 0x000fe200078e0000 */
[----:B------:R-:W-:Y:S01]  /*15880*/  MOV R3, 0x1 ;  /* 0x0000000100037802 */ /* 0x000fe20000000f00 */
[----:B------:R-:W-:Y:S01]  /*15890*/  IMAD.MOV.U32 R5, RZ, RZ, R12 ;  /* 0x000000ffff057224 */ /* 0x000fe200078e000c */
[----:B------:R-:W-:-:S02]  /*158a0*/  MOV R0, 0x181f ;  /* 0x0000181f00007802 */ /* 0x000fc40000000f00 */
[----:B------:R-:W-:Y:S02]  /*158b0*/  MOV R2, 0x158d0 ;  /* 0x000158d000027802 */ /* 0x000fe40000000f00 */
[----:B------:R-:W-:Y:S05]  /*158c0*/  CALL.REL.NOINC `($__internal_9_$__cuda_sm70_shflsync_idx_p) ;  /* 0x0000115000007944 */ /* 0x000fea0003c00000 */
[----:B------:R-:W-:Y:S05]  /*158d0*/  BRA `(.L_x_541) ;  /* 0xfffed4d000007947 */ /* 0x000fea000383ffff */
.L_x_427:
[----:B-1----:R-:W-:Y:S01]  /*158e0*/  IMAD.MOV.U32 R5, RZ, RZ, R11 ;  /* 0x000000ffff057224 */ /* 0x002fe200078e000b */
[----:B------:R-:W-:Y:S01]  /*158f0*/  MOV R3, 0x2 ;  /* 0x0000000200037802 */ /* 0x000fe20000000f00 */
[----:B----4-:R-:W-:Y:S01]  /*15900*/  IMAD.MOV.U32 R0, RZ, RZ, 0x181f ;  /* 0x0000181fff007424 */ /* 0x010fe200078e00ff */
[----:B------:R-:W-:Y:S02]  /*15910*/  MOV R2, 0x15930 ;  /* 0x0001593000027802 */ /* 0x000fe40000000f00 */
[----:B--23--:R-:W-:Y:S05]  /*15920*/  CALL.REL.NOINC `($__internal_9_$__cuda_sm70_shflsync_idx_p) ;  /* 0x000010f000007944 */ /* 0x00cfea0003c00000 */
[----:B------:R-:W-:Y:S01]  /*15930*/  MOV R8, R0 ;  /* 0x0000000000087202 */ /* 0x000fe20000000f00 */
[----:B------:R-:W-:Y:S05]  /*15940*/  BRA `(.L_x_542) ;  /* 0xfffed60000007947 */ /* 0x000fea000383ffff */
.L_x_428:
[----:B------:R-:W-:Y:S01]  /*15950*/  IMAD.MOV.U32 R5, RZ, RZ, R12 ;  /* 0x000000ffff057224 */ /* 0x000fe200078e000c */
[----:B------:R-:W-:Y:S01]  /*15960*/  MOV R3, 0x2 ;  /* 0x0000000200037802 */ /* 0x000fe20000000f00 */
[----:B----4-:R-:W-:Y:S01]  /*15970*/  IMAD.MOV.U32 R0, RZ, RZ, 0x181f ;  /* 0x0000181fff007424 */ /* 0x010fe200078e00ff */
[----:B------:R-:W-:Y:S02]  /*15980*/  MOV R2, 0x159a0 ;  /* 0x000159a000027802 */ /* 0x000fe40000000f00 */
[----:B-123--:R-:W-:Y:S05]  /*15990*/  CALL.REL.NOINC `($__internal_9_$__cuda_sm70_shflsync_idx_p) ;  /* 0x0000108000007944 */ /* 0x00efea0003c00000 */
[----:B------:R-:W-:Y:S05]  /*159a0*/  BRA `(.L_x_543) ;  /* 0xfffed5c000007947 */ /* 0x000fea000383ffff */
.L_x_431:
[----:B-1----:R-:W-:Y:S01]  /*159b0*/  IMAD.MOV.U32 R5, RZ, RZ, R11 ;  /* 0x000000ffff057224 */ /* 0x002fe200078e000b */
[----:B------:R-:W-:Y:S01]  /*159c0*/  MOV R3, 0x3 ;  /* 0x0000000300037802 */ /* 0x000fe20000000f00 */
[----:B------:R-:W-:Y:S01]  /*159d0*/  IMAD.MOV.U32 R0, RZ, RZ, 0x181f ;  /* 0x0000181fff007424 */ /* 0x000fe200078e00ff */
[----:B------:R-:W-:-:S02]  /*159e0*/  MOV R2, 0x15a00 ;  /* 0x00015a0000027802 */ /* 0x000fc40000000f00 */
[----:B--234-:R-:W-:Y:S05]  /*159f0*/  CALL.REL.NOINC `($__internal_9_$__cuda_sm70_shflsync_idx_p) ;  /* 0x0000102000007944 */ /* 0x01cfea0003c00000 */
[----:B------:R-:W-:Y:S01]  /*15a00*/  IMAD.MOV.U32 R8, RZ, RZ, R0 ;  /* 0x000000ffff087224 */ /* 0x000fe200078e0000 */
[----:B------:R-:W-:Y:S01]  /*15a10*/  MOV R3, 0x3 ;  /* 0x0000000300037802 */ /* 0x000fe20000000f00 */
[----:B------:R-:W-:Y:S01]  /*15a20*/  IMAD.MOV.U32 R5, RZ, RZ, R12 ;  /* 0x000000ffff057224 */ /* 0x000fe200078e000c */
[----:B------:R-:W-:-:S02]  /*15a30*/  MOV R0, 0x181f ;  /* 0x0000181f00007802 */ /* 0x000fc40000000f00 */
[----:B------:R-:W-:Y:S02]  /*15a40*/  MOV R2, 0x15a60 ;  /* 0x00015a6000027802 */ /* 0x000fe40000000f00 */
[----:B------:R-:W-:Y:S05]  /*15a50*/  CALL.REL.NOINC `($__internal_9_$__cuda_sm70_shflsync_idx_p) ;  /* 0x00000fc000007944 */ /* 0x000fea0003c00000 */
[----:B------:R-:W-:Y:S05]  /*15a60*/  BRA `(.L_x_544) ;  /* 0xfffed6b000007947 */ /* 0x000fea000383ffff */
.L_x_472:
[----:B------:R-:W-:Y:S01]  /*15a70*/  IMAD.MOV.U32 R2, RZ, RZ, R225 ;  /* 0x000000ffff027224 */ /* 0x000fe200078e00e1 */
[----:B------:R-:W-:Y:S02]  /*15a80*/  MOV R5, 0x2 ;  /* 0x0000000200057802 */ /* 0x000fe40000000f00 */
[----:B------:R-:W-:Y:S02]  /*15a90*/  MOV R3, 0x15ab0 ;  /* 0x00015ab000037802 */ /* 0x000fe40000000f00 */
[----:B------:R-:W-:Y:S05]  /*15aa0*/  CALL.REL.NOINC `($__internal_8_$__cuda_sm70_shflsync_bfly_p) ;  /* 0x00000f2000007944 */ /* 0x000fea0003c00000 */
[----:B------:R-:W-:Y:S01]  /*15ab0*/  MOV R0, R5 ;  /* 0x0000000500007202 */ /* 0x000fe20000000f00 */
[----:B------:R-:W-:Y:S05]  /*15ac0*/  BRA `(.L_x_545) ;  /* 0xffffabe000007947 */ /* 0x000fea000383ffff */
.L_x_473:
[----:B------:R-:W-:Y:S01]  /*15ad0*/  IMAD.MOV.U32 R2, RZ, RZ, R0 ;  /* 0x000000ffff027224 */ /* 0x000fe200078e0000 */
[----:B------:R-:W-:Y:S02]  /*15ae0*/  MOV R5, 0x1 ;  /* 0x0000000100057802 */ /* 0x000fe40000000f00 */
[----:B------:R-:W-:Y:S02]  /*15af0*/  MOV R3, 0x15b10 ;  /* 0x00015b1000037802 */ /* 0x000fe40000000f00 */
[----:B-1----:R-:W-:Y:S05]  /*15b00*/  CALL.REL.NOINC `($__internal_8_$__cuda_sm70_shflsync_bfly_p) ;  /* 0x00000ec000007944 */ /* 0x002fea0003c00000 */
[----:B------:R-:W-:Y:S01]  /*15b10*/  FADD.FTZ R0, R0, R5 ;  /* 0x0000000500007221 */ /* 0x000fe20000010000 */
[----:B------:R-:W-:Y:S02]  /*15b20*/  MOV R2, R226 ;  /* 0x000000e200027202 */ /* 0x000fe40000000f00 */
[----:B------:R-:W-:-:S02]  /*15b30*/  MOV R5, 0x2 ;  /* 0x0000000200057802 */ /* 0x000fc40000000f00 */
[----:B------:R-:W-:Y:S02]  /*15b40*/  MOV R3, 0x15b60 ;  /* 0x00015b6000037802 */ /* 0x000fe40000000f00 */
[----:B------:R-:W-:Y:S05]  /*15b50*/  CALL.REL.NOINC `($__internal_8_$__cuda_sm70_shflsync_bfly_p) ;  /* 0x00000e7000007944 */ /* 0x000fea0003c00000 */
[----:B------:R-:W-:Y:S01]  /*15b60*/  FADD.FTZ R4, R226, R5 ;  /* 0x00000005e2047221 */ /* 0x000fe20000010000 */
[----:B------:R-:W-:Y:S02]  /*15b70*/  MOV R5, 0x1 ;  /* 0x0000000100057802 */ /* 0x000fe40000000f00 */
[----:B------:R-:W-:Y:S02]  /*15b80*/  MOV R3, 0x15bb0 ;  /* 0x00015bb000037802 */ /* 0x000fe40000000f00 */
[----:B------:R-:W-:Y:S02]  /*15b90*/  MOV R2, R4 ;  /* 0x0000000400027202 */ /* 0x000fe40000000f00 */
[----:B------:R-:W-:Y:S05]  /*15ba0*/  CALL.REL.NOINC `($__internal_8_$__cuda_sm70_shflsync_bfly_p) ;  /* 0x00000e2000007944 */ /* 0x000fea0003c00000 */
[----:B------:R-:W-:Y:S01]  /*15bb0*/  MOV R3, R5 ;  /* 0x0000000500037202 */ /* 0x000fe20000000f00 */
[----:B------:R-:W-:Y:S05]  /*15bc0*/  BRA `(.L_x_546) ;  /* 0xffffab5000007947 */ /* 0x000fea000383ffff */
.L_x_480:
[----:B-1-34-:R-:W-:Y:S01]  /*15bd0*/  IMAD.MOV.U32 R5, RZ, RZ, R12 ;  /* 0x000000ffff057224 */ /* 0x01afe200078e000c */
[----:B------:R-:W-:Y:S01]  /*15be0*/  MOV R3, RZ ;  /* 0x000000ff00037202 */ /* 0x000fe20000000f00 */
[----:B------:R-:W-:Y:S01]  /*15bf0*/  IMAD.MOV.U32 R0, RZ, RZ, 0x181f ;  /* 0x0000181fff007424 */ /* 0x000fe200078e00ff */
[----:B------:R-:W-:Y:S02]  /*15c00*/  MOV R2, 0x15c20 ;  /* 0x00015c2000027802 */ /* 0x000fe40000000f00 */
[----:B------:R-:W-:Y:S05]  /*15c10*/  CALL.REL.NOINC `($__internal_9_$__cuda_sm70_shflsync_idx_p) ;  /* 0x00000e0000007944 */ /* 0x000fea0003c00000 */
[----:B------:R-:W-:Y:S01]  /*15c20*/  MOV R10, R0 ;  /* 0x00000000000a7202 */ /* 0x000fe20000000f00 */
[----:B------:R-:W-:Y:S05]  /*15c30*/  BRA `(.L_x_547) ;  /* 0xffffc30000007947 */ /* 0x000fea000383ffff */
.L_x_481:
[----:B------:R-:W-:Y:S01]  /*15c40*/  IMAD.MOV.U32 R5, RZ, RZ, R13 ;  /* 0x000000ffff057224 */ /* 0x000fe200078e000d */
[----:B------:R-:W-:Y:S01]  /*15c50*/  MOV R3, RZ ;  /* 0x000000ff00037202 */ /* 0x000fe20000000f00 */
[----:B------:R-:W-:Y:S01]  /*15c60*/  IMAD.MOV.U32 R0, RZ, RZ, 0x181f ;  /* 0x0000181fff007424 */ /* 0x000fe200078e00ff */
[----:B------:R-:W-:-:S02]  /*15c70*/  MOV R2, 0x15c90 ;  /* 0x00015c9000027802 */ /* 0x000fc40000000f00 */
[----:B-12---:R-:W-:Y:S05]  /*15c80*/  CALL.REL.NOINC `($__internal_9_$__cuda_sm70_shflsync_idx_p) ;  /* 0x00000d9000007944 */ /* 0x006fea0003c00000 */
[----:B------:R-:W-:Y:S05]  /*15c90*/  BRA `(.L_x_548) ;  /* 0xffffc2c000007947 */ /* 0x000fea000383ffff */
.L_x_484:
[----:B------:R-:W-:Y:S01]  /*15ca0*/  IMAD.MOV.U32 R5, RZ, RZ, R12 ;  /* 0x000000ffff057224 */ /* 0x000fe200078e000c */
[----:B--2---:R-:W-:Y:S01]  /*15cb0*/  MOV R3, 0x1 ;  /* 0x0000000100037802 */ /* 0x004fe20000000f00 */
        /* <DEDUP_REMOVED lines=10> */
.L_x_487:
[----:B------:R-:W-:Y:S01]  /*15d60*/  IMAD.MOV.U32 R5, RZ, RZ, R12 ;  /* 0x000000ffff057224 */ /* 0x000fe200078e000c */
[----:B-1----:R-:W-:Y:S01]  /*15d70*/  MOV R3, 0x2 ;  /* 0x0000000200037802 */ /* 0x002fe20000000f00 */
[----:B----4-:R-:W-:Y:S01]  /*15d80*/  IMAD.MOV.U32 R0, RZ, RZ, 0x181f ;  /* 0x0000181fff007424 */ /* 0x010fe200078e00ff */
[----:B------:R-:W-:Y:S02]  /*15d90*/  MOV R2, 0x15db0 ;  /* 0x00015db000027802 */ /* 0x000fe40000000f00 */
[----:B--23--:R-:W-:Y:S05]  /*15da0*/  CALL.REL.NOINC `($__internal_9_$__cuda_sm70_shflsync_idx_p) ;  /* 0x00000c7000007944 */ /* 0x00cfea0003c00000 */
[----:B------:R-:W-:Y:S01]  /*15db0*/  MOV R10, R0 ;  /* 0x00000000000a7202 */ /* 0x000fe20000000f00 */
[----:B------:R-:W-:Y:S05]  /*15dc0*/  BRA `(.L_x_550) ;  /* 0xffffc43000007947 */ /* 0x000fea000383ffff */
.L_x_488:
[----:B------:R-:W-:Y:S01]  /*15dd0*/  IMAD.MOV.U32 R5, RZ, RZ, R13 ;  /* 0x000000ffff057224 */ /* 0x000fe200078e000d */
[----:B------:R-:W-:Y:S01]  /*15de0*/  MOV R3, 0x2 ;  /* 0x0000000200037802 */ /* 0x000fe20000000f00 */
[----:B----4-:R-:W-:Y:S01]  /*15df0*/  IMAD.MOV.U32 R0, RZ, RZ, 0x181f ;  /* 0x0000181fff007424 */ /* 0x010fe200078e00ff */
[----:B------:R-:W-:Y:S02]  /*15e00*/  MOV R2, 0x15e20 ;  /* 0x00015e2000027802 */ /* 0x000fe40000000f00 */
[----:B-123--:R-:W-:Y:S05]  /*15e10*/  CALL.REL.NOINC `($__internal_9_$__cuda_sm70_shflsync_idx_p) ;  /* 0x00000c0000007944 */ /* 0x00efea0003c00000 */
[----:B------:R-:W-:Y:S05]  /*15e20*/  BRA `(.L_x_551) ;  /* 0xffffc3f000007947 */ /* 0x000fea000383ffff */
.L_x_491:
[----:B------:R-:W-:Y:S01]  /*15e30*/  IMAD.MOV.U32 R5, RZ, RZ, R12 ;  /* 0x000000ffff057224 */ /* 0x000fe200078e000c */
[----:B-1----:R-:W-:Y:S01]  /*15e40*/  MOV R3, 0x3 ;  /* 0x0000000300037802 */ /* 0x002fe20000000f00 */
        /* <DEDUP_REMOVED lines=10> */
.L_x_493:
[----:B------:R-:W-:Y:S01]  /*15ef0*/  IMAD.MOV.U32 R5, RZ, RZ, R12 ;  /* 0x000000ffff057224 */ /* 0x000fe200078e000c */
[----:B------:R-:W-:Y:S01]  /*15f00*/  MOV R3, RZ ;  /* 0x000000ff00037202 */ /* 0x000fe20000000f00 */
[----:B------:R-:W-:Y:S01]  /*15f10*/  IMAD.MOV.U32 R0, RZ, RZ, 0x1c1f ;  /* 0x00001c1fff007424 */ /* 0x000fe200078e00ff */
[----:B------:R-:W-:Y:S02]  /*15f20*/  MOV R2, 0x15f40 ;  /* 0x00015f4000027802 */ /* 0x000fe40000000f00 */
[----:B-1----:R-:W-:Y:S05]  /*15f30*/  CALL.REL.NOINC `($__internal_9_$__cuda_sm70_shflsync_idx_p) ;  /* 0x00000ae000007944 */ /* 0x002fea0003c00000 */
[----:B------:R-:W-:Y:S01]  /*15f40*/  MOV R4, R0 ;  /* 0x0000000000047202 */ /* 0x000fe20000000f00 */
[----:B------:R-:W-:Y:S05]  /*15f50*/  BRA `(.L_x_553) ;  /* 0xffffc76000007947 */ /* 0x000fea000383ffff */
.L_x_494:
[----:B------:R-:W-:Y:S01]  /*15f60*/  IMAD.MOV.U32 R5, RZ, RZ, R14 ;  /* 0x000000ffff057224 */ /* 0x000fe200078e000e */
[----:B------:R-:W-:Y:S01]  /*15f70*/  MOV R3, RZ ;  /* 0x000000ff00037202 */ /* 0x000fe20000000f00 */
[----:B------:R-:W-:Y:S01]  /*15f80*/  IMAD.MOV.U32 R0, RZ, RZ, 0x1c1f ;  /* 0x00001c1fff007424 */ /* 0x000fe200078e00ff */
[----:B------:R-:W-:Y:S02]  /*15f90*/  MOV R2, 0x15fb0 ;  /* 0x00015fb000027802 */ /* 0x000fe40000000f00 */
[----:B-123--:R-:W-:Y:S05]  /*15fa0*/  CALL.REL.NOINC `($__internal_9_$__cuda_sm70_shflsync_idx_p) ;  /* 0x00000a7000007944 */ /* 0x00efea0003c00000 */
[----:B------:R-:W-:Y:S05]  /*15fb0*/  BRA `(.L_x_554) ;  /* 0xffffc72000007947 */ /* 0x000fea000383ffff */
.L_x_497:
[----:B------:R-:W-:Y:S01]  /*15fc0*/  IMAD.MOV.U32 R5, RZ, RZ, R12 ;  /* 0x000000ffff057224 */ /* 0x000fe200078e000c */
[----:B---3--:R-:W-:Y:S01]  /*15fd0*/  MOV R3, 0x1 ;  /* 0x0000000100037802 */ /* 0x008fe20000000f00 */
[----:B------:R-:W-:Y:S01]  /*15fe0*/  IMAD.MOV.U32 R0, RZ, RZ, 0x1c1f ;  /* 0x00001c1fff007424 */ /* 0x000fe200078e00ff */
[----:B------:R-:W-:-:S02]  /*15ff0*/  MOV R2, 0x16010 ;  /* 0x0001601000027802 */ /* 0x000fc40000000f00 */
[----:B--2-4-:R-:W-:Y:S05]  /*16000*/  CALL.REL.NOINC `($__internal_9_$__cuda_sm70_shflsync_idx_p) ;  /* 0x00000a1000007944 */ /* 0x014fea0003c00000 */
[----:B------:R-:W-:Y:S01]  /*16010*/  IMAD.MOV.U32 R4, RZ, RZ, R0 ;  /* 0x000000ffff047224 */ /* 0x000fe200078e0000 */
[----:B------:R-:W-:Y:S01]  /*16020*/  MOV R3, 0x1 ;  /* 0x0000000100037802 */ /* 0x000fe20000000f00 */
[----:B------:R-:W-:Y:S01]  /*16030*/  IMAD.MOV.U32 R5, RZ, RZ, R14 ;  /* 0x000000ffff057224 */ /* 0x000fe200078e000e */
[----:B------:R-:W-:-:S02]  /*16040*/  MOV R0, 0x1c1f ;  /* 0x00001c1f00007802 */ /* 0x000fc40000000f00 */
[----:B------:R-:W-:Y:S02]  /*16050*/  MOV R2, 0x16070 ;  /* 0x0001607000027802 */ /* 0x000fe40000000f00 */
[----:B------:R-:W-:Y:S05]  /*16060*/  CALL.REL.NOINC `($__internal_9_$__cuda_sm70_shflsync_idx_p) ;  /* 0x000009b000007944 */ /* 0x000fea0003c00000 */
[----:B------:R-:W-:Y:S05]  /*16070*/  BRA `(.L_x_555) ;  /* 0xffffcfd000007947 */ /* 0x000fea000383ffff */
.L_x_501:
[----:B------:R-:W-:Y:S01]  /*16080*/  IMAD.MOV.U32 R5, RZ, RZ, R9 ;  /* 0x000000ffff057224 */ /* 0x000fe200078e0009 */
[----:B------:R-:W-:Y:S01]  /*16090*/  MOV R3, RZ ;  /* 0x000000ff00037202 */ /* 0x000fe20000000f00 */
[----:B------:R-:W-:Y:S01]  /*160a0*/  IMAD.MOV.U32 R0, RZ, RZ, 0x181f ;  /* 0x0000181fff007424 */ /* 0x000fe200078e00ff */
[----:B------:R-:W-:Y:S02]  /*160b0*/  MOV R2, 0x160d0 ;  /* 0x000160d000027802 */ /* 0x000fe40000000f00 */
[----:B------:R-:W-:Y:S05]  /*160c0*/  CALL.REL.NOINC `($__internal_9_$__cuda_sm70_shflsync_idx_p) ;  /* 0x0000095000007944 */ /* 0x000fea0003c00000 */
[----:B------:R-:W-:Y:S01]  /*160d0*/  MOV R8, R0 ;  /* 0x0000000000087202 */ /* 0x000fe20000000f00 */
[----:B------:R-:W-:Y:S05]  /*160e0*/  BRA `(.L_x_556) ;  /* 0xffffdd4000007947 */ /* 0x000fea000383ffff */
.L_x_502:
[----:B------:R-:W-:Y:S01]  /*160f0*/  IMAD.MOV.U32 R5, RZ, RZ, R12 ;  /* 0x000000ffff057224 */ /* 0x000fe200078e000c */
[----:B------:R-:W-:Y:S01]  /*16100*/  MOV R3, RZ ;  /* 0x000000ff00037202 */ /* 0x000fe20000000f00 */
[----:B------:R-:W-:Y:S01]  /*16110*/  IMAD.MOV.U32 R0, RZ, RZ, 0x181f ;  /* 0x0000181fff007424 */ /* 0x000fe200078e00ff */
[----:B------:R-:W-:Y:S02]  /*16120*/  MOV R2, 0x16140 ;  /* 0x0001614000027802 */ /* 0x000fe40000000f00 */
[----:B-12---:R-:W-:Y:S05]  /*16130*/  CALL.REL.NOINC `($__internal_9_$__cuda_sm70_shflsync_idx_p) ;  /* 0x000008e000007944 */ /* 0x006fea0003c00000 */
[----:B------:R-:W-:Y:S05]  /*16140*/  BRA `(.L_x_557) ;  /* 0xffffdd0000007947 */ /* 0x000fea000383ffff */
.L_x_505:
        /* <DEDUP_REMOVED lines=12> */
.L_x_508:
[----:B-1----:R-:W-:Y:S01]  /*16210*/  IMAD.MOV.U32 R5, RZ, RZ, R9 ;  /* 0x000000ffff057224 */ /* 0x002fe200078e0009 */
[----:B------:R-:W-:Y:S01]  /*16220*/  MOV R3, 0x2 ;  /* 0x0000000200037802 */ /* 0x000fe20000000f00 */
[----:B----4-:R-:W-:Y:S01]  /*16230*/  IMAD.MOV.U32 R0, RZ, RZ, 0x181f ;  /* 0x0000181fff007424 */ /* 0x010fe200078e00ff */
[----:B------:R-:W-:Y:S02]  /*16240*/  MOV R2, 0x16260 ;  /* 0x0001626000027802 */ /* 0x000fe40000000f00 */
[----:B--23--:R-:W-:Y:S05]  /*16250*/  CALL.REL.NOINC `($__internal_9_$__cuda_sm70_shflsync_idx_p) ;  /* 0x000007c000007944 */ /* 0x00cfea0003c00000 */
[----:B------:R-:W-:Y:S01]  /*16260*/  MOV R8, R0 ;  /* 0x0000000000087202 */ /* 0x000fe20000000f00 */
[----:B------:R-:W-:Y:S05]  /*16270*/  BRA `(.L_x_559) ;  /* 0xffffde8000007947 */ /* 0x000fea000383ffff */
.L_x_509:
[----:B------:R-:W-:Y:S01]  /*16280*/  IMAD.MOV.U32 R5, RZ, RZ, R12 ;  /* 0x000000ffff057224 */ /* 0x000fe200078e000c */
[----:B------:R-:W-:Y:S01]  /*16290*/  MOV R3, 0x2 ;  /* 0x0000000200037802 */ /* 0x000fe20000000f00 */
[----:B----4-:R-:W-:Y:S01]  /*162a0*/  IMAD.MOV.U32 R0, RZ, RZ, 0x181f ;  /* 0x0000181fff007424 */ /* 0x010fe200078e00ff */
[----:B------:R-:W-:Y:S02]  /*162b0*/  MOV R2, 0x162d0 ;  /* 0x000162d000027802 */ /* 0x000fe40000000f00 */
[----:B-123--:R-:W-:Y:S05]  /*162c0*/  CALL.REL.NOINC `($__internal_9_$__cuda_sm70_shflsync_idx_p) ;  /* 0x0000075000007944 */ /* 0x00efea0003c00000 */
[----:B------:R-:W-:Y:S05]  /*162d0*/  BRA `(.L_x_560) ;  /* 0xffffde4000007947 */ /* 0x000fea000383ffff */
.L_x_512:
        /* <DEDUP_REMOVED lines=12> */
.L_x_514:
[----:B---3--:R-:W-:Y:S01]  /*163a0*/  IMAD.MOV.U32 R5, RZ, RZ, R86 ;  /* 0x000000ffff057224 */ /* 0x008fe200078e0056 */
[----:B------:R-:W-:Y:S01]  /*163b0*/  MOV R3, RZ ;  /* 0x000000ff00037202 */ /* 0x000fe20000000f00 */
[----:B------:R-:W-:Y:S01]  /*163c0*/  IMAD.MOV.U32 R0, RZ, RZ, 0x1f ;  /* 0x0000001fff007424 */ /* 0x000fe200078e00ff */
[----:B------:R-:W-:Y:S02]  /*163d0*/  MOV R2, 0x163f0 ;  /* 0x000163f000027802 */ /* 0x000fe40000000f00 */
[----:B-1----:R-:W-:Y:S05]  /*163e0*/  CALL.REL.NOINC `($__internal_9_$__cuda_sm70_shflsync_idx_p) ;  /* 0x0000063000007944 */ /* 0x002fea0003c00000 */
[----:B------:R-:W-:Y:S01]  /*163f0*/  MOV R9, R0 ;  /* 0x0000000000097202 */ /* 0x000fe20000000f00 */
[----:B------:R-:W-:Y:S05]  /*16400*/  BRA `(.L_x_562) ;  /* 0xffffe06000007947 */ /* 0x000fea000383ffff */
.L_x_515:
[----:B---3--:R-:W-:Y:S01]  /*16410*/  IMAD.MOV.U32 R5, RZ, RZ, R86 ;  /* 0x000000ffff057224 */ /* 0x008fe200078e0056 */
[----:B------:R-:W-:Y:S01]  /*16420*/  MOV R3, 0x1 ;  /* 0x0000000100037802 */ /* 0x000fe20000000f00 */
[----:B------:R-:W-:Y:S01]  /*16430*/  IMAD.MOV.U32 R0, RZ, RZ, 0x1f ;  /* 0x0000001fff007424 */ /* 0x000fe200078e00ff */
[----:B------:R-:W-:Y:S02]  /*16440*/  MOV R2, 0x16460 ;  /* 0x0001646000027802 */ /* 0x000fe40000000f00 */
[----:B-12-4-:R-:W-:Y:S05]  /*16450*/  CALL.REL.NOINC `($__internal_9_$__cuda_sm70_shflsync_idx_p) ;  /* 0x000005c000007944 */ /* 0x016fea0003c00000 */
[----:B------:R-:W-:Y:S01]  /*16460*/  MOV R8, R0 ;  /* 0x0000000000087202 */ /* 0x000fe20000000f00 */
[----:B------:R-:W-:Y:S05]  /*16470*/  BRA `(.L_x_563) ;  /* 0xffffe01000007947 */ /* 0x000fea000383ffff */
.L_x_516:
[----:B------:R-:W-:Y:S02]  /*16480*/  MOV R2, 0x1 ;  /* 0x0000000100027802 */ /* 0x000fe40000000f00 */
[----:B------:R-:W-:-:S02]  /*16490*/  MOV R3, 0x164b0 ;  /* 0x000164b000037802 */ /* 0x000fc40000000f00 */
[----:B--234-:R-:W-:Y:S05]  /*164a0*/  CALL.REL.NOINC `($__internal_10_$__cuda_sm70_shflsync_up_p) ;  /* 0x000005c000007944 */ /* 0x01cfea0003c00000 */
[----:B------:R-:W-:Y:S05]  /*164b0*/  BRA `(.L_x_564) ;  /* 0xffffe0f000007947 */ /* 0x000fea000383ffff */
.L_x_517:
[----:B------:R-:W-:Y:S02]  /*164c0*/  MOV R2, 0x2 ;  /* 0x0000000200027802 */ /* 0x000fe40000000f00 */
[----:B------:R-:W-:-:S02]  /*164d0*/  MOV R3, 0x164f0 ;  /* 0x000164f000037802 */ /* 0x000fc40000000f00 */
[----:B--2-4-:R-:W-:Y:S05]  /*164e0*/  CALL.REL.NOINC `($__internal_10_$__cuda_sm70_shflsync_up_p) ;  /* 0x0000058000007944 */ /* 0x014fea0003c00000 */
[----:B------:R-:W-:Y:S01]  /*164f0*/  SEL R3, R4, RZ, P1 ;  /* 0x000000ff04037207 */ /* 0x000fe20000800000 */
[----:B------:R-:W-:-:S04]  /*16500*/  IMAD.MOV.U32 R2, RZ, RZ, 0x4 ;  /* 0x00000004ff027424 */ /* 0x000fc800078e00ff */
[----:B------:R-:W-:Y:S01]  /*16510*/  IMAD.IADD R0, R0, 0x1, R3 ;  /* 0x0000000100007824 */ /* 0x000fe200078e0203 */
[----:B------:R-:W-:Y:S02]  /*16520*/  MOV R3, 0x16540 ;  /* 0x0001654000037802 */ /* 0x000fe40000000f00 */
        /* <DEDUP_REMOVED lines=19> */
.L_x_521:
[----:B------:R-:W-:Y:S02]  /*16660*/  MOV R2, 0x1 ;  /* 0x0000000100027802 */ /* 0x000fe40000000f00 */
[----:B------:R-:W-:Y:S02]  /*16670*/  MOV R3, 0x16690 ;  /* 0x0001669000037802 */ /* 0x000fe40000000f00 */
[----:B------:R-:W-:Y:S05]  /*16680*/  CALL.REL.NOINC `($__internal_10_$__cuda_sm70_shflsync_up_p) ;  /* 0x000003e000007944 */ /* 0x000fea0003c00000 */
[----:B------:R-:W-:Y:S01]  /*16690*/  MOV R2, R4 ;  /* 0x0000000400027202 */ /* 0x000fe20000000f00 */
[----:B------:R-:W-:Y:S05]  /*166a0*/  BRA `(.L_x_566) ;  /* 0xffffe15000007947 */ /* 0x000fea000383ffff */
.L_x_522:
[----:B------:R-:W-:Y:S02]  /*166b0*/  MOV R2, 0x2 ;  /* 0x0000000200027802 */ /* 0x000fe40000000f00 */
        /* <DEDUP_REMOVED lines=25> */
.L_x_524:
[----:B------:R-:W-:Y:S02]  /*16850*/  SEL R0, RZ, 0x1, P0 ;  /* 0x00000001ff007807 */ /* 0x000fe40000000000 */
[----:B------:R-:W-:Y:S02]  /*16860*/  MOV R2, 0x16880 ;  /* 0x0001688000027802 */ /* 0x000fe40000000f00 */
[----:B-1----:R-:W-:Y:S05]  /*16870*/  CALL.REL.NOINC `($__internal_11_$__cuda_sm70_votesync_ballot) ;  /* 0x0000026000007944 */ /* 0x002fea0003c00000 */
[----:B------:R-:W-:Y:S01]  /*16880*/  MOV R12, R0 ;  /* 0x00000000000c7202 */ /* 0x000fe20000000f00 */
[----:B------:R-:W-:Y:S05]  /*16890*/  BRA `(.L_x_568) ;  /* 0xffffe0f000007947 */ /* 0x000fea000383ffff */
.L_x_525:
[----:B------:R-:W-:Y:S01]  /*168a0*/  IMAD.MOV.U32 R5, RZ, RZ, R6 ;  /* 0x000000ffff057224 */ /* 0x000fe200078e0006 */
[----:B------:R-:W-:Y:S01]  /*168b0*/  MOV R3, R8 ;  /* 0x0000000800037202 */ /* 0x000fe20000000f00 */
[----:B------:R-:W-:Y:S01]  /*168c0*/  IMAD.MOV.U32 R0, RZ, RZ, 0x1f ;  /* 0x0000001fff007424 */ /* 0x000fe200078e00ff */
[----:B------:R-:W-:Y:S02]  /*168d0*/  MOV R2, 0x168f0 ;  /* 0x000168f000027802 */ /* 0x000fe40000000f00 */
[----:B-1----:R-:W-:Y:S05]  /*168e0*/  CALL.REL.NOINC `($__internal_9_$__cuda_sm70_shflsync_idx_p) ;  /* 0x0000013000007944 */ /* 0x002fea0003c00000 */
[----:B------:R-:W-:Y:S01]  /*168f0*/  IMAD.MOV.U32 R10, RZ, RZ, R0 ;  /* 0x000000ffff0a7224 */ /* 0x000fe200078e0000 */
[----:B------:R-:W-:Y:S01]  /*16900*/  MOV R3, R8 ;  /* 0x0000000800037202 */ /* 0x000fe20000000f00 */
[----:B------:R-:W-:Y:S01]  /*16910*/  IMAD.MOV.U32 R5, RZ, RZ, R7 ;  /* 0x000000ffff057224 */ /* 0x000fe200078e0007 */
[----:B------:R-:W-:Y:S02]  /*16920*/  MOV R0, 0x1f ;  /* 0x0000001f00007802 */ /* 0x000fe40000000f00 */
[----:B------:R-:W-:-:S02]  /*16930*/  MOV R2, 0x16950 ;  /* 0x0001695000027802 */ /* 0x000fc40000000f00 */
[----:B------:R-:W-:Y:S05]  /*16940*/  CALL.REL.NOINC `($__internal_9_$__cuda_sm70_shflsync_idx_p) ;  /* 0x000000d000007944 */ /* 0x000fea0003c00000 */
[----:B------:R-:W-:Y:S01]  /*16950*/  MOV R7, R0 ;  /* 0x0000000000077202 */ /* 0x000fe20000000f00 */
[----:B------:R-:W-:Y:S05]  /*16960*/  BRA `(.L_x_569) ;  /* 0xffffe07000007947 */ /* 0x000fea000383ffff */
.L_x_528:
[----:B------:R-:W-:Y:S01]  /*16970*/  IMAD.MOV.U32 R5, RZ, RZ, R4 ;  /* 0x000000ffff057224 */ /* 0x000fe200078e0004 */
[----:B------:R-:W-:-:S02]  /*16980*/  MOV R0, 0x1f ;  /* 0x0000001f00007802 */ /* 0x000fc40000000f00 */
[----:B------:R-:W-:Y:S02]  /*16990*/  MOV R2, 0x169b0 ;  /* 0x000169b000027802 */ /* 0x000fe40000000f00 */
[----:B-1234-:R-:W-:Y:S05]  /*169a0*/  CALL.REL.NOINC `($__internal_9_$__cuda_sm70_shflsync_idx_p) ;  /* 0x0000007000007944 */ /* 0x01efea0003c00000 */
[----:B------:R-:W-:Y:S01]  /*169b0*/  MOV R13, R0 ;  /* 0x00000000000d7202 */ /* 0x000fe20000000f00 */
[----:B------:R-:W-:Y:S05]  /*169c0*/  BRA `(.L_x_527) ;  /* 0xffffe07000007947 */ /* 0x000fea000383ffff */
        .weak           $__internal_8_$__cuda_sm70_shflsync_bfly_p
        .type           $__internal_8_$__cuda_sm70_shflsync_bfly_p,@function
        .size           $__internal_8_$__cuda_sm70_shflsync_bfly_p,($__internal_9_$__cuda_sm70_shflsync_idx_p - $__internal_8_$__cuda_sm70_shflsync_bfly_p)
$__internal_8_$__cuda_sm70_shflsync_bfly_p:
[----:B------:R-:W-:Y:S04]  /*169d0*/  WARPSYNC R6 ;  /* 0x0000000600007348 */ /* 0x000fe80003800000 */
[----:B------:R1:W2:Y:S02]  /*169e0*/  SHFL.BFLY PT, R5, R2, R5, R7 ;  /* 0x0c00000502057389 */ /* 0x0002a400000e0007 */
[----:B-1----:R-:W-:Y:S02]  /*169f0*/  MOV R2, R3 ;  /* 0x0000000300027202 */ /* 0x002fe40000000f00 */
[----:B------:R-:W-:-:S04]  /*16a00*/  MOV R3, 0x0 ;  /* 0x0000000000037802 */ /* 0x000fc80000000f00 */
[----:B--2---:R-:W-:Y:S05]  /*16a10*/  RET.REL.NODEC R2 `(_ZN7cutlass13device_kernelIN5flash19enable_sm80_to_sm89INS1_16FlashAttnFwdSm80INS1_25CollectiveMainloopFwdSm80ILi8ELi1ELb0EN4cute5tupleIJNS5_1CILi128EEENS7_ILi64EEENS7_ILi192EEEEEELi192ENS_10bfloat16_tEfNS_4arch4Sm80ELb0ELb1ELb1ELb1ELb0ELb0ELb1ELb1EEENS1_21CollectiveEpilogueFwdINS6_IJS8_SA_S9_EEENS6_IJNS7_ILi1EEESI_SI_EEESC_SE_Li256ELb1ELb1ELb1ELb0EEENS1_36VarlenDynamicPersistentTileSchedulerILi128ELi64ELi256ELi256ELb1ELb1ELb0ELb1ELb0ELb1EEEEEEEEEvNT_6ParamsE) ;  /* 0xfffe95e002007950 */ /* 0x004fea0003c3ffff */
        .weak           $__internal_9_$__cuda_sm70_shflsync_idx_p
        .type           $__internal_9_$__cuda_sm70_shflsync_idx_p,@function
        .size           $__internal_9_$__cuda_sm70_shflsync_idx_p,($__internal_10_$__cuda_sm70_shflsync_up_p - $__internal_9_$__cuda_sm70_shflsync_idx_p)
$__internal_9_$__cuda_sm70_shflsync_idx_p:
[----:B------:R-:W-:-:S04]  /*16a20*/  MOV R87, 0xffffffff ;  /* 0xffffffff00577802 */ /* 0x000fc80000000f00 */
[----:B------:R-:W-:Y:S04]  /*16a30*/  WARPSYNC R87 ;  /* 0x0000005700007348 */ /* 0x000fe80003800000 */
[----:B------:R1:W2:Y:S02]  /*16a40*/  SHFL.IDX PT, R0, R5, R3, R0 ;  /* 0x0000000305007389 */ /* 0x0002a400000e0000 */
[----:B-1----:R-:W-:-:S04]  /*16a50*/  MOV R3, 0x0 ;  /* 0x0000000000037802 */ /* 0x002fc80000000f00 */
[----:B--2---:R-:W-:Y:S05]  /*16a60*/  RET.REL.NODEC R2 `(_ZN7cutlass13device_kernelIN5flash19enable_sm80_to_sm89INS1_16FlashAttnFwdSm80INS1_25CollectiveMainloopFwdSm80ILi8ELi1ELb0EN4cute5tupleIJNS5_1CILi128EEENS7_ILi64EEENS7_ILi192EEEEEELi192ENS_10bfloat16_tEfNS_4arch4Sm80ELb0ELb1ELb1ELb1ELb0ELb0ELb1ELb1EEENS1_21CollectiveEpilogueFwdINS6_IJS8_SA_S9_EEENS6_IJNS7_ILi1EEESI_SI_EEESC_SE_Li256ELb1ELb1ELb1ELb0EEENS1_36VarlenDynamicPersistentTileSchedulerILi128ELi64ELi256ELi256ELb1ELb1ELb0ELb1ELb0ELb1EEEEEEEEEvNT_6ParamsE) ;  /* 0xfffe959002007950 */ /* 0x004fea0003c3ffff */
        .weak           $__internal_10_$__cuda_sm70_shflsync_up_p
        .type           $__internal_10_$__cuda_sm70_shflsync_up_p,@function
        .size           $__internal_10_$__cuda_sm70_shflsync_up_p,($__internal_11_$__cuda_sm70_votesync_ballot - $__internal_10_$__cuda_sm70_shflsync_up_p)
$__internal_10_$__cuda_sm70_shflsync_up_p:
[----:B------:R-:W-:Y:S02]  /*16a70*/  IMAD.MOV.U32 R4, RZ, RZ, RZ ;  /* 0x000000ffff047224 */ /* 0x000fe400078e00ff */
[----:B------:R-:W-:-:S04]  /*16a80*/  IMAD.MOV.U32 R10, RZ, RZ, -0x1 ;  /* 0xffffffffff0a7424 */ /* 0x000fc800078e00ff */
[----:B------:R-:W-:Y:S04]  /*16a90*/  WARPSYNC R10 ;  /* 0x0000000a00007348 */ /* 0x000fe80003800000 */
[----:B------:R1:W2:Y:S02]  /*16aa0*/  SHFL.UP PT, R4, R0, R2, R4 ;  /* 0x0400000200047389 */ /* 0x0002a400000e0004 */
[----:B-1----:R-:W-:Y:S02]  /*16ab0*/  MOV R2, R3 ;  /* 0x0000000300027202 */ /* 0x002fe40000000f00 */
[----:B------:R-:W-:-:S04]  /*16ac0*/  MOV R3, 0x0 ;  /* 0x0000000000037802 */ /* 0x000fc80000000f00 */
[----:B--2---:R-:W-:Y:S05]  /*16ad0*/  RET.REL.NODEC R2 `(_ZN7cutlass13device_kernelIN5flash19enable_sm80_to_sm89INS1_16FlashAttnFwdSm80INS1_25CollectiveMainloopFwdSm80ILi8ELi1ELb0EN4cute5tupleIJNS5_1CILi128EEENS7_ILi64EEENS7_ILi192EEEEEELi192ENS_10bfloat16_tEfNS_4arch4Sm80ELb0ELb1ELb1ELb1ELb0ELb0ELb1ELb1EEENS1_21CollectiveEpilogueFwdINS6_IJS8_SA_S9_EEENS6_IJNS7_ILi1EEESI_SI_EEESC_SE_Li256ELb1ELb1ELb1ELb0EEENS1_36VarlenDynamicPersistentTileSchedulerILi128ELi64ELi256ELi256ELb1ELb1ELb0ELb1ELb0ELb1EEEEEEEEEvNT_6ParamsE) ;  /* 0xfffe952002007950 */ /* 0x004fea0003c3ffff */
        .weak           $__internal_11_$__cuda_sm70_votesync_ballot
        .type           $__internal_11_$__cuda_sm70_votesync_ballot,@function
        .size           $__internal_11_$__cuda_sm70_votesync_ballot,(.L_x_4931 - $__internal_11_$__cuda_sm70_votesync_ballot)
$__internal_11_$__cuda_sm70_votesync_ballot:
[----:B------:R-:W-:Y:S01]  /*16ae0*/  ISETP.NE.U32.AND P0, PT, R0, 0x1, PT ;  /* 0x000000010000780c */ /* 0x000fe20003f05070 */
[----:B------:R-:W-:-:S04]  /*16af0*/  IMAD.MOV.U32 R3, RZ, RZ, -0x1 ;  /* 0xffffffffff037424 */ /* 0x000fc800078e00ff */
[----:B------:R-:W-:Y:S08]  /*16b00*/  WARPSYNC R3 ;  /* 0x0000000300007348 */ /* 0x000ff00003800000 */
[----:B------:R-:W-:-:S04]  /*16b10*/  VOTE.ANY R0, PT, !P0 ;  /* 0x0000000000007806 */ /* 0x000fc800040e0100 */
[----:B------:R-:W-:Y:S01]  /*16b20*/  LOP3.LUT R0, R0, R3, RZ, 0xc0, !PT ;  /* 0x0000000300007212 */ /* 0x000fe200078ec0ff */
[----:B------:R-:W-:-:S04]  /*16b30*/  IMAD.MOV.U32 R3, RZ, RZ, 0x0 ;  /* 0x00000000ff037424 */ /* 0x000fc800078e00ff */
[----:B------:R-:W-:Y:S05]  /*16b40*/  RET.REL.NODEC R2 `(_ZN7cutlass13device_kernelIN5flash19enable_sm80_to_sm89INS1_16FlashAttnFwdSm80INS1_25CollectiveMainloopFwdSm80ILi8ELi1ELb0EN4cute5tupleIJNS5_1CILi128EEENS7_ILi64EEENS7_ILi192EEEEEELi192ENS_10bfloat16_tEfNS_4arch4Sm80ELb0ELb1ELb1ELb1ELb0ELb0ELb1ELb1EEENS1_21CollectiveEpilogueFwdINS6_IJS8_SA_S9_EEENS6_IJNS7_ILi1EEESI_SI_EEESC_SE_Li256ELb1ELb1ELb1ELb0EEENS1_36VarlenDynamicPersistentTileSchedulerILi128ELi64ELi256ELi256ELb1ELb1ELb0ELb1ELb0ELb1EEEEEEEEEvNT_6ParamsE) ;  /* 0xfffe94b002007950 */ /* 0x000fea0003c3ffff */
.L_x_570:
        /* <DEDUP_REMOVED lines=11> */
.L_x_4931:


//--------------------- .text._ZN7cutlass13device_kernelIN5flash19enable_sm80_to_sm89INS1_16FlashAttnFwdSm80INS1_25CollectiveMainloopFwdSm80ILi8ELi1ELb0EN4cute5tupleIJNS5_1CILi128EEENS7_ILi64EEENS7_ILi192EEEEEELi192ENS_10bfloat16_tEfNS_4arch4Sm80ELb0ELb1ELb1ELb1ELb0ELb1ELb1ELb1EEENS1_21CollectiveEpilogueFwdINS6_IJS8_SA_S9_EEENS6_IJNS7_ILi1EEESI_SI_EEESC_SE_Li256ELb1ELb1ELb1ELb0EEENS1_36VarlenDynamicPersistentTileSchedulerILi128ELi64ELi256ELi256ELb1ELb1ELb0ELb1ELb0ELb1EEEEEEEEEvNT_6ParamsE --------------------------
	.section	.text._ZN7cutlass13device_kernelIN5flash19enable_sm80_to_sm89INS1_16FlashAttnFwdSm80INS1_25CollectiveMainloopFwdSm80ILi8ELi1ELb0EN4cute5tupleIJNS5_1CILi128EEENS7_ILi64EEENS7_ILi192EEEEEELi192ENS_10bfloat16_tEfNS_4arch4Sm80ELb0ELb1ELb1ELb1ELb0ELb1ELb1ELb1EEENS1_21CollectiveEpilogueFwdINS6_IJS8_SA_S9_EEENS6_IJNS7_ILi1EEESI_SI_EEESC_SE_Li256ELb1ELb1ELb1ELb0EEENS1_36VarlenDynamicPersistentTileSchedulerILi128ELi64ELi256ELi256ELb1ELb1ELb0ELb1ELb0ELb1EEEEEEEEEvNT_6ParamsE,"ax",@progbits
	.sectioninfo	@"SHI_REGISTERS=255"
	.align	128
.text._ZN7cutlass13device_kernelIN5flash19enable_sm80_to_sm89INS1_16FlashAttnFwdSm80INS1_25CollectiveMainloopFwdSm80ILi8ELi1ELb0EN4cute5tupleIJNS5_1CILi128EEENS7_ILi64EEENS7_ILi192EEEEEELi192ENS_10bfloat16_tEfNS_4arch4Sm80ELb0ELb1ELb1ELb1ELb0ELb1ELb1ELb1EEENS1_21CollectiveEpilogueFwdINS6_IJS8_SA_S9_EEENS6_IJNS7_ILi1EEESI_SI_EEESC_SE_Li256ELb1ELb1ELb1ELb0EEENS1_36VarlenDynamicPersistentTileSchedulerILi128ELi64ELi256ELi256ELb1ELb1ELb0ELb1ELb0ELb1EEEEEEEEEvNT_6ParamsE:
        .type           _ZN7cutlass13device_kernelIN5flash19enable_sm80_to_sm89INS1_16FlashAttnFwdSm80INS1_25CollectiveMainloopFwdSm80ILi8ELi1ELb0EN4cute5tupleIJNS5_1CILi128EEENS7_ILi64EEENS7_ILi192EEEEEELi192ENS_10bfloat16_tEfNS_4arch4Sm80ELb0ELb1ELb1ELb1ELb0ELb1ELb1ELb1EEENS1_21CollectiveEpilogueFwdINS6_IJS8_SA_S9_EEENS6_IJNS7_ILi1EEESI_SI_EEESC_SE_Li256ELb1ELb1ELb1ELb0EEENS1_36VarlenDynamicPersistentTileSchedulerILi128ELi64ELi256ELi256ELb1ELb1ELb0ELb1ELb0ELb1EEEEEEEEEvNT_6ParamsE,@function
        .size           _ZN7cutlass13device_kernelIN5flash19enable_sm80_to_sm89INS1_16FlashAttnFwdSm80INS1_25CollectiveMainloopFwdSm80ILi8ELi1ELb0EN4cute5tupleIJNS5_1CILi128EEENS7_ILi64EEENS7_ILi192EEEEEELi192ENS_10bfloat16_tEfNS_4arch4Sm80ELb0ELb1ELb1ELb1ELb0ELb1ELb1ELb1EEENS1_21CollectiveEpilogueFwdINS6_IJS8_SA_S9_EEENS6_IJNS7_ILi1EEESI_SI_EEESC_SE_Li256ELb1ELb1ELb1ELb0EEENS1_36VarlenDynamicPersistentTileSchedulerILi128ELi64ELi256ELi256ELb1ELb1ELb0ELb1ELb0ELb1EEEEEEEEEvNT_6ParamsE,(.L_x_4936 - _ZN7cutlass13device_kernelIN5flash19enable_sm80_to_sm89INS1_16FlashAttnFwdSm80INS1_25CollectiveMainloopFwdSm80ILi8ELi1ELb0EN4cute5tupleIJNS5_1CILi128EEENS7_ILi64EEENS7_ILi192EEEEEELi192ENS_10bfloat16_tEfNS_4arch4Sm80ELb0ELb1ELb1ELb1ELb0ELb1ELb1ELb1EEENS1_21CollectiveEpilogueFwdINS6_IJS8_SA_S9_EEENS6_IJNS7_ILi1EEESI_SI_EEESC_SE_Li256ELb1ELb1ELb1ELb0EEENS1_36VarlenDynamicPersistentTileSchedulerILi128ELi64ELi256ELi256ELb1ELb1ELb0ELb1ELb0ELb1EEEEEEEEEvNT_6ParamsE)
        .other          _ZN7cutlass13device_kernelIN5flash19enable_sm80_to_sm89INS1_16FlashAttnFwdSm80INS1_25CollectiveMainloopFwdSm80ILi8ELi1ELb0EN4cute5tupleIJNS5_1CILi128EEENS7_ILi64EEENS7_ILi192EEEEEELi192ENS_10bfloat16_tEfNS_4arch4Sm80ELb0ELb1ELb1ELb1ELb0ELb1ELb1ELb1EEENS1_21CollectiveEpilogueFwdINS6_IJS8_SA_S9_EEENS6_IJNS7_ILi1EEESI_SI_EEESC_SE_Li256ELb1ELb1ELb1ELb0EEENS1_36VarlenDynamicPersistentTileSchedulerILi128ELi64ELi256ELi256ELb1ELb1ELb0ELb1ELb0ELb1EEEEEEEEEvNT_6ParamsE,@"STO_CUDA_ENTRY STV_DEFAULT"
_ZN7cutlass13device_kernelIN5flash19enable_sm80_to_sm89INS1_16FlashAttnFwdSm80INS1_25CollectiveMainloopFwdSm80ILi8ELi1ELb0EN4cute5tupleIJNS5_1CILi128EEENS7_ILi64EEENS7_ILi192EEEEEELi192ENS_10bfloat16_tEfNS_4arch4Sm80ELb0ELb1ELb1ELb1ELb0ELb1ELb1ELb1EEENS1_21CollectiveEpilogueFwdINS6_IJS8_SA_S9_EEENS6_IJNS7_ILi1EEESI_SI_EEESC_SE_Li256ELb1ELb1ELb1ELb0EEENS1_36VarlenDynamicPersistentTileSchedulerILi128ELi64ELi256ELi256ELb1ELb1ELb0ELb1ELb0ELb1EEEEEEEEEvNT_6ParamsE:
[----:B------:R-:W-:-:S03]  /*0000*/  MOV R1, c[0x0][0x28] ;  /* 0x00000a0000017a02 */ /* 0x000fc60000000f00 */
[----:B------:R-:W1:Y:S01]  /*0010*/  S2R R2, SR_TID.X ;  /* 0x0000000000027919 */ /* 0x000e620000002100 */
[----:B------:R-:W-:Y:S01]  /*0020*/  IADD3 R1, R1, -0x58, RZ ;  /* 0xffffffa801017810 */ /* 0x000fe20007ffe0ff */
[----:B------:R-:W-:Y:S01]  /*0030*/  ULDC.64 UR6, c[0x0][0x118] ;  /* 0x0000460000067ab9 */ /* 0x000fe20000000a00 */
[----:B-1----:R-:W-:-:S05]  /*0040*/  SHF.R.U32.HI R0, RZ, 0x5, R2 ;  /* 0x00000005ff007819 */ /* 0x002fca0000011602 */
[----:B------:R-:W1:Y:S02]  /*0050*/  SHFL.IDX PT, R3, R0, RZ, 0x1f ;  /* 0x00001fff00037589 */ /* 0x000e6400000e0000 */
[----:B-1----:R-:W-:Y:S02]  /*0060*/  ISETP.NE.AND P0, PT, R3, RZ, PT ;  /* 0x000000ff0300720c */ /* 0x002fe40003f05270 */
[----:B------:R-:W-:Y:S11]  /*0070*/  STL [R1+0x4c], R3 ;  /* 0x00004c0301007387 */ /* 0x000ff60000100800 */
[----:B------:R-:W-:Y:S06]  /*0080*/  @P0 BAR.SYNC.DEFER_BLOCKING 0x5, 0x100 ;  /* 0x0144000000000b1d */ /* 0x000fec0000010000 */
[----:B------:R-:W1:Y:S04]  /*0090*/  @P0 LDS.128 R4, [0x18100] ;  /* 0x01810000ff040984 */ /* 0x000e680000000c00 */
[----:B-1----:R1:W-:Y:S04]  /*00a0*/  @P0 STL.64 [R1], R4 ;  /* 0x0000000401000387 */ /* 0x0023e80000100a00 */
[----:B------:R1:W-:Y:S04]  /*00b0*/  @P0 STL.64 [R1+0x8], R6 ;  /* 0x0000080601000387 */ /* 0x0003e80000100a00 */
[----:B------:R-:W-:Y:S06]  /*00c0*/  @P0 BAR.ARV 0x4, 0x100 ;  /* 0x0104000000000b1d */ /* 0x000fec0000002000 */
[----:B------:R-:W-:Y:S05]  /*00d0*/  @P0 BRA `(.L_x_571) ;  /* 0x00000ff000000947 */ /* 0x000fea0003800000 */
[----:B------:R-:W-:Y:S01]  /*00e0*/  LOP3.LUT R13, R2, 0x1f, RZ, 0xc0, !PT ;  /* 0x0000001f020d7812 */ /* 0x000fe200078ec0ff */
[----:B------:R-:W-:-:S02]  /*00f0*/  IMAD.MOV.U32 R10, RZ, RZ, RZ ;  /* 0x000000ffff0a7224 */ /* 0x000fc400078e00ff */
[----:B------:R-:W-:Y:S01]  /*0100*/  IMAD.MOV.U32 R8, RZ, RZ, RZ ;  /* 0x000000ffff087224 */ /* 0x000fe200078e00ff */
[----:B------:R-:W-:-:S04]  /*0110*/  ISETP.NE.AND P6, PT, R13, 0x1f, PT ;  /* 0x0000001f0d00780c */ /* 0x000fc80003fc5270 */
[----:B------:R-:W-:-:S13]  /*0120*/  ISETP.GE.OR P0, PT, R13, c[0x0][0x53c], !P6 ;  /* 0x00014f000d007a0c */ /* 0x000fda0007706670 */
[----:B-1----:R-:W-:Y:S02]  /*0130*/  @!P0 IMAD.MOV.U32 R4, RZ, RZ, 0x4 ;  /* 0x00000004ff048424 */ /* 0x002fe400078e00ff */
[----:B------:R-:W-:Y:S02]  /*0140*/  @!P0 IMAD.MOV.U32 R2, RZ, RZ, 0x4 ;  /* 0x00000004ff028424 */ /* 0x000fe400078e00ff */
[----:B------:R-:W-:-:S04]  /*0150*/  @!P0 IMAD.WIDE.U32 R4, R13, R4, c[0x0][0x580] ;  /* 0x000160000d048625 */ /* 0x000fc800078e0004 */
[C---:B------:R-:W-:Y:S01]  /*0160*/  @!P0 IMAD.WIDE.U32 R2, R13.reuse, R2, c[0x0][0x578] ;  /* 0x00015e000d028625 */ /* 0x040fe200078e0002 */
[----:B------:R-:W2:Y:S04]  /*0170*/  @!P0 LDG.E R10, [R4.64] ;  /* 0x00000006040a8981 */ /* 0x000ea8000c1e1900 */
[----:B------:R-:W2:Y:S01]  /*0180*/  @!P0 LDG.E R8, [R2.64] ;  /* 0x0000000602088981 */ /* 0x000ea2000c1e1900 */
[C---:B------:R-:W-:Y:S01]  /*0190*/  ISETP.NE.AND P5, PT, R13.reuse, RZ, PT ;  /* 0x000000ff0d00720c */ /* 0x040fe20003fa5270 */
[----:B------:R-:W1:Y:S01]  /*01a0*/  S2UR UR4, SR_CTAID.X ;  /* 0x00000000000479c3 */ /* 0x000e620000002500 */
[C---:B------:R-:W-:Y:S02]  /*01b0*/  ISETP.GE.U32.AND P4, PT, R13.reuse, 0x2, PT ;  /* 0x000000020d00780c */ /* 0x040fe40003f86070 */
[----:B------:R-:W-:-:S02]  /*01c0*/  ISETP.GE.U32.AND P3, PT, R13, 0x4, PT ;  /* 0x000000040d00780c */ /* 0x000fc40003f66070 */
[C---:B------:R-:W-:Y:S02]  /*01d0*/  ISETP.GE.U32.AND P2, PT, R13.reuse, 0x8, PT ;  /* 0x000000080d00780c */ /* 0x040fe40003f46070 */
[----:B------:R-:W-:Y:S02]  /*01e0*/  ISETP.GE.U32.AND P1, PT, R13, 0x10, PT ;  /* 0x000000100d00780c */ /* 0x000fe40003f26070 */
[----:B------:R-:W-:Y:S01]  /*01f0*/  MOV R6, RZ ;  /* 0x000000ff00067202 */ /* 0x000fe20000000f00 */
[----:B--2---:R-:W-:-:S05]  /*0200*/  IMAD R4, R10, R8, RZ ;  /* 0x000000080a047224 */ /* 0x004fca00078e02ff */
[----:B------:R-:W2:Y:S02]  /*0210*/  SHFL.UP PT, R0, R4, 0x1, RZ ;  /* 0x0420000004007989 */ /* 0x000ea400000e00ff */
[----:B--2---:R-:W-:-:S05]  /*0220*/  SEL R0, R0, RZ, P5 ;  /* 0x000000ff00007207 */ /* 0x004fca0002800000 */
[----:B------:R-:W-:-:S05]  /*0230*/  IMAD.IADD R4, R4, 0x1, R0 ;  /* 0x0000000104047824 */ /* 0x000fca00078e0200 */
[----:B------:R-:W2:Y:S02]  /*0240*/  SHFL.UP PT, R0, R4, 0x2, RZ ;  /* 0x0440000004007989 */ /* 0x000ea400000e00ff */
[----:B--2---:R-:W-:-:S04]  /*0250*/  SEL R0, R0, RZ, P4 ;  /* 0x000000ff00007207 */ /* 0x004fc80002000000 */
[----:B------:R-:W-:-:S05]  /*0260*/  IADD3 R4, R4, R0, RZ ;  /* 0x0000000004047210 */ /* 0x000fca0007ffe0ff */
[----:B------:R-:W2:Y:S02]  /*0270*/  SHFL.UP PT, R0, R4, 0x4, RZ ;  /* 0x0480000004007989 */ /* 0x000ea400000e00ff */
[----:B--2---:R-:W-:-:S05]  /*0280*/  SEL R0, R0, RZ, P3 ;  /* 0x000000ff00007207 */ /* 0x004fca0001800000 */
[----:B------:R-:W-:-:S05]  /*0290*/  IMAD.IADD R4, R4, 0x1, R0 ;  /* 0x0000000104047824 */ /* 0x000fca00078e0200 */
[----:B------:R-:W2:Y:S02]  /*02a0*/  SHFL.UP PT, R0, R4, 0x8, RZ ;  /* 0x0500000004007989 */ /* 0x000ea400000e00ff */
[----:B--2---:R-:W-:-:S05]  /*02b0*/  SEL R0, R0, RZ, P2 ;  /* 0x000000ff00007207 */ /* 0x004fca0001000000 */
[----:B------:R-:W-:-:S05]  /*02c0*/  IMAD.IADD R4, R4, 0x1, R0 ;  /* 0x0000000104047824 */ /* 0x000fca00078e0200 */
[----:B------:R-:W2:Y:S02]  /*02d0*/  SHFL.UP PT, R0, R4, 0x10, RZ ;  /* 0x0600000004007989 */ /* 0x000ea400000e00ff */
[----:B--2---:R-:W-:-:S05]  /*02e0*/  SEL R0, R0, RZ, P1 ;  /* 0x000000ff00007207 */ /* 0x004fca0000800000 */
[----:B------:R-:W-:-:S05]  /*02f0*/  IMAD.IADD R4, R4, 0x1, R0 ;  /* 0x0000000104047824 */ /* 0x000fca00078e0200 */
[----:B------:R-:W2:Y:S02]  /*0300*/  SHFL.IDX PT, R7, R4, 0x1f, 0x1f ;  /* 0x03e01f0004077f89 */ /* 0x000ea400000e0000 */
[----:B--2---:R-:W-:-:S04]  /*0310*/  IMAD R7, R7, c[0x0][0x538], RZ ;  /* 0x00014e0007077a24 */ /* 0x004fc800078e02ff */
[----:B------:R-:W-:Y:S01]  /*0320*/  IMAD.MOV.U32 R0, RZ, RZ, R7 ;  /* 0x000000ffff007224 */ /* 0x000fe200078e0007 */
[----:B-1----:R-:W-:-:S13]  /*0330*/  ISETP.GT.AND P0, PT, R7, UR4, PT ;  /* 0x0000000407007c0c */ /* 0x002fda000bf04270 */
[----:B------:R-:W-:Y:S05]  /*0340*/  @P0 BRA `(.L_x_572) ;  /* 0x0000027000000947 */ /* 0x000fea0003800000 */
[----:B------:R-:W-:Y:S02]  /*0350*/  MOV R7, R0 ;  /* 0x0000000000077202 */ /* 0x000fe40000000f00 */
[----:B------:R-:W-:-:S04]  /*0360*/  MOV R6, RZ ;  /* 0x000000ff00067202 */ /* 0x000fc80000000f00 */
.L_x_576:
        /* <DEDUP_REMOVED lines=12> */
[----:B------:R-:W2:Y:S04]  /*0430*/  @!P0 LDG.E R10, [R4.64] ;  /* 0x00000006040a8981 */ /* 0x000ea8000c1e1900 */
[----:B------:R-:W2:Y:S02]  /*0440*/  @!P0 LDG.E R8, [R2.64] ;  /* 0x0000000602088981 */ /* 0x000ea4000c1e1900 */
[----:B--2---:R-:W-:Y:S01]  /*0450*/  IMAD R4, R10, R8, RZ ;  /* 0x000000080a047224 */ /* 0x004fe200078e02ff */
[----:B------:R-:W-:Y:S05]  /*0460*/  BRA.DIV ~URZ, `(.L_x_574) ;  /* 0x00021cf27f007947 */ /* 0x000fea000b800000 */
[----:B------:R1:W2:Y:S02]  /*0470*/  SHFL.UP PT, R0, R4, 0x1, RZ ;  /* 0x0420000004007989 */ /* 0x0002a400000e00ff */
.L_x_795:
        /* <DEDUP_REMOVED lines=16> */
.L_x_796:
[----:B--2---:R-:W-:-:S05]  /*0580*/  IMAD R0, R0, c[0x0][0x538], RZ ;  /* 0x00014e0000007a24 */ /* 0x004fca00078e02ff */
[----:B------:R-:W-:-:S04]  /*0590*/  IADD3 R7, R0, R7, RZ ;  /* 0x0000000700077210 */ /* 0x000fc80007ffe0ff */
[----:B------:R-:W-:-:S13]  /*05a0*/  ISETP.GT.AND P0, PT, R7, UR4, PT ;  /* 0x0000000407007c0c */ /* 0x000fda000bf04270 */
[----:B-1----:R-:W-:Y:S05]  /*05b0*/  @!P0 BRA `(.L_x_576) ;  /* 0xfffffdb000008947 */ /* 0x002fea000383ffff */
.L_x_572:
[----:B------:R-:W-:-:S05]  /*05c0*/  IADD3 R11, -R0, R7, RZ ;  /* 0x00000007000b7210 */ /* 0x000fca0007ffe1ff */
[----:B------:R-:W-:-:S05]  /*05d0*/  IMAD R0, R4, c[0x0][0x538], R11 ;  /* 0x00014e0004007a24 */ /* 0x000fca00078e020b */
[----:B------:R-:W-:Y:S01]  /*05e0*/  ISETP.GT.AND P0, PT, R0, UR4, PT ;  /* 0x0000000400007c0c */ /* 0x000fe2000bf04270 */
[----:B------:R-:W-:-:S12]  /*05f0*/  BRA.DIV ~URZ, `(.L_x_577) ;  /* 0x00021db27f007947 */ /* 0x000fd8000b800000 */
[----:B------:R-:W-:-:S04]  /*0600*/  VOTE.ANY R7, PT, !P0 ;  /* 0x0000000000077806 */ /* 0x000fc800040e0100 */
.L_x_797:
[----:B------:R-:W1:Y:S02]  /*0610*/  POPC R0, R7 ;  /* 0x0000000700007309 */ /* 0x000e640000000000 */
[----:B-1----:R-:W-:-:S05]  /*0620*/  IADD3 R2, R0, R6, RZ ;  /* 0x0000000600027210 */ /* 0x002fca0007ffe0ff */
[----:B------:R1:W-:Y:S01]  /*0630*/  STL [R1+0xc], R2 ;  /* 0x00000c0201007387 */ /* 0x0003e20000100800 */
[----:B------:R-:W-:Y:S05]  /*0640*/  BRA.DIV ~URZ, `(.L_x_578) ;  /* 0x00021db27f007947 */ /* 0x000fea000b800000 */
[----:B------:R2:W3:Y:S01]  /*0650*/  SHFL.IDX PT, R12, R10, R0, 0x1f ;  /* 0x00001f000a0c7589 */ /* 0x0004e200000e0000 */
[----:B------:R-:W-:-:S03]  /*0660*/  MOV R6, RZ ;  /* 0x000000ff00067202 */ /* 0x000fc60000000f00 */
[----:B------:R2:W4:Y:S04]  /*0670*/  SHFL.IDX PT, R10, R8, R0, 0x1f ;  /* 0x00001f00080a7589 */ /* 0x00052800000e0000 */
.L_x_798:
[----:B------:R-:W-:Y:S01]  /*0680*/  ISETP.NE.AND P0, PT, R7, RZ, PT ;  /* 0x000000ff0700720c */ /* 0x000fe20003f05270 */
[----:B------:R-:W-:-:S12]  /*0690*/  BSSY B0, `(.L_x_579) ;  /* 0x0000005000007945 */ /* 0x000fd80003800000 */
[----:B------:R-:W-:Y:S05]  /*06a0*/  @!P0 BRA `(.L_x_580) ;  /* 0x0000003000008947 */ /* 0x000fea0003800000 */
[----:B------:R-:W-:Y:S01]  /*06b0*/  IADD3 R5, R0, -0x1, RZ ;  /* 0xffffffff00057810 */ /* 0x000fe20007ffe0ff */
[----:B------:R-:W-:Y:S05]  /*06c0*/  BRA.DIV ~URZ, `(.L_x_581) ;  /* 0x00021e127f007947 */ /* 0x000fea000b800000 */
[----:B------:R1:W2:Y:S02]  /*06d0*/  SHFL.IDX PT, R6, R4, R5, 0x1f ;  /* 0x00001f0504067589 */ /* 0x0002a400000e0000 */
.L_x_580:
[----:B------:R-:W-:Y:S05]  /*06e0*/  BSYNC B0 ;  /* 0x0000000000007941 */ /* 0x000fea0003800000 */
.L_x_579:
[----:B--2---:R-:W-:Y:S01]  /*06f0*/  IMAD R0, R6, c[0x0][0x538], R11 ;  /* 0x00014e0006007a24 */ /* 0x004fe200078e020b */
[----:B----4-:R-:W-:Y:S01]  /*0700*/  ISETP.NE.AND P0, PT, R10, 0x1, PT ;  /* 0x000000010a00780c */ /* 0x010fe20003f05270 */
[----:B------:R-:W-:Y:S03]  /*0710*/  BSSY B0, `(.L_x_582) ;  /* 0x0000089000007945 */ /* 0x000fe60003800000 */
[----:B------:R2:W-:Y:S01]  /*0720*/  STL [R1], R0 ;  /* 0x0000000001007387 */ /* 0x0005e20000100800 */
[----:B------:R-:W-:-:S08]  /*0730*/  IADD3 R9, -R0, UR4, RZ ;  /* 0x0000000400097c10 */ /* 0x000fd0000fffe1ff */
[----:B------:R-:W-:Y:S05]  /*0740*/  @!P0 BRA `(.L_x_583) ;  /* 0x000003f000008947 */ /* 0x000fea0003800000 */
[-C--:B--23--:R-:W-:Y:S02]  /*0750*/  IABS R0, R12.reuse ;  /* 0x0000000c00007213 */ /* 0x08cfe40000000000 */
[----:B------:R-:W-:-:S03]  /*0760*/  IABS R6, R12 ;  /* 0x0000000c00067213 */ /* 0x000fc60000000000 */
[----:B-1----:R-:W-:Y:S01]  /*0770*/  IMAD.MOV.U32 R5, RZ, RZ, R0 ;  /* 0x000000ffff057224 */ /* 0x002fe200078e0000 */
[----:B------:R-:W-:-:S03]  /*0780*/  IABS R0, R10 ;  /* 0x0000000a00007213 */ /* 0x000fc60000000000 */
[----:B------:R-:W1:Y:S02]  /*0790*/  I2F.RP R2, R5 ;  /* 0x0000000500027306 */ /* 0x000e640000209400 */
[----:B------:R-:W-:Y:S01]  /*07a0*/  IMAD.MOV.U32 R8, RZ, RZ, R0 ;  /* 0x000000ffff087224 */ /* 0x000fe200078e0000 */
[----:B------:R-:W-:-:S05]  /*07b0*/  IABS R0, R9 ;  /* 0x0000000900007213 */ /* 0x000fca0000000000 */
[----:B------:R-:W-:Y:S08]  /*07c0*/  I2F.RP R7, R8 ;  /* 0x0000000800077306 */ /* 0x000ff00000209400 */
[----:B-1----:R-:W1:Y:S02]  /*07d0*/  MUFU.RCP R2, R2 ;  /* 0x0000000200027308 */ /* 0x002e640000001000 */
[----:B-1----:R-:W-:-:S06]  /*07e0*/  IADD3 R2, R2, 0xffffffe, RZ ;  /* 0x0ffffffe02027810 */ /* 0x002fcc0007ffe0ff */
[----:B------:R-:W1:Y:S02]  /*07f0*/  F2I.FTZ.U32.TRUNC.NTZ R3, R2 ;  /* 0x0000000200037305 */ /* 0x000e64000021f000 */
        /* <DEDUP_REMOVED lines=49> */
[----:B------:R-:W-:-:S05]  /*0b10*/  IMAD R2, R3, 0x10000, R2 ;  /* 0x0001000003027824 */ /* 0x000fca00078e0202 */
[----:B------:R1:W-:Y:S01]  /*0b20*/  STL [R1+0x8], R2 ;  /* 0x0000080201007387 */ /* 0x0003e20000100800 */
[----:B------:R-:W-:Y:S05]  /*0b30*/  BRA `(.L_x_584) ;  /* 0x0000046000007947 */ /* 0x000fea0003800000 */
.L_x_583:
[----:B------:R-:W4:Y:S01]  /*0b40*/  LDL R3, [R1+0xc] ;  /* 0x00000c0001037983 */ /* 0x000f220000100800 */
[----:B-1----:R-:W-:-:S04]  /*0b50*/  IMAD.MOV.U32 R2, RZ, RZ, 0x4 ;  /* 0x00000004ff027424 */ /* 0x002fc800078e00ff */
[----:B----4-:R-:W-:-:S05]  /*0b60*/  IMAD.WIDE R2, R3, R2, c[0x0][0x590] ;  /* 0x0001640003027625 */ /* 0x010fca00078e0202 */
[----:B------:R-:W4:Y:S02]  /*0b70*/  LDG.E R7, [R2.64] ;  /* 0x0000000602077981 */ /* 0x000f24000c1e1900 */
[----:B---34-:R-:W-:-:S05]  /*0b80*/  IMAD R11, R7, R12, RZ ;  /* 0x0000000c070b7224 */ /* 0x018fca00078e02ff */
[-C--:B--2---:R-:W-:Y:S02]  /*0b90*/  IABS R0, R11.reuse ;  /* 0x0000000b00007213 */ /* 0x084fe40000000000 */
        /* <DEDUP_REMOVED lines=62> */
[----:B------:R-:W-:-:S05]  /*0f80*/  IMAD R2, R0, R2, R3 ;  /* 0x0000000200027224 */ /* 0x000fca00078e0203 */
[----:B------:R1:W-:Y:S02]  /*0f90*/  STL [R1+0x8], R2 ;  /* 0x0000080201007387 */ /* 0x0003e40000100800 */
.L_x_584:
[----:B------:R-:W-:Y:S05]  /*0fa0*/  BSYNC B0 ;  /* 0x0000000000007941 */ /* 0x000fea0003800000 */
.L_x_582:
[----:B------:R-:W-:-:S04]  /*0fb0*/  LOP3.LUT R0, RZ, R0, RZ, 0x33, !PT ;  /* 0x00000000ff007212 */ /* 0x000fc800078e33ff */
[----:B------:R-:W-:-:S05]  /*0fc0*/  IADD3 R0, R0, R12, RZ ;  /* 0x0000000c00007210 */ /* 0x000fca0007ffe0ff */
[----:B------:R2:W-:Y:S01]  /*0fd0*/  STL [R1+0x4], R0 ;  /* 0x0000040001007387 */ /* 0x0005e20000100800 */
[----:B------:R-:W-:Y:S05]  /*0fe0*/  BRA `(.L_x_585) ;  /* 0x0000006000007947 */ /* 0x000fea0003800000 */
.L_x_573:
[----:B------:R-:W-:Y:S01]  /*0ff0*/  MOV R0, UR4 ;  /* 0x0000000400007c02 */ /* 0x000fe20008000f00 */
[----:B------:R-:W-:Y:S04]  /*1000*/  STL [R1+0x4], RZ ;  /* 0x000004ff01007387 */ /* 0x000fe80000100800 */
[----:B------:R1:W-:Y:S04]  /*1010*/  STL [R1], R0 ;  /* 0x0000000001007387 */ /* 0x0003e80000100800 */
[----:B------:R2:W-:Y:S01]  /*1020*/  STL [R1+0x8], RZ ;  /* 0x000008ff01007387 */ /* 0x0005e20000100800 */
[----:B-1----:R-:W-:-:S05]  /*1030*/  MOV R0, c[0x0][0x53c] ;  /* 0x00014f0000007a02 */ /* 0x002fca0000000f00 */
[----:B------:R2:W-:Y:S02]  /*1040*/  STL [R1+0xc], R0 ;  /* 0x00000c0001007387 */ /* 0x0005e40000100800 */
.L_x_585:
[----:B------:R-:W3:Y:S04]  /*1050*/  LDL R4, [R1] ;  /* 0x0000000001047983 */ /* 0x000ee80000100800 */
[----:B------:R-:W3:Y:S04]  /*1060*/  LDL R5, [R1+0x4] ;  /* 0x0000040001057983 */ /* 0x000ee80000100800 */
[----:B------:R-:W3:Y:S04]  /*1070*/  LDL R6, [R1+0x8] ;  /* 0x0000080001067983 */ /* 0x000ee80000100800 */
[----:B------:R-:W3:Y:S01]  /*1080*/  LDL R7, [R1+0xc] ;  /* 0x00000c0001077983 */ /* 0x000ee20000100800 */
[----:B------:R-:W-:Y:S01]  /*1090*/  ISETP.NE.AND P0, PT, R13, RZ, PT ;  /* 0x000000ff0d00720c */ /* 0x000fe20003f05270 */
[----:B------:R-:W-:-:S12]  /*10a0*/  WARPSYNC 0xffffffff ;  /* 0xffffffff00007948 */ /* 0x000fd80003800000 */
[----:B---3--:R3:W-:Y:S04]  /*10b0*/  @!P0 STS.128 [0x18100], R4 ;  /* 0x01810004ff008388 */ /* 0x0087e80000000c00 */
[----:B------:R-:W-:Y:S06]  /*10c0*/  BAR.ARV 0x5, 0x100 ;  /* 0x0144000000007b1d */ /* 0x000fec0000002000 */
.L_x_571:
[----:B--2---:R-:W2:Y:S02]  /*10d0*/  LDL R0, [R1+0xc] ;  /* 0x00000c0001007983 */ /* 0x004ea40000100800 */
[----:B--2---:R-:W-:-:S13]  /*10e0*/  ISETP.GE.AND P0, PT, R0, c[0x0][0x53c], PT ;  /* 0x00014f0000007a0c */ /* 0x004fda0003f06270 */
[----:B------:R-:W-:Y:S05]  /*10f0*/  @P0 EXIT ;  /* 0x000000000000094d */ /* 0x000fea0003800000 */
[----:B------:R-:W2:Y:S02]  /*1100*/  S2R R18, SR_TID.X ;  /* 0x0000000000127919 */ /* 0x000ea40000002100 */
[----:B--2---:R-:W-:-:S04]  /*1110*/  SHF.R.S32.HI R13, RZ, 0x1f, R18 ;  /* 0x0000001fff0d7819 */ /* 0x004fc80000011412 */
[CC--:B------:R-:W-:Y:S02]  /*1120*/  LEA.HI R14, R13.reuse, R18.reuse, RZ, 0x3 ;  /* 0x000000120d0e7211 */ /* 0x0c0fe400078f18ff */
[-C--:B------:R-:W-:Y:S02]  /*1130*/  LEA.HI R3, R13, R18.reuse, RZ, 0x4 ;  /* 0x000000120d037211 */ /* 0x080fe400078f20ff */
[----:B------:R-:W-:Y:S02]  /*1140*/  SHF.R.S32.HI R19, RZ, 0x3, R14 ;  /* 0x00000003ff137819 */ /* 0x000fe4000001140e */
[----:B-1----:R-:W-:Y:S02]  /*1150*/  LOP3.LUT R2, R14, 0xfffffff8, RZ, 0xc0, !PT ;  /* 0xfffffff80e027812 */ /* 0x002fe400078ec0ff */
[----:B------:R-:W-:Y:S01]  /*1160*/  LOP3.LUT R0, R3, 0xfffffff0, RZ, 0xc0, !PT ;  /* 0xfffffff003007812 */ /* 0x000fe200078ec0ff */
[----:B---3--:R-:W-:Y:S01]  /*1170*/  IMAD.SHL.U32 R5, R19, 0x40, RZ ;  /* 0x0000004013057824 */ /* 0x008fe200078e00ff */
[----:B------:R-:W-:Y:S01]  /*1180*/  SHF.R.S32.HI R4, RZ, 0x4, R3 ;  /* 0x00000004ff047819 */ /* 0x000fe20000011403 */
[C---:B------:R-:W-:Y:S01]  /*1190*/  IMAD.IADD R8, R18.reuse, 0x1, -R2 ;  /* 0x0000000112087824 */ /* 0x040fe200078e0a02 */
[----:B------:R-:W-:Y:S01]  /*11a0*/  LEA.HI R11, R13, R18, RZ, 0x5 ;  /* 0x000000120d0b7211 */ /* 0x000fe200078f28ff */
[----:B------:R-:W-:Y:S01]  /*11b0*/  IMAD.IADD R0, R18, 0x1, -R0 ;  /* 0x0000000112007824 */ /* 0x000fe200078e0a00 */
[----:B------:R-:W-:Y:S01]  /*11c0*/  LOP3.LUT R2, R5, 0x1c0, RZ, 0xc0, !PT ;  /* 0x000001c005027812 */ /* 0x000fe200078ec0ff */
[----:B------:R-:W-:Y:S01]  /*11d0*/  IMAD.SHL.U32 R10, R8, 0x8, RZ ;  /* 0x00000008080a7824 */ /* 0x000fe200078e00ff */
[----:B------:R-:W-:-:S02]  /*11e0*/  LEA.HI R3, R3, R4, RZ, 0x1 ;  /* 0x0000000403037211 */ /* 0x000fc400078f08ff */
[----:B------:R-:W-:Y:S02]  /*11f0*/  SHF.R.S32.HI R6, RZ, 0x1f, R0 ;  /* 0x0000001fff067819 */ /* 0x000fe40000011400 */
[----:B------:R-:W-:Y:S01]  /*1200*/  SHF.R.U32.HI R5, RZ, 0x3, R2 ;  /* 0x00000003ff057819 */ /* 0x000fe20000011602 */
[----:B------:R1:W-:Y:S01]  /*1210*/  STL [R1+0x10], R10 ;  /* 0x0000100a01007387 */ /* 0x0003e20000100800 */
[----:B------:R-:W-:Y:S02]  /*1220*/  LOP3.LUT R3, R3, 0xfffffffe, RZ, 0xc0, !PT ;  /* 0xfffffffe03037812 */ /* 0x000fe400078ec0ff */
[----:B------:R-:W-:Y:S02]  /*1230*/  LOP3.LUT R2, R2, 0x38, R10, 0xf8, !PT ;  /* 0x0000003802027812 */ /* 0x000fe400078ef80a */
[----:B------:R-:W-:Y:S01]  /*1240*/  LEA.HI R15, R13, R18, RZ, 0x2 ;  /* 0x000000120d0f7211 */ /* 0x000fe200078f10ff */
[----:B------:R-:W-:Y:S01]  /*1250*/  IMAD.IADD R12, R4, 0x1, -R3 ;  /* 0x00000001040c7824 */ /* 0x000fe200078e0a03 */
[----:B------:R-:W-:Y:S01]  /*1260*/  LOP3.LUT R9, R2, R5, RZ, 0x3c, !PT ;  /* 0x0000000502097212 */ /* 0x000fe200078e3cff */
[----:B------:R-:W-:Y:S01]  /*1270*/  IMAD.SHL.U32 R3, R8, 0x40, RZ ;  /* 0x0000004008037824 */ /* 0x000fe200078e00ff */
[----:B------:R-:W-:-:S02]  /*1280*/  SHF.R.S32.HI R245, RZ, 0x2, R15 ;  /* 0x00000002fff57819 */ /* 0x000fc4000001140f */
[----:B------:R-:W-:Y:S02]  /*1290*/  SHF.R.S32.HI R4, RZ, 0x1f, R15 ;  /* 0x0000001fff047819 */ /* 0x000fe4000001140f */
[----:B------:R-:W-:Y:S02]  /*12a0*/  LOP3.LUT P4, RZ, R8, 0x2, RZ, 0xc0, !PT ;  /* 0x0000000208ff7812 */ /* 0x000fe4000788c0ff */
[----:B------:R-:W-:Y:S02]  /*12b0*/  LEA.HI R4, R4, R245, RZ, 0x3 ;  /* 0x000000f504047211 */ /* 0x000fe400078f18ff */
[----:B------:R-:W-:Y:S02]  /*12c0*/  LOP3.LUT P3, RZ, R8, 0x4, RZ, 0xc0, !PT ;  /* 0x0000000408ff7812 */ /* 0x000fe4000786c0ff */
[----:B-1----:R-:W-:Y:S02]  /*12d0*/  LEA.HI R10, R6, R0, RZ, 0x3 ;  /* 0x00000000060a7211 */ /* 0x002fe400078f18ff */
[----:B------:R-:W-:-:S02]  /*12e0*/  SHF.R.S32.HI R6, RZ, 0x5, R11 ;  /* 0x00000005ff067819 */ /* 0x000fc4000001140b */
[----:B------:R-:W-:-:S05]  /*12f0*/  LOP3.LUT R2, R10, 0xfffffff8, RZ, 0xc0, !PT ;  /* 0xfffffff80a027812 */ /* 0x000fca00078ec0ff */
[----:B------:R-:W-:Y:S01]  /*1300*/  IMAD.IADD R7, R0, 0x1, -R2 ;  /* 0x0000000100077824 */ /* 0x000fe200078e0a02 */
[----:B------:R-:W-:Y:S02]  /*1310*/  LOP3.LUT R0, R3, 0x1c0, RZ, 0xc0, !PT ;  /* 0x000001c003007812 */ /* 0x000fe400078ec0ff */
[----:B------:R-:W-:Y:S02]  /*1320*/  LOP3.LUT R3, R11, 0xffffffe0, RZ, 0xc0, !PT ;  /* 0xffffffe00b037812 */ /* 0x000fe400078ec0ff */
[----:B------:R-:W-:Y:S02]  /*1330*/  LOP3.LUT R5, R0, 0x8, R14, 0xf8, !PT ;  /* 0x0000000800057812 */ /* 0x000fe400078ef80e */
[----:B------:R-:W-:Y:S01]  /*1340*/  SHF.R.U32.HI R2, RZ, 0x3, R0 ;  /* 0x00000003ff027819 */ /* 0x000fe20000011600 */
[----:B------:R-:W-:Y:S01]  /*1350*/  IMAD.IADD R17, R18, 0x1, -R3 ;  /* 0x0000000112117824 */ /* 0x000fe200078e0a03 */
[----:B------:R-:W-:Y:S02]  /*1360*/  SHF.R.S32.HI R0, RZ, 0x1f, R11 ;  /* 0x0000001fff007819 */ /* 0x000fe4000001140b */
[----:B------:R-:W-:-:S02]  /*1370*/  LOP3.LUT R14, R5, R2, RZ, 0x3c, !PT ;  /* 0x00000002050e7212 */ /* 0x000fc400078e3cff */
[----:B------:R-:W-:Y:S02]  /*1380*/  LEA.HI R0, R0, R6, RZ, 0x3 ;  /* 0x0000000600007211 */ /* 0x000fe400078f18ff */
[----:B------:R-:W-:Y:S02]  /*1390*/  LEA.HI R5, R13, R18, RZ, 0x6 ;  /* 0x000000120d057211 */ /* 0x000fe400078f30ff */
[----:B------:R-:W-:Y:S02]  /*13a0*/  LOP3.LUT R3, R4, 0xfffffff8, RZ, 0xc0, !PT ;  /* 0xfffffff804037812 */ /* 0x000fe400078ec0ff */
[----:B------:R-:W-:Y:S01]  /*13b0*/  SHF.R.S32.HI R11, RZ, 0x1f, R17 ;  /* 0x0000001fff0b7819 */ /* 0x000fe20000011411 */
[----:B------:R-:W-:Y:S01]  /*13c0*/  IMAD.SHL.U32 R5, R5, 0x8, RZ ;  /* 0x0000000805057824 */ /* 0x000fe200078e00ff */
[----:B------:R-:W-:Y:S01]  /*13d0*/  LOP3.LUT R2, R0, 0xffffff8, RZ, 0xc0, !PT ;  /* 0x0ffffff800027812 */ /* 0x000fe200078ec0ff */
[----:B------:R-:W-:Y:S01]  /*13e0*/  IMAD.IADD R0, R245, 0x1, -R3 ;  /* 0x00000001f5007824 */ /* 0x000fe200078e0a03 */
[----:B------:R-:W-:-:S02]  /*13f0*/  LEA.HI R11, R11, R17, RZ, 0x2 ;  /* 0x000000110b0b7211 */ /* 0x000fc400078f10ff */
[----:B------:R-:W-:Y:S01]  /*1400*/  LOP3.LUT R217, R9, 0x7ffffe00, R5, 0xf8, !PT ;  /* 0x7ffffe0009d97812 */ /* 0x000fe200078ef805 */
[----:B------:R-:W-:Y:S01]  /*1410*/  IMAD.IADD R3, R6, 0x1, -R2 ;  /* 0x0000000106037824 */ /* 0x000fe200078e0a02 */
[----:B------:R-:W-:Y:S01]  /*1420*/  SHF.R.S32.HI R2, RZ, 0x2, R11 ;  /* 0x00000002ff027819 */ /* 0x000fe2000001140b */
[----:B------:R-:W-:Y:S01]  /*1430*/  IMAD.SHL.U32 R5, R7, 0x40, RZ ;  /* 0x0000004007057824 */ /* 0x000fe200078e00ff */
[C---:B------:R-:W-:Y:S01]  /*1440*/  LOP3.LUT R4, R0.reuse, 0x1, RZ, 0xc0, !PT ;  /* 0x0000000100047812 */ /* 0x040fe200078ec0ff */
[----:B------:R-:W-:Y:S01]  /*1450*/  IMAD.SHL.U32 R217, R217, 0x2, RZ ;  /* 0x00000002d9d97824 */ /* 0x000fe200078e00ff */
[----:B------:R-:W-:Y:S01]  /*1460*/  LOP3.LUT P2, RZ, R0, 0x4, RZ, 0xc0, !PT ;  /* 0x0000000400ff7812 */ /* 0x000fe2000784c0ff */
[----:B------:R-:W-:Y:S01]  /*1470*/  IMAD R16, R3, 0x10, R2 ;  /* 0x0000001003107824 */ /* 0x000fe200078e0202 */
[----:B------:R-:W-:Y:S01]  /*1480*/  ISETP.NE.U32.AND P1, PT, R4, 0x1, PT ;  /* 0x000000010400780c */ /* 0x000fe20003f25070 */
[----:B------:R-:W-:Y:S01]  /*1490*/  IMAD.SHL.U32 R3, R12, 0x8, RZ ;  /* 0x000000080c037824 */ /* 0x000fe200078e00ff */
[----:B------:R-:W-:-:S02]  /*14a0*/  LOP3.LUT R2, R5, 0x1c0, RZ, 0xc0, !PT ;  /* 0x000001c005027812 */ /* 0x000fc400078ec0ff */
[----:B------:R-:W-:Y:S01]  /*14b0*/  LOP3.LUT R4, R15, 0xfffffffc, RZ, 0xc0, !PT ;  /* 0xfffffffc0f047812 */ /* 0x000fe200078ec0ff */
[----:B------:R-:W-:Y:S01]  /*14c0*/  STL [R1+0x50], R16 ;  /* 0x0000501001007387 */ /* 0x000fe20000100800 */
[C---:B------:R-:W-:Y:S01]  /*14d0*/  LOP3.LUT P0, RZ, R0.reuse, 0x2, RZ, 0xc0, !PT ;  /* 0x0000000200ff7812 */ /* 0x040fe2000780c0ff */
[----:B------:R-:W-:Y:S01]  /*14e0*/  IMAD.SHL.U32 R0, R0, 0x40, RZ ;  /* 0x0000004000007824 */ /* 0x000fe200078e00ff */
[----:B------:R-:W-:Y:S01]  /*14f0*/  LOP3.LUT R3, R2, 0x8, R3, 0xf8, !PT ;  /* 0x0000000802037812 */ /* 0x000fe200078ef803 */
[----:B------:R-:W-:Y:S01]  /*1500*/  IMAD.IADD R18, R18, 0x1, -R4 ;  /* 0x0000000112127824 */ /* 0x000fe200078e0a04 */
[----:B------:R-:W-:Y:S02]  /*1510*/  SHF.R.U32.HI R2, RZ, 0x3, R2 ;  /* 0x00000003ff027819 */ /* 0x000fe40000011602 */
[----:B------:R-:W-:Y:S01]  /*1520*/  LOP3.LUT P6, RZ, R7, 0x2, RZ, 0xc0, !PT ;  /* 0x0000000207ff7812 */ /* 0x000fe200078cc0ff */
[----:B------:R-:W-:Y:S01]  /*1530*/  IMAD.SHL.U32 R104, R18, 0x8, RZ ;  /* 0x0000000812687824 */ /* 0x000fe200078e00ff */
[----:B------:R-:W-:Y:S01]  /*1540*/  LOP3.LUT R5, R3, R2, RZ, 0x3c, !PT ;  /* 0x0000000203057212 */ /* 0x000fe200078e3cff */
[----:B------:R-:W-:Y:S01]  /*1550*/  IMAD.SHL.U32 R3, R10, 0x40, RZ ;  /* 0x000000400a037824 */ /* 0x000fe200078e00ff */
[----:B------:R-:W-:Y:S01]  /*1560*/  LOP3.LUT R2, R0, 0x1c0, RZ, 0xc0, !PT ;  /* 0x000001c000027812 */ /* 0x000fe200078ec0ff */
[C---:B------:R-:W-:Y:S01]  /*1570*/  IMAD.SHL.U32 R0, R6.reuse, 0x400, RZ ;  /* 0x0000040006007824 */ /* 0x040fe200078e00ff */
[----:B------:R-:W-:Y:S01]  /*1580*/  LOP3.LUT P5, RZ, R7, 0x4, RZ, 0xc0, !PT ;  /* 0x0000000407ff7812 */ /* 0x000fe200078ac0ff */
[----:B------:R-:W-:Y:S01]  /*1590*/  IMAD.SHL.U32 R6, R6, 0x200, RZ ;  /* 0x0000020006067824 */ /* 0x000fe200078e00ff */
[----:B------:R-:W-:Y:S01]  /*15a0*/  SHF.R.U32.HI R13, RZ, 0x3, R2 ;  /* 0x00000003ff0d7819 */ /* 0x000fe20000011602 */
[----:B------:R-:W-:Y:S01]  /*15b0*/  IMAD R9, R18, 0x2, R0 ;  /* 0x0000000212097824 */ /* 0x000fe200078e0200 */
[----:B------:R-:W-:Y:S01]  /*15c0*/  LOP3.LUT R7, R2, 0x18, R104, 0xf8, !PT ;  /* 0x0000001802077812 */ /* 0x000fe200078ef868 */
[----:B------:R1:W-:Y:S01]  /*15d0*/  STL [R1+0x24], R2 ;  /* 0x0000240201007387 */ /* 0x0003e20000100800 */
[----:B------:R-:W-:Y:S01]  /*15e0*/  LOP3.LUT R4, R13, R2, RZ, 0xfc, !PT ;  /* 0x000000020d047212 */ /* 0x000fe200078efcff */
[----:B------:R-:W-:Y:S01]  /*15f0*/  IMAD.MOV.U32 R10, RZ, RZ, 0x40 ;  /* 0x00000040ff0a7424 */ /* 0x000fe200078e00ff */
[----:B------:R-:W-:Y:S01]  /*1600*/  LOP3.LUT R239, R6, R7, R13, 0xf6, !PT ;  /* 0x0000000706ef7212 */ /* 0x000fe200078ef60d */
[----:B------:R-:W-:Y:S01]  /*1610*/  IMAD R6, R8, 0x20, R19 ;  /* 0x0000002008067824 */ /* 0x000fe200078e0213 */
[----:B------:R-:W-:Y:S01]  /*1620*/  LOP3.LUT R3, R3, 0xfffffe00, RZ, 0xc0, !PT ;  /* 0xfffffe0003037812 */ /* 0x000fe200078ec0ff */
[----:B------:R-:W-:Y:S01]  /*1630*/  STL [R1+0x28], R13 ;  /* 0x0000280d01007387 */ /* 0x000fe20000100800 */
[----:B------:R-:W-:Y:S01]  /*1640*/  IMAD.IADD R9, R9, 0x1, R4 ;  /* 0x0000000109097824 */ /* 0x000fe200078e0204 */
[----:B------:R-:W-:Y:S01]  /*1650*/  SEL R7, R10, 0xffffffc0, !P2 ;  /* 0xffffffc00a077807 */ /* 0x000fe20005000000 */
[----:B------:R-:W-:Y:S01]  /*1660*/  IMAD.SHL.U32 R142, R18, 0x4, RZ ;  /* 0x00000004128e7824 */ /* 0x000fe200078e00ff */
[----:B------:R2:W-:Y:S01]  /*1670*/  STL [R1+0x48], R6 ;  /* 0x0000480601007387 */ /* 0x0005e20000100800 */
[----:B------:R-:W-:-:S02]  /*1680*/  IADD3 R4, R5, R3, R0 ;  /* 0x0000000305047210 */ /* 0x000fc40007ffe000 */
[----:B------:R-:W-:Y:S02]  /*1690*/  LEA.HI R0, R18, R18, RZ, 0x1 ;  /* 0x0000001212007211 */ /* 0x000fe400078f08ff */
[----:B------:R-:W-:Y:S02]  /*16a0*/  LOP3.LUT R5, R5, R3, RZ, 0xfc, !PT ;  /* 0x0000000305057212 */ /* 0x000fe400078efcff */
[----:B------:R-:W-:Y:S02]  /*16b0*/  LOP3.LUT R3, R0, 0x1ffffffe, RZ, 0xc0, !PT ;  /* 0x1ffffffe00037812 */ /* 0x000fe400078ec0ff */
[----:B------:R-:W-:Y:S02]  /*16c0*/  LEA R9, R9, 0x80, 0x1 ;  /* 0x0000008009097811 */ /* 0x000fe400078e08ff */
[----:B------:R-:W-:Y:S01]  /*16d0*/  SEL R0, R10, 0xffffffc0, !P3 ;  /* 0xffffffc00a007807 */ /* 0x000fe20005800000 */
[----:B------:R-:W-:Y:S01]  /*16e0*/  IMAD.IADD R3, R18, 0x1, -R3 ;  /* 0x0000000112037824 */ /* 0x000fe200078e0a03 */
[----:B------:R-:W-:Y:S01]  /*16f0*/  LEA R199, R4, 0xc100, 0x1 ;  /* 0x0000c10004c77811 */ /* 0x000fe200078e08ff */
[----:B------:R-:W-:Y:S01]  /*1700*/  STL [R1+0x2c], R9 ;  /* 0x00002c0901007387 */ /* 0x000fe20000100800 */
[----:B-1----:R-:W-:Y:S01]  /*1710*/  IMAD R2, R12, 0x200, R14 ;  /* 0x000002000c027824 */ /* 0x002fe200078e020e */
[----:B------:R-:W-:Y:S01]  /*1720*/  LEA R193, R5, 0x100, 0x1 ;  /* 0x0000010005c17811 */ /* 0x000fe200078e08ff */
[----:B------:R-:W-:Y:S01]  /*1730*/  IMAD.MOV.U32 R12, RZ, RZ, 0x20 ;  /* 0x00000020ff0c7424 */ /* 0x000fe200078e00ff */
[----:B------:R-:W-:Y:S01]  /*1740*/  IADD3 R144, R142, 0x20, RZ ;  /* 0x000000208e907810 */ /* 0x000fe20007ffe0ff */
[----:B------:R-:W-:Y:S01]  /*1750*/  IMAD R252, R3, 0x8, R16 ;  /* 0x0000000803fc7824 */ /* 0x000fe200078e0210 */
[----:B------:R-:W-:-:S02]  /*1760*/  LEA R192, R2, 0x6100, 0x1 ;  /* 0x0000610002c07811 */ /* 0x000fc400078e08ff */
[----:B------:R-:W-:Y:S01]  /*1770*/  SEL R8, R12, 0xffffffe0, !P0 ;  /* 0xffffffe00c087807 */ /* 0x000fe20004000000 */
[----:B------:R-:W-:Y:S01]  /*1780*/  IMAD.IADD R107, R142, 0x1, R144 ;  /* 0x000000018e6b7824 */ /* 0x000fe200078e0290 */
[C---:B------:R-:W-:Y:S01]  /*1790*/  IADD3 R203, R192.reuse, 0x20, RZ ;  /* 0x00000020c0cb7810 */ /* 0x040fe20007ffe0ff */
[C---:B------:R-:W-:Y:S01]  /*17a0*/  IMAD.IADD R198, R192.reuse, 0x1, R0 ;  /* 0x00000001c0c67824 */ /* 0x040fe200078e0200 */
[----:B--2---:R-:W-:Y:S02]  /*17b0*/  LOP3.LUT R6, R11, 0x7ffffffc, RZ, 0xc0, !PT ;  /* 0x7ffffffc0b067812 */ /* 0x004fe400078ec0ff */
[----:B------:R-:W-:Y:S02]  /*17c0*/  @P4 IADD3 R203, R192, -0x20, RZ ;  /* 0xffffffe0c0cb4810 */ /* 0x000fe40007ffe0ff */
[----:B------:R-:W-:Y:S01]  /*17d0*/  SEL R3, R12, 0xffffffe0, !P6 ;  /* 0xffffffe00c037807 */ /* 0x000fe20007000000 */
[----:B------:R-:W-:Y:S01]  /*17e0*/  IMAD.IADD R6, R17, 0x1, -R6 ;  /* 0x0000000111067824 */ /* 0x000fe200078e0a06 */
[----:B------:R-:W-:Y:S01]  /*17f0*/  IADD3 R141, R142, 0x40, RZ ;  /* 0x000000408e8d7810 */ /* 0x000fe20007ffe0ff */
[----:B------:R-:W-:Y:S01]  /*1800*/  IMAD.IADD R195, R0, 0x1, R203 ;  /* 0x0000000100c37824 */ /* 0x000fe200078e02cb */
[----:B------:R-:W-:Y:S01]  /*1810*/  SEL R2, R10, 0xffffffc0, !P5 ;  /* 0xffffffc00a027807 */ /* 0x000fe20006800000 */
[----:B------:R-:W-:Y:S01]  /*1820*/  IMAD.SHL.U32 R241, R6, 0x2, RZ ;  /* 0x0000000206f17824 */ /* 0x000fe200078e00ff */
[----:B------:R-:W-:Y:S01]  /*1830*/  IADD3 R6, R9, -0x10, RZ ;  /* 0xfffffff009067810 */ /* 0x000fe20007ffe0ff */
[----:B------:R-:W-:Y:S01]  /*1840*/  IMAD.IADD R200, R199, 0x1, R3 ;  /* 0x00000001c7c87824 */ /* 0x000fe200078e0203 */
[----:B------:R-:W-:Y:S01]  /*1850*/  @P1 IADD3 R6, R9, 0x10, RZ ;  /* 0x0000001009061810 */ /* 0x000fe20007ffe0ff */
[----:B------:R-:W-:Y:S01]  /*1860*/  IMAD.IADD R194, R3, 0x1, R193 ;  /* 0x0000000103c27824 */ /* 0x000fe200078e02c1 */
[----:B------:R-:W-:Y:S01]  /*1870*/  LEA R239, R239, 0x100, 0x1 ;  /* 0x00000100efef7811 */ /* 0x000fe200078e08ff */
[C---:B------:R-:W-:Y:S01]  /*1880*/  IMAD.IADD R106, R142.reuse, 0x1, R141 ;  /* 0x000000018e6a7824 */ /* 0x040fe200078e028d */
[----:B------:R-:W-:Y:S01]  /*1890*/  IADD3 R147, R142, 0x10, RZ ;  /* 0x000000108e937810 */ /* 0x000fe20007ffe0ff */
[--C-:B------:R-:W-:Y:S01]  /*18a0*/  IMAD.IADD R0, R8, 0x1, R6.reuse ;  /* 0x0000000108007824 */ /* 0x100fe200078e0206 */
[----:B------:R-:W-:Y:S01]  /*18b0*/  STL [R1+0x38], R6 ;  /* 0x0000380601007387 */ /* 0x000fe20000100800 */
[----:B------:R-:W-:Y:S01]  /*18c0*/  IMAD.IADD R3, R7, 0x1, R6 ;  /* 0x0000000107037824 */ /* 0x000fe200078e0206 */
[C---:B------:R-:W-:Y:S01]  /*18d0*/  IADD3 R146, R142.reuse, 0x30, RZ ;  /* 0x000000308e927810 */ /* 0x040fe20007ffe0ff */
[----:B------:R-:W-:Y:S01]  /*18e0*/  IMAD.IADD R240, R239, 0x1, R7 ;  /* 0x00000001eff07824 */ /* 0x000fe200078e0207 */
[----:B------:R1:W-:Y:S01]  /*18f0*/  STL [R1+0x3c], R0 ;  /* 0x00003c0001007387 */ /* 0x0003e20000100800 */
[----:B------:R-:W-:Y:S01]  /*1900*/  IADD3 R145, R142, 0x50, RZ ;  /* 0x000000508e917810 */ /* 0x000fe20007ffe0ff */
[--C-:B------:R-:W-:Y:S01]  /*1910*/  IMAD.IADD R202, R199, 0x1, R2.reuse ;  /* 0x00000001c7ca7824 */ /* 0x100fe200078e0202 */
[C---:B------:R-:W-:Y:S01]  /*1920*/  IADD3 R214, R203.reuse, 0x800, RZ ;  /* 0x00000800cbd67810 */ /* 0x040fe20007ffe0ff */
[----:B------:R2:W-:Y:S01]  /*1930*/  STL [R1+0x44], R3 ;  /* 0x0000440301007387 */ /* 0x0005e20000100800 */
[C---:B------:R-:W-:Y:S01]  /*1940*/  IADD3 R213, R203.reuse, 0x1000, RZ ;  /* 0x00001000cbd57810 */ /* 0x040fe20007ffe0ff */
[----:B------:R-:W-:Y:S01]  /*1950*/  IMAD.IADD R197, R2, 0x1, R193 ;  /* 0x0000000102c57824 */ /* 0x000fe200078e02c1 */
[C---:B------:R-:W-:Y:S01]  /*1960*/  IADD3 R212, R203.reuse, 0x1800, RZ ;  /* 0x00001800cbd47810 */ /* 0x040fe20007ffe0ff */
[----:B------:R-:W-:Y:S01]  /*1970*/  IMAD.IADD R201, R200, 0x1, R2 ;  /* 0x00000001c8c97824 */ /* 0x000fe200078e0202 */
[C---:B------:R-:W-:Y:S01]  /*1980*/  IADD3 R211, R203.reuse, 0x2000, RZ ;  /* 0x00002000cbd37810 */ /* 0x040fe20007ffe0ff */
[----:B------:R-:W-:Y:S01]  /*1990*/  IMAD.IADD R196, R2, 0x1, R194 ;  /* 0x0000000102c47824 */ /* 0x000fe200078e02c2 */
[----:B------:R-:W-:-:S02]  /*19a0*/  IADD3 R210, R203, 0x2800, RZ ;  /* 0x00002800cbd27810 */ /* 0x000fc40007ffe0ff */
[C---:B------:R-:W-:Y:S02]  /*19b0*/  IADD3 R209, R203.reuse, 0x3000, RZ ;  /* 0x00003000cbd17810 */ /* 0x040fe40007ffe0ff */
[C---:B------:R-:W-:Y:S02]  /*19c0*/  IADD3 R208, R203.reuse, 0x3800, RZ ;  /* 0x00003800cbd07810 */ /* 0x040fe40007ffe0ff */
[C---:B------:R-:W-:Y:S02]  /*19d0*/  IADD3 R207, R203.reuse, 0x4000, RZ ;  /* 0x00004000cbcf7810 */ /* 0x040fe40007ffe0ff */
[C---:B------:R-:W-:Y:S02]  /*19e0*/  IADD3 R206, R203.reuse, 0x4800, RZ ;  /* 0x00004800cbce7810 */ /* 0x040fe40007ffe0ff */
[C---:B------:R-:W-:Y:S02]  /*19f0*/  IADD3 R205, R203.reuse, 0x5000, RZ ;  /* 0x00005000cbcd7810 */ /* 0x040fe40007ffe0ff */
[----:B------:R-:W-:Y:S01]  /*1a00*/  IADD3 R204, R203, 0x5800, RZ ;  /* 0x00005800cbcc7810 */ /* 0x000fe20007ffe0ff */
[----:B-1----:R-:W-:-:S05]  /*1a10*/  IMAD.IADD R0, R7, 0x1, R0 ;  /* 0x0000000107007824 */ /* 0x002fca00078e0200 */
[----:B------:R2:W-:Y:S02]  /*1a20*/  STL [R1+0x40], R0 ;  /* 0x0000400001007387 */ /* 0x0005e40000100800 */
.L_x_794:
[----:B------:R-:W3:Y:S04]  /*1a30*/  LDL R15, [R1+0xc] ;  /* 0x00000c00010f7983 */ /* 0x000ee80000100800 */
[----:B------:R-:W4:Y:S01]  /*1a40*/  LDL R12, [R1+0x8] ;  /* 0x00000800010c7983 */ /* 0x000f220000100800 */
[----:B------:R-:W-:Y:S02]  /*1a50*/  ISETP.NE.U32.AND P0, PT, RZ, c[0x0][0x370], PT ;  /* 0x0000dc00ff007a0c */ /* 0x000fe40003f05070 */
[----:B------:R-:W-:Y:S02]  /*1a60*/  ISETP.NE.U32.AND P1, PT, RZ, c[0x0][0x360], PT ;  /* 0x0000d800ff007a0c */ /* 0x000fe40003f25070 */
[----:B------:R-:W-:Y:S02]  /*1a70*/  ISETP.NE.AND.EX P2, PT, RZ, c[0x0][0x374], PT, P0 ;  /* 0x0000dd00ff007a0c */ /* 0x000fe40003f45300 */
[----:B------:R-:W-:-:S02]  /*1a80*/  ISETP.NE.AND.EX P0, PT, RZ, c[0x0][0x364], PT, P1 ;  /* 0x0000d900ff007a0c */ /* 0x000fc40003f05310 */
[----:B------:R-:W-:Y:S02]  /*1a90*/  ISETP.NE.U32.AND P1, PT, RZ, c[0x0][0x348], PT ;  /* 0x0000d200ff007a0c */ /* 0x000fe40003f25070 */
[----:B------:R-:W-:Y:S02]  /*1aa0*/  ISETP.NE.U32.AND P6, PT, RZ, c[0x0][0x350], PT ;  /* 0x0000d400ff007a0c */ /* 0x000fe40003fc5070 */
[----:B------:R-:W-:Y:S02]  /*1ab0*/  ISETP.NE.U32.AND P3, PT, RZ, c[0x0][0x358], PT ;  /* 0x0000d600ff007a0c */ /* 0x000fe40003f65070 */
[----:B------:R-:W-:Y:S02]  /*1ac0*/  ISETP.NE.AND.EX P1, PT, RZ, c[0x0][0x34c], PT, P1 ;  /* 0x0000d300ff007a0c */ /* 0x000fe40003f25310 */
[----:B------:R-:W-:Y:S02]  /*1ad0*/  ISETP.NE.AND.EX P6, PT, RZ, c[0x0][0x354], PT, P6 ;  /* 0x0000d500ff007a0c */ /* 0x000fe40003fc5360 */
[----:B------:R-:W-:Y:S01]  /*1ae0*/  ISETP.NE.AND.EX P3, PT, RZ, c[0x0][0x35c], PT, P3 ;  /* 0x0000d700ff007a0c */ /* 0x000fe20003f65330 */
[----:B------:R-:W-:Y:S01]  /*1af0*/  IMAD.MOV.U32 R14, RZ, RZ, 0x4 ;  /* 0x00000004ff0e7424 */ /* 0x000fe200078e00ff */
[----:B------:R-:W-:Y:S01]  /*1b00*/  CS2R R132, SRZ ;  /* 0x0000000000847805 */ /* 0x000fe2000001ff00 */
[----:B------:R-:W-:-:S02]  /*1b10*/  IMAD.MOV.U32 R180, RZ, RZ, RZ ;  /* 0x000000ffffb47224 */ /* 0x000fc400078e00ff */
[----:B------:R-:W-:Y:S02]  /*1b20*/  IMAD.MOV.U32 R13, RZ, RZ, RZ ;  /* 0x000000ffff0d7224 */ /* 0x000fe400078e00ff */
[----:B---3--:R-:W-:-:S04]  /*1b30*/  @P2 IMAD.WIDE R10, R15, R14, c[0x0][0x370] ;  /* 0x0000dc000f0a2625 */ /* 0x008fc800078e020e */
[CC--:B------:R-:W-:Y:S01]  /*1b40*/  @P0 IMAD.WIDE R8, R15.reuse, R14.reuse, c[0x0][0x360] ;  /* 0x0000d8000f080625 */ /* 0x0c0fe200078e020e */
[----:B------:R1:W5:Y:S03]  /*1b50*/  @P2 LDG.E R133, [R10.64] ;  /* 0x000000060a852981 */ /* 0x000366000c1e1900 */
[CC--:B------:R-:W-:Y:S01]  /*1b60*/  IMAD.WIDE R6, R15.reuse, R14.reuse, c[0x0][0x348] ;  /* 0x0000d2000f067625 */ /* 0x0c0fe200078e020e */
[----:B------:R1:W5:Y:S03]  /*1b70*/  @P0 LDG.E R243, [R8.64] ;  /* 0x0000000608f30981 */ /* 0x000366000c1e1900 */
[CC--:B------:R-:W-:Y:S01]  /*1b80*/  IMAD.WIDE R4, R15.reuse, R14.reuse, c[0x0][0x350] ;  /* 0x0000d4000f047625 */ /* 0x0c0fe200078e020e */
[----:B------:R1:W5:Y:S03]  /*1b90*/  @P1 LDG.E R180, [R6.64] ;  /* 0x0000000606b41981 */ /* 0x000366000c1e1900 */
[----:B--2---:R-:W-:Y:S01]  /*1ba0*/  IMAD.WIDE R2, R15, R14, c[0x0][0x358] ;  /* 0x0000d6000f027625 */ /* 0x004fe200078e020e */
[----:B------:R1:W5:Y:S04]  /*1bb0*/  @P6 LDG.E R132, [R4.64] ;  /* 0x0000000604846981 */ /* 0x000368000c1e1900 */
[----:B------:R1:W5:Y:S01]  /*1bc0*/  @P3 LDG.E R13, [R2.64] ;  /* 0x00000006020d3981 */ /* 0x000362000c1e1900 */
[----:B----4-:R-:W-:-:S05]  /*1bd0*/  LOP3.LUT R20, R12, 0xffff, RZ, 0xc0, !PT ;  /* 0x0000ffff0c147812 */ /* 0x010fca00078ec0ff */
[----:B------:R1:W-:Y:S01]  /*1be0*/  STL [R1+0x18], R20 ;  /* 0x0000181401007387 */ /* 0x0003e20000100800 */
[----:B------:R-:W-:Y:S01]  /*1bf0*/  YIELD ;  /* 0x0000000000007946 */ /* 0x000fe20003800000 */
[----:B------:R-:W-:Y:S05]  /*1c00*/  @P0 BRA `(.L_x_586) ;  /* 0x0000005000000947 */ /* 0x000fea0003800000 */
[----:B-----5:R-:W-:Y:S01]  /*1c10*/  MOV R243, c[0x0][0x168] ;  /* 0x00005a0000f37a02 */ /* 0x020fe20000000f00 */
[----:B------:R-:W-:Y:S05]  /*1c20*/  @!P1 BRA `(.L_x_586) ;  /* 0x0000003000009947 */ /* 0x000fea0003800000 */
[----:B-1----:R-:W2:Y:S04]  /*1c30*/  LDG.E R8, [R6.64] ;  /* 0x0000000606087981 */ /* 0x002ea8000c1e1900 */
[----:B------:R-:W2:Y:S02]  /*1c40*/  LDG.E R0, [R6.64+0x4] ;  /* 0x0000040606007981 */ /* 0x000ea4000c1e1900 */
[----:B--2---:R-:W-:Y:S02]  /*1c50*/  IADD3 R243, -R8, R0, RZ ;  /* 0x0000000008f37210 */ /* 0x004fe40007ffe1ff */
.L_x_586:
[----:B------:R-:W-:-:S04]  /*1c60*/  ISETP.NE.U32.AND P0, PT, RZ, c[0x0][0x368], PT ;  /* 0x0000da00ff007a0c */ /* 0x000fc80003f05070 */
[----:B------:R-:W-:-:S13]  /*1c70*/  ISETP.NE.AND.EX P0, PT, RZ, c[0x0][0x36c], PT, P0 ;  /* 0x0000db00ff007a0c */ /* 0x000fda0003f05300 */
[----:B------:R-:W-:Y:S05]  /*1c80*/  @!P0 BRA `(.L_x_587) ;  /* 0x0000003000008947 */ /* 0x000fea0003800000 */
[----:B-1----:R-:W-:-:S05]  /*1c90*/  IMAD.WIDE R4, R15, R14, c[0x0][0x368] ;  /* 0x0000da000f047625 */ /* 0x002fca00078e020e */
[----:B------:R1:W5:Y:S01]  /*1ca0*/  LDG.E R11, [R4.64] ;  /* 0x00000006040b7981 */ /* 0x000362000c1e1900 */
[----:B------:R-:W-:Y:S05]  /*1cb0*/  BRA `(.L_x_588) ;  /* 0x0000005000007947 */ /* 0x000fea0003800000 */
.L_x_587:
[----:B-1----:R-:W-:Y:S01]  /*1cc0*/  MOV R11, c[0x0][0x1d0] ;  /* 0x00007400000b7a02 */ /* 0x002fe20000000f00 */
[----:B------:R-:W-:Y:S05]  /*1cd0*/  @!P6 BRA `(.L_x_588) ;  /* 0x000000300000e947 */ /* 0x000fea0003800000 */
[----:B------:R-:W2:Y:S04]  /*1ce0*/  LDG.E R6, [R4.64] ;  /* 0x0000000604067981 */ /* 0x000ea8000c1e1900 */
[----:B------:R-:W2:Y:S02]  /*1cf0*/  LDG.E R0, [R4.64+0x4] ;  /* 0x0000040604007981 */ /* 0x000ea4000c1e1900 */
[----:B--2---:R-:W-:Y:S02]  /*1d00*/  IADD3 R11, -R6, R0, RZ ;  /* 0x00000000060b7210 */ /* 0x004fe40007ffe1ff */
.L_x_588:
[----:B------:R-:W2:Y:S04]  /*1d10*/  LDL.LU R0, [R1+0x4] ;  /* 0x0000040001007983 */ /* 0x000ea80000300800 */
[----:B------:R-:W3:Y:S04]  /*1d20*/  LDL.LU R7, [R1+0x20] ;  /* 0x0000200001077983 */ /* 0x000ee80000300800 */
[----:B-1----:R1:W4:Y:S04]  /*1d30*/  @P3 LDG.E R5, [R2.64] ;  /* 0x0000000602053981 */ /* 0x002328000c1e1900 */
[----:B------:R1:W4:Y:S01]  /*1d40*/  @P3 LDG.E R4, [R2.64+0x4] ;  /* 0x0000040602043981 */ /* 0x000322000c1e1900 */
[----:B------:R-:W-:Y:S01]  /*1d50*/  IMAD.MOV.U32 R6, RZ, RZ, c[0x0][0x2c4] ;  /* 0x0000b100ff067624 */ /* 0x000fe200078e00ff */
[----:B------:R-:W-:Y:S01]  /*1d60*/  ISETP.NE.U32.AND P0, PT, RZ, c[0x0][0x378], PT ;  /* 0x0000de00ff007a0c */ /* 0x000fe20003f05070 */
[----:B-----5:R-:W-:-:S03]  /*1d70*/  IMAD.MOV.U32 R131, RZ, RZ, R11 ;  /* 0x000000ffff837224 */ /* 0x020fc600078e000b */
[----:B------:R-:W-:Y:S01]  /*1d80*/  ISETP.NE.AND P2, PT, R6, 0x1, PT ;  /* 0x000000010600780c */ /* 0x000fe20003f45270 */
[----:B------:R-:W-:Y:S01]  /*1d90*/  IMAD.MOV.U32 R6, RZ, RZ, c[0x0][0x32c] ;  /* 0x0000cb00ff067624 */ /* 0x000fe200078e00ff */
[----:B------:R-:W-:-:S04]  /*1da0*/  ISETP.NE.AND.EX P0, PT, RZ, c[0x0][0x37c], PT, P0 ;  /* 0x0000df00ff007a0c */ /* 0x000fc80003f05300 */
[----:B------:R-:W-:Y:S01]  /*1db0*/  ISETP.GE.AND P1, PT, R6, 0x1, PT ;  /* 0x000000010600780c */ /* 0x000fe20003f26270 */
[----:B------:R-:W-:Y:S02]  /*1dc0*/  IMAD.MOV.U32 R76, RZ, RZ, c[0x0][0x228] ;  /* 0x00008a00ff4c7624 */ /* 0x000fe400078e00ff */
[----:B------:R-:W-:-:S06]  /*1dd0*/  IMAD.IADD R10, R11, 0x1, -R133 ;  /* 0x000000010b0a7824 */ /* 0x000fcc00078e0a85 */
[----:B-1----:R-:W-:-:S05]  /*1de0*/  @P0 IMAD.WIDE R2, R15, R14, c[0x0][0x378] ;  /* 0x0000de000f020625 */ /* 0x002fca00078e020e */
[----:B------:R1:W5:Y:S01]  /*1df0*/  @P0 LDG.E R131, [R2.64] ;  /* 0x0000000602830981 */ /* 0x000362000c1e1900 */
[----:B--2---:R-:W-:Y:S01]  /*1e00*/  IMAD.SHL.U32 R246, R0, 0x80, RZ ;  /* 0x0000008000f67824 */ /* 0x004fe200078e00ff */
[----:B---3--:R-:W-:-:S04]  /*1e10*/  LOP3.LUT R7, R7, 0xfffffffd, RZ, 0xc0, !PT ;  /* 0xfffffffd07077812 */ /* 0x008fc800078ec0ff */
[----:B------:R-:W-:Y:S02]  /*1e20*/  IADD3 R0, R246, 0x7f, RZ ;  /* 0x0000007ff6007810 */ /* 0x000fe40007ffe0ff */
[----:B------:R-:W-:-:S03]  /*1e30*/  @P2 LOP3.LUT R7, R7, 0x2, RZ, 0xfc, !PT ;  /* 0x0000000207072812 */ /* 0x000fc600078efcff */
[----:B-1----:R-:W-:Y:S01]  /*1e40*/  @P2 IMAD.HI.U32 R3, R0, c[0x0][0x2c8], RZ ;  /* 0x0000b20000032a27 */ /* 0x002fe200078e00ff */
[----:B------:R-:W-:-:S03]  /*1e50*/  LOP3.LUT R7, R7, 0xfffffffb, RZ, 0xc0, !PT ;  /* 0xfffffffb07077812 */ /* 0x000fc600078ec0ff */
[----:B----4-:R-:W-:Y:S01]  /*1e60*/  @P3 IMAD.IADD R76, R4, 0x1, -R5 ;  /* 0x00000001044c3824 */ /* 0x010fe200078e0a05 */
[----:B------:R-:W-:Y:S02]  /*1e70*/  @P1 LOP3.LUT R7, R7, 0x4, RZ, 0xfc, !PT ;  /* 0x0000000407071812 */ /* 0x000fe400078efcff */
[----:B------:R-:W-:Y:S01]  /*1e80*/  @P2 SHF.R.U32.HI R0, RZ, c[0x0][0x2cc], R3 ;  /* 0x0000b300ff002a19 */ /* 0x000fe20000011603 */
[----:B------:R-:W-:Y:S02]  /*1e90*/  IMAD.IADD R242, R10, 0x1, R76 ;  /* 0x000000010af27824 */ /* 0x000fe400078e024c */
[----:B------:R1:W-:Y:S03]  /*1ea0*/  STL [R1+0x20], R7 ;  /* 0x0000200701007387 */ /* 0x0003e60000100800 */
[C---:B------:R-:W-:Y:S02]  /*1eb0*/  IADD3 R2, R242.reuse, 0x3f, RZ ;  /* 0x0000003ff2027810 */ /* 0x040fe40007ffe0ff */
[----:B------:R-:W-:-:S02]  /*1ec0*/  IADD3 R139, R242, 0x1, -R243 ;  /* 0x00000001f28b7810 */ /* 0x000fc40007ffe8f3 */
[----:B------:R-:W-:-:S03]  /*1ed0*/  SHF.R.S32.HI R3, RZ, 0x1f, R2 ;  /* 0x0000001fff037819 */ /* 0x000fc60000011402 */
[----:B------:R-:W-:Y:S01]  /*1ee0*/  IMAD.IADD R0, R139, 0x1, R0 ;  /* 0x000000018b007824 */ /* 0x000fe200078e0200 */
[----:B------:R-:W-:-:S04]  /*1ef0*/  LEA.HI R2, R3, R2, RZ, 0x6 ;  /* 0x0000000203027211 */ /* 0x000fc800078f30ff */
[----:B------:R-:W-:Y:S02]  /*1f00*/  IADD3 R3, R0, c[0x0][0x328], RZ ;  /* 0x0000ca0000037a10 */ /* 0x000fe40007ffe0ff */
[----:B------:R-:W-:Y:S01]  /*1f10*/  SHF.R.S32.HI R149, RZ, 0x6, R2 ;  /* 0x00000006ff957819 */ /* 0x000fe20000011402 */
        /* <DEDUP_REMOVED lines=11> */
.L_x_591:
[----:B------:R-:W-:-:S13]  /*1fd0*/  ISETP.NE.AND P0, PT, R6, 0x1, PT ;  /* 0x000000010600780c */ /* 0x000fda0003f05270 */
[----:B------:R-:W-:-:S05]  /*1fe0*/  @P0 IMAD.HI.U32 R0, R2, c[0x0][0x330], RZ ;  /* 0x0000cc0002000a27 */ /* 0x000fca00078e00ff */
[----:B------:R-:W-:Y:S02]  /*1ff0*/  @P0 SHF.R.U32.HI R2, RZ, c[0x0][0x334], R0 ;  /* 0x0000cd00ff020a19 */ /* 0x000fe40000011600 */
.L_x_592:
[----:B------:R-:W-:Y:S05]  /*2000*/  BSYNC B0 ;  /* 0x0000000000007941 */ /* 0x000fea0003800000 */
.L_x_590:
[----:B------:R-:W-:-:S05]  /*2010*/  IMAD R2, R2, R6, c[0x0][0x32c] ;  /* 0x0000cb0002027624 */ /* 0x000fca00078e0206 */
[----:B------:R-:W-:-:S04]  /*2020*/  IMNMX R3, R3, R2, PT ;  /* 0x0000000203037217 */ /* 0x000fc80003800200 */
.L_x_589:
[----:B------:R-:W-:Y:S01]  /*2030*/  IADD3 R3, R3, 0x3f, RZ ;  /* 0x0000003f03037810 */ /* 0x000fe20007ffe0ff */
[----:B------:R-:W-:-:S03]  /*2040*/  @P2 IMAD.HI.U32 R2, R246, c[0x0][0x2c8], RZ ;  /* 0x0000b200f6022a27 */ /* 0x000fc600078e00ff */
[----:B------:R-:W-:Y:S01]  /*2050*/  SHF.R.S32.HI R4, RZ, 0x1f, R3 ;  /* 0x0000001fff047819 */ /* 0x000fe20000011403 */
[----:B------:R-:W-:Y:S01]  /*2060*/  IMAD.MOV.U32 R0, RZ, RZ, R246 ;  /* 0x000000ffff007224 */ /* 0x000fe200078e00f6 */
[----:B------:R-:W-:Y:S01]  /*2070*/  @P2 SHF.R.U32.HI R0, RZ, c[0x0][0x2cc], R2 ;  /* 0x0000b300ff002a19 */ /* 0x000fe20000011602 */
[----:B------:R-:W-:Y:S01]  /*2080*/  IMAD.IADD R148, R242, 0x1, -R243 ;  /* 0x00000001f2947824 */ /* 0x000fe200078e0af3 */
[----:B------:R-:W-:-:S03]  /*2090*/  LEA.HI R3, R4, R3, RZ, 0x6 ;  /* 0x0000000304037211 */ /* 0x000fc600078f30ff */
[----:B------:R-:W-:Y:S01]  /*20a0*/  IMAD.IADD R0, R148, 0x1, R0 ;  /* 0x0000000194007824 */ /* 0x000fe200078e0200 */
[----:B------:R-:W-:-:S04]  /*20b0*/  SHF.R.S32.HI R3, RZ, 0x6, R3 ;  /* 0x00000006ff037819 */ /* 0x000fc80000011403 */
[----:B------:R-:W-:Y:S02]  /*20c0*/  IADD3 R2, R0, -c[0x0][0x324], RZ ;  /* 0x8000c90000027a10 */ /* 0x000fe40007ffe0ff */
[----:B-1----:R-:W-:Y:S01]  /*20d0*/  IMNMX R7, R149, R3, PT ;  /* 0x0000000395077217 */ /* 0x002fe20003800200 */
        /* <DEDUP_REMOVED lines=10> */
.L_x_595:
[----:B------:R-:W-:-:S13]  /*2180*/  ISETP.NE.AND P0, PT, R6, 0x1, PT ;  /* 0x000000010600780c */ /* 0x000fda0003f05270 */
[----:B------:R-:W-:-:S05]  /*2190*/  @P0 IMAD.HI.U32 R3, R0, c[0x0][0x330], RZ ;  /* 0x0000cc0000030a27 */ /* 0x000fca00078e00ff */
[----:B------:R-:W-:Y:S02]  /*21a0*/  @P0 SHF.R.U32.HI R0, RZ, c[0x0][0x334], R3 ;  /* 0x0000cd00ff000a19 */ /* 0x000fe40000011603 */
.L_x_596:
[----:B------:R-:W-:Y:S05]  /*21b0*/  BSYNC B0 ;  /* 0x0000000000007941 */ /* 0x000fea0003800000 */
.L_x_594:
[----:B------:R-:W-:-:S05]  /*21c0*/  IMAD R0, R0, c[0x0][0x32c], RZ ;  /* 0x0000cb0000007a24 */ /* 0x000fca00078e02ff */
[----:B------:R-:W-:-:S04]  /*21d0*/  IMNMX R2, R2, R0, !PT ;  /* 0x0000000002027217 */ /* 0x000fc80007800200 */
.L_x_593:
[----:B------:R-:W-:Y:S01]  /*21e0*/  SHF.R.S32.HI R0, RZ, 0x1f, R2 ;  /* 0x0000001fff007819 */ /* 0x000fe20000011402 */
[----:B------:R-:W-:Y:S01]  /*21f0*/  BSSY B0, `(.L_x_597) ;  /* 0x000002e000007945 */ /* 0x000fe20003800000 */
[----:B------:R-:W-:Y:S02]  /*2200*/  LOP3.LUT R3, R12, 0xff000000, RZ, 0xc0, !PT ;  /* 0xff0000000c037812 */ /* 0x000fe400078ec0ff */
[----:B------:R-:W-:Y:S02]  /*2210*/  LEA.HI R0, R0, R2, RZ, 0x6 ;  /* 0x0000000200007211 */ /* 0x000fe400078f30ff */
[----:B------:R-:W-:Y:S02]  /*2220*/  LOP3.LUT R4, R12, 0xff0000, RZ, 0xc0, !PT ;  /* 0x00ff00000c047812 */ /* 0x000fe400078ec0ff */
[----:B------:R-:W-:Y:S02]  /*2230*/  SHF.R.U32.HI R2, RZ, 0x8, R3 ;  /* 0x00000008ff027819 */ /* 0x000fe40000011603 */
[----:B------:R-:W-:-:S02]  /*2240*/  SHF.R.S32.HI R0, RZ, 0x6, R0 ;  /* 0x00000006ff007819 */ /* 0x000fc40000011400 */
[----:B------:R-:W-:Y:S02]  /*2250*/  LEA.HI R2, R4, R2, RZ, 0x10 ;  /* 0x0000000204027211 */ /* 0x000fe400078f80ff */
[----:B------:R-:W-:Y:S01]  /*2260*/  IMNMX R6, RZ, R0, !PT ;  /* 0x00000000ff067217 */ /* 0x000fe20007800200 */
[----:B------:R-:W-:Y:S01]  /*2270*/  IMAD.MOV.U32 R0, RZ, RZ, RZ ;  /* 0x000000ffff007224 */ /* 0x000fe200078e00ff */
[----:B------:R-:W-:Y:S02]  /*2280*/  SHF.R.U32.HI R5, RZ, 0x10, R2 ;  /* 0x00000010ff057819 */ /* 0x000fe40000011602 */
[----:B------:R-:W-:Y:S02]  /*2290*/  LOP3.LUT R18, R2, 0xff, RZ, 0xc0, !PT ;  /* 0x000000ff02127812 */ /* 0x000fe400078ec0ff */
[----:B------:R-:W-:Y:S01]  /*22a0*/  ISETP.GT.AND P0, PT, R7, R6, PT ;  /* 0x000000060700720c */ /* 0x000fe20003f04270 */
[----:B------:R1:W-:Y:S01]  /*22b0*/  STL [R1+0x30], R5 ;  /* 0x0000300501007387 */ /* 0x0003e20000100800 */
[----:B------:R-:W-:-:S03]  /*22c0*/  ISETP.NE.AND P1, PT, R5, RZ, PT ;  /* 0x000000ff0500720c */ /* 0x000fc60003f25270 */
[----:B------:R1:W-:Y:S01]  /*22d0*/  STL [R1+0x34], R18 ;  /* 0x0000341201007387 */ /* 0x0003e20000100800 */
[----:B------:R-:W-:-:S07]  /*22e0*/  SEL R130, R5, c[0x0][0x338], P1 ;  /* 0x0000ce0005827a07 */ /* 0x000fce0000800000 */
[----:B------:R-:W-:Y:S05]  /*22f0*/  @!P0 BRA `(.L_x_598) ;  /* 0x000001d000008947 */ /* 0x000fea0003800000 */
[----:B------:R-:W-:Y:S02]  /*2300*/  IABS R2, R130 ;  /* 0x0000008200027213 */ /* 0x000fe40000000000 */
[----:B------:R-:W-:Y:S02]  /*2310*/  IADD3 R3, R130, -0x1, R7 ;  /* 0xffffffff82037810 */ /* 0x000fe40007ffe007 */
[----:B------:R-:W2:Y:S03]  /*2320*/  I2F.RP R0, R2 ;  /* 0x0000000200007306 */ /* 0x000ea60000209400 */
[----:B------:R-:W-:-:S05]  /*2330*/  IMAD.IADD R8, R3, 0x1, -R6 ;  /* 0x0000000103087824 */ /* 0x000fca00078e0a06 */
        /* <DEDUP_REMOVED lines=25> */
.L_x_598:
[----:B------:R-:W-:Y:S05]  /*24d0*/  BSYNC B0 ;  /* 0x0000000000007941 */ /* 0x000fea0003800000 */
.L_x_597:
[----:B------:R-:W2:Y:S04]  /*24e0*/  LDL.64 R8, [R1+0x10] ;  /* 0x0000100001087983 */ /* 0x000ea80000100a00 */
[----:B------:R3:W2:Y:S01]  /*24f0*/  LDL.64 R16, [R1+0x10] ;  /* 0x0000100001107983 */ /* 0x0006a20000100a00 */
[----:B------:R-:W-:-:S03]  /*2500*/  IMAD R2, R18, R0, R6 ;  /* 0x0000000012027224 */ /* 0x000fc600078e0206 */
[----:B------:R-:W4:Y:S01]  /*2510*/  S2R R4, SR_TID.X ;  /* 0x0000000000047919 */ /* 0x000f220000002100 */
        /* <DEDUP_REMOVED lines=11> */
[----:B------:R-:W-:Y:S02]  /*25d0*/  @P0 LEA.HI R2, R3, R2, RZ, 0x6 ;  /* 0x0000000203020211 */ /* 0x000fe400078f30ff */
[----:B----4-:R-:W-:Y:S02]  /*25e0*/  SHF.R.S32.HI R3, RZ, 0x1f, R4 ;  /* 0x0000001fff037819 */ /* 0x010fe40000011404 */
[----:B------:R-:W-:Y:S02]  /*25f0*/  @P0 SHF.R.S32.HI R0, RZ, 0x6, R2 ;  /* 0x00000006ff000819 */ /* 0x000fe40000011402 */
[----:B------:R-:W-:Y:S02]  /*2600*/  LEA.HI R2, R3, R4, RZ, 0x5 ;  /* 0x0000000403027211 */ /* 0x000fe400078f28ff */
[----:B------:R-:W-:Y:S02]  /*2610*/  ISETP.GT.AND P0, PT, R0, R123, PT ;  /* 0x0000007b0000720c */ /* 0x000fe40003f04270 */
[----:B------:R-:W-:-:S05]  /*2620*/  SHF.R.S32.HI R2, RZ, 0x5, R2 ;  /* 0x00000005ff027819 */ /* 0x000fca0000011402 */
[----:B------:R-:W-:Y:S02]  /*2630*/  IMAD.SHL.U32 R140, R2, 0x200, RZ ;  /* 0x00000200028c7824 */ /* 0x000fe400078e00ff */
[----:B--2---:R-:W-:-:S05]  /*2640*/  IMAD.MOV.U32 R16, RZ, RZ, R8 ;  /* 0x000000ffff107224 */ /* 0x004fca00078e0008 */
[C---:B------:R-:W-:Y:S02]  /*2650*/  IADD3 R134, R16.reuse, 0x40, RZ ;  /* 0x0000004010867810 */ /* 0x040fe40007ffe0ff */
[----:B------:R-:W-:Y:S01]  /*2660*/  IADD3 R135, R16, 0x80, RZ ;  /* 0x0000008010877810 */ /* 0x000fe20007ffe0ff */
[----:B------:R-:W-:Y:S05]  /*2670*/  @!P0 BRA `(.L_x_599) ;  /* 0x00004f2000008947 */ /* 0x000fea0003800000 */
[----:B---3--:R-:W-:Y:S02]  /*2680*/  ISETP.NE.U32.AND P0, PT, RZ, c[0x0][0x340], PT ;  /* 0x0000d000ff007a0c */ /* 0x008fe40003f05070 */
[----:B-1----:R-:W-:Y:S02]  /*2690*/  SHF.R.S32.HI R5, RZ, 0x1f, R4 ;  /* 0x0000001fff057819 */ /* 0x002fe40000011404 */
[----:B------:R-:W-:Y:S02]  /*26a0*/  ISETP.NE.AND.EX P2, PT, RZ, c[0x0][0x344], PT, P0 ;  /* 0x0000d100ff007a0c */ /* 0x000fe40003f45300 */
[----:B------:R-:W-:-:S04]  /*26b0*/  LEA.HI R5, R5, R4, RZ, 0x3 ;  /* 0x0000000405057211 */ /* 0x000fc800078f18ff */
[----:B------:R-:W-:-:S07]  /*26c0*/  SHF.R.S32.HI R5, RZ, 0x3, R5 ;  /* 0x00000003ff057819 */ /* 0x000fce0000011405 */
[----:B------:R-:W-:-:S05]  /*26d0*/  @P2 IMAD.WIDE R2, R15, R14, c[0x0][0x340] ;  /* 0x0000d0000f022625 */ /* 0x000fca00078e020e */
[----:B------:R1:W2:Y:S01]  /*26e0*/  @P2 LDG.E R7, [R2.64] ;  /* 0x0000000602072981 */ /* 0x0002a2000c1e1900 */
[C---:B------:R-:W-:Y:S01]  /*26f0*/  IADD3 R122, P0, R5.reuse, R13, RZ ;  /* 0x0000000d057a7210 */ /* 0x040fe20007f1e0ff */
[----:B------:R-:W-:Y:S01]  /*2700*/  IMAD.MOV.U32 R8, RZ, RZ, c[0x0][0x238] ;  /* 0x00008e00ff087624 */ /* 0x000fe200078e00ff */
[----:B------:R-:W-:Y:S01]  /*2710*/  SHF.R.S32.HI R17, RZ, 0x1f, R16 ;  /* 0x0000001fff117819 */ /* 0x000fe20000011410 */
[----:B------:R-:W-:Y:S01]  /*2720*/  IMAD.MOV.U32 R138, RZ, RZ, 0x6 ;  /* 0x00000006ff8a7424 */ /* 0x000fe200078e00ff */
[----:B------:R-:W-:Y:S01]  /*2730*/  SHF.R.S32.HI R6, RZ, 0x1f, R15 ;  /* 0x0000001fff067819 */ /* 0x000fe2000001140f */
[----:B------:R-:W-:Y:S01]  /*2740*/  IMAD.SHL.U32 R155, R8, 0x40, RZ ;  /* 0x00000040089b7824 */ /* 0x000fe200078e00ff */
[----:B------:R-:W-:Y:S01]  /*2750*/  IADD3 R58, R0, -0x1, RZ ;  /* 0xffffffff003a7810 */ /* 0x000fe20007ffe0ff */
[----:B------:R-:W-:Y:S01]  /*2760*/  IMAD.SHL.U32 R156, R8, 0x20, RZ ;  /* 0x00000020089c7824 */ /* 0x000fe200078e00ff */
[----:B------:R-:W-:Y:S01]  /*2770*/  SEL R10, R6, RZ, !P3 ;  /* 0x000000ff060a7207 */ /* 0x000fe20005800000 */
[----:B------:R3:W-:Y:S01]  /*2780*/  STL [R1+0x14], R17 ;  /* 0x0000141101007387 */ /* 0x0007e20000100800 */
[----:B------:R-:W-:Y:S01]  /*2790*/  IADD3 R100, -R5, R76, RZ ;  /* 0x0000004c05647210 */ /* 0x000fe20007ffe1ff */
[----:B------:R-:W-:Y:S01]  /*27a0*/  IMAD.WIDE.U32 R158, R245, c[0x0][0x1e0], RZ ;  /* 0x00007800f59e7a25 */ /* 0x000fe200078e00ff */
[----:B------:R-:W-:-:S02]  /*27b0*/  SEL R12, R15, RZ, !P3 ;  /* 0x000000ff0f0c7207 */ /* 0x000fc40005800000 */
[----:B------:R-:W-:Y:S01]  /*27c0*/  SHF.L.U64.HI R151, R8, R138, c[0x0][0x23c] ;  /* 0x00008f0008977619 */ /* 0x000fe2000001028a */
[----:B------:R-:W-:Y:S01]  /*27d0*/  IMAD R0, R58, -0x40, R100 ;  /* 0xffffffc03a007824 */ /* 0x000fe200078e0264 */
[----:B------:R-:W-:Y:S01]  /*27e0*/  MOV R150, 0x5 ;  /* 0x0000000500967802 */ /* 0x000fe20000000f00 */
[----:B------:R-:W-:Y:S01]  /*27f0*/  IMAD.MOV.U32 R157, RZ, RZ, c[0x0][0x27c] ;  /* 0x00009f00ff9d7624 */ /* 0x000fe200078e00ff */
[----:B------:R-:W-:Y:S02]  /*2800*/  ISETP.GE.AND P5, PT, R16, c[0x0][0x1d4], PT ;  /* 0x0000750010007a0c */ /* 0x000fe40003fa6270 */
[----:B------:R-:W-:Y:S02]  /*2810*/  ISETP.GE.AND P1, PT, R0, 0x1, PT ;  /* 0x000000010000780c */ /* 0x000fe40003f26270 */
[----:B------:R-:W-:Y:S02]  /*2820*/  SHF.L.U64.HI R150, R8, R150, c[0x0][0x23c] ;  /* 0x00008f0008967619 */ /* 0x000fe40000010296 */
[----:B-1----:R-:W-:-:S02]  /*2830*/  SHF.R.S32.HI R2, RZ, 0x1f, R5 ;  /* 0x0000001fff027819 */ /* 0x002fc40000011405 */
[----:B------:R-:W-:Y:S02]  /*2840*/  ISETP.GE.AND P4, PT, R134, c[0x0][0x1d4], PT ;  /* 0x0000750086007a0c */ /* 0x000fe40003f86270 */
[----:B------:R-:W-:Y:S01]  /*2850*/  LEA.HI.X.SX32 R125, R13, R2, 0x1, P0 ;  /* 0x000000020d7d7211 */ /* 0x000fe200000f0eff */
[----:B------:R-:W-:Y:S01]  /*2860*/  IMAD.WIDE.U32 R2, R122, c[0x0][0x238], R16 ;  /* 0x00008e007a027a25 */ /* 0x000fe200078e0010 */
[----:B------:R-:W-:Y:S02]  /*2870*/  ISETP.GT.AND P0, PT, R0, 0x20, PT ;  /* 0x000000200000780c */ /* 0x000fe40003f04270 */
[----:B------:R-:W-:Y:S01]  /*2880*/  SHF.R.S32.HI R105, RZ, 0x1f, R104 ;  /* 0x0000001fff697819 */ /* 0x000fe20000011468 */
[----:B------:R-:W-:Y:S01]  /*2890*/  IMAD R4, R125, c[0x0][0x238], RZ ;  /* 0x00008e007d047a24 */ /* 0x000fe200078e02ff */
[----:B------:R-:W-:Y:S02]  /*28a0*/  SHF.R.S32.HI R143, RZ, 0x1f, R142 ;  /* 0x0000001fff8f7819 */ /* 0x000fe4000001148e */
[----:B-----5:R-:W-:Y:S01]  /*28b0*/  SHF.R.S32.HI R25, RZ, 0x1f, R131 ;  /* 0x0000001fff197819 */ /* 0x020fe20000011483 */
[----:B------:R-:W-:-:S04]  /*28c0*/  IMAD R4, R122, c[0x0][0x23c], R4 ;  /* 0x00008f007a047a24 */ /* 0x000fc800078e0204 */
[----:B------:R-:W-:Y:S02]  /*28d0*/  IMAD.IADD R3, R3, 0x1, R4 ;  /* 0x0000000103037824 */ /* 0x000fe400078e0204 */
[----:B------:R-:W-:Y:S02]  /*28e0*/  IMAD R4, R10, c[0x0][0x248], RZ ;  /* 0x000092000a047a24 */ /* 0x000fe400078e02ff */
[----:B------:R-:W-:-:S04]  /*28f0*/  IMAD.WIDE.U32 R2, R20, c[0x0][0x240], R2 ;  /* 0x0000900014027a25 */ /* 0x000fc800078e0002 */
[----:B------:R-:W-:Y:S02]  /*2900*/  IMAD R3, R20, c[0x0][0x244], R3 ;  /* 0x0000910014037a24 */ /* 0x000fe400078e0203 */
[C---:B------:R-:W-:Y:S02]  /*2910*/  IMAD R4, R12.reuse, c[0x0][0x24c], R4 ;  /* 0x000093000c047a24 */ /* 0x040fe400078e0204 */
[----:B------:R-:W-:Y:S01]  /*2920*/  IMAD.WIDE.U32 R94, R12, c[0x0][0x248], R2 ;  /* 0x000092000c5e7a25 */ /* 0x000fe200078e0002 */
[----:B------:R-:W-:-:S03]  /*2930*/  SHF.R.S32.HI R3, RZ, 0x1f, R58 ;  /* 0x0000001fff037819 */ /* 0x000fc6000001143a */
[----:B------:R-:W-:Y:S02]  /*2940*/  IMAD R2, R151, R58, RZ ;  /* 0x0000003a97027224 */ /* 0x000fe400078e02ff */
[----:B------:R-:W-:Y:S02]  /*2950*/  IMAD.IADD R85, R95, 0x1, R4 ;  /* 0x000000015f557824 */ /* 0x000fe400078e0204 */
[----:B------:R-:W-:Y:S02]  /*2960*/  IMAD.MOV.U32 R84, RZ, RZ, R94 ;  /* 0x000000ffff547224 */ /* 0x000fe400078e005e */
[-C--:B------:R-:W-:Y:S02]  /*2970*/  IMAD R0, R3, R155.reuse, R2 ;  /* 0x0000009b03007224 */ /* 0x080fe400078e0202 */
[----:B------:R-:W-:-:S05]  /*2980*/  IMAD.WIDE.U32 R4, R58, R155, R84 ;  /* 0x0000009b3a047225 */ /* 0x000fca00078e0054 */
[----:B------:R-:W-:Y:S02]  /*2990*/  IADD3 R0, R5, R0, RZ ;  /* 0x0000000005007210 */ /* 0x000fe40007ffe0ff */
[----:B--2---:R-:W-:Y:S01]  /*29a0*/  @P2 SHF.R.S32.HI R3, RZ, 0x1f, R7 ;  /* 0x0000001fff032819 */ /* 0x004fe20000011407 */
[----:B------:R-:W-:Y:S01]  /*29b0*/  @!P2 IMAD.MOV.U32 R3, RZ, RZ, R6 ;  /* 0x000000ffff03a224 */ /* 0x000fe200078e0006 */
[----:B------:R-:W-:Y:S01]  /*29c0*/  @P2 MOV R2, R7 ;  /* 0x0000000700022202 */ /* 0x000fe20000000f00 */
[----:B------:R-:W-:Y:S01]  /*29d0*/  @!P2 IMAD.MOV.U32 R2, RZ, RZ, R15 ;  /* 0x000000ffff02a224 */ /* 0x000fe200078e000f */
[----:B------:R-:W-:Y:S02]  /*29e0*/  @P1 LEA R6, P3, R4, c[0x0][0x220], 0x1 ;  /* 0x0000880004061a11 */ /* 0x000fe400078608ff */
[----:B------:R-:W-:Y:S02]  /*29f0*/  @P0 IADD3 R5, P2, R156, R4, RZ ;  /* 0x000000049c050210 */ /* 0x000fe40007f5e0ff */
[----:B------:R-:W-:-:S02]  /*2a00*/  @P1 LEA.HI.X R7, R4, c[0x0][0x224], R0, 0x1, P3 ;  /* 0x0000890004071a11 */ /* 0x000fc400018f0c00 */
[----:B------:R-:W-:Y:S01]  /*2a10*/  ISETP.GE.AND P3, PT, R135, c[0x0][0x1d4], PT ;  /* 0x0000750087007a0c */ /* 0x000fe20003f66270 */
[----:B------:R-:W-:Y:S01]  /*2a20*/  @P0 IMAD.X R0, R0, 0x1, R150, P2 ;  /* 0x0000000100000824 */ /* 0x000fe200010e0696 */
[----:B------:R-:W-:Y:S01]  /*2a30*/  @P0 LEA R4, P2, R5, c[0x0][0x220], 0x1 ;  /* 0x0000880005040a11 */ /* 0x000fe200078408ff */
[----:B------:R-:W-:Y:S01]  /*2a40*/  @!PT LDS RZ, [RZ] ;  /* 0x00000000fffff984 */ /* 0x000fe20000000800 */
[----:B------:R-:W-:Y:S01]  /*2a50*/  @!PT LDS RZ, [RZ] ;  /* 0x00000000fffff984 */ /* 0x000fe20000000800 */
[----:B------:R-:W-:Y:S01]  /*2a60*/  @!PT LDS RZ, [RZ] ;  /* 0x00000000fffff984 */ /* 0x000fe20000000800 */
[----:B------:R1:W-:Y:S01]  /*2a70*/  @P1 LDGSTS.E.BYPASS.LTC128B.128 [R217+0x6100], [R6.64], !P5 ;  /* 0x0610000006d91fae */ /* 0x0003e2000e901d46 */
[----:B------:R-:W-:Y:S02]  /*2a80*/  SEL R18, R3, RZ, !P6 ;  /* 0x000000ff03127207 */ /* 0x000fe40007000000 */
[----:B------:R-:W-:Y:S01]  /*2a90*/  @P0 LEA.HI.X R5, R5, c[0x0][0x224], R0, 0x1, P2 ;  /* 0x0000890005050a11 */ /* 0x000fe200010f0c00 */
[----:B------:R-:W-:Y:S01]  /*2aa0*/  IMAD.IADD R0, R11, 0x1, R132 ;  /* 0x000000010b007824 */ /* 0x000fe200078e0284 */
[----:B------:R1:W-:Y:S01]  /*2ab0*/  @P1 LDGSTS.E.BYPASS.LTC128B.128 [R217+0x8100], [R6.64+0x80], !P4 ;  /* 0x0810008006d91fae */ /* 0x0003e2000e101d46 */
[----:B------:R-:W-:Y:S02]  /*2ac0*/  SEL R19, R2, RZ, !P6 ;  /* 0x000000ff02137207 */ /* 0x000fe40007000000 */
[----:B------:R-:W-:-:S02]  /*2ad0*/  ISETP.GE.AND P2, PT, R104, c[0x0][0x27c], PT ;  /* 0x00009f0068007a0c */ /* 0x000fc40003f46270 */
[----:B------:R-:W-:Y:S01]  /*2ae0*/  SHF.R.S32.HI R9, RZ, 0x1f, R0 ;  /* 0x0000001fff097819 */ /* 0x000fe20000011400 */
[----:B------:R1:W-:Y:S04]  /*2af0*/  @P1 LDGSTS.E.BYPASS.LTC128B.128 [R217+0xa100], [R6.64+0x100], !P3 ;  /* 0x0a10010006d91fae */ /* 0x0003e8000d901d46 */
[----:B------:R-:W-:Y:S01]  /*2b00*/  IMAD R8, R9, c[0x0][0x1e0], RZ ;  /* 0x0000780009087a24 */ /* 0x000fe200078e02ff */
[----:B------:R2:W-:Y:S03]  /*2b10*/  @P0 LDGSTS.E.BYPASS.LTC128B.128 [R217+0x7100], [R4.64], !P5 ;  /* 0x0710000004d90fae */ /* 0x0005e6000e901d46 */
[C---:B------:R-:W-:Y:S01]  /*2b20*/  IMAD R8, R0.reuse, c[0x0][0x1e4], R8 ;  /* 0x0000790000087a24 */ /* 0x040fe200078e0208 */
[----:B------:R2:W-:Y:S04]  /*2b30*/  @P0 LDGSTS.E.BYPASS.LTC128B.128 [R217+0x9100], [R4.64+0x80], !P4 ;  /* 0x0910008004d90fae */ /* 0x0005e8000e101d46 */
[----:B------:R2:W-:Y:S04]  /*2b40*/  @P0 LDGSTS.E.BYPASS.LTC128B.128 [R217+0xb100], [R4.64+0x100], !P3 ;  /* 0x0b10010004d90fae */ /* 0x0005e8000d901d46 */
[----:B------:R-:W0:Y:S01]  /*2b50*/  LDGDEPBAR ;  /* 0x00000000000079af */ /* 0x000e220000000000 */
[----:B------:R-:W-:Y:S01]  /*2b60*/  WARPSYNC 0xffffffff ;  /* 0xffffffff00007948 */ /* 0x000fe20003800000 */
[----:B-1----:R-:W-:-:S05]  /*2b70*/  IMAD.WIDE.U32 R6, R0, c[0x0][0x1e0], RZ ;  /* 0x0000780000067a25 */ /* 0x002fca00078e00ff */
[----:B------:R-:W-:-:S05]  /*2b80*/  IADD3 R7, R7, R8, RZ ;  /* 0x0000000807077210 */ /* 0x000fca0007ffe0ff */
[----:B------:R-:W-:Y:S01]  /*2b90*/  IMAD.WIDE.U32 R6, R20, c[0x0][0x1e8], R6 ;  /* 0x00007a0014067a25 */ /* 0x000fe200078e0006 */
[----:B--2---:R-:W-:-:S03]  /*2ba0*/  SHF.R.S32.HI R5, RZ, 0x1f, R245 ;  /* 0x0000001fff057819 */ /* 0x004fc600000114f5 */
[----:B------:R-:W-:Y:S02]  /*2bb0*/  IMAD R7, R20, c[0x0][0x1ec], R7 ;  /* 0x00007b0014077a24 */ /* 0x000fe400078e0207 */
[----:B------:R-:W-:Y:S02]  /*2bc0*/  IMAD R4, R18, c[0x0][0x1f0], RZ ;  /* 0x00007c0012047a24 */ /* 0x000fe400078e02ff */
[----:B------:R-:W-:Y:S02]  /*2bd0*/  IMAD R2, R5, c[0x0][0x1e0], RZ ;  /* 0x0000780005027a24 */ /* 0x000fe400078e02ff */
[----:B------:R-:W-:-:S04]  /*2be0*/  IMAD.WIDE.U32 R72, R19, c[0x0][0x1f0], R6 ;  /* 0x00007c0013487a25 */ /* 0x000fc800078e0006 */
[----:B------:R-:W-:Y:S02]  /*2bf0*/  IMAD R3, R245, c[0x0][0x1e4], R2 ;  /* 0x00007900f5037a24 */ /* 0x000fe400078e0202 */
[----:B------:R-:W-:Y:S02]  /*2c00*/  IMAD R2, R19, c[0x0][0x1f4], R4 ;  /* 0x00007d0013027a24 */ /* 0x000fe400078e0204 */
[----:B------:R-:W-:Y:S01]  /*2c10*/  IMAD.SHL.U32 R4, R157, 0x2, RZ ;  /* 0x000000029d047824 */ /* 0x000fe200078e00ff */
[----:B------:R-:W-:Y:S01]  /*2c20*/  IADD3 R124, R159, R3, RZ ;  /* 0x000000039f7c7210 */ /* 0x000fe20007ffe0ff */
[----:B------:R-:W-:Y:S02]  /*2c30*/  IMAD.IADD R74, R73, 0x1, R2 ;  /* 0x00000001494a7824 */ /* 0x000fe400078e0202 */
[----:B---3--:R-:W2:Y:S01]  /*2c40*/  LDL R29, [R1+0x24] ;  /* 0x00002400011d7983 */ /* 0x008ea20000100800 */
[----:B------:R-:W-:Y:S01]  /*2c50*/  IADD3 R129, P1, P0, R72, R158, R104 ;  /* 0x0000009e48817210 */ /* 0x000fe2000783e068 */
[----:B------:R-:W-:Y:S01]  /*2c60*/  IMAD.WIDE.U32 R2, R20, c[0x0][0x260], R16 ;  /* 0x0000980014027a25 */ /* 0x000fe200078e0010 */
[----:B------:R-:W-:Y:S01]  /*2c70*/  IADD3 R17, -R4, c[0x0][0x1d4], RZ ;  /* 0x0000750004117a10 */ /* 0x000fe20007ffe1ff */
[----:B------:R-:W3:Y:S01]  /*2c80*/  LDL R28, [R1+0x28] ;  /* 0x00002800011c7983 */ /* 0x000ee20000100800 */
[----:B------:R-:W-:Y:S01]  /*2c90*/  IADD3.X R128, R74, R124, R105, P1, P0 ;  /* 0x0000007c4a807210 */ /* 0x000fe20000fe0469 */
[----:B------:R-:W-:Y:S01]  /*2ca0*/  IMAD R3, R20, c[0x0][0x264], R3 ;  /* 0x0000990014037a24 */ /* 0x000fe200078e0203 */
[----:B------:R-:W-:Y:S01]  /*2cb0*/  IADD3 R127, P0, R245, R0, RZ ;  /* 0x00000000f57f7210 */ /* 0x000fe20007f1e0ff */
[----:B------:R-:W-:Y:S01]  /*2cc0*/  IMAD R0, R10, c[0x0][0x268], RZ ;  /* 0x00009a000a007a24 */ /* 0x000fe200078e02ff */
[----:B------:R-:W-:Y:S01]  /*2cd0*/  ISETP.GE.AND P1, PT, R107, c[0x0][0x27c], PT ;  /* 0x00009f006b007a0c */ /* 0x000fe20003f26270 */
[----:B------:R-:W-:Y:S01]  /*2ce0*/  IMAD.WIDE.U32 R78, R12, c[0x0][0x268], R2 ;  /* 0x00009a000c4e7a25 */ /* 0x000fe200078e0002 */
[----:B------:R-:W-:-:S02]  /*2cf0*/  SEL R16, R4, R17, !P2 ;  /* 0x0000001104107207 */ /* 0x000fc40005000000 */
[-C--:B------:R-:W-:Y:S01]  /*2d00*/  SEL R14, R4, R17.reuse, !P1 ;  /* 0x00000011040e7207 */ /* 0x080fe20004800000 */
[----:B------:R-:W-:Y:S01]  /*2d10*/  IMAD.X R126, R9, 0x1, R5, P0 ;  /* 0x00000001097e7824 */ /* 0x000fe200000e0605 */
[----:B------:R-:W-:Y:S01]  /*2d20*/  ISETP.GE.AND P0, PT, R106, c[0x0][0x27c], PT ;  /* 0x00009f006a007a0c */ /* 0x000fe20003f06270 */
[----:B------:R-:W-:Y:S01]  /*2d30*/  IMAD R27, R12, c[0x0][0x26c], R0 ;  /* 0x00009b000c1b7a24 */ /* 0x000fe200078e0200 */
[----:B------:R-:W-:Y:S01]  /*2d40*/  SEL R15, RZ, c[0x0][0x27c], !P2 ;  /* 0x00009f00ff0f7a07 */ /* 0x000fe20005000000 */
[----:B------:R-:W-:Y:S01]  /*2d50*/  IMAD R0, R5, c[0x0][0x280], RZ ;  /* 0x0000a00005007a24 */ /* 0x000fe200078e02ff */
[----:B------:R-:W-:Y:S01]  /*2d60*/  SEL R17, R4, R17, !P0 ;  /* 0x0000001104117207 */ /* 0x000fe20004000000 */
[----:B------:R-:W-:Y:S01]  /*2d70*/  IMAD.WIDE.U32 R2, R20, c[0x0][0x210], R104 ;  /* 0x0000840014027a25 */ /* 0x000fe200078e0068 */
[----:B------:R-:W-:-:S03]  /*2d80*/  SEL R24, RZ, c[0x0][0x27c], !P1 ;  /* 0x00009f00ff187a07 */ /* 0x000fc60004800000 */
[----:B------:R-:W-:Y:S02]  /*2d90*/  IMAD R8, R5, c[0x0][0x290], RZ ;  /* 0x0000a40005087a24 */ /* 0x000fe400078e02ff */
[--C-:B------:R-:W-:Y:S01]  /*2da0*/  IMAD.WIDE.U32 R6, R245, c[0x0][0x290], R142.reuse ;  /* 0x0000a400f5067a25 */ /* 0x100fe200078e008e */
[----:B------:R-:W-:Y:S01]  /*2db0*/  ULDC.U8 UR4, c[0x0][0x298] ;  /* 0x0000a60000047ab9 */ /* 0x000fe20000000000 */
[----:B------:R-:W-:Y:S02]  /*2dc0*/  ISETP.GE.AND P1, PT, R157, 0x1, PT ;  /* 0x000000019d00780c */ /* 0x000fe40003f26270 */
[----:B------:R-:W-:-:S04]  /*2dd0*/  IMAD.WIDE.U32 R4, R245, c[0x0][0x280], R142 ;  /* 0x0000a000f5047a25 */ /* 0x000fc800078e008e */
[C---:B------:R-:W-:Y:S02]  /*2de0*/  IMAD R0, R245.reuse, c[0x0][0x284], R0 ;  /* 0x0000a100f5007a24 */ /* 0x040fe400078e0200 */
[----:B------:R-:W-:-:S04]  /*2df0*/  IMAD.WIDE.U32 R12, R245, c[0x0][0x280], R104 ;  /* 0x0000a000f50c7a25 */ /* 0x000fc800078e0068 */
[----:B------:R-:W-:Y:S02]  /*2e00*/  IMAD R11, R20, c[0x0][0x214], R3 ;  /* 0x00008500140b7a24 */ /* 0x000fe400078e0203 */
[----:B------:R-:W-:Y:S02]  /*2e10*/  IMAD.MOV.U32 R10, RZ, RZ, R2 ;  /* 0x000000ffff0a7224 */ /* 0x000fe400078e0002 */
[C---:B------:R-:W-:Y:S02]  /*2e20*/  IMAD R8, R245.reuse, c[0x0][0x294], R8 ;  /* 0x0000a500f5087a24 */ /* 0x040fe400078e0208 */
[----:B------:R-:W-:-:S04]  /*2e30*/  IMAD.WIDE.U32 R2, R245, c[0x0][0x290], R104 ;  /* 0x0000a400f5027a25 */ /* 0x000fc800078e0068 */
[----:B------:R-:W-:Y:S02]  /*2e40*/  IMAD.IADD R9, R5, 0x1, R0 ;  /* 0x0000000105097824 */ /* 0x000fe400078e0200 */
[----:B------:R-:W-:Y:S02]  /*2e50*/  IMAD.IADD R5, R0, 0x1, R13 ;  /* 0x0000000100057824 */ /* 0x000fe400078e020d */
[----:B------:R-:W-:Y:S02]  /*2e60*/  IMAD.IADD R0, R104, 0x1, R15 ;  /* 0x0000000168007824 */ /* 0x000fe400078e020f */
[----:B------:R-:W-:Y:S02]  /*2e70*/  IMAD.IADD R7, R7, 0x1, R8 ;  /* 0x0000000107077824 */ /* 0x000fe400078e0208 */
[----:B------:R-:W-:Y:S02]  /*2e80*/  IMAD.IADD R3, R8, 0x1, R3 ;  /* 0x0000000108037824 */ /* 0x000fe400078e0203 */
[----:B------:R-:W-:-:S02]  /*2e90*/  IMAD.MOV.U32 R8, RZ, RZ, R4 ;  /* 0x000000ffff087224 */ /* 0x000fc400078e0004 */
[----:B------:R-:W-:Y:S01]  /*2ea0*/  IMAD.MOV.U32 R4, RZ, RZ, R12 ;  /* 0x000000ffff047224 */ /* 0x000fe200078e000c */
[----:B------:R-:W-:Y:S02]  /*2eb0*/  SHF.R.S32.HI R12, RZ, 0x1f, R0 ;  /* 0x0000001fff0c7819 */ /* 0x000fe40000011400 */
[----:B------:R-:W-:Y:S02]  /*2ec0*/  SHF.R.S32.HI R13, RZ, 0x1f, R14 ;  /* 0x0000001fff0d7819 */ /* 0x000fe4000001140e */
[CC--:B------:R-:W-:Y:S02]  /*2ed0*/  LEA.HI R15, R12.reuse, R0.reuse, RZ, 0x3 ;  /* 0x000000000c0f7211 */ /* 0x0c0fe400078f18ff */
[----:B------:R-:W-:Y:S01]  /*2ee0*/  LEA.HI R21, R12, R0, RZ, 0x6 ;  /* 0x000000000c157211 */ /* 0x000fe200078f30ff */
[----:B------:R-:W-:Y:S02]  /*2ef0*/  IMAD R12, R18, c[0x0][0x218], RZ ;  /* 0x00008600120c7a24 */ /* 0x000fe400078e02ff */
[----:B------:R-:W-:Y:S01]  /*2f00*/  IMAD.IADD R0, R107, 0x1, R24 ;  /* 0x000000016b007824 */ /* 0x000fe200078e0218 */
[----:B------:R-:W-:-:S02]  /*2f10*/  SHF.R.S32.HI R20, RZ, 0x1f, R16 ;  /* 0x0000001fff147819 */ /* 0x000fc40000011410 */
[----:B------:R-:W-:Y:S01]  /*2f20*/  LEA.HI R22, R13, R14, RZ, 0x4 ;  /* 0x0000000e0d167211 */ /* 0x000fe200078f20ff */
[----:B------:R-:W-:Y:S01]  /*2f30*/  IMAD R26, R19, c[0x0][0x21c], R12 ;  /* 0x00008700131a7a24 */ /* 0x000fe200078e020c */
[----:B------:R-:W-:Y:S02]  /*2f40*/  SHF.R.S32.HI R13, RZ, 0x1f, R17 ;  /* 0x0000001fff0d7819 */ /* 0x000fe40000011411 */
[----:B------:R-:W-:Y:S02]  /*2f50*/  SEL R14, RZ, c[0x0][0x27c], !P0 ;  /* 0x00009f00ff0e7a07 */ /* 0x000fe40004000000 */
[----:B------:R-:W-:Y:S02]  /*2f60*/  SHF.R.S32.HI R12, RZ, 0x1f, R0 ;  /* 0x0000001fff0c7819 */ /* 0x000fe40000011400 */
[----:B------:R-:W-:Y:S02]  /*2f70*/  LEA.HI R23, R20, R16, RZ, 0x4 ;  /* 0x0000001014177211 */ /* 0x000fe400078f20ff */
[----:B------:R-:W-:Y:S01]  /*2f80*/  LEA.HI R20, R13, R17, RZ, 0x4 ;  /* 0x000000110d147211 */ /* 0x000fe200078f20ff */
[----:B------:R-:W-:Y:S01]  /*2f90*/  IMAD.IADD R13, R106, 0x1, R14 ;  /* 0x000000016a0d7824 */ /* 0x000fe200078e020e */
[CC--:B------:R-:W-:Y:S01]  /*2fa0*/  LEA.HI R14, R12.reuse, R0.reuse, RZ, 0x3 ;  /* 0x000000000c0e7211 */ /* 0x0c0fe200078f18ff */
[----:B------:R-:W-:Y:S01]  /*2fb0*/  IMAD.WIDE.U32 R96, R19, c[0x0][0x218], R10 ;  /* 0x0000860013607a25 */ /* 0x000fe200078e000a */
[----:B------:R-:W-:-:S03]  /*2fc0*/  LEA.HI R0, R12, R0, RZ, 0x6 ;  /* 0x000000000c007211 */ /* 0x000fc600078f30ff */
[----:B------:R-:W-:Y:S01]  /*2fd0*/  IMAD.SHL.U32 R11, R21, 0x40, RZ ;  /* 0x00000040150b7824 */ /* 0x000fe200078e00ff */
[----:B------:R-:W-:Y:S01]  /*2fe0*/  SHF.R.S32.HI R10, RZ, 0x1f, R13 ;  /* 0x0000001fff0a7819 */ /* 0x000fe2000001140d */
[----:B------:R-:W-:-:S03]  /*2ff0*/  IMAD.SHL.U32 R0, R0, 0x40, RZ ;  /* 0x0000004000007824 */ /* 0x000fc600078e00ff */
[----:B------:R-:W-:Y:S02]  /*3000*/  LOP3.LUT R17, R11, 0x7ffff000, RZ, 0xc0, !PT ;  /* 0x7ffff0000b117812 */ /* 0x000fe400078ec0ff */
[CC--:B------:R-:W-:Y:S02]  /*3010*/  LEA.HI R12, R10.reuse, R13.reuse, RZ, 0x3 ;  /* 0x0000000d0a0c7211 */ /* 0x0c0fe400078f18ff */
[----:B------:R-:W-:Y:S02]  /*3020*/  LEA.HI R18, R10, R13, RZ, 0x6 ;  /* 0x0000000d0a127211 */ /* 0x000fe400078f30ff */
[----:B------:R-:W-:Y:S02]  /*3030*/  LOP3.LUT R10, R0, 0x7ffff000, RZ, 0xc0, !PT ;  /* 0x7ffff000000a7812 */ /* 0x000fe400078ec0ff */
[----:B------:R-:W-:Y:S01]  /*3040*/  SHF.R.S32.HI R13, RZ, 0x4, R22 ;  /* 0x00000004ff0d7819 */ /* 0x000fe20000011416 */
[----:B------:R-:W-:Y:S02]  /*3050*/  IMAD.MOV.U32 R152, RZ, RZ, c[0x0][0x1e0] ;  /* 0x00007800ff987624 */ /* 0x000fe400078e00ff */
[----:B------:R-:W-:-:S02]  /*3060*/  IMAD.MOV.U32 R153, RZ, RZ, c[0x0][0x280] ;  /* 0x0000a000ff997624 */ /* 0x000fc400078e00ff */
[----:B------:R-:W-:Y:S01]  /*3070*/  IMAD.MOV.U32 R154, RZ, RZ, c[0x0][0x290] ;  /* 0x0000a400ff9a7624 */ /* 0x000fe200078e00ff */
[----:B------:R-:W-:Y:S01]  /*3080*/  LOP3.LUT R99, R15, 0xfffffff8, RZ, 0xc0, !PT ;  /* 0xfffffff80f637812 */ /* 0x000fe200078ec0ff */
[C---:B------:R-:W-:Y:S01]  /*3090*/  IMAD.WIDE.U32 R92, R131.reuse, c[0x0][0x280], R8 ;  /* 0x0000a000835c7a25 */ /* 0x040fe200078e0008 */
[----:B------:R-:W-:Y:S02]  /*30a0*/  LOP3.LUT R98, R14, 0xfffffff8, RZ, 0xc0, !PT ;  /* 0xfffffff80e627812 */ /* 0x000fe400078ec0ff */
[----:B------:R-:W-:Y:S01]  /*30b0*/  LOP3.LUT R83, R12, 0xfffffff8, RZ, 0xc0, !PT ;  /* 0xfffffff80c537812 */ /* 0x000fe200078ec0ff */
[----:B------:R-:W-:Y:S01]  /*30c0*/  IMAD.WIDE.U32 R90, R131, c[0x0][0x290], R6 ;  /* 0x0000a400835a7a25 */ /* 0x000fe200078e0006 */
[----:B------:R-:W-:-:S03]  /*30d0*/  SHF.L.U64.HI R136, R152, R138, c[0x0][0x1e4] ;  /* 0x0000790098887619 */ /* 0x000fc6000001028a */
[----:B------:R-:W-:Y:S01]  /*30e0*/  IMAD.WIDE.U32 R88, R131, c[0x0][0x280], R4 ;  /* 0x0000a00083587a25 */ /* 0x000fe200078e0004 */
[----:B------:R-:W-:-:S03]  /*30f0*/  SHF.L.U64.HI R137, R153, R138, c[0x0][0x284] ;  /* 0x0000a10099897619 */ /* 0x000fc6000001028a */
[----:B------:R-:W-:Y:S01]  /*3100*/  IMAD.WIDE.U32 R86, R131, c[0x0][0x290], R2 ;  /* 0x0000a40083567a25 */ /* 0x000fe200078e0002 */
[----:B------:R-:W-:Y:S02]  /*3110*/  SHF.L.U64.HI R138, R154, R138, c[0x0][0x294] ;  /* 0x0000a5009a8a7619 */ /* 0x000fe4000001028a */
[----:B------:R-:W-:Y:S01]  /*3120*/  ISETP.NE.AND P6, PT, RZ, UR4, PT ;  /* 0x00000004ff007c0c */ /* 0x000fe2000bfc5270 */
[----:B------:R-:W-:Y:S01]  /*3130*/  IMAD.SHL.U32 R152, R152, 0x40, RZ ;  /* 0x0000004098987824 */ /* 0x000fe200078e00ff */
[----:B------:R-:W-:Y:S01]  /*3140*/  SHF.R.S32.HI R115, RZ, 0x1f, R99 ;  /* 0x0000001fff737819 */ /* 0x000fe20000011463 */
[----:B------:R-:W-:Y:S01]  /*3150*/  IMAD.SHL.U32 R153, R153, 0x40, RZ ;  /* 0x0000004099997824 */ /* 0x000fe200078e00ff */
[----:B------:R-:W-:Y:S01]  /*3160*/  SHF.R.S32.HI R114, RZ, 0x1f, R98 ;  /* 0x0000001fff727819 */ /* 0x000fe20000011462 */
[----:B------:R-:W-:Y:S01]  /*3170*/  IMAD.SHL.U32 R154, R154, 0x40, RZ ;  /* 0x000000409a9a7824 */ /* 0x000fe200078e00ff */
[----:B------:R-:W-:Y:S01]  /*3180*/  SHF.R.S32.HI R113, RZ, 0x1f, R83 ;  /* 0x0000001fff717819 */ /* 0x000fe20000011453 */
[----:B------:R-:W-:-:S02]  /*3190*/  IMAD.IADD R82, R79, 0x1, R27 ;  /* 0x000000014f527824 */ /* 0x000fc400078e021b */
[----:B------:R-:W-:Y:S01]  /*31a0*/  IMAD.IADD R121, R97, 0x1, R26 ;  /* 0x0000000161797824 */ /* 0x000fe200078e021a */
[C---:B--2---:R-:W-:Y:S02]  /*31b0*/  LOP3.LUT R11, R29.reuse, 0x38, R14, 0xf8, !PT ;  /* 0x000000381d0b7812 */ /* 0x044fe400078ef80e */
[----:B------:R-:W-:Y:S02]  /*31c0*/  LOP3.LUT R16, R29, 0x38, R15, 0xf8, !PT ;  /* 0x000000381d107812 */ /* 0x000fe400078ef80f */
[-C--:B---3--:R-:W-:Y:S02]  /*31d0*/  LOP3.LUT R0, R11, R28.reuse, RZ, 0x3c, !PT ;  /* 0x0000001c0b007212 */ /* 0x088fe400078e3cff */
[----:B------:R-:W-:Y:S02]  /*31e0*/  LOP3.LUT R16, R16, R28, RZ, 0x3c, !PT ;  /* 0x0000001c10107212 */ /* 0x000fe400078e3cff */
[----:B------:R-:W-:Y:S02]  /*31f0*/  SHF.R.S32.HI R11, RZ, 0x4, R23 ;  /* 0x00000004ff0b7819 */ /* 0x000fe40000011417 */
[----:B------:R-:W-:-:S02]  /*3200*/  IADD3 R22, R0, R10, R140 ;  /* 0x0000000a00167210 */ /* 0x000fc40007ffe08c */
[----:B------:R-:W-:Y:S02]  /*3210*/  SHF.R.S32.HI R0, RZ, 0x4, R20 ;  /* 0x00000004ff007819 */ /* 0x000fe40000011414 */
[----:B------:R-:W-:Y:S01]  /*3220*/  IADD3 R24, R16, R17, R140 ;  /* 0x0000001110187210 */ /* 0x000fe20007ffe08c */
[----:B------:R-:W-:Y:S01]  /*3230*/  IMAD.SHL.U32 R16, R18, 0x40, RZ ;  /* 0x0000004012107824 */ /* 0x000fe200078e00ff */
[----:B------:R-:W-:Y:S02]  /*3240*/  LEA.HI.SX32 R11, R15, R11, 0x1d ;  /* 0x0000000b0f0b7211 */ /* 0x000fe400078feaff */
[----:B------:R-:W-:Y:S02]  /*3250*/  LEA.HI.SX32 R10, R14, R13, 0x1d ;  /* 0x0000000d0e0a7211 */ /* 0x000fe400078feaff */
[----:B------:R-:W-:Y:S02]  /*3260*/  LEA.HI.SX32 R0, R12, R0, 0x1d ;  /* 0x000000000c007211 */ /* 0x000fe400078feaff */
[----:B------:R-:W-:Y:S01]  /*3270*/  SHF.R.S32.HI R13, RZ, 0x1f, R11 ;  /* 0x0000001fff0d7819 */ /* 0x000fe2000001140b */
[----:B------:R-:W-:Y:S01]  /*3280*/  IMAD.SHL.U32 R77, R10, 0x8, RZ ;  /* 0x000000080a4d7824 */ /* 0x000fe200078e00ff */
[----:B------:R-:W-:-:S02]  /*3290*/  SHF.R.S32.HI R17, RZ, 0x1f, R0 ;  /* 0x0000001fff117819 */ /* 0x000fc40000011400 */
[----:B------:R-:W-:Y:S01]  /*32a0*/  LOP3.LUT R21, R16, 0x7ffff000, RZ, 0xc0, !PT ;  /* 0x7ffff00010157812 */ /* 0x000fe200078ec0ff */
[----:B------:R-:W-:Y:S01]  /*32b0*/  IMAD.SHL.U32 R80, R11, 0x8, RZ ;  /* 0x000000080b507824 */ /* 0x000fe200078e00ff */
[----:B------:R-:W-:Y:S01]  /*32c0*/  SHF.R.S32.HI R16, RZ, 0x1f, R10 ;  /* 0x0000001fff107819 */ /* 0x000fe2000001140a */
[----:B------:R-:W-:Y:S01]  /*32d0*/  IMAD.SHL.U32 R81, R0, 0x8, RZ ;  /* 0x0000000800517824 */ /* 0x000fe200078e00ff */
[----:B------:R-:W-:Y:S02]  /*32e0*/  LEA.HI R19, R13, R11, RZ, 0x3 ;  /* 0x0000000b0d137211 */ /* 0x000fe400078f18ff */
[----:B------:R-:W-:Y:S02]  /*32f0*/  LOP3.LUT R18, R29, 0x38, R12, 0xf8, !PT ;  /* 0x000000381d127812 */ /* 0x000fe400078ef80c */
[----:B------:R-:W-:Y:S02]  /*3300*/  LEA.HI R11, R17, R0, RZ, 0x3 ;  /* 0x00000000110b7211 */ /* 0x000fe400078f18ff */
[----:B------:R-:W-:-:S02]  /*3310*/  LOP3.LUT R0, R29, 0x38, R77, 0xf8, !PT ;  /* 0x000000381d007812 */ /* 0x000fc400078ef84d */
[----:B------:R-:W-:Y:S02]  /*3320*/  LEA.HI R16, R16, R10, RZ, 0x3 ;  /* 0x0000000a10107211 */ /* 0x000fe400078f18ff */
[-C--:B------:R-:W-:Y:S01]  /*3330*/  LOP3.LUT R20, R18, R28.reuse, RZ, 0x3c, !PT ;  /* 0x0000001c12147212 */ /* 0x080fe200078e3cff */
        /* <DEDUP_REMOVED lines=22> */
[----:B------:R-:W-:Y:S01]  /*34a0*/  IMAD.IADD R118, R10, 0x1, R89 ;  /* 0x000000010a767824 */ /* 0x000fe200078e0259 */
[----:B------:R-:W-:Y:S01]  /*34b0*/  SHF.R.S32.HI R110, RZ, 0x1f, R81 ;  /* 0x0000001fff6e7819 */ /* 0x000fe20000011451 */
        /* <DEDUP_REMOVED lines=9> */
.L_x_624:
[-C--:B------:R-:W-:Y:S01]  /*3550*/  IMAD R0, R136, R58.reuse, RZ ;  /* 0x0000003a88007224 */ /* 0x080fe200078e02ff */
[----:B------:R-:W-:Y:S01]  /*3560*/  SHF.R.S32.HI R75, RZ, 0x1f, R58 ;  /* 0x0000001fff4b7819 */ /* 0x000fe2000001143a */
[----:B------:R-:W-:Y:S01]  /*3570*/  IMAD.WIDE.U32 R10, R152, R58, RZ ;  /* 0x0000003a980a7225 */ /* 0x000fe200078e00ff */
[----:B------:R-:W-:Y:S04]  /*3580*/  DEPBAR.LE SB0, 0x0 ;  /* 0x000080000000791a */ /* 0x000fe80000000000 */
[----:B------:R-:W-:Y:S01]  /*3590*/  WARPSYNC 0xffffffff ;  /* 0xffffffff00007948 */ /* 0x000fe20003800000 */
[----:B------:R-:W-:Y:S01]  /*35a0*/  BAR.SYNC.DEFER_BLOCKING 0x0 ;  /* 0x0000000000007b1d */ /* 0x000fe20000010000 */
[----:B------:R-:W-:Y:S01]  /*35b0*/  ISETP.GE.AND P1, PT, R157, 0x1, PT ;  /* 0x000000019d00780c */ /* 0x000fe20003f26270 */
[----:B------:R-:W-:Y:S04]  /*35c0*/  IMAD R0, R75, R152, R0 ;  /* 0x000000984b007224 */ /* 0x000fe800078e0200 */
[----:B------:R-:W-:Y:S01]  /*35d0*/  IMAD.IADD R12, R11, 0x1, R0 ;  /* 0x000000010b0c7824 */ /* 0x000fe200078e0200 */
[----:B------:R-:W-:Y:S05]  /*35e0*/  IADD3 R0, P0, R129, R10, RZ ;  /* 0x0000000a81007210 */ /* 0x000fea0007f1e0ff */
[----:B-1----:R-:W-:Y:S01]  /*35f0*/  IMAD.X R2, R12, 0x1, R128, P0 ;  /* 0x000000010c027824 */ /* 0x002fe200000e0680 */
[C---:B------:R-:W-:Y:S04]  /*3600*/  LEA R48, P0, R0.reuse, c[0x0][0x1c8], 0x1 ;  /* 0x0000720000307a11 */ /* 0x040fe800078008ff */
[----:B------:R-:W-:Y:S01]  /*3610*/  LEA.HI.X R49, R0, c[0x0][0x1cc], R2, 0x1, P0 ;  /* 0x0000730000317a11 */ /* 0x000fe200000f0c02 */
[----:B------:R-:W-:Y:S01]  /*3620*/  BSSY B1, `(.L_x_600) ;  /* 0x000038e000017945 */ /* 0x000fe20003800000 */
[----:B------:R-:W-:-:S05]  /*3630*/  @!P1 BRA `(.L_x_601) ;  /* 0x000036f000009947 */ /* 0x000fca0003800000 */
[-C--:B------:R-:W-:Y:S02]  /*3640*/  IMAD R2, R137, R58.reuse, RZ ;  /* 0x0000003a89027224 */ /* 0x080fe400078e02ff */
[-C--:B------:R-:W-:Y:S02]  /*3650*/  IMAD R0, R138, R58.reuse, RZ ;  /* 0x0000003a8a007224 */ /* 0x080fe400078e02ff */
[----:B------:R-:W-:Y:S02]  /*3660*/  IMAD R3, R58, -0x40, R76 ;  /* 0xffffffc03a037824 */ /* 0x000fe400078e024c */
[-C--:B------:R-:W-:Y:S03]  /*3670*/  IMAD.WIDE.U32 R8, R153, R58.reuse, RZ ;  /* 0x0000003a99087225 */ /* 0x080fe600078e00ff */
[----:B------:R-:W-:Y:S01]  /*3680*/  IMNMX R24, R3, 0x40, PT ;  /* 0x0000004003187817 */ /* 0x000fe20003800200 */
[----:B------:R-:W-:Y:S04]  /*3690*/  IMAD.WIDE.U32 R14, R154, R58, RZ ;  /* 0x0000003a9a0e7225 */ /* 0x000fe800078e00ff */
[C---:B------:R-:W-:Y:S02]  /*36a0*/  IMAD R2, R75.reuse, R153, R2 ;  /* 0x000000994b027224 */ /* 0x040fe400078e0202 */
[----:B------:R-:W-:Y:S03]  /*36b0*/  IMAD R0, R75, R154, R0 ;  /* 0x0000009a4b007224 */ /* 0x000fe600078e0200 */
        /* <DEDUP_REMOVED lines=62> */
.L_x_604:
[----:B------:R-:W-:Y:S05]  /*3aa0*/  BSYNC B0 ;  /* 0x0000000000007941 */ /* 0x000fea0003800000 */
.L_x_603:
        /* <DEDUP_REMOVED lines=47> */
[C---:B------:R-:W-:Y:S01]  /*3da0*/  @!P0 IMAD.U32 R5, R27.reuse, 0x10000, RZ ;  /* 0x000100001b058824 */ /* 0x040fe200078e00ff */
[----:B------:R-:W-:Y:S02]  /*3db0*/  @!P0 PRMT R14, R2, 0x5410, R0 ;  /* 0x00005410020e8816 */ /* 0x000fe40000000000 */
[C---:B------:R-:W-:Y:S02]  /*3dc0*/  @!P0 SHF.L.U32 R3, R4.reuse, 0x10, RZ ;  /* 0x0000001004038819 */ /* 0x040fe400000006ff */
        /* <DEDUP_REMOVED lines=39> */
.L_x_607:
[----:B------:R-:W-:Y:S05]  /*4040*/  BSYNC B0 ;  /* 0x0000000000007941 */ /* 0x000fea0003800000 */
.L_x_606:
        /* <DEDUP_REMOVED lines=56> */
.L_x_609:
[----:B------:R-:W-:Y:S05]  /*43d0*/  BSYNC B0 ;  /* 0x0000000000007941 */ /* 0x000fea0003800000 */
.L_x_608:
        /* <DEDUP_REMOVED lines=56> */
.L_x_611:
[----:B------:R-:W-:Y:S05]  /*4760*/  BSYNC B0 ;  /* 0x0000000000007941 */ /* 0x000fea0003800000 */
.L_x_610:
        /* <DEDUP_REMOVED lines=57> */
.L_x_613:
[----:B------:R-:W-:Y:S05]  /*4b00*/  BSYNC B0 ;  /* 0x0000000000007941 */ /* 0x000fea0003800000 */
.L_x_612:
        /* <DEDUP_REMOVED lines=57> */
.L_x_615:
[----:B------:R-:W-:Y:S05]  /*4ea0*/  BSYNC B0 ;  /* 0x0000000000007941 */ /* 0x000fea0003800000 */
.L_x_614:
        /* <DEDUP_REMOVED lines=57> */
.L_x_602:
        /* <DEDUP_REMOVED lines=47> */
.L_x_617:
[----:B------:R-:W-:Y:S05]  /*5530*/  BSYNC B0 ;  /* 0x0000000000007941 */ /* 0x000fea0003800000 */
.L_x_616:
        /* <DEDUP_REMOVED lines=33> */
[----:B------:R-:W-:Y:S02]  /*5750*/  IMAD.MOV.U32 R9, RZ, RZ, R4 ;  /* 0x000000ffff097224 */ /* 0x000fe400078e0004 */
[----:B------:R-:W-:Y:S01]  /*5760*/  IMAD.MOV.U32 R36, RZ, RZ, R29 ;  /* 0x000000ffff247224 */ /* 0x000fe200078e001d */
[-C--:B------:R-:W-:Y:S01]  /*5770*/  IADD3.X R3, R74, R64.reuse, R115, P1, P0 ;  /* 0x000000404a037210 */ /* 0x080fe20000fe0473 */
[----:B------:R-:W-:Y:S02]  /*5780*/  IMAD.MOV.U32 R32, RZ, RZ, R31 ;  /* 0x000000ffff207224 */ /* 0x000fe400078e001f */
[----:B------:R-:W1:Y:S01]  /*5790*/  LDS.128 R44, [R117+0x6100] ;  /* 0x00610000752c7984 */ /* 0x000e620000000c00 */
[----:B------:R-:W-:Y:S03]  /*57a0*/  IMAD.MOV.U32 R34, RZ, RZ, R28 ;  /* 0x000000ffff227224 */ /* 0x000fe600078e001c */
        /* <DEDUP_REMOVED lines=9> */
[--C-:B------:R-:W-:Y:S11]  /*5840*/  IMAD.MOV.U32 R2, RZ, RZ, R7.reuse ;  /* 0x000000ffff027224 */ /* 0x100ff600078e0007 */
[----:B------:R-:W-:Y:S01]  /*5850*/  @!UPT UIADD3 URZ, URZ, URZ, URZ ;  /* 0x0000003f3f3ff290 */ /* 0x000fe2000fffe03f */
[----:B------:R-:W-:Y:S02]  /*5860*/  @!P0 SHF.R.U32.HI R0, RZ, 0x10, R7 ;  /* 0x00000010ff008819 */ /* 0x000fe40000011607 */
[----:B------:R-:W-:Y:S02]  /*5870*/  @!P0 SHF.R.U64 R35, R28, 0x10, R29 ;  /* 0x000000101c238819 */ /* 0x000fe4000000121d */
[----:B------:R-:W-:Y:S02]  /*5880*/  MOV R28, R30 ;  /* 0x0000001e001c7202 */ /* 0x000fe40000000f00 */
[C---:B-1----:R-:W-:Y:S02]  /*5890*/  @!P0 SHF.L.U32 R38, R47.reuse, 0x10, RZ ;  /* 0x000000102f268819 */ /* 0x042fe400000006ff */
[----:B------:R-:W-:Y:S02]  /*58a0*/  @!P0 LOP3.LUT R40, R47, 0xffff0000, RZ, 0xc0, !PT ;  /* 0xffff00002f288812 */ /* 0x000fe400078ec0ff */
[----:B------:R-:W-:Y:S02]  /*58b0*/  @!P0 PRMT R34, R34, 0x5410, R35 ;  /* 0x0000541022228816 */ /* 0x000fe40000000023 */
[----:B------:R-:W-:Y:S02]  /*58c0*/  @!P0 SHF.R.U64 R10, R4, 0x10, R5 ;  /* 0x00000010040a8819 */ /* 0x000fe40000001205 */
[----:B------:R-:W-:Y:S02]  /*58d0*/  @!P0 SHF.R.U32.HI R33, RZ, 0x10, R29 ;  /* 0x00000010ff218819 */ /* 0x000fe4000001161d */
[--C-:B------:R-:W-:Y:S01]  /*58e0*/  @!P0 SHF.R.U64 R29, R30, 0x10, R31.reuse ;  /* 0x000000101e1d8819 */ /* 0x100fe2000000121f */
[C---:B------:R-:W-:Y:S01]  /*58f0*/  @!P0 IMAD.U32 R30, R45.reuse, 0x10000, RZ ;  /* 0x000100002d1e8824 */ /* 0x040fe200078e00ff */
[----:B------:R-:W-:Y:S02]  /*5900*/  @!P0 SHF.R.U32.HI R27, RZ, 0x10, R31 ;  /* 0x00000010ff1b8819 */ /* 0x000fe4000001161f */
[----:B------:R-:W-:Y:S02]  /*5910*/  @!P0 PRMT R31, R36, 0x5410, R33 ;  /* 0x00005410241f8816 */ /* 0x000fe40000000021 */
[----:B------:R-:W-:Y:S02]  /*5920*/  @!P0 LOP3.LUT R36, R46, 0xffff0000, RZ, 0xc0, !PT ;  /* 0xffff00002e248812 */ /* 0x000fe400078ec0ff */
[----:B------:R-:W-:Y:S02]  /*5930*/  @!P0 PRMT R39, R32, 0x5410, R27 ;  /* 0x0000541020278816 */ /* 0x000fe4000000001b */
[----:B------:R-:W-:Y:S02]  /*5940*/  @!P0 LOP3.LUT R32, R45, 0xffff0000, RZ, 0xc0, !PT ;  /* 0xffff00002d208812 */ /* 0x000fe400078ec0ff */
        /* <DEDUP_REMOVED lines=26> */
[----:B------:R-:W-:Y:S01]  /*5af0*/  @!P0 FMUL.FTZ R9, R2, R31 ;  /* 0x0000001f02098220 */ /* 0x000fe20000410000 */
[----:B------:R-:W-:Y:S01]  /*5b00*/  @!P0 LOP3.LUT R27, R34, 0xffff0000, RZ, 0xc0, !PT ;  /* 0xffff0000221b8812 */ /* 0x000fe200078ec0ff */
[----:B------:R-:W-:Y:S01]  /*5b10*/  @!P0 FMUL.FTZ R3, R3, R4 ;  /* 0x0000000403038220 */ /* 0x000fe20000410000 */
[----:B------:R-:W-:Y:S01]  /*5b20*/  @!P0 SHF.L.U32 R34, R46, 0x10, RZ ;  /* 0x000000102e228819 */ /* 0x000fe200000006ff */
        /* <DEDUP_REMOVED lines=25> */
[----:B------:R-:W-:Y:S01]  /*5cc0*/  @!P0 FMUL.FTZ R57, R7, R37 ;  /* 0x0000002507398220 */ /* 0x000fe20000410000 */
[----:B------:R-:W-:Y:S01]  /*5cd0*/  @!P0 F2FP.BF16.PACK_AB R28, R68, R71 ;  /* 0x00000047441c823e */ /* 0x000fe200000010ff */
[----:B------:R-:W-:Y:S02]  /*5ce0*/  @!P0 FMUL.FTZ R59, R8, R39 ;  /* 0x00000027083b8220 */ /* 0x000fe40000410000 */
[----:B------:R-:W-:Y:S01]  /*5cf0*/  @!P0 FFMA.FTZ R3, R29, R30, R3 ;  /* 0x0000001e1d038223 */ /* 0x000fe20000010003 */
[----:B------:R-:W-:Y:S01]  /*5d00*/  @!P0 MOV R44, R28 ;  /* 0x0000001c002c8202 */ /* 0x000fe20000000f00 */
[----:B------:R-:W-:Y:S02]  /*5d10*/  @!P0 FFMA.FTZ R4, R31, R32, R4 ;  /* 0x000000201f048223 */ /* 0x000fe40000010004 */
[-C--:B------:R-:W-:Y:S02]  /*5d20*/  @!P0 FMUL.FTZ R7, R7, R9.reuse ;  /* 0x0000000907078220 */ /* 0x080fe40000410000 */
[----:B------:R-:W-:Y:S01]  /*5d30*/  @!P0 FFMA.FTZ R9, R38, R9, -R57 ;  /* 0x0000000926098223 */ /* 0x000fe20000010839 */
[----:B------:R-:W-:Y:S01]  /*5d40*/  @!P0 F2FP.BF16.PACK_AB R57, R69, R70 ;  /* 0x000000464539823e */ /* 0x000fe200000010ff */
[----:B------:R-:W-:Y:S01]  /*5d50*/  @!P0 FFMA.FTZ R59, R40, R10, -R59 ;  /* 0x0000000a283b8223 */ /* 0x000fe2000001083b */
[----:B------:R-:W-:Y:S01]  /*5d60*/  @!P0 F2FP.BF16.PACK_AB R3, R4, R3 ;  /* 0x000000030403823e */ /* 0x000fe200000010ff */
[----:B------:R-:W-:Y:S02]  /*5d70*/  @!P0 FFMA.FTZ R5, R33, R34, R5 ;  /* 0x0000002221058223 */ /* 0x000fe40000010005 */
[----:B------:R-:W-:Y:S01]  /*5d80*/  @!P0 FMUL.FTZ R8, R8, R10 ;  /* 0x0000000a08088220 */ /* 0x000fe20000410000 */
[----:B------:R-:W-:Y:S01]  /*5d90*/  @!P0 F2FP.BF16.PACK_AB R10, R59, R9 ;  /* 0x000000093b0a823e */ /* 0x000fe200000010ff */
[----:B------:R-:W-:Y:S01]  /*5da0*/  @!P0 FFMA.FTZ R6, R35, R36, R6 ;  /* 0x0000002423068223 */ /* 0x000fe20000010006 */
[----:B------:R-:W-:Y:S01]  /*5db0*/  @!P0 F2FP.BF16.PACK_AB R9, R2, R0 ;  /* 0x000000000209823e */ /* 0x000fe200000010ff */
[----:B------:R-:W-:Y:S01]  /*5dc0*/  @!P0 FFMA.FTZ R7, R37, R38, R7 ;  /* 0x0000002625078223 */ /* 0x000fe20000010007 */
[----:B------:R-:W-:Y:S01]  /*5dd0*/  @!P0 MOV R47, R10 ;  /* 0x0000000a002f8202 */ /* 0x000fe20000000f00 */
[----:B------:R-:W-:Y:S01]  /*5de0*/  @!P0 FFMA.FTZ R8, R39, R40, R8 ;  /* 0x0000002827088223 */ /* 0x000fe20000010008 */
[----:B------:R-:W-:Y:S01]  /*5df0*/  @!P0 F2FP.BF16.PACK_AB R2, R6, R5 ;  /* 0x000000050602823e */ /* 0x000fe200000010ff */
[----:B------:R-:W-:Y:S02]  /*5e00*/  @!P0 IMAD.MOV.U32 R45, RZ, RZ, R57 ;  /* 0x000000ffff2d8224 */ /* 0x000fe400078e0039 */
        /* <DEDUP_REMOVED lines=8> */
.L_x_619:
[----:B------:R-:W-:Y:S05]  /*5e90*/  BSYNC B0 ;  /* 0x0000000000007941 */ /* 0x000fea0003800000 */
.L_x_618:
        /* <DEDUP_REMOVED lines=46> */
[----:B------:R-:W-:Y:S02]  /*6180*/  @!P0 LOP3.LUT R4, R0, 0xffff0000, RZ, 0xc0, !PT ;  /* 0xffff000000048812 */ /* 0x000fe400078ec0ff */
[----:B------:R-:W-:Y:S01]  /*6190*/  @!P0 PRMT R29, R42, 0x5432, R7 ;  /* 0x000054322a1d8816 */ /* 0x000fe20000000007 */
[----:B------:R-:W-:Y:S01]  /*61a0*/  @!P0 IMAD.U32 R7, R0, 0x10000, RZ ;  /* 0x0001000000078824 */ /* 0x000fe200078e00ff */
[----:B------:R-:W-:Y:S01]  /*61b0*/  @!P0 LOP3.LUT R33, R27, 0xffff0000, RZ, 0xc0, !PT ;  /* 0xffff00001b218812 */ /* 0x000fe200078ec0ff */
        /* <DEDUP_REMOVED lines=38> */
[----:B------:R-:W-:Y:S01]  /*6420*/  @!P0 FMUL.FTZ R5, R5, R10 ;  /* 0x0000000a05058220 */ /* 0x000fe20000410000 */
[----:B------:R-:W-:Y:S01]  /*6430*/  @!P0 F2FP.BF16.PACK_AB R16, R50, R51 ;  /* 0x000000333210823e */ /* 0x000fe200000010ff */
[----:B------:R-:W-:Y:S02]  /*6440*/  @!P0 FFMA.FTZ R3, R17, R18, R3 ;  /* 0x0000001211038223 */ /* 0x000fe40000010003 */
[----:B------:R-:W-:Y:S01]  /*6450*/  @!P0 FFMA.FTZ R10, R28, R10, -R35 ;  /* 0x0000000a1c0a8223 */ /* 0x000fe20000010823 */
[----:B------:R-:W-:Y:S01]  /*6460*/  @!P0 MOV R36, R16 ;  /* 0x0000001000248202 */ /* 0x000fe20000000f00 */
[----:B------:R-:W-:Y:S01]  /*6470*/  @!P0 FMUL.FTZ R6, R6, R9 ;  /* 0x0000000906068220 */ /* 0x000fe20000410000 */
[----:B------:R-:W-:Y:S01]  /*6480*/  @!P0 F2FP.BF16.PACK_AB R35, R48, R49 ;  /* 0x000000313023823e */ /* 0x000fe200000010ff */
[----:B------:R-:W-:Y:S01]  /*6490*/  @!P0 FFMA.FTZ R40, R30, R9, -R40 ;  /* 0x000000091e288223 */ /* 0x000fe20000010828 */
[----:B------:R-:W-:Y:S01]  /*64a0*/  @!P0 F2FP.BF16.PACK_AB R9, R2, R0 ;  /* 0x000000000209823e */ /* 0x000fe200000010ff */
[----:B------:R-:W-:Y:S02]  /*64b0*/  @!P0 FFMA.FTZ R4, R19, R24, R4 ;  /* 0x0000001813048223 */ /* 0x000fe40000010004 */
[----:B------:R-:W-:Y:S01]  /*64c0*/  @!P0 FFMA.FTZ R5, R27, R28, R5 ;  /* 0x0000001c1b058223 */ /* 0x000fe20000010005 */
[----:B------:R-:W-:Y:S01]  /*64d0*/  @!P0 F2FP.BF16.PACK_AB R10, R40, R10 ;  /* 0x0000000a280a823e */ /* 0x000fe200000010ff */
[----:B------:R-:W-:Y:S01]  /*64e0*/  @!P0 FFMA.FTZ R6, R29, R30, R6 ;  /* 0x0000001e1d068223 */ /* 0x000fe20000010006 */
[----:B------:R-:W-:Y:S01]  /*64f0*/  @!P0 F2FP.BF16.PACK_AB R3, R4, R3 ;  /* 0x000000030403823e */ /* 0x000fe200000010ff */
[----:B------:R-:W-:Y:S02]  /*6500*/  @!P0 FFMA.FTZ R7, R31, R32, R7 ;  /* 0x000000201f078223 */ /* 0x000fe40000010007 */
[----:B------:R-:W-:Y:S01]  /*6510*/  @!P0 FFMA.FTZ R8, R33, R34, R8 ;  /* 0x0000002221088223 */ /* 0x000fe20000010008 */
[----:B------:R-:W-:Y:S01]  /*6520*/  @!P0 F2FP.BF16.PACK_AB R2, R6, R5 ;  /* 0x000000050602823e */ /* 0x000fe200000010ff */
[----:B------:R-:W-:Y:S01]  /*6530*/  @!P0 IMAD.MOV.U32 R37, RZ, RZ, R35 ;  /* 0x000000ffff258224 */ /* 0x000fe200078e0023 */
[----:B------:R-:W-:Y:S01]  /*6540*/  @!P0 MOV R13, R3 ;  /* 0x00000003000d8202 */ /* 0x000fe20000000f00 */
[----:B------:R-:W-:Y:S01]  /*6550*/  @!P0 IMAD.MOV.U32 R38, RZ, RZ, R10 ;  /* 0x000000ffff268224 */ /* 0x000fe200078e000a */
[----:B------:R-:W-:Y:S01]  /*6560*/  @!P0 F2FP.BF16.PACK_AB R0, R8, R7 ;  /* 0x000000070800823e */ /* 0x000fe200000010ff */
[----:B------:R-:W-:Y:S02]  /*6570*/  @!P0 IMAD.MOV.U32 R39, RZ, RZ, R11 ;  /* 0x000000ffff278224 */ /* 0x000fe400078e000b */
[----:B------:R-:W-:Y:S02]  /*6580*/  @!P0 IMAD.MOV.U32 R12, RZ, RZ, R9 ;  /* 0x000000ffff0c8224 */ /* 0x000fe400078e0009 */
[----:B------:R-:W-:Y:S01]  /*6590*/  @!P0 IMAD.MOV.U32 R14, RZ, RZ, R2 ;  /* 0x000000ffff0e8224 */ /* 0x000fe200078e0002 */
[----:B------:R1:W-:Y:S01]  /*65a0*/  STG.E.128 [R46.64], R36 ;  /* 0x000000242e007986 */ /* 0x0003e2000c101d06 */
[----:B------:R-:W-:Y:S07]  /*65b0*/  @!P0 IMAD.MOV.U32 R15, RZ, RZ, R0 ;  /* 0x000000ffff0f8224 */ /* 0x000fee00078e0000 */
[----:B------:R1:W-:Y:S02]  /*65c0*/  @!P2 STG.E.128 [R44.64], R12 ;  /* 0x0000000c2c00a986 */ /* 0x0003e4000c101d06 */
.L_x_621:
[----:B------:R-:W-:Y:S05]  /*65d0*/  BSYNC B0 ;  /* 0x0000000000007941 */ /* 0x000fea0003800000 */
.L_x_620:
[----:B------:R-:W-:Y:S11]  /*65e0*/  ISETP.GE.AND P0, PT, R106, c[0x0][0x1d4], PT ;  /* 0x000075006a007a0c */ /* 0x000ff60003f06270 */
[----:B------:R-:W-:Y:S02]  /*65f0*/  @!UPT UIADD3 URZ, URZ, URZ, URZ ;  /* 0x0000003f3f3ff290 */ /* 0x000fe4000fffe03f */
[----:B------:R-:W-:-:S05]  /*6600*/  @P0 BRA `(.L_x_605) ;  /* 0x000008f000000947 */ /* 0x000fca0003800000 */
[----:B------:R-:W-:Y:S01]  /*6610*/  IADD3 R0, P1, P0, R72, R65, R83 ;  /* 0x0000004148007210 */ /* 0x000fe2000783e053 */
[----:B-1----:R-:W-:Y:S03]  /*6620*/  LDS.128 R12, [R101+0x6100] ;  /* 0x00610000650c7984 */ /* 0x002fe60000000c00 */
[----:B------:R-:W-:Y:S02]  /*6630*/  IADD3.X R2, R74, R64, R113, P1, P0 ;  /* 0x000000404a027210 */ /* 0x000fe40000fe0471 */
[C---:B------:R-:W-:Y:S03]  /*6640*/  LEA R38, P0, R0.reuse, c[0x0][0x1c8], 0x1 ;  /* 0x0000720000267a11 */ /* 0x040fe600078008ff */
[----:B------:R-:W1:Y:S01]  /*6650*/  LDS.128 R32, [R108+0x6100] ;  /* 0x006100006c207984 */ /* 0x000e620000000c00 */
[----:B------:R-:W-:Y:S02]  /*6660*/  LEA.HI.X R39, R0, c[0x0][0x1cc], R2, 0x1, P0 ;  /* 0x0000730000277a11 */ /* 0x000fe400000f0c02 */
[----:B------:R-:W-:Y:S11]  /*6670*/  ISETP.GE.AND P0, PT, R106, c[0x0][0x27c], PT ;  /* 0x00009f006a007a0c */ /* 0x000ff60003f06270 */
[----:B------:R-:W-:Y:S02]  /*6680*/  @!UPT UIADD3 URZ, URZ, URZ, URZ ;  /* 0x0000003f3f3ff290 */ /* 0x000fe4000fffe03f */
[--C-:B------:R-:W-:Y:S02]  /*6690*/  @!P0 SHF.R.U64 R0, R20, 0x10, R21.reuse ;  /* 0x0000001014008819 */ /* 0x100fe40000001215 */
[----:B------:R-:W-:Y:S02]  /*66a0*/  @!P0 SHF.R.U32.HI R2, RZ, 0x10, R21 ;  /* 0x00000010ff028819 */ /* 0x000fe40000011615 */
[----:B------:R-:W-:Y:S02]  /*66b0*/  @!P0 SHF.R.U64 R3, R22, 0x10, R23 ;  /* 0x0000001016038819 */ /* 0x000fe40000001217 */
[----:B------:R-:W-:Y:S02]  /*66c0*/  @!P0 SHF.R.U64 R9, R54, 0x10, R55 ;  /* 0x0000001036098819 */ /* 0x000fe40000001237 */
[----:B------:R-:W-:Y:S02]  /*66d0*/  @!P0 PRMT R10, R26, 0x5432, R3 ;  /* 0x000054321a0a8816 */ /* 0x000fe40000000003 */
[----:B------:R-:W-:Y:S02]  /*66e0*/  @!P0 SHF.R.U32.HI R5, RZ, 0x10, R23 ;  /* 0x00000010ff058819 */ /* 0x000fe40000011617 */
[----:B------:R-:W-:Y:S02]  /*66f0*/  @!P0 PRMT R24, R56, 0x5432, R9 ;  /* 0x0000543238188816 */ /* 0x000fe40000000009 */
[----:B------:R-:W-:Y:S02]  /*6700*/  @!P0 SHF.R.U32.HI R8, RZ, 0x10, R55 ;  /* 0x00000010ff088819 */ /* 0x000fe40000011637 */
[----:B------:R-:W-:Y:S02]  /*6710*/  @!P0 SHF.R.U64 R4, R52, 0x10, R53 ;  /* 0x0000001034048819 */ /* 0x000fe40000001235 */
[----:B------:R-:W-:Y:S02]  /*6720*/  @!P0 PRMT R22, R56, 0x5410, R8 ;  /* 0x0000541038168816 */ /* 0x000fe40000000008 */
[----:B------:R-:W-:Y:S02]  /*6730*/  @!P0 PRMT R8, R26, 0x5410, R5 ;  /* 0x000054101a088816 */ /* 0x000fe40000000005 */
[----:B------:R-:W-:Y:S01]  /*6740*/  @!P0 PRMT R16, R43, 0x5410, R4 ;  /* 0x000054102b108816 */ /* 0x000fe20000000004 */
[----:B-1----:R-:W-:Y:S01]  /*6750*/  @!P0 IMAD.U32 R9, R32, 0x10000, RZ ;  /* 0x0001000020098824 */ /* 0x002fe200078e00ff */
[C---:B------:R-:W-:Y:S01]  /*6760*/  @!P0 LOP3.LUT R21, R33.reuse, 0xffff0000, RZ, 0xc0, !PT ;  /* 0xffff000021158812 */ /* 0x040fe200078ec0ff */
[----:B------:R-:W-:Y:S01]  /*6770*/  @!P0 IMAD.U32 R19, R33, 0x10000, RZ ;  /* 0x0001000021138824 */ /* 0x000fe200078e00ff */
[C---:B------:R-:W-:Y:S02]  /*6780*/  @!P0 SHF.L.U32 R26, R35.reuse, 0x10, RZ ;  /* 0x00000010231a8819 */ /* 0x040fe400000006ff */
[----:B------:R-:W-:Y:S02]  /*6790*/  @!P0 LOP3.LUT R28, R35, 0xffff0000, RZ, 0xc0, !PT ;  /* 0xffff0000231c8812 */ /* 0x000fe400078ec0ff */
[----:B------:R-:W-:Y:S02]  /*67a0*/  @!P0 SHF.L.U32 R23, R34, 0x10, RZ ;  /* 0x0000001022178819 */ /* 0x000fe400000006ff */
[----:B------:R-:W-:Y:S02]  /*67b0*/  @!P0 SHF.R.U32.HI R7, RZ, 0x10, R53 ;  /* 0x00000010ff078819 */ /* 0x000fe40000011635 */
[----:B------:R-:W-:Y:S01]  /*67c0*/  @!P0 PRMT R6, R25, 0x5432, R0 ;  /* 0x0000543219068816 */ /* 0x000fe20000000000 */
[----:B------:R-:W-:Y:S01]  /*67d0*/  @!P0 IMAD.U32 R0, R12, 0x10000, RZ ;  /* 0x000100000c008824 */ /* 0x000fe200078e00ff */
[----:B------:R-:W-:Y:S01]  /*67e0*/  @!P0 PRMT R11, R43, 0x5432, R7 ;  /* 0x000054322b0b8816 */ /* 0x000fe20000000007 */
[C---:B------:R-:W-:Y:S01]  /*67f0*/  @!P0 IMAD.U32 R7, R16.reuse, 0x10000, RZ ;  /* 0x0001000010078824 */ /* 0x040fe200078e00ff */
[----:B------:R-:W-:Y:S02]  /*6800*/  @!P0 LOP3.LUT R16, R16, 0xffff0000, RZ, 0xc0, !PT ;  /* 0xffff000010108812 */ /* 0x000fe400078ec0ff */
[----:B------:R-:W-:Y:S01]  /*6810*/  @!P0 PRMT R4, R25, 0x5410, R2 ;  /* 0x0000541019048816 */ /* 0x000fe20000000002 */
[----:B------:R-:W-:Y:S01]  /*6820*/  @!P0 IMAD.U32 R18, R11, 0x10000, RZ ;  /* 0x000100000b128824 */ /* 0x000fe200078e00ff */
[----:B------:R-:W-:Y:S01]  /*6830*/  @!P0 SHF.L.U32 R3, R13, 0x10, RZ ;  /* 0x000000100d038819 */ /* 0x000fe200000006ff */
[C---:B------:R-:W-:Y:S01]  /*6840*/  @!P0 IMAD.U32 R2, R6.reuse, 0x10000, RZ ;  /* 0x0001000006028824 */ /* 0x040fe200078e00ff */
[----:B------:R-:W-:Y:S01]  /*6850*/  @!P0 LOP3.LUT R6, R6, 0xffff0000, RZ, 0xc0, !PT ;  /* 0xffff000006068812 */ /* 0x000fe200078ec0ff */
[----:B------:R-:W-:Y:S01]  /*6860*/  @!P0 IMAD.U32 R5, R4, 0x10000, RZ ;  /* 0x0001000004058824 */ /* 0x000fe200078e00ff */
[----:B------:R-:W-:Y:S01]  /*6870*/  @!P0 LOP3.LUT R27, R22, 0xffff0000, RZ, 0xc0, !PT ;  /* 0xffff0000161b8812 */ /* 0x000fe200078ec0ff */
[C---:B------:R-:W-:Y:S02]  /*6880*/  @!P0 FMUL.FTZ R17, R0.reuse, R7 ;  /* 0x0000000700118220 */ /* 0x040fe40000410000 */
[----:B------:R-:W-:Y:S02]  /*6890*/  @!P0 FMUL.FTZ R20, R3, R18 ;  /* 0x0000001203148220 */ /* 0x000fe40000410000 */
[-C--:B------:R-:W-:Y:S02]  /*68a0*/  @!P0 FMUL.FTZ R0, R0, R2.reuse ;  /* 0x0000000200008220 */ /* 0x080fe40000410000 */
[----:B------:R-:W-:Y:S01]  /*68b0*/  @!P0 FFMA.FTZ R42, R9, R2, -R17 ;  /* 0x00000002092a8223 */ /* 0x000fe20000010811 */
[----:B------:R-:W-:Y:S01]  /*68c0*/  @!P0 LOP3.LUT R17, R32, 0xffff0000, RZ, 0xc0, !PT ;  /* 0xffff000020118812 */ /* 0x000fe200078ec0ff */
[----:B------:R-:W-:Y:S01]  /*68d0*/  @!P0 FFMA.FTZ R41, R19, R5, -R20 ;  /* 0x0000000513298223 */ /* 0x000fe20000010814 */
[----:B------:R-:W-:Y:S01]  /*68e0*/  @!P0 LOP3.LUT R20, R11, 0xffff0000, RZ, 0xc0, !PT ;  /* 0xffff00000b148812 */ /* 0x000fe200078ec0ff */
[----:B------:R-:W-:Y:S01]  /*68f0*/  @!P0 FFMA.FTZ R0, R7, R9, R0 ;  /* 0x0000000907008223 */ /* 0x000fe20000010000 */
[----:B------:R-:W-:Y:S01]  /*6900*/  @!P0 LOP3.LUT R7, R4, 0xffff0000, RZ, 0xc0, !PT ;  /* 0xffff000004078812 */ /* 0x000fe200078ec0ff */
[----:B------:R-:W-:Y:S01]  /*6910*/  @!P0 FMUL.FTZ R3, R3, R5 ;  /* 0x0000000503038220 */ /* 0x000fe20000410000 */
[----:B------:R-:W-:Y:S01]  /*6920*/  @!P0 LOP3.LUT R5, R12, 0xffff0000, RZ, 0xc0, !PT ;  /* 0xffff00000c058812 */ /* 0x000fe200078ec0ff */
[----:B------:R-:W-:Y:S01]  /*6930*/  @!P0 IMAD.U32 R25, R22, 0x10000, RZ ;  /* 0x0001000016198824 */ /* 0x000fe200078e00ff */
[----:B------:R-:W-:Y:S01]  /*6940*/  @!P0 LOP3.LUT R2, R13, 0xffff0000, RZ, 0xc0, !PT ;  /* 0xffff00000d028812 */ /* 0x000fe200078ec0ff */
[C---:B------:R-:W-:Y:S01]  /*6950*/  @!P0 IMAD.U32 R22, R24.reuse, 0x10000, RZ ;  /* 0x0001000018168824 */ /* 0x040fe200078e00ff */
[----:B------:R-:W-:Y:S01]  /*6960*/  @!P0 LOP3.LUT R24, R24, 0xffff0000, RZ, 0xc0, !PT ;  /* 0xffff000018188812 */ /* 0x000fe200078ec0ff */
[C---:B------:R-:W-:Y:S02]  /*6970*/  @!P0 FMUL.FTZ R11, R5.reuse, R16 ;  /* 0x00000010050b8220 */ /* 0x040fe40000410000 */
[C---:B------:R-:W-:Y:S02]  /*6980*/  @!P0 FMUL.FTZ R9, R2.reuse, R20 ;  /* 0x0000001402098220 */ /* 0x040fe40000410000 */
[-C--:B------:R-:W-:Y:S02]  /*6990*/  @!P0 FMUL.FTZ R4, R2, R7.reuse ;  /* 0x0000000702048220 */ /* 0x080fe40000410000 */
[-C--:B------:R-:W-:Y:S01]  /*69a0*/  @!P0 FMUL.FTZ R2, R5, R6.reuse ;  /* 0x0000000605028220 */ /* 0x080fe20000410000 */
[----:B------:R-:W-:Y:S01]  /*69b0*/  @!P0 LOP3.LUT R5, R15, 0xffff0000, RZ, 0xc0, !PT ;  /* 0xffff00000f058812 */ /* 0x000fe200078ec0ff */
[----:B------:R-:W-:Y:S02]  /*69c0*/  @!P0 FFMA.FTZ R40, R21, R7, -R9 ;  /* 0x0000000715288223 */ /* 0x000fe40000010809 */
[----:B------:R-:W-:Y:S02]  /*69d0*/  @!P0 IMAD.U32 R7, R15, 0x10000, RZ ;  /* 0x000100000f078824 */ /* 0x000fe400078e00ff */
[----:B------:R-:W-:Y:S01]  /*69e0*/  @!P0 FFMA.FTZ R37, R17, R6, -R11 ;  /* 0x0000000611258223 */ /* 0x000fe2000001080b */
[C---:B------:R-:W-:Y:S01]  /*69f0*/  @!P0 LOP3.LUT R6, R8.reuse, 0xffff0000, RZ, 0xc0, !PT ;  /* 0xffff000008068812 */ /* 0x040fe200078ec0ff */
[----:B------:R-:W-:Y:S02]  /*6a00*/  @!P0 IMAD.U32 R9, R8, 0x10000, RZ ;  /* 0x0001000008098824 */ /* 0x000fe400078e00ff */
[----:B------:R-:W-:Y:S02]  /*6a10*/  @!P0 FMUL.FTZ R8, R7, R25 ;  /* 0x0000001907088220 */ /* 0x000fe40000410000 */
[C---:B------:R-:W-:Y:S02]  /*6a20*/  @!P0 FMUL.FTZ R11, R5.reuse, R27 ;  /* 0x0000001b050b8220 */ /* 0x040fe40000410000 */
[-C--:B------:R-:W-:Y:S02]  /*6a30*/  @!P0 FFMA.FTZ R36, R26, R9.reuse, -R8 ;  /* 0x000000091a248223 */ /* 0x080fe40000010808 */
[-C--:B------:R-:W-:Y:S02]  /*6a40*/  @!P0 FMUL.FTZ R8, R5, R6.reuse ;  /* 0x0000000605088220 */ /* 0x080fe40000410000 */
[----:B------:R-:W-:Y:S01]  /*6a50*/  @!P0 FFMA.FTZ R31, R28, R6, -R11 ;  /* 0x000000061c1f8223 */ /* 0x000fe2000001080b */
[C---:B------:R-:W-:Y:S01]  /*6a60*/  @!P0 LOP3.LUT R6, R14.reuse, 0xffff0000, RZ, 0xc0, !PT ;  /* 0xffff00000e068812 */ /* 0x040fe200078ec0ff */
[----:B------:R-:W-:Y:S02]  /*6a70*/  @!P0 IMAD.U32 R5, R14, 0x10000, RZ ;  /* 0x000100000e058824 */ /* 0x000fe400078e00ff */
[----:B------:R-:W-:Y:S01]  /*6a80*/  @!P0 FMUL.FTZ R7, R7, R9 ;  /* 0x0000000907078220 */ /* 0x000fe20000410000 */
[C---:B------:R-:W-:Y:S01]  /*6a90*/  @!P0 LOP3.LUT R9, R10.reuse, 0xffff0000, RZ, 0xc0, !PT ;  /* 0xffff00000a098812 */ /* 0x040fe200078ec0ff */
[----:B------:R-:W-:Y:S01]  /*6aa0*/  @!P0 IMAD.U32 R11, R10, 0x10000, RZ ;  /* 0x000100000a0b8824 */ /* 0x000fe200078e00ff */
[----:B------:R-:W-:Y:S01]  /*6ab0*/  @!P0 LOP3.LUT R10, R34, 0xffff0000, RZ, 0xc0, !PT ;  /* 0xffff0000220a8812 */ /* 0x000fe200078ec0ff */
[C---:B------:R-:W-:Y:S02]  /*6ac0*/  @!P0 FMUL.FTZ R29, R5.reuse, R22 ;  /* 0x00000016051d8220 */ /* 0x040fe40000410000 */
        /* <DEDUP_REMOVED lines=8> */
[-C--:B------:R-:W-:Y:S01]  /*6b50*/  @!P0 FFMA.FTZ R30, R10, R9.reuse, -R30 ;  /* 0x000000090a1e8223 */ /* 0x080fe2000001081e */
[----:B------:R-:W-:Y:S01]  /*6b60*/  @!P0 F2FP.BF16.PACK_AB R11, R31, R36 ;  /* 0x000000241f0b823e */ /* 0x000fe200000010ff */
[----:B------:R-:W-:Y:S01]  /*6b70*/  @!P0 FMUL.FTZ R6, R6, R9 ;  /* 0x0000000906068220 */ /* 0x000fe20000410000 */
[----:B------:R-:W-:Y:S01]  /*6b80*/  @!P0 F2FP.BF16.PACK_AB R9, R2, R0 ;  /* 0x000000000209823e */ /* 0x000fe200000010ff */
[----:B------:R-:W-:Y:S01]  /*6b90*/  @!P0 FFMA.FTZ R4, R20, R21, R4 ;  /* 0x0000001514048223 */ /* 0x000fe20000010004 */
[----:B------:R-:W-:Y:S01]  /*6ba0*/  @!P0 MOV R35, R11 ;  /* 0x0000000b00238202 */ /* 0x000fe20000000f00 */
[----:B------:R-:W-:Y:S02]  /*6bb0*/  @!P0 FFMA.FTZ R5, R22, R23, R5 ;  /* 0x0000001716058223 */ /* 0x000fe40000010005 */
[----:B------:R-:W-:Y:S01]  /*6bc0*/  @!P0 FFMA.FTZ R6, R24, R10, R6 ;  /* 0x0000000a18068223 */ /* 0x000fe20000010006 */
[----:B------:R-:W-:Y:S01]  /*6bd0*/  @!P0 F2FP.BF16.PACK_AB R10, R30, R29 ;  /* 0x0000001d1e0a823e */ /* 0x000fe200000010ff */
[----:B------:R-:W-:Y:S01]  /*6be0*/  @!P0 FFMA.FTZ R7, R25, R26, R7 ;  /* 0x0000001a19078223 */ /* 0x000fe20000010007 */
[----:B------:R-:W-:Y:S01]  /*6bf0*/  @!P0 F2FP.BF16.PACK_AB R3, R4, R3 ;  /* 0x000000030403823e */ /* 0x000fe200000010ff */
        /* <DEDUP_REMOVED lines=9> */
[----:B------:R-:W-:Y:S01]  /*6c90*/  @!P0 IMAD.MOV.U32 R15, RZ, RZ, R0 ;  /* 0x000000ffff0f8224 */ /* 0x000fe200078e0000 */
[----:B------:R-:W-:Y:S11]  /*6ca0*/  ISETP.GE.AND P0, PT, R81, c[0x0][0x1d4], PT ;  /* 0x0000750051007a0c */ /* 0x000ff60003f06270 */
[----:B------:R-:W-:Y:S02]  /*6cb0*/  @!UPT UIADD3 URZ, URZ, URZ, URZ ;  /* 0x0000003f3f3ff290 */ /* 0x000fe4000fffe03f */
[----:B------:R-:W-:-:S05]  /*6cc0*/  @P0 BRA `(.L_x_605) ;  /* 0x0000023000000947 */ /* 0x000fca0003800000 */
[----:B------:R-:W-:Y:S04]  /*6cd0*/  IADD3 R0, P1, P0, R72, R65, R81 ;  /* 0x0000004148007210 */ /* 0x000fe8000783e051 */
[----:B------:R-:W-:Y:S02]  /*6ce0*/  IADD3.X R3, R74, R64, R110, P1, P0 ;  /* 0x000000404a037210 */ /* 0x000fe40000fe046e */
[C---:B------:R-:W-:Y:S04]  /*6cf0*/  LEA R2, P0, R0.reuse, c[0x0][0x1c8], 0x1 ;  /* 0x0000720000027a11 */ /* 0x040fe800078008ff */
[----:B------:R-:W-:Y:S05]  /*6d00*/  LEA.HI.X R3, R0, c[0x0][0x1cc], R3, 0x1, P0 ;  /* 0x0000730000037a11 */ /* 0x000fea00000f0c03 */
[----:B------:R2:W-:Y:S01]  /*6d10*/  STG.E.128 [R2.64], R12 ;  /* 0x0000000c02007986 */ /* 0x0005e2000c101d06 */
[----:B------:R-:W-:-:S05]  /*6d20*/  BRA `(.L_x_605) ;  /* 0x000001d000007947 */ /* 0x000fca0003800000 */
.L_x_601:
[----:B------:R-:W-:Y:S05]  /*6d30*/  IMAD R0, R58, -0x40, R76 ;  /* 0xffffffc03a007824 */ /* 0x000fea00078e024c */
[----:B------:R-:W-:Y:S04]  /*6d40*/  IMNMX R0, R0, 0x40, PT ;  /* 0x0000004000007817 */ /* 0x000fe80003800200 */
[----:B------:R-:W-:Y:S11]  /*6d50*/  ISETP.GE.AND P0, PT, R245, R0, PT ;  /* 0x00000000f500720c */ /* 0x000ff60003f06270 */
[----:B------:R-:W-:Y:S02]  /*6d60*/  @!UPT UIADD3 URZ, URZ, URZ, URZ ;  /* 0x0000003f3f3ff290 */ /* 0x000fe4000fffe03f */
[----:B------:R-:W-:-:S05]  /*6d70*/  @P0 BRA `(.L_x_605) ;  /* 0x0000018000000947 */ /* 0x000fca0003800000 */
[C---:B------:R-:W-:Y:S02]  /*6d80*/  ISETP.GE.AND P0, PT, R104.reuse, c[0x0][0x1d4], PT ;  /* 0x0000750068007a0c */ /* 0x040fe40003f06270 */
[----:B------:R-:W-:Y:S11]  /*6d90*/  IADD3 R0, R104, 0x60, RZ ;  /* 0x0000006068007810 */ /* 0x000ff60007ffe0ff */
[----:B------:R-:W1:Y:S04]  /*6da0*/  @!P0 LDS.128 R4, [R239+0x6000] ;  /* 0x00600000ef048984 */ /* 0x000e680000000c00 */
[----:B-1----:R-:W-:Y:S01]  /*6db0*/  @!P0 STG.E.128 [R48.64], R4 ;  /* 0x0000000430008986 */ /* 0x002fe2000c101d06 */
[----:B------:R-:W-:Y:S11]  /*6dc0*/  ISETP.GE.AND P0, PT, R107, c[0x0][0x1d4], PT ;  /* 0x000075006b007a0c */ /* 0x000ff60003f06270 */
[----:B------:R-:W-:Y:S02]  /*6dd0*/  @!UPT UIADD3 URZ, URZ, URZ, URZ ;  /* 0x0000003f3f3ff290 */ /* 0x000fe4000fffe03f */
[----:B------:R-:W1:Y:S04]  /*6de0*/  @!P0 LDS.128 R8, [R240+0x6000] ;  /* 0x00600000f0088984 */ /* 0x000e680000000c00 */
[----:B-1----:R-:W-:Y:S01]  /*6df0*/  @!P0 STG.E.128 [R48.64+0x40], R8 ;  /* 0x0000400830008986 */ /* 0x002fe2000c101d06 */
[----:B------:R-:W-:Y:S11]  /*6e00*/  ISETP.GE.AND P0, PT, R106, c[0x0][0x1d4], PT ;  /* 0x000075006a007a0c */ /* 0x000ff60003f06270 */
[----:B------:R-:W-:Y:S02]  /*6e10*/  @!UPT UIADD3 URZ, URZ, URZ, URZ ;  /* 0x0000003f3f3ff290 */ /* 0x000fe4000fffe03f */
[----:B------:R-:W1:Y:S04]  /*6e20*/  @!P0 LDS.128 R4, [R239+0x8000] ;  /* 0x00800000ef048984 */ /* 0x000e680000000c00 */
[----:B-1----:R-:W-:Y:S01]  /*6e30*/  @!P0 STG.E.128 [R48.64+0x80], R4 ;  /* 0x0000800430008986 */ /* 0x002fe2000c101d06 */
[----:B------:R-:W-:Y:S02]  /*6e40*/  ISETP.GE.AND P0, PT, R0, c[0x0][0x1d4], PT ;  /* 0x0000750000007a0c */ /* 0x000fe40003f06270 */
[----:B------:R-:W-:Y:S11]  /*6e50*/  IADD3 R0, R104, 0x80, RZ ;  /* 0x0000008068007810 */ /* 0x000ff60007ffe0ff */
[----:B------:R-:W1:Y:S04]  /*6e60*/  @!P0 LDS.128 R4, [R240+0x8000] ;  /* 0x00800000f0048984 */ /* 0x000e680000000c00 */
[----:B-1----:R-:W-:Y:S01]  /*6e70*/  @!P0 STG.E.128 [R48.64+0xc0], R4 ;  /* 0x0000c00430008986 */ /* 0x002fe2000c101d06 */
[----:B------:R-:W-:Y:S02]  /*6e80*/  ISETP.GE.AND P0, PT, R0, c[0x0][0x1d4], PT ;  /* 0x0000750000007a0c */ /* 0x000fe40003f06270 */
[----:B------:R-:W-:Y:S11]  /*6e90*/  IADD3 R0, R104, 0xa0, RZ ;  /* 0x000000a068007810 */ /* 0x000ff60007ffe0ff */
[----:B------:R-:W1:Y:S04]  /*6ea0*/  @!P0 LDS.128 R4, [R239+0xa000] ;  /* 0x00a00000ef048984 */ /* 0x000e680000000c00 */
[----:B-1----:R-:W-:Y:S01]  /*6eb0*/  @!P0 STG.E.128 [R48.64+0x100], R4 ;  /* 0x0001000430008986 */ /* 0x002fe2000c101d06 */
[----:B------:R-:W-:Y:S11]  /*6ec0*/  ISETP.GE.AND P0, PT, R0, c[0x0][0x1d4], PT ;  /* 0x0000750000007a0c */ /* 0x000ff60003f06270 */
[----:B------:R-:W-:Y:S02]  /*6ed0*/  @!UPT UIADD3 URZ, URZ, URZ, URZ ;  /* 0x0000003f3f3ff290 */ /* 0x000fe4000fffe03f */
[----:B------:R-:W1:Y:S04]  /*6ee0*/  @!P0 LDS.128 R4, [R240+0xa000] ;  /* 0x00a00000f0048984 */ /* 0x000e680000000c00 */
[----:B-1----:R1:W-:Y:S02]  /*6ef0*/  @!P0 STG.E.128 [R48.64+0x140], R4 ;  /* 0x0001400430008986 */ /* 0x0023e4000c101d06 */
.L_x_605:
[----:B------:R-:W-:Y:S05]  /*6f00*/  BSYNC B1 ;  /* 0x0000000000017941 */ /* 0x000fea0003800000 */
.L_x_600:
[C---:B-1----:R-:W-:Y:S01]  /*6f10*/  IMAD.SHL.U32 R10, R58.reuse, 0x40, RZ ;  /* 0x000000403a0a7824 */ /* 0x042fe200078e00ff */
[----:B------:R-:W-:Y:S01]  /*6f20*/  SHF.L.U64.HI R9, R58, 0x6, R75 ;  /* 0x000000063a097819 */ /* 0x000fe2000001024b */
[----:B------:R-:W-:Y:S03]  /*6f30*/  BSSY B0, `(.L_x_622) ;  /* 0x000004c000007945 */ /* 0x000fe60003800000 */
[----:B------:R-:W-:Y:S02]  /*6f40*/  IADD3 R0, P0, R10, R122, RZ ;  /* 0x0000007a0a007210 */ /* 0x000fe40007f1e0ff */
[----:B--2--5:R-:W-:Y:S03]  /*6f50*/  IADD3 R3, R100, -R10, RZ ;  /* 0x8000000a64037210 */ /* 0x024fe60007ffe0ff */
[----:B------:R-:W-:Y:S01]  /*6f60*/  IMAD.X R2, R9, 0x1, R125, P0 ;  /* 0x0000000109027824 */ /* 0x000fe200000e067d */
[C---:B------:R-:W-:Y:S11]  /*6f70*/  ISETP.GE.AND P0, PT, R3.reuse, 0x21, PT ;  /* 0x000000210300780c */ /* 0x040ff60003f06270 */
[----:B------:R-:W-:Y:S02]  /*6f80*/  @!UPT UIADD3 URZ, URZ, URZ, URZ ;  /* 0x0000003f3f3ff290 */ /* 0x000fe4000fffe03f */
[----:B------:R-:W-:Y:S02]  /*6f90*/  @P0 IADD3 R8, P1, R0, 0x20, RZ ;  /* 0x0000002000080810 */ /* 0x000fe40007f3e0ff */
[-C--:B------:R-:W-:Y:S03]  /*6fa0*/  @P0 MOV R7, R82.reuse ;  /* 0x0000005200070202 */ /* 0x080fe60000000f00 */
[----:B------:R-:W-:Y:S01]  /*6fb0*/  @P0 IMAD.X R6, RZ, RZ, R2, P1 ;  /* 0x000000ffff060224 */ /* 0x000fe200008e0602 */
[----:B------:R-:W-:Y:S11]  /*6fc0*/  ISETP.GE.AND P1, PT, R3, 0x1, PT ;  /* 0x000000010300780c */ /* 0x000ff60003f26270 */
[----:B------:R-:W-:Y:S02]  /*6fd0*/  @!UPT UIADD3 URZ, URZ, URZ, URZ ;  /* 0x0000003f3f3ff290 */ /* 0x000fe4000fffe03f */
[----:B------:R-:W-:Y:S01]  /*6fe0*/  @P1 MOV R3, R82 ;  /* 0x0000005200031202 */ /* 0x000fe20000000f00 */
[----:B------:R-:W-:Y:S02]  /*6ff0*/  @P1 IMAD R4, R2, c[0x0][0x258], RZ ;  /* 0x0000960002041a24 */ /* 0x000fe400078e02ff */
[----:B------:R-:W-:Y:S04]  /*7000*/  @P1 IMAD.MOV.U32 R2, RZ, RZ, R78 ;  /* 0x000000ffff021224 */ /* 0x000fe800078e004e */
[C---:B------:R-:W-:Y:S04]  /*7010*/  @P1 IMAD.WIDE.U32 R2, R0.reuse, c[0x0][0x258], R2 ;  /* 0x0000960000021a25 */ /* 0x040fe800078e0002 */
[----:B------:R-:W-:Y:S01]  /*7020*/  @P1 IMAD R0, R0, c[0x0][0x25c], R4 ;  /* 0x0000970000001a24 */ /* 0x000fe200078e0204 */
[C---:B------:R-:W-:Y:S03]  /*7030*/  @P1 LEA R4, P2, R2.reuse, c[0x0][0x250], 0x1 ;  /* 0x0000940002041a11 */ /* 0x040fe600078408ff */
[----:B------:R-:W-:Y:S05]  /*7040*/  @P1 IMAD.IADD R0, R3, 0x1, R0 ;  /* 0x0000000103001824 */ /* 0x000fea00078e0200 */
        /* <DEDUP_REMOVED lines=25> */
[----:B------:R-:W-:Y:S02]  /*71e0*/  IMAD.MOV.U32 R4, RZ, RZ, R96 ;  /* 0x000000ffff047224 */ /* 0x000fe400078e0060 */
[----:B------:R-:W-:Y:S02]  /*71f0*/  IMAD.MOV.U32 R5, RZ, RZ, R121 ;  /* 0x000000ffff057224 */ /* 0x000fe400078e0079 */
[----:B------:R-:W-:Y:S02]  /*7200*/  IMAD.X R2, R9, 0x1, R126, P0 ;  /* 0x0000000109027824 */ /* 0x000fe400000e067e */
[----:B------:R-:W-:Y:S04]  /*7210*/  IMAD.WIDE.U32 R4, R0, c[0x0][0x208], R4 ;  /* 0x0000820000047a25 */ /* 0x000fe800078e0004 */
[----:B------:R-:W-:Y:S04]  /*7220*/  IMAD R2, R2, c[0x0][0x208], RZ ;  /* 0x0000820002027a24 */ /* 0x000fe800078e02ff */
[----:B------:R-:W-:Y:S01]  /*7230*/  IMAD R0, R0, c[0x0][0x20c], R2 ;  /* 0x0000830000007a24 */ /* 0x000fe200078e0202 */
[C---:B------:R-:W-:Y:S03]  /*7240*/  LEA R2, P0, R4.reuse, c[0x0][0x1f8], 0x1 ;  /* 0x00007e0004027a11 */ /* 0x040fe600078008ff */
[----:B------:R-:W-:Y:S05]  /*7250*/  IMAD.IADD R0, R5, 0x1, R0 ;  /* 0x0000000105007824 */ /* 0x000fea00078e0200 */
[----:B------:R-:W-:Y:S02]  /*7260*/  LEA.HI.X R3, R4, c[0x0][0x1fc], R0, 0x1, P0 ;  /* 0x00007f0004037a11 */ /* 0x000fe400000f0c00 */
[C---:B------:R-:W-:Y:S02]  /*7270*/  ISETP.GE.AND P0, PT, R104.reuse, c[0x0][0x1d4], PT ;  /* 0x0000750068007a0c */ /* 0x040fe40003f06270 */
[----:B------:R-:W-:Y:S11]  /*7280*/  IADD3 R0, R104, 0x60, RZ ;  /* 0x0000006068007810 */ /* 0x000ff60007ffe0ff */
[----:B------:R-:W1:Y:S04]  /*7290*/  @!P0 LDS.128 R12, [R239] ;  /* 0x00000000ef0c8984 */ /* 0x000e680000000c00 */
[----:B-1----:R-:W-:Y:S01]  /*72a0*/  @!P0 STG.E.128 [R2.64], R12 ;  /* 0x0000000c02008986 */ /* 0x002fe2000c101d06 */
[----:B------:R-:W-:Y:S11]  /*72b0*/  ISETP.GE.AND P0, PT, R107, c[0x0][0x1d4], PT ;  /* 0x000075006b007a0c */ /* 0x000ff60003f06270 */
[----:B------:R-:W-:Y:S02]  /*72c0*/  @!UPT UIADD3 URZ, URZ, URZ, URZ ;  /* 0x0000003f3f3ff290 */ /* 0x000fe4000fffe03f */
[----:B------:R-:W1:Y:S04]  /*72d0*/  @!P0 LDS.128 R4, [R240] ;  /* 0x00000000f0048984 */ /* 0x000e680000000c00 */
        /* <DEDUP_REMOVED lines=17> */
.L_x_623:
[----:B-1----:R-:W-:Y:S05]  /*73f0*/  BSYNC B0 ;  /* 0x0000000000007941 */ /* 0x002fea0003800000 */
.L_x_622:
        /* <DEDUP_REMOVED lines=26> */
.L_x_599:
[----:B---3--:R-:W-:Y:S02]  /*75a0*/  IMAD.MOV.U32 R0, RZ, RZ, c[0x0][0x2c4] ;  /* 0x0000b100ff007624 */ /* 0x008fe400078e00ff */
[----:B-1----:R-:W-:-:S02]  /*75b0*/  IMAD.MOV.U32 R3, RZ, RZ, c[0x0][0x32c] ;  /* 0x0000cb00ff037624 */ /* 0x002fc400078e00ff */
[----:B------:R-:W-:Y:S01]  /*75c0*/  IMAD.IADD R11, R132, 0x1, R133 ;  /* 0x00000001840b7824 */ /* 0x000fe200078e0285 */
[----:B------:R-:W-:Y:S02]  /*75d0*/  ISETP.NE.AND P3, PT, R0, 0x1, PT ;  /* 0x000000010000780c */ /* 0x000fe40003f65270 */
[----:B------:R-:W-:Y:S02]  /*75e0*/  IADD3 R0, R246, 0x7f, RZ ;  /* 0x0000007ff6007810 */ /* 0x000fe40007ffe0ff */
[----:B------:R-:W-:-:S09]  /*75f0*/  ISETP.GE.AND P1, PT, R3, 0x1, PT ;  /* 0x000000010300780c */ /* 0x000fd20003f26270 */
[----:B------:R-:W-:-:S05]  /*7600*/  @P3 IMAD.HI.U32 R2, R0, c[0x0][0x2c8], RZ ;  /* 0x0000b20000023a27 */ /* 0x000fca00078e00ff */
[----:B------:R-:W-:-:S05]  /*7610*/  @P3 SHF.R.U32.HI R0, RZ, c[0x0][0x2cc], R2 ;  /* 0x0000b300ff003a19 */ /* 0x000fca0000011602 */
[----:B------:R-:W-:-:S05]  /*7620*/  IMAD.IADD R0, R139, 0x1, R0 ;  /* 0x000000018b007824 */ /* 0x000fca00078e0200 */
        /* <DEDUP_REMOVED lines=13> */
.L_x_627:
[----:B------:R-:W-:-:S13]  /*7700*/  ISETP.NE.AND P0, PT, R4, 0x1, PT ;  /* 0x000000010400780c */ /* 0x000fda0003f05270 */
[----:B------:R-:W-:-:S05]  /*7710*/  @P0 IMAD.HI.U32 R0, R2, c[0x0][0x330], RZ ;  /* 0x0000cc0002000a27 */ /* 0x000fca00078e00ff */
[----:B------:R-:W-:Y:S02]  /*7720*/  @P0 SHF.R.U32.HI R2, RZ, c[0x0][0x334], R0 ;  /* 0x0000cd00ff020a19 */ /* 0x000fe40000011600 */
.L_x_628:
[----:B------:R-:W-:Y:S05]  /*7730*/  BSYNC B0 ;  /* 0x0000000000007941 */ /* 0x000fea0003800000 */
.L_x_626:
[----:B------:R-:W-:-:S05]  /*7740*/  IMAD R2, R2, R4, c[0x0][0x32c] ;  /* 0x0000cb0002027624 */ /* 0x000fca00078e0204 */
[----:B------:R-:W-:-:S04]  /*7750*/  IMNMX R3, R3, R2, PT ;  /* 0x0000000203037217 */ /* 0x000fc80003800200 */
.L_x_625:
[----:B------:R-:W-:Y:S01]  /*7760*/  IADD3 R3, R3, 0x3f, RZ ;  /* 0x0000003f03037810 */ /* 0x000fe20007ffe0ff */
[----:B------:R-:W-:-:S03]  /*7770*/  @P3 IMAD.HI.U32 R2, R246, c[0x0][0x2c8], RZ ;  /* 0x0000b200f6023a27 */ /* 0x000fc600078e00ff */
[----:B------:R-:W-:Y:S01]  /*7780*/  SHF.R.S32.HI R4, RZ, 0x1f, R3 ;  /* 0x0000001fff047819 */ /* 0x000fe20000011403 */
[----:B------:R-:W-:Y:S01]  /*7790*/  IMAD.MOV.U32 R0, RZ, RZ, R246 ;  /* 0x000000ffff007224 */ /* 0x000fe200078e00f6 */
[----:B------:R-:W-:Y:S02]  /*77a0*/  @P3 SHF.R.U32.HI R0, RZ, c[0x0][0x2cc], R2 ;  /* 0x0000b300ff003a19 */ /* 0x000fe40000011602 */
[----:B------:R-:W-:-:S03]  /*77b0*/  LEA.HI R3, R4, R3, RZ, 0x6 ;  /* 0x0000000304037211 */ /* 0x000fc600078f30ff */
[----:B------:R-:W-:Y:S01]  /*77c0*/  IMAD.IADD R0, R148, 0x1, R0 ;  /* 0x0000000194007824 */ /* 0x000fe200078e0200 */
[----:B------:R-:W-:-:S04]  /*77d0*/  SHF.R.S32.HI R3, RZ, 0x6, R3 ;  /* 0x00000006ff037819 */ /* 0x000fc80000011403 */
[----:B------:R-:W-:Y:S02]  /*77e0*/  IADD3 R2, R0, -c[0x0][0x324], RZ ;  /* 0x8000c90000027a10 */ /* 0x000fe40007ffe0ff */
[----:B------:R-:W-:Y:S01]  /*77f0*/  IMNMX R7, R149, R3, PT ;  /* 0x0000000395077217 */ /* 0x000fe20003800200 */
        /* <DEDUP_REMOVED lines=11> */
.L_x_631:
[----:B------:R-:W-:-:S04]  /*78b0*/  MOV R3, c[0x0][0x32c] ;  /* 0x0000cb0000037a02 */ /* 0x000fc80000000f00 */
[----:B------:R-:W-:-:S13]  /*78c0*/  ISETP.NE.AND P0, PT, R3, 0x1, PT ;  /* 0x000000010300780c */ /* 0x000fda0003f05270 */
[----:B------:R-:W-:-:S05]  /*78d0*/  @P0 IMAD.HI.U32 R3, R0, c[0x0][0x330], RZ ;  /* 0x0000cc0000030a27 */ /* 0x000fca00078e00ff */
[----:B------:R-:W-:Y:S02]  /*78e0*/  @P0 SHF.R.U32.HI R0, RZ, c[0x0][0x334], R3 ;  /* 0x0000cd00ff000a19 */ /* 0x000fe40000011603 */
.L_x_632:
[----:B------:R-:W-:Y:S05]  /*78f0*/  BSYNC B0 ;  /* 0x0000000000007941 */ /* 0x000fea0003800000 */
.L_x_630:
[----:B------:R-:W-:-:S05]  /*7900*/  IMAD R0, R0, c[0x0][0x32c], RZ ;  /* 0x0000cb0000007a24 */ /* 0x000fca00078e02ff */
[----:B------:R-:W-:-:S04]  /*7910*/  IMNMX R2, R2, R0, !PT ;  /* 0x0000000002027217 */ /* 0x000fc80007800200 */
.L_x_629:
[----:B------:R-:W-:Y:S01]  /*7920*/  SHF.R.S32.HI R0, RZ, 0x1f, R2 ;  /* 0x0000001fff007819 */ /* 0x000fe20000011402 */
[----:B------:R-:W-:Y:S03]  /*7930*/  BSSY B0, `(.L_x_633) ;  /* 0x0000024000007945 */ /* 0x000fe60003800000 */
[----:B------:R-:W-:-:S04]  /*7940*/  LEA.HI R0, R0, R2, RZ, 0x6 ;  /* 0x0000000200007211 */ /* 0x000fc800078f30ff */
[----:B------:R-:W-:-:S04]  /*7950*/  SHF.R.S32.HI R0, RZ, 0x6, R0 ;  /* 0x00000006ff007819 */ /* 0x000fc80000011400 */
[----:B------:R-:W-:Y:S01]  /*7960*/  IMNMX R6, RZ, R0, !PT ;  /* 0x00000000ff067217 */ /* 0x000fe20007800200 */
[----:B------:R-:W-:-:S03]  /*7970*/  IMAD.MOV.U32 R0, RZ, RZ, RZ ;  /* 0x000000ffff007224 */ /* 0x000fc600078e00ff */
[----:B------:R-:W-:-:S13]  /*7980*/  ISETP.GT.AND P0, PT, R7, R6, PT ;  /* 0x000000060700720c */ /* 0x000fda0003f04270 */
[----:B------:R-:W-:Y:S05]  /*7990*/  @!P0 BRA `(.L_x_634) ;  /* 0x000001d000008947 */ /* 0x000fea0003800000 */
[----:B------:R-:W-:Y:S02]  /*79a0*/  IABS R2, R130 ;  /* 0x0000008200027213 */ /* 0x000fe40000000000 */
[----:B------:R-:W-:Y:S02]  /*79b0*/  IADD3 R3, R130, -0x1, R7 ;  /* 0xffffffff82037810 */ /* 0x000fe40007ffe007 */
[----:B------:R-:W1:Y:S03]  /*79c0*/  I2F.RP R0, R2 ;  /* 0x0000000200007306 */ /* 0x000e660000209400 */
[----:B------:R-:W-:-:S05]  /*79d0*/  IMAD.IADD R8, R3, 0x1, -R6 ;  /* 0x0000000103087824 */ /* 0x000fca00078e0a06 */
[----:B------:R-:W-:Y:S01]  /*79e0*/  IABS R10, R8 ;  /* 0x00000008000a7213 */ /* 0x000fe20000000000 */
        /* <DEDUP_REMOVED lines=24> */
.L_x_634:
[----:B------:R-:W-:Y:S05]  /*7b70*/  BSYNC B0 ;  /* 0x0000000000007941 */ /* 0x000fea0003800000 */
.L_x_633:
[----:B------:R-:W2:Y:S01]  /*7b80*/  LDL R2, [R1+0x34] ;  /* 0x0000340001027983 */ /* 0x000ea20000100800 */
        /* <DEDUP_REMOVED lines=49> */
[----:B--2---:R-:W-:-:S04]  /*7ea0*/  IMAD R227, R2, R0, R6 ;  /* 0x0000000002e37224 */ /* 0x004fc800078e0206 */
[--C-:B------:R-:W-:Y:S01]  /*7eb0*/  IMAD.IADD R2, R227, 0x1, R0.reuse ;  /* 0x00000001e3027824 */ /* 0x100fe200078e0200 */
[----:B------:R-:W-:-:S04]  /*7ec0*/  PRMT R0, RZ, 0x7610, R0 ;  /* 0x00007610ff007816 */ /* 0x000fc80000000000 */
[----:B------:R-:W-:-:S04]  /*7ed0*/  IMNMX R24, R7, R2, PT ;  /* 0x0000000207187217 */ /* 0x000fc80003800200 */
[----:B------:R-:W-:Y:S01]  /*7ee0*/  ISETP.GT.AND P0, PT, R24, R227, PT ;  /* 0x000000e31800720c */ /* 0x000fe20003f04270 */
[----:B------:R1:W-:-:S12]  /*7ef0*/  STL [R1+0x1c], R24 ;  /* 0x00001c1801007387 */ /* 0x0003d80000100800 */
[----:B------:R-:W-:Y:S05]  /*7f00*/  @!P0 BRA `(.L_x_635) ;  /* 0x00015b3000008947 */ /* 0x000fea0003800000 */
[----:B------:R-:W2:Y:S04]  /*7f10*/  LDL R28, [R1+0xc] ;  /* 0x00000c00011c7983 */ /* 0x000ea80000100800 */
[----:B------:R-:W3:Y:S04]  /*7f20*/  LDL R8, [R1+0x48] ;  /* 0x0000480001087983 */ /* 0x000ee80000100800 */
[----:B------:R-:W2:Y:S01]  /*7f30*/  LDL R25, [R1+0x18] ;  /* 0x0000180001197983 */ /* 0x000ea20000100800 */
[----:B------:R-:W-:-:S03]  /*7f40*/  ISETP.NE.U32.AND P0, PT, RZ, c[0x0][0x340], PT ;  /* 0x0000d000ff007a0c */ /* 0x000fc60003f05070 */
[----:B------:R-:W3:Y:S01]  /*7f50*/  LDL.64 R26, [R1+0x10] ;  /* 0x00001000011a7983 */ /* 0x000ee20000100a00 */
[----:B------:R-:W-:-:S03]  /*7f60*/  ISETP.NE.AND.EX P1, PT, RZ, c[0x0][0x344], PT, P0 ;  /* 0x0000d100ff007a0c */ /* 0x000fc60003f25300 */
[----:B------:R-:W3:Y:S10]  /*7f70*/  LDL.LU R21, [R1+0x20] ;  /* 0x0000200001157983 */ /* 0x000ef40000300800 */
[----:B------:R-:W-:Y:S01]  /*7f80*/  @P1 IMAD.MOV.U32 R2, RZ, RZ, 0x4 ;  /* 0x00000004ff021424 */ /* 0x000fe200078e00ff */
[----:B------:R-:W1:Y:S01]  /*7f90*/  S2R R4, SR_TID.X ;  /* 0x0000000000047919 */ /* 0x000e620000002100 */
[----:B------:R-:W-:-:S02]  /*7fa0*/  SHF.R.S32.HI R0, RZ, 0x1f, R180 ;  /* 0x0000001fff007819 */ /* 0x000fc400000114b4 */
[----:B------:R-:W-:-:S03]  /*7fb0*/  ISETP.NE.U32.AND P2, PT, RZ, c[0x0][0x348], PT ;  /* 0x0000d200ff007a0c */ /* 0x000fc60003f45070 */
[----:B------:R-:W-:Y:S02]  /*7fc0*/  IMAD R0, R0, c[0x0][0x178], RZ ;  /* 0x00005e0000007a24 */ /* 0x000fe400078e02ff */
[----:B--2---:R-:W-:-:S05]  /*7fd0*/  @P1 IMAD.WIDE R2, R28, R2, c[0x0][0x340] ;  /* 0x0000d0001c021625 */ /* 0x004fca00078e0202 */
[----:B------:R2:W4:Y:S01]  /*7fe0*/  @P1 LDG.E R18, [R2.64] ;  /* 0x0000000602121981 */ /* 0x000522000c1e1900 */
[----:B-1----:R-:W-:-:S04]  /*7ff0*/  SHF.R.S32.HI R20, RZ, 0x1f, R4 ;  /* 0x0000001fff147819 */ /* 0x002fc80000011404 */
[----:B------:R-:W-:-:S04]  /*8000*/  LEA.HI R20, R20, R4, RZ, 0x3 ;  /* 0x0000000414147211 */ /* 0x000fc800078f18ff */
[----:B------:R-:W-:Y:S01]  /*8010*/  SHF.R.S32.HI R20, RZ, 0x3, R20 ;  /* 0x00000003ff147819 */ /* 0x000fe20000011414 */
[----:B------:R-:W-:Y:S01]  /*8020*/  IMAD.WIDE.U32 R4, R180, c[0x0][0x178], RZ ;  /* 0x00005e00b4047a25 */ /* 0x000fe200078e00ff */
[----:B------:R-:W-:-:S03]  /*8030*/  SHF.R.S32.HI R17, RZ, 0x1f, R28 ;  /* 0x0000001fff117819 */ /* 0x000fc6000001141c */
[----:B------:R-:W-:Y:S01]  /*8040*/  IMAD R0, R180, c[0x0][0x17c], R0 ;  /* 0x00005f00b4007a24 */ /* 0x000fe200078e0200 */
[----:B---3--:R-:W-:-:S03]  /*8050*/  IADD3 R8, R8, R246, RZ ;  /* 0x000000f608087210 */ /* 0x008fc60007ffe0ff */
[----:B------:R-:W-:Y:S01]  /*8060*/  IMAD.IADD R5, R5, 0x1, R0 ;  /* 0x0000000105057824 */ /* 0x000fe200078e0200 */
[----:B--2---:R-:W-:Y:S02]  /*8070*/  SHF.R.S32.HI R3, RZ, 0x1f, R20 ;  /* 0x0000001fff037819 */ /* 0x004fe40000011414 */
[----:B------:R-:W-:-:S04]  /*8080*/  IADD3 R2, P0, R20, R11, RZ ;  /* 0x0000000b14027210 */ /* 0x000fc80007f1e0ff */
[----:B------:R-:W-:Y:S02]  /*8090*/  LEA.HI.X.SX32 R9, R11, R3, 0x1, P0 ;  /* 0x000000030b097211 */ /* 0x000fe400000f0eff */
[----:B------:R-:W-:Y:S01]  /*80a0*/  ISETP.NE.AND.EX P0, PT, RZ, c[0x0][0x34c], PT, P2 ;  /* 0x0000d300ff007a0c */ /* 0x000fe20003f05320 */
[----:B------:R-:W-:-:S03]  /*80b0*/  IMAD.WIDE.U32 R4, R25, c[0x0][0x1b8], R4 ;  /* 0x00006e0019047a25 */ /* 0x000fc600078e0004 */
[----:B------:R-:W-:Y:S01]  /*80c0*/  SEL R6, R17, RZ, !P0 ;  /* 0x000000ff11067207 */ /* 0x000fe20004000000 */
[----:B------:R-:W-:Y:S01]  /*80d0*/  @P3 IMAD.HI.U32 R10, R8, c[0x0][0x2c8], RZ ;  /* 0x0000b200080a3a27 */ /* 0x000fe200078e00ff */
[----:B------:R-:W-:-:S03]  /*80e0*/  SEL R3, R28, RZ, !P0 ;  /* 0x000000ff1c037207 */ /* 0x000fc60004000000 */
[----:B------:R-:W-:Y:S02]  /*80f0*/  IMAD R5, R25, c[0x0][0x1bc], R5 ;  /* 0x00006f0019057a24 */ /* 0x000fe400078e0205 */
[----:B------:R-:W-:Y:S02]  /*8100*/  IMAD R6, R6, c[0x0][0x1c0], RZ ;  /* 0x0000700006067a24 */ /* 0x000fe400078e02ff */
[----:B------:R-:W-:Y:S01]  /*8110*/  IMAD.MOV.U32 R0, RZ, RZ, R8 ;  /* 0x000000ffff007224 */ /* 0x000fe200078e0008 */
[----:B------:R-:W-:Y:S01]  /*8120*/  @P3 SHF.R.U32.HI R0, RZ, c[0x0][0x2cc], R10 ;  /* 0x0000b300ff003a19 */ /* 0x000fe2000001160a */
[C---:B------:R-:W-:Y:S02]  /*8130*/  IMAD R16, R3.reuse, c[0x0][0x1c4], R6 ;  /* 0x0000710003107a24 */ /* 0x040fe400078e0206 */
[----:B------:R-:W-:Y:S01]  /*8140*/  IMAD.WIDE.U32 R4, R3, c[0x0][0x1c0], R4 ;  /* 0x0000700003047a25 */ /* 0x000fe200078e0004 */
[----:B------:R-:W-:-:S03]  /*8150*/  SHF.R.S32.HI R7, RZ, 0x1f, R26 ;  /* 0x0000001fff077819 */ /* 0x000fc6000001141a */
[C---:B------:R-:W-:Y:S01]  /*8160*/  IMAD R3, R9.reuse, c[0x0][0x1e0], RZ ;  /* 0x0000780009037a24 */ /* 0x040fe200078e02ff */
[----:B------:R-:W-:Y:S01]  /*8170*/  SHF.R.S32.HI R13, RZ, 0x1f, R0 ;  /* 0x0000001fff0d7819 */ /* 0x000fe20000011400 */
[----:B------:R-:W-:Y:S02]  /*8180*/  IMAD.MOV.U32 R6, RZ, RZ, R26 ;  /* 0x000000ffff067224 */ /* 0x000fe400078e001a */
[----:B------:R-:W-:Y:S01]  /*8190*/  IMAD R12, R9, c[0x0][0x208], RZ ;  /* 0x00008200090c7a24 */ /* 0x000fe200078e02ff */
[----:B------:R-:W-:Y:S01]  /*81a0*/  IADD3 R9, -R0, RZ, RZ ;  /* 0x000000ff00097210 */ /* 0x000fe20007ffe1ff */
[----:B------:R-:W-:Y:S01]  /*81b0*/  IMAD R19, R2, c[0x0][0x1e4], R3 ;  /* 0x0000790002137a24 */ /* 0x000fe200078e0203 */
[----:B------:R-:W-:Y:S01]  /*81c0*/  ISETP.GE.AND P4, PT, R134, c[0x0][0x1d4], PT ;  /* 0x0000750086007a0c */ /* 0x000fe20003f86270 */
[----:B------:R-:W-:Y:S02]  /*81d0*/  IMAD.IADD R3, R5, 0x1, R16 ;  /* 0x0000000105037824 */ /* 0x000fe400078e0210 */
[----:B------:R-:W-:Y:S01]  /*81e0*/  IMAD.WIDE.U32 R10, R2, c[0x0][0x1e0], R6 ;  /* 0x00007800020a7a25 */ /* 0x000fe200078e0006 */
[----:B------:R-:W-:-:S03]  /*81f0*/  ISETP.GE.AND P5, PT, R26, c[0x0][0x1d4], PT ;  /* 0x000075001a007a0c */ /* 0x000fc60003fa6270 */
[----:B------:R-:W-:-:S04]  /*8200*/  IMAD.WIDE.U32 R14, R2, c[0x0][0x208], R6 ;  /* 0x00008200020e7a25 */ /* 0x000fc800078e0006 */
[----:B------:R-:W-:Y:S02]  /*8210*/  IMAD R16, R2, c[0x0][0x20c], R12 ;  /* 0x0000830002107a24 */ /* 0x000fe400078e020c */
[----:B------:R-:W-:Y:S02]  /*8220*/  IMAD R5, R13, c[0x0][0x1b0], RZ ;  /* 0x00006c000d057a24 */ /* 0x000fe400078e02ff */
[----:B------:R-:W-:Y:S01]  /*8230*/  IMAD.MOV.U32 R2, RZ, RZ, R4 ;  /* 0x000000ffff027224 */ /* 0x000fe200078e0004 */
[----:B------:R-:W-:Y:S01]  /*8240*/  SEL R4, RZ, 0xffffffff, P4 ;  /* 0xffffffffff047807 */ /* 0x000fe20002000000 */
[----:B------:R-:W-:Y:S02]  /*8250*/  IMAD R12, R9, c[0x0][0x2c4], R8 ;  /* 0x0000b100090c7a24 */ /* 0x000fe400078e0208 */
[C---:B------:R-:W-:Y:S02]  /*8260*/  IMAD R8, R0.reuse, c[0x0][0x1b4], R5 ;  /* 0x00006d0000087a24 */ /* 0x040fe400078e0205 */
[----:B------:R-:W-:Y:S01]  /*8270*/  IMAD.WIDE.U32 R2, R0, c[0x0][0x1b0], R2 ;  /* 0x00006c0000027a25 */ /* 0x000fe200078e0002 */
[----:B------:R-:W-:-:S02]  /*8280*/  SHF.L.U32 R0, R4, 0x1, RZ ;  /* 0x0000000104007819 */ /* 0x000fc400000006ff */
[----:B------:R-:W-:Y:S02]  /*8290*/  SEL R5, RZ, 0x1, P5 ;  /* 0x00000001ff057807 */ /* 0x000fe40002800000 */
[----:B------:R-:W-:Y:S01]  /*82a0*/  SHF.R.S32.HI R4, RZ, 0x1f, R12 ;  /* 0x0000001fff047819 */ /* 0x000fe2000001140c */
[----:B------:R-:W-:Y:S01]  /*82b0*/  IMAD.IADD R9, R15, 0x1, R16 ;  /* 0x000000010f097824 */ /* 0x000fe200078e0210 */
[----:B------:R-:W-:Y:S02]  /*82c0*/  LOP3.LUT R16, R0, 0x2, R5, 0xe2, !PT ;  /* 0x0000000200107812 */ /* 0x000fe400078ee205 */
[----:B------:R-:W-:Y:S01]  /*82d0*/  IADD3 R5, R3, R8, RZ ;  /* 0x0000000803057210 */ /* 0x000fe20007ffe0ff */
[----:B------:R-:W-:Y:S01]  /*82e0*/  IMAD R0, R4, c[0x0][0x1a8], RZ ;  /* 0x00006a0004007a24 */ /* 0x000fe200078e02ff */
[----:B------:R-:W-:Y:S01]  /*82f0*/  MOV R4, R2 ;  /* 0x0000000200047202 */ /* 0x000fe20000000f00 */
[----:B------:R-:W-:Y:S01]  /*8300*/  IMAD.MOV.U32 R8, RZ, RZ, R14 ;  /* 0x000000ffff087224 */ /* 0x000fe200078e000e */
[----:B------:R-:W-:Y:S01]  /*8310*/  ISETP.NE.U32.AND P0, PT, RZ, c[0x0][0x350], PT ;  /* 0x0000d400ff007a0c */ /* 0x000fe20003f05070 */
[----:B------:R-:W-:-:S02]  /*8320*/  IMAD.IADD R11, R11, 0x1, R19 ;  /* 0x000000010b0b7824 */ /* 0x000fc400078e0213 */
[C---:B------:R-:W-:Y:S01]  /*8330*/  IMAD R14, R12.reuse, c[0x0][0x1ac], R0 ;  /* 0x00006b000c0e7a24 */ /* 0x040fe200078e0200 */
[----:B------:R-:W-:Y:S01]  /*8340*/  ISETP.NE.AND.EX P0, PT, RZ, c[0x0][0x354], PT, P0 ;  /* 0x0000d500ff007a0c */ /* 0x000fe20003f05300 */
[----:B------:R-:W-:-:S04]  /*8350*/  IMAD.WIDE.U32 R12, R12, c[0x0][0x1a8], R4 ;  /* 0x00006a000c0c7a25 */ /* 0x000fc800078e0004 */
[----:B------:R-:W-:-:S04]  /*8360*/  IMAD.WIDE.U32 R8, R25, c[0x0][0x210], R8 ;  /* 0x0000840019087a25 */ /* 0x000fc800078e0008 */
[----:B------:R-:W-:Y:S01]  /*8370*/  IMAD.WIDE.U32 R4, R25, c[0x0][0x1e8], R10 ;  /* 0x00007a0019047a25 */ /* 0x000fe200078e000a */
[----:B------:R-:W-:Y:S02]  /*8380*/  LOP3.LUT R21, R21, 0xfffffffe, RZ, 0xc0, !PT ;  /* 0xfffffffe15157812 */ /* 0x000fe400078ec0ff */
[----:B------:R-:W-:Y:S01]  /*8390*/  ISETP.GE.AND P3, PT, R135, c[0x0][0x1d4], PT ;  /* 0x0000750087007a0c */ /* 0x000fe20003f66270 */
[----:B------:R-:W-:Y:S01]  /*83a0*/  IMAD R5, R25, c[0x0][0x1ec], R5 ;  /* 0x00007b0019057a24 */ /* 0x000fe200078e0205 */
[----:B------:R-:W-:Y:S02]  /*83b0*/  ISETP.GE.AND P6, PT, R134, c[0x0][0x198], PT ;  /* 0x0000660086007a0c */ /* 0x000fe40003fc6270 */
[----:B------:R-:W-:Y:S02]  /*83c0*/  IADD3 R101, R24, -0x1, RZ ;  /* 0xffffffff18657810 */ /* 0x000fe40007ffe0ff */
[----:B------:R-:W-:Y:S02]  /*83d0*/  IADD3 R11, R20, R246, RZ ;  /* 0x000000f6140b7210 */ /* 0x000fe40007ffe0ff */
[----:B------:R-:W-:-:S02]  /*83e0*/  ISETP.GE.AND P2, PT, R135, c[0x0][0x198], PT ;  /* 0x0000660087007a0c */ /* 0x000fc40003f46270 */
[--C-:B----4-:R-:W-:Y:S01]  /*83f0*/  @P1 SHF.R.S32.HI R3, RZ, 0x1f, R18.reuse ;  /* 0x0000001fff031819 */ /* 0x110fe20000011412 */
[----:B------:R-:W-:Y:S02]  /*8400*/  @!P1 IMAD.MOV.U32 R3, RZ, RZ, R17 ;  /* 0x000000ffff039224 */ /* 0x000fe400078e0011 */
[----:B------:R-:W-:Y:S01]  /*8410*/  @P1 IMAD.MOV.U32 R2, RZ, RZ, R18 ;  /* 0x000000ffff021224 */ /* 0x000fe200078e0012 */
[----:B------:R-:W-:Y:S02]  /*8420*/  @!P1 MOV R2, R28 ;  /* 0x0000001c00029202 */ /* 0x000fe40000000f00 */
[----:B------:R-:W-:Y:S01]  /*8430*/  SEL R10, R3, RZ, !P0 ;  /* 0x000000ff030a7207 */ /* 0x000fe20004000000 */
[----:B------:R-:W-:Y:S01]  /*8440*/  IMAD R3, R25, c[0x0][0x214], R9 ;  /* 0x0000850019037a24 */ /* 0x000fe200078e0209 */
[----:B------:R-:W-:Y:S02]  /*8450*/  SEL R0, R2, RZ, !P0 ;  /* 0x000000ff02007207 */ /* 0x000fe40004000000 */
[----:B------:R-:W-:-:S02]  /*8460*/  IADD3 R9, R13, R14, RZ ;  /* 0x0000000e0d097210 */ /* 0x000fc40007ffe0ff */
[----:B------:R-:W-:-:S04]  /*8470*/  LEA R15, P0, R12, c[0x0][0x160], 0x1 ;  /* 0x000058000c0f7a11 */ /* 0x000fc800078008ff */
[----:B------:R-:W-:Y:S02]  /*8480*/  LEA.HI.X R12, R12, c[0x0][0x164], R9, 0x1, P0 ;  /* 0x000059000c0c7a11 */ /* 0x000fe400000f0c09 */
[----:B------:R-:W-:Y:S02]  /*8490*/  ISETP.GE.AND P0, PT, R26, c[0x0][0x198], PT ;  /* 0x000066001a007a0c */ /* 0x000fe40003f06270 */
[----:B------:R-:W-:-:S11]  /*84a0*/  SEL R2, RZ, 0x4, P3 ;  /* 0x00000004ff027807 */ /* 0x000fd60001800000 */
[----:B------:R-:W-:-:S05]  /*84b0*/  @P0 LOP3.LUT R21, R21, 0x1, RZ, 0xfc, !PT ;  /* 0x0000000115150812 */ /* 0x000fca00078efcff */
[----:B------:R1:W-:Y:S01]  /*84c0*/  STL [R1+0x20], R21 ;  /* 0x0000201501007387 */ /* 0x0003e20000100800 */
[----:B------:R-:W-:Y:S01]  /*84d0*/  LOP3.LUT R108, R16, R2, RZ, 0xfc, !PT ;  /* 0x00000002106c7212 */ /* 0x000fe200078efcff */
[----:B------:R-:W-:Y:S02]  /*84e0*/  IMAD.MOV.U32 R2, RZ, RZ, R8 ;  /* 0x000000ffff027224 */ /* 0x000fe400078e0008 */
[C---:B------:R-:W-:Y:S02]  /*84f0*/  IMAD R8, R10.reuse, c[0x0][0x1f0], RZ ;  /* 0x00007c000a087a24 */ /* 0x040fe400078e02ff */
[----:B------:R-:W-:Y:S02]  /*8500*/  IMAD R10, R10, c[0x0][0x218], RZ ;  /* 0x000086000a0a7a24 */ /* 0x000fe400078e02ff */
[----:B------:R-:W-:-:S04]  /*8510*/  IMAD.WIDE.U32 R230, R0, c[0x0][0x218], R2 ;  /* 0x0000860000e67a25 */ /* 0x000fc800078e0002 */
[----:B------:R-:W-:-:S04]  /*8520*/  IMAD.WIDE.U32 R228, R0, c[0x0][0x1f0], R4 ;  /* 0x00007c0000e47a25 */ /* 0x000fc800078e0004 */
[C---:B------:R-:W-:Y:S02]  /*8530*/  IMAD R2, R0.reuse, c[0x0][0x1f4], R8 ;  /* 0x00007d0000027a24 */ /* 0x040fe400078e0208 */
[----:B------:R-:W-:Y:S02]  /*8540*/  IMAD R0, R0, c[0x0][0x21c], R10 ;  /* 0x0000870000007a24 */ /* 0x000fe400078e020a */
[----:B------:R-:W-:-:S03]  /*8550*/  IMAD.IADD R232, R229, 0x1, R2 ;  /* 0x00000001e5e87824 */ /* 0x000fc600078e0202 */
[----:B------:R-:W-:Y:S01]  /*8560*/  IADD3 R233, R231, R0, RZ ;  /* 0x00000000e7e97210 */ /* 0x000fe20007ffe0ff */
[----:B------:R-:W-:Y:S05]  /*8570*/  BRA.DIV ~URZ, `(.L_x_636) ;  /* 0x00019fc27f007947 */ /* 0x000fea000b800000 */
[----:B------:R2:W3:Y:S02]  /*8580*/  SHFL.IDX PT, R10, R12, RZ, 0x181f ;  /* 0x00181fff0c0a7589 */ /* 0x0004e400000e0000 */
.L_x_799:
[----:B------:R-:W-:Y:S05]  /*8590*/  BRA.DIV ~URZ, `(.L_x_637) ;  /* 0x0001a0127f007947 */ /* 0x000fea000b800000 */
[----:B------:R4:W1:Y:S02]  /*85a0*/  SHFL.IDX PT, R0, R15, RZ, 0x181f ;  /* 0x00181fff0f007589 */ /* 0x00086400000e0000 */
.L_x_800:
[----:B------:R-:W-:Y:S01]  /*85b0*/  IMAD R30, R243, c[0x0][0x2c4], RZ ;  /* 0x0000b100f31e7a24 */ /* 0x000fe200078e02ff */
[----:B------:R-:W-:Y:S01]  /*85c0*/  BSSY B0, `(.L_x_638) ;  /* 0x0000014000007945 */ /* 0x000fe20003800000 */
[----:B------:R-:W-:Y:S02]  /*85d0*/  SHF.R.S32.HI R13, RZ, 0x1f, R134 ;  /* 0x0000001fff0d7819 */ /* 0x000fe40000011486 */
[----:B------:R-:W-:Y:S02]  /*85e0*/  SHF.R.S32.HI R14, RZ, 0x1f, R135 ;  /* 0x0000001fff0e7819 */ /* 0x000fe40000011487 */
[----:B------:R-:W-:-:S13]  /*85f0*/  ISETP.GE.AND P0, PT, R11, R30, PT ;  /* 0x0000001e0b00720c */ /* 0x000fda0003f06270 */
[----:B------:R-:W-:Y:S05]  /*8600*/  @P0 BRA `(.L_x_639) ;  /* 0x000000f000000947 */ /* 0x000fea0003800000 */
[----:B--2---:R-:W2:Y:S04]  /*8610*/  LDL.64 R2, [R1+0x10] ;  /* 0x0000100001027983 */ /* 0x004ea80000100a00 */
[----:B----4-:R-:W4:Y:S01]  /*8620*/  LDL R4, [R1+0x20] ;  /* 0x0000200001047983 */ /* 0x010f220000100800 */
[----:B-12---:R-:W-:Y:S02]  /*8630*/  LEA R8, P0, R2, R0, 0x1 ;  /* 0x0000000002087211 */ /* 0x006fe400078008ff */
[----:B----4-:R-:W-:Y:S02]  /*8640*/  LOP3.LUT P1, RZ, R4, 0x1, RZ, 0xc0, !PT ;  /* 0x0000000104ff7812 */ /* 0x010fe4000782c0ff */
[----:B---3--:R-:W-:Y:S02]  /*8650*/  LEA.HI.X R9, R2, R10, R7, 0x1, P0 ;  /* 0x0000000a02097211 */ /* 0x008fe400000f0c07 */
[----:B------:R-:W-:-:S04]  /*8660*/  LEA R4, P0, R134, R0, 0x1 ;  /* 0x0000000086047211 */ /* 0x000fc800078008ff */
[----:B------:R-:W-:Y:S02]  /*8670*/  LEA.HI.X R5, R134, R10, R13, 0x1, P0 ;  /* 0x0000000a86057211 */ /* 0x000fe400000f0c0d */
[----:B------:R-:W-:-:S03]  /*8680*/  LEA R2, P0, R135, R0, 0x1 ;  /* 0x0000000087027211 */ /* 0x000fc600078008ff */
[----:B------:R-:W-:Y:S01]  /*8690*/  @!PT LDS RZ, [RZ] ;  /* 0x00000000fffff984 */ /* 0x000fe20000000800 */
[----:B------:R-:W-:Y:S01]  /*86a0*/  @!PT LDS RZ, [RZ] ;  /* 0x00000000fffff984 */ /* 0x000fe20000000800 */
[----:B------:R-:W-:Y:S01]  /*86b0*/  @!PT LDS RZ, [RZ] ;  /* 0x00000000fffff984 */ /* 0x000fe20000000800 */
[----:B------:R1:W-:Y:S01]  /*86c0*/  LDGSTS.E.BYPASS.LTC128B.128 [R217+0xc100], [R8.64], !P1 ;  /* 0x0c10000008d97fae */ /* 0x0003e2000c901d46 */
[----:B------:R-:W-:-:S03]  /*86d0*/  LEA.HI.X R3, R135, R10, R14, 0x1, P0 ;  /* 0x0000000a87037211 */ /* 0x000fc600000f0c0e */
[----:B------:R1:W-:Y:S04]  /*86e0*/  LDGSTS.E.BYPASS.LTC128B.128 [R217+0x10100], [R4.64], !P6 ;  /* 0x1010000004d97fae */ /* 0x0003e8000f101d46 */
[----:B------:R1:W-:Y:S02]  /*86f0*/  LDGSTS.E.BYPASS.LTC128B.128 [R217+0x14100], [R2.64], !P2 ;  /* 0x1410000002d97fae */ /* 0x0003e4000d101d46 */
.L_x_639:
[----:B------:R-:W-:Y:S05]  /*8700*/  BSYNC B0 ;  /* 0x0000000000007941 */ /* 0x000fea0003800000 */
.L_x_638:
[----:B------:R-:W-:Y:S05]  /*8710*/  BRA.DIV ~URZ, `(.L_x_640) ;  /* 0x00019f027f007947 */ /* 0x000fea000b800000 */
[----:B---3--:R3:W2:Y:S04]  /*8720*/  SHFL.IDX PT, R10, R12, 0x1, 0x181f ;  /* 0x00381f000c0a7f89 */ /* 0x0086a800000e0000 */
[----:B-1----:R3:W1:Y:S02]  /*8730*/  SHFL.IDX PT, R0, R15, 0x1, 0x181f ;  /* 0x00381f000f007f89 */ /* 0x00266400000e0000 */
.L_x_801:
[----:B------:R-:W-:Y:S01]  /*8740*/  IADD3 R2, R11, 0x20, RZ ;  /* 0x000000200b027810 */ /* 0x000fe20007ffe0ff */
[----:B------:R-:W-:Y:S03]  /*8750*/  BSSY B0, `(.L_x_641) ;  /* 0x0000012000007945 */ /* 0x000fe60003800000 */
[----:B------:R-:W-:-:S13]  /*8760*/  ISETP.GE.AND P0, PT, R2, R30, PT ;  /* 0x0000001e0200720c */ /* 0x000fda0003f06270 */
[----:B------:R-:W-:Y:S05]  /*8770*/  @P0 BRA `(.L_x_642) ;  /* 0x000000f000000947 */ /* 0x000fea0003800000 */
[----:B---3--:R-:W3:Y:S04]  /*8780*/  LDL.64 R4, [R1+0x10] ;  /* 0x0000100001047983 */ /* 0x008ee80000100a00 */
[----:B----4-:R-:W4:Y:S01]  /*8790*/  LDL R3, [R1+0x20] ;  /* 0x0000200001037983 */ /* 0x010f220000100800 */
[C---:B-1-3--:R-:W-:Y:S02]  /*87a0*/  LEA R8, P0, R4.reuse, R0, 0x1 ;  /* 0x0000000004087211 */ /* 0x04afe400078008ff */
[----:B----4-:R-:W-:Y:S02]  /*87b0*/  LOP3.LUT P1, RZ, R3, 0x1, RZ, 0xc0, !PT ;  /* 0x0000000103ff7812 */ /* 0x010fe4000782c0ff */
[----:B--2---:R-:W-:Y:S02]  /*87c0*/  LEA.HI.X R9, R4, R10, R7, 0x1, P0 ;  /* 0x0000000a04097211 */ /* 0x004fe400000f0c07 */
        /* <DEDUP_REMOVED lines=10> */
.L_x_642:
[----:B------:R-:W-:Y:S05]  /*8870*/  BSYNC B0 ;  /* 0x0000000000007941 */ /* 0x000fea0003800000 */
.L_x_641:
[----:B------:R-:W-:Y:S05]  /*8880*/  BRA.DIV ~URZ, `(.L_x_643) ;  /* 0x00019e627f007947 */ /* 0x000fea000b800000 */
[----:B--2---:R2:W3:Y:S02]  /*8890*/  SHFL.IDX PT, R10, R12, 0x2, 0x181f ;  /* 0x00581f000c0a7f89 */ /* 0x0044e400000e0000 */
.L_x_802:
[----:B------:R-:W-:Y:S05]  /*88a0*/  BRA.DIV ~URZ, `(.L_x_644) ;  /* 0x00019eb27f007947 */ /* 0x000fea000b800000 */
[----:B-1----:R1:W2:Y:S02]  /*88b0*/  SHFL.IDX PT, R0, R15, 0x2, 0x181f ;  /* 0x00581f000f007f89 */ /* 0x0022a400000e0000 */
.L_x_803:
[----:B------:R-:W-:Y:S01]  /*88c0*/  IADD3 R2, R11, 0x40, RZ ;  /* 0x000000400b027810 */ /* 0x000fe20007ffe0ff */
[----:B------:R-:W-:Y:S03]  /*88d0*/  BSSY B0, `(.L_x_645) ;  /* 0x0000012000007945 */ /* 0x000fe60003800000 */
[----:B------:R-:W-:-:S13]  /*88e0*/  ISETP.GE.AND P0, PT, R2, R30, PT ;  /* 0x0000001e0200720c */ /* 0x000fda0003f06270 */
[----:B------:R-:W-:Y:S05]  /*88f0*/  @P0 BRA `(.L_x_646) ;  /* 0x000000f000000947 */ /* 0x000fea0003800000 */
[----:B----4-:R-:W4:Y:S04]  /*8900*/  LDL.64 R4, [R1+0x10] ;  /* 0x0000100001047983 */ /* 0x010f280000100a00 */
[----:B---3--:R-:W3:Y:S01]  /*8910*/  LDL R3, [R1+0x20] ;  /* 0x0000200001037983 */ /* 0x008ee20000100800 */
[C---:B--2-4-:R-:W-:Y:S02]  /*8920*/  LEA R8, P0, R4.reuse, R0, 0x1 ;  /* 0x0000000004087211 */ /* 0x054fe400078008ff */
[----:B---3--:R-:W-:Y:S02]  /*8930*/  LOP3.LUT P1, RZ, R3, 0x1, RZ, 0xc0, !PT ;  /* 0x0000000103ff7812 */ /* 0x008fe4000782c0ff */
[----:B------:R-:W-:Y:S02]  /*8940*/  LEA.HI.X R9, R4, R10, R7, 0x1, P0 ;  /* 0x0000000a04097211 */ /* 0x000fe400000f0c07 */
        /* <DEDUP_REMOVED lines=10> */
.L_x_646:
[----:B------:R-:W-:Y:S05]  /*89f0*/  BSYNC B0 ;  /* 0x0000000000007941 */ /* 0x000fea0003800000 */
.L_x_645:
[----:B------:R-:W-:Y:S05]  /*8a00*/  BRA.DIV ~URZ, `(.L_x_647) ;  /* 0x00019dc27f007947 */ /* 0x000fea000b800000 */
[----:B---3--:R3:W1:Y:S04]  /*8a10*/  SHFL.IDX PT, R10, R12, 0x3, 0x181f ;  /* 0x00781f000c0a7f89 */ /* 0x00866800000e0000 */
[----:B--2---:R3:W2:Y:S02]  /*8a20*/  SHFL.IDX PT, R0, R15, 0x3, 0x181f ;  /* 0x00781f000f007f89 */ /* 0x0046a400000e0000 */
.L_x_804:
[----:B---3--:R-:W3:Y:S04]  /*8a30*/  LDL.64 R16, [R1+0x10] ;  /* 0x0000100001107983 */ /* 0x008ee80000100a00 */
[----:B-1--4-:R-:W4:Y:S01]  /*8a40*/  LDL R15, [R1+0x20] ;  /* 0x00002000010f7983 */ /* 0x012f220000100800 */
[----:B------:R-:W-:Y:S01]  /*8a50*/  IADD3 R2, R11, 0x60, RZ ;  /* 0x000000600b027810 */ /* 0x000fe20007ffe0ff */
[----:B------:R-:W-:Y:S01]  /*8a60*/  IMAD.SHL.U32 R103, R101, 0x40, RZ ;  /* 0x0000004065677824 */ /* 0x000fe200078e00ff */
[----:B------:R-:W-:Y:S01]  /*8a70*/  SHF.R.S32.HI R109, RZ, 0x1f, R101 ;  /* 0x0000001fff6d7819 */ /* 0x000fe20000011465 */
[----:B------:R-:W1:Y:S01]  /*8a80*/  S2R R12, SR_TID.X ;  /* 0x00000000000c7919 */ /* 0x000e620000002100 */
[----:B------:R-:W-:Y:S01]  /*8a90*/  ISETP.GE.AND P0, PT, R2, R30, PT ;  /* 0x0000001e0200720c */ /* 0x000fe20003f06270 */
[----:B------:R-:W-:-:S12]  /*8aa0*/  IMAD.MOV.U32 R111, RZ, RZ, c[0x0][0x2c4] ;  /* 0x0000b100ff6f7624 */ /* 0x000fd800078e00ff */
[----:B--2---:R-:W-:-:S04]  /*8ab0*/  @!P0 LEA R8, P1, R134, R0, 0x1 ;  /* 0x0000000086088211 */ /* 0x004fc800078208ff */
[----:B------:R-:W-:Y:S02]  /*8ac0*/  @!P0 LEA.HI.X R9, R134, R10, R13, 0x1, P1 ;  /* 0x0000000a86098211 */ /* 0x000fe400008f0c0d */
[----:B-1----:R-:W-:-:S04]  /*8ad0*/  SHF.R.S32.HI R112, RZ, 0x1f, R12 ;  /* 0x0000001fff707819 */ /* 0x002fc8000001140c */
[----:B------:R-:W-:-:S04]  /*8ae0*/  LEA.HI R112, R112, R12, RZ, 0x3 ;  /* 0x0000000c70707211 */ /* 0x000fc800078f18ff */
[----:B------:R-:W-:Y:S02]  /*8af0*/  SHF.R.S32.HI R112, RZ, 0x3, R112 ;  /* 0x00000003ff707819 */ /* 0x000fe40000011470 */
[----:B---3--:R-:W-:-:S04]  /*8b00*/  @!P0 LEA R4, P1, R16, R0, 0x1 ;  /* 0x0000000010048211 */ /* 0x008fc800078208ff */
[----:B------:R-:W-:Y:S02]  /*8b10*/  @!P0 LEA.HI.X R5, R16, R10, R7, 0x1, P1 ;  /* 0x0000000a10058211 */ /* 0x000fe400008f0c07 */
[----:B------:R-:W-:Y:S01]  /*8b20*/  @!P0 LEA R2, P1, R135, R0, 0x1 ;  /* 0x0000000087028211 */ /* 0x000fe200078208ff */
[----:B------:R-:W-:-:S03]  /*8b30*/  IMAD R0, R109, c[0x0][0x1e0], RZ ;  /* 0x000078006d007a24 */ /* 0x000fc600078e02ff */
[----:B------:R-:W-:Y:S02]  /*8b40*/  @!P0 LEA.HI.X R3, R135, R10, R14, 0x1, P1 ;  /* 0x0000000a87038211 */ /* 0x000fe400008f0c0e */
[----:B----4-:R-:W-:-:S13]  /*8b50*/  LOP3.LUT P1, RZ, R15, 0x1, RZ, 0xc0, !PT ;  /* 0x000000010fff7812 */ /* 0x010fda000782c0ff */
        /* <DEDUP_REMOVED lines=8> */
[----:B-1----:R-:W-:Y:S01]  /*8be0*/  IADD3 R4, -R103, R242, -R112 ;  /* 0x000000f267047210 */ /* 0x002fe20007ffe970 */
[----:B------:R-:W-:Y:S01]  /*8bf0*/  IMAD R5, R101, c[0x0][0x1e4], R0 ;  /* 0x0000790065057a24 */ /* 0x000fe200078e0200 */
[----:B------:R-:W-:Y:S02]  /*8c00*/  BAR.SYNC.DEFER_BLOCKING 0x0 ;  /* 0x0000000000007b1d */ /* 0x000fe40000010000 */
[----:B------:R-:W-:Y:S01]  /*8c10*/  ISETP.GE.AND P0, PT, R4, 0x21, PT ;  /* 0x000000210400780c */ /* 0x000fe20003f06270 */
[----:B--2---:R-:W-:-:S02]  /*8c20*/  IMAD.MOV.U32 R8, RZ, RZ, 0x20 ;  /* 0x00000020ff087424 */ /* 0x004fc400078e00ff */
[----:B---3--:R-:W-:-:S04]  /*8c30*/  IMAD.WIDE.U32 R2, R101, c[0x0][0x1e0], RZ ;  /* 0x0000780065027a25 */ /* 0x008fc800078e00ff */
[----:B------:R-:W-:Y:S01]  /*8c40*/  IMAD.IADD R3, R3, 0x1, R5 ;  /* 0x0000000103037824 */ /* 0x000fe200078e0205 */
[----:B------:R-:W-:Y:S01]  /*8c50*/  LEA R0, P1, R2, R228, 0x6 ;  /* 0x000000e402007211 */ /* 0x000fe200078230ff */
[----:B------:R-:W-:-:S03]  /*8c60*/  IMAD.WIDE.U32 R6, R8, c[0x0][0x1e0], RZ ;  /* 0x0000780008067a25 */ /* 0x000fc600078e00ff */
[----:B------:R-:W-:Y:S01]  /*8c70*/  LEA.HI.X R2, R2, R232, R3, 0x6, P1 ;  /* 0x000000e802027211 */ /* 0x000fe200008f3403 */
[----:B------:R-:W-:Y:S01]  /*8c80*/  IMAD R5, R8, c[0x0][0x1e4], RZ ;  /* 0x0000790008057a24 */ /* 0x000fe200078e02ff */
[----:B------:R-:W-:-:S04]  /*8c90*/  @P0 IADD3 R3, P1, R0, R6, RZ ;  /* 0x0000000600030210 */ /* 0x000fc80007f3e0ff */
[----:B------:R-:W-:Y:S02]  /*8ca0*/  @P0 IADD3.X R6, R2, R7, R5, P1, !PT ;  /* 0x0000000702060210 */ /* 0x000fe40000ffe405 */
[----:B------:R-:W-:-:S13]  /*8cb0*/  ISETP.GE.AND P1, PT, R4, 0x1, PT ;  /* 0x000000010400780c */ /* 0x000fda0003f26270 */
[----:B------:R-:W-:-:S04]  /*8cc0*/  @P1 LEA R4, P2, R0, c[0x0][0x1c8], 0x1 ;  /* 0x0000720000041a11 */ /* 0x000fc800078408ff */
[----:B------:R-:W-:Y:S02]  /*8cd0*/  @P1 LEA.HI.X R5, R0, c[0x0][0x1cc], R2, 0x1, P2 ;  /* 0x0000730000051a11 */ /* 0x000fe400010f0c02 */
[----:B------:R-:W-:-:S03]  /*8ce0*/  @P0 LEA R2, P2, R3, c[0x0][0x1c8], 0x1 ;  /* 0x0000720003020a11 */ /* 0x000fc600078408ff */
[----:B------:R-:W-:Y:S01]  /*8cf0*/  @!PT LDS RZ, [RZ] ;  /* 0x00000000fffff984 */ /* 0x000fe20000000800 */
[----:B------:R-:W-:Y:S01]  /*8d00*/  @!PT LDS RZ, [RZ] ;  /* 0x00000000fffff984 */ /* 0x000fe20000000800 */
[----:B------:R-:W-:Y:S01]  /*8d10*/  @!PT LDS RZ, [RZ] ;  /* 0x00000000fffff984 */ /* 0x000fe20000000800 */
[----:B------:R1:W-:Y:S01]  /*8d20*/  @P1 LDGSTS.E.BYPASS.LTC128B.128 [R217+0x6100], [R4.64], !P5 ;  /* 0x0610000004d91fae */ /* 0x0003e2000e901d46 */
[----:B------:R-:W-:-:S03]  /*8d30*/  @P0 LEA.HI.X R3, R3, c[0x0][0x1cc], R6, 0x1, P2 ;  /* 0x0000730003030a11 */ /* 0x000fc600010f0c06 */
        /* <DEDUP_REMOVED lines=10> */
.L_x_648:
[----:B------:R-:W-:Y:S01]  /*8de0*/  ULDC.U8 UR4, c[0x0][0x298] ;  /* 0x0000a60000047ab9 */ /* 0x000fe20000000000 */
[----:B------:R-:W-:Y:S01]  /*8df0*/  SHF.R.S32.HI R113, RZ, 0x1f, R12 ;  /* 0x0000001fff717819 */ /* 0x000fe2000001140c */
[----:B-1---5:R-:W-:Y:S01]  /*8e00*/  IMAD.WIDE.U32 R4, R131, c[0x0][0x280], RZ ;  /* 0x0000a00083047a25 */ /* 0x022fe200078e00ff */
[----:B------:R-:W-:Y:S01]  /*8e10*/  ISETP.NE.AND P0, PT, RZ, UR4, PT ;  /* 0x00000004ff007c0c */ /* 0x000fe2000bf05270 */
[----:B------:R-:W-:Y:S01]  /*8e20*/  BSSY B2, `(.L_x_649) ;  /* 0x00006ff000027945 */ /* 0x000fe20003800000 */
[----:B------:R-:W-:Y:S02]  /*8e30*/  SHF.R.S32.HI R0, RZ, 0x1f, R131 ;  /* 0x0000001fff007819 */ /* 0x000fe40000011483 */
[----:B------:R-:W-:Y:S02]  /*8e40*/  LEA.HI R113, R113, R12, RZ, 0x2 ;  /* 0x0000000c71717211 */ /* 0x000fe400078f10ff */
[----:B------:R-:W-:Y:S01]  /*8e50*/  IADD3 R26, R245, R246, RZ ;  /* 0x000000f6f51a7210 */ /* 0x000fe20007ffe0ff */
[C---:B------:R-:W-:Y:S01]  /*8e60*/  IMAD R2, R0.reuse, c[0x0][0x280], RZ ;  /* 0x0000a00000027a24 */ /* 0x040fe200078e02ff */
[----:B------:R-:W-:Y:S01]  /*8e70*/  LOP3.LUT R113, R113, 0xfffffffc, RZ, 0xc0, !PT ;  /* 0xfffffffc71717812 */ /* 0x000fe200078ec0ff */
[----:B------:R-:W-:Y:S01]  /*8e80*/  IMAD R0, R0, c[0x0][0x290], RZ ;  /* 0x0000a40000007a24 */ /* 0x000fe200078e02ff */
[----:B------:R-:W-:Y:S01]  /*8e90*/  IADD3 R110, R245, 0x40, RZ ;  /* 0x00000040f56e7810 */ /* 0x000fe20007ffe0ff */
[----:B------:R-:W-:Y:S01]  /*8ea0*/  IMAD R7, R131, c[0x0][0x284], R2 ;  /* 0x0000a10083077a24 */ /* 0x000fe200078e0202 */
[----:B------:R-:W-:Y:S01]  /*8eb0*/  IADD3 R113, -R113, R12, RZ ;  /* 0x0000000c71717210 */ /* 0x000fe20007ffe1ff */
[----:B------:R-:W-:-:S02]  /*8ec0*/  IMAD R6, R131, c[0x0][0x294], R0 ;  /* 0x0000a50083067a24 */ /* 0x000fc400078e0200 */
[----:B------:R-:W-:Y:S01]  /*8ed0*/  IMAD.WIDE.U32 R2, R131, c[0x0][0x290], RZ ;  /* 0x0000a40083027a25 */ /* 0x000fe200078e00ff */
[----:B------:R-:W-:-:S03]  /*8ee0*/  IADD3 R7, R7, R5, RZ ;  /* 0x0000000507077210 */ /* 0x000fc60007ffe0ff */
[----:B------:R-:W-:Y:S02]  /*8ef0*/  IMAD R0, R113, 0x40, R26 ;  /* 0x0000004071007824 */ /* 0x000fe400078e021a */
[----:B------:R-:W-:Y:S01]  /*8f00*/  IMAD.IADD R6, R6, 0x1, R3 ;  /* 0x0000000106067824 */ /* 0x000fe200078e0203 */
[----:B------:R-:W-:Y:S05]  /*8f10*/  @!P0 BRA `(.L_x_650) ;  /* 0x0000368000008947 */ /* 0x000fea0003800000 */
[----:B------:R-:W-:Y:S01]  /*8f20*/  ISETP.NE.AND P1, PT, R111, 0x1, PT ;  /* 0x000000016f00780c */ /* 0x000fe20003f25270 */
[----:B------:R-:W-:Y:S01]  /*8f30*/  IMAD.MOV.U32 R5, RZ, RZ, R7 ;  /* 0x000000ffff057224 */ /* 0x000fe200078e0007 */
[----:B------:R-:W-:Y:S01]  /*8f40*/  BSSY B0, `(.L_x_651) ;  /* 0x0000068000007945 */ /* 0x000fe20003800000 */
[----:B------:R-:W-:Y:S01]  /*8f50*/  IMAD.MOV.U32 R7, RZ, RZ, R6 ;  /* 0x000000ffff077224 */ /* 0x000fe200078e0006 */
[----:B------:R-:W-:Y:S01]  /*8f60*/  SHF.R.S32.HI R31, RZ, 0x1f, R147 ;  /* 0x0000001fff1f7819 */ /* 0x000fe20000011493 */
[----:B------:R-:W-:Y:S01]  /*8f70*/  IMAD.MOV.U32 R6, RZ, RZ, R2 ;  /* 0x000000ffff067224 */ /* 0x000fe200078e0002 */
[----:B------:R-:W-:Y:S01]  /*8f80*/  SHF.R.S32.HI R49, RZ, 0x1f, R145 ;  /* 0x0000001fff317819 */ /* 0x000fe20000011491 */
[----:B------:R-:W-:Y:S01]  /*8f90*/  CS2R R66, SRZ ;  /* 0x0000000000427805 */ /* 0x000fe2000001ff00 */
[----:B------:R-:W-:Y:S01]  /*8fa0*/  SHF.R.S32.HI R42, RZ, 0x1f, R144 ;  /* 0x0000001fff2a7819 */ /* 0x000fe20000011490 */
[----:B------:R-:W-:Y:S01]  /*8fb0*/  CS2R R38, SRZ ;  /* 0x0000000000267805 */ /* 0x000fe2000001ff00 */
[----:B------:R-:W-:Y:S01]  /*8fc0*/  SHF.R.S32.HI R43, RZ, 0x1f, R146 ;  /* 0x0000001fff2b7819 */ /* 0x000fe20000011492 */
[----:B------:R-:W-:Y:S01]  /*8fd0*/  CS2R R32, SRZ ;  /* 0x0000000000207805 */ /* 0x000fe2000001ff00 */
[----:B------:R-:W-:Y:S01]  /*8fe0*/  SHF.R.S32.HI R48, RZ, 0x1f, R141 ;  /* 0x0000001fff307819 */ /* 0x000fe2000001148d */
[----:B------:R-:W-:Y:S01]  /*8ff0*/  @P1 IMAD.HI.U32 R3, R0, c[0x0][0x2c8], RZ ;  /* 0x0000b20000031a27 */ /* 0x000fe200078e00ff */
[----:B------:R-:W-:Y:S01]  /*9000*/  CS2R R24, SRZ ;  /* 0x0000000000187805 */ /* 0x000fe2000001ff00 */
[----:B------:R-:W-:Y:S01]  /*9010*/  CS2R R20, SRZ ;  /* 0x0000000000147805 */ /* 0x000fe2000001ff00 */
[----:B------:R-:W-:Y:S01]  /*9020*/  CS2R R12, SRZ ;  /* 0x00000000000c7805 */ /* 0x000fe2000001ff00 */
[----:B------:R-:W-:Y:S01]  /*9030*/  CS2R R10, SRZ ;  /* 0x00000000000a7805 */ /* 0x000fe2000001ff00 */
[----:B------:R-:W-:Y:S01]  /*9040*/  @P1 SHF.R.U32.HI R0, RZ, c[0x0][0x2cc], R3 ;  /* 0x0000b300ff001a19 */ /* 0x000fe20000011603 */
[----:B------:R-:W-:Y:S01]  /*9050*/  CS2R R40, SRZ ;  /* 0x0000000000287805 */ /* 0x000fe2000001ff00 */
[----:B------:R-:W-:Y:S01]  /*9060*/  CS2R R34, SRZ ;  /* 0x0000000000227805 */ /* 0x000fe2000001ff00 */
[----:B------:R-:W-:Y:S01]  /*9070*/  CS2R R28, SRZ ;  /* 0x00000000001c7805 */ /* 0x000fe2000001ff00 */
[----:B------:R-:W-:Y:S01]  /*9080*/  SHF.R.S32.HI R3, RZ, 0x1f, R0 ;  /* 0x0000001fff037819 */ /* 0x000fe20000011400 */
[----:B------:R-:W-:Y:S01]  /*9090*/  IMAD.WIDE.U32 R4, R0, c[0x0][0x280], R4 ;  /* 0x0000a00000047a25 */ /* 0x000fe200078e0004 */
[----:B------:R-:W-:-:S03]  /*90a0*/  CS2R R22, SRZ ;  /* 0x0000000000167805 */ /* 0x000fc6000001ff00 */
[C---:B------:R-:W-:Y:S01]  /*90b0*/  IMAD R8, R3.reuse, c[0x0][0x280], RZ ;  /* 0x0000a00003087a24 */ /* 0x040fe200078e02ff */
[----:B------:R-:W-:Y:S01]  /*90c0*/  LEA R27, P0, R4, c[0x0][0x270], 0x1 ;  /* 0x00009c00041b7a11 */ /* 0x000fe200078008ff */
[----:B------:R-:W-:Y:S02]  /*90d0*/  IMAD R9, R3, c[0x0][0x290], RZ ;  /* 0x0000a40003097a24 */ /* 0x000fe400078e02ff */
[C---:B------:R-:W-:Y:S02]  /*90e0*/  IMAD R8, R0.reuse, c[0x0][0x284], R8 ;  /* 0x0000a10000087a24 */ /* 0x040fe400078e0208 */
[----:B------:R-:W-:Y:S02]  /*90f0*/  IMAD.WIDE.U32 R2, R0, c[0x0][0x290], R6 ;  /* 0x0000a40000027a25 */ /* 0x000fe400078e0006 */
[----:B------:R-:W-:Y:S02]  /*9100*/  CS2R R6, SRZ ;  /* 0x0000000000067805 */ /* 0x000fe4000001ff00 */
[----:B------:R-:W-:Y:S01]  /*9110*/  IMAD.IADD R5, R5, 0x1, R8 ;  /* 0x0000000105057824 */ /* 0x000fe200078e0208 */
[----:B------:R-:W-:Y:S01]  /*9120*/  LEA R36, P1, R2, c[0x0][0x288], 0x1 ;  /* 0x0000a20002247a11 */ /* 0x000fe200078208ff */
[----:B------:R-:W-:-:S02]  /*9130*/  IMAD R0, R0, c[0x0][0x294], R9 ;  /* 0x0000a50000007a24 */ /* 0x000fc400078e0209 */
[----:B------:R-:W-:Y:S01]  /*9140*/  CS2R R8, SRZ ;  /* 0x0000000000087805 */ /* 0x000fe2000001ff00 */
[----:B------:R-:W-:Y:S01]  /*9150*/  LEA.HI.X R19, R4, c[0x0][0x274], R5, 0x1, P0 ;  /* 0x00009d0004137a11 */ /* 0x000fe200000f0c05 */
[----:B------:R-:W-:Y:S01]  /*9160*/  IMAD.IADD R0, R3, 0x1, R0 ;  /* 0x0000000103007824 */ /* 0x000fe200078e0200 */
[----:B------:R-:W-:Y:S01]  /*9170*/  ISETP.GE.AND P0, PT, R26, R30, PT ;  /* 0x0000001e1a00720c */ /* 0x000fe20003f06270 */
[----:B------:R1:W2:Y:S03]  /*9180*/  SHFL.IDX PT, R4, R27, RZ, 0x1c1f ;  /* 0x001c1fff1b047589 */ /* 0x0002a600000e0000 */
[----:B------:R-:W-:Y:S01]  /*9190*/  LEA.HI.X R18, R2, c[0x0][0x28c], R0, 0x1, P1 ;  /* 0x0000a30002127a11 */ /* 0x000fe200008f0c00 */
[----:B------:R1:W3:Y:S04]  /*91a0*/  SHFL.IDX PT, R5, R19, RZ, 0x1c1f ;  /* 0x001c1fff13057589 */ /* 0x0002e800000e0000 */
[----:B------:R1:W4:Y:S04]  /*91b0*/  SHFL.IDX PT, R2, R36, RZ, 0x1c1f ;  /* 0x001c1fff24027589 */ /* 0x00032800000e0000 */
[----:B------:R1:W1:Y:S01]  /*91c0*/  SHFL.IDX PT, R3, R18, RZ, 0x1c1f ;  /* 0x001c1fff12037589 */ /* 0x00026200000e0000 */
[----:B------:R-:W-:Y:S05]  /*91d0*/  @P0 BRA `(.L_x_652) ;  /* 0x000003e000000947 */ /* 0x000fea0003800000 */
[----:B------:R-:W-:Y:S01]  /*91e0*/  ISETP.GE.AND P0, PT, R147, c[0x0][0x27c], PT ;  /* 0x00009f0093007a0c */ /* 0x000fe20003f06270 */
[----:B------:R-:W-:Y:S01]  /*91f0*/  CS2R R12, SRZ ;  /* 0x00000000000c7805 */ /* 0x000fe2000001ff00 */
[----:B------:R-:W-:-:S11]  /*9200*/  CS2R R8, SRZ ;  /* 0x0000000000087805 */ /* 0x000fd6000001ff00 */
[C---:B------:R-:W-:Y:S01]  /*9210*/  @!P0 IMAD.SHL.U32 R0, R147.reuse, 0x2, RZ ;  /* 0x0000000293008824 */ /* 0x040fe200078e00ff */
[----:B------:R-:W-:-:S04]  /*9220*/  @!P0 SHF.L.U64.HI R7, R147, 0x1, R31 ;  /* 0x0000000193078819 */ /* 0x000fc8000001021f */
[----:B--2---:R-:W-:-:S05]  /*9230*/  @!P0 IADD3 R10, P1, R4, R0, RZ ;  /* 0x00000000040a8210 */ /* 0x004fca0007f3e0ff */
[----:B---3--:R-:W-:Y:S01]  /*9240*/  @!P0 IMAD.X R11, R5, 0x1, R7, P1 ;  /* 0x00000001050b8824 */ /* 0x008fe200008e0607 */
[----:B----4-:R-:W-:-:S04]  /*9250*/  @!P0 IADD3 R6, P1, R2, R0, RZ ;  /* 0x0000000002068210 */ /* 0x010fc80007f3e0ff */
[----:B------:R2:W5:Y:S01]  /*9260*/  @!P0 LD.E.64 R12, [R10.64] ;  /* 0x000000060a0c8980 */ /* 0x000562000c101b00 */
[----:B-1----:R-:W-:Y:S01]  /*9270*/  @!P0 IMAD.X R7, R3, 0x1, R7, P1 ;  /* 0x0000000103078824 */ /* 0x002fe200008e0607 */
[----:B------:R-:W-:-:S04]  /*9280*/  ISETP.GE.AND P1, PT, R144, c[0x0][0x27c], PT ;  /* 0x00009f0090007a0c */ /* 0x000fc80003f26270 */
[----:B------:R1:W5:Y:S09]  /*9290*/  @!P0 LD.E.64 R8, [R6.64] ;  /* 0x0000000606088980 */ /* 0x000372000c101b00 */
[C---:B------:R-:W-:Y:S01]  /*92a0*/  @!P1 IMAD.SHL.U32 R14, R144.reuse, 0x2, RZ ;  /* 0x00000002900e9824 */ /* 0x040fe200078e00ff */
[----:B------:R-:W-:-:S04]  /*92b0*/  @!P1 SHF.L.U64.HI R0, R144, 0x1, R42 ;  /* 0x0000000190009819 */ /* 0x000fc8000001022a */
[----:B--2---:R-:W-:-:S05]  /*92c0*/  @!P1 IADD3 R10, P0, R4, R14, RZ ;  /* 0x0000000e040a9210 */ /* 0x004fca0007f1e0ff */
[----:B------:R-:W-:Y:S01]  /*92d0*/  @!P1 IMAD.X R11, R5, 0x1, R0, P0 ;  /* 0x00000001050b9824 */ /* 0x000fe200000e0600 */
[----:B-1----:R-:W-:-:S05]  /*92e0*/  @!P1 IADD3 R6, P0, R2, R14, RZ ;  /* 0x0000000e02069210 */ /* 0x002fca0007f1e0ff */
[----:B------:R-:W-:Y:S01]  /*92f0*/  @!P1 IMAD.X R7, R3, 0x1, R0, P0 ;  /* 0x0000000103079824 */ /* 0x000fe200000e0600 */
[----:B------:R-:W-:Y:S01]  /*9300*/  ISETP.GE.AND P0, PT, R146, c[0x0][0x27c], PT ;  /* 0x00009f0092007a0c */ /* 0x000fe20003f06270 */
[----:B------:R-:W-:Y:S01]  /*9310*/  CS2R R20, SRZ ;  /* 0x0000000000147805 */ /* 0x000fe2000001ff00 */
[----:B------:R-:W-:Y:S01]  /*9320*/  CS2R R22, SRZ ;  /* 0x0000000000167805 */ /* 0x000fe2000001ff00 */
[----:B------:R-:W-:-:S04]  /*9330*/  ISETP.GE.AND P2, PT, R141, c[0x0][0x27c], PT ;  /* 0x00009f008d007a0c */ /* 0x000fc80003f46270 */
[----:B------:R1:W5:Y:S04]  /*9340*/  @!P1 LD.E.64 R20, [R10.64] ;  /* 0x000000060a149980 */ /* 0x000368000c101b00 */
[----:B------:R2:W5:Y:S02]  /*9350*/  @!P1 LD.E.64 R22, [R6.64] ;  /* 0x0000000606169980 */ /* 0x000564000c101b00 */
[C---:B------:R-:W-:Y:S01]  /*9360*/  @!P0 IMAD.SHL.U32 R14, R146.reuse, 0x2, RZ ;  /* 0x00000002920e8824 */ /* 0x040fe200078e00ff */
[----:B------:R-:W-:Y:S01]  /*9370*/  @!P0 SHF.L.U64.HI R0, R146, 0x1, R43 ;  /* 0x0000000192008819 */ /* 0x000fe2000001022b */
[----:B------:R-:W-:Y:S01]  /*9380*/  CS2R R24, SRZ ;  /* 0x0000000000187805 */ /* 0x000fe2000001ff00 */
[----:B------:R-:W-:Y:S02]  /*9390*/  CS2R R28, SRZ ;  /* 0x00000000001c7805 */ /* 0x000fe4000001ff00 */
[----:B-1----:R-:W-:-:S05]  /*93a0*/  @!P0 IADD3 R10, P1, R4, R14, RZ ;  /* 0x0000000e040a8210 */ /* 0x002fca0007f3e0ff */
[----:B------:R-:W-:Y:S01]  /*93b0*/  @!P0 IMAD.X R11, R5, 0x1, R0, P1 ;  /* 0x00000001050b8824 */ /* 0x000fe200008e0600 */
[----:B--2---:R-:W-:Y:S01]  /*93c0*/  @!P0 IADD3 R6, P1, R2, R14, RZ ;  /* 0x0000000e02068210 */ /* 0x004fe20007f3e0ff */
[----:B------:R-:W-:-:S03]  /*93d0*/  @!P2 IMAD.SHL.U32 R14, R141, 0x2, RZ ;  /* 0x000000028d0ea824 */ /* 0x000fc600078e00ff */
[----:B------:R1:W5:Y:S01]  /*93e0*/  @!P0 LD.E.64 R24, [R10.64] ;  /* 0x000000060a188980 */ /* 0x000362000c101b00 */
[----:B------:R-:W-:Y:S01]  /*93f0*/  @!P0 IMAD.X R7, R3, 0x1, R0, P1 ;  /* 0x0000000103078824 */ /* 0x000fe200008e0600 */
[----:B------:R-:W-:-:S04]  /*9400*/  @!P2 SHF.L.U64.HI R0, R141, 0x1, R48 ;  /* 0x000000018d00a819 */ /* 0x000fc80000010230 */
[----:B------:R2:W5:Y:S01]  /*9410*/  @!P0 LD.E.64 R28, [R6.64] ;  /* 0x00000006061c8980 */ /* 0x000562000c101b00 */
[----:B------:R-:W-:Y:S01]  /*9420*/  ISETP.GE.AND P1, PT, R142, c[0x0][0x27c], PT ;  /* 0x00009f008e007a0c */ /* 0x000fe20003f26270 */
[----:B------:R-:W-:Y:S01]  /*9430*/  CS2R R32, SRZ ;  /* 0x0000000000207805 */ /* 0x000fe2000001ff00 */
[----:B------:R-:W-:Y:S01]  /*9440*/  CS2R R34, SRZ ;  /* 0x0000000000227805 */ /* 0x000fe2000001ff00 */
[----:B-1----:R-:W-:-:S05]  /*9450*/  @!P2 IADD3 R10, P0, R4, R14, RZ ;  /* 0x0000000e040aa210 */ /* 0x002fca0007f1e0ff */
[----:B------:R-:W-:Y:S01]  /*9460*/  @!P2 IMAD.X R11, R5, 0x1, R0, P0 ;  /* 0x00000001050ba824 */ /* 0x000fe200000e0600 */
[----:B--2---:R-:W-:-:S04]  /*9470*/  @!P2 IADD3 R6, P0, R2, R14, RZ ;  /* 0x0000000e0206a210 */ /* 0x004fc80007f1e0ff */
[C---:B------:R-:W-:Y:S01]  /*9480*/  @!P1 IMAD.WIDE R16, R142.reuse, 0x2, R4 ;  /* 0x000000028e109825 */ /* 0x040fe200078e0204 */
[----:B------:R1:W5:Y:S03]  /*9490*/  @!P2 LD.E.64 R32, [R10.64] ;  /* 0x000000060a20a980 */ /* 0x000366000c101b00 */
[----:B------:R-:W-:Y:S01]  /*94a0*/  @!P2 IMAD.X R7, R3, 0x1, R0, P0 ;  /* 0x000000010307a824 */ /* 0x000fe200000e0600 */
[----:B------:R-:W-:Y:S01]  /*94b0*/  ISETP.GE.AND P0, PT, R145, c[0x0][0x27c], PT ;  /* 0x00009f0091007a0c */ /* 0x000fe20003f06270 */
[----:B------:R-:W-:-:S03]  /*94c0*/  @!P1 IMAD.WIDE R14, R142, 0x2, R2 ;  /* 0x000000028e0e9825 */ /* 0x000fc600078e0202 */
[----:B------:R2:W5:Y:S09]  /*94d0*/  @!P2 LD.E.64 R34, [R6.64] ;  /* 0x000000060622a980 */ /* 0x000572000c101b00 */
[----:B------:R-:W-:Y:S01]  /*94e0*/  @!P0 IMAD.SHL.U32 R0, R145, 0x2, RZ ;  /* 0x0000000291008824 */ /* 0x000fe200078e00ff */
[----:B-1----:R-:W-:Y:S01]  /*94f0*/  CS2R R10, SRZ ;  /* 0x00000000000a7805 */ /* 0x002fe2000001ff00 */
[----:B--2---:R-:W-:-:S05]  /*9500*/  CS2R R6, SRZ ;  /* 0x0000000000067805 */ /* 0x004fca000001ff00 */
[----:B------:R1:W5:Y:S04]  /*9510*/  @!P1 LD.E.64 R10, [R16.64] ;  /* 0x00000006100a9980 */ /* 0x000368000c101b00 */
[----:B------:R2:W5:Y:S01]  /*9520*/  @!P1 LD.E.64 R6, [R14.64] ;  /* 0x000000060e069980 */ /* 0x000562000c101b00 */
[----:B------:R-:W-:Y:S01]  /*9530*/  @!P0 IADD3 R4, P1, R4, R0, RZ ;  /* 0x0000000004048210 */ /* 0x000fe20007f3e0ff */
[----:B------:R-:W-:Y:S01]  /*9540*/  CS2R R38, SRZ ;  /* 0x0000000000267805 */ /* 0x000fe2000001ff00 */
[----:B------:R-:W-:Y:S01]  /*9550*/  CS2R R40, SRZ ;  /* 0x0000000000287805 */ /* 0x000fe2000001ff00 */
[----:B--2---:R-:W-:-:S05]  /*9560*/  @!P0 SHF.L.U64.HI R14, R145, 0x1, R49 ;  /* 0x00000001910e8819 */ /* 0x004fca0000010231 */
[----:B------:R-:W-:Y:S01]  /*9570*/  @!P0 IMAD.X R5, R5, 0x1, R14, P1 ;  /* 0x0000000105058824 */ /* 0x000fe200008e060e */
[----:B------:R-:W-:-:S04]  /*9580*/  @!P0 IADD3 R2, P1, R2, R0, RZ ;  /* 0x0000000002028210 */ /* 0x000fc80007f3e0ff */
[----:B------:R1:W5:Y:S01]  /*9590*/  @!P0 LD.E.64 R38, [R4.64] ;  /* 0x0000000604268980 */ /* 0x000362000c101b00 */
[----:B------:R-:W-:-:S05]  /*95a0*/  @!P0 IMAD.X R3, R3, 0x1, R14, P1 ;  /* 0x0000000103038824 */ /* 0x000fca00008e060e */
[----:B------:R1:W5:Y:S03]  /*95b0*/  @!P0 LD.E.64 R40, [R2.64] ;  /* 0x0000000602288980 */ /* 0x000366000c101b00 */
.L_x_652:
[----:B------:R-:W-:Y:S05]  /*95c0*/  BSYNC B0 ;  /* 0x0000000000007941 */ /* 0x000fea0003800000 */
.L_x_651:
[----:B------:R-:W-:Y:S01]  /*95d0*/  IADD3 R0, R26, 0x40, RZ ;  /* 0x000000401a007810 */ /* 0x000fe20007ffe0ff */
[----:B-1--45:R-:W-:Y:S01]  /*95e0*/  IMAD.MOV.U32 R2, RZ, RZ, R32 ;  /* 0x000000ffff027224 */ /* 0x032fe200078e0020 */
[----:B------:R-:W-:Y:S01]  /*95f0*/  MOV R14, R6 ;  /* 0x00000006000e7202 */ /* 0x000fe20000000f00 */
[----:B--2---:R-:W-:Y:S01]  /*9600*/  IMAD.MOV.U32 R4, RZ, RZ, R38 ;  /* 0x000000ffff047224 */ /* 0x004fe200078e0026 */
[----:B------:R-:W-:Y:S01]  /*9610*/  ISETP.GE.AND P0, PT, R0, R30, PT ;  /* 0x0000001e0000720c */ /* 0x000fe20003f06270 */
[----:B------:R-:W-:Y:S01]  /*9620*/  IMAD.MOV.U32 R0, RZ, RZ, R33 ;  /* 0x000000ffff007224 */ /* 0x000fe200078e0021 */
[----:B---3--:R-:W1:Y:S01]  /*9630*/  SHFL.IDX PT, R5, R19, 0x1, 0x1c1f ;  /* 0x003c1f0013057f89 */ /* 0x008e6200000e0000 */
[----:B------:R-:W-:Y:S01]  /*9640*/  IMAD.MOV.U32 R3, RZ, RZ, R39 ;  /* 0x000000ffff037224 */ /* 0x000fe200078e0027 */
[----:B------:R-:W-:Y:S01]  /*9650*/  BSSY B0, `(.L_x_653) ;  /* 0x000006d000007945 */ /* 0x000fe20003800000 */
[----:B------:R-:W-:Y:S01]  /*9660*/  IMAD.MOV.U32 R16, RZ, RZ, R8 ;  /* 0x000000ffff107224 */ /* 0x000fe200078e0008 */
[----:B------:R-:W-:Y:S01]  /*9670*/  PRMT R75, R0, 0x5410, R2 ;  /* 0x00005410004b7816 */ /* 0x000fe20000000002 */
[----:B------:R-:W-:Y:S01]  /*9680*/  IMAD.MOV.U32 R2, RZ, RZ, R20 ;  /* 0x000000ffff027224 */ /* 0x000fe200078e0014 */
[----:B------:R-:W-:Y:S01]  /*9690*/  PRMT R77, R3, 0x5410, R4 ;  /* 0x00005410034d7816 */ /* 0x000fe20000000004 */
[----:B------:R-:W-:Y:S01]  /*96a0*/  IMAD.MOV.U32 R0, RZ, RZ, R21 ;  /* 0x000000ffff007224 */ /* 0x000fe200078e0015 */
[----:B------:R-:W-:Y:S01]  /*96b0*/  MOV R4, R24 ;  /* 0x0000001800047202 */ /* 0x000fe20000000f00 */
[----:B------:R-:W-:Y:S01]  /*96c0*/  IMAD.MOV.U32 R3, RZ, RZ, R25 ;  /* 0x000000ffff037224 */ /* 0x000fe200078e0019 */
[----:B------:R-:W-:Y:S01]  /*96d0*/  CS2R R58, SRZ ;  /* 0x00000000003a7805 */ /* 0x000fe2000001ff00 */
[----:B------:R-:W-:Y:S01]  /*96e0*/  IMAD.MOV.U32 R15, RZ, RZ, R9 ;  /* 0x000000ffff0f7224 */ /* 0x000fe200078e0009 */
[----:B------:R-:W-:Y:S01]  /*96f0*/  PRMT R71, R0, 0x5410, R2 ;  /* 0x0000541000477816 */ /* 0x000fe20000000002 */
[----:B------:R-:W-:Y:S01]  /*9700*/  IMAD.MOV.U32 R2, RZ, RZ, R10 ;  /* 0x000000ffff027224 */ /* 0x000fe200078e000a */
[----:B------:R-:W-:Y:S01]  /*9710*/  PRMT R73, R3, 0x5410, R4 ;  /* 0x0000541003497816 */ /* 0x000fe20000000004 */
[----:B------:R-:W-:Y:S01]  /*9720*/  IMAD.MOV.U32 R0, RZ, RZ, R11 ;  /* 0x000000ffff007224 */ /* 0x000fe200078e000b */
[----:B------:R-:W-:Y:S01]  /*9730*/  MOV R4, R12 ;  /* 0x0000000c00047202 */ /* 0x000fe20000000f00 */
[----:B------:R-:W-:Y:S01]  /*9740*/  IMAD.MOV.U32 R3, RZ, RZ, R13 ;  /* 0x000000ffff037224 */ /* 0x000fe200078e000d */
[----:B------:R-:W-:Y:S01]  /*9750*/  PRMT R68, R15, 0x5410, R16 ;  /* 0x000054100f447816 */ /* 0x000fe20000000010 */
[----:B------:R-:W-:Y:S01]  /*9760*/  CS2R R54, SRZ ;  /* 0x0000000000367805 */ /* 0x000fe2000001ff00 */
[----:B------:R-:W-:Y:S01]  /*9770*/  PRMT R65, R0, 0x5410, R2 ;  /* 0x0000541000417816 */ /* 0x000fe20000000002 */
[----:B------:R-:W-:Y:S01]  /*9780*/  IMAD.MOV.U32 R2, RZ, RZ, R34 ;  /* 0x000000ffff027224 */ /* 0x000fe200078e0022 */
[----:B------:R-:W-:Y:S01]  /*9790*/  PRMT R69, R3, 0x5410, R4 ;  /* 0x0000541003457816 */ /* 0x000fe20000000004 */
[----:B------:R-:W-:Y:S01]  /*97a0*/  IMAD.MOV.U32 R0, RZ, RZ, R35 ;  /* 0x000000ffff007224 */ /* 0x000fe200078e0023 */
[----:B------:R-:W-:Y:S01]  /*97b0*/  MOV R4, R40 ;  /* 0x0000002800047202 */ /* 0x000fe20000000f00 */
[----:B------:R-:W-:Y:S01]  /*97c0*/  IMAD.MOV.U32 R3, RZ, RZ, R41 ;  /* 0x000000ffff037224 */ /* 0x000fe200078e0029 */
[----:B------:R-:W-:Y:S01]  /*97d0*/  CS2R R50, SRZ ;  /* 0x0000000000327805 */ /* 0x000fe2000001ff00 */
[----:B------:R-:W-:Y:S01]  /*97e0*/  CS2R R44, SRZ ;  /* 0x00000000002c7805 */ /* 0x000fe2000001ff00 */
[----:B------:R-:W-:Y:S01]  /*97f0*/  PRMT R74, R0, 0x5410, R2 ;  /* 0x00005410004a7816 */ /* 0x000fe20000000002 */
[----:B------:R-:W-:Y:S01]  /*9800*/  IMAD.MOV.U32 R2, RZ, RZ, R22 ;  /* 0x000000ffff027224 */ /* 0x000fe200078e0016 */
[----:B------:R-:W-:Y:S01]  /*9810*/  PRMT R76, R3, 0x5410, R4 ;  /* 0x00005410034c7816 */ /* 0x000fe20000000004 */
[----:B------:R-:W-:Y:S01]  /*9820*/  IMAD.MOV.U32 R3, RZ, RZ, R29 ;  /* 0x000000ffff037224 */ /* 0x000fe200078e001d */
[----:B------:R-:W-:Y:S01]  /*9830*/  MOV R0, R23 ;  /* 0x0000001700007202 */ /* 0x000fe20000000f00 */
[----:B------:R-:W-:Y:S01]  /*9840*/  CS2R R62, SRZ ;  /* 0x00000000003e7805 */ /* 0x000fe2000001ff00 */
[----:B------:R-:W-:Y:S01]  /*9850*/  MOV R4, R28 ;  /* 0x0000001c00047202 */ /* 0x000fe20000000f00 */
[----:B------:R-:W-:Y:S01]  /*9860*/  CS2R R60, SRZ ;  /* 0x00000000003c7805 */ /* 0x000fe2000001ff00 */
[----:B------:R-:W-:Y:S01]  /*9870*/  PRMT R70, R0, 0x5410, R2 ;  /* 0x0000541000467816 */ /* 0x000fe20000000002 */
[----:B------:R-:W-:Y:S01]  /*9880*/  IMAD.MOV.U32 R0, RZ, RZ, R7 ;  /* 0x000000ffff007224 */ /* 0x000fe200078e0007 */
[----:B------:R-:W-:Y:S01]  /*9890*/  PRMT R72, R3, 0x5410, R4 ;  /* 0x0000541003487816 */ /* 0x000fe20000000004 */
[----:B------:R2:W3:Y:S01]  /*98a0*/  SHFL.IDX PT, R2, R36, 0x1, 0x1c1f ;  /* 0x003c1f0024027f89 */ /* 0x0004e200000e0000 */
[----:B------:R-:W-:Y:S01]  /*98b0*/  CS2R R56, SRZ ;  /* 0x0000000000387805 */ /* 0x000fe2000001ff00 */
[----:B------:R-:W-:Y:S01]  /*98c0*/  CS2R R52, SRZ ;  /* 0x0000000000347805 */ /* 0x000fe2000001ff00 */
[----:B------:R-:W-:Y:S01]  /*98d0*/  PRMT R64, R0, 0x5410, R14 ;  /* 0x0000541000407816 */ /* 0x000fe2000000000e */
[----:B------:R4:W1:Y:S01]  /*98e0*/  SHFL.IDX PT, R4, R27, 0x1, 0x1c1f ;  /* 0x003c1f001b047f89 */ /* 0x00086200000e0000 */
[----:B------:R-:W-:-:S03]  /*98f0*/  CS2R R46, SRZ ;  /* 0x00000000002e7805 */ /* 0x000fc6000001ff00 */
[----:B------:R1:W1:Y:S01]  /*9900*/  SHFL.IDX PT, R3, R18, 0x1, 0x1c1f ;  /* 0x003c1f0012037f89 */ /* 0x00026200000e0000 */
[----:B--2---:R-:W-:Y:S01]  /*9910*/  CS2R R36, SRZ ;  /* 0x0000000000247805 */ /* 0x004fe2000001ff00 */
[----:B----4-:R-:W-:Y:S01]  /*9920*/  CS2R R26, SRZ ;  /* 0x00000000001a7805 */ /* 0x010fe2000001ff00 */
[----:B------:R-:W-:Y:S05]  /*9930*/  @P0 BRA `(.L_x_654) ;  /* 0x000003e000000947 */ /* 0x000fea0003800000 */
[----:B---3--:R-:W-:Y:S01]  /*9940*/  ISETP.GE.AND P0, PT, R147, c[0x0][0x27c], PT ;  /* 0x00009f0093007a0c */ /* 0x008fe20003f06270 */
[----:B------:R-:W-:Y:S01]  /*9950*/  CS2R R44, SRZ ;  /* 0x00000000002c7805 */ /* 0x000fe2000001ff00 */
[----:B------:R-:W-:-:S11]  /*9960*/  CS2R R46, SRZ ;  /* 0x00000000002e7805 */ /* 0x000fd6000001ff00 */
[C---:B------:R-:W-:Y:S01]  /*9970*/  @!P0 IMAD.SHL.U32 R0, R147.reuse, 0x2, RZ ;  /* 0x0000000293008824 */ /* 0x040fe200078e00ff */
[----:B------:R-:W-:-:S04]  /*9980*/  @!P0 SHF.L.U64.HI R15, R147, 0x1, R31 ;  /* 0x00000001930f8819 */ /* 0x000fc8000001021f */
[----:B-1----:R-:W-:-:S05]  /*9990*/  @!P0 IADD3 R16, P1, R4, R0, RZ ;  /* 0x0000000004108210 */ /* 0x002fca0007f3e0ff */
[----:B------:R-:W-:Y:S01]  /*99a0*/  @!P0 IMAD.X R17, R5, 0x1, R15, P1 ;  /* 0x0000000105118824 */ /* 0x000fe200008e060f */
[----:B------:R-:W-:-:S04]  /*99b0*/  @!P0 IADD3 R14, P1, R2, R0, RZ ;  /* 0x00000000020e8210 */ /* 0x000fc80007f3e0ff */
[----:B------:R1:W5:Y:S01]  /*99c0*/  @!P0 LD.E.64 R44, [R16.64] ;  /* 0x00000006102c8980 */ /* 0x000362000c101b00 */
[----:B------:R-:W-:Y:S01]  /*99d0*/  @!P0 IMAD.X R15, R3, 0x1, R15, P1 ;  /* 0x00000001030f8824 */ /* 0x000fe200008e060f */
[----:B------:R-:W-:-:S04]  /*99e0*/  ISETP.GE.AND P1, PT, R144, c[0x0][0x27c], PT ;  /* 0x00009f0090007a0c */ /* 0x000fc80003f26270 */
[----:B------:R2:W5:Y:S09]  /*99f0*/  @!P0 LD.E.64 R46, [R14.64] ;  /* 0x000000060e2e8980 */ /* 0x000572000c101b00 */
[----:B------:R-:W-:-:S05]  /*9a00*/  @!P1 IMAD.SHL.U32 R0, R144, 0x2, RZ ;  /* 0x0000000290009824 */ /* 0x000fca00078e00ff */
[----:B-1----:R-:W-:Y:S02]  /*9a10*/  @!P1 IADD3 R16, P0, R4, R0, RZ ;  /* 0x0000000004109210 */ /* 0x002fe40007f1e0ff */
[----:B--2---:R-:W-:-:S05]  /*9a20*/  @!P1 SHF.L.U64.HI R15, R144, 0x1, R42 ;  /* 0x00000001900f9819 */ /* 0x004fca000001022a */
[----:B------:R-:W-:Y:S01]  /*9a30*/  @!P1 IMAD.X R17, R5, 0x1, R15, P0 ;  /* 0x0000000105119824 */ /* 0x000fe200000e060f */
[----:B------:R-:W-:-:S05]  /*9a40*/  @!P1 IADD3 R14, P0, R2, R0, RZ ;  /* 0x00000000020e9210 */ /* 0x000fca0007f1e0ff */
[----:B------:R-:W-:Y:S01]  /*9a50*/  @!P1 IMAD.X R15, R3, 0x1, R15, P0 ;  /* 0x00000001030f9824 */ /* 0x000fe200000e060f */
[----:B------:R-:W-:Y:S01]  /*9a60*/  ISETP.GE.AND P0, PT, R146, c[0x0][0x27c], PT ;  /* 0x00009f0092007a0c */ /* 0x000fe20003f06270 */
[----:B------:R-:W-:Y:S01]  /*9a70*/  CS2R R50, SRZ ;  /* 0x0000000000327805 */ /* 0x000fe2000001ff00 */
[----:B------:R-:W-:Y:S01]  /*9a80*/  CS2R R52, SRZ ;  /* 0x0000000000347805 */ /* 0x000fe2000001ff00 */
[----:B------:R-:W-:-:S04]  /*9a90*/  ISETP.GE.AND P2, PT, R141, c[0x0][0x27c], PT ;  /* 0x00009f008d007a0c */ /* 0x000fc80003f46270 */
[----:B------:R1:W5:Y:S04]  /*9aa0*/  @!P1 LD.E.64 R50, [R16.64] ;  /* 0x0000000610329980 */ /* 0x000368000c101b00 */
[----:B------:R2:W5:Y:S02]  /*9ab0*/  @!P1 LD.E.64 R52, [R14.64] ;  /* 0x000000060e349980 */ /* 0x000564000c101b00 */
[----:B------:R-:W-:Y:S01]  /*9ac0*/  @!P0 IMAD.SHL.U32 R0, R146, 0x2, RZ ;  /* 0x0000000292008824 */ /* 0x000fe200078e00ff */
[----:B------:R-:W-:Y:S01]  /*9ad0*/  CS2R R54, SRZ ;  /* 0x0000000000367805 */ /* 0x000fe2000001ff00 */
[----:B------:R-:W-:-:S03]  /*9ae0*/  CS2R R56, SRZ ;  /* 0x0000000000387805 */ /* 0x000fc6000001ff00 */
[----:B-1----:R-:W-:Y:S02]  /*9af0*/  @!P0 IADD3 R16, P1, R4, R0, RZ ;  /* 0x0000000004108210 */ /* 0x002fe40007f3e0ff */
[----:B--2---:R-:W-:-:S05]  /*9b00*/  @!P0 SHF.L.U64.HI R15, R146, 0x1, R43 ;  /* 0x00000001920f8819 */ /* 0x004fca000001022b */
[----:B------:R-:W-:Y:S01]  /*9b10*/  @!P0 IMAD.X R17, R5, 0x1, R15, P1 ;  /* 0x0000000105118824 */ /* 0x000fe200008e060f */
[----:B------:R-:W-:Y:S01]  /*9b20*/  @!P0 IADD3 R14, P1, R2, R0, RZ ;  /* 0x00000000020e8210 */ /* 0x000fe20007f3e0ff */
[----:B------:R-:W-:-:S03]  /*9b30*/  @!P2 IMAD.SHL.U32 R0, R141, 0x2, RZ ;  /* 0x000000028d00a824 */ /* 0x000fc600078e00ff */
[----:B------:R1:W5:Y:S01]  /*9b40*/  @!P0 LD.E.64 R54, [R16.64] ;  /* 0x0000000610368980 */ /* 0x000362000c101b00 */
[----:B------:R-:W-:-:S05]  /*9b50*/  @!P0 IMAD.X R15, R3, 0x1, R15, P1 ;  /* 0x00000001030f8824 */ /* 0x000fca00008e060f */
[----:B------:R2:W5:Y:S01]  /*9b60*/  @!P0 LD.E.64 R56, [R14.64] ;  /* 0x000000060e388980 */ /* 0x000562000c101b00 */
[----:B------:R-:W-:Y:S01]  /*9b70*/  ISETP.GE.AND P1, PT, R142, c[0x0][0x27c], PT ;  /* 0x00009f008e007a0c */ /* 0x000fe20003f26270 */
[----:B------:R-:W-:Y:S01]  /*9b80*/  CS2R R58, SRZ ;  /* 0x00000000003a7805 */ /* 0x000fe2000001ff00 */
[----:B-1----:R-:W-:Y:S02]  /*9b90*/  @!P2 IADD3 R16, P0, R4, R0, RZ ;  /* 0x000000000410a210 */ /* 0x002fe40007f1e0ff */
[----:B--2---:R-:W-:-:S05]  /*9ba0*/  @!P2 SHF.L.U64.HI R15, R141, 0x1, R48 ;  /* 0x000000018d0fa819 */ /* 0x004fca0000010230 */
[--C-:B------:R-:W-:Y:S01]  /*9bb0*/  @!P2 IMAD.X R17, R5, 0x1, R15.reuse, P0 ;  /* 0x000000010511a824 */ /* 0x100fe200000e060f */
[----:B------:R-:W-:Y:S01]  /*9bc0*/  @!P2 IADD3 R14, P0, R2, R0, RZ ;  /* 0x00000000020ea210 */ /* 0x000fe20007f1e0ff */
[----:B------:R-:W-:Y:S01]  /*9bd0*/  CS2R R60, SRZ ;  /* 0x00000000003c7805 */ /* 0x000fe2000001ff00 */
[----:B------:R-:W-:Y:S01]  /*9be0*/  CS2R R26, SRZ ;  /* 0x00000000001a7805 */ /* 0x000fe2000001ff00 */
[----:B------:R-:W-:Y:S01]  /*9bf0*/  CS2R R36, SRZ ;  /* 0x0000000000247805 */ /* 0x000fe2000001ff00 */
[----:B------:R1:W5:Y:S01]  /*9c00*/  @!P2 LD.E.64 R58, [R16.64] ;  /* 0x00000006103aa980 */ /* 0x000362000c101b00 */
[----:B------:R-:W-:Y:S01]  /*9c10*/  @!P2 IMAD.X R15, R3, 0x1, R15, P0 ;  /* 0x00000001030fa824 */ /* 0x000fe200000e060f */
[----:B------:R-:W-:-:S04]  /*9c20*/  ISETP.GE.AND P0, PT, R145, c[0x0][0x27c], PT ;  /* 0x00009f0091007a0c */ /* 0x000fc80003f06270 */
[----:B------:R2:W5:Y:S09]  /*9c30*/  @!P2 LD.E.64 R60, [R14.64] ;  /* 0x000000060e3ca980 */ /* 0x000572000c101b00 */
[----:B------:R-:W-:Y:S02]  /*9c40*/  @!P0 IMAD.SHL.U32 R0, R145, 0x2, RZ ;  /* 0x0000000291008824 */ /* 0x000fe400078e00ff */
[----:B-1----:R-:W-:-:S05]  /*9c50*/  @!P1 IMAD.WIDE R16, R142, 0x2, R4 ;  /* 0x000000028e109825 */ /* 0x002fca00078e0204 */
[----:B------:R1:W5:Y:S01]  /*9c60*/  @!P1 LD.E.64 R26, [R16.64] ;  /* 0x00000006101a9980 */ /* 0x000362000c101b00 */
[----:B--2---:R-:W-:-:S05]  /*9c70*/  @!P1 IMAD.WIDE R14, R142, 0x2, R2 ;  /* 0x000000028e0e9825 */ /* 0x004fca00078e0202 */
        /* <DEDUP_REMOVED lines=10> */
.L_x_654:
[----:B---3--:R-:W-:Y:S05]  /*9d20*/  BSYNC B0 ;  /* 0x0000000000007941 */ /* 0x008fea0003800000 */
.L_x_653:
[----:B-----5:R-:W-:Y:S01]  /*9d30*/  IMAD.MOV.U32 R0, RZ, RZ, R66 ;  /* 0x000000ffff007224 */ /* 0x020fe200078e0042 */
[----:B------:R-:W-:-:S04]  /*9d40*/  DEPBAR.LE SB0, 0x1 ;  /* 0x000080400000791a */ /* 0x000fc80000000000 */
[----:B-1----:R-:W-:Y:S01]  /*9d50*/  IMAD.MOV.U32 R4, RZ, RZ, R67 ;  /* 0x000000ffff047224 */ /* 0x002fe200078e0043 */
[----:B------:R-:W-:Y:S01]  /*9d60*/  BSSY B1, `(.L_x_655) ;  /* 0x0000156000017945 */ /* 0x000fe20003800000 */
[----:B------:R-:W-:Y:S02]  /*9d70*/  IMAD.MOV.U32 R3, RZ, RZ, R58 ;  /* 0x000000ffff037224 */ /* 0x000fe400078e003a */
[----:B------:R-:W-:Y:S01]  /*9d80*/  IMAD.MOV.U32 R2, RZ, RZ, R59 ;  /* 0x000000ffff027224 */ /* 0x000fe200078e003b */
[----:B------:R-:W-:Y:S01]  /*9d90*/  PRMT R86, R4, 0x5410, R0 ;  /* 0x0000541004567816 */ /* 0x000fe20000000000 */
[----:B------:R-:W-:Y:S01]  /*9da0*/  IMAD.MOV.U32 R0, RZ, RZ, R54 ;  /* 0x000000ffff007224 */ /* 0x000fe200078e0036 */
[----:B------:R-:W-:Y:S02]  /*9db0*/  MOV R4, R55 ;  /* 0x0000003700047202 */ /* 0x000fe40000000f00 */
[----:B------:R-:W-:Y:S01]  /*9dc0*/  PRMT R84, R2, 0x5410, R3 ;  /* 0x0000541002547816 */ /* 0x000fe20000000003 */
[----:B------:R-:W-:Y:S01]  /*9dd0*/  IMAD.MOV.U32 R3, RZ, RZ, R50 ;  /* 0x000000ffff037224 */ /* 0x000fe200078e0032 */
[----:B------:R-:W-:Y:S01]  /*9de0*/  PRMT R82, R82, 0x5410, R0 ;  /* 0x0000541052527816 */ /* 0x000fe20000000000 */
[----:B------:R-:W-:-:S02]  /*9df0*/  IMAD.MOV.U32 R0, RZ, RZ, R44 ;  /* 0x000000ffff007224 */ /* 0x000fc400078e002c */
[----:B------:R-:W-:Y:S01]  /*9e00*/  IMAD.MOV.U32 R2, RZ, RZ, R51 ;  /* 0x000000ffff027224 */ /* 0x000fe200078e0033 */
[----:B------:R-:W-:Y:S01]  /*9e10*/  PRMT R82, R4, 0x7610, R82 ;  /* 0x0000761004527816 */ /* 0x000fe20000000052 */
        /* <DEDUP_REMOVED lines=9> */
[----:B------:R-:W-:-:S02]  /*9eb0*/  MOV R3, R26 ;  /* 0x0000001a00037202 */ /* 0x000fc40000000f00 */
[----:B------:R-:W-:Y:S01]  /*9ec0*/  PRMT R85, R4, 0x7610, R85 ;  /* 0x0000761004557816 */ /* 0x000fe20000000055 */
[----:B------:R-:W-:Y:S01]  /*9ed0*/  IMAD.IADD R4, R30, 0x1, -R246 ;  /* 0x000000011e047824 */ /* 0x000fe200078e0af6 */
[----:B------:R-:W-:Y:S01]  /*9ee0*/  PRMT R48, R2, 0x5410, R3 ;  /* 0x0000541002307816 */ /* 0x000fe20000000003 */
[----:B------:R-:W-:Y:S01]  /*9ef0*/  IMAD.MOV.U32 R2, RZ, RZ, R61 ;  /* 0x000000ffff027224 */ /* 0x000fe200078e003d */
[----:B------:R-:W-:Y:S02]  /*9f00*/  MOV R3, R60 ;  /* 0x0000003c00037202 */ /* 0x000fe40000000f00 */
[----:B------:R-:W-:Y:S01]  /*9f10*/  IMNMX R42, R4, 0x80, PT ;  /* 0x00000080042a7817 */ /* 0x000fe20003800200 */
[----:B------:R-:W-:Y:S01]  /*9f20*/  IMAD.MOV.U32 R4, RZ, RZ, R46 ;  /* 0x000000ffff047224 */ /* 0x000fe200078e002e */
[----:B------:R-:W-:Y:S01]  /*9f30*/  PRMT R81, R81, 0x5410, R0 ;  /* 0x0000541051517816 */ /* 0x000fe20000000000 */
[----:B------:R-:W-:Y:S01]  /*9f40*/  IMAD.MOV.U32 R0, RZ, RZ, R53 ;  /* 0x000000ffff007224 */ /* 0x000fe200078e0035 */
[----:B------:R-:W-:Y:S01]  /*9f50*/  BAR.SYNC.DEFER_BLOCKING 0x0 ;  /* 0x0000000000007b1d */ /* 0x000fe20000010000 */
[----:B------:R-:W-:-:S02]  /*9f60*/  ISETP.GE.AND P0, PT, R245, R42, PT ;  /* 0x0000002af500720c */ /* 0x000fc40003f06270 */
[----:B------:R-:W-:Y:S01]  /*9f70*/  PRMT R83, R2, 0x5410, R3 ;  /* 0x0000541002537816 */ /* 0x000fe20000000003 */
[----:B------:R-:W-:Y:S01]  /*9f80*/  IMAD.MOV.U32 R3, RZ, RZ, R57 ;  /* 0x000000ffff037224 */ /* 0x000fe200078e0039 */
[----:B------:R-:W-:-:S04]  /*9f90*/  MOV R2, R52 ;  /* 0x0000003400027202 */ /* 0x000fc80000000f00 */
[----:B------:R-:W-:Y:S01]  /*9fa0*/  PRMT R79, R0, 0x5410, R2 ;  /* 0x00005410004f7816 */ /* 0x000fe20000000002 */
[----:B------:R-:W-:Y:S01]  /*9fb0*/  IMAD.MOV.U32 R2, RZ, RZ, R36 ;  /* 0x000000ffff027224 */ /* 0x000fe200078e0024 */
[----:B------:R-:W-:Y:S01]  /*9fc0*/  PRMT R81, R3, 0x7610, R81 ;  /* 0x0000761003517816 */ /* 0x000fe20000000051 */
[----:B------:R-:W-:Y:S01]  /*9fd0*/  IMAD.MOV.U32 R0, RZ, RZ, R37 ;  /* 0x000000ffff007224 */ /* 0x000fe200078e0025 */
[----:B------:R-:W-:-:S04]  /*9fe0*/  MOV R3, R47 ;  /* 0x0000002f00037202 */ /* 0x000fc80000000f00 */
[----:B------:R-:W-:Y:S02]  /*9ff0*/  PRMT R49, R3, 0x5410, R4 ;  /* 0x0000541003317816 */ /* 0x000fe40000000004 */
[----:B------:R-:W-:Y:S01]  /*a000*/  PRMT R43, R0, 0x5410, R2 ;  /* 0x00005410002b7816 */ /* 0x000fe20000000002 */
[----:B------:R-:W-:Y:S05]  /*a010*/  @P0 BRA `(.L_x_656) ;  /* 0x000012a000000947 */ /* 0x000fea0003800000 */
[----:B------:R-:W-:Y:S01]  /*a020*/  ISETP.GE.AND P0, PT, R142, c[0x0][0x27c], PT ;  /* 0x00009f008e007a0c */ /* 0x000fe20003f06270 */
[----:B------:R-:W-:-:S12]  /*a030*/  BSSY B0, `(.L_x_657) ;  /* 0x0000030000007945 */ /* 0x000fd80003800000 */
[----:B------:R-:W-:Y:S05]  /*a040*/  @P0 BRA `(.L_x_658) ;  /* 0x000002e000000947 */ /* 0x000fea0003800000 */
[----:B------:R-:W1:Y:S01]  /*a050*/  LDS.128 R16, [R239+0xc000] ;  /* 0x00c00000ef107984 */ /* 0x000e620000000c00 */
[----:B------:R-:W-:Y:S02]  /*a060*/  SHF.R.U32.HI R0, RZ, 0x10, R11 ;  /* 0x00000010ff007819 */ /* 0x000fe4000001160b */
[--C-:B------:R-:W-:Y:S02]  /*a070*/  SHF.R.U32.HI R2, RZ, 0x10, R7.reuse ;  /* 0x00000010ff027819 */ /* 0x100fe40000011607 */
[----:B------:R-:W-:Y:S02]  /*a080*/  SHF.R.U64 R4, R6, 0x10, R7 ;  /* 0x0000001006047819 */ /* 0x000fe40000001207 */
[----:B------:R-:W-:Y:S02]  /*a090*/  PRMT R6, R65, 0x5410, R0 ;  /* 0x0000541041067816 */ /* 0x000fe40000000000 */
[----:B------:R-:W-:Y:S02]  /*a0a0*/  PRMT R0, R64, 0x5410, R2 ;  /* 0x0000541040007816 */ /* 0x000fe40000000002 */
[----:B------:R-:W-:-:S02]  /*a0b0*/  SHF.R.U64 R3, R10, 0x10, R11 ;  /* 0x000000100a037819 */ /* 0x000fc4000000120b */
[----:B------:R-:W-:Y:S02]  /*a0c0*/  LOP3.LUT R31, R0, 0xffff0000, RZ, 0xc0, !PT ;  /* 0xffff0000001f7812 */ /* 0x000fe400078ec0ff */
[----:B------:R-:W-:Y:S02]  /*a0d0*/  PRMT R10, R64, 0x5432, R4 ;  /* 0x00005432400a7816 */ /* 0x000fe40000000004 */
[----:B------:R-:W-:Y:S02]  /*a0e0*/  LOP3.LUT R30, R6, 0xffff0000, RZ, 0xc0, !PT ;  /* 0xffff0000061e7812 */ /* 0x000fe400078ec0ff */
[----:B------:R-:W-:Y:S02]  /*a0f0*/  PRMT R11, R65, 0x5432, R3 ;  /* 0x00005432410b7816 */ /* 0x000fe40000000003 */
[C---:B-1----:R-:W-:Y:S01]  /*a100*/  LOP3.LUT R7, R18.reuse, 0xffff0000, RZ, 0xc0, !PT ;  /* 0xffff000012077812 */ /* 0x042fe200078ec0ff */
[C---:B------:R-:W-:Y:S01]  /*a110*/  IMAD.U32 R14, R19.reuse, 0x10000, RZ ;  /* 0x00010000130e7824 */ /* 0x040fe200078e00ff */
[----:B------:R-:W-:Y:S01]  /*a120*/  LOP3.LUT R2, R19, 0xffff0000, RZ, 0xc0, !PT ;  /* 0xffff000013027812 */ /* 0x000fe200078ec0ff */
[----:B------:R-:W-:Y:S01]  /*a130*/  IMAD.U32 R15, R18, 0x10000, RZ ;  /* 0x00010000120f7824 */ /* 0x000fe200078e00ff */
[----:B------:R-:W-:Y:S01]  /*a140*/  SHF.L.U32 R5, R16, 0x10, RZ ;  /* 0x0000001010057819 */ /* 0x000fe200000006ff */
[----:B------:R-:W-:Y:S01]  /*a150*/  IMAD.U32 R19, R0, 0x10000, RZ ;  /* 0x0001000000137824 */ /* 0x000fe200078e00ff */
[----:B------:R-:W-:Y:S01]  /*a160*/  LOP3.LUT R4, R16, 0xffff0000, RZ, 0xc0, !PT ;  /* 0xffff000010047812 */ /* 0x000fe200078ec0ff */
[----:B------:R-:W-:Y:S01]  /*a170*/  IMAD.U32 R18, R6, 0x10000, RZ ;  /* 0x0001000006127824 */ /* 0x000fe200078e00ff */
[----:B------:R-:W-:Y:S01]  /*a180*/  SHF.L.U32 R3, R17, 0x10, RZ ;  /* 0x0000001011037819 */ /* 0x000fe200000006ff */
[----:B------:R-:W-:Y:S01]  /*a190*/  FMUL.FTZ R16, R7, R19 ;  /* 0x0000001307107220 */ /* 0x000fe20000410000 */
[----:B------:R-:W-:Y:S01]  /*a1a0*/  LOP3.LUT R0, R17, 0xffff0000, RZ, 0xc0, !PT ;  /* 0xffff000011007812 */ /* 0x000fe200078ec0ff */
[----:B------:R-:W-:-:S02]  /*a1b0*/  FMUL.FTZ R7, R7, R18 ;  /* 0x0000001207077220 */ /* 0x000fc40000410000 */
[C---:B------:R-:W-:Y:S02]  /*a1c0*/  FMUL.FTZ R6, R2.reuse, R31 ;  /* 0x0000001f02067220 */ /* 0x040fe40000410000 */
[----:B------:R-:W-:Y:S01]  /*a1d0*/  FFMA.FTZ R17, R15, R18, -R16 ;  /* 0x000000120f117223 */ /* 0x000fe20000010810 */
[----:B------:R-:W-:Y:S01]  /*a1e0*/  SHF.L.U32 R18, R11, 0x10, RZ ;  /* 0x000000100b127819 */ /* 0x000fe200000006ff */
[----:B------:R-:W-:Y:S01]  /*a1f0*/  FFMA.FTZ R16, R15, R19, R7 ;  /* 0x000000130f107223 */ /* 0x000fe20000010007 */
[----:B------:R-:W-:Y:S01]  /*a200*/  LOP3.LUT R11, R11, 0xffff0000, RZ, 0xc0, !PT ;  /* 0xffff00000b0b7812 */ /* 0x000fe200078ec0ff */
[-C--:B------:R-:W-:Y:S02]  /*a210*/  FMUL.FTZ R2, R2, R30.reuse ;  /* 0x0000001e02027220 */ /* 0x080fe40000410000 */
[----:B------:R-:W-:Y:S01]  /*a220*/  FFMA.FTZ R15, R14, R30, -R6 ;  /* 0x0000001e0e0f7223 */ /* 0x000fe20000010806 */
[C---:B------:R-:W-:Y:S01]  /*a230*/  LOP3.LUT R30, R10.reuse, 0xffff0000, RZ, 0xc0, !PT ;  /* 0xffff00000a1e7812 */ /* 0x040fe200078ec0ff */
[----:B------:R-:W-:-:S02]  /*a240*/  IMAD.U32 R19, R10, 0x10000, RZ ;  /* 0x000100000a137824 */ /* 0x000fc400078e00ff */
[----:B------:R-:W-:Y:S02]  /*a250*/  FFMA.FTZ R7, R14, R31, R2 ;  /* 0x0000001f0e077223 */ /* 0x000fe40000010002 */
[----:B------:R-:W-:Y:S02]  /*a260*/  FMUL.FTZ R6, R4, R19 ;  /* 0x0000001304067220 */ /* 0x000fe40000410000 */
[----:B------:R-:W-:Y:S01]  /*a270*/  FMUL.FTZ R2, R0, R30 ;  /* 0x0000001e00027220 */ /* 0x000fe20000410000 */
[----:B------:R-:W-:Y:S01]  /*a280*/  F2FP.BF16.PACK_AB R7, R7, R15 ;  /* 0x0000000f0707723e */ /* 0x000fe200000010ff */
[-C--:B------:R-:W-:Y:S02]  /*a290*/  FMUL.FTZ R4, R4, R18.reuse ;  /* 0x0000001204047220 */ /* 0x080fe40000410000 */
[----:B------:R-:W-:Y:S02]  /*a2a0*/  FMUL.FTZ R0, R0, R11 ;  /* 0x0000000b00007220 */ /* 0x000fe40000410000 */
[C---:B------:R-:W-:Y:S01]  /*a2b0*/  FFMA.FTZ R10, R5.reuse, R18, -R6 ;  /* 0x00000012050a7223 */ /* 0x040fe20000010806 */
[----:B------:R-:W-:Y:S01]  /*a2c0*/  F2FP.BF16.PACK_AB R6, R16, R17 ;  /* 0x000000111006723e */ /* 0x000fe200000010ff */
[----:B------:R-:W-:-:S02]  /*a2d0*/  FFMA.FTZ R4, R5, R19, R4 ;  /* 0x0000001305047223 */ /* 0x000fc40000010004 */
[C---:B------:R-:W-:Y:S02]  /*a2e0*/  FFMA.FTZ R2, R3.reuse, R11, -R2 ;  /* 0x0000000b03027223 */ /* 0x040fe40000010802 */
[----:B------:R-:W-:Y:S01]  /*a2f0*/  FFMA.FTZ R0, R3, R30, R0 ;  /* 0x0000001e03007223 */ /* 0x000fe20000010000 */
[----:B------:R-:W-:-:S04]  /*a300*/  F2FP.BF16.PACK_AB R4, R4, R10 ;  /* 0x0000000a0404723e */ /* 0x000fc800000010ff */
[----:B------:R-:W-:-:S05]  /*a310*/  F2FP.BF16.PACK_AB R5, R0, R2 ;  /* 0x000000020005723e */ /* 0x000fca00000010ff */
[----:B------:R1:W-:Y:S02]  /*a320*/  STS.128 [R239+0xc000], R4 ;  /* 0x00c00004ef007388 */ /* 0x0003e40000000c00 */
.L_x_658:
[----:B------:R-:W-:Y:S05]  /*a330*/  BSYNC B0 ;  /* 0x0000000000007941 */ /* 0x000fea0003800000 */
.L_x_657:
[----:B------:R-:W-:Y:S01]  /*a340*/  ISETP.GE.AND P0, PT, R147, c[0x0][0x27c], PT ;  /* 0x00009f0093007a0c */ /* 0x000fe20003f06270 */
[----:B------:R-:W-:-:S12]  /*a350*/  BSSY B0, `(.L_x_659) ;  /* 0x0000030000007945 */ /* 0x000fd80003800000 */
[----:B------:R-:W-:Y:S05]  /*a360*/  @P0 BRA `(.L_x_660) ;  /* 0x000002e000000947 */ /* 0x000fea0003800000 */
[----:B-1----:R-:W1:Y:S01]  /*a370*/  LDS.128 R4, [R240+0xc000] ;  /* 0x00c00000f0047984 */ /* 0x002e620000000c00 */
[----:B------:R-:W-:Y:S02]  /*a380*/  SHF.R.U32.HI R0, RZ, 0x10, R13 ;  /* 0x00000010ff007819 */ /* 0x000fe4000001160d */
[--C-:B------:R-:W-:Y:S02]  /*a390*/  SHF.R.U32.HI R2, RZ, 0x10, R9.reuse ;  /* 0x00000010ff027819 */ /* 0x100fe40000011609 */
[----:B------:R-:W-:Y:S02]  /*a3a0*/  SHF.R.U64 R10, R8, 0x10, R9 ;  /* 0x00000010080a7819 */ /* 0x000fe40000001209 */
[----:B------:R-:W-:Y:S02]  /*a3b0*/  PRMT R8, R69, 0x5410, R0 ;  /* 0x0000541045087816 */ /* 0x000fe40000000000 */
[----:B------:R-:W-:Y:S02]  /*a3c0*/  PRMT R0, R68, 0x5410, R2 ;  /* 0x0000541044007816 */ /* 0x000fe40000000002 */
[----:B------:R-:W-:Y:S01]  /*a3d0*/  SHF.R.U64 R3, R12, 0x10, R13 ;  /* 0x000000100c037819 */ /* 0x000fe2000000120d */
[----:B------:R-:W-:Y:S01]  /*a3e0*/  IMAD.U32 R14, R8, 0x10000, RZ ;  /* 0x00010000080e7824 */ /* 0x000fe200078e00ff */
[----:B------:R-:W-:Y:S01]  /*a3f0*/  PRMT R10, R68, 0x5432, R10 ;  /* 0x00005432440a7816 */ /* 0x000fe2000000000a */
[C---:B------:R-:W-:Y:S01]  /*a400*/  IMAD.U32 R15, R0.reuse, 0x10000, RZ ;  /* 0x00010000000f7824 */ /* 0x040fe200078e00ff */
[----:B------:R-:W-:-:S02]  /*a410*/  LOP3.LUT R17, R0, 0xffff0000, RZ, 0xc0, !PT ;  /* 0xffff000000117812 */ /* 0x000fc400078ec0ff */
[----:B------:R-:W-:Y:S02]  /*a420*/  LOP3.LUT R16, R8, 0xffff0000, RZ, 0xc0, !PT ;  /* 0xffff000008107812 */ /* 0x000fe400078ec0ff */
[----:B------:R-:W-:Y:S02]  /*a430*/  PRMT R11, R69, 0x5432, R3 ;  /* 0x00005432450b7816 */ /* 0x000fe40000000003 */
[C---:B-1----:R-:W-:Y:S01]  /*a440*/  LOP3.LUT R9, R6.reuse, 0xffff0000, RZ, 0xc0, !PT ;  /* 0xffff000006097812 */ /* 0x042fe200078ec0ff */
[C---:B------:R-:W-:Y:S01]  /*a450*/  IMAD.U32 R12, R7.reuse, 0x10000, RZ ;  /* 0x00010000070c7824 */ /* 0x040fe200078e00ff */
[----:B------:R-:W-:Y:S01]  /*a460*/  LOP3.LUT R2, R7, 0xffff0000, RZ, 0xc0, !PT ;  /* 0xffff000007027812 */ /* 0x000fe200078ec0ff */
[----:B------:R-:W-:Y:S01]  /*a470*/  IMAD.U32 R13, R6, 0x10000, RZ ;  /* 0x00010000060d7824 */ /* 0x000fe200078e00ff */
[C---:B------:R-:W-:Y:S01]  /*a480*/  SHF.L.U32 R6, R4.reuse, 0x10, RZ ;  /* 0x0000001004067819 */ /* 0x040fe200000006ff */
[----:B------:R-:W-:Y:S01]  /*a490*/  FMUL.FTZ R7, R9, R14 ;  /* 0x0000000e09077220 */ /* 0x000fe20000410000 */
[----:B------:R-:W-:Y:S01]  /*a4a0*/  SHF.L.U32 R3, R5, 0x10, RZ ;  /* 0x0000001005037819 */ /* 0x000fe200000006ff */
[-C--:B------:R-:W-:Y:S01]  /*a4b0*/  FMUL.FTZ R8, R9, R15.reuse ;  /* 0x0000000f09087220 */ /* 0x080fe20000410000 */
[----:B------:R-:W-:Y:S01]  /*a4c0*/  LOP3.LUT R0, R5, 0xffff0000, RZ, 0xc0, !PT ;  /* 0xffff000005007812 */ /* 0x000fe200078ec0ff */
[----:B------:R-:W-:Y:S01]  /*a4d0*/  FFMA.FTZ R9, R13, R15, R7 ;  /* 0x0000000f0d097223 */ /* 0x000fe20000010007 */
[----:B------:R-:W-:Y:S01]  /*a4e0*/  LOP3.LUT R4, R4, 0xffff0000, RZ, 0xc0, !PT ;  /* 0xffff000004047812 */ /* 0x000fe200078ec0ff */
[----:B------:R-:W-:-:S02]  /*a4f0*/  FMUL.FTZ R5, R2, R17 ;  /* 0x0000001102057220 */ /* 0x000fc40000410000 */
[----:B------:R-:W-:Y:S01]  /*a500*/  FFMA.FTZ R14, R13, R14, -R8 ;  /* 0x0000000e0d0e7223 */ /* 0x000fe20000010808 */
[C---:B------:R-:W-:Y:S01]  /*a510*/  SHF.L.U32 R13, R11.reuse, 0x10, RZ ;  /* 0x000000100b0d7819 */ /* 0x040fe200000006ff */
[C---:B------:R-:W-:Y:S01]  /*a520*/  IMAD.U32 R15, R10.reuse, 0x10000, RZ ;  /* 0x000100000a0f7824 */ /* 0x040fe200078e00ff */
[----:B------:R-:W-:Y:S01]  /*a530*/  LOP3.LUT R10, R10, 0xffff0000, RZ, 0xc0, !PT ;  /* 0xffff00000a0a7812 */ /* 0x000fe200078ec0ff */
[-C--:B------:R-:W-:Y:S01]  /*a540*/  FMUL.FTZ R2, R2, R16.reuse ;  /* 0x0000001002027220 */ /* 0x080fe20000410000 */
[----:B------:R-:W-:Y:S01]  /*a550*/  LOP3.LUT R11, R11, 0xffff0000, RZ, 0xc0, !PT ;  /* 0xffff00000b0b7812 */ /* 0x000fe200078ec0ff */
[C---:B------:R-:W-:Y:S02]  /*a560*/  FFMA.FTZ R8, R12.reuse, R16, -R5 ;  /* 0x000000100c087223 */ /* 0x040fe40000010805 */
[----:B------:R-:W-:Y:S02]  /*a570*/  FFMA.FTZ R7, R12, R17, R2 ;  /* 0x000000110c077223 */ /* 0x000fe40000010002 */
[----:B------:R-:W-:-:S02]  /*a580*/  FMUL.FTZ R5, R4, R15 ;  /* 0x0000000f04057220 */ /* 0x000fc40000410000 */
[----:B------:R-:W-:Y:S01]  /*a590*/  FMUL.FTZ R4, R4, R13 ;  /* 0x0000000d04047220 */ /* 0x000fe20000410000 */
[----:B------:R-:W-:Y:S01]  /*a5a0*/  F2FP.BF16.PACK_AB R7, R7, R8 ;  /* 0x000000080707723e */ /* 0x000fe200000010ff */
[C---:B------:R-:W-:Y:S02]  /*a5b0*/  FMUL.FTZ R2, R0.reuse, R10 ;  /* 0x0000000a00027220 */ /* 0x040fe40000410000 */
[----:B------:R-:W-:Y:S02]  /*a5c0*/  FMUL.FTZ R0, R0, R11 ;  /* 0x0000000b00007220 */ /* 0x000fe40000410000 */
[C---:B------:R-:W-:Y:S02]  /*a5d0*/  FFMA.FTZ R5, R6.reuse, R13, -R5 ;  /* 0x0000000d06057223 */ /* 0x040fe40000010805 */
[----:B------:R-:W-:Y:S01]  /*a5e0*/  FFMA.FTZ R4, R6, R15, R4 ;  /* 0x0000000f06047223 */ /* 0x000fe20000010004 */
[----:B------:R-:W-:Y:S01]  /*a5f0*/  F2FP.BF16.PACK_AB R6, R9, R14 ;  /* 0x0000000e0906723e */ /* 0x000fe200000010ff */
[----:B------:R-:W-:-:S02]  /*a600*/  FFMA.FTZ R2, R3, R11, -R2 ;  /* 0x0000000b03027223 */ /* 0x000fc40000010802 */
[----:B------:R-:W-:Y:S01]  /*a610*/  FFMA.FTZ R0, R3, R10, R0 ;  /* 0x0000000a03007223 */ /* 0x000fe20000010000 */
[----:B------:R-:W-:-:S04]  /*a620*/  F2FP.BF16.PACK_AB R4, R4, R5 ;  /* 0x000000050404723e */ /* 0x000fc800000010ff */
[----:B------:R-:W-:-:S05]  /*a630*/  F2FP.BF16.PACK_AB R5, R0, R2 ;  /* 0x000000020005723e */ /* 0x000fca00000010ff */
[----:B------:R1:W-:Y:S02]  /*a640*/  STS.128 [R240+0xc000], R4 ;  /* 0x00c00004f0007388 */ /* 0x0003e40000000c00 */
.L_x_660:
[----:B------:R-:W-:Y:S05]  /*a650*/  BSYNC B0 ;  /* 0x0000000000007941 */ /* 0x000fea0003800000 */
.L_x_659:
[----:B------:R-:W-:Y:S01]  /*a660*/  ISETP.GE.AND P0, PT, R144, c[0x0][0x27c], PT ;  /* 0x00009f0090007a0c */ /* 0x000fe20003f06270 */
[----:B------:R-:W-:-:S12]  /*a670*/  BSSY B0, `(.L_x_661) ;  /* 0x0000030000007945 */ /* 0x000fd80003800000 */
[----:B------:R-:W-:Y:S05]  /*a680*/  @P0 BRA `(.L_x_662) ;  /* 0x000002e000000947 */ /* 0x000fea0003800000 */
[----:B-1----:R-:W1:Y:S01]  /*a690*/  LDS.128 R4, [R239+0x10000] ;  /* 0x01000000ef047984 */ /* 0x002e620000000c00 */
[--C-:B------:R-:W-:Y:S02]  /*a6a0*/  SHF.R.U64 R0, R20, 0x10, R21.reuse ;  /* 0x0000001014007819 */ /* 0x100fe40000001215 */
[----:B------:R-:W-:Y:S02]  /*a6b0*/  SHF.R.U32.HI R2, RZ, 0x10, R21 ;  /* 0x00000010ff027819 */ /* 0x000fe40000011615 */
[----:B------:R-:W-:Y:S02]  /*a6c0*/  SHF.R.U32.HI R9, RZ, 0x10, R23 ;  /* 0x00000010ff097819 */ /* 0x000fe40000011617 */
[C---:B------:R-:W-:Y:S02]  /*a6d0*/  PRMT R11, R71.reuse, 0x5432, R0 ;  /* 0x00005432470b7816 */ /* 0x040fe40000000000 */
[----:B------:R-:W-:Y:S02]  /*a6e0*/  PRMT R8, R71, 0x5410, R2 ;  /* 0x0000541047087816 */ /* 0x000fe40000000002 */
[----:B------:R-:W-:-:S02]  /*a6f0*/  PRMT R0, R70, 0x5410, R9 ;  /* 0x0000541046007816 */ /* 0x000fc40000000009 */
[----:B------:R-:W-:Y:S01]  /*a700*/  SHF.R.U64 R3, R22, 0x10, R23 ;  /* 0x0000001016037819 */ /* 0x000fe20000001217 */
[----:B------:R-:W-:Y:S01]  /*a710*/  IMAD.U32 R14, R8, 0x10000, RZ ;  /* 0x00010000080e7824 */ /* 0x000fe200078e00ff */
[C---:B------:R-:W-:Y:S01]  /*a720*/  LOP3.LUT R17, R0.reuse, 0xffff0000, RZ, 0xc0, !PT ;  /* 0xffff000000117812 */ /* 0x040fe200078ec0ff */
[----:B------:R-:W-:Y:S01]  /*a730*/  IMAD.U32 R15, R0, 0x10000, RZ ;  /* 0x00010000000f7824 */ /* 0x000fe200078e00ff */
[----:B------:R-:W-:Y:S02]  /*a740*/  PRMT R10, R70, 0x5432, R3 ;  /* 0x00005432460a7816 */ /* 0x000fe40000000003 */
[----:B------:R-:W-:Y:S02]  /*a750*/  LOP3.LUT R16, R8, 0xffff0000, RZ, 0xc0, !PT ;  /* 0xffff000008107812 */ /* 0x000fe400078ec0ff */
        /* <DEDUP_REMOVED lines=33> */
.L_x_662:
[----:B------:R-:W-:Y:S05]  /*a970*/  BSYNC B0 ;  /* 0x0000000000007941 */ /* 0x000fea0003800000 */
.L_x_661:
        /* <DEDUP_REMOVED lines=49> */
.L_x_664:
[----:B------:R-:W-:Y:S05]  /*ac90*/  BSYNC B0 ;  /* 0x0000000000007941 */ /* 0x000fea0003800000 */
.L_x_663:
        /* <DEDUP_REMOVED lines=49> */
.L_x_666:
[----:B------:R-:W-:Y:S05]  /*afb0*/  BSYNC B0 ;  /* 0x0000000000007941 */ /* 0x000fea0003800000 */
.L_x_665:
[----:B------:R-:W-:-:S13]  /*afc0*/  ISETP.GE.AND P0, PT, R145, c[0x0][0x27c], PT ;  /* 0x00009f0091007a0c */ /* 0x000fda0003f06270 */
        /* <DEDUP_REMOVED lines=47> */
.L_x_656:
[----:B------:R-:W-:Y:S05]  /*b2c0*/  BSYNC B1 ;  /* 0x0000000000017941 */ /* 0x000fea0003800000 */
.L_x_655:
[----:B------:R-:W-:-:S13]  /*b2d0*/  ISETP.GE.AND P0, PT, R110, R42, PT ;  /* 0x0000002a6e00720c */ /* 0x000fda0003f06270 */
[----:B------:R-:W-:Y:S05]  /*b2e0*/  @P0 BRA `(.L_x_667) ;  /* 0x00004b2000000947 */ /* 0x000fea0003800000 */
        /* <DEDUP_REMOVED lines=49> */
.L_x_669:
[----:B------:R-:W-:Y:S05]  /*b600*/  BSYNC B0 ;  /* 0x0000000000007941 */ /* 0x000fea0003800000 */
.L_x_668:
        /* <DEDUP_REMOVED lines=49> */
.L_x_671:
[----:B------:R-:W-:Y:S05]  /*b920*/  BSYNC B0 ;  /* 0x0000000000007941 */ /* 0x000fea0003800000 */
.L_x_670:
        /* <DEDUP_REMOVED lines=49> */
.L_x_673:
[----:B------:R-:W-:Y:S05]  /*bc40*/  BSYNC B0 ;  /* 0x0000000000007941 */ /* 0x000fea0003800000 */
.L_x_672:
        /* <DEDUP_REMOVED lines=49> */
.L_x_675:
[----:B------:R-:W-:Y:S05]  /*bf60*/  BSYNC B0 ;  /* 0x0000000000007941 */ /* 0x000fea0003800000 */
.L_x_674:
        /* <DEDUP_REMOVED lines=49> */
.L_x_677:
[----:B------:R-:W-:Y:S05]  /*c280*/  BSYNC B0 ;  /* 0x0000000000007941 */ /* 0x000fea0003800000 */
.L_x_676:
        /* <DEDUP_REMOVED lines=49> */
.L_x_650:
[----:B------:R-:W-:Y:S01]  /*c5a0*/  ISETP.NE.AND P0, PT, R111, 0x1, PT ;  /* 0x000000016f00780c */ /* 0x000fe20003f05270 */
[----:B------:R-:W-:Y:S01]  /*c5b0*/  IMAD.MOV.U32 R5, RZ, RZ, R7 ;  /* 0x000000ffff057224 */ /* 0x000fe200078e0007 */
[----:B------:R-:W-:Y:S01]  /*c5c0*/  SHF.R.S32.HI R84, RZ, 0x1f, R106 ;  /* 0x0000001fff547819 */ /* 0x000fe2000001146a */
[----:B------:R-:W-:Y:S01]  /*c5d0*/  IMAD.MOV.U32 R7, RZ, RZ, R6 ;  /* 0x000000ffff077224 */ /* 0x000fe200078e0006 */
[----:B------:R-:W-:Y:S01]  /*c5e0*/  SHF.R.S32.HI R81, RZ, 0x1f, R107 ;  /* 0x0000001fff517819 */ /* 0x000fe2000001146b */
[----:B------:R-:W-:Y:S01]  /*c5f0*/  IMAD.MOV.U32 R6, RZ, RZ, R2 ;  /* 0x000000ffff067224 */ /* 0x000fe200078e0002 */
[----:B------:R-:W-:Y:S01]  /*c600*/  LEA.HI R85, R84, R106, RZ, 0x3 ;  /* 0x0000006a54557211 */ /* 0x000fe200078f18ff */
[----:B------:R-:W-:Y:S01]  /*c610*/  BSSY B0, `(.L_x_678) ;  /* 0x0000048000007945 */ /* 0x000fe20003800000 */
[----:B------:R-:W-:Y:S01]  /*c620*/  LEA.HI R82, R81, R107, RZ, 0x3 ;  /* 0x0000006b51527211 */ /* 0x000fe200078f18ff */
[----:B------:R-:W-:Y:S01]  /*c630*/  CS2R R74, SRZ ;  /* 0x00000000004a7805 */ /* 0x000fe2000001ff00 */
[----:B------:R-:W-:Y:S01]  /*c640*/  SHF.R.S32.HI R29, RZ, 0x1f, R104 ;  /* 0x0000001fff1d7819 */ /* 0x000fe20000011468 */
[----:B------:R-:W-:Y:S01]  /*c650*/  CS2R R42, SRZ ;  /* 0x00000000002a7805 */ /* 0x000fe2000001ff00 */
[----:B------:R-:W-:Y:S01]  /*c660*/  CS2R R40, SRZ ;  /* 0x0000000000287805 */ /* 0x000fe2000001ff00 */
        /* <DEDUP_REMOVED lines=11> */
[----:B------:R-:W-:-:S02]  /*c720*/  SHF.R.S32.HI R77, RZ, 0x3, R85 ;  /* 0x00000003ff4d7819 */ /* 0x000fc40000011455 */
[----:B------:R-:W-:Y:S01]  /*c730*/  SHF.R.S32.HI R51, RZ, 0x3, R82 ;  /* 0x00000003ff337819 */ /* 0x000fe20000011452 */
[C---:B------:R-:W-:Y:S01]  /*c740*/  IMAD R8, R3.reuse, c[0x0][0x280], RZ ;  /* 0x0000a00003087a24 */ /* 0x040fe200078e02ff */
[----:B------:R-:W-:Y:S01]  /*c750*/  LEA R31, P0, R4, c[0x0][0x270], 0x1 ;  /* 0x00009c00041f7a11 */ /* 0x000fe200078008ff */
[----:B------:R-:W-:Y:S02]  /*c760*/  IMAD R9, R3, c[0x0][0x290], RZ ;  /* 0x0000a40003097a24 */ /* 0x000fe400078e02ff */
[C---:B------:R-:W-:Y:S02]  /*c770*/  IMAD R8, R0.reuse, c[0x0][0x284], R8 ;  /* 0x0000a10000087a24 */ /* 0x040fe400078e0208 */
[----:B------:R-:W-:Y:S01]  /*c780*/  IMAD.WIDE.U32 R2, R0, c[0x0][0x290], R6 ;  /* 0x0000a40000027a25 */ /* 0x000fe200078e0006 */
[----:B------:R1:W2:Y:S01]  /*c790*/  SHFL.IDX PT, R20, R31, RZ, 0x1c1f ;  /* 0x001c1fff1f147589 */ /* 0x0002a200000e0000 */
        /* <DEDUP_REMOVED lines=8> */
[----:B------:R-:W-:Y:S02]  /*c820*/  CS2R R4, SRZ ;  /* 0x0000000000047805 */ /* 0x000fe4000001ff00 */
[----:B------:R1:W3:Y:S01]  /*c830*/  SHFL.IDX PT, R21, R28, RZ, 0x1c1f ;  /* 0x001c1fff1c157589 */ /* 0x0002e200000e0000 */
[----:B------:R-:W-:-:S03]  /*c840*/  LEA.HI.X R27, R2, c[0x0][0x28c], R0, 0x1, P1 ;  /* 0x0000a300021b7a11 */ /* 0x000fc600008f0c00 */
[----:B------:R1:W4:Y:S04]  /*c850*/  SHFL.IDX PT, R2, R32, RZ, 0x1c1f ;  /* 0x001c1fff20027589 */ /* 0x00032800000e0000 */
[----:B------:R1:W1:Y:S02]  /*c860*/  SHFL.IDX PT, R3, R27, RZ, 0x1c1f ;  /* 0x001c1fff1b037589 */ /* 0x00026400000e0000 */
[----:B------:R-:W-:Y:S05]  /*c870*/  @P0 BRA `(.L_x_679) ;  /* 0x0000021000000947 */ /* 0x000fea0003800000 */
[----:B------:R-:W-:Y:S01]  /*c880*/  ISETP.GE.AND P1, PT, R104, c[0x0][0x27c], PT ;  /* 0x00009f0068007a0c */ /* 0x000fe20003f26270 */
[----:B------:R-:W-:Y:S01]  /*c890*/  CS2R R18, SRZ ;  /* 0x0000000000127805 */ /* 0x000fe2000001ff00 */
[----:B------:R-:W-:Y:S01]  /*c8a0*/  CS2R R16, SRZ ;  /* 0x0000000000107805 */ /* 0x000fe2000001ff00 */
[----:B------:R-:W-:Y:S01]  /*c8b0*/  CS2R R10, SRZ ;  /* 0x00000000000a7805 */ /* 0x000fe2000001ff00 */
[----:B------:R-:W-:-:S09]  /*c8c0*/  CS2R R8, SRZ ;  /* 0x0000000000087805 */ /* 0x000fd2000001ff00 */
[C---:B------:R-:W-:Y:S01]  /*c8d0*/  @!P1 IMAD.SHL.U32 R4, R104.reuse, 0x2, RZ ;  /* 0x0000000268049824 */ /* 0x040fe200078e00ff */
[----:B------:R-:W-:-:S04]  /*c8e0*/  @!P1 SHF.L.U64.HI R0, R104, 0x1, R29 ;  /* 0x0000000168009819 */ /* 0x000fc8000001021d */
[----:B--2---:R-:W-:-:S04]  /*c8f0*/  @!P1 IADD3 R24, P0, R20, R4, RZ ;  /* 0x0000000414189210 */ /* 0x004fc80007f1e0ff */
[----:B---3--:R-:W-:Y:S02]  /*c900*/  @!P1 IADD3.X R25, R21, R0, RZ, P0, !PT ;  /* 0x0000000015199210 */ /* 0x008fe400007fe4ff */
[----:B----4-:R-:W-:-:S05]  /*c910*/  @!P1 IADD3 R22, P0, R2, R4, RZ ;  /* 0x0000000402169210 */ /* 0x010fca0007f1e0ff */
[----:B-1----:R-:W-:Y:S01]  /*c920*/  @!P1 IMAD.X R23, R3, 0x1, R0, P0 ;  /* 0x0000000103179824 */ /* 0x002fe200000e0600 */
[----:B------:R-:W-:-:S13]  /*c930*/  ISETP.GE.AND P0, PT, R107, c[0x0][0x27c], PT ;  /* 0x00009f006b007a0c */ /* 0x000fda0003f06270 */
[----:B------:R-:W-:-:S05]  /*c940*/  @!P0 SHF.L.U32 R0, R51, 0x3, RZ ;  /* 0x0000000333008819 */ /* 0x000fca00000006ff */
[----:B------:R-:W-:-:S04]  /*c950*/  @!P0 IMAD.WIDE R6, R0, 0x2, R20 ;  /* 0x0000000200068825 */ /* 0x000fc800078e0214 */
[----:B------:R-:W-:Y:S01]  /*c960*/  @!P0 IMAD.WIDE R4, R0, 0x2, R2 ;  /* 0x0000000200048825 */ /* 0x000fe200078e0202 */
[----:B------:R1:W5:Y:S04]  /*c970*/  @!P0 LD.E.128 R16, [R6.64] ;  /* 0x0000000606108980 */ /* 0x000368000c101d00 */
[----:B------:R2:W5:Y:S01]  /*c980*/  @!P0 LD.E.128 R8, [R4.64] ;  /* 0x0000000604088980 */ /* 0x000562000c101d00 */
[----:B------:R-:W-:Y:S01]  /*c990*/  ISETP.GE.AND P0, PT, R106, c[0x0][0x27c], PT ;  /* 0x00009f006a007a0c */ /* 0x000fe20003f06270 */
[----:B------:R-:W-:Y:S01]  /*c9a0*/  CS2R R42, SRZ ;  /* 0x00000000002a7805 */ /* 0x000fe2000001ff00 */
[----:B------:R-:W-:Y:S01]  /*c9b0*/  CS2R R40, SRZ ;  /* 0x0000000000287805 */ /* 0x000fe2000001ff00 */
[----:B------:R-:W-:-:S10]  /*c9c0*/  CS2R R46, SRZ ;  /* 0x00000000002e7805 */ /* 0x000fd4000001ff00 */
[----:B------:R-:W-:Y:S01]  /*c9d0*/  @!P0 IMAD.SHL.U32 R0, R77, 0x8, RZ ;  /* 0x000000084d008824 */ /* 0x000fe200078e00ff */
[----:B------:R-:W-:Y:S01]  /*c9e0*/  CS2R R44, SRZ ;  /* 0x00000000002c7805 */ /* 0x000fe2000001ff00 */
[----:B------:R-:W-:Y:S01]  /*c9f0*/  CS2R R14, SRZ ;  /* 0x00000000000e7805 */ /* 0x000fe2000001ff00 */
[----:B------:R-:W-:Y:S01]  /*ca00*/  CS2R R12, SRZ ;  /* 0x00000000000c7805 */ /* 0x000fe2000001ff00 */
[----:B------:R-:W-:Y:S01]  /*ca10*/  @!P0 IMAD.WIDE R2, R0, 0x2, R2 ;  /* 0x0000000200028825 */ /* 0x000fe200078e0202 */
[----:B-1----:R-:W-:-:S04]  /*ca20*/  CS2R R6, SRZ ;  /* 0x0000000000067805 */ /* 0x002fc8000001ff00 */
[----:B------:R1:W5:Y:S01]  /*ca30*/  @!P0 LD.E.128 R44, [R2.64] ;  /* 0x00000006022c8980 */ /* 0x000362000c101d00 */
[----:B--2---:R-:W-:-:S03]  /*ca40*/  @!P0 IMAD.WIDE R4, R0, 0x2, R20 ;  /* 0x0000000200048825 */ /* 0x004fc600078e0214 */
[----:B------:R1:W5:Y:S04]  /*ca50*/  @!P1 LD.E.128 R12, [R24.64] ;  /* 0x00000006180c9980 */ /* 0x000368000c101d00 */
[----:B------:R2:W5:Y:S02]  /*ca60*/  @!P0 LD.E.128 R40, [R4.64] ;  /* 0x0000000604288980 */ /* 0x000564000c101d00 */
[----:B--2---:R-:W-:-:S06]  /*ca70*/  CS2R R4, SRZ ;  /* 0x0000000000047805 */ /* 0x004fcc000001ff00 */
[----:B------:R1:W5:Y:S02]  /*ca80*/  @!P1 LD.E.128 R4, [R22.64] ;  /* 0x0000000616049980 */ /* 0x000364000c101d00 */
.L_x_679:
[----:B------:R-:W-:Y:S05]  /*ca90*/  BSYNC B0 ;  /* 0x0000000000007941 */ /* 0x000fea0003800000 */
.L_x_678:
        /* <DEDUP_REMOVED lines=31> */
[----:B------:R-:W-:Y:S01]  /*cc90*/  CS2R R62, SRZ ;  /* 0x00000000003e7805 */ /* 0x000fe2000001ff00 */
[----:B------:R-:W-:Y:S01]  /*cca0*/  MOV R3, R47 ;  /* 0x0000002f00037202 */ /* 0x000fe20000000f00 */
[----:B------:R-:W-:Y:S01]  /*ccb0*/  CS2R R60, SRZ ;  /* 0x00000000003c7805 */ /* 0x000fe2000001ff00 */
        /* <DEDUP_REMOVED lines=11> */
[----:B------:R-:W2:Y:S01]  /*cd70*/  SHFL.IDX PT, R2, R32, 0x1, 0x1c1f ;  /* 0x003c1f0020027f89 */ /* 0x000ea200000e0000 */
[----:B------:R-:W-:Y:S01]  /*cd80*/  CS2R R52, SRZ ;  /* 0x0000000000347805 */ /* 0x000fe2000001ff00 */
[----:B------:R-:W-:Y:S01]  /*cd90*/  CS2R R70, SRZ ;  /* 0x0000000000467805 */ /* 0x000fe2000001ff00 */
[----:B------:R-:W-:Y:S01]  /*cda0*/  PRMT R36, R0, 0x5410, R23 ;  /* 0x0000541000247816 */ /* 0x000fe20000000017 */
[----:B------:R3:W4:Y:S01]  /*cdb0*/  SHFL.IDX PT, R20, R31, 0x1, 0x1c1f ;  /* 0x003c1f001f147f89 */ /* 0x00072200000e0000 */
[----:B------:R-:W-:Y:S01]  /*cdc0*/  CS2R R68, SRZ ;  /* 0x0000000000447805 */ /* 0x000fe2000001ff00 */
[----:B------:R-:W-:Y:S01]  /*cdd0*/  CS2R R66, SRZ ;  /* 0x0000000000427805 */ /* 0x000fe2000001ff00 */
[----:B------:R-:W-:Y:S01]  /*cde0*/  CS2R R64, SRZ ;  /* 0x0000000000407805 */ /* 0x000fe2000001ff00 */
[----:B------:R1:W1:Y:S01]  /*cdf0*/  SHFL.IDX PT, R3, R27, 0x1, 0x1c1f ;  /* 0x003c1f001b037f89 */ /* 0x00026200000e0000 */
[----:B------:R-:W-:Y:S01]  /*ce00*/  CS2R R58, SRZ ;  /* 0x00000000003a7805 */ /* 0x000fe2000001ff00 */
[----:B------:R-:W-:Y:S01]  /*ce10*/  CS2R R56, SRZ ;  /* 0x0000000000387805 */ /* 0x000fe2000001ff00 */
[----:B---3--:R-:W-:Y:S01]  /*ce20*/  PRMT R31, R22, 0x7610, R31 ;  /* 0x00007610161f7816 */ /* 0x008fe2000000001f */
[----:B------:R-:W-:Y:S05]  /*ce30*/  @P0 BRA `(.L_x_681) ;  /* 0x0000021000000947 */ /* 0x000fea0003800000 */
[----:B--2-4-:R-:W-:Y:S01]  /*ce40*/  ISETP.GE.AND P1, PT, R104, c[0x0][0x27c], PT ;  /* 0x00009f0068007a0c */ /* 0x014fe20003f26270 */
[----:B------:R-:W-:Y:S01]  /*ce50*/  CS2R R62, SRZ ;  /* 0x00000000003e7805 */ /* 0x000fe2000001ff00 */
[----:B------:R-:W-:Y:S01]  /*ce60*/  CS2R R60, SRZ ;  /* 0x00000000003c7805 */ /* 0x000fe2000001ff00 */
[----:B------:R-:W-:Y:S01]  /*ce70*/  CS2R R66, SRZ ;  /* 0x0000000000427805 */ /* 0x000fe2000001ff00 */
[----:B------:R-:W-:-:S09]  /*ce80*/  CS2R R64, SRZ ;  /* 0x0000000000407805 */ /* 0x000fd2000001ff00 */
[C---:B------:R-:W-:Y:S01]  /*ce90*/  @!P1 IMAD.SHL.U32 R0, R104.reuse, 0x2, RZ ;  /* 0x0000000268009824 */ /* 0x040fe200078e00ff */
[----:B------:R-:W-:-:S04]  /*cea0*/  @!P1 SHF.L.U64.HI R23, R104, 0x1, R29 ;  /* 0x0000000168179819 */ /* 0x000fc8000001021d */
[----:B------:R-:W-:-:S04]  /*ceb0*/  @!P1 IADD3 R24, P0, R20, R0, RZ ;  /* 0x0000000014189210 */ /* 0x000fc80007f1e0ff */
[----:B-1----:R-:W-:Y:S02]  /*cec0*/  @!P1 IADD3.X R25, R21, R23, RZ, P0, !PT ;  /* 0x0000001715199210 */ /* 0x002fe400007fe4ff */
[----:B------:R-:W-:-:S05]  /*ced0*/  @!P1 IADD3 R22, P0, R2, R0, RZ ;  /* 0x0000000002169210 */ /* 0x000fca0007f1e0ff */
[----:B------:R-:W-:Y:S01]  /*cee0*/  @!P1 IMAD.X R23, R3, 0x1, R23, P0 ;  /* 0x0000000103179824 */ /* 0x000fe200000e0617 */
        /* <DEDUP_REMOVED lines=9> */
[----:B------:R-:W-:Y:S01]  /*cf80*/  CS2R R70, SRZ ;  /* 0x0000000000467805 */ /* 0x000fe2000001ff00 */
[----:B------:R-:W-:Y:S01]  /*cf90*/  CS2R R68, SRZ ;  /* 0x0000000000447805 */ /* 0x000fe2000001ff00 */
[----:B------:R-:W-:Y:S01]  /*cfa0*/  CS2R R54, SRZ ;  /* 0x0000000000367805 */ /* 0x000fe2000001ff00 */
[----:B------:R-:W-:Y:S01]  /*cfb0*/  CS2R R52, SRZ ;  /* 0x0000000000347805 */ /* 0x000fe2000001ff00 */
[----:B------:R-:W-:Y:S01]  /*cfc0*/  CS2R R58, SRZ ;  /* 0x00000000003a7805 */ /* 0x000fe2000001ff00 */
[----:B------:R-:W-:-:S04]  /*cfd0*/  CS2R R56, SRZ ;  /* 0x0000000000387805 */ /* 0x000fc8000001ff00 */
[----:B------:R1:W5:Y:S01]  /*cfe0*/  @!P1 LD.E.128 R52, [R24.64] ;  /* 0x0000000618349980 */ /* 0x000362000c101d00 */
[----:B------:R-:W-:-:S03]  /*cff0*/  @!P0 IMAD.SHL.U32 R0, R77, 0x8, RZ ;  /* 0x000000084d008824 */ /* 0x000fc600078e00ff */
[----:B------:R1:W5:Y:S01]  /*d000*/  @!P1 LD.E.128 R56, [R22.64] ;  /* 0x0000000616389980 */ /* 0x000362000c101d00 */
[----:B------:R-:W-:-:S04]  /*d010*/  @!P0 IMAD.WIDE R20, R0, 0x2, R20 ;  /* 0x0000000200148825 */ /* 0x000fc800078e0214 */
[----:B------:R-:W-:Y:S01]  /*d020*/  @!P0 IMAD.WIDE R2, R0, 0x2, R2 ;  /* 0x0000000200028825 */ /* 0x000fe200078e0202 */
[----:B------:R1:W5:Y:S04]  /*d030*/  @!P0 LD.E.128 R72, [R20.64] ;  /* 0x0000000614488980 */ /* 0x000368000c101d00 */
[----:B------:R1:W5:Y:S02]  /*d040*/  @!P0 LD.E.128 R68, [R2.64] ;  /* 0x0000000602448980 */ /* 0x000364000c101d00 */
.L_x_681:
[----:B--2-4-:R-:W-:Y:S05]  /*d050*/  BSYNC B0 ;  /* 0x0000000000007941 */ /* 0x014fea0003800000 */
.L_x_680:
        /* <DEDUP_REMOVED lines=47> */
[----:B------:R1:W5:Y:S04]  /*d350*/  LDL R115, [R1+0x24] ;  /* 0x0000240001737983 */ /* 0x0003680000100800 */
[----:B------:R1:W5:Y:S01]  /*d360*/  LDL R114, [R1+0x28] ;  /* 0x0000280001727983 */ /* 0x0003620000100800 */
[----:B------:R-:W-:Y:S01]  /*d370*/  ISETP.GE.AND P0, PT, R104, c[0x0][0x27c], PT ;  /* 0x00009f0068007a0c */ /* 0x000fe20003f06270 */
[----:B------:R-:W-:-:S12]  /*d380*/  BSSY B0, `(.L_x_684) ;  /* 0x000006c000007945 */ /* 0x000fd80003800000 */
[----:B------:R-:W-:Y:S05]  /*d390*/  @P0 BRA `(.L_x_685) ;  /* 0x000006a000000947 */ /* 0x000fea0003800000 */
[----:B------:R-:W-:Y:S01]  /*d3a0*/  IMAD.MOV.U32 R3, RZ, RZ, c[0x0][0x27c] ;  /* 0x00009f00ff037624 */ /* 0x000fe200078e00ff */
[----:B-----5:R-:W-:Y:S02]  /*d3b0*/  LOP3.LUT R0, R115, 0x38, R104, 0xf8, !PT ;  /* 0x0000003873007812 */ /* 0x020fe400078ef868 */
[----:B------:R-:W-:Y:S02]  /*d3c0*/  SHF.R.U64 R4, R4, 0x10, R5 ;  /* 0x0000001004047819 */ /* 0x000fe40000001205 */
[----:B------:R-:W-:Y:S02]  /*d3d0*/  LEA.HI R3, R3, R113, RZ, 0x1d ;  /* 0x0000007103037211 */ /* 0x000fe400078fe8ff */
[----:B------:R-:W-:Y:S02]  /*d3e0*/  LOP3.LUT R0, R140, R0, R114, 0xf6, !PT ;  /* 0x000000008c007212 */ /* 0x000fe400078ef672 */
[----:B------:R-:W-:Y:S01]  /*d3f0*/  SHF.R.S32.HI R20, RZ, 0x1f, R3 ;  /* 0x0000001fff147819 */ /* 0x000fe20000011403 */
[----:B------:R-:W-:Y:S01]  /*d400*/  IMAD.SHL.U32 R2, R3, 0x8, RZ ;  /* 0x0000000803027824 */ /* 0x000fe200078e00ff */
[----:B------:R-:W-:-:S02]  /*d410*/  LEA R48, R0, 0xc100, 0x1 ;  /* 0x0000c10000307811 */ /* 0x000fc400078e08ff */
[----:B------:R-:W-:Y:S02]  /*d420*/  LEA.HI R3, R20, R3, RZ, 0x3 ;  /* 0x0000000314037211 */ /* 0x000fe400078f18ff */
[----:B------:R-:W-:Y:S01]  /*d430*/  LOP3.LUT R2, R115, 0x38, R2, 0xf8, !PT ;  /* 0x0000003873027812 */ /* 0x000fe200078ef802 */
[----:B------:R-:W2:Y:S01]  /*d440*/  LDS.128 R24, [R48] ;  /* 0x0000000030187984 */ /* 0x000ea20000000c00 */
[----:B------:R-:W-:Y:S01]  /*d450*/  SHF.R.U64 R12, R12, 0x10, R13 ;  /* 0x000000100c0c7819 */ /* 0x000fe2000000120d */
[----:B------:R-:W-:Y:S01]  /*d460*/  IMAD.SHL.U32 R3, R3, 0x400, RZ ;  /* 0x0000040003037824 */ /* 0x000fe200078e00ff */
[----:B------:R-:W-:Y:S02]  /*d470*/  LOP3.LUT R0, R2, R114, RZ, 0x3c, !PT ;  /* 0x0000007202007212 */ /* 0x000fe400078e3cff */
[----:B------:R-:W-:Y:S02]  /*d480*/  PRMT R31, R31, 0x5410, R4 ;  /* 0x000054101f1f7816 */ /* 0x000fe40000000004 */
[----:B------:R-:W-:-:S02]  /*d490*/  LOP3.LUT R2, R3, 0x7fffe000, RZ, 0xc0, !PT ;  /* 0x7fffe00003027812 */ /* 0x000fc400078ec0ff */
[----:B------:R-:W-:Y:S02]  /*d4a0*/  SHF.R.U32.HI R3, RZ, 0x10, R5 ;  /* 0x00000010ff037819 */ /* 0x000fe40000011605 */
[----:B------:R-:W-:Y:S02]  /*d4b0*/  IADD3 R0, R0, R2, R140 ;  /* 0x0000000200007210 */ /* 0x000fe40007ffe08c */
[----:B------:R-:W-:Y:S02]  /*d4c0*/  SHF.R.U32.HI R2, RZ, 0x10, R15 ;  /* 0x00000010ff027819 */ /* 0x000fe4000001160f */
[--C-:B------:R-:W-:Y:S01]  /*d4d0*/  SHF.R.U64 R5, R6, 0x10, R7.reuse ;  /* 0x0000001006057819 */ /* 0x100fe20000001207 */
[----:B------:R-:W-:Y:S01]  /*d4e0*/  IMAD.SHL.U32 R39, R0, 0x2, RZ ;  /* 0x0000000200277824 */ /* 0x000fe200078e00ff */
[----:B------:R-:W-:Y:S02]  /*d4f0*/  SHF.R.U32.HI R6, RZ, 0x10, R7 ;  /* 0x00000010ff067819 */ /* 0x000fe40000011607 */
[----:B------:R-:W-:-:S02]  /*d500*/  PRMT R32, R37, 0x5432, R2 ;  /* 0x0000543225207816 */ /* 0x000fc40000000002 */
[----:B------:R-:W3:Y:S01]  /*d510*/  LDS.128 R20, [R39+0xc100] ;  /* 0x00c1000027147984 */ /* 0x000ee20000000c00 */
[----:B------:R-:W-:Y:S02]  /*d520*/  PRMT R29, R37, 0x5410, R5 ;  /* 0x00005410251d7816 */ /* 0x000fe40000000005 */
[----:B------:R-:W-:Y:S02]  /*d530*/  SHF.R.U32.HI R0, RZ, 0x10, R13 ;  /* 0x00000010ff007819 */ /* 0x000fe4000001160d */
[C---:B------:R-:W-:Y:S02]  /*d540*/  PRMT R30, R36.reuse, 0x5410, R3 ;  /* 0x00005410241e7816 */ /* 0x040fe40000000003 */
[----:B------:R-:W-:Y:S02]  /*d550*/  PRMT R28, R36, 0x5432, R6 ;  /* 0x00005432241c7816 */ /* 0x000fe40000000006 */
[----:B------:R-:W-:Y:S02]  /*d560*/  SHF.R.U64 R13, R14, 0x10, R15 ;  /* 0x000000100e0d7819 */ /* 0x000fe4000000120f */
[----:B------:R-:W-:-:S02]  /*d570*/  PRMT R35, R35, 0x5410, R12 ;  /* 0x0000541023237816 */ /* 0x000fc4000000000c */
[----:B------:R-:W-:Y:S02]  /*d580*/  PRMT R34, R34, 0x5410, R0 ;  /* 0x0000541022227816 */ /* 0x000fe40000000000 */
[----:B------:R-:W-:Y:S01]  /*d590*/  PRMT R33, R33, 0x5410, R13 ;  /* 0x0000541021217816 */ /* 0x000fe2000000000d */
[C---:B--2---:R-:W-:Y:S01]  /*d5a0*/  IMAD.U32 R38, R24.reuse, 0x10000, RZ ;  /* 0x0001000018267824 */ /* 0x044fe200078e00ff */
[----:B------:R-:W-:Y:S01]  /*d5b0*/  LOP3.LUT R37, R24, 0xffff0000, RZ, 0xc0, !PT ;  /* 0xffff000018257812 */ /* 0x000fe200078ec0ff */
[C---:B------:R-:W-:Y:S01]  /*d5c0*/  IMAD.U32 R36, R25.reuse, 0x10000, RZ ;  /* 0x0001000019247824 */ /* 0x040fe200078e00ff */
[----:B------:R-:W-:Y:S01]  /*d5d0*/  LOP3.LUT R24, R25, 0xffff0000, RZ, 0xc0, !PT ;  /* 0xffff000019187812 */ /* 0x000fe200078ec0ff */
[C---:B------:R-:W-:Y:S01]  /*d5e0*/  IMAD.U32 R15, R26.reuse, 0x10000, RZ ;  /* 0x000100001a0f7824 */ /* 0x040fe200078e00ff */
[----:B------:R-:W-:Y:S01]  /*d5f0*/  LOP3.LUT R25, R26, 0xffff0000, RZ, 0xc0, !PT ;  /* 0xffff00001a197812 */ /* 0x000fe200078ec0ff */
[----:B------:R-:W-:Y:S01]  /*d600*/  IMAD.U32 R14, R27, 0x10000, RZ ;  /* 0x000100001b0e7824 */ /* 0x000fe200078e00ff */
[----:B------:R-:W-:-:S02]  /*d610*/  SHF.L.U32 R26, R31, 0x10, RZ ;  /* 0x000000101f1a7819 */ /* 0x000fc400000006ff */
[----:B------:R-:W-:Y:S01]  /*d620*/  LOP3.LUT R13, R27, 0xffff0000, RZ, 0xc0, !PT ;  /* 0xffff00001b0d7812 */ /* 0x000fe200078ec0ff */
[----:B------:R-:W-:Y:S01]  /*d630*/  IMAD.U32 R27, R30, 0x10000, RZ ;  /* 0x000100001e1b7824 */ /* 0x000fe200078e00ff */
[----:B------:R-:W-:Y:S01]  /*d640*/  LOP3.LUT R31, R31, 0xffff0000, RZ, 0xc0, !PT ;  /* 0xffff00001f1f7812 */ /* 0x000fe200078ec0ff */
[C---:B---3--:R-:W-:Y:S01]  /*d650*/  IMAD.U32 R12, R20.reuse, 0x10000, RZ ;  /* 0x00010000140c7824 */ /* 0x048fe200078e00ff */
[----:B------:R-:W-:Y:S01]  /*d660*/  LOP3.LUT R7, R20, 0xffff0000, RZ, 0xc0, !PT ;  /* 0xffff000014077812 */ /* 0x000fe200078ec0ff */
[C---:B------:R-:W-:Y:S01]  /*d670*/  IMAD.U32 R6, R21.reuse, 0x10000, RZ ;  /* 0x0001000015067824 */ /* 0x040fe200078e00ff */
[----:B------:R-:W-:Y:S01]  /*d680*/  LOP3.LUT R5, R21, 0xffff0000, RZ, 0xc0, !PT ;  /* 0xffff000015057812 */ /* 0x000fe200078ec0ff */
[----:B------:R-:W-:Y:S01]  /*d690*/  IMAD.U32 R21, R35, 0x10000, RZ ;  /* 0x0001000023157824 */ /* 0x000fe200078e00ff */
[C---:B------:R-:W-:Y:S01]  /*d6a0*/  LOP3.LUT R0, R23.reuse, 0xffff0000, RZ, 0xc0, !PT ;  /* 0xffff000017007812 */ /* 0x040fe200078ec0ff */
[----:B------:R-:W-:Y:S01]  /*d6b0*/  FMUL.FTZ R20, R12, R26 ;  /* 0x0000001a0c147220 */ /* 0x000fe20000410000 */
[----:B------:R-:W-:Y:S01]  /*d6c0*/  LOP3.LUT R3, R22, 0xffff0000, RZ, 0xc0, !PT ;  /* 0xffff000016037812 */ /* 0x000fe200078ec0ff */
[----:B------:R-:W-:Y:S01]  /*d6d0*/  IMAD.U32 R2, R23, 0x10000, RZ ;  /* 0x0001000017027824 */ /* 0x000fe200078e00ff */
[----:B------:R-:W-:Y:S01]  /*d6e0*/  SHF.L.U32 R23, R28, 0x10, RZ ;  /* 0x000000101c177819 */ /* 0x000fe200000006ff */
[----:B------:R-:W-:-:S02]  /*d6f0*/  FMUL.FTZ R12, R12, R21 ;  /* 0x000000150c0c7220 */ /* 0x000fc40000410000 */
[----:B------:R-:W-:Y:S02]  /*d700*/  FFMA.FTZ R50, R38, R21, -R20 ;  /* 0x0000001526327223 */ /* 0x000fe40000010814 */
[----:B------:R-:W-:Y:S02]  /*d710*/  IMAD.U32 R21, R34, 0x10000, RZ ;  /* 0x0001000022157824 */ /* 0x000fe400078e00ff */
[----:B------:R-:W-:Y:S02]  /*d720*/  IMAD.U32 R4, R22, 0x10000, RZ ;  /* 0x0001000016047824 */ /* 0x000fe400078e00ff */
[----:B------:R-:W-:Y:S02]  /*d730*/  IMAD.U32 R22, R32, 0x10000, RZ ;  /* 0x0001000020167824 */ /* 0x000fe400078e00ff */
[----:B------:R-:W-:Y:S02]  /*d740*/  FFMA.FTZ R49, R38, R26, R12 ;  /* 0x0000001a26317223 */ /* 0x000fe4000001000c */
[----:B------:R-:W-:-:S02]  /*d750*/  FMUL.FTZ R20, R6, R27 ;  /* 0x0000001b06147220 */ /* 0x000fc40000410000 */
[----:B------:R-:W-:Y:S02]  /*d760*/  FMUL.FTZ R12, R6, R21 ;  /* 0x00000015060c7220 */ /* 0x000fe40000410000 */
[C---:B------:R-:W-:Y:S02]  /*d770*/  FMUL.FTZ R6, R2.reuse, R23 ;  /* 0x0000001702067220 */ /* 0x040fe40000410000 */
[-C--:B------:R-:W-:Y:S02]  /*d780*/  FMUL.FTZ R2, R2, R22.reuse ;  /* 0x0000001602027220 */ /* 0x080fe40000410000 */
[----:B------:R-:W-:Y:S02]  /*d790*/  FFMA.FTZ R26, R36, R27, R12 ;  /* 0x0000001b241a7223 */ /* 0x000fe4000001000c */
[----:B------:R-:W-:Y:S01]  /*d7a0*/  FFMA.FTZ R27, R14, R22, -R6 ;  /* 0x000000160e1b7223 */ /* 0x000fe20000010806 */
[----:B------:R-:W-:Y:S01]  /*d7b0*/  LOP3.LUT R6, R35, 0xffff0000, RZ, 0xc0, !PT ;  /* 0xffff000023067812 */ /* 0x000fe200078ec0ff */
[----:B------:R-:W-:Y:S01]  /*d7c0*/  FFMA.FTZ R38, R36, R21, -R20 ;  /* 0x0000001524267223 */ /* 0x000fe20000010814 */
[----:B------:R-:W-:Y:S01]  /*d7d0*/  LOP3.LUT R21, R34, 0xffff0000, RZ, 0xc0, !PT ;  /* 0xffff000022157812 */ /* 0x000fe200078ec0ff */
[----:B------:R-:W-:Y:S01]  /*d7e0*/  FFMA.FTZ R23, R14, R23, R2 ;  /* 0x000000170e177223 */ /* 0x000fe20000010002 */
[----:B------:R-:W-:Y:S01]  /*d7f0*/  LOP3.LUT R20, R30, 0xffff0000, RZ, 0xc0, !PT ;  /* 0xffff00001e147812 */ /* 0x000fe200078ec0ff */
[----:B------:R-:W-:-:S02]  /*d800*/  FMUL.FTZ R2, R7, R31 ;  /* 0x0000001f07027220 */ /* 0x000fc40000410000 */
[C---:B------:R-:W-:Y:S01]  /*d810*/  IMAD.U32 R30, R29.reuse, 0x10000, RZ ;  /* 0x000100001d1e7824 */ /* 0x040fe200078e00ff */
[----:B------:R-:W-:Y:S01]  /*d820*/  LOP3.LUT R29, R29, 0xffff0000, RZ, 0xc0, !PT ;  /* 0xffff00001d1d7812 */ /* 0x000fe200078ec0ff */
[-C--:B------:R-:W-:Y:S02]  /*d830*/  FFMA.FTZ R12, R37, R6.reuse, -R2 ;  /* 0x00000006250c7223 */ /* 0x080fe40000010802 */
[----:B------:R-:W-:Y:S02]  /*d840*/  FMUL.FTZ R7, R7, R6 ;  /* 0x0000000607077220 */ /* 0x000fe40000410000 */
[----:B------:R-:W-:Y:S01]  /*d850*/  FMUL.FTZ R2, R5, R21 ;  /* 0x0000001505027220 */ /* 0x000fe20000410000 */
[----:B------:R-:W-:Y:S01]  /*d860*/  F2FP.BF16.PACK_AB R12, R12, R50 ;  /* 0x000000320c0c723e */ /* 0x000fe200000010ff */
[----:B------:R-:W-:Y:S02]  /*d870*/  IMAD.U32 R14, R33, 0x10000, RZ ;  /* 0x00010000210e7824 */ /* 0x000fe400078e00ff */
[----:B------:R-:W-:-:S02]  /*d880*/  FMUL.FTZ R6, R5, R20 ;  /* 0x0000001405067220 */ /* 0x000fc40000410000 */
[----:B------:R-:W-:Y:S02]  /*d890*/  FMUL.FTZ R5, R4, R30 ;  /* 0x0000001e04057220 */ /* 0x000fe40000410000 */
[C---:B------:R-:W-:Y:S02]  /*d8a0*/  FFMA.FTZ R20, R24.reuse, R20, R2 ;  /* 0x0000001418147223 */ /* 0x040fe40000010002 */
[----:B------:R-:W-:Y:S01]  /*d8b0*/  FFMA.FTZ R21, R24, R21, -R6 ;  /* 0x0000001518157223 */ /* 0x000fe20000010806 */
[----:B------:R-:W-:Y:S01]  /*d8c0*/  LOP3.LUT R6, R33, 0xffff0000, RZ, 0xc0, !PT ;  /* 0xffff000021067812 */ /* 0x000fe200078ec0ff */
[-C--:B------:R-:W-:Y:S01]  /*d8d0*/  FMUL.FTZ R2, R4, R14.reuse ;  /* 0x0000000e04027220 */ /* 0x080fe20000410000 */
[----:B------:R-:W-:Y:S01]  /*d8e0*/  LOP3.LUT R24, R28, 0xffff0000, RZ, 0xc0, !PT ;  /* 0xffff00001c187812 */ /* 0x000fe200078ec0ff */
[----:B------:R-:W-:Y:S01]  /*d8f0*/  FFMA.FTZ R14, R15, R14, -R5 ;  /* 0x0000000e0f0e7223 */ /* 0x000fe20000010805 */
[----:B------:R-:W-:Y:S01]  /*d900*/  LOP3.LUT R5, R32, 0xffff0000, RZ, 0xc0, !PT ;  /* 0xffff000020057812 */ /* 0x000fe200078ec0ff */
[----:B------:R-:W-:-:S02]  /*d910*/  FFMA.FTZ R22, R37, R31, R7 ;  /* 0x0000001f25167223 */ /* 0x000fc40000010007 */
[----:B------:R-:W-:Y:S02]  /*d920*/  FFMA.FTZ R7, R15, R30, R2 ;  /* 0x0000001e0f077223 */ /* 0x000fe40000010002 */
[C---:B------:R-:W-:Y:S02]  /*d930*/  FMUL.FTZ R4, R3.reuse, R29 ;  /* 0x0000001d03047220 */ /* 0x040fe40000410000 */
[----:B------:R-:W-:Y:S02]  /*d940*/  FMUL.FTZ R3, R3, R6 ;  /* 0x0000000603037220 */ /* 0x000fe40000410000 */
[C---:B------:R-:W-:Y:S02]  /*d950*/  FMUL.FTZ R2, R0.reuse, R24 ;  /* 0x0000001800027220 */ /* 0x040fe40000410000 */
[----:B------:R-:W-:Y:S02]  /*d960*/  FMUL.FTZ R0, R0, R5 ;  /* 0x0000000500007220 */ /* 0x000fe40000410000 */
[C---:B------:R-:W-:Y:S01]  /*d970*/  FFMA.FTZ R6, R25.reuse, R6, -R4 ;  /* 0x0000000619067223 */ /* 0x040fe20000010804 */
[----:B------:R-:W-:Y:S01]  /*d980*/  F2FP.BF16.PACK_AB R4, R22, R49 ;  /* 0x000000311604723e */ /* 0x000fe200000010ff */
[----:B------:R-:W-:-:S02]  /*d990*/  FFMA.FTZ R3, R25, R29, R3 ;  /* 0x0000001d19037223 */ /* 0x000fc40000010003 */
[C---:B------:R-:W-:Y:S01]  /*d9a0*/  FFMA.FTZ R2, R13.reuse, R5, -R2 ;  /* 0x000000050d027223 */ /* 0x040fe20000010802 */
[----:B------:R-:W-:Y:S01]  /*d9b0*/  F2FP.BF16.PACK_AB R14, R6, R14 ;  /* 0x0000000e060e723e */ /* 0x000fe200000010ff */
[----:B------:R-:W-:Y:S01]  /*d9c0*/  FFMA.FTZ R0, R13, R24, R0 ;  /* 0x000000180d007223 */ /* 0x000fe20000010000 */
[----:B------:R-:W-:Y:S02]  /*d9d0*/  F2FP.BF16.PACK_AB R13, R21, R38 ;  /* 0x00000026150d723e */ /* 0x000fe400000010ff */
[----:B------:R-:W-:Y:S02]  /*d9e0*/  F2FP.BF16.PACK_AB R6, R3, R7 ;  /* 0x000000070306723e */ /* 0x000fe400000010ff */
[----:B------:R-:W-:Y:S02]  /*d9f0*/  F2FP.BF16.PACK_AB R15, R2, R27 ;  /* 0x0000001b020f723e */ /* 0x000fe400000010ff */
[----:B------:R-:W-:Y:S02]  /*da00*/  F2FP.BF16.PACK_AB R5, R20, R26 ;  /* 0x0000001a1405723e */ /* 0x000fe400000010ff */
[----:B------:R-:W-:Y:S01]  /*da10*/  F2FP.BF16.PACK_AB R7, R0, R23 ;  /* 0x000000170007723e */ /* 0x000fe200000010ff */
[----:B------:R2:W-:Y:S04]  /*da20*/  STS.128 [R48], R12 ;  /* 0x0000000c30007388 */ /* 0x0005e80000000c00 */
[----:B------:R2:W-:Y:S02]  /*da30*/  STS.128 [R39+0xc100], R4 ;  /* 0x00c1000427007388 */ /* 0x0005e40000000c00 */
.L_x_685:
[----:B------:R-:W-:Y:S05]  /*da40*/  BSYNC B0 ;  /* 0x0000000000007941 */ /* 0x000fea0003800000 */
.L_x_684:
[----:B------:R-:W-:Y:S01]  /*da50*/  ISETP.GE.AND P0, PT, R107, c[0x0][0x27c], PT ;  /* 0x00009f006b007a0c */ /* 0x000fe20003f06270 */
[----:B------:R-:W-:-:S12]  /*da60*/  BSSY B0, `(.L_x_686) ;  /* 0x0000070000007945 */ /* 0x000fd80003800000 */
[----:B------:R-:W-:Y:S05]  /*da70*/  @P0 BRA `(.L_x_687) ;  /* 0x000006e000000947 */ /* 0x000fea0003800000 */
[----:B------:R-:W-:Y:S01]  /*da80*/  IMAD.MOV.U32 R0, RZ, RZ, c[0x0][0x27c] ;  /* 0x00009f00ff007624 */ /* 0x000fe200078e00ff */
[----:B------:R-:W-:Y:S02]  /*da90*/  LEA.HI R2, R81, R107, RZ, 0x6 ;  /* 0x0000006b51027211 */ /* 0x000fe400078f30ff */
[----:B-----5:R-:W-:Y:S02]  /*daa0*/  LOP3.LUT R3, R115, 0x38, R82, 0xf8, !PT ;  /* 0x0000003873037812 */ /* 0x020fe400078ef852 */
[----:B------:R-:W-:Y:S01]  /*dab0*/  LEA.HI R0, R0, R51, RZ, 0x1d ;  /* 0x0000003300007211 */ /* 0x000fe200078fe8ff */
[----:B------:R-:W-:Y:S01]  /*dac0*/  IMAD.SHL.U32 R2, R2, 0x80, RZ ;  /* 0x0000008002027824 */ /* 0x000fe200078e00ff */
[----:B--2---:R-:W-:Y:S02]  /*dad0*/  LOP3.LUT R4, R3, R114, RZ, 0x3c, !PT ;  /* 0x0000007203047212 */ /* 0x004fe400078e3cff */
[----:B------:R-:W-:Y:S01]  /*dae0*/  SHF.R.S32.HI R5, RZ, 0x1f, R0 ;  /* 0x0000001fff057819 */ /* 0x000fe20000011400 */
[----:B------:R-:W-:Y:S01]  /*daf0*/  IMAD.SHL.U32 R6, R0, 0x8, RZ ;  /* 0x0000000800067824 */ /* 0x000fe200078e00ff */
[----:B------:R-:W-:-:S02]  /*db00*/  LOP3.LUT R2, R2, 0xffffe000, RZ, 0xc0, !PT ;  /* 0xffffe00002027812 */ /* 0x000fc400078ec0ff */
[----:B------:R-:W-:Y:S02]  /*db10*/  LEA.HI R3, R5, R0, RZ, 0x3 ;  /* 0x0000000005037211 */ /* 0x000fe400078f18ff */
[----:B------:R-:W-:Y:S02]  /*db20*/  IADD3 R0, R4, R2, R140 ;  /* 0x0000000204007210 */ /* 0x000fe40007ffe08c */
[----:B------:R-:W-:Y:S01]  /*db30*/  LOP3.LUT R5, R115, 0x38, R6, 0xf8, !PT ;  /* 0x0000003873057812 */ /* 0x000fe200078ef806 */
[----:B------:R-:W-:Y:S01]  /*db40*/  IMAD.SHL.U32 R2, R3, 0x400, RZ ;  /* 0x0000040003027824 */ /* 0x000fe200078e00ff */
[----:B------:R-:W-:Y:S02]  /*db50*/  LEA R29, R0, 0xc100, 0x1 ;  /* 0x0000c100001d7811 */ /* 0x000fe400078e08ff */
[----:B------:R-:W-:Y:S02]  /*db60*/  LOP3.LUT R3, R5, R114, RZ, 0x3c, !PT ;  /* 0x0000007205037212 */ /* 0x000fe400078e3cff */
[----:B------:R-:W-:Y:S01]  /*db70*/  LOP3.LUT R0, R2, 0x7fffe000, RZ, 0xc0, !PT ;  /* 0x7fffe00002007812 */ /* 0x000fe200078ec0ff */
[----:B------:R-:W2:Y:S01]  /*db80*/  LDS.128 R12, [R29] ;  /* 0x000000001d0c7984 */ /* 0x000ea20000000c00 */
[----:B------:R-:W-:-:S02]  /*db90*/  SHF.R.U64 R16, R16, 0x10, R17 ;  /* 0x0000001010107819 */ /* 0x000fc40000001211 */
[----:B------:R-:W-:Y:S02]  /*dba0*/  IADD3 R0, R3, R0, R140 ;  /* 0x0000000003007210 */ /* 0x000fe40007ffe08c */
[--C-:B------:R-:W-:Y:S02]  /*dbb0*/  SHF.R.U64 R8, R8, 0x10, R9.reuse ;  /* 0x0000001008087819 */ /* 0x100fe40000001209 */
[----:B------:R-:W-:Y:S01]  /*dbc0*/  SHF.R.U32.HI R3, RZ, 0x10, R9 ;  /* 0x00000010ff037819 */ /* 0x000fe20000011609 */
[----:B------:R-:W-:Y:S01]  /*dbd0*/  IMAD.SHL.U32 R28, R0, 0x2, RZ ;  /* 0x00000002001c7824 */ /* 0x000fe200078e00ff */
[----:B------:R-:W-:Y:S02]  /*dbe0*/  SHF.R.U32.HI R0, RZ, 0x10, R17 ;  /* 0x00000010ff007819 */ /* 0x000fe40000011611 */
[----:B------:R-:W-:Y:S02]  /*dbf0*/  SHF.R.U64 R17, R18, 0x10, R19 ;  /* 0x0000001012117819 */ /* 0x000fe40000001213 */
[----:B------:R-:W3:Y:S01]  /*dc00*/  LDS.128 R4, [R28+0xc100] ;  /* 0x00c100001c047984 */ /* 0x000ee20000000c00 */
[----:B------:R-:W-:-:S02]  /*dc10*/  SHF.R.U64 R9, R10, 0x10, R11 ;  /* 0x000000100a097819 */ /* 0x000fc4000000120b */
[----:B------:R-:W-:Y:S02]  /*dc20*/  PRMT R26, R83, 0x5432, R17 ;  /* 0x00005432531a7816 */ /* 0x000fe40000000011 */
[----:B------:R-:W-:Y:S02]  /*dc30*/  SHF.R.U32.HI R2, RZ, 0x10, R19 ;  /* 0x00000010ff027819 */ /* 0x000fe40000011613 */
[----:B------:R-:W-:Y:S02]  /*dc40*/  SHF.R.U32.HI R10, RZ, 0x10, R11 ;  /* 0x00000010ff0a7819 */ /* 0x000fe4000001160b */
[----:B------:R-:W-:Y:S02]  /*dc50*/  PRMT R17, R78, 0x5432, R8 ;  /* 0x000054324e117816 */ /* 0x000fe40000000008 */
[----:B------:R-:W-:Y:S02]  /*dc60*/  PRMT R19, R80, 0x5432, R16 ;  /* 0x0000543250137816 */ /* 0x000fe40000000010 */
[----:B------:R-:W-:Y:S01]  /*dc70*/  PRMT R23, R79, 0x5410, R10 ;  /* 0x000054104f177816 */ /* 0x000fe2000000000a */
[----:B------:R-:W-:Y:S01]  /*dc80*/  IMAD.U32 R31, R17, 0x10000, RZ ;  /* 0x00010000111f7824 */ /* 0x000fe200078e00ff */
[----:B------:R-:W-:Y:S01]  /*dc90*/  PRMT R16, R78, 0x5410, R3 ;  /* 0x000054104e107816 */ /* 0x000fe20000000003 */
[----:B------:R-:W-:Y:S01]  /*dca0*/  IMAD.U32 R30, R19, 0x10000, RZ ;  /* 0x00010000131e7824 */ /* 0x000fe200078e00ff */
[----:B------:R-:W-:Y:S01]  /*dcb0*/  PRMT R24, R79, 0x5432, R9 ;  /* 0x000054324f187816 */ /* 0x000fe20000000009 */
[----:B------:R-:W-:Y:S01]  /*dcc0*/  IMAD.U32 R33, R23, 0x10000, RZ ;  /* 0x0001000017217824 */ /* 0x000fe200078e00ff */
[----:B------:R-:W-:Y:S01]  /*dcd0*/  PRMT R18, R80, 0x5410, R0 ;  /* 0x0000541050127816 */ /* 0x000fe20000000000 */
[----:B------:R-:W-:Y:S01]  /*dce0*/  IMAD.U32 R34, R16, 0x10000, RZ ;  /* 0x0001000010227824 */ /* 0x000fe200078e00ff */
[----:B------:R-:W-:Y:S01]  /*dcf0*/  PRMT R25, R83, 0x5410, R2 ;  /* 0x0000541053197816 */ /* 0x000fe20000000002 */
[C---:B--2---:R-:W-:Y:S01]  /*dd00*/  IMAD.U32 R22, R12.reuse, 0x10000, RZ ;  /* 0x000100000c167824 */ /* 0x044fe200078e00ff */
[----:B------:R-:W-:Y:S01]  /*dd10*/  LOP3.LUT R21, R12, 0xffff0000, RZ, 0xc0, !PT ;  /* 0xffff00000c157812 */ /* 0x000fe200078ec0ff */
[C---:B------:R-:W-:Y:S01]  /*dd20*/  IMAD.U32 R12, R14.reuse, 0x10000, RZ ;  /* 0x000100000e0c7824 */ /* 0x040fe200078e00ff */
[----:B------:R-:W-:Y:S01]  /*dd30*/  LOP3.LUT R27, R14, 0xffff0000, RZ, 0xc0, !PT ;  /* 0xffff00000e1b7812 */ /* 0x000fe200078ec0ff */
[C---:B------:R-:W-:Y:S01]  /*dd40*/  IMAD.U32 R11, R15.reuse, 0x10000, RZ ;  /* 0x000100000f0b7824 */ /* 0x040fe200078e00ff */
[----:B------:R-:W-:Y:S01]  /*dd50*/  LOP3.LUT R14, R15, 0xffff0000, RZ, 0xc0, !PT ;  /* 0xffff00000f0e7812 */ /* 0x000fe200078ec0ff */
[C---:B------:R-:W-:Y:S01]  /*dd60*/  IMAD.U32 R20, R13.reuse, 0x10000, RZ ;  /* 0x000100000d147824 */ /* 0x040fe200078e00ff */
[----:B------:R-:W-:Y:S01]  /*dd70*/  LOP3.LUT R13, R13, 0xffff0000, RZ, 0xc0, !PT ;  /* 0xffff00000d0d7812 */ /* 0x000fe200078ec0ff */
[C---:B---3--:R-:W-:Y:S01]  /*dd80*/  IMAD.U32 R10, R4.reuse, 0x10000, RZ ;  /* 0x00010000040a7824 */ /* 0x048fe200078e00ff */
[----:B------:R-:W-:Y:S01]  /*dd90*/  LOP3.LUT R9, R4, 0xffff0000, RZ, 0xc0, !PT ;  /* 0xffff000004097812 */ /* 0x000fe200078ec0ff */
[C---:B------:R-:W-:Y:S01]  /*dda0*/  IMAD.U32 R4, R6.reuse, 0x10000, RZ ;  /* 0x0001000006047824 */ /* 0x040fe200078e00ff */
[----:B------:R-:W-:Y:S01]  /*ddb0*/  LOP3.LUT R3, R6, 0xffff0000, RZ, 0xc0, !PT ;  /* 0xffff000006037812 */ /* 0x000fe200078ec0ff */
[C---:B------:R-:W-:Y:S01]  /*ddc0*/  FMUL.FTZ R15, R10.reuse, R31 ;  /* 0x0000001f0a0f7220 */ /* 0x040fe20000410000 */
[----:B------:R-:W-:Y:S01]  /*ddd0*/  LOP3.LUT R0, R7, 0xffff0000, RZ, 0xc0, !PT ;  /* 0xffff000007007812 */ /* 0x000fe200078ec0ff */
[C---:B------:R-:W-:Y:S01]  /*dde0*/  IMAD.U32 R8, R5.reuse, 0x10000, RZ ;  /* 0x0001000005087824 */ /* 0x040fe200078e00ff */
[----:B------:R-:W-:Y:S01]  /*ddf0*/  LOP3.LUT R5, R5, 0xffff0000, RZ, 0xc0, !PT ;  /* 0xffff000005057812 */ /* 0x000fe200078ec0ff */
[----:B------:R-:W-:-:S02]  /*de00*/  FMUL.FTZ R6, R10, R30 ;  /* 0x0000001e0a067220 */ /* 0x000fc40000410000 */
[----:B------:R-:W-:Y:S02]  /*de10*/  FFMA.FTZ R32, R22, R30, -R15 ;  /* 0x0000001e16207223 */ /* 0x000fe4000001080f */
[----:B------:R-:W-:Y:S02]  /*de20*/  IMAD.U32 R2, R7, 0x10000, RZ ;  /* 0x0001000007027824 */ /* 0x000fe400078e00ff */
[C---:B------:R-:W-:Y:S01]  /*de30*/  IMAD.U32 R15, R18.reuse, 0x10000, RZ ;  /* 0x00010000120f7824 */ /* 0x040fe200078e00ff */
[----:B------:R-:W-:Y:S01]  /*de40*/  LOP3.LUT R18, R18, 0xffff0000, RZ, 0xc0, !PT ;  /* 0xffff000012127812 */ /* 0x000fe200078ec0ff */
[----:B------:R-:W-:Y:S02]  /*de50*/  FMUL.FTZ R10, R8, R34 ;  /* 0x00000022080a7220 */ /* 0x000fe40000410000 */
[----:B------:R-:W-:Y:S02]  /*de60*/  FFMA.FTZ R31, R22, R31, R6 ;  /* 0x0000001f161f7223 */ /* 0x000fe40000010006 */
[----:B------:R-:W-:-:S02]  /*de70*/  IMAD.U32 R22, R25, 0x10000, RZ ;  /* 0x0001000019167824 */ /* 0x000fc400078e00ff */
[-C--:B------:R-:W-:Y:S02]  /*de80*/  FMUL.FTZ R7, R8, R15.reuse ;  /* 0x0000000f08077220 */ /* 0x080fe40000410000 */
[----:B------:R-:W-:Y:S01]  /*de90*/  FFMA.FTZ R30, R20, R15, -R10 ;  /* 0x0000000f141e7223 */ /* 0x000fe2000001080a */
[----:B------:R-:W-:Y:S01]  /*dea0*/  LOP3.LUT R15, R17, 0xffff0000, RZ, 0xc0, !PT ;  /* 0xffff0000110f7812 */ /* 0x000fe200078ec0ff */
[CC--:B------:R-:W-:Y:S02]  /*deb0*/  FMUL.FTZ R6, R2.reuse, R33.reuse ;  /* 0x0000002102067220 */ /* 0x0c0fe40000410000 */
[----:B------:R-:W-:Y:S02]  /*dec0*/  FMUL.FTZ R2, R2, R22 ;  /* 0x0000001602027220 */ /* 0x000fe40000410000 */
[----:B------:R-:W-:Y:S01]  /*ded0*/  FFMA.FTZ R20, R20, R34, R7 ;  /* 0x0000002214147223 */ /* 0x000fe20000010007 */
[----:B------:R-:W-:Y:S01]  /*dee0*/  LOP3.LUT R7, R19, 0xffff0000, RZ, 0xc0, !PT ;  /* 0xffff000013077812 */ /* 0x000fe200078ec0ff */
[----:B------:R-:W-:-:S02]  /*def0*/  FFMA.FTZ R17, R11, R33, R2 ;  /* 0x000000210b117223 */ /* 0x000fc40000010002 */
[----:B------:R-:W-:Y:S01]  /*df00*/  FFMA.FTZ R22, R11, R22, -R6 ;  /* 0x000000160b167223 */ /* 0x000fe20000010806 */
[----:B------:R-:W-:Y:S01]  /*df10*/  LOP3.LUT R11, R16, 0xffff0000, RZ, 0xc0, !PT ;  /* 0xffff0000100b7812 */ /* 0x000fe200078ec0ff */
[----:B------:R-:W-:Y:S01]  /*df20*/  FMUL.FTZ R2, R9, R15 ;  /* 0x0000000f09027220 */ /* 0x000fe20000410000 */
[C---:B------:R-:W-:Y:S01]  /*df30*/  LOP3.LUT R16, R24.reuse, 0xffff0000, RZ, 0xc0, !PT ;  /* 0xffff000018107812 */ /* 0x040fe200078ec0ff */
[----:B------:R-:W-:Y:S02]  /*df40*/  IMAD.U32 R19, R24, 0x10000, RZ ;  /* 0x0001000018137824 */ /* 0x000fe400078e00ff */
[-C--:B------:R-:W-:Y:S02]  /*df50*/  FFMA.FTZ R8, R21, R7.reuse, -R2 ;  /* 0x0000000715087223 */ /* 0x080fe40000010802 */
[----:B------:R-:W-:Y:S02]  /*df60*/  FMUL.FTZ R6, R9, R7 ;  /* 0x0000000709067220 */ /* 0x000fe40000410000 */
[----:B------:R-:W-:Y:S01]  /*df70*/  FMUL.FTZ R2, R5, R18 ;  /* 0x0000001205027220 */ /* 0x000fe20000410000 */
[----:B------:R-:W-:Y:S01]  /*df80*/  F2FP.BF16.PACK_AB R8, R8, R32 ;  /* 0x000000200808723e */ /* 0x000fe200000010ff */
[----:B------:R-:W-:-:S02]  /*df90*/  IMAD.U32 R10, R26, 0x10000, RZ ;  /* 0x000100001a0a7824 */ /* 0x000fc400078e00ff */
[----:B------:R-:W-:Y:S02]  /*dfa0*/  FMUL.FTZ R7, R5, R11 ;  /* 0x0000000b05077220 */ /* 0x000fe40000410000 */
[----:B------:R-:W-:Y:S02]  /*dfb0*/  FMUL.FTZ R5, R4, R19 ;  /* 0x0000001304057220 */ /* 0x000fe40000410000 */
[----:B------:R-:W-:Y:S02]  /*dfc0*/  FFMA.FTZ R11, R13, R11, R2 ;  /* 0x0000000b0d0b7223 */ /* 0x000fe40000010002 */
[----:B------:R-:W-:Y:S01]  /*dfd0*/  FFMA.FTZ R15, R21, R15, R6 ;  /* 0x0000000f150f7223 */ /* 0x000fe20000010006 */
[----:B------:R-:W-:Y:S01]  /*dfe0*/  LOP3.LUT R6, R26, 0xffff0000, RZ, 0xc0, !PT ;  /* 0xffff00001a067812 */ /* 0x000fe200078ec0ff */
[----:B------:R-:W-:Y:S01]  /*dff0*/  FFMA.FTZ R9, R13, R18, -R7 ;  /* 0x000000120d097223 */ /* 0x000fe20000010807 */
[----:B------:R-:W-:Y:S01]  /*e000*/  LOP3.LUT R13, R23, 0xffff0000, RZ, 0xc0, !PT ;  /* 0xffff0000170d7812 */ /* 0x000fe200078ec0ff */
[----:B------:R-:W-:-:S02]  /*e010*/  FMUL.FTZ R2, R4, R10 ;  /* 0x0000000a04027220 */ /* 0x000fc40000410000 */
[C---:B------:R-:W-:Y:S01]  /*e020*/  FFMA.FTZ R10, R12.reuse, R10, -R5 ;  /* 0x0000000a0c0a7223 */ /* 0x040fe20000010805 */
[----:B------:R-:W-:Y:S01]  /*e030*/  LOP3.LUT R5, R25, 0xffff0000, RZ, 0xc0, !PT ;  /* 0xffff000019057812 */ /* 0x000fe200078ec0ff */
[----:B------:R-:W-:Y:S01]  /*e040*/  FFMA.FTZ R7, R12, R19, R2 ;  /* 0x000000130c077223 */ /* 0x000fe20000010002 */
[----:B------:R-:W-:Y:S01]  /*e050*/  F2FP.BF16.PACK_AB R9, R9, R30 ;  /* 0x0000001e0909723e */ /* 0x000fe200000010ff */
[C---:B------:R-:W-:Y:S02]  /*e060*/  FMUL.FTZ R4, R3.reuse, R16 ;  /* 0x0000001003047220 */ /* 0x040fe40000410000 */
[----:B------:R-:W-:Y:S02]  /*e070*/  FMUL.FTZ R3, R3, R6 ;  /* 0x0000000603037220 */ /* 0x000fe40000410000 */
[C---:B------:R-:W-:Y:S02]  /*e080*/  FMUL.FTZ R2, R0.reuse, R13 ;  /* 0x0000000d00027220 */ /* 0x040fe40000410000 */
[----:B------:R-:W-:-:S02]  /*e090*/  FMUL.FTZ R0, R0, R5 ;  /* 0x0000000500007220 */ /* 0x000fc40000410000 */
[----:B------:R-:W-:Y:S01]  /*e0a0*/  FFMA.FTZ R6, R27, R6, -R4 ;  /* 0x000000061b067223 */ /* 0x000fe20000010804 */
[----:B------:R-:W-:Y:S01]  /*e0b0*/  F2FP.BF16.PACK_AB R4, R15, R31 ;  /* 0x0000001f0f04723e */ /* 0x000fe200000010ff */
[----:B------:R-:W-:Y:S02]  /*e0c0*/  FFMA.FTZ R3, R27, R16, R3 ;  /* 0x000000101b037223 */ /* 0x000fe40000010003 */
[C---:B------:R-:W-:Y:S01]  /*e0d0*/  FFMA.FTZ R2, R14.reuse, R5, -R2 ;  /* 0x000000050e027223 */ /* 0x040fe20000010802 */
[----:B------:R-:W-:Y:S01]  /*e0e0*/  F2FP.BF16.PACK_AB R5, R11, R20 ;  /* 0x000000140b05723e */ /* 0x000fe200000010ff */
[----:B------:R-:W-:Y:S01]  /*e0f0*/  FFMA.FTZ R0, R14, R13, R0 ;  /* 0x0000000d0e007223 */ /* 0x000fe20000010000 */
[----:B------:R-:W-:Y:S02]  /*e100*/  F2FP.BF16.PACK_AB R10, R6, R10 ;  /* 0x0000000a060a723e */ /* 0x000fe400000010ff */
[----:B------:R-:W-:Y:S02]  /*e110*/  F2FP.BF16.PACK_AB R6, R3, R7 ;  /* 0x000000070306723e */ /* 0x000fe400000010ff */
[----:B------:R-:W-:-:S02]  /*e120*/  F2FP.BF16.PACK_AB R11, R2, R22 ;  /* 0x00000016020b723e */ /* 0x000fc400000010ff */
[----:B------:R-:W-:-:S03]  /*e130*/  F2FP.BF16.PACK_AB R7, R0, R17 ;  /* 0x000000110007723e */ /* 0x000fc600000010ff */
[----:B------:R2:W-:Y:S04]  /*e140*/  STS.128 [R29], R8 ;  /* 0x000000081d007388 */ /* 0x0005e80000000c00 */
[----:B------:R2:W-:Y:S02]  /*e150*/  STS.128 [R28+0xc100], R4 ;  /* 0x00c100041c007388 */ /* 0x0005e40000000c00 */
.L_x_687:
[----:B------:R-:W-:Y:S05]  /*e160*/  BSYNC B0 ;  /* 0x0000000000007941 */ /* 0x000fea0003800000 */
.L_x_686:
[----:B------:R-:W-:-:S13]  /*e170*/  ISETP.GE.AND P0, PT, R106, c[0x0][0x27c], PT ;  /* 0x00009f006a007a0c */ /* 0x000fda0003f06270 */
[----:B------:R-:W-:Y:S05]  /*e180*/  @P0 BRA `(.L_x_683) ;  /* 0x000006e000000947 */ /* 0x000fea0003800000 */
[----:B------:R-:W-:Y:S01]  /*e190*/  IMAD.MOV.U32 R0, RZ, RZ, c[0x0][0x27c] ;  /* 0x00009f00ff007624 */ /* 0x000fe200078e00ff */
[----:B------:R-:W-:Y:S02]  /*e1a0*/  LEA.HI R2, R84, R106, RZ, 0x6 ;  /* 0x0000006a54027211 */ /* 0x000fe400078f30ff */
[----:B-----5:R-:W-:Y:S02]  /*e1b0*/  LOP3.LUT R3, R115, 0x38, R85, 0xf8, !PT ;  /* 0x0000003873037812 */ /* 0x020fe400078ef855 */
[----:B------:R-:W-:Y:S01]  /*e1c0*/  LEA.HI R0, R0, R77, RZ, 0x1d ;  /* 0x0000004d00007211 */ /* 0x000fe200078fe8ff */
[----:B------:R-:W-:Y:S01]  /*e1d0*/  IMAD.SHL.U32 R2, R2, 0x80, RZ ;  /* 0x0000008002027824 */ /* 0x000fe200078e00ff */
[----:B------:R-:W-:Y:S02]  /*e1e0*/  LOP3.LUT R3, R3, R114, RZ, 0x3c, !PT ;  /* 0x0000007203037212 */ /* 0x000fe400078e3cff */
[----:B--2---:R-:W-:Y:S01]  /*e1f0*/  SHF.R.S32.HI R4, RZ, 0x1f, R0 ;  /* 0x0000001fff047819 */ /* 0x004fe20000011400 */
        /* <DEDUP_REMOVED lines=12> */
[----:B------:R-:W-:Y:S02]  /*e2c0*/  PRMT R16, R86, 0x5432, R13 ;  /* 0x0000543256107816 */ /* 0x000fe4000000000d */
[----:B------:R-:W-:Y:S01]  /*e2d0*/  SHF.R.U64 R14, R46, 0x10, R47 ;  /* 0x000000102e0e7819 */ /* 0x000fe2000000122f */
[----:B------:R-:W-:Y:S01]  /*e2e0*/  IMAD.SHL.U32 R27, R0, 0x2, RZ ;  /* 0x00000002001b7824 */ /* 0x000fe200078e00ff */
[----:B------:R-:W-:Y:S01]  /*e2f0*/  SHF.R.U64 R0, R40, 0x10, R41 ;  /* 0x0000001028007819 */ /* 0x000fe20000001229 */
[----:B------:R-:W-:Y:S01]  /*e300*/  IMAD.U32 R29, R16, 0x10000, RZ ;  /* 0x00010000101d7824 */ /* 0x000fe200078e00ff */
[----:B------:R-:W-:Y:S02]  /*e310*/  SHF.R.U32.HI R19, RZ, 0x10, R47 ;  /* 0x00000010ff137819 */ /* 0x000fe4000001162f */
[----:B------:R-:W3:Y:S01]  /*e320*/  LDS.128 R4, [R27+0xc100] ;  /* 0x00c100001b047984 */ /* 0x000ee20000000c00 */
[----:B------:R-:W-:-:S02]  /*e330*/  SHF.R.U64 R3, R42, 0x10, R43 ;  /* 0x000000102a037819 */ /* 0x000fc4000000122b */
[----:B------:R-:W-:Y:S02]  /*e340*/  PRMT R18, R88, 0x5432, R0 ;  /* 0x0000543258127816 */ /* 0x000fe40000000000 */
[----:B------:R-:W-:Y:S02]  /*e350*/  SHF.R.U32.HI R15, RZ, 0x10, R45 ;  /* 0x00000010ff0f7819 */ /* 0x000fe4000001162d */
[C---:B------:R-:W-:Y:S01]  /*e360*/  PRMT R23, R87.reuse, 0x5432, R14 ;  /* 0x0000543257177816 */ /* 0x040fe2000000000e */
[----:B------:R-:W-:Y:S01]  /*e370*/  IMAD.U32 R30, R18, 0x10000, RZ ;  /* 0x00010000121e7824 */ /* 0x000fe200078e00ff */
[----:B------:R-:W-:Y:S02]  /*e380*/  PRMT R22, R87, 0x5410, R19 ;  /* 0x0000541057167816 */ /* 0x000fe40000000013 */
[----:B------:R-:W-:Y:S02]  /*e390*/  SHF.R.U32.HI R2, RZ, 0x10, R41 ;  /* 0x00000010ff027819 */ /* 0x000fe40000011629 */
[----:B------:R-:W-:Y:S01]  /*e3a0*/  PRMT R25, R89, 0x5432, R3 ;  /* 0x0000543259197816 */ /* 0x000fe20000000003 */
[----:B------:R-:W-:Y:S01]  /*e3b0*/  IMAD.U32 R33, R22, 0x10000, RZ ;  /* 0x0001000016217824 */ /* 0x000fe200078e00ff */
[----:B------:R-:W-:-:S02]  /*e3c0*/  PRMT R15, R86, 0x5410, R15 ;  /* 0x00005410560f7816 */ /* 0x000fc4000000000f */
[----:B------:R-:W-:Y:S02]  /*e3d0*/  LOP3.LUT R32, R16, 0xffff0000, RZ, 0xc0, !PT ;  /* 0xffff000010207812 */ /* 0x000fe400078ec0ff */
[----:B------:R-:W-:Y:S01]  /*e3e0*/  PRMT R17, R88, 0x5410, R2 ;  /* 0x0000541058117816 */ /* 0x000fe20000000002 */
[----:B------:R-:W-:Y:S01]  /*e3f0*/  IMAD.U32 R31, R15, 0x10000, RZ ;  /* 0x000100000f1f7824 */ /* 0x000fe200078e00ff */
[----:B------:R-:W-:-:S03]  /*e400*/  SHF.R.U32.HI R12, RZ, 0x10, R43 ;  /* 0x00000010ff0c7819 */ /* 0x000fc6000001162b */
        /* <DEDUP_REMOVED lines=14> */
[----:B------:R-:W-:Y:S01]  /*e4f0*/  FMUL.FTZ R6, R10, R29 ;  /* 0x0000001d0a067220 */ /* 0x000fe20000410000 */
[C---:B------:R-:W-:Y:S01]  /*e500*/  LOP3.LUT R0, R7.reuse, 0xffff0000, RZ, 0xc0, !PT ;  /* 0xffff000007007812 */ /* 0x040fe200078ec0ff */
[----:B------:R-:W-:-:S02]  /*e510*/  IMAD.U32 R2, R7, 0x10000, RZ ;  /* 0x0001000007027824 */ /* 0x000fc400078e00ff */
[-C--:B------:R-:W-:Y:S01]  /*e520*/  FMUL.FTZ R7, R10, R30.reuse ;  /* 0x0000001e0a077220 */ /* 0x080fe20000410000 */
[----:B------:R-:W-:Y:S01]  /*e530*/  LOP3.LUT R10, R18, 0xffff0000, RZ, 0xc0, !PT ;  /* 0xffff0000120a7812 */ /* 0x000fe200078ec0ff */
[----:B------:R-:W-:Y:S02]  /*e540*/  FFMA.FTZ R30, R21, R30, -R6 ;  /* 0x0000001e151e7223 */ /* 0x000fe40000010806 */
[C---:B------:R-:W-:Y:S01]  /*e550*/  IMAD.U32 R8, R5.reuse, 0x10000, RZ ;  /* 0x0001000005087824 */ /* 0x040fe200078e00ff */
[----:B------:R-:W-:Y:S01]  /*e560*/  LOP3.LUT R5, R5, 0xffff0000, RZ, 0xc0, !PT ;  /* 0xffff000005057812 */ /* 0x000fe200078ec0ff */
[----:B------:R-:W-:Y:S02]  /*e570*/  FMUL.FTZ R6, R9, R32 ;  /* 0x0000002009067220 */ /* 0x000fe40000410000 */
[----:B------:R-:W-:Y:S02]  /*e580*/  FFMA.FTZ R29, R21, R29, R7 ;  /* 0x0000001d151d7223 */ /* 0x000fe40000010007 */
[----:B------:R-:W-:-:S02]  /*e590*/  FFMA.FTZ R21, R20, R10, -R6 ;  /* 0x0000000a14157223 */ /* 0x000fc40000010806 */
[CC--:B------:R-:W-:Y:S02]  /*e5a0*/  FMUL.FTZ R7, R8.reuse, R31.reuse ;  /* 0x0000001f08077220 */ /* 0x0c0fe40000410000 */
[----:B------:R-:W-:Y:S01]  /*e5b0*/  FMUL.FTZ R6, R8, R16 ;  /* 0x0000001008067220 */ /* 0x000fe20000410000 */
[----:B------:R-:W-:Y:S01]  /*e5c0*/  LOP3.LUT R8, R15, 0xffff0000, RZ, 0xc0, !PT ;  /* 0xffff00000f087812 */ /* 0x000fe200078ec0ff */
[----:B------:R-:W-:Y:S02]  /*e5d0*/  FMUL.FTZ R9, R9, R10 ;  /* 0x0000000a09097220 */ /* 0x000fe40000410000 */
[C---:B------:R-:W-:Y:S02]  /*e5e0*/  FFMA.FTZ R16, R19.reuse, R16, -R7 ;  /* 0x0000001013107223 */ /* 0x040fe40000010807 */
[----:B------:R-:W-:Y:S02]  /*e5f0*/  FFMA.FTZ R19, R19, R31, R6 ;  /* 0x0000001f13137223 */ /* 0x000fe40000010006 */
[----:B------:R-:W-:Y:S01]  /*e600*/  FFMA.FTZ R18, R20, R32, R9 ;  /* 0x0000002014127223 */ /* 0x000fe20000010009 */
[----:B------:R-:W-:Y:S01]  /*e610*/  LOP3.LUT R9, R17, 0xffff0000, RZ, 0xc0, !PT ;  /* 0xffff000011097812 */ /* 0x000fe200078ec0ff */
[----:B------:R-:W-:Y:S01]  /*e620*/  IMAD.U32 R7, R24, 0x10000, RZ ;  /* 0x0001000018077824 */ /* 0x000fe200078e00ff */
[----:B------:R-:W-:Y:S01]  /*e630*/  LOP3.LUT R17, R23, 0xffff0000, RZ, 0xc0, !PT ;  /* 0xffff000017117812 */ /* 0x000fe200078ec0ff */
[----:B------:R-:W-:-:S02]  /*e640*/  FMUL.FTZ R6, R2, R33 ;  /* 0x0000002102067220 */ /* 0x000fc40000410000 */
[----:B------:R-:W-:Y:S02]  /*e650*/  IMAD.U32 R20, R23, 0x10000, RZ ;  /* 0x0001000017147824 */ /* 0x000fe400078e00ff */
[-C--:B------:R-:W-:Y:S02]  /*e660*/  FMUL.FTZ R2, R2, R7.reuse ;  /* 0x0000000702027220 */ /* 0x080fe40000410000 */
[----:B------:R-:W-:Y:S02]  /*e670*/  FFMA.FTZ R15, R12, R7, -R6 ;  /* 0x000000070c0f7223 */ /* 0x000fe40000010806 */
[----:B------:R-:W-:Y:S02]  /*e680*/  FMUL.FTZ R7, R5, R8 ;  /* 0x0000000805077220 */ /* 0x000fe40000410000 */
[----:B------:R-:W-:Y:S02]  /*e690*/  IMAD.U32 R10, R25, 0x10000, RZ ;  /* 0x00010000190a7824 */ /* 0x000fe400078e00ff */
[----:B------:R-:W-:-:S02]  /*e6a0*/  FMUL.FTZ R6, R5, R9 ;  /* 0x0000000905067220 */ /* 0x000fc40000410000 */
[----:B------:R-:W-:Y:S02]  /*e6b0*/  FMUL.FTZ R5, R4, R20 ;  /* 0x0000001404057220 */ /* 0x000fe40000410000 */
[----:B------:R-:W-:Y:S02]  /*e6c0*/  FFMA.FTZ R12, R12, R33, R2 ;  /* 0x000000210c0c7223 */ /* 0x000fe40000010002 */
[C---:B------:R-:W-:Y:S02]  /*e6d0*/  FFMA.FTZ R9, R14.reuse, R9, -R7 ;  /* 0x000000090e097223 */ /* 0x040fe40000010807 */
[----:B------:R-:W-:Y:S01]  /*e6e0*/  FFMA.FTZ R14, R14, R8, R6 ;  /* 0x000000080e0e7223 */ /* 0x000fe20000010006 */
[----:B------:R-:W-:Y:S01]  /*e6f0*/  LOP3.LUT R6, R25, 0xffff0000, RZ, 0xc0, !PT ;  /* 0xffff000019067812 */ /* 0x000fe200078ec0ff */
[-C--:B------:R-:W-:Y:S01]  /*e700*/  FMUL.FTZ R2, R4, R10.reuse ;  /* 0x0000000a04027220 */ /* 0x080fe20000410000 */
[----:B------:R-:W-:Y:S01]  /*e710*/  LOP3.LUT R8, R22, 0xffff0000, RZ, 0xc0, !PT ;  /* 0xffff000016087812 */ /* 0x000fe200078ec0ff */
[C---:B------:R-:W-:Y:S01]  /*e720*/  FFMA.FTZ R10, R13.reuse, R10, -R5 ;  /* 0x0000000a0d0a7223 */ /* 0x040fe20000010805 */
[----:B------:R-:W-:Y:S01]  /*e730*/  LOP3.LUT R5, R24, 0xffff0000, RZ, 0xc0, !PT ;  /* 0xffff000018057812 */ /* 0x000fe200078ec0ff */
[----:B------:R-:W-:Y:S01]  /*e740*/  FFMA.FTZ R7, R13, R20, R2 ;  /* 0x000000140d077223 */ /* 0x000fe20000010002 */
[----:B------:R-:W-:Y:S01]  /*e750*/  F2FP.BF16.PACK_AB R9, R9, R16 ;  /* 0x000000100909723e */ /* 0x000fe200000010ff */
[----:B------:R-:W-:-:S02]  /*e760*/  FMUL.FTZ R4, R3, R17 ;  /* 0x0000001103047220 */ /* 0x000fc40000410000 */
[----:B------:R-:W-:Y:S02]  /*e770*/  FMUL.FTZ R3, R3, R6 ;  /* 0x0000000603037220 */ /* 0x000fe40000410000 */
[C---:B------:R-:W-:Y:S02]  /*e780*/  FMUL.FTZ R2, R0.reuse, R8 ;  /* 0x0000000800027220 */ /* 0x040fe40000410000 */
[----:B------:R-:W-:Y:S02]  /*e790*/  FMUL.FTZ R0, R0, R5 ;  /* 0x0000000500007220 */ /* 0x000fe40000410000 */
[----:B------:R-:W-:Y:S01]  /*e7a0*/  FFMA.FTZ R6, R26, R6, -R4 ;  /* 0x000000061a067223 */ /* 0x000fe20000010804 */
[----:B------:R-:W-:Y:S01]  /*e7b0*/  F2FP.BF16.PACK_AB R4, R18, R29 ;  /* 0x0000001d1204723e */ /* 0x000fe200000010ff */
[----:B------:R-:W-:Y:S02]  /*e7c0*/  FFMA.FTZ R3, R26, R17, R3 ;  /* 0x000000111a037223 */ /* 0x000fe40000010003 */
[C---:B------:R-:W-:Y:S01]  /*e7d0*/  FFMA.FTZ R2, R11.reuse, R5, -R2 ;  /* 0x000000050b027223 */ /* 0x040fe20000010802 */
[----:B------:R-:W-:Y:S01]  /*e7e0*/  F2FP.BF16.PACK_AB R10, R6, R10 ;  /* 0x0000000a060a723e */ /* 0x000fe200000010ff */
[----:B------:R-:W-:Y:S01]  /*e7f0*/  FFMA.FTZ R0, R11, R8, R0 ;  /* 0x000000080b007223 */ /* 0x000fe20000010000 */
[----:B------:R-:W-:-:S02]  /*e800*/  F2FP.BF16.PACK_AB R8, R21, R30 ;  /* 0x0000001e1508723e */ /* 0x000fc400000010ff */
[----:B------:R-:W-:Y:S02]  /*e810*/  F2FP.BF16.PACK_AB R6, R3, R7 ;  /* 0x000000070306723e */ /* 0x000fe400000010ff */
[----:B------:R-:W-:Y:S02]  /*e820*/  F2FP.BF16.PACK_AB R11, R2, R15 ;  /* 0x0000000f020b723e */ /* 0x000fe400000010ff */
[----:B------:R-:W-:Y:S02]  /*e830*/  F2FP.BF16.PACK_AB R5, R14, R19 ;  /* 0x000000130e05723e */ /* 0x000fe400000010ff */
[----:B------:R-:W-:Y:S01]  /*e840*/  F2FP.BF16.PACK_AB R7, R0, R12 ;  /* 0x0000000c0007723e */ /* 0x000fe200000010ff */
[----:B------:R2:W-:Y:S04]  /*e850*/  STS.128 [R28], R8 ;  /* 0x000000081c007388 */ /* 0x0005e80000000c00 */
[----:B------:R2:W-:Y:S02]  /*e860*/  STS.128 [R27+0xc100], R4 ;  /* 0x00c100041b007388 */ /* 0x0005e40000000c00 */
.L_x_683:
[----:B------:R-:W-:Y:S05]  /*e870*/  BSYNC B1 ;  /* 0x0000000000017941 */ /* 0x000fea0003800000 */
.L_x_682:
[----:B------:R-:W-:-:S13]  /*e880*/  ISETP.GE.AND P0, PT, R110, R76, PT ;  /* 0x0000004c6e00720c */ /* 0x000fda0003f06270 */
[----:B------:R-:W-:Y:S05]  /*e890*/  @P0 BRA `(.L_x_667) ;  /* 0x0000157000000947 */ /* 0x000fea0003800000 */
[----:B------:R-:W-:Y:S01]  /*e8a0*/  ISETP.GE.AND P0, PT, R104, c[0x0][0x27c], PT ;  /* 0x00009f0068007a0c */ /* 0x000fe20003f06270 */
[----:B------:R-:W-:Y:S01]  /*e8b0*/  IMAD.SHL.U32 R0, R110, 0x40, RZ ;  /* 0x000000406e007824 */ /* 0x000fe200078e00ff */
[----:B------:R-:W-:Y:S01]  /*e8c0*/  SHF.R.S32.HI R2, RZ, 0x1f, R110 ;  /* 0x0000001fff027819 */ /* 0x000fe2000001146e */
[----:B------:R-:W-:Y:S03]  /*e8d0*/  BSSY B0, `(.L_x_688) ;  /* 0x0000071000007945 */ /* 0x000fe60003800000 */
[----:B------:R-:W-:Y:S02]  /*e8e0*/  LEA.HI R2, R2, R110, RZ, 0x3 ;  /* 0x0000006e02027211 */ /* 0x000fe400078f18ff */
[----:B------:R-:W-:-:S03]  /*e8f0*/  LOP3.LUT R0, R0, 0x1c0, RZ, 0xc0, !PT ;  /* 0x000001c000007812 */ /* 0x000fc600078ec0ff */
[----:B------:R-:W-:Y:S01]  /*e900*/  IMAD.SHL.U32 R2, R2, 0x40, RZ ;  /* 0x0000004002027824 */ /* 0x000fe200078e00ff */
[----:B------:R-:W-:-:S04]  /*e910*/  SHF.R.U32.HI R37, RZ, 0x3, R0 ;  /* 0x00000003ff257819 */ /* 0x000fc80000011600 */
[----:B--2---:R-:W-:Y:S01]  /*e920*/  LOP3.LUT R28, R2, 0xfffffe00, RZ, 0xc0, !PT ;  /* 0xfffffe00021c7812 */ /* 0x004fe200078ec0ff */
[----:B------:R-:W-:Y:S05]  /*e930*/  @P0 BRA `(.L_x_689) ;  /* 0x000006a000000947 */ /* 0x000fea0003800000 */
[----:B------:R-:W-:Y:S01]  /*e940*/  IMAD.MOV.U32 R4, RZ, RZ, c[0x0][0x27c] ;  /* 0x00009f00ff047624 */ /* 0x000fe200078e00ff */
[----:B------:R-:W-:Y:S02]  /*e950*/  LOP3.LUT R2, R0, 0x38, R104, 0xf8, !PT ;  /* 0x0000003800027812 */ /* 0x000fe400078ef868 */
        /* <DEDUP_REMOVED lines=16> */
[----:B------:R-:W-:Y:S02]  /*ea60*/  SHF.R.U64 R19, R58, 0x10, R59 ;  /* 0x000000103a137819 */ /* 0x000fe4000000123b */
[----:B------:R-:W-:Y:S01]  /*ea70*/  PRMT R25, R93, 0x5432, R12 ;  /* 0x000054325d197816 */ /* 0x000fe2000000000c */
[----:B------:R-:W-:Y:S01]  /*ea80*/  IMAD.SHL.U32 R30, R2, 0x2, RZ ;  /* 0x00000002021e7824 */ /* 0x000fe200078e00ff */
[----:B------:R-:W-:Y:S02]  /*ea90*/  SHF.R.U64 R2, R52, 0x10, R53 ;  /* 0x0000001034027819 */ /* 0x000fe40000001235 */
[----:B------:R-:W-:-:S02]  /*eaa0*/  SHF.R.U32.HI R15, RZ, 0x10, R57 ;  /* 0x00000010ff0f7819 */ /* 0x000fc40000011639 */
[----:B------:R-:W3:Y:S01]  /*eab0*/  LDS.128 R4, [R30+0xc100] ;  /* 0x00c100001e047984 */ /* 0x000ee20000000c00 */
[----:B------:R-:W-:Y:S02]  /*eac0*/  PRMT R18, R92, 0x5432, R2 ;  /* 0x000054325c127816 */ /* 0x000fe40000000002 */
[----:B------:R-:W-:Y:S02]  /*ead0*/  SHF.L.U32 R32, R16, 0x10, RZ ;  /* 0x0000001010207819 */ /* 0x000fe400000006ff */
[----:B------:R-:W-:Y:S01]  /*eae0*/  SHF.R.U32.HI R3, RZ, 0x10, R53 ;  /* 0x00000010ff037819 */ /* 0x000fe20000011635 */
[----:B------:R-:W-:Y:S01]  /*eaf0*/  IMAD.U32 R33, R18, 0x10000, RZ ;  /* 0x0001000012217824 */ /* 0x000fe200078e00ff */
[----:B------:R-:W-:Y:S02]  /*eb00*/  SHF.R.U32.HI R22, RZ, 0x10, R59 ;  /* 0x00000010ff167819 */ /* 0x000fe4000001163b */
[----:B------:R-:W-:Y:S02]  /*eb10*/  PRMT R24, R93, 0x5410, R13 ;  /* 0x000054105d187816 */ /* 0x000fe4000000000d */
[----:B------:R-:W-:-:S02]  /*eb20*/  PRMT R23, R91, 0x5432, R19 ;  /* 0x000054325b177816 */ /* 0x000fc40000000013 */
[----:B------:R-:W-:Y:S02]  /*eb30*/  PRMT R15, R90, 0x5410, R15 ;  /* 0x000054105a0f7816 */ /* 0x000fe4000000000f */
[----:B------:R-:W-:Y:S02]  /*eb40*/  PRMT R17, R92, 0x5410, R3 ;  /* 0x000054105c117816 */ /* 0x000fe40000000003 */
[----:B------:R-:W-:Y:S01]  /*eb50*/  PRMT R22, R91, 0x5410, R22 ;  /* 0x000054105b167816 */ /* 0x000fe20000000016 */
[----:B------:R-:W-:Y:S01]  /*eb60*/  IMAD.U32 R35, R15, 0x10000, RZ ;  /* 0x000100000f237824 */ /* 0x000fe200078e00ff */
[C---:B--2---:R-:W-:Y:S01]  /*eb70*/  LOP3.LUT R26, R11.reuse, 0xffff0000, RZ, 0xc0, !PT ;  /* 0xffff00000b1a7812 */ /* 0x044fe200078ec0ff */
[----:B------:R-:W-:Y:S01]  /*eb80*/  IMAD.U32 R12, R11, 0x10000, RZ ;  /* 0x000100000b0c7824 */ /* 0x000fe200078e00ff */
[C---:B------:R-:W-:Y:S01]  /*eb90*/  LOP3.LUT R20, R8.reuse, 0xffff0000, RZ, 0xc0, !PT ;  /* 0xffff000008147812 */ /* 0x040fe200078ec0ff */
[----:B------:R-:W-:Y:S01]  /*eba0*/  IMAD.U32 R21, R8, 0x10000, RZ ;  /* 0x0001000008157824 */ /* 0x000fe200078e00ff */
[C---:B------:R-:W-:Y:S01]  /*ebb0*/  LOP3.LUT R14, R9.reuse, 0xffff0000, RZ, 0xc0, !PT ;  /* 0xffff0000090e7812 */ /* 0x040fe200078ec0ff */
[----:B------:R-:W-:Y:S01]  /*ebc0*/  IMAD.U32 R19, R9, 0x10000, RZ ;  /* 0x0001000009137824 */ /* 0x000fe200078e00ff */
[C---:B------:R-:W-:Y:S01]  /*ebd0*/  LOP3.LUT R27, R10.reuse, 0xffff0000, RZ, 0xc0, !PT ;  /* 0xffff00000a1b7812 */ /* 0x040fe200078ec0ff */
[----:B------:R-:W-:Y:S01]  /*ebe0*/  IMAD.U32 R13, R10, 0x10000, RZ ;  /* 0x000100000a0d7824 */ /* 0x000fe200078e00ff */
[----:B------:R-:W-:-:S02]  /*ebf0*/  SHF.L.U32 R34, R22, 0x10, RZ ;  /* 0x0000001016227819 */ /* 0x000fc400000006ff */
[----:B------:R-:W-:Y:S01]  /*ec00*/  LOP3.LUT R36, R16, 0xffff0000, RZ, 0xc0, !PT ;  /* 0xffff000010247812 */ /* 0x000fe200078ec0ff */
[C---:B---3--:R-:W-:Y:S01]  /*ec10*/  IMAD.U32 R11, R4.reuse, 0x10000, RZ ;  /* 0x00010000040b7824 */ /* 0x048fe200078e00ff */
[----:B------:R-:W-:Y:S01]  /*ec20*/  LOP3.LUT R10, R4, 0xffff0000, RZ, 0xc0, !PT ;  /* 0xffff0000040a7812 */ /* 0x000fe200078ec0ff */
[C---:B------:R-:W-:Y:S01]  /*ec30*/  IMAD.U32 R9, R5.reuse, 0x10000, RZ ;  /* 0x0001000005097824 */ /* 0x040fe200078e00ff */
[----:B------:R-:W-:Y:S01]  /*ec40*/  LOP3.LUT R8, R5, 0xffff0000, RZ, 0xc0, !PT ;  /* 0xffff000005087812 */ /* 0x000fe200078ec0ff */
[----:B------:R-:W-:Y:S01]  /*ec50*/  FMUL.FTZ R29, R11, R32 ;  /* 0x000000200b1d7220 */ /* 0x000fe20000410000 */
[C---:B------:R-:W-:Y:S01]  /*ec60*/  LOP3.LUT R4, R6.reuse, 0xffff0000, RZ, 0xc0, !PT ;  /* 0xffff000006047812 */ /* 0x040fe200078ec0ff */
[----:B------:R-:W-:Y:S01]  /*ec70*/  IMAD.U32 R5, R6, 0x10000, RZ ;  /* 0x0001000006057824 */ /* 0x000fe200078e00ff */
[----:B------:R-:W-:Y:S01]  /*ec80*/  LOP3.LUT R2, R7, 0xffff0000, RZ, 0xc0, !PT ;  /* 0xffff000007027812 */ /* 0x000fe200078ec0ff */
[-C--:B------:R-:W-:Y:S02]  /*ec90*/  FMUL.FTZ R6, R11, R33.reuse ;  /* 0x000000210b067220 */ /* 0x080fe40000410000 */
[----:B------:R-:W-:-:S02]  /*eca0*/  FFMA.FTZ R33, R21, R33, -R29 ;  /* 0x0000002115217223 */ /* 0x000fc4000001081d */
[----:B------:R-:W-:Y:S02]  /*ecb0*/  IMAD.U32 R29, R17, 0x10000, RZ ;  /* 0x00010000111d7824 */ /* 0x000fe400078e00ff */
[----:B------:R-:W-:Y:S02]  /*ecc0*/  IMAD.U32 R3, R7, 0x10000, RZ ;  /* 0x0001000007037824 */ /* 0x000fe400078e00ff */
[----:B------:R-:W-:Y:S02]  /*ecd0*/  FFMA.FTZ R32, R21, R32, R6 ;  /* 0x0000002015207223 */ /* 0x000fe40000010006 */
[----:B------:R-:W-:Y:S02]  /*ece0*/  IMAD.U32 R21, R24, 0x10000, RZ ;  /* 0x0001000018157824 */ /* 0x000fe400078e00ff */
[C---:B------:R-:W-:Y:S02]  /*ecf0*/  FMUL.FTZ R11, R9.reuse, R35 ;  /* 0x00000023090b7220 */ /* 0x040fe40000410000 */
[----:B------:R-:W-:Y:S01]  /*ed00*/  FMUL.FTZ R7, R9, R29 ;  /* 0x0000001d09077220 */ /* 0x000fe20000410000 */
[----:B------:R-:W-:Y:S01]  /*ed10*/  LOP3.LUT R9, R17, 0xffff0000, RZ, 0xc0, !PT ;  /* 0xffff000011097812 */ /* 0x000fe200078ec0ff */
[C---:B------:R-:W-:Y:S01]  /*ed20*/  FMUL.FTZ R6, R3.reuse, R34 ;  /* 0x0000002203067220 */ /* 0x040fe20000410000 */
[----:B------:R-:W-:Y:S01]  /*ed30*/  LOP3.LUT R17, R22, 0xffff0000, RZ, 0xc0, !PT ;  /* 0xffff000016117812 */ /* 0x000fe200078ec0ff */
[----:B------:R-:W-:-:S02]  /*ed40*/  FMUL.FTZ R3, R3, R21 ;  /* 0x0000001503037220 */ /* 0x000fc40000410000 */
[----:B------:R-:W-:Y:S01]  /*ed50*/  FFMA.FTZ R29, R19, R29, -R11 ;  /* 0x0000001d131d7223 */ /* 0x000fe2000001080b */
[----:B------:R-:W-:Y:S01]  /*ed60*/  LOP3.LUT R11, R15, 0xffff0000, RZ, 0xc0, !PT ;  /* 0xffff00000f0b7812 */ /* 0x000fe200078ec0ff */
[----:B------:R-:W-:Y:S01]  /*ed70*/  FFMA.FTZ R19, R19, R35, R7 ;  /* 0x0000002313137223 */ /* 0x000fe20000010007 */
[----:B------:R-:W-:Y:S01]  /*ed80*/  LOP3.LUT R7, R18, 0xffff0000, RZ, 0xc0, !PT ;  /* 0xffff000012077812 */ /* 0x000fe200078ec0ff */
[----:B------:R-:W-:Y:S02]  /*ed90*/  FFMA.FTZ R16, R12, R34, R3 ;  /* 0x000000220c107223 */ /* 0x000fe40000010003 */
[----:B------:R-:W-:Y:S02]  /*eda0*/  FMUL.FTZ R3, R10, R36 ;  /* 0x000000240a037220 */ /* 0x000fe40000410000 */
[----:B------:R-:W-:Y:S02]  /*edb0*/  FFMA.FTZ R21, R12, R21, -R6 ;  /* 0x000000150c157223 */ /* 0x000fe40000010806 */
[----:B------:R-:W-:-:S02]  /*edc0*/  FMUL.FTZ R6, R10, R7 ;  /* 0x000000070a067220 */ /* 0x000fc40000410000 */
[----:B------:R-:W-:Y:S02]  /*edd0*/  FFMA.FTZ R15, R20, R7, -R3 ;  /* 0x00000007140f7223 */ /* 0x000fe40000010803 */
[----:B------:R-:W-:Y:S02]  /*ede0*/  IMAD.U32 R18, R23, 0x10000, RZ ;  /* 0x0001000017127824 */ /* 0x000fe400078e00ff */
[C---:B------:R-:W-:Y:S02]  /*edf0*/  FMUL.FTZ R7, R8.reuse, R11 ;  /* 0x0000000b08077220 */ /* 0x040fe40000410000 */
[----:B------:R-:W-:Y:S01]  /*ee00*/  FMUL.FTZ R3, R8, R9 ;  /* 0x0000000908037220 */ /* 0x000fe20000410000 */
[----:B------:R-:W-:Y:S01]  /*ee10*/  LOP3.LUT R8, R24, 0xffff0000, RZ, 0xc0, !PT ;  /* 0xffff000018087812 */ /* 0x000fe200078ec0ff */
[----:B------:R-:W-:Y:S02]  /*ee20*/  IMAD.U32 R10, R25, 0x10000, RZ ;  /* 0x00010000190a7824 */ /* 0x000fe400078e00ff */
[----:B------:R-:W-:-:S02]  /*ee30*/  FFMA.FTZ R12, R20, R36, R6 ;  /* 0x00000024140c7223 */ /* 0x000fc40000010006 */
[----:B------:R-:W-:Y:S02]  /*ee40*/  FMUL.FTZ R6, R5, R18 ;  /* 0x0000001205067220 */ /* 0x000fe40000410000 */
[C---:B------:R-:W-:Y:S01]  /*ee50*/  FFMA.FTZ R9, R14.reuse, R9, -R7 ;  /* 0x000000090e097223 */ /* 0x040fe20000010807 */
[----:B------:R-:W-:Y:S01]  /*ee60*/  LOP3.LUT R7, R25, 0xffff0000, RZ, 0xc0, !PT ;  /* 0xffff000019077812 */ /* 0x000fe200078ec0ff */
[----:B------:R-:W-:Y:S02]  /*ee70*/  FFMA.FTZ R14, R14, R11, R3 ;  /* 0x0000000b0e0e7223 */ /* 0x000fe40000010003 */
[-C--:B------:R-:W-:Y:S01]  /*ee80*/  FMUL.FTZ R3, R5, R10.reuse ;  /* 0x0000000a05037220 */ /* 0x080fe20000410000 */
[----:B------:R-:W-:Y:S01]  /*ee90*/  F2FP.BF16.PACK_AB R9, R9, R29 ;  /* 0x0000001d0909723e */ /* 0x000fe200000010ff */
[----:B------:R-:W-:Y:S01]  /*eea0*/  FFMA.FTZ R10, R13, R10, -R6 ;  /* 0x0000000a0d0a7223 */ /* 0x000fe20000010806 */
[----:B------:R-:W-:Y:S01]  /*eeb0*/  LOP3.LUT R6, R23, 0xffff0000, RZ, 0xc0, !PT ;  /* 0xffff000017067812 */ /* 0x000fe200078ec0ff */
[----:B------:R-:W-:-:S02]  /*eec0*/  FFMA.FTZ R11, R13, R18, R3 ;  /* 0x000000120d0b7223 */ /* 0x000fc40000010003 */
[----:B------:R-:W-:Y:S02]  /*eed0*/  FMUL.FTZ R3, R2, R17 ;  /* 0x0000001102037220 */ /* 0x000fe40000410000 */
[C---:B------:R-:W-:Y:S02]  /*eee0*/  FMUL.FTZ R5, R4.reuse, R6 ;  /* 0x0000000604057220 */ /* 0x040fe40000410000 */
[-C--:B------:R-:W-:Y:S02]  /*eef0*/  FMUL.FTZ R4, R4, R7.reuse ;  /* 0x0000000704047220 */ /* 0x080fe40000410000 */
[----:B------:R-:W-:Y:S02]  /*ef00*/  FMUL.FTZ R2, R2, R8 ;  /* 0x0000000802027220 */ /* 0x000fe40000410000 */
[C---:B------:R-:W-:Y:S01]  /*ef10*/  FFMA.FTZ R6, R27.reuse, R6, R4 ;  /* 0x000000061b067223 */ /* 0x040fe20000010004 */
[----:B------:R-:W-:Y:S01]  /*ef20*/  F2FP.BF16.PACK_AB R4, R12, R32 ;  /* 0x000000200c04723e */ /* 0x000fe200000010ff */
[----:B------:R-:W-:Y:S01]  /*ef30*/  FFMA.FTZ R7, R27, R7, -R5 ;  /* 0x000000071b077223 */ /* 0x000fe20000010805 */
[----:B------:R-:W-:Y:S01]  /*ef40*/  F2FP.BF16.PACK_AB R5, R14, R19 ;  /* 0x000000130e05723e */ /* 0x000fe200000010ff */
[----:B------:R-:W-:Y:S01]  /*ef50*/  FFMA.FTZ R3, R26, R8, -R3 ;  /* 0x000000081a037223 */ /* 0x000fe20000010803 */
[----:B------:R-:W-:Y:S01]  /*ef60*/  F2FP.BF16.PACK_AB R6, R6, R11 ;  /* 0x0000000b0606723e */ /* 0x000fe200000010ff */
[----:B------:R-:W-:Y:S01]  /*ef70*/  FFMA.FTZ R2, R26, R17, R2 ;  /* 0x000000111a027223 */ /* 0x000fe20000010002 */
[----:B------:R-:W-:-:S02]  /*ef80*/  F2FP.BF16.PACK_AB R8, R15, R33 ;  /* 0x000000210f08723e */ /* 0x000fc400000010ff */
[----:B------:R-:W-:Y:S02]  /*ef90*/  F2FP.BF16.PACK_AB R10, R7, R10 ;  /* 0x0000000a070a723e */ /* 0x000fe400000010ff */
[----:B------:R-:W-:Y:S02]  /*efa0*/  F2FP.BF16.PACK_AB R11, R3, R21 ;  /* 0x00000015030b723e */ /* 0x000fe400000010ff */
[----:B------:R-:W-:-:S03]  /*efb0*/  F2FP.BF16.PACK_AB R7, R2, R16 ;  /* 0x000000100207723e */ /* 0x000fc600000010ff */
[----:B------:R2:W-:Y:S04]  /*efc0*/  STS.128 [R31], R8 ;  /* 0x000000081f007388 */ /* 0x0005e80000000c00 */
[----:B------:R2:W-:Y:S02]  /*efd0*/  STS.128 [R30+0xc100], R4 ;  /* 0x00c100041e007388 */ /* 0x0005e40000000c00 */
.L_x_689:
[----:B------:R-:W-:Y:S05]  /*efe0*/  BSYNC B0 ;  /* 0x0000000000007941 */ /* 0x000fea0003800000 */
.L_x_688:
[----:B------:R-:W-:Y:S01]  /*eff0*/  ISETP.GE.AND P0, PT, R107, c[0x0][0x27c], PT ;  /* 0x00009f006b007a0c */ /* 0x000fe20003f06270 */
[----:B------:R-:W-:-:S12]  /*f000*/  BSSY B0, `(.L_x_690) ;  /* 0x0000070000007945 */ /* 0x000fd80003800000 */
[----:B------:R-:W-:Y:S05]  /*f010*/  @P0 BRA `(.L_x_691) ;  /* 0x000006e000000947 */ /* 0x000fea0003800000 */
[----:B------:R-:W-:Y:S01]  /*f020*/  IMAD.MOV.U32 R2, RZ, RZ, c[0x0][0x27c] ;  /* 0x00009f00ff027624 */ /* 0x000fe200078e00ff */
[----:B--2---:R-:W-:Y:S02]  /*f030*/  LEA.HI R4, R81, R107, RZ, 0x6 ;  /* 0x0000006b51047211 */ /* 0x004fe400078f30ff */
[----:B------:R-:W-:Y:S02]  /*f040*/  LOP3.LUT R3, R0, 0x38, R82, 0xf8, !PT ;  /* 0x0000003800037812 */ /* 0x000fe400078ef852 */
[----:B------:R-:W-:Y:S01]  /*f050*/  LEA.HI R2, R2, R51, RZ, 0x1d ;  /* 0x0000003302027211 */ /* 0x000fe200078fe8ff */
[----:B------:R-:W-:Y:S01]  /*f060*/  IMAD.SHL.U32 R6, R4, 0x80, RZ ;  /* 0x0000008004067824 */ /* 0x000fe200078e00ff */
[----:B------:R-:W-:Y:S02]  /*f070*/  LOP3.LUT R3, R3, R37, RZ, 0x3c, !PT ;  /* 0x0000002503037212 */ /* 0x000fe400078e3cff */
        /* <DEDUP_REMOVED lines=13> */
[----:B------:R-:W-:Y:S02]  /*f150*/  SHF.R.U64 R12, R62, 0x10, R63 ;  /* 0x000000103e0c7819 */ /* 0x000fe4000000123f */
[----:B------:R-:W-:Y:S01]  /*f160*/  PRMT R16, R94, 0x5432, R14 ;  /* 0x000054325e107816 */ /* 0x000fe2000000000e */
[----:B------:R-:W-:Y:S01]  /*f170*/  IMAD.SHL.U32 R30, R2, 0x2, RZ ;  /* 0x00000002021e7824 */ /* 0x000fe200078e00ff */
[----:B------:R-:W-:Y:S02]  /*f180*/  SHF.R.U64 R2, R60, 0x10, R61 ;  /* 0x000000103c027819 */ /* 0x000fe4000000123d */
[----:B------:R-:W-:Y:S01]  /*f190*/  SHF.R.U32.HI R13, RZ, 0x10, R63 ;  /* 0x00000010ff0d7819 */ /* 0x000fe2000001163f */
[----:B------:R-:W-:Y:S01]  /*f1a0*/  IMAD.U32 R32, R16, 0x10000, RZ ;  /* 0x0001000010207824 */ /* 0x000fe200078e00ff */
[----:B------:R-:W3:Y:S01]  /*f1b0*/  LDS.128 R4, [R30+0xc100] ;  /* 0x00c100001e047984 */ /* 0x000ee20000000c00 */
[----:B------:R-:W-:-:S02]  /*f1c0*/  PRMT R18, R96, 0x5432, R2 ;  /* 0x0000543260127816 */ /* 0x000fc40000000002 */
[----:B------:R-:W-:Y:S02]  /*f1d0*/  SHF.R.U64 R19, R66, 0x10, R67 ;  /* 0x0000001042137819 */ /* 0x000fe40000001243 */
[C---:B------:R-:W-:Y:S01]  /*f1e0*/  PRMT R25, R97.reuse, 0x5432, R12 ;  /* 0x0000543261197816 */ /* 0x040fe2000000000c */
[----:B------:R-:W-:Y:S01]  /*f1f0*/  IMAD.U32 R33, R18, 0x10000, RZ ;  /* 0x0001000012217824 */ /* 0x000fe200078e00ff */
[----:B------:R-:W-:Y:S02]  /*f200*/  SHF.R.U32.HI R15, RZ, 0x10, R65 ;  /* 0x00000010ff0f7819 */ /* 0x000fe40000011641 */
[----:B------:R-:W-:Y:S02]  /*f210*/  SHF.R.U32.HI R3, RZ, 0x10, R61 ;  /* 0x00000010ff037819 */ /* 0x000fe4000001163d */
[----:B------:R-:W-:Y:S02]  /*f220*/  SHF.R.U32.HI R22, RZ, 0x10, R67 ;  /* 0x00000010ff167819 */ /* 0x000fe40000011643 */
[----:B------:R-:W-:-:S02]  /*f230*/  PRMT R24, R97, 0x5410, R13 ;  /* 0x0000541061187816 */ /* 0x000fc4000000000d */
[C---:B------:R-:W-:Y:S02]  /*f240*/  PRMT R23, R95.reuse, 0x5432, R19 ;  /* 0x000054325f177816 */ /* 0x040fe40000000013 */
[----:B------:R-:W-:Y:S02]  /*f250*/  PRMT R15, R94, 0x5410, R15 ;  /* 0x000054105e0f7816 */ /* 0x000fe4000000000f */
[----:B------:R-:W-:Y:S02]  /*f260*/  PRMT R17, R96, 0x5410, R3 ;  /* 0x0000541060117816 */ /* 0x000fe40000000003 */
[----:B------:R-:W-:Y:S01]  /*f270*/  PRMT R22, R95, 0x5410, R22 ;  /* 0x000054105f167816 */ /* 0x000fe20000000016 */
[----:B------:R-:W-:Y:S01]  /*f280*/  IMAD.U32 R35, R15, 0x10000, RZ ;  /* 0x000100000f237824 */ /* 0x000fe200078e00ff */
[----:B------:R-:W-:-:S03]  /*f290*/  LOP3.LUT R36, R16, 0xffff0000, RZ, 0xc0, !PT ;  /* 0xffff000010247812 */ /* 0x000fc600078ec0ff */
        /* <DEDUP_REMOVED lines=8> */
[----:B------:R-:W-:Y:S02]  /*f320*/  IMAD.U32 R13, R10, 0x10000, RZ ;  /* 0x000100000a0d7824 */ /* 0x000fe400078e00ff */
        /* <DEDUP_REMOVED lines=8> */
[----:B------:R-:W-:-:S02]  /*f3b0*/  FMUL.FTZ R6, R11, R33 ;  /* 0x000000210b067220 */ /* 0x000fc40000410000 */
[----:B------:R-:W-:Y:S02]  /*f3c0*/  FFMA.FTZ R33, R21, R33, -R29 ;  /* 0x0000002115217223 */ /* 0x000fe4000001081d */
[----:B------:R-:W-:Y:S02]  /*f3d0*/  IMAD.U32 R29, R17, 0x10000, RZ ;  /* 0x00010000111d7824 */ /* 0x000fe400078e00ff */
[----:B------:R-:W-:Y:S02]  /*f3e0*/  IMAD.U32 R3, R7, 0x10000, RZ ;  /* 0x0001000007037824 */ /* 0x000fe400078e00ff */
[----:B------:R-:W-:Y:S02]  /*f3f0*/  FFMA.FTZ R32, R21, R32, R6 ;  /* 0x0000002015207223 */ /* 0x000fe40000010006 */
[----:B------:R-:W-:Y:S02]  /*f400*/  IMAD.U32 R21, R24, 0x10000, RZ ;  /* 0x0001000018157824 */ /* 0x000fe400078e00ff */
[----:B------:R-:W-:-:S02]  /*f410*/  FMUL.FTZ R11, R9, R35 ;  /* 0x00000023090b7220 */ /* 0x000fc40000410000 */
[----:B------:R-:W-:Y:S01]  /*f420*/  FMUL.FTZ R7, R9, R29 ;  /* 0x0000001d09077220 */ /* 0x000fe20000410000 */
[----:B------:R-:W-:Y:S01]  /*f430*/  LOP3.LUT R9, R17, 0xffff0000, RZ, 0xc0, !PT ;  /* 0xffff000011097812 */ /* 0x000fe200078ec0ff */
[CC--:B------:R-:W-:Y:S01]  /*f440*/  FMUL.FTZ R6, R3.reuse, R34.reuse ;  /* 0x0000002203067220 */ /* 0x0c0fe20000410000 */
[----:B------:R-:W-:Y:S01]  /*f450*/  LOP3.LUT R17, R22, 0xffff0000, RZ, 0xc0, !PT ;  /* 0xffff000016117812 */ /* 0x000fe200078ec0ff */
[----:B------:R-:W-:Y:S02]  /*f460*/  FMUL.FTZ R3, R3, R21 ;  /* 0x0000001503037220 */ /* 0x000fe40000410000 */
[----:B------:R-:W-:Y:S01]  /*f470*/  FFMA.FTZ R29, R19, R29, -R11 ;  /* 0x0000001d131d7223 */ /* 0x000fe2000001080b */
[----:B------:R-:W-:Y:S01]  /*f480*/  LOP3.LUT R11, R15, 0xffff0000, RZ, 0xc0, !PT ;  /* 0xffff00000f0b7812 */ /* 0x000fe200078ec0ff */
[----:B------:R-:W-:Y:S01]  /*f490*/  FFMA.FTZ R19, R19, R35, R7 ;  /* 0x0000002313137223 */ /* 0x000fe20000010007 */
[----:B------:R-:W-:Y:S01]  /*f4a0*/  LOP3.LUT R7, R18, 0xffff0000, RZ, 0xc0, !PT ;  /* 0xffff000012077812 */ /* 0x000fe200078ec0ff */
[----:B------:R-:W-:-:S02]  /*f4b0*/  FFMA.FTZ R16, R12, R34, R3 ;  /* 0x000000220c107223 */ /* 0x000fc40000010003 */
[----:B------:R-:W-:Y:S02]  /*f4c0*/  FMUL.FTZ R3, R10, R36 ;  /* 0x000000240a037220 */ /* 0x000fe40000410000 */
[----:B------:R-:W-:Y:S02]  /*f4d0*/  FFMA.FTZ R21, R12, R21, -R6 ;  /* 0x000000150c157223 */ /* 0x000fe40000010806 */
[-C--:B------:R-:W-:Y:S02]  /*f4e0*/  FMUL.FTZ R6, R10, R7.reuse ;  /* 0x000000070a067220 */ /* 0x080fe40000410000 */
[----:B------:R-:W-:Y:S02]  /*f4f0*/  FFMA.FTZ R15, R20, R7, -R3 ;  /* 0x00000007140f7223 */ /* 0x000fe40000010803 */
[----:B------:R-:W-:Y:S02]  /*f500*/  IMAD.U32 R18, R23, 0x10000, RZ ;  /* 0x0001000017127824 */ /* 0x000fe400078e00ff */
[----:B------:R-:W-:-:S02]  /*f510*/  FMUL.FTZ R7, R8, R11 ;  /* 0x0000000b08077220 */ /* 0x000fc40000410000 */
[-C--:B------:R-:W-:Y:S01]  /*f520*/  FMUL.FTZ R3, R8, R9.reuse ;  /* 0x0000000908037220 */ /* 0x080fe20000410000 */
[----:B------:R-:W-:Y:S01]  /*f530*/  LOP3.LUT R8, R24, 0xffff0000, RZ, 0xc0, !PT ;  /* 0xffff000018087812 */ /* 0x000fe200078ec0ff */
[----:B------:R-:W-:Y:S02]  /*f540*/  IMAD.U32 R10, R25, 0x10000, RZ ;  /* 0x00010000190a7824 */ /* 0x000fe400078e00ff */
[----:B------:R-:W-:Y:S02]  /*f550*/  FFMA.FTZ R12, R20, R36, R6 ;  /* 0x00000024140c7223 */ /* 0x000fe40000010006 */
[----:B------:R-:W-:Y:S02]  /*f560*/  FMUL.FTZ R6, R5, R18 ;  /* 0x0000001205067220 */ /* 0x000fe40000410000 */
[C---:B------:R-:W-:Y:S01]  /*f570*/  FFMA.FTZ R9, R14.reuse, R9, -R7 ;  /* 0x000000090e097223 */ /* 0x040fe20000010807 */
[----:B------:R-:W-:Y:S01]  /*f580*/  LOP3.LUT R7, R25, 0xffff0000, RZ, 0xc0, !PT ;  /* 0xffff000019077812 */ /* 0x000fe200078ec0ff */
[----:B------:R-:W-:-:S02]  /*f590*/  FFMA.FTZ R14, R14, R11, R3 ;  /* 0x0000000b0e0e7223 */ /* 0x000fc40000010003 */
[-C--:B------:R-:W-:Y:S01]  /*f5a0*/  FMUL.FTZ R3, R5, R10.reuse ;  /* 0x0000000a05037220 */ /* 0x080fe20000410000 */
[----:B------:R-:W-:Y:S01]  /*f5b0*/  F2FP.BF16.PACK_AB R9, R9, R29 ;  /* 0x0000001d0909723e */ /* 0x000fe200000010ff */
[----:B------:R-:W-:Y:S01]  /*f5c0*/  FFMA.FTZ R10, R13, R10, -R6 ;  /* 0x0000000a0d0a7223 */ /* 0x000fe20000010806 */
[----:B------:R-:W-:Y:S01]  /*f5d0*/  LOP3.LUT R6, R23, 0xffff0000, RZ, 0xc0, !PT ;  /* 0xffff000017067812 */ /* 0x000fe200078ec0ff */
[----:B------:R-:W-:Y:S02]  /*f5e0*/  FFMA.FTZ R11, R13, R18, R3 ;  /* 0x000000120d0b7223 */ /* 0x000fe40000010003 */
[----:B------:R-:W-:Y:S02]  /*f5f0*/  FMUL.FTZ R3, R2, R17 ;  /* 0x0000001102037220 */ /* 0x000fe40000410000 */
[C---:B------:R-:W-:Y:S02]  /*f600*/  FMUL.FTZ R5, R4.reuse, R6 ;  /* 0x0000000604057220 */ /* 0x040fe40000410000 */
[----:B------:R-:W-:-:S02]  /*f610*/  FMUL.FTZ R4, R4, R7 ;  /* 0x0000000704047220 */ /* 0x000fc40000410000 */
        /* <DEDUP_REMOVED lines=8> */
[----:B------:R-:W-:Y:S02]  /*f6a0*/  F2FP.BF16.PACK_AB R8, R15, R33 ;  /* 0x000000210f08723e */ /* 0x000fe400000010ff */
[----:B------:R-:W-:-:S02]  /*f6b0*/  F2FP.BF16.PACK_AB R10, R7, R10 ;  /* 0x0000000a070a723e */ /* 0x000fc400000010ff */
[----:B------:R-:W-:Y:S02]  /*f6c0*/  F2FP.BF16.PACK_AB R11, R3, R21 ;  /* 0x00000015030b723e */ /* 0x000fe400000010ff */
[----:B------:R-:W-:-:S03]  /*f6d0*/  F2FP.BF16.PACK_AB R7, R2, R16 ;  /* 0x000000100207723e */ /* 0x000fc600000010ff */
[----:B------:R2:W-:Y:S04]  /*f6e0*/  STS.128 [R31], R8 ;  /* 0x000000081f007388 */ /* 0x0005e80000000c00 */
[----:B------:R2:W-:Y:S02]  /*f6f0*/  STS.128 [R30+0xc100], R4 ;  /* 0x00c100041e007388 */ /* 0x0005e40000000c00 */
.L_x_691:
[----:B------:R-:W-:Y:S05]  /*f700*/  BSYNC B0 ;  /* 0x0000000000007941 */ /* 0x000fea0003800000 */
.L_x_690:
[----:B------:R-:W-:-:S13]  /*f710*/  ISETP.GE.AND P0, PT, R106, c[0x0][0x27c], PT ;  /* 0x00009f006a007a0c */ /* 0x000fda0003f06270 */
        /* <DEDUP_REMOVED lines=11> */
[----:B------:R-:W-:Y:S02]  /*f7d0*/  LOP3.LUT R4, R0, 0x38, R5, 0xf8, !PT ;  /* 0x0000003800047812 */ /* 0x000fe400078ef805 */
[----:B------:R-:W-:Y:S01]  /*f7e0*/  IADD3 R0, R3, R6, R28 ;  /* 0x0000000603007210 */ /* 0x000fe20007ffe01c */
[----:B------:R-:W-:Y:S01]  /*f7f0*/  IMAD.SHL.U32 R2, R2, 0x400, RZ ;  /* 0x0000040002027824 */ /* 0x000fe200078e00ff */
[----:B------:R-:W-:Y:S02]  /*f800*/  LOP3.LUT R3, R4, R37, RZ, 0x3c, !PT ;  /* 0x0000002504037212 */ /* 0x000fe400078e3cff */
[----:B------:R-:W-:Y:S02]  /*f810*/  LEA R29, R0, 0xc100, 0x1 ;  /* 0x0000c100001d7811 */ /* 0x000fe400078e08ff */
[----:B------:R-:W-:-:S02]  /*f820*/  LOP3.LUT R0, R2, 0x7fffe000, RZ, 0xc0, !PT ;  /* 0x7fffe00002007812 */ /* 0x000fc400078ec0ff */
[----:B------:R-:W-:Y:S01]  /*f830*/  SHF.R.U64 R13, R68, 0x10, R69 ;  /* 0x00000010440d7819 */ /* 0x000fe20000001245 */
[----:B------:R-:W2:Y:S01]  /*f840*/  LDS.128 R8, [R29] ;  /* 0x000000001d087984 */ /* 0x000ea20000000c00 */
[----:B------:R-:W-:Y:S02]  /*f850*/  IADD3 R0, R3, R0, R28 ;  /* 0x0000000003007210 */ /* 0x000fe40007ffe01c */
[----:B------:R-:W-:Y:S02]  /*f860*/  PRMT R16, R98, 0x5432, R13 ;  /* 0x0000543262107816 */ /* 0x000fe4000000000d */
[----:B------:R-:W-:Y:S01]  /*f870*/  SHF.R.U64 R14, R70, 0x10, R71 ;  /* 0x00000010460e7819 */ /* 0x000fe20000001247 */
[----:B------:R-:W-:Y:S01]  /*f880*/  IMAD.SHL.U32 R28, R0, 0x2, RZ ;  /* 0x00000002001c7824 */ /* 0x000fe200078e00ff */
[----:B------:R-:W-:Y:S01]  /*f890*/  SHF.R.U64 R0, R72, 0x10, R73 ;  /* 0x0000001048007819 */ /* 0x000fe20000001249 */
[----:B------:R-:W-:Y:S01]  /*f8a0*/  IMAD.U32 R30, R16, 0x10000, RZ ;  /* 0x00010000101e7824 */ /* 0x000fe200078e00ff */
[----:B------:R-:W-:-:S02]  /*f8b0*/  SHF.R.U32.HI R19, RZ, 0x10, R71 ;  /* 0x00000010ff137819 */ /* 0x000fc40000011647 */
[----:B------:R-:W3:Y:S01]  /*f8c0*/  LDS.128 R4, [R28+0xc100] ;  /* 0x00c100001c047984 */ /* 0x000ee20000000c00 */
[----:B------:R-:W-:Y:S02]  /*f8d0*/  PRMT R18, R100, 0x5432, R0 ;  /* 0x0000543264127816 */ /* 0x000fe40000000000 */
[----:B------:R-:W-:Y:S02]  /*f8e0*/  SHF.R.U64 R3, R74, 0x10, R75 ;  /* 0x000000104a037819 */ /* 0x000fe4000000124b */
[----:B------:R-:W-:Y:S01]  /*f8f0*/  SHF.R.U32.HI R15, RZ, 0x10, R69 ;  /* 0x00000010ff0f7819 */ /* 0x000fe20000011645 */
[----:B------:R-:W-:Y:S01]  /*f900*/  IMAD.U32 R31, R18, 0x10000, RZ ;  /* 0x00010000121f7824 */ /* 0x000fe200078e00ff */
[----:B------:R-:W-:Y:S02]  /*f910*/  SHF.R.U32.HI R2, RZ, 0x10, R73 ;  /* 0x00000010ff027819 */ /* 0x000fe40000011649 */
[----:B------:R-:W-:Y:S02]  /*f920*/  SHF.R.U32.HI R12, RZ, 0x10, R75 ;  /* 0x00000010ff0c7819 */ /* 0x000fe4000001164b */
[----:B------:R-:W-:-:S02]  /*f930*/  PRMT R23, R99, 0x5432, R14 ;  /* 0x0000543263177816 */ /* 0x000fc4000000000e */
[----:B------:R-:W-:Y:S02]  /*f940*/  PRMT R22, R99, 0x5410, R19 ;  /* 0x0000541063167816 */ /* 0x000fe40000000013 */
[----:B------:R-:W-:Y:S02]  /*f950*/  PRMT R25, R102, 0x5432, R3 ;  /* 0x0000543266197816 */ /* 0x000fe40000000003 */
[----:B------:R-:W-:Y:S01]  /*f960*/  PRMT R15, R98, 0x5410, R15 ;  /* 0x00005410620f7816 */ /* 0x000fe2000000000f */
[----:B------:R-:W-:Y:S01]  /*f970*/  IMAD.U32 R32, R22, 0x10000, RZ ;  /* 0x0001000016207824 */ /* 0x000fe200078e00ff */
[----:B------:R-:W-:Y:S02]  /*f980*/  PRMT R17, R100, 0x5410, R2 ;  /* 0x0000541064117816 */ /* 0x000fe40000000002 */
[----:B------:R-:W-:Y:S01]  /*f990*/  PRMT R24, R102, 0x5410, R12 ;  /* 0x0000541066187816 */ /* 0x000fe2000000000c */
[----:B------:R-:W-:Y:S01]  /*f9a0*/  IMAD.U32 R33, R15, 0x10000, RZ ;  /* 0x000100000f217824 */ /* 0x000fe200078e00ff */
[----:B------:R-:W-:-:S02]  /*f9b0*/  LOP3.LUT R34, R16, 0xffff0000, RZ, 0xc0, !PT ;  /* 0xffff000010227812 */ /* 0x000fc400078ec0ff */
[----:B------:R-:W-:Y:S01]  /*f9c0*/  LOP3.LUT R15, R15, 0xffff0000, RZ, 0xc0, !PT ;  /* 0xffff00000f0f7812 */ /* 0x000fe200078ec0ff */
        /* <DEDUP_REMOVED lines=14> */
[----:B------:R-:W-:-:S02]  /*fab0*/  FMUL.FTZ R6, R10, R31 ;  /* 0x0000001f0a067220 */ /* 0x000fc40000410000 */
[C---:B------:R-:W-:Y:S01]  /*fac0*/  IMAD.U32 R8, R5.reuse, 0x10000, RZ ;  /* 0x0001000005087824 */ /* 0x040fe200078e00ff */
[----:B------:R-:W-:Y:S01]  /*fad0*/  LOP3.LUT R5, R5, 0xffff0000, RZ, 0xc0, !PT ;  /* 0xffff000005057812 */ /* 0x000fe200078ec0ff */
[----:B------:R-:W-:Y:S02]  /*fae0*/  FFMA.FTZ R31, R21, R31, -R27 ;  /* 0x0000001f151f7223 */ /* 0x000fe4000001081b */
[----:B------:R-:W-:Y:S02]  /*faf0*/  IMAD.U32 R2, R7, 0x10000, RZ ;  /* 0x0001000007027824 */ /* 0x000fe400078e00ff */
[C---:B------:R-:W-:Y:S01]  /*fb00*/  IMAD.U32 R27, R17.reuse, 0x10000, RZ ;  /* 0x00010000111b7824 */ /* 0x040fe200078e00ff */
[----:B------:R-:W-:Y:S01]  /*fb10*/  LOP3.LUT R17, R17, 0xffff0000, RZ, 0xc0, !PT ;  /* 0xffff000011117812 */ /* 0x000fe200078ec0ff */
[----:B------:R-:W-:Y:S02]  /*fb20*/  FFMA.FTZ R30, R21, R30, R6 ;  /* 0x0000001e151e7223 */ /* 0x000fe40000010006 */
[----:B------:R-:W-:-:S02]  /*fb30*/  IMAD.U32 R21, R24, 0x10000, RZ ;  /* 0x0001000018157824 */ /* 0x000fc400078e00ff */
[C---:B------:R-:W-:Y:S02]  /*fb40*/  FMUL.FTZ R10, R8.reuse, R33 ;  /* 0x00000021080a7220 */ /* 0x040fe40000410000 */
[----:B------:R-:W-:Y:S02]  /*fb50*/  FMUL.FTZ R7, R8, R27 ;  /* 0x0000001b08077220 */ /* 0x000fe40000410000 */
[CC--:B------:R-:W-:Y:S02]  /*fb60*/  FMUL.FTZ R6, R2.reuse, R32.reuse ;  /* 0x0000002002067220 */ /* 0x0c0fe40000410000 */
[----:B------:R-:W-:Y:S02]  /*fb70*/  FMUL.FTZ R2, R2, R21 ;  /* 0x0000001502027220 */ /* 0x000fe40000410000 */
[C---:B------:R-:W-:Y:S02]  /*fb80*/  FFMA.FTZ R27, R19.reuse, R27, -R10 ;  /* 0x0000001b131b7223 */ /* 0x040fe4000001080a */
[----:B------:R-:W-:Y:S01]  /*fb90*/  FFMA.FTZ R19, R19, R33, R7 ;  /* 0x0000002113137223 */ /* 0x000fe20000010007 */
[----:B------:R-:W-:Y:S01]  /*fba0*/  LOP3.LUT R7, R18, 0xffff0000, RZ, 0xc0, !PT ;  /* 0xffff000012077812 */ /* 0x000fe200078ec0ff */
[----:B------:R-:W-:-:S02]  /*fbb0*/  FFMA.FTZ R16, R12, R32, R2 ;  /* 0x000000200c107223 */ /* 0x000fc40000010002 */
[C---:B------:R-:W-:Y:S02]  /*fbc0*/  FMUL.FTZ R2, R9.reuse, R34 ;  /* 0x0000002209027220 */ /* 0x040fe40000410000 */
[----:B------:R-:W-:Y:S02]  /*fbd0*/  FFMA.FTZ R21, R12, R21, -R6 ;  /* 0x000000150c157223 */ /* 0x000fe40000010806 */
[-C--:B------:R-:W-:Y:S02]  /*fbe0*/  FMUL.FTZ R6, R9, R7.reuse ;  /* 0x0000000709067220 */ /* 0x080fe40000410000 */
[----:B------:R-:W-:Y:S02]  /*fbf0*/  FFMA.FTZ R8, R20, R7, -R2 ;  /* 0x0000000714087223 */ /* 0x000fe40000010802 */
[----:B------:R-:W-:Y:S02]  /*fc00*/  IMAD.U32 R18, R23, 0x10000, RZ ;  /* 0x0001000017127824 */ /* 0x000fe400078e00ff */
[C---:B------:R-:W-:Y:S01]  /*fc10*/  FMUL.FTZ R7, R5.reuse, R15 ;  /* 0x0000000f05077220 */ /* 0x040fe20000410000 */
[----:B------:R-:W-:Y:S01]  /*fc20*/  F2FP.BF16.PACK_AB R8, R8, R31 ;  /* 0x0000001f0808723e */ /* 0x000fe200000010ff */
[----:B------:R-:W-:-:S02]  /*fc30*/  FMUL.FTZ R2, R5, R17 ;  /* 0x0000001105027220 */ /* 0x000fc40000410000 */
[----:B------:R-:W-:Y:S02]  /*fc40*/  IMAD.U32 R10, R25, 0x10000, RZ ;  /* 0x00010000190a7824 */ /* 0x000fe400078e00ff */
[----:B------:R-:W-:Y:S02]  /*fc50*/  FMUL.FTZ R5, R4, R18 ;  /* 0x0000001204057220 */ /* 0x000fe40000410000 */
[C---:B------:R-:W-:Y:S01]  /*fc60*/  FFMA.FTZ R9, R14.reuse, R17, -R7 ;  /* 0x000000110e097223 */ /* 0x040fe20000010807 */
[----:B------:R-:W-:Y:S01]  /*fc70*/  LOP3.LUT R17, R23, 0xffff0000, RZ, 0xc0, !PT ;  /* 0xffff000017117812 */ /* 0x000fe200078ec0ff */
[----:B------:R-:W-:Y:S01]  /*fc80*/  FFMA.FTZ R14, R14, R15, R2 ;  /* 0x0000000f0e0e7223 */ /* 0x000fe20000010002 */
[----:B------:R-:W-:Y:S01]  /*fc90*/  LOP3.LUT R15, R22, 0xffff0000, RZ, 0xc0, !PT ;  /* 0xffff0000160f7812 */ /* 0x000fe200078ec0ff */
[----:B------:R-:W-:Y:S01]  /*fca0*/  FFMA.FTZ R12, R20, R34, R6 ;  /* 0x00000022140c7223 */ /* 0x000fe20000010006 */
[----:B------:R-:W-:Y:S01]  /*fcb0*/  LOP3.LUT R6, R25, 0xffff0000, RZ, 0xc0, !PT ;  /* 0xffff000019067812 */ /* 0x000fe200078ec0ff */
[-C--:B------:R-:W-:Y:S01]  /*fcc0*/  FMUL.FTZ R2, R4, R10.reuse ;  /* 0x0000000a04027220 */ /* 0x080fe20000410000 */
[----:B------:R-:W-:Y:S01]  /*fcd0*/  F2FP.BF16.PACK_AB R9, R9, R27 ;  /* 0x0000001b0909723e */ /* 0x000fe200000010ff */
[C---:B------:R-:W-:Y:S01]  /*fce0*/  FFMA.FTZ R10, R13.reuse, R10, -R5 ;  /* 0x0000000a0d0a7223 */ /* 0x040fe20000010805 */
[----:B------:R-:W-:Y:S01]  /*fcf0*/  LOP3.LUT R5, R24, 0xffff0000, RZ, 0xc0, !PT ;  /* 0xffff000018057812 */ /* 0x000fe200078ec0ff */
[----:B------:R-:W-:-:S02]  /*fd00*/  FFMA.FTZ R7, R13, R18, R2 ;  /* 0x000000120d077223 */ /* 0x000fc40000010002 */
[C---:B------:R-:W-:Y:S02]  /*fd10*/  FMUL.FTZ R4, R3.reuse, R17 ;  /* 0x0000001103047220 */ /* 0x040fe40000410000 */
[-C--:B------:R-:W-:Y:S02]  /*fd20*/  FMUL.FTZ R3, R3, R6.reuse ;  /* 0x0000000603037220 */ /* 0x080fe40000410000 */
[C---:B------:R-:W-:Y:S02]  /*fd30*/  FMUL.FTZ R2, R0.reuse, R15 ;  /* 0x0000000f00027220 */ /* 0x040fe40000410000 */
[----:B------:R-:W-:Y:S02]  /*fd40*/  FMUL.FTZ R0, R0, R5 ;  /* 0x0000000500007220 */ /* 0x000fe40000410000 */
[----:B------:R-:W-:Y:S01]  /*fd50*/  FFMA.FTZ R6, R26, R6, -R4 ;  /* 0x000000061a067223 */ /* 0x000fe20000010804 */
        /* <DEDUP_REMOVED lines=8> */
[----:B------:R-:W-:Y:S01]  /*fde0*/  F2FP.BF16.PACK_AB R7, R0, R16 ;  /* 0x000000100007723e */ /* 0x000fe200000010ff */
[----:B------:R2:W-:Y:S04]  /*fdf0*/  STS.128 [R29], R8 ;  /* 0x000000081d007388 */ /* 0x0005e80000000c00 */
[----:B------:R2:W-:Y:S02]  /*fe00*/  STS.128 [R28+0xc100], R4 ;  /* 0x00c100041c007388 */ /* 0x0005e40000000c00 */
.L_x_667:
[----:B------:R-:W-:Y:S05]  /*fe10*/  BSYNC B2 ;  /* 0x0000000000027941 */ /* 0x000fea0003800000 */
.L_x_649:
[----:B------:R-:W-:Y:S01]  /*fe20*/  IMAD R0, R109, c[0x0][0x208], RZ ;  /* 0x000082006d007a24 */ /* 0x000fe200078e02ff */
[----:B------:R-:W-:-:S04]  /*fe30*/  DEPBAR.LE SB0, 0x0 ;  /* 0x000080000000791a */ /* 0x000fc80000000000 */
[C---:B-12---:R-:W-:Y:S01]  /*fe40*/  IMAD.WIDE.U32 R4, R101.reuse, c[0x0][0x208], RZ ;  /* 0x0000820065047a25 */ /* 0x046fe200078e00ff */
[----:B------:R-:W-:Y:S01]  /*fe50*/  BAR.SYNC.DEFER_BLOCKING 0x0 ;  /* 0x0000000000007b1d */ /* 0x000fe20000010000 */
[----:B------:R-:W-:Y:S02]  /*fe60*/  IADD3 R100, R242, -R103, RZ ;  /* 0x80000067f2647210 */ /* 0x000fe40007ffe0ff */
[----:B------:R-:W-:Y:S01]  /*fe70*/  IMAD R2, R101, c[0x0][0x20c], R0 ;  /* 0x0000830065027a24 */ /* 0x000fe200078e0200 */
[----:B------:R-:W-:Y:S02]  /*fe80*/  LEA R0, P1, R4, R230, 0x6 ;  /* 0x000000e604007211 */ /* 0x000fe400078230ff */
[----:B------:R1:W5:Y:S02]  /*fe90*/  LDL R152, [R1+0x1c] ;  /* 0x00001c0001987983 */ /* 0x0003640000100800 */
[----:B------:R-:W-:Y:S02]  /*fea0*/  IADD3 R3, R5, R2, RZ ;  /* 0x0000000205037210 */ /* 0x000fe40007ffe0ff */
[----:B------:R-:W-:-:S02]  /*feb0*/  LEA R2, P0, R0, c[0x0][0x1f8], 0x1 ;  /* 0x00007e0000027a11 */ /* 0x000fc400078008ff */
[----:B------:R-:W-:Y:S02]  /*fec0*/  LEA.HI.X R3, R4, R233, R3, 0x6, P1 ;  /* 0x000000e904037211 */ /* 0x000fe400008f3403 */
[----:B------:R-:W-:Y:S02]  /*fed0*/  MOV R4, c[0x0][0x208] ;  /* 0x0000820000047a02 */ /* 0x000fe40000000f00 */
[----:B------:R-:W-:Y:S02]  /*fee0*/  LEA.HI.X R3, R0, c[0x0][0x1fc], R3, 0x1, P0 ;  /* 0x00007f0000037a11 */ /* 0x000fe400000f0c03 */
[----:B------:R-:W-:Y:S02]  /*fef0*/  LOP3.LUT R0, R108, 0x1, RZ, 0xc0, !PT ;  /* 0x000000016c007812 */ /* 0x000fe400078ec0ff */
[----:B------:R-:W-:Y:S02]  /*ff00*/  MOV R5, c[0x0][0x20c] ;  /* 0x0000830000057a02 */ /* 0x000fe40000000f00 */
[----:B------:R-:W-:-:S02]  /*ff10*/  LEA R12, P0, R4, R2, 0x6 ;  /* 0x00000002040c7211 */ /* 0x000fc400078030ff */
[----:B------:R-:W-:Y:S01]  /*ff20*/  ISETP.NE.U32.AND P2, PT, R0, 0x1, PT ;  /* 0x000000010000780c */ /* 0x000fe20003f45070 */
[----:B------:R-:W-:Y:S01]  /*ff30*/  LDSM.16.M88.4 R8, [R199] ;  /* 0x00000000c708783b */ /* 0x000fe20000000200 */
[----:B------:R-:W-:Y:S02]  /*ff40*/  IADD3 R0, -R112, R100, RZ ;  /* 0x0000006470007210 */ /* 0x000fe40007ffe1ff */
[----:B------:R-:W-:Y:S01]  /*ff50*/  LEA.HI.X R13, R4, R3, R5, 0x6, P0 ;  /* 0x00000003040d7211 */ /* 0x000fe200000f3405 */
[----:B------:R-:W2:Y:S01]  /*ff60*/  LDSM.16.M88.4 R20, [R192] ;  /* 0x00000000c014783b */ /* 0x000ea20000000200 */
[----:B------:R-:W-:-:S03]  /*ff70*/  ISETP.LT.OR P0, PT, R0, 0x1, P2 ;  /* 0x000000010000780c */ /* 0x000fc60001701670 */
[----:B------:R-:W3:Y:S04]  /*ff80*/  LDSM.16.M88.4 R16, [R192+0x800] ;  /* 0x00080000c010783b */ /* 0x000ee80000000200 */
[----:B------:R-:W4:Y:S01]  /*ff90*/  LDSM.16.M88.4 R24, [R192+0x1000] ;  /* 0x00100000c018783b */ /* 0x000f220000000200 */
[----:B------:R-:W-:-:S03]  /*ffa0*/  LOP3.LUT P1, RZ, R108, 0x2, RZ, 0xc0, !PT ;  /* 0x000000026cff7812 */ /* 0x000fc6000782c0ff */
[----:B------:R-:W1:Y:S04]  /*ffb0*/  LDSM.16.M88.4 R32, [R192+0x1800] ;  /* 0x00180000c020783b */ /* 0x000e680000000200 */
[----:B------:R-:W-:Y:S04]  /*ffc0*/  LDSM.16.M88.4 R4, [R200] ;  /* 0x00000000c804783b */ /* 0x000fe80000000200 */
[----:B------:R-:W1:Y:S04]  /*ffd0*/  LDSM.16.M88.4 R44, [R203] ;  /* 0x00000000cb2c783b */ /* 0x000e680000000200 */
[----:B------:R-:W1:Y:S04]  /*ffe0*/  LDSM.16.M88.4 R56, [R214] ;  /* 0x00000000d638783b */ /* 0x000e680000000200 */
[----:B------:R-:W1:Y:S04]  /*fff0*/  LDSM.16.M88.4 R60, [R213] ;  /* 0x00000000d53c783b */ /* 0x000e680000000200 */
[----:B------:R-:W1:Y:S04]  /*10000*/  LDSM.16.M88.4 R68, [R212] ;  /* 0x00000000d444783b */ /* 0x000e680000000200 */
[----:B------:R-:W-:Y:S01]  /*10010*/  @!PT LDS RZ, [RZ] ;  /* 0x00000000fffff984 */ /* 0x000fe20000000800 */
[----:B------:R-:W-:Y:S01]  /*10020*/  @!PT LDS RZ, [RZ] ;  /* 0x00000000fffff984 */ /* 0x000fe20000000800 */
[----:B------:R-:W-:Y:S01]  /*10030*/  @!PT LDS RZ, [RZ] ;  /* 0x00000000fffff984 */ /* 0x000fe20000000800 */
[----:B------:R1:W-:Y:S01]  /*10040*/  LDGSTS.E.BYPASS.LTC128B.128 [R217+0x100], [R2.64], !P0 ;  /* 0x0010000002d97fae */ /* 0x0003e2000c101d46 */
[----:B------:R-:W-:-:S02]  /*10050*/  ISETP.LT.OR P0, PT, R0, 0x1, !P1 ;  /* 0x000000010000780c */ /* 0x000fc40004f01670 */
[C---:B------:R-:W-:Y:S02]  /*10060*/  ISETP.LT.OR P2, PT, R0.reuse, 0x21, P2 ;  /* 0x000000210000780c */ /* 0x040fe40001741670 */
[----:B------:R-:W-:-:S09]  /*10070*/  ISETP.LT.OR P1, PT, R0, 0x21, !P1 ;  /* 0x000000210000780c */ /* 0x000fd20004f21670 */
[----:B------:R1:W-:Y:S01]  /*10080*/  LDGSTS.E.BYPASS.LTC128B.128 [R217+0x2100], [R2.64+0x80], !P0 ;  /* 0x0210008002d97fae */ /* 0x0003e2000c101d46 */
[----:B------:R-:W-:-:S04]  /*10090*/  LOP3.LUT P0, RZ, R108, 0x4, RZ, 0xc0, !PT ;  /* 0x000000046cff7812 */ /* 0x000fc8000780c0ff */
[C---:B------:R-:W-:Y:S02]  /*100a0*/  ISETP.LT.OR P6, PT, R0.reuse, 0x1, !P0 ;  /* 0x000000010000780c */ /* 0x040fe400047c1670 */
[----:B------:R-:W-:Y:S01]  /*100b0*/  ISETP.LT.OR P0, PT, R0, 0x21, !P0 ;  /* 0x000000210000780c */ /* 0x000fe20004701670 */
[C---:B--2---:R-:W-:Y:S08]  /*100c0*/  HMMA.16816.F32.BF16 R28, R8.reuse, R20, RZ ;  /* 0x00000014081c723c */ /* 0x044ff000000418ff */
        /* <DEDUP_REMOVED lines=10> */
[----:B------:R-:W2:Y:S04]  /*10170*/  LDSM.16.M88.4 R72, [R198+0x800] ;  /* 0x00080000c648783b */ /* 0x000ea80000000200 */
[----:B------:R-:W2:Y:S02]  /*10180*/  LDSM.16.M88.4 R80, [R198+0x1000] ;  /* 0x00100000c650783b */ /* 0x000ea40000000200 */
[C---:B------:R-:W-:Y:S02]  /*10190*/  HMMA.16816.F32.BF16 R24, R8.reuse, R26, RZ ;  /* 0x0000001a0818723c */ /* 0x040fe400000418ff */
[----:B------:R-:W-:Y:S04]  /*101a0*/  LDSM.16.M88.4 R76, [R195+0x800] ;  /* 0x00080000c34c783b */ /* 0x000fe80000000200 */
[----:B------:R-:W-:Y:S02]  /*101b0*/  LDSM.16.M88.4 R88, [R195+0x1000] ;  /* 0x00100000c358783b */ /* 0x000fe40000000200 */
[C---:B-1----:R-:W-:Y:S02]  /*101c0*/  HMMA.16816.F32.BF16 R52, R8.reuse, R32, RZ ;  /* 0x000000200834723c */ /* 0x042fe400000418ff */
[----:B------:R-:W-:Y:S04]  /*101d0*/  LDSM.16.M88.4 R84, [R192+0x3000] ;  /* 0x00300000c054783b */ /* 0x000fe80000000200 */
[----:B------:R-:W0:Y:S02]  /*101e0*/  LDGDEPBAR ;  /* 0x00000000000079af */ /* 0x000e240000000000 */
[----:B---3--:R-:W-:Y:S08]  /*101f0*/  HMMA.16816.F32.BF16 R12, R8, R34, RZ ;  /* 0x00000022080c723c */ /* 0x008ff000000418ff */
[C---:B------:R-:W-:Y:S08]  /*10200*/  HMMA.16816.F32.BF16 R8, R4.reuse, R44, R28 ;  /* 0x0000002c0408723c */ /* 0x040ff0000004181c */
[C---:B------:R-:W-:Y:S08]  /*10210*/  HMMA.16816.F32.BF16 R32, R4.reuse, R56, R40 ;  /* 0x000000380420723c */ /* 0x040ff00000041828 */
[C---:B------:R-:W-:Y:S08]  /*10220*/  HMMA.16816.F32.BF16 R28, R4.reuse, R46, R36 ;  /* 0x0000002e041c723c */ /* 0x040ff00000041824 */
[C---:B------:R-:W-:Y:S01]  /*10230*/  HMMA.16816.F32.BF16 R40, R4.reuse, R60, R48 ;  /* 0x0000003c0428723c */ /* 0x040fe20000041830 */
[----:B------:R-:W1:Y:S07]  /*10240*/  LDSM.16.M88.4 R48, [R198+0x1800] ;  /* 0x00180000c630783b */ /* 0x000e6e0000000200 */
[C---:B------:R-:W-:Y:S01]  /*10250*/  HMMA.16816.F32.BF16 R36, R4.reuse, R58, R16 ;  /* 0x0000003a0424723c */ /* 0x040fe20000041810 */
[----:B------:R-:W-:Y:S04]  /*10260*/  LDSM.16.M88.4 R16, [R201] ;  /* 0x00000000c910783b */ /* 0x000fe80000000200 */
[----:B------:R-:W3:Y:S03]  /*10270*/  LDSM.16.M88.4 R56, [R195] ;  /* 0x00000000c338783b */ /* 0x000ee60000000200 */
[C---:B------:R-:W-:Y:S01]  /*10280*/  HMMA.16816.F32.BF16 R44, R4.reuse, R62, R24 ;  /* 0x0000003e042c723c */ /* 0x040fe20000041818 */
[----:B------:R-:W1:Y:S07]  /*10290*/  LDSM.16.M88.4 R60, [R195+0x1800] ;  /* 0x00180000c33c783b */ /* 0x000e6e0000000200 */
[C---:B------:R-:W-:Y:S08]  /*102a0*/  HMMA.16816.F32.BF16 R52, R4.reuse, R68, R52 ;  /* 0x000000440434723c */ /* 0x040ff00000041834 */
[----:B------:R-:W-:Y:S01]  /*102b0*/  HMMA.16816.F32.BF16 R24, R4, R70, R12 ;  /* 0x000000460418723c */ /* 0x000fe2000004180c */
[----:B------:R-:W-:Y:S04]  /*102c0*/  LDSM.16.M88.4 R12, [R199+0x4000] ;  /* 0x00400000c70c783b */ /* 0x000fe80000000200 */
[----:B------:R-:W1:Y:S03]  /*102d0*/  LDSM.16.M88.4 R68, [R192+0x2000] ;  /* 0x00200000c044783b */ /* 0x000e660000000200 */
[C---:B----4-:R-:W-:Y:S08]  /*102e0*/  HMMA.16816.F32.BF16 R8, R20.reuse, R64, R8 ;  /* 0x000000401408723c */ /* 0x050ff00000041808 */
[C---:B------:R-:W-:Y:S01]  /*102f0*/  HMMA.16816.F32.BF16 R4, R20.reuse, R66, R28 ;  /* 0x000000421404723c */ /* 0x040fe2000004181c */
[----:B------:R-:W-:Y:S07]  /*10300*/  LDSM.16.M88.4 R64, [R211] ;  /* 0x00000000d340783b */ /* 0x000fee0000000200 */
[C---:B--2---:R-:W-:Y:S08]  /*10310*/  HMMA.16816.F32.BF16 R32, R20.reuse, R72, R32 ;  /* 0x000000481420723c */ /* 0x044ff00000041820 */
[C---:B------:R-:W-:Y:S01]  /*10320*/  HMMA.16816.F32.BF16 R36, R20.reuse, R74, R36 ;  /* 0x0000004a1424723c */ /* 0x040fe20000041824 */
[----:B------:R-:W2:Y:S07]  /*10330*/  LDSM.16.M88.4 R72, [R192+0x2800] ;  /* 0x00280000c048783b */ /* 0x000eae0000000200 */
[C---:B------:R-:W-:Y:S08]  /*10340*/  HMMA.16816.F32.BF16 R44, R20.reuse, R82, R44 ;  /* 0x00000052142c723c */ /* 0x040ff0000004182c */
[C---:B-1----:R-:W-:Y:S08]  /*10350*/  HMMA.16816.F32.BF16 R52, R20.reuse, R48, R52 ;  /* 0x000000301434723c */ /* 0x042ff00000041834 */
[C---:B------:R-:W-:Y:S01]  /*10360*/  HMMA.16816.F32.BF16 R40, R20.reuse, R80, R40 ;  /* 0x000000501428723c */ /* 0x040fe20000041828 */
[----:B------:R-:W-:Y:S07]  /*10370*/  LDSM.16.M88.4 R80, [R198+0x2800] ;  /* 0x00280000c650783b */ /* 0x000fee0000000200 */
[----:B------:R-:W-:Y:S08]  /*10380*/  HMMA.16816.F32.BF16 R28, R20, R50, R24 ;  /* 0x00000032141c723c */ /* 0x000ff00000041818 */
[C---:B---3--:R-:W-:Y:S01]  /*10390*/  HMMA.16816.F32.BF16 R24, R16.reuse, R56, R8 ;  /* 0x000000381018723c */ /* 0x048fe20000041808 */
[----:B------:R-:W-:Y:S07]  /*103a0*/  LDSM.16.M88.4 R8, [R200+0x4000] ;  /* 0x00400000c808783b */ /* 0x000fee0000000200 */
[C---:B------:R-:W-:Y:S01]  /*103b0*/  HMMA.16816.F32.BF16 R20, R16.reuse, R58, R4 ;  /* 0x0000003a1014723c */ /* 0x040fe20000041804 */
[----:B------:R-:W1:Y:S07]  /*103c0*/  LDSM.16.M88.4 R56, [R192+0x3800] ;  /* 0x00380000c038783b */ /* 0x000e6e0000000200 */
[C---:B------:R-:W-:Y:S08]  /*103d0*/  HMMA.16816.F32.BF16 R4, R16.reuse, R76, R32 ;  /* 0x0000004c1004723c */ /* 0x040ff00000041820 */
[C---:B------:R-:W-:Y:S01]  /*103e0*/  HMMA.16816.F32.BF16 R36, R16.reuse, R78, R36 ;  /* 0x0000004e1024723c */ /* 0x040fe20000041824 */
[----:B------:R-:W3:Y:S07]  /*103f0*/  LDSM.16.M88.4 R76, [R210] ;  /* 0x00000000d24c783b */ /* 0x000eee0000000200 */
[C---:B------:R-:W-:Y:S08]  /*10400*/  HMMA.16816.F32.BF16 R44, R16.reuse, R90, R44 ;  /* 0x0000005a102c723c */ /* 0x040ff0000004182c */
[C---:B------:R-:W-:Y:S08]  /*10410*/  HMMA.16816.F32.BF16 R52, R16.reuse, R60, R52 ;  /* 0x0000003c1034723c */ /* 0x040ff00000041834 */
[C---:B------:R-:W-:Y:S01]  /*10420*/  HMMA.16816.F32.BF16 R40, R16.reuse, R88, R40 ;  /* 0x000000581028723c */ /* 0x040fe20000041828 */
[----:B------:R-:W4:Y:S07]  /*10430*/  LDSM.16.M88.4 R88, [R209] ;  /* 0x00000000d158783b */ /* 0x000f2e0000000200 */
[----:B------:R-:W-:Y:S01]  /*10440*/  HMMA.16816.F32.BF16 R32, R16, R62, R28 ;  /* 0x0000003e1020723c */ /* 0x000fe2000004181c */
[----:B------:R-:W1:Y:S07]  /*10450*/  LDSM.16.M88.4 R60, [R208] ;  /* 0x00000000d03c783b */ /* 0x000e6e0000000200 */
[C---:B------:R-:W-:Y:S08]  /*10460*/  HMMA.16816.F32.BF16 R28, R12.reuse, R68, R24 ;  /* 0x000000440c1c723c */ /* 0x040ff00000041818 */
[C---:B------:R-:W-:Y:S01]  /*10470*/  HMMA.16816.F32.BF16 R24, R12.reuse, R70, R20 ;  /* 0x000000460c18723c */ /* 0x040fe20000041814 */
[----:B------:R-:W-:Y:S07]  /*10480*/  LDSM.16.M88.4 R68, [R195+0x2000] ;  /* 0x00200000c344783b */ /* 0x000fee0000000200 */
[C---:B--2---:R-:W-:Y:S01]  /*10490*/  HMMA.16816.F32.BF16 R20, R12.reuse, R72, R4 ;  /* 0x000000480c14723c */ /* 0x044fe20000041804 */
[----:B------:R-:W-:Y:S07]  /*104a0*/  LDSM.16.M88.4 R4, [R202+0x4000] ;  /* 0x00400000ca04783b */ /* 0x000fee0000000200 */
[C---:B------:R-:W-:Y:S01]  /*104b0*/  HMMA.16816.F32.BF16 R16, R12.reuse, R74, R36 ;  /* 0x0000004a0c10723c */ /* 0x040fe20000041824 */
[----:B------:R-:W2:Y:S07]  /*104c0*/  LDSM.16.M88.4 R72, [R198+0x2000] ;  /* 0x00200000c648783b */ /* 0x000eae0000000200 */
[C---:B------:R-:W-:Y:S08]  /*104d0*/  HMMA.16816.F32.BF16 R48, R12.reuse, R86, R44 ;  /* 0x000000560c30723c */ /* 0x040ff0000004182c */
[C---:B-1----:R-:W-:Y:S08]  /*104e0*/  HMMA.16816.F32.BF16 R44, R12.reuse, R56, R52 ;  /* 0x000000380c2c723c */ /* 0x042ff00000041834 */
[C---:B------:R-:W-:Y:S01]  /*104f0*/  HMMA.16816.F32.BF16 R40, R12.reuse, R84, R40 ;  /* 0x000000540c28723c */ /* 0x040fe20000041828 */
[----:B------:R-:W1:Y:S07]  /*10500*/  LDSM.16.M88.4 R84, [R198+0x3000] ;  /* 0x00300000c654783b */ /* 0x000e6e0000000200 */
[----:B------:R-:W-:Y:S08]  /*10510*/  HMMA.16816.F32.BF16 R36, R12, R58, R32 ;  /* 0x0000003a0c24723c */ /* 0x000ff00000041820 */
[C---:B------:R-:W-:Y:S08]  /*10520*/  HMMA.16816.F32.BF16 R32, R8.reuse, R64, R28 ;  /* 0x000000400820723c */ /* 0x040ff0000004181c */
[C---:B------:R-:W-:Y:S01]  /*10530*/  HMMA.16816.F32.BF16 R28, R8.reuse, R66, R24 ;  /* 0x00000042081c723c */ /* 0x040fe20000041818 */
[----:B------:R-:W1:Y:S07]  /*10540*/  LDSM.16.M88.4 R64, [R198+0x3800] ;  /* 0x00380000c640783b */ /* 0x000e6e0000000200 */
[C---:B---3--:R-:W-:Y:S01]  /*10550*/  HMMA.16816.F32.BF16 R24, R8.reuse, R76, R20 ;  /* 0x0000004c0818723c */ /* 0x048fe20000041814 */
[----:B------:R-:W3:Y:S07]  /*10560*/  LDSM.16.M88.4 R20, [R201+0x4000] ;  /* 0x00400000c914783b */ /* 0x000eee0000000200 */
[C---:B------:R-:W-:Y:S01]  /*10570*/  HMMA.16816.F32.BF16 R16, R8.reuse, R78, R16 ;  /* 0x0000004e0810723c */ /* 0x040fe20000041810 */
[----:B------:R-:W1:Y:S07]  /*10580*/  LDSM.16.M88.4 R76, [R195+0x2800] ;  /* 0x00280000c34c783b */ /* 0x000e6e0000000200 */
[C---:B----4-:R-:W-:Y:S08]  /*10590*/  HMMA.16816.F32.BF16 R56, R8.reuse, R90, R48 ;  /* 0x0000005a0838723c */ /* 0x050ff00000041830 */
[C---:B------:R-:W-:Y:S08]  /*105a0*/  HMMA.16816.F32.BF16 R48, R8.reuse, R60, R44 ;  /* 0x0000003c0830723c */ /* 0x040ff0000004182c */
[C---:B------:R-:W-:Y:S01]  /*105b0*/  HMMA.16816.F32.BF16 R12, R8.reuse, R88, R40 ;  /* 0x00000058080c723c */ /* 0x040fe20000041828 */
[----:B------:R-:W-:Y:S04]  /*105c0*/  LDSM.16.M88.4 R40, [R195+0x3000] ;  /* 0x00300000c328783b */ /* 0x000fe80000000200 */
[----:B------:R-:W-:Y:S03]  /*105d0*/  LDSM.16.M88.4 R88, [R195+0x3800] ;  /* 0x00380000c358783b */ /* 0x000fe60000000200 */
[----:B------:R-:W-:Y:S01]  /*105e0*/  HMMA.16816.F32.BF16 R44, R8, R62, R36 ;  /* 0x0000003e082c723c */ /* 0x000fe20000041824 */
[----:B------:R-:W-:Y:S07]  /*105f0*/  LDSM.16.M88.4 R60, [R192+0x4000] ;  /* 0x00400000c03c783b */ /* 0x000fee0000000200 */
[C---:B--2---:R-:W-:Y:S08]  /*10600*/  HMMA.16816.F32.BF16 R36, R4.reuse, R72, R32 ;  /* 0x000000480424723c */ /* 0x044ff00000041820 */
[C---:B------:R-:W-:Y:S01]  /*10610*/  HMMA.16816.F32.BF16 R52, R4.reuse, R82, R16 ;  /* 0x000000520434723c */ /* 0x040fe20000041810 */
[----:B------:R-:W2:Y:S07]  /*10620*/  LDSM.16.M88.4 R16, [R199+0x8000] ;  /* 0x00800000c710783b */ /* 0x000eae0000000200 */
[C---:B------:R-:W-:Y:S01]  /*10630*/  HMMA.16816.F32.BF16 R28, R4.reuse, R74, R28 ;  /* 0x0000004a041c723c */ /* 0x040fe2000004181c */
[----:B------:R-:W-:Y:S07]  /*10640*/  LDSM.16.M88.4 R72, [R192+0x5800] ;  /* 0x00580000c048783b */ /* 0x000fee0000000200 */
[C---:B------:R-:W-:Y:S08]  /*10650*/  HMMA.16816.F32.BF16 R32, R4.reuse, R80, R24 ;  /* 0x000000500420723c */ /* 0x040ff00000041818 */
[C---:B-1----:R-:W-:Y:S01]  /*10660*/  HMMA.16816.F32.BF16 R24, R4.reuse, R84, R12 ;  /* 0x000000540418723c */ /* 0x042fe2000004180c */
[----:B------:R-:W-:Y:S07]  /*10670*/  LDSM.16.M88.4 R12, [R200+0x8000] ;  /* 0x00800000c80c783b */ /* 0x000fee0000000200 */
[C---:B------:R-:W-:Y:S01]  /*10680*/  HMMA.16816.F32.BF16 R8, R4.reuse, R86, R56 ;  /* 0x000000560408723c */ /* 0x040fe20000041838 */
[----:B------:R-:W-:Y:S07]  /*10690*/  LDSM.16.M88.4 R56, [R195+0x4000] ;  /* 0x00400000c338783b */ /* 0x000fee0000000200 */
[C---:B------:R-:W-:Y:S08]  /*106a0*/  HMMA.16816.F32.BF16 R48, R4.reuse, R64, R48 ;  /* 0x000000400430723c */ /* 0x040ff00000041830 */
[----:B------:R-:W-:Y:S01]  /*106b0*/  HMMA.16816.F32.BF16 R96, R4, R66, R44 ;  /* 0x000000420460723c */ /* 0x000fe2000004182c */
[----:B------:R-:W-:Y:S04]  /*106c0*/  LDSM.16.M88.4 R64, [R206] ;  /* 0x00000000ce40783b */ /* 0x000fe80000000200 */
[----:B------:R-:W-:Y:S03]  /*106d0*/  LDSM.16.M88.4 R44, [R192+0x5000] ;  /* 0x00500000c02c783b */ /* 0x000fe60000000200 */
[C---:B---3--:R-:W-:Y:S01]  /*106e0*/  HMMA.16816.F32.BF16 R4, R20.reuse, R68, R36 ;  /* 0x000000441404723c */ /* 0x048fe20000041824 */
[----:B------:R-:W1:Y:S07]  /*106f0*/  LDSM.16.M88.4 R36, [R207] ;  /* 0x00000000cf24783b */ /* 0x000e6e0000000200 */
[C---:B------:R-:W-:Y:S08]  /*10700*/  HMMA.16816.F32.BF16 R28, R20.reuse, R70, R28 ;  /* 0x00000046141c723c */ /* 0x040ff0000004181c */
[----:B------:R-:W-:Y:S01]  /*10710*/  HMMA.16816.F32.BF16 R68, R20, R78, R52 ;  /* 0x0000004e1444723c */ /* 0x000fe20000041834 */
[----:B------:R-:W3:Y:S07]  /*10720*/  LDSM.16.M88.4 R52, [R192+0x4800] ;  /* 0x00480000c034783b */ /* 0x000eee0000000200 */
[----:B--2---:R-:W-:Y:S08]  /*10730*/  HMMA.16816.F32.BF16 R4, R16, R60, R4 ;  /* 0x0000003c1004723c */ /* 0x004ff00000041804 */
[C---:B------:R-:W-:Y:S01]  /*10740*/  HMMA.16816.F32.BF16 R80, R20.reuse, R42, R8 ;  /* 0x0000002a1450723c */ /* 0x040fe20000041808 */
[----:B------:R-:W-:Y:S07]  /*10750*/  LDSM.16.M88.4 R8, [R202+0x8000] ;  /* 0x00800000ca08783b */ /* 0x000fee0000000200 */
[----:B------:R-:W-:Y:S01]  /*10760*/  HMMA.16816.F32.BF16 R92, R20, R88, R48 ;  /* 0x00000058145c723c */ /* 0x000fe20000041830 */
[----:B------:R-:W2:Y:S07]  /*10770*/  LDSM.16.M88.4 R48, [R198+0x4000] ;  /* 0x00400000c630783b */ /* 0x000eae0000000200 */
[----:B------:R-:W-:Y:S01]  /*10780*/  HMMA.16816.F32.BF16 R28, R16, R62, R28 ;  /* 0x0000003e101c723c */ /* 0x000fe2000004181c */
[----:B------:R-:W-:Y:S07]  /*10790*/  LDSM.16.M88.4 R60, [R198+0x4800] ;  /* 0x00480000c63c783b */ /* 0x000fee0000000200 */
[C---:B------:R-:W-:Y:S08]  /*107a0*/  HMMA.16816.F32.BF16 R32, R20.reuse, R76, R32 ;  /* 0x0000004c1420723c */ /* 0x040ff00000041820 */
[----:B------:R-:W-:Y:S08]  /*107b0*/  HMMA.16816.F32.BF16 R84, R20, R40, R24 ;  /* 0x000000281454723c */ /* 0x000ff00000041818 */
[C---:B-1----:R-:W-:Y:S01]  /*107c0*/  HMMA.16816.F32.BF16 R24, R12.reuse, R36, R4 ;  /* 0x000000240c18723c */ /* 0x042fe20000041804 */
[----:B------:R-:W1:Y:S07]  /*107d0*/  LDSM.16.M88.4 R4, [R201+0x8000] ;  /* 0x00800000c904783b */ /* 0x000e6e0000000200 */
[----:B------:R-:W-:Y:S08]  /*107e0*/  HMMA.16816.F32.BF16 R28, R12, R38, R28 ;  /* 0x000000260c1c723c */ /* 0x000ff0000004181c */
[----:B---3--:R-:W-:Y:S08]  /*107f0*/  HMMA.16816.F32.BF16 R32, R16, R52, R32 ;  /* 0x000000341020723c */ /* 0x008ff00000041820 */
[----:B--2---:R-:W-:Y:S08]  /*10800*/  HMMA.16816.F32.BF16 R24, R8, R48, R24 ;  /* 0x000000300818723c */ /* 0x004ff00000041818 */
        /* <DEDUP_REMOVED lines=18> */
[----:B------:R-:W2:Y:S07]  /*10930*/  LDSM.16.M88.4 R60, [R204] ;  /* 0x00000000cc3c783b */ /* 0x000eae0000000200 */
[----:B------:R-:W-:Y:S01]  /*10940*/  HMMA.16816.F32.BF16 R64, R16, R72, R92 ;  /* 0x000000481040723c */ /* 0x000fe2000004185c */
[----:B------:R4:W1:Y:S07]  /*10950*/  MUFU.TANH R72, R0 ;  /* 0x0000000000487308 */ /* 0x00086e0000002400 */
[----:B---3--:R-:W-:Y:S01]  /*10960*/  HMMA.16816.F32.BF16 R36, R4, R52, R36 ;  /* 0x000000340424723c */ /* 0x008fe20000041824 */
[----:B----4-:R-:W-:-:S04]  /*10970*/  FMUL.FTZ R0, R50, c[0x0][0x320] ;  /* 0x0000c80032007a20 */ /* 0x010fc80000410000 */
[----:B------:R3:W4:Y:S03]  /*10980*/  MUFU.TANH R81, R0 ;  /* 0x0000000000517308 */ /* 0x0007260000002400 */
[----:B------:R-:W-:Y:S01]  /*10990*/  HMMA.16816.F32.BF16 R40, R12, R70, R44 ;  /* 0x000000460c28723c */ /* 0x000fe2000004182c */
[----:B------:R-:W-:Y:S01]  /*109a0*/  LDSM.16.M88.4 R44, [R198+0x5800] ;  /* 0x00580000c62c783b */ /* 0x000fe20000000200 */
[----:B---3--:R-:W-:-:S03]  /*109b0*/  FMUL.FTZ R0, R51, c[0x0][0x320] ;  /* 0x0000c80033007a20 */ /* 0x008fc60000410000 */
[----:B------:R-:W3:Y:S01]  /*109c0*/  LDSM.16.M88.4 R48, [R195+0x5000] ;  /* 0x00500000c330783b */ /* 0x000ee20000000200 */
[----:B------:R2:W2:Y:S02]  /*109d0*/  MUFU.TANH R73, R0 ;  /* 0x0000000000497308 */ /* 0x0004a40000002400 */
[----:B-1----:R-:W-:Y:S01]  /*109e0*/  HMMA.16816.F32.BF16 R32, R8, R56, R24 ;  /* 0x000000380820723c */ /* 0x002fe20000041818 */
[----:B--2---:R-:W-:-:S05]  /*109f0*/  FMUL.FTZ R0, R28, c[0x0][0x320] ;  /* 0x0000c8001c007a20 */ /* 0x004fca0000410000 */
[----:B------:R1:W2:Y:S02]  /*10a00*/  MUFU.TANH R69, R0 ;  /* 0x0000000000457308 */ /* 0x0002a40000002400 */
        /* <DEDUP_REMOVED lines=12> */
[----:B---3--:R-:W-:Y:S01]  /*10ad0*/  HMMA.16816.F32.BF16 R32, R4, R48, R32 ;  /* 0x000000300420723c */ /* 0x008fe20000041820 */
[----:B-1----:R-:W-:-:S05]  /*10ae0*/  FMUL.FTZ R0, R37, c[0x0][0x320] ;  /* 0x0000c80025007a20 */ /* 0x002fca0000410000 */
[----:B------:R1:W3:Y:S02]  /*10af0*/  MUFU.TANH R52, R0 ;  /* 0x0000000000347308 */ /* 0x0002e40000002400 */
[----:B-1----:R-:W-:-:S06]  /*10b00*/  FMUL.FTZ R0, R38, c[0x0][0x320] ;  /* 0x0000c80026007a20 */ /* 0x002fcc0000410000 */
[----:B------:R1:W1:Y:S01]  /*10b10*/  MUFU.TANH R54, R0 ;  /* 0x0000000000367308 */ /* 0x0002620000002400 */
        /* <DEDUP_REMOVED lines=77> */
.L_x_693:
[----:B--234-:R-:W-:Y:S05]  /*10ff0*/  BSYNC B0 ;  /* 0x0000000000007941 */ /* 0x01cfea0003800000 */
.L_x_692:
[----:B------:R-:W-:Y:S01]  /*11000*/  ISETP.NE.AND P0, PT, R111, 0x1, PT ;  /* 0x000000016f00780c */ /* 0x000fe20003f05270 */
[----:B-1----:R-:W-:Y:S01]  /*11010*/  IMAD.IADD R0, R252, 0x1, R246 ;  /* 0x00000001fc007824 */ /* 0x002fe200078e02f6 */
[----:B------:R-:W-:Y:S01]  /*11020*/  ULDC UR4, c[0x0][0x324] ;  /* 0x0000c90000047ab9 */ /* 0x000fe20000000800 */
[----:B------:R-:W-:Y:S01]  /*11030*/  IMAD.MOV.U32 R8, RZ, RZ, c[0x0][0x32c] ;  /* 0x0000cb00ff087624 */ /* 0x000fe200078e00ff */
[----:B------:R-:W-:Y:S01]  /*11040*/  ULOP3.LUT UR4, URZ, UR4, URZ, 0x33, !UPT ;  /* 0x000000043f047292 */ /* 0x000fe2000f8e333f */
[----:B------:R-:W-:Y:S01]  /*11050*/  IMAD.MOV.U32 R4, RZ, RZ, R0 ;  /* 0x000000ffff047224 */ /* 0x000fe200078e0000 */
[----:B------:R-:W0:Y:S01]  /*11060*/  LDGDEPBAR ;  /* 0x00000000000079af */ /* 0x000e220000000000 */
[----:B------:R-:W-:Y:S01]  /*11070*/  IMAD.IADD R7, R100, 0x1, -R241 ;  /* 0x0000000164077824 */ /* 0x000fe200078e0af1 */
[----:B------:R-:W-:-:S05]  /*11080*/  ISETP.GE.AND P6, PT, R8, 0x1, PT ;  /* 0x000000010800780c */ /* 0x000fca0003fc6270 */
[----:B------:R-:W-:Y:S01]  /*11090*/  @P0 IMAD.HI.U32 R2, R0, c[0x0][0x2c8], RZ ;  /* 0x0000b20000020a27 */ /* 0x000fe200078e00ff */
[----:B------:R-:W-:-:S04]  /*110a0*/  IADD3 R0, R242, 0x1, -R103 ;  /* 0x00000001f2007810 */ /* 0x000fc80007ffe867 */
[----:B------:R-:W-:Y:S02]  /*110b0*/  @P0 SHF.R.U32.HI R4, RZ, c[0x0][0x2cc], R2 ;  /* 0x0000b300ff040a19 */ /* 0x000fe40000011602 */
[----:B------:R-:W-:-:S03]  /*110c0*/  IADD3 R0, -R243, R0, -R241 ;  /* 0x00000000f3007210 */ /* 0x000fc60007ffe9f1 */
[----:B------:R-:W1:Y:S01]  /*110d0*/  SHFL.IDX PT, R3, R4, RZ, 0x1c1f ;  /* 0x001c1fff04037589 */ /* 0x000e6200000e0000 */
        /* <DEDUP_REMOVED lines=17> */
.L_x_696:
[----:B------:R-:W-:-:S04]  /*111f0*/  MOV R8, c[0x0][0x32c] ;  /* 0x0000cb0000087a02 */ /* 0x000fc80000000f00 */
[----:B------:R-:W-:-:S13]  /*11200*/  ISETP.NE.AND P0, PT, R8, 0x1, PT ;  /* 0x000000010800780c */ /* 0x000fda0003f05270 */
[----:B------:R-:W-:-:S05]  /*11210*/  @P0 IMAD.HI.U32 R8, R3, c[0x0][0x330], RZ ;  /* 0x0000cc0003080a27 */ /* 0x000fca00078e00ff */
[----:B------:R-:W-:Y:S02]  /*11220*/  @P0 SHF.R.U32.HI R3, RZ, c[0x0][0x334], R8 ;  /* 0x0000cd00ff030a19 */ /* 0x000fe40000011608 */
.L_x_697:
[----:B------:R-:W-:Y:S05]  /*11230*/  BSYNC B0 ;  /* 0x0000000000007941 */ /* 0x000fea0003800000 */
.L_x_695:
[----:B------:R-:W-:-:S04]  /*11240*/  IMAD R3, R3, c[0x0][0x32c], -R103 ;  /* 0x0000cb0003037a24 */ /* 0x000fc800078e0a67 */
[----:B------:R-:W-:-:S05]  /*11250*/  IMAD.IADD R3, R3, 0x1, -R241 ;  /* 0x0000000103037824 */ /* 0x000fca00078e0af1 */
[----:B------:R-:W-:Y:S02]  /*11260*/  IADD3 R8, R3, c[0x0][0x32c], RZ ;  /* 0x0000cb0003087a10 */ /* 0x000fe40007ffe0ff */
[----:B------:R-:W-:Y:S02]  /*11270*/  IMNMX R0, R0, R3, !PT ;  /* 0x0000000300007217 */ /* 0x000fe40007800200 */
[----:B------:R-:W-:Y:S02]  /*11280*/  IMNMX R2, R2, R8, PT ;  /* 0x0000000802027217 */ /* 0x000fe40003800200 */
.L_x_694:
[----:B-----5:R-:W-:Y:S01]  /*11290*/  ISETP.GT.AND P1, PT, R152, RZ, PT ;  /* 0x000000ff9800720c */ /* 0x020fe20003f24270 */
        /* <DEDUP_REMOVED lines=64> */
.L_x_700:
[----:B------:R-:W-:-:S04]  /*116a0*/  MOV R4, c[0x0][0x32c] ;  /* 0x0000cb0000047a02 */ /* 0x000fc80000000f00 */
[----:B------:R-:W-:-:S13]  /*116b0*/  ISETP.NE.AND P0, PT, R4, 0x1, PT ;  /* 0x000000010400780c */ /* 0x000fda0003f05270 */
[----:B------:R-:W-:-:S05]  /*116c0*/  @P0 IMAD.HI.U32 R4, R3, c[0x0][0x330], RZ ;  /* 0x0000cc0003040a27 */ /* 0x000fca00078e00ff */
[----:B------:R-:W-:Y:S02]  /*116d0*/  @P0 SHF.R.U32.HI R3, RZ, c[0x0][0x334], R4 ;  /* 0x0000cd00ff030a19 */ /* 0x000fe40000011604 */
.L_x_701:
[----:B------:R-:W-:Y:S05]  /*116e0*/  BSYNC B0 ;  /* 0x0000000000007941 */ /* 0x000fea0003800000 */
.L_x_699:
[----:B------:R-:W-:-:S04]  /*116f0*/  IMAD R3, R3, c[0x0][0x32c], -R103 ;  /* 0x0000cb0003037a24 */ /* 0x000fc800078e0a67 */
[----:B------:R-:W-:-:S05]  /*11700*/  IMAD.IADD R3, R3, 0x1, -R241 ;  /* 0x0000000103037824 */ /* 0x000fca00078e0af1 */
[----:B------:R-:W-:Y:S02]  /*11710*/  IADD3 R4, R3, c[0x0][0x32c], RZ ;  /* 0x0000cb0003047a10 */ /* 0x000fe40007ffe0ff */
[----:B------:R-:W-:Y:S02]  /*11720*/  IMNMX R0, R0, R3, !PT ;  /* 0x0000000300007217 */ /* 0x000fe40007800200 */
[----:B------:R-:W-:Y:S02]  /*11730*/  IMNMX R2, R2, R4, PT ;  /* 0x0000000402027217 */ /* 0x000fe40003800200 */
.L_x_698:
[----:B------:R-:W-:Y:S01]  /*11740*/  ISETP.GT.AND P0, PT, R0, RZ, P1 ;  /* 0x000000ff0000720c */ /* 0x000fe20000f04270 */
        /* <DEDUP_REMOVED lines=52> */
[----:B------:R-:W-:Y:S01]  /*11a90*/  ISETP.GT.AND P0, PT, R0, 0x28, P1 ;  /* 0x000000280000780c */ /* 0x000fe20000f04270 */
[----:B------:R-:W-:Y:S01]  /*11aa0*/  LDSM.16.MT88.4 R24, [R197] ;  /* 0x00000000c518783b */ /* 0x000fe20000004200 */
[----:B------:R-:W-:-:S02]  /*11ab0*/  FMNMX.FTZ R3, R224, R3, !PT ;  /* 0x00000003e0037209 */ /* 0x000fc40007810000 */
[----:B------:R-:W-:Y:S02]  /*11ac0*/  ISETP.LT.OR P0, PT, R2, 0x29, P0 ;  /* 0x000000290200780c */ /* 0x000fe40000701670 */
[----:B------:R-:W-:Y:S02]  /*11ad0*/  FMNMX.FTZ R4, R101, R4, !PT ;  /* 0x0000000465047209 */ /* 0x000fe40007810000 */
[----:B------:R-:W-:Y:S02]  /*11ae0*/  FSEL R128, R22, -INF , !P0 ;  /* 0xff80000016807808 */ /* 0x000fe40004000000 */
[----:B------:R-:W-:Y:S02]  /*11af0*/  ISETP.GT.AND P0, PT, R0, 0x29, P1 ;  /* 0x000000290000780c */ /* 0x000fe40000f04270 */
[----:B------:R-:W-:Y:S02]  /*11b00*/  FMNMX.FTZ R3, R225, R3, !PT ;  /* 0x00000003e1037209 */ /* 0x000fe40007810000 */
[----:B------:R-:W-:-:S02]  /*11b10*/  ISETP.LT.OR P0, PT, R2, 0x2a, P0 ;  /* 0x0000002a0200780c */ /* 0x000fc40000701670 */
[----:B------:R-:W-:Y:S01]  /*11b20*/  FMNMX.FTZ R4, R130, R4, !PT ;  /* 0x0000000482047209 */ /* 0x000fe20007810000 */
[----:B------:R-:W1:Y:S01]  /*11b30*/  SHFL.BFLY PT, R5, R3, 0x2, 0x1f ;  /* 0x0c401f0003057f89 */ /* 0x000e6200000e0000 */
[----:B------:R-:W-:Y:S02]  /*11b40*/  FSEL R103, R23, -INF , !P0 ;  /* 0xff80000017677808 */ /* 0x000fe40004000000 */
[----:B------:R-:W-:Y:S02]  /*11b50*/  ISETP.GT.AND P0, PT, R0, 0x30, P1 ;  /* 0x000000300000780c */ /* 0x000fe40000f04270 */
[----:B------:R-:W-:Y:S02]  /*11b60*/  FMNMX.FTZ R4, R128, R4, !PT ;  /* 0x0000000480047209 */ /* 0x000fe40007810000 */
[----:B------:R-:W-:Y:S02]  /*11b70*/  ISETP.LT.OR P0, PT, R2, 0x31, P0 ;  /* 0x000000310200780c */ /* 0x000fe40000701670 */
[----:B------:R-:W-:-:S02]  /*11b80*/  ISETP.GT.AND P2, PT, R0, 0x38, P1 ;  /* 0x000000380000780c */ /* 0x000fc40000f44270 */
[----:B------:R-:W-:Y:S02]  /*11b90*/  FSEL R137, R20, -INF , !P0 ;  /* 0xff80000014897808 */ /* 0x000fe40004000000 */
[----:B------:R-:W-:Y:S02]  /*11ba0*/  ISETP.GT.AND P0, PT, R0, 0x31, P1 ;  /* 0x000000310000780c */ /* 0x000fe40000f04270 */
[----:B------:R-:W-:Y:S02]  /*11bb0*/  FMNMX.FTZ R4, R103, R4, !PT ;  /* 0x0000000467047209 */ /* 0x000fe40007810000 */
[----:B------:R-:W-:-:S04]  /*11bc0*/  ISETP.LT.OR P0, PT, R2, 0x32, P0 ;  /* 0x000000320200780c */ /* 0x000fc80000701670 */
[----:B------:R-:W-:Y:S02]  /*11bd0*/  FSEL R139, R21, -INF , !P0 ;  /* 0xff800000158b7808 */ /* 0x000fe40004000000 */
[----:B------:R-:W-:Y:S01]  /*11be0*/  ISETP.GT.AND P0, PT, R0, 0x39, P1 ;  /* 0x000000390000780c */ /* 0x000fe20000f04270 */
[----:B------:R-:W-:Y:S01]  /*11bf0*/  LDSM.16.MT88.4 R20, [R196] ;  /* 0x00000000c414783b */ /* 0x000fe20000004200 */
[C---:B------:R-:W-:Y:S02]  /*11c00*/  ISETP.LT.OR P1, PT, R2.reuse, 0x39, P2 ;  /* 0x000000390200780c */ /* 0x040fe40001721670 */
[----:B------:R-:W-:Y:S02]  /*11c10*/  FMNMX.FTZ R0, R137, R4, !PT ;  /* 0x0000000489007209 */ /* 0x000fe40007810000 */
[----:B------:R-:W-:Y:S02]  /*11c20*/  ISETP.LT.OR P0, PT, R2, 0x3a, P0 ;  /* 0x0000003a0200780c */ /* 0x000fe40000701670 */
[----:B------:R-:W-:-:S02]  /*11c30*/  FSEL R138, R15, -INF , !P1 ;  /* 0xff8000000f8a7808 */ /* 0x000fc40004800000 */
[----:B------:R-:W-:Y:S02]  /*11c40*/  FMNMX.FTZ R2, R139, R0, !PT ;  /* 0x000000008b027209 */ /* 0x000fe40007810000 */
        /* <DEDUP_REMOVED lines=18> */
[----:B------:R-:W-:Y:S08]  /*11d70*/  MUFU.EX2 R48, R3 ;  /* 0x0000000300307308 */ /* 0x000ff00000000800 */
[----:B------:R1:W-:Y:S02]  /*11d80*/  MUFU.EX2 R10, R0 ;  /* 0x00000000000a7308 */ /* 0x0003e40000000800 */
[----:B-1----:R-:W-:-:S02]  /*11d90*/  FFMA.FTZ R0, R11, c[0x0][0x2d0], -R2 ;  /* 0x0000b4000b007a23 */ /* 0x002fc40000010802 */
[----:B---3--:R-:W-:-:S04]  /*11da0*/  IMAD.MOV.U32 R11, RZ, RZ, R16 ;  /* 0x000000ffff0b7224 */ /* 0x008fc800078e0010 */
[----:B------:R1:W-:Y:S01]  /*11db0*/  MUFU.EX2 R4, R0 ;  /* 0x0000000000047308 */ /* 0x0003e20000000800 */
[----:B------:R-:W2:Y:S01]  /*11dc0*/  LDSM.16.MT88.4 R16, [R193+0x2000] ;  /* 0x00200000c110783b */ /* 0x000ea20000004200 */
[----:B-1----:R-:W-:-:S05]  /*11dd0*/  FMUL.FTZ R0, R8, c[0x0][0x2d0] ;  /* 0x0000b40008007a20 */ /* 0x002fca0000410000 */
[----:B------:R-:W-:-:S05]  /*11de0*/  FSEL R0, R0, RZ, P0 ;  /* 0x000000ff00007208 */ /* 0x000fca0000000000 */
[----:B------:R-:W-:-:S04]  /*11df0*/  FFMA.FTZ R3, R6, c[0x0][0x2d0], -R0 ;  /* 0x0000b40006037a23 */ /* 0x000fc80000010800 */
[----:B------:R1:W-:Y:S02]  /*11e00*/  MUFU.EX2 R238, R3 ;  /* 0x0000000300ee7308 */ /* 0x0003e40000000800 */
[----:B-1----:R-:W-:-:S06]  /*11e10*/  FFMA.FTZ R3, R7, c[0x0][0x2d0], -R0 ;  /* 0x0000b40007037a23 */ /* 0x002fcc0000010800 */
[----:B------:R1:W3:Y:S02]  /*11e20*/  MUFU.EX2 R237, R3 ;  /* 0x0000000300ed7308 */ /* 0x0002e40000000800 */
[----:B-1----:R-:W-:Y:S01]  /*11e30*/  FFMA.FTZ R3, R9, c[0x0][0x2d0], -R0 ;  /* 0x0000b40009037a23 */ /* 0x002fe20000010800 */
[----:B---3--:R-:W-:Y:S01]  /*11e40*/  F2FP.BF16.PACK_AB R5, R237, R238 ;  /* 0x000000eeed05723e */ /* 0x008fe200000010ff */
[----:B------:R-:W-:Y:S01]  /*11e50*/  IMAD.MOV.U32 R9, RZ, RZ, R4 ;  /* 0x000000ffff097224 */ /* 0x000fe200078e0004 */
[----:B------:R-:W-:-:S03]  /*11e60*/  F2FP.BF16.PACK_AB R4, R10, R11 ;  /* 0x0000000b0a04723e */ /* 0x000fc600000010ff */
[----:B------:R1:W-:Y:S01]  /*11e70*/  MUFU.EX2 R247, R3 ;  /* 0x0000000300f77308 */ /* 0x0003e20000000800 */
[----:B------:R-:W-:Y:S01]  /*11e80*/  F2FP.BF16.PACK_AB R6, R48, R9 ;  /* 0x000000093006723e */ /* 0x000fe200000010ff */
[----:B-1----:R-:W-:Y:S02]  /*11e90*/  FFMA.FTZ R3, R13, c[0x0][0x2d0], -R0 ;  /* 0x0000b4000d037a23 */ /* 0x002fe40000010800 */
[----:B------:R-:W1:Y:S04]  /*11ea0*/  LDSM.16.MT88.4 R12, [R194+0x2000] ;  /* 0x00200000c20c783b */ /* 0x000e680000004200 */
[----:B------:R-:W3:Y:S02]  /*11eb0*/  MUFU.EX2 R244, R3 ;  /* 0x0000000300f47308 */ /* 0x000ee40000000800 */
[----:B---3--:R-:W-:Y:S01]  /*11ec0*/  F2FP.BF16.PACK_AB R7, R244, R247 ;  /* 0x000000f7f407723e */ /* 0x008fe200000010ff */
[----:B------:R-:W-:-:S05]  /*11ed0*/  FFMA.FTZ R3, R43, c[0x0][0x2d0], -R2 ;  /* 0x0000b4002b037a23 */ /* 0x000fca0000010802 */
[----:B------:R3:W-:Y:S01]  /*11ee0*/  MUFU.EX2 R154, R3 ;  /* 0x00000003009a7308 */ /* 0x0007e20000000800 */
[C---:B------:R-:W-:Y:S08]  /*11ef0*/  HMMA.16816.F32.BF16 R88, R4.reuse, R32, RZ ;  /* 0x000000200458723c */ /* 0x040ff000000418ff */
[----:B------:R-:W-:Y:S01]  /*11f00*/  HMMA.16816.F32.BF16 R112, R4, R34, RZ ;  /* 0x000000220470723c */ /* 0x000fe200000418ff */
[----:B------:R-:W4:Y:S01]  /*11f10*/  LDSM.16.MT88.4 R32, [R196+0x2000] ;  /* 0x00200000c420783b */ /* 0x000f220000004200 */
[----:B---3--:R-:W-:-:S06]  /*11f20*/  FFMA.FTZ R3, R44, c[0x0][0x2d0], -R2 ;  /* 0x0000b4002c037a23 */ /* 0x008fcc0000010802 */
[C---:B------:R-:W-:Y:S01]  /*11f30*/  HMMA.16816.F32.BF16 R116, R4.reuse, R24, RZ ;  /* 0x000000180474723c */ /* 0x040fe200000418ff */
[----:B------:R-:W-:Y:S01]  /*11f40*/  IMAD.MOV.U32 R44, RZ, RZ, R48 ;  /* 0x000000ffff2c7224 */ /* 0x000fe200078e0030 */
[----:B------:R3:W5:Y:S06]  /*11f50*/  MUFU.EX2 R140, R3 ;  /* 0x00000003008c7308 */ /* 0x00076c0000000800 */
[C---:B------:R-:W-:Y:S01]  /*11f60*/  HMMA.16816.F32.BF16 R96, R4.reuse, R26, RZ ;  /* 0x0000001a0460723c */ /* 0x040fe200000418ff */
[----:B------:R-:W4:Y:S07]  /*11f70*/  LDSM.16.MT88.4 R24, [R193+0x4000] ;  /* 0x00400000c118783b */ /* 0x000f2e0000004200 */
[----:B------:R-:W-:Y:S01]  /*11f80*/  HMMA.16816.F32.BF16 R80, R4, R20, RZ ;  /* 0x000000140450723c */ /* 0x000fe200000418ff */
[----:B---3--:R-:W-:-:S04]  /*11f90*/  FFMA.FTZ R3, R45, c[0x0][0x2d0], -R2 ;  /* 0x0000b4002d037a23 */ /* 0x008fc80000010802 */
[----:B------:R3:W-:Y:S03]  /*11fa0*/  MUFU.EX2 R153, R3 ;  /* 0x0000000300997308 */ /* 0x0007e60000000800 */
[C---:B------:R-:W-:Y:S01]  /*11fb0*/  HMMA.16816.F32.BF16 R92, R4.reuse, R22, RZ ;  /* 0x00000016045c723c */ /* 0x040fe200000418ff */
[----:B------:R-:W5:Y:S07]  /*11fc0*/  LDSM.16.MT88.4 R20, [R194+0x4000] ;  /* 0x00400000c214783b */ /* 0x000f6e0000004200 */
[----:B--2---:R-:W-:Y:S01]  /*11fd0*/  HMMA.16816.F32.BF16 R76, R4, R16, RZ ;  /* 0x00000010044c723c */ /* 0x004fe200000418ff */
[----:B---3--:R-:W-:-:S07]  /*11fe0*/  FFMA.FTZ R3, R47, c[0x0][0x2d0], -R2 ;  /* 0x0000b4002f037a23 */ /* 0x008fce0000010802 */
[C---:B------:R-:W-:Y:S01]  /*11ff0*/  HMMA.16816.F32.BF16 R72, R4.reuse, R18, RZ ;  /* 0x000000120448723c */ /* 0x040fe200000418ff */
[----:B------:R-:W2:Y:S01]  /*12000*/  LDSM.16.MT88.4 R16, [R197+0x4000] ;  /* 0x00400000c510783b */ /* 0x000ea20000004200 */
[----:B------:R3:W2:Y:S06]  /*12010*/  MUFU.EX2 R215, R3 ;  /* 0x0000000300d77308 */ /* 0x0006ac0000000800 */
[C---:B-1----:R-:W-:Y:S08]  /*12020*/  HMMA.16816.F32.BF16 R68, R4.reuse, R12, RZ ;  /* 0x0000000c0444723c */ /* 0x042ff000000418ff */
[----:B------:R-:W-:Y:S01]  /*12030*/  HMMA.16816.F32.BF16 R60, R4, R14, RZ ;  /* 0x0000000e043c723c */ /* 0x000fe200000418ff */
[----:B------:R-:W1:Y:S01]  /*12040*/  LDSM.16.MT88.4 R12, [R196+0x4000] ;  /* 0x00400000c40c783b */ /* 0x000e620000004200 */
[----:B---3--:R-:W-:-:S04]  /*12050*/  FFMA.FTZ R3, R40, c[0x0][0x2d0], -R0 ;  /* 0x0000b40028037a23 */ /* 0x008fc80000010800 */
[----:B------:R3:W-:Y:S02]  /*12060*/  MUFU.EX2 R236, R3 ;  /* 0x0000000300ec7308 */ /* 0x0007e40000000800 */
[C---:B----4-:R-:W-:Y:S08]  /*12070*/  HMMA.16816.F32.BF16 R48, R4.reuse, R32, RZ ;  /* 0x000000200430723c */ /* 0x050ff000000418ff */
[----:B------:R-:W-:Y:S01]  /*12080*/  HMMA.16816.F32.BF16 R52, R4, R34, RZ ;  /* 0x000000220434723c */ /* 0x000fe200000418ff */
[----:B------:R-:W4:Y:S01]  /*12090*/  LDSM.16.MT88.4 R32, [R194+0x800] ;  /* 0x00080000c220783b */ /* 0x000f220000004200 */
[----:B---3--:R-:W-:-:S06]  /*120a0*/  FFMA.FTZ R3, R41, c[0x0][0x2d0], -R0 ;  /* 0x0000b40029037a23 */ /* 0x008fcc0000010800 */
[C---:B------:R-:W-:Y:S01]  /*120b0*/  HMMA.16816.F32.BF16 R84, R4.reuse, R28, RZ ;  /* 0x0000001c0454723c */ /* 0x040fe200000418ff */
[----:B------:R3:W1:Y:S07]  /*120c0*/  MUFU.EX2 R234, R3 ;  /* 0x0000000300ea7308 */ /* 0x00066e0000000800 */
[C---:B------:R-:W-:Y:S01]  /*120d0*/  HMMA.16816.F32.BF16 R108, R4.reuse, R30, RZ ;  /* 0x0000001e046c723c */ /* 0x040fe200000418ff */
[----:B------:R-:W1:Y:S07]  /*120e0*/  LDSM.16.MT88.4 R28, [R197+0x800] ;  /* 0x00080000c51c783b */ /* 0x000e6e0000004200 */
[----:B------:R-:W-:Y:S01]  /*120f0*/  HMMA.16816.F32.BF16 R64, R4, R36, RZ ;  /* 0x000000240440723c */ /* 0x000fe200000418ff */
[----:B---3--:R-:W-:-:S04]  /*12100*/  FFMA.FTZ R3, R42, c[0x0][0x2d0], -R0 ;  /* 0x0000b4002a037a23 */ /* 0x008fc80000010800 */
[----:B------:R3:W-:Y:S03]  /*12110*/  MUFU.EX2 R235, R3 ;  /* 0x0000000300eb7308 */ /* 0x0007e60000000800 */
[C---:B------:R-:W-:Y:S01]  /*12120*/  HMMA.16816.F32.BF16 R56, R4.reuse, R38, RZ ;  /* 0x000000260438723c */ /* 0x040fe200000418ff */
[----:B------:R-:W1:Y:S07]  /*12130*/  LDSM.16.MT88.4 R36, [R193+0x800] ;  /* 0x00080000c124783b */ /* 0x000e6e0000004200 */
[----:B------:R-:W-:Y:S01]  /*12140*/  HMMA.16816.F32.BF16 R120, R4, R24, RZ ;  /* 0x000000180478723c */ /* 0x000fe200000418ff */
[----:B---3--:R-:W-:-:S07]  /*12150*/  FFMA.FTZ R3, R46, c[0x0][0x2d0], -R0 ;  /* 0x0000b4002e037a23 */ /* 0x008fce0000010800 */
[C---:B------:R-:W-:Y:S01]  /*12160*/  HMMA.16816.F32.BF16 R124, R4.reuse, R26, RZ ;  /* 0x0000001a047c723c */ /* 0x040fe200000418ff */
[----:B------:R-:W3:Y:S01]  /*12170*/  LDSM.16.MT88.4 R24, [R196+0x800] ;  /* 0x00080000c418783b */ /* 0x000ee20000004200 */
[----:B------:R2:W1:Y:S06]  /*12180*/  MUFU.EX2 R226, R3 ;  /* 0x0000000300e27308 */ /* 0x00046c0000000800 */
[C---:B-----5:R-:W-:Y:S08]  /*12190*/  HMMA.16816.F32.BF16 R40, R4.reuse, R20, RZ ;  /* 0x000000140428723c */ /* 0x060ff000000418ff */
[----:B------:R-:W-:Y:S01]  /*121a0*/  HMMA.16816.F32.BF16 R132, R4, R22, RZ ;  /* 0x000000160484723c */ /* 0x000fe200000418ff */
[----:B------:R-:W5:Y:S01]  /*121b0*/  LDSM.16.MT88.4 R20, [R193+0x2800] ;  /* 0x00280000c114783b */ /* 0x000f620000004200 */
[----:B--2---:R-:W-:-:S06]  /*121c0*/  FFMA.FTZ R3, R102, c[0x0][0x2d0], -R2 ;  /* 0x0000b40066037a23 */ /* 0x004fcc0000010802 */
[C---:B------:R-:W-:Y:S08]  /*121d0*/  HMMA.16816.F32.BF16 R148, R4.reuse, R16, RZ ;  /* 0x000000100494723c */ /* 0x040ff000000418ff */
[C---:B------:R-:W-:Y:S01]  /*121e0*/  HMMA.16816.F32.BF16 R160, R4.reuse, R18, RZ ;  /* 0x0000001204a0723c */ /* 0x040fe200000418ff */
[----:B------:R-:W2:Y:S07]  /*121f0*/  LDSM.16.MT88.4 R16, [R194+0x2800] ;  /* 0x00280000c210783b */ /* 0x000eae0000004200 */
[C---:B-1----:R-:W-:Y:S08]  /*12200*/  HMMA.16816.F32.BF16 R164, R4.reuse, R12, RZ ;  /* 0x0000000c04a4723c */ /* 0x042ff000000418ff */
[----:B------:R-:W-:Y:S01]  /*12210*/  HMMA.16816.F32.BF16 R156, R4, R14, RZ ;  /* 0x0000000e049c723c */ /* 0x000fe200000418ff */
[----:B------:R-:W1:Y:S06]  /*12220*/  LDSM.16.MT88.4 R12, [R197+0x2800] ;  /* 0x00280000c50c783b */ /* 0x000e6c0000004200 */
[----:B------:R-:W-:-:S02]  /*12230*/  F2FP.BF16.PACK_AB R4, R140, R154 ;  /* 0x0000009a8c04723e */ /* 0x000fc400000010ff */
[----:B------:R-:W-:Y:S02]  /*12240*/  F2FP.BF16.PACK_AB R6, R215, R153 ;  /* 0x00000099d706723e */ /* 0x000fe400000010ff */
[----:B------:R-:W-:Y:S02]  /*12250*/  F2FP.BF16.PACK_AB R5, R234, R236 ;  /* 0x000000ecea05723e */ /* 0x000fe400000010ff */
[----:B------:R-:W-:-:S07]  /*12260*/  F2FP.BF16.PACK_AB R7, R226, R235 ;  /* 0x000000ebe207723e */ /* 0x000fce00000010ff */
[C---:B----4-:R-:W-:Y:S08]  /*12270*/  HMMA.16816.F32.BF16 R220, R4.reuse, R32, R84 ;  /* 0x0000002004dc723c */ /* 0x050ff00000041854 */
[C---:B------:R-:W-:Y:S01]  /*12280*/  HMMA.16816.F32.BF16 R248, R4.reuse, R34, R108 ;  /* 0x0000002204f8723c */ /* 0x040fe2000004186c */
[----:B------:R-:W4:Y:S07]  /*12290*/  LDSM.16.MT88.4 R32, [R196+0x2800] ;  /* 0x00280000c420783b */ /* 0x000f2e0000004200 */
[C---:B------:R-:W-:Y:S08]  /*122a0*/  HMMA.16816.F32.BF16 R188, R4.reuse, R28, R116 ;  /* 0x0000001c04bc723c */ /* 0x040ff00000041874 */
[C---:B------:R-:W-:Y:S01]  /*122b0*/  HMMA.16816.F32.BF16 R180, R4.reuse, R30, R96 ;  /* 0x0000001e04b4723c */ /* 0x040fe20000041860 */
[----:B------:R-:W1:Y:S07]  /*122c0*/  LDSM.16.MT88.4 R28, [R193+0x4800] ;  /* 0x00480000c11c783b */ /* 0x000e6e0000004200 */
[C---:B------:R-:W-:Y:S07]  /*122d0*/  HMMA.16816.F32.BF16 R172, R4.reuse, R36, R88 ;  /* 0x0000002404ac723c */ /* 0x040fee0000041858 */
[----:B------:R-:W-:Y:S01]  /*122e0*/  IMAD.MOV.U32 R88, RZ, RZ, R154 ;  /* 0x000000ffff587224 */ /* 0x000fe200078e009a */
[----:B------:R-:W-:Y:S01]  /*122f0*/  HMMA.16816.F32.BF16 R184, R4, R38, R112 ;  /* 0x0000002604b8723c */ /* 0x000fe20000041870 */
[----:B------:R-:W-:Y:S01]  /*12300*/  IMAD.MOV.U32 R91, RZ, RZ, R153 ;  /* 0x000000ffff5b7224 */ /* 0x000fe200078e0099 */
[----:B------:R-:W-:Y:S01]  /*12310*/  LDSM.16.MT88.4 R36, [R194+0x1000] ;  /* 0x00100000c224783b */ /* 0x000fe20000004200 */
[----:B------:R-:W-:-:S02]  /*12320*/  IMAD.MOV.U32 R90, RZ, RZ, R152 ;  /* 0x000000ffff5a7224 */ /* 0x000fc400078e0098 */
[----:B------:R-:W-:Y:S02]  /*12330*/  IMAD.MOV.U32 R89, RZ, RZ, R140 ;  /* 0x000000ffff597224 */ /* 0x000fe400078e008c */
[----:B------:R2:W1:Y:S01]  /*12340*/  MUFU.EX2 R140, R3 ;  /* 0x00000003008c7308 */ /* 0x0004620000000800 */
[C---:B---3--:R-:W-:Y:S08]  /*12350*/  HMMA.16816.F32.BF16 R176, R4.reuse, R24, R80 ;  /* 0x0000001804b0723c */ /* 0x048ff00000041850 */
[----:B------:R-:W-:Y:S01]  /*12360*/  HMMA.16816.F32.BF16 R168, R4, R26, R92 ;  /* 0x0000001a04a8723c */ /* 0x000fe2000004185c */
[----:B------:R-:W-:Y:S01]  /*12370*/  LDSM.16.MT88.4 R24, [R197+0x1000] ;  /* 0x00100000c518783b */ /* 0x000fe20000004200 */
[----:B--2---:R-:W-:-:S06]  /*12380*/  FFMA.FTZ R3, R129, c[0x0][0x2d0], -R2 ;  /* 0x0000b40081037a23 */ /* 0x004fcc0000010802 */
[----:B-----5:R-:W-:Y:S01]  /*12390*/  HMMA.16816.F32.BF16 R152, R4, R20, R76 ;  /* 0x000000140498723c */ /* 0x020fe2000004184c */
[----:B------:R-:W-:-:S07]  /*123a0*/  IMAD.MOV.U32 R129, RZ, RZ, R44 ;  /* 0x000000ffff817224 */ /* 0x000fce00078e002c */
[C---:B------:R-:W-:Y:S01]  /*123b0*/  HMMA.16816.F32.BF16 R112, R4.reuse, R22, R72 ;  /* 0x000000160470723c */ /* 0x040fe20000041848 */
[----:B------:R-:W2:Y:S07]  /*123c0*/  LDSM.16.MT88.4 R20, [R194+0x4800] ;  /* 0x00480000c214783b */ /* 0x000eae0000004200 */
[C---:B------:R-:W-:Y:S08]  /*123d0*/  HMMA.16816.F32.BF16 R96, R4.reuse, R16, R68 ;  /* 0x000000100460723c */ /* 0x040ff00000041844 */
[C---:B------:R-:W-:Y:S01]  /*123e0*/  HMMA.16816.F32.BF16 R92, R4.reuse, R18, R60 ;  /* 0x00000012045c723c */ /* 0x040fe2000004183c */
[----:B------:R-:W3:Y:S07]  /*123f0*/  LDSM.16.MT88.4 R16, [R197+0x4800] ;  /* 0x00480000c510783b */ /* 0x000eee0000004200 */
[C---:B-1----:R-:W-:Y:S08]  /*12400*/  HMMA.16816.F32.BF16 R84, R4.reuse, R12, R64 ;  /* 0x0000000c0454723c */ /* 0x042ff00000041840 */
[C---:B------:R-:W-:Y:S01]  /*12410*/  HMMA.16816.F32.BF16 R80, R4.reuse, R14, R56 ;  /* 0x0000000e0450723c */ /* 0x040fe20000041838 */
[----:B------:R-:W1:Y:S07]  /*12420*/  LDSM.16.MT88.4 R12, [R196+0x4800] ;  /* 0x00480000c40c783b */ /* 0x000e6e0000004200 */
[C---:B----4-:R-:W-:Y:S01]  /*12430*/  HMMA.16816.F32.BF16 R60, R4.reuse, R32, R48 ;  /* 0x00000020043c723c */ /* 0x050fe20000041830 */
[----:B------:R4:W5:Y:S07]  /*12440*/  MUFU.EX2 R32, R3 ;  /* 0x0000000300207308 */ /* 0x00096e0000000800 */
[C---:B------:R-:W-:Y:S08]  /*12450*/  HMMA.16816.F32.BF16 R44, R4.reuse, R34, R52 ;  /* 0x00000022042c723c */ /* 0x040ff00000041834 */
[----:B------:R-:W-:Y:S01]  /*12460*/  HMMA.16816.F32.BF16 R56, R4, R28, R120 ;  /* 0x0000001c0438723c */ /* 0x000fe20000041878 */
[----:B----4-:R-:W-:-:S02]  /*12470*/  FFMA.FTZ R3, R131, c[0x0][0x2d0], -R2 ;  /* 0x0000b40083037a23 */ /* 0x010fc40000010802 */
[----:B------:R-:W-:Y:S02]  /*12480*/  IMAD.MOV.U32 R131, RZ, RZ, R88 ;  /* 0x000000ffff837224 */ /* 0x000fe400078e0058 */
[----:B------:R4:W-:Y:S02]  /*12490*/  MUFU.EX2 R33, R3 ;  /* 0x0000000300217308 */ /* 0x0009e40000000800 */
[----:B------:R-:W-:Y:S01]  /*124a0*/  IMAD.MOV.U32 R120, RZ, RZ, R215 ;  /* 0x000000ffff787224 */ /* 0x000fe200078e00d7 */
[----:B------:R-:W-:Y:S01]  /*124b0*/  HMMA.16816.F32.BF16 R48, R4, R30, R124 ;  /* 0x0000001e0430723c */ /* 0x000fe2000004187c */
[----:B------:R-:W5:Y:S01]  /*124c0*/  LDSM.16.MT88.4 R28, [R193+0x1000] ;  /* 0x00100000c11c783b */ /* 0x000f620000004200 */
[----:B------:R-:W-:Y:S02]  /*124d0*/  IMAD.MOV.U32 R123, RZ, RZ, R89 ;  /* 0x000000ffff7b7224 */ /* 0x000fe400078e0059 */
[----:B------:R-:W-:Y:S02]  /*124e0*/  IMAD.MOV.U32 R122, RZ, RZ, R90 ;  /* 0x000000ffff7a7224 */ /* 0x000fe400078e005a */
[----:B------:R-:W-:-:S02]  /*124f0*/  IMAD.MOV.U32 R121, RZ, RZ, R91 ;  /* 0x000000ffff797224 */ /* 0x000fc400078e005b */
[----:B--2---:R-:W-:Y:S01]  /*12500*/  HMMA.16816.F32.BF16 R72, R4, R20, R40 ;  /* 0x000000140448723c */ /* 0x004fe20000041828 */
[----:B----4-:R-:W-:Y:S02]  /*12510*/  FFMA.FTZ R3, R136, c[0x0][0x2d0], -R2 ;  /* 0x0000b40088037a23 */ /* 0x010fe40000010802 */
[----:B------:R-:W-:-:S05]  /*12520*/  IMAD.MOV.U32 R136, RZ, RZ, R140 ;  /* 0x000000ffff887224 */ /* 0x000fca00078e008c */
[C---:B------:R-:W-:Y:S01]  /*12530*/  HMMA.16816.F32.BF16 R76, R4.reuse, R22, R132 ;  /* 0x00000016044c723c */ /* 0x040fe20000041884 */
[----:B------:R2:W4:Y:S01]  /*12540*/  MUFU.EX2 R34, R3 ;  /* 0x0000000300227308 */ /* 0x0005220000000800 */
[----:B------:R-:W4:Y:S06]  /*12550*/  LDSM.16.MT88.4 R20, [R196+0x1000] ;  /* 0x00100000c414783b */ /* 0x000f2c0000004200 */
[C---:B---3--:R-:W-:Y:S08]  /*12560*/  HMMA.16816.F32.BF16 R88, R4.reuse, R16, R148 ;  /* 0x000000100458723c */ /* 0x048ff00000041894 */
[C---:B------:R-:W-:Y:S01]  /*12570*/  HMMA.16816.F32.BF16 R68, R4.reuse, R18, R160 ;  /* 0x000000120444723c */ /* 0x040fe200000418a0 */
[--C-:B--2---:R-:W-:Y:S01]  /*12580*/  FFMA.FTZ R3, R101, c[0x0][0x2d0], -R0.reuse ;  /* 0x0000b40065037a23 */ /* 0x104fe20000010800 */
[----:B------:R-:W2:Y:S03]  /*12590*/  LDSM.16.MT88.4 R16, [R193+0x3000] ;  /* 0x00300000c110783b */ /* 0x000ea60000004200 */
[----:B------:R3:W-:Y:S03]  /*125a0*/  MUFU.EX2 R215, R3 ;  /* 0x0000000300d77308 */ /* 0x0007e60000000800 */
[C---:B-1----:R-:W-:Y:S08]  /*125b0*/  HMMA.16816.F32.BF16 R52, R4.reuse, R12, R164 ;  /* 0x0000000c0434723c */ /* 0x042ff000000418a4 */
[----:B------:R-:W-:Y:S01]  /*125c0*/  HMMA.16816.F32.BF16 R40, R4, R14, R156 ;  /* 0x0000000e0428723c */ /* 0x000fe2000004189c */
[----:B------:R-:W1:Y:S01]  /*125d0*/  LDSM.16.MT88.4 R12, [R194+0x3000] ;  /* 0x00300000c20c783b */ /* 0x000e620000004200 */
[----:B---3--:R-:W-:-:S05]  /*125e0*/  FFMA.FTZ R3, R130, c[0x0][0x2d0], -R0 ;  /* 0x0000b40082037a23 */ /* 0x008fca0000010800 */
[----:B-----5:R-:W-:Y:S01]  /*125f0*/  F2FP.BF16.PACK_AB R4, R32, R136 ;  /* 0x000000882004723e */ /* 0x020fe200000010ff */
[----:B------:R3:W5:Y:S01]  /*12600*/  MUFU.EX2 R140, R3 ;  /* 0x00000003008c7308 */ /* 0x0007620000000800 */
[----:B----4-:R-:W-:Y:S01]  /*12610*/  F2FP.BF16.PACK_AB R6, R34, R33 ;  /* 0x000000212206723e */ /* 0x010fe200000010ff */
[----:B---3--:R-:W-:Y:S01]  /*12620*/  FFMA.FTZ R3, R128, c[0x0][0x2d0], -R0 ;  /* 0x0000b40080037a23 */ /* 0x008fe20000010800 */
[----:B-----5:R-:W-:-:S05]  /*12630*/  F2FP.BF16.PACK_AB R5, R140, R215 ;  /* 0x000000d78c05723e */ /* 0x020fca00000010ff */
[----:B------:R3:W-:Y:S02]  /*12640*/  MUFU.EX2 R102, R3 ;  /* 0x0000000300667308 */ /* 0x0007e40000000800 */
[----:B---3--:R-:W-:-:S06]  /*12650*/  FFMA.FTZ R3, R103, c[0x0][0x2d0], -R0 ;  /* 0x0000b40067037a23 */ /* 0x008fcc0000010800 */
[----:B------:R-:W3:Y:S02]  /*12660*/  MUFU.EX2 R101, R3 ;  /* 0x0000000300657308 */ /* 0x000ee40000000800 */
[----:B---3--:R-:W-:Y:S01]  /*12670*/  F2FP.BF16.PACK_AB R7, R101, R102 ;  /* 0x000000666507723e */ /* 0x008fe200000010ff */
[----:B------:R-:W-:Y:S02]  /*12680*/  FFMA.FTZ R3, R218, c[0x0][0x2d0], -R2 ;  /* 0x0000b400da037a23 */ /* 0x000fe40000010802 */
[----:B------:R-:W-:-:S04]  /*12690*/  IMAD.MOV.U32 R218, RZ, RZ, R129 ;  /* 0x000000ffffda7224 */ /* 0x000fc800078e0081 */
[C---:B------:R-:W-:Y:S08]  /*126a0*/  HMMA.16816.F32.BF16 R108, R4.reuse, R28, R172 ;  /* 0x0000001c046c723c */ /* 0x040ff000000418ac */
[C---:B------:R-:W-:Y:S01]  /*126b0*/  HMMA.16816.F32.BF16 R64, R4.reuse, R30, R184 ;  /* 0x0000001e0440723c */ /* 0x040fe200000418b8 */
[----:B------:R-:W3:Y:S07]  /*126c0*/  LDSM.16.MT88.4 R28, [R197+0x3000] ;  /* 0x00300000c51c783b */ /* 0x000eee0000004200 */
[C---:B------:R-:W-:Y:S01]  /*126d0*/  HMMA.16816.F32.BF16 R124, R4.reuse, R24, R188 ;  /* 0x00000018047c723c */ /* 0x040fe200000418bc */
[----:B------:R4:W-:Y:S06]  /*126e0*/  MUFU.EX2 R190, R3 ;  /* 0x0000000300be7308 */ /* 0x0009ec0000000800 */
[----:B------:R-:W-:Y:S01]  /*126f0*/  IMAD.MOV.U32 R191, RZ, RZ, R131 ;  /* 0x000000ffffbf7224 */ /* 0x000fe200078e0083 */
[C---:B------:R-:W-:Y:S01]  /*12700*/  HMMA.16816.F32.BF16 R132, R4.reuse, R26, R180 ;  /* 0x0000001a0484723c */ /* 0x040fe200000418b4 */
[----:B------:R-:W5:Y:S04]  /*12710*/  LDSM.16.MT88.4 R24, [R193+0x5000] ;  /* 0x00500000c118783b */ /* 0x000f680000004200 */
[----:B------:R-:W-:Y:S03]  /*12720*/  LDSM.16.MT88.4 R128, [R197+0x1800] ;  /* 0x00180000c580783b */ /* 0x000fe60000004200 */
[----:B------:R-:W-:Y:S01]  /*12730*/  HMMA.16816.F32.BF16 R116, R4, R36, R220 ;  /* 0x000000240474723c */ /* 0x000fe200000418dc */
[----:B----4-:R-:W-:-:S02]  /*12740*/  FFMA.FTZ R3, R219, c[0x0][0x2d0], -R2 ;  /* 0x0000b400db037a23 */ /* 0x010fc40000010802 */
[----:B------:R-:W-:Y:S02]  /*12750*/  IMAD.MOV.U32 R219, RZ, RZ, R9 ;  /* 0x000000ffffdb7224 */ /* 0x000fe400078e0009 */
[----:B------:R4:W1:Y:S02]  /*12760*/  MUFU.EX2 R189, R3 ;  /* 0x0000000300bd7308 */ /* 0x0008640000000800 */
[----:B------:R-:W-:Y:S01]  /*12770*/  IMAD.MOV.U32 R221, RZ, RZ, R34 ;  /* 0x000000ffffdd7224 */ /* 0x000fe200078e0022 */
[----:B------:R-:W-:Y:S01]  /*12780*/  HMMA.16816.F32.BF16 R184, R4, R20, R176 ;  /* 0x0000001404b8723c */ /* 0x000fe200000418b0 */
[----:B------:R-:W-:Y:S02]  /*12790*/  IMAD.MOV.U32 R222, RZ, RZ, R33 ;  /* 0x000000ffffde7224 */ /* 0x000fe400078e0021 */
[----:B------:R-:W-:Y:S02]  /*127a0*/  IMAD.MOV.U32 R220, RZ, RZ, R32 ;  /* 0x000000ffffdc7224 */ /* 0x000fe400078e0020 */
[----:B------:R-:W3:Y:S01]  /*127b0*/  LDSM.16.MT88.4 R32, [R196+0x3000] ;  /* 0x00300000c420783b */ /* 0x000ee20000004200 */
[----:B------:R-:W-:-:S02]  /*127c0*/  IMAD.MOV.U32 R223, RZ, RZ, R122 ;  /* 0x000000ffffdf7224 */ /* 0x000fc400078e007a */
[----:B------:R-:W-:Y:S01]  /*127d0*/  HMMA.16816.F32.BF16 R180, R4, R22, R168 ;  /* 0x0000001604b4723c */ /* 0x000fe200000418a8 */
[----:B------:R-:W5:Y:S01]  /*127e0*/  LDSM.16.MT88.4 R20, [R194+0x5000] ;  /* 0x00500000c214783b */ /* 0x000f620000004200 */
[--C-:B----4-:R-:W-:Y:S02]  /*127f0*/  FFMA.FTZ R3, R224, c[0x0][0x2d0], -R2.reuse ;  /* 0x0000b400e0037a23 */ /* 0x110fe40000010802 */
[----:B------:R-:W-:-:S04]  /*12800*/  FFMA.FTZ R2, R225, c[0x0][0x2d0], -R2 ;  /* 0x0000b400e1027a23 */ /* 0x000fc80000010802 */
[C---:B--2---:R-:W-:Y:S01]  /*12810*/  HMMA.16816.F32.BF16 R176, R4.reuse, R16, R152 ;  /* 0x0000001004b0723c */ /* 0x044fe20000041898 */
[----:B------:R-:W-:Y:S01]  /*12820*/  IMAD.MOV.U32 R224, RZ, RZ, R11 ;  /* 0x000000ffffe07224 */ /* 0x000fe200078e000b */
[----:B------:R2:W-:Y:S06]  /*12830*/  MUFU.EX2 R188, R3 ;  /* 0x0000000300bc7308 */ /* 0x0005ec0000000800 */
[C---:B------:R-:W-:Y:S01]  /*12840*/  HMMA.16816.F32.BF16 R168, R4.reuse, R18, R112 ;  /* 0x0000001204a8723c */ /* 0x040fe20000041870 */
[----:B------:R-:W4:Y:S01]  /*12850*/  LDSM.16.MT88.4 R16, [R197+0x5000] ;  /* 0x00500000c510783b */ /* 0x000f220000004200 */
[----:B------:R3:W3:Y:S03]  /*12860*/  MUFU.EX2 R103, R2 ;  /* 0x0000000200677308 */ /* 0x0006e60000000800 */
[----:B------:R-:W-:Y:S03]  /*12870*/  LDSM.16.MT88.4 R112, [R193+0x1800] ;  /* 0x00180000c170783b */ /* 0x000fe60000004200 */
[----:B-1----:R-:W-:Y:S01]  /*12880*/  HMMA.16816.F32.BF16 R172, R4, R12, R96 ;  /* 0x0000000c04ac723c */ /* 0x002fe20000041860 */
[----:B--2---:R-:W-:-:S06]  /*12890*/  IMAD.MOV.U32 R3, RZ, RZ, R10 ;  /* 0x000000ffff037224 */ /* 0x004fcc00078e000a */
[----:B------:R-:W-:Y:S01]  /*128a0*/  F2FP.BF16.PACK_AB R96, R189, R190 ;  /* 0x000000bebd60723e */ /* 0x000fe200000010ff */
[----:B------:R-:W-:Y:S01]  /*128b0*/  HMMA.16816.F32.BF16 R164, R4, R14, R92 ;  /* 0x0000000e04a4723c */ /* 0x000fe2000004185c */
[----:B------:R-:W1:Y:S01]  /*128c0*/  LDSM.16.MT88.4 R12, [R196+0x5000] ;  /* 0x00500000c40c783b */ /* 0x000e620000004200 */
[----:B---3--:R-:W-:Y:S01]  /*128d0*/  FFMA.FTZ R2, R137, c[0x0][0x2d0], -R0 ;  /* 0x0000b40089027a23 */ /* 0x008fe20000010800 */
[----:B------:R-:W-:-:S05]  /*128e0*/  F2FP.BF16.PACK_AB R98, R103, R188 ;  /* 0x000000bc6762723e */ /* 0x000fca00000010ff */
[C---:B------:R-:W-:Y:S08]  /*128f0*/  HMMA.16816.F32.BF16 R160, R4.reuse, R28, R84 ;  /* 0x0000001c04a0723c */ /* 0x040ff00000041854 */
[C---:B-----5:R-:W-:Y:S01]  /*12900*/  HMMA.16816.F32.BF16 R84, R4.reuse, R24, R56 ;  /* 0x000000180454723c */ /* 0x060fe20000041838 */
[----:B------:R2:W-:Y:S01]  /*12910*/  MUFU.EX2 R24, R2 ;  /* 0x0000000200187308 */ /* 0x0005e20000000800 */
[----:B------:R-:W-:Y:S06]  /*12920*/  LDSM.16.MT88.4 R56, [R197+0x3800] ;  /* 0x00380000c538783b */ /* 0x000fec0000004200 */
[C---:B------:R-:W-:Y:S08]  /*12930*/  HMMA.16816.F32.BF16 R60, R4.reuse, R32, R60 ;  /* 0x00000020043c723c */ /* 0x040ff0000004183c */
[----:B------:R-:W-:Y:S01]  /*12940*/  HMMA.16816.F32.BF16 R148, R4, R34, R44 ;  /* 0x000000220494723c */ /* 0x000fe2000004182c */
[----:B--2---:R-:W-:-:S04]  /*12950*/  FFMA.FTZ R2, R139, c[0x0][0x2d0], -R0 ;  /* 0x0000b4008b027a23 */ /* 0x004fc80000010800 */
[----:B------:R-:W2:Y:S03]  /*12960*/  MUFU.EX2 R11, R2 ;  /* 0x00000002000b7308 */ /* 0x000ea60000000800 */
[C---:B------:R-:W-:Y:S07]  /*12970*/  HMMA.16816.F32.BF16 R36, R4.reuse, R38, R248 ;  /* 0x000000260424723c */ /* 0x040fee00000418f8 */
[----:B------:R-:W-:Y:S01]  /*12980*/  IMAD.MOV.U32 R248, RZ, RZ, R123 ;  /* 0x000000fffff87224 */ /* 0x000fe200078e007b */
[----:B------:R-:W-:Y:S01]  /*12990*/  HMMA.16816.F32.BF16 R32, R4, R20, R72 ;  /* 0x000000140420723c */ /* 0x000fe20000041848 */
[----:B------:R-:W3:Y:S01]  /*129a0*/  LDSM.16.MT88.4 R72, [R193+0x5800] ;  /* 0x00580000c148783b */ /* 0x000ee20000004200 */
[----:B------:R-:W-:-:S02]  /*129b0*/  IMAD.MOV.U32 R249, RZ, RZ, R121 ;  /* 0x000000fffff97224 */ /* 0x000fc400078e0079 */
[----:B------:R-:W-:Y:S01]  /*129c0*/  IMAD.MOV.U32 R250, RZ, RZ, R120 ;  /* 0x000000fffffa7224 */ /* 0x000fe200078e0078 */
[----:B--2---:R-:W-:Y:S01]  /*129d0*/  F2FP.BF16.PACK_AB R97, R11, R24 ;  /* 0x000000180b61723e */ /* 0x004fe200000010ff */
[--C-:B------:R-:W-:Y:S01]  /*129e0*/  FFMA.FTZ R2, R138, c[0x0][0x2d0], -R0.reuse ;  /* 0x0000b4008a027a23 */ /* 0x100fe20000010800 */
[----:B------:R-:W-:Y:S01]  /*129f0*/  LDSM.16.MT88.4 R120, [R194+0x1800] ;  /* 0x00180000c278783b */ /* 0x000fe20000004200 */
[----:B------:R-:W-:Y:S01]  /*12a00*/  FFMA.FTZ R0, R216, c[0x0][0x2d0], -R0 ;  /* 0x0000b400d8007a23 */ /* 0x000fe20000010800 */
[C---:B------:R-:W-:Y:S01]  /*12a10*/  HMMA.16816.F32.BF16 R156, R4.reuse, R30, R80 ;  /* 0x0000001e049c723c */ /* 0x040fe20000041850 */
[----:B------:R2:W-:Y:S01]  /*12a20*/  MUFU.EX2 R10, R2 ;  /* 0x00000002000a7308 */ /* 0x0005e20000000800 */
[----:B------:R-:W-:Y:S01]  /*12a30*/  IMAD.MOV.U32 R251, RZ, RZ, R136 ;  /* 0x000000fffffb7224 */ /* 0x000fe200078e0088 */
[----:B------:R-:W-:Y:S04]  /*12a40*/  LDSM.16.MT88.4 R80, [R194+0x5800] ;  /* 0x00580000c250783b */ /* 0x000fe80000004200 */
[----:B------:R-:W-:Y:S01]  /*12a50*/  LDSM.16.MT88.4 R136, [R196+0x1800] ;  /* 0x00180000c488783b */ /* 0x000fe20000004200 */
[C---:B----4-:R-:W-:Y:S01]  /*12a60*/  HMMA.16816.F32.BF16 R92, R4.reuse, R16, R88 ;  /* 0x00000010045c723c */ /* 0x050fe20000041858 */
[----:B------:R-:W4:Y:S02]  /*12a70*/  MUFU.EX2 R9, R0 ;  /* 0x0000000000097308 */ /* 0x000f240000000800 */
[----:B------:R-:W5:Y:S05]  /*12a80*/  LDSM.16.MT88.4 R88, [R197+0x5800] ;  /* 0x00580000c558783b */ /* 0x000f6a0000004200 */
[----:B-1----:R-:W-:Y:S01]  /*12a90*/  HMMA.16816.F32.BF16 R152, R4, R12, R52 ;  /* 0x0000000c0498723c */ /* 0x002fe20000041834 */
[----:B--2---:R-:W-:-:S04]  /*12aa0*/  FADD.FTZ R2, R224, R3 ;  /* 0x00000003e0027221 */ /* 0x004fc80000010000 */
[----:B------:R-:W-:-:S03]  /*12ab0*/  FADD.FTZ R2, R219, R2 ;  /* 0x00000002db027221 */ /* 0x000fc60000010000 */
[C---:B------:R-:W-:Y:S01]  /*12ac0*/  HMMA.16816.F32.BF16 R28, R4.reuse, R26, R48 ;  /* 0x0000001a041c723c */ /* 0x040fe20000041830 */
[----:B------:R-:W-:Y:S01]  /*12ad0*/  FADD.FTZ R2, R218, R2 ;  /* 0x00000002da027221 */ /* 0x000fe20000010000 */
[----:B----4-:R-:W-:Y:S01]  /*12ae0*/  F2FP.BF16.PACK_AB R99, R9, R10 ;  /* 0x0000000a0963723e */ /* 0x010fe200000010ff */
[----:B------:R-:W-:Y:S01]  /*12af0*/  FADD.FTZ R0, R238, R237 ;  /* 0x000000edee007221 */ /* 0x000fe20000010000 */
[----:B------:R-:W-:Y:S01]  /*12b00*/  LDSM.16.MT88.4 R48, [R194+0x3800] ;  /* 0x00380000c230783b */ /* 0x000fe20000004200 */
[----:B------:R-:W-:Y:S02]  /*12b10*/  FADD.FTZ R2, R191, R2 ;  /* 0x00000002bf027221 */ /* 0x000fe40000010000 */
[----:B------:R-:W-:Y:S01]  /*12b20*/  FADD.FTZ R0, R247, R0 ;  /* 0x00000000f7007221 */ /* 0x000fe20000010000 */
[----:B------:R-:W-:Y:S01]  /*12b30*/  HMMA.16816.F32.BF16 R20, R4, R22, R76 ;  /* 0x000000160414723c */ /* 0x000fe2000004184c */
[----:B------:R-:W-:Y:S02]  /*12b40*/  FADD.FTZ R2, R248, R2 ;  /* 0x00000002f8027221 */ /* 0x000fe40000010000 */
[----:B------:R-:W-:-:S02]  /*12b50*/  FADD.FTZ R0, R244, R0 ;  /* 0x00000000f4007221 */ /* 0x000fc40000010000 */
[----:B------:R-:W-:Y:S02]  /*12b60*/  FADD.FTZ R2, R249, R2 ;  /* 0x00000002f9027221 */ /* 0x000fe40000010000 */
[----:B------:R-:W-:Y:S01]  /*12b70*/  FADD.FTZ R0, R236, R0 ;  /* 0x00000000ec007221 */ /* 0x000fe20000010000 */
[C---:B------:R-:W-:Y:S01]  /*12b80*/  HMMA.16816.F32.BF16 R16, R4.reuse, R18, R68 ;  /* 0x000000120410723c */ /* 0x040fe20000041844 */
[----:B------:R-:W-:Y:S02]  /*12b90*/  FADD.FTZ R2, R250, R2 ;  /* 0x00000002fa027221 */ /* 0x000fe40000010000 */
[----:B------:R-:W-:Y:S02]  /*12ba0*/  FADD.FTZ R0, R234, R0 ;  /* 0x00000000ea007221 */ /* 0x000fe40000010000 */
[----:B------:R-:W-:Y:S02]  /*12bb0*/  FADD.FTZ R2, R251, R2 ;  /* 0x00000002fb027221 */ /* 0x000fe40000010000 */
[----:B------:R-:W-:Y:S01]  /*12bc0*/  FADD.FTZ R0, R235, R0 ;  /* 0x00000000eb007221 */ /* 0x000fe20000010000 */
[----:B------:R-:W-:Y:S01]  /*12bd0*/  HMMA.16816.F32.BF16 R12, R4, R14, R40 ;  /* 0x0000000e040c723c */ /* 0x000fe20000041828 */
[----:B------:R-:W1:Y:S01]  /*12be0*/  LDSM.16.MT88.4 R4, [R196+0x5800] ;  /* 0x00580000c404783b */ /* 0x000e620000004200 */
[----:B------:R-:W-:-:S02]  /*12bf0*/  FADD.FTZ R2, R220, R2 ;  /* 0x00000002dc027221 */ /* 0x000fc40000010000 */
[----:B------:R-:W-:Y:S01]  /*12c00*/  FADD.FTZ R0, R226, R0 ;  /* 0x00000000e2007221 */ /* 0x000fe20000010000 */
[----:B------:R-:W2:Y:S01]  /*12c10*/  LDSM.16.MT88.4 R40, [R193+0x3800] ;  /* 0x00380000c128783b */ /* 0x000ea20000004200 */
[----:B------:R-:W-:Y:S02]  /*12c20*/  FADD.FTZ R2, R222, R2 ;  /* 0x00000002de027221 */ /* 0x000fe40000010000 */
[C---:B------:R-:W-:Y:S01]  /*12c30*/  HMMA.16816.F32.BF16 R108, R96.reuse, R112, R108 ;  /* 0x00000070606c723c */ /* 0x040fe2000004186c */
[----:B------:R-:W-:Y:S02]  /*12c40*/  IMAD.MOV.U32 R222, RZ, RZ, c[0x0][0x2c4] ;  /* 0x0000b100ffde7624 */ /* 0x000fe400078e00ff */
[----:B------:R-:W-:Y:S01]  /*12c50*/  FADD.FTZ R0, R215, R0 ;  /* 0x00000000d7007221 */ /* 0x000fe20000010000 */
[----:B------:R-:W-:Y:S01]  /*12c60*/  IADD3 R215, R223, -0x2, RZ ;  /* 0xfffffffedfd77810 */ /* 0x000fe20007ffe0ff */
[----:B------:R-:W-:Y:S01]  /*12c70*/  FADD.FTZ R2, R221, R2 ;  /* 0x00000002dd027221 */ /* 0x000fe20000010000 */
[----:B------:R-:W-:Y:S01]  /*12c80*/  ISETP.NE.AND P2, PT, R222, 0x1, PT ;  /* 0x00000001de00780c */ /* 0x000fe20003f45270 */
[----:B------:R-:W-:Y:S01]  /*12c90*/  FADD.FTZ R0, R140, R0 ;  /* 0x000000008c007221 */ /* 0x000fe20000010000 */
[----:B------:R-:W-:Y:S01]  /*12ca0*/  HMMA.16816.F32.BF16 R112, R96, R114, R64 ;  /* 0x000000726070723c */ /* 0x000fe20000041840 */
[----:B------:R-:W4:Y:S01]  /*12cb0*/  LDSM.16.MT88.4 R64, [R196+0x3800] ;  /* 0x00380000c440783b */ /* 0x000f220000004200 */
[----:B------:R-:W-:-:S02]  /*12cc0*/  FADD.FTZ R3, R190, R2 ;  /* 0x00000002be037221 */ /* 0x000fc40000010000 */
[----:B------:R-:W-:-:S04]  /*12cd0*/  FADD.FTZ R0, R102, R0 ;  /* 0x0000000066007221 */ /* 0x000fc80000010000 */
[----:B---3--:R-:W-:Y:S01]  /*12ce0*/  HMMA.16816.F32.BF16 R68, R96, R72, R84 ;  /* 0x000000486044723c */ /* 0x008fe20000041854 */
[----:B------:R-:W-:-:S04]  /*12cf0*/  FADD.FTZ R0, R101, R0 ;  /* 0x0000000065007221 */ /* 0x000fc80000010000 */
[----:B------:R-:W-:Y:S02]  /*12d00*/  FADD.FTZ R2, R24, R0 ;  /* 0x0000000018027221 */ /* 0x000fe40000010000 */
[----:B------:R-:W-:Y:S01]  /*12d10*/  IMAD.MOV.U32 R0, RZ, RZ, R246 ;  /* 0x000000ffff007224 */ /* 0x000fe200078e00f6 */
[C---:B-----5:R-:W-:Y:S08]  /*12d20*/  HMMA.16816.F32.BF16 R84, R96.reuse, R88, R92 ;  /* 0x000000586054723c */ /* 0x060ff0000004185c */
[C---:B------:R-:W-:Y:S08]  /*12d30*/  HMMA.16816.F32.BF16 R116, R96.reuse, R120, R116 ;  /* 0x000000786074723c */ /* 0x040ff00000041874 */
[C---:B-1----:R-:W-:Y:S07]  /*12d40*/  HMMA.16816.F32.BF16 R92, R96.reuse, R4, R152 ;  /* 0x00000004605c723c */ /* 0x042fee0000041898 */
[----:B------:R-:W-:Y:S01]  /*12d50*/  @P2 IMAD.HI.U32 R4, R246, c[0x0][0x2c8], RZ ;  /* 0x0000b200f6042a27 */ /* 0x000fe200078e00ff */
[----:B------:R-:W-:Y:S03]  /*12d60*/  HMMA.16816.F32.BF16 R124, R96, R128, R124 ;  /* 0x00000080607c723c */ /* 0x000fe6000004187c */
[----:B------:R-:W-:Y:S01]  /*12d70*/  FADD.FTZ R5, R189, R3 ;  /* 0x00000003bd057221 */ /* 0x000fe20000010000 */
[----:B------:R-:W-:Y:S01]  /*12d80*/  @P2 SHF.R.U32.HI R0, RZ, c[0x0][0x2cc], R4 ;  /* 0x0000b300ff002a19 */ /* 0x000fe20000011604 */
[----:B------:R-:W-:-:S02]  /*12d90*/  FADD.FTZ R3, R11, R2 ;  /* 0x000000020b037221 */ /* 0x000fc40000010000 */
[----:B------:R-:W-:Y:S01]  /*12da0*/  IMAD.IADD R2, R242, 0x1, -R243 ;  /* 0x00000001f2027824 */ /* 0x000fe200078e0af3 */
[C---:B------:R-:W-:Y:S01]  /*12db0*/  HMMA.16816.F32.BF16 R120, R96.reuse, R122, R36 ;  /* 0x0000007a6078723c */ /* 0x040fe20000041824 */
[----:B------:R-:W-:Y:S02]  /*12dc0*/  FADD.FTZ R4, R188, R5 ;  /* 0x00000005bc047221 */ /* 0x000fe40000010000 */
[----:B------:R-:W-:Y:S02]  /*12dd0*/  IMAD.IADD R2, R2, 0x1, R0 ;  /* 0x0000000102027824 */ /* 0x000fe400078e0200 */
[----:B------:R-:W-:Y:S02]  /*12de0*/  FADD.FTZ R3, R10, R3 ;  /* 0x000000030a037221 */ /* 0x000fe40000010000 */
[----:B------:R-:W-:Y:S01]  /*12df0*/  FADD.FTZ R237, R103, R4 ;  /* 0x0000000467ed7221 */ /* 0x000fe20000010000 */
[----:B------:R-:W-:Y:S01]  /*12e00*/  HMMA.16816.F32.BF16 R128, R96, R130, R132 ;  /* 0x000000826080723c */ /* 0x000fe20000041884 */
[----:B------:R-:W-:Y:S01]  /*12e10*/  FADD.FTZ R238, R9, R3 ;  /* 0x0000000309ee7221 */ /* 0x000fe20000010000 */
[----:B------:R-:W-:-:S06]  /*12e20*/  IADD3 R0, R2, c[0x0][0x328], RZ ;  /* 0x0000ca0002007a10 */ /* 0x000fcc0007ffe0ff */
[C---:B------:R-:W-:Y:S08]  /*12e30*/  HMMA.16816.F32.BF16 R132, R96.reuse, R136, R184 ;  /* 0x000000886084723c */ /* 0x040ff000000418b8 */
[C---:B--2---:R-:W-:Y:S08]  /*12e40*/  HMMA.16816.F32.BF16 R36, R96.reuse, R40, R176 ;  /* 0x000000286024723c */ /* 0x044ff000000418b0 */
[C---:B------:R-:W-:Y:S08]  /*12e50*/  HMMA.16816.F32.BF16 R44, R96.reuse, R48, R172 ;  /* 0x00000030602c723c */ /* 0x040ff000000418ac */
[C---:B------:R-:W-:Y:S08]  /*12e60*/  HMMA.16816.F32.BF16 R52, R96.reuse, R56, R160 ;  /* 0x000000386034723c */ /* 0x040ff000000418a0 */
[C---:B----4-:R-:W-:Y:S08]  /*12e70*/  HMMA.16816.F32.BF16 R60, R96.reuse, R64, R60 ;  /* 0x00000040603c723c */ /* 0x050ff0000004183c */
        /* <DEDUP_REMOVED lines=10> */
[----:B------:R-:W-:Y:S07]  /*12f20*/  @!P6 BRA `(.L_x_702) ;  /* 0x000001100000e947 */ /* 0x000fee0003800000 */
        /* <DEDUP_REMOVED lines=11> */
.L_x_704:
[----:B------:R-:W-:-:S13]  /*12fe0*/  ISETP.NE.AND P0, PT, R4, 0x1, PT ;  /* 0x000000010400780c */ /* 0x000fda0003f05270 */
[----:B------:R-:W-:-:S05]  /*12ff0*/  @P0 IMAD.HI.U32 R2, R3, c[0x0][0x330], RZ ;  /* 0x0000cc0003020a27 */ /* 0x000fca00078e00ff */
[----:B------:R-:W-:Y:S02]  /*13000*/  @P0 SHF.R.U32.HI R3, RZ, c[0x0][0x334], R2 ;  /* 0x0000cd00ff030a19 */ /* 0x000fe40000011602 */
.L_x_705:
[----:B------:R-:W-:Y:S05]  /*13010*/  BSYNC B0 ;  /* 0x0000000000007941 */ /* 0x000fea0003800000 */
.L_x_703:
[----:B------:R-:W-:-:S05]  /*13020*/  IMAD R3, R3, R4, c[0x0][0x32c] ;  /* 0x0000cb0003037624 */ /* 0x000fca00078e0204 */
[----:B------:R-:W-:-:S04]  /*13030*/  IMNMX R0, R0, R3, PT ;  /* 0x0000000300007217 */ /* 0x000fc80003800200 */
.L_x_702:
        /* <DEDUP_REMOVED lines=9> */
.L_x_715:
[----:B------:R-:W-:Y:S01]  /*130d0*/  ISETP.GT.AND P0, PT, R227, R216, PT ;  /* 0x000000d8e300720c */ /* 0x000fe20003f04270 */
[----:B------:R-:W-:Y:S04]  /*130e0*/  DEPBAR.LE SB0, 0x0 ;  /* 0x000080000000791a */ /* 0x000fe80000000000 */
[----:B------:R-:W-:Y:S01]  /*130f0*/  WARPSYNC 0xffffffff ;  /* 0xffffffff00007948 */ /* 0x000fe20003800000 */
[----:B------:R-:W-:Y:S01]  /*13100*/  BAR.SYNC.DEFER_BLOCKING 0x0 ;  /* 0x0000000000007b1d */ /* 0x000fe20000010000 */
[----:B------:R-:W-:Y:S04]  /*13110*/  MOV R215, c[0x0][0x2c4] ;  /* 0x0000b10000d77a02 */ /* 0x000fe80000000f00 */
[----:B------:R-:W-:Y:S02]  /*13120*/  ISETP.NE.AND P2, PT, R215, 0x1, PT ;  /* 0x00000001d700780c */ /* 0x000fe40003f45270 */
[----:B------:R-:W-:Y:S01]  /*13130*/  @!P0 SHF.R.S32.HI R0, RZ, 0x1f, R216 ;  /* 0x0000001fff008819 */ /* 0x000fe200000114d8 */
[----:B------:R-:W-:Y:S04]  /*13140*/  @!P0 IMAD.WIDE.U32 R4, R216, c[0x0][0x208], RZ ;  /* 0x00008200d8048a25 */ /* 0x000fe800078e00ff */
[----:B------:R-:W-:Y:S02]  /*13150*/  @!P0 IMAD R0, R0, c[0x0][0x208], RZ ;  /* 0x0000820000008a24 */ /* 0x000fe400078e02ff */
[----:B------:R-:W-:Y:S02]  /*13160*/  @!P0 IMAD.MOV.U32 R6, RZ, RZ, c[0x0][0x208] ;  /* 0x00008200ff068624 */ /* 0x000fe400078e00ff */
[----:B------:R-:W-:Y:S02]  /*13170*/  @!P0 IMAD R0, R216, c[0x0][0x20c], R0 ;  /* 0x00008300d8008a24 */ /* 0x000fe400078e0200 */
[----:B------:R-:W-:Y:S02]  /*13180*/  @!P0 IMAD.SHL.U32 R2, R4, 0x40, RZ ;  /* 0x0000004004028824 */ /* 0x000fe400078e00ff */
[----:B------:R-:W-:Y:S02]  /*13190*/  @!P0 IMAD.IADD R0, R5, 0x1, R0 ;  /* 0x0000000105008824 */ /* 0x000fe400078e0200 */
[----:B------:R-:W-:Y:S01]  /*131a0*/  @!P0 IMAD.MOV.U32 R5, RZ, RZ, c[0x0][0x20c] ;  /* 0x00008300ff058624 */ /* 0x000fe200078e00ff */
[----:B------:R-:W-:Y:S01]  /*131b0*/  @!P0 LEA R3, P1, R6, R2, 0x5 ;  /* 0x0000000206038211 */ /* 0x000fe200078228ff */
[----:B------:R-:W-:Y:S01]  /*131c0*/  LDSM.16.M88.4 R32, [R199] ;  /* 0x00000000c720783b */ /* 0x000fe20000000200 */
[----:B------:R-:W-:Y:S01]  /*131d0*/  @!P0 SHF.L.U64.HI R0, R4, 0x6, R0 ;  /* 0x0000000604008819 */ /* 0x000fe20000010200 */
[----:B------:R-:W-:Y:S02]  /*131e0*/  ULDC UR4, c[0x0][0x324] ;  /* 0x0000c90000047ab9 */ /* 0x000fe40000000800 */
[----:B------:R-:W-:Y:S01]  /*131f0*/  ULOP3.LUT UR4, URZ, UR4, URZ, 0x33, !UPT ;  /* 0x000000043f047292 */ /* 0x000fe2000f8e333f */
[----:B------:R-:W-:Y:S02]  /*13200*/  @!P0 LEA.HI.X R12, R6, R0, R5, 0x5, P1 ;  /* 0x00000000060c8211 */ /* 0x000fe400008f2c05 */
[----:B------:R-:W-:Y:S01]  /*13210*/  @!P0 IADD3 R4, P1, R2, R230, RZ ;  /* 0x000000e602048210 */ /* 0x000fe20007f3e0ff */
[----:B------:R-:W1:Y:S03]  /*13220*/  LDSM.16.M88.4 R8, [R192] ;  /* 0x00000000c008783b */ /* 0x000e660000000200 */
[----:B------:R-:W-:Y:S02]  /*13230*/  @!P0 IADD3.X R5, R0, R233, RZ, P1, !PT ;  /* 0x000000e900058210 */ /* 0x000fe40000ffe4ff */
[C---:B------:R-:W-:Y:S02]  /*13240*/  @!P0 LEA R22, P1, R4.reuse, c[0x0][0x1f8], 0x1 ;  /* 0x00007e0004168a11 */ /* 0x040fe400078208ff */
[----:B------:R-:W2:Y:S02]  /*13250*/  LDSM.16.M88.4 R16, [R192+0x800] ;  /* 0x00080000c010783b */ /* 0x000ea40000000200 */
[----:B------:R-:W-:Y:S02]  /*13260*/  @!P0 LEA.HI.X R23, R4, c[0x0][0x1fc], R5, 0x1, P1 ;  /* 0x00007f0004178a11 */ /* 0x000fe400008f0c05 */
[----:B------:R-:W-:Y:S03]  /*13270*/  @!P0 IADD3 R6, P1, R230, 0x40, RZ ;  /* 0x00000040e6068810 */ /* 0x000fe60007f3e0ff */
[----:B------:R-:W3:Y:S02]  /*13280*/  LDSM.16.M88.4 R24, [R192+0x1000] ;  /* 0x00100000c018783b */ /* 0x000ee40000000200 */
[----:B------:R-:W-:Y:S01]  /*13290*/  @!P0 IMAD.X R5, RZ, RZ, R233, P1 ;  /* 0x000000ffff058224 */ /* 0x000fe200008e06e9 */
[----:B------:R-:W-:Y:S04]  /*132a0*/  @!P0 IADD3 R4, P1, R2, R6, RZ ;  /* 0x0000000602048210 */ /* 0x000fe80007f3e0ff */
[----:B------:R-:W4:Y:S01]  /*132b0*/  LDSM.16.M88.4 R148, [R192+0x1800] ;  /* 0x00180000c094783b */ /* 0x000f220000000200 */
[----:B------:R-:W-:Y:S01]  /*132c0*/  @!P0 IMAD.X R7, R0, 0x1, R5, P1 ;  /* 0x0000000100078824 */ /* 0x000fe200008e0605 */
[C---:B------:R-:W-:Y:S04]  /*132d0*/  @!P0 LEA R174, P1, R4.reuse, c[0x0][0x1f8], 0x1 ;  /* 0x00007e0004ae8a11 */ /* 0x040fe800078208ff */
[----:B------:R-:W-:Y:S01]  /*132e0*/  @!P0 LEA.HI.X R175, R4, c[0x0][0x1fc], R7, 0x1, P1 ;  /* 0x00007f0004af8a11 */ /* 0x000fe200008f0c07 */
[----:B------:R-:W-:Y:S01]  /*132f0*/  LDSM.16.M88.4 R152, [R200] ;  /* 0x00000000c898783b */ /* 0x000fe20000000200 */
[----:B------:R-:W-:Y:S05]  /*13300*/  @!P0 IADD3 R4, P1, R230, 0x80, RZ ;  /* 0x00000080e6048810 */ /* 0x000fea0007f3e0ff */
[----:B------:R-:W-:Y:S01]  /*13310*/  @!P0 IMAD.X R13, RZ, RZ, R233, P1 ;  /* 0x000000ffff0d8224 */ /* 0x000fe200008e06e9 */
[----:B------:R-:W-:Y:S01]  /*13320*/  @!P0 IADD3 R2, P1, R2, R4, RZ ;  /* 0x0000000402028210 */ /* 0x000fe20007f3e0ff */
[----:B------:R-:W5:Y:S03]  /*13330*/  LDSM.16.M88.4 R156, [R203] ;  /* 0x00000000cb9c783b */ /* 0x000f660000000200 */
[----:B------:R-:W-:Y:S02]  /*13340*/  @!P0 IADD3.X R0, R0, R13, RZ, P1, !PT ;  /* 0x0000000d00008210 */ /* 0x000fe40000ffe4ff */
[C---:B------:R-:W-:Y:S02]  /*13350*/  @!P0 LEA R172, P1, R2.reuse, c[0x0][0x1f8], 0x1 ;  /* 0x00007e0002ac8a11 */ /* 0x040fe400078208ff */
[----:B------:R-:W3:Y:S02]  /*13360*/  LDSM.16.M88.4 R160, [R214] ;  /* 0x00000000d6a0783b */ /* 0x000ee40000000200 */
[----:B------:R-:W-:Y:S02]  /*13370*/  @!P0 LEA.HI.X R173, R2, c[0x0][0x1fc], R0, 0x1, P1 ;  /* 0x00007f0002ad8a11 */ /* 0x000fe400008f0c00 */
[C---:B------:R-:W-:Y:S03]  /*13380*/  @!P0 IADD3 R0, P1, R3.reuse, R6, RZ ;  /* 0x0000000603008210 */ /* 0x040fe60007f3e0ff */
[----:B------:R-:W3:Y:S02]  /*13390*/  LDSM.16.M88.4 R164, [R213] ;  /* 0x00000000d5a4783b */ /* 0x000ee40000000200 */
[C---:B------:R-:W-:Y:S01]  /*133a0*/  @!P0 IMAD.X R21, R12.reuse, 0x1, R5, P1 ;  /* 0x000000010c158824 */ /* 0x040fe200008e0605 */
[C---:B------:R-:W-:Y:S02]  /*133b0*/  @!P0 IADD3 R20, P1, R3.reuse, R4, RZ ;  /* 0x0000000403148210 */ /* 0x040fe40007f3e0ff */
[C---:B-1----:R-:W-:Y:S02]  /*133c0*/  HMMA.16816.F32.BF16 R4, R32.reuse, R8, RZ ;  /* 0x000000082004723c */ /* 0x042fe400000418ff */
[----:B------:R-:W1:Y:S01]  /*133d0*/  LDSM.16.M88.4 R168, [R212] ;  /* 0x00000000d4a8783b */ /* 0x000e620000000200 */
[C---:B------:R-:W-:Y:S01]  /*133e0*/  @!P0 IMAD.X R100, R12.reuse, 0x1, R13, P1 ;  /* 0x000000010c648824 */ /* 0x040fe200008e060d */
[----:B------:R-:W-:Y:S04]  /*133f0*/  @!P0 IADD3 R3, P1, R3, R230, RZ ;  /* 0x000000e603038210 */ /* 0x000fe80007f3e0ff */
[C---:B------:R-:W-:Y:S01]  /*13400*/  HMMA.16816.F32.BF16 R8, R32.reuse, R10, RZ ;  /* 0x0000000a2008723c */ /* 0x040fe200000418ff */
[----:B------:R-:W-:Y:S01]  /*13410*/  @!PT LDS RZ, [RZ] ;  /* 0x00000000fffff984 */ /* 0x000fe20000000800 */
[----:B------:R-:W-:Y:S01]  /*13420*/  @!PT LDS RZ, [RZ] ;  /* 0x00000000fffff984 */ /* 0x000fe20000000800 */
[----:B------:R-:W-:Y:S01]  /*13430*/  @!PT LDS RZ, [RZ] ;  /* 0x00000000fffff984 */ /* 0x000fe20000000800 */
[----:B------:R3:W-:Y:S03]  /*13440*/  @!P0 LDGSTS.E.BYPASS.LTC128B.128 [R217+0x100], [R22.64], !P5 ;  /* 0x0010000016d98fae */ /* 0x0007e6000e901d46 */
[----:B------:R-:W-:Y:S01]  /*13450*/  @!P0 IMAD.X R2, R12, 0x1, R233, P1 ;  /* 0x000000010c028824 */ /* 0x000fe200008e06e9 */
[C---:B------:R-:W-:Y:S03]  /*13460*/  @!P0 LEA R28, P1, R3.reuse, c[0x0][0x1f8], 0x1 ;  /* 0x00007e00031c8a11 */ /* 0x040fe600078208ff */
[C---:B--2---:R-:W-:Y:S01]  /*13470*/  HMMA.16816.F32.BF16 R12, R32.reuse, R16, RZ ;  /* 0x00000010200c723c */ /* 0x044fe200000418ff */
[----:B------:R2:W-:Y:S03]  /*13480*/  @!P0 LDGSTS.E.BYPASS.LTC128B.128 [R217+0x2100], [R174.64], !P4 ;  /* 0x02100000aed98fae */ /* 0x0005e6000e101d46 */
[----:B------:R-:W-:Y:S02]  /*13490*/  @!P0 LEA.HI.X R29, R3, c[0x0][0x1fc], R2, 0x1, P1 ;  /* 0x00007f00031d8a11 */ /* 0x000fe400008f0c02 */
[C---:B------:R-:W-:Y:S02]  /*134a0*/  @!P0 LEA R30, P1, R0.reuse, c[0x0][0x1f8], 0x1 ;  /* 0x00007e00001e8a11 */ /* 0x040fe400078208ff */
[C---:B------:R-:W-:Y:S01]  /*134b0*/  HMMA.16816.F32.BF16 R16, R32.reuse, R18, RZ ;  /* 0x000000122010723c */ /* 0x040fe200000418ff */
[----:B------:R2:W-:Y:S03]  /*134c0*/  @!P0 LDGSTS.E.BYPASS.LTC128B.128 [R217+0x4100], [R172.64], !P3 ;  /* 0x04100000acd98fae */ /* 0x0005e6000d901d46 */
[----:B------:R-:W-:Y:S02]  /*134d0*/  @!P0 LEA.HI.X R31, R0, c[0x0][0x1fc], R21, 0x1, P1 ;  /* 0x00007f00001f8a11 */ /* 0x000fe400008f0c15 */
[C---:B------:R-:W-:Y:S02]  /*134e0*/  @!P0 LEA R2, P1, R20.reuse, c[0x0][0x1f8], 0x1 ;  /* 0x00007e0014028a11 */ /* 0x040fe400078208ff */
[----:B------:R4:W-:Y:S04]  /*134f0*/  @!P0 LDGSTS.E.BYPASS.LTC128B.128 [R217+0x1100], [R28.64], !P5 ;  /* 0x011000001cd98fae */ /* 0x0009e8000e901d46 */
[----:B------:R-:W-:Y:S02]  /*13500*/  @!P0 LEA.HI.X R3, R20, c[0x0][0x1fc], R100, 0x1, P1 ;  /* 0x00007f0014038a11 */ /* 0x000fe400008f0c64 */
[C---:B---3--:R-:W-:Y:S01]  /*13510*/  HMMA.16816.F32.BF16 R20, R32.reuse, R24, RZ ;  /* 0x000000182014723c */ /* 0x048fe200000418ff */
[----:B------:R4:W-:Y:S07]  /*13520*/  @!P0 LDGSTS.E.BYPASS.LTC128B.128 [R217+0x3100], [R30.64], !P4 ;  /* 0x031000001ed98fae */ /* 0x0009ee000e101d46 */
[C---:B------:R-:W-:Y:S01]  /*13530*/  HMMA.16816.F32.BF16 R24, R32.reuse, R26, RZ ;  /* 0x0000001a2018723c */ /* 0x040fe200000418ff */
[----:B------:R3:W-:Y:S01]  /*13540*/  @!P0 LDGSTS.E.BYPASS.LTC128B.128 [R217+0x5100], [R2.64], !P3 ;  /* 0x0510000002d98fae */ /* 0x0007e2000d901d46 */
[----:B------:R-:W-:Y:S06]  /*13550*/  ISETP.GT.AND P0, PT, R216, R227, PT ;  /* 0x000000e3d800720c */ /* 0x000fec0003f04270 */
[----:B--2---:R-:W-:Y:S07]  /*13560*/  LDSM.16.M88.4 R172, [R202] ;  /* 0x00000000caac783b */ /* 0x004fee0000000200 */
[----:B------:R-:W0:Y:S01]  /*13570*/  LDGDEPBAR ;  /* 0x00000000000079af */ /* 0x000e220000000000 */
[C---:B----4-:R-:W-:Y:S06]  /*13580*/  HMMA.16816.F32.BF16 R28, R32.reuse, R148, RZ ;  /* 0x00000094201c723c */ /* 0x050fec00000418ff */
[----:B------:R-:W2:Y:S02]  /*13590*/  LDSM.16.M88.4 R176, [R198] ;  /* 0x00000000c6b0783b */ /* 0x000ea40000000200 */
[----:B------:R-:W-:Y:S05]  /*135a0*/  HMMA.16816.F32.BF16 R32, R32, R150, RZ ;  /* 0x000000962020723c */ /* 0x000fea00000418ff */
[----:B------:R-:W4:Y:S03]  /*135b0*/  LDSM.16.M88.4 R180, [R198+0x800] ;  /* 0x00080000c6b4783b */ /* 0x000f260000000200 */
[C---:B-----5:R-:W-:Y:S04]  /*135c0*/  HMMA.16816.F32.BF16 R4, R152.reuse, R156, R4 ;  /* 0x0000009c9804723c */ /* 0x060fe80000041804 */
[----:B------:R-:W5:Y:S04]  /*135d0*/  LDSM.16.M88.4 R148, [R198+0x1000] ;  /* 0x00100000c694783b */ /* 0x000f680000000200 */
[C---:B------:R-:W-:Y:S03]  /*135e0*/  HMMA.16816.F32.BF16 R8, R152.reuse, R158, R8 ;  /* 0x0000009e9808723c */ /* 0x040fe60000041808 */
[----:B------:R-:W2:Y:S05]  /*135f0*/  LDSM.16.M88.4 R156, [R198+0x1800] ;  /* 0x00180000c69c783b */ /* 0x000eaa0000000200 */
[C---:B------:R-:W-:Y:S02]  /*13600*/  HMMA.16816.F32.BF16 R12, R152.reuse, R160, R12 ;  /* 0x000000a0980c723c */ /* 0x040fe4000004180c */
[----:B------:R-:W-:Y:S06]  /*13610*/  LDSM.16.M88.4 R184, [R199+0x4000] ;  /* 0x00400000c7b8783b */ /* 0x000fec0000000200 */
[C---:B------:R-:W-:Y:S01]  /*13620*/  HMMA.16816.F32.BF16 R16, R152.reuse, R162, R16 ;  /* 0x000000a29810723c */ /* 0x040fe20000041810 */
[----:B------:R-:W-:Y:S07]  /*13630*/  LDSM.16.M88.4 R160, [R201] ;  /* 0x00000000c9a0783b */ /* 0x000fee0000000200 */
[C---:B------:R-:W-:Y:S01]  /*13640*/  HMMA.16816.F32.BF16 R20, R152.reuse, R164, R20 ;  /* 0x000000a49814723c */ /* 0x040fe20000041814 */
[----:B------:R-:W-:Y:S07]  /*13650*/  LDSM.16.M88.4 R188, [R192+0x2000] ;  /* 0x00200000c0bc783b */ /* 0x000fee0000000200 */
[C---:B------:R-:W-:Y:S01]  /*13660*/  HMMA.16816.F32.BF16 R24, R152.reuse, R166, R24 ;  /* 0x000000a69818723c */ /* 0x040fe20000041818 */
[----:B------:R-:W3:Y:S07]  /*13670*/  LDSM.16.M88.4 R164, [R195] ;  /* 0x00000000c3a4783b */ /* 0x000eee0000000200 */
[C---:B-1----:R-:W-:Y:S08]  /*13680*/  HMMA.16816.F32.BF16 R28, R152.reuse, R168, R28 ;  /* 0x000000a8981c723c */ /* 0x042ff0000004181c */
[----:B------:R-:W-:Y:S01]  /*13690*/  HMMA.16816.F32.BF16 R32, R152, R170, R32 ;  /* 0x000000aa9820723c */ /* 0x000fe20000041820 */
[----:B------:R-:W1:Y:S07]  /*136a0*/  LDSM.16.M88.4 R152, [R195+0x800] ;  /* 0x00080000c398783b */ /* 0x000e6e0000000200 */
[C---:B--2---:R-:W-:Y:S01]  /*136b0*/  HMMA.16816.F32.BF16 R4, R172.reuse, R176, R4 ;  /* 0x000000b0ac04723c */ /* 0x044fe20000041804 */
[----:B------:R-:W2:Y:S07]  /*136c0*/  LDSM.16.M88.4 R168, [R195+0x1000] ;  /* 0x00100000c3a8783b */ /* 0x000eae0000000200 */
[C---:B------:R-:W-:Y:S01]  /*136d0*/  HMMA.16816.F32.BF16 R8, R172.reuse, R178, R8 ;  /* 0x000000b2ac08723c */ /* 0x040fe20000041808 */
[----:B------:R-:W1:Y:S07]  /*136e0*/  LDSM.16.M88.4 R176, [R195+0x1800] ;  /* 0x00180000c3b0783b */ /* 0x000e6e0000000200 */
[C---:B----4-:R-:W-:Y:S08]  /*136f0*/  HMMA.16816.F32.BF16 R12, R172.reuse, R180, R12 ;  /* 0x000000b4ac0c723c */ /* 0x050ff0000004180c */
[C---:B------:R-:W-:Y:S01]  /*13700*/  HMMA.16816.F32.BF16 R16, R172.reuse, R182, R16 ;  /* 0x000000b6ac10723c */ /* 0x040fe20000041810 */
[----:B------:R-:W-:Y:S07]  /*13710*/  LDSM.16.M88.4 R180, [R199+0x8000] ;  /* 0x00800000c7b4783b */ /* 0x000fee0000000200 */
[C---:B-----5:R-:W-:Y:S08]  /*13720*/  HMMA.16816.F32.BF16 R20, R172.reuse, R148, R20 ;  /* 0x00000094ac14723c */ /* 0x060ff00000041814 */
[C---:B------:R-:W-:Y:S01]  /*13730*/  HMMA.16816.F32.BF16 R24, R172.reuse, R150, R24 ;  /* 0x00000096ac18723c */ /* 0x040fe20000041818 */
[----:B------:R-:W4:Y:S07]  /*13740*/  LDSM.16.M88.4 R148, [R192+0x2800] ;  /* 0x00280000c094783b */ /* 0x000f2e0000000200 */
[C---:B------:R-:W-:Y:S08]  /*13750*/  HMMA.16816.F32.BF16 R28, R172.reuse, R156, R28 ;  /* 0x0000009cac1c723c */ /* 0x040ff0000004181c */
[----:B------:R-:W-:Y:S01]  /*13760*/  HMMA.16816.F32.BF16 R32, R172, R158, R32 ;  /* 0x0000009eac20723c */ /* 0x000fe20000041820 */
[----:B------:R-:W5:Y:S07]  /*13770*/  LDSM.16.M88.4 R156, [R192+0x3000] ;  /* 0x00300000c09c783b */ /* 0x000f6e0000000200 */
[C---:B---3--:R-:W-:Y:S01]  /*13780*/  HMMA.16816.F32.BF16 R4, R160.reuse, R164, R4 ;  /* 0x000000a4a004723c */ /* 0x048fe20000041804 */
[----:B------:R-:W-:Y:S07]  /*13790*/  LDSM.16.M88.4 R172, [R209] ;  /* 0x00000000d1ac783b */ /* 0x000fee0000000200 */
[C---:B------:R-:W-:Y:S01]  /*137a0*/  HMMA.16816.F32.BF16 R8, R160.reuse, R166, R8 ;  /* 0x000000a6a008723c */ /* 0x040fe20000041808 */
[----:B------:R-:W-:Y:S07]  /*137b0*/  LDSM.16.M88.4 R164, [R211] ;  /* 0x00000000d3a4783b */ /* 0x000fee0000000200 */
[C---:B-1----:R-:W-:Y:S08]  /*137c0*/  HMMA.16816.F32.BF16 R12, R160.reuse, R152, R12 ;  /* 0x00000098a00c723c */ /* 0x042ff0000004180c */
[C---:B------:R-:W-:Y:S01]  /*137d0*/  HMMA.16816.F32.BF16 R16, R160.reuse, R154, R16 ;  /* 0x0000009aa010723c */ /* 0x040fe20000041810 */
[----:B------:R-:W1:Y:S07]  /*137e0*/  LDSM.16.M88.4 R152, [R192+0x3800] ;  /* 0x00380000c098783b */ /* 0x000e6e0000000200 */
[C---:B--2---:R-:W-:Y:S08]  /*137f0*/  HMMA.16816.F32.BF16 R20, R160.reuse, R168, R20 ;  /* 0x000000a8a014723c */ /* 0x044ff00000041814 */
[C---:B------:R-:W-:Y:S01]  /*13800*/  HMMA.16816.F32.BF16 R24, R160.reuse, R170, R24 ;  /* 0x000000aaa018723c */ /* 0x040fe20000041818 */
[----:B------:R-:W-:Y:S07]  /*13810*/  LDSM.16.M88.4 R168, [R210] ;  /* 0x00000000d2a8783b */ /* 0x000fee0000000200 */
[C---:B------:R-:W-:Y:S08]  /*13820*/  HMMA.16816.F32.BF16 R28, R160.reuse, R176, R28 ;  /* 0x000000b0a01c723c */ /* 0x040ff0000004181c */
[----:B------:R-:W-:Y:S01]  /*13830*/  HMMA.16816.F32.BF16 R32, R160, R178, R32 ;  /* 0x000000b2a020723c */ /* 0x000fe20000041820 */
[----:B------:R-:W2:Y:S07]  /*13840*/  LDSM.16.M88.4 R160, [R200+0x4000] ;  /* 0x00400000c8a0783b */ /* 0x000eae0000000200 */
[C---:B------:R-:W-:Y:S01]  /*13850*/  HMMA.16816.F32.BF16 R4, R184.reuse, R188, R4 ;  /* 0x000000bcb804723c */ /* 0x040fe20000041804 */
[----:B------:R-:W-:Y:S07]  /*13860*/  LDSM.16.M88.4 R176, [R198+0x2000] ;  /* 0x00200000c6b0783b */ /* 0x000fee0000000200 */
[C---:B------:R-:W-:Y:S01]  /*13870*/  HMMA.16816.F32.BF16 R8, R184.reuse, R190, R8 ;  /* 0x000000beb808723c */ /* 0x040fe20000041808 */
[----:B------:R-:W-:Y:S07]  /*13880*/  LDSM.16.M88.4 R188, [R192+0x4800] ;  /* 0x00480000c0bc783b */ /* 0x000fee0000000200 */
[C---:B----4-:R-:W-:Y:S08]  /*13890*/  HMMA.16816.F32.BF16 R12, R184.reuse, R148, R12 ;  /* 0x00000094b80c723c */ /* 0x050ff0000004180c */
[C---:B------:R-:W-:Y:S01]  /*138a0*/  HMMA.16816.F32.BF16 R16, R184.reuse, R150, R16 ;  /* 0x00000096b810723c */ /* 0x040fe20000041810 */
[----:B------:R-:W3:Y:S07]  /*138b0*/  LDSM.16.M88.4 R148, [R208] ;  /* 0x00000000d094783b */ /* 0x000eee0000000200 */
[C---:B-----5:R-:W-:Y:S08]  /*138c0*/  HMMA.16816.F32.BF16 R20, R184.reuse, R156, R20 ;  /* 0x0000009cb814723c */ /* 0x060ff00000041814 */
[C---:B------:R-:W-:Y:S01]  /*138d0*/  HMMA.16816.F32.BF16 R24, R184.reuse, R158, R24 ;  /* 0x0000009eb818723c */ /* 0x040fe20000041818 */
[----:B------:R-:W4:Y:S07]  /*138e0*/  LDSM.16.M88.4 R156, [R202+0x4000] ;  /* 0x00400000ca9c783b */ /* 0x000f2e0000000200 */
[C---:B-1----:R-:W-:Y:S08]  /*138f0*/  HMMA.16816.F32.BF16 R28, R184.reuse, R152, R28 ;  /* 0x00000098b81c723c */ /* 0x042ff0000004181c */
[----:B------:R-:W-:Y:S01]  /*13900*/  HMMA.16816.F32.BF16 R32, R184, R154, R32 ;  /* 0x0000009ab820723c */ /* 0x000fe20000041820 */
[----:B------:R-:W1:Y:S07]  /*13910*/  LDSM.16.M88.4 R152, [R198+0x2800] ;  /* 0x00280000c698783b */ /* 0x000e6e0000000200 */
[C---:B--2---:R-:W-:Y:S01]  /*13920*/  HMMA.16816.F32.BF16 R4, R160.reuse, R164, R4 ;  /* 0x000000a4a004723c */ /* 0x044fe20000041804 */
[----:B------:R-:W-:Y:S07]  /*13930*/  LDSM.16.M88.4 R184, [R192+0x4000] ;  /* 0x00400000c0b8783b */ /* 0x000fee0000000200 */
[C---:B------:R-:W-:Y:S01]  /*13940*/  HMMA.16816.F32.BF16 R8, R160.reuse, R166, R8 ;  /* 0x000000a6a008723c */ /* 0x040fe20000041808 */
[----:B------:R-:W2:Y:S07]  /*13950*/  LDSM.16.M88.4 R164, [R198+0x3000] ;  /* 0x00300000c6a4783b */ /* 0x000eae0000000200 */
[C---:B------:R-:W-:Y:S08]  /*13960*/  HMMA.16816.F32.BF16 R12, R160.reuse, R168, R12 ;  /* 0x000000a8a00c723c */ /* 0x040ff0000004180c */
[C---:B------:R-:W-:Y:S01]  /*13970*/  HMMA.16816.F32.BF16 R16, R160.reuse, R170, R16 ;  /* 0x000000aaa010723c */ /* 0x040fe20000041810 */
[----:B------:R-:W-:Y:S07]  /*13980*/  LDSM.16.M88.4 R168, [R195+0x2000] ;  /* 0x00200000c3a8783b */ /* 0x000fee0000000200 */
[C---:B------:R-:W-:Y:S08]  /*13990*/  HMMA.16816.F32.BF16 R20, R160.reuse, R172, R20 ;  /* 0x000000aca014723c */ /* 0x040ff00000041814 */
[C---:B------:R-:W-:Y:S01]  /*139a0*/  HMMA.16816.F32.BF16 R24, R160.reuse, R174, R24 ;  /* 0x000000aea018723c */ /* 0x040fe20000041818 */
[----:B------:R-:W-:Y:S07]  /*139b0*/  LDSM.16.M88.4 R172, [R195+0x2800] ;  /* 0x00280000c3ac783b */ /* 0x000fee0000000200 */
[C---:B---3--:R-:W-:Y:S08]  /*139c0*/  HMMA.16816.F32.BF16 R28, R160.reuse, R148, R28 ;  /* 0x00000094a01c723c */ /* 0x048ff0000004181c */
[----:B------:R-:W-:Y:S01]  /*139d0*/  HMMA.16816.F32.BF16 R32, R160, R150, R32 ;  /* 0x00000096a020723c */ /* 0x000fe20000041820 */
[----:B------:R-:W3:Y:S07]  /*139e0*/  LDSM.16.M88.4 R148, [R198+0x3800] ;  /* 0x00380000c694783b */ /* 0x000eee0000000200 */
[C---:B----4-:R-:W-:Y:S01]  /*139f0*/  HMMA.16816.F32.BF16 R4, R156.reuse, R176, R4 ;  /* 0x000000b09c04723c */ /* 0x050fe20000041804 */
[----:B------:R-:W4:Y:S07]  /*13a00*/  LDSM.16.M88.4 R160, [R201+0x4000] ;  /* 0x00400000c9a0783b */ /* 0x000f2e0000000200 */
[C---:B------:R-:W-:Y:S01]  /*13a10*/  HMMA.16816.F32.BF16 R8, R156.reuse, R178, R8 ;  /* 0x000000b29c08723c */ /* 0x040fe20000041808 */
[----:B------:R-:W5:Y:S07]  /*13a20*/  LDSM.16.M88.4 R176, [R195+0x3000] ;  /* 0x00300000c3b0783b */ /* 0x000f6e0000000200 */
[C---:B-1----:R-:W-:Y:S08]  /*13a30*/  HMMA.16816.F32.BF16 R12, R156.reuse, R152, R12 ;  /* 0x000000989c0c723c */ /* 0x042ff0000004180c */
[C---:B------:R-:W-:Y:S01]  /*13a40*/  HMMA.16816.F32.BF16 R16, R156.reuse, R154, R16 ;  /* 0x0000009a9c10723c */ /* 0x040fe20000041810 */
[----:B------:R-:W1:Y:S07]  /*13a50*/  LDSM.16.M88.4 R152, [R195+0x3800] ;  /* 0x00380000c398783b */ /* 0x000e6e0000000200 */
[C---:B--2---:R-:W-:Y:S08]  /*13a60*/  HMMA.16816.F32.BF16 R20, R156.reuse, R164, R20 ;  /* 0x000000a49c14723c */ /* 0x044ff00000041814 */
[C---:B------:R-:W-:Y:S01]  /*13a70*/  HMMA.16816.F32.BF16 R24, R156.reuse, R166, R24 ;  /* 0x000000a69c18723c */ /* 0x040fe20000041818 */
[----:B------:R-:W-:Y:S07]  /*13a80*/  LDSM.16.M88.4 R164, [R200+0x8000] ;  /* 0x00800000c8a4783b */ /* 0x000fee0000000200 */
[C---:B---3--:R-:W-:Y:S08]  /*13a90*/  HMMA.16816.F32.BF16 R28, R156.reuse, R148, R28 ;  /* 0x000000949c1c723c */ /* 0x048ff0000004181c */
[----:B------:R-:W-:Y:S01]  /*13aa0*/  HMMA.16816.F32.BF16 R32, R156, R150, R32 ;  /* 0x000000969c20723c */ /* 0x000fe20000041820 */
[----:B------:R-:W2:Y:S07]  /*13ab0*/  LDSM.16.M88.4 R148, [R192+0x5000] ;  /* 0x00500000c094783b */ /* 0x000eae0000000200 */
[C---:B----4-:R-:W-:Y:S01]  /*13ac0*/  HMMA.16816.F32.BF16 R4, R160.reuse, R168, R4 ;  /* 0x000000a8a004723c */ /* 0x050fe20000041804 */
[----:B------:R-:W3:Y:S07]  /*13ad0*/  LDSM.16.M88.4 R156, [R192+0x5800] ;  /* 0x00580000c09c783b */ /* 0x000eee0000000200 */
[C---:B------:R-:W-:Y:S01]  /*13ae0*/  HMMA.16816.F32.BF16 R8, R160.reuse, R170, R8 ;  /* 0x000000aaa008723c */ /* 0x040fe20000041808 */
[----:B------:R-:W4:Y:S07]  /*13af0*/  LDSM.16.M88.4 R168, [R207] ;  /* 0x00000000cfa8783b */ /* 0x000f2e0000000200 */
[C---:B------:R-:W-:Y:S08]  /*13b00*/  HMMA.16816.F32.BF16 R12, R160.reuse, R172, R12 ;  /* 0x000000aca00c723c */ /* 0x040ff0000004180c */
[C---:B------:R-:W-:Y:S01]  /*13b10*/  HMMA.16816.F32.BF16 R16, R160.reuse, R174, R16 ;  /* 0x000000aea010723c */ /* 0x040fe20000041810 */
[----:B------:R-:W2:Y:S07]  /*13b20*/  LDSM.16.M88.4 R172, [R206] ;  /* 0x00000000ceac783b */ /* 0x000eae0000000200 */
[C---:B-----5:R-:W-:Y:S08]  /*13b30*/  HMMA.16816.F32.BF16 R20, R160.reuse, R176, R20 ;  /* 0x000000b0a014723c */ /* 0x060ff00000041814 */
[C---:B------:R-:W-:Y:S01]  /*13b40*/  HMMA.16816.F32.BF16 R24, R160.reuse, R178, R24 ;  /* 0x000000b2a018723c */ /* 0x040fe20000041818 */
[----:B------:R-:W-:Y:S07]  /*13b50*/  LDSM.16.M88.4 R176, [R202+0x8000] ;  /* 0x00800000cab0783b */ /* 0x000fee0000000200 */
[C---:B-1----:R-:W-:Y:S08]  /*13b60*/  HMMA.16816.F32.BF16 R28, R160.reuse, R152, R28 ;  /* 0x00000098a01c723c */ /* 0x042ff0000004181c */
[----:B------:R-:W-:Y:S01]  /*13b70*/  HMMA.16816.F32.BF16 R32, R160, R154, R32 ;  /* 0x0000009aa020723c */ /* 0x000fe20000041820 */
[----:B------:R-:W1:Y:S07]  /*13b80*/  LDSM.16.M88.4 R152, [R205] ;  /* 0x00000000cd98783b */ /* 0x000e6e0000000200 */
[C---:B------:R-:W-:Y:S01]  /*13b90*/  HMMA.16816.F32.BF16 R4, R180.reuse, R184, R4 ;  /* 0x000000b8b404723c */ /* 0x040fe20000041804 */
[----:B------:R-:W5:Y:S07]  /*13ba0*/  LDSM.16.M88.4 R160, [R204] ;  /* 0x00000000cca0783b */ /* 0x000f6e0000000200 */
        /* <DEDUP_REMOVED lines=8> */
[C---:B---3--:R-:W-:Y:S08]  /*13c30*/  HMMA.16816.F32.BF16 R28, R180.reuse, R156, R28 ;  /* 0x0000009cb41c723c */ /* 0x048ff0000004181c */
[----:B------:R-:W-:Y:S01]  /*13c40*/  HMMA.16816.F32.BF16 R32, R180, R158, R32 ;  /* 0x0000009eb420723c */ /* 0x000fe20000041820 */
[----:B------:R-:W3:Y:S07]  /*13c50*/  LDSM.16.M88.4 R156, [R198+0x5000] ;  /* 0x00500000c69c783b */ /* 0x000eee0000000200 */
[C---:B----4-:R-:W-:Y:S01]  /*13c60*/  HMMA.16816.F32.BF16 R4, R164.reuse, R168, R4 ;  /* 0x000000a8a404723c */ /* 0x050fe20000041804 */
[----:B------:R-:W-:Y:S07]  /*13c70*/  LDSM.16.M88.4 R180, [R201+0x8000] ;  /* 0x00800000c9b4783b */ /* 0x000fee0000000200 */
[C---:B------:R-:W-:Y:S01]  /*13c80*/  HMMA.16816.F32.BF16 R8, R164.reuse, R170, R8 ;  /* 0x000000aaa408723c */ /* 0x040fe20000041808 */
[----:B------:R-:W4:Y:S07]  /*13c90*/  LDSM.16.M88.4 R168, [R198+0x5800] ;  /* 0x00580000c6a8783b */ /* 0x000f2e0000000200 */
[C---:B------:R-:W-:Y:S08]  /*13ca0*/  HMMA.16816.F32.BF16 R12, R164.reuse, R172, R12 ;  /* 0x000000aca40c723c */ /* 0x040ff0000004180c */
[C---:B------:R-:W-:Y:S08]  /*13cb0*/  HMMA.16816.F32.BF16 R16, R164.reuse, R174, R16 ;  /* 0x000000aea410723c */ /* 0x040ff00000041810 */
[C---:B-1----:R-:W-:Y:S08]  /*13cc0*/  HMMA.16816.F32.BF16 R20, R164.reuse, R152, R20 ;  /* 0x00000098a414723c */ /* 0x042ff00000041814 */
[C---:B------:R-:W-:Y:S08]  /*13cd0*/  HMMA.16816.F32.BF16 R24, R164.reuse, R154, R24 ;  /* 0x0000009aa418723c */ /* 0x040ff00000041818 */
[C---:B-----5:R-:W-:Y:S08]  /*13ce0*/  HMMA.16816.F32.BF16 R28, R164.reuse, R160, R28 ;  /* 0x000000a0a41c723c */ /* 0x060ff0000004181c */
[----:B------:R-:W-:Y:S08]  /*13cf0*/  HMMA.16816.F32.BF16 R32, R164, R162, R32 ;  /* 0x000000a2a420723c */ /* 0x000ff00000041820 */
[C---:B------:R-:W-:Y:S08]  /*13d00*/  HMMA.16816.F32.BF16 R4, R176.reuse, R184, R4 ;  /* 0x000000b8b004723c */ /* 0x040ff00000041804 */
[C---:B------:R-:W-:Y:S08]  /*13d10*/  HMMA.16816.F32.BF16 R8, R176.reuse, R186, R8 ;  /* 0x000000bab008723c */ /* 0x040ff00000041808 */
[C---:B--2---:R-:W-:Y:S08]  /*13d20*/  HMMA.16816.F32.BF16 R12, R176.reuse, R148, R12 ;  /* 0x00000094b00c723c */ /* 0x044ff0000004180c */
[C---:B------:R-:W-:Y:S01]  /*13d30*/  HMMA.16816.F32.BF16 R16, R176.reuse, R150, R16 ;  /* 0x00000096b010723c */ /* 0x040fe20000041810 */
[----:B------:R-:W1:Y:S07]  /*13d40*/  LDSM.16.M88.4 R148, [R195+0x4800] ;  /* 0x00480000c394783b */ /* 0x000e6e0000000200 */
[C---:B---3--:R-:W-:Y:S08]  /*13d50*/  HMMA.16816.F32.BF16 R20, R176.reuse, R156, R20 ;  /* 0x0000009cb014723c */ /* 0x048ff00000041814 */
[C---:B------:R-:W-:Y:S08]  /*13d60*/  HMMA.16816.F32.BF16 R24, R176.reuse, R158, R24 ;  /* 0x0000009eb018723c */ /* 0x040ff00000041818 */
[C---:B----4-:R-:W-:Y:S08]  /*13d70*/  HMMA.16816.F32.BF16 R28, R176.reuse, R168, R28 ;  /* 0x000000a8b01c723c */ /* 0x050ff0000004181c */
[----:B------:R-:W-:Y:S08]  /*13d80*/  HMMA.16816.F32.BF16 R32, R176, R170, R32 ;  /* 0x000000aab020723c */ /* 0x000ff00000041820 */
[C---:B------:R-:W-:Y:S08]  /*13d90*/  HMMA.16816.F32.BF16 R4, R180.reuse, R188, R4 ;  /* 0x000000bcb404723c */ /* 0x040ff00000041804 */
[C---:B------:R-:W-:Y:S08]  /*13da0*/  HMMA.16816.F32.BF16 R8, R180.reuse, R190, R8 ;  /* 0x000000beb408723c */ /* 0x040ff00000041808 */
[C---:B-1----:R-:W-:Y:S08]  /*13db0*/  HMMA.16816.F32.BF16 R12, R180.reuse, R148, R12 ;  /* 0x00000094b40c723c */ /* 0x042ff0000004180c */
[----:B------:R-:W-:Y:S01]  /*13dc0*/  FMUL.FTZ R0, R4, c[0x0][0x320] ;  /* 0x0000c80004007a20 */ /* 0x000fe20000410000 */
[C---:B------:R-:W-:Y:S03]  /*13dd0*/  HMMA.16816.F32.BF16 R16, R180.reuse, R150, R16 ;  /* 0x00000096b410723c */ /* 0x040fe60000041810 */
[----:B------:R1:W2:Y:S04]  /*13de0*/  MUFU.TANH R159, R0 ;  /* 0x00000000009f7308 */ /* 0x0002a80000002400 */
[----:B------:R-:W-:Y:S02]  /*13df0*/  FMUL.FTZ R2, R10, c[0x0][0x320] ;  /* 0x0000c8000a027a20 */ /* 0x000fe40000410000 */
[----:B------:R-:W-:Y:S04]  /*13e00*/  FMUL.FTZ R3, R8, c[0x0][0x320] ;  /* 0x0000c80008037a20 */ /* 0x000fe80000410000 */
[----:B------:R-:W3:Y:S10]  /*13e10*/  MUFU.TANH R162, R2 ;  /* 0x0000000200a27308 */ /* 0x000ef40000002400 */
[----:B------:R-:W4:Y:S01]  /*13e20*/  MUFU.TANH R154, R3 ;  /* 0x00000003009a7308 */ /* 0x000f220000002400 */
[----:B-1----:R-:W-:Y:S09]  /*13e30*/  FMUL.FTZ R0, R5, c[0x0][0x320] ;  /* 0x0000c80005007a20 */ /* 0x002ff20000410000 */
[----:B------:R1:W1:Y:S02]  /*13e40*/  MUFU.TANH R155, R0 ;  /* 0x00000000009b7308 */ /* 0x0002640000002400 */
        /* <DEDUP_REMOVED lines=9> */
[----:B-----5:R-:W-:Y:S02]  /*13ee0*/  FMUL.FTZ R0, R11, c[0x0][0x320] ;  /* 0x0000c8000b007a20 */ /* 0x020fe40000410000 */
[----:B------:R-:W1:Y:S02]  /*13ef0*/  LDSM.16.M88.4 R8, [R195+0x5800] ;  /* 0x00580000c308783b */ /* 0x000e640000000200 */
[----:B------:R-:W-:Y:S04]  /*13f00*/  DEPBAR.LE SB0, 0x0 ;  /* 0x000080000000791a */ /* 0x000fe80000000000 */
[----:B------:R5:W1:Y:S01]  /*13f10*/  MUFU.TANH R161, R0 ;  /* 0x0000000000a17308 */ /* 0x000a620000002400 */
[----:B------:R-:W-:Y:S03]  /*13f20*/  BAR.SYNC.DEFER_BLOCKING 0x0 ;  /* 0x0000000000007b1d */ /* 0x000fe60000010000 */
[----:B------:R-:W-:Y:S02]  /*13f30*/  FMUL.FTZ R6, R22, c[0x0][0x320] ;  /* 0x0000c80016067a20 */ /* 0x000fe40000410000 */
[----:B------:R-:W-:Y:S02]  /*13f40*/  FMUL.FTZ R2, R20, c[0x0][0x320] ;  /* 0x0000c80014027a20 */ /* 0x000fe40000410000 */
[----:B------:R-:W-:Y:S02]  /*13f50*/  FMUL.FTZ R3, R21, c[0x0][0x320] ;  /* 0x0000c80015037a20 */ /* 0x000fe40000410000 */
[----:B------:R2:W1:Y:S02]  /*13f60*/  MUFU.TANH R150, R6 ;  /* 0x0000000600967308 */ /* 0x0004640000002400 */
[----:B------:R-:W-:Y:S08]  /*13f70*/  FMUL.FTZ R7, R24, c[0x0][0x320] ;  /* 0x0000c80018077a20 */ /* 0x000ff00000410000 */
[----:B------:R-:W3:Y:S01]  /*13f80*/  MUFU.TANH R103, R2 ;  /* 0x0000000200677308 */ /* 0x000ee20000002400 */
[----:B-----5:R-:W-:Y:S09]  /*13f90*/  FMUL.FTZ R0, R12, c[0x0][0x320] ;  /* 0x0000c8000c007a20 */ /* 0x020ff20000410000 */
[----:B------:R5:W3:Y:S01]  /*13fa0*/  MUFU.TANH R152, R0 ;  /* 0x0000000000987308 */ /* 0x000ae20000002400 */
[----:B--2---:R-:W-:Y:S01]  /*13fb0*/  FMUL.FTZ R6, R23, c[0x0][0x320] ;  /* 0x0000c80017067a20 */ /* 0x004fe20000410000 */
[C---:B-1----:R-:W-:Y:S08]  /*13fc0*/  HMMA.16816.F32.BF16 R28, R180.reuse, R8, R28 ;  /* 0x00000008b41c723c */ /* 0x042ff0000004181c */
[----:B------:R1:W2:Y:S01]  /*13fd0*/  MUFU.TANH R100, R3 ;  /* 0x0000000300647308 */ /* 0x0002a20000002400 */
[----:B------:R-:W-:Y:S01]  /*13fe0*/  FMUL.FTZ R9, R26, c[0x0][0x320] ;  /* 0x0000c8001a097a20 */ /* 0x000fe20000410000 */
[----:B------:R-:W-:Y:S08]  /*13ff0*/  HMMA.16816.F32.BF16 R32, R180, R10, R32 ;  /* 0x0000000ab420723c */ /* 0x000ff00000041820 */
[----:B------:R-:W2:Y:S01]  /*14000*/  MUFU.TANH R149, R6 ;  /* 0x0000000600957308 */ /* 0x000ea20000002400 */
[----:B------:R-:W-:Y:S03]  /*14010*/  IMAD.MOV.U32 R11, RZ, RZ, c[0x0][0x32c] ;  /* 0x0000cb00ff0b7624 */ /* 0x000fe600078e00ff */
[----:B-----5:R-:W-:Y:S02]  /*14020*/  FMUL.FTZ R0, R13, c[0x0][0x320] ;  /* 0x0000c8000d007a20 */ /* 0x020fe40000410000 */
[----:B------:R-:W-:Y:S04]  /*14030*/  ISETP.GE.AND P6, PT, R11, 0x1, PT ;  /* 0x000000010b00780c */ /* 0x000fe80003fc6270 */
[----:B------:R5:W2:Y:S01]  /*14040*/  MUFU.TANH R151, R0 ;  /* 0x0000000000977308 */ /* 0x000aa20000002400 */
[----:B-1----:R-:W-:Y:S09]  /*14050*/  @P0 MOV R3, c[0x0][0x1e0] ;  /* 0x0000780000030a02 */ /* 0x002ff20000000f00 */
[----:B------:R-:W1:Y:S10]  /*14060*/  MUFU.TANH R23, R7 ;  /* 0x0000000700177308 */ /* 0x000e740000002400 */
[----:B------:R1:W1:Y:S01]  /*14070*/  MUFU.TANH R26, R9 ;  /* 0x00000009001a7308 */ /* 0x0002620000002400 */
[----:B-----5:R-:W-:Y:S09]  /*14080*/  FMUL.FTZ R0, R14, c[0x0][0x320] ;  /* 0x0000c8000e007a20 */ /* 0x020ff20000410000 */
[----:B------:R5:W2:Y:S01]  /*14090*/  MUFU.TANH R158, R0 ;  /* 0x00000000009e7308 */ /* 0x000aa20000002400 */
[----:B-1----:R-:W-:Y:S09]  /*140a0*/  FMUL.FTZ R9, R27, c[0x0][0x320] ;  /* 0x0000c8001b097a20 */ /* 0x002ff20000410000 */
[----:B------:R1:W1:Y:S01]  /*140b0*/  MUFU.TANH R27, R9 ;  /* 0x00000009001b7308 */ /* 0x0002620000002400 */
[----:B-----5:R-:W-:Y:S09]  /*140c0*/  FMUL.FTZ R0, R15, c[0x0][0x320] ;  /* 0x0000c8000f007a20 */ /* 0x020ff20000410000 */
[----:B------:R5:W2:Y:S01]  /*140d0*/  MUFU.TANH R160, R0 ;  /* 0x0000000000a07308 */ /* 0x000aa20000002400 */
[----:B-1----:R-:W-:Y:S09]  /*140e0*/  FMUL.FTZ R9, R28, c[0x0][0x320] ;  /* 0x0000c8001c097a20 */ /* 0x002ff20000410000 */
[----:B------:R-:W1:Y:S01]  /*140f0*/  MUFU.TANH R21, R9 ;  /* 0x0000000900157308 */ /* 0x000e620000002400 */
[----:B-----5:R-:W-:Y:S09]  /*14100*/  FMUL.FTZ R0, R16, c[0x0][0x320] ;  /* 0x0000c80010007a20 */ /* 0x020ff20000410000 */
[----:B------:R5:W1:Y:S02]  /*14110*/  MUFU.TANH R148, R0 ;  /* 0x0000000000947308 */ /* 0x000a640000002400 */
[----:B-----5:R-:W-:Y:S08]  /*14120*/  FMUL.FTZ R0, R17, c[0x0][0x320] ;  /* 0x0000c80011007a20 */ /* 0x020ff00000410000 */
[----:B------:R5:W1:Y:S02]  /*14130*/  MUFU.TANH R140, R0 ;  /* 0x00000000008c7308 */ /* 0x000a640000002400 */
[----:B-----5:R-:W-:Y:S08]  /*14140*/  FMUL.FTZ R0, R18, c[0x0][0x320] ;  /* 0x0000c80012007a20 */ /* 0x020ff00000410000 */
[----:B------:R5:W1:Y:S02]  /*14150*/  MUFU.TANH R156, R0 ;  /* 0x00000000009c7308 */ /* 0x000a640000002400 */
[----:B-----5:R-:W-:Y:S08]  /*14160*/  FMUL.FTZ R0, R19, c[0x0][0x320] ;  /* 0x0000c80013007a20 */ /* 0x020ff00000410000 */
[----:B------:R5:W1:Y:S02]  /*14170*/  MUFU.TANH R157, R0 ;  /* 0x00000000009d7308 */ /* 0x000a640000002400 */
[----:B-----5:R-:W-:Y:S04]  /*14180*/  @P0 IADD3 R0, R216, -0x1, RZ ;  /* 0xffffffffd8000810 */ /* 0x020fe80007ffe0ff */
        /* <DEDUP_REMOVED lines=22> */
[-C--:B-----5:R-:W-:Y:S05]  /*142f0*/  @P0 IADD3 R5, P1, R2, R6.reuse, RZ ;  /* 0x0000000602050210 */ /* 0x0a0fea0007f3e0ff */
        /* <DEDUP_REMOVED lines=18> */
[----:B-1----:R-:W-:Y:S04]  /*14420*/  FMUL.FTZ R0, R30, c[0x0][0x320] ;  /* 0x0000c8001e007a20 */ /* 0x002fe80000410000 */
[----:B------:R1:W1:Y:S02]  /*14430*/  MUFU.TANH R25, R0 ;  /* 0x0000000000197308 */ /* 0x0002640000002400 */
[----:B-1----:R-:W-:Y:S01]  /*14440*/  @P0 IADD3 R0, P1, R4, R228, RZ ;  /* 0x000000e404000210 */ /* 0x002fe20007f3e0ff */
[----:B------:R-:W-:Y:S07]  /*14450*/  FMUL.FTZ R4, R31, c[0x0][0x320] ;  /* 0x0000c8001f047a20 */ /* 0x000fee0000410000 */
[----:B------:R1:W1:Y:S01]  /*14460*/  MUFU.TANH R24, R4 ;  /* 0x0000000400187308 */ /* 0x0002620000002400 */
[----:B------:R-:W-:Y:S01]  /*14470*/  @P0 IMAD.X R3, R3, 0x1, R232, P1 ;  /* 0x0000000103030824 */ /* 0x000fe200008e06e8 */
[C---:B------:R-:W-:Y:S04]  /*14480*/  @P0 LEA R2, P1, R0.reuse, c[0x0][0x1c8], 0x1 ;  /* 0x0000720000020a11 */ /* 0x040fe800078208ff */
[----:B------:R-:W-:Y:S01]  /*14490*/  @P0 LEA.HI.X R3, R0, c[0x0][0x1cc], R3, 0x1, P1 ;  /* 0x0000730000030a11 */ /* 0x000fe200008f0c03 */
[----:B------:R-:W-:Y:S01]  /*144a0*/  FMUL.FTZ R0, R32, c[0x0][0x320] ;  /* 0x0000c80020007a20 */ /* 0x000fe20000410000 */
[C---:B------:R-:W-:Y:S03]  /*144b0*/  @P0 LEA R8, P1, R6.reuse, c[0x0][0x1c8], 0x1 ;  /* 0x0000720006080a11 */ /* 0x040fe600078208ff */
[----:B------:R2:W2:Y:S01]  /*144c0*/  MUFU.TANH R19, R0 ;  /* 0x0000000000137308 */ /* 0x0004a20000002400 */
[----:B------:R3:W-:Y:S01]  /*144d0*/  @P0 LDGSTS.E.BYPASS.LTC128B.128 [R217+0x7100], [R2.64], !P5 ;  /* 0x0710000002d90fae */ /* 0x0007e2000e901d46 */
[----:B------:R-:W-:Y:S02]  /*144e0*/  @P0 LEA.HI.X R9, R6, c[0x0][0x1cc], R9, 0x1, P1 ;  /* 0x0000730006090a11 */ /* 0x000fe400008f0c09 */
[C---:B------:R-:W-:Y:S04]  /*144f0*/  @P0 LEA R6, P1, R7.reuse, c[0x0][0x1c8], 0x1 ;  /* 0x0000720007060a11 */ /* 0x040fe800078208ff */
[----:B------:R3:W-:Y:S01]  /*14500*/  @P0 LDGSTS.E.BYPASS.LTC128B.128 [R217+0x9100], [R8.64], !P4 ;  /* 0x0910000008d90fae */ /* 0x0007e2000e101d46 */
[----:B------:R-:W-:Y:S01]  /*14510*/  @P0 LEA.HI.X R7, R7, c[0x0][0x1cc], R10, 0x1, P1 ;  /* 0x0000730007070a11 */ /* 0x000fe200008f0c0a */
[----:B-1----:R-:W-:Y:S05]  /*14520*/  FMUL.FTZ R4, R33, c[0x0][0x320] ;  /* 0x0000c80021047a20 */ /* 0x002fea0000410000 */
[----:B------:R1:W-:Y:S01]  /*14530*/  @P0 LDGSTS.E.BYPASS.LTC128B.128 [R217+0xb100], [R6.64], !P3 ;  /* 0x0b10000006d90fae */ /* 0x0003e2000d901d46 */
[----:B------:R4:W1:Y:S06]  /*14540*/  MUFU.TANH R18, R4 ;  /* 0x0000000400127308 */ /* 0x00086c0000002400 */
[----:B------:R-:W0:Y:S01]  /*14550*/  LDGDEPBAR ;  /* 0x00000000000079af */ /* 0x000e220000000000 */
[----:B--2---:R-:W-:Y:S05]  /*14560*/  @P2 IMAD.HI.U32 R0, R5, c[0x0][0x2c8], RZ ;  /* 0x0000b20005002a27 */ /* 0x004fea00078e00ff */
[----:B------:R-:W-:Y:S01]  /*14570*/  @P2 SHF.R.U32.HI R5, RZ, c[0x0][0x2cc], R0 ;  /* 0x0000b300ff052a19 */ /* 0x000fe20000011600 */
[----:B------:R-:W-:Y:S04]  /*14580*/  FMUL.FTZ R0, R34, c[0x0][0x320] ;  /* 0x0000c80022007a20 */ /* 0x000fe80000410000 */
[----:B-----5:R2:W1:Y:S01]  /*14590*/  MUFU.TANH R15, R0 ;  /* 0x00000000000f7308 */ /* 0x0204620000002400 */
[----:B---3--:R-:W3:Y:S01]  /*145a0*/  SHFL.IDX PT, R3, R5, RZ, 0x1c1f ;  /* 0x001c1fff05037589 */ /* 0x008ee200000e0000 */
[----:B----4-:R-:W-:Y:S02]  /*145b0*/  IMAD.SHL.U32 R4, R216, 0x40, RZ ;  /* 0x00000040d8047824 */ /* 0x010fe400078e00ff */
[----:B--2---:R-:W-:Y:S06]  /*145c0*/  FMUL.FTZ R0, R35, c[0x0][0x320] ;  /* 0x0000c80023007a20 */ /* 0x004fec0000410000 */
[----:B------:R2:W4:Y:S02]  /*145d0*/  MUFU.TANH R14, R0 ;  /* 0x00000000000e7308 */ /* 0x0005240000002400 */
[----:B--2---:R-:W-:Y:S04]  /*145e0*/  IADD3 R0, -R241, 0x1, -R4 ;  /* 0x00000001f1007810 */ /* 0x004fe80007ffe904 */
[----:B------:R-:W-:Y:S04]  /*145f0*/  IADD3 R0, -R243, R0, R242 ;  /* 0x00000000f3007210 */ /* 0x000fe80007ffe1f2 */
[C---:B-1----:R-:W-:Y:S02]  /*14600*/  IADD3 R6, R0.reuse, UR4, RZ ;  /* 0x0000000400067c10 */ /* 0x042fe4000fffe0ff */
[----:B------:R-:W-:Y:S03]  /*14610*/  IADD3 R7, R0, c[0x0][0x328], RZ ;  /* 0x0000ca0000077a10 */ /* 0x000fe60007ffe0ff */
[----:B---3--:R-:W-:Y:S01]  /*14620*/  IMAD.IADD R0, R6, 0x1, R3 ;  /* 0x0000000106007824 */ /* 0x008fe200078e0203 */
[----:B------:R-:W-:Y:S01]  /*14630*/  IADD3 R2, R7, R3, RZ ;  /* 0x0000000307027210 */ /* 0x000fe20007ffe0ff */
[----:B------:R-:W-:-:S05]  /*14640*/  @!P6 BRA `(.L_x_707) ;  /* 0x000001800000e947 */ /* 0x000fca0003800000 */
[----:B----4-:R-:W-:Y:S01]  /*14650*/  IADD3 R3, -R243, R242, R3 ;  /* 0x000000f2f3037210 */ /* 0x010fe20007ffe103 */
        /* <DEDUP_REMOVED lines=12> */
.L_x_709:
[----:B------:R-:W-:Y:S04]  /*14720*/  MOV R8, c[0x0][0x32c] ;  /* 0x0000cb0000087a02 */ /* 0x000fe80000000f00 */
[----:B------:R-:W-:Y:S11]  /*14730*/  ISETP.NE.AND P0, PT, R8, 0x1, PT ;  /* 0x000000010800780c */ /* 0x000ff60003f05270 */
[----:B------:R-:W-:Y:S02]  /*14740*/  @!UPT UIADD3 URZ, URZ, URZ, URZ ;  /* 0x0000003f3f3ff290 */ /* 0x000fe4000fffe03f */
[----:B------:R-:W-:Y:S05]  /*14750*/  @P0 IMAD.HI.U32 R8, R3, c[0x0][0x330], RZ ;  /* 0x0000cc0003080a27 */ /* 0x000fea00078e00ff */
[----:B------:R-:W-:Y:S02]  /*14760*/  @P0 SHF.R.U32.HI R3, RZ, c[0x0][0x334], R8 ;  /* 0x0000cd00ff030a19 */ /* 0x000fe40000011608 */
.L_x_710:
[----:B------:R-:W-:Y:S05]  /*14770*/  BSYNC B0 ;  /* 0x0000000000007941 */ /* 0x000fea0003800000 */
.L_x_708:
[----:B------:R-:W-:Y:S04]  /*14780*/  IMAD R3, R3, c[0x0][0x32c], -R4 ;  /* 0x0000cb0003037a24 */ /* 0x000fe800078e0a04 */
[----:B------:R-:W-:Y:S05]  /*14790*/  IMAD.IADD R3, R3, 0x1, -R241 ;  /* 0x0000000103037824 */ /* 0x000fea00078e0af1 */
[----:B------:R-:W-:Y:S02]  /*147a0*/  IADD3 R8, R3, c[0x0][0x32c], RZ ;  /* 0x0000cb0003087a10 */ /* 0x000fe40007ffe0ff */
[----:B------:R-:W-:Y:S02]  /*147b0*/  IMNMX R0, R0, R3, !PT ;  /* 0x0000000300007217 */ /* 0x000fe40007800200 */
[----:B------:R-:W-:Y:S02]  /*147c0*/  IMNMX R2, R2, R8, PT ;  /* 0x0000000802027217 */ /* 0x000fe40003800200 */
.L_x_707:
[----:B----4-:R-:W-:Y:S01]  /*147d0*/  ISETP.GT.AND P2, PT, R216, -0x1, PT ;  /* 0xffffffffd800780c */ /* 0x010fe20003f44270 */
        /* <DEDUP_REMOVED lines=65> */
.L_x_713:
[----:B------:R-:W-:Y:S04]  /*14bf0*/  MOV R5, c[0x0][0x32c] ;  /* 0x0000cb0000057a02 */ /* 0x000fe80000000f00 */
[----:B------:R-:W-:Y:S11]  /*14c00*/  ISETP.NE.AND P0, PT, R5, 0x1, PT ;  /* 0x000000010500780c */ /* 0x000ff60003f05270 */
[----:B------:R-:W-:Y:S02]  /*14c10*/  @!UPT UIADD3 URZ, URZ, URZ, URZ ;  /* 0x0000003f3f3ff290 */ /* 0x000fe4000fffe03f */
[----:B------:R-:W-:Y:S05]  /*14c20*/  @P0 IMAD.HI.U32 R5, R3, c[0x0][0x330], RZ ;  /* 0x0000cc0003050a27 */ /* 0x000fea00078e00ff */
[----:B------:R-:W-:Y:S02]  /*14c30*/  @P0 SHF.R.U32.HI R3, RZ, c[0x0][0x334], R5 ;  /* 0x0000cd00ff030a19 */ /* 0x000fe40000011605 */
.L_x_714:
[----:B------:R-:W-:Y:S05]  /*14c40*/  BSYNC B0 ;  /* 0x0000000000007941 */ /* 0x000fea0003800000 */
.L_x_712:
[----:B------:R-:W-:Y:S04]  /*14c50*/  IMAD R4, R3, c[0x0][0x32c], -R4 ;  /* 0x0000cb0003047a24 */ /* 0x000fe800078e0a04 */
[----:B------:R-:W-:Y:S05]  /*14c60*/  IMAD.IADD R3, R4, 0x1, -R241 ;  /* 0x0000000104037824 */ /* 0x000fea00078e0af1 */
[----:B------:R-:W-:Y:S02]  /*14c70*/  IADD3 R4, R3, c[0x0][0x32c], RZ ;  /* 0x0000cb0003047a10 */ /* 0x000fe40007ffe0ff */
[----:B------:R-:W-:Y:S02]  /*14c80*/  IMNMX R0, R0, R3, !PT ;  /* 0x0000000300007217 */ /* 0x000fe40007800200 */
[----:B------:R-:W-:Y:S02]  /*14c90*/  IMNMX R2, R2, R4, PT ;  /* 0x0000000402027217 */ /* 0x000fe40003800200 */
.L_x_711:
        /* <DEDUP_REMOVED lines=54> */
[----:B------:R-:W-:Y:S02]  /*15000*/  FMNMX.FTZ R12, R158, R12, !PT ;  /* 0x0000000c9e0c7209 */ /* 0x000fe40007810000 */
[----:B------:R-:W-:Y:S01]  /*15010*/  ISETP.LT.OR P0, PT, R2, 0x29, P0 ;  /* 0x000000290200780c */ /* 0x000fe20000701670 */
[----:B------:R-:W1:Y:S01]  /*15020*/  SHFL.BFLY PT, R13, R3, 0x2, 0x1f ;  /* 0x0c401f00030d7f89 */ /* 0x000e6200000e0000 */
        /* <DEDUP_REMOVED lines=15> */
[----:B------:R-:W-:Y:S02]  /*15120*/  ISETP.GT.AND P1, PT, R0, 0x38, P2 ;  /* 0x000000380000780c */ /* 0x000fe40001724270 */
[----:B-1----:R-:W-:Y:S02]  /*15130*/  FMNMX.FTZ R3, R3, R13, !PT ;  /* 0x0000000d03037209 */ /* 0x002fe40007810000 */
[----:B------:R-:W-:Y:S02]  /*15140*/  FSEL R170, R24, -INF , !P0 ;  /* 0xff80000018aa7808 */ /* 0x000fe40004000000 */
[----:B------:R-:W-:Y:S02]  /*15150*/  ISETP.GT.AND P0, PT, R0, 0x39, P2 ;  /* 0x000000390000780c */ /* 0x000fe40001704270 */
[----:B------:R-:W-:Y:S02]  /*15160*/  FMNMX.FTZ R0, R164, R12, !PT ;  /* 0x0000000ca4007209 */ /* 0x000fe40007810000 */
[----:B------:R-:W-:Y:S01]  /*15170*/  ISETP.LT.OR P1, PT, R2, 0x39, P1 ;  /* 0x000000390200780c */ /* 0x000fe20000f21670 */
        /* <DEDUP_REMOVED lines=70> */
[C---:B------:R-:W-:Y:S01]  /*155e0*/  FMUL.FTZ R69, R2.reuse, R69 ;  /* 0x0000004502457220 */ /* 0x040fe20000410000 */
        /* <DEDUP_REMOVED lines=95> */
[----:B------:R-:W-:Y:S02]  /*15be0*/  FMUL.FTZ R71, R0, R71 ;  /* 0x0000004700477220 */ /* 0x000fe40000410000 */
        /* <DEDUP_REMOVED lines=12> */
[C---:B------:R-:W-:Y:S02]  /*15cb0*/  FMUL.FTZ R83, R0.reuse, R83 ;  /* 0x0000005300537220 */ /* 0x040fe40000410000 */
[C---:B---3--:R-:W-:Y:S04]  /*15cc0*/  HMMA.16816.F32.BF16 R68, R148.reuse, R116, R68 ;  /* 0x000000749444723c */ /* 0x048fe80000041844 */
[--C-:B--2---:R-:W-:Y:S02]  /*15cd0*/  FFMA.FTZ R102, R157, c[0x0][0x2d0], -R101.reuse ;  /* 0x0000b4009d667a23 */ /* 0x104fe40000010865 */
[----:B------:R-:W-:Y:S01]  /*15ce0*/  LDSM.16.MT88.4 R156, [R194+0x3800] ;  /* 0x00380000c29c783b */ /* 0x000fe20000004200 */
[C---:B------:R-:W-:Y:S01]  /*15cf0*/  FMUL.FTZ R86, R0.reuse, R86 ;  /* 0x0000005600567220 */ /* 0x040fe20000410000 */
[C---:B------:R-:W-:Y:S01]  /*15d00*/  HMMA.16816.F32.BF16 R72, R148.reuse, R118, R72 ;  /* 0x000000769448723c */ /* 0x040fe20000041848 */
[----:B------:R2:W3:Y:S03]  /*15d10*/  MUFU.EX2 R177, R102 ;  /* 0x0000006600b17308 */ /* 0x0004e60000000800 */
[C---:B------:R-:W-:Y:S02]  /*15d20*/  FMUL.FTZ R87, R0.reuse, R87 ;  /* 0x0000005700577220 */ /* 0x040fe40000410000 */
[----:B------:R-:W3:Y:S01]  /*15d30*/  LDSM.16.MT88.4 R116, [R196+0x4000] ;  /* 0x00400000c474783b */ /* 0x000ee20000004200 */
[C---:B------:R-:W-:Y:S01]  /*15d40*/  FMUL.FTZ R90, R0.reuse, R90 ;  /* 0x0000005a005a7220 */ /* 0x040fe20000410000 */
[C---:B-1----:R-:W-:Y:S04]  /*15d50*/  HMMA.16816.F32.BF16 R76, R148.reuse, R108, R76 ;  /* 0x0000006c944c723c */ /* 0x042fe8000004184c */
[C---:B------:R-:W-:Y:S02]  /*15d60*/  FMUL.FTZ R91, R0.reuse, R91 ;  /* 0x0000005b005b7220 */ /* 0x040fe40000410000 */
[----:B------:R-:W-:Y:S01]  /*15d70*/  FMUL.FTZ R94, R0, R94 ;  /* 0x0000005e005e7220 */ /* 0x000fe20000410000 */
[----:B------:R-:W-:Y:S01]  /*15d80*/  F2FP.BF16.PACK_AB R108, R220, R221 ;  /* 0x000000dddc6c723e */ /* 0x000fe200000010ff */
[C---:B------:R-:W-:Y:S04]  /*15d90*/  HMMA.16816.F32.BF16 R80, R148.reuse, R110, R80 ;  /* 0x0000006e9450723c */ /* 0x040fe80000041850 */
[C---:B------:R-:W-:Y:S01]  /*15da0*/  FMUL.FTZ R95, R0.reuse, R95 ;  /* 0x0000005f005f7220 */ /* 0x040fe20000410000 */
[----:B-----5:R-:W-:Y:S01]  /*15db0*/  F2FP.BF16.PACK_AB R109, R179, R180 ;  /* 0x000000b4b36d723e */ /* 0x020fe200000010ff */
[----:B------:R-:W-:Y:S01]  /*15dc0*/  FMUL.FTZ R98, R0, R98 ;  /* 0x0000006200627220 */ /* 0x000fe20000410000 */
[----:B------:R-:W-:Y:S01]  /*15dd0*/  F2FP.BF16.PACK_AB R110, R218, R219 ;  /* 0x000000dbda6e723e */ /* 0x000fe200000010ff */
[C---:B----4-:R-:W-:Y:S04]  /*15de0*/  HMMA.16816.F32.BF16 R84, R148.reuse, R112, R84 ;  /* 0x000000709454723c */ /* 0x050fe80000041854 */
[--C-:B--2---:R-:W-:Y:S01]  /*15df0*/  FFMA.FTZ R102, R165, c[0x0][0x2d0], -R140.reuse ;  /* 0x0000b400a5667a23 */ /* 0x104fe2000001088c */
[----:B---3--:R-:W-:Y:S01]  /*15e00*/  F2FP.BF16.PACK_AB R111, R177, R178 ;  /* 0x000000b2b16f723e */ /* 0x008fe200000010ff */
[----:B------:R-:W-:Y:S02]  /*15e10*/  FMUL.FTZ R99, R0, R99 ;  /* 0x0000006300637220 */ /* 0x000fe40000410000 */
[C---:B------:R-:W-:Y:S01]  /*15e20*/  HMMA.16816.F32.BF16 R88, R148.reuse, R114, R88 ;  /* 0x000000729458723c */ /* 0x040fe20000041858 */
[----:B------:R1:W-:Y:S01]  /*15e30*/  MUFU.EX2 R215, R102 ;  /* 0x0000006600d77308 */ /* 0x0003e20000000800 */
[----:B------:R-:W2:Y:S06]  /*15e40*/  LDSM.16.MT88.4 R112, [R197+0x800] ;  /* 0x00080000c570783b */ /* 0x000eac0000004200 */
[C---:B------:R-:W-:Y:S08]  /*15e50*/  HMMA.16816.F32.BF16 R92, R148.reuse, R116, R92 ;  /* 0x00000074945c723c */ /* 0x040ff0000004185c */
[----:B------:R-:W-:Y:S01]  /*15e60*/  HMMA.16816.F32.BF16 R96, R148, R118, R96 ;  /* 0x000000769460723c */ /* 0x000fe20000041860 */
[----:B------:R-:W3:Y:S03]  /*15e70*/  LDSM.16.MT88.4 R116, [R196+0x2800] ;  /* 0x00280000c474783b */ /* 0x000ee60000004200 */
[--C-:B-1----:R-:W-:Y:S04]  /*15e80*/  FFMA.FTZ R102, R166, c[0x0][0x2d0], -R140.reuse ;  /* 0x0000b400a6667a23 */ /* 0x102fe8000001088c */
[C---:B------:R-:W-:Y:S01]  /*15e90*/  HMMA.16816.F32.BF16 R4, R108.reuse, R120, R4 ;  /* 0x000000786c04723c */ /* 0x040fe20000041804 */
[----:B------:R1:W4:Y:S01]  /*15ea0*/  MUFU.EX2 R191, R102 ;  /* 0x0000006600bf7308 */ /* 0x0003220000000800 */
[----:B------:R-:W-:Y:S06]  /*15eb0*/  LDSM.16.MT88.4 R148, [R197+0x3000] ;  /* 0x00300000c594783b */ /* 0x000fec0000004200 */
[C---:B------:R-:W-:Y:S02]  /*15ec0*/  HMMA.16816.F32.BF16 R8, R108.reuse, R122, R8 ;  /* 0x0000007a6c08723c */ /* 0x040fe40000041808 */
[----:B------:R-:W-:Y:S06]  /*15ed0*/  LDSM.16.MT88.4 R120, [R194+0x4800] ;  /* 0x00480000c278783b */ /* 0x000fec0000004200 */
[C---:B------:R-:W-:Y:S08]  /*15ee0*/  HMMA.16816.F32.BF16 R12, R108.reuse, R124, R12 ;  /* 0x0000007c6c0c723c */ /* 0x040ff0000004180c */
[C---:B------:R-:W-:Y:S01]  /*15ef0*/  HMMA.16816.F32.BF16 R16, R108.reuse, R126, R16 ;  /* 0x0000007e6c10723c */ /* 0x040fe20000041810 */
[----:B------:R-:W-:Y:S03]  /*15f00*/  LDSM.16.MT88.4 R124, [R197+0x4800] ;  /* 0x00480000c57c783b */ /* 0x000fe60000004200 */
[--C-:B-1----:R-:W-:Y:S04]  /*15f10*/  FFMA.FTZ R102, R167, c[0x0][0x2d0], -R140.reuse ;  /* 0x0000b400a7667a23 */ /* 0x102fe8000001088c */
[C---:B--2---:R-:W-:Y:S01]  /*15f20*/  HMMA.16816.F32.BF16 R20, R108.reuse, R112, R20 ;  /* 0x000000706c14723c */ /* 0x044fe20000041814 */
[----:B------:R1:W-:Y:S07]  /*15f30*/  MUFU.EX2 R190, R102 ;  /* 0x0000006600be7308 */ /* 0x0003ee0000000800 */
[C---:B------:R-:W-:Y:S01]  /*15f40*/  HMMA.16816.F32.BF16 R24, R108.reuse, R114, R24 ;  /* 0x000000726c18723c */ /* 0x040fe20000041818 */
[----:B------:R-:W2:Y:S07]  /*15f50*/  LDSM.16.MT88.4 R112, [R193+0x4800] ;  /* 0x00480000c170783b */ /* 0x000eae0000004200 */
[C---:B------:R-:W-:Y:S08]  /*15f60*/  HMMA.16816.F32.BF16 R28, R108.reuse, R128, R28 ;  /* 0x000000806c1c723c */ /* 0x040ff0000004181c */
[C---:B------:R-:W-:Y:S01]  /*15f70*/  HMMA.16816.F32.BF16 R32, R108.reuse, R130, R32 ;  /* 0x000000826c20723c */ /* 0x040fe20000041820 */
[----:B------:R-:W-:Y:S03]  /*15f80*/  LDSM.16.MT88.4 R128, [R194+0x1000] ;  /* 0x00100000c280783b */ /* 0x000fe60000004200 */
[--C-:B-1----:R-:W-:Y:S04]  /*15f90*/  FFMA.FTZ R102, R168, c[0x0][0x2d0], -R140.reuse ;  /* 0x0000b400a8667a23 */ /* 0x102fe8000001088c */
[C---:B------:R-:W-:Y:S01]  /*15fa0*/  HMMA.16816.F32.BF16 R36, R108.reuse, R132, R36 ;  /* 0x000000846c24723c */ /* 0x040fe20000041824 */
[----:B------:R1:W5:Y:S07]  /*15fb0*/  MUFU.EX2 R189, R102 ;  /* 0x0000006600bd7308 */ /* 0x00036e0000000800 */
[C---:B------:R-:W-:Y:S01]  /*15fc0*/  HMMA.16816.F32.BF16 R40, R108.reuse, R134, R40 ;  /* 0x000000866c28723c */ /* 0x040fe20000041828 */
[----:B------:R-:W-:Y:S07]  /*15fd0*/  LDSM.16.MT88.4 R132, [R196+0x1000] ;  /* 0x00100000c484783b */ /* 0x000fee0000004200 */
[C---:B------:R-:W-:Y:S08]  /*15fe0*/  HMMA.16816.F32.BF16 R44, R108.reuse, R136, R44 ;  /* 0x000000886c2c723c */ /* 0x040ff0000004182c */
[C---:B------:R-:W-:Y:S01]  /*15ff0*/  HMMA.16816.F32.BF16 R48, R108.reuse, R138, R48 ;  /* 0x0000008a6c30723c */ /* 0x040fe20000041830 */
[----:B------:R-:W-:Y:S03]  /*16000*/  LDSM.16.MT88.4 R136, [R194+0x3000] ;  /* 0x00300000c288783b */ /* 0x000fe60000004200 */
[--C-:B-1----:R-:W-:Y:S04]  /*16010*/  FFMA.FTZ R102, R160, c[0x0][0x2d0], -R101.reuse ;  /* 0x0000b400a0667a23 */ /* 0x102fe80000010865 */
[C---:B------:R-:W-:Y:S01]  /*16020*/  HMMA.16816.F32.BF16 R52, R108.reuse, R152, R52 ;  /* 0x000000986c34723c */ /* 0x040fe20000041834 */
[----:B------:R1:W-:Y:S07]  /*16030*/  MUFU.EX2 R176, R102 ;  /* 0x0000006600b07308 */ /* 0x0003ee0000000800 */
[C---:B------:R-:W-:Y:S01]  /*16040*/  HMMA.16816.F32.BF16 R56, R108.reuse, R154, R56 ;  /* 0x0000009a6c38723c */ /* 0x040fe20000041838 */
[----:B------:R-:W-:Y:S07]  /*16050*/  LDSM.16.MT88.4 R152, [R193+0x3800] ;  /* 0x00380000c198783b */ /* 0x000fee0000004200 */
[C---:B---3--:R-:W-:Y:S08]  /*16060*/  HMMA.16816.F32.BF16 R60, R108.reuse, R116, R60 ;  /* 0x000000746c3c723c */ /* 0x048ff0000004183c */
[C---:B------:R-:W-:Y:S01]  /*16070*/  HMMA.16816.F32.BF16 R64, R108.reuse, R118, R64 ;  /* 0x000000766c40723c */ /* 0x040fe20000041840 */
[----:B------:R-:W3:Y:S03]  /*16080*/  LDSM.16.MT88.4 R116, [R196+0x4800] ;  /* 0x00480000c474783b */ /* 0x000ee60000004200 */
[--C-:B-1----:R-:W-:Y:S04]  /*16090*/  FFMA.FTZ R102, R162, c[0x0][0x2d0], -R101.reuse ;  /* 0x0000b400a2667a23 */ /* 0x102fe80000010865 */
[C---:B--2---:R-:W-:Y:S01]  /*160a0*/  HMMA.16816.F32.BF16 R68, R108.reuse, R112, R68 ;  /* 0x000000706c44723c */ /* 0x044fe20000041844 */
[----:B------:R1:W2:Y:S07]  /*160b0*/  MUFU.EX2 R175, R102 ;  /* 0x0000006600af7308 */ /* 0x0002ae0000000800 */
[C---:B------:R-:W-:Y:S01]  /*160c0*/  HMMA.16816.F32.BF16 R72, R108.reuse, R114, R72 ;  /* 0x000000726c48723c */ /* 0x040fe20000041848 */
[----:B------:R-:W2:Y:S07]  /*160d0*/  LDSM.16.MT88.4 R112, [R193+0x1000] ;  /* 0x00100000c170783b */ /* 0x000eae0000004200 */
[C---:B------:R-:W-:Y:S08]  /*160e0*/  HMMA.16816.F32.BF16 R76, R108.reuse, R120, R76 ;  /* 0x000000786c4c723c */ /* 0x040ff0000004184c */
[C---:B------:R-:W-:Y:S01]  /*160f0*/  HMMA.16816.F32.BF16 R80, R108.reuse, R122, R80 ;  /* 0x0000007a6c50723c */ /* 0x040fe20000041850 */
[----:B------:R-:W2:Y:S03]  /*16100*/  LDSM.16.MT88.4 R120, [R197+0x1000] ;  /* 0x00100000c578783b */ /* 0x000ea60000004200 */
[--C-:B-1----:R-:W-:Y:S04]  /*16110*/  FFMA.FTZ R102, R161, c[0x0][0x2d0], -R101.reuse ;  /* 0x0000b400a1667a23 */ /* 0x102fe80000010865 */
[C---:B------:R-:W-:Y:S01]  /*16120*/  HMMA.16816.F32.BF16 R84, R108.reuse, R124, R84 ;  /* 0x0000007c6c54723c */ /* 0x040fe20000041854 */
[----:B------:R1:W-:Y:S07]  /*16130*/  MUFU.EX2 R174, R102 ;  /* 0x0000006600ae7308 */ /* 0x0003ee0000000800 */
[C---:B------:R-:W-:Y:S01]  /*16140*/  HMMA.16816.F32.BF16 R88, R108.reuse, R126, R88 ;  /* 0x0000007e6c58723c */ /* 0x040fe20000041858 */
[----:B------:R-:W2:Y:S07]  /*16150*/  LDSM.16.MT88.4 R124, [R193+0x3000] ;  /* 0x00300000c17c783b */ /* 0x000eae0000004200 */
[C---:B---3--:R-:W-:Y:S08]  /*16160*/  HMMA.16816.F32.BF16 R92, R108.reuse, R116, R92 ;  /* 0x000000746c5c723c */ /* 0x048ff0000004185c */
[----:B------:R-:W-:Y:S01]  /*16170*/  HMMA.16816.F32.BF16 R96, R108, R118, R96 ;  /* 0x000000766c60723c */ /* 0x000fe20000041860 */
[----:B------:R-:W-:Y:S03]  /*16180*/  LDSM.16.MT88.4 R116, [R193+0x5000] ;  /* 0x00500000c174783b */ /* 0x000fe60000004200 */
[--C-:B-1----:R-:W-:Y:S03]  /*16190*/  FFMA.FTZ R102, R163, c[0x0][0x2d0], -R101.reuse ;  /* 0x0000b400a3667a23 */ /* 0x102fe60000010865 */
[----:B----4-:R-:W-:Y:S01]  /*161a0*/  F2FP.BF16.PACK_AB R108, R191, R215 ;  /* 0x000000d7bf6c723e */ /* 0x010fe200000010ff */
[----:B------:R-:W1:Y:S01]  /*161b0*/  MUFU.EX2 R173, R102 ;  /* 0x0000006600ad7308 */ /* 0x000e620000000800 */
[----:B-----5:R-:W-:Y:S01]  /*161c0*/  F2FP.BF16.PACK_AB R110, R189, R190 ;  /* 0x000000bebd6e723e */ /* 0x020fe200000010ff */
[----:B------:R-:W-:Y:S02]  /*161d0*/  LDSM.16.MT88.4 R160, [R197+0x3800] ;  /* 0x00380000c5a0783b */ /* 0x000fe40000004200 */
[----:B--2---:R-:W-:Y:S02]  /*161e0*/  F2FP.BF16.PACK_AB R109, R175, R176 ;  /* 0x000000b0af6d723e */ /* 0x004fe400000010ff */
[----:B-1----:R-:W-:Y:S01]  /*161f0*/  F2FP.BF16.PACK_AB R111, R173, R174 ;  /* 0x000000aead6f723e */ /* 0x002fe200000010ff */
[--C-:B------:R-:W-:Y:S04]  /*16200*/  FFMA.FTZ R102, R171, c[0x0][0x2d0], -R140.reuse ;  /* 0x0000b400ab667a23 */ /* 0x100fe8000001088c */
[----:B------:R1:W-:Y:S02]  /*16210*/  MUFU.EX2 R188, R102 ;  /* 0x0000006600bc7308 */ /* 0x0003e40000000800 */
        /* <DEDUP_REMOVED lines=17> */
[----:B------:R-:W5:Y:S05]  /*16330*/  MUFU.EX2 R181, R140 ;  /* 0x0000008c00b57308 */ /* 0x000f6a0000000800 */
        /* <DEDUP_REMOVED lines=8> */
[C---:B------:R-:W-:Y:S07]  /*163c0*/  HMMA.16816.F32.BF16 R52, R108.reuse, R148, R52 ;  /* 0x000000946c34723c */ /* 0x040fee0000041834 */
[----:B---3--:R-:W-:Y:S01]  /*163d0*/  F2FP.BF16.PACK_AB R148, R187, R188 ;  /* 0x000000bcbb94723e */ /* 0x008fe200000010ff */
[C---:B------:R-:W-:Y:S07]  /*163e0*/  HMMA.16816.F32.BF16 R56, R108.reuse, R150, R56 ;  /* 0x000000966c38723c */ /* 0x040fee0000041838 */
[----:B-----5:R-:W-:Y:S01]  /*163f0*/  F2FP.BF16.PACK_AB R150, R181, R182 ;  /* 0x000000b6b596723e */ /* 0x020fe200000010ff */
[C---:B--2---:R-:W-:Y:S04]  /*16400*/  HMMA.16816.F32.BF16 R60, R108.reuse, R112, R60 ;  /* 0x000000706c3c723c */ /* 0x044fe8000004183c */
        /* <DEDUP_REMOVED lines=86> */
.L_x_706:
[----:B------:R-:W-:Y:S01]  /*16970*/  IMAD.MOV.U32 R0, RZ, RZ, c[0x0][0x2c4] ;  /* 0x0000b100ff007624 */ /* 0x000fe200078e00ff */
[----:B------:R-:W-:Y:S01]  /*16980*/  IADD3 R2, R242, 0x1, -R243 ;  /* 0x00000001f2027810 */ /* 0x000fe20007ffe8f3 */
[----:B------:R-:W-:-:S03]  /*16990*/  IMAD.MOV.U32 R4, RZ, RZ, c[0x0][0x32c] ;  /* 0x0000cb00ff047624 */ /* 0x000fc600078e00ff */
[----:B------:R-:W-:Y:S02]  /*169a0*/  ISETP.NE.AND P1, PT, R0, 0x1, PT ;  /* 0x000000010000780c */ /* 0x000fe40003f25270 */
[----:B------:R-:W-:Y:S02]  /*169b0*/  IADD3 R0, R246, 0x7f, RZ ;  /* 0x0000007ff6007810 */ /* 0x000fe40007ffe0ff */
[----:B------:R-:W-:-:S09]  /*169c0*/  ISETP.GE.AND P0, PT, R4, 0x1, PT ;  /* 0x000000010400780c */ /* 0x000fd20003f06270 */
        /* <DEDUP_REMOVED lines=15> */
.L_x_718:
[----:B------:R-:W-:-:S04]  /*16ac0*/  MOV R3, c[0x0][0x32c] ;  /* 0x0000cb0000037a02 */ /* 0x000fc80000000f00 */
[----:B------:R-:W-:-:S13]  /*16ad0*/  ISETP.NE.AND P0, PT, R3, 0x1, PT ;  /* 0x000000010300780c */ /* 0x000fda0003f05270 */
[----:B------:R-:W-:-:S05]  /*16ae0*/  @P0 IMAD.HI.U32 R3, R0, c[0x0][0x330], RZ ;  /* 0x0000cc0000030a27 */ /* 0x000fca00078e00ff */
[----:B------:R-:W-:Y:S02]  /*16af0*/  @P0 SHF.R.U32.HI R0, RZ, c[0x0][0x334], R3 ;  /* 0x0000cd00ff000a19 */ /* 0x000fe40000011603 */
.L_x_719:
[----:B------:R-:W-:Y:S05]  /*16b00*/  BSYNC B0 ;  /* 0x0000000000007941 */ /* 0x000fea0003800000 */
.L_x_717:
[----:B------:R-:W-:-:S05]  /*16b10*/  IMAD R0, R0, c[0x0][0x32c], RZ ;  /* 0x0000cb0000007a24 */ /* 0x000fca00078e02ff */
[----:B------:R-:W-:-:S04]  /*16b20*/  IMNMX R2, R2, R0, !PT ;  /* 0x0000000002027217 */ /* 0x000fc80007800200 */
.L_x_716:
        /* <DEDUP_REMOVED lines=10> */
.L_x_721:
[----:B------:R-:W-:Y:S01]  /*16bd0*/  ISETP.GT.AND P0, PT, R227, R216, PT ;  /* 0x000000d8e300720c */ /* 0x000fe20003f04270 */
[----:B------:R-:W-:Y:S04]  /*16be0*/  DEPBAR.LE SB0, 0x0 ;  /* 0x000080000000791a */ /* 0x000fe80000000000 */
[----:B------:R-:W-:Y:S01]  /*16bf0*/  WARPSYNC 0xffffffff ;  /* 0xffffffff00007948 */ /* 0x000fe20003800000 */
[----:B------:R-:W-:Y:S01]  /*16c00*/  BAR.SYNC.DEFER_BLOCKING 0x0 ;  /* 0x0000000000007b1d */ /* 0x000fe20000010000 */
[C---:B------:R-:W-:Y:S06]  /*16c10*/  IADD3 R215, R216.reuse, -0x1, RZ ;  /* 0xffffffffd8d77810 */ /* 0x040fec0007ffe0ff */
[----:B------:R-:W-:Y:S01]  /*16c20*/  @!P0 SHF.R.S32.HI R0, RZ, 0x1f, R216 ;  /* 0x0000001fff008819 */ /* 0x000fe200000114d8 */
[----:B------:R-:W-:Y:S01]  /*16c30*/  @!P0 IMAD.WIDE.U32 R4, R216, c[0x0][0x208], RZ ;  /* 0x00008200d8048a25 */ /* 0x000fe200078e00ff */
[----:B------:R-:W-:Y:S03]  /*16c40*/  @!P0 MOV R6, c[0x0][0x208] ;  /* 0x0000820000068a02 */ /* 0x000fe60000000f00 */
[----:B------:R-:W-:Y:S01]  /*16c50*/  @!P0 IMAD R0, R0, c[0x0][0x208], RZ ;  /* 0x0000820000008a24 */ /* 0x000fe200078e02ff */
[----:B------:R-:W-:Y:S03]  /*16c60*/  @!P0 SHF.L.U32 R2, R4, 0x6, RZ ;  /* 0x0000000604028819 */ /* 0x000fe600000006ff */
[----:B------:R-:W-:Y:S01]  /*16c70*/  @!P0 IMAD R0, R216, c[0x0][0x20c], R0 ;  /* 0x00008300d8008a24 */ /* 0x000fe200078e0200 */
[----:B------:R-:W-:Y:S04]  /*16c80*/  @!P0 LEA R3, P1, R6, R2, 0x5 ;  /* 0x0000000206038211 */ /* 0x000fe800078228ff */
[----:B------:R-:W-:Y:S02]  /*16c90*/  @!P0 IADD3 R0, R5, R0, RZ ;  /* 0x0000000005008210 */ /* 0x000fe40007ffe0ff */
[----:B------:R-:W-:Y:S01]  /*16ca0*/  @!P0 MOV R5, c[0x0][0x20c] ;  /* 0x0000830000058a02 */ /* 0x000fe20000000f00 */
[----:B------:R-:W-:Y:S01]  /*16cb0*/  LDSM.16.M88.4 R32, [R199] ;  /* 0x00000000c720783b */ /* 0x000fe20000000200 */
[----:B------:R-:W-:Y:S04]  /*16cc0*/  @!P0 SHF.L.U64.HI R0, R4, 0x6, R0 ;  /* 0x0000000604008819 */ /* 0x000fe80000010200 */
[----:B------:R-:W-:Y:S02]  /*16cd0*/  @!P0 LEA.HI.X R12, R6, R0, R5, 0x5, P1 ;  /* 0x00000000060c8211 */ /* 0x000fe400008f2c05 */
[----:B------:R-:W-:Y:S01]  /*16ce0*/  @!P0 IADD3 R4, P1, R2, R230, RZ ;  /* 0x000000e602048210 */ /* 0x000fe20007f3e0ff */
[----:B------:R-:W1:Y:S03]  /*16cf0*/  LDSM.16.M88.4 R8, [R192] ;  /* 0x00000000c008783b */ /* 0x000e660000000200 */
[-C--:B------:R-:W-:Y:S02]  /*16d00*/  @!P0 IADD3.X R5, R0, R233.reuse, RZ, P1, !PT ;  /* 0x000000e900058210 */ /* 0x080fe40000ffe4ff */
[C---:B------:R-:W-:Y:S03]  /*16d10*/  @!P0 LEA R22, P1, R4.reuse, c[0x0][0x1f8], 0x1 ;  /* 0x00007e0004168a11 */ /* 0x040fe600078208ff */
[----:B------:R-:W2:Y:S01]  /*16d20*/  LDSM.16.M88.4 R16, [R192+0x800] ;  /* 0x00080000c010783b */ /* 0x000ea20000000200 */
[----:B------:R-:W-:Y:S02]  /*16d30*/  @!P0 LEA.HI.X R23, R4, c[0x0][0x1fc], R5, 0x1, P1 ;  /* 0x00007f0004178a11 */ /* 0x000fe400008f0c05 */
[----:B------:R-:W-:Y:S04]  /*16d40*/  @!P0 IADD3 R6, P1, R230, 0x40, RZ ;  /* 0x00000040e6068810 */ /* 0x000fe80007f3e0ff */
[----:B------:R-:W-:Y:S01]  /*16d50*/  @!P0 IADD3.X R5, RZ, R233, RZ, P1, !PT ;  /* 0x000000e9ff058210 */ /* 0x000fe20000ffe4ff */
[----:B------:R-:W3:Y:S01]  /*16d60*/  LDSM.16.M88.4 R24, [R192+0x1000] ;  /* 0x00100000c018783b */ /* 0x000ee20000000200 */
[----:B------:R-:W-:Y:S04]  /*16d70*/  @!P0 IADD3 R4, P1, R2, R6, RZ ;  /* 0x0000000602048210 */ /* 0x000fe80007f3e0ff */
[----:B------:R-:W-:Y:S02]  /*16d80*/  @!P0 IADD3.X R7, R0, R5, RZ, P1, !PT ;  /* 0x0000000500078210 */ /* 0x000fe40000ffe4ff */
[C---:B------:R-:W-:Y:S01]  /*16d90*/  @!P0 LEA R174, P1, R4.reuse, c[0x0][0x1f8], 0x1 ;  /* 0x00007e0004ae8a11 */ /* 0x040fe200078208ff */
[----:B------:R-:W4:Y:S03]  /*16da0*/  LDSM.16.M88.4 R148, [R192+0x1800] ;  /* 0x00180000c094783b */ /* 0x000f260000000200 */
[----:B------:R-:W-:Y:S02]  /*16db0*/  @!P0 LEA.HI.X R175, R4, c[0x0][0x1fc], R7, 0x1, P1 ;  /* 0x00007f0004af8a11 */ /* 0x000fe400008f0c07 */
[----:B------:R-:W-:Y:S03]  /*16dc0*/  @!P0 IADD3 R4, P1, R230, 0x80, RZ ;  /* 0x00000080e6048810 */ /* 0x000fe60007f3e0ff */
[----:B------:R-:W-:Y:S01]  /*16dd0*/  LDSM.16.M88.4 R152, [R200] ;  /* 0x00000000c898783b */ /* 0x000fe20000000200 */
[----:B------:R-:W-:Y:S02]  /*16de0*/  @!P0 IADD3.X R13, RZ, R233, RZ, P1, !PT ;  /* 0x000000e9ff0d8210 */ /* 0x000fe40000ffe4ff */
[----:B------:R-:W-:Y:S04]  /*16df0*/  @!P0 IADD3 R2, P1, R2, R4, RZ ;  /* 0x0000000402028210 */ /* 0x000fe80007f3e0ff */
[----:B------:R-:W-:Y:S01]  /*16e00*/  @!P0 IADD3.X R0, R0, R13, RZ, P1, !PT ;  /* 0x0000000d00008210 */ /* 0x000fe20000ffe4ff */
[----:B------:R-:W5:Y:S01]  /*16e10*/  LDSM.16.M88.4 R156, [R203] ;  /* 0x00000000cb9c783b */ /* 0x000f620000000200 */
[C---:B------:R-:W-:Y:S04]  /*16e20*/  @!P0 LEA R172, P1, R2.reuse, c[0x0][0x1f8], 0x1 ;  /* 0x00007e0002ac8a11 */ /* 0x040fe800078208ff */
[----:B------:R-:W-:Y:S02]  /*16e30*/  @!P0 LEA.HI.X R173, R2, c[0x0][0x1fc], R0, 0x1, P1 ;  /* 0x00007f0002ad8a11 */ /* 0x000fe400008f0c00 */
[C---:B------:R-:W-:Y:S01]  /*16e40*/  @!P0 IADD3 R0, P1, R3.reuse, R6, RZ ;  /* 0x0000000603008210 */ /* 0x040fe20007f3e0ff */
[----:B------:R-:W3:Y:S03]  /*16e50*/  LDSM.16.M88.4 R160, [R214] ;  /* 0x00000000d6a0783b */ /* 0x000ee60000000200 */
[C---:B------:R-:W-:Y:S02]  /*16e60*/  @!P0 IADD3.X R21, R12.reuse, R5, RZ, P1, !PT ;  /* 0x000000050c158210 */ /* 0x040fe40000ffe4ff */
[C---:B------:R-:W-:Y:S02]  /*16e70*/  @!P0 IADD3 R20, P1, R3.reuse, R4, RZ ;  /* 0x0000000403148210 */ /* 0x040fe40007f3e0ff */
[C---:B-1----:R-:W-:Y:S01]  /*16e80*/  HMMA.16816.F32.BF16 R4, R32.reuse, R8, RZ ;  /* 0x000000082004723c */ /* 0x042fe200000418ff */
[----:B------:R-:W1:Y:S02]  /*16e90*/  LDSM.16.M88.4 R164, [R213] ;  /* 0x00000000d5a4783b */ /* 0x000e640000000200 */
[C---:B------:R-:W-:Y:S02]  /*16ea0*/  @!P0 IADD3.X R100, R12.reuse, R13, RZ, P1, !PT ;  /* 0x0000000d0c648210 */ /* 0x040fe40000ffe4ff */
[----:B------:R-:W-:Y:S03]  /*16eb0*/  @!P0 IADD3 R3, P1, R3, R230, RZ ;  /* 0x000000e603038210 */ /* 0x000fe60007f3e0ff */
[C---:B------:R-:W-:Y:S01]  /*16ec0*/  HMMA.16816.F32.BF16 R8, R32.reuse, R10, RZ ;  /* 0x0000000a2008723c */ /* 0x040fe200000418ff */
[----:B------:R-:W1:Y:S03]  /*16ed0*/  LDSM.16.M88.4 R168, [R212] ;  /* 0x00000000d4a8783b */ /* 0x000e660000000200 */
[----:B------:R-:W-:Y:S02]  /*16ee0*/  @!P0 IADD3.X R2, R12, R233, RZ, P1, !PT ;  /* 0x000000e90c028210 */ /* 0x000fe40000ffe4ff */
[C---:B------:R-:W-:Y:S02]  /*16ef0*/  @!P0 LEA R28, P1, R3.reuse, c[0x0][0x1f8], 0x1 ;  /* 0x00007e00031c8a11 */ /* 0x040fe400078208ff */
[C---:B--2---:R-:W-:Y:S01]  /*16f00*/  HMMA.16816.F32.BF16 R12, R32.reuse, R16, RZ ;  /* 0x00000010200c723c */ /* 0x044fe200000418ff */
[----:B------:R-:W-:Y:S01]  /*16f10*/  @!PT LDS RZ, [RZ] ;  /* 0x00000000fffff984 */ /* 0x000fe20000000800 */
[----:B------:R-:W-:Y:S01]  /*16f20*/  @!PT LDS RZ, [RZ] ;  /* 0x00000000fffff984 */ /* 0x000fe20000000800 */
[----:B------:R-:W-:Y:S01]  /*16f30*/  @!PT LDS RZ, [RZ] ;  /* 0x00000000fffff984 */ /* 0x000fe20000000800 */
[----:B------:R3:W-:Y:S03]  /*16f40*/  @!P0 LDGSTS.E.BYPASS.LTC128B.128 [R217+0x100], [R22.64], !P5 ;  /* 0x0010000016d98fae */ /* 0x0007e6000e901d46 */
[----:B------:R-:W-:Y:S02]  /*16f50*/  @!P0 LEA.HI.X R29, R3, c[0x0][0x1fc], R2, 0x1, P1 ;  /* 0x00007f00031d8a11 */ /* 0x000fe400008f0c02 */
[C---:B------:R-:W-:Y:S02]  /*16f60*/  @!P0 LEA R30, P1, R0.reuse, c[0x0][0x1f8], 0x1 ;  /* 0x00007e00001e8a11 */ /* 0x040fe400078208ff */
[C---:B------:R-:W-:Y:S01]  /*16f70*/  HMMA.16816.F32.BF16 R16, R32.reuse, R18, RZ ;  /* 0x000000122010723c */ /* 0x040fe200000418ff */
[----:B------:R2:W-:Y:S03]  /*16f80*/  @!P0 LDGSTS.E.BYPASS.LTC128B.128 [R217+0x2100], [R174.64], !P4 ;  /* 0x02100000aed98fae */ /* 0x0005e6000e101d46 */
[----:B------:R-:W-:Y:S02]  /*16f90*/  @!P0 LEA.HI.X R31, R0, c[0x0][0x1fc], R21, 0x1, P1 ;  /* 0x00007f00001f8a11 */ /* 0x000fe400008f0c15 */
[C---:B------:R-:W-:Y:S03]  /*16fa0*/  @!P0 LEA R2, P1, R20.reuse, c[0x0][0x1f8], 0x1 ;  /* 0x00007e0014028a11 */ /* 0x040fe600078208ff */
[----:B------:R2:W-:Y:S03]  /*16fb0*/  @!P0 LDGSTS.E.BYPASS.LTC128B.128 [R217+0x4100], [R172.64], !P3 ;  /* 0x04100000acd98fae */ /* 0x0005e6000d901d46 */
[----:B------:R-:W-:Y:S05]  /*16fc0*/  @!P0 LEA.HI.X R3, R20, c[0x0][0x1fc], R100, 0x1, P1 ;  /* 0x00007f0014038a11 */ /* 0x000fea00008f0c64 */
[----:B------:R4:W-:Y:S01]  /*16fd0*/  @!P0 LDGSTS.E.BYPASS.LTC128B.128 [R217+0x1100], [R28.64], !P5 ;  /* 0x011000001cd98fae */ /* 0x0009e2000e901d46 */
[C---:B---3--:R-:W-:Y:S07]  /*16fe0*/  HMMA.16816.F32.BF16 R20, R32.reuse, R24, RZ ;  /* 0x000000182014723c */ /* 0x048fee00000418ff */
[----:B------:R4:W-:Y:S01]  /*16ff0*/  @!P0 LDGSTS.E.BYPASS.LTC128B.128 [R217+0x3100], [R30.64], !P4 ;  /* 0x031000001ed98fae */ /* 0x0009e2000e101d46 */
[C---:B------:R-:W-:Y:S07]  /*17000*/  HMMA.16816.F32.BF16 R24, R32.reuse, R26, RZ ;  /* 0x0000001a2018723c */ /* 0x040fee00000418ff */
[----:B------:R3:W-:Y:S01]  /*17010*/  @!P0 LDGSTS.E.BYPASS.LTC128B.128 [R217+0x5100], [R2.64], !P3 ;  /* 0x0510000002d98fae */ /* 0x0007e2000d901d46 */
[----:B------:R-:W-:Y:S07]  /*17020*/  ISETP.GT.AND P0, PT, R216, R227, PT ;  /* 0x000000e3d800720c */ /* 0x000fee0003f04270 */
[----:B--2---:R-:W-:Y:S08]  /*17030*/  LDSM.16.M88.4 R172, [R202] ;  /* 0x00000000caac783b */ /* 0x004ff00000000200 */
[----:B------:R-:W0:Y:S01]  /*17040*/  LDGDEPBAR ;  /* 0x00000000000079af */ /* 0x000e220000000000 */
[C---:B----4-:R-:W-:Y:S07]  /*17050*/  HMMA.16816.F32.BF16 R28, R32.reuse, R148, RZ ;  /* 0x00000094201c723c */ /* 0x050fee00000418ff */
[----:B------:R-:W2:Y:S01]  /*17060*/  LDSM.16.M88.4 R176, [R198] ;  /* 0x00000000c6b0783b */ /* 0x000ea20000000200 */
[----:B------:R-:W-:Y:S07]  /*17070*/  HMMA.16816.F32.BF16 R32, R32, R150, RZ ;  /* 0x000000962020723c */ /* 0x000fee00000418ff */
[----:B------:R-:W4:Y:S01]  /*17080*/  LDSM.16.M88.4 R180, [R198+0x800] ;  /* 0x00080000c6b4783b */ /* 0x000f220000000200 */
[C---:B-----5:R-:W-:Y:S07]  /*17090*/  HMMA.16816.F32.BF16 R4, R152.reuse, R156, R4 ;  /* 0x0000009c9804723c */ /* 0x060fee0000041804 */
[----:B------:R-:W5:Y:S01]  /*170a0*/  LDSM.16.M88.4 R148, [R198+0x1000] ;  /* 0x00100000c694783b */ /* 0x000f620000000200 */
[C---:B------:R-:W-:Y:S07]  /*170b0*/  HMMA.16816.F32.BF16 R8, R152.reuse, R158, R8 ;  /* 0x0000009e9808723c */ /* 0x040fee0000041808 */
[----:B------:R-:W2:Y:S01]  /*170c0*/  LDSM.16.M88.4 R156, [R198+0x1800] ;  /* 0x00180000c69c783b */ /* 0x000ea20000000200 */
[C---:B------:R-:W-:Y:S07]  /*170d0*/  HMMA.16816.F32.BF16 R12, R152.reuse, R160, R12 ;  /* 0x000000a0980c723c */ /* 0x040fee000004180c */
[----:B------:R-:W-:Y:S01]  /*170e0*/  LDSM.16.M88.4 R184, [R199+0x4000] ;  /* 0x00400000c7b8783b */ /* 0x000fe20000000200 */
[C---:B------:R-:W-:Y:S07]  /*170f0*/  HMMA.16816.F32.BF16 R16, R152.reuse, R162, R16 ;  /* 0x000000a29810723c */ /* 0x040fee0000041810 */
[----:B------:R-:W-:Y:S01]  /*17100*/  LDSM.16.M88.4 R160, [R201] ;  /* 0x00000000c9a0783b */ /* 0x000fe20000000200 */
[C---:B-1----:R-:W-:Y:S07]  /*17110*/  HMMA.16816.F32.BF16 R20, R152.reuse, R164, R20 ;  /* 0x000000a49814723c */ /* 0x042fee0000041814 */
[----:B------:R-:W-:Y:S01]  /*17120*/  LDSM.16.M88.4 R188, [R192+0x2000] ;  /* 0x00200000c0bc783b */ /* 0x000fe20000000200 */
[C---:B------:R-:W-:Y:S07]  /*17130*/  HMMA.16816.F32.BF16 R24, R152.reuse, R166, R24 ;  /* 0x000000a69818723c */ /* 0x040fee0000041818 */
[----:B------:R-:W1:Y:S01]  /*17140*/  LDSM.16.M88.4 R164, [R195] ;  /* 0x00000000c3a4783b */ /* 0x000e620000000200 */
[C---:B------:R-:W-:Y:S08]  /*17150*/  HMMA.16816.F32.BF16 R28, R152.reuse, R168, R28 ;  /* 0x000000a8981c723c */ /* 0x040ff0000004181c */
        /* <DEDUP_REMOVED lines=15> */
[C---:B-1----:R-:W-:Y:S01]  /*17250*/  HMMA.16816.F32.BF16 R4, R160.reuse, R164, R4 ;  /* 0x000000a4a004723c */ /* 0x042fe20000041804 */
[----:B------:R-:W-:Y:S07]  /*17260*/  LDSM.16.M88.4 R172, [R209] ;  /* 0x00000000d1ac783b */ /* 0x000fee0000000200 */
[C---:B------:R-:W-:Y:S01]  /*17270*/  HMMA.16816.F32.BF16 R8, R160.reuse, R166, R8 ;  /* 0x000000a6a008723c */ /* 0x040fe20000041808 */
[----:B------:R-:W-:Y:S07]  /*17280*/  LDSM.16.M88.4 R164, [R211] ;  /* 0x00000000d3a4783b */ /* 0x000fee0000000200 */
[C---:B------:R-:W-:Y:S08]  /*17290*/  HMMA.16816.F32.BF16 R12, R160.reuse, R152, R12 ;  /* 0x00000098a00c723c */ /* 0x040ff0000004180c */
        /* <DEDUP_REMOVED lines=14> */
[----:B------:R-:W4:Y:S07]  /*17380*/  LDSM.16.M88.4 R148, [R208] ;  /* 0x00000000d094783b */ /* 0x000f2e0000000200 */
[C---:B-----5:R-:W-:Y:S08]  /*17390*/  HMMA.16816.F32.BF16 R20, R184.reuse, R156, R20 ;  /* 0x0000009cb814723c */ /* 0x060ff00000041814 */
[C---:B------:R-:W-:Y:S01]  /*173a0*/  HMMA.16816.F32.BF16 R24, R184.reuse, R158, R24 ;  /* 0x0000009eb818723c */ /* 0x040fe20000041818 */
[----:B------:R-:W5:Y:S07]  /*173b0*/  LDSM.16.M88.4 R156, [R202+0x4000] ;  /* 0x00400000ca9c783b */ /* 0x000f6e0000000200 */
        /* <DEDUP_REMOVED lines=13> */
[C---:B----4-:R-:W-:Y:S08]  /*17490*/  HMMA.16816.F32.BF16 R28, R160.reuse, R148, R28 ;  /* 0x00000094a01c723c */ /* 0x050ff0000004181c */
[----:B------:R-:W-:Y:S01]  /*174a0*/  HMMA.16816.F32.BF16 R32, R160, R150, R32 ;  /* 0x00000096a020723c */ /* 0x000fe20000041820 */
[----:B------:R-:W4:Y:S07]  /*174b0*/  LDSM.16.M88.4 R148, [R198+0x3800] ;  /* 0x00380000c694783b */ /* 0x000f2e0000000200 */
[C---:B-----5:R-:W-:Y:S01]  /*174c0*/  HMMA.16816.F32.BF16 R4, R156.reuse, R176, R4 ;  /* 0x000000b09c04723c */ /* 0x060fe20000041804 */
[----:B------:R-:W5:Y:S07]  /*174d0*/  LDSM.16.M88.4 R160, [R201+0x4000] ;  /* 0x00400000c9a0783b */ /* 0x000f6e0000000200 */
[C---:B------:R-:W-:Y:S01]  /*174e0*/  HMMA.16816.F32.BF16 R8, R156.reuse, R178, R8 ;  /* 0x000000b29c08723c */ /* 0x040fe20000041808 */
[----:B------:R-:W3:Y:S07]  /*174f0*/  LDSM.16.M88.4 R176, [R195+0x3000] ;  /* 0x00300000c3b0783b */ /* 0x000eee0000000200 */
[C---:B-1----:R-:W-:Y:S08]  /*17500*/  HMMA.16816.F32.BF16 R12, R156.reuse, R152, R12 ;  /* 0x000000989c0c723c */ /* 0x042ff0000004180c */
[C---:B------:R-:W-:Y:S01]  /*17510*/  HMMA.16816.F32.BF16 R16, R156.reuse, R154, R16 ;  /* 0x0000009a9c10723c */ /* 0x040fe20000041810 */
[----:B------:R-:W1:Y:S07]  /*17520*/  LDSM.16.M88.4 R152, [R195+0x3800] ;  /* 0x00380000c398783b */ /* 0x000e6e0000000200 */
[C---:B--2---:R-:W-:Y:S08]  /*17530*/  HMMA.16816.F32.BF16 R20, R156.reuse, R164, R20 ;  /* 0x000000a49c14723c */ /* 0x044ff00000041814 */
[C---:B------:R-:W-:Y:S01]  /*17540*/  HMMA.16816.F32.BF16 R24, R156.reuse, R166, R24 ;  /* 0x000000a69c18723c */ /* 0x040fe20000041818 */
[----:B------:R-:W-:Y:S07]  /*17550*/  LDSM.16.M88.4 R164, [R200+0x8000] ;  /* 0x00800000c8a4783b */ /* 0x000fee0000000200 */
[C---:B----4-:R-:W-:Y:S08]  /*17560*/  HMMA.16816.F32.BF16 R28, R156.reuse, R148, R28 ;  /* 0x000000949c1c723c */ /* 0x050ff0000004181c */
[----:B------:R-:W-:Y:S01]  /*17570*/  HMMA.16816.F32.BF16 R32, R156, R150, R32 ;  /* 0x000000969c20723c */ /* 0x000fe20000041820 */
[----:B------:R-:W2:Y:S07]  /*17580*/  LDSM.16.M88.4 R148, [R192+0x5000] ;  /* 0x00500000c094783b */ /* 0x000eae0000000200 */
[C---:B-----5:R-:W-:Y:S01]  /*17590*/  HMMA.16816.F32.BF16 R4, R160.reuse, R168, R4 ;  /* 0x000000a8a004723c */ /* 0x060fe20000041804 */
[----:B------:R-:W4:Y:S07]  /*175a0*/  LDSM.16.M88.4 R156, [R192+0x5800] ;  /* 0x00580000c09c783b */ /* 0x000f2e0000000200 */
[C---:B------:R-:W-:Y:S01]  /*175b0*/  HMMA.16816.F32.BF16 R8, R160.reuse, R170, R8 ;  /* 0x000000aaa008723c */ /* 0x040fe20000041808 */
[----:B------:R-:W5:Y:S07]  /*175c0*/  LDSM.16.M88.4 R168, [R207] ;  /* 0x00000000cfa8783b */ /* 0x000f6e0000000200 */
[C---:B------:R-:W-:Y:S08]  /*175d0*/  HMMA.16816.F32.BF16 R12, R160.reuse, R172, R12 ;  /* 0x000000aca00c723c */ /* 0x040ff0000004180c */
[C---:B------:R-:W-:Y:S01]  /*175e0*/  HMMA.16816.F32.BF16 R16, R160.reuse, R174, R16 ;  /* 0x000000aea010723c */ /* 0x040fe20000041810 */
[----:B------:R-:W2:Y:S07]  /*175f0*/  LDSM.16.M88.4 R172, [R206] ;  /* 0x00000000ceac783b */ /* 0x000eae0000000200 */
[C---:B---3--:R-:W-:Y:S08]  /*17600*/  HMMA.16816.F32.BF16 R20, R160.reuse, R176, R20 ;  /* 0x000000b0a014723c */ /* 0x048ff00000041814 */
[C---:B------:R-:W-:Y:S01]  /*17610*/  HMMA.16816.F32.BF16 R24, R160.reuse, R178, R24 ;  /* 0x000000b2a018723c */ /* 0x040fe20000041818 */
[----:B------:R-:W-:Y:S07]  /*17620*/  LDSM.16.M88.4 R176, [R202+0x8000] ;  /* 0x00800000cab0783b */ /* 0x000fee0000000200 */
[C---:B-1----:R-:W-:Y:S08]  /*17630*/  HMMA.16816.F32.BF16 R28, R160.reuse, R152, R28 ;  /* 0x00000098a01c723c */ /* 0x042ff0000004181c */
[----:B------:R-:W-:Y:S01]  /*17640*/  HMMA.16816.F32.BF16 R32, R160, R154, R32 ;  /* 0x0000009aa020723c */ /* 0x000fe20000041820 */
[----:B------:R-:W1:Y:S07]  /*17650*/  LDSM.16.M88.4 R152, [R205] ;  /* 0x00000000cd98783b */ /* 0x000e6e0000000200 */
[C---:B------:R-:W-:Y:S01]  /*17660*/  HMMA.16816.F32.BF16 R4, R180.reuse, R184, R4 ;  /* 0x000000b8b404723c */ /* 0x040fe20000041804 */
[----:B------:R-:W3:Y:S07]  /*17670*/  LDSM.16.M88.4 R160, [R204] ;  /* 0x00000000cca0783b */ /* 0x000eee0000000200 */
        /* <DEDUP_REMOVED lines=8> */
[C---:B----4-:R-:W-:Y:S08]  /*17700*/  HMMA.16816.F32.BF16 R28, R180.reuse, R156, R28 ;  /* 0x0000009cb41c723c */ /* 0x050ff0000004181c */
[----:B------:R-:W-:Y:S01]  /*17710*/  HMMA.16816.F32.BF16 R32, R180, R158, R32 ;  /* 0x0000009eb420723c */ /* 0x000fe20000041820 */
[----:B------:R-:W4:Y:S07]  /*17720*/  LDSM.16.M88.4 R156, [R198+0x5000] ;  /* 0x00500000c69c783b */ /* 0x000f2e0000000200 */
[C---:B-----5:R-:W-:Y:S01]  /*17730*/  HMMA.16816.F32.BF16 R4, R164.reuse, R168, R4 ;  /* 0x000000a8a404723c */ /* 0x060fe20000041804 */
[----:B------:R-:W-:Y:S07]  /*17740*/  LDSM.16.M88.4 R180, [R201+0x8000] ;  /* 0x00800000c9b4783b */ /* 0x000fee0000000200 */
[C---:B------:R-:W-:Y:S01]  /*17750*/  HMMA.16816.F32.BF16 R8, R164.reuse, R170, R8 ;  /* 0x000000aaa408723c */ /* 0x040fe20000041808 */
[----:B------:R-:W5:Y:S07]  /*17760*/  LDSM.16.M88.4 R168, [R198+0x5800] ;  /* 0x00580000c6a8783b */ /* 0x000f6e0000000200 */
[C---:B------:R-:W-:Y:S08]  /*17770*/  HMMA.16816.F32.BF16 R12, R164.reuse, R172, R12 ;  /* 0x000000aca40c723c */ /* 0x040ff0000004180c */
[C---:B------:R-:W-:Y:S08]  /*17780*/  HMMA.16816.F32.BF16 R16, R164.reuse, R174, R16 ;  /* 0x000000aea410723c */ /* 0x040ff00000041810 */
[C---:B-1----:R-:W-:Y:S08]  /*17790*/  HMMA.16816.F32.BF16 R20, R164.reuse, R152, R20 ;  /* 0x00000098a414723c */ /* 0x042ff00000041814 */
[C---:B------:R-:W-:Y:S08]  /*177a0*/  HMMA.16816.F32.BF16 R24, R164.reuse, R154, R24 ;  /* 0x0000009aa418723c */ /* 0x040ff00000041818 */
[C---:B---3--:R-:W-:Y:S08]  /*177b0*/  HMMA.16816.F32.BF16 R28, R164.reuse, R160, R28 ;  /* 0x000000a0a41c723c */ /* 0x048ff0000004181c */
[----:B------:R-:W-:Y:S08]  /*177c0*/  HMMA.16816.F32.BF16 R32, R164, R162, R32 ;  /* 0x000000a2a420723c */ /* 0x000ff00000041820 */
[C---:B------:R-:W-:Y:S08]  /*177d0*/  HMMA.16816.F32.BF16 R4, R176.reuse, R184, R4 ;  /* 0x000000b8b004723c */ /* 0x040ff00000041804 */
        /* <DEDUP_REMOVED lines=139> */
[----:B------:R-:W-:Y:S01]  /*18090*/  FFMA.FTZ R11, R153, c[0x0][0x2d0], -R155 ;  /* 0x0000b400990b7a23 */ /* 0x000fe2000001089b */
        /* <DEDUP_REMOVED lines=24> */
[--C-:B------:R-:W-:Y:S01]  /*18220*/  FFMA.FTZ R5, R154, c[0x0][0x2d0], -R155.reuse ;  /* 0x0000b4009a057a23 */ /* 0x100fe2000001089b */
        /* <DEDUP_REMOVED lines=52> */
[----:B--2---:R-:W-:Y:S02]  /*18570*/  FFMA.FTZ R102, R151, c[0x0][0x2d0], -R155 ;  /* 0x0000b40097667a23 */ /* 0x004fe4000001089b */
[----:B------:R2:W-:Y:S01]  /*18580*/  MUFU.EX2 R188, R14 ;  /* 0x0000000e00bc7308 */ /* 0x0005e20000000800 */
[----:B------:R-:W-:Y:S01]  /*18590*/  @P0 LEA.HI.X R5, R5, c[0x0][0x1cc], R15, 0x1, P1 ;  /* 0x0000730005050a11 */ /* 0x000fe200008f0c0f */
[----:B------:R3:W-:Y:S01]  /*185a0*/  @P0 LDGSTS.E.BYPASS.LTC128B.128 [R217+0x9100], [R6.64], !P4 ;  /* 0x0910000006d90fae */ /* 0x0007e2000e101d46 */
[C---:B------:R-:W-:Y:S02]  /*185b0*/  FMUL.FTZ R43, R0.reuse, R43 ;  /* 0x0000002b002b7220 */ /* 0x040fe40000410000 */
[C---:B------:R-:W-:Y:S02]  /*185c0*/  FMUL.FTZ R46, R0.reuse, R46 ;  /* 0x0000002e002e7220 */ /* 0x040fe40000410000 */
[C---:B------:R-:W-:Y:S02]  /*185d0*/  FMUL.FTZ R47, R0.reuse, R47 ;  /* 0x0000002f002f7220 */ /* 0x040fe40000410000 */
[C---:B------:R-:W-:Y:S01]  /*185e0*/  FMUL.FTZ R50, R0.reuse, R50 ;  /* 0x0000003200327220 */ /* 0x040fe20000410000 */
[----:B------:R4:W-:Y:S01]  /*185f0*/  @P0 LDGSTS.E.BYPASS.LTC128B.128 [R217+0xb100], [R4.64], !P3 ;  /* 0x0b10000004d90fae */ /* 0x0009e2000d901d46 */
[----:B------:R4:W-:Y:S01]  /*18600*/  MUFU.EX2 R220, R102 ;  /* 0x0000006600dc7308 */ /* 0x0009e20000000800 */
[----:B------:R-:W-:Y:S01]  /*18610*/  FMUL.FTZ R51, R0, R51 ;  /* 0x0000003300337220 */ /* 0x000fe20000410000 */
[----:B------:R-:W-:Y:S01]  /*18620*/  ISETP.GT.AND P0, PT, R216, R244, PT ;  /* 0x000000f4d800720c */ /* 0x000fe20003f04270 */
[C---:B------:R-:W-:Y:S01]  /*18630*/  FMUL.FTZ R54, R0.reuse, R54 ;  /* 0x0000003600367220 */ /* 0x040fe20000410000 */
[----:B------:R-:W-:Y:S01]  /*18640*/  MOV R216, R215 ;  /* 0x000000d700d87202 */ /* 0x000fe20000000f00 */
        /* <DEDUP_REMOVED lines=9> */
[C---:B---3--:R-:W-:Y:S01]  /*186e0*/  FMUL.FTZ R6, R0.reuse, R110 ;  /* 0x0000006e00067220 */ /* 0x048fe20000410000 */
[----:B-----5:R-:W-:Y:S01]  /*186f0*/  F2FP.BF16.PACK_AB R110, R223, R224 ;  /* 0x000000e0df6e723e */ /* 0x020fe200000010ff */
[C---:B------:R-:W-:Y:S02]  /*18700*/  FMUL.FTZ R7, R0.reuse, R111 ;  /* 0x0000006f00077220 */ /* 0x040fe40000410000 */
[----:B------:R-:W-:Y:S01]  /*18710*/  FMUL.FTZ R59, R0, R59 ;  /* 0x0000003b003b7220 */ /* 0x000fe20000410000 */
[----:B------:R-:W-:Y:S01]  /*18720*/  LDSM.16.MT88.4 R120, [R194+0x2000] ;  /* 0x00200000c278783b */ /* 0x000fe20000004200 */
[----:B------:R2:W3:Y:S01]  /*18730*/  MUFU.EX2 R187, R14 ;  /* 0x0000000e00bb7308 */ /* 0x0004e20000000800 */
[----:B----4-:R-:W-:Y:S02]  /*18740*/  FFMA.FTZ R4, R156, c[0x0][0x2d0], -R101 ;  /* 0x0000b4009c047a23 */ /* 0x010fe40000010865 */
[----:B------:R-:W-:Y:S02]  /*18750*/  FMUL.FTZ R5, R2, R109 ;  /* 0x0000006d02057220 */ /* 0x000fe40000410000 */
[----:B------:R-:W-:Y:S02]  /*18760*/  FFMA.FTZ R102, R160, c[0x0][0x2d0], -R155 ;  /* 0x0000b400a0667a23 */ /* 0x000fe4000001089b */
        /* <DEDUP_REMOVED lines=26> */
[C---:B------:R-:W-:Y:S02]  /*18910*/  FMUL.FTZ R74, R0.reuse, R74 ;  /* 0x0000004a004a7220 */ /* 0x040fe40000410000 */
        /* <DEDUP_REMOVED lines=47> */
[----:B------:R-:W-:Y:S02]  /*18c10*/  FMUL.FTZ R92, R2, R92 ;  /* 0x0000005c025c7220 */ /* 0x000fe40000410000 */
        /* <DEDUP_REMOVED lines=15> */
[--C-:B-1----:R-:W-:Y:S02]  /*18d10*/  FFMA.FTZ R102, R165, c[0x0][0x2d0], -R155.reuse ;  /* 0x0000b400a5667a23 */ /* 0x102fe4000001089b */
        /* <DEDUP_REMOVED lines=16> */
[--C-:B-1----:R-:W-:Y:S02]  /*18e20*/  FFMA.FTZ R102, R167, c[0x0][0x2d0], -R155.reuse ;  /* 0x0000b400a7667a23 */ /* 0x102fe4000001089b */
        /* <DEDUP_REMOVED lines=61> */
[----:B---3--:R-:W-:Y:S02]  /*19200*/  FFMA.FTZ R102, R172, c[0x0][0x2d0], -R101 ;  /* 0x0000b400ac667a23 */ /* 0x008fe40000010865 */
        /* <DEDUP_REMOVED lines=8> */
[--C-:B---3--:R-:W-:Y:S02]  /*19290*/  FFMA.FTZ R102, R178, c[0x0][0x2d0], -R155.reuse ;  /* 0x0000b400b2667a23 */ /* 0x108fe4000001089b */
        /* <DEDUP_REMOVED lines=11> */
[----:B------:R4:W5:Y:S06]  /*19350*/  MUFU.EX2 R179, R102 ;  /* 0x0000006600b37308 */ /* 0x00096c0000000800 */
[C---:B------:R-:W-:Y:S08]  /*19360*/  HMMA.16816.F32.BF16 R84, R108.reuse, R124, R84 ;  /* 0x0000007c6c54723c */ /* 0x040ff00000041854 */
[C---:B------:R-:W-:Y:S01]  /*19370*/  HMMA.16816.F32.BF16 R88, R108.reuse, R126, R88 ;  /* 0x0000007e6c58723c */ /* 0x040fe20000041858 */
[----:B------:R-:W3:Y:S07]  /*19380*/  LDSM.16.MT88.4 R124, [R193+0x3000] ;  /* 0x00300000c17c783b */ /* 0x000eee0000004200 */
        /* <DEDUP_REMOVED lines=10> */
[----:B----4-:R-:W-:Y:S02]  /*19430*/  FFMA.FTZ R102, R177, c[0x0][0x2d0], -R155 ;  /* 0x0000b400b1667a23 */ /* 0x010fe4000001089b */
[----:B------:R-:W-:Y:S03]  /*19440*/  LDSM.16.MT88.4 R152, [R193+0x3800] ;  /* 0x00380000c198783b */ /* 0x000fe60000004200 */
[C---:B------:R-:W-:Y:S01]  /*19450*/  HMMA.16816.F32.BF16 R8, R108.reuse, R118, R8 ;  /* 0x000000766c08723c */ /* 0x040fe20000041808 */
[----:B------:R1:W-:Y:S04]  /*19460*/  MUFU.EX2 R177, R102 ;  /* 0x0000006600b17308 */ /* 0x0003e80000000800 */
[----:B------:R-:W4:Y:S03]  /*19470*/  LDSM.16.MT88.4 R116, [R193+0x5000] ;  /* 0x00500000c174783b */ /* 0x000f260000004200 */
[C---:B------:R-:W-:Y:S08]  /*19480*/  HMMA.16816.F32.BF16 R12, R108.reuse, R128, R12 ;  /* 0x000000806c0c723c */ /* 0x040ff0000004180c */
[C---:B------:R-:W-:Y:S01]  /*19490*/  HMMA.16816.F32.BF16 R16, R108.reuse, R130, R16 ;  /* 0x000000826c10723c */ /* 0x040fe20000041810 */
[----:B------:R-:W-:Y:S07]  /*194a0*/  LDSM.16.MT88.4 R128, [R197+0x1800] ;  /* 0x00180000c580783b */ /* 0x000fee0000004200 */
[C---:B---3--:R-:W-:Y:S04]  /*194b0*/  HMMA.16816.F32.BF16 R20, R108.reuse, R120, R20 ;  /* 0x000000786c14723c */ /* 0x048fe80000041814 */
[--C-:B-1----:R-:W-:Y:S04]  /*194c0*/  FFMA.FTZ R102, R235, c[0x0][0x2d0], -R101.reuse ;  /* 0x0000b400eb667a23 */ /* 0x102fe80000010865 */
[C---:B------:R-:W-:Y:S01]  /*194d0*/  HMMA.16816.F32.BF16 R24, R108.reuse, R122, R24 ;  /* 0x0000007a6c18723c */ /* 0x040fe20000041818 */
[----:B------:R-:W1:Y:S01]  /*194e0*/  LDSM.16.MT88.4 R120, [R194+0x5000] ;  /* 0x00500000c278783b */ /* 0x000e620000004200 */
[----:B------:R3:W-:Y:S06]  /*194f0*/  MUFU.EX2 R172, R102 ;  /* 0x0000006600ac7308 */ /* 0x0007ec0000000800 */
[C---:B------:R-:W-:Y:S08]  /*19500*/  HMMA.16816.F32.BF16 R28, R108.reuse, R132, R28 ;  /* 0x000000846c1c723c */ /* 0x040ff0000004181c */
[C---:B------:R-:W-:Y:S08]  /*19510*/  HMMA.16816.F32.BF16 R32, R108.reuse, R134, R32 ;  /* 0x000000866c20723c */ /* 0x040ff00000041820 */
[C---:B------:R-:W-:Y:S04]  /*19520*/  HMMA.16816.F32.BF16 R36, R108.reuse, R124, R36 ;  /* 0x0000007c6c24723c */ /* 0x040fe80000041824 */
[--C-:B---3--:R-:W-:Y:S02]  /*19530*/  FFMA.FTZ R102, R236, c[0x0][0x2d0], -R101.reuse ;  /* 0x0000b400ec667a23 */ /* 0x108fe40000010865 */
[----:B------:R-:W-:Y:S02]  /*19540*/  FFMA.FTZ R101, R140, c[0x0][0x2d0], -R101 ;  /* 0x0000b4008c657a23 */ /* 0x000fe40000010865 */
[C---:B------:R-:W-:Y:S01]  /*19550*/  HMMA.16816.F32.BF16 R40, R108.reuse, R126, R40 ;  /* 0x0000007e6c28723c */ /* 0x040fe20000041828 */
[----:B------:R-:W3:Y:S01]  /*19560*/  LDSM.16.MT88.4 R124, [R197+0x5000] ;  /* 0x00500000c57c783b */ /* 0x000ee20000004200 */
[----:B------:R-:W1:Y:S06]  /*19570*/  MUFU.EX2 R102, R102 ;  /* 0x0000006600667308 */ /* 0x000e6c0000000800 */
[C---:B------:R-:W-:Y:S04]  /*19580*/  HMMA.16816.F32.BF16 R44, R108.reuse, R136, R44 ;  /* 0x000000886c2c723c */ /* 0x040fe8000004182c */
[----:B------:R-:W1:Y:S04]  /*19590*/  MUFU.EX2 R101, R101 ;  /* 0x0000006500657308 */ /* 0x000e680000000800 */
[C---:B------:R-:W-:Y:S01]  /*195a0*/  HMMA.16816.F32.BF16 R48, R108.reuse, R138, R48 ;  /* 0x0000008a6c30723c */ /* 0x040fe20000041830 */
[----:B------:R-:W-:Y:S07]  /*195b0*/  LDSM.16.MT88.4 R136, [R196+0x1800] ;  /* 0x00180000c488783b */ /* 0x000fee0000004200 */
[C---:B------:R-:W-:Y:S07]  /*195c0*/  HMMA.16816.F32.BF16 R52, R108.reuse, R148, R52 ;  /* 0x000000946c34723c */ /* 0x040fee0000041834 */
[----:B-----5:R-:W-:Y:S01]  /*195d0*/  F2FP.BF16.PACK_AB R148, R179, R180 ;  /* 0x000000b4b394723e */ /* 0x020fe200000010ff */
[C---:B------:R-:W-:Y:S04]  /*195e0*/  HMMA.16816.F32.BF16 R56, R108.reuse, R150, R56 ;  /* 0x000000966c38723c */ /* 0x040fe80000041838 */
[----:B-1----:R-:W-:Y:S03]  /*195f0*/  F2FP.BF16.PACK_AB R149, R102, R172 ;  /* 0x000000ac6695723e */ /* 0x002fe600000010ff */
[----:B------:R-:W-:Y:S01]  /*19600*/  F2FP.BF16.PACK_AB R150, R177, R178 ;  /* 0x000000b2b196723e */ /* 0x000fe200000010ff */
[C---:B--2---:R-:W-:Y:S04]  /*19610*/  HMMA.16816.F32.BF16 R60, R108.reuse, R112, R60 ;  /* 0x000000706c3c723c */ /* 0x044fe8000004183c */
[----:B------:R-:W-:Y:S04]  /*19620*/  F2FP.BF16.PACK_AB R151, R101, R103 ;  /* 0x000000676597723e */ /* 0x000fe800000010ff */
[C---:B------:R-:W-:Y:S01]  /*19630*/  HMMA.16816.F32.BF16 R64, R108.reuse, R114, R64 ;  /* 0x000000726c40723c */ /* 0x040fe20000041840 */
[----:B------:R-:W1:Y:S07]  /*19640*/  LDSM.16.MT88.4 R112, [R196+0x5000] ;  /* 0x00500000c470783b */ /* 0x000e6e0000004200 */
[C---:B----4-:R-:W-:Y:S08]  /*19650*/  HMMA.16816.F32.BF16 R68, R108.reuse, R116, R68 ;  /* 0x000000746c44723c */ /* 0x050ff00000041844 */
[C---:B------:R-:W-:Y:S01]  /*19660*/  HMMA.16816.F32.BF16 R72, R108.reuse, R118, R72 ;  /* 0x000000766c48723c */ /* 0x040fe20000041848 */
[----:B------:R-:W2:Y:S07]  /*19670*/  LDSM.16.MT88.4 R116, [R193+0x1800] ;  /* 0x00180000c174783b */ /* 0x000eae0000004200 */
[C---:B------:R-:W-:Y:S08]  /*19680*/  HMMA.16816.F32.BF16 R76, R108.reuse, R120, R76 ;  /* 0x000000786c4c723c */ /* 0x040ff0000004184c */
[C---:B------:R-:W-:Y:S01]  /*19690*/  HMMA.16816.F32.BF16 R80, R108.reuse, R122, R80 ;  /* 0x0000007a6c50723c */ /* 0x040fe20000041850 */
[----:B------:R-:W4:Y:S07]  /*196a0*/  LDSM.16.MT88.4 R120, [R194+0x1800] ;  /* 0x00180000c278783b */ /* 0x000f2e0000004200 */
[C---:B---3--:R-:W-:Y:S08]  /*196b0*/  HMMA.16816.F32.BF16 R84, R108.reuse, R124, R84 ;  /* 0x0000007c6c54723c */ /* 0x048ff00000041854 */
[C---:B------:R-:W-:Y:S08]  /*196c0*/  HMMA.16816.F32.BF16 R88, R108.reuse, R126, R88 ;  /* 0x0000007e6c58723c */ /* 0x040ff00000041858 */
[C---:B-1----:R-:W-:Y:S08]  /*196d0*/  HMMA.16816.F32.BF16 R92, R108.reuse, R112, R92 ;  /* 0x000000706c5c723c */ /* 0x042ff0000004185c */
[----:B------:R-:W-:Y:S08]  /*196e0*/  HMMA.16816.F32.BF16 R96, R108, R114, R96 ;  /* 0x000000726c60723c */ /* 0x000ff00000041860 */
[C---:B--2---:R-:W-:Y:S01]  /*196f0*/  HMMA.16816.F32.BF16 R108, R148.reuse, R116, R4 ;  /* 0x00000074946c723c */ /* 0x044fe20000041804 */
[----:B------:R-:W1:Y:S07]  /*19700*/  LDSM.16.MT88.4 R4, [R194+0x5800] ;  /* 0x00580000c204783b */ /* 0x000e6e0000004200 */
[C---:B------:R-:W-:Y:S01]  /*19710*/  HMMA.16816.F32.BF16 R112, R148.reuse, R118, R8 ;  /* 0x000000769470723c */ /* 0x040fe20000041808 */
[----:B------:R-:W2:Y:S07]  /*19720*/  LDSM.16.MT88.4 R8, [R197+0x5800] ;  /* 0x00580000c508783b */ /* 0x000eae0000004200 */
[C---:B----4-:R-:W-:Y:S01]  /*19730*/  HMMA.16816.F32.BF16 R116, R148.reuse, R120, R12 ;  /* 0x000000789474723c */ /* 0x050fe2000004180c */
        /* <DEDUP_REMOVED lines=34> */
.L_x_720:
[----:B------:R-:W-:-:S13]  /*19960*/  ISETP.GE.AND P0, PT, R215, R227, PT ;  /* 0x000000e3d700720c */ /* 0x000fda0003f06270 */
[----:B------:R-:W-:Y:S05]  /*19970*/  @!P0 BRA `(.L_x_722) ;  /* 0x000038b000008947 */ /* 0x000fea0003800000 */
[----:B------:R-:W-:Y:S02]  /*19980*/  MOV R102, R8 ;  /* 0x0000000800667202 */ /* 0x000fe40000000f00 */
[----:B------:R-:W-:Y:S02]  /*19990*/  MOV R101, R100 ;  /* 0x0000006400657202 */ /* 0x000fe40000000f00 */
.L_x_731:
[----:B------:R-:W-:Y:S01]  /*199a0*/  SHF.R.S32.HI R0, RZ, 0x1f, R215 ;  /* 0x0000001fff007819 */ /* 0x000fe200000114d7 */
[----:B------:R-:W-:Y:S04]  /*199b0*/  DEPBAR.LE SB0, 0x0 ;  /* 0x000080000000791a */ /* 0x000fe80000000000 */
[----:B------:R-:W-:Y:S01]  /*199c0*/  IMAD R0, R0, c[0x0][0x208], RZ ;  /* 0x0000820000007a24 */ /* 0x000fe200078e02ff */
[----:B------:R-:W-:Y:S01]  /*199d0*/  WARPSYNC 0xffffffff ;  /* 0xffffffff00007948 */ /* 0x000fe20003800000 */
[----:B------:R-:W-:Y:S01]  /*199e0*/  BAR.SYNC.DEFER_BLOCKING 0x0 ;  /* 0x0000000000007b1d */ /* 0x000fe20000010000 */
[C---:B------:R-:W-:Y:S01]  /*199f0*/  IMAD.WIDE.U32 R2, R215.reuse, c[0x0][0x208], RZ ;  /* 0x00008200d7027a25 */ /* 0x040fe200078e00ff */
[----:B------:R-:W-:Y:S03]  /*19a00*/  MOV R216, c[0x0][0x2c4] ;  /* 0x0000b10000d87a02 */ /* 0x000fe60000000f00 */
[----:B------:R-:W-:Y:S01]  /*19a10*/  IMAD R0, R215, c[0x0][0x20c], R0 ;  /* 0x00008300d7007a24 */ /* 0x000fe200078e0200 */
[----:B------:R-:W-:Y:S01]  /*19a20*/  ISETP.NE.AND P6, PT, R216, 0x1, PT ;  /* 0x00000001d800780c */ /* 0x000fe20003fc5270 */
[----:B------:R-:W-:Y:S02]  /*19a30*/  IMAD.MOV.U32 R6, RZ, RZ, c[0x0][0x208] ;  /* 0x00008200ff067624 */ /* 0x000fe400078e00ff */
[----:B------:R-:W-:Y:S02]  /*19a40*/  IMAD.SHL.U32 R4, R2, 0x40, RZ ;  /* 0x0000004002047824 */ /* 0x000fe400078e00ff */
[----:B------:R-:W-:Y:S02]  /*19a50*/  IMAD.IADD R0, R3, 0x1, R0 ;  /* 0x0000000103007824 */ /* 0x000fe400078e0200 */
[----:B------:R-:W-:Y:S01]  /*19a60*/  IMAD.MOV.U32 R7, RZ, RZ, c[0x0][0x20c] ;  /* 0x00008300ff077624 */ /* 0x000fe200078e00ff */
[----:B------:R-:W-:Y:S02]  /*19a70*/  LEA R3, P0, R6, R4, 0x5 ;  /* 0x0000000406037211 */ /* 0x000fe400078028ff */
[----:B------:R-:W-:Y:S02]  /*19a80*/  SHF.L.U64.HI R0, R2, 0x6, R0 ;  /* 0x0000000602007819 */ /* 0x000fe40000010200 */
[----:B------:R-:W-:Y:S02]  /*19a90*/  IADD3 R5, P1, R4, R230, RZ ;  /* 0x000000e604057210 */ /* 0x000fe40007f3e0ff */
[----:B------:R-:W-:Y:S02]  /*19aa0*/  LEA.HI.X R2, R6, R0, R7, 0x5, P0 ;  /* 0x0000000006027211 */ /* 0x000fe400000f2c07 */
[----:B------:R-:W-:Y:S02]  /*19ab0*/  IADD3 R7, P0, R230, 0x40, RZ ;  /* 0x00000040e6077810 */ /* 0x000fe40007f1e0ff */
[C---:B------:R-:W-:Y:S01]  /*19ac0*/  LEA R28, P2, R5.reuse, c[0x0][0x1f8], 0x1 ;  /* 0x00007e00051c7a11 */ /* 0x040fe200078408ff */
[----:B------:R-:W-:Y:S01]  /*19ad0*/  LDSM.16.M88.4 R32, [R199] ;  /* 0x00000000c720783b */ /* 0x000fe20000000200 */
[----:B------:R-:W-:Y:S01]  /*19ae0*/  IADD3.X R12, R0, R233, RZ, P1, !PT ;  /* 0x000000e9000c7210 */ /* 0x000fe20000ffe4ff */
[--C-:B------:R-:W-:Y:S01]  /*19af0*/  IMAD.X R6, RZ, RZ, R233.reuse, P0 ;  /* 0x000000ffff067224 */ /* 0x100fe200000e06e9 */
[----:B------:R-:W-:Y:S01]  /*19b00*/  IADD3 R13, P1, R4, R7, RZ ;  /* 0x00000007040d7210 */ /* 0x000fe20007f3e0ff */
[----:B------:R-:W-:Y:S01]  /*19b10*/  ULDC UR4, c[0x0][0x324] ;  /* 0x0000c90000047ab9 */ /* 0x000fe20000000800 */
[----:B------:R-:W-:Y:S01]  /*19b20*/  LEA.HI.X R29, R5, c[0x0][0x1fc], R12, 0x1, P2 ;  /* 0x00007f00051d7a11 */ /* 0x000fe200010f0c0c */
[----:B------:R-:W-:Y:S01]  /*19b30*/  ULOP3.LUT UR4, URZ, UR4, URZ, 0x33, !UPT ;  /* 0x000000043f047292 */ /* 0x000fe2000f8e333f */
[----:B------:R-:W-:Y:S01]  /*19b40*/  IADD3 R5, P0, R230, 0x80, RZ ;  /* 0x00000080e6057810 */ /* 0x000fe20007f1e0ff */
[----:B------:R-:W1:Y:S01]  /*19b50*/  LDSM.16.M88.4 R8, [R192] ;  /* 0x00000000c008783b */ /* 0x000e620000000200 */
[----:B------:R-:W-:Y:S01]  /*19b60*/  IMAD.X R14, R0, 0x1, R6, P1 ;  /* 0x00000001000e7824 */ /* 0x000fe200008e0606 */
[C---:B------:R-:W-:Y:S02]  /*19b70*/  LEA R22, P1, R13.reuse, c[0x0][0x1f8], 0x1 ;  /* 0x00007e000d167a11 */ /* 0x040fe400078208ff */
[--C-:B------:R-:W-:Y:S01]  /*19b80*/  IMAD.X R12, RZ, RZ, R233.reuse, P0 ;  /* 0x000000ffff0c7224 */ /* 0x100fe200000e06e9 */
[----:B------:R-:W-:Y:S02]  /*19b90*/  IADD3 R4, P0, R4, R5, RZ ;  /* 0x0000000504047210 */ /* 0x000fe40007f1e0ff */
[----:B------:R-:W2:Y:S01]  /*19ba0*/  LDSM.16.M88.4 R16, [R192+0x800] ;  /* 0x00080000c010783b */ /* 0x000ea20000000200 */
[----:B------:R-:W-:Y:S02]  /*19bb0*/  LEA.HI.X R23, R13, c[0x0][0x1fc], R14, 0x1, P1 ;  /* 0x00007f000d177a11 */ /* 0x000fe400008f0c0e */
[C---:B------:R-:W-:Y:S02]  /*19bc0*/  IADD3 R7, P1, R3.reuse, R7, RZ ;  /* 0x0000000703077210 */ /* 0x040fe40007f3e0ff */
[----:B------:R-:W-:Y:S02]  /*19bd0*/  IADD3.X R13, R0, R12, RZ, P0, !PT ;  /* 0x0000000c000d7210 */ /* 0x000fe400007fe4ff */
        /* <DEDUP_REMOVED lines=17> */
[C---:B-1----:R-:W-:Y:S02]  /*19cf0*/  HMMA.16816.F32.BF16 R4, R32.reuse, R8, RZ ;  /* 0x000000082004723c */ /* 0x042fe400000418ff */
[----:B------:R-:W1:Y:S01]  /*19d00*/  LDSM.16.M88.4 R160, [R214] ;  /* 0x00000000d6a0783b */ /* 0x000e620000000200 */
[----:B------:R-:W-:Y:S05]  /*19d10*/  ISETP.GT.AND P0, PT, R215, R227, PT ;  /* 0x000000e3d700720c */ /* 0x000fea0003f04270 */
[C---:B------:R-:W-:Y:S01]  /*19d20*/  HMMA.16816.F32.BF16 R8, R32.reuse, R10, RZ ;  /* 0x0000000a2008723c */ /* 0x040fe200000418ff */
        /* <DEDUP_REMOVED lines=10> */
[----:B------:R2:W-:Y:S07]  /*19dd0*/  LDGSTS.E.BYPASS.LTC128B.128 [R217+0x5100], [R14.64], !P3 ;  /* 0x051000000ed97fae */ /* 0x0005ee000d901d46 */
[----:B------:R-:W-:Y:S07]  /*19de0*/  LDSM.16.M88.4 R172, [R202] ;  /* 0x00000000caac783b */ /* 0x000fee0000000200 */
[----:B------:R-:W0:Y:S07]  /*19df0*/  LDGDEPBAR ;  /* 0x00000000000079af */ /* 0x000e2e0000000000 */
[----:B------:R-:W1:Y:S01]  /*19e00*/  LDSM.16.M88.4 R176, [R198] ;  /* 0x00000000c6b0783b */ /* 0x000e620000000200 */
[C---:B--2---:R-:W-:Y:S06]  /*19e10*/  HMMA.16816.F32.BF16 R12, R32.reuse, R16, RZ ;  /* 0x00000010200c723c */ /* 0x044fec00000418ff */
[----:B------:R-:W-:Y:S02]  /*19e20*/  LDSM.16.M88.4 R180, [R198+0x1000] ;  /* 0x00100000c6b4783b */ /* 0x000fe40000000200 */
[C---:B------:R-:W-:Y:S05]  /*19e30*/  HMMA.16816.F32.BF16 R16, R32.reuse, R18, RZ ;  /* 0x000000122010723c */ /* 0x040fea00000418ff */
[----:B------:R-:W-:Y:S03]  /*19e40*/  LDSM.16.M88.4 R184, [R201] ;  /* 0x00000000c9b8783b */ /* 0x000fe60000000200 */
[C---:B---3--:R-:W-:Y:S04]  /*19e50*/  HMMA.16816.F32.BF16 R20, R32.reuse, R24, RZ ;  /* 0x000000182014723c */ /* 0x048fe800000418ff */
[----:B------:R-:W-:Y:S04]  /*19e60*/  LDSM.16.M88.4 R188, [R195] ;  /* 0x00000000c3bc783b */ /* 0x000fe80000000200 */
[C---:B------:R-:W-:Y:S08]  /*19e70*/  HMMA.16816.F32.BF16 R24, R32.reuse, R26, RZ ;  /* 0x0000001a2018723c */ /* 0x040ff000000418ff */
[C---:B----4-:R-:W-:Y:S08]  /*19e80*/  HMMA.16816.F32.BF16 R28, R32.reuse, R148, RZ ;  /* 0x00000094201c723c */ /* 0x050ff000000418ff */
[----:B------:R-:W-:Y:S01]  /*19e90*/  HMMA.16816.F32.BF16 R32, R32, R150, RZ ;  /* 0x000000962020723c */ /* 0x000fe200000418ff */
[----:B------:R-:W2:Y:S07]  /*19ea0*/  LDSM.16.M88.4 R148, [R198+0x800] ;  /* 0x00080000c694783b */ /* 0x000eae0000000200 */
[C---:B-----5:R-:W-:Y:S08]  /*19eb0*/  HMMA.16816.F32.BF16 R4, R152.reuse, R156, R4 ;  /* 0x0000009c9804723c */ /* 0x060ff00000041804 */
[C---:B------:R-:W-:Y:S01]  /*19ec0*/  HMMA.16816.F32.BF16 R8, R152.reuse, R158, R8 ;  /* 0x0000009e9808723c */ /* 0x040fe20000041808 */
[----:B------:R-:W3:Y:S07]  /*19ed0*/  LDSM.16.M88.4 R156, [R198+0x1800] ;  /* 0x00180000c69c783b */ /* 0x000eee0000000200 */
[C---:B-1----:R-:W-:Y:S08]  /*19ee0*/  HMMA.16816.F32.BF16 R12, R152.reuse, R160, R12 ;  /* 0x000000a0980c723c */ /* 0x042ff0000004180c */
[C---:B------:R-:W-:Y:S01]  /*19ef0*/  HMMA.16816.F32.BF16 R16, R152.reuse, R162, R16 ;  /* 0x000000a29810723c */ /* 0x040fe20000041810 */
[----:B------:R-:W-:Y:S07]  /*19f00*/  LDSM.16.M88.4 R160, [R195+0x1000] ;  /* 0x00100000c3a0783b */ /* 0x000fee0000000200 */
[C---:B------:R-:W-:Y:S08]  /*19f10*/  HMMA.16816.F32.BF16 R20, R152.reuse, R164, R20 ;  /* 0x000000a49814723c */ /* 0x040ff00000041814 */
[C---:B------:R-:W-:Y:S01]  /*19f20*/  HMMA.16816.F32.BF16 R24, R152.reuse, R166, R24 ;  /* 0x000000a69818723c */ /* 0x040fe20000041818 */
[----:B------:R-:W-:Y:S07]  /*19f30*/  LDSM.16.M88.4 R164, [R195+0x1800] ;  /* 0x00180000c3a4783b */ /* 0x000fee0000000200 */
[C---:B------:R-:W-:Y:S08]  /*19f40*/  HMMA.16816.F32.BF16 R28, R152.reuse, R168, R28 ;  /* 0x000000a8981c723c */ /* 0x040ff0000004181c */
[----:B------:R-:W-:Y:S01]  /*19f50*/  HMMA.16816.F32.BF16 R32, R152, R170, R32 ;  /* 0x000000aa9820723c */ /* 0x000fe20000041820 */
[----:B------:R-:W1:Y:S07]  /*19f60*/  LDSM.16.M88.4 R152, [R195+0x800] ;  /* 0x00080000c398783b */ /* 0x000e6e0000000200 */
[C---:B------:R-:W-:Y:S01]  /*19f70*/  HMMA.16816.F32.BF16 R4, R172.reuse, R176, R4 ;  /* 0x000000b0ac04723c */ /* 0x040fe20000041804 */
[----:B------:R-:W-:Y:S07]  /*19f80*/  LDSM.16.M88.4 R168, [R199+0x4000] ;  /* 0x00400000c7a8783b */ /* 0x000fee0000000200 */
[C---:B------:R-:W-:Y:S01]  /*19f90*/  HMMA.16816.F32.BF16 R8, R172.reuse, R178, R8 ;  /* 0x000000b2ac08723c */ /* 0x040fe20000041808 */
[----:B------:R-:W4:Y:S07]  /*19fa0*/  LDSM.16.M88.4 R176, [R192+0x2000] ;  /* 0x00200000c0b0783b */ /* 0x000f2e0000000200 */
[C---:B--2---:R-:W-:Y:S08]  /*19fb0*/  HMMA.16816.F32.BF16 R12, R172.reuse, R148, R12 ;  /* 0x00000094ac0c723c */ /* 0x044ff0000004180c */
[C---:B------:R-:W-:Y:S01]  /*19fc0*/  HMMA.16816.F32.BF16 R16, R172.reuse, R150, R16 ;  /* 0x00000096ac10723c */ /* 0x040fe20000041810 */
[----:B------:R-:W2:Y:S07]  /*19fd0*/  LDSM.16.M88.4 R148, [R192+0x2800] ;  /* 0x00280000c094783b */ /* 0x000eae0000000200 */
[C---:B------:R-:W-:Y:S08]  /*19fe0*/  HMMA.16816.F32.BF16 R20, R172.reuse, R180, R20 ;  /* 0x000000b4ac14723c */ /* 0x040ff00000041814 */
[C---:B------:R-:W-:Y:S01]  /*19ff0*/  HMMA.16816.F32.BF16 R24, R172.reuse, R182, R24 ;  /* 0x000000b6ac18723c */ /* 0x040fe20000041818 */
[----:B------:R-:W-:Y:S07]  /*1a000*/  LDSM.16.M88.4 R180, [R200+0x4000] ;  /* 0x00400000c8b4783b */ /* 0x000fee0000000200 */
[C---:B---3--:R-:W-:Y:S08]  /*1a010*/  HMMA.16816.F32.BF16 R28, R172.reuse, R156, R28 ;  /* 0x0000009cac1c723c */ /* 0x048ff0000004181c */
[----:B------:R-:W-:Y:S01]  /*1a020*/  HMMA.16816.F32.BF16 R32, R172, R158, R32 ;  /* 0x0000009eac20723c */ /* 0x000fe20000041820 */
[----:B------:R-:W3:Y:S07]  /*1a030*/  LDSM.16.M88.4 R156, [R192+0x3000] ;  /* 0x00300000c09c783b */ /* 0x000eee0000000200 */
[C---:B------:R-:W-:Y:S01]  /*1a040*/  HMMA.16816.F32.BF16 R4, R184.reuse, R188, R4 ;  /* 0x000000bcb804723c */ /* 0x040fe20000041804 */
[----:B------:R-:W5:Y:S07]  /*1a050*/  LDSM.16.M88.4 R172, [R192+0x3800] ;  /* 0x00380000c0ac783b */ /* 0x000f6e0000000200 */
[C---:B------:R-:W-:Y:S01]  /*1a060*/  HMMA.16816.F32.BF16 R8, R184.reuse, R190, R8 ;  /* 0x000000beb808723c */ /* 0x040fe20000041808 */
[----:B------:R-:W2:Y:S07]  /*1a070*/  LDSM.16.M88.4 R188, [R211] ;  /* 0x00000000d3bc783b */ /* 0x000eae0000000200 */
        /* <DEDUP_REMOVED lines=9> */
[C---:B----4-:R-:W-:Y:S01]  /*1a110*/  HMMA.16816.F32.BF16 R4, R168.reuse, R176, R4 ;  /* 0x000000b0a804723c */ /* 0x050fe20000041804 */
[----:B------:R-:W-:Y:S07]  /*1a120*/  LDSM.16.M88.4 R184, [R198+0x2000] ;  /* 0x00200000c6b8783b */ /* 0x000fee0000000200 */
[C---:B------:R-:W-:Y:S01]  /*1a130*/  HMMA.16816.F32.BF16 R8, R168.reuse, R178, R8 ;  /* 0x000000b2a808723c */ /* 0x040fe20000041808 */
[----:B------:R-:W4:Y:S07]  /*1a140*/  LDSM.16.M88.4 R176, [R202+0x4000] ;  /* 0x00400000cab0783b */ /* 0x000f2e0000000200 */
[C---:B--2---:R-:W-:Y:S08]  /*1a150*/  HMMA.16816.F32.BF16 R12, R168.reuse, R148, R12 ;  /* 0x00000094a80c723c */ /* 0x044ff0000004180c */
[C---:B------:R-:W-:Y:S01]  /*1a160*/  HMMA.16816.F32.BF16 R16, R168.reuse, R150, R16 ;  /* 0x00000096a810723c */ /* 0x040fe20000041810 */
[----:B------:R-:W2:Y:S07]  /*1a170*/  LDSM.16.M88.4 R148, [R198+0x2800] ;  /* 0x00280000c694783b */ /* 0x000eae0000000200 */
[C---:B---3--:R-:W-:Y:S08]  /*1a180*/  HMMA.16816.F32.BF16 R20, R168.reuse, R156, R20 ;  /* 0x0000009ca814723c */ /* 0x048ff00000041814 */
[C---:B------:R-:W-:Y:S01]  /*1a190*/  HMMA.16816.F32.BF16 R24, R168.reuse, R158, R24 ;  /* 0x0000009ea818723c */ /* 0x040fe20000041818 */
[----:B------:R-:W3:Y:S07]  /*1a1a0*/  LDSM.16.M88.4 R156, [R198+0x3000] ;  /* 0x00300000c69c783b */ /* 0x000eee0000000200 */
[C---:B-----5:R-:W-:Y:S08]  /*1a1b0*/  HMMA.16816.F32.BF16 R28, R168.reuse, R172, R28 ;  /* 0x000000aca81c723c */ /* 0x060ff0000004181c */
[----:B------:R-:W-:Y:S01]  /*1a1c0*/  HMMA.16816.F32.BF16 R32, R168, R174, R32 ;  /* 0x000000aea820723c */ /* 0x000fe20000041820 */
[----:B------:R-:W5:Y:S07]  /*1a1d0*/  LDSM.16.M88.4 R168, [R198+0x3800] ;  /* 0x00380000c6a8783b */ /* 0x000f6e0000000200 */
[C---:B------:R-:W-:Y:S01]  /*1a1e0*/  HMMA.16816.F32.BF16 R4, R180.reuse, R188, R4 ;  /* 0x000000bcb404723c */ /* 0x040fe20000041804 */
[----:B------:R-:W-:Y:S07]  /*1a1f0*/  LDSM.16.M88.4 R172, [R201+0x4000] ;  /* 0x00400000c9ac783b */ /* 0x000fee0000000200 */
[C---:B------:R-:W-:Y:S01]  /*1a200*/  HMMA.16816.F32.BF16 R8, R180.reuse, R190, R8 ;  /* 0x000000beb408723c */ /* 0x040fe20000041808 */
[----:B------:R-:W2:Y:S07]  /*1a210*/  LDSM.16.M88.4 R188, [R195+0x2000] ;  /* 0x00200000c3bc783b */ /* 0x000eae0000000200 */
        /* <DEDUP_REMOVED lines=53> */
[C---:B------:R-:W-:Y:S08]  /*1a570*/  HMMA.16816.F32.BF16 R16, R176.reuse, R154, R16 ;  /* 0x0000009ab010723c */ /* 0x040ff00000041810 */
[C---:B------:R-:W-:Y:S08]  /*1a580*/  HMMA.16816.F32.BF16 R20, R176.reuse, R160, R20 ;  /* 0x000000a0b014723c */ /* 0x040ff00000041814 */
[C---:B------:R-:W-:Y:S08]  /*1a590*/  HMMA.16816.F32.BF16 R24, R176.reuse, R162, R24 ;  /* 0x000000a2b018723c */ /* 0x040ff00000041818 */
[C---:B------:R-:W-:Y:S08]  /*1a5a0*/  HMMA.16816.F32.BF16 R28, R176.reuse, R164, R28 ;  /* 0x000000a4b01c723c */ /* 0x040ff0000004181c */
[----:B------:R-:W-:Y:S08]  /*1a5b0*/  HMMA.16816.F32.BF16 R32, R176, R166, R32 ;  /* 0x000000a6b020723c */ /* 0x000ff00000041820 */
[C---:B----4-:R-:W-:Y:S08]  /*1a5c0*/  HMMA.16816.F32.BF16 R4, R172.reuse, R184, R4 ;  /* 0x000000b8ac04723c */ /* 0x050ff00000041804 */
[C---:B------:R-:W-:Y:S08]  /*1a5d0*/  HMMA.16816.F32.BF16 R8, R172.reuse, R186, R8 ;  /* 0x000000baac08723c */ /* 0x040ff00000041808 */
[C---:B--2---:R-:W-:Y:S08]  /*1a5e0*/  HMMA.16816.F32.BF16 R12, R172.reuse, R148, R12 ;  /* 0x00000094ac0c723c */ /* 0x044ff0000004180c */
[C---:B------:R-:W-:Y:S01]  /*1a5f0*/  HMMA.16816.F32.BF16 R16, R172.reuse, R150, R16 ;  /* 0x00000096ac10723c */ /* 0x040fe20000041810 */
[----:B------:R-:W1:Y:S07]  /*1a600*/  LDSM.16.M88.4 R148, [R195+0x4800] ;  /* 0x00480000c394783b */ /* 0x000e6e0000000200 */
[C---:B---3--:R-:W-:Y:S08]  /*1a610*/  HMMA.16816.F32.BF16 R20, R172.reuse, R156, R20 ;  /* 0x0000009cac14723c */ /* 0x048ff00000041814 */
        /* <DEDUP_REMOVED lines=44> */
[----:B-----5:R-:W-:Y:S06]  /*1a8e0*/  FMUL.FTZ R0, R13, c[0x0][0x320] ;  /* 0x0000c8000d007a20 */ /* 0x020fec0000410000 */
        /* <DEDUP_REMOVED lines=84> */
[----:B------:R-:W-:Y:S01]  /*1ae30*/  FMUL.FTZ R0, R34, c[0x0][0x320] ;  /* 0x0000c80022007a20 */ /* 0x000fe20000410000 */
[----:B------:R-:W-:Y:S03]  /*1ae40*/  ISETP.GE.AND P6, PT, R11, 0x1, PT ;  /* 0x000000010b00780c */ /* 0x000fe60003fc6270 */
        /* <DEDUP_REMOVED lines=25> */
.L_x_725:
[----:B------:R-:W-:Y:S04]  /*1afe0*/  MOV R8, c[0x0][0x32c] ;  /* 0x0000cb0000087a02 */ /* 0x000fe80000000f00 */
[----:B------:R-:W-:Y:S11]  /*1aff0*/  ISETP.NE.AND P0, PT, R8, 0x1, PT ;  /* 0x000000010800780c */ /* 0x000ff60003f05270 */
[----:B------:R-:W-:Y:S02]  /*1b000*/  @!UPT UIADD3 URZ, URZ, URZ, URZ ;  /* 0x0000003f3f3ff290 */ /* 0x000fe4000fffe03f */
[----:B------:R-:W-:Y:S05]  /*1b010*/  @P0 IMAD.HI.U32 R8, R3, c[0x0][0x330], RZ ;  /* 0x0000cc0003080a27 */ /* 0x000fea00078e00ff */
[----:B------:R-:W-:Y:S02]  /*1b020*/  @P0 SHF.R.U32.HI R3, RZ, c[0x0][0x334], R8 ;  /* 0x0000cd00ff030a19 */ /* 0x000fe40000011608 */
.L_x_726:
[----:B------:R-:W-:Y:S05]  /*1b030*/  BSYNC B0 ;  /* 0x0000000000007941 */ /* 0x000fea0003800000 */
.L_x_724:
[----:B------:R-:W-:Y:S04]  /*1b040*/  IMAD R3, R3, c[0x0][0x32c], -R4 ;  /* 0x0000cb0003037a24 */ /* 0x000fe800078e0a04 */
[----:B------:R-:W-:Y:S05]  /*1b050*/  IMAD.IADD R3, R3, 0x1, -R241 ;  /* 0x0000000103037824 */ /* 0x000fea00078e0af1 */
[----:B------:R-:W-:Y:S02]  /*1b060*/  IADD3 R8, R3, c[0x0][0x32c], RZ ;  /* 0x0000cb0003087a10 */ /* 0x000fe40007ffe0ff */
[----:B------:R-:W-:Y:S02]  /*1b070*/  IMNMX R0, R0, R3, !PT ;  /* 0x0000000300007217 */ /* 0x000fe40007800200 */
[----:B------:R-:W-:Y:S02]  /*1b080*/  IMNMX R2, R2, R8, PT ;  /* 0x0000000802027217 */ /* 0x000fe40003800200 */
.L_x_723:
        /* <DEDUP_REMOVED lines=66> */
.L_x_729:
[----:B------:R-:W-:Y:S04]  /*1b4b0*/  MOV R5, c[0x0][0x32c] ;  /* 0x0000cb0000057a02 */ /* 0x000fe80000000f00 */
[----:B------:R-:W-:Y:S11]  /*1b4c0*/  ISETP.NE.AND P0, PT, R5, 0x1, PT ;  /* 0x000000010500780c */ /* 0x000ff60003f05270 */
[----:B------:R-:W-:Y:S02]  /*1b4d0*/  @!UPT UIADD3 URZ, URZ, URZ, URZ ;  /* 0x0000003f3f3ff290 */ /* 0x000fe4000fffe03f */
[----:B------:R-:W-:Y:S05]  /*1b4e0*/  @P0 IMAD.HI.U32 R5, R3, c[0x0][0x330], RZ ;  /* 0x0000cc0003050a27 */ /* 0x000fea00078e00ff */
[----:B------:R-:W-:Y:S02]  /*1b4f0*/  @P0 SHF.R.U32.HI R3, RZ, c[0x0][0x334], R5 ;  /* 0x0000cd00ff030a19 */ /* 0x000fe40000011605 */
.L_x_730:
[----:B------:R-:W-:Y:S05]  /*1b500*/  BSYNC B0 ;  /* 0x0000000000007941 */ /* 0x000fea0003800000 */
.L_x_728:
[----:B------:R-:W-:Y:S04]  /*1b510*/  IMAD R4, R3, c[0x0][0x32c], -R4 ;  /* 0x0000cb0003047a24 */ /* 0x000fe800078e0a04 */
[----:B------:R-:W-:Y:S05]  /*1b520*/  IMAD.IADD R3, R4, 0x1, -R241 ;  /* 0x0000000104037824 */ /* 0x000fea00078e0af1 */
[----:B------:R-:W-:Y:S02]  /*1b530*/  IADD3 R4, R3, c[0x0][0x32c], RZ ;  /* 0x0000cb0003047a10 */ /* 0x000fe40007ffe0ff */
[----:B------:R-:W-:Y:S02]  /*1b540*/  IMNMX R0, R0, R3, !PT ;  /* 0x0000000300007217 */ /* 0x000fe40007800200 */
[----:B------:R-:W-:Y:S02]  /*1b550*/  IMNMX R2, R2, R4, PT ;  /* 0x0000000402027217 */ /* 0x000fe40003800200 */
.L_x_727:
        /* <DEDUP_REMOVED lines=461> */
.L_x_722:
[----:B------:R-:W-:Y:S02]  /*1d230*/  @!UPT UIADD3 URZ, URZ, URZ, URZ ;  /* 0x0000003f3f3ff290 */ /* 0x000fe4000fffe03f */
[----:B------:R-:W-:Y:S02]  /*1d240*/  MOV R7, 0x1f ;  /* 0x0000001f00077802 */ /* 0x000fe40000000f00 */
[----:B------:R-:W-:Y:S01]  /*1d250*/  MOV R6, 0xffffffff ;  /* 0xffffffff00067802 */ /* 0x000fe20000000f00 */
[----:B------:R-:W-:Y:S06]  /*1d260*/  BRA.DIV ~URZ, `(.L_x_732) ;  /* 0x000056327f007947 */ /* 0x000fec000b800000 */
[----:B------:R1:W2:Y:S02]  /*1d270*/  SHFL.BFLY PT, R0, R237, 0x2, 0x1f ;  /* 0x0c401f00ed007f89 */ /* 0x0002a400000e0000 */
.L_x_805:
[----:B--2---:R-:W-:Y:S01]  /*1d280*/  FADD.FTZ R0, R0, R237 ;  /* 0x000000ed00007221 */ /* 0x004fe20000010000 */
[----:B------:R-:W-:Y:S05]  /*1d290*/  BRA.DIV ~URZ, `(.L_x_733) ;  /* 0x000056627f007947 */ /* 0x000fea000b800000 */
[----:B------:R-:W2:Y:S04]  /*1d2a0*/  SHFL.BFLY PT, R2, R238, 0x2, 0x1f ;  /* 0x0c401f00ee027f89 */ /* 0x000ea800000e0000 */
[----:B------:R-:W3:Y:S01]  /*1d2b0*/  SHFL.BFLY PT, R5, R0, 0x1, 0x1f ;  /* 0x0c201f0000057f89 */ /* 0x000ee200000e0000 */
[----:B--2---:R-:W-:-:S02]  /*1d2c0*/  FADD.FTZ R4, R2, R238 ;  /* 0x000000ee02047221 */ /* 0x004fc40000010000 */
[----:B---3--:R-:W-:-:S03]  /*1d2d0*/  FADD.FTZ R0, R0, R5 ;  /* 0x0000000500007221 */ /* 0x008fc60000010000 */
[----:B------:R2:W3:Y:S04]  /*1d2e0*/  SHFL.BFLY PT, R3, R4, 0x1, 0x1f ;  /* 0x0c201f0004037f89 */ /* 0x0004e800000e0000 */
.L_x_806:
        /* <DEDUP_REMOVED lines=117> */
.L_x_635:
[----:B------:R2:W5:Y:S01]  /*1da40*/  LDL R7, [R1] ;  /* 0x0000000001077983 */ /* 0x0005620000100800 */
[----:B------:R-:W-:Y:S03]  /*1da50*/  BSSY B0, `(.L_x_734) ;  /* 0x0000012000007945 */ /* 0x000fe60003800000 */
[----:B------:R-:W3:Y:S02]  /*1da60*/  S2R R6, SR_TID.X ;  /* 0x0000000000067919 */ /* 0x000ee40000002100 */
[----:B---3--:R-:W-:-:S13]  /*1da70*/  LOP3.LUT P0, RZ, R6, 0xff, RZ, 0xc0, !PT ;  /* 0x000000ff06ff7812 */ /* 0x008fda000780c0ff */
[----:B------:R-:W-:Y:S05]  /*1da80*/  @P0 BRA `(.L_x_735) ;  /* 0x000000e000000947 */ /* 0x000fea0003800000 */
[----:B--2---:R-:W2:Y:S01]  /*1da90*/  S2R R4, SR_LANEID ;  /* 0x0000000000047919 */ /* 0x004ea20000000000 */
        /* <DEDUP_REMOVED lines=11> */
[----:B---3-5:R-:W-:-:S05]  /*1db50*/  IADD3 R7, R3, c[0x0][0xc], R2 ;  /* 0x0000030003077a10 */ /* 0x028fca0007ffe002 */
[----:B------:R2:W-:Y:S02]  /*1db60*/  STL [R1], R7 ;  /* 0x0000000701007387 */ /* 0x0005e40000100800 */
.L_x_735:
[----:B--2---:R-:W-:Y:S05]  /*1db70*/  BSYNC B0 ;  /* 0x0000000000007941 */ /* 0x004fea0003800000 */
.L_x_734:
[----:B------:R-:W2:Y:S01]  /*1db80*/  LDL.64 R2, [R1+0x10] ;  /* 0x0000100001027983 */ /* 0x000ea20000100a00 */
[----:B------:R-:W-:Y:S01]  /*1db90*/  PRMT R0, R0, 0x9910, RZ ;  /* 0x0000991000007816 */ /* 0x000fe200000000ff */
[----:B------:R-:W-:Y:S01]  /*1dba0*/  BSSY B1, `(.L_x_736) ;  /* 0x000034a000017945 */ /* 0x000fe20003800000 */
[----:B-----5:R-:W-:Y:S02]  /*1dbb0*/  IMAD.MOV.U32 R83, RZ, RZ, R7 ;  /* 0x000000ffff537224 */ /* 0x020fe400078e0007 */
[----:B------:R-:W-:Y:S02]  /*1dbc0*/  ISETP.NE.AND P0, PT, R0, RZ, PT ;  /* 0x000000ff0000720c */ /* 0x000fe40003f05270 */
[C---:B--2---:R-:W-:Y:S02]  /*1dbd0*/  IADD3 R4, R2.reuse, 0x40, RZ ;  /* 0x0000004002047810 */ /* 0x044fe40007ffe0ff */
[----:B------:R-:W-:-:S09]  /*1dbe0*/  IADD3 R0, R2, 0x80, RZ ;  /* 0x0000008002007810 */ /* 0x000fd20007ffe0ff */
[----:B------:R-:W-:Y:S05]  /*1dbf0*/  @!P0 BRA `(.L_x_737) ;  /* 0x0000277000008947 */ /* 0x000fea0003800000 */
[----:B------:R-:W2:Y:S04]  /*1dc00*/  LDL R10, [R1+0x2c] ;  /* 0x00002c00010a7983 */ /* 0x000ea80000100800 */
[----:B------:R-:W3:Y:S01]  /*1dc10*/  LDL R11, [R1+0x38] ;  /* 0x00003800010b7983 */ /* 0x000ee20000100800 */
[----:B------:R-:W-:-:S03]  /*1dc20*/  SHF.R.S32.HI R2, RZ, 0x1f, R6 ;  /* 0x0000001fff027819 */ /* 0x000fc60000011406 */
[----:B------:R-:W4:Y:S04]  /*1dc30*/  LDL R14, [R1+0x3c] ;  /* 0x00003c00010e7983 */ /* 0x000f280000100800 */
[----:B------:R-:W4:Y:S04]  /*1dc40*/  LDL R13, [R1+0x44] ;  /* 0x00004400010d7983 */ /* 0x000f280000100800 */
[----:B------:R-:W4:Y:S01]  /*1dc50*/  LDL R12, [R1+0x40] ;  /* 0x00004000010c7983 */ /* 0x000f220000100800 */
[----:B------:R-:W-:Y:S01]  /*1dc60*/  WARPSYNC 0xffffffff ;  /* 0xffffffff00007948 */ /* 0x000fe20003800000 */
[----:B------:R-:W-:-:S04]  /*1dc70*/  LEA.HI R2, R2, R6, RZ, 0x2 ;  /* 0x0000000602027211 */ /* 0x000fc800078f10ff */
[----:B------:R-:W-:-:S04]  /*1dc80*/  SHF.R.S32.HI R2, RZ, 0x1f, R2 ;  /* 0x0000001fff027819 */ /* 0x000fc80000011402 */
[----:B------:R-:W-:-:S04]  /*1dc90*/  LEA.HI R2, R2, R245, RZ, 0x3 ;  /* 0x000000f502027211 */ /* 0x000fc800078f18ff */
[----:B------:R-:W-:Y:S02]  /*1dca0*/  LOP3.LUT R2, R2, 0xfffffff8, RZ, 0xc0, !PT ;  /* 0xfffffff802027812 */ /* 0x000fe400078ec0ff */
[----:B------:R-:W-:Y:S01]  /*1dcb0*/  F2FP.BF16.PACK_AB R5, R159, R158 ;  /* 0x0000009e9f05723e */ /* 0x000fe200000010ff */
[----:B------:R-:W-:Y:S02]  /*1dcc0*/  BAR.SYNC.DEFER_BLOCKING 0x1, 0x100 ;  /* 0x0044000000007b1d */ /* 0x000fe40000010000 */
[----:B------:R-:W-:-:S05]  /*1dcd0*/  IMAD.IADD R2, R245, 0x1, -R2 ;  /* 0x00000001f5027824 */ /* 0x000fca00078e0a02 */
[C---:B------:R-:W-:Y:S02]  /*1dce0*/  LOP3.LUT P0, RZ, R2.reuse, 0x2, RZ, 0xc0, !PT ;  /* 0x0000000202ff7812 */ /* 0x040fe4000780c0ff */
[----:B------:R-:W-:Y:S01]  /*1dcf0*/  LOP3.LUT P1, RZ, R2, 0x4, RZ, 0xc0, !PT ;  /* 0x0000000402ff7812 */ /* 0x000fe2000782c0ff */
[----:B------:R-:W-:Y:S01]  /*1dd00*/  IMAD.MOV.U32 R9, RZ, RZ, 0x40 ;  /* 0x00000040ff097424 */ /* 0x000fe200078e00ff */
[----:B------:R-:W-:Y:S02]  /*1dd10*/  F2FP.BF16.PACK_AB R3, R169, R168 ;  /* 0x000000a8a903723e */ /* 0x000fe400000010ff */
[----:B------:R-:W-:Y:S02]  /*1dd20*/  F2FP.BF16.PACK_AB R7, R33, R32 ;  /* 0x000000202107723e */ /* 0x000fe400000010ff */
[----:B------:R-:W-:Y:S02]  /*1dd30*/  F2FP.BF16.PACK_AB R6, R167, R166 ;  /* 0x000000a6a706723e */ /* 0x000fe400000010ff */
[----:B------:R-:W-:-:S02]  /*1dd40*/  SEL R9, R9, 0xffffffc0, !P1 ;  /* 0xffffffc009097807 */ /* 0x000fc40004800000 */
[----:B------:R-:W-:Y:S01]  /*1dd50*/  F2FP.BF16.PACK_AB R8, R101, R100 ;  /* 0x000000646508723e */ /* 0x000fe200000010ff */
[----:B--2---:R2:W-:Y:S04]  /*1dd60*/  STS [R10], R5 ;  /* 0x000000050a007388 */ /* 0x0045e80000000800 */
[----:B------:R1:W-:Y:S04]  /*1dd70*/  STS [R10+0x400], R3 ;  /* 0x000400030a007388 */ /* 0x0003e80000000800 */
[----:B---3--:R3:W-:Y:S01]  /*1dd80*/  STS [R11], R7 ;  /* 0x000000070b007388 */ /* 0x0087e20000000800 */
[----:B--2---:R-:W-:-:S05]  /*1dd90*/  IMAD.MOV.U32 R5, RZ, RZ, 0x20 ;  /* 0x00000020ff057424 */ /* 0x004fca00078e00ff */
[----:B------:R-:W-:Y:S02]  /*1dda0*/  SEL R2, R5, 0xffffffe0, !P0 ;  /* 0xffffffe005027807 */ /* 0x000fe40004000000 */
[----:B------:R-:W-:-:S03]  /*1ddb0*/  F2FP.BF16.PACK_AB R5, R35, R34 ;  /* 0x000000222305723e */ /* 0x000fc600000010ff */
[----:B------:R-:W-:Y:S01]  /*1ddc0*/  IMAD.IADD R2, R10, 0x1, R2 ;  /* 0x000000010a027824 */ /* 0x000fe200078e0202 */
[----:B-1----:R-:W-:Y:S01]  /*1ddd0*/  F2FP.BF16.PACK_AB R3, R111, R110 ;  /* 0x0000006e6f03723e */ /* 0x002fe200000010ff */
[----:B------:R1:W-:Y:S01]  /*1dde0*/  STS [R11+0x400], R6 ;  /* 0x000400060b007388 */ /* 0x0003e20000000800 */
[----:B---3--:R-:W-:-:S03]  /*1ddf0*/  F2FP.BF16.PACK_AB R7, R89, R88 ;  /* 0x000000585907723e */ /* 0x008fc600000010ff */
[----:B------:R2:W-:Y:S04]  /*1de00*/  STS [R2], R5 ;  /* 0x0000000502007388 */ /* 0x0005e80000000800 */
[----:B------:R3:W-:Y:S04]  /*1de10*/  STS [R2+0x400], R3 ;  /* 0x0004000302007388 */ /* 0x0007e80000000800 */
[----:B----4-:R4:W-:Y:S04]  /*1de20*/  STS [R14], R8 ;  /* 0x000000080e007388 */ /* 0x0109e80000000800 */
[----:B------:R4:W-:Y:S01]  /*1de30*/  STS [R14+0x400], R7 ;  /* 0x000400070e007388 */ /* 0x0009e20000000800 */
[----:B-1----:R-:W-:Y:S01]  /*1de40*/  F2FP.BF16.PACK_AB R6, R103, R102 ;  /* 0x000000666706723e */ /* 0x002fe200000010ff */
[----:B--2---:R-:W-:Y:S01]  /*1de50*/  IMAD.IADD R5, R10, 0x1, R9 ;  /* 0x000000010a057824 */ /* 0x004fe200078e0209 */
[----:B---3--:R-:W-:-:S04]  /*1de60*/  F2FP.BF16.PACK_AB R3, R73, R72 ;  /* 0x000000484903723e */ /* 0x008fc800000010ff */
[----:B------:R1:W-:Y:S01]  /*1de70*/  STS [R5], R6 ;  /* 0x0000000605007388 */ /* 0x0003e20000000800 */
[----:B----4-:R-:W-:-:S03]  /*1de80*/  F2FP.BF16.PACK_AB R8, R109, R108 ;  /* 0x0000006c6d08723e */ /* 0x010fc600000010ff */
[----:B------:R2:W-:Y:S01]  /*1de90*/  STS [R5+0x400], R3 ;  /* 0x0004000305007388 */ /* 0x0005e20000000800 */
[----:B------:R-:W-:-:S03]  /*1dea0*/  F2FP.BF16.PACK_AB R7, R113, R112 ;  /* 0x000000707107723e */ /* 0x000fc600000010ff */
[----:B------:R3:W-:Y:S01]  /*1deb0*/  STS [R13], R8 ;  /* 0x000000080d007388 */ /* 0x0007e20000000800 */
[----:B-1----:R-:W-:Y:S01]  /*1dec0*/  F2FP.BF16.PACK_AB R6, R177, R176 ;  /* 0x000000b0b106723e */ /* 0x002fe200000010ff */
[----:B--2---:R-:W-:-:S04]  /*1ded0*/  IMAD.IADD R3, R9, 0x1, R2 ;  /* 0x0000000109037824 */ /* 0x004fc800078e0202 */
        /* <DEDUP_REMOVED lines=16> */
[----:B------:R-:W-:Y:S02]  /*1dfe0*/  F2FP.BF16.PACK_AB R9, R151, R150 ;  /* 0x000000969709723e */ /* 0x000fe400000010ff */
        /* <DEDUP_REMOVED lines=22> */
[----:B------:R-:W-:Y:S04]  /*1e150*/  STS [R12+0x4000], R8 ;  /* 0x004000080c007388 */ /* 0x000fe80000000800 */
[----:B------:R-:W-:Y:S04]  /*1e160*/  STS [R12+0x4400], R9 ;  /* 0x004400090c007388 */ /* 0x000fe80000000800 */
[----:B------:R-:W-:Y:S01]  /*1e170*/  STS [R10+0x8000], R7 ;  /* 0x008000070a007388 */ /* 0x000fe20000000800 */
[----:B-1----:R-:W-:-:S05]  /*1e180*/  F2FP.BF16.PACK_AB R6, R67, R66 ;  /* 0x000000424306723e */ /* 0x002fca00000010ff */
[----:B------:R1:W-:Y:S04]  /*1e190*/  STS [R10+0x8400], R6 ;  /* 0x008400060a007388 */ /* 0x0003e80000000800 */
[----:B-1----:R-:W2:Y:S01]  /*1e1a0*/  LDL R10, [R1+0xc] ;  /* 0x00000c00010a7983 */ /* 0x002ea20000100800 */
[----:B------:R-:W-:Y:S02]  /*1e1b0*/  F2FP.BF16.PACK_AB R9, R155, R154 ;  /* 0x0000009a9b09723e */ /* 0x000fe400000010ff */
[----:B------:R-:W-:Y:S02]  /*1e1c0*/  F2FP.BF16.PACK_AB R8, R175, R174 ;  /* 0x000000aeaf08723e */ /* 0x000fe400000010ff */
[----:B------:R-:W-:Y:S02]  /*1e1d0*/  F2FP.BF16.PACK_AB R7, R157, R156 ;  /* 0x0000009c9d07723e */ /* 0x000fe400000010ff */
[----:B------:R-:W-:Y:S01]  /*1e1e0*/  F2FP.BF16.PACK_AB R6, R139, R138 ;  /* 0x0000008a8b06723e */ /* 0x000fe200000010ff */
[----:B------:R-:W-:Y:S04]  /*1e1f0*/  STS [R11+0x8000], R9 ;  /* 0x008000090b007388 */ /* 0x000fe80000000800 */
[----:B------:R1:W-:Y:S04]  /*1e200*/  STS [R11+0x8400], R8 ;  /* 0x008400080b007388 */ /* 0x0003e80000000800 */
[----:B------:R3:W-:Y:S04]  /*1e210*/  STS [R2+0x8000], R7 ;  /* 0x0080000702007388 */ /* 0x0007e80000000800 */
[----:B------:R4:W-:Y:S01]  /*1e220*/  STS [R2+0x8400], R6 ;  /* 0x0084000602007388 */ /* 0x0009e20000000800 */
[----:B-1----:R-:W-:-:S03]  /*1e230*/  F2FP.BF16.PACK_AB R8, R81, R80 ;  /* 0x000000505108723e */ /* 0x002fc600000010ff */
[----:B------:R-:W2:Y:S01]  /*1e240*/  LDL.LU R11, [R1+0x30] ;  /* 0x00003000010b7983 */ /* 0x000ea20000300800 */
[----:B---3--:R-:W-:-:S03]  /*1e250*/  F2FP.BF16.PACK_AB R7, R79, R78 ;  /* 0x0000004e4f07723e */ /* 0x008fc600000010ff */
[----:B------:R-:W-:Y:S01]  /*1e260*/  STS [R14+0x8000], R8 ;  /* 0x008000080e007388 */ /* 0x000fe20000000800 */
[----:B----4-:R-:W-:Y:S02]  /*1e270*/  F2FP.BF16.PACK_AB R6, R165, R164 ;  /* 0x000000a4a506723e */ /* 0x010fe400000010ff */
[----:B------:R-:W-:Y:S01]  /*1e280*/  F2FP.BF16.PACK_AB R2, R75, R74 ;  /* 0x0000004a4b02723e */ /* 0x000fe200000010ff */
[----:B------:R1:W-:Y:S04]  /*1e290*/  STS [R14+0x8400], R7 ;  /* 0x008400070e007388 */ /* 0x0003e80000000800 */
[----:B------:R3:W-:Y:S04]  /*1e2a0*/  STS [R5+0x8000], R6 ;  /* 0x0080000605007388 */ /* 0x0007e80000000800 */
[----:B------:R4:W-:Y:S01]  /*1e2b0*/  STS [R5+0x8400], R2 ;  /* 0x0084000205007388 */ /* 0x0009e20000000800 */
[----:B------:R-:W-:-:S02]  /*1e2c0*/  ISETP.NE.U32.AND P0, PT, RZ, c[0x0][0x508], PT ;  /* 0x00014200ff007a0c */ /* 0x000fc40003f05070 */
[----:B-1----:R-:W-:Y:S02]  /*1e2d0*/  F2FP.BF16.PACK_AB R7, R163, R162 ;  /* 0x000000a2a307723e */ /* 0x002fe400000010ff */
[----:B---3--:R-:W-:-:S03]  /*1e2e0*/  F2FP.BF16.PACK_AB R6, R71, R70 ;  /* 0x000000464706723e */ /* 0x008fc600000010ff */
[----:B------:R-:W-:Y:S01]  /*1e2f0*/  STS [R13+0x8000], R7 ;  /* 0x008000070d007388 */ /* 0x000fe20000000800 */
[----:B----4-:R-:W-:Y:S02]  /*1e300*/  F2FP.BF16.PACK_AB R5, R85, R84 ;  /* 0x000000545505723e */ /* 0x010fe400000010ff */
[----:B------:R-:W-:Y:S01]  /*1e310*/  F2FP.BF16.PACK_AB R2, R69, R68 ;  /* 0x000000444502723e */ /* 0x000fe200000010ff */
[----:B------:R-:W-:Y:S04]  /*1e320*/  STS [R13+0x8400], R6 ;  /* 0x008400060d007388 */ /* 0x000fe80000000800 */
[----:B------:R1:W-:Y:S04]  /*1e330*/  STS [R3+0x8000], R5 ;  /* 0x0080000503007388 */ /* 0x0003e80000000800 */
[----:B------:R3:W-:Y:S01]  /*1e340*/  STS [R3+0x8400], R2 ;  /* 0x0084000203007388 */ /* 0x0007e20000000800 */
[----:B------:R-:W-:-:S02]  /*1e350*/  ISETP.NE.AND.EX P1, PT, RZ, c[0x0][0x50c], PT, P0 ;  /* 0x00014300ff007a0c */ /* 0x000fc40003f25300 */
[----:B------:R-:W-:Y:S02]  /*1e360*/  ISETP.NE.U32.AND P2, PT, RZ, c[0x0][0x500], PT ;  /* 0x00014000ff007a0c */ /* 0x000fe40003f45070 */
[----:B-1----:R-:W-:Y:S02]  /*1e370*/  F2FP.BF16.PACK_AB R5, R65, R64 ;  /* 0x000000404105723e */ /* 0x002fe400000010ff */
[----:B---3--:R-:W-:-:S03]  /*1e380*/  F2FP.BF16.PACK_AB R2, R63, R62 ;  /* 0x0000003e3f02723e */ /* 0x008fc600000010ff */
[----:B------:R-:W-:Y:S04]  /*1e390*/  STS [R12+0x8000], R5 ;  /* 0x008000050c007388 */ /* 0x000fe80000000800 */
[----:B------:R1:W-:Y:S04]  /*1e3a0*/  STS [R12+0x8400], R2 ;  /* 0x008400020c007388 */ /* 0x0003e80000000800 */
[----:B------:R-:W-:Y:S01]  /*1e3b0*/  BAR.SYNC.DEFER_BLOCKING 0x1, 0x100 ;  /* 0x0044000000007b1d */ /* 0x000fe20000010000 */
[----:B------:R-:W-:Y:S01]  /*1e3c0*/  ISETP.NE.AND.EX P2, PT, RZ, c[0x0][0x504], PT, P2 ;  /* 0x00014100ff007a0c */ /* 0x000fe20003f45320 */
[----:B------:R-:W-:-:S02]  /*1e3d0*/  IMAD.MOV.U32 R6, RZ, RZ, 0x4 ;  /* 0x00000004ff067424 */ /* 0x000fc400078e00ff */
[----:B------:R-:W-:Y:S02]  /*1e3e0*/  IMAD.MOV.U32 R14, RZ, RZ, c[0x0][0x388] ;  /* 0x0000e200ff0e7624 */ /* 0x000fe400078e00ff */
[----:B------:R-:W-:Y:S02]  /*1e3f0*/  IMAD.MOV.U32 R3, RZ, RZ, RZ ;  /* 0x000000ffff037224 */ /* 0x000fe400078e00ff */
[----:B--2---:R-:W-:-:S04]  /*1e400*/  @P1 IMAD.WIDE R8, R10, R6, c[0x0][0x508] ;  /* 0x000142000a081625 */ /* 0x004fc800078e0206 */
[----:B------:R-:W-:Y:S01]  /*1e410*/  IMAD.WIDE R6, R10, R6, c[0x0][0x500] ;  /* 0x000140000a067625 */ /* 0x000fe200078e0206 */
[----:B------:R2:W5:Y:S04]  /*1e420*/  @P1 LDG.E R14, [R8.64] ;  /* 0x00000006080e1981 */ /* 0x000568000c1e1900 */
[----:B------:R2:W5:Y:S01]  /*1e430*/  @P2 LDG.E R3, [R6.64] ;  /* 0x0000000606032981 */ /* 0x000562000c1e1900 */
[----:B------:R-:W-:-:S04]  /*1e440*/  ISETP.NE.AND P0, PT, R11, RZ, PT ;  /* 0x000000ff0b00720c */ /* 0x000fc80003f05270 */
[----:B-1----:R-:W-:Y:S01]  /*1e450*/  SEL R2, R11, c[0x0][0x3d4], P0 ;  /* 0x0000f5000b027a07 */ /* 0x002fe20000000000 */
[----:B------:R-:W-:Y:S05]  /*1e460*/  @P1 BRA `(.L_x_738) ;  /* 0x0000004000001947 */ /* 0x000fea0003800000 */
[----:B--2---:R-:W-:Y:S05]  /*1e470*/  @!P2 BRA `(.L_x_738) ;  /* 0x000000300000a947 */ /* 0x004fea0003800000 */
[----:B-----5:R1:W2:Y:S04]  /*1e480*/  LDG.E R14, [R6.64] ;  /* 0x00000006060e7981 */ /* 0x0202a8000c1e1900 */
[----:B-1----:R-:W2:Y:S02]  /*1e490*/  LDG.E R6, [R6.64+0x4] ;  /* 0x0000040606067981 */ /* 0x002ea4000c1e1900 */
[----:B--2---:R-:W-:Y:S02]  /*1e4a0*/  IADD3 R14, -R14, R6, RZ ;  /* 0x000000060e0e7210 */ /* 0x004fe40007ffe1ff */
.L_x_738:
[----:B--2---:R-:W2:Y:S04]  /*1e4b0*/  LDL R24, [R1+0x18] ;  /* 0x0000180001187983 */ /* 0x004ea80000100800 */
[----:B------:R-:W3:Y:S04]  /*1e4c0*/  LDL R15, [R1+0x34] ;  /* 0x00003400010f7983 */ /* 0x000ee80000100800 */
[----:B------:R-:W4:Y:S01]  /*1e4d0*/  LDL R25, [R1+0x50] ;  /* 0x0000500001197983 */ /* 0x000f220000100800 */
[----:B------:R-:W-:Y:S01]  /*1e4e0*/  IMAD.MOV.U32 R12, RZ, RZ, 0x368 ;  /* 0x00000368ff0c7424 */ /* 0x000fe200078e00ff */
[----:B------:R-:W-:-:S04]  /*1e4f0*/  ISETP.GT.AND P2, PT, R2, 0x1, PT ;  /* 0x000000010200780c */ /* 0x000fc80003f44270 */
[----:B------:R-:W-:-:S04]  /*1e500*/  SEL R12, R12, 0x328, P2 ;  /* 0x000003280c0c7807 */ /* 0x000fc80001000000 */
[----:B------:R-:W1:Y:S08]  /*1e510*/  LDC.64 R8, c[0x0][R12+0x170] ;  /* 0x00005c000c087b82 */ /* 0x000e700000000a00 */
[----:B------:R1:W2:Y:S08]  /*1e520*/  LDC.64 R16, c[0x0][R12+0x168] ;  /* 0x00005a000c107b82 */ /* 0x0002b00000000a00 */
[----:B------:R1:W2:Y:S08]  /*1e530*/  LDC.64 R20, c[0x0][R12+0x178] ;  /* 0x00005e000c147b82 */ /* 0x0002b00000000a00 */
[----:B------:R1:W2:Y:S01]  /*1e540*/  LDC.64 R18, c[0x0][R12+0x160] ;  /* 0x000058000c127b82 */ /* 0x0002a20000000a00 */
[----:B------:R-:W-:Y:S01]  /*1e550*/  ISETP.NE.U32.AND P0, PT, RZ, c[0x0][0x500], PT ;  /* 0x00014000ff007a0c */ /* 0x000fe20003f05070 */
[----:B------:R-:W-:-:S03]  /*1e560*/  IMAD.MOV.U32 R2, RZ, RZ, c[0x0][0x4e8] ;  /* 0x00013a00ff027624 */ /* 0x000fc600078e00ff */
[----:B------:R-:W-:Y:S02]  /*1e570*/  ISETP.NE.AND.EX P0, PT, RZ, c[0x0][0x504], PT, P0 ;  /* 0x00014100ff007a0c */ /* 0x000fe40003f05300 */
[----:B------:R-:W-:Y:S02]  /*1e580*/  ISETP.NE.AND P3, PT, R2, 0x1, PT ;  /* 0x000000010200780c */ /* 0x000fe40003f65270 */
[----:B------:R-:W-:Y:S02]  /*1e590*/  SHF.R.S32.HI R6, RZ, 0x1f, R10 ;  /* 0x0000001fff067819 */ /* 0x000fe4000001140a */
[----:B------:R-:W-:Y:S02]  /*1e5a0*/  SEL R2, R10, RZ, !P0 ;  /* 0x000000ff0a027207 */ /* 0x000fe40004000000 */
[----:B------:R-:W-:Y:S01]  /*1e5b0*/  SEL R7, R6, RZ, !P0 ;  /* 0x000000ff06077207 */ /* 0x000fe20004000000 */
[----:B------:R-:W-:Y:S02]  /*1e5c0*/  IMAD.IADD R5, R252, 0x1, R246 ;  /* 0x00000001fc057824 */ /* 0x000fe400078e02f6 */
[----:B-1----:R-:W-:-:S04]  /*1e5d0*/  IMAD R6, R9, R2, RZ ;  /* 0x0000000209067224 */ /* 0x002fc800078e02ff */
[C---:B------:R-:W-:Y:S02]  /*1e5e0*/  IMAD R12, R8.reuse, R7, R6 ;  /* 0x00000007080c7224 */ /* 0x040fe400078e0206 */
[----:B------:R-:W-:Y:S01]  /*1e5f0*/  @P3 IMAD.HI.U32 R7, R5, c[0x0][0x4ec], RZ ;  /* 0x00013b0005073a27 */ /* 0x000fe200078e00ff */
[----:B------:R-:W1:Y:S03]  /*1e600*/  S2R R26, SR_TID.X ;  /* 0x00000000001a7919 */ /* 0x000e660000002100 */
[----:B------:R-:W-:Y:S01]  /*1e610*/  IMAD.MOV.U32 R6, RZ, RZ, R5 ;  /* 0x000000ffff067224 */ /* 0x000fe200078e0005 */
[----:B------:R-:W-:Y:S01]  /*1e620*/  @P3 SHF.R.U32.HI R6, RZ, c[0x0][0x4f0], R7 ;  /* 0x00013c00ff063a19 */ /* 0x000fe20000011607 */
[----:B------:R-:W-:-:S04]  /*1e630*/  IMAD.WIDE.U32 R8, R8, R2, RZ ;  /* 0x0000000208087225 */ /* 0x000fc800078e00ff */
[----:B--2---:R-:W-:-:S04]  /*1e640*/  IMAD.WIDE.U32 R10, R16, R24, RZ ;  /* 0x00000018100a7225 */ /* 0x004fc800078e00ff */
[----:B------:R-:W-:Y:S01]  /*1e650*/  IMAD R13, R17, R24, RZ ;  /* 0x00000018110d7224 */ /* 0x000fe200078e02ff */
[----:B---3--:R-:W-:Y:S01]  /*1e660*/  SEL R7, R15, RZ, P2 ;  /* 0x000000ff0f077207 */ /* 0x008fe20001000000 */
[----:B------:R-:W-:Y:S01]  /*1e670*/  IMAD.IADD R15, R9, 0x1, R12 ;  /* 0x00000001090f7824 */ /* 0x000fe200078e020c */
[----:B-----5:R-:W-:Y:S01]  /*1e680*/  IADD3 R16, P1, P0, R8, R10, R3 ;  /* 0x0000000a08107210 */ /* 0x020fe2000783e003 */
[----:B------:R-:W-:Y:S01]  /*1e690*/  IMAD.IADD R9, R11, 0x1, R13 ;  /* 0x000000010b097824 */ /* 0x000fe200078e020d */
[----:B------:R-:W-:Y:S01]  /*1e6a0*/  SHF.R.S32.HI R8, RZ, 0x1f, R3 ;  /* 0x0000001fff087819 */ /* 0x000fe20000011403 */
        /* <DEDUP_REMOVED lines=16> */
[----:B-1----:R-:W-:Y:S01]  /*1e7b0*/  SHF.R.S32.HI R17, RZ, 0x1f, R26 ;  /* 0x0000001fff117819 */ /* 0x002fe2000001141a */
[----:B------:R-:W-:Y:S01]  /*1e7c0*/  IMAD.IADD R7, R7, 0x1, R9 ;  /* 0x0000000107077824 */ /* 0x000fe200078e0209 */
[C---:B------:R-:W-:Y:S02]  /*1e7d0*/  LEA R10, P0, R6.reuse, R10, 0x2 ;  /* 0x0000000a060a7211 */ /* 0x040fe400078010ff */
[----:B------:R-:W-:Y:S02]  /*1e7e0*/  SEL R11, R11, c[0x0][0x454], P2 ;  /* 0x000115000b0b7a07 */ /* 0x000fe40001000000 */
[----:B------:R-:W-:Y:S02]  /*1e7f0*/  LEA.HI R17, R17, R26, RZ, 0x5 ;  /* 0x0000001a11117211 */ /* 0x000fe400078f28ff */
[----:B------:R-:W-:Y:S02]  /*1e800*/  LEA.HI.X R6, R6, R11, R7, 0x2, P0 ;  /* 0x0000000b06067211 */ /* 0x000fe400000f1407 */
[----:B------:R-:W-:Y:S01]  /*1e810*/  LOP3.LUT R17, R17, 0xffffffe0, RZ, 0xc0, !PT ;  /* 0xffffffe011117812 */ /* 0x000fe200078ec0ff */
[----:B------:R-:W-:Y:S04]  /*1e820*/  SHFL.IDX PT, R12, R10, RZ, 0x1c1f ;  /* 0x001c1fff0a0c7589 */ /* 0x000fe800000e0000 */
[----:B------:R-:W1:Y:S01]  /*1e830*/  SHFL.IDX PT, R13, R6, RZ, 0x1c1f ;  /* 0x001c1fff060d7589 */ /* 0x000e6200000e0000 */
[----:B------:R-:W-:-:S03]  /*1e840*/  IMAD.IADD R17, R26, 0x1, -R17 ;  /* 0x000000011a117824 */ /* 0x000fc600078e0a11 */
[----:B------:R-:W-:Y:S01]  /*1e850*/  SHFL.IDX PT, R10, R10, 0x1, 0x1c1f ;  /* 0x003c1f000a0a7f89 */ /* 0x000fe200000e0000 */
[----:B----4-:R-:W-:-:S03]  /*1e860*/  IMAD.IADD R7, R25, 0x1, R246 ;  /* 0x0000000119077824 */ /* 0x010fc600078e02f6 */
        /* <DEDUP_REMOVED lines=14> */
[----:B------:R-:W-:Y:S01]  /*1e950*/  SHF.R.S32.HI R7, RZ, 0x1f, R2 ;  /* 0x0000001fff077819 */ /* 0x000fe20000011402 */
[C---:B------:R-:W-:Y:S01]  /*1e960*/  IMAD.WIDE.U32 R8, R3.reuse, c[0x0][0x3a0], RZ ;  /* 0x0000e80003087a25 */ /* 0x040fe200078e00ff */
[----:B------:R3:W4:Y:S03]  /*1e970*/  LDS.128 R28, [R217+0x80] ;  /* 0x00008000d91c7984 */ /* 0x0007260000000c00 */
[----:B------:R-:W-:Y:S01]  /*1e980*/  IMAD R3, R3, c[0x0][0x3a4], R5 ;  /* 0x0000e90003037a24 */ /* 0x000fe200078e0205 */
[----:B------:R3:W1:Y:S01]  /*1e990*/  LDS.128 R40, [R217+0x1080] ;  /* 0x00108000d9287984 */ /* 0x0006620000000c00 */
[----:B------:R-:W-:-:S03]  /*1e9a0*/  IMAD R7, R7, c[0x0][0x3f0], RZ ;  /* 0x0000fc0007077a24 */ /* 0x000fc600078e02ff */
[----:B------:R-:W-:Y:S01]  /*1e9b0*/  IADD3 R9, R9, R3, RZ ;  /* 0x0000000309097210 */ /* 0x000fe20007ffe0ff */
[----:B------:R3:W1:Y:S04]  /*1e9c0*/  LDS.128 R52, [R217+0x2080] ;  /* 0x00208000d9347984 */ /* 0x0006680000000c00 */
[C---:B------:R-:W-:Y:S01]  /*1e9d0*/  IMAD.WIDE.U32 R8, R24.reuse, c[0x0][0x3e8], R8 ;  /* 0x0000fa0018087a25 */ /* 0x040fe200078e0008 */
[----:B------:R3:W1:Y:S03]  /*1e9e0*/  LDS.128 R60, [R217+0x3080] ;  /* 0x00308000d93c7984 */ /* 0x0006660000000c00 */
[----:B------:R-:W-:Y:S01]  /*1e9f0*/  IMAD R9, R24, c[0x0][0x3ec], R9 ;  /* 0x0000fb0018097a24 */ /* 0x000fe200078e0209 */
[----:B------:R3:W1:Y:S03]  /*1ea00*/  LDS.128 R36, [R217+0x5080] ;  /* 0x00508000d9247984 */ /* 0x0006660000000c00 */
[----:B------:R-:W-:Y:S01]  /*1ea10*/  IMAD.WIDE.U32 R8, R2, c[0x0][0x3f0], R8 ;  /* 0x0000fc0002087a25 */ /* 0x000fe200078e0008 */
[----:B------:R3:W1:Y:S04]  /*1ea20*/  LDS.128 R24, [R217+0x4080] ;  /* 0x00408000d9187984 */ /* 0x0006680000000c00 */
[----:B------:R3:W1:Y:S04]  /*1ea30*/  LDS.128 R48, [R217+0x6080] ;  /* 0x00608000d9307984 */ /* 0x0006680000000c00 */
[----:B------:R3:W1:Y:S04]  /*1ea40*/  LDS.128 R56, [R217+0x7080] ;  /* 0x00708000d9387984 */ /* 0x0006680000000c00 */
[----:B-1----:R3:W1:Y:S04]  /*1ea50*/  LDS.128 R20, [R217+0x8080] ;  /* 0x00808000d9147984 */ /* 0x0026680000000c00 */
        /* <DEDUP_REMOVED lines=30> */
.L_x_807:
[----:B------:R-:W-:Y:S05]  /*1ec40*/  BRA.DIV ~URZ, `(.L_x_741) ;  /* 0x00003e227f007947 */ /* 0x000fea000b800000 */
[----:B------:R3:W4:Y:S02]  /*1ec50*/  SHFL.IDX PT, R2, R14, RZ, 0x181f ;  /* 0x00181fff0e027589 */ /* 0x00072400000e0000 */
.L_x_808:
[----:B------:R-:W5:Y:S01]  /*1ec60*/  LDL.64 R18, [R1+0x10] ;  /* 0x0000100001127983 */ /* 0x000f620000100a00 */
[----:B------:R-:W-:Y:S01]  /*1ec70*/  ISETP.GE.AND P0, PT, R12, R6, PT ;  /* 0x000000060c00720c */ /* 0x000fe20003f06270 */
[----:B------:R-:W-:Y:S01]  /*1ec80*/  BSSY B0, `(.L_x_742) ;  /* 0x0000011000007945 */ /* 0x000fe20003800000 */
[----:B------:R-:W-:Y:S02]  /*1ec90*/  SHF.R.S32.HI R17, RZ, 0x1f, R0 ;  /* 0x0000001fff117819 */ /* 0x000fe40000011400 */
[----:B------:R-:W-:Y:S02]  /*1eca0*/  SHF.R.S32.HI R16, RZ, 0x1f, R4 ;  /* 0x0000001fff107819 */ /* 0x000fe40000011404 */
[----:B-----5:R-:W-:-:S07]  /*1ecb0*/  SHF.R.S32.HI R15, RZ, 0x1f, R18 ;  /* 0x0000001fff0f7819 */ /* 0x020fce0000011412 */
[----:B------:R-:W-:Y:S05]  /*1ecc0*/  @P0 BRA `(.L_x_743) ;  /* 0x000000c000000947 */ /* 0x000fea0003800000 */
[----:B------:R-:W-:Y:S02]  /*1ecd0*/  ISETP.GE.AND P2, PT, R18, c[0x0][0x3c8], PT ;  /* 0x0000f20012007a0c */ /* 0x000fe40003f46270 */
[----:B------:R-:W-:Y:S02]  /*1ece0*/  ISETP.GE.AND P1, PT, R4, c[0x0][0x3c8], PT ;  /* 0x0000f20004007a0c */ /* 0x000fe40003f26270 */
[----:B------:R-:W-:-:S09]  /*1ecf0*/  ISETP.GE.AND P0, PT, R0, c[0x0][0x3c8], PT ;  /* 0x0000f20000007a0c */ /* 0x000fd20003f06270 */
[-C--:B----4-:R-:W-:Y:S02]  /*1ed00*/  @!P2 LEA R10, P5, R18, R2.reuse, 0x1 ;  /* 0x00000002120aa211 */ /* 0x090fe400078a08ff */
[-C--:B------:R-:W-:Y:S02]  /*1ed10*/  @!P1 LEA R8, P4, R4, R2.reuse, 0x1 ;  /* 0x0000000204089211 */ /* 0x080fe400078808ff */
[----:B------:R-:W-:Y:S02]  /*1ed20*/  @!P0 LEA R2, P3, R0, R2, 0x1 ;  /* 0x0000000200028211 */ /* 0x000fe400078608ff */
[-C--:B--2---:R-:W-:Y:S02]  /*1ed30*/  @!P2 LEA.HI.X R11, R18, R7.reuse, R15, 0x1, P5 ;  /* 0x00000007120ba211 */ /* 0x084fe400028f0c0f */
[-C--:B------:R-:W-:Y:S02]  /*1ed40*/  @!P1 LEA.HI.X R9, R4, R7.reuse, R16, 0x1, P4 ;  /* 0x0000000704099211 */ /* 0x080fe400020f0c10 */
[----:B------:R-:W-:Y:S01]  /*1ed50*/  @!P0 LEA.HI.X R3, R0, R7, R17, 0x1, P3 ;  /* 0x0000000700038211 */ /* 0x000fe200018f0c11 */
[----:B------:R2:W-:Y:S04]  /*1ed60*/  @!P2 ST.E.128 [R10.64], R28 ;  /* 0x0000001c0a00a985 */ /* 0x0005e8000c101d06 */
[----:B------:R2:W-:Y:S04]  /*1ed70*/  @!P1 ST.E.128 [R8.64], R24 ;  /* 0x0000001808009985 */ /* 0x0005e8000c101d06 */
[----:B------:R2:W-:Y:S02]  /*1ed80*/  @!P0 ST.E.128 [R2.64], R20 ;  /* 0x0000001402008985 */ /* 0x0005e4000c101d06 */
.L_x_743:
[----:B------:R-:W-:Y:S05]  /*1ed90*/  BSYNC B0 ;  /* 0x0000000000007941 */ /* 0x000fea0003800000 */
.L_x_742:
[----:B------:R-:W-:Y:S05]  /*1eda0*/  BRA.DIV ~URZ, `(.L_x_744) ;  /* 0x00003d327f007947 */ /* 0x000fea000b800000 */
[----:B--2---:R2:W1:Y:S04]  /*1edb0*/  SHFL.IDX PT, R7, R13, 0x1, 0x181f ;  /* 0x00381f000d077f89 */ /* 0x00446800000e0000 */
[----:B----4-:R2:W4:Y:S02]  /*1edc0*/  SHFL.IDX PT, R2, R14, 0x1, 0x181f ;  /* 0x00381f000e027f89 */ /* 0x01052400000e0000 */
.L_x_809:
[----:B------:R-:W-:Y:S01]  /*1edd0*/  IADD3 R3, R12, 0x20, RZ ;  /* 0x000000200c037810 */ /* 0x000fe20007ffe0ff */
[----:B------:R-:W-:Y:S03]  /*1ede0*/  BSSY B0, `(.L_x_745) ;  /* 0x0000010000007945 */ /* 0x000fe60003800000 */
[----:B------:R-:W-:-:S13]  /*1edf0*/  ISETP.GE.AND P0, PT, R3, R6, PT ;  /* 0x000000060300720c */ /* 0x000fda0003f06270 */
[----:B------:R-:W-:Y:S05]  /*1ee00*/  @P0 BRA `(.L_x_746) ;  /* 0x000000d000000947 */ /* 0x000fea0003800000 */
[----:B------:R-:W5:Y:S01]  /*1ee10*/  LDL.64 R18, [R1+0x10] ;  /* 0x0000100001127983 */ /* 0x000f620000100a00 */
[----:B------:R-:W-:Y:S02]  /*1ee20*/  ISETP.GE.AND P1, PT, R4, c[0x0][0x3c8], PT ;  /* 0x0000f20004007a0c */ /* 0x000fe40003f26270 */
[----:B------:R-:W-:-:S11]  /*1ee30*/  ISETP.GE.AND P0, PT, R0, c[0x0][0x3c8], PT ;  /* 0x0000f20000007a0c */ /* 0x000fd60003f06270 */
[----:B----4-:R-:W-:-:S04]  /*1ee40*/  @!P1 LEA R8, P4, R4, R2, 0x1 ;  /* 0x0000000204089211 */ /* 0x010fc800078808ff */
[----:B-1----:R-:W-:Y:S02]  /*1ee50*/  @!P1 LEA.HI.X R9, R4, R7, R16, 0x1, P4 ;  /* 0x0000000704099211 */ /* 0x002fe400020f0c10 */
[----:B-----5:R-:W-:-:S13]  /*1ee60*/  ISETP.GE.AND P2, PT, R18, c[0x0][0x3c8], PT ;  /* 0x0000f20012007a0c */ /* 0x020fda0003f46270 */
[-C--:B------:R-:W-:Y:S02]  /*1ee70*/  @!P2 LEA R10, P5, R18, R2.reuse, 0x1 ;  /* 0x00000002120aa211 */ /* 0x080fe400078a08ff */
[----:B------:R-:W-:Y:S02]  /*1ee80*/  @!P0 LEA R2, P3, R0, R2, 0x1 ;  /* 0x0000000200028211 */ /* 0x000fe400078608ff */
[-C--:B------:R-:W-:Y:S02]  /*1ee90*/  @!P2 LEA.HI.X R11, R18, R7.reuse, R15, 0x1, P5 ;  /* 0x00000007120ba211 */ /* 0x080fe400028f0c0f */
[----:B------:R-:W-:-:S03]  /*1eea0*/  @!P0 LEA.HI.X R3, R0, R7, R17, 0x1, P3 ;  /* 0x0000000700038211 */ /* 0x000fc600018f0c11 */
[----:B------:R1:W-:Y:S04]  /*1eeb0*/  @!P2 ST.E.128 [R10.64], R40 ;  /* 0x000000280a00a985 */ /* 0x0003e8000c101d06 */
[----:B------:R1:W-:Y:S04]  /*1eec0*/  @!P1 ST.E.128 [R8.64], R36 ;  /* 0x0000002408009985 */ /* 0x0003e8000c101d06 */
[----:B------:R1:W-:Y:S02]  /*1eed0*/  @!P0 ST.E.128 [R2.64], R32 ;  /* 0x0000002002008985 */ /* 0x0003e4000c101d06 */
.L_x_746:
[----:B------:R-:W-:Y:S05]  /*1eee0*/  BSYNC B0 ;  /* 0x0000000000007941 */ /* 0x000fea0003800000 */
.L_x_745:
[----:B------:R-:W-:Y:S05]  /*1eef0*/  BRA.DIV ~URZ, `(.L_x_747) ;  /* 0x00003cb27f007947 */ /* 0x000fea000b800000 */
[----:B-1----:R1:W2:Y:S02]  /*1ef00*/  SHFL.IDX PT, R7, R13, 0x2, 0x181f ;  /* 0x00581f000d077f89 */ /* 0x0022a400000e0000 */
.L_x_810:
[----:B------:R-:W-:Y:S05]  /*1ef10*/  BRA.DIV ~URZ, `(.L_x_748) ;  /* 0x00003d027f007947 */ /* 0x000fea000b800000 */
[----:B----4-:R4:W1:Y:S02]  /*1ef20*/  SHFL.IDX PT, R2, R14, 0x2, 0x181f ;  /* 0x00581f000e027f89 */ /* 0x01086400000e0000 */
.L_x_811:
[----:B------:R-:W-:Y:S01]  /*1ef30*/  IADD3 R3, R12, 0x40, RZ ;  /* 0x000000400c037810 */ /* 0x000fe20007ffe0ff */
[----:B------:R-:W-:Y:S03]  /*1ef40*/  BSSY B0, `(.L_x_749) ;  /* 0x0000010000007945 */ /* 0x000fe60003800000 */
[----:B------:R-:W-:-:S13]  /*1ef50*/  ISETP.GE.AND P0, PT, R3, R6, PT ;  /* 0x000000060300720c */ /* 0x000fda0003f06270 */
[----:B------:R-:W-:Y:S05]  /*1ef60*/  @P0 BRA `(.L_x_750) ;  /* 0x000000d000000947 */ /* 0x000fea0003800000 */
[----:B------:R-:W5:Y:S01]  /*1ef70*/  LDL.64 R18, [R1+0x10] ;  /* 0x0000100001127983 */ /* 0x000f620000100a00 */
[----:B------:R-:W-:Y:S02]  /*1ef80*/  ISETP.GE.AND P1, PT, R4, c[0x0][0x3c8], PT ;  /* 0x0000f20004007a0c */ /* 0x000fe40003f26270 */
[----:B------:R-:W-:-:S11]  /*1ef90*/  ISETP.GE.AND P0, PT, R0, c[0x0][0x3c8], PT ;  /* 0x0000f20000007a0c */ /* 0x000fd60003f06270 */
[----:B-1----:R-:W-:-:S04]  /*1efa0*/  @!P1 LEA R8, P4, R4, R2, 0x1 ;  /* 0x0000000204089211 */ /* 0x002fc800078808ff */
[----:B--2---:R-:W-:Y:S02]  /*1efb0*/  @!P1 LEA.HI.X R9, R4, R7, R16, 0x1, P4 ;  /* 0x0000000704099211 */ /* 0x004fe400020f0c10 */
        /* <DEDUP_REMOVED lines=8> */
.L_x_750:
[----:B------:R-:W-:Y:S05]  /*1f040*/  BSYNC B0 ;  /* 0x0000000000007941 */ /* 0x000fea0003800000 */
.L_x_749:
[----:B------:R-:W-:Y:S05]  /*1f050*/  BRA.DIV ~URZ, `(.L_x_751) ;  /* 0x00003c327f007947 */ /* 0x000fea000b800000 */
[----:B-1----:R1:W3:Y:S04]  /*1f060*/  SHFL.IDX PT, R10, R13, 0x3, 0x181f ;  /* 0x00781f000d0a7f89 */ /* 0x0022e800000e0000 */
[----:B------:R1:W4:Y:S02]  /*1f070*/  SHFL.IDX PT, R2, R14, 0x3, 0x181f ;  /* 0x00781f000e027f89 */ /* 0x00032400000e0000 */
.L_x_812:
[----:B------:R-:W-:-:S04]  /*1f080*/  IADD3 R3, R12, 0x60, RZ ;  /* 0x000000600c037810 */ /* 0x000fc80007ffe0ff */
[----:B------:R-:W-:-:S13]  /*1f090*/  ISETP.GE.AND P0, PT, R3, R6, PT ;  /* 0x000000060300720c */ /* 0x000fda0003f06270 */
[----:B------:R-:W-:Y:S05]  /*1f0a0*/  @P0 BRA `(.L_x_752) ;  /* 0x00001f9000000947 */ /* 0x000fea0003800000 */
[----:B------:R-:W5:Y:S01]  /*1f0b0*/  LDL.64 R18, [R1+0x10] ;  /* 0x0000100001127983 */ /* 0x000f620000100a00 */
[----:B------:R-:W-:-:S13]  /*1f0c0*/  ISETP.GE.AND P0, PT, R4, c[0x0][0x3c8], PT ;  /* 0x0000f20004007a0c */ /* 0x000fda0003f06270 */
[----:B----4-:R-:W-:-:S04]  /*1f0d0*/  @!P0 LEA R6, P2, R4, R2, 0x1 ;  /* 0x0000000204068211 */ /* 0x010fc800078408ff */
[----:B--23--:R-:W-:Y:S02]  /*1f0e0*/  @!P0 LEA.HI.X R7, R4, R10, R16, 0x1, P2 ;  /* 0x0000000a04078211 */ /* 0x00cfe400010f0c10 */
[----:B-----5:R-:W-:-:S13]  /*1f0f0*/  ISETP.GE.AND P1, PT, R18, c[0x0][0x3c8], PT ;  /* 0x0000f20012007a0c */ /* 0x020fda0003f26270 */
[----:B------:R-:W-:-:S04]  /*1f100*/  @!P1 LEA R8, P3, R18, R2, 0x1 ;  /* 0x0000000212089211 */ /* 0x000fc800078608ff */
[----:B------:R-:W-:-:S05]  /*1f110*/  @!P1 LEA.HI.X R9, R18, R10, R15, 0x1, P3 ;  /* 0x0000000a12099211 */ /* 0x000fca00018f0c0f */
[----:B------:R2:W-:Y:S04]  /*1f120*/  @!P1 ST.E.128 [R8.64], R60 ;  /* 0x0000003c08009985 */ /* 0x0005e8000c101d06 */
[----:B------:R2:W-:Y:S01]  /*1f130*/  @!P0 ST.E.128 [R6.64], R56 ;  /* 0x0000003806008985 */ /* 0x0005e2000c101d06 */
[----:B------:R-:W-:-:S13]  /*1f140*/  ISETP.GE.AND P0, PT, R0, c[0x0][0x3c8], PT ;  /* 0x0000f20000007a0c */ /* 0x000fda0003f06270 */
[----:B------:R-:W-:Y:S05]  /*1f150*/  @P0 BRA `(.L_x_752) ;  /* 0x00001ee000000947 */ /* 0x000fea0003800000 */
[----:B------:R-:W-:-:S04]  /*1f160*/  LEA R2, P0, R0, R2, 0x1 ;  /* 0x0000000200027211 */ /* 0x000fc800078008ff */
[----:B------:R-:W-:-:S05]  /*1f170*/  LEA.HI.X R3, R0, R10, R17, 0x1, P0 ;  /* 0x0000000a00037211 */ /* 0x000fca00000f0c11 */
[----:B------:R3:W-:Y:S01]  /*1f180*/  ST.E.128 [R2.64], R64 ;  /* 0x0000004002007985 */ /* 0x0007e2000c101d06 */
[----:B------:R-:W-:Y:S05]  /*1f190*/  BRA `(.L_x_752) ;  /* 0x00001ea000007947 */ /* 0x000fea0003800000 */
.L_x_739:
[----:B------:R-:W2:Y:S04]  /*1f1a0*/  LDL.LU R4, [R1+0x18] ;  /* 0x0000180001047983 */ /* 0x000ea80000300800 */
[----:B------:R-:W3:Y:S01]  /*1f1b0*/  LDL.LU R9, [R1+0x34] ;  /* 0x0000340001097983 */ /* 0x000ee20000300800 */
[----:B------:R-:W-:Y:S01]  /*1f1c0*/  IMAD R8, R8, c[0x0][0x408], RZ ;  /* 0x0001020008087a24 */ /* 0x000fe200078e02ff */
[----:B------:R-:W-:Y:S01]  /*1f1d0*/  SHF.R.S32.HI R0, RZ, 0x1f, R2 ;  /* 0x0000001fff007819 */ /* 0x000fe20000011402 */
[----:B------:R-:W-:-:S04]  /*1f1e0*/  IMAD.WIDE.U32 R6, R3, c[0x0][0x408], RZ ;  /* 0x0001020003067a25 */ /* 0x000fc800078e00ff */
[----:B------:R-:W-:Y:S02]  /*1f1f0*/  IMAD R3, R3, c[0x0][0x40c], R8 ;  /* 0x0001030003037a24 */ /* 0x000fe400078e0208 */
[----:B------:R-:W-:Y:S02]  /*1f200*/  IMAD R0, R0, c[0x0][0x440], RZ ;  /* 0x0001100000007a24 */ /* 0x000fe400078e02ff */
[----:B------:R-:W-:Y:S01]  /*1f210*/  @P3 IMAD.HI.U32 R8, R5, c[0x0][0x4ec], RZ ;  /* 0x00013b0005083a27 */ /* 0x000fe200078e00ff */
[----:B------:R-:W-:-:S05]  /*1f220*/  IADD3 R7, R7, R3, RZ ;  /* 0x0000000307077210 */ /* 0x000fca0007ffe0ff */
[----:B--2---:R-:W-:-:S04]  /*1f230*/  IMAD.WIDE.U32 R6, R4, c[0x0][0x438], R6 ;  /* 0x00010e0004067a25 */ /* 0x004fc800078e0006 */
[----:B------:R-:W-:Y:S02]  /*1f240*/  IMAD R7, R4, c[0x0][0x43c], R7 ;  /* 0x00010f0004077a24 */ /* 0x000fe400078e0207 */
[C---:B------:R-:W-:Y:S01]  /*1f250*/  IMAD R4, R2.reuse, c[0x0][0x444], R0 ;  /* 0x0001110002047a24 */ /* 0x040fe200078e0200 */
[----:B------:R-:W-:Y:S01]  /*1f260*/  MOV R0, R5 ;  /* 0x0000000500007202 */ /* 0x000fe20000000f00 */
[----:B------:R-:W-:Y:S01]  /*1f270*/  IMAD.WIDE.U32 R2, R2, c[0x0][0x440], R6 ;  /* 0x0001100002027a25 */ /* 0x000fe200078e0006 */
[----:B------:R-:W-:-:S04]  /*1f280*/  @P3 SHF.R.U32.HI R0, RZ, c[0x0][0x4f0], R8 ;  /* 0x00013c00ff003a19 */ /* 0x000fc80000011608 */
        /* <DEDUP_REMOVED lines=19> */
.L_x_813:
[----:B------:R-:W-:Y:S05]  /*1f3c0*/  BRA.DIV ~URZ, `(.L_x_754) ;  /* 0x00003a027f007947 */ /* 0x000fea000b800000 */
[----:B------:R4:W1:Y:S02]  /*1f3d0*/  SHFL.IDX PT, R0, R38, RZ, 0x1c1f ;  /* 0x001c1fff26007589 */ /* 0x00086400000e0000 */
.L_x_814:
[C---:B------:R-:W-:Y:S01]  /*1f3e0*/  IADD3 R29, R241.reuse, 0x90, RZ ;  /* 0x00000090f11d7810 */ /* 0x040fe20007ffe0ff */
[----:B------:R-:W-:Y:S01]  /*1f3f0*/  BSSY B0, `(.L_x_755) ;  /* 0x0000090000007945 */ /* 0x000fe20003800000 */
[C---:B------:R-:W-:Y:S02]  /*1f400*/  IADD3 R28, R241.reuse, 0x98, RZ ;  /* 0x00000098f11c7810 */ /* 0x040fe40007ffe0ff */
[C---:B------:R-:W-:Y:S02]  /*1f410*/  IADD3 R27, R241.reuse, 0xa0, RZ ;  /* 0x000000a0f11b7810 */ /* 0x040fe40007ffe0ff */
[C---:B------:R-:W-:Y:S02]  /*1f420*/  IADD3 R26, R241.reuse, 0xa8, RZ ;  /* 0x000000a8f11a7810 */ /* 0x040fe40007ffe0ff */
[C---:B------:R-:W-:Y:S02]  /*1f430*/  IADD3 R25, R241.reuse, 0xb0, RZ ;  /* 0x000000b0f1197810 */ /* 0x040fe40007ffe0ff */
[----:B------:R-:W-:-:S02]  /*1f440*/  IADD3 R24, R241, 0xb8, RZ ;  /* 0x000000b8f1187810 */ /* 0x000fc40007ffe0ff */
[C---:B-1----:R-:W-:Y:S02]  /*1f450*/  IADD3 R23, R241.reuse, 0x8, RZ ;  /* 0x00000008f1177810 */ /* 0x042fe40007ffe0ff */
        /* <DEDUP_REMOVED lines=39> */
[----:B------:R-:W-:Y:S01]  /*1f6d0*/  SHF.R.S32.HI R54, RZ, 0x1f, R17 ;  /* 0x0000001fff367819 */ /* 0x000fe20000011411 */
[----:B------:R-:W-:Y:S05]  /*1f6e0*/  @P0 BRA `(.L_x_756) ;  /* 0x0000060000000947 */ /* 0x000fea0003800000 */
[----:B------:R-:W-:Y:S02]  /*1f6f0*/  ISETP.GE.AND P1, PT, R241, c[0x0][0x3c8], PT ;  /* 0x0000f200f1007a0c */ /* 0x000fe40003f26270 */
[----:B------:R-:W-:-:S02]  /*1f700*/  ISETP.GE.AND P0, PT, R23, c[0x0][0x3c8], PT ;  /* 0x0000f20017007a0c */ /* 0x000fc40003f06270 */
[----:B------:R-:W-:Y:S02]  /*1f710*/  ISETP.GE.AND P3, PT, R22, c[0x0][0x3c8], PT ;  /* 0x0000f20016007a0c */ /* 0x000fe40003f66270 */
[----:B------:R-:W-:Y:S02]  /*1f720*/  ISETP.GE.AND P4, PT, R21, c[0x0][0x3c8], PT ;  /* 0x0000f20015007a0c */ /* 0x000fe40003f86270 */
[----:B------:R-:W-:-:S05]  /*1f730*/  ISETP.GE.AND P6, PT, R29, c[0x0][0x3c8], PT ;  /* 0x0000f2001d007a0c */ /* 0x000fca0003fc6270 */
[-C--:B------:R-:W-:Y:S02]  /*1f740*/  @!P1 LEA R2, P5, R241, R0.reuse, 0x2 ;  /* 0x00000000f1029211 */ /* 0x080fe400078a10ff */
[----:B------:R-:W-:Y:S02]  /*1f750*/  @!P0 LEA R30, P2, R23, R0, 0x2 ;  /* 0x00000000171e8211 */ /* 0x000fe400078410ff */
[-C--:B---3--:R-:W-:Y:S02]  /*1f760*/  @!P1 LEA.HI.X R3, R241, R4.reuse, R40, 0x2, P5 ;  /* 0x00000004f1039211 */ /* 0x088fe400028f1428 */
[----:B------:R-:W-:Y:S02]  /*1f770*/  @!P0 LEA.HI.X R31, R23, R4, R37, 0x2, P2 ;  /* 0x00000004171f8211 */ /* 0x000fe400010f1425 */
[----:B------:R-:W-:Y:S01]  /*1f780*/  ISETP.GE.AND P2, PT, R20, c[0x0][0x3c8], PT ;  /* 0x0000f20014007a0c */ /* 0x000fe20003f46270 */
[----:B------:R1:W-:Y:S01]  /*1f790*/  @!P1 ST.E.64 [R2.64], R158 ;  /* 0x0000009e02009985 */ /* 0x0003e2000c101b06 */
[----:B------:R-:W-:-:S03]  /*1f7a0*/  ISETP.GE.AND P1, PT, R18, c[0x0][0x3c8], PT ;  /* 0x0000f20012007a0c */ /* 0x000fc60003f26270 */
[----:B------:R3:W-:Y:S01]  /*1f7b0*/  @!P0 ST.E.64 [R30.64], R32 ;  /* 0x000000201e008985 */ /* 0x0007e2000c101b06 */
        /* <DEDUP_REMOVED lines=45> */
[----:B------:R1:W-:Y:S01]  /*1fa90*/  @!P2 ST.E.64 [R2.64], R136 ;  /* 0x000000880200a985 */ /* 0x0003e2000c101b06 */
[----:B------:R-:W-:Y:S02]  /*1faa0*/  ISETP.GE.AND P2, PT, R17, c[0x0][0x3c8], PT ;  /* 0x0000f20011007a0c */ /* 0x000fe40003f46270 */
[----:B------:R-:W-:Y:S01]  /*1fab0*/  @!P3 LEA.HI.X R31, R7, R4, R52, 0x2, P5 ;  /* 0x00000004071fb211 */ /* 0x000fe200028f1434 */
[----:B------:R3:W-:Y:S01]  /*1fac0*/  @!P1 ST.E.64 [R32.64], R148 ;  /* 0x0000009420009985 */ /* 0x0007e2000c101b06 */
[----:B------:R-:W-:Y:S02]  /*1fad0*/  ISETP.GE.AND P1, PT, R19, c[0x0][0x3c8], PT ;  /* 0x0000f20013007a0c */ /* 0x000fe40003f26270 */
[----:B------:R-:W-:Y:S01]  /*1fae0*/  ISETP.GE.AND P5, PT, R28, c[0x0][0x3c8], PT ;  /* 0x0000f2001c007a0c */ /* 0x000fe20003fa6270 */
[----:B------:R5:W-:Y:S01]  /*1faf0*/  @!P3 ST.E.64 [R30.64], R150 ;  /* 0x000000961e00b985 */ /* 0x000be2000c101b06 */
[----:B-1----:R-:W-:-:S04]  /*1fb00*/  @!P4 LEA R2, P0, R6, R0, 0x2 ;  /* 0x000000000602c211 */ /* 0x002fc800078010ff */
[----:B------:R-:W-:Y:S02]  /*1fb10*/  @!P4 LEA.HI.X R3, R6, R4, R53, 0x2, P0 ;  /* 0x000000040603c211 */ /* 0x000fe400000f1435 */
[----:B---3--:R-:W-:-:S03]  /*1fb20*/  @!P2 LEA R32, P0, R17, R0, 0x2 ;  /* 0x000000001120a211 */ /* 0x008fc600078010ff */
[----:B------:R1:W-:Y:S01]  /*1fb30*/  @!P4 ST.E.64 [R2.64], R152 ;  /* 0x000000980200c985 */ /* 0x0003e2000c101b06 */
[----:B------:R-:W-:Y:S02]  /*1fb40*/  @!P2 LEA.HI.X R33, R17, R4, R54, 0x2, P0 ;  /* 0x000000041121a211 */ /* 0x000fe400000f1436 */
[----:B-----5:R-:W-:Y:S02]  /*1fb50*/  @!P6 LEA R30, P0, R29, R0, 0x2 ;  /* 0x000000001d1ee211 */ /* 0x020fe400078010ff */
[----:B------:R-:W-:Y:S01]  /*1fb60*/  ISETP.GE.AND P4, PT, R27, c[0x0][0x3c8], PT ;  /* 0x0000f2001b007a0c */ /* 0x000fe20003f86270 */
[----:B------:R-:W-:Y:S01]  /*1fb70*/  @!P2 ST.E.64 [R32.64], R160 ;  /* 0x000000a02000a985 */ /* 0x000fe2000c101b06 */
[----:B------:R-:W-:Y:S02]  /*1fb80*/  ISETP.GE.AND P2, PT, R26, c[0x0][0x3c8], PT ;  /* 0x0000f2001a007a0c */ /* 0x000fe40003f46270 */
[----:B------:R-:W-:Y:S02]  /*1fb90*/  @!P6 LEA.HI.X R31, R29, R4, R57, 0x2, P0 ;  /* 0x000000041d1fe211 */ /* 0x000fe400000f1439 */
[----:B------:R-:W-:-:S02]  /*1fba0*/  ISETP.GE.AND P0, PT, R24, c[0x0][0x3c8], PT ;  /* 0x0000f20018007a0c */ /* 0x000fc40003f06270 */
[----:B-1----:R-:W-:-:S04]  /*1fbb0*/  @!P1 LEA R2, P3, R19, R0, 0x2 ;  /* 0x0000000013029211 */ /* 0x002fc800078610ff */
[----:B------:R-:W-:-:S05]  /*1fbc0*/  @!P1 LEA.HI.X R3, R19, R4, R55, 0x2, P3 ;  /* 0x0000000413039211 */ /* 0x000fca00018f1437 */
[----:B------:R1:W-:Y:S01]  /*1fbd0*/  @!P1 ST.E.64 [R2.64], R154 ;  /* 0x0000009a02009985 */ /* 0x0003e2000c101b06 */
[----:B------:R-:W-:-:S03]  /*1fbe0*/  ISETP.GE.AND P1, PT, R25, c[0x0][0x3c8], PT ;  /* 0x0000f20019007a0c */ /* 0x000fc60003f26270 */
[----:B------:R3:W-:Y:S01]  /*1fbf0*/  @!P6 ST.E.64 [R30.64], R156 ;  /* 0x0000009c1e00e985 */ /* 0x0007e2000c101b06 */
[----:B------:R-:W-:-:S04]  /*1fc00*/  @!P4 LEA R34, P6, R27, R0, 0x2 ;  /* 0x000000001b22c211 */ /* 0x000fc800078c10ff */
[----:B------:R-:W-:Y:S02]  /*1fc10*/  @!P4 LEA.HI.X R35, R27, R4, R58, 0x2, P6 ;  /* 0x000000041b23c211 */ /* 0x000fe400030f143a */
[----:B-1----:R-:W-:-:S04]  /*1fc20*/  @!P5 LEA R2, P3, R28, R0, 0x2 ;  /* 0x000000001c02d211 */ /* 0x002fc800078610ff */
[----:B------:R-:W-:Y:S02]  /*1fc30*/  @!P5 LEA.HI.X R3, R28, R4, R56, 0x2, P3 ;  /* 0x000000041c03d211 */ /* 0x000fe400018f1438 */
[----:B------:R-:W-:-:S03]  /*1fc40*/  @!P2 LEA R32, P3, R26, R0, 0x2 ;  /* 0x000000001a20a211 */ /* 0x000fc600078610ff */
[----:B------:R1:W-:Y:S01]  /*1fc50*/  @!P5 ST.E.64 [R2.64], R80 ;  /* 0x000000500200d985 */ /* 0x0003e2000c101b06 */
[C---:B---3--:R-:W-:Y:S02]  /*1fc60*/  @!P1 LEA R30, P5, R25.reuse, R0, 0x2 ;  /* 0x00000000191e9211 */ /* 0x048fe400078a10ff */
        /* <DEDUP_REMOVED lines=8> */
.L_x_756:
[----:B------:R-:W-:Y:S05]  /*1fcf0*/  BSYNC B0 ;  /* 0x0000000000007941 */ /* 0x000fea0003800000 */
.L_x_755:
[----:B------:R-:W-:Y:S05]  /*1fd00*/  BRA.DIV ~URZ, `(.L_x_757) ;  /* 0x000031327f007947 */ /* 0x000fea000b800000 */
[----:B---3--:R1:W3:Y:S04]  /*1fd10*/  SHFL.IDX PT, R4, R36, 0x1, 0x1c1f ;  /* 0x003c1f0024047f89 */ /* 0x0082e800000e0000 */
[----:B------:R1:W2:Y:S02]  /*1fd20*/  SHFL.IDX PT, R0, R38, 0x1, 0x1c1f ;  /* 0x003c1f0026007f89 */ /* 0x0002a400000e0000 */
.L_x_815:
[----:B------:R-:W-:-:S13]  /*1fd30*/  ISETP.NE.AND P0, PT, R82, RZ, PT ;  /* 0x000000ff5200720c */ /* 0x000fda0003f05270 */
[----:B------:R-:W-:Y:S05]  /*1fd40*/  @P0 BRA `(.L_x_752) ;  /* 0x000012f000000947 */ /* 0x000fea0003800000 */
[----:B------:R-:W-:Y:S02]  /*1fd50*/  ISETP.GE.AND P3, PT, R23, c[0x0][0x3c8], PT ;  /* 0x0000f20017007a0c */ /* 0x000fe40003f66270 */
[----:B------:R-:W-:Y:S02]  /*1fd60*/  ISETP.GE.AND P2, PT, R22, c[0x0][0x3c8], PT ;  /* 0x0000f20016007a0c */ /* 0x000fe40003f46270 */
[----:B------:R-:W-:Y:S02]  /*1fd70*/  ISETP.GE.AND P4, PT, R241, c[0x0][0x3c8], PT ;  /* 0x0000f200f1007a0c */ /* 0x000fe40003f86270 */
[----:B------:R-:W-:Y:S02]  /*1fd80*/  ISETP.GE.AND P1, PT, R21, c[0x0][0x3c8], PT ;  /* 0x0000f20015007a0c */ /* 0x000fe40003f26270 */
[----:B------:R-:W-:-:S05]  /*1fd90*/  ISETP.GE.AND P0, PT, R20, c[0x0][0x3c8], PT ;  /* 0x0000f20014007a0c */ /* 0x000fca0003f06270 */
[----:B--2---:R-:W-:-:S04]  /*1fda0*/  @!P3 LEA R34, P5, R23, R0, 0x2 ;  /* 0x000000001722b211 */ /* 0x004fc800078a10ff */
[----:B---3--:R-:W-:Y:S02]  /*1fdb0*/  @!P3 LEA.HI.X R35, R23, R4, R37, 0x2, P5 ;  /* 0x000000041723b211 */ /* 0x008fe400028f1425 */
[CC--:B------:R-:W-:Y:S02]  /*1fdc0*/  @!P2 LEA R30, P5, R22.reuse, R0.reuse, 0x2 ;  /* 0x00000000161ea211 */ /* 0x0c0fe400078a10ff */
[C---:B------:R-:W-:Y:S02]  /*1fdd0*/  @!P4 LEA R32, P6, R241.reuse, R0, 0x2 ;  /* 0x00000000f120c211 */ /* 0x040fe400078c10ff */
[-C--:B------:R-:W-:Y:S02]  /*1fde0*/  @!P2 LEA.HI.X R31, R22, R4.reuse, R39, 0x2, P5 ;  /* 0x00000004161fa211 */ /* 0x080fe400028f1427 */
[----:B------:R-:W-:Y:S02]  /*1fdf0*/  @!P4 LEA.HI.X R33, R241, R4, R40, 0x2, P6 ;  /* 0x00000004f121c211 */ /* 0x000fe400030f1428 */
[----:B------:R-:W-:-:S02]  /*1fe00*/  @!P1 LEA R22, P6, R21, R0, 0x2 ;  /* 0x0000000015169211 */ /* 0x000fc400078c10ff */
[----:B------:R-:W-:Y:S01]  /*1fe10*/  @!P0 LEA R2, P5, R20, R0, 0x2 ;  /* 0x0000000014028211 */ /* 0x000fe200078a10ff */
[----:B------:R2:W-:Y:S01]  /*1fe20*/  @!P4 ST.E.64 [R32.64], R168 ;  /* 0x000000a82000c985 */ /* 0x0005e2000c101b06 */
[-C--:B------:R-:W-:Y:S02]  /*1fe30*/  @!P1 LEA.HI.X R23, R21, R4.reuse, R42, 0x2, P6 ;  /* 0x0000000415179211 */ /* 0x080fe400030f142a */
[----:B------:R-:W-:Y:S01]  /*1fe40*/  ISETP.GE.AND P6, PT, R18, c[0x0][0x3c8], PT ;  /* 0x0000f20012007a0c */ /* 0x000fe20003fc6270 */
[----:B------:R-:W-:Y:S01]  /*1fe50*/  @!P3 ST.E.64 [R34.64], R166 ;  /* 0x000000a62200b985 */ /* 0x000fe2000c101b06 */
[----:B------:R-:W-:Y:S02]  /*1fe60*/  @!P0 LEA.HI.X R3, R20, R4, R41, 0x2, P5 ;  /* 0x0000000414038211 */ /* 0x000fe400028f1429 */
[----:B------:R-:W-:Y:S01]  /*1fe70*/  ISETP.GE.AND P5, PT, R16, c[0x0][0x3c8], PT ;  /* 0x0000f20010007a0c */ /* 0x000fe20003fa6270 */
[----:B------:R3:W-:Y:S01]  /*1fe80*/  @!P2 ST.E.64 [R30.64], R110 ;  /* 0x0000006e1e00a985 */ /* 0x0007e2000c101b06 */
[----:B------:R-:W-:-:S02]  /*1fe90*/  ISETP.GE.AND P4, PT, R15, c[0x0][0x3c8], PT ;  /* 0x0000f2000f007a0c */ /* 0x000fc40003f86270 */
[----:B------:R-:W-:Y:S01]  /*1fea0*/  ISETP.GE.AND P3, PT, R14, c[0x0][0x3c8], PT ;  /* 0x0000f2000e007a0c */ /* 0x000fe20003f66270 */
[----:B------:R5:W-:Y:S01]  /*1feb0*/  @!P1 ST.E.64 [R22.64], R88 ;  /* 0x0000005816009985 */ /* 0x000be2000c101b06 */
[----:B------:R-:W-:-:S03]  /*1fec0*/  ISETP.GE.AND P2, PT, R13, c[0x0][0x3c8], PT ;  /* 0x0000f2000d007a0c */ /* 0x000fc60003f46270 */
[----:B------:R1:W-:Y:S01]  /*1fed0*/  @!P0 ST.E.64 [R2.64], R72 ;  /* 0x0000004802008985 */ /* 0x0003e2000c101b06 */
[----:B--2---:R-:W-:-:S04]  /*1fee0*/  @!P6 LEA R32, P0, R18, R0, 0x2 ;  /* 0x000000001220e211 */ /* 0x004fc800078010ff */
[----:B------:R-:W-:Y:S02]  /*1fef0*/  @!P6 LEA.HI.X R33, R18, R4, R43, 0x2, P0 ;  /* 0x000000041221e211 */ /* 0x000fe400000f142b */
[----:B---3--:R-:W-:-:S03]  /*1ff00*/  @!P5 LEA R30, P1, R16, R0, 0x2 ;  /* 0x00000000101ed211 */ /* 0x008fc600078210ff */
[----:B------:R-:W-:Y:S01]  /*1ff10*/  @!P6 ST.E.64 [R32.64], R176 ;  /* 0x000000b02000e985 */ /* 0x000fe2000c101b06 */
[----:B------:R-:W-:Y:S02]  /*1ff20*/  ISETP.GE.AND P6, PT, R11, c[0x0][0x3c8], PT ;  /* 0x0000f2000b007a0c */ /* 0x000fe40003fc6270 */
[C---:B-----5:R-:W-:Y:S02]  /*1ff30*/  @!P4 LEA R22, P0, R15.reuse, R0, 0x2 ;  /* 0x000000000f16c211 */ /* 0x060fe400078010ff */
[-C--:B------:R-:W-:Y:S02]  /*1ff40*/  @!P5 LEA.HI.X R31, R16, R4.reuse, R45, 0x2, P1 ;  /* 0x00000004101fd211 */ /* 0x080fe400008f142d */
[----:B------:R-:W-:Y:S02]  /*1ff50*/  ISETP.GE.AND P1, PT, R12, c[0x0][0x3c8], PT ;  /* 0x0000f2000c007a0c */ /* 0x000fe40003f26270 */
[----:B------:R-:W-:Y:S01]  /*1ff60*/  @!P4 LEA.HI.X R23, R15, R4, R44, 0x2, P0 ;  /* 0x000000040f17c211 */ /* 0x000fe200000f142c */
[----:B------:R-:W-:Y:S01]  /*1ff70*/  @!P5 ST.E.64 [R30.64], R170 ;  /* 0x000000aa1e00d985 */ /* 0x000fe2000c101b06 */
[----:B------:R-:W-:-:S02]  /*1ff80*/  @!P3 LEA R20, P0, R14, R0, 0x2 ;  /* 0x000000000e14b211 */ /* 0x000fc400078010ff */
[----:B------:R-:W-:Y:S01]  /*1ff90*/  ISETP.GE.AND P5, PT, R10, c[0x0][0x3c8], PT ;  /* 0x0000f2000a007a0c */ /* 0x000fe20003fa6270 */
[----:B------:R-:W-:Y:S01]  /*1ffa0*/  @!P4 ST.E.64 [R22.64], R122 ;  /* 0x0000007a1600c985 */ /* 0x000fe2000c101b06 */
[----:B------:R-:W-:Y:S02]  /*1ffb0*/  @!P3 LEA.HI.X R21, R14, R4, R46, 0x2, P0 ;  /* 0x000000040e15b211 */ /* 0x000fe400000f142e */
[C---:B------:R-:W-:Y:S02]  /*1ffc0*/  @!P2 LEA R14, P0, R13.reuse, R0, 0x2 ;  /* 0x000000000d0ea211 */ /* 0x040fe400078010ff */
[----:B------:R-:W-:Y:S01]  /*1ffd0*/  ISETP.GE.AND P4, PT, R8, c[0x0][0x3c8], PT ;  /* 0x0000f20008007a0c */ /* 0x000fe20003f86270 */
[----:B------:R2:W-:Y:S01]  /*1ffe0*/  @!P3 ST.E.64 [R20.64], R114 ;  /* 0x000000721400b985 */ /* 0x0005e2000c101b06 */
[----:B------:R-:W-:Y:S02]  /*1fff0*/  @!P2 LEA.HI.X R15, R13, R4, R47, 0x2, P0 ;  /* 0x000000040d0fa211 */ /* 0x000fe400000f142f */
[----:B-1----:R-:W-:-:S02]  /*20000*/  @!P1 LEA R2, P0, R12, R0, 0x2 ;  /* 0x000000000c029211 */ /* 0x002fc400078010ff */
[----:B------:R-:W-:Y:S01]  /*20010*/  ISETP.GE.AND P3, PT, R7, c[0x0][0x3c8], PT ;  /* 0x0000f20007007a0c */ /* 0x000fe20003f66270 */
[----:B------:R1:W-:Y:S01]  /*20020*/  @!P2 ST.E.64 [R14.64], R92 ;  /* 0x0000005c0e00a985 */ /* 0x0003e2000c101b06 */
[----:B------:R-:W-:Y:S02]  /*20030*/  @!P1 LEA.HI.X R3, R12, R4, R48, 0x2, P0 ;  /* 0x000000040c039211 */ /* 0x000fe400000f1430 */
[----:B------:R-:W-:-:S03]  /*20040*/  ISETP.GE.AND P2, PT, R6, c[0x0][0x3c8], PT ;  /* 0x0000f20006007a0c */ /* 0x000fc60003f46270 */
[----:B------:R3:W-:Y:S01]  /*20050*/  @!P1 ST.E.64 [R2.64], R76 ;  /* 0x0000004c02009985 */ /* 0x0007e2000c101b06 */
[----:B--2---:R-:W-:-:S04]  /*20060*/  @!P6 LEA R20, P0, R11, R0, 0x2 ;  /* 0x000000000b14e211 */ /* 0x004fc800078010ff */
[----:B------:R-:W-:Y:S02]  /*20070*/  @!P6 LEA.HI.X R21, R11, R4, R49, 0x2, P0 ;  /* 0x000000040b15e211 */ /* 0x000fe400000f1431 */
[-C--:B-1----:R-:W-:Y:S02]  /*20080*/  @!P5 LEA R14, P1, R10, R0.reuse, 0x2 ;  /* 0x000000000a0ed211 */ /* 0x082fe400078210ff */
[----:B------:R-:W-:Y:S01]  /*20090*/  @!P4 LEA R12, P0, R8, R0, 0x2 ;  /* 0x00000000080cc211 */ /* 0x000fe200078010ff */
[----:B------:R-:W-:Y:S01]  /*200a0*/  @!P6 ST.E.64 [R20.64], R178 ;  /* 0x000000b21400e985 */ /* 0x000fe2000c101b06 */
[-C--:B------:R-:W-:Y:S02]  /*200b0*/  @!P5 LEA.HI.X R15, R10, R4.reuse, R51, 0x2, P1 ;  /* 0x000000040a0fd211 */ /* 0x080fe400008f1433 */
[----:B------:R-:W-:Y:S02]  /*200c0*/  ISETP.GE.AND P1, PT, R17, c[0x0][0x3c8], PT ;  /* 0x0000f20011007a0c */ /* 0x000fe40003f26270 */
[----:B------:R-:W-:Y:S01]  /*200d0*/  @!P4 LEA.HI.X R13, R8, R4, R50, 0x2, P0 ;  /* 0x00000004080dc211 */ /* 0x000fe200000f1432 */
[----:B------:R1:W-:Y:S01]  /*200e0*/  @!P5 ST.E.64 [R14.64], R172 ;  /* 0x000000ac0e00d985 */ /* 0x0003e2000c101b06 */
[----:B------:R-:W-:-:S02]  /*200f0*/  @!P3 LEA R10, P0, R7, R0, 0x2 ;  /* 0x00000000070ab211 */ /* 0x000fc400078010ff */
[----:B------:R-:W-:Y:S01]  /*20100*/  ISETP.GE.AND P6, PT, R19, c[0x0][0x3c8], PT ;  /* 0x0000f20013007a0c */ /* 0x000fe20003fc6270 */
[----:B------:R2:W-:Y:S01]  /*20110*/  @!P4 ST.E.64 [R12.64], R126 ;  /* 0x0000007e0c00c985 */ /* 0x0005e2000c101b06 */
[----:B------:R-:W-:Y:S02]  /*20120*/  @!P3 LEA.HI.X R11, R7, R4, R52, 0x2, P0 ;  /* 0x00000004070bb211 */ /* 0x000fe400000f1434 */
[C---:B------:R-:W-:Y:S02]  /*20130*/  @!P2 LEA R8, P0, R6.reuse, R0, 0x2 ;  /* 0x000000000608a211 */ /* 0x040fe400078010ff */
[----:B------:R-:W-:Y:S01]  /*20140*/  ISETP.GE.AND P5, PT, R29, c[0x0][0x3c8], PT ;  /* 0x0000f2001d007a0c */ /* 0x000fe20003fa6270 */
[----:B------:R5:W-:Y:S01]  /*20150*/  @!P3 ST.E.64 [R10.64], R118 ;  /* 0x000000760a00b985 */ /* 0x000be2000c101b06 */
[----:B------:R-:W-:Y:S02]  /*20160*/  @!P2 LEA.HI.X R9, R6, R4, R53, 0x2, P0 ;  /* 0x000000040609a211 */ /* 0x000fe400000f1435 */
[----:B---3--:R-:W-:-:S02]  /*20170*/  @!P1 LEA R2, P0, R17, R0, 0x2 ;  /* 0x0000000011029211 */ /* 0x008fc400078010ff */
[----:B------:R-:W-:Y:S01]  /*20180*/  ISETP.GE.AND P4, PT, R28, c[0x0][0x3c8], PT ;  /* 0x0000f2001c007a0c */ /* 0x000fe20003f86270 */
[----:B------:R3:W-:Y:S01]  /*20190*/  @!P2 ST.E.64 [R8.64], R96 ;  /* 0x000000600800a985 */ /* 0x0007e2000c101b06 */
[----:B------:R-:W-:Y:S02]  /*201a0*/  @!P1 LEA.HI.X R3, R17, R4, R54, 0x2, P0 ;  /* 0x0000000411039211 */ /* 0x000fe400000f1436 */
[----:B------:R-:W-:Y:S02]  /*201b0*/  ISETP.GE.AND P3, PT, R27, c[0x0][0x3c8], PT ;  /* 0x0000f2001b007a0c */ /* 0x000fe40003f66270 */
[----:B------:R-:W-:Y:S01]  /*201c0*/  ISETP.GE.AND P2, PT, R26, c[0x0][0x3c8], PT ;  /* 0x0000f2001a007a0c */ /* 0x000fe20003f46270 */
[----:B------:R4:W-:Y:S01]  /*201d0*/  @!P1 ST.E.64 [R2.64], R66 ;  /* 0x0000004202009985 */ /* 0x0009e2000c101b06 */
[-C--:B-1----:R-:W-:Y:S02]  /*201e0*/  @!P6 LEA R14, P0, R19, R0.reuse, 0x2 ;  /* 0x00000000130ee211 */ /* 0x082fe400078010ff */
[----:B--2---:R-:W-:-:S02]  /*201f0*/  @!P5 LEA R12, P1, R29, R0, 0x2 ;  /* 0x000000001d0cd211 */ /* 0x004fc400078210ff */
[-C--:B------:R-:W-:Y:S02]  /*20200*/  @!P6 LEA.HI.X R15, R19, R4.reuse, R55, 0x2, P0 ;  /* 0x00000004130fe211 */ /* 0x080fe400000f1437 */
[----:B------:R-:W-:Y:S02]  /*20210*/  @!P5 LEA.HI.X R13, R29, R4, R57, 0x2, P1 ;  /* 0x000000041d0dd211 */ /* 0x000fe400008f1439 */
[C---:B-----5:R-:W-:Y:S01]  /*20220*/  @!P4 LEA R10, P0, R28.reuse, R0, 0x2 ;  /* 0x000000001c0ac211 */ /* 0x060fe200078010ff */
[----:B------:R1:W-:Y:S01]  /*20230*/  @!P6 ST.E.64 [R14.64], R174 ;  /* 0x000000ae0e00e985 */ /* 0x0003e2000c101b06 */
[----:B------:R-:W-:Y:S02]  /*20240*/  ISETP.GE.AND P1, PT, R25, c[0x0][0x3c8], PT ;  /* 0x0000f20019007a0c */ /* 0x000fe40003f26270 */
[----:B------:R-:W-:Y:S01]  /*20250*/  @!P4 LEA.HI.X R11, R28, R4, R56, 0x2, P0 ;  /* 0x000000041c0bc211 */ /* 0x000fe200000f1438 */
[----:B------:R1:W-:Y:S01]  /*20260*/  @!P5 ST.E.64 [R12.64], R138 ;  /* 0x0000008a0c00d985 */ /* 0x0003e2000c101b06 */
[----:B---3--:R-:W-:-:S03]  /*20270*/  @!P3 LEA R8, P0, R27, R0, 0x2 ;  /* 0x000000001b08b211 */ /* 0x008fc600078010ff */
[----:B------:R1:W-:Y:S01]  /*20280*/  @!P4 ST.E.64 [R10.64], R78 ;  /* 0x0000004e0a00c985 */ /* 0x0003e2000c101b06 */
[----:B------:R-:W-:Y:S02]  /*20290*/  @!P3 LEA.HI.X R9, R27, R4, R58, 0x2, P0 ;  /* 0x000000041b09b211 */ /* 0x000fe400000f143a */
[----:B------:R-:W-:-:S03]  /*202a0*/  @!P2 LEA R6, P0, R26, R0, 0x2 ;  /* 0x000000001a06a211 */ /* 0x000fc600078010ff */
[----:B------:R1:W-:Y:S01]  /*202b0*/  @!P3 ST.E.64 [R8.64], R74 ;  /* 0x0000004a0800b985 */ /* 0x0003e2000c101b06 */
[----:B------:R-:W-:Y:S02]  /*202c0*/  @!P2 LEA.HI.X R7, R26, R4, R59, 0x2, P0 ;  /* 0x000000041a07a211 */ /* 0x000fe400000f143b */
[----:B----4-:R-:W-:-:S03]  /*202d0*/  @!P1 LEA R2, P0, R25, R0, 0x2 ;  /* 0x0000000019029211 */ /* 0x010fc600078010ff */
        /* <DEDUP_REMOVED lines=9> */
.L_x_737:
[----:B------:R-:W2:Y:S04]  /*20370*/  LDL.LU R3, [R1+0x30] ;  /* 0x0000300001037983 */ /* 0x000ea80000300800 */
[----:B------:R-:W3:Y:S01]  /*20380*/  LDL R5, [R1+0xc] ;  /* 0x00000c0001057983 */ /* 0x000ee20000100800 */
[----:B------:R-:W-:Y:S01]  /*20390*/  ISETP.NE.U32.AND P0, PT, RZ, c[0x0][0x508], PT ;  /* 0x00014200ff007a0c */ /* 0x000fe20003f05070 */
[----:B------:R-:W-:Y:S01]  /*203a0*/  IMAD.MOV.U32 R8, RZ, RZ, 0x4 ;  /* 0x00000004ff087424 */ /* 0x000fe200078e00ff */
[----:B------:R-:W-:Y:S01]  /*203b0*/  ISETP.NE.U32.AND P2, PT, RZ, c[0x0][0x500], PT ;  /* 0x00014000ff007a0c */ /* 0x000fe20003f45070 */
[----:B------:R-:W-:Y:S01]  /*203c0*/  IMAD.MOV.U32 R15, RZ, RZ, c[0x0][0x388] ;  /* 0x0000e200ff0f7624 */ /* 0x000fe200078e00ff */
[----:B------:R-:W-:Y:S01]  /*203d0*/  ISETP.NE.AND.EX P0, PT, RZ, c[0x0][0x50c], PT, P0 ;  /* 0x00014300ff007a0c */ /* 0x000fe20003f05300 */
[----:B------:R-:W-:Y:S01]  /*203e0*/  IMAD.MOV.U32 R2, RZ, RZ, RZ ;  /* 0x000000ffff027224 */ /* 0x000fe200078e00ff */
[----:B------:R-:W-:Y:S01]  /*203f0*/  ISETP.NE.AND.EX P2, PT, RZ, c[0x0][0x504], PT, P2 ;  /* 0x00014100ff007a0c */ /* 0x000fe20003f45320 */
[----:B---3--:R-:W-:-:S10]  /*20400*/  IMAD.WIDE R6, R5, R8, c[0x0][0x500] ;  /* 0x0001400005067625 */ /* 0x008fd400078e0208 */
[----:B------:R-:W-:Y:S02]  /*20410*/  @P0 IMAD.WIDE R8, R5, R8, c[0x0][0x508] ;  /* 0x0001420005080625 */ /* 0x000fe400078e0208 */
[----:B------:R3:W5:Y:S04]  /*20420*/  @P2 LDG.E R2, [R6.64] ;  /* 0x0000000606022981 */ /* 0x000768000c1e1900 */
[----:B------:R3:W5:Y:S01]  /*20430*/  @P0 LDG.E R15, [R8.64] ;  /* 0x00000006080f0981 */ /* 0x000762000c1e1900 */
[----:B--2---:R-:W-:-:S04]  /*20440*/  ISETP.NE.AND P1, PT, R3, RZ, PT ;  /* 0x000000ff0300720c */ /* 0x004fc80003f25270 */
[----:B------:R-:W-:Y:S01]  /*20450*/  SEL R19, R3, c[0x0][0x3d4], P1 ;  /* 0x0000f50003137a07 */ /* 0x000fe20000800000 */
[----:B------:R-:W-:Y:S05]  /*20460*/  @P0 BRA `(.L_x_758) ;  /* 0x0000004000000947 */ /* 0x000fea0003800000 */
[----:B------:R-:W-:Y:S05]  /*20470*/  @!P2 BRA `(.L_x_758) ;  /* 0x000000300000a947 */ /* 0x000fea0003800000 */
[----:B-----5:R2:W4:Y:S04]  /*20480*/  LDG.E R15, [R6.64] ;  /* 0x00000006060f7981 */ /* 0x020528000c1e1900 */
[----:B--23--:R-:W4:Y:S02]  /*20490*/  LDG.E R6, [R6.64+0x4] ;  /* 0x0000040606067981 */ /* 0x00cf24000c1e1900 */
[----:B----4-:R-:W-:Y:S02]  /*204a0*/  IADD3 R15, -R15, R6, RZ ;  /* 0x000000060f0f7210 */ /* 0x010fe40007ffe1ff */
.L_x_758:
[----:B---3--:R-:W2:Y:S01]  /*204b0*/  S2R R6, SR_TID.X ;  /* 0x0000000000067919 */ /* 0x008ea20000002100 */
[----:B------:R-:W-:Y:S01]  /*204c0*/  SHF.R.S32.HI R3, RZ, 0x1f, R5 ;  /* 0x0000001fff037819 */ /* 0x000fe20000011405 */
[----:B------:R-:W-:Y:S01]  /*204d0*/  BSSY B0, `(.L_x_759) ;  /* 0x0000037000007945 */ /* 0x000fe20003800000 */
[----:B-----5:R-:W-:-:S02]  /*204e0*/  SHF.R.S32.HI R18, RZ, 0x1f, R2 ;  /* 0x0000001fff127819 */ /* 0x020fc40000011402 */
[----:B------:R-:W-:Y:S02]  /*204f0*/  SEL R5, R5, RZ, !P2 ;  /* 0x000000ff05057207 */ /* 0x000fe40005000000 */
[----:B------:R-:W-:Y:S02]  /*20500*/  SEL R22, R3, RZ, !P2 ;  /* 0x000000ff03167207 */ /* 0x000fe40005000000 */
[----:B--2---:R-:W-:-:S13]  /*20510*/  ISETP.GT.AND P0, PT, R6, 0x7f, PT ;  /* 0x0000007f0600780c */ /* 0x004fda0003f04270 */
[----:B------:R-:W-:Y:S05]  /*20520*/  @P0 BRA `(.L_x_760) ;  /* 0x0000031000000947 */ /* 0x000fea0003800000 */
[----:B------:R-:W-:Y:S01]  /*20530*/  IMAD R3, R15, c[0x0][0x4e8], RZ ;  /* 0x00013a000f037a24 */ /* 0x000fe200078e02ff */
[----:B------:R-:W-:-:S04]  /*20540*/  IADD3 R14, R246, R6, RZ ;  /* 0x00000006f60e7210 */ /* 0x000fc80007ffe0ff */
[----:B------:R-:W-:-:S13]  /*20550*/  ISETP.GE.AND P0, PT, R14, R3, PT ;  /* 0x000000030e00720c */ /* 0x000fda0003f06270 */
[----:B------:R-:W-:Y:S05]  /*20560*/  @P0 BRA `(.L_x_760) ;  /* 0x000002d000000947 */ /* 0x000fea0003800000 */
[----:B------:R-:W2:Y:S04]  /*20570*/  LDL R6, [R1+0x18] ;  /* 0x0000180001067983 */ /* 0x000ea80000100800 */
        /* <DEDUP_REMOVED lines=44> */
.L_x_760:
[----:B------:R-:W-:Y:S05]  /*20840*/  BSYNC B0 ;  /* 0x0000000000007941 */ /* 0x000fea0003800000 */
.L_x_759:
[----:B------:R-:W-:-:S13]  /*20850*/  ISETP.GT.AND P0, PT, R19, 0x1, PT ;  /* 0x000000011300780c */ /* 0x000fda0003f04270 */
[----:B------:R-:W-:Y:S05]  /*20860*/  @P0 BRA `(.L_x_752) ;  /* 0x000007d000000947 */ /* 0x000fea0003800000 */
[----:B-1----:R-:W2:Y:S04]  /*20870*/  LDL.LU R3, [R1+0x18] ;  /* 0x0000180001037983 */ /* 0x002ea80000300800 */
[----:B------:R-:W3:Y:S01]  /*20880*/  LDL R8, [R1+0x48] ;  /* 0x0000480001087983 */ /* 0x000ee20000100800 */
[----:B------:R-:W-:-:S03]  /*20890*/  MOV R6, c[0x0][0x4e8] ;  /* 0x00013a0000067a02 */ /* 0x000fc60000000f00 */
[----:B------:R-:W1:Y:S01]  /*208a0*/  S2R R11, SR_TID.X ;  /* 0x00000000000b7919 */ /* 0x000e620000002100 */
[----:B------:R-:W-:Y:S01]  /*208b0*/  ISETP.NE.AND P0, PT, R6, 0x1, PT ;  /* 0x000000010600780c */ /* 0x000fe20003f05270 */
[----:B------:R-:W-:Y:S01]  /*208c0*/  IMAD.WIDE.U32 R6, R2, c[0x0][0x3a0], RZ ;  /* 0x0000e80002067a25 */ /* 0x000fe200078e00ff */
[----:B--2---:R-:W-:-:S03]  /*208d0*/  MOV R10, R3 ;  /* 0x00000003000a7202 */ /* 0x004fc60000000f00 */
[----:B------:R-:W-:-:S04]  /*208e0*/  IMAD R3, R18, c[0x0][0x3a0], RZ ;  /* 0x0000e80012037a24 */ /* 0x000fc800078e02ff */
[----:B------:R-:W-:Y:S01]  /*208f0*/  IMAD R2, R2, c[0x0][0x3a4], R3 ;  /* 0x0000e90002027a24 */ /* 0x000fe200078e0203 */
[----:B---3--:R-:W-:Y:S01]  /*20900*/  IADD3 R3, R8, R246, RZ ;  /* 0x000000f608037210 */ /* 0x008fe20007ffe0ff */
[----:B------:R-:W-:-:S03]  /*20910*/  IMAD R8, R22, c[0x0][0x3f0], RZ ;  /* 0x0000fc0016087a24 */ /* 0x000fc600078e02ff */
[----:B------:R-:W-:Y:S01]  /*20920*/  IADD3 R7, R7, R2, RZ ;  /* 0x0000000207077210 */ /* 0x000fe20007ffe0ff */
[----:B------:R-:W-:Y:S01]  /*20930*/  @P0 IMAD.HI.U32 R9, R3, c[0x0][0x4ec], RZ ;  /* 0x00013b0003090a27 */ /* 0x000fe200078e00ff */
[----:B------:R-:W-:-:S03]  /*20940*/  MOV R2, R3 ;  /* 0x0000000300027202 */ /* 0x000fc60000000f00 */
[----:B------:R-:W-:Y:S01]  /*20950*/  IMAD.WIDE.U32 R6, R10, c[0x0][0x3e8], R6 ;  /* 0x0000fa000a067a25 */ /* 0x000fe200078e0006 */
[----:B------:R-:W-:-:S03]  /*20960*/  @P0 SHF.R.U32.HI R2, RZ, c[0x0][0x4f0], R9 ;  /* 0x00013c00ff020a19 */ /* 0x000fc60000011609 */
[----:B------:R-:W-:Y:S01]  /*20970*/  IMAD R7, R10, c[0x0][0x3ec], R7 ;  /* 0x0000fb000a077a24 */ /* 0x000fe200078e0207 */
[----:B-1----:R-:W-:Y:S01]  /*20980*/  SHF.R.S32.HI R10, RZ, 0x1f, R11 ;  /* 0x0000001fff0a7819 */ /* 0x002fe2000001140b */
[C---:B------:R-:W-:Y:S01]  /*20990*/  IMAD R9, R5.reuse, c[0x0][0x3f4], R8 ;  /* 0x0000fd0005097a24 */ /* 0x040fe200078e0208 */
[----:B------:R-:W-:Y:S01]  /*209a0*/  SHF.R.S32.HI R8, RZ, 0x1f, R2 ;  /* 0x0000001fff087819 */ /* 0x000fe20000011402 */
[----:B------:R-:W-:Y:S01]  /*209b0*/  IMAD.WIDE.U32 R6, R5, c[0x0][0x3f0], R6 ;  /* 0x0000fc0005067a25 */ /* 0x000fe200078e0006 */
[----:B------:R-:W-:Y:S02]  /*209c0*/  IADD3 R5, -R2, RZ, RZ ;  /* 0x000000ff02057210 */ /* 0x000fe40007ffe1ff */
[----:B------:R-:W-:Y:S01]  /*209d0*/  LEA.HI R10, R10, R11, RZ, 0x3 ;  /* 0x0000000b0a0a7211 */ /* 0x000fe200078f18ff */
[----:B------:R-:W-:Y:S01]  /*209e0*/  IMAD R8, R8, c[0x0][0x3e0], RZ ;  /* 0x0000f80008087a24 */ /* 0x000fe200078e02ff */
[----:B------:R-:W-:Y:S01]  /*209f0*/  IADD3 R7, R7, R9, RZ ;  /* 0x0000000907077210 */ /* 0x000fe20007ffe0ff */
[----:B------:R-:W-:Y:S01]  /*20a00*/  IMAD R5, R5, c[0x0][0x4e8], R3 ;  /* 0x00013a0005057a24 */ /* 0x000fe200078e0203 */
[----:B------:R-:W-:Y:S01]  /*20a10*/  SHF.R.S32.HI R10, RZ, 0x3, R10 ;  /* 0x00000003ff0a7819 */ /* 0x000fe2000001140a */
[----:B------:R-:W-:-:S02]  /*20a20*/  IMAD R8, R2, c[0x0][0x3e4], R8 ;  /* 0x0000f90002087a24 */ /* 0x000fc400078e0208 */
[----:B------:R-:W-:Y:S01]  /*20a30*/  IMAD.WIDE.U32 R2, R2, c[0x0][0x3e0], R6 ;  /* 0x0000f80002027a25 */ /* 0x000fe200078e0006 */
[----:B------:R-:W-:Y:S02]  /*20a40*/  SHF.R.S32.HI R6, RZ, 0x1f, R5 ;  /* 0x0000001fff067819 */ /* 0x000fe40000011405 */
[----:B------:R-:W-:Y:S02]  /*20a50*/  IADD3 R13, R10, R246, RZ ;  /* 0x000000f60a0d7210 */ /* 0x000fe40007ffe0ff */
        /* <DEDUP_REMOVED lines=9> */
.L_x_816:
[----:B------:R-:W-:Y:S05]  /*20af0*/  BRA.DIV ~URZ, `(.L_x_762) ;  /* 0x000024827f007947 */ /* 0x000fea000b800000 */
[----:B------:R3:W4:Y:S02]  /*20b00*/  SHFL.IDX PT, R2, R14, RZ, 0x181f ;  /* 0x00181fff0e027589 */ /* 0x00072400000e0000 */
.L_x_817:
[----:B------:R-:W5:Y:S01]  /*20b10*/  LDL.64 R18, [R1+0x10] ;  /* 0x0000100001127983 */ /* 0x000f620000100a00 */
[----:B------:R-:W-:Y:S01]  /*20b20*/  IMAD R12, R15, c[0x0][0x4e8], RZ ;  /* 0x00013a000f0c7a24 */ /* 0x000fe200078e02ff */
[----:B------:R-:W-:Y:S01]  /*20b30*/  BSSY B0, `(.L_x_763) ;  /* 0x0000012000007945 */ /* 0x000fe20003800000 */
[----:B------:R-:W-:Y:S02]  /*20b40*/  SHF.R.S32.HI R16, RZ, 0x1f, R4 ;  /* 0x0000001fff107819 */ /* 0x000fe40000011404 */
[----:B------:R-:W-:Y:S02]  /*20b50*/  SHF.R.S32.HI R15, RZ, 0x1f, R0 ;  /* 0x0000001fff0f7819 */ /* 0x000fe40000011400 */
[----:B------:R-:W-:Y:S02]  /*20b60*/  ISETP.GE.AND P0, PT, R13, R12, PT ;  /* 0x0000000c0d00720c */ /* 0x000fe40003f06270 */
[----:B-----5:R-:W-:-:S11]  /*20b70*/  SHF.R.S32.HI R17, RZ, 0x1f, R18 ;  /* 0x0000001fff117819 */ /* 0x020fd60000011412 */
        /* <DEDUP_REMOVED lines=10> */
[----:B------:R2:W-:Y:S04]  /*20c20*/  @!P2 ST.E.128 [R8.64], RZ ;  /* 0x000000ff0800a985 */ /* 0x0005e8000c101d06 */
[----:B------:R2:W-:Y:S04]  /*20c30*/  @!P1 ST.E.128 [R6.64], RZ ;  /* 0x000000ff06009985 */ /* 0x0005e8000c101d06 */
[----:B------:R2:W-:Y:S02]  /*20c40*/  @!P0 ST.E.128 [R2.64], RZ ;  /* 0x000000ff02008985 */ /* 0x0005e4000c101d06 */
.L_x_764:
[----:B------:R-:W-:Y:S05]  /*20c50*/  BSYNC B0 ;  /* 0x0000000000007941 */ /* 0x000fea0003800000 */
.L_x_763:
[----:B------:R-:W-:Y:S05]  /*20c60*/  BRA.DIV ~URZ, `(.L_x_765) ;  /* 0x000023827f007947 */ /* 0x000fea000b800000 */
[----:B--2---:R2:W1:Y:S04]  /*20c70*/  SHFL.IDX PT, R10, R11, 0x1, 0x181f ;  /* 0x00381f000b0a7f89 */ /* 0x00446800000e0000 */
[----:B----4-:R2:W4:Y:S02]  /*20c80*/  SHFL.IDX PT, R2, R14, 0x1, 0x181f ;  /* 0x00381f000e027f89 */ /* 0x01052400000e0000 */
.L_x_818:
        /* <DEDUP_REMOVED lines=14> */
[----:B------:R1:W-:Y:S04]  /*20d70*/  @!P2 ST.E.128 [R8.64], RZ ;  /* 0x000000ff0800a985 */ /* 0x0003e8000c101d06 */
[----:B------:R1:W-:Y:S04]  /*20d80*/  @!P1 ST.E.128 [R6.64], RZ ;  /* 0x000000ff06009985 */ /* 0x0003e8000c101d06 */
[----:B------:R1:W-:Y:S02]  /*20d90*/  @!P0 ST.E.128 [R2.64], RZ ;  /* 0x000000ff02008985 */ /* 0x0003e4000c101d06 */
.L_x_767:
[----:B------:R-:W-:Y:S05]  /*20da0*/  BSYNC B0 ;  /* 0x0000000000007941 */ /* 0x000fea0003800000 */
.L_x_766:
[----:B------:R-:W-:Y:S05]  /*20db0*/  BRA.DIV ~URZ, `(.L_x_768) ;  /* 0x000023027f007947 */ /* 0x000fea000b800000 */
[----:B-1----:R1:W2:Y:S02]  /*20dc0*/  SHFL.IDX PT, R10, R11, 0x2, 0x181f ;  /* 0x00581f000b0a7f89 */ /* 0x0022a400000e0000 */
.L_x_819:
[----:B------:R-:W-:Y:S05]  /*20dd0*/  BRA.DIV ~URZ, `(.L_x_769) ;  /* 0x000023527f007947 */ /* 0x000fea000b800000 */
[----:B----4-:R4:W1:Y:S02]  /*20de0*/  SHFL.IDX PT, R2, R14, 0x2, 0x181f ;  /* 0x00581f000e027f89 */ /* 0x01086400000e0000 */
.L_x_820:
        /* <DEDUP_REMOVED lines=17> */
.L_x_771:
[----:B------:R-:W-:Y:S05]  /*20f00*/  BSYNC B0 ;  /* 0x0000000000007941 */ /* 0x000fea0003800000 */
.L_x_770:
[----:B------:R-:W-:Y:S05]  /*20f10*/  BRA.DIV ~URZ, `(.L_x_772) ;  /* 0x000022827f007947 */ /* 0x000fea000b800000 */
[----:B--2---:R2:W3:Y:S04]  /*20f20*/  SHFL.IDX PT, R10, R11, 0x3, 0x181f ;  /* 0x00781f000b0a7f89 */ /* 0x0044e800000e0000 */
[----:B-1----:R2:W1:Y:S02]  /*20f30*/  SHFL.IDX PT, R2, R14, 0x3, 0x181f ;  /* 0x00781f000e027f89 */ /* 0x00246400000e0000 */
.L_x_821:
[----:B------:R-:W-:-:S04]  /*20f40*/  IADD3 R13, R13, 0x60, RZ ;  /* 0x000000600d0d7810 */ /* 0x000fc80007ffe0ff */
[----:B------:R-:W-:-:S13]  /*20f50*/  ISETP.GE.AND P0, PT, R13, R12, PT ;  /* 0x0000000c0d00720c */ /* 0x000fda0003f06270 */
[----:B------:R-:W-:Y:S05]  /*20f60*/  @P0 BRA `(.L_x_752) ;  /* 0x000000d000000947 */ /* 0x000fea0003800000 */
[----:B------:R-:W5:Y:S01]  /*20f70*/  LDL.64 R18, [R1+0x10] ;  /* 0x0000100001127983 */ /* 0x000f620000100a00 */
[----:B------:R-:W-:Y:S02]  /*20f80*/  ISETP.GE.AND P1, PT, R4, c[0x0][0x3c8], PT ;  /* 0x0000f20004007a0c */ /* 0x000fe40003f26270 */
[----:B------:R-:W-:-:S11]  /*20f90*/  ISETP.GE.AND P0, PT, R0, c[0x0][0x3c8], PT ;  /* 0x0000f20000007a0c */ /* 0x000fd60003f06270 */
[----:B-1----:R-:W-:-:S04]  /*20fa0*/  @!P1 LEA R6, P4, R4, R2, 0x1 ;  /* 0x0000000204069211 */ /* 0x002fc800078808ff */
[----:B---3--:R-:W-:Y:S02]  /*20fb0*/  @!P1 LEA.HI.X R7, R4, R10, R16, 0x1, P4 ;  /* 0x0000000a04079211 */ /* 0x008fe400020f0c10 */
        /* <DEDUP_REMOVED lines=8> */
.L_x_752:
[----:B------:R-:W-:Y:S05]  /*21040*/  BSYNC B1 ;  /* 0x0000000000017941 */ /* 0x000fea0003800000 */
.L_x_736:
[----:B--2---:R-:W2:Y:S02]  /*21050*/  LDL R0, [R1+0x4c] ;  /* 0x00004c0001007983 */ /* 0x004ea40000100800 */
[----:B--2---:R-:W-:-:S13]  /*21060*/  ISETP.NE.AND P0, PT, R0, RZ, PT ;  /* 0x000000ff0000720c */ /* 0x004fda0003f05270 */
[----:B------:R-:W-:Y:S01]  /*21070*/  @P0 WARPSYNC 0xffffffff ;  /* 0xffffffff00000948 */ /* 0x000fe20003800000 */
[----:B------:R-:W-:Y:S06]  /*21080*/  @P0 BAR.SYNC.DEFER_BLOCKING 0x5, 0x100 ;  /* 0x0144000000000b1d */ /* 0x000fec0000010000 */
[----:B-1-3--:R-:W1:Y:S04]  /*21090*/  @P0 LDS.128 R4, [0x18100] ;  /* 0x01810000ff040984 */ /* 0x00ae680000000c00 */
[----:B-1----:R1:W-:Y:S04]  /*210a0*/  @P0 STL.64 [R1], R4 ;  /* 0x0000000401000387 */ /* 0x0023e80000100a00 */
[----:B------:R1:W-:Y:S04]  /*210b0*/  @P0 STL.64 [R1+0x8], R6 ;  /* 0x0000080601000387 */ /* 0x0003e80000100a00 */
[----:B------:R-:W-:Y:S06]  /*210c0*/  @P0 BAR.ARV 0x4, 0x100 ;  /* 0x0104000000000b1d */ /* 0x000fec0000002000 */
[----:B------:R-:W-:Y:S05]  /*210d0*/  @P0 BRA `(.L_x_773) ;  /* 0x0000103000000947 */ /* 0x000fea0003800000 */
[----:B------:R-:W2:Y:S01]  /*210e0*/  S2R R0, SR_TID.X ;  /* 0x0000000000007919 */ /* 0x000ea20000002100 */
[----:B-1----:R-:W-:Y:S01]  /*210f0*/  IMAD.MOV.U32 R7, RZ, RZ, RZ ;  /* 0x000000ffff077224 */ /* 0x002fe200078e00ff */
[----:B--2---:R-:W-:-:S04]  /*21100*/  LOP3.LUT R13, R0, 0x1f, RZ, 0xc0, !PT ;  /* 0x0000001f000d7812 */ /* 0x004fc800078ec0ff */
[----:B------:R-:W-:Y:S01]  /*21110*/  ISETP.NE.AND P6, PT, R13, 0x1f, PT ;  /* 0x0000001f0d00780c */ /* 0x000fe20003fc5270 */
[----:B------:R-:W-:Y:S10]  /*21120*/  BRA.DIV ~URZ, `(.L_x_774) ;  /* 0x000021427f007947 */ /* 0x000ff4000b800000 */
[----:B------:R1:W2:Y:S02]  /*21130*/  SHFL.IDX PT, R10, R83, RZ, 0x1f ;  /* 0x00001fff530a7589 */ /* 0x0002a400000e0000 */
.L_x_822:
[----:B------:R-:W-:Y:S05]  /*21140*/  BRA.DIV ~URZ, `(.L_x_775) ;  /* 0x000021927f007947 */ /* 0x000fea000b800000 */
[----:B------:R3:W1:Y:S02]  /*21150*/  SHFL.IDX PT, R8, R83, 0x1, 0x1f ;  /* 0x00201f0053087f89 */ /* 0x00066400000e0000 */
.L_x_823:
[----:B------:R-:W5:Y:S01]  /*21160*/  LDL R0, [R1+0xc] ;  /* 0x00000c0001007983 */ /* 0x000f620000100800 */
[----:B------:R-:W-:Y:S02]  /*21170*/  IMAD.MOV.U32 R6, RZ, RZ, RZ ;  /* 0x000000ffff067224 */ /* 0x000fe400078e00ff */
[----:B-----5:R-:W-:-:S05]  /*21180*/  IMAD.IADD R0, R0, 0x1, R13 ;  /* 0x0000000100007824 */ /* 0x020fca00078e020d */
[----:B------:R-:W-:-:S13]  /*21190*/  ISETP.GE.OR P0, PT, R0, c[0x0][0x53c], !P6 ;  /* 0x00014f0000007a0c */ /* 0x000fda0007706670 */
[----:B----4-:R-:W-:Y:S01]  /*211a0*/  @!P0 MOV R2, 0x4 ;  /* 0x0000000400028802 */ /* 0x010fe20000000f00 */
[----:B------:R-:W-:-:S04]  /*211b0*/  @!P0 IMAD.MOV.U32 R4, RZ, RZ, 0x4 ;  /* 0x00000004ff048424 */ /* 0x000fc800078e00ff */
[----:B------:R-:W-:-:S04]  /*211c0*/  @!P0 IMAD.WIDE R4, R0, R4, c[0x0][0x580] ;  /* 0x0001600000048625 */ /* 0x000fc800078e0204 */
[----:B------:R-:W-:Y:S01]  /*211d0*/  @!P0 IMAD.WIDE R2, R0, R2, c[0x0][0x578] ;  /* 0x00015e0000028625 */ /* 0x000fe200078e0202 */
[----:B------:R-:W4:Y:S04]  /*211e0*/  @!P0 LDG.E R6, [R4.64] ;  /* 0x0000000604068981 */ /* 0x000f28000c1e1900 */
[----:B------:R-:W4:Y:S01]  /*211f0*/  @!P0 LDG.E R7, [R2.64] ;  /* 0x0000000602078981 */ /* 0x000f22000c1e1900 */
[C---:B------:R-:W-:Y:S02]  /*21200*/  ISETP.GE.U32.AND P4, PT, R13.reuse, 0x10, PT ;  /* 0x000000100d00780c */ /* 0x040fe40003f86070 */
[C---:B------:R-:W-:Y:S02]  /*21210*/  ISETP.GE.U32.AND P3, PT, R13.reuse, 0x8, PT ;  /* 0x000000080d00780c */ /* 0x040fe40003f66070 */
[----:B------:R-:W-:-:S02]  /*21220*/  ISETP.GE.U32.AND P2, PT, R13, 0x4, PT ;  /* 0x000000040d00780c */ /* 0x000fc40003f46070 */
[C---:B------:R-:W-:Y:S02]  /*21230*/  ISETP.GE.U32.AND P1, PT, R13.reuse, 0x2, PT ;  /* 0x000000020d00780c */ /* 0x040fe40003f26070 */
[----:B------:R-:W-:Y:S02]  /*21240*/  ISETP.NE.AND P5, PT, R13, RZ, PT ;  /* 0x000000ff0d00720c */ /* 0x000fe40003fa5270 */
[----:B------:R-:W-:Y:S01]  /*21250*/  MOV R12, RZ ;  /* 0x000000ff000c7202 */ /* 0x000fe20000000f00 */
[----:B----4-:R-:W-:Y:S01]  /*21260*/  IMAD R4, R7, R6, RZ ;  /* 0x0000000607047224 */ /* 0x010fe200078e02ff */
[----:B------:R-:W-:Y:S07]  /*21270*/  BRA.DIV ~URZ, `(.L_x_776) ;  /* 0x000020d27f007947 */ /* 0x000fee000b800000 */
[----:B------:R4:W3:Y:S02]  /*21280*/  SHFL.UP PT, R5, R4, 0x1, RZ ;  /* 0x0420000004057989 */ /* 0x0008e400000e00ff */
.L_x_824:
[----:B---3--:R-:W-:-:S04]  /*21290*/  SEL R5, R5, RZ, P5 ;  /* 0x000000ff05057207 */ /* 0x008fc80002800000 */
[----:B----4-:R-:W-:Y:S01]  /*212a0*/  IADD3 R4, R4, R5, RZ ;  /* 0x0000000504047210 */ /* 0x010fe20007ffe0ff */
[----:B------:R-:W-:Y:S05]  /*212b0*/  BRA.DIV ~URZ, `(.L_x_777) ;  /* 0x000020e27f007947 */ /* 0x000fea000b800000 */
        /* <DEDUP_REMOVED lines=12> */
[----:B------:R3:W4:Y:S02]  /*21380*/  SHFL.IDX PT, R0, R4, 0x1f, 0x1f ;  /* 0x03e01f0004007f89 */ /* 0x00072400000e0000 */
.L_x_825:
[----:B----4-:R-:W-:Y:S01]  /*21390*/  IMAD R0, R0, c[0x0][0x538], RZ ;  /* 0x00014e0000007a24 */ /* 0x010fe200078e02ff */
[----:B------:R-:W-:Y:S04]  /*213a0*/  BSSY B1, `(.L_x_778) ;  /* 0x00000cd000017945 */ /* 0x000fe80003800000 */
[----:B-1----:R-:W-:-:S04]  /*213b0*/  IADD3 R8, R0, R8, RZ ;  /* 0x0000000800087210 */ /* 0x002fc80007ffe0ff */
[----:B--2---:R-:W-:-:S13]  /*213c0*/  ISETP.GT.AND P0, PT, R8, R10, PT ;  /* 0x0000000a0800720c */ /* 0x004fda0003f04270 */
[----:B------:R-:W-:Y:S05]  /*213d0*/  @P0 BRA `(.L_x_779) ;  /* 0x0000025000000947 */ /* 0x000fea0003800000 */
.L_x_783:
[----:B------:R-:W2:Y:S02]  /*213e0*/  LDL.LU R0, [R1+0xc] ;  /* 0x00000c0001007983 */ /* 0x000ea40000300800 */
[----:B--2---:R-:W-:-:S04]  /*213f0*/  IADD3 R0, R0, 0x1f, RZ ;  /* 0x0000001f00007810 */ /* 0x004fc80007ffe0ff */
[----:B------:R-:W-:-:S13]  /*21400*/  ISETP.GE.AND P0, PT, R0, c[0x0][0x53c], PT ;  /* 0x00014f0000007a0c */ /* 0x000fda0003f06270 */
[----:B------:R-:W-:Y:S05]  /*21410*/  @P0 BRA `(.L_x_780) ;  /* 0x00000c0000000947 */ /* 0x000fea0003800000 */
[----:B------:R1:W-:Y:S01]  /*21420*/  STL [R1+0xc], R0 ;  /* 0x00000c0001007387 */ /* 0x0003e20000100800 */
[----:B------:R-:W-:Y:S01]  /*21430*/  CS2R R6, SRZ ;  /* 0x0000000000067805 */ /* 0x000fe2000001ff00 */
[----:B-1----:R-:W-:-:S04]  /*21440*/  IADD3 R0, R0, R13, RZ ;  /* 0x0000000d00007210 */ /* 0x002fc80007ffe0ff */
[----:B------:R-:W-:-:S13]  /*21450*/  ISETP.GE.OR P0, PT, R0, c[0x0][0x53c], !P6 ;  /* 0x00014f0000007a0c */ /* 0x000fda0007706670 */
[----:B---3--:R-:W-:Y:S02]  /*21460*/  @!P0 MOV R4, 0x4 ;  /* 0x0000000400048802 */ /* 0x008fe40000000f00 */
        /* <DEDUP_REMOVED lines=8> */
.L_x_826:
        /* <DEDUP_REMOVED lines=16> */
.L_x_827:
[----:B--2---:R-:W-:-:S05]  /*215f0*/  IMAD R0, R0, c[0x0][0x538], RZ ;  /* 0x00014e0000007a24 */ /* 0x004fca00078e02ff */
[----:B------:R-:W-:-:S04]  /*21600*/  IADD3 R8, R0, R8, RZ ;  /* 0x0000000800087210 */ /* 0x000fc80007ffe0ff */
[----:B------:R-:W-:-:S13]  /*21610*/  ISETP.GT.AND P0, PT, R8, R10, PT ;  /* 0x0000000a0800720c */ /* 0x000fda0003f04270 */
[----:B-1----:R-:W-:Y:S05]  /*21620*/  @!P0 BRA `(.L_x_783) ;  /* 0xfffffdb000008947 */ /* 0x002fea000383ffff */
.L_x_779:
[----:B------:R-:W-:-:S05]  /*21630*/  IADD3 R8, -R0, R8, RZ ;  /* 0x0000000800087210 */ /* 0x000fca0007ffe1ff */
[----:B------:R-:W-:-:S05]  /*21640*/  IMAD R0, R4, c[0x0][0x538], R8 ;  /* 0x00014e0004007a24 */ /* 0x000fca00078e0208 */
[----:B------:R-:W-:Y:S01]  /*21650*/  ISETP.GT.AND P0, PT, R0, R10, PT ;  /* 0x0000000a0000720c */ /* 0x000fe20003f04270 */
[----:B------:R-:W-:-:S12]  /*21660*/  BRA.DIV ~URZ, `(.L_x_784) ;  /* 0x000021427f007947 */ /* 0x000fd8000b800000 */
[----:B------:R-:W-:-:S03]  /*21670*/  VOTE.ANY R11, PT, !P0 ;  /* 0x00000000000b7806 */ /* 0x000fc600040e0100 */
.L_x_828:
[----:B------:R-:W2:Y:S01]  /*21680*/  LDL.LU R2, [R1+0xc] ;  /* 0x00000c0001027983 */ /* 0x000ea20000300800 */
[----:B------:R-:W2:Y:S02]  /*21690*/  POPC R0, R11 ;  /* 0x0000000b00007309 */ /* 0x000ea40000000000 */
[----:B--2---:R-:W-:-:S05]  /*216a0*/  IADD3 R2, R0, R2, RZ ;  /* 0x0000000200027210 */ /* 0x004fca0007ffe0ff */
[----:B------:R1:W-:Y:S01]  /*216b0*/  STL [R1+0xc], R2 ;  /* 0x00000c0201007387 */ /* 0x0003e20000100800 */
[----:B------:R-:W-:Y:S05]  /*216c0*/  BRA.DIV ~URZ, `(.L_x_785) ;  /* 0x000021327f007947 */ /* 0x000fea000b800000 */
[----:B------:R2:W4:Y:S04]  /*216d0*/  SHFL.IDX PT, R6, R6, R0, 0x1f ;  /* 0x00001f0006067589 */ /* 0x00052800000e0000 */
[----:B------:R2:W1:Y:S02]  /*216e0*/  SHFL.IDX PT, R7, R7, R0, 0x1f ;  /* 0x00001f0007077589 */ /* 0x00046400000e0000 */
.L_x_829:
[----:B------:R-:W-:Y:S01]  /*216f0*/  ISETP.NE.AND P0, PT, R11, RZ, PT ;  /* 0x000000ff0b00720c */ /* 0x000fe20003f05270 */
[----:B------:R-:W-:-:S12]  /*21700*/  BSSY B0, `(.L_x_786) ;  /* 0x0000005000007945 */ /* 0x000fd80003800000 */
[----:B------:R-:W-:Y:S05]  /*21710*/  @!P0 BRA `(.L_x_787) ;  /* 0x0000003000008947 */ /* 0x000fea0003800000 */
[----:B--2---:R-:W-:Y:S01]  /*21720*/  IADD3 R0, R0, -0x1, RZ ;  /* 0xffffffff00007810 */ /* 0x004fe20007ffe0ff */
[----:B------:R-:W-:Y:S05]  /*21730*/  BRA.DIV ~URZ, `(.L_x_788) ;  /* 0x000021927f007947 */ /* 0x000fea000b800000 */
[----:B------:R2:W3:Y:S02]  /*21740*/  SHFL.IDX PT, R12, R4, R0, 0x1f ;  /* 0x00001f00040c7589 */ /* 0x0004e400000e0000 */
.L_x_787:
[----:B------:R-:W-:Y:S05]  /*21750*/  BSYNC B0 ;  /* 0x0000000000007941 */ /* 0x000fea0003800000 */
.L_x_786:
[----:B--23--:R-:W-:Y:S01]  /*21760*/  IMAD R0, R12, c[0x0][0x538], R8 ;  /* 0x00014e000c007a24 */ /* 0x00cfe200078e0208 */
[----:B-1----:R-:W-:Y:S01]  /*21770*/  ISETP.NE.AND P0, PT, R7, 0x1, PT ;  /* 0x000000010700780c */ /* 0x002fe20003f05270 */
[----:B------:R-:W-:Y:S03]  /*21780*/  BSSY B0, `(.L_x_789) ;  /* 0x0000085000007945 */ /* 0x000fe60003800000 */
[----:B------:R1:W-:Y:S01]  /*21790*/  STL [R1], R0 ;  /* 0x0000000001007387 */ /* 0x0003e20000100800 */
[----:B------:R-:W-:-:S08]  /*217a0*/  IADD3 R3, -R0, R10, RZ ;  /* 0x0000000a00037210 */ /* 0x000fd00007ffe1ff */
[----:B------:R-:W-:Y:S05]  /*217b0*/  @!P0 BRA `(.L_x_790) ;  /* 0x000003f000008947 */ /* 0x000fea0003800000 */
[-C--:B----4-:R-:W-:Y:S01]  /*217c0*/  IABS R2, R6.reuse ;  /* 0x0000000600027213 */ /* 0x090fe20000000000 */
[----:B------:R-:W-:Y:S01]  /*217d0*/  IMAD.MOV.U32 R8, RZ, RZ, RZ ;  /* 0x000000ffff087224 */ /* 0x000fe200078e00ff */
[----:B------:R-:W-:Y:S02]  /*217e0*/  IABS R10, R6 ;  /* 0x00000006000a7213 */ /* 0x000fe40000000000 */
[----:B-1----:R-:W1:Y:S08]  /*217f0*/  I2F.RP R0, R2 ;  /* 0x0000000200007306 */ /* 0x002e700000209400 */
[----:B-1----:R-:W1:Y:S02]  /*21800*/  MUFU.RCP R0, R0 ;  /* 0x0000000000007308 */ /* 0x002e640000001000 */
[----:B-1----:R-:W-:-:S06]  /*21810*/  IADD3 R0, R0, 0xffffffe, RZ ;  /* 0x0ffffffe00007810 */ /* 0x002fcc0007ffe0ff */
[----:B------:R-:W1:Y:S02]  /*21820*/  F2I.FTZ.U32.TRUNC.NTZ R9, R0 ;  /* 0x0000000000097305 */ /* 0x000e64000021f000 */
[----:B-1----:R-:W-:Y:S01]  /*21830*/  IMAD.MOV R4, RZ, RZ, -R9 ;  /* 0x000000ffff047224 */ /* 0x002fe200078e0a09 */
[----:B------:R-:W-:-:S03]  /*21840*/  IABS R0, R7 ;  /* 0x0000000700007213 */ /* 0x000fc60000000000 */
[----:B------:R-:W-:Y:S02]  /*21850*/  IMAD.MOV.U32 R5, RZ, RZ, R4 ;  /* 0x000000ffff057224 */ /* 0x000fe400078e0004 */
[----:B------:R-:W-:Y:S01]  /*21860*/  IMAD.MOV.U32 R4, RZ, RZ, R0 ;  /* 0x000000ffff047224 */ /* 0x000fe200078e0000 */
[----:B------:R-:W-:Y:S01]  /*21870*/  IABS R0, R3 ;  /* 0x0000000300007213 */ /* 0x000fe20000000000 */
[----:B------:R-:W-:Y:S02]  /*21880*/  IMAD R5, R5, R2, RZ ;  /* 0x0000000205057224 */ /* 0x000fe400078e02ff */
[----:B------:R-:W1:Y:S02]  /*21890*/  I2F.RP R11, R4 ;  /* 0x00000004000b7306 */ /* 0x000e640000209400 */
[----:B------:R-:W-:Y:S01]  /*218a0*/  IMAD.HI.U32 R9, R9, R5, R8 ;  /* 0x0000000509097227 */ /* 0x000fe200078e0008 */
[----:B------:R-:W-:-:S03]  /*218b0*/  MOV R5, R0 ;  /* 0x0000000000057202 */ /* 0x000fc60000000f00 */
[----:B------:R-:W-:-:S04]  /*218c0*/  IMAD.MOV R0, RZ, RZ, -R10 ;  /* 0x000000ffff007224 */ /* 0x000fc800078e0a0a */
[----:B------:R-:W-:Y:S02]  /*218d0*/  IMAD.MOV.U32 R8, RZ, RZ, R0 ;  /* 0x000000ffff087224 */ /* 0x000fe400078e0000 */
[----:B------:R-:W-:-:S04]  /*218e0*/  IMAD.HI.U32 R0, R9, R5, RZ ;  /* 0x0000000509007227 */ /* 0x000fc800078e00ff */
[----:B------:R-:W-:Y:S02]  /*218f0*/  IMAD R5, R0, R8, R5 ;  /* 0x0000000800057224 */ /* 0x000fe400078e0205 */
[----:B-1----:R-:W1:Y:S03]  /*21900*/  MUFU.RCP R8, R11 ;  /* 0x0000000b00087308 */ /* 0x002e660000001000 */
[----:B------:R-:W-:Y:S02]  /*21910*/  ISETP.GT.U32.AND P0, PT, R2, R5, PT ;  /* 0x000000050200720c */ /* 0x000fe40003f04070 */
[----:B-1----:R-:W-:-:S11]  /*21920*/  IADD3 R8, R8, 0xffffffe, RZ ;  /* 0x0ffffffe08087810 */ /* 0x002fd60007ffe0ff */
[----:B------:R-:W-:Y:S01]  /*21930*/  @!P0 IMAD.IADD R5, R5, 0x1, -R2 ;  /* 0x0000000105058824 */ /* 0x000fe200078e0a02 */
[----:B------:R-:W-:Y:S01]  /*21940*/  @!P0 IADD3 R0, R0, 0x1, RZ ;  /* 0x0000000100008810 */ /* 0x000fe20007ffe0ff */
[----:B------:R-:W1:Y:S01]  /*21950*/  F2I.FTZ.U32.TRUNC.NTZ R9, R8 ;  /* 0x0000000800097305 */ /* 0x000e62000021f000 */
[----:B------:R-:W-:Y:S02]  /*21960*/  ISETP.NE.AND P0, PT, R6, RZ, PT ;  /* 0x000000ff0600720c */ /* 0x000fe40003f05270 */
[----:B------:R-:W-:Y:S02]  /*21970*/  ISETP.GE.U32.AND P2, PT, R5, R2, PT ;  /* 0x000000020500720c */ /* 0x000fe40003f46070 */
[----:B------:R-:W-:-:S04]  /*21980*/  LOP3.LUT R2, R3, R6, RZ, 0x3c, !PT ;  /* 0x0000000603027212 */ /* 0x000fc800078e3cff */
[----:B------:R-:W-:-:S07]  /*21990*/  ISETP.GE.AND P1, PT, R2, RZ, PT ;  /* 0x000000ff0200720c */ /* 0x000fce0003f26270 */
[----:B------:R-:W-:Y:S02]  /*219a0*/  @P2 IADD3 R0, R0, 0x1, RZ ;  /* 0x0000000100002810 */ /* 0x000fe40007ffe0ff */
[----:B-1----:R-:W-:Y:S02]  /*219b0*/  IADD3 R2, RZ, -R9, RZ ;  /* 0x80000009ff027210 */ /* 0x002fe40007ffe0ff */
[----:B------:R-:W-:Y:S02]  /*219c0*/  MOV R8, RZ ;  /* 0x000000ff00087202 */ /* 0x000fe40000000f00 */
[----:B------:R-:W-:Y:S01]  /*219d0*/  @!P1 IMAD.MOV R0, RZ, RZ, -R0 ;  /* 0x000000ffff009224 */ /* 0x000fe200078e0a00 */
[----:B------:R-:W-:Y:S01]  /*219e0*/  @!P0 LOP3.LUT R0, RZ, R6, RZ, 0x33, !PT ;  /* 0x00000006ff008212 */ /* 0x000fe200078e33ff */
[----:B------:R-:W-:Y:S01]  /*219f0*/  IMAD.MOV.U32 R5, RZ, RZ, R2 ;  /* 0x000000ffff057224 */ /* 0x000fe200078e0002 */
[----:B------:R-:W-:Y:S02]  /*21a00*/  IABS R2, R7 ;  /* 0x0000000700027213 */ /* 0x000fe40000000000 */
[----:B------:R-:W-:Y:S01]  /*21a10*/  IABS R11, R0 ;  /* 0x00000000000b7213 */ /* 0x000fe20000000000 */
[----:B------:R-:W-:-:S02]  /*21a20*/  IMAD R5, R5, R4, RZ ;  /* 0x0000000405057224 */ /* 0x000fc400078e02ff */
        /* <DEDUP_REMOVED lines=10> */
[----:B------:R-:W-:Y:S01]  /*21ad0*/  ISETP.GE.U32.AND P2, PT, R5, R4, PT ;  /* 0x000000040500720c */ /* 0x000fe20003f46070 */
[----:B------:R-:W-:Y:S01]  /*21ae0*/  IMAD.MOV R5, RZ, RZ, -R0 ;  /* 0x000000ffff057224 */ /* 0x000fe200078e0a00 */
        /* <DEDUP_REMOVED lines=12> */
.L_x_790:
[----:B-1----:R-:W2:Y:S01]  /*21bb0*/  LDL R0, [R1+0xc] ;  /* 0x00000c0001007983 */ /* 0x002ea20000100800 */
[----:B------:R-:W-:-:S04]  /*21bc0*/  IMAD.MOV.U32 R4, RZ, RZ, 0x4 ;  /* 0x00000004ff047424 */ /* 0x000fc800078e00ff */
[----:B--2---:R-:W-:-:S05]  /*21bd0*/  IMAD.WIDE R4, R0, R4, c[0x0][0x590] ;  /* 0x0001640000047625 */ /* 0x004fca00078e0204 */
[----:B------:R1:W2:Y:S01]  /*21be0*/  LDG.E R7, [R4.64] ;  /* 0x0000000604077981 */ /* 0x0002a2000c1e1900 */
[----:B------:R-:W-:Y:S01]  /*21bf0*/  IABS R2, R3 ;  /* 0x0000000300027213 */ /* 0x000fe20000000000 */
[----:B-1----:R-:W-:Y:S02]  /*21c00*/  IMAD.MOV.U32 R4, RZ, RZ, RZ ;  /* 0x000000ffff047224 */ /* 0x002fe400078e00ff */
[----:B--2-4-:R-:W-:-:S05]  /*21c10*/  IMAD R11, R7, R6, RZ ;  /* 0x00000006070b7224 */ /* 0x014fca00078e02ff */
        /* <DEDUP_REMOVED lines=8> */
[----:B------:R-:W-:-:S04]  /*21ca0*/  IMAD R0, R0, R8, RZ ;  /* 0x0000000800007224 */ /* 0x000fc800078e02ff */
[----:B------:R-:W-:-:S04]  /*21cb0*/  IMAD.HI.U32 R0, R5, R0, R4 ;  /* 0x0000000005007227 */ /* 0x000fc800078e0004 */
[----:B------:R-:W-:Y:S02]  /*21cc0*/  IMAD.MOV R4, RZ, RZ, -R9 ;  /* 0x000000ffff047224 */ /* 0x000fe400078e0a09 */
[----:B------:R-:W-:-:S04]  /*21cd0*/  IMAD.HI.U32 R0, R0, R2, RZ ;  /* 0x0000000200007227 */ /* 0x000fc800078e00ff */
[----:B------:R-:W-:-:S05]  /*21ce0*/  IMAD R2, R0, R4, R2 ;  /* 0x0000000400027224 */ /* 0x000fca00078e0202 */
[----:B------:R-:W-:-:S13]  /*21cf0*/  ISETP.GT.U32.AND P0, PT, R8, R2, PT ;  /* 0x000000020800720c */ /* 0x000fda0003f04070 */
[-C--:B------:R-:W-:Y:S02]  /*21d00*/  @!P0 IADD3 R2, R2, -R8.reuse, RZ ;  /* 0x8000000802028210 */ /* 0x080fe40007ffe0ff */
[----:B------:R-:W-:Y:S02]  /*21d10*/  @!P0 IADD3 R0, R0, 0x1, RZ ;  /* 0x0000000100008810 */ /* 0x000fe40007ffe0ff */
[----:B------:R-:W-:Y:S01]  /*21d20*/  ISETP.GE.U32.AND P2, PT, R2, R8, PT ;  /* 0x000000080200720c */ /* 0x000fe20003f46070 */
[----:B------:R-:W-:Y:S01]  /*21d30*/  IMAD.MOV.U32 R8, RZ, RZ, RZ ;  /* 0x000000ffff087224 */ /* 0x000fe200078e00ff */
[----:B------:R-:W-:Y:S02]  /*21d40*/  LOP3.LUT R2, R3, R11, RZ, 0x3c, !PT ;  /* 0x0000000b03027212 */ /* 0x000fe400078e3cff */
[----:B------:R-:W-:Y:S02]  /*21d50*/  ISETP.NE.AND P0, PT, R11, RZ, PT ;  /* 0x000000ff0b00720c */ /* 0x000fe40003f05270 */
[----:B------:R-:W-:-:S07]  /*21d60*/  ISETP.GE.AND P1, PT, R2, RZ, PT ;  /* 0x000000ff0200720c */ /* 0x000fce0003f26270 */
[----:B------:R-:W-:-:S05]  /*21d70*/  @P2 IADD3 R0, R0, 0x1, RZ ;  /* 0x0000000100002810 */ /* 0x000fca0007ffe0ff */
[----:B------:R-:W-:-:S04]  /*21d80*/  IMAD.MOV.U32 R2, RZ, RZ, R0 ;  /* 0x000000ffff027224 */ /* 0x000fc800078e0000 */
[----:B------:R-:W-:Y:S01]  /*21d90*/  @!P1 IMAD.MOV R2, RZ, RZ, -R2 ;  /* 0x000000ffff029224 */ /* 0x000fe200078e0a02 */
[----:B------:R-:W-:-:S05]  /*21da0*/  @!P0 LOP3.LUT R2, RZ, R11, RZ, 0x33, !PT ;  /* 0x0000000bff028212 */ /* 0x000fca00078e33ff */
[----:B------:R-:W-:Y:S02]  /*21db0*/  IMAD R10, R7, R2, RZ ;  /* 0x00000002070a7224 */ /* 0x000fe400078e02ff */
[----:B------:R-:W-:-:S03]  /*21dc0*/  IMAD.MOV R2, RZ, RZ, -R2 ;  /* 0x000000ffff027224 */ /* 0x000fc600078e0a02 */
[----:B------:R-:W-:-:S04]  /*21dd0*/  IADD3 R0, -R10, c[0x0][0x538], RZ ;  /* 0x00014e000a007a10 */ /* 0x000fc80007ffe1ff */
[----:B------:R-:W-:-:S04]  /*21de0*/  IMNMX R0, R7, R0, PT ;  /* 0x0000000007007217 */ /* 0x000fc80003800200 */
[----:B------:R-:W-:-:S04]  /*21df0*/  IABS R4, R0 ;  /* 0x0000000000047213 */ /* 0x000fc80000000000 */
[----:B------:R-:W1:Y:S08]  /*21e00*/  I2F.RP R5, R4 ;  /* 0x0000000400057306 */ /* 0x000e700000209400 */
[----:B-1----:R-:W1:Y:S02]  /*21e10*/  MUFU.RCP R5, R5 ;  /* 0x0000000500057308 */ /* 0x002e640000001000 */
[----:B-1----:R-:W-:-:S06]  /*21e20*/  IADD3 R5, R5, 0xffffffe, RZ ;  /* 0x0ffffffe05057810 */ /* 0x002fcc0007ffe0ff */
[----:B------:R-:W1:Y:S02]  /*21e30*/  F2I.FTZ.U32.TRUNC.NTZ R9, R5 ;  /* 0x0000000500097305 */ /* 0x000e64000021f000 */
[----:B-1----:R-:W-:Y:S02]  /*21e40*/  IMAD.MOV R7, RZ, RZ, -R9 ;  /* 0x000000ffff077224 */ /* 0x002fe400078e0a09 */
[----:B------:R-:W-:-:S03]  /*21e50*/  IMAD R5, R11, R2, R3 ;  /* 0x000000020b057224 */ /* 0x000fc600078e0203 */
[----:B------:R-:W-:Y:S02]  /*21e60*/  MOV R2, R7 ;  /* 0x0000000700027202 */ /* 0x000fe40000000f00 */
[----:B------:R-:W-:Y:S02]  /*21e70*/  IABS R7, R0 ;  /* 0x0000000000077213 */ /* 0x000fe40000000000 */
[----:B------:R-:W-:Y:S01]  /*21e80*/  IABS R3, R5 ;  /* 0x0000000500037213 */ /* 0x000fe20000000000 */
[----:B------:R-:W-:-:S04]  /*21e90*/  IMAD R2, R2, R4, RZ ;  /* 0x0000000402027224 */ /* 0x000fc800078e02ff */
[----:B------:R-:W-:-:S04]  /*21ea0*/  IMAD.HI.U32 R8, R9, R2, R8 ;  /* 0x0000000209087227 */ /* 0x000fc800078e0008 */
[----:B------:R-:W-:-:S04]  /*21eb0*/  IMAD.MOV R2, RZ, RZ, -R7 ;  /* 0x000000ffff027224 */ /* 0x000fc800078e0a07 */
        /* <DEDUP_REMOVED lines=15> */
[----:B------:R-:W-:-:S05]  /*21fb0*/  IMAD R0, R2, R3, R5 ;  /* 0x0000000302007224 */ /* 0x000fca00078e0205 */
[----:B------:R1:W-:Y:S02]  /*21fc0*/  STL [R1+0x8], R0 ;  /* 0x0000080001007387 */ /* 0x0003e40000100800 */
.L_x_791:
[----:B------:R-:W-:Y:S05]  /*21fd0*/  BSYNC B0 ;  /* 0x0000000000007941 */ /* 0x000fea0003800000 */
.L_x_789:
[----:B------:R-:W-:-:S04]  /*21fe0*/  LOP3.LUT R2, RZ, R2, RZ, 0x33, !PT ;  /* 0x00000002ff027212 */ /* 0x000fc800078e33ff */
[----:B-1----:R-:W-:-:S05]  /*21ff0*/  IADD3 R0, R2, R6, RZ ;  /* 0x0000000602007210 */ /* 0x002fca0007ffe0ff */
[----:B------:R1:W-:Y:S01]  /*22000*/  STL [R1+0x4], R0 ;  /* 0x0000040001007387 */ /* 0x0003e20000100800 */
[----:B------:R-:W-:Y:S05]  /*22010*/  BRA `(.L_x_792) ;  /* 0x0000005000007947 */ /* 0x000fea0003800000 */
.L_x_780:
[----:B------:R-:W-:Y:S01]  /*22020*/  MOV R0, c[0x0][0x53c] ;  /* 0x00014f0000007a02 */ /* 0x000fe20000000f00 */
[----:B------:R1:W-:Y:S04]  /*22030*/  STL [R1], R10 ;  /* 0x0000000a01007387 */ /* 0x0003e80000100800 */
[----:B------:R1:W-:Y:S04]  /*22040*/  STL [R1+0x4], RZ ;  /* 0x000004ff01007387 */ /* 0x0003e80000100800 */
[----:B------:R1:W-:Y:S04]  /*22050*/  STL [R1+0x8], RZ ;  /* 0x000008ff01007387 */ /* 0x0003e80000100800 */
[----:B------:R1:W-:Y:S02]  /*22060*/  STL [R1+0xc], R0 ;  /* 0x00000c0001007387 */ /* 0x0003e40000100800 */
.L_x_792:
[----:B------:R-:W-:Y:S05]  /*22070*/  BSYNC B1 ;  /* 0x0000000000017941 */ /* 0x000fea0003800000 */
.L_x_778:
[----:B---3--:R-:W2:Y:S04]  /*22080*/  LDL R4, [R1] ;  /* 0x0000000001047983 */ /* 0x008ea80000100800 */
[----:B------:R-:W2:Y:S04]  /*22090*/  LDL R5, [R1+0x4] ;  /* 0x0000040001057983 */ /* 0x000ea80000100800 */
[----:B------:R-:W2:Y:S04]  /*220a0*/  LDL R6, [R1+0x8] ;  /* 0x0000080001067983 */ /* 0x000ea80000100800 */
[----:B------:R-:W2:Y:S01]  /*220b0*/  LDL R7, [R1+0xc] ;  /* 0x00000c0001077983 */ /* 0x000ea20000100800 */
[----:B------:R-:W-:Y:S03]  /*220c0*/  WARPSYNC 0xffffffff ;  /* 0xffffffff00007948 */ /* 0x000fe60003800000 */
[----:B------:R-:W-:Y:S01]  /*220d0*/  BAR.SYNC.DEFER_BLOCKING 0x4, 0x100 ;  /* 0x0104000000007b1d */ /* 0x000fe20000010000 */
[----:B------:R-:W-:-:S13]  /*220e0*/  ISETP.NE.AND P0, PT, R13, RZ, PT ;  /* 0x000000ff0d00720c */ /* 0x000fda0003f05270 */
[----:B--2---:R2:W-:Y:S04]  /*220f0*/  @!P0 STS.128 [0x18100], R4 ;  /* 0x01810004ff008388 */ /* 0x0045e80000000c00 */
[----:B------:R-:W-:Y:S06]  /*22100*/  BAR.ARV 0x5, 0x100 ;  /* 0x0144000000007b1d */ /* 0x000fec0000002000 */
.L_x_773:
[----:B-1----:R-:W3:Y:S02]  /*22110*/  LDL R0, [R1+0xc] ;  /* 0x00000c0001007983 */ /* 0x002ee40000100800 */
[----:B---3--:R-:W-:-:S13]  /*22120*/  ISETP.GE.AND P0, PT, R0, c[0x0][0x53c], PT ;  /* 0x00014f0000007a0c */ /* 0x008fda0003f06270 */
[----:B--2-4-:R-:W-:Y:S01]  /*22130*/  @P0 CALL.REL.NOINC `(.L_x_793) ;  /* 0x0000001000000944 */ /* 0x014fe20003c00000 */
[----:B------:R-:W-:Y:S05]  /*22140*/  BRA `(.L_x_794) ;  /* 0xfffdf8e000007947 */ /* 0x000fea000383ffff */
.L_x_793:
[----:B------:R-:W-:Y:S05]  /*22150*/  EXIT ;  /* 0x000000000000794d */ /* 0x000fea0003800000 */
.L_x_574:
[----:B------:R-:W-:Y:S01]  /*22160*/  IMAD.MOV.U32 R0, RZ, RZ, R4 ;  /* 0x000000ffff007224 */ /* 0x000fe200078e0004 */
[----:B------:R-:W-:Y:S02]  /*22170*/  MOV R2, 0x1 ;  /* 0x0000000100027802 */ /* 0x000fe40000000f00 */
[----:B------:R-:W-:Y:S02]  /*22180*/  MOV R3, 0x221a0 ;  /* 0x000221a000037802 */ /* 0x000fe40000000f00 */
[----:B------:R-:W-:Y:S05]  /*22190*/  CALL.REL.NOINC `($__internal_14_$__cuda_sm70_shflsync_up_p) ;  /* 0x0000184000007944 */ /* 0x000fea0003c00000 */
[----:B------:R-:W-:Y:S01]  /*221a0*/  MOV R0, R5 ;  /* 0x0000000500007202 */ /* 0x000fe20000000f00 */
[----:B------:R-:W-:Y:S05]  /*221b0*/  BRA `(.L_x_795) ;  /* 0xfffde2c000007947 */ /* 0x000fea000383ffff */
.L_x_575:
[----:B------:R-:W-:Y:S01]  /*221c0*/  IMAD.MOV.U32 R0, RZ, RZ, R4 ;  /* 0x000000ffff007224 */ /* 0x000fe200078e0004 */
[----:B------:R-:W-:Y:S02]  /*221d0*/  MOV R2, 0x2 ;  /* 0x0000000200027802 */ /* 0x000fe40000000f00 */
[----:B------:R-:W-:Y:S02]  /*221e0*/  MOV R3, 0x22200 ;  /* 0x0002220000037802 */ /* 0x000fe40000000f00 */
[----:B------:R-:W-:Y:S05]  /*221f0*/  CALL.REL.NOINC `($__internal_14_$__cuda_sm70_shflsync_up_p) ;  /* 0x000017e000007944 */ /* 0x000fea0003c00000 */
[----:B------:R-:W-:Y:S02]  /*22200*/  SEL R5, R5, RZ, P4 ;  /* 0x000000ff05057207 */ /* 0x000fe40002000000 */
[----:B------:R-:W-:Y:S02]  /*22210*/  MOV R2, 0x4 ;  /* 0x0000000400027802 */ /* 0x000fe40000000f00 */
[----:B------:R-:W-:Y:S01]  /*22220*/  MOV R3, 0x22260 ;  /* 0x0002226000037802 */ /* 0x000fe20000000f00 */
[----:B------:R-:W-:-:S04]  /*22230*/  IMAD.IADD R4, R4, 0x1, R5 ;  /* 0x0000000104047824 */ /* 0x000fc800078e0205 */
[----:B------:R-:W-:Y:S02]  /*22240*/  IMAD.MOV.U32 R0, RZ, RZ, R4 ;  /* 0x000000ffff007224 */ /* 0x000fe400078e0004 */
        /* <DEDUP_REMOVED lines=16> */
[----:B------:R-:W-:Y:S02]  /*22350*/  IMAD.IADD R4, R4, 0x1, R5 ;  /* 0x0000000104047824 */ /* 0x000fe400078e0205 */
[----:B------:R-:W-:Y:S02]  /*22360*/  IMAD.MOV.U32 R5, RZ, RZ, 0x1f ;  /* 0x0000001fff057424 */ /* 0x000fe400078e00ff */
[----:B------:R-:W-:Y:S02]  /*22370*/  IMAD.MOV.U32 R9, RZ, RZ, R4 ;  /* 0x000000ffff097224 */ /* 0x000fe400078e0004 */
[----:B------:R-:W-:Y:S05]  /*22380*/  CALL.REL.NOINC `($__internal_13_$__cuda_sm70_shflsync_idx_p) ;  /* 0x0000160000007944 */ /* 0x000fea0003c00000 */
[----:B------:R-:W-:Y:S01]  /*22390*/  MOV R0, R5 ;  /* 0x0000000500007202 */ /* 0x000fe20000000f00 */
[----:B------:R-:W-:Y:S05]  /*223a0*/  BRA `(.L_x_796) ;  /* 0xfffde1d000007947 */ /* 0x000fea000383ffff */
.L_x_577:
[----:B------:R-:W-:Y:S02]  /*223b0*/  SEL R0, RZ, 0x1, P0 ;  /* 0x00000001ff007807 */ /* 0x000fe40000000000 */
[----:B------:R-:W-:-:S02]  /*223c0*/  MOV R2, 0x223e0 ;  /* 0x000223e000027802 */ /* 0x000fc40000000f00 */
[----:B------:R-:W-:Y:S05]  /*223d0*/  CALL.REL.NOINC `($__internal_15_$__cuda_sm70_votesync_ballot) ;  /* 0x0000167000007944 */ /* 0x000fea0003c00000 */
[----:B------:R-:W-:Y:S01]  /*223e0*/  MOV R7, R0 ;  /* 0x0000000000077202 */ /* 0x000fe20000000f00 */
[----:B------:R-:W-:Y:S05]  /*223f0*/  BRA `(.L_x_797) ;  /* 0xfffde21000007947 */ /* 0x000fea000383ffff */
.L_x_578:
[----:B------:R-:W-:Y:S01]  /*22400*/  IMAD.MOV.U32 R9, RZ, RZ, R10 ;  /* 0x000000ffff097224 */ /* 0x000fe200078e000a */
[----:B------:R-:W-:Y:S01]  /*22410*/  MOV R5, R0 ;  /* 0x0000000000057202 */ /* 0x000fe20000000f00 */
[----:B------:R-:W-:Y:S01]  /*22420*/  IMAD.MOV.U32 R3, RZ, RZ, 0x1f ;  /* 0x0000001fff037424 */ /* 0x000fe200078e00ff */
[----:B-1----:R-:W-:-:S02]  /*22430*/  MOV R2, 0x22450 ;  /* 0x0002245000027802 */ /* 0x002fc40000000f00 */
[----:B------:R-:W-:Y:S05]  /*22440*/  CALL.REL.NOINC `($__internal_13_$__cuda_sm70_shflsync_idx_p) ;  /* 0x0000154000007944 */ /* 0x000fea0003c00000 */
[----:B------:R-:W-:Y:S01]  /*22450*/  IMAD.MOV.U32 R12, RZ, RZ, R5 ;  /* 0x000000ffff0c7224 */ /* 0x000fe200078e0005 */
[----:B------:R-:W-:Y:S01]  /*22460*/  MOV R9, R8 ;  /* 0x0000000800097202 */ /* 0x000fe20000000f00 */
[----:B------:R-:W-:Y:S01]  /*22470*/  IMAD.MOV.U32 R6, RZ, RZ, RZ ;  /* 0x000000ffff067224 */ /* 0x000fe200078e00ff */
[----:B------:R-:W-:Y:S01]  /*22480*/  MOV R5, R0 ;  /* 0x0000000000057202 */ /* 0x000fe20000000f00 */
[----:B------:R-:W-:Y:S01]  /*22490*/  IMAD.MOV.U32 R3, RZ, RZ, 0x1f ;  /* 0x0000001fff037424 */ /* 0x000fe200078e00ff */
[----:B------:R-:W-:-:S02]  /*224a0*/  MOV R2, 0x224c0 ;  /* 0x000224c000027802 */ /* 0x000fc40000000f00 */
[----:B------:R-:W-:Y:S05]  /*224b0*/  CALL.REL.NOINC `($__internal_13_$__cuda_sm70_shflsync_idx_p) ;  /* 0x000014d000007944 */ /* 0x000fea0003c00000 */
[----:B------:R-:W-:Y:S01]  /*224c0*/  MOV R10, R5 ;  /* 0x00000005000a7202 */ /* 0x000fe20000000f00 */
[----:B------:R-:W-:Y:S05]  /*224d0*/  BRA `(.L_x_798) ;  /* 0xfffde1a000007947 */ /* 0x000fea000383ffff */
.L_x_581:
[----:B------:R-:W-:Y:S01]  /*224e0*/  IMAD.MOV.U32 R9, RZ, RZ, R4 ;  /* 0x000000ffff097224 */ /* 0x000fe200078e0004 */
[----:B------:R-:W-:-:S02]  /*224f0*/  MOV R3, 0x1f ;  /* 0x0000001f00037802 */ /* 0x000fc40000000f00 */
[----:B-1----:R-:W-:Y:S02]  /*22500*/  MOV R2, 0x22520 ;  /* 0x0002252000027802 */ /* 0x002fe40000000f00 */
[----:B--234-:R-:W-:Y:S05]  /*22510*/  CALL.REL.NOINC `($__internal_13_$__cuda_sm70_shflsync_idx_p) ;  /* 0x0000147000007944 */ /* 0x01cfea0003c00000 */
[----:B------:R-:W-:Y:S01]  /*22520*/  MOV R6, R5 ;  /* 0x0000000500067202 */ /* 0x000fe20000000f00 */
[----:B------:R-:W-:Y:S05]  /*22530*/  BRA `(.L_x_580) ;  /* 0xfffde1a000007947 */ /* 0x000fea000383ffff */
.L_x_636:
[----:B------:R-:W-:Y:S01]  /*22540*/  IMAD.MOV.U32 R9, RZ, RZ, R12 ;  /* 0x000000ffff097224 */ /* 0x000fe200078e000c */
[----:B------:R-:W-:Y:S01]  /*22550*/  MOV R5, RZ ;  /* 0x000000ff00057202 */ /* 0x000fe20000000f00 */
[----:B------:R-:W-:Y:S01]  /*22560*/  IMAD.MOV.U32 R3, RZ, RZ, 0x181f ;  /* 0x0000181fff037424 */ /* 0x000fe200078e00ff */
[----:B------:R-:W-:Y:S02]  /*22570*/  MOV R2, 0x22590 ;  /* 0x0002259000027802 */ /* 0x000fe40000000f00 */
[----:B-1---5:R-:W-:Y:S05]  /*22580*/  CALL.REL.NOINC `($__internal_13_$__cuda_sm70_shflsync_idx_p) ;  /* 0x0000140000007944 */ /* 0x022fea0003c00000 */
[----:B------:R-:W-:Y:S01]  /*22590*/  MOV R10, R5 ;  /* 0x00000005000a7202 */ /* 0x000fe20000000f00 */
[----:B------:R-:W-:Y:S05]  /*225a0*/  BRA `(.L_x_799) ;  /* 0xfffe5fe000007947 */ /* 0x000fea000383ffff */
.L_x_637:
[----:B------:R-:W-:Y:S01]  /*225b0*/  IMAD.MOV.U32 R9, RZ, RZ, R15 ;  /* 0x000000ffff097224 */ /* 0x000fe200078e000f */
[----:B------:R-:W-:Y:S01]  /*225c0*/  MOV R5, RZ ;  /* 0x000000ff00057202 */ /* 0x000fe20000000f00 */
[----:B------:R-:W-:Y:S01]  /*225d0*/  IMAD.MOV.U32 R3, RZ, RZ, 0x181f ;  /* 0x0000181fff037424 */ /* 0x000fe200078e00ff */
[----:B------:R-:W-:Y:S02]  /*225e0*/  MOV R2, 0x22600 ;  /* 0x0002260000027802 */ /* 0x000fe40000000f00 */
[----:B-123-5:R-:W-:Y:S05]  /*225f0*/  CALL.REL.NOINC `($__internal_13_$__cuda_sm70_shflsync_idx_p) ;  /* 0x0000139000007944 */ /* 0x02efea0003c00000 */
[----:B------:R-:W-:Y:S01]  /*22600*/  MOV R0, R5 ;  /* 0x0000000500007202 */ /* 0x000fe20000000f00 */
[----:B------:R-:W-:Y:S05]  /*22610*/  BRA `(.L_x_800) ;  /* 0xfffe5f9000007947 */ /* 0x000fea000383ffff */
.L_x_640:
[----:B-1----:R-:W-:Y:S01]  /*22620*/  IMAD.MOV.U32 R9, RZ, RZ, R12 ;  /* 0x000000ffff097224 */ /* 0x002fe200078e000c */
[----:B------:R-:W-:Y:S01]  /*22630*/  MOV R5, 0x1 ;  /* 0x0000000100057802 */ /* 0x000fe20000000f00 */
[----:B------:R-:W-:Y:S01]  /*22640*/  IMAD.MOV.U32 R3, RZ, RZ, 0x181f ;  /* 0x0000181fff037424 */ /* 0x000fe200078e00ff */
[----:B------:R-:W-:-:S02]  /*22650*/  MOV R2, 0x22670 ;  /* 0x0002267000027802 */ /* 0x000fc40000000f00 */
[----:B--2345:R-:W-:Y:S05]  /*22660*/  CALL.REL.NOINC `($__internal_13_$__cuda_sm70_shflsync_idx_p) ;  /* 0x0000132000007944 */ /* 0x03cfea0003c00000 */
[----:B------:R-:W-:Y:S01]  /*22670*/  IMAD.MOV.U32 R10, RZ, RZ, R5 ;  /* 0x000000ffff0a7224 */ /* 0x000fe200078e0005 */
[----:B------:R-:W-:Y:S01]  /*22680*/  MOV R5, 0x1 ;  /* 0x0000000100057802 */ /* 0x000fe20000000f00 */
[----:B------:R-:W-:Y:S01]  /*22690*/  IMAD.MOV.U32 R9, RZ, RZ, R15 ;  /* 0x000000ffff097224 */ /* 0x000fe200078e000f */
[----:B------:R-:W-:-:S02]  /*226a0*/  MOV R3, 0x181f ;  /* 0x0000181f00037802 */ /* 0x000fc40000000f00 */
[----:B------:R-:W-:Y:S02]  /*226b0*/  MOV R2, 0x226d0 ;  /* 0x000226d000027802 */ /* 0x000fe40000000f00 */
[----:B------:R-:W-:Y:S05]  /*226c0*/  CALL.REL.NOINC `($__internal_13_$__cuda_sm70_shflsync_idx_p) ;  /* 0x000012c000007944 */ /* 0x000fea0003c00000 */
[----:B------:R-:W-:Y:S01]  /*226d0*/  MOV R0, R5 ;  /* 0x0000000500007202 */ /* 0x000fe20000000f00 */
[----:B------:R-:W-:Y:S05]  /*226e0*/  BRA `(.L_x_801) ;  /* 0xfffe605000007947 */ /* 0x000fea000383ffff */
.L_x_643:
[----:B-1----:R-:W-:Y:S01]  /*226f0*/  IMAD.MOV.U32 R9, RZ, RZ, R12 ;  /* 0x000000ffff097224 */ /* 0x002fe200078e000c */
[----:B------:R-:W-:Y:S01]  /*22700*/  MOV R5, 0x2 ;  /* 0x0000000200057802 */ /* 0x000fe20000000f00 */
[----:B------:R-:W-:Y:S01]  /*22710*/  IMAD.MOV.U32 R3, RZ, RZ, 0x181f ;  /* 0x0000181fff037424 */ /* 0x000fe200078e00ff */
[----:B------:R-:W-:Y:S02]  /*22720*/  MOV R2, 0x22740 ;  /* 0x0002274000027802 */ /* 0x000fe40000000f00 */
[----:B--2345:R-:W-:Y:S05]  /*22730*/  CALL.REL.NOINC `($__internal_13_$__cuda_sm70_shflsync_idx_p) ;  /* 0x0000125000007944 */ /* 0x03cfea0003c00000 */
[----:B------:R-:W-:Y:S01]  /*22740*/  MOV R10, R5 ;  /* 0x00000005000a7202 */ /* 0x000fe20000000f00 */
[----:B------:R-:W-:Y:S05]  /*22750*/  BRA `(.L_x_802) ;  /* 0xfffe614000007947 */ /* 0x000fea000383ffff */
.L_x_644:
[----:B-1----:R-:W-:Y:S01]  /*22760*/  IMAD.MOV.U32 R9, RZ, RZ, R15 ;  /* 0x000000ffff097224 */ /* 0x002fe200078e000f */
[----:B------:R-:W-:Y:S01]  /*22770*/  MOV R5, 0x2 ;  /* 0x0000000200057802 */ /* 0x000fe20000000f00 */
[----:B------:R-:W-:Y:S01]  /*22780*/  IMAD.MOV.U32 R3, RZ, RZ, 0x181f ;  /* 0x0000181fff037424 */ /* 0x000fe200078e00ff */
[----:B------:R-:W-:Y:S02]  /*22790*/  MOV R2, 0x227b0 ;  /* 0x000227b000027802 */ /* 0x000fe40000000f00 */
[----:B--2345:R-:W-:Y:S05]  /*227a0*/  CALL.REL.NOINC `($__internal_13_$__cuda_sm70_shflsync_idx_p) ;  /* 0x000011e000007944 */ /* 0x03cfea0003c00000 */
[----:B------:R-:W-:Y:S01]  /*227b0*/  MOV R0, R5 ;  /* 0x0000000500007202 */ /* 0x000fe20000000f00 */
[----:B------:R-:W-:Y:S05]  /*227c0*/  BRA `(.L_x_803) ;  /* 0xfffe60f000007947 */ /* 0x000fea000383ffff */
.L_x_647:
[----:B--2---:R-:W-:Y:S01]  /*227d0*/  IMAD.MOV.U32 R9, RZ, RZ, R12 ;  /* 0x000000ffff097224 */ /* 0x004fe200078e000c */
[----:B------:R-:W-:Y:S01]  /*227e0*/  MOV R5, 0x3 ;  /* 0x0000000300057802 */ /* 0x000fe20000000f00 */
[----:B------:R-:W-:Y:S01]  /*227f0*/  IMAD.MOV.U32 R3, RZ, RZ, 0x181f ;  /* 0x0000181fff037424 */ /* 0x000fe200078e00ff */
[----:B------:R-:W-:-:S02]  /*22800*/  MOV R2, 0x22820 ;  /* 0x0002282000027802 */ /* 0x000fc40000000f00 */
[----:B-1-345:R-:W-:Y:S05]  /*22810*/  CALL.REL.NOINC `($__internal_13_$__cuda_sm70_shflsync_idx_p) ;  /* 0x0000117000007944 */ /* 0x03afea0003c00000 */
        /* <DEDUP_REMOVED lines=8> */
.L_x_732:
[----:B------:R-:W-:Y:S01]  /*228a0*/  IMAD.MOV.U32 R2, RZ, RZ, R237 ;  /* 0x000000ffff027224 */ /* 0x000fe200078e00ed */
[----:B------:R-:W-:Y:S02]  /*228b0*/  MOV R5, 0x2 ;  /* 0x0000000200057802 */ /* 0x000fe40000000f00 */
[----:B------:R-:W-:Y:S02]  /*228c0*/  MOV R3, 0x228e0 ;  /* 0x000228e000037802 */ /* 0x000fe40000000f00 */
[----:B------:R-:W-:Y:S05]  /*228d0*/  CALL.REL.NOINC `($__internal_12_$__cuda_sm70_shflsync_bfly_p) ;  /* 0x0000106000007944 */ /* 0x000fea0003c00000 */
[----:B------:R-:W-:Y:S01]  /*228e0*/  MOV R0, R5 ;  /* 0x0000000500007202 */ /* 0x000fe20000000f00 */
[----:B------:R-:W-:Y:S05]  /*228f0*/  BRA `(.L_x_805) ;  /* 0xffffa98000007947 */ /* 0x000fea000383ffff */
.L_x_733:
[----:B------:R-:W-:Y:S01]  /*22900*/  IMAD.MOV.U32 R2, RZ, RZ, R0 ;  /* 0x000000ffff027224 */ /* 0x000fe200078e0000 */
[----:B------:R-:W-:Y:S02]  /*22910*/  MOV R5, 0x1 ;  /* 0x0000000100057802 */ /* 0x000fe40000000f00 */
[----:B------:R-:W-:Y:S02]  /*22920*/  MOV R3, 0x22940 ;  /* 0x0002294000037802 */ /* 0x000fe40000000f00 */
[----:B-1----:R-:W-:Y:S05]  /*22930*/  CALL.REL.NOINC `($__internal_12_$__cuda_sm70_shflsync_bfly_p) ;  /* 0x0000100000007944 */ /* 0x002fea0003c00000 */
[----:B------:R-:W-:Y:S01]  /*22940*/  FADD.FTZ R0, R0, R5 ;  /* 0x0000000500007221 */ /* 0x000fe20000010000 */
[----:B------:R-:W-:Y:S02]  /*22950*/  MOV R2, R238 ;  /* 0x000000ee00027202 */ /* 0x000fe40000000f00 */
[----:B------:R-:W-:-:S02]  /*22960*/  MOV R5, 0x2 ;  /* 0x0000000200057802 */ /* 0x000fc40000000f00 */
[----:B------:R-:W-:Y:S02]  /*22970*/  MOV R3, 0x22990 ;  /* 0x0002299000037802 */ /* 0x000fe40000000f00 */
[----:B------:R-:W-:Y:S05]  /*22980*/  CALL.REL.NOINC `($__internal_12_$__cuda_sm70_shflsync_bfly_p) ;  /* 0x00000fb000007944 */ /* 0x000fea0003c00000 */
[----:B------:R-:W-:Y:S01]  /*22990*/  FADD.FTZ R4, R238, R5 ;  /* 0x00000005ee047221 */ /* 0x000fe20000010000 */
[----:B------:R-:W-:Y:S02]  /*229a0*/  MOV R5, 0x1 ;  /* 0x0000000100057802 */ /* 0x000fe40000000f00 */
[----:B------:R-:W-:Y:S02]  /*229b0*/  MOV R3, 0x229e0 ;  /* 0x000229e000037802 */ /* 0x000fe40000000f00 */
[----:B------:R-:W-:Y:S02]  /*229c0*/  MOV R2, R4 ;  /* 0x0000000400027202 */ /* 0x000fe40000000f00 */
[----:B------:R-:W-:Y:S05]  /*229d0*/  CALL.REL.NOINC `($__internal_12_$__cuda_sm70_shflsync_bfly_p) ;  /* 0x00000f6000007944 */ /* 0x000fea0003c00000 */
[----:B------:R-:W-:Y:S01]  /*229e0*/  MOV R3, R5 ;  /* 0x0000000500037202 */ /* 0x000fe20000000f00 */
[----:B------:R-:W-:Y:S05]  /*229f0*/  BRA `(.L_x_806) ;  /* 0xffffa8f000007947 */ /* 0x000fea000383ffff */
.L_x_740:
[----:B-1-34-:R-:W-:Y:S01]  /*22a00*/  IMAD.MOV.U32 R9, RZ, RZ, R13 ;  /* 0x000000ffff097224 */ /* 0x01afe200078e000d */
[----:B------:R-:W-:Y:S01]  /*22a10*/  MOV R5, RZ ;  /* 0x000000ff00057202 */ /* 0x000fe20000000f00 */
[----:B------:R-:W-:Y:S01]  /*22a20*/  IMAD.MOV.U32 R3, RZ, RZ, 0x181f ;  /* 0x0000181fff037424 */ /* 0x000fe200078e00ff */
[----:B------:R-:W-:Y:S02]  /*22a30*/  MOV R2, 0x22a50 ;  /* 0x00022a5000027802 */ /* 0x000fe40000000f00 */
[----:B------:R-:W-:Y:S05]  /*22a40*/  CALL.REL.NOINC `($__internal_13_$__cuda_sm70_shflsync_idx_p) ;  /* 0x00000f4000007944 */ /* 0x000fea0003c00000 */
[----:B------:R-:W-:Y:S01]  /*22a50*/  MOV R7, R5 ;  /* 0x0000000500077202 */ /* 0x000fe20000000f00 */
[----:B------:R-:W-:Y:S05]  /*22a60*/  BRA `(.L_x_807) ;  /* 0xffffc1d000007947 */ /* 0x000fea000383ffff */
.L_x_741:
[----:B------:R-:W-:Y:S01]  /*22a70*/  IMAD.MOV.U32 R9, RZ, RZ, R14 ;  /* 0x000000ffff097224 */ /* 0x000fe200078e000e */
[----:B------:R-:W-:Y:S01]  /*22a80*/  MOV R5, RZ ;  /* 0x000000ff00057202 */ /* 0x000fe20000000f00 */
[----:B------:R-:W-:Y:S01]  /*22a90*/  IMAD.MOV.U32 R3, RZ, RZ, 0x181f ;  /* 0x0000181fff037424 */ /* 0x000fe200078e00ff */
[----:B------:R-:W-:-:S02]  /*22aa0*/  MOV R2, 0x22ac0 ;  /* 0x00022ac000027802 */ /* 0x000fc40000000f00 */
[----:B-12---:R-:W-:Y:S05]  /*22ab0*/  CALL.REL.NOINC `($__internal_13_$__cuda_sm70_shflsync_idx_p) ;  /* 0x00000ed000007944 */ /* 0x006fea0003c00000 */
[----:B------:R-:W-:Y:S01]  /*22ac0*/  MOV R2, R5 ;  /* 0x0000000500027202 */ /* 0x000fe20000000f00 */
[----:B------:R-:W-:Y:S05]  /*22ad0*/  BRA `(.L_x_808) ;  /* 0xffffc18000007947 */ /* 0x000fea000383ffff */
.L_x_744:
[----:B--2---:R-:W-:Y:S01]  /*22ae0*/  IMAD.MOV.U32 R9, RZ, RZ, R13 ;  /* 0x000000ffff097224 */ /* 0x004fe200078e000d */
[----:B------:R-:W-:Y:S01]  /*22af0*/  MOV R5, 0x1 ;  /* 0x0000000100057802 */ /* 0x000fe20000000f00 */
[----:B------:R-:W-:Y:S01]  /*22b00*/  IMAD.MOV.U32 R3, RZ, RZ, 0x181f ;  /* 0x0000181fff037424 */ /* 0x000fe200078e00ff */
[----:B----4-:R-:W-:-:S02]  /*22b10*/  MOV R2, 0x22b30 ;  /* 0x00022b3000027802 */ /* 0x010fc40000000f00 */
[----:B-1-3--:R-:W-:Y:S05]  /*22b20*/  CALL.REL.NOINC `($__internal_13_$__cuda_sm70_shflsync_idx_p) ;  /* 0x00000e6000007944 */ /* 0x00afea0003c00000 */
        /* <DEDUP_REMOVED lines=8> */
.L_x_747:
[----:B-1----:R-:W-:Y:S01]  /*22bb0*/  IMAD.MOV.U32 R9, RZ, RZ, R13 ;  /* 0x000000ffff097224 */ /* 0x002fe200078e000d */
[----:B------:R-:W-:Y:S01]  /*22bc0*/  MOV R5, 0x2 ;  /* 0x0000000200057802 */ /* 0x000fe20000000f00 */
[----:B------:R-:W-:Y:S01]  /*22bd0*/  IMAD.MOV.U32 R3, RZ, RZ, 0x181f ;  /* 0x0000181fff037424 */ /* 0x000fe200078e00ff */
[----:B----4-:R-:W-:Y:S02]  /*22be0*/  MOV R2, 0x22c00 ;  /* 0x00022c0000027802 */ /* 0x010fe40000000f00 */
[----:B--23--:R-:W-:Y:S05]  /*22bf0*/  CALL.REL.NOINC `($__internal_13_$__cuda_sm70_shflsync_idx_p) ;  /* 0x00000d9000007944 */ /* 0x00cfea0003c00000 */
[----:B------:R-:W-:Y:S01]  /*22c00*/  MOV R7, R5 ;  /* 0x0000000500077202 */ /* 0x000fe20000000f00 */
[----:B------:R-:W-:Y:S05]  /*22c10*/  BRA `(.L_x_810) ;  /* 0xffffc2f000007947 */ /* 0x000fea000383ffff */
.L_x_748:
[----:B------:R-:W-:Y:S01]  /*22c20*/  IMAD.MOV.U32 R9, RZ, RZ, R14 ;  /* 0x000000ffff097224 */ /* 0x000fe200078e000e */
[----:B------:R-:W-:Y:S01]  /*22c30*/  MOV R5, 0x2 ;  /* 0x0000000200057802 */ /* 0x000fe20000000f00 */
[----:B------:R-:W-:Y:S01]  /*22c40*/  IMAD.MOV.U32 R3, RZ, RZ, 0x181f ;  /* 0x0000181fff037424 */ /* 0x000fe200078e00ff */
[----:B----4-:R-:W-:Y:S02]  /*22c50*/  MOV R2, 0x22c70 ;  /* 0x00022c7000027802 */ /* 0x010fe40000000f00 */
[----:B-123--:R-:W-:Y:S05]  /*22c60*/  CALL.REL.NOINC `($__internal_13_$__cuda_sm70_shflsync_idx_p) ;  /* 0x00000d2000007944 */ /* 0x00efea0003c00000 */
[----:B------:R-:W-:Y:S01]  /*22c70*/  MOV R2, R5 ;  /* 0x0000000500027202 */ /* 0x000fe20000000f00 */
[----:B------:R-:W-:Y:S05]  /*22c80*/  BRA `(.L_x_811) ;  /* 0xffffc2a000007947 */ /* 0x000fea000383ffff */
.L_x_751:
[----:B-1----:R-:W-:Y:S01]  /*22c90*/  IMAD.MOV.U32 R9, RZ, RZ, R13 ;  /* 0x000000ffff097224 */ /* 0x002fe200078e000d */
[----:B------:R-:W-:Y:S01]  /*22ca0*/  MOV R5, 0x3 ;  /* 0x0000000300057802 */ /* 0x000fe20000000f00 */
[----:B------:R-:W-:Y:S01]  /*22cb0*/  IMAD.MOV.U32 R3, RZ, RZ, 0x181f ;  /* 0x0000181fff037424 */ /* 0x000fe200078e00ff */
[----:B------:R-:W-:-:S02]  /*22cc0*/  MOV R2, 0x22ce0 ;  /* 0x00022ce000027802 */ /* 0x000fc40000000f00 */
[----:B--234-:R-:W-:Y:S05]  /*22cd0*/  CALL.REL.NOINC `($__internal_13_$__cuda_sm70_shflsync_idx_p) ;  /* 0x00000cb000007944 */ /* 0x01cfea0003c00000 */
        /* <DEDUP_REMOVED lines=8> */
.L_x_753:
[----:B------:R-:W-:Y:S01]  /*22d60*/  IMAD.MOV.U32 R9, RZ, RZ, R36 ;  /* 0x000000ffff097224 */ /* 0x000fe200078e0024 */
[----:B------:R-:W-:Y:S01]  /*22d70*/  MOV R5, RZ ;  /* 0x000000ff00057202 */ /* 0x000fe20000000f00 */
[----:B------:R-:W-:Y:S01]  /*22d80*/  IMAD.MOV.U32 R3, RZ, RZ, 0x1c1f ;  /* 0x00001c1fff037424 */ /* 0x000fe200078e00ff */
[----:B------:R-:W-:Y:S02]  /*22d90*/  MOV R2, 0x22db0 ;  /* 0x00022db000027802 */ /* 0x000fe40000000f00 */
[----:B-1----:R-:W-:Y:S05]  /*22da0*/  CALL.REL.NOINC `($__internal_13_$__cuda_sm70_shflsync_idx_p) ;  /* 0x00000be000007944 */ /* 0x002fea0003c00000 */
[----:B------:R-:W-:Y:S01]  /*22db0*/  MOV R4, R5 ;  /* 0x0000000500047202 */ /* 0x000fe20000000f00 */
[----:B------:R-:W-:Y:S05]  /*22dc0*/  BRA `(.L_x_813) ;  /* 0xffffc5f000007947 */ /* 0x000fea000383ffff */
.L_x_754:
[----:B------:R-:W-:Y:S01]  /*22dd0*/  IMAD.MOV.U32 R9, RZ, RZ, R38 ;  /* 0x000000ffff097224 */ /* 0x000fe200078e0026 */
[----:B------:R-:W-:Y:S01]  /*22de0*/  MOV R5, RZ ;  /* 0x000000ff00057202 */ /* 0x000fe20000000f00 */
[----:B------:R-:W-:Y:S01]  /*22df0*/  IMAD.MOV.U32 R3, RZ, RZ, 0x1c1f ;  /* 0x00001c1fff037424 */ /* 0x000fe200078e00ff */
[----:B------:R-:W-:Y:S02]  /*22e00*/  MOV R2, 0x22e20 ;  /* 0x00022e2000027802 */ /* 0x000fe40000000f00 */
[----:B-123--:R-:W-:Y:S05]  /*22e10*/  CALL.REL.NOINC `($__internal_13_$__cuda_sm70_shflsync_idx_p) ;  /* 0x00000b7000007944 */ /* 0x00efea0003c00000 */
[----:B------:R-:W-:Y:S01]  /*22e20*/  MOV R0, R5 ;  /* 0x0000000500007202 */ /* 0x000fe20000000f00 */
[----:B------:R-:W-:Y:S05]  /*22e30*/  BRA `(.L_x_814) ;  /* 0xffffc5a000007947 */ /* 0x000fea000383ffff */
.L_x_757:
[----:B------:R-:W-:Y:S01]  /*22e40*/  IMAD.MOV.U32 R9, RZ, RZ, R36 ;  /* 0x000000ffff097224 */ /* 0x000fe200078e0024 */
[----:B------:R-:W-:Y:S01]  /*22e50*/  MOV R5, 0x1 ;  /* 0x0000000100057802 */ /* 0x000fe20000000f00 */
[----:B---3--:R-:W-:Y:S01]  /*22e60*/  IMAD.MOV.U32 R3, RZ, RZ, 0x1c1f ;  /* 0x00001c1fff037424 */ /* 0x008fe200078e00ff */
[----:B------:R-:W-:-:S02]  /*22e70*/  MOV R2, 0x22e90 ;  /* 0x00022e9000027802 */ /* 0x000fc40000000f00 */
[----:B--2-4-:R-:W-:Y:S05]  /*22e80*/  CALL.REL.NOINC `($__internal_13_$__cuda_sm70_shflsync_idx_p) ;  /* 0x00000b0000007944 */ /* 0x014fea0003c00000 */
        /* <DEDUP_REMOVED lines=8> */
.L_x_761:
[----:B------:R-:W-:Y:S01]  /*22f10*/  IMAD.MOV.U32 R9, RZ, RZ, R11 ;  /* 0x000000ffff097224 */ /* 0x000fe200078e000b */
[----:B------:R-:W-:Y:S01]  /*22f20*/  MOV R5, RZ ;  /* 0x000000ff00057202 */ /* 0x000fe20000000f00 */
[----:B------:R-:W-:Y:S01]  /*22f30*/  IMAD.MOV.U32 R3, RZ, RZ, 0x181f ;  /* 0x0000181fff037424 */ /* 0x000fe200078e00ff */
[----:B------:R-:W-:Y:S02]  /*22f40*/  MOV R2, 0x22f60 ;  /* 0x00022f6000027802 */ /* 0x000fe40000000f00 */
[----:B------:R-:W-:Y:S05]  /*22f50*/  CALL.REL.NOINC `($__internal_13_$__cuda_sm70_shflsync_idx_p) ;  /* 0x00000a3000007944 */ /* 0x000fea0003c00000 */
[----:B------:R-:W-:Y:S01]  /*22f60*/  MOV R10, R5 ;  /* 0x00000005000a7202 */ /* 0x000fe20000000f00 */
[----:B------:R-:W-:Y:S05]  /*22f70*/  BRA `(.L_x_816) ;  /* 0xffffdb7000007947 */ /* 0x000fea000383ffff */
.L_x_762:
[----:B------:R-:W-:Y:S01]  /*22f80*/  IMAD.MOV.U32 R9, RZ, RZ, R14 ;  /* 0x000000ffff097224 */ /* 0x000fe200078e000e */
[----:B------:R-:W-:Y:S01]  /*22f90*/  MOV R5, RZ ;  /* 0x000000ff00057202 */ /* 0x000fe20000000f00 */
[----:B------:R-:W-:Y:S01]  /*22fa0*/  IMAD.MOV.U32 R3, RZ, RZ, 0x181f ;  /* 0x0000181fff037424 */ /* 0x000fe200078e00ff */
[----:B------:R-:W-:Y:S02]  /*22fb0*/  MOV R2, 0x22fd0 ;  /* 0x00022fd000027802 */ /* 0x000fe40000000f00 */
[----:B-12---:R-:W-:Y:S05]  /*22fc0*/  CALL.REL.NOINC `($__internal_13_$__cuda_sm70_shflsync_idx_p) ;  /* 0x000009c000007944 */ /* 0x006fea0003c00000 */
[----:B------:R-:W-:Y:S01]  /*22fd0*/  MOV R2, R5 ;  /* 0x0000000500027202 */ /* 0x000fe20000000f00 */
[----:B------:R-:W-:Y:S05]  /*22fe0*/  BRA `(.L_x_817) ;  /* 0xffffdb2000007947 */ /* 0x000fea000383ffff */
.L_x_765:
        /* <DEDUP_REMOVED lines=13> */
.L_x_768:
[----:B-1----:R-:W-:Y:S01]  /*230c0*/  IMAD.MOV.U32 R9, RZ, RZ, R11 ;  /* 0x000000ffff097224 */ /* 0x002fe200078e000b */
[----:B------:R-:W-:Y:S01]  /*230d0*/  MOV R5, 0x2 ;  /* 0x0000000200057802 */ /* 0x000fe20000000f00 */
[----:B------:R-:W-:Y:S01]  /*230e0*/  IMAD.MOV.U32 R3, RZ, RZ, 0x181f ;  /* 0x0000181fff037424 */ /* 0x000fe200078e00ff */
[----:B----4-:R-:W-:Y:S02]  /*230f0*/  MOV R2, 0x23110 ;  /* 0x0002311000027802 */ /* 0x010fe40000000f00 */
[----:B--23--:R-:W-:Y:S05]  /*23100*/  CALL.REL.NOINC `($__internal_13_$__cuda_sm70_shflsync_idx_p) ;  /* 0x0000088000007944 */ /* 0x00cfea0003c00000 */
[----:B------:R-:W-:Y:S01]  /*23110*/  MOV R10, R5 ;  /* 0x00000005000a7202 */ /* 0x000fe20000000f00 */
[----:B------:R-:W-:Y:S05]  /*23120*/  BRA `(.L_x_819) ;  /* 0xffffdca000007947 */ /* 0x000fea000383ffff */
.L_x_769:
[----:B------:R-:W-:Y:S01]  /*23130*/  IMAD.MOV.U32 R9, RZ, RZ, R14 ;  /* 0x000000ffff097224 */ /* 0x000fe200078e000e */
[----:B------:R-:W-:Y:S01]  /*23140*/  MOV R5, 0x2 ;  /* 0x0000000200057802 */ /* 0x000fe20000000f00 */
[----:B------:R-:W-:Y:S01]  /*23150*/  IMAD.MOV.U32 R3, RZ, RZ, 0x181f ;  /* 0x0000181fff037424 */ /* 0x000fe200078e00ff */
[----:B----4-:R-:W-:Y:S02]  /*23160*/  MOV R2, 0x23180 ;  /* 0x0002318000027802 */ /* 0x010fe40000000f00 */
[----:B-123--:R-:W-:Y:S05]  /*23170*/  CALL.REL.NOINC `($__internal_13_$__cuda_sm70_shflsync_idx_p) ;  /* 0x0000081000007944 */ /* 0x00efea0003c00000 */
[----:B------:R-:W-:Y:S01]  /*23180*/  MOV R2, R5 ;  /* 0x0000000500027202 */ /* 0x000fe20000000f00 */
[----:B------:R-:W-:Y:S05]  /*23190*/  BRA `(.L_x_820) ;  /* 0xffffdc5000007947 */ /* 0x000fea000383ffff */
.L_x_772:
        /* <DEDUP_REMOVED lines=13> */
.L_x_774:
[----:B------:R-:W-:Y:S01]  /*23270*/  IMAD.MOV.U32 R9, RZ, RZ, R83 ;  /* 0x000000ffff097224 */ /* 0x000fe200078e0053 */
[----:B------:R-:W-:Y:S01]  /*23280*/  MOV R5, RZ ;  /* 0x000000ff00057202 */ /* 0x000fe20000000f00 */
[----:B------:R-:W-:Y:S01]  /*23290*/  IMAD.MOV.U32 R3, RZ, RZ, 0x1f ;  /* 0x0000001fff037424 */ /* 0x000fe200078e00ff */
[----:B----4-:R-:W-:Y:S02]  /*232a0*/  MOV R2, 0x232c0 ;  /* 0x000232c000027802 */ /* 0x010fe40000000f00 */
[----:B------:R-:W-:Y:S05]  /*232b0*/  CALL.REL.NOINC `($__internal_13_$__cuda_sm70_shflsync_idx_p) ;  /* 0x000006d000007944 */ /* 0x000fea0003c00000 */
[----:B------:R-:W-:Y:S01]  /*232c0*/  MOV R10, R5 ;  /* 0x00000005000a7202 */ /* 0x000fe20000000f00 */
[----:B------:R-:W-:Y:S05]  /*232d0*/  BRA `(.L_x_822) ;  /* 0xffffde6000007947 */ /* 0x000fea000383ffff */
.L_x_775:
[----:B------:R-:W-:Y:S01]  /*232e0*/  IMAD.MOV.U32 R9, RZ, RZ, R83 ;  /* 0x000000ffff097224 */ /* 0x000fe200078e0053 */
[----:B------:R-:W-:Y:S01]  /*232f0*/  MOV R5, 0x1 ;  /* 0x0000000100057802 */ /* 0x000fe20000000f00 */
[----:B------:R-:W-:Y:S01]  /*23300*/  IMAD.MOV.U32 R3, RZ, RZ, 0x1f ;  /* 0x0000001fff037424 */ /* 0x000fe200078e00ff */
[----:B----4-:R-:W-:Y:S02]  /*23310*/  MOV R2, 0x23330 ;  /* 0x0002333000027802 */ /* 0x010fe40000000f00 */
[----:B-12---:R-:W-:Y:S05]  /*23320*/  CALL.REL.NOINC `($__internal_13_$__cuda_sm70_shflsync_idx_p) ;  /* 0x0000066000007944 */ /* 0x006fea0003c00000 */
[----:B------:R-:W-:Y:S01]  /*23330*/  MOV R8, R5 ;  /* 0x0000000500087202 */ /* 0x000fe20000000f00 */
[----:B------:R-:W-:Y:S05]  /*23340*/  BRA `(.L_x_823) ;  /* 0xffffde1000007947 */ /* 0x000fea000383ffff */
.L_x_776:
[----:B------:R-:W-:Y:S01]  /*23350*/  IMAD.MOV.U32 R0, RZ, RZ, R4 ;  /* 0x000000ffff007224 */ /* 0x000fe200078e0004 */
[----:B------:R-:W-:-:S02]  /*23360*/  MOV R2, 0x1 ;  /* 0x0000000100027802 */ /* 0x000fc40000000f00 */
[----:B------:R-:W-:Y:S02]  /*23370*/  MOV R3, 0x23390 ;  /* 0x0002339000037802 */ /* 0x000fe40000000f00 */
[----:B-123--:R-:W-:Y:S05]  /*23380*/  CALL.REL.NOINC `($__internal_14_$__cuda_sm70_shflsync_up_p) ;  /* 0x0000065000007944 */ /* 0x00efea0003c00000 */
[----:B------:R-:W-:Y:S05]  /*23390*/  BRA `(.L_x_824) ;  /* 0xffffdef000007947 */ /* 0x000fea000383ffff */
.L_x_777:
[----:B------:R-:W-:Y:S01]  /*233a0*/  IMAD.MOV.U32 R0, RZ, RZ, R4 ;  /* 0x000000ffff007224 */ /* 0x000fe200078e0004 */
[----:B------:R-:W-:Y:S02]  /*233b0*/  MOV R2, 0x2 ;  /* 0x0000000200027802 */ /* 0x000fe40000000f00 */
[----:B------:R-:W-:Y:S02]  /*233c0*/  MOV R3, 0x233e0 ;  /* 0x000233e000037802 */ /* 0x000fe40000000f00 */
[----:B-12---:R-:W-:Y:S05]  /*233d0*/  CALL.REL.NOINC `($__internal_14_$__cuda_sm70_shflsync_up_p) ;  /* 0x0000060000007944 */ /* 0x006fea0003c00000 */
        /* <DEDUP_REMOVED lines=27> */
.L_x_781:
[----:B------:R-:W-:Y:S02]  /*23590*/  MOV R2, 0x1 ;  /* 0x0000000100027802 */ /* 0x000fe40000000f00 */
[----:B------:R-:W-:-:S02]  /*235a0*/  MOV R3, 0x235c0 ;  /* 0x000235c000037802 */ /* 0x000fc40000000f00 */
[----:B------:R-:W-:Y:S05]  /*235b0*/  CALL.REL.NOINC `($__internal_14_$__cuda_sm70_shflsync_up_p) ;  /* 0x0000042000007944 */ /* 0x000fea0003c00000 */
[----:B------:R-:W-:Y:S01]  /*235c0*/  MOV R2, R5 ;  /* 0x0000000500027202 */ /* 0x000fe20000000f00 */
[----:B------:R-:W-:Y:S05]  /*235d0*/  BRA `(.L_x_826) ;  /* 0xffffdf1000007947 */ /* 0x000fea000383ffff */
.L_x_782:
[----:B------:R-:W-:Y:S02]  /*235e0*/  MOV R2, 0x2 ;  /* 0x0000000200027802 */ /* 0x000fe40000000f00 */
[----:B------:R-:W-:-:S02]  /*235f0*/  MOV R3, 0x23610 ;  /* 0x0002361000037802 */ /* 0x000fc40000000f00 */
[----:B------:R-:W-:Y:S05]  /*23600*/  CALL.REL.NOINC `($__internal_14_$__cuda_sm70_shflsync_up_p) ;  /* 0x000003d000007944 */ /* 0x000fea0003c00000 */
[----:B------:R-:W-:Y:S01]  /*23610*/  SEL R5, R5, RZ, P1 ;  /* 0x000000ff05057207 */ /* 0x000fe20000800000 */
[----:B------:R-:W-:Y:S01]  /*23620*/  IMAD.MOV.U32 R2, RZ, RZ, 0x4 ;  /* 0x00000004ff027424 */ /* 0x000fe200078e00ff */
[----:B------:R-:W-:-:S03]  /*23630*/  MOV R3, 0x23660 ;  /* 0x0002366000037802 */ /* 0x000fc60000000f00 */
[----:B------:R-:W-:Y:S02]  /*23640*/  IMAD.IADD R0, R0, 0x1, R5 ;  /* 0x0000000100007824 */ /* 0x000fe400078e0205 */
        /* <DEDUP_REMOVED lines=22> */
.L_x_784:
[----:B------:R-:W-:Y:S02]  /*237b0*/  SEL R0, RZ, 0x1, P0 ;  /* 0x00000001ff007807 */ /* 0x000fe40000000000 */
[----:B------:R-:W-:-:S02]  /*237c0*/  MOV R2, 0x237e0 ;  /* 0x000237e000027802 */ /* 0x000fc40000000f00 */
[----:B---3--:R-:W-:Y:S05]  /*237d0*/  CALL.REL.NOINC `($__internal_15_$__cuda_sm70_votesync_ballot) ;  /* 0x0000027000007944 */ /* 0x008fea0003c00000 */
[----:B------:R-:W-:Y:S01]  /*237e0*/  MOV R11, R0 ;  /* 0x00000000000b7202 */ /* 0x000fe20000000f00 */
[----:B------:R-:W-:Y:S05]  /*237f0*/  BRA `(.L_x_828) ;  /* 0xffffde8000007947 */ /* 0x000fea000383ffff */
.L_x_785:
[----:B------:R-:W-:Y:S01]  /*23800*/  IMAD.MOV.U32 R9, RZ, RZ, R6 ;  /* 0x000000ffff097224 */ /* 0x000fe200078e0006 */
[----:B------:R-:W-:Y:S01]  /*23810*/  MOV R5, R0 ;  /* 0x0000000000057202 */ /* 0x000fe20000000f00 */
[----:B------:R-:W-:Y:S01]  /*23820*/  IMAD.MOV.U32 R3, RZ, RZ, 0x1f ;  /* 0x0000001fff037424 */ /* 0x000fe200078e00ff */
[----:B-1----:R-:W-:-:S02]  /*23830*/  MOV R2, 0x23850 ;  /* 0x0002385000027802 */ /* 0x002fc40000000f00 */
[----:B---3--:R-:W-:Y:S05]  /*23840*/  CALL.REL.NOINC `($__internal_13_$__cuda_sm70_shflsync_idx_p) ;  /* 0x0000014000007944 */ /* 0x008fea0003c00000 */
[----:B------:R-:W-:Y:S01]  /*23850*/  IMAD.MOV.U32 R6, RZ, RZ, R5 ;  /* 0x000000ffff067224 */ /* 0x000fe200078e0005 */
[----:B------:R-:W-:Y:S01]  /*23860*/  MOV R5, R0 ;  /* 0x0000000000057202 */ /* 0x000fe20000000f00 */
[----:B------:R-:W-:Y:S01]  /*23870*/  IMAD.MOV.U32 R9, RZ, RZ, R7 ;  /* 0x000000ffff097224 */ /* 0x000fe200078e0007 */
[----:B------:R-:W-:-:S02]  /*23880*/  MOV R3, 0x1f ;  /* 0x0000001f00037802 */ /* 0x000fc40000000f00 */
[----:B------:R-:W-:Y:S02]  /*23890*/  MOV R2, 0x238b0 ;  /* 0x000238b000027802 */ /* 0x000fe40000000f00 */
[----:B------:R-:W-:Y:S05]  /*238a0*/  CALL.REL.NOINC `($__internal_13_$__cuda_sm70_shflsync_idx_p) ;  /* 0x000000e000007944 */ /* 0x000fea0003c00000 */
[----:B------:R-:W-:Y:S01]  /*238b0*/  MOV R7, R5 ;  /* 0x0000000500077202 */ /* 0x000fe20000000f00 */
[----:B------:R-:W-:Y:S05]  /*238c0*/  BRA `(.L_x_829) ;  /* 0xffffde2000007947 */ /* 0x000fea000383ffff */
.L_x_788:
[----:B------:R-:W-:Y:S01]  /*238d0*/  IMAD.MOV.U32 R9, RZ, RZ, R4 ;  /* 0x000000ffff097224 */ /* 0x000fe200078e0004 */
[----:B------:R-:W-:Y:S01]  /*238e0*/  MOV R5, R0 ;  /* 0x0000000000057202 */ /* 0x000fe20000000f00 */
[----:B------:R-:W-:Y:S01]  /*238f0*/  IMAD.MOV.U32 R3, RZ, RZ, 0x1f ;  /* 0x0000001fff037424 */ /* 0x000fe200078e00ff */
[----:B-1----:R-:W-:Y:S02]  /*23900*/  MOV R2, 0x23920 ;  /* 0x0002392000027802 */ /* 0x002fe40000000f00 */
[----:B---34-:R-:W-:Y:S05]  /*23910*/  CALL.REL.NOINC `($__internal_13_$__cuda_sm70_shflsync_idx_p) ;  /* 0x0000007000007944 */ /* 0x018fea0003c00000 */
[----:B------:R-:W-:Y:S01]  /*23920*/  MOV R12, R5 ;  /* 0x00000005000c7202 */ /* 0x000fe20000000f00 */
[----:B------:R-:W-:Y:S05]  /*23930*/  BRA `(.L_x_787) ;  /* 0xffffde1000007947 */ /* 0x000fea000383ffff */
        .weak           $__internal_12_$__cuda_sm70_shflsync_bfly_p
        .type           $__internal_12_$__cuda_sm70_shflsync_bfly_p,@function
        .size           $__internal_12_$__cuda_sm70_shflsync_bfly_p,($__internal_13_$__cuda_sm70_shflsync_idx_p - $__internal_12_$__cuda_sm70_shflsync_bfly_p)
$__internal_12_$__cuda_sm70_shflsync_bfly_p:
[----:B------:R-:W-:Y:S04]  /*23940*/  WARPSYNC R6 ;  /* 0x0000000600007348 */ /* 0x000fe80003800000 */
[----:B------:R1:W2:Y:S02]  /*23950*/  SHFL.BFLY PT, R5, R2, R5, R7 ;  /* 0x0c00000502057389 */ /* 0x0002a400000e0007 */
[----:B-1----:R-:W-:-:S02]  /*23960*/  MOV R2, R3 ;  /* 0x0000000300027202 */ /* 0x002fc40000000f00 */
[----:B------:R-:W-:-:S04]  /*23970*/  MOV R3, 0x0 ;  /* 0x0000000000037802 */ /* 0x000fc80000000f00 */
[----:B--2---:R-:W-:Y:S05]  /*23980*/  RET.REL.NODEC R2 `(_ZN7cutlass13device_kernelIN5flash19enable_sm80_to_sm89INS1_16FlashAttnFwdSm80INS1_25CollectiveMainloopFwdSm80ILi8ELi1ELb0EN4cute5tupleIJNS5_1CILi128EEENS7_ILi64EEENS7_ILi192EEEEEELi192ENS_10bfloat16_tEfNS_4arch4Sm80ELb0ELb1ELb1ELb1ELb0ELb1ELb1ELb1EEENS1_21CollectiveEpilogueFwdINS6_IJS8_SA_S9_EEENS6_IJNS7_ILi1EEESI_SI_EEESC_SE_Li256ELb1ELb1ELb1ELb0EEENS1_36VarlenDynamicPersistentTileSchedulerILi128ELi64ELi256ELi256ELb1ELb1ELb0ELb1ELb0ELb1EEEEEEEEEvNT_6ParamsE) ;  /* 0xfffdc67002007950 */ /* 0x004fea0003c3ffff */
        .weak           $__internal_13_$__cuda_sm70_shflsync_idx_p
        .type           $__internal_13_$__cuda_sm70_shflsync_idx_p,@function
        .size           $__internal_13_$__cuda_sm70_shflsync_idx_p,($__internal_14_$__cuda_sm70_shflsync_up_p - $__internal_13_$__cuda_sm70_shflsync_idx_p)
$__internal_13_$__cuda_sm70_shflsync_idx_p:
[----:B------:R-:W-:-:S04]  /*23990*/  MOV R86, 0xffffffff ;  /* 0xffffffff00567802 */ /* 0x000fc80000000f00 */
[----:B------:R-:W-:Y:S04]  /*239a0*/  WARPSYNC R86 ;  /* 0x0000005600007348 */ /* 0x000fe80003800000 */
[----:B------:R1:W2:Y:S02]  /*239b0*/  SHFL.IDX PT, R5, R9, R5, R3 ;  /* 0x0000000509057389 */ /* 0x0002a400000e0003 */
[----:B-1----:R-:W-:-:S04]  /*239c0*/  MOV R3, 0x0 ;  /* 0x0000000000037802 */ /* 0x002fc80000000f00 */
[----:B--2---:R-:W-:Y:S05]  /*239d0*/  RET.REL.NODEC R2 `(_ZN7cutlass13device_kernelIN5flash19enable_sm80_to_sm89INS1_16FlashAttnFwdSm80INS1_25CollectiveMainloopFwdSm80ILi8ELi1ELb0EN4cute5tupleIJNS5_1CILi128EEENS7_ILi64EEENS7_ILi192EEEEEELi192ENS_10bfloat16_tEfNS_4arch4Sm80ELb0ELb1ELb1ELb1ELb0ELb1ELb1ELb1EEENS1_21CollectiveEpilogueFwdINS6_IJS8_SA_S9_EEENS6_IJNS7_ILi1EEESI_SI_EEESC_SE_Li256ELb1ELb1ELb1ELb0EEENS1_36VarlenDynamicPersistentTileSchedulerILi128ELi64ELi256ELi256ELb1ELb1ELb0ELb1ELb0ELb1EEEEEEEEEvNT_6ParamsE) ;  /* 0xfffdc62002007950 */ /* 0x004fea0003c3ffff */
        .weak           $__internal_14_$__cuda_sm70_shflsync_up_p
        .type           $__internal_14_$__cuda_sm70_shflsync_up_p,@function
        .size           $__internal_14_$__cuda_sm70_shflsync_up_p,($__internal_15_$__cuda_sm70_votesync_ballot - $__internal_14_$__cuda_sm70_shflsync_up_p)
$__internal_14_$__cuda_sm70_shflsync_up_p:
[----:B------:R-:W-:Y:S02]  /*239e0*/  IMAD.MOV.U32 R5, RZ, RZ, RZ ;  /* 0x000000ffff057224 */ /* 0x000fe400078e00ff */
[----:B------:R-:W-:-:S04]  /*239f0*/  IMAD.MOV.U32 R9, RZ, RZ, -0x1 ;  /* 0xffffffffff097424 */ /* 0x000fc800078e00ff */
[----:B------:R-:W-:Y:S04]  /*23a00*/  WARPSYNC R9 ;  /* 0x0000000900007348 */ /* 0x000fe80003800000 */
[----:B------:R1:W2:Y:S02]  /*23a10*/  SHFL.UP PT, R5, R0, R2, R5 ;  /* 0x0400000200057389 */ /* 0x0002a400000e0005 */
[----:B-1----:R-:W-:Y:S02]  /*23a20*/  MOV R2, R3 ;  /* 0x0000000300027202 */ /* 0x002fe40000000f00 */
[----:B------:R-:W-:-:S04]  /*23a30*/  MOV R3, 0x0 ;  /* 0x0000000000037802 */ /* 0x000fc80000000f00 */
[----:B--2---:R-:W-:Y:S05]  /*23a40*/  RET.REL.NODEC R2 `(_ZN7cutlass13device_kernelIN5flash19enable_sm80_to_sm89INS1_16FlashAttnFwdSm80INS1_25CollectiveMainloopFwdSm80ILi8ELi1ELb0EN4cute5tupleIJNS5_1CILi128EEENS7_ILi64EEENS7_ILi192EEEEEELi192ENS_10bfloat16_tEfNS_4arch4Sm80ELb0ELb1ELb1ELb1ELb0ELb1ELb1ELb1EEENS1_21CollectiveEpilogueFwdINS6_IJS8_SA_S9_EEENS6_IJNS7_ILi1EEESI_SI_EEESC_SE_Li256ELb1ELb1ELb1ELb0EEENS1_36VarlenDynamicPersistentTileSchedulerILi128ELi64ELi256ELi256ELb1ELb1ELb0ELb1ELb0ELb1EEEEEEEEEvNT_6ParamsE) ;  /* 0xfffdc5b002007950 */ /* 0x004fea0003c3ffff */
        .weak           $__internal_15_$__cuda_sm70_votesync_ballot
        .type           $__internal_15_$__cuda_sm70_votesync_ballot,@function
        .size           $__internal_15_$__cuda_sm70_votesync_ballot,(.L_x_4936 - $__internal_15_$__cuda_sm70_votesync_ballot)
$__internal_15_$__cuda_sm70_votesync_ballot:
[----:B------:R-:W-:Y:S01]  /*23a50*/  ISETP.NE.U32.AND P0, PT, R0, 0x1, PT ;  /* 0x000000010000780c */ /* 0x000fe20003f05070 */
[----:B------:R-:W-:-:S04]  /*23a60*/  IMAD.MOV.U32 R3, RZ, RZ, -0x1 ;  /* 0xffffffffff037424 */ /* 0x000fc800078e00ff */
[----:B------:R-:W-:Y:S08]  /*23a70*/  WARPSYNC R3 ;  /* 0x0000000300007348 */ /* 0x000ff00003800000 */
[----:B------:R-:W-:-:S04]  /*23a80*/  VOTE.ANY R0, PT, !P0 ;  /* 0x0000000000007806 */ /* 0x000fc800040e0100 */
[----:B------:R-:W-:Y:S01]  /*23a90*/  LOP3.LUT R0, R0, R3, RZ, 0xc0, !PT ;  /* 0x0000000300007212 */ /* 0x000fe200078ec0ff */
[----:B------:R-:W-:-:S04]  /*23aa0*/  IMAD.MOV.U32 R3, RZ, RZ, 0x0 ;  /* 0x00000000ff037424 */ /* 0x000fc800078e00ff */
[----:B------:R-:W-:Y:S05]  /*23ab0*/  RET.REL.NODEC R2 `(_ZN7cutlass13device_kernelIN5flash19enable_sm80_to_sm89INS1_16FlashAttnFwdSm80INS1_25CollectiveMainloopFwdSm80ILi8ELi1ELb0EN4cute5tupleIJNS5_1CILi128EEENS7_ILi64EEENS7_ILi192EEEEEELi192ENS_10bfloat16_tEfNS_4arch4Sm80ELb0ELb1ELb1ELb1ELb0ELb1ELb1ELb1EEENS1_21CollectiveEpilogueFwdINS6_IJS8_SA_S9_EEENS6_IJNS7_ILi1EEESI_SI_EEESC_SE_Li256ELb1ELb1ELb1ELb0EEENS1_36VarlenDynamicPersistentTileSchedulerILi128ELi64ELi256ELi256ELb1ELb1ELb0ELb1ELb0ELb1EEEEEEEEEvNT_6ParamsE) ;  /* 0xfffdc54002007950 */ /* 0x000fea0003c3ffff */
.L_x_830:
        /* <DEDUP_REMOVED lines=12> */
.L_x_4936:


//--------------------- .text._ZN7cutlass13device_kernelIN5flash19enable_sm80_to_sm89INS1_16FlashAttnFwdSm80INS1_25CollectiveMainloopFwdSm80ILi8ELi1ELb1EN4cute5tupleIJNS5_1CILi128EEENS7_ILi96EEENS7_ILi192EEEEEELi192ENS_10bfloat16_tEfNS_4arch4Sm80ELb1ELb0ELb1ELb0ELb0ELb0ELb1ELb1EEENS1_21CollectiveEpilogueFwdINS6_IJS8_SA_S9_EEENS6_IJNS7_ILi1EEESI_SI_EEESC_SE_Li256ELb0ELb1ELb1ELb0EEENS1_30DynamicPersistentTileSchedulerILi256ELi256ELb1ELb1ELb0EEEEEEEEEvNT_6ParamsE --------------------------
	.section	.text._ZN7cutlass13device_kernelIN5flash19enable_sm80_to_sm89INS1_16FlashAttnFwdSm80INS1_25CollectiveMainloopFwdSm80ILi8ELi1ELb1EN4cute5tupleIJNS5_1CILi128EEENS7_ILi96EEENS7_ILi192EEEEEELi192ENS_10bfloat16_tEfNS_4arch4Sm80ELb1ELb0ELb1ELb0ELb0ELb0ELb1ELb1EEENS1_21CollectiveEpilogueFwdINS6_IJS8_SA_S9_EEENS6_IJNS7_ILi1EEESI_SI_EEESC_SE_Li256ELb0ELb1ELb1ELb0EEENS1_30DynamicPersistentTileSchedulerILi256ELi256ELb1ELb1ELb0EEEEEEEEEvNT_6ParamsE,"ax",@progbits
	.sectioninfo	@"SHI_REGISTERS=255"
	.align	128
.text._ZN7cutlass13device_kernelIN5flash19enable_sm80_to_sm89INS1_16FlashAttnFwdSm80INS1_25CollectiveMainloopFwdSm80ILi8ELi1ELb1EN4cute5tupleIJNS5_1CILi128EEENS7_ILi96EEENS7_ILi192EEEEEELi192ENS_10bfloat16_tEfNS_4arch4Sm80ELb1ELb0ELb1ELb0ELb0ELb0ELb1ELb1EEENS1_21CollectiveEpilogueFwdINS6_IJS8_SA_S9_EEENS6_IJNS7_ILi1EEESI_SI_EEESC_SE_Li256ELb0ELb1ELb1ELb0EEENS1_30DynamicPersistentTileSchedulerILi256ELi256ELb1ELb1ELb0EEEEEEEEEvNT_6ParamsE:
        .type           _ZN7cutlass13device_kernelIN5flash19enable_sm80_to_sm89INS1_16FlashAttnFwdSm80INS1_25CollectiveMainloopFwdSm80ILi8ELi1ELb1EN4cute5tupleIJNS5_1CILi128EEENS7_ILi96EEENS7_ILi192EEEEEELi192ENS_10bfloat16_tEfNS_4arch4Sm80ELb1ELb0ELb1ELb0ELb0ELb0ELb1ELb1EEENS1_21CollectiveEpilogueFwdINS6_IJS8_SA_S9_EEENS6_IJNS7_ILi1EEESI_SI_EEESC_SE_Li256ELb0ELb1ELb1ELb0EEENS1_30DynamicPersistentTileSchedulerILi256ELi256ELb1ELb1ELb0EEEEEEEEEvNT_6ParamsE,@function
        .size           _ZN7cutlass13device_kernelIN5flash19enable_sm80_to_sm89INS1_16FlashAttnFwdSm80INS1_25CollectiveMainloopFwdSm80ILi8ELi1ELb1EN4cute5tupleIJNS5_1CILi128EEENS7_ILi96EEENS7_ILi192EEEEEELi192ENS_10bfloat16_tEfNS_4arch4Sm80ELb1ELb0ELb1ELb0ELb0ELb0ELb1ELb1EEENS1_21CollectiveEpilogueFwdINS6_IJS8_SA_S9_EEENS6_IJNS7_ILi1EEESI_SI_EEESC_SE_Li256ELb0ELb1ELb1ELb0EEENS1_30DynamicPersistentTileSchedulerILi256ELi256ELb1ELb1ELb0EEEEEEEEEvNT_6ParamsE,(.L_x_4941 - _ZN7cutlass13device_kernelIN5flash19enable_sm80_to_sm89INS1_16FlashAttnFwdSm80INS1_25CollectiveMainloopFwdSm80ILi8ELi1ELb1EN4cute5tupleIJNS5_1CILi128EEENS7_ILi96EEENS7_ILi192EEEEEELi192ENS_10bfloat16_tEfNS_4arch4Sm80ELb1ELb0ELb1ELb0ELb0ELb0ELb1ELb1EEENS1_21CollectiveEpilogueFwdINS6_IJS8_SA_S9_EEENS6_IJNS7_ILi1EEESI_SI_EEESC_SE_Li256ELb0ELb1ELb1ELb0EEENS1_30DynamicPersistentTileSchedulerILi256ELi256ELb1ELb1ELb0EEEEEEEEEvNT_6ParamsE)
        .other          _ZN7cutlass13device_kernelIN5flash19enable_sm80_to_sm89INS1_16FlashAttnFwdSm80INS1_25CollectiveMainloopFwdSm80ILi8ELi1ELb1EN4cute5tupleIJNS5_1CILi128EEENS7_ILi96EEENS7_ILi192EEEEEELi192ENS_10bfloat16_tEfNS_4arch4Sm80ELb1ELb0ELb1ELb0ELb0ELb0ELb1ELb1EEENS1_21CollectiveEpilogueFwdINS6_IJS8_SA_S9_EEENS6_IJNS7_ILi1EEESI_SI_EEESC_SE_Li256ELb0ELb1ELb1ELb0EEENS1_30DynamicPersistentTileSchedulerILi256ELi256ELb1ELb1ELb0EEEEEEEEEvNT_6ParamsE,@"STO_CUDA_ENTRY STV_DEFAULT"
_ZN7cutlass13device_kernelIN5flash19enable_sm80_to_sm89INS1_16FlashAttnFwdSm80INS1_25CollectiveMainloopFwdSm80ILi8ELi1ELb1EN4cute5tupleIJNS5_1CILi128EEENS7_ILi96EEENS7_ILi192EEEEEELi192ENS_10bfloat16_tEfNS_4arch4Sm80ELb1ELb0ELb1ELb0ELb0ELb0ELb1ELb1EEENS1_21CollectiveEpilogueFwdINS6_IJS8_SA_S9_EEENS6_IJNS7_ILi1EEESI_SI_EEESC_SE_Li256ELb0ELb1ELb1ELb0EEENS1_30DynamicPersistentTileSchedulerILi256ELi256ELb1ELb1ELb0EEEEEEEEEvNT_6ParamsE:
[----:B------:R-:W-:-:S03]  /*0000*/  MOV R1, c[0x0][0x28] ;  /* 0x00000a0000017a02 */ /* 0x000fc60000000f00 */
[----:B------:R-:W1:Y:S01]  /*0010*/  S2R R14, SR_TID.X ;  /* 0x00000000000e7919 */ /* 0x000e620000002100 */
[----:B------:R-:W-:-:S03]  /*0020*/  IADD3 R1, R1, -0xa8, RZ ;  /* 0xffffff5801017810 */ /* 0x000fc60007ffe0ff */
[----:B------:R-:W2:Y:S01]  /*0030*/  S2R R13, SR_CTAID.X ;  /* 0x00000000000d7919 */ /* 0x000ea20000002500 */
[----:B-1----:R-:W-:-:S05]  /*0040*/  SHF.R.U32.HI R0, RZ, 0x5, R14 ;  /* 0x00000005ff007819 */ /* 0x002fca000001160e */
[----:B------:R-:W1:Y:S04]  /*0050*/  SHFL.IDX PT, R2, R0, RZ, 0x1f ;  /* 0x00001fff00027589 */ /* 0x000e6800000e0000 */
[----:B------:R-:W3:Y:S01]  /*0060*/  SHFL.IDX PT, R0, R0, RZ, 0x1f ;  /* 0x00001fff00007589 */ /* 0x000ee200000e0000 */
[----:B-1----:R-:W-:Y:S01]  /*0070*/  ISETP.GE.AND P0, PT, R2, 0x1, PT ;  /* 0x000000010200780c */ /* 0x002fe20003f06270 */
[----:B---3--:R1:W3:-:S12]  /*0080*/  R2UR UR6, R0 ;  /* 0x00000000000673c2 */ /* 0x0082d800000e0000 */
[----:B------:R-:W-:Y:S06]  /*0090*/  @P0 BAR.ARV 0x4, 0x100 ;  /* 0x0104000000000b1d */ /* 0x000fec0000002000 */
[----:B--2---:R-:W-:-:S13]  /*00a0*/  ISETP.GE.AND P0, PT, R13, c[0x0][0x538], PT ;  /* 0x00014e000d007a0c */ /* 0x004fda0003f06270 */
[----:B------:R-:W-:Y:S05]  /*00b0*/  @P0 EXIT ;  /* 0x000000000000094d */ /* 0x000fea0003800000 */
[----:B-1-3--:R-:W-:Y:S01]  /*00c0*/  SHF.R.S32.HI R11, RZ, 0x1f, R14 ;  /* 0x0000001fff0b7819 */ /* 0x00afe2000001140e */
[----:B------:R-:W-:Y:S01]  /*00d0*/  IMAD.MOV.U32 R249, RZ, RZ, 0x10 ;  /* 0x00000010fff97424 */ /* 0x000fe200078e00ff */
[----:B------:R-:W-:Y:S01]  /*00e0*/  ULDC.64 UR8, c[0x0][0x118] ;  /* 0x0000460000087ab9 */ /* 0x000fe20000000a00 */
[----:B------:R-:W-:Y:S01]  /*00f0*/  IMAD.MOV.U32 R230, RZ, RZ, 0x20 ;  /* 0x00000020ffe67424 */ /* 0x000fe200078e00ff */
[CC--:B------:R-:W-:Y:S02]  /*0100*/  LEA.HI R2, R11.reuse, R14.reuse, RZ, 0x4 ;  /* 0x0000000e0b027211 */ /* 0x0c0fe400078f20ff */
[CC--:B------:R-:W-:Y:S02]  /*0110*/  LEA.HI R0, R11.reuse, R14.reuse, RZ, 0x2 ;  /* 0x0000000e0b007211 */ /* 0x0c0fe400078f10ff */
[----:B------:R-:W-:Y:S02]  /*0120*/  SHF.R.S32.HI R3, RZ, 0x4, R2 ;  /* 0x00000004ff037819 */ /* 0x000fe40000011402 */
[----:B------:R-:W-:-:S02]  /*0130*/  LEA.HI R10, R11, R14, RZ, 0x3 ;  /* 0x0000000e0b0a7211 */ /* 0x000fc400078f18ff */
[----:B------:R-:W-:Y:S02]  /*0140*/  LOP3.LUT R4, R0, 0xfffffffc, RZ, 0xc0, !PT ;  /* 0xfffffffc00047812 */ /* 0x000fe400078ec0ff */
[C---:B------:R-:W-:Y:S02]  /*0150*/  LOP3.LUT R0, R2.reuse, 0xfffffff0, RZ, 0xc0, !PT ;  /* 0xfffffff002007812 */ /* 0x040fe400078ec0ff */
[----:B------:R-:W-:Y:S01]  /*0160*/  LEA.HI R2, R2, R3, RZ, 0x1 ;  /* 0x0000000302027211 */ /* 0x000fe200078f08ff */
[C---:B------:R-:W-:Y:S01]  /*0170*/  IMAD.IADD R4, R14.reuse, 0x1, -R4 ;  /* 0x000000010e047824 */ /* 0x040fe200078e0a04 */
[----:B------:R-:W-:Y:S01]  /*0180*/  SHF.R.S32.HI R15, RZ, 0x3, R10 ;  /* 0x00000003ff0f7819 */ /* 0x000fe2000001140a */
[----:B------:R-:W-:Y:S01]  /*0190*/  IMAD.IADD R5, R14, 0x1, -R0 ;  /* 0x000000010e057824 */ /* 0x000fe200078e0a00 */
[----:B------:R-:W-:Y:S02]  /*01a0*/  LOP3.LUT R6, R10, 0xfffffff8, RZ, 0xc0, !PT ;  /* 0xfffffff80a067812 */ /* 0x000fe400078ec0ff */
[----:B------:R-:W-:Y:S01]  /*01b0*/  LOP3.LUT R0, R2, 0xfffffffe, RZ, 0xc0, !PT ;  /* 0xfffffffe02007812 */ /* 0x000fe200078ec0ff */
[----:B------:R-:W-:-:S02]  /*01c0*/  IMAD.SHL.U32 R7, R15, 0x40, RZ ;  /* 0x000000400f077824 */ /* 0x000fc400078e00ff */
[----:B------:R-:W-:Y:S02]  /*01d0*/  IMAD.IADD R6, R14, 0x1, -R6 ;  /* 0x000000010e067824 */ /* 0x000fe400078e0a06 */
[----:B------:R-:W-:Y:S01]  /*01e0*/  IMAD.IADD R9, R3, 0x1, -R0 ;  /* 0x0000000103097824 */ /* 0x000fe200078e0a00 */
[----:B------:R-:W-:Y:S01]  /*01f0*/  LEA.HI R0, R4, R4, RZ, 0x1 ;  /* 0x0000000404007211 */ /* 0x000fe200078f08ff */
[C---:B------:R-:W-:Y:S01]  /*0200*/  IMAD.SHL.U32 R16, R6.reuse, 0x8, RZ ;  /* 0x0000000806107824 */ /* 0x040fe200078e00ff */
[----:B------:R-:W-:Y:S01]  /*0210*/  LOP3.LUT R2, R7, 0x1c0, RZ, 0xc0, !PT ;  /* 0x000001c007027812 */ /* 0x000fe200078ec0ff */
[----:B------:R-:W-:Y:S01]  /*0220*/  IMAD.SHL.U32 R8, R6, 0x40, RZ ;  /* 0x0000004006087824 */ /* 0x000fe200078e00ff */
[----:B------:R-:W-:Y:S02]  /*0230*/  SHF.R.S32.HI R7, RZ, 0x1f, R5 ;  /* 0x0000001fff077819 */ /* 0x000fe40000011405 */
[----:B------:R-:W-:Y:S01]  /*0240*/  LOP3.LUT R0, R0, 0x1ffffffe, RZ, 0xc0, !PT ;  /* 0x1ffffffe00007812 */ /* 0x000fe200078ec0ff */
[----:B------:R-:W-:Y:S01]  /*0250*/  STL [R1+0x50], R16 ;  /* 0x0000501001007387 */ /* 0x000fe20000100800 */
[----:B------:R-:W-:-:S02]  /*0260*/  LOP3.LUT R3, R2, 0x38, R16, 0xf8, !PT ;  /* 0x0000003802037812 */ /* 0x000fc400078ef810 */
[----:B------:R-:W-:Y:S01]  /*0270*/  SHF.R.U32.HI R2, RZ, 0x3, R2 ;  /* 0x00000003ff027819 */ /* 0x000fe20000011602 */
[----:B------:R-:W-:Y:S01]  /*0280*/  IMAD.IADD R12, R4, 0x1, -R0 ;  /* 0x00000001040c7824 */ /* 0x000fe200078e0a00 */
[----:B------:R-:W-:Y:S02]  /*0290*/  LEA.HI R224, R7, R5, RZ, 0x3 ;  /* 0x0000000507e07211 */ /* 0x000fe400078f18ff */
[----:B------:R-:W-:Y:S02]  /*02a0*/  LOP3.LUT R7, R3, R2, RZ, 0x3c, !PT ;  /* 0x0000000203077212 */ /* 0x000fe400078e3cff */
[C---:B------:R-:W-:Y:S01]  /*02b0*/  LOP3.LUT R0, R224.reuse, 0xfffffff8, RZ, 0xc0, !PT ;  /* 0xfffffff8e0007812 */ /* 0x040fe200078ec0ff */
[----:B------:R-:W-:Y:S01]  /*02c0*/  IMAD.SHL.U32 R224, R224, 0x40, RZ ;  /* 0x00000040e0e07824 */ /* 0x000fe200078e00ff */
[----:B------:R-:W-:Y:S02]  /*02d0*/  LOP3.LUT R2, R8, 0x1c0, RZ, 0xc0, !PT ;  /* 0x000001c008027812 */ /* 0x000fe400078ec0ff */
[----:B------:R-:W-:Y:S01]  /*02e0*/  LEA.HI R4, R11, R14, RZ, 0x6 ;  /* 0x0000000e0b047211 */ /* 0x000fe200078f30ff */
[----:B------:R-:W-:Y:S01]  /*02f0*/  IMAD.IADD R5, R5, 0x1, -R0 ;  /* 0x0000000105057824 */ /* 0x000fe200078e0a00 */
[----:B------:R-:W-:-:S02]  /*0300*/  LOP3.LUT R3, R2, 0x8, R10, 0xf8, !PT ;  /* 0x0000000802037812 */ /* 0x000fc400078ef80a */
[----:B------:R-:W-:Y:S01]  /*0310*/  SHF.R.U32.HI R2, RZ, 0x3, R2 ;  /* 0x00000003ff027819 */ /* 0x000fe20000011602 */
[----:B------:R-:W-:Y:S01]  /*0320*/  IMAD.SHL.U32 R0, R4, 0x8, RZ ;  /* 0x0000000804007824 */ /* 0x000fe200078e00ff */
[----:B------:R-:W-:Y:S01]  /*0330*/  LEA.HI R8, R11, R14, RZ, 0x5 ;  /* 0x0000000e0b087211 */ /* 0x000fe200078f28ff */
[----:B------:R-:W-:Y:S01]  /*0340*/  IMAD.SHL.U32 R4, R5, 0x40, RZ ;  /* 0x0000004005047824 */ /* 0x000fe200078e00ff */
[----:B------:R-:W-:Y:S01]  /*0350*/  LOP3.LUT R225, R3, R2, RZ, 0x3c, !PT ;  /* 0x0000000203e17212 */ /* 0x000fe200078e3cff */
[----:B------:R-:W-:Y:S01]  /*0360*/  IMAD.SHL.U32 R3, R9, 0x8, RZ ;  /* 0x0000000809037824 */ /* 0x000fe200078e00ff */
[----:B------:R-:W-:Y:S02]  /*0370*/  LOP3.LUT R2, R8, 0xffffffe0, RZ, 0xc0, !PT ;  /* 0xffffffe008027812 */ /* 0x000fe400078ec0ff */
[----:B------:R-:W-:Y:S01]  /*0380*/  LOP3.LUT R10, R7, 0x7ffffe00, R0, 0xf8, !PT ;  /* 0x7ffffe00070a7812 */ /* 0x000fe200078ef800 */
[----:B------:R-:W-:Y:S01]  /*0390*/  IMAD R225, R9, 0x200, R225 ;  /* 0x0000020009e17824 */ /* 0x000fe200078e02e1 */
[----:B------:R-:W-:Y:S01]  /*03a0*/  LOP3.LUT R0, R4, 0x1c0, RZ, 0xc0, !PT ;  /* 0x000001c004007812 */ /* 0x000fe200078ec0ff */
[----:B------:R-:W-:Y:S01]  /*03b0*/  IMAD.IADD R14, R14, 0x1, -R2 ;  /* 0x000000010e0e7824 */ /* 0x000fe200078e0a02 */
[----:B------:R-:W-:-:S02]  /*03c0*/  SHF.R.S32.HI R250, RZ, 0x5, R8 ;  /* 0x00000005fffa7819 */ /* 0x000fc40000011408 */
[----:B------:R-:W-:Y:S02]  /*03d0*/  SHF.R.S32.HI R4, RZ, 0x1f, R8 ;  /* 0x0000001fff047819 */ /* 0x000fe40000011408 */
[----:B------:R-:W-:Y:S02]  /*03e0*/  LOP3.LUT R3, R0, 0x8, R3, 0xf8, !PT ;  /* 0x0000000800037812 */ /* 0x000fe400078ef803 */
[----:B------:R-:W-:Y:S02]  /*03f0*/  SHF.R.U32.HI R2, RZ, 0x3, R0 ;  /* 0x00000003ff027819 */ /* 0x000fe40000011600 */
[----:B------:R-:W-:Y:S02]  /*0400*/  LEA.HI R0, R4, R250, RZ, 0x3 ;  /* 0x000000fa04007211 */ /* 0x000fe400078f18ff */
[----:B------:R-:W-:Y:S02]  /*0410*/  SHF.R.S32.HI R7, RZ, 0x1f, R14 ;  /* 0x0000001fff077819 */ /* 0x000fe4000001140e */
[----:B------:R-:W-:-:S02]  /*0420*/  LOP3.LUT R0, R0, 0xffffff8, RZ, 0xc0, !PT ;  /* 0x0ffffff800007812 */ /* 0x000fc400078ec0ff */
[----:B------:R-:W-:Y:S02]  /*0430*/  LOP3.LUT R4, R3, R2, RZ, 0x3c, !PT ;  /* 0x0000000203047212 */ /* 0x000fe400078e3cff */
[----:B------:R-:W-:Y:S01]  /*0440*/  LEA.HI R3, R7, R14, RZ, 0x2 ;  /* 0x0000000e07037211 */ /* 0x000fe200078f10ff */
[----:B------:R-:W-:Y:S01]  /*0450*/  IMAD.IADD R2, R250, 0x1, -R0 ;  /* 0x00000001fa027824 */ /* 0x000fe200078e0a00 */
[----:B------:R-:W-:Y:S02]  /*0460*/  R2P PR, R5, 0x6 ;  /* 0x0000000605007804 */ /* 0x000fe40000000000 */
[----:B------:R-:W-:Y:S02]  /*0470*/  SHF.R.S32.HI R0, RZ, 0x2, R3 ;  /* 0x00000002ff007819 */ /* 0x000fe40000011403 */
[----:B------:R-:W-:Y:S02]  /*0480*/  LOP3.LUT R3, R3, 0x7ffffffc, RZ, 0xc0, !PT ;  /* 0x7ffffffc03037812 */ /* 0x000fe400078ec0ff */
[----:B------:R-:W-:Y:S01]  /*0490*/  SEL R249, R249, 0xfffffff0, !P1 ;  /* 0xfffffff0f9f97807 */ /* 0x000fe20004800000 */
[----:B------:R-:W-:Y:S01]  /*04a0*/  IMAD R8, R2, 0x10, R0 ;  /* 0x0000001002087824 */ /* 0x000fe200078e0200 */
[----:B------:R-:W-:Y:S01]  /*04b0*/  IADD3 R2, R16, 0x40, RZ ;  /* 0x0000004010027810 */ /* 0x000fe20007ffe0ff */
[----:B------:R-:W-:Y:S01]  /*04c0*/  IMAD R0, R6, 0x20, R15 ;  /* 0x0000002006007824 */ /* 0x000fe200078e020f */
[----:B------:R-:W-:Y:S01]  /*04d0*/  SEL R5, R230, 0xffffffe0, !P2 ;  /* 0xffffffe0e6057807 */ /* 0x000fe20005000000 */
[----:B------:R-:W-:Y:S01]  /*04e0*/  IMAD.IADD R3, R14, 0x1, -R3 ;  /* 0x000000010e037824 */ /* 0x000fe200078e0a03 */
[----:B------:R-:W-:Y:S01]  /*04f0*/  STL [R1+0x6c], R8 ;  /* 0x00006c0801007387 */ /* 0x000fe20000100800 */
[----:B------:R-:W-:-:S02]  /*0500*/  SHF.R.S32.HI R2, RZ, 0x1f, R2 ;  /* 0x0000001fff027819 */ /* 0x000fc40000011402 */
[----:B------:R-:W-:Y:S01]  /*0510*/  IMAD.IADD R249, R249, 0x1, R5 ;  /* 0x00000001f9f97824 */ /* 0x000fe200078e0205 */
[----:B------:R-:W-:Y:S01]  /*0520*/  STL [R1+0x5c], R13 ;  /* 0x00005c0d01007387 */ /* 0x000fe20000100800 */
[----:B------:R-:W-:Y:S01]  /*0530*/  LOP3.LUT R224, R4, 0x7ffffe00, R224, 0xf8, !PT ;  /* 0x7ffffe0004e07812 */ /* 0x000fe200078ef8e0 */
[----:B------:R-:W-:Y:S01]  /*0540*/  IMAD.SHL.U32 R5, R10, 0x2, RZ ;  /* 0x000000020a057824 */ /* 0x000fe200078e00ff */
[----:B------:R-:W-:Y:S01]  /*0550*/  LOP3.LUT P3, RZ, R6, 0x2, RZ, 0xc0, !PT ;  /* 0x0000000206ff7812 */ /* 0x000fe2000786c0ff */
[----:B------:R1:W-:Y:S01]  /*0560*/  STL [R1+0x70], R0 ;  /* 0x0000700001007387 */ /* 0x0003e20000100800 */
[----:B------:R-:W-:Y:S01]  /*0570*/  IMAD.MOV.U32 R4, RZ, RZ, 0x40 ;  /* 0x00000040ff047424 */ /* 0x000fe200078e00ff */
[----:B------:R-:W-:Y:S02]  /*0580*/  LEA R224, R224, 0x100, 0x1 ;  /* 0x00000100e0e07811 */ /* 0x000fe400078e08ff */
[----:B------:R2:W-:Y:S01]  /*0590*/  STL [R1+0x64], R2 ;  /* 0x0000640201007387 */ /* 0x0005e20000100800 */
[----:B------:R-:W-:-:S02]  /*05a0*/  LOP3.LUT P0, RZ, R6, 0x4, RZ, 0xc0, !PT ;  /* 0x0000000406ff7812 */ /* 0x000fc4000780c0ff */
[--C-:B------:R-:W-:Y:S01]  /*05b0*/  IMAD R250, R250, 0x800, R224.reuse ;  /* 0x00000800fafa7824 */ /* 0x100fe200078e02e0 */
[----:B------:R-:W-:Y:S01]  /*05c0*/  LEA R225, R225, 0xc100, 0x1 ;  /* 0x0000c100e1e17811 */ /* 0x000fe200078e08ff */
[----:B------:R-:W-:Y:S01]  /*05d0*/  IMAD R249, R249, 0x2, R224 ;  /* 0x00000002f9f97824 */ /* 0x000fe200078e02e0 */
[----:B------:R-:W-:Y:S02]  /*05e0*/  SEL R230, R230, 0xffffffe0, !P1 ;  /* 0xffffffe0e6e67807 */ /* 0x000fe40004800000 */
[----:B------:R-:W-:Y:S02]  /*05f0*/  SEL R226, R4, 0xffffffc0, !P0 ;  /* 0xffffffc004e27807 */ /* 0x000fe40004000000 */
[C---:B------:R-:W-:Y:S01]  /*0600*/  IADD3 R231, R225.reuse, 0x20, RZ ;  /* 0x00000020e1e77810 */ /* 0x040fe20007ffe0ff */
[----:B------:R-:W-:Y:S01]  /*0610*/  IMAD.IADD R251, R230, 0x1, R250 ;  /* 0x00000001e6fb7824 */ /* 0x000fe200078e02fa */
[C---:B------:R-:W-:Y:S01]  /*0620*/  @P3 IADD3 R231, R225.reuse, -0x20, RZ ;  /* 0xffffffe0e1e73810 */ /* 0x040fe20007ffe0ff */
[----:B------:R-:W-:-:S02]  /*0630*/  IMAD.IADD R229, R225, 0x1, R226 ;  /* 0x00000001e1e57824 */ /* 0x000fc400078e02e2 */
[----:B------:R-:W-:Y:S01]  /*0640*/  IMAD.IADD R228, R224, 0x1, R230 ;  /* 0x00000001e0e47824 */ /* 0x000fe200078e02e6 */
[C---:B------:R-:W-:Y:S01]  /*0650*/  IADD3 R248, R231.reuse, 0x800, RZ ;  /* 0x00000800e7f87810 */ /* 0x040fe20007ffe0ff */
[----:B------:R-:W-:Y:S01]  /*0660*/  IMAD.IADD R226, R226, 0x1, R231 ;  /* 0x00000001e2e27824 */ /* 0x000fe200078e02e7 */
[C---:B------:R-:W-:Y:S02]  /*0670*/  IADD3 R247, R231.reuse, 0x1000, RZ ;  /* 0x00001000e7f77810 */ /* 0x040fe40007ffe0ff */
[C---:B------:R-:W-:Y:S02]  /*0680*/  IADD3 R246, R231.reuse, 0x1800, RZ ;  /* 0x00001800e7f67810 */ /* 0x040fe40007ffe0ff */
[----:B-1----:R-:W-:Y:S02]  /*0690*/  IADD3 R0, R16, 0x80, RZ ;  /* 0x0000008010007810 */ /* 0x002fe40007ffe0ff */
[----:B------:R-:W-:Y:S01]  /*06a0*/  IADD3 R245, R231, 0x2000, RZ ;  /* 0x00002000e7f57810 */ /* 0x000fe20007ffe0ff */
[----:B--2---:R-:W-:Y:S01]  /*06b0*/  IMAD.SHL.U32 R2, R3, 0x2, RZ ;  /* 0x0000000203027824 */ /* 0x004fe200078e00ff */
[----:B------:R-:W-:-:S02]  /*06c0*/  SHF.R.S32.HI R0, RZ, 0x1f, R0 ;  /* 0x0000001fff007819 */ /* 0x000fc40000011400 */
[C---:B------:R-:W-:Y:S02]  /*06d0*/  IADD3 R244, R231.reuse, 0x2800, RZ ;  /* 0x00002800e7f47810 */ /* 0x040fe40007ffe0ff */
[C---:B------:R-:W-:Y:S01]  /*06e0*/  IADD3 R243, R231.reuse, 0x3000, RZ ;  /* 0x00003000e7f37810 */ /* 0x040fe20007ffe0ff */
[----:B------:R1:W-:Y:S01]  /*06f0*/  STL [R1+0x60], R0 ;  /* 0x0000600001007387 */ /* 0x0003e20000100800 */
[C---:B------:R-:W-:Y:S02]  /*0700*/  IADD3 R242, R231.reuse, 0x3800, RZ ;  /* 0x00003800e7f27810 */ /* 0x040fe40007ffe0ff */
[C---:B------:R-:W-:Y:S01]  /*0710*/  IADD3 R241, R231.reuse, 0x4000, RZ ;  /* 0x00004000e7f17810 */ /* 0x040fe20007ffe0ff */
[----:B------:R-:W-:Y:S01]  /*0720*/  STL [R1+0x4], R5 ;  /* 0x0000040501007387 */ /* 0x000fe20000100800 */
[C---:B------:R-:W-:Y:S02]  /*0730*/  IADD3 R240, R231.reuse, 0x4800, RZ ;  /* 0x00004800e7f07810 */ /* 0x040fe40007ffe0ff */
[C---:B------:R-:W-:Y:S01]  /*0740*/  IADD3 R239, R231.reuse, 0x5000, RZ ;  /* 0x00005000e7ef7810 */ /* 0x040fe20007ffe0ff */
[----:B------:R-:W-:Y:S01]  /*0750*/  STL [R1+0x24], R2 ;  /* 0x0000240201007387 */ /* 0x000fe20000100800 */
[----:B------:R-:W-:-:S02]  /*0760*/  IADD3 R238, R231, 0x5800, RZ ;  /* 0x00005800e7ee7810 */ /* 0x000fc40007ffe0ff */
[C---:B------:R-:W-:Y:S02]  /*0770*/  IADD3 R237, R231.reuse, 0x6000, RZ ;  /* 0x00006000e7ed7810 */ /* 0x040fe40007ffe0ff */
[C---:B------:R-:W-:Y:S02]  /*0780*/  IADD3 R236, R231.reuse, 0x6800, RZ ;  /* 0x00006800e7ec7810 */ /* 0x040fe40007ffe0ff */
[C---:B------:R-:W-:Y:S02]  /*0790*/  IADD3 R235, R231.reuse, 0x7000, RZ ;  /* 0x00007000e7eb7810 */ /* 0x040fe40007ffe0ff */
[C---:B------:R-:W-:Y:S02]  /*07a0*/  IADD3 R234, R231.reuse, 0x7800, RZ ;  /* 0x00007800e7ea7810 */ /* 0x040fe40007ffe0ff */
[C---:B------:R-:W-:Y:S02]  /*07b0*/  IADD3 R233, R231.reuse, 0x8000, RZ ;  /* 0x00008000e7e97810 */ /* 0x040fe40007ffe0ff */
[----:B------:R-:W-:Y:S01]  /*07c0*/  IADD3 R232, R231, 0x8800, RZ ;  /* 0x00008800e7e87810 */ /* 0x000fe20007ffe0ff */
[----:B-1----:R-:W-:-:S05]  /*07d0*/  IMAD R0, R12, 0x8, R8 ;  /* 0x000000080c007824 */ /* 0x002fca00078e0208 */
[----:B------:R1:W-:Y:S02]  /*07e0*/  STL [R1+0x68], R0 ;  /* 0x0000680001007387 */ /* 0x0003e40000100800 */
[----:B-1----:R-:W-:-:S04]  /*07f0*/  SEL R0, R4, 0xffffffc0, !P2 ;  /* 0xffffffc004007807 */ /* 0x002fc80005000000 */
[C---:B------:R-:W-:Y:S01]  /*0800*/  IADD3 R230, R0.reuse, R224, R230 ;  /* 0x000000e000e67210 */ /* 0x040fe20007ffe0e6 */
[----:B------:R-:W-:Y:S02]  /*0810*/  IMAD.IADD R2, R0, 0x1, R250 ;  /* 0x0000000100027824 */ /* 0x000fe400078e02fa */
[----:B------:R-:W-:Y:S02]  /*0820*/  IMAD.IADD R227, R224, 0x1, R0 ;  /* 0x00000001e0e37824 */ /* 0x000fe400078e0200 */
[----:B------:R-:W-:Y:S01]  /*0830*/  IMAD.IADD R252, R0, 0x1, R251 ;  /* 0x0000000100fc7824 */ /* 0x000fe200078e02fb */
[----:B------:R1:W-:Y:S04]  /*0840*/  STL [R1], R2 ;  /* 0x0000000201007387 */ /* 0x0003e80000100800 */
.L_x_856:
[----:B------:R-:W2:Y:S01]  /*0850*/  LDL R4, [R1+0x5c] ;  /* 0x00005c0001047983 */ /* 0x000ea20000100800 */
[----:B------:R-:W-:Y:S01]  /*0860*/  IMAD.MOV.U32 R0, RZ, RZ, c[0x0][0x560] ;  /* 0x00015800ff007624 */ /* 0x000fe200078e00ff */
[----:B------:R-:W-:Y:S01]  /*0870*/  YIELD ;  /* 0x0000000000007946 */ /* 0x000fe20003800000 */
[----:B------:R-:W-:Y:S03]  /*0880*/  BSSY B0, `(.L_x_831) ;  /* 0x0000016000007945 */ /* 0x000fe60003800000 */
[----:B------:R-:W-:-:S13]  /*0890*/  ISETP.NE.AND P0, PT, R0, 0x1, PT ;  /* 0x000000010000780c */ /* 0x000fda0003f05270 */
[----:B--2---:R-:W-:Y:S01]  /*08a0*/  @P0 IMAD.HI.U32 R0, R4, c[0x0][0x564], RZ ;  /* 0x0001590004000a27 */ /* 0x004fe200078e00ff */
[----:B------:R-:W-:-:S04]  /*08b0*/  MOV R3, R4 ;  /* 0x0000000400037202 */ /* 0x000fc80000000f00 */
[----:B------:R-:W-:-:S04]  /*08c0*/  @P0 SHF.R.U32.HI R3, RZ, c[0x0][0x568], R0 ;  /* 0x00015a00ff030a19 */ /* 0x000fc80000011600 */
[----:B------:R-:W-:Y:S01]  /*08d0*/  ISETP.GE.AND P0, PT, R3, c[0x0][0x578], PT ;  /* 0x00015e0003007a0c */ /* 0x000fe20003f06270 */
[----:B-1----:R-:W-:-:S04]  /*08e0*/  IMAD.MOV R2, RZ, RZ, -R3 ;  /* 0x000000ffff027224 */ /* 0x002fc800078e0a03 */
[----:B------:R-:W-:-:S08]  /*08f0*/  IMAD R2, R2, c[0x0][0x560], R4 ;  /* 0x0001580002027a24 */ /* 0x000fd000078e0204 */
[----:B------:R-:W-:Y:S05]  /*0900*/  @!P0 BRA `(.L_x_832) ;  /* 0x0000007000008947 */ /* 0x000fea0003800000 */
[----:B------:R-:W-:-:S04]  /*0910*/  MOV R0, c[0x0][0x56c] ;  /* 0x00015b0000007a02 */ /* 0x000fc80000000f00 */
[----:B------:R-:W-:Y:S02]  /*0920*/  ISETP.NE.AND P0, PT, R0, 0x1, PT ;  /* 0x000000010000780c */ /* 0x000fe40003f05270 */
[----:B------:R-:W-:-:S11]  /*0930*/  MOV R0, R2 ;  /* 0x0000000200007202 */ /* 0x000fd60000000f00 */
[----:B------:R-:W-:-:S05]  /*0940*/  @P0 IMAD.HI.U32 R4, R2, c[0x0][0x570], RZ ;  /* 0x00015c0002040a27 */ /* 0x000fca00078e00ff */
[----:B------:R-:W-:-:S05]  /*0950*/  @P0 SHF.R.U32.HI R0, RZ, c[0x0][0x574], R4 ;  /* 0x00015d00ff000a19 */ /* 0x000fca0000011604 */
[----:B------:R-:W-:Y:S01]  /*0960*/  IMAD R4, R0, c[0x0][0x56c], RZ ;  /* 0x00015b0000047a24 */ /* 0x000fe200078e02ff */
[----:B------:R-:W-:Y:S05]  /*0970*/  BRA `(.L_x_833) ;  /* 0x0000006000007947 */ /* 0x000fea0003800000 */
.L_x_832:
[----:B------:R-:W-:-:S04]  /*0980*/  MOV R0, c[0x0][0x554] ;  /* 0x0001550000007a02 */ /* 0x000fc80000000f00 */
[----:B------:R-:W-:Y:S02]  /*0990*/  ISETP.NE.AND P0, PT, R0, 0x1, PT ;  /* 0x000000010000780c */ /* 0x000fe40003f05270 */
[----:B------:R-:W-:-:S11]  /*09a0*/  MOV R0, R2 ;  /* 0x0000000200007202 */ /* 0x000fd60000000f00 */
[----:B------:R-:W-:-:S05]  /*09b0*/  @P0 IMAD.HI.U32 R4, R2, c[0x0][0x558], RZ ;  /* 0x0001560002040a27 */ /* 0x000fca00078e00ff */
[----:B------:R-:W-:-:S05]  /*09c0*/  @P0 SHF.R.U32.HI R0, RZ, c[0x0][0x55c], R4 ;  /* 0x00015700ff000a19 */ /* 0x000fca0000011604 */
[----:B------:R-:W-:Y:S02]  /*09d0*/  IMAD R4, R0, c[0x0][0x554], RZ ;  /* 0x0001550000047a24 */ /* 0x000fe400078e02ff */
.L_x_833:
[----:B------:R-:W-:Y:S05]  /*09e0*/  BSYNC B0 ;  /* 0x0000000000007941 */ /* 0x000fea0003800000 */
.L_x_831:
[----:B------:R-:W-:Y:S01]  /*09f0*/  IMAD.MOV.U32 R5, RZ, RZ, c[0x0][0x53c] ;  /* 0x00014f00ff057624 */ /* 0x000fe200078e00ff */
[----:B------:R-:W-:Y:S01]  /*0a00*/  ULDC UR4, c[0x0][0x1d0] ;  /* 0x0000740000047ab9 */ /* 0x000fe20000000800 */
[----:B------:R-:W-:Y:S01]  /*0a10*/  IMAD.MOV.U32 R11, RZ, RZ, R0 ;  /* 0x000000ffff0b7224 */ /* 0x000fe200078e0000 */
[----:B------:R-:W-:Y:S01]  /*0a20*/  UIADD3 UR4, UR4, 0x5f, URZ ;  /* 0x0000005f04047890 */ /* 0x000fe2000fffe03f */
[----:B------:R-:W-:Y:S01]  /*0a30*/  IMAD.MOV.U32 R24, RZ, RZ, c[0x0][0x2c4] ;  /* 0x0000b100ff187624 */ /* 0x000fe200078e00ff */
[----:B------:R-:W-:Y:S01]  /*0a40*/  ISETP.NE.AND P0, PT, R5, 0x1, PT ;  /* 0x000000010500780c */ /* 0x000fe20003f05270 */
[----:B------:R-:W-:Y:S01]  /*0a50*/  IMAD.MOV.U32 R7, RZ, RZ, c[0x0][0x168] ;  /* 0x00005a00ff077624 */ /* 0x000fe200078e00ff */
[----:B------:R-:W-:Y:S01]  /*0a60*/  LOP3.LUT R5, RZ, R0, RZ, 0x33, !PT ;  /* 0x00000000ff057212 */ /* 0x000fe200078e33ff */
[----:B------:R-:W-:Y:S01]  /*0a70*/  UIMAD.WIDE UR4, UR4, 0x2aaaaaab, URZ ;  /* 0x2aaaaaab040478a5 */ /* 0x000fe2000f8e023f */
[----:B------:R-:W-:Y:S01]  /*0a80*/  ISETP.NE.AND P1, PT, R24, 0x1, PT ;  /* 0x000000011800780c */ /* 0x000fe20003f25270 */
[----:B------:R-:W-:Y:S02]  /*0a90*/  BSSY B0, `(.L_x_834) ;  /* 0x0000040000007945 */ /* 0x000fe40003800000 */
[----:B------:R-:W-:-:S04]  /*0aa0*/  USHF.R.U32.HI UR4, URZ, 0x1f, UR5 ;  /* 0x0000001f3f047899 */ /* 0x000fc80008011605 */
[----:B------:R-:W-:Y:S02]  /*0ab0*/  ULEA.HI.SX32 UR4, UR5, UR4, 0x1c ;  /* 0x0000000405047291 */ /* 0x000fe4000f8fe23f */
[----:B------:R-:W-:Y:S01]  /*0ac0*/  @P0 IMAD.HI.U32 R6, R0, c[0x0][0x540], RZ ;  /* 0x0001500000060a27 */ /* 0x000fe200078e00ff */
[----:B------:R-:W-:-:S04]  /*0ad0*/  IADD3 R0, R5, c[0x0][0x53c], RZ ;  /* 0x00014f0005007a10 */ /* 0x000fc80007ffe0ff */
[----:B------:R-:W-:Y:S02]  /*0ae0*/  @P0 SHF.R.U32.HI R11, RZ, c[0x0][0x544], R6 ;  /* 0x00015100ff0b0a19 */ /* 0x000fe40000011606 */
[----:B------:R-:W-:-:S03]  /*0af0*/  MOV R6, c[0x0][0x548] ;  /* 0x0001520000067a02 */ /* 0x000fc60000000f00 */
[----:B------:R-:W-:Y:S01]  /*0b00*/  IMAD R0, R11, c[0x0][0x53c], R0 ;  /* 0x00014f000b007a24 */ /* 0x000fe200078e0200 */
[----:B------:R-:W-:Y:S01]  /*0b10*/  ISETP.NE.AND P0, PT, R6, 0x1, PT ;  /* 0x000000010600780c */ /* 0x000fe20003f05270 */
[----:B------:R1:W-:Y:S02]  /*0b20*/  STL [R1+0x4c], R11 ;  /* 0x00004c0b01007387 */ /* 0x0003e40000100800 */
[----:B------:R-:W-:-:S05]  /*0b30*/  IMAD.SHL.U32 R164, R0, 0x80, RZ ;  /* 0x0000008000a47824 */ /* 0x000fca00078e00ff */
[----:B------:R-:W-:Y:S01]  /*0b40*/  IADD3 R0, R164, 0x7f, RZ ;  /* 0x0000007fa4007810 */ /* 0x000fe20007ffe0ff */
[----:B------:R1:W-:Y:S04]  /*0b50*/  STL [R1+0x58], R164 ;  /* 0x000058a401007387 */ /* 0x0003e80000100800 */
[----:B------:R-:W-:-:S05]  /*0b60*/  @P1 IMAD.HI.U32 R5, R0, c[0x0][0x2c8], RZ ;  /* 0x0000b20000051a27 */ /* 0x000fca00078e00ff */
[----:B------:R-:W-:Y:S02]  /*0b70*/  @P1 SHF.R.U32.HI R0, RZ, c[0x0][0x2cc], R5 ;  /* 0x0000b300ff001a19 */ /* 0x000fe40000011605 */
[----:B------:R-:W-:-:S04]  /*0b80*/  IADD3 R5, -R7, 0x60, RZ ;  /* 0x0000006007057810 */ /* 0x000fc80007ffe1ff */
[----:B------:R-:W-:Y:S01]  /*0b90*/  IADD3 R5, R0, c[0x0][0x1d0], R5 ;  /* 0x0000740000057a10 */ /* 0x000fe20007ffe005 */
[----:B------:R-:W-:-:S04]  /*0ba0*/  IMAD.IADD R0, R2, 0x1, -R4 ;  /* 0x0000000102007824 */ /* 0x000fc800078e0a04 */
[----:B------:R-:W-:Y:S02]  /*0bb0*/  IMAD R0, R3, c[0x0][0x554], R0 ;  /* 0x0001550003007a24 */ /* 0x000fe400078e0200 */
[----:B------:R-:W-:-:S04]  /*0bc0*/  IMAD.HI R5, R5, 0x2aaaaaab, RZ ;  /* 0x2aaaaaab05057827 */ /* 0x000fc800078e02ff */
[----:B------:R-:W-:Y:S01]  /*0bd0*/  @P0 IMAD.HI.U32 R2, R0, c[0x0][0x54c], RZ ;  /* 0x0001530000020a27 */ /* 0x000fe200078e00ff */
[----:B------:R-:W-:-:S03]  /*0be0*/  SHF.R.U32.HI R6, RZ, 0x1f, R5 ;  /* 0x0000001fff067819 */ /* 0x000fc60000011605 */
[----:B------:R-:W-:Y:S01]  /*0bf0*/  IMAD.MOV.U32 R14, RZ, RZ, R0 ;  /* 0x000000ffff0e7224 */ /* 0x000fe200078e0000 */
[----:B------:R-:W-:Y:S01]  /*0c00*/  @P0 SHF.R.U32.HI R14, RZ, c[0x0][0x550], R2 ;  /* 0x00015400ff0e0a19 */ /* 0x000fe20000011602 */
[----:B------:R-:W-:Y:S01]  /*0c10*/  IMAD.MOV.U32 R2, RZ, RZ, RZ ;  /* 0x000000ffff027224 */ /* 0x000fe200078e00ff */
[----:B------:R-:W-:Y:S02]  /*0c20*/  LEA.HI.SX32 R6, R5, R6, 0x1c ;  /* 0x0000000605067211 */ /* 0x000fe400078fe2ff */
[----:B------:R-:W-:Y:S01]  /*0c30*/  IADD3 R3, -R14, RZ, RZ ;  /* 0x000000ff0e037210 */ /* 0x000fe20007ffe1ff */
[----:B------:R1:W-:Y:S01]  /*0c40*/  STL [R1+0x48], R14 ;  /* 0x0000480e01007387 */ /* 0x0003e20000100800 */
[----:B------:R-:W-:-:S03]  /*0c50*/  IMNMX R6, R6, UR4, PT ;  /* 0x0000000406067c17 */ /* 0x000fc6000b800200 */
[----:B------:R-:W-:Y:S01]  /*0c60*/  IMAD R17, R3, c[0x0][0x548], R0 ;  /* 0x0001520003117a24 */ /* 0x000fe200078e0200 */
[----:B------:R-:W-:-:S04]  /*0c70*/  ISETP.GE.AND P0, PT, R6, 0x1, PT ;  /* 0x000000010600780c */ /* 0x000fc80003f06270 */
[----:B------:R1:W-:Y:S09]  /*0c80*/  STL [R1+0x44], R17 ;  /* 0x0000441101007387 */ /* 0x0003f20000100800 */
[----:B------:R-:W-:Y:S05]  /*0c90*/  @!P0 BRA `(.L_x_835) ;  /* 0x000001f000008947 */ /* 0x000fea0003800000 */
[----:B------:R-:W-:-:S04]  /*0ca0*/  SHF.R.U32.HI R0, RZ, 0x10, R11 ;  /* 0x00000010ff007819 */ /* 0x000fc8000001160b */
[----:B------:R-:W-:-:S04]  /*0cb0*/  ISETP.NE.AND P0, PT, R0, RZ, PT ;  /* 0x000000ff0000720c */ /* 0x000fc80003f05270 */
[----:B------:R-:W-:-:S04]  /*0cc0*/  SEL R0, R0, c[0x0][0x338], P0 ;  /* 0x0000ce0000007a07 */ /* 0x000fc80000000000 */
[-C--:B------:R-:W-:Y:S02]  /*0cd0*/  IABS R3, R0.reuse ;  /* 0x0000000000037213 */ /* 0x080fe40000000000 */
[----:B------:R-:W-:Y:S02]  /*0ce0*/  IADD3 R7, R0, -0x1, R6 ;  /* 0xffffffff00077810 */ /* 0x000fe40007ffe006 */
[----:B------:R-:W2:Y:S02]  /*0cf0*/  I2F.RP R4, R3 ;  /* 0x0000000300047306 */ /* 0x000ea40000209400 */
[----:B------:R-:W-:Y:S02]  /*0d00*/  IABS R10, R7 ;  /* 0x00000007000a7213 */ /* 0x000fe40000000000 */
[----:B------:R-:W-:-:S04]  /*0d10*/  LOP3.LUT R7, R7, R0, RZ, 0x3c, !PT ;  /* 0x0000000007077212 */ /* 0x000fc800078e3cff */
[----:B------:R-:W-:Y:S01]  /*0d20*/  ISETP.GE.AND P0, PT, R7, RZ, PT ;  /* 0x000000ff0700720c */ /* 0x000fe20003f06270 */
[----:B--2---:R-:W2:Y:S02]  /*0d30*/  MUFU.RCP R4, R4 ;  /* 0x0000000400047308 */ /* 0x004ea40000001000 */
[----:B--2---:R-:W-:-:S06]  /*0d40*/  IADD3 R4, R4, 0xffffffe, RZ ;  /* 0x0ffffffe04047810 */ /* 0x004fcc0007ffe0ff */
[----:B------:R-:W2:Y:S02]  /*0d50*/  F2I.FTZ.U32.TRUNC.NTZ R5, R4 ;  /* 0x0000000400057305 */ /* 0x000ea4000021f000 */
[----:B--2---:R-:W-:Y:S02]  /*0d60*/  IMAD.MOV R2, RZ, RZ, -R5 ;  /* 0x000000ffff027224 */ /* 0x004fe400078e0a05 */
[----:B------:R-:W-:Y:S02]  /*0d70*/  IMAD.MOV.U32 R4, RZ, RZ, RZ ;  /* 0x000000ffff047224 */ /* 0x000fe400078e00ff */
        /* <DEDUP_REMOVED lines=13> */
[----:B------:R-:W-:-:S13]  /*0e50*/  ISETP.GE.U32.AND P3, PT, R4, R3, PT ;  /* 0x000000030400720c */ /* 0x000fda0003f66070 */
[----:B------:R-:W-:-:S05]  /*0e60*/  @P3 IADD3 R2, R2, 0x1, RZ ;  /* 0x0000000102023810 */ /* 0x000fca0007ffe0ff */
[----:B------:R-:W-:Y:S01]  /*0e70*/  @!P0 IMAD.MOV R2, RZ, RZ, -R2 ;  /* 0x000000ffff028224 */ /* 0x000fe200078e0a02 */
[----:B------:R-:W-:Y:S02]  /*0e80*/  @!P2 LOP3.LUT R2, RZ, R0, RZ, 0x33, !PT ;  /* 0x00000000ff02a212 */ /* 0x000fe400078e33ff */
.L_x_835:
[----:B------:R-:W-:Y:S05]  /*0e90*/  BSYNC B0 ;  /* 0x0000000000007941 */ /* 0x000fea0003800000 */
.L_x_834:
[----:B------:R-:W-:Y:S01]  /*0ea0*/  LOP3.LUT R0, R11, 0xffff, RZ, 0xc0, !PT ;  /* 0x0000ffff0b007812 */ /* 0x000fe200078ec0ff */
[----:B------:R-:W-:Y:S01]  /*0eb0*/  IMAD.MOV.U32 R15, RZ, RZ, RZ ;  /* 0x000000ffff0f7224 */ /* 0x000fe200078e00ff */
[----:B------:R-:W-:Y:S01]  /*0ec0*/  CS2R R98, SRZ ;  /* 0x0000000000627805 */ /* 0x000fe2000001ff00 */
[----:B------:R-:W-:Y:S01]  /*0ed0*/  IMAD.MOV.U32 R16, RZ, RZ, RZ ;  /* 0x000000ffff107224 */ /* 0x000fe200078e00ff */
[----:B------:R-:W-:Y:S01]  /*0ee0*/  CS2R R96, SRZ ;  /* 0x0000000000607805 */ /* 0x000fe2000001ff00 */
[----:B------:R-:W-:Y:S01]  /*0ef0*/  IMAD R25, R0, R2, RZ ;  /* 0x0000000200197224 */ /* 0x000fe200078e02ff */
[----:B------:R-:W-:Y:S01]  /*0f00*/  PRMT R0, RZ, 0x7610, R0 ;  /* 0x00007610ff007816 */ /* 0x000fe20000000000 */
[----:B------:R-:W-:Y:S01]  /*0f10*/  CS2R R94, SRZ ;  /* 0x00000000005e7805 */ /* 0x000fe2000001ff00 */
[----:B------:R-:W-:Y:S01]  /*0f20*/  CS2R R92, SRZ ;  /* 0x00000000005c7805 */ /* 0x000fe2000001ff00 */
[----:B------:R-:W-:Y:S01]  /*0f30*/  IMAD.IADD R2, R25, 0x1, R2 ;  /* 0x0000000119027824 */ /* 0x000fe200078e0202 */
[----:B------:R2:W-:Y:S01]  /*0f40*/  STL [R1+0x20], R25 ;  /* 0x0000201901007387 */ /* 0x0005e20000100800 */
        /* <DEDUP_REMOVED lines=47> */
[----:B--2---:R-:W2:Y:S04]  /*1240*/  S2R R3, SR_TID.X ;  /* 0x0000000000037919 */ /* 0x004ea80000002100 */
[----:B------:R-:W3:Y:S04]  /*1250*/  LDL.64 R4, [R1+0x50] ;  /* 0x0000500001047983 */ /* 0x000ee80000100a00 */
[----:B------:R4:W3:Y:S01]  /*1260*/  LDL.64 R34, [R1+0x50] ;  /* 0x0000500001227983 */ /* 0x0008e20000100a00 */
[----:B------:R-:W-:-:S04]  /*1270*/  ISETP.NE.U32.AND P0, PT, RZ, c[0x0][0x340], PT ;  /* 0x0000d000ff007a0c */ /* 0x000fc80003f05070 */
[----:B------:R-:W-:Y:S02]  /*1280*/  ISETP.NE.AND.EX P0, PT, RZ, c[0x0][0x344], PT, P0 ;  /* 0x0000d100ff007a0c */ /* 0x000fe40003f05300 */
[----:B--2---:R-:W-:-:S11]  /*1290*/  SHF.R.S32.HI R33, RZ, 0x1f, R3 ;  /* 0x0000001fff217819 */ /* 0x004fd60000011403 */
[----:B------:R-:W-:Y:S01]  /*12a0*/  @P0 IMAD.MOV.U32 R2, RZ, RZ, 0x4 ;  /* 0x00000004ff020424 */ /* 0x000fe200078e00ff */
[----:B------:R-:W-:-:S03]  /*12b0*/  LEA.HI R33, R33, R3, RZ, 0x3 ;  /* 0x0000000321217211 */ /* 0x000fc600078f18ff */
[----:B------:R-:W-:Y:S01]  /*12c0*/  @P0 IMAD.WIDE R2, R14, R2, c[0x0][0x340] ;  /* 0x0000d0000e020625 */ /* 0x000fe200078e0202 */
[----:B------:R-:W-:-:S04]  /*12d0*/  SHF.R.S32.HI R33, RZ, 0x3, R33 ;  /* 0x00000003ff217819 */ /* 0x000fc80000011421 */
[----:B------:R2:W5:Y:S01]  /*12e0*/  @P0 LDG.E R9, [R2.64] ;  /* 0x0000000802090981 */ /* 0x000562000c1e1900 */
[----:B------:R-:W-:Y:S01]  /*12f0*/  SHF.R.S32.HI R0, RZ, 0x1f, R33 ;  /* 0x0000001fff007819 */ /* 0x000fe20000011421 */
[----:B------:R-:W-:Y:S01]  /*1300*/  WARPSYNC 0xffffffff ;  /* 0xffffffff00007948 */ /* 0x000fe20003800000 */
[----:B-1----:R-:W-:-:S05]  /*1310*/  SHF.R.S32.HI R11, RZ, 0x1f, R17 ;  /* 0x0000001fff0b7819 */ /* 0x002fca0000011411 */
[----:B------:R-:W-:-:S04]  /*1320*/  IMAD R8, R11, c[0x0][0x210], RZ ;  /* 0x000084000b087a24 */ /* 0x000fc800078e02ff */
[----:B------:R-:W-:Y:S02]  /*1330*/  IMAD R8, R17, c[0x0][0x214], R8 ;  /* 0x0000850011087a24 */ /* 0x000fe400078e0208 */
[C---:B--2---:R-:W-:Y:S02]  /*1340*/  IMAD R2, R0.reuse, c[0x0][0x1e0], RZ ;  /* 0x0000780000027a24 */ /* 0x044fe400078e02ff */
[----:B------:R-:W-:Y:S02]  /*1350*/  IMAD R0, R0, c[0x0][0x208], RZ ;  /* 0x0000820000007a24 */ /* 0x000fe400078e02ff */
[C---:B------:R-:W-:Y:S02]  /*1360*/  IMAD R6, R33.reuse, c[0x0][0x1e4], R2 ;  /* 0x0000790021067a24 */ /* 0x040fe400078e0202 */
[----:B------:R-:W-:Y:S02]  /*1370*/  IMAD R0, R33, c[0x0][0x20c], R0 ;  /* 0x0000830021007a24 */ /* 0x000fe400078e0200 */
[----:B---3--:R-:W-:-:S05]  /*1380*/  IMAD.MOV.U32 R34, RZ, RZ, R4 ;  /* 0x000000ffff227224 */ /* 0x008fca00078e0004 */
[--C-:B------:R-:W-:Y:S02]  /*1390*/  SHF.R.S32.HI R35, RZ, 0x1f, R34.reuse ;  /* 0x0000001fff237819 */ /* 0x100fe40000011422 */
[C---:B------:R-:W-:Y:S02]  /*13a0*/  IADD3 R19, R34.reuse, 0x40, RZ ;  /* 0x0000004022137810 */ /* 0x040fe40007ffe0ff */
[----:B------:R-:W-:Y:S01]  /*13b0*/  ISETP.GE.AND P4, PT, R34, c[0x0][0x1d4], PT ;  /* 0x0000750022007a0c */ /* 0x000fe20003f86270 */
[--C-:B------:R-:W-:Y:S01]  /*13c0*/  IMAD.WIDE.U32 R4, R33, c[0x0][0x1e0], R34.reuse ;  /* 0x0000780021047a25 */ /* 0x100fe200078e0022 */
[----:B------:R-:W-:Y:S01]  /*13d0*/  ISETP.GE.AND P3, PT, R19, c[0x0][0x1d4], PT ;  /* 0x0000750013007a0c */ /* 0x000fe20003f66270 */
[----:B------:R4:W-:Y:S01]  /*13e0*/  STL [R1+0x54], R35 ;  /* 0x0000542301007387 */ /* 0x0009e20000100800 */
[----:B------:R-:W-:Y:S01]  /*13f0*/  SEL R7, RZ, 0x1, P4 ;  /* 0x00000001ff077807 */ /* 0x000fe20002000000 */
[----:B------:R-:W-:Y:S01]  /*1400*/  IMAD.WIDE.U32 R2, R33, c[0x0][0x208], R34 ;  /* 0x0000820021027a25 */ /* 0x000fe200078e0022 */
[----:B------:R-:W-:-:S02]  /*1410*/  IADD3 R5, R5, R6, RZ ;  /* 0x0000000605057210 */ /* 0x000fc40007ffe0ff */
[----:B------:R-:W-:Y:S01]  /*1420*/  IADD3 R23, R34, 0x80, RZ ;  /* 0x0000008022177810 */ /* 0x000fe20007ffe0ff */
[----:B------:R-:W-:Y:S01]  /*1430*/  IMAD.IADD R3, R3, 0x1, R0 ;  /* 0x0000000103037824 */ /* 0x000fe200078e0200 */
[----:B------:R-:W-:Y:S01]  /*1440*/  SEL R0, RZ, 0xffffffff, P3 ;  /* 0xffffffffff007807 */ /* 0x000fe20001800000 */
[----:B------:R-:W-:Y:S01]  /*1450*/  IMAD R6, R11, c[0x0][0x1e8], RZ ;  /* 0x00007a000b067a24 */ /* 0x000fe200078e02ff */
[----:B------:R-:W-:Y:S01]  /*1460*/  ISETP.GE.AND P2, PT, R23, c[0x0][0x1d4], PT ;  /* 0x0000750017007a0c */ /* 0x000fe20003f46270 */
[C---:B------:R-:W-:Y:S01]  /*1470*/  IMAD.WIDE.U32 R4, R17.reuse, c[0x0][0x1e8], R4 ;  /* 0x00007a0011047a25 */ /* 0x040fe200078e0004 */
[----:B------:R-:W-:Y:S02]  /*1480*/  SHF.L.U32 R0, R0, 0x1, RZ ;  /* 0x0000000100007819 */ /* 0x000fe400000006ff */
[----:B------:R-:W-:Y:S01]  /*1490*/  SEL R10, RZ, 0x4, P2 ;  /* 0x00000004ff0a7807 */ /* 0x000fe20001000000 */
[C---:B------:R-:W-:Y:S01]  /*14a0*/  IMAD R6, R17.reuse, c[0x0][0x1ec], R6 ;  /* 0x00007b0011067a24 */ /* 0x040fe200078e0206 */
[----:B------:R-:W-:Y:S01]  /*14b0*/  LOP3.LUT R12, R0, 0x2, R7, 0xe2, !PT ;  /* 0x00000002000c7812 */ /* 0x000fe200078ee207 */
[----:B------:R-:W-:-:S03]  /*14c0*/  IMAD.WIDE.U32 R2, R17, c[0x0][0x210], R2 ;  /* 0x0000840011027a25 */ /* 0x000fc600078e0002 */
[----:B------:R-:W-:Y:S01]  /*14d0*/  LOP3.LUT R20, R12, R10, RZ, 0xfc, !PT ;  /* 0x0000000a0c147212 */ /* 0x000fe200078efcff */
[----:B------:R-:W-:Y:S01]  /*14e0*/  IMAD.IADD R7, R5, 0x1, R6 ;  /* 0x0000000105077824 */ /* 0x000fe200078e0206 */
[----:B------:R-:W-:Y:S01]  /*14f0*/  IADD3 R5, R3, R8, RZ ;  /* 0x0000000803057210 */ /* 0x000fe20007ffe0ff */
[----:B------:R-:W-:Y:S01]  /*1500*/  IMAD.MOV.U32 R6, RZ, RZ, R4 ;  /* 0x000000ffff067224 */ /* 0x000fe200078e0004 */
[----:B------:R-:W-:Y:S02]  /*1510*/  SHF.R.S32.HI R8, RZ, 0x1f, R14 ;  /* 0x0000001fff087819 */ /* 0x000fe4000001140e */
[--C-:B-----5:R-:W-:Y:S02]  /*1520*/  @P0 SHF.R.S32.HI R3, RZ, 0x1f, R9.reuse ;  /* 0x0000001fff030819 */ /* 0x120fe40000011409 */
[----:B------:R-:W-:Y:S01]  /*1530*/  MOV R4, R2 ;  /* 0x0000000200047202 */ /* 0x000fe20000000f00 */
[----:B------:R-:W-:Y:S02]  /*1540*/  @!P0 IMAD.MOV.U32 R3, RZ, RZ, R8 ;  /* 0x000000ffff038224 */ /* 0x000fe400078e0008 */
[----:B------:R-:W-:Y:S01]  /*1550*/  @P0 IMAD.MOV.U32 R2, RZ, RZ, R9 ;  /* 0x000000ffff020224 */ /* 0x000fe200078e0009 */
[----:B------:R-:W-:Y:S01]  /*1560*/  @!P0 MOV R2, R14 ;  /* 0x0000000e00028202 */ /* 0x000fe20000000f00 */
[----:B------:R-:W-:-:S02]  /*1570*/  IMAD R0, R3, c[0x0][0x1f0], RZ ;  /* 0x00007c0003007a24 */ /* 0x000fc400078e02ff */
[----:B------:R-:W-:Y:S02]  /*1580*/  IMAD R3, R3, c[0x0][0x218], RZ ;  /* 0x0000860003037a24 */ /* 0x000fe400078e02ff */
[----:B------:R-:W-:-:S04]  /*1590*/  IMAD.WIDE.U32 R30, R2, c[0x0][0x1f0], R6 ;  /* 0x00007c00021e7a25 */ /* 0x000fc800078e0006 */
[C---:B------:R-:W-:Y:S01]  /*15a0*/  IMAD.WIDE.U32 R26, R2.reuse, c[0x0][0x218], R4 ;  /* 0x00008600021a7a25 */ /* 0x040fe200078e0004 */
[----:B------:R4:W-:Y:S03]  /*15b0*/  STL.64 [R1+0x30], R30 ;  /* 0x0000301e01007387 */ /* 0x0009e60000100a00 */
[C---:B------:R-:W-:Y:S01]  /*15c0*/  IMAD R0, R2.reuse, c[0x0][0x1f4], R0 ;  /* 0x00007d0002007a24 */ /* 0x040fe200078e0200 */
[----:B------:R4:W-:Y:S01]  /*15d0*/  STL.64 [R1+0x38], R26 ;  /* 0x0000381a01007387 */ /* 0x0009e20000100a00 */
[----:B------:R-:W-:-:S03]  /*15e0*/  IMAD R2, R2, c[0x0][0x21c], R3 ;  /* 0x0000870002027a24 */ /* 0x000fc600078e0203 */
[----:B------:R-:W-:Y:S02]  /*15f0*/  IADD3 R29, R31, R0, RZ ;  /* 0x000000001f1d7210 */ /* 0x000fe40007ffe0ff */
[----:B------:R-:W-:-:S05]  /*1600*/  IADD3 R28, R27, R2, RZ ;  /* 0x000000021b1c7210 */ /* 0x000fca0007ffe0ff */
[----:B------:R4:W-:Y:S04]  /*1610*/  STL [R1+0x40], R28 ;  /* 0x0000401c01007387 */ /* 0x0009e80000100800 */
[----:B------:R4:W-:Y:S02]  /*1620*/  STL [R1+0x28], R29 ;  /* 0x0000281d01007387 */ /* 0x0009e40000100800 */
[----:B------:R-:W2:Y:S01]  /*1630*/  LDL R15, [R1+0x70] ;  /* 0x00007000010f7983 */ /* 0x000ea20000100800 */
[----:B------:R-:W-:Y:S01]  /*1640*/  IMAD R5, R11, c[0x0][0x1b8], RZ ;  /* 0x00006e000b057a24 */ /* 0x000fe200078e02ff */
[----:B------:R-:W-:Y:S01]  /*1650*/  P2R R22, PR, RZ, 0x8 ;  /* 0x00000008ff167803 */ /* 0x000fe20000000000 */
[C---:B------:R-:W-:Y:S01]  /*1660*/  IMAD.WIDE.U32 R2, R17.reuse, c[0x0][0x1b8], RZ ;  /* 0x00006e0011027a25 */ /* 0x040fe200078e00ff */
[----:B------:R-:W3:Y:S01]  /*1670*/  LDL R36, [R1+0x64] ;  /* 0x0000640001247983 */ /* 0x000ee20000100800 */
[----:B------:R-:W-:Y:S02]  /*1680*/  P2R R21, PR, RZ, 0x4 ;  /* 0x00000004ff157803 */ /* 0x000fe40000000000 */
[----:B------:R-:W-:Y:S01]  /*1690*/  IMAD R5, R17, c[0x0][0x1bc], R5 ;  /* 0x00006f0011057a24 */ /* 0x000fe200078e0205 */
[----:B------:R-:W5:Y:S01]  /*16a0*/  LDL R32, [R1+0x60] ;  /* 0x0000600001207983 */ /* 0x000f620000100800 */
[----:B------:R-:W-:Y:S01]  /*16b0*/  IMAD R8, R8, c[0x0][0x1c0], RZ ;  /* 0x0000700008087a24 */ /* 0x000fe200078e02ff */
[----:B------:R-:W-:-:S02]  /*16c0*/  P2R R18, PR, RZ, 0x10 ;  /* 0x00000010ff127803 */ /* 0x000fc40000000000 */
[----:B----4-:R-:W4:Y:S01]  /*16d0*/  LDL R136, [R1+0x4] ;  /* 0x0000040001887983 */ /* 0x010f220000100800 */
[----:B------:R-:W-:Y:S01]  /*16e0*/  IADD3 R3, R3, R5, RZ ;  /* 0x0000000503037210 */ /* 0x000fe20007ffe0ff */
[----:B------:R-:W-:-:S04]  /*16f0*/  IMAD R8, R14, c[0x0][0x1c4], R8 ;  /* 0x000071000e087a24 */ /* 0x000fc800078e0208 */
[----:B------:R-:W-:-:S04]  /*1700*/  IMAD.WIDE.U32 R2, R14, c[0x0][0x1c0], R2 ;  /* 0x000070000e027a25 */ /* 0x000fc800078e0002 */
[----:B------:R-:W-:Y:S01]  /*1710*/  IMAD.IADD R3, R3, 0x1, R8 ;  /* 0x0000000103037824 */ /* 0x000fe200078e0208 */
[----:B------:R-:W-:Y:S01]  /*1720*/  IADD3 R9, R33, R164, RZ ;  /* 0x000000a421097210 */ /* 0x000fe20007ffe0ff */
[----:B------:R-:W-:Y:S01]  /*1730*/  IMAD R24, R24, c[0x0][0x168], RZ ;  /* 0x00005a0018187a24 */ /* 0x000fe200078e02ff */
[----:B------:R-:W-:Y:S02]  /*1740*/  ISETP.GE.AND P3, PT, R34, c[0x0][0x198], PT ;  /* 0x0000660022007a0c */ /* 0x000fe40003f66270 */
[----:B------:R-:W-:Y:S02]  /*1750*/  MOV R135, R13 ;  /* 0x0000000d00877202 */ /* 0x000fe40000000f00 */
[----:B------:R-:W-:Y:S02]  /*1760*/  ISETP.GE.AND P2, PT, R19, c[0x0][0x198], PT ;  /* 0x0000660013007a0c */ /* 0x000fe40003f46270 */
[----:B------:R-:W-:-:S04]  /*1770*/  IADD3 R16, R9, 0x40, RZ ;  /* 0x0000004009107810 */ /* 0x000fc80007ffe0ff */
[----:B------:R-:W-:Y:S01]  /*1780*/  ISETP.GE.AND P6, PT, R16, R24, PT ;  /* 0x000000181000720c */ /* 0x000fe20003fc6270 */
[----:B------:R-:W-:Y:S01]  /*1790*/  BAR.SYNC.DEFER_BLOCKING 0x0 ;  /* 0x0000000000007b1d */ /* 0x000fe20000010000 */
[----:B--2---:R-:W-:-:S04]  /*17a0*/  IMAD.IADD R4, R15, 0x1, R164 ;  /* 0x000000010f047824 */ /* 0x004fc800078e02a4 */
[----:B------:R-:W-:-:S04]  /*17b0*/  @P1 IMAD.HI.U32 R6, R4, c[0x0][0x2c8], RZ ;  /* 0x0000b20004061a27 */ /* 0x000fc800078e00ff */
[----:B------:R-:W-:Y:S01]  /*17c0*/  IMAD.MOV.U32 R0, RZ, RZ, R4 ;  /* 0x000000ffff007224 */ /* 0x000fe200078e0004 */
[----:B------:R-:W-:-:S04]  /*17d0*/  @P1 SHF.R.U32.HI R0, RZ, c[0x0][0x2cc], R6 ;  /* 0x0000b300ff001a19 */ /* 0x000fc80000011606 */
[--C-:B------:R-:W-:Y:S01]  /*17e0*/  SHF.R.S32.HI R6, RZ, 0x1f, R0.reuse ;  /* 0x0000001fff067819 */ /* 0x100fe20000011400 */
[----:B------:R-:W-:-:S04]  /*17f0*/  IMAD.MOV R5, RZ, RZ, -R0 ;  /* 0x000000ffff057224 */ /* 0x000fc800078e0a00 */
[----:B------:R-:W-:Y:S02]  /*1800*/  IMAD R4, R5, c[0x0][0x2c4], R4 ;  /* 0x0000b10005047a24 */ /* 0x000fe400078e0204 */
[----:B------:R-:W-:Y:S02]  /*1810*/  IMAD R5, R6, c[0x0][0x1b0], RZ ;  /* 0x00006c0006057a24 */ /* 0x000fe400078e02ff */
[----:B------:R-:W-:-:S04]  /*1820*/  IMAD.WIDE.U32 R2, R0, c[0x0][0x1b0], R2 ;  /* 0x00006c0000027a25 */ /* 0x000fc800078e0002 */
[----:B------:R-:W-:Y:S01]  /*1830*/  IMAD R6, R0, c[0x0][0x1b4], R5 ;  /* 0x00006d0000067a24 */ /* 0x000fe200078e0205 */
[----:B------:R-:W-:-:S04]  /*1840*/  SHF.R.S32.HI R5, RZ, 0x1f, R4 ;  /* 0x0000001fff057819 */ /* 0x000fc80000011404 */
[----:B------:R-:W-:Y:S01]  /*1850*/  IADD3 R3, R3, R6, RZ ;  /* 0x0000000603037210 */ /* 0x000fe20007ffe0ff */
[----:B------:R-:W-:-:S04]  /*1860*/  IMAD R0, R5, c[0x0][0x1a8], RZ ;  /* 0x00006a0005007a24 */ /* 0x000fc800078e02ff */
[C---:B------:R-:W-:Y:S02]  /*1870*/  IMAD R0, R4.reuse, c[0x0][0x1ac], R0 ;  /* 0x00006b0004007a24 */ /* 0x040fe400078e0200 */
[----:B------:R-:W-:-:S04]  /*1880*/  IMAD.WIDE.U32 R2, R4, c[0x0][0x1a8], R2 ;  /* 0x00006a0004027a25 */ /* 0x000fc800078e0002 */
[----:B------:R-:W-:Y:S01]  /*1890*/  IMAD.IADD R8, R3, 0x1, R0 ;  /* 0x0000000103087824 */ /* 0x000fe200078e0200 */
[----:B------:R-:W-:-:S04]  /*18a0*/  LEA R0, P0, R2, c[0x0][0x160], 0x1 ;  /* 0x0000580002007a11 */ /* 0x000fc800078008ff */
[----:B------:R-:W-:Y:S02]  /*18b0*/  LEA.HI.X R8, R2, c[0x0][0x164], R8, 0x1, P0 ;  /* 0x0000590002087a11 */ /* 0x000fe400000f0c08 */
[----:B------:R-:W1:Y:S04]  /*18c0*/  SHFL.IDX PT, R2, R0, RZ, 0x181f ;  /* 0x00181fff00027589 */ /* 0x000e6800000e0000 */
[----:B------:R-:W3:Y:S01]  /*18d0*/  SHFL.IDX PT, R3, R8, RZ, 0x181f ;  /* 0x00181fff08037589 */ /* 0x000ee200000e0000 */
[----:B------:R-:W-:-:S13]  /*18e0*/  ISETP.GE.AND P0, PT, R9, R24, PT ;  /* 0x000000180900720c */ /* 0x000fda0003f06270 */
[----:B-1----:R-:W-:-:S04]  /*18f0*/  @!P0 LEA R12, P5, R19, R2, 0x1 ;  /* 0x00000002130c8211 */ /* 0x002fc800078a08ff */
[----:B---3--:R-:W-:Y:S02]  /*1900*/  @!P0 LEA.HI.X R13, R19, R3, R36, 0x1, P5 ;  /* 0x00000003130d8211 */ /* 0x008fe400028f0c24 */
[----:B------:R-:W-:-:S04]  /*1910*/  @!P0 LEA R10, P5, R23, R2, 0x1 ;  /* 0x00000002170a8211 */ /* 0x000fc800078a08ff */
[----:B-----5:R-:W-:Y:S01]  /*1920*/  @!P0 LEA.HI.X R11, R23, R3, R32, 0x1, P5 ;  /* 0x00000003170b8211 */ /* 0x020fe200028f0c20 */
[----:B------:R-:W-:-:S05]  /*1930*/  @!P0 IMAD.WIDE R2, R34, 0x2, R2 ;  /* 0x0000000222028825 */ /* 0x000fca00078e0202 */
[----:B------:R-:W-:Y:S01]  /*1940*/  @!PT LDS RZ, [RZ] ;  /* 0x00000000fffff984 */ /* 0x000fe20000000800 */
[----:B----4-:R1:W-:Y:S04]  /*1950*/  @!P0 LDGSTS.E.BYPASS.LTC128B.128 [R136+0x100], [R2.64], !P3 ;  /* 0x0010000002888fae */ /* 0x0103e8000d901d48 */
[----:B------:R2:W-:Y:S04]  /*1960*/  @!P0 LDGSTS.E.BYPASS.LTC128B.128 [R136+0x4100], [R12.64], !P2 ;  /* 0x041000000c888fae */ /* 0x0005e8000d101d48 */
[----:B--2---:R-:W2:Y:S01]  /*1970*/  LDL R13, [R1] ;  /* 0x00000000010d7983 */ /* 0x004ea20000100800 */
[----:B------:R-:W-:-:S03]  /*1980*/  IADD3 R4, R9, 0x20, RZ ;  /* 0x0000002009047810 */ /* 0x000fc60007ffe0ff */
[----:B------:R-:W3:Y:S01]  /*1990*/  SHFL.IDX PT, R6, R0, 0x1, 0x181f ;  /* 0x00381f0000067f89 */ /* 0x000ee200000e0000 */
[----:B------:R-:W-:-:S03]  /*19a0*/  ISETP.GE.AND P4, PT, R4, R24, PT ;  /* 0x000000180400720c */ /* 0x000fc60003f86270 */
[----:B------:R-:W4:Y:S04]  /*19b0*/  SHFL.IDX PT, R7, R8, 0x1, 0x181f ;  /* 0x00381f0008077f89 */ /* 0x000f2800000e0000 */
[----:B------:R-:W5:Y:S04]  /*19c0*/  SHFL.IDX PT, R4, R0, 0x2, 0x181f ;  /* 0x00581f0000047f89 */ /* 0x000f6800000e0000 */
[----:B------:R-:W5:Y:S04]  /*19d0*/  SHFL.IDX PT, R5, R8, 0x2, 0x181f ;  /* 0x00581f0008057f89 */ /* 0x000f6800000e0000 */
[----:B-1----:R-:W1:Y:S01]  /*19e0*/  SHFL.IDX PT, R2, R0, 0x3, 0x181f ;  /* 0x00781f0000027f89 */ /* 0x002e6200000e0000 */
[----:B------:R-:W-:-:S03]  /*19f0*/  IADD3 R9, R9, 0x60, RZ ;  /* 0x0000006009097810 */ /* 0x000fc60007ffe0ff */
[----:B------:R-:W1:Y:S01]  /*1a00*/  SHFL.IDX PT, R3, R8, 0x3, 0x181f ;  /* 0x00781f0008037f89 */ /* 0x000e6200000e0000 */
[----:B---3--:R-:W-:-:S04]  /*1a10*/  @!P4 LEA R14, P5, R19, R6, 0x1 ;  /* 0x00000006130ec211 */ /* 0x008fc800078a08ff */
[C-C-:B----4-:R-:W-:Y:S02]  /*1a20*/  @!P4 LEA.HI.X R15, R19.reuse, R7, R36.reuse, 0x1, P5 ;  /* 0x00000007130fc211 */ /* 0x150fe400028f0c24 */
[----:B-----5:R-:W-:Y:S02]  /*1a30*/  @!P6 LEA R16, P5, R19, R4, 0x1 ;  /* 0x000000041310e211 */ /* 0x020fe400078a08ff */
[----:B------:R-:W-:Y:S02]  /*1a40*/  ISETP.GE.AND P2, PT, R23, c[0x0][0x198], PT ;  /* 0x0000660017007a0c */ /* 0x000fe40003f46270 */
[----:B------:R-:W-:Y:S02]  /*1a50*/  @!P6 LEA.HI.X R17, R19, R5, R36, 0x1, P5 ;  /* 0x000000051311e211 */ /* 0x000fe400028f0c24 */
[----:B------:R-:W-:-:S09]  /*1a60*/  ISETP.GE.AND P5, PT, R9, R24, PT ;  /* 0x000000180900720c */ /* 0x000fd20003fa6270 */
[----:B------:R1:W-:Y:S04]  /*1a70*/  @!P0 LDGSTS.E.BYPASS.LTC128B.128 [R136+0x8100], [R10.64], !P2 ;  /* 0x081000000a888fae */ /* 0x0003e8000d101d48 */
[----:B-1----:R-:W-:-:S04]  /*1a80*/  @!P5 LEA R10, P0, R19, R2, 0x1 ;  /* 0x00000002130ad211 */ /* 0x002fc800078008ff */
[----:B------:R-:W-:Y:S02]  /*1a90*/  @!P5 LEA.HI.X R11, R19, R3, R36, 0x1, P0 ;  /* 0x00000003130bd211 */ /* 0x000fe400000f0c24 */
[----:B------:R-:W-:-:S04]  /*1aa0*/  @!P4 LEA R8, P0, R23, R6, 0x1 ;  /* 0x000000061708c211 */ /* 0x000fc800078008ff */
[----:B------:R-:W-:Y:S02]  /*1ab0*/  @!P4 LEA.HI.X R9, R23, R7, R32, 0x1, P0 ;  /* 0x000000071709c211 */ /* 0x000fe400000f0c20 */
[----:B------:R-:W-:Y:S01]  /*1ac0*/  ISETP.GE.AND P0, PT, R19, c[0x0][0x198], PT ;  /* 0x0000660013007a0c */ /* 0x000fe20003f06270 */
[----:B------:R-:W-:-:S05]  /*1ad0*/  @!P4 IMAD.WIDE R6, R34, 0x2, R6 ;  /* 0x000000022206c825 */ /* 0x000fca00078e0206 */
[----:B------:R1:W-:Y:S07]  /*1ae0*/  @!P4 LDGSTS.E.BYPASS.LTC128B.128 [R136+0x1100], [R6.64], !P3 ;  /* 0x011000000688cfae */ /* 0x0003ee000d901d48 */
[----:B------:R3:W-:Y:S04]  /*1af0*/  @!P4 LDGSTS.E.BYPASS.LTC128B.128 [R136+0x5100], [R14.64], !P0 ;  /* 0x051000000e88cfae */ /* 0x0007e8000c101d48 */
[----:B------:R4:W-:Y:S01]  /*1b00*/  @!P4 LDGSTS.E.BYPASS.LTC128B.128 [R136+0x9100], [R8.64], !P2 ;  /* 0x091000000888cfae */ /* 0x0009e2000d101d48 */
[----:B-1----:R-:W-:-:S04]  /*1b10*/  @!P6 LEA R6, P0, R23, R4, 0x1 ;  /* 0x000000041706e211 */ /* 0x002fc800078008ff */
[----:B------:R-:W-:Y:S02]  /*1b20*/  @!P6 LEA.HI.X R7, R23, R5, R32, 0x1, P0 ;  /* 0x000000051707e211 */ /* 0x000fe400000f0c20 */
[----:B------:R-:W-:Y:S01]  /*1b30*/  ISETP.GE.AND P0, PT, R19, c[0x0][0x198], PT ;  /* 0x0000660013007a0c */ /* 0x000fe20003f06270 */
[----:B------:R-:W-:-:S05]  /*1b40*/  @!P6 IMAD.WIDE R4, R34, 0x2, R4 ;  /* 0x000000022204e825 */ /* 0x000fca00078e0204 */
[----:B------:R1:W-:Y:S07]  /*1b50*/  @!P6 LDGSTS.E.BYPASS.LTC128B.128 [R136+0x2100], [R4.64], !P3 ;  /* 0x021000000488efae */ /* 0x0003ee000d901d48 */
[----:B------:R5:W-:Y:S04]  /*1b60*/  @!P6 LDGSTS.E.BYPASS.LTC128B.128 [R136+0x6100], [R16.64], !P0 ;  /* 0x061000001088efae */ /* 0x000be8000c101d48 */
[----:B------:R3:W-:Y:S01]  /*1b70*/  @!P6 LDGSTS.E.BYPASS.LTC128B.128 [R136+0xa100], [R6.64], !P2 ;  /* 0x0a1000000688efae */ /* 0x0007e2000d101d48 */
[----:B------:R-:W-:-:S02]  /*1b80*/  ISETP.GE.AND P6, PT, R34, c[0x0][0x198], PT ;  /* 0x0000660022007a0c */ /* 0x000fc40003fc6270 */
[----:B------:R-:W-:Y:S01]  /*1b90*/  IADD3 R129, R135, -0x1, RZ ;  /* 0xffffffff87817810 */ /* 0x000fe20007ffe0ff */
[----:B------:R-:W-:-:S03]  /*1ba0*/  IMAD.MOV.U32 R128, RZ, RZ, -0x60 ;  /* 0xffffffa0ff807424 */ /* 0x000fc600078e00ff */
[----:B------:R-:W-:Y:S01]  /*1bb0*/  SHF.R.S32.HI R12, RZ, 0x1f, R129 ;  /* 0x0000001fff0c7819 */ /* 0x000fe20000011481 */
[----:B------:R-:W-:Y:S02]  /*1bc0*/  IMAD R128, R135, R128, 0x60 ;  /* 0x0000006087807424 */ /* 0x000fe400078e0280 */
[----:B-1----:R-:W-:-:S05]  /*1bd0*/  @!P5 IMAD.WIDE R4, R34, 0x2, R2 ;  /* 0x000000022204d825 */ /* 0x002fca00078e0202 */
[----:B------:R1:W-:Y:S01]  /*1be0*/  @!P5 LDGSTS.E.BYPASS.LTC128B.128 [R136+0x3100], [R4.64], !P6 ;  /* 0x031000000488dfae */ /* 0x0003e2000f101d48 */
[----:B------:R-:W-:-:S03]  /*1bf0*/  IMAD R0, R12, c[0x0][0x1e0], RZ ;  /* 0x000078000c007a24 */ /* 0x000fc600078e02ff */
[----:B------:R2:W-:Y:S01]  /*1c00*/  @!P5 LDGSTS.E.BYPASS.LTC128B.128 [R136+0x7100], [R10.64], !P0 ;  /* 0x071000000a88dfae */ /* 0x0005e2000c101d48 */
[----:B----4-:R-:W-:Y:S01]  /*1c10*/  IADD3 R8, R128, c[0x0][0x1d0], -R33 ;  /* 0x0000740080087a10 */ /* 0x010fe20007ffe821 */
[----:B------:R-:W-:Y:S01]  /*1c20*/  IMAD R0, R129, c[0x0][0x1e4], R0 ;  /* 0x0000790081007a24 */ /* 0x000fe200078e0200 */
[C---:B------:R-:W-:Y:S01]  /*1c30*/  ISETP.GE.AND P6, PT, R23.reuse, c[0x0][0x198], PT ;  /* 0x0000660017007a0c */ /* 0x040fe20003fc6270 */
[----:B------:R-:W-:Y:S01]  /*1c40*/  IMAD.MOV.U32 R130, RZ, RZ, R30 ;  /* 0x000000ffff827224 */ /* 0x000fe200078e001e */
[----:B------:R-:W-:Y:S02]  /*1c50*/  MOV R131, R29 ;  /* 0x0000001d00837202 */ /* 0x000fe40000000f00 */
[----:B------:R-:W-:Y:S02]  /*1c60*/  ISETP.NE.AND P4, PT, R18, RZ, PT ;  /* 0x000000ff1200720c */ /* 0x000fe40003f85270 */
[----:B-1----:R-:W-:-:S04]  /*1c70*/  @!P5 LEA R4, P0, R23, R2, 0x1 ;  /* 0x000000021704d211 */ /* 0x002fc800078008ff */
[----:B------:R-:W-:Y:S01]  /*1c80*/  @!P5 LEA.HI.X R5, R23, R3, R32, 0x1, P0 ;  /* 0x000000031705d211 */ /* 0x000fe200000f0c20 */
[----:B------:R-:W-:Y:S01]  /*1c90*/  IMAD.WIDE.U32 R2, R129, c[0x0][0x1e0], RZ ;  /* 0x0000780081027a25 */ /* 0x000fe200078e00ff */
[----:B------:R-:W-:Y:S02]  /*1ca0*/  ISETP.GE.AND P0, PT, R8, 0x1, PT ;  /* 0x000000010800780c */ /* 0x000fe40003f06270 */
[----:B------:R-:W-:Y:S01]  /*1cb0*/  ISETP.NE.AND P3, PT, R22, RZ, PT ;  /* 0x000000ff1600720c */ /* 0x000fe20003f65270 */
[----:B------:R1:W-:Y:S01]  /*1cc0*/  @!P5 LDGSTS.E.BYPASS.LTC128B.128 [R136+0xb100], [R4.64], !P6 ;  /* 0x0b1000000488dfae */ /* 0x0003e2000f101d48 */
[----:B------:R-:W-:Y:S01]  /*1cd0*/  IADD3 R0, R3, R0, RZ ;  /* 0x0000000003007210 */ /* 0x000fe20007ffe0ff */
[----:B------:R-:W-:Y:S01]  /*1ce0*/  IMAD.WIDE.U32 R2, R2, 0x60, R130 ;  /* 0x0000006002027825 */ /* 0x000fe200078e0082 */
[----:B------:R-:W-:Y:S01]  /*1cf0*/  ISETP.NE.AND P2, PT, R21, RZ, PT ;  /* 0x000000ff1500720c */ /* 0x000fe20003f45270 */
[----:B------:R-:W0:Y:S02]  /*1d00*/  LDGDEPBAR ;  /* 0x00000000000079af */ /* 0x000e240000000000 */
[----:B------:R-:W-:Y:S01]  /*1d10*/  IMAD R0, R0, 0x60, RZ ;  /* 0x0000006000007824 */ /* 0x000fe200078e02ff */
[----:B------:R-:W-:-:S03]  /*1d20*/  ISETP.GE.AND P6, PT, R8, 0x21, PT ;  /* 0x000000210800780c */ /* 0x000fc60003fc6270 */
[----:B------:R-:W-:Y:S01]  /*1d30*/  IMAD.IADD R0, R3, 0x1, R0 ;  /* 0x0000000103007824 */ /* 0x000fe200078e0200 */
[----:B------:R-:W-:Y:S01]  /*1d40*/  MOV R132, c[0x0][0x1e0] ;  /* 0x0000780000847a02 */ /* 0x000fe20000000f00 */
[----:B------:R-:W-:Y:S01]  /*1d50*/  IMAD.MOV.U32 R133, RZ, RZ, c[0x0][0x1e4] ;  /* 0x00007900ff857624 */ /* 0x000fe200078e00ff */
[----:B-1----:R-:W-:-:S04]  /*1d60*/  @P0 LEA R4, P5, R2, c[0x0][0x1c8], 0x1 ;  /* 0x0000720002040a11 */ /* 0x002fc800078a08ff */
[----:B------:R-:W-:Y:S02]  /*1d70*/  @P0 LEA.HI.X R5, R2, c[0x0][0x1cc], R0, 0x1, P5 ;  /* 0x0000730002050a11 */ /* 0x000fe400028f0c00 */
[----:B------:R-:W-:-:S03]  /*1d80*/  ISETP.GE.AND P5, PT, R8, 0x41, PT ;  /* 0x000000410800780c */ /* 0x000fc60003fa6270 */
[----:B------:R1:W-:Y:S04]  /*1d90*/  @P0 LDGSTS.E.BYPASS.LTC128B.128 [R136+0xc100], [R4.64], !P4 ;  /* 0x0c10000004880fae */ /* 0x0003e8000e101d48 */
[----:B------:R1:W-:Y:S04]  /*1da0*/  @P0 LDGSTS.E.BYPASS.LTC128B.128 [R136+0xf100], [R4.64+0x80], !P3 ;  /* 0x0f10008004880fae */ /* 0x0003e8000d901d48 */
[----:B------:R1:W-:Y:S01]  /*1db0*/  @P0 LDGSTS.E.BYPASS.LTC128B.128 [R136+0x12100], [R4.64+0x100], !P2 ;  /* 0x1210010004880fae */ /* 0x0003e2000d101d48 */
[C---:B------:R-:W-:Y:S01]  /*1dc0*/  @P6 LEA R3, P0, R132.reuse, R2, 0x5 ;  /* 0x0000000284036211 */ /* 0x040fe200078028ff */
[----:B---3--:R-:W-:Y:S01]  /*1dd0*/  IMAD.WIDE.U32 R6, R132, 0x40, RZ ;  /* 0x0000004084067825 */ /* 0x008fe200078e00ff */
[----:B------:R-:W-:-:S02]  /*1de0*/  SHF.L.U32 R9, R133, 0x6, RZ ;  /* 0x0000000685097819 */ /* 0x000fc400000006ff */
[----:B-1----:R-:W-:Y:S02]  /*1df0*/  @P6 LEA.HI.X R5, R132, R0, R133, 0x5, P0 ;  /* 0x0000000084056211 */ /* 0x002fe400000f2c85 */
[----:B------:R-:W-:-:S04]  /*1e00*/  @P6 LEA R4, P0, R3, c[0x0][0x1c8], 0x1 ;  /* 0x0000720003046a11 */ /* 0x000fc800078008ff */
[----:B------:R-:W-:Y:S02]  /*1e10*/  @P6 LEA.HI.X R5, R3, c[0x0][0x1cc], R5, 0x1, P0 ;  /* 0x0000730003056a11 */ /* 0x000fe400000f0c05 */
[----:B------:R-:W-:-:S03]  /*1e20*/  @P5 IADD3 R3, P0, R2, R6, RZ ;  /* 0x0000000602035210 */ /* 0x000fc60007f1e0ff */
[----:B------:R1:W-:Y:S01]  /*1e30*/  @P6 LDGSTS.E.BYPASS.LTC128B.128 [R136+0xd100], [R4.64], !P4 ;  /* 0x0d10000004886fae */ /* 0x0003e2000e101d48 */
[----:B------:R-:W-:Y:S02]  /*1e40*/  @P5 IADD3.X R9, R0, R7, R9, P0, !PT ;  /* 0x0000000700095210 */ /* 0x000fe400007fe409 */
[C---:B------:R-:W-:Y:S01]  /*1e50*/  @P5 LEA R2, P0, R3.reuse, c[0x0][0x1c8], 0x1 ;  /* 0x0000720003025a11 */ /* 0x040fe200078008ff */
[----:B------:R1:W-:Y:S03]  /*1e60*/  @P6 LDGSTS.E.BYPASS.LTC128B.128 [R136+0x10100], [R4.64+0x80], !P3 ;  /* 0x1010008004886fae */ /* 0x0003e6000d901d48 */
[----:B------:R-:W-:Y:S01]  /*1e70*/  @P5 LEA.HI.X R3, R3, c[0x0][0x1cc], R9, 0x1, P0 ;  /* 0x0000730003035a11 */ /* 0x000fe200000f0c09 */
[----:B------:R1:W-:Y:S04]  /*1e80*/  @P6 LDGSTS.E.BYPASS.LTC128B.128 [R136+0x13100], [R4.64+0x100], !P2 ;  /* 0x1310010004886fae */ /* 0x0003e8000d101d48 */
[----:B------:R3:W-:Y:S04]  /*1e90*/  @P5 LDGSTS.E.BYPASS.LTC128B.128 [R136+0xe100], [R2.64], !P4 ;  /* 0x0e10000002885fae */ /* 0x0007e8000e101d48 */
[----:B------:R3:W-:Y:S04]  /*1ea0*/  @P5 LDGSTS.E.BYPASS.LTC128B.128 [R136+0x11100], [R2.64+0x80], !P3 ;  /* 0x1110008002885fae */ /* 0x0007e8000d901d48 */
[----:B------:R3:W-:Y:S04]  /*1eb0*/  @P5 LDGSTS.E.BYPASS.LTC128B.128 [R136+0x14100], [R2.64+0x100], !P2 ;  /* 0x1410010002885fae */ /* 0x0007e8000d101d48 */
[----:B------:R-:W0:Y:S01]  /*1ec0*/  LDGDEPBAR ;  /* 0x00000000000079af */ /* 0x000e220000000000 */
[----:B------:R-:W-:-:S04]  /*1ed0*/  DEPBAR.LE SB0, 0x1 ;  /* 0x000080400000791a */ /* 0x000fc80000000000 */
[----:B------:R-:W-:Y:S01]  /*1ee0*/  BAR.SYNC.DEFER_BLOCKING 0x0 ;  /* 0x0000000000007b1d */ /* 0x000fe20000010000 */
[----:B------:R-:W-:Y:S02]  /*1ef0*/  IMAD R12, R12, c[0x0][0x208], RZ ;  /* 0x000082000c0c7a24 */ /* 0x000fe400078e02ff */
[----:B--2---:R-:W-:Y:S01]  /*1f00*/  IMAD.WIDE.U32 R10, R129, c[0x0][0x208], RZ ;  /* 0x00008200810a7a25 */ /* 0x004fe200078e00ff */
[----:B------:R-:W-:-:S03]  /*1f10*/  MOV R7, R28 ;  /* 0x0000001c00077202 */ /* 0x000fc60000000f00 */
[----:B------:R-:W-:Y:S02]  /*1f20*/  IMAD R12, R129, c[0x0][0x20c], R12 ;  /* 0x00008300810c7a24 */ /* 0x000fe400078e020c */
[----:B------:R-:W-:Y:S02]  /*1f30*/  IMAD.MOV.U32 R6, RZ, RZ, R26 ;  /* 0x000000ffff067224 */ /* 0x000fe400078e001a */
[----:B------:R-:W-:Y:S01]  /*1f40*/  IMAD.IADD R0, R11, 0x1, R12 ;  /* 0x000000010b007824 */ /* 0x000fe200078e020c */
[----:B------:R-:W-:Y:S04]  /*1f50*/  LDSM.16.M88.4 R156, [R250] ;  /* 0x00000000fa9c783b */ /* 0x000fe80000000200 */
[----:B------:R-:W-:Y:S04]  /*1f60*/  LDSM.16.M88.4 R160, [R251] ;  /* 0x00000000fba0783b */ /* 0x000fe80000000200 */
[----:B------:R-:W-:Y:S04]  /*1f70*/  LDSM.16.M88.4 R168, [R13] ;  /* 0x000000000da8783b */ /* 0x000fe80000000200 */
[----:B------:R-:W-:Y:S04]  /*1f80*/  LDSM.16.M88.4 R172, [R252] ;  /* 0x00000000fcac783b */ /* 0x000fe80000000200 */
[----:B------:R-:W-:Y:S04]  /*1f90*/  LDSM.16.M88.4 R176, [R250+0x4000] ;  /* 0x00400000fab0783b */ /* 0x000fe80000000200 */
[----:B------:R-:W-:Y:S04]  /*1fa0*/  LDSM.16.M88.4 R180, [R251+0x4000] ;  /* 0x00400000fbb4783b */ /* 0x000fe80000000200 */
[----:B------:R-:W-:Y:S04]  /*1fb0*/  LDSM.16.M88.4 R184, [R13+0x4000] ;  /* 0x004000000db8783b */ /* 0x000fe80000000200 */
[----:B------:R-:W-:Y:S04]  /*1fc0*/  LDSM.16.M88.4 R188, [R252+0x4000] ;  /* 0x00400000fcbc783b */ /* 0x000fe80000000200 */
[----:B------:R-:W-:Y:S04]  /*1fd0*/  LDSM.16.M88.4 R192, [R250+0x8000] ;  /* 0x00800000fac0783b */ /* 0x000fe80000000200 */
[----:B------:R-:W-:Y:S04]  /*1fe0*/  LDSM.16.M88.4 R196, [R251+0x8000] ;  /* 0x00800000fbc4783b */ /* 0x000fe80000000200 */
[----:B------:R-:W-:Y:S04]  /*1ff0*/  LDSM.16.M88.4 R200, [R13+0x8000] ;  /* 0x008000000dc8783b */ /* 0x000fe80000000200 */
[----:B------:R-:W-:Y:S04]  /*2000*/  LDSM.16.M88.4 R204, [R252+0x8000] ;  /* 0x00800000fccc783b */ /* 0x000fe80000000200 */
[----:B------:R-:W-:Y:S01]  /*2010*/  BAR.SYNC.DEFER_BLOCKING 0x0 ;  /* 0x0000000000007b1d */ /* 0x000fe20000010000 */
[----:B------:R-:W-:Y:S01]  /*2020*/  IMAD.WIDE.U32 R6, R10, 0x60, R6 ;  /* 0x000000600a067825 */ /* 0x000fe200078e0006 */
[----:B-1----:R-:W-:-:S03]  /*2030*/  MOV R5, c[0x0][0x208] ;  /* 0x0000820000057a02 */ /* 0x002fc60000000f00 */
[----:B------:R-:W-:Y:S02]  /*2040*/  IMAD R0, R0, 0x60, RZ ;  /* 0x0000006000007824 */ /* 0x000fe400078e02ff */
[----:B---3--:R-:W-:Y:S01]  /*2050*/  IMAD.MOV.U32 R3, RZ, RZ, 0x6 ;  /* 0x00000006ff037424 */ /* 0x008fe200078e00ff */
[C---:B------:R-:W-:Y:S01]  /*2060*/  LEA R2, P0, R6.reuse, c[0x0][0x1f8], 0x1 ;  /* 0x00007e0006027a11 */ /* 0x040fe200078008ff */
[----:B------:R-:W-:Y:S01]  /*2070*/  IMAD.SHL.U32 R4, R5, 0x40, RZ ;  /* 0x0000004005047824 */ /* 0x000fe200078e00ff */
[----:B------:R-:W-:Y:S02]  /*2080*/  IADD3 R0, R7, R0, RZ ;  /* 0x0000000007007210 */ /* 0x000fe40007ffe0ff */
[----:B------:R-:W-:Y:S02]  /*2090*/  SHF.L.U64.HI R5, R5, R3, c[0x0][0x20c] ;  /* 0x0000830005057619 */ /* 0x000fe40000010203 */
[----:B------:R-:W-:Y:S02]  /*20a0*/  LEA.HI.X R3, R6, c[0x0][0x1fc], R0, 0x1, P0 ;  /* 0x00007f0006037a11 */ /* 0x000fe400000f0c00 */
[----:B------:R-:W-:-:S02]  /*20b0*/  IADD3 R10, P5, P0, R4, 0x80, R2 ;  /* 0x00000080040a7810 */ /* 0x000fc400078be002 */
[----:B------:R-:W-:Y:S02]  /*20c0*/  LOP3.LUT R0, R20, 0x1, RZ, 0xc0, !PT ;  /* 0x0000000114007812 */ /* 0x000fe400078ec0ff */
[----:B------:R-:W-:Y:S01]  /*20d0*/  IADD3.X R11, R5, RZ, R3, P5, P0 ;  /* 0x000000ff050b7210 */ /* 0x000fe20002fe0403 */
[----:B------:R-:W-:-:S04]  /*20e0*/  DEPBAR.LE SB0, 0x0 ;  /* 0x000080000000791a */ /* 0x000fc80000000000 */
[----:B------:R-:W-:Y:S01]  /*20f0*/  BAR.SYNC.DEFER_BLOCKING 0x0 ;  /* 0x0000000000007b1d */ /* 0x000fe20000010000 */
[----:B------:R-:W-:-:S04]  /*2100*/  IADD3 R6, P5, P0, R4, 0x100, R2 ;  /* 0x0000010004067810 */ /* 0x000fc800078be002 */
[----:B------:R-:W-:Y:S02]  /*2110*/  IADD3.X R7, R5, RZ, R3, P5, P0 ;  /* 0x000000ff05077210 */ /* 0x000fe40002fe0403 */
[----:B------:R-:W-:-:S04]  /*2120*/  ISETP.NE.U32.AND P0, PT, R0, 0x1, PT ;  /* 0x000000010000780c */ /* 0x000fc80003f05070 */
[----:B------:R-:W-:Y:S02]  /*2130*/  ISETP.LT.OR P0, PT, R8, 0x1, P0 ;  /* 0x000000010800780c */ /* 0x000fe40000701670 */
[----:B------:R-:W-:Y:S01]  /*2140*/  LOP3.LUT P6, RZ, R20, 0x2, RZ, 0xc0, !PT ;  /* 0x0000000214ff7812 */ /* 0x000fe200078cc0ff */
[----:B-----5:R-:W1:Y:S04]  /*2150*/  LDSM.16.M88.4 R16, [R225] ;  /* 0x00000000e110783b */ /* 0x020e680000000200 */
[----:B------:R-:W2:Y:S04]  /*2160*/  LDSM.16.M88.4 R12, [R225+0x800] ;  /* 0x00080000e10c783b */ /* 0x000ea80000000200 */
[----:B------:R-:W-:Y:S04]  /*2170*/  LDSM.16.M88.4 R40, [R225+0x1000] ;  /* 0x00100000e128783b */ /* 0x000fe80000000200 */
[----:B------:R-:W3:Y:S04]  /*2180*/  LDSM.16.M88.4 R56, [R225+0x1800] ;  /* 0x00180000e138783b */ /* 0x000ee80000000200 */
[----:B------:R-:W-:Y:S04]  /*2190*/  LDSM.16.M88.4 R60, [R225+0x2000] ;  /* 0x00200000e13c783b */ /* 0x000fe80000000200 */
[----:B------:R-:W-:Y:S04]  /*21a0*/  LDSM.16.M88.4 R72, [R225+0x2800] ;  /* 0x00280000e148783b */ /* 0x000fe80000000200 */
[----:B------:R-:W4:Y:S04]  /*21b0*/  LDSM.16.M88.4 R48, [R231] ;  /* 0x00000000e730783b */ /* 0x000f280000000200 */
[----:B------:R-:W-:Y:S04]  /*21c0*/  LDSM.16.M88.4 R44, [R248] ;  /* 0x00000000f82c783b */ /* 0x000fe80000000200 */
[----:B------:R-:W-:Y:S04]  /*21d0*/  LDSM.16.M88.4 R52, [R247] ;  /* 0x00000000f734783b */ /* 0x000fe80000000200 */
[----:B------:R-:W5:Y:S04]  /*21e0*/  LDSM.16.M88.4 R64, [R246] ;  /* 0x00000000f640783b */ /* 0x000f680000000200 */
[----:B------:R-:W-:Y:S04]  /*21f0*/  LDSM.16.M88.4 R80, [R245] ;  /* 0x00000000f550783b */ /* 0x000fe80000000200 */
[----:B------:R-:W-:Y:S04]  /*2200*/  LDSM.16.M88.4 R108, [R244] ;  /* 0x00000000f46c783b */ /* 0x000fe80000000200 */
[----:B------:R-:W-:Y:S01]  /*2210*/  @!PT LDS RZ, [RZ] ;  /* 0x00000000fffff984 */ /* 0x000fe20000000800 */
[----:B------:R-:W-:Y:S01]  /*2220*/  @!PT LDS RZ, [RZ] ;  /* 0x00000000fffff984 */ /* 0x000fe20000000800 */
[----:B------:R-:W-:Y:S01]  /*2230*/  @!PT LDS RZ, [RZ] ;  /* 0x00000000fffff984 */ /* 0x000fe20000000800 */
[----:B------:R1:W-:Y:S01]  /*2240*/  LDGSTS.E.BYPASS.LTC128B.128 [R136+0x100], [R2.64], !P0 ;  /* 0x0010000002887fae */ /* 0x0003e2000c101d48 */
[----:B------:R-:W-:-:S02]  /*2250*/  ISETP.LT.OR P0, PT, R8, 0x1, !P6 ;  /* 0x000000010800780c */ /* 0x000fc40007701670 */
[----:B------:R-:W-:-:S11]  /*2260*/  LOP3.LUT P5, RZ, R20, 0x4, RZ, 0xc0, !PT ;  /* 0x0000000414ff7812 */ /* 0x000fd600078ac0ff */
[----:B------:R1:W-:Y:S01]  /*2270*/  LDGSTS.E.BYPASS.LTC128B.128 [R136+0x3100], [R2.64+0x80], !P0 ;  /* 0x0310008002887fae */ /* 0x0003e2000c101d48 */
[----:B------:R-:W-:-:S13]  /*2280*/  ISETP.LT.OR P0, PT, R8, 0x1, !P5 ;  /* 0x000000010800780c */ /* 0x000fda0006f01670 */
[----:B------:R1:W-:Y:S02]  /*2290*/  LDGSTS.E.BYPASS.LTC128B.128 [R136+0x6100], [R2.64+0x100], !P0 ;  /* 0x0610010002887fae */ /* 0x0003e4000c101d48 */
[----:B-1----:R-:W-:-:S05]  /*22a0*/  IADD3 R2, P0, R4, R2, RZ ;  /* 0x0000000204027210 */ /* 0x002fca0007f1e0ff */
[----:B------:R-:W-:Y:S01]  /*22b0*/  IMAD.X R3, R5, 0x1, R3, P0 ;  /* 0x0000000105037824 */ /* 0x000fe200000e0603 */
[----:B------:R-:W-:-:S04]  /*22c0*/  IADD3 R4, P0, R2, R4, RZ ;  /* 0x0000000402047210 */ /* 0x000fc80007f1e0ff */
[----:B------:R-:W-:Y:S02]  /*22d0*/  IADD3.X R5, R3, R5, RZ, P0, !PT ;  /* 0x0000000503057210 */ /* 0x000fe400007fe4ff */
[----:B------:R-:W-:-:S04]  /*22e0*/  ISETP.NE.U32.AND P0, PT, R0, 0x1, PT ;  /* 0x000000010000780c */ /* 0x000fc80003f05070 */
[----:B------:R-:W-:-:S13]  /*22f0*/  ISETP.LT.OR P0, PT, R8, 0x21, P0 ;  /* 0x000000210800780c */ /* 0x000fda0000701670 */
[----:B------:R1:W-:Y:S01]  /*2300*/  LDGSTS.E.BYPASS.LTC128B.128 [R136+0x1100], [R2.64], !P0 ;  /* 0x0110000002887fae */ /* 0x0003e2000c101d48 */
[----:B------:R-:W-:Y:S01]  /*2310*/  ISETP.LT.OR P0, PT, R8, 0x21, !P6 ;  /* 0x000000210800780c */ /* 0x000fe20007701670 */
[----:B------:R-:W-:Y:S01]  /*2320*/  HMMA.16816.F32.BF16 R36, R156, R16, RZ ;  /* 0x000000109c24723c */ /* 0x000fe200000418ff */
[----:B------:R-:W-:-:S11]  /*2330*/  MOV R134, R25 ;  /* 0x0000001900867202 */ /* 0x000fd60000000f00 */
[----:B------:R1:W-:Y:S01]  /*2340*/  LDGSTS.E.BYPASS.LTC128B.128 [R136+0x4100], [R10.64], !P0 ;  /* 0x041000000a887fae */ /* 0x0003e2000c101d48 */
[----:B------:R-:W-:Y:S01]  /*2350*/  ISETP.LT.OR P0, PT, R8, 0x21, !P5 ;  /* 0x000000210800780c */ /* 0x000fe20006f01670 */
[C---:B------:R-:W-:Y:S08]  /*2360*/  HMMA.16816.F32.BF16 R32, R156.reuse, R18, RZ ;  /* 0x000000129c20723c */ /* 0x040ff000000418ff */
[C---:B--2---:R-:W-:Y:S04]  /*2370*/  HMMA.16816.F32.BF16 R28, R156.reuse, R12, RZ ;  /* 0x0000000c9c1c723c */ /* 0x044fe800000418ff */
[----:B------:R2:W-:Y:S04]  /*2380*/  LDGSTS.E.BYPASS.LTC128B.128 [R136+0x7100], [R6.64], !P0 ;  /* 0x0710000006887fae */ /* 0x0005e8000c101d48 */
[----:B------:R-:W-:Y:S01]  /*2390*/  HMMA.16816.F32.BF16 R24, R156, R14, RZ ;  /* 0x0000000e9c18723c */ /* 0x000fe200000418ff */
[----:B------:R-:W-:-:S07]  /*23a0*/  ISETP.NE.U32.AND P0, PT, R0, 0x1, PT ;  /* 0x000000010000780c */ /* 0x000fce0003f05070 */
[----:B---3--:R-:W-:Y:S01]  /*23b0*/  HMMA.16816.F32.BF16 R12, R156, R56, RZ ;  /* 0x000000389c0c723c */ /* 0x008fe200000418ff */
[C---:B------:R-:W-:Y:S02]  /*23c0*/  ISETP.LT.OR P0, PT, R8.reuse, 0x41, P0 ;  /* 0x000000410800780c */ /* 0x040fe40000701670 */
[C---:B------:R-:W-:Y:S02]  /*23d0*/  ISETP.LT.OR P6, PT, R8.reuse, 0x41, !P6 ;  /* 0x000000410800780c */ /* 0x040fe400077c1670 */
[----:B------:R-:W-:-:S03]  /*23e0*/  ISETP.LT.OR P5, PT, R8, 0x41, !P5 ;  /* 0x000000410800780c */ /* 0x000fc60006fa1670 */
[C---:B------:R-:W-:Y:S06]  /*23f0*/  HMMA.16816.F32.BF16 R20, R156.reuse, R40, RZ ;  /* 0x000000289c14723c */ /* 0x040fec00000418ff */
[----:B------:R2:W-:Y:S02]  /*2400*/  LDGSTS.E.BYPASS.LTC128B.128 [R136+0x2100], [R4.64], !P0 ;  /* 0x0210000004887fae */ /* 0x0005e4000c101d48 */
[----:B------:R-:W-:Y:S02]  /*2410*/  HMMA.16816.F32.BF16 R16, R156, R42, RZ ;  /* 0x0000002a9c10723c */ /* 0x000fe400000418ff */
[----:B------:R2:W-:Y:S04]  /*2420*/  LDGSTS.E.BYPASS.LTC128B.128 [R136+0x5100], [R4.64+0x80], !P6 ;  /* 0x0510008004887fae */ /* 0x0005e8000f101d48 */
[----:B------:R2:W-:Y:S02]  /*2430*/  LDGSTS.E.BYPASS.LTC128B.128 [R136+0x8100], [R4.64+0x100], !P5 ;  /* 0x0810010004887fae */ /* 0x0005e4000e901d48 */
[C---:B----4-:R-:W-:Y:S02]  /*2440*/  HMMA.16816.F32.BF16 R104, R160.reuse, R48, R36 ;  /* 0x00000030a068723c */ /* 0x050fe40000041824 */
[----:B-1----:R-:W-:Y:S04]  /*2450*/  LDSM.16.M88.4 R8, [R229+0x800] ;  /* 0x00080000e508783b */ /* 0x002fe80000000200 */
[----:B------:R-:W-:Y:S02]  /*2460*/  LDSM.16.M88.4 R40, [R229+0x1800] ;  /* 0x00180000e528783b */ /* 0x000fe40000000200 */
[C---:B------:R-:W-:Y:S02]  /*2470*/  HMMA.16816.F32.BF16 R96, R160.reuse, R50, R32 ;  /* 0x00000032a060723c */ /* 0x040fe40000041820 */
[----:B------:R-:W-:Y:S04]  /*2480*/  LDSM.16.M88.4 R88, [R226] ;  /* 0x00000000e258783b */ /* 0x000fe80000000200 */
[----:B------:R-:W-:Y:S02]  /*2490*/  LDSM.16.M88.4 R92, [R229+0x2800] ;  /* 0x00280000e55c783b */ /* 0x000fe40000000200 */
[----:B-----5:R-:W-:Y:S02]  /*24a0*/  HMMA.16816.F32.BF16 R36, R160, R64, R12 ;  /* 0x00000040a024723c */ /* 0x020fe4000004180c */
[----:B------:R-:W1:Y:S04]  /*24b0*/  LDSM.16.M88.4 R12, [R229] ;  /* 0x00000000e50c783b */ /* 0x000e680000000200 */
[----:B------:R-:W-:Y:S02]  /*24c0*/  LDSM.16.M88.4 R100, [R229+0x2000] ;  /* 0x00200000e564783b */ /* 0x000fe40000000200 */
[----:B------:R-:W-:Y:S02]  /*24d0*/  HMMA.16816.F32.BF16 R32, R156, R58, RZ ;  /* 0x0000003a9c20723c */ /* 0x000fe400000418ff */
[----:B--2---:R-:W2:Y:S04]  /*24e0*/  LDSM.16.M88.4 R4, [R229+0x1000] ;  /* 0x00100000e504783b */ /* 0x004ea80000000200 */
[----:B------:R-:W-:Y:S02]  /*24f0*/  LDSM.16.M88.4 R112, [R242] ;  /* 0x00000000f270783b */ /* 0x000fe40000000200 */
[C---:B------:R-:W-:Y:S02]  /*2500*/  HMMA.16816.F32.BF16 R68, R160.reuse, R44, R28 ;  /* 0x0000002ca044723c */ /* 0x040fe4000004181c */
[----:B------:R-:W-:Y:S04]  /*2510*/  LDSM.16.M88.4 R120, [R226+0x3000] ;  /* 0x00300000e278783b */ /* 0x000fe80000000200 */
[----:B------:R-:W-:Y:S02]  /*2520*/  LDSM.16.M88.4 R116, [R225+0x6000] ;  /* 0x00600000e174783b */ /* 0x000fe40000000200 */
[C---:B------:R-:W-:Y:S02]  /*2530*/  HMMA.16816.F32.BF16 R84, R160.reuse, R46, R24 ;  /* 0x0000002ea054723c */ /* 0x040fe40000041818 */
[----:B------:R-:W-:Y:S04]  /*2540*/  LDSM.16.M88.4 R124, [R229+0x6000] ;  /* 0x00600000e57c783b */ /* 0x000fe80000000200 */
[----:B------:R-:W0:Y:S02]  /*2550*/  LDGDEPBAR ;  /* 0x00000000000079af */ /* 0x000e240000000000 */
[C---:B------:R-:W-:Y:S08]  /*2560*/  HMMA.16816.F32.BF16 R48, R160.reuse, R52, R20 ;  /* 0x00000034a030723c */ /* 0x040ff00000041814 */
[----:B------:R-:W-:Y:S08]  /*2570*/  HMMA.16816.F32.BF16 R44, R160, R54, R16 ;  /* 0x00000036a02c723c */ /* 0x000ff00000041810 */
[C---:B------:R-:W-:Y:S08]  /*2580*/  HMMA.16816.F32.BF16 R20, R156.reuse, R72, RZ ;  /* 0x000000489c14723c */ /* 0x040ff000000418ff */
[----:B------:R-:W-:Y:S08]  /*2590*/  HMMA.16816.F32.BF16 R16, R156, R74, RZ ;  /* 0x0000004a9c10723c */ /* 0x000ff000000418ff */
[----:B------:R-:W-:Y:S08]  /*25a0*/  HMMA.16816.F32.BF16 R32, R160, R66, R32 ;  /* 0x00000042a020723c */ /* 0x000ff00000041820 */
[C---:B------:R-:W-:Y:S08]  /*25b0*/  HMMA.16816.F32.BF16 R28, R156.reuse, R60, RZ ;  /* 0x0000003c9c1c723c */ /* 0x040ff000000418ff */
[----:B------:R-:W-:Y:S08]  /*25c0*/  HMMA.16816.F32.BF16 R24, R156, R62, RZ ;  /* 0x0000003e9c18723c */ /* 0x000ff000000418ff */
[C---:B-1----:R-:W-:Y:S01]  /*25d0*/  HMMA.16816.F32.BF16 R52, R168.reuse, R12, R104 ;  /* 0x0000000ca834723c */ /* 0x042fe20000041868 */
[----:B------:R-:W-:Y:S07]  /*25e0*/  LDSM.16.M88.4 R104, [R229+0x3800] ;  /* 0x00380000e568783b */ /* 0x000fee0000000200 */
[C---:B------:R-:W-:Y:S08]  /*25f0*/  HMMA.16816.F32.BF16 R68, R168.reuse, R8, R68 ;  /* 0x00000008a844723c */ /* 0x040ff00000041844 */
[----:B------:R-:W-:Y:S08]  /*2600*/  HMMA.16816.F32.BF16 R56, R168, R10, R84 ;  /* 0x0000000aa838723c */ /* 0x000ff00000041854 */
[C---:B------:R-:W-:Y:S01]  /*2610*/  HMMA.16816.F32.BF16 R76, R160.reuse, R108, R20 ;  /* 0x0000006ca04c723c */ /* 0x040fe20000041814 */
[----:B------:R-:W-:Y:S07]  /*2620*/  LDSM.16.M88.4 R20, [R226+0x1800] ;  /* 0x00180000e214783b */ /* 0x000fee0000000200 */
[----:B------:R-:W-:Y:S01]  /*2630*/  HMMA.16816.F32.BF16 R72, R160, R110, R16 ;  /* 0x0000006ea048723c */ /* 0x000fe20000041810 */
[----:B------:R-:W-:Y:S07]  /*2640*/  LDSM.16.M88.4 R108, [R226+0x3800] ;  /* 0x00380000e26c783b */ /* 0x000fee0000000200 */
[----:B------:R-:W-:Y:S01]  /*2650*/  HMMA.16816.F32.BF16 R8, R168, R42, R32 ;  /* 0x0000002aa808723c */ /* 0x000fe20000041820 */
[----:B------:R-:W1:Y:S07]  /*2660*/  LDSM.16.M88.4 R32, [R225+0x3000] ;  /* 0x00300000e120783b */ /* 0x000e6e0000000200 */
[C---:B------:R-:W-:Y:S01]  /*2670*/  HMMA.16816.F32.BF16 R64, R160.reuse, R80, R28 ;  /* 0x00000050a040723c */ /* 0x040fe2000004181c */
[----:B------:R-:W3:Y:S07]  /*2680*/  LDSM.16.M88.4 R28, [R226+0x800] ;  /* 0x00080000e21c783b */ /* 0x000eee0000000200 */
[----:B------:R-:W-:Y:S01]  /*2690*/  HMMA.16816.F32.BF16 R80, R160, R82, R24 ;  /* 0x00000052a050723c */ /* 0x000fe20000041818 */
[----:B------:R-:W4:Y:S07]  /*26a0*/  LDSM.16.M88.4 R24, [R226+0x1000] ;  /* 0x00100000e218783b */ /* 0x000f2e0000000200 */
[C---:B--2---:R-:W-:Y:S08]  /*26b0*/  HMMA.16816.F32.BF16 R48, R168.reuse, R4, R48 ;  /* 0x00000004a830723c */ /* 0x044ff00000041830 */
[----:B------:R-:W-:Y:S01]  /*26c0*/  HMMA.16816.F32.BF16 R16, R168, R6, R44 ;  /* 0x00000006a810723c */ /* 0x000fe2000004182c */
[----:B------:R-:W-:Y:S07]  /*26d0*/  LDSM.16.M88.4 R44, [R225+0x5000] ;  /* 0x00500000e12c783b */ /* 0x000fee0000000200 */
[----:B------:R-:W-:Y:S01]  /*26e0*/  HMMA.16816.F32.BF16 R4, R172, R88, R52 ;  /* 0x00000058ac04723c */ /* 0x000fe20000041834 */
[----:B------:R-:W-:Y:S07]  /*26f0*/  LDSM.16.M88.4 R52, [R225+0x5800] ;  /* 0x00580000e134783b */ /* 0x000fee0000000200 */
[C---:B------:R-:W-:Y:S08]  /*2700*/  HMMA.16816.F32.BF16 R60, R168.reuse, R14, R96 ;  /* 0x0000000ea83c723c */ /* 0x040ff00000041860 */
[C---:B------:R-:W-:Y:S08]  /*2710*/  HMMA.16816.F32.BF16 R12, R168.reuse, R40, R36 ;  /* 0x00000028a80c723c */ /* 0x040ff00000041824 */
[C---:B------:R-:W-:Y:S08]  /*2720*/  HMMA.16816.F32.BF16 R96, R168.reuse, R92, R76 ;  /* 0x0000005ca860723c */ /* 0x040ff0000004184c */
[C---:B------:R-:W-:Y:S01]  /*2730*/  HMMA.16816.F32.BF16 R72, R168.reuse, R94, R72 ;  /* 0x0000005ea848723c */ /* 0x040fe20000041848 */
[----:B------:R-:W2:Y:S07]  /*2740*/  LDSM.16.M88.4 R92, [R243] ;  /* 0x00000000f35c783b */ /* 0x000eae0000000200 */
[----:B------:R-:W-:Y:S01]  /*2750*/  HMMA.16816.F32.BF16 R40, R168, R100, R64 ;  /* 0x00000064a828723c */ /* 0x000fe20000041840 */
[----:B------:R-:W-:Y:S07]  /*2760*/  LDSM.16.M88.4 R64, [R226+0x2000] ;  /* 0x00200000e240783b */ /* 0x000fee0000000200 */
[----:B-1----:R-:W-:Y:S08]  /*2770*/  HMMA.16816.F32.BF16 R4, R176, R32, R4 ;  /* 0x00000020b004723c */ /* 0x002ff00000041804 */
[----:B------:R-:W-:Y:S08]  /*2780*/  HMMA.16816.F32.BF16 R100, R168, R102, R80 ;  /* 0x00000066a864723c */ /* 0x000ff00000041850 */
[C---:B------:R-:W-:Y:S01]  /*2790*/  HMMA.16816.F32.BF16 R36, R172.reuse, R90, R60 ;  /* 0x0000005aac24723c */ /* 0x040fe2000004183c */
[----:B------:R-:W-:Y:S07]  /*27a0*/  LDSM.16.M88.4 R60, [R229+0x3000] ;  /* 0x00300000e53c783b */ /* 0x000fee0000000200 */
[C---:B---3--:R-:W-:Y:S08]  /*27b0*/  HMMA.16816.F32.BF16 R80, R172.reuse, R30, R56 ;  /* 0x0000001eac50723c */ /* 0x048ff00000041838 */
[C---:B----4-:R-:W-:Y:S08]  /*27c0*/  HMMA.16816.F32.BF16 R56, R172.reuse, R24, R48 ;  /* 0x00000018ac38723c */ /* 0x050ff00000041830 */
[C---:B------:R-:W-:Y:S01]  /*27d0*/  HMMA.16816.F32.BF16 R24, R172.reuse, R26, R16 ;  /* 0x0000001aac18723c */ /* 0x040fe20000041810 */
[----:B------:R-:W1:Y:S07]  /*27e0*/  LDSM.16.M88.4 R16, [R225+0x3800] ;  /* 0x00380000e110783b */ /* 0x000e6e0000000200 */
[C---:B------:R-:W-:Y:S01]  /*27f0*/  HMMA.16816.F32.BF16 R88, R172.reuse, R20, R12 ;  /* 0x00000014ac58723c */ /* 0x040fe2000004180c */
[----:B------:R-:W-:Y:S07]  /*2800*/  LDSM.16.M88.4 R12, [R225+0x4000] ;  /* 0x00400000e10c783b */ /* 0x000fee0000000200 */
[C---:B------:R-:W-:Y:S01]  /*2810*/  HMMA.16816.F32.BF16 R84, R172.reuse, R22, R8 ;  /* 0x00000016ac54723c */ /* 0x040fe20000041808 */
[----:B------:R-:W3:Y:S07]  /*2820*/  LDSM.16.M88.4 R20, [R226+0x2800] ;  /* 0x00280000e214783b */ /* 0x000eee0000000200 */
[----:B------:R-:W-:Y:S08]  /*2830*/  HMMA.16816.F32.BF16 R68, R172, R28, R68 ;  /* 0x0000001cac44723c */ /* 0x000ff00000041844 */
[----:B--2---:R-:W-:Y:S08]  /*2840*/  HMMA.16816.F32.BF16 R4, R180, R92, R4 ;  /* 0x0000005cb404723c */ /* 0x004ff00000041804 */
[C---:B------:R-:W-:Y:S01]  /*2850*/  HMMA.16816.F32.BF16 R8, R176.reuse, R34, R36 ;  /* 0x00000022b008723c */ /* 0x040fe20000041824 */
[----:B------:R-:W2:Y:S07]  /*2860*/  LDSM.16.M88.4 R32, [R225+0x4800] ;  /* 0x00480000e120783b */ /* 0x000eae0000000200 */
[----:B-1----:R-:W-:Y:S08]  /*2870*/  HMMA.16816.F32.BF16 R28, R176, R16, R68 ;  /* 0x00000010b01c723c */ /* 0x002ff00000041844 */
[----:B------:R-:W-:Y:S08]  /*2880*/  HMMA.16816.F32.BF16 R4, R184, R60, R4 ;  /* 0x0000003cb804723c */ /* 0x000ff00000041804 */
[----:B---3--:R-:W-:Y:S08]  /*2890*/  HMMA.16816.F32.BF16 R36, R172, R22, R72 ;  /* 0x00000016ac24723c */ /* 0x008ff00000041848 */
[----:B------:R-:W-:Y:S08]  /*28a0*/  HMMA.16816.F32.BF16 R8, R180, R94, R8 ;  /* 0x0000005eb408723c */ /* 0x000ff00000041808 */
[C---:B------:R-:W-:Y:S08]  /*28b0*/  HMMA.16816.F32.BF16 R76, R172.reuse, R64, R40 ;  /* 0x00000040ac4c723c */ /* 0x040ff00000041828 */
[----:B------:R-:W-:Y:S01]  /*28c0*/  HMMA.16816.F32.BF16 R40, R172, R20, R96 ;  /* 0x00000014ac28723c */ /* 0x000fe20000041860 */
[----:B------:R-:W-:Y:S07]  /*28d0*/  LDSM.16.M88.4 R96, [R229+0x5800] ;  /* 0x00580000e560783b */ /* 0x000fee0000000200 */
[----:B------:R-:W-:Y:S08]  /*28e0*/  HMMA.16816.F32.BF16 R80, R176, R18, R80 ;  /* 0x00000012b050723c */ /* 0x000ff00000041850 */
[----:B------:R-:W-:Y:S01]  /*28f0*/  HMMA.16816.F32.BF16 R48, R172, R66, R100 ;  /* 0x00000042ac30723c */ /* 0x000fe20000041864 */
[----:B------:R-:W-:Y:S04]  /*2900*/  LDSM.16.M88.4 R64, [R240] ;  /* 0x00000000f040783b */ /* 0x000fe80000000200 */
[----:B------:R-:W-:Y:S03]  /*2910*/  LDSM.16.M88.4 R100, [R239] ;  /* 0x00000000ef64783b */ /* 0x000fe60000000200 */
[C---:B------:R-:W-:Y:S01]  /*2920*/  HMMA.16816.F32.BF16 R72, R176.reuse, R12, R56 ;  /* 0x0000000cb048723c */ /* 0x040fe20000041838 */
[----:B------:R-:W1:Y:S07]  /*2930*/  LDSM.16.M88.4 R56, [R241] ;  /* 0x00000000f138783b */ /* 0x000e6e0000000200 */
[----:B------:R-:W-:Y:S08]  /*2940*/  HMMA.16816.F32.BF16 R68, R176, R14, R24 ;  /* 0x0000000eb044723c */ /* 0x000ff00000041818 */
[----:B------:R-:W-:Y:S01]  /*2950*/  HMMA.16816.F32.BF16 R12, R180, R112, R28 ;  /* 0x00000070b40c723c */ /* 0x000fe2000004181c */
[----:B------:R-:W-:Y:S07]  /*2960*/  LDSM.16.M88.4 R28, [R229+0x5000] ;  /* 0x00500000e51c783b */ /* 0x000fee0000000200 */
[C---:B--2---:R-:W-:Y:S08]  /*2970*/  HMMA.16816.F32.BF16 R20, R176.reuse, R34, R84 ;  /* 0x00000022b014723c */ /* 0x044ff00000041854 */
[----:B------:R-:W-:Y:S01]  /*2980*/  HMMA.16816.F32.BF16 R84, R176, R54, R36 ;  /* 0x00000036b054723c */ /* 0x000fe20000041824 */
[----:B------:R-:W2:Y:S07]  /*2990*/  LDSM.16.M88.4 R36, [R238] ;  /* 0x00000000ee24783b */ /* 0x000eae0000000200 */
[----:B------:R-:W-:Y:S08]  /*29a0*/  HMMA.16816.F32.BF16 R4, R188, R120, R4 ;  /* 0x00000078bc04723c */ /* 0x000ff00000041804 */
[----:B------:R-:W-:Y:S08]  /*29b0*/  HMMA.16816.F32.BF16 R8, R184, R62, R8 ;  /* 0x0000003eb808723c */ /* 0x000ff00000041808 */
[C---:B------:R-:W-:Y:S01]  /*29c0*/  HMMA.16816.F32.BF16 R24, R176.reuse, R32, R88 ;  /* 0x00000020b018723c */ /* 0x040fe20000041858 */
[----:B------:R-:W-:Y:S07]  /*29d0*/  LDSM.16.M88.4 R32, [R229+0x4800] ;  /* 0x00480000e520783b */ /* 0x000fee0000000200 */
[----:B------:R-:W-:Y:S08]  /*29e0*/  HMMA.16816.F32.BF16 R88, R176, R52, R40 ;  /* 0x00000034b058723c */ /* 0x000ff00000041828 */
[----:B------:R-:W-:Y:S01]  /*29f0*/  HMMA.16816.F32.BF16 R40, R180, R114, R80 ;  /* 0x00000072b428723c */ /* 0x000fe20000041850 */
[----:B------:R-:W3:Y:S07]  /*2a00*/  LDSM.16.M88.4 R112, [R237] ;  /* 0x00000000ed70783b */ /* 0x000eee0000000200 */
[C---:B------:R-:W-:Y:S01]  /*2a10*/  HMMA.16816.F32.BF16 R16, R176.reuse, R44, R76 ;  /* 0x0000002cb010723c */ /* 0x040fe2000004184c */
[----:B------:R-:W4:Y:S07]  /*2a20*/  LDSM.16.M88.4 R76, [R229+0x4000] ;  /* 0x00400000e54c783b */ /* 0x000f2e0000000200 */
[----:B------:R-:W-:Y:S08]  /*2a30*/  HMMA.16816.F32.BF16 R92, R176, R46, R48 ;  /* 0x0000002eb05c723c */ /* 0x000ff00000041830 */
[----:B------:R-:W-:Y:S08]  /*2a40*/  HMMA.16816.F32.BF16 R12, R184, R104, R12 ;  /* 0x00000068b80c723c */ /* 0x000ff0000004180c */
[----:B------:R-:W-:Y:S08]  /*2a50*/  HMMA.16816.F32.BF16 R4, R192, R116, R4 ;  /* 0x00000074c004723c */ /* 0x000ff00000041804 */
[----:B------:R-:W-:Y:S01]  /*2a60*/  HMMA.16816.F32.BF16 R8, R188, R122, R8 ;  /* 0x0000007abc08723c */ /* 0x000fe20000041808 */
[----:B------:R-:W5:Y:S07]  /*2a70*/  LDSM.16.M88.4 R120, [R225+0x6800] ;  /* 0x00680000e178783b */ /* 0x000f6e0000000200 */
[C---:B-1----:R-:W-:Y:S01]  /*2a80*/  HMMA.16816.F32.BF16 R48, R180.reuse, R56, R72 ;  /* 0x00000038b430723c */ /* 0x042fe20000041848 */
[----:B------:R-:W-:Y:S07]  /*2a90*/  LDSM.16.M88.4 R72, [R226+0x4800] ;  /* 0x00480000e248783b */ /* 0x000fee0000000200 */
[C---:B------:R-:W-:Y:S08]  /*2aa0*/  HMMA.16816.F32.BF16 R52, R180.reuse, R66, R20 ;  /* 0x00000042b434723c */ /* 0x040ff00000041814 */
[C---:B------:R-:W-:Y:S08]  /*2ab0*/  HMMA.16816.F32.BF16 R44, R180.reuse, R100, R16 ;  /* 0x00000064b42c723c */ /* 0x040ff00000041810 */
[----:B--2---:R-:W-:Y:S08]  /*2ac0*/  HMMA.16816.F32.BF16 R20, R180, R36, R88 ;  /* 0x00000024b414723c */ /* 0x004ff00000041858 */
[----:B------:R-:W-:Y:S01]  /*2ad0*/  HMMA.16816.F32.BF16 R16, R184, R106, R40 ;  /* 0x0000006ab810723c */ /* 0x000fe20000041828 */
[----:B------:R-:W-:Y:S07]  /*2ae0*/  LDSM.16.M88.4 R104, [R226+0x6000] ;  /* 0x00600000e268783b */ /* 0x000fee0000000200 */
[C---:B------:R-:W-:Y:S01]  /*2af0*/  HMMA.16816.F32.BF16 R60, R180.reuse, R58, R68 ;  /* 0x0000003ab43c723c */ /* 0x040fe20000041844 */
[----:B------:R-:W-:Y:S07]  /*2b00*/  LDSM.16.M88.4 R68, [R225+0x7800] ;  /* 0x00780000e144783b */ /* 0x000fee0000000200 */
[C---:B------:R-:W-:Y:S01]  /*2b10*/  HMMA.16816.F32.BF16 R56, R180.reuse, R64, R24 ;  /* 0x00000040b438723c */ /* 0x040fe20000041818 */
[----:B------:R-:W1:Y:S07]  /*2b20*/  LDSM.16.M88.4 R64, [R226+0x4000] ;  /* 0x00400000e240783b */ /* 0x000e6e0000000200 */
[----:B------:R-:W-:Y:S01]  /*2b30*/  HMMA.16816.F32.BF16 R24, R180, R102, R92 ;  /* 0x00000066b418723c */ /* 0x000fe2000004185c */
[----:B------:R-:W-:Y:S04]  /*2b40*/  LDSM.16.M88.4 R100, [R236] ;  /* 0x00000000ec64783b */ /* 0x000fe80000000200 */
[----:B------:R-:W-:Y:S03]  /*2b50*/  LDSM.16.M88.4 R92, [R226+0x5800] ;  /* 0x00580000e25c783b */ /* 0x000fe60000000200 */
[----:B------:R-:W-:Y:S08]  /*2b60*/  HMMA.16816.F32.BF16 R12, R188, R108, R12 ;  /* 0x0000006cbc0c723c */ /* 0x000ff0000004180c */
[----:B---3--:R-:W-:Y:S08]  /*2b70*/  HMMA.16816.F32.BF16 R4, R196, R112, R4 ;  /* 0x00000070c404723c */ /* 0x008ff00000041804 */
[----:B------:R-:W-:Y:S08]  /*2b80*/  HMMA.16816.F32.BF16 R8, R192, R118, R8 ;  /* 0x00000076c008723c */ /* 0x000ff00000041808 */
[----:B------:R-:W-:Y:S01]  /*2b90*/  HMMA.16816.F32.BF16 R88, R180, R38, R84 ;  /* 0x00000026b458723c */ /* 0x000fe20000041854 */
[----:B------:R-:W2:Y:S07]  /*2ba0*/  LDSM.16.M88.4 R84, [R226+0x5000] ;  /* 0x00500000e254783b */ /* 0x000eae0000000200 */
[C---:B----4-:R-:W-:Y:S08]  /*2bb0*/  HMMA.16816.F32.BF16 R80, R184.reuse, R76, R48 ;  /* 0x0000004cb850723c */ /* 0x050ff00000041830 */
[----:B------:R-:W-:Y:S08]  /*2bc0*/  HMMA.16816.F32.BF16 R36, R184, R96, R20 ;  /* 0x00000060b824723c */ /* 0x000ff00000041814 */
[----:B------:R-:W-:Y:S08]  /*2bd0*/  HMMA.16816.F32.BF16 R20, R188, R110, R16 ;  /* 0x0000006ebc14723c */ /* 0x000ff00000041810 */
[C---:B------:R-:W-:Y:S01]  /*2be0*/  HMMA.16816.F32.BF16 R60, R184.reuse, R78, R60 ;  /* 0x0000004eb83c723c */ /* 0x040fe2000004183c */
[----:B------:R-:W-:Y:S07]  /*2bf0*/  LDSM.16.M88.4 R76, [R229+0x6800] ;  /* 0x00680000e54c783b */ /* 0x000fee0000000200 */
[C---:B------:R-:W-:Y:S08]  /*2c00*/  HMMA.16816.F32.BF16 R48, R184.reuse, R28, R44 ;  /* 0x0000001cb830723c */ /* 0x040ff0000004182c */
[----:B------:R-:W-:Y:S01]  /*2c10*/  HMMA.16816.F32.BF16 R40, R184, R30, R24 ;  /* 0x0000001eb828723c */ /* 0x000fe20000041818 */
[----:B------:R-:W3:Y:S07]  /*2c20*/  LDSM.16.M88.4 R28, [R225+0x7000] ;  /* 0x00700000e11c783b */ /* 0x000eee0000000200 */
[----:B-----5:R-:W-:Y:S08]  /*2c30*/  HMMA.16816.F32.BF16 R16, R192, R120, R12 ;  /* 0x00000078c010723c */ /* 0x020ff0000004180c */
[C---:B------:R-:W-:Y:S08]  /*2c40*/  HMMA.16816.F32.BF16 R56, R184.reuse, R32, R56 ;  /* 0x00000020b838723c */ /* 0x040ff00000041838 */
[----:B------:R-:W-:Y:S08]  /*2c50*/  HMMA.16816.F32.BF16 R52, R184, R34, R52 ;  /* 0x00000022b834723c */ /* 0x000ff00000041834 */
[----:B------:R-:W-:Y:S08]  /*2c60*/  HMMA.16816.F32.BF16 R4, R200, R124, R4 ;  /* 0x0000007cc804723c */ /* 0x000ff00000041804 */
[----:B------:R-:W-:Y:S08]  /*2c70*/  HMMA.16816.F32.BF16 R8, R196, R114, R8 ;  /* 0x00000072c408723c */ /* 0x000ff00000041808 */
[----:B-1----:R-:W-:Y:S08]  /*2c80*/  HMMA.16816.F32.BF16 R12, R188, R64, R80 ;  /* 0x00000040bc0c723c */ /* 0x002ff00000041850 */
[----:B------:R-:W-:Y:S08]  /*2c90*/  HMMA.16816.F32.BF16 R20, R192, R122, R20 ;  /* 0x0000007ac014723c */ /* 0x000ff00000041814 */
[C---:B------:R-:W-:Y:S08]  /*2ca0*/  HMMA.16816.F32.BF16 R32, R188.reuse, R66, R60 ;  /* 0x00000042bc20723c */ /* 0x040ff0000004183c */
[C---:B--2---:R-:W-:Y:S01]  /*2cb0*/  HMMA.16816.F32.BF16 R64, R188.reuse, R84, R48 ;  /* 0x00000054bc40723c */ /* 0x044fe20000041830 */
[----:B------:R-:W-:Y:S07]  /*2cc0*/  LDSM.16.M88.4 R48, [R225+0x8000] ;  /* 0x00800000e130783b */ /* 0x000fee0000000200 */
[----:B------:R-:W-:Y:S01]  /*2cd0*/  HMMA.16816.F32.BF16 R84, R188, R86, R40 ;  /* 0x00000056bc54723c */ /* 0x000fe20000041828 */
[----:B------:R-:W1:Y:S07]  /*2ce0*/  LDSM.16.M88.4 R40, [R235] ;  /* 0x00000000eb28783b */ /* 0x000e6e0000000200 */
[----:B------:R-:W-:Y:S08]  /*2cf0*/  HMMA.16816.F32.BF16 R16, R196, R100, R16 ;  /* 0x00000064c410723c */ /* 0x000ff00000041810 */
[C---:B------:R-:W-:Y:S08]  /*2d00*/  HMMA.16816.F32.BF16 R44, R188.reuse, R72, R56 ;  /* 0x00000048bc2c723c */ /* 0x040ff00000041838 */
[C---:B------:R-:W-:Y:S01]  /*2d10*/  HMMA.16816.F32.BF16 R60, R188.reuse, R74, R52 ;  /* 0x0000004abc3c723c */ /* 0x040fe20000041834 */
[----:B------:R-:W2:Y:S07]  /*2d20*/  LDSM.16.M88.4 R52, [R226+0x6800] ;  /* 0x00680000e234783b */ /* 0x000eae0000000200 */
[----:B------:R-:W-:Y:S08]  /*2d30*/  HMMA.16816.F32.BF16 R72, R188, R92, R36 ;  /* 0x0000005cbc48723c */ /* 0x000ff00000041824 */
[----:B------:R-:W-:Y:S08]  /*2d40*/  HMMA.16816.F32.BF16 R36, R204, R104, R4 ;  /* 0x00000068cc24723c */ /* 0x000ff00000041804 */
[----:B------:R-:W-:Y:S08]  /*2d50*/  HMMA.16816.F32.BF16 R4, R200, R126, R8 ;  /* 0x0000007ec804723c */ /* 0x000ff00000041808 */
[----:B---3--:R-:W-:Y:S08]  /*2d60*/  HMMA.16816.F32.BF16 R8, R192, R28, R12 ;  /* 0x0000001cc008723c */ /* 0x008ff0000004180c */
[----:B------:R-:W-:Y:S08]  /*2d70*/  HMMA.16816.F32.BF16 R20, R196, R102, R20 ;  /* 0x00000066c414723c */ /* 0x000ff00000041814 */
[----:B------:R-:W-:Y:S08]  /*2d80*/  HMMA.16816.F32.BF16 R24, R184, R98, R88 ;  /* 0x00000062b818723c */ /* 0x000ff00000041858 */
[----:B------:R-:W-:Y:S01]  /*2d90*/  HMMA.16816.F32.BF16 R32, R192, R30, R32 ;  /* 0x0000001ec020723c */ /* 0x000fe20000041820 */
[----:B------:R-:W3:Y:S07]  /*2da0*/  LDSM.16.M88.4 R28, [R229+0x7000] ;  /* 0x00700000e51c783b */ /* 0x000eee0000000200 */
[----:B------:R-:W-:Y:S01]  /*2db0*/  HMMA.16816.F32.BF16 R16, R200, R76, R16 ;  /* 0x0000004cc810723c */ /* 0x000fe20000041810 */
[----:B------:R-:W-:-:S07]  /*2dc0*/  FMUL.FTZ R0, R36, c[0x0][0x320] ;  /* 0x0000c80024007a20 */ /* 0x000fce0000410000 */
[----:B------:R-:W-:Y:S01]  /*2dd0*/  HMMA.16816.F32.BF16 R12, R204, R106, R4 ;  /* 0x0000006acc0c723c */ /* 0x000fe20000041804 */
[----:B------:R4:W2:Y:S07]  /*2de0*/  MUFU.TANH R91, R0 ;  /* 0x00000000005b7308 */ /* 0x0008ae0000002400 */
[----:B-1----:R-:W-:Y:S01]  /*2df0*/  HMMA.16816.F32.BF16 R8, R196, R40, R8 ;  /* 0x00000028c408723c */ /* 0x002fe20000041808 */
[----:B----4-:R-:W-:-:S07]  /*2e00*/  FMUL.FTZ R0, R37, c[0x0][0x320] ;  /* 0x0000c80025007a20 */ /* 0x010fce0000410000 */
[----:B------:R-:W-:Y:S01]  /*2e10*/  HMMA.16816.F32.BF16 R4, R200, R78, R20 ;  /* 0x0000004ec804723c */ /* 0x000fe20000041814 */
[----:B------:R1:W4:Y:S07]  /*2e20*/  MUFU.TANH R89, R0 ;  /* 0x0000000000597308 */ /* 0x00032e0000002400 */
[----:B------:R-:W-:Y:S01]  /*2e30*/  HMMA.16816.F32.BF16 R92, R188, R94, R24 ;  /* 0x0000005ebc5c723c */ /* 0x000fe20000041818 */
[----:B-1----:R-:W-:-:S07]  /*2e40*/  FMUL.FTZ R0, R38, c[0x0][0x320] ;  /* 0x0000c80026007a20 */ /* 0x002fce0000410000 */
[----:B------:R-:W-:Y:S01]  /*2e50*/  HMMA.16816.F32.BF16 R56, R192, R68, R44 ;  /* 0x00000044c038723c */ /* 0x000fe2000004182c */
[----:B------:R-:W-:Y:S01]  /*2e60*/  LDSM.16.M88.4 R44, [R226+0x7000] ;  /* 0x00700000e22c783b */ /* 0x000fe20000000200 */
[----:B------:R1:W1:Y:S06]  /*2e70*/  MUFU.TANH R96, R0 ;  /* 0x0000000000607308 */ /* 0x00026c0000002400 */
[----:B--2---:R-:W-:Y:S01]  /*2e80*/  HMMA.16816.F32.BF16 R24, R204, R52, R16 ;  /* 0x00000034cc18723c */ /* 0x004fe20000041810 */
[----:B-1----:R-:W-:Y:S02]  /*2e90*/  FMUL.FTZ R0, R39, c[0x0][0x320] ;  /* 0x0000c80027007a20 */ /* 0x002fe40000410000 */
[----:B------:R-:W1:Y:S02]  /*2ea0*/  LDSM.16.M88.4 R36, [R234] ;  /* 0x00000000ea24783b */ /* 0x000e640000000200 */
[----:B------:R2:W1:Y:S03]  /*2eb0*/  MUFU.TANH R90, R0 ;  /* 0x00000000005a7308 */ /* 0x0004660000002400 */
[----:B------:R-:W-:Y:S01]  /*2ec0*/  HMMA.16816.F32.BF16 R20, R196, R42, R32 ;  /* 0x0000002ac414723c */ /* 0x000fe20000041820 */
[----:B------:R-:W5:Y:S01]  /*2ed0*/  LDSM.16.M88.4 R40, [R229+0x7800] ;  /* 0x00780000e528783b */ /* 0x000f620000000200 */
[----:B--2---:R-:W-:-:S04]  /*2ee0*/  FMUL.FTZ R0, R12, c[0x0][0x320] ;  /* 0x0000c8000c007a20 */ /* 0x004fc80000410000 */
[----:B------:R2:W1:Y:S02]  /*2ef0*/  MUFU.TANH R82, R0 ;  /* 0x0000000000527308 */ /* 0x0004640000002400 */
[----:B---3--:R-:W-:Y:S01]  /*2f00*/  HMMA.16816.F32.BF16 R16, R200, R28, R8 ;  /* 0x0000001cc810723c */ /* 0x008fe20000041808 */
[----:B--2---:R-:W-:-:S05]  /*2f10*/  FMUL.FTZ R0, R13, c[0x0][0x320] ;  /* 0x0000c8000d007a20 */ /* 0x004fca0000410000 */
[----:B------:R2:W3:Y:S02]  /*2f20*/  MUFU.TANH R78, R0 ;  /* 0x00000000004e7308 */ /* 0x0004e40000002400 */
[----:B------:R-:W-:Y:S01]  /*2f30*/  HMMA.16816.F32.BF16 R4, R204, R54, R4 ;  /* 0x00000036cc04723c */ /* 0x000fe20000041804 */
[----:B--2---:R-:W-:-:S05]  /*2f40*/  FMUL.FTZ R0, R14, c[0x0][0x320] ;  /* 0x0000c8000e007a20 */ /* 0x004fca0000410000 */
[----:B------:R2:W1:Y:S02]  /*2f50*/  MUFU.TANH R88, R0 ;  /* 0x0000000000587308 */ /* 0x0004640000002400 */
[----:B--2---:R-:W-:-:S06]  /*2f60*/  FMUL.FTZ R0, R15, c[0x0][0x320] ;  /* 0x0000c8000f007a20 */ /* 0x004fcc0000410000 */
[----:B------:R2:W1:Y:S01]  /*2f70*/  MUFU.TANH R83, R0 ;  /* 0x0000000000537308 */ /* 0x0004620000002400 */
[----:B------:R-:W-:Y:S01]  /*2f80*/  HMMA.16816.F32.BF16 R8, R200, R30, R20 ;  /* 0x0000001ec808723c */ /* 0x000fe20000041814 */
[----:B------:R-:W3:Y:S01]  /*2f90*/  LDSM.16.M88.4 R28, [R233] ;  /* 0x00000000e91c783b */ /* 0x000ee20000000200 */
[----:B--2---:R-:W-:-:S05]  /*2fa0*/  FMUL.FTZ R0, R24, c[0x0][0x320] ;  /* 0x0000c80018007a20 */ /* 0x004fca0000410000 */
[----:B------:R2:W1:Y:S01]  /*2fb0*/  MUFU.TANH R77, R0 ;  /* 0x00000000004d7308 */ /* 0x0004620000002400 */
[----:B------:R-:W-:Y:S01]  /*2fc0*/  HMMA.16816.F32.BF16 R60, R192, R70, R60 ;  /* 0x00000046c03c723c */ /* 0x000fe2000004183c */
[----:B--2---:R-:W-:-:S06]  /*2fd0*/  FMUL.FTZ R0, R25, c[0x0][0x320] ;  /* 0x0000c80019007a20 */ /* 0x004fcc0000410000 */
[----:B------:R2:W2:Y:S01]  /*2fe0*/  MUFU.TANH R76, R0 ;  /* 0x00000000004c7308 */ /* 0x0004a20000002400 */
[----:B-1----:R-:W-:Y:S01]  /*2ff0*/  HMMA.16816.F32.BF16 R12, R196, R36, R56 ;  /* 0x00000024c40c723c */ /* 0x002fe20000041838 */
[----:B------:R-:W1:Y:S01]  /*3000*/  LDSM.16.M88.4 R56, [R225+0x8800] ;  /* 0x00880000e138783b */ /* 0x000e620000000200 */
[----:B--2---:R-:W-:-:S05]  /*3010*/  FMUL.FTZ R0, R26, c[0x0][0x320] ;  /* 0x0000c8001a007a20 */ /* 0x004fca0000410000 */
[----:B------:R2:W1:Y:S01]  /*3020*/  MUFU.TANH R81, R0 ;  /* 0x0000000000517308 */ /* 0x0004620000002400 */
[----:B------:R-:W-:Y:S01]  /*3030*/  HMMA.16816.F32.BF16 R64, R192, R48, R64 ;  /* 0x00000030c040723c */ /* 0x000fe20000041840 */
[----:B--2---:R-:W-:-:S07]  /*3040*/  FMUL.FTZ R0, R27, c[0x0][0x320] ;  /* 0x0000c8001b007a20 */ /* 0x004fce0000410000 */
[----:B------:R-:W-:Y:S01]  /*3050*/  HMMA.16816.F32.BF16 R24, R204, R44, R16 ;  /* 0x0000002ccc18723c */ /* 0x000fe20000041810 */
[----:B------:R2:W1:Y:S02]  /*3060*/  MUFU.TANH R80, R0 ;  /* 0x0000000000507308 */ /* 0x0004640000002400 */
[----:B--2---:R-:W-:-:S06]  /*3070*/  FMUL.FTZ R0, R4, c[0x0][0x320] ;  /* 0x0000c80004007a20 */ /* 0x004fcc0000410000 */
[----:B------:R2:W1:Y:S02]  /*3080*/  MUFU.TANH R69, R0 ;  /* 0x0000000000457308 */ /* 0x0004640000002400 */
[----:B--2---:R-:W-:-:S06]  /*3090*/  FMUL.FTZ R0, R5, c[0x0][0x320] ;  /* 0x0000c80005007a20 */ /* 0x004fcc0000410000 */
[----:B------:R2:W1:Y:S01]  /*30a0*/  MUFU.TANH R68, R0 ;  /* 0x0000000000447308 */ /* 0x0004620000002400 */
[----:B------:R-:W-:Y:S01]  /*30b0*/  HMMA.16816.F32.BF16 R20, R196, R38, R60 ;  /* 0x00000026c414723c */ /* 0x000fe2000004183c */
[----:B------:R-:W-:Y:S01]  /*30c0*/  LDSM.16.M88.4 R36, [R226+0x7800] ;  /* 0x00780000e224783b */ /* 0x000fe20000000200 */
[----:B--2---:R-:W-:-:S05]  /*30d0*/  FMUL.FTZ R0, R6, c[0x0][0x320] ;  /* 0x0000c80006007a20 */ /* 0x004fca0000410000 */
[----:B------:R2:W1:Y:S02]  /*30e0*/  MUFU.TANH R71, R0 ;  /* 0x0000000000477308 */ /* 0x0004640000002400 */
[----:B--2---:R-:W-:Y:S02]  /*30f0*/  FMUL.FTZ R0, R7, c[0x0][0x320] ;  /* 0x0000c80007007a20 */ /* 0x004fe40000410000 */
[----:B------:R-:W-:Y:S01]  /*3100*/  HMMA.16816.F32.BF16 R4, R204, R46, R8 ;  /* 0x0000002ecc04723c */ /* 0x000fe20000041808 */
[----:B------:R-:W2:Y:S03]  /*3110*/  LDSM.16.M88.4 R44, [R229+0x8000] ;  /* 0x00800000e52c783b */ /* 0x000ea60000000200 */
[----:B------:R1:W1:Y:S02]  /*3120*/  MUFU.TANH R70, R0 ;  /* 0x0000000000467308 */ /* 0x0002640000002400 */
[----:B-1----:R-:W-:-:S06]  /*3130*/  FMUL.FTZ R0, R24, c[0x0][0x320] ;  /* 0x0000c80018007a20 */ /* 0x002fcc0000410000 */
[----:B------:R1:W1:Y:S01]  /*3140*/  MUFU.TANH R62, R0 ;  /* 0x00000000003e7308 */ /* 0x0002620000002400 */
[----:B-----5:R-:W-:Y:S01]  /*3150*/  HMMA.16816.F32.BF16 R16, R200, R40, R12 ;  /* 0x00000028c810723c */ /* 0x020fe2000004180c */
[----:B-1----:R-:W-:-:S06]  /*3160*/  FMUL.FTZ R0, R25, c[0x0][0x320] ;  /* 0x0000c80019007a20 */ /* 0x002fcc0000410000 */
[----:B------:R1:W1:Y:S01]  /*3170*/  MUFU.TANH R61, R0 ;  /* 0x00000000003d7308 */ /* 0x0002620000002400 */
[----:B---3--:R-:W-:Y:S01]  /*3180*/  HMMA.16816.F32.BF16 R12, R196, R28, R64 ;  /* 0x0000001cc40c723c */ /* 0x008fe20000041840 */
[----:B-1----:R-:W-:-:S06]  /*3190*/  FMUL.FTZ R0, R26, c[0x0][0x320] ;  /* 0x0000c8001a007a20 */ /* 0x002fcc0000410000 */
[----:B------:R1:W3:Y:S01]  /*31a0*/  MUFU.TANH R65, R0 ;  /* 0x0000000000417308 */ /* 0x0002e20000002400 */
[----:B------:R-:W-:Y:S01]  /*31b0*/  HMMA.16816.F32.BF16 R32, R192, R50, R84 ;  /* 0x00000032c020723c */ /* 0x000fe20000041854 */
[----:B------:R-:W5:Y:S01]  /*31c0*/  LDSM.16.M88.4 R48, [R232] ;  /* 0x00000000e830783b */ /* 0x000f620000000200 */
[----:B-1----:R-:W-:-:S05]  /*31d0*/  FMUL.FTZ R0, R27, c[0x0][0x320] ;  /* 0x0000c8001b007a20 */ /* 0x002fca0000410000 */
[----:B------:R1:W1:Y:S01]  /*31e0*/  MUFU.TANH R64, R0 ;  /* 0x0000000000407308 */ /* 0x0002620000002400 */
[----:B------:R-:W-:Y:S01]  /*31f0*/  HMMA.16816.F32.BF16 R52, R192, R56, R72 ;  /* 0x00000038c034723c */ /* 0x000fe20000041848 */
[----:B-1----:R-:W-:-:S06]  /*3200*/  FMUL.FTZ R0, R4, c[0x0][0x320] ;  /* 0x0000c80004007a20 */ /* 0x002fcc0000410000 */
[----:B------:R1:W1:Y:S02]  /*3210*/  MUFU.TANH R57, R0 ;  /* 0x0000000000397308 */ /* 0x0002640000002400 */
[----:B-1----:R-:W-:-:S06]  /*3220*/  FMUL.FTZ R0, R5, c[0x0][0x320] ;  /* 0x0000c80005007a20 */ /* 0x002fcc0000410000 */
[----:B------:R1:W1:Y:S01]  /*3230*/  MUFU.TANH R56, R0 ;  /* 0x0000000000387308 */ /* 0x0002620000002400 */
[----:B------:R-:W-:Y:S01]  /*3240*/  HMMA.16816.F32.BF16 R24, R196, R30, R32 ;  /* 0x0000001ec418723c */ /* 0x000fe20000041820 */
[----:B------:R-:W2:Y:S04]  /*3250*/  LDSM.16.M88.4 R32, [R229+0x8800] ;  /* 0x00880000e520783b */ /* 0x000ea80000000200 */
[----:B------:R-:W2:Y:S01]  /*3260*/  LDSM.16.M88.4 R28, [R226+0x8800] ;  /* 0x00880000e21c783b */ /* 0x000ea20000000200 */
[----:B-1----:R-:W-:-:S04]  /*3270*/  FMUL.FTZ R0, R6, c[0x0][0x320] ;  /* 0x0000c80006007a20 */ /* 0x002fc80000410000 */
[----:B------:R1:W1:Y:S02]  /*3280*/  MUFU.TANH R63, R0 ;  /* 0x00000000003f7308 */ /* 0x0002640000002400 */
[----:B-1----:R-:W-:Y:S02]  /*3290*/  FMUL.FTZ R0, R7, c[0x0][0x320] ;  /* 0x0000c80007007a20 */ /* 0x002fe40000410000 */
[----:B------:R-:W-:Y:S08]  /*32a0*/  HMMA.16816.F32.BF16 R4, R192, R58, R92 ;  /* 0x0000003ac004723c */ /* 0x000ff0000004185c */
[C---:B------:R-:W-:Y:S01]  /*32b0*/  HMMA.16816.F32.BF16 R8, R200.reuse, R42, R20 ;  /* 0x0000002ac808723c */ /* 0x040fe20000041814 */
[----:B------:R-:W1:Y:S07]  /*32c0*/  LDSM.16.M88.4 R40, [R226+0x8000] ;  /* 0x00800000e228783b */ /* 0x000e6e0000000200 */
[----:B--2---:R-:W-:Y:S01]  /*32d0*/  HMMA.16816.F32.BF16 R24, R200, R46, R24 ;  /* 0x0000002ec818723c */ /* 0x004fe20000041818 */
[----:B------:R2:W1:Y:S01]  /*32e0*/  MUFU.TANH R60, R0 ;  /* 0x00000000003c7308 */ /* 0x0004620000002400 */
[----:B------:R-:W-:Y:S01]  /*32f0*/  ISETP.GT.AND P0, PT, R129, R134, PT ;  /* 0x000000868100720c */ /* 0x000fe20003f04270 */
[----:B------:R-:W-:-:S05]  /*3300*/  DEPBAR.LE SB0, 0x0 ;  /* 0x000080000000791a */ /* 0x000fca0000000000 */
[----:B------:R-:W-:Y:S08]  /*3310*/  HMMA.16816.F32.BF16 R20, R204, R36, R16 ;  /* 0x00000024cc14723c */ /* 0x000ff00000041810 */
[----:B------:R-:W-:Y:S08]  /*3320*/  HMMA.16816.F32.BF16 R16, R200, R44, R12 ;  /* 0x0000002cc810723c */ /* 0x000ff0000004180c */
[C---:B-----5:R-:W-:Y:S08]  /*3330*/  HMMA.16816.F32.BF16 R12, R196.reuse, R48, R52 ;  /* 0x00000030c40c723c */ /* 0x060ff00000041834 */
[----:B------:R-:W-:Y:S08]  /*3340*/  HMMA.16816.F32.BF16 R4, R196, R50, R4 ;  /* 0x00000032c404723c */ /* 0x000ff00000041804 */
[----:B------:R-:W-:Y:S08]  /*3350*/  HMMA.16816.F32.BF16 R8, R204, R38, R8 ;  /* 0x00000026cc08723c */ /* 0x000ff00000041808 */
[C---:B------:R-:W-:Y:S08]  /*3360*/  HMMA.16816.F32.BF16 R12, R200.reuse, R32, R12 ;  /* 0x00000020c80c723c */ /* 0x040ff0000004180c */
[----:B------:R-:W-:Y:S01]  /*3370*/  HMMA.16816.F32.BF16 R4, R200, R34, R4 ;  /* 0x00000022c804723c */ /* 0x000fe20000041804 */
[----:B------:R-:W-:-:S02]  /*3380*/  FMUL.FTZ R21, R21, c[0x0][0x320] ;  /* 0x0000c80015157a20 */ /* 0x000fc40000410000 */
[----:B------:R-:W-:Y:S02]  /*3390*/  FMUL.FTZ R22, R22, c[0x0][0x320] ;  /* 0x0000c80016167a20 */ /* 0x000fe40000410000 */
[----:B------:R-:W-:Y:S01]  /*33a0*/  FMUL.FTZ R23, R23, c[0x0][0x320] ;  /* 0x0000c80017177a20 */ /* 0x000fe20000410000 */
[----:B------:R-:W1:Y:S01]  /*33b0*/  MUFU.TANH R39, R21 ;  /* 0x0000001500277308 */ /* 0x000e620000002400 */
[----:B--2---:R-:W-:Y:S02]  /*33c0*/  FMUL.FTZ R0, R20, c[0x0][0x320] ;  /* 0x0000c80014007a20 */ /* 0x004fe40000410000 */
[----:B------:R-:W-:Y:S02]  /*33d0*/  FMUL.FTZ R8, R8, c[0x0][0x320] ;  /* 0x0000c80008087a20 */ /* 0x000fe40000410000 */
[----:B------:R-:W-:Y:S02]  /*33e0*/  FMUL.FTZ R9, R9, c[0x0][0x320] ;  /* 0x0000c80009097a20 */ /* 0x000fe40000410000 */
[----:B------:R-:W-:Y:S01]  /*33f0*/  FMUL.FTZ R10, R10, c[0x0][0x320] ;  /* 0x0000c8000a0a7a20 */ /* 0x000fe20000410000 */
[----:B------:R-:W2:Y:S01]  /*3400*/  MUFU.TANH R48, R22 ;  /* 0x0000001600307308 */ /* 0x000ea20000002400 */
[----:B------:R-:W-:-:S07]  /*3410*/  FMUL.FTZ R11, R11, c[0x0][0x320] ;  /* 0x0000c8000b0b7a20 */ /* 0x000fce0000410000 */
[----:B------:R1:W1:Y:S02]  /*3420*/  MUFU.TANH R45, R23 ;  /* 0x00000017002d7308 */ /* 0x0002640000002400 */
[C---:B------:R-:W-:Y:S06]  /*3430*/  HMMA.16816.F32.BF16 R4, R204.reuse, R30, R4 ;  /* 0x0000001ecc04723c */ /* 0x040fec0000041804 */
[----:B------:R-:W2:Y:S02]  /*3440*/  MUFU.TANH R37, R8 ;  /* 0x0000000800257308 */ /* 0x000ea40000002400 */
[C---:B-1----:R-:W-:Y:S06]  /*3450*/  HMMA.16816.F32.BF16 R20, R204.reuse, R40, R16 ;  /* 0x00000028cc14723c */ /* 0x042fec0000041810 */
[----:B------:R-:W1:Y:S02]  /*3460*/  MUFU.TANH R36, R9 ;  /* 0x0000000900247308 */ /* 0x000e640000002400 */
[C---:B------:R-:W-:Y:S06]  /*3470*/  HMMA.16816.F32.BF16 R16, R204.reuse, R42, R24 ;  /* 0x0000002acc10723c */ /* 0x040fec0000041818 */
[----:B------:R-:W1:Y:S08]  /*3480*/  MUFU.TANH R40, R10 ;  /* 0x0000000a00287308 */ /* 0x000e700000002400 */
[----:B------:R5:W1:Y:S02]  /*3490*/  MUFU.TANH R38, R11 ;  /* 0x0000000b00267308 */ /* 0x000a640000002400 */
[----:B-----5:R-:W-:Y:S01]  /*34a0*/  HMMA.16816.F32.BF16 R8, R204, R28, R12 ;  /* 0x0000001ccc08723c */ /* 0x020fe2000004180c */
[----:B------:R-:W-:-:S02]  /*34b0*/  FMUL.FTZ R21, R21, c[0x0][0x320] ;  /* 0x0000c80015157a20 */ /* 0x000fc40000410000 */
[----:B------:R-:W-:Y:S02]  /*34c0*/  FMUL.FTZ R20, R20, c[0x0][0x320] ;  /* 0x0000c80014147a20 */ /* 0x000fe40000410000 */
[----:B------:R-:W-:Y:S02]  /*34d0*/  FMUL.FTZ R22, R22, c[0x0][0x320] ;  /* 0x0000c80016167a20 */ /* 0x000fe40000410000 */
[----:B------:R-:W-:Y:S02]  /*34e0*/  FMUL.FTZ R23, R23, c[0x0][0x320] ;  /* 0x0000c80017177a20 */ /* 0x000fe40000410000 */
[----:B------:R-:W-:Y:S02]  /*34f0*/  FMUL.FTZ R16, R16, c[0x0][0x320] ;  /* 0x0000c80010107a20 */ /* 0x000fe40000410000 */
[----:B------:R-:W-:Y:S02]  /*3500*/  FMUL.FTZ R17, R17, c[0x0][0x320] ;  /* 0x0000c80011117a20 */ /* 0x000fe40000410000 */
        /* <DEDUP_REMOVED lines=9> */
[----:B------:R-:W-:Y:S01]  /*35a0*/  FMUL.FTZ R11, R11, c[0x0][0x320] ;  /* 0x0000c8000b0b7a20 */ /* 0x000fe20000410000 */
        /* <DEDUP_REMOVED lines=17> */
[----:B------:R-:W-:Y:S01]  /*36c0*/  BSSY B0, `(.L_x_837) ;  /* 0x0000024000007945 */ /* 0x000fe20003800000 */
[----:B------:R-:W-:Y:S06]  /*36d0*/  BAR.SYNC.DEFER_BLOCKING 0x0 ;  /* 0x0000000000007b1d */ /* 0x000fec0000010000 */
[----:B------:R-:W-:Y:S05]  /*36e0*/  @!P0 BRA `(.L_x_838) ;  /* 0x0000021000008947 */ /* 0x000fea0003800000 */
[----:B-1234-:R-:W-:Y:S01]  /*36f0*/  IADD3 R0, R135, -0x2, RZ ;  /* 0xfffffffe87007810 */ /* 0x01efe20007ffe0ff */
[C---:B------:R-:W-:Y:S01]  /*3700*/  IMAD.SHL.U32 R6, R132.reuse, 0x40, RZ ;  /* 0x0000004084067824 */ /* 0x040fe200078e00ff */
[----:B------:R-:W-:-:S02]  /*3710*/  SHF.L.U64.HI R7, R132, 0x6, R133 ;  /* 0x0000000684077819 */ /* 0x000fc40000010285 */
[----:B------:R-:W-:Y:S01]  /*3720*/  SHF.R.S32.HI R2, RZ, 0x1f, R0 ;  /* 0x0000001fff027819 */ /* 0x000fe20000011400 */
[----:B------:R-:W-:-:S04]  /*3730*/  IMAD.WIDE.U32 R4, R0, c[0x0][0x1e0], RZ ;  /* 0x0000780000047a25 */ /* 0x000fc800078e00ff */
[----:B------:R-:W-:-:S04]  /*3740*/  IMAD R2, R2, c[0x0][0x1e0], RZ ;  /* 0x0000780002027a24 */ /* 0x000fc800078e02ff */
[----:B------:R-:W-:-:S04]  /*3750*/  IMAD R0, R0, c[0x0][0x1e4], R2 ;  /* 0x0000790000007a24 */ /* 0x000fc800078e0202 */
[----:B------:R-:W-:Y:S02]  /*3760*/  IMAD.IADD R0, R5, 0x1, R0 ;  /* 0x0000000105007824 */ /* 0x000fe400078e0200 */
[----:B------:R-:W-:-:S04]  /*3770*/  IMAD.WIDE.U32 R4, R4, 0x60, R130 ;  /* 0x0000006004047825 */ /* 0x000fc800078e0082 */
[----:B------:R-:W-:Y:S01]  /*3780*/  IMAD R0, R0, 0x60, RZ ;  /* 0x0000006000007824 */ /* 0x000fe200078e02ff */
[----:B------:R-:W-:-:S03]  /*3790*/  LEA R2, P0, R4, c[0x0][0x1c8], 0x1 ;  /* 0x0000720004027a11 */ /* 0x000fc600078008ff */
[----:B------:R-:W-:Y:S01]  /*37a0*/  IMAD.IADD R0, R5, 0x1, R0 ;  /* 0x0000000105007824 */ /* 0x000fe200078e0200 */
[----:B------:R-:W-:-:S04]  /*37b0*/  IADD3 R10, P6, P5, R6, 0x80, R2 ;  /* 0x00000080060a7810 */ /* 0x000fc80007dde002 */
        /* <DEDUP_REMOVED lines=20> */
.L_x_838:
[----:B--234-:R-:W-:Y:S05]  /*3900*/  BSYNC B0 ;  /* 0x0000000000007941 */ /* 0x01cfea0003800000 */
.L_x_837:
[----:B-1----:R-:W2:Y:S04]  /*3910*/  LDL R0, [R1+0x68] ;  /* 0x0000680001007983 */ /* 0x002ea80000100800 */
[----:B------:R-:W3:Y:S01]  /*3920*/  LDL R5, [R1+0x24] ;  /* 0x0000240001057983 */ /* 0x000ee20000100800 */
[----:B------:R-:W-:-:S03]  /*3930*/  IMAD.MOV.U32 R98, RZ, RZ, R164 ;  /* 0x000000ffff627224 */ /* 0x000fc600078e00a4 */
[----:B------:R-:W-:Y:S04]  /*3940*/  STL [R1+0x80], R159 ;  /* 0x0000809f01007387 */ /* 0x000fe80000100800 */
[----:B------:R-:W-:Y:S04]  /*3950*/  STL [R1+0x7c], R158 ;  /* 0x00007c9e01007387 */ /* 0x000fe80000100800 */
[----:B------:R-:W-:Y:S04]  /*3960*/  STL [R1+0x78], R157 ;  /* 0x0000789d01007387 */ /* 0x000fe80000100800 */
[----:B------:R-:W-:Y:S04]  /*3970*/  STL [R1+0x74], R156 ;  /* 0x0000749c01007387 */ /* 0x000fe80000100800 */
[----:B------:R-:W0:Y:S01]  /*3980*/  LDGDEPBAR ;  /* 0x00000000000079af */ /* 0x000e220000000000 */
[----:B--2---:R-:W-:-:S04]  /*3990*/  IMAD.IADD R0, R0, 0x1, R98 ;  /* 0x0000000100007824 */ /* 0x004fc800078e0262 */
[----:B------:R-:W-:Y:S01]  /*39a0*/  @P1 IMAD.HI.U32 R2, R0, c[0x0][0x2c8], RZ ;  /* 0x0000b20000021a27 */ /* 0x000fe200078e00ff */
[----:B------:R1:W-:Y:S04]  /*39b0*/  STL [R1+0x14], R0 ;  /* 0x0000140001007387 */ /* 0x0003e80000100800 */
[----:B-1----:R-:W-:-:S05]  /*39c0*/  @P1 SHF.R.U32.HI R0, RZ, c[0x0][0x2cc], R2 ;  /* 0x0000b300ff001a19 */ /* 0x002fca0000011602 */
[----:B------:R-:W1:Y:S04]  /*39d0*/  SHFL.IDX PT, R2, R0, RZ, 0x1c1f ;  /* 0x001c1fff00027589 */ /* 0x000e6800000e0000 */
[----:B------:R2:W4:Y:S02]  /*39e0*/  SHFL.IDX PT, R4, R0, 0x1, 0x1c1f ;  /* 0x003c1f0000047f89 */ /* 0x00052400000e0000 */
[----:B--2---:R-:W-:-:S04]  /*39f0*/  IADD3 R0, R128, c[0x0][0x1d0], RZ ;  /* 0x0000740080007a10 */ /* 0x004fc80007ffe0ff */
[C---:B---3--:R-:W-:Y:S02]  /*3a00*/  IADD3 R3, -R5.reuse, 0x1, R0 ;  /* 0x0000000105037810 */ /* 0x048fe40007ffe100 */
[----:B------:R-:W-:Y:S02]  /*3a10*/  IADD3 R0, -R5, R0, RZ ;  /* 0x0000000005007210 */ /* 0x000fe40007ffe1ff */
[----:B------:R-:W-:-:S05]  /*3a20*/  IADD3 R3, R3, -c[0x0][0x168], RZ ;  /* 0x80005a0003037a10 */ /* 0x000fca0007ffe0ff */
[C---:B-1----:R-:W-:Y:S02]  /*3a30*/  IMAD.IADD R2, R3.reuse, 0x1, R2 ;  /* 0x0000000103027824 */ /* 0x042fe400078e0202 */
[----:B----4-:R-:W-:-:S03]  /*3a40*/  IMAD.IADD R3, R3, 0x1, R4 ;  /* 0x0000000103037824 */ /* 0x010fc600078e0204 */
[C---:B------:R-:W-:Y:S02]  /*3a50*/  IMNMX R2, R0.reuse, R2, PT ;  /* 0x0000000200027217 */ /* 0x040fe40003800200 */
[----:B------:R-:W-:Y:S02]  /*3a60*/  IMNMX R0, R0, R3, PT ;  /* 0x0000000300007217 */ /* 0x000fe40003800200 */
[C---:B------:R-:W-:Y:S02]  /*3a70*/  ISETP.GT.AND P6, PT, R2.reuse, RZ, PT ;  /* 0x000000ff0200720c */ /* 0x040fe40003fc4270 */
[C---:B------:R-:W-:Y:S02]  /*3a80*/  ISETP.GT.AND P5, PT, R2.reuse, 0x1, PT ;  /* 0x000000010200780c */ /* 0x040fe40003fa4270 */
[----:B------:R-:W-:Y:S02]  /*3a90*/  ISETP.GT.AND P0, PT, R2, 0x8, PT ;  /* 0x000000080200780c */ /* 0x000fe40003f04270 */
[----:B------:R-:W-:-:S02]  /*3aa0*/  FSEL R4, R91, -INF , P6 ;  /* 0xff8000005b047808 */ /* 0x000fc40003000000 */
[----:B------:R-:W-:Y:S02]  /*3ab0*/  FSEL R5, R89, -INF , P5 ;  /* 0xff80000059057808 */ /* 0x000fe40002800000 */
[C---:B------:R-:W-:Y:S02]  /*3ac0*/  ISETP.GT.AND P6, PT, R2.reuse, 0x9, PT ;  /* 0x000000090200780c */ /* 0x040fe40003fc4270 */
[----:B------:R-:W-:Y:S02]  /*3ad0*/  ISETP.GT.AND P5, PT, R2, 0x10, PT ;  /* 0x000000100200780c */ /* 0x000fe40003fa4270 */
[----:B------:R-:W-:Y:S02]  /*3ae0*/  FSEL R7, R82, -INF , P0 ;  /* 0xff80000052077808 */ /* 0x000fe40000000000 */
[----:B------:R-:W-:Y:S02]  /*3af0*/  FMNMX.FTZ R101, R4, R5, !PT ;  /* 0x0000000504657209 */ /* 0x000fe40007810000 */
[----:B------:R-:W-:-:S02]  /*3b00*/  ISETP.GT.AND P0, PT, R2, 0x11, PT ;  /* 0x000000110200780c */ /* 0x000fc40003f04270 */
[----:B------:R-:W-:Y:S02]  /*3b10*/  FSEL R8, R78, -INF , P6 ;  /* 0xff8000004e087808 */ /* 0x000fe40003000000 */
[----:B------:R-:W-:Y:S02]  /*3b20*/  FSEL R9, R77, -INF , P5 ;  /* 0xff8000004d097808 */ /* 0x000fe40002800000 */
[C---:B------:R-:W-:Y:S02]  /*3b30*/  ISETP.GT.AND P6, PT, R2.reuse, 0x18, PT ;  /* 0x000000180200780c */ /* 0x040fe40003fc4270 */
[----:B------:R-:W-:Y:S02]  /*3b40*/  ISETP.GT.AND P5, PT, R2, 0x19, PT ;  /* 0x000000190200780c */ /* 0x000fe40003fa4270 */
[----:B------:R-:W-:Y:S02]  /*3b50*/  FMNMX.FTZ R101, R7, R101, !PT ;  /* 0x0000006507657209 */ /* 0x000fe40007810000 */
[----:B------:R-:W-:-:S02]  /*3b60*/  FSEL R12, R76, -INF , P0 ;  /* 0xff8000004c0c7808 */ /* 0x000fc40000000000 */
[----:B------:R-:W-:Y:S02]  /*3b70*/  ISETP.GT.AND P0, PT, R2, 0x20, PT ;  /* 0x000000200200780c */ /* 0x000fe40003f04270 */
[----:B------:R-:W-:Y:S02]  /*3b80*/  FSEL R17, R69, -INF , P6 ;  /* 0xff80000045117808 */ /* 0x000fe40003000000 */
[----:B------:R-:W-:Y:S02]  /*3b90*/  FSEL R18, R68, -INF , P5 ;  /* 0xff80000044127808 */ /* 0x000fe40002800000 */
[C---:B------:R-:W-:Y:S02]  /*3ba0*/  ISETP.GT.AND P6, PT, R2.reuse, 0x21, PT ;  /* 0x000000210200780c */ /* 0x040fe40003fc4270 */
[----:B------:R-:W-:Y:S02]  /*3bb0*/  ISETP.GT.AND P5, PT, R2, 0x28, PT ;  /* 0x000000280200780c */ /* 0x000fe40003fa4270 */
[----:B------:R-:W-:-:S02]  /*3bc0*/  FMNMX.FTZ R101, R8, R101, !PT ;  /* 0x0000006508657209 */ /* 0x000fc40007810000 */
[----:B------:R-:W-:Y:S02]  /*3bd0*/  FSEL R76, R62, -INF , P0 ;  /* 0xff8000003e4c7808 */ /* 0x000fe40000000000 */
[C---:B------:R-:W-:Y:S02]  /*3be0*/  ISETP.GT.AND P0, PT, R2.reuse, 0x29, PT ;  /* 0x000000290200780c */ /* 0x040fe40003f04270 */
[----:B------:R-:W-:Y:S02]  /*3bf0*/  FSEL R78, R61, -INF , P6 ;  /* 0xff8000003d4e7808 */ /* 0x000fe40003000000 */
[----:B------:R-:W-:Y:S02]  /*3c00*/  FSEL R84, R57, -INF , P5 ;  /* 0xff80000039547808 */ /* 0x000fe40002800000 */
[C---:B------:R-:W-:Y:S02]  /*3c10*/  ISETP.GT.AND P6, PT, R2.reuse, 0x30, PT ;  /* 0x000000300200780c */ /* 0x040fe40003fc4270 */
[----:B------:R-:W-:-:S02]  /*3c20*/  ISETP.GT.AND P5, PT, R2, 0x31, PT ;  /* 0x000000310200780c */ /* 0x000fc40003fa4270 */
[----:B------:R-:W-:Y:S02]  /*3c30*/  FMNMX.FTZ R101, R9, R101, !PT ;  /* 0x0000006509657209 */ /* 0x000fe40007810000 */
[----:B------:R-:W-:Y:S02]  /*3c40*/  FSEL R79, R56, -INF , P0 ;  /* 0xff800000384f7808 */ /* 0x000fe40000000000 */
[----:B------:R-:W-:Y:S01]  /*3c50*/  ISETP.GT.AND P0, PT, R2, 0x38, PT ;  /* 0x000000380200780c */ /* 0x000fe20003f04270 */
[----:B------:R-:W-:Y:S01]  /*3c60*/  LDSM.16.MT88.4 R56, [R249] ;  /* 0x00000000f938783b */ /* 0x000fe20000004200 */
[----:B------:R-:W-:Y:S02]  /*3c70*/  FSEL R105, R44, -INF , P6 ;  /* 0xff8000002c697808 */ /* 0x000fe40003000000 */
[----:B------:R-:W-:Y:S02]  /*3c80*/  FSEL R85, R39, -INF , P5 ;  /* 0xff80000027557808 */ /* 0x000fe40002800000 */
[----:B------:R-:W-:-:S02]  /*3c90*/  FMNMX.FTZ R101, R12, R101, !PT ;  /* 0x000000650c657209 */ /* 0x000fc40007810000 */
[C---:B------:R-:W-:Y:S02]  /*3ca0*/  ISETP.GT.AND P6, PT, R2.reuse, 0x39, PT ;  /* 0x000000390200780c */ /* 0x040fe40003fc4270 */
[C---:B------:R-:W-:Y:S02]  /*3cb0*/  ISETP.GT.AND P5, PT, R2.reuse, 0x40, PT ;  /* 0x000000400200780c */ /* 0x040fe40003fa4270 */
[----:B------:R-:W-:Y:S02]  /*3cc0*/  FSEL R93, R37, -INF , P0 ;  /* 0xff800000255d7808 */ /* 0x000fe40000000000 */
[----:B------:R-:W-:Y:S02]  /*3cd0*/  FMNMX.FTZ R101, R17, R101, !PT ;  /* 0x0000006511657209 */ /* 0x000fe40007810000 */
[----:B------:R-:W-:Y:S02]  /*3ce0*/  ISETP.GT.AND P0, PT, R2, 0x41, PT ;  /* 0x000000410200780c */ /* 0x000fe40003f04270 */
[----:B------:R-:W-:-:S02]  /*3cf0*/  FSEL R86, R36, -INF , P6 ;  /* 0xff80000024567808 */ /* 0x000fc40003000000 */
[----:B------:R-:W-:Y:S02]  /*3d00*/  FSEL R92, R25, -INF , P5 ;  /* 0xff800000195c7808 */ /* 0x000fe40002800000 */
[C---:B------:R-:W-:Y:S02]  /*3d10*/  ISETP.GT.AND P6, PT, R2.reuse, 0x48, PT ;  /* 0x000000480200780c */ /* 0x040fe40003fc4270 */
[----:B------:R-:W-:Y:S02]  /*3d20*/  ISETP.GT.AND P5, PT, R2, 0x49, PT ;  /* 0x000000490200780c */ /* 0x000fe40003fa4270 */
[----:B------:R-:W-:Y:S02]  /*3d30*/  FMNMX.FTZ R101, R18, R101, !PT ;  /* 0x0000006512657209 */ /* 0x000fe40007810000 */
[----:B------:R-:W-:Y:S02]  /*3d40*/  FSEL R89, R24, -INF , P0 ;  /* 0xff80000018597808 */ /* 0x000fe40000000000 */
        /* <DEDUP_REMOVED lines=10> */
[C---:B------:R-:W-:Y:S02]  /*3df0*/  ISETP.GT.AND P6, PT, R0.reuse, RZ, PT ;  /* 0x000000ff0000720c */ /* 0x040fe40003fc4270 */
[----:B------:R-:W-:Y:S02]  /*3e00*/  ISETP.GT.AND P5, PT, R0, 0x1, PT ;  /* 0x000000010000780c */ /* 0x000fe40003fa4270 */
[----:B------:R-:W-:-:S02]  /*3e10*/  FMNMX.FTZ R101, R78, R101, !PT ;  /* 0x000000654e657209 */ /* 0x000fc40007810000 */
[----:B------:R-:W-:Y:S02]  /*3e20*/  FSEL R156, R13, -INF , P0 ;  /* 0xff8000000d9c7808 */ /* 0x000fe40000000000 */
[----:B------:R-:W-:Y:S02]  /*3e30*/  ISETP.GT.AND P0, PT, R0, 0x8, PT ;  /* 0x000000080000780c */ /* 0x000fe40003f04270 */
[----:B------:R-:W-:Y:S02]  /*3e40*/  FSEL R6, R96, -INF , P6 ;  /* 0xff80000060067808 */ /* 0x000fe40003000000 */
[----:B------:R-:W-:Y:S02]  /*3e50*/  FSEL R15, R90, -INF , P5 ;  /* 0xff8000005a0f7808 */ /* 0x000fe40002800000 */
[----:B------:R-:W-:Y:S02]  /*3e60*/  FMNMX.FTZ R101, R84, R101, !PT ;  /* 0x0000006554657209 */ /* 0x000fe40007810000 */
[----:B------:R-:W-:-:S02]  /*3e70*/  ISETP.GT.AND P5, PT, R0, 0x9, PT ;  /* 0x000000090000780c */ /* 0x000fc40003fa4270 */
[----:B------:R-:W-:Y:S02]  /*3e80*/  FSEL R14, R88, -INF , P0 ;  /* 0xff800000580e7808 */ /* 0x000fe40000000000 */
[----:B------:R-:W-:Y:S02]  /*3e90*/  FMNMX.FTZ R2, R6, R15, !PT ;  /* 0x0000000f06027209 */ /* 0x000fe40007810000 */
[----:B------:R-:W-:Y:S02]  /*3ea0*/  FMNMX.FTZ R101, R79, R101, !PT ;  /* 0x000000654f657209 */ /* 0x000fe40007810000 */
[----:B------:R-:W-:Y:S02]  /*3eb0*/  ISETP.GT.AND P0, PT, R0, 0x10, PT ;  /* 0x000000100000780c */ /* 0x000fe40003f04270 */
[----:B------:R-:W-:Y:S02]  /*3ec0*/  FSEL R13, R83, -INF , P5 ;  /* 0xff800000530d7808 */ /* 0x000fe40002800000 */
[----:B------:R-:W-:-:S02]  /*3ed0*/  FMNMX.FTZ R2, R14, R2, !PT ;  /* 0x000000020e027209 */ /* 0x000fc40007810000 */
[----:B------:R-:W-:Y:S02]  /*3ee0*/  FMNMX.FTZ R101, R105, R101, !PT ;  /* 0x0000006569657209 */ /* 0x000fe40007810000 */
[----:B------:R-:W-:Y:S02]  /*3ef0*/  ISETP.GT.AND P5, PT, R0, 0x11, PT ;  /* 0x000000110000780c */ /* 0x000fe40003fa4270 */
[----:B------:R-:W-:Y:S02]  /*3f00*/  FSEL R11, R81, -INF , P0 ;  /* 0xff800000510b7808 */ /* 0x000fe40000000000 */
[----:B------:R-:W-:Y:S02]  /*3f10*/  FMNMX.FTZ R2, R13, R2, !PT ;  /* 0x000000020d027209 */ /* 0x000fe40007810000 */
[----:B------:R-:W-:Y:S02]  /*3f20*/  FMNMX.FTZ R101, R85, R101, !PT ;  /* 0x0000006555657209 */ /* 0x000fe40007810000 */
[----:B------:R-:W-:-:S02]  /*3f30*/  MOV R83, R10 ;  /* 0x0000000a00537202 */ /* 0x000fc40000000f00 */
[----:B------:R-:W-:Y:S02]  /*3f40*/  ISETP.GT.AND P0, PT, R0, 0x18, PT ;  /* 0x000000180000780c */ /* 0x000fe40003f04270 */
[----:B------:R-:W-:Y:S01]  /*3f50*/  FSEL R10, R80, -INF , P5 ;  /* 0xff800000500a7808 */ /* 0x000fe20002800000 */
[----:B------:R-:W-:Y:S01]  /*3f60*/  IMAD.MOV.U32 R80, RZ, RZ, R19 ;  /* 0x000000ffff507224 */ /* 0x000fe200078e0013 */
        /* <DEDUP_REMOVED lines=10> */
[C---:B------:R-:W-:Y:S02]  /*4010*/  ISETP.GT.AND P5, PT, R0.reuse, 0x21, PT ;  /* 0x000000210000780c */ /* 0x040fe40003fa4270 */
[----:B------:R-:W-:Y:S02]  /*4020*/  FSEL R77, R65, -INF , P0 ;  /* 0xff800000414d7808 */ /* 0x000fe40000000000 */
[----:B------:R-:W-:Y:S02]  /*4030*/  FMNMX.FTZ R2, R19, R2, !PT ;  /* 0x0000000213027209 */ /* 0x000fe40007810000 */
[----:B------:R-:W-:Y:S02]  /*4040*/  FMNMX.FTZ R101, R89, R101, !PT ;  /* 0x0000006559657209 */ /* 0x000fe40007810000 */
[----:B------:R-:W-:Y:S02]  /*4050*/  ISETP.GT.AND P0, PT, R0, 0x28, PT ;  /* 0x000000280000780c */ /* 0x000fe40003f04270 */
[----:B------:R-:W-:-:S02]  /*4060*/  FSEL R71, R64, -INF , P5 ;  /* 0xff80000040477808 */ /* 0x000fc40002800000 */
[----:B------:R-:W-:Y:S01]  /*4070*/  FMNMX.FTZ R2, R77, R2, !PT ;  /* 0x000000024d027209 */ /* 0x000fe20007810000 */
[----:B------:R-:W-:Y:S01]  /*4080*/  LDSM.16.MT88.4 R64, [R227+0x3000] ;  /* 0x00300000e340783b */ /* 0x000fe20000004200 */
[----:B------:R-:W-:Y:S02]  /*4090*/  FMNMX.FTZ R101, R91, R101, !PT ;  /* 0x000000655b657209 */ /* 0x000fe40007810000 */
[----:B------:R-:W-:Y:S02]  /*40a0*/  ISETP.GT.AND P5, PT, R0, 0x29, PT ;  /* 0x000000290000780c */ /* 0x000fe40003fa4270 */
[----:B------:R-:W-:Y:S02]  /*40b0*/  FSEL R70, R63, -INF , P0 ;  /* 0xff8000003f467808 */ /* 0x000fe40000000000 */
[----:B------:R-:W-:Y:S02]  /*40c0*/  FMNMX.FTZ R2, R71, R2, !PT ;  /* 0x0000000247027209 */ /* 0x000fe40007810000 */
[----:B------:R-:W-:-:S02]  /*40d0*/  FMNMX.FTZ R101, R80, R101, !PT ;  /* 0x0000006550657209 */ /* 0x000fc40007810000 */
[----:B------:R-:W-:Y:S02]  /*40e0*/  ISETP.GT.AND P0, PT, R0, 0x30, PT ;  /* 0x000000300000780c */ /* 0x000fe40003f04270 */
        /* <DEDUP_REMOVED lines=10> */
[----:B------:R-:W-:Y:S01]  /*4190*/  FMNMX.FTZ R2, R215, R2, !PT ;  /* 0x00000002d7027209 */ /* 0x000fe20007810000 */
[----:B------:R-:W-:Y:S01]  /*41a0*/  LDSM.16.MT88.4 R44, [R227] ;  /* 0x00000000e32c783b */ /* 0x000fe20000004200 */
[----:B------:R-:W-:-:S02]  /*41b0*/  FMNMX.FTZ R101, R83, R101, !PT ;  /* 0x0000006553657209 */ /* 0x000fc40007810000 */
[----:B------:R-:W-:Y:S02]  /*41c0*/  ISETP.GT.AND P5, PT, R0, 0x39, PT ;  /* 0x000000390000780c */ /* 0x000fe40003fa4270 */
[----:B------:R-:W-:Y:S02]  /*41d0*/  FSEL R90, R40, -INF , P0 ;  /* 0xff800000285a7808 */ /* 0x000fe40000000000 */
[----:B------:R-:W-:Y:S01]  /*41e0*/  FMNMX.FTZ R2, R96, R2, !PT ;  /* 0x0000000260027209 */ /* 0x000fe20007810000 */
[----:B------:R-:W-:Y:S01]  /*41f0*/  LDSM.16.MT88.4 R40, [R227+0x800] ;  /* 0x00080000e328783b */ /* 0x000fe20000004200 */
[----:B------:R-:W-:Y:S02]  /*4200*/  FMNMX.FTZ R101, R156, R101, !PT ;  /* 0x000000659c657209 */ /* 0x000fe40007810000 */
[----:B------:R-:W-:Y:S02]  /*4210*/  ISETP.GT.AND P0, PT, R0, 0x40, PT ;  /* 0x000000400000780c */ /* 0x000fe40003f04270 */
[----:B------:R-:W-:Y:S01]  /*4220*/  FSEL R95, R38, -INF , P5 ;  /* 0xff800000265f7808 */ /* 0x000fe20002800000 */
[----:B------:R-:W1:Y:S01]  /*4230*/  SHFL.BFLY PT, R3, R101, 0x2, 0x1f ;  /* 0x0c401f0065037f89 */ /* 0x000e6200000e0000 */
[----:B------:R-:W-:-:S02]  /*4240*/  FMNMX.FTZ R2, R90, R2, !PT ;  /* 0x000000025a027209 */ /* 0x000fc40007810000 */
[C---:B------:R-:W-:Y:S01]  /*4250*/  ISETP.GT.AND P5, PT, R0.reuse, 0x41, PT ;  /* 0x000000410000780c */ /* 0x040fe20003fa4270 */
[----:B------:R-:W-:Y:S01]  /*4260*/  LDSM.16.MT88.4 R36, [R224+0x3000] ;  /* 0x00300000e024783b */ /* 0x000fe20000004200 */
[----:B------:R-:W-:Y:S02]  /*4270*/  FSEL R104, R33, -INF , P0 ;  /* 0xff80000021687808 */ /* 0x000fe40000000000 */
[----:B------:R-:W-:Y:S02]  /*4280*/  FMNMX.FTZ R2, R95, R2, !PT ;  /* 0x000000025f027209 */ /* 0x000fe40007810000 */
[----:B------:R-:W-:Y:S02]  /*4290*/  ISETP.GT.AND P0, PT, R0, 0x48, PT ;  /* 0x000000480000780c */ /* 0x000fe40003f04270 */
[----:B------:R-:W-:Y:S02]  /*42a0*/  FSEL R106, R32, -INF , P5 ;  /* 0xff800000206a7808 */ /* 0x000fe40002800000 */
[----:B------:R-:W-:Y:S01]  /*42b0*/  FMNMX.FTZ R2, R104, R2, !PT ;  /* 0x0000000268027209 */ /* 0x000fe20007810000 */
[----:B------:R-:W-:Y:S01]  /*42c0*/  LDSM.16.MT88.4 R32, [R230+0x800] ;  /* 0x00080000e620783b */ /* 0x000fe20000004200 */
[----:B------:R-:W-:-:S02]  /*42d0*/  ISETP.GT.AND P5, PT, R0, 0x49, PT ;  /* 0x000000490000780c */ /* 0x000fc40003fa4270 */
[----:B------:R-:W-:Y:S02]  /*42e0*/  FSEL R87, R29, -INF , P0 ;  /* 0xff8000001d577808 */ /* 0x000fe40000000000 */
[----:B------:R-:W-:Y:S02]  /*42f0*/  FMNMX.FTZ R2, R106, R2, !PT ;  /* 0x000000026a027209 */ /* 0x000fe40007810000 */
[----:B------:R-:W-:Y:S02]  /*4300*/  ISETP.GT.AND P0, PT, R0, 0x50, PT ;  /* 0x000000500000780c */ /* 0x000fe40003f04270 */
[----:B------:R-:W-:Y:S02]  /*4310*/  FSEL R99, R28, -INF , P5 ;  /* 0xff8000001c637808 */ /* 0x000fe40002800000 */
[----:B------:R-:W-:Y:S01]  /*4320*/  FMNMX.FTZ R2, R87, R2, !PT ;  /* 0x0000000257027209 */ /* 0x000fe20007810000 */
[----:B------:R-:W-:Y:S01]  /*4330*/  LDSM.16.MT88.4 R28, [R228] ;  /* 0x00000000e41c783b */ /* 0x000fe20000004200 */
[----:B------:R-:W-:-:S02]  /*4340*/  ISETP.GT.AND P5, PT, R0, 0x51, PT ;  /* 0x000000510000780c */ /* 0x000fc40003fa4270 */
[----:B------:R-:W-:Y:S02]  /*4350*/  FSEL R94, R27, -INF , P0 ;  /* 0xff8000001b5e7808 */ /* 0x000fe40000000000 */
[----:B------:R-:W-:Y:S02]  /*4360*/  FMNMX.FTZ R2, R99, R2, !PT ;  /* 0x0000000263027209 */ /* 0x000fe40007810000 */
[----:B------:R-:W-:Y:S02]  /*4370*/  ISETP.GT.AND P0, PT, R0, 0x58, PT ;  /* 0x000000580000780c */ /* 0x000fe40003f04270 */
[----:B------:R-:W-:Y:S02]  /*4380*/  FSEL R88, R26, -INF , P5 ;  /* 0xff8000001a587808 */ /* 0x000fe40002800000 */
[----:B------:R-:W-:Y:S01]  /*4390*/  FMNMX.FTZ R2, R94, R2, !PT ;  /* 0x000000025e027209 */ /* 0x000fe20007810000 */
[----:B------:R-:W-:Y:S01]  /*43a0*/  LDSM.16.MT88.4 R24, [R224+0x800] ;  /* 0x00080000e018783b */ /* 0x000fe20000004200 */
[----:B-1----:R-:W-:-:S02]  /*43b0*/  FMNMX.FTZ R101, R101, R3, !PT ;  /* 0x0000000365657209 */ /* 0x002fc40007810000 */
[----:B------:R-:W-:Y:S02]  /*43c0*/  ISETP.GT.AND P5, PT, R0, 0x59, PT ;  /* 0x000000590000780c */ /* 0x000fe40003fa4270 */
[----:B------:R-:W-:Y:S01]  /*43d0*/  FSEL R157, R23, -INF , P0 ;  /* 0xff800000179d7808 */ /* 0x000fe20000000000 */
[----:B------:R-:W1:Y:S01]  /*43e0*/  SHFL.BFLY PT, R0, R101, 0x1, 0x1f ;  /* 0x0c201f0065007f89 */ /* 0x000e6200000e0000 */
[----:B------:R-:W-:Y:S02]  /*43f0*/  FMNMX.FTZ R100, R88, R2, !PT ;  /* 0x0000000258647209 */ /* 0x000fe40007810000 */
[----:B------:R-:W-:Y:S02]  /*4400*/  FSEL R158, R22, -INF , P5 ;  /* 0xff800000169e7808 */ /* 0x000fe40002800000 */
[----:B------:R-:W-:-:S04]  /*4410*/  FMNMX.FTZ R100, R157, R100, !PT ;  /* 0x000000649d647209 */ /* 0x000fc80007810000 */
[----:B------:R-:W-:-:S05]  /*4420*/  FMNMX.FTZ R100, R158, R100, !PT ;  /* 0x000000649e647209 */ /* 0x000fca0007810000 */
[----:B------:R-:W2:Y:S01]  /*4430*/  SHFL.BFLY PT, R2, R100, 0x2, 0x1f ;  /* 0x0c401f0064027f89 */ /* 0x000ea200000e0000 */
[----:B-1----:R-:W-:-:S04]  /*4440*/  FMNMX.FTZ R101, R101, R0, !PT ;  /* 0x0000000065657209 */ /* 0x002fc80007810000 */
[C---:B------:R-:W-:Y:S01]  /*4450*/  FSETP.NEU.FTZ.AND P0, PT, R101.reuse, -INF , PT ;  /* 0xff8000006500780b */ /* 0x040fe20003f1d000 */
[----:B------:R-:W-:-:S05]  /*4460*/  FMUL.FTZ R0, R101, c[0x0][0x2d0] ;  /* 0x0000b40065007a20 */ /* 0x000fca0000410000 */
[----:B------:R-:W-:Y:S02]  /*4470*/  FSEL R0, R0, RZ, P0 ;  /* 0x000000ff00007208 */ /* 0x000fe40000000000 */
[----:B--2---:R-:W-:-:S03]  /*4480*/  FMNMX.FTZ R100, R100, R2, !PT ;  /* 0x0000000264647209 */ /* 0x004fc60007810000 */
[--C-:B------:R-:W-:Y:S02]  /*4490*/  FFMA.FTZ R2, R4, c[0x0][0x2d0], -R0.reuse ;  /* 0x0000b40004027a23 */ /* 0x100fe40000010800 */
[----:B------:R-:W1:Y:S02]  /*44a0*/  SHFL.BFLY PT, R3, R100, 0x1, 0x1f ;  /* 0x0c201f0064037f89 */ /* 0x000e6400000e0000 */
[----:B------:R2:W-:Y:S02]  /*44b0*/  MUFU.EX2 R63, R2 ;  /* 0x00000002003f7308 */ /* 0x0005e40000000800 */
[----:B--2---:R-:W-:-:S06]  /*44c0*/  FFMA.FTZ R2, R5, c[0x0][0x2d0], -R0 ;  /* 0x0000b40005027a23 */ /* 0x004fcc0000010800 */
[----:B------:R2:W3:Y:S01]  /*44d0*/  MUFU.EX2 R62, R2 ;  /* 0x00000002003e7308 */ /* 0x0004e20000000800 */
[----:B-1----:R-:W-:Y:S01]  /*44e0*/  FMNMX.FTZ R100, R100, R3, !PT ;  /* 0x0000000364647209 */ /* 0x002fe20007810000 */
[----:B------:R-:W-:-:S03]  /*44f0*/  FFMA.FTZ R3, R17, c[0x0][0x2d0], -R0 ;  /* 0x0000b40011037a23 */ /* 0x000fc60000010800 */
[----:B------:R-:W-:-:S03]  /*4500*/  FSETP.NEU.FTZ.AND P0, PT, R100, -INF , PT ;  /* 0xff8000006400780b */ /* 0x000fc60003f1d000 */
[----:B------:R1:W-:Y:S01]  /*4510*/  MUFU.EX2 R97, R3 ;  /* 0x0000000300617308 */ /* 0x0003e20000000800 */
[----:B--2---:R-:W-:-:S07]  /*4520*/  FFMA.FTZ R2, R7, c[0x0][0x2d0], -R0 ;  /* 0x0000b40007027a23 */ /* 0x004fce0000010800 */
[----:B------:R2:W-:Y:S01]  /*4530*/  MUFU.EX2 R68, R2 ;  /* 0x0000000200447308 */ /* 0x0005e20000000800 */
[----:B-1----:R-:W-:-:S07]  /*4540*/  FFMA.FTZ R3, R18, c[0x0][0x2d0], -R0 ;  /* 0x0000b40012037a23 */ /* 0x002fce0000010800 */
[----:B------:R-:W-:Y:S01]  /*4550*/  MUFU.EX2 R81, R3 ;  /* 0x0000000300517308 */ /* 0x000fe20000000800 */
[----:B--2---:R-:W-:Y:S01]  /*4560*/  FFMA.FTZ R2, R8, c[0x0][0x2d0], -R0 ;  /* 0x0000b40008027a23 */ /* 0x004fe20000010800 */
[----:B---3--:R-:W-:-:S06]  /*4570*/  F2FP.BF16.PACK_AB R8, R62, R63 ;  /* 0x0000003f3e08723e */ /* 0x008fcc00000010ff */
[----:B------:R1:W-:Y:S02]  /*4580*/  MUFU.EX2 R150, R2 ;  /* 0x0000000200967308 */ /* 0x0003e40000000800 */
[----:B-1----:R-:W-:-:S06]  /*4590*/  FFMA.FTZ R2, R9, c[0x0][0x2d0], -R0 ;  /* 0x0000b40009027a23 */ /* 0x002fcc0000010800 */
[----:B------:R1:W-:Y:S02]  /*45a0*/  MUFU.EX2 R151, R2 ;  /* 0x0000000200977308 */ /* 0x0003e40000000800 */
[----:B-1----:R-:W-:-:S06]  /*45b0*/  FFMA.FTZ R2, R12, c[0x0][0x2d0], -R0 ;  /* 0x0000b4000c027a23 */ /* 0x002fcc0000010800 */
[----:B------:R1:W-:Y:S02]  /*45c0*/  MUFU.EX2 R214, R2 ;  /* 0x0000000200d67308 */ /* 0x0003e40000000800 */
[----:B-1----:R-:W-:-:S05]  /*45d0*/  FMUL.FTZ R2, R100, c[0x0][0x2d0] ;  /* 0x0000b40064027a20 */ /* 0x002fca0000410000 */
[----:B------:R-:W-:-:S05]  /*45e0*/  FSEL R2, R2, RZ, P0 ;  /* 0x000000ff02027208 */ /* 0x000fca0000000000 */
[--C-:B------:R-:W-:Y:S02]  /*45f0*/  FFMA.FTZ R3, R6, c[0x0][0x2d0], -R2.reuse ;  /* 0x0000b40006037a23 */ /* 0x100fe40000010802 */
[----:B------:R-:W1:Y:S02]  /*4600*/  LDSM.16.MT88.4 R4, [R224] ;  /* 0x00000000e004783b */ /* 0x000e640000004200 */
[----:B------:R2:W-:Y:S02]  /*4610*/  MUFU.EX2 R61, R3 ;  /* 0x00000003003d7308 */ /* 0x0005e40000000800 */
[----:B--2---:R-:W-:-:S06]  /*4620*/  FFMA.FTZ R3, R15, c[0x0][0x2d0], -R2 ;  /* 0x0000b4000f037a23 */ /* 0x004fcc0000010802 */
        /* <DEDUP_REMOVED lines=9> */
[----:B--2---:R-:W-:Y:S01]  /*46c0*/  FFMA.FTZ R3, R10, c[0x0][0x2d0], -R2 ;  /* 0x0000b4000a037a23 */ /* 0x004fe20000010802 */
[----:B------:R-:W-:-:S05]  /*46d0*/  F2FP.BF16.PACK_AB R10, R150, R68 ;  /* 0x00000044960a723e */ /* 0x000fca00000010ff */
[----:B------:R2:W3:Y:S02]  /*46e0*/  MUFU.EX2 R149, R3 ;  /* 0x0000000300957308 */ /* 0x0004e40000000800 */
[C---:B-1----:R-:W-:Y:S07]  /*46f0*/  HMMA.16816.F32.BF16 R20, R8.reuse, R4, RZ ;  /* 0x000000040814723c */ /* 0x042fee00000418ff */
[----:B------:R-:W-:Y:S01]  /*4700*/  F2FP.BF16.PACK_AB R4, R214, R151 ;  /* 0x00000097d604723e */ /* 0x000fe200000010ff */
[----:B------:R-:W-:Y:S01]  /*4710*/  HMMA.16816.F32.BF16 R12, R8, R28, RZ ;  /* 0x0000001c080c723c */ /* 0x000fe200000418ff */
[----:B--2---:R-:W-:Y:S01]  /*4720*/  FFMA.FTZ R3, R16, c[0x0][0x2d0], -R2 ;  /* 0x0000b40010037a23 */ /* 0x004fe20000010802 */
[----:B---3--:R-:W-:-:S03]  /*4730*/  F2FP.BF16.PACK_AB R5, R149, R148 ;  /* 0x000000949505723e */ /* 0x008fc600000010ff */
[----:B------:R1:W-:Y:S03]  /*4740*/  MUFU.EX2 R159, R3 ;  /* 0x00000003009f7308 */ /* 0x0003e60000000800 */
[----:B------:R-:W-:Y:S01]  /*4750*/  HMMA.16816.F32.BF16 R28, R8, R30, RZ ;  /* 0x0000001e081c723c */ /* 0x000fe200000418ff */
[----:B-1----:R-:W-:-:S07]  /*4760*/  FFMA.FTZ R3, R19, c[0x0][0x2d0], -R2 ;  /* 0x0000b40013037a23 */ /* 0x002fce0000010802 */
[----:B------:R-:W-:Y:S01]  /*4770*/  HMMA.16816.F32.BF16 R16, R8, R6, RZ ;  /* 0x000000060810723c */ /* 0x000fe200000418ff */
[----:B------:R-:W1:Y:S06]  /*4780*/  MUFU.EX2 R212, R3 ;  /* 0x0000000300d47308 */ /* 0x000e6c0000000800 */
[----:B------:R-:W-:Y:S02]  /*4790*/  F2FP.BF16.PACK_AB R6, R81, R97 ;  /* 0x000000615106723e */ /* 0x000fe400000010ff */
[----:B-1----:R-:W-:Y:S01]  /*47a0*/  F2FP.BF16.PACK_AB R7, R212, R159 ;  /* 0x0000009fd407723e */ /* 0x002fe200000010ff */
[----:B------:R-:W-:-:S06]  /*47b0*/  FADD.FTZ R3, R63, R62 ;  /* 0x0000003e3f037221 */ /* 0x000fcc0000010000 */
[C---:B------:R-:W-:Y:S08]  /*47c0*/  HMMA.16816.F32.BF16 R52, R4.reuse, R24, R20 ;  /* 0x000000180434723c */ /* 0x040ff00000041814 */
[----:B------:R-:W-:Y:S08]  /*47d0*/  HMMA.16816.F32.BF16 R216, R4, R26, R16 ;  /* 0x0000001a04d8723c */ /* 0x000ff00000041810 */
[----:B------:R-:W-:Y:S08]  /*47e0*/  HMMA.16816.F32.BF16 R24, R8, R44, RZ ;  /* 0x0000002c0818723c */ /* 0x000ff000000418ff */
[----:B------:R-:W-:Y:S01]  /*47f0*/  IMAD.MOV.U32 R75, RZ, RZ, R52 ;  /* 0x000000ffff4b7224 */ /* 0x000fe200078e0034 */
[----:B------:R-:W-:Y:S01]  /*4800*/  MOV R74, R53 ;  /* 0x00000035004a7202 */ /* 0x000fe20000000f00 */
[----:B------:R-:W-:Y:S01]  /*4810*/  IMAD.MOV.U32 R73, RZ, RZ, R54 ;  /* 0x000000ffff497224 */ /* 0x000fe200078e0036 */
[----:B------:R-:W-:Y:S01]  /*4820*/  HMMA.16816.F32.BF16 R220, R4, R48, R12 ;  /* 0x0000003004dc723c */ /* 0x000fe2000004180c */
[----:B------:R-:W-:-:S02]  /*4830*/  IMAD.MOV.U32 R72, RZ, RZ, R55 ;  /* 0x000000ffff487224 */ /* 0x000fc400078e0037 */
[----:B------:R-:W1:Y:S05]  /*4840*/  LDSM.16.MT88.4 R52, [R228+0x3000] ;  /* 0x00300000e434783b */ /* 0x000e6a0000004200 */
[----:B------:R-:W-:Y:S01]  /*4850*/  HMMA.16816.F32.BF16 R152, R4, R50, R28 ;  /* 0x000000320498723c */ /* 0x000fe2000004181c */
[----:B------:R-:W2:Y:S07]  /*4860*/  LDSM.16.MT88.4 R48, [R224+0x3800] ;  /* 0x00380000e030783b */ /* 0x000eae0000004200 */
[C---:B------:R-:W-:Y:S01]  /*4870*/  HMMA.16816.F32.BF16 R20, R8.reuse, R46, RZ ;  /* 0x0000002e0814723c */ /* 0x040fe200000418ff */
[----:B------:R-:W3:Y:S07]  /*4880*/  LDSM.16.MT88.4 R44, [R228+0x3800] ;  /* 0x00380000e42c783b */ /* 0x000eee0000004200 */
[----:B------:R-:W-:Y:S08]  /*4890*/  HMMA.16816.F32.BF16 R16, R8, R56, RZ ;  /* 0x000000380810723c */ /* 0x000ff000000418ff */
[----:B------:R-:W-:Y:S08]  /*48a0*/  HMMA.16816.F32.BF16 R208, R4, R40, R24 ;  /* 0x0000002804d0723c */ /* 0x000ff00000041818 */
[C---:B------:R-:W-:Y:S08]  /*48b0*/  HMMA.16816.F32.BF16 R28, R8.reuse, R36, RZ ;  /* 0x00000024081c723c */ /* 0x040ff000000418ff */
[C---:B------:R-:W-:Y:S01]  /*48c0*/  HMMA.16816.F32.BF16 R24, R8.reuse, R38, RZ ;  /* 0x000000260818723c */ /* 0x040fe200000418ff */
[----:B------:R-:W4:Y:S07]  /*48d0*/  LDSM.16.MT88.4 R36, [R230+0x3000] ;  /* 0x00300000e624783b */ /* 0x000f2e0000004200 */
[----:B------:R-:W-:Y:S01]  /*48e0*/  HMMA.16816.F32.BF16 R12, R8, R58, RZ ;  /* 0x0000003a080c723c */ /* 0x000fe200000418ff */
[----:B------:R-:W3:Y:S07]  /*48f0*/  LDSM.16.MT88.4 R56, [R227+0x3800] ;  /* 0x00380000e338783b */ /* 0x000eee0000004200 */
[C---:B------:R-:W-:Y:S01]  /*4900*/  HMMA.16816.F32.BF16 R144, R4.reuse, R42, R20 ;  /* 0x0000002a0490723c */ /* 0x040fe20000041814 */
[----:B------:R-:W3:Y:S07]  /*4910*/  LDSM.16.MT88.4 R40, [R224+0x6000] ;  /* 0x00600000e028783b */ /* 0x000eee0000004200 */
[----:B------:R-:W-:Y:S08]  /*4920*/  HMMA.16816.F32.BF16 R164, R4, R32, R16 ;  /* 0x0000002004a4723c */ /* 0x000ff00000041810 */
[C---:B-1----:R-:W-:Y:S07]  /*4930*/  HMMA.16816.F32.BF16 R20, R8.reuse, R52, RZ ;  /* 0x000000340814723c */ /* 0x042fee00000418ff */
[----:B------:R-:W-:Y:S01]  /*4940*/  MOV R53, R106 ;  /* 0x0000006a00357202 */ /* 0x000fe20000000f00 */
[----:B------:R-:W-:Y:S01]  /*4950*/  HMMA.16816.F32.BF16 R16, R8, R54, RZ ;  /* 0x000000360810723c */ /* 0x000fe200000418ff */
[----:B------:R-:W-:-:S06]  /*4960*/  IMAD.MOV.U32 R52, RZ, RZ, R105 ;  /* 0x000000ffff347224 */ /* 0x000fcc00078e0069 */
[----:B------:R-:W-:Y:S01]  /*4970*/  IMAD.MOV.U32 R55, RZ, RZ, R104 ;  /* 0x000000ffff377224 */ /* 0x000fe200078e0068 */
[----:B--2---:R-:W-:Y:S01]  /*4980*/  HMMA.16816.F32.BF16 R136, R4, R48, R28 ;  /* 0x000000300488723c */ /* 0x004fe2000004181c */
[----:B------:R-:W1:Y:S01]  /*4990*/  LDSM.16.MT88.4 R28, [R230+0x3800] ;  /* 0x00380000e61c783b */ /* 0x000e620000004200 */
[----:B------:R-:W-:-:S05]  /*49a0*/  MOV R54, R99 ;  /* 0x0000006300367202 */ /* 0x000fca0000000f00 */
[----:B------:R-:W-:Y:S01]  /*49b0*/  IMAD.MOV.U32 R48, RZ, RZ, R82 ;  /* 0x000000ffff307224 */ /* 0x000fe200078e0052 */
[----:B------:R-:W-:Y:S01]  /*49c0*/  HMMA.16816.F32.BF16 R140, R4, R34, R12 ;  /* 0x00000022048c723c */ /* 0x000fe2000004180c */
[----:B------:R-:W2:Y:S01]  /*49d0*/  LDSM.16.MT88.4 R32, [R224+0x6800] ;  /* 0x00680000e020783b */ /* 0x000ea20000004200 */
[----:B------:R-:W-:Y:S01]  /*49e0*/  MOV R49, R213 ;  /* 0x000000d500317202 */ /* 0x000fe20000000f00 */
[----:B------:R-:W-:-:S05]  /*49f0*/  FADD.FTZ R213, R61, R60 ;  /* 0x0000003c3dd57221 */ /* 0x000fca0000010000 */
[----:B------:R-:W-:Y:S07]  /*4a00*/  HMMA.16816.F32.BF16 R12, R8, R64, RZ ;  /* 0x00000040080c723c */ /* 0x000fee00000418ff */
[----:B------:R-:W-:Y:S01]  /*4a10*/  MOV R65, R93 ;  /* 0x0000005d00417202 */ /* 0x000fe20000000f00 */
[----:B---3--:R-:W-:Y:S01]  /*4a20*/  HMMA.16816.F32.BF16 R124, R4, R44, R20 ;  /* 0x0000002c047c723c */ /* 0x008fe20000041814 */
[----:B------:R-:W-:-:S06]  /*4a30*/  IMAD.MOV.U32 R64, RZ, RZ, R97 ;  /* 0x000000ffff407224 */ /* 0x000fcc00078e0061 */
[----:B------:R-:W-:Y:S01]  /*4a40*/  IMAD.MOV.U32 R44, RZ, RZ, R135 ;  /* 0x000000ffff2c7224 */ /* 0x000fe200078e0087 */
[----:B------:R-:W-:Y:S01]  /*4a50*/  HMMA.16816.F32.BF16 R116, R4, R46, R16 ;  /* 0x0000002e0474723c */ /* 0x000fe20000041810 */
[----:B------:R-:W-:-:S06]  /*4a60*/  IMAD.MOV.U32 R45, RZ, RZ, R98 ;  /* 0x000000ffff2d7224 */ /* 0x000fcc00078e0062 */
[----:B------:R-:W-:Y:S01]  /*4a70*/  MOV R47, R134 ;  /* 0x00000086002f7202 */ /* 0x000fe20000000f00 */
[----:B----4-:R-:W-:Y:S01]  /*4a80*/  HMMA.16816.F32.BF16 R20, R8, R36, RZ ;  /* 0x000000240814723c */ /* 0x010fe200000418ff */
[----:B------:R-:W-:-:S07]  /*4a90*/  IMAD.MOV.U32 R46, RZ, RZ, R96 ;  /* 0x000000ffff2e7224 */ /* 0x000fce00078e0060 */
[----:B------:R-:W-:Y:S01]  /*4aa0*/  HMMA.16816.F32.BF16 R16, R8, R38, RZ ;  /* 0x000000260810723c */ /* 0x000fe200000418ff */
[----:B------:R-:W3:Y:S07]  /*4ab0*/  LDSM.16.MT88.4 R36, [R228+0x6000] ;  /* 0x00600000e424783b */ /* 0x000eee0000004200 */
[----:B------:R-:W-:Y:S07]  /*4ac0*/  HMMA.16816.F32.BF16 R132, R4, R56, R12 ;  /* 0x000000380484723c */ /* 0x000fee000004180c */
[----:B------:R-:W-:Y:S01]  /*4ad0*/  IMAD.MOV.U32 R57, RZ, RZ, R212 ;  /* 0x000000ffff397224 */ /* 0x000fe200078e00d4 */
[----:B------:R-:W-:Y:S01]  /*4ae0*/  HMMA.16816.F32.BF16 R12, R8, R40, RZ ;  /* 0x00000028080c723c */ /* 0x000fe200000418ff */
[----:B------:R-:W-:-:S02]  /*4af0*/  FADD.FTZ R212, R68, R3 ;  /* 0x0000000344d47221 */ /* 0x000fc40000010000 */
[----:B------:R-:W-:Y:S02]  /*4b00*/  FFMA.FTZ R3, R76, c[0x0][0x2d0], -R0 ;  /* 0x0000b4004c037a23 */ /* 0x000fe40000010800 */
[----:B------:R-:W-:Y:S02]  /*4b10*/  IMAD.MOV.U32 R56, RZ, RZ, R156 ;  /* 0x000000ffff387224 */ /* 0x000fe400078e009c */
[----:B------:R-:W-:Y:S01]  /*4b20*/  IMAD.MOV.U32 R41, RZ, RZ, R90 ;  /* 0x000000ffff297224 */ /* 0x000fe200078e005a */
[C---:B-1----:R-:W-:Y:S01]  /*4b30*/  HMMA.16816.F32.BF16 R128, R4.reuse, R28, R20 ;  /* 0x0000001c0480723c */ /* 0x042fe20000041814 */
[----:B------:R-:W1:Y:S01]  /*4b40*/  LDSM.16.MT88.4 R20, [R228+0x6800] ;  /* 0x00680000e414783b */ /* 0x000e620000004200 */
[----:B------:R4:W-:Y:S05]  /*4b50*/  MUFU.EX2 R76, R3 ;  /* 0x00000003004c7308 */ /* 0x0009ea0000000800 */
[----:B------:R-:W-:Y:S01]  /*4b60*/  IMAD.MOV.U32 R28, RZ, RZ, R75 ;  /* 0x000000ffff1c7224 */ /* 0x000fe200078e004b */
[----:B------:R-:W-:Y:S01]  /*4b70*/  HMMA.16816.F32.BF16 R120, R4, R50, R24 ;  /* 0x000000320478723c */ /* 0x000fe20000041818 */
[----:B------:R-:W-:-:S06]  /*4b80*/  IMAD.MOV.U32 R29, RZ, RZ, R74 ;  /* 0x000000ffff1d7224 */ /* 0x000fcc00078e004a */
[----:B------:R-:W-:Y:S01]  /*4b90*/  IMAD.MOV.U32 R51, RZ, RZ, R83 ;  /* 0x000000ffff337224 */ /* 0x000fe200078e0053 */
[----:B------:R-:W-:Y:S01]  /*4ba0*/  HMMA.16816.F32.BF16 R24, R8, R66, RZ ;  /* 0x000000420818723c */ /* 0x000fe200000418ff */
[----:B----4-:R-:W-:-:S04]  /*4bb0*/  FFMA.FTZ R3, R78, c[0x0][0x2d0], -R0 ;  /* 0x0000b4004e037a23 */ /* 0x010fc80000010800 */
[----:B------:R4:W1:Y:S02]  /*4bc0*/  MUFU.EX2 R78, R3 ;  /* 0x00000003004e7308 */ /* 0x0008640000000800 */
[----:B------:R-:W-:Y:S01]  /*4bd0*/  MOV R67, R95 ;  /* 0x0000005f00437202 */ /* 0x000fe20000000f00 */
[----:B--2---:R-:W-:Y:S01]  /*4be0*/  HMMA.16816.F32.BF16 R108, R4, R32, R12 ;  /* 0x00000020046c723c */ /* 0x004fe2000004180c */
[----:B------:R-:W-:-:S05]  /*4bf0*/  IMAD.MOV.U32 R66, RZ, RZ, R94 ;  /* 0x000000ffff427224 */ /* 0x000fca00078e005e */
[----:B------:R-:W-:Y:S01]  /*4c00*/  MOV R68, R66 ;  /* 0x0000004200447202 */ /* 0x000fe20000000f00 */
[----:B------:R-:W-:Y:S01]  /*4c10*/  IMAD.MOV.U32 R66, RZ, RZ, R44 ;  /* 0x000000ffff427224 */ /* 0x000fe200078e002c */
[----:B---3--:R-:W-:Y:S01]  /*4c20*/  HMMA.16816.F32.BF16 R12, R8, R36, RZ ;  /* 0x00000024080c723c */ /* 0x008fe200000418ff */
[----:B------:R-:W-:Y:S02]  /*4c30*/  IMAD.MOV.U32 R44, RZ, RZ, R52 ;  /* 0x000000ffff2c7224 */ /* 0x000fe400078e0034 */
[----:B----4-:R-:W-:-:S05]  /*4c40*/  FFMA.FTZ R3, R84, c[0x0][0x2d0], -R0 ;  /* 0x0000b40054037a23 */ /* 0x010fca0000010800 */
[C---:B------:R-:W-:Y:S07]  /*4c50*/  HMMA.16816.F32.BF16 R104, R4.reuse, R30, R16 ;  /* 0x0000001e0468723c */ /* 0x040fee0000041810 */
[----:B------:R-:W-:Y:S01]  /*4c60*/  MOV R30, R73 ;  /* 0x00000049001e7202 */ /* 0x000fe20000000f00 */
[----:B------:R-:W-:Y:S01]  /*4c70*/  HMMA.16816.F32.BF16 R112, R4, R58, R24 ;  /* 0x0000003a0470723c */ /* 0x000fe20000041818 */
[----:B------:R-:W2:Y:S01]  /*4c80*/  LDSM.16.MT88.4 R24, [R227+0x6000] ;  /* 0x00600000e318783b */ /* 0x000ea20000004200 */
[----:B------:R-:W-:-:S05]  /*4c90*/  IMAD.MOV.U32 R31, RZ, RZ, R72 ;  /* 0x000000ffff1f7224 */ /* 0x000fca00078e0048 */
[----:B------:R-:W-:Y:S01]  /*4ca0*/  MOV R59, R87 ;  /* 0x00000057003b7202 */ /* 0x000fe20000000f00 */
[----:B------:R-:W-:Y:S07]  /*4cb0*/  HMMA.16816.F32.BF16 R16, R8, R42, RZ ;  /* 0x0000002a0810723c */ /* 0x000fee00000418ff */
[----:B------:R-:W-:Y:S02]  /*4cc0*/  IMAD.MOV.U32 R42, RZ, RZ, R92 ;  /* 0x000000ffff2a7224 */ /* 0x000fe400078e005c */
[----:B-1----:R-:W-:Y:S01]  /*4cd0*/  HMMA.16816.F32.BF16 R92, R4, R20, R12 ;  /* 0x00000014045c723c */ /* 0x002fe2000004180c */
[----:B------:R-:W-:-:S06]  /*4ce0*/  IMAD.MOV.U32 R43, RZ, RZ, R88 ;  /* 0x000000ffff2b7224 */ /* 0x000fcc00078e0058 */
[----:B------:R-:W-:Y:S01]  /*4cf0*/  MOV R21, R89 ;  /* 0x0000005900157202 */ /* 0x000fe20000000f00 */
[----:B------:R-:W-:Y:S01]  /*4d00*/  HMMA.16816.F32.BF16 R12, R8, R38, RZ ;  /* 0x00000026080c723c */ /* 0x000fe200000418ff */
[----:B------:R-:W-:-:S07]  /*4d10*/  IMAD.MOV.U32 R20, RZ, RZ, R91 ;  /* 0x000000ffff147224 */ /* 0x000fce00078e005b */
[C---:B------:R-:W-:Y:S01]  /*4d20*/  HMMA.16816.F32.BF16 R96, R4.reuse, R34, R16 ;  /* 0x000000220460723c */ /* 0x040fe20000041810 */
[----:B------:R-:W1:Y:S11]  /*4d30*/  LDSM.16.MT88.4 R16, [R227+0x6800] ;  /* 0x00680000e310783b */ /* 0x000e760000004200 */
[----:B------:R-:W-:Y:S04]  /*4d40*/  @!UPT UIADD3 URZ, URZ, URZ, URZ ;  /* 0x0000003f3f3ff290 */ /* 0x000fe8000fffe03f */
[----:B------:R-:W-:Y:S07]  /*4d50*/  HMMA.16816.F32.BF16 R88, R4, R22, R12 ;  /* 0x000000160458723c */ /* 0x000fee000004180c */
[----:B------:R-:W-:Y:S01]  /*4d60*/  IMAD.MOV.U32 R23, RZ, RZ, R80 ;  /* 0x000000ffff177224 */ /* 0x000fe200078e0050 */
[----:B--2---:R-:W-:Y:S01]  /*4d70*/  HMMA.16816.F32.BF16 R12, R8, R24, RZ ;  /* 0x00000018080c723c */ /* 0x004fe200000418ff */
[----:B------:R-:W-:Y:S01]  /*4d80*/  MOV R22, R81 ;  /* 0x0000005100167202 */ /* 0x000fe20000000f00 */
[----:B------:R2:W-:Y:S05]  /*4d90*/  MUFU.EX2 R25, R3 ;  /* 0x0000000300197308 */ /* 0x0005ea0000000800 */
[----:B------:R-:W-:-:S02]  /*4da0*/  IMAD.MOV.U32 R24, RZ, RZ, R57 ;  /* 0x000000ffff187224 */ /* 0x000fc400078e0039 */
[----:B--2---:R-:W-:-:S04]  /*4db0*/  FFMA.FTZ R3, R79, c[0x0][0x2d0], -R0 ;  /* 0x0000b4004f037a23 */ /* 0x004fc80000010800 */
[----:B------:R2:W-:Y:S11]  /*4dc0*/  MUFU.EX2 R156, R3 ;  /* 0x00000003009c7308 */ /* 0x0005f60000000800 */
[----:B-1----:R-:W-:Y:S08]  /*4dd0*/  HMMA.16816.F32.BF16 R80, R4, R16, R12 ;  /* 0x000000100450723c */ /* 0x002ff0000004180c */
[----:B------:R-:W-:Y:S01]  /*4de0*/  HMMA.16816.F32.BF16 R12, R8, R26, RZ ;  /* 0x0000001a080c723c */ /* 0x000fe200000418ff */
[----:B--2---:R-:W-:-:S06]  /*4df0*/  FFMA.FTZ R3, R77, c[0x0][0x2d0], -R2 ;  /* 0x0000b4004d037a23 */ /* 0x004fcc0000010802 */
[----:B------:R-:W-:Y:S01]  /*4e00*/  MOV R27, R56 ;  /* 0x00000038001b7202 */ /* 0x000fe20000000f00 */
[----:B------:R-:W-:Y:S01]  /*4e10*/  IMAD.MOV.U32 R26, RZ, RZ, R59 ;  /* 0x000000ffff1a7224 */ /* 0x000fe200078e003b */
[----:B------:R1:W-:Y:S11]  /*4e20*/  MUFU.EX2 R77, R3 ;  /* 0x00000003004d7308 */ /* 0x0003f60000000800 */
[----:B------:R-:W-:Y:S04]  /*4e30*/  @!UPT UIADD3 URZ, URZ, URZ, URZ ;  /* 0x0000003f3f3ff290 */ /* 0x000fe8000fffe03f */
[----:B------:R-:W-:Y:S01]  /*4e40*/  HMMA.16816.F32.BF16 R72, R4, R18, R12 ;  /* 0x000000120448723c */ /* 0x000fe2000004180c */
[----:B------:R-:W2:Y:S01]  /*4e50*/  LDSM.16.MT88.4 R12, [R230+0x6000] ;  /* 0x00600000e60c783b */ /* 0x000ea20000004200 */
[----:B-1----:R-:W-:-:S04]  /*4e60*/  FFMA.FTZ R3, R71, c[0x0][0x2d0], -R2 ;  /* 0x0000b40047037a23 */ /* 0x002fc80000010802 */
[----:B------:R1:W3:Y:S02]  /*4e70*/  MUFU.EX2 R50, R3 ;  /* 0x0000000300327308 */ /* 0x0002e40000000800 */
[----:B-1----:R-:W-:-:S06]  /*4e80*/  FFMA.FTZ R3, R70, c[0x0][0x2d0], -R2 ;  /* 0x0000b40046037a23 */ /* 0x002fcc0000010802 */
[----:B------:R1:W-:Y:S01]  /*4e90*/  MUFU.EX2 R87, R3 ;  /* 0x0000000300577308 */ /* 0x0003e20000000800 */
[----:B--2---:R-:W-:Y:S01]  /*4ea0*/  HMMA.16816.F32.BF16 R16, R8, R12, RZ ;  /* 0x0000000c0810723c */ /* 0x004fe200000418ff */
[----:B-1----:R-:W-:-:S06]  /*4eb0*/  FFMA.FTZ R3, R69, c[0x0][0x2d0], -R2 ;  /* 0x0000b40045037a23 */ /* 0x002fcc0000010802 */
[----:B------:R1:W2:Y:S01]  /*4ec0*/  MUFU.EX2 R40, R3 ;  /* 0x0000000300287308 */ /* 0x0002a20000000800 */
[----:B------:R-:W-:Y:S01]  /*4ed0*/  HMMA.16816.F32.BF16 R8, R8, R14, RZ ;  /* 0x0000000e0808723c */ /* 0x000fe200000418ff */
[----:B------:R-:W4:Y:S01]  /*4ee0*/  LDSM.16.MT88.4 R12, [R230+0x6800] ;  /* 0x00680000e60c783b */ /* 0x000f220000004200 */
[----:B-1----:R-:W-:-:S05]  /*4ef0*/  MOV R3, R44 ;  /* 0x0000002c00037202 */ /* 0x002fca0000000f00 */
[----:B------:R-:W-:-:S09]  /*4f00*/  FFMA.FTZ R3, R3, c[0x0][0x2d0], -R0 ;  /* 0x0000b40003037a23 */ /* 0x000fd20000010800 */
[C---:B----4-:R-:W-:Y:S07]  /*4f10*/  HMMA.16816.F32.BF16 R36, R4.reuse, R12, R16 ;  /* 0x0000000c0424723c */ /* 0x050fee0000041810 */
[----:B------:R-:W-:Y:S01]  /*4f20*/  MOV R18, R23 ;  /* 0x0000001700127202 */ /* 0x000fe20000000f00 */
[----:B------:R-:W-:Y:S01]  /*4f30*/  HMMA.16816.F32.BF16 R12, R4, R14, R8 ;  /* 0x0000000e040c723c */ /* 0x000fe20000041808 */
[----:B------:R-:W1:Y:S01]  /*4f40*/  LDSM.16.MT88.4 R8, [R224+0x1000] ;  /* 0x00100000e008783b */ /* 0x000e620000004200 */
[----:B------:R-:W-:-:S02]  /*4f50*/  IMAD.MOV.U32 R23, RZ, RZ, R21 ;  /* 0x000000ffff177224 */ /* 0x000fc400078e0015 */
[----:B------:R-:W-:Y:S02]  /*4f60*/  IMAD.MOV.U32 R21, RZ, RZ, R43 ;  /* 0x000000ffff157224 */ /* 0x000fe400078e002b */
[----:B------:R-:W-:Y:S01]  /*4f70*/  IMAD.MOV.U32 R19, RZ, RZ, R41 ;  /* 0x000000ffff137224 */ /* 0x000fe200078e0029 */
[----:B------:R-:W-:Y:S01]  /*4f80*/  F2FP.BF16.PACK_AB R4, R78, R76 ;  /* 0x0000004c4e04723e */ /* 0x000fe200000010ff */
[----:B------:R-:W-:Y:S01]  /*4f90*/  IMAD.MOV.U32 R43, RZ, RZ, R46 ;  /* 0x000000ffff2b7224 */ /* 0x000fe200078e002e */
[----:B---3--:R-:W-:Y:S01]  /*4fa0*/  F2FP.BF16.PACK_AB R5, R50, R77 ;  /* 0x0000004d3205723e */ /* 0x008fe200000010ff */
[----:B------:R-:W-:Y:S01]  /*4fb0*/  IMAD.MOV.U32 R79, RZ, RZ, R23 ;  /* 0x000000ffff4f7224 */ /* 0x000fe200078e0017 */
[----:B------:R-:W-:Y:S02]  /*4fc0*/  F2FP.BF16.PACK_AB R6, R156, R25 ;  /* 0x000000199c06723e */ /* 0x000fe400000010ff */
[----:B--2---:R-:W-:Y:S02]  /*4fd0*/  F2FP.BF16.PACK_AB R7, R40, R87 ;  /* 0x000000572807723e */ /* 0x004fe400000010ff */
[----:B------:R-:W-:Y:S01]  /*4fe0*/  MOV R41, R47 ;  /* 0x0000002f00297202 */ /* 0x000fe20000000f00 */
[----:B------:R-:W-:Y:S01]  /*4ff0*/  IMAD.MOV.U32 R47, RZ, RZ, R55 ;  /* 0x000000ffff2f7224 */ /* 0x000fe200078e0037 */
[----:B------:R-:W-:-:S03]  /*5000*/  MOV R46, R54 ;  /* 0x00000036002e7202 */ /* 0x000fc60000000f00 */
[C---:B-1----:R-:W-:Y:S08]  /*5010*/  HMMA.16816.F32.BF16 R60, R4.reuse, R8, R28 ;  /* 0x00000008043c723c */ /* 0x042ff0000004181c */
[----:B------:R-:W-:Y:S01]  /*5020*/  HMMA.16816.F32.BF16 R32, R4, R10, R216 ;  /* 0x0000000a0420723c */ /* 0x000fe200000418d8 */
[----:B------:R-:W1:Y:S06]  /*5030*/  LDSM.16.MT88.4 R8, [R228+0x1000] ;  /* 0x00100000e408783b */ /* 0x000e6c0000004200 */
[----:B------:R-:W-:Y:S01]  /*5040*/  IMAD.MOV.U32 R219, RZ, RZ, R21 ;  /* 0x000000ffffdb7224 */ /* 0x000fe200078e0015 */
[----:B------:R-:W-:Y:S01]  /*5050*/  MOV R218, R68 ;  /* 0x0000004400da7202 */ /* 0x000fe20000000f00 */
[----:B------:R-:W-:-:S02]  /*5060*/  IMAD.MOV.U32 R216, RZ, RZ, R46 ;  /* 0x000000ffffd87224 */ /* 0x000fc400078e002e */
[----:B------:R-:W-:Y:S01]  /*5070*/  IMAD.MOV.U32 R217, RZ, RZ, R47 ;  /* 0x000000ffffd97224 */ /* 0x000fe200078e002f */
[C---:B-1----:R-:W-:Y:S07]  /*5080*/  HMMA.16816.F32.BF16 R56, R4.reuse, R8, R220 ;  /* 0x000000080438723c */ /* 0x042fee00000418dc */
[----:B------:R-:W-:Y:S01]  /*5090*/  MOV R221, R40 ;  /* 0x0000002800dd7202 */ /* 0x000fe20000000f00 */
[----:B------:R-:W-:Y:S01]  /*50a0*/  HMMA.16816.F32.BF16 R28, R4, R10, R152 ;  /* 0x0000000a041c723c */ /* 0x000fe20000041898 */
[----:B------:R-:W1:Y:S01]  /*50b0*/  LDSM.16.MT88.4 R8, [R227+0x1000] ;  /* 0x00100000e308783b */ /* 0x000e620000004200 */
[----:B------:R-:W-:-:S02]  /*50c0*/  IMAD.MOV.U32 R220, RZ, RZ, R41 ;  /* 0x000000ffffdc7224 */ /* 0x000fc400078e0029 */
[----:B------:R-:W-:Y:S02]  /*50d0*/  IMAD.MOV.U32 R222, RZ, RZ, R64 ;  /* 0x000000ffffde7224 */ /* 0x000fe400078e0040 */
[----:B------:R-:W-:Y:S02]  /*50e0*/  IMAD.MOV.U32 R223, RZ, RZ, R87 ;  /* 0x000000ffffdf7224 */ /* 0x000fe400078e0057 */
[----:B------:R-:W-:Y:S02]  /*50f0*/  IMAD.MOV.U32 R152, RZ, RZ, R22 ;  /* 0x000000ffff987224 */ /* 0x000fe400078e0016 */
[----:B------:R-:W-:Y:S01]  /*5100*/  IMAD.MOV.U32 R22, RZ, RZ, R20 ;  /* 0x000000ffff167224 */ /* 0x000fe200078e0014 */
[----:B------:R-:W-:Y:S01]  /*5110*/  MOV R20, R42 ;  /* 0x0000002a00147202 */ /* 0x000fe20000000f00 */
[----:B------:R-:W-:Y:S02]  /*5120*/  IMAD.MOV.U32 R42, RZ, RZ, R67 ;  /* 0x000000ffff2a7224 */ /* 0x000fe400078e0043 */
[----:B------:R-:W-:Y:S01]  /*5130*/  IMAD.MOV.U32 R67, RZ, RZ, R45 ;  /* 0x000000ffff437224 */ /* 0x000fe200078e002d */
[----:B------:R-:W-:Y:S01]  /*5140*/  MOV R45, R53 ;  /* 0x00000035002d7202 */ /* 0x000fe20000000f00 */
[----:B------:R-:W-:-:S03]  /*5150*/  IMAD.MOV.U32 R154, RZ, RZ, R66 ;  /* 0x000000ffff9a7224 */ /* 0x000fc600078e0042 */
[----:B------:R-:W-:Y:S01]  /*5160*/  MOV R155, R67 ;  /* 0x00000043009b7202 */ /* 0x000fe20000000f00 */
[----:B------:R-:W-:Y:S01]  /*5170*/  IMAD.MOV.U32 R153, RZ, RZ, R45 ;  /* 0x000000ffff997224 */ /* 0x000fe200078e002d */
[----:B-1----:R-:W-:Y:S07]  /*5180*/  HMMA.16816.F32.BF16 R52, R4, R8, R208 ;  /* 0x000000080434723c */ /* 0x002fee00000418d0 */
[----:B------:R-:W-:Y:S01]  /*5190*/  IMAD.MOV.U32 R211, RZ, RZ, R26 ;  /* 0x000000ffffd37224 */ /* 0x000fe200078e001a */
[----:B------:R-:W-:Y:S01]  /*51a0*/  MOV R209, R24 ;  /* 0x0000001800d17202 */ /* 0x000fe20000000f00 */
[----:B------:R-:W-:-:S02]  /*51b0*/  IMAD.MOV.U32 R210, RZ, RZ, R27 ;  /* 0x000000ffffd27224 */ /* 0x000fc400078e001b */
[----:B------:R-:W-:Y:S02]  /*51c0*/  IMAD.MOV.U32 R208, RZ, RZ, R25 ;  /* 0x000000ffffd07224 */ /* 0x000fe400078e0019 */
[----:B------:R-:W-:Y:S01]  /*51d0*/  HMMA.16816.F32.BF16 R24, R4, R10, R144 ;  /* 0x0000000a0418723c */ /* 0x000fe20000041890 */
[----:B------:R-:W1:Y:S06]  /*51e0*/  LDSM.16.MT88.4 R8, [R230+0x1000] ;  /* 0x00100000e608783b */ /* 0x000e6c0000004200 */
[----:B------:R-:W-:Y:S01]  /*51f0*/  IMAD.MOV.U32 R147, RZ, RZ, R50 ;  /* 0x000000ffff937224 */ /* 0x000fe200078e0032 */
[----:B------:R-:W-:Y:S01]  /*5200*/  MOV R146, R51 ;  /* 0x0000003300927202 */ /* 0x000fe20000000f00 */
[----:B------:R-:W-:-:S02]  /*5210*/  IMAD.MOV.U32 R145, RZ, RZ, R48 ;  /* 0x000000ffff917224 */ /* 0x000fc400078e0030 */
[----:B------:R-:W-:Y:S02]  /*5220*/  IMAD.MOV.U32 R144, RZ, RZ, R49 ;  /* 0x000000ffff907224 */ /* 0x000fe400078e0031 */
[C---:B-1----:R-:W-:Y:S07]  /*5230*/  HMMA.16816.F32.BF16 R48, R4.reuse, R8, R164 ;  /* 0x000000080430723c */ /* 0x042fee00000418a4 */
[----:B------:R-:W-:Y:S01]  /*5240*/  IMAD.MOV.U32 R166, RZ, RZ, R22 ;  /* 0x000000ffffa67224 */ /* 0x000fe200078e0016 */
[----:B------:R-:W-:Y:S01]  /*5250*/  MOV R164, R20 ;  /* 0x0000001400a47202 */ /* 0x000fe20000000f00 */
[----:B------:R-:W-:Y:S01]  /*5260*/  IMAD.MOV.U32 R165, RZ, RZ, R42 ;  /* 0x000000ffffa57224 */ /* 0x000fe200078e002a */
[----:B------:R-:W-:Y:S01]  /*5270*/  HMMA.16816.F32.BF16 R20, R4, R10, R140 ;  /* 0x0000000a0414723c */ /* 0x000fe2000004188c */
[----:B------:R-:W1:Y:S01]  /*5280*/  LDSM.16.MT88.4 R8, [R224+0x4000] ;  /* 0x00400000e008783b */ /* 0x000e620000004200 */
[----:B------:R-:W-:-:S05]  /*5290*/  MOV R167, R18 ;  /* 0x0000001200a77202 */ /* 0x000fca0000000f00 */
[----:B------:R-:W-:Y:S01]  /*52a0*/  IMAD.MOV.U32 R143, RZ, RZ, R19 ;  /* 0x000000ffff8f7224 */ /* 0x000fe200078e0013 */
[----:B------:R-:W-:Y:S01]  /*52b0*/  MOV R140, R65 ;  /* 0x00000041008c7202 */ /* 0x000fe20000000f00 */
[----:B------:R-:W-:Y:S02]  /*52c0*/  IMAD.MOV.U32 R142, RZ, RZ, R43 ;  /* 0x000000ffff8e7224 */ /* 0x000fe400078e002b */
[----:B------:R-:W-:Y:S01]  /*52d0*/  IMAD.MOV.U32 R141, RZ, RZ, R86 ;  /* 0x000000ffff8d7224 */ /* 0x000fe200078e0056 */
[C---:B-1----:R-:W-:Y:S07]  /*52e0*/  HMMA.16816.F32.BF16 R40, R4.reuse, R8, R136 ;  /* 0x000000080428723c */ /* 0x042fee0000041888 */
[----:B------:R-:W-:Y:S01]  /*52f0*/  MOV R139, R85 ;  /* 0x00000055008b7202 */ /* 0x000fe20000000f00 */
[----:B------:R-:W-:Y:S01]  /*5300*/  HMMA.16816.F32.BF16 R16, R4, R10, R120 ;  /* 0x0000000a0410723c */ /* 0x000fe20000041878 */
[----:B------:R-:W1:Y:S03]  /*5310*/  LDSM.16.MT88.4 R8, [R228+0x4000] ;  /* 0x00400000e408783b */ /* 0x000e660000004200 */
[----:B------:R-:W-:-:S02]  /*5320*/  IMAD.MOV.U32 R138, RZ, RZ, R139 ;  /* 0x000000ffff8a7224 */ /* 0x000fc400078e008b */
[----:B------:R-:W-:Y:S01]  /*5330*/  IMAD.MOV.U32 R139, RZ, RZ, R140 ;  /* 0x000000ffff8b7224 */ /* 0x000fe200078e008c */
[----:B------:R-:W-:Y:S01]  /*5340*/  MOV R140, R141 ;  /* 0x0000008d008c7202 */ /* 0x000fe20000000f00 */
[----:B------:R-:W-:Y:S02]  /*5350*/  IMAD.MOV.U32 R141, RZ, RZ, R142 ;  /* 0x000000ffff8d7224 */ /* 0x000fe400078e008e */
[----:B------:R-:W-:Y:S01]  /*5360*/  IMAD.MOV.U32 R142, RZ, RZ, R143 ;  /* 0x000000ffff8e7224 */ /* 0x000fe200078e008f */
[----:B------:R-:W-:Y:S01]  /*5370*/  MOV R143, R164 ;  /* 0x000000a4008f7202 */ /* 0x000fe20000000f00 */
[----:B------:R-:W-:Y:S02]  /*5380*/  IMAD.MOV.U32 R164, RZ, RZ, R166 ;  /* 0x000000ffffa47224 */ /* 0x000fe400078e00a6 */
[----:B------:R-:W-:Y:S01]  /*5390*/  IMAD.MOV.U32 R166, RZ, RZ, R167 ;  /* 0x000000ffffa67224 */ /* 0x000fe200078e00a7 */
[----:B------:R-:W-:Y:S01]  /*53a0*/  MOV R167, R144 ;  /* 0x0000009000a77202 */ /* 0x000fe20000000f00 */
        /* <DEDUP_REMOVED lines=9> */
[--C-:B------:R-:W-:Y:S01]  /*5440*/  FFMA.FTZ R79, R79, c[0x0][0x2d0], -R0.reuse ;  /* 0x0000b4004f4f7a23 */ /* 0x100fe20000010800 */
[----:B------:R2:W5:Y:S01]  /*5450*/  LDL.LU R159, [R1+0x80] ;  /* 0x00008000019f7983 */ /* 0x0005620000300800 */
[C---:B-1----:R-:W-:Y:S08]  /*5460*/  HMMA.16816.F32.BF16 R44, R4.reuse, R8, R124 ;  /* 0x00000008042c723c */ /* 0x042ff0000004187c */
[C---:B------:R-:W-:Y:S01]  /*5470*/  HMMA.16816.F32.BF16 R64, R4.reuse, R10, R116 ;  /* 0x0000000a0440723c */ /* 0x040fe20000041874 */
[----:B------:R-:W1:Y:S07]  /*5480*/  LDSM.16.MT88.4 R8, [R227+0x4000] ;  /* 0x00400000e308783b */ /* 0x000e6e0000004200 */
        /* <DEDUP_REMOVED lines=13> */
[----:B------:R-:W-:Y:S01]  /*5560*/  HMMA.16816.F32.BF16 R104, R4, R10, R72 ;  /* 0x0000000a0468723c */ /* 0x000fe20000041848 */
[----:B------:R-:W1:Y:S01]  /*5570*/  LDSM.16.MT88.4 R8, [R230+0x7000] ;  /* 0x00700000e608783b */ /* 0x000e620000004200 */
[----:B------:R3:W-:Y:S02]  /*5580*/  MUFU.EX2 R82, R3 ;  /* 0x0000000300527308 */ /* 0x0007e40000000800 */
[----:B---3--:R-:W-:-:S02]  /*5590*/  FFMA.FTZ R3, R138, c[0x0][0x2d0], -R0 ;  /* 0x0000b4008a037a23 */ /* 0x008fc40000010800 */
[----:B------:R-:W-:Y:S02]  /*55a0*/  IMAD.MOV.U32 R138, RZ, RZ, R139 ;  /* 0x000000ffff8a7224 */ /* 0x000fe400078e008b */
[----:B------:R-:W-:Y:S02]  /*55b0*/  IMAD.MOV.U32 R139, RZ, RZ, R140 ;  /* 0x000000ffff8b7224 */ /* 0x000fe400078e008c */
[----:B------:R3:W4:Y:S01]  /*55c0*/  MUFU.EX2 R81, R3 ;  /* 0x0000000300517308 */ /* 0x0007220000000800 */
[----:B------:R-:W-:Y:S01]  /*55d0*/  MOV R140, R141 ;  /* 0x0000008d008c7202 */ /* 0x000fe20000000f00 */
[----:B------:R-:W-:Y:S02]  /*55e0*/  IMAD.MOV.U32 R141, RZ, RZ, R142 ;  /* 0x000000ffff8d7224 */ /* 0x000fe400078e008e */
[----:B------:R-:W-:Y:S01]  /*55f0*/  IMAD.MOV.U32 R142, RZ, RZ, R143 ;  /* 0x000000ffff8e7224 */ /* 0x000fe200078e008f */
[----:B------:R-:W-:Y:S01]  /*5600*/  MOV R143, R164 ;  /* 0x000000a4008f7202 */ /* 0x000fe20000000f00 */
[----:B------:R-:W-:-:S02]  /*5610*/  IMAD.MOV.U32 R164, RZ, RZ, R166 ;  /* 0x000000ffffa47224 */ /* 0x000fc400078e00a6 */
[----:B------:R-:W-:Y:S01]  /*5620*/  IMAD.MOV.U32 R166, RZ, RZ, R167 ;  /* 0x000000ffffa67224 */ /* 0x000fe200078e00a7 */
[----:B------:R-:W-:Y:S01]  /*5630*/  MOV R167, R144 ;  /* 0x0000009000a77202 */ /* 0x000fe20000000f00 */
[----:B---3--:R-:W-:Y:S02]  /*5640*/  FFMA.FTZ R3, R138, c[0x0][0x2d0], -R0 ;  /* 0x0000b4008a037a23 */ /* 0x008fe40000010800 */
[----:B------:R-:W-:Y:S01]  /*5650*/  IMAD.MOV.U32 R138, RZ, RZ, R139 ;  /* 0x000000ffff8a7224 */ /* 0x000fe200078e008b */
[----:B------:R-:W-:Y:S01]  /*5660*/  MOV R139, R140 ;  /* 0x0000008c008b7202 */ /* 0x000fe20000000f00 */
[----:B------:R3:W-:Y:S01]  /*5670*/  MUFU.EX2 R89, R3 ;  /* 0x0000000300597308 */ /* 0x0007e20000000800 */
[----:B------:R-:W-:Y:S01]  /*5680*/  IMAD.MOV.U32 R140, RZ, RZ, R141 ;  /* 0x000000ffff8c7224 */ /* 0x000fe200078e008d */
[----:B-1----:R-:W-:Y:S01]  /*5690*/  HMMA.16816.F32.BF16 R36, R4, R8, R36 ;  /* 0x000000080424723c */ /* 0x002fe20000041824 */
[----:B------:R-:W-:Y:S01]  /*56a0*/  IMAD.MOV.U32 R141, RZ, RZ, R142 ;  /* 0x000000ffff8d7224 */ /* 0x000fe200078e008e */
[----:B------:R-:W-:Y:S01]  /*56b0*/  MOV R142, R143 ;  /* 0x0000008f008e7202 */ /* 0x000fe20000000f00 */
[----:B------:R-:W-:-:S02]  /*56c0*/  IMAD.MOV.U32 R144, RZ, RZ, R145 ;  /* 0x000000ffff907224 */ /* 0x000fc400078e0091 */
[----:B------:R-:W-:Y:S02]  /*56d0*/  IMAD.MOV.U32 R143, RZ, RZ, R164 ;  /* 0x000000ffff8f7224 */ /* 0x000fe400078e00a4 */
[----:B------:R-:W-:Y:S01]  /*56e0*/  IMAD.MOV.U32 R164, RZ, RZ, R166 ;  /* 0x000000ffffa47224 */ /* 0x000fe200078e00a6 */
[----:B------:R-:W-:Y:S01]  /*56f0*/  MOV R166, R167 ;  /* 0x000000a700a67202 */ /* 0x000fe20000000f00 */
[----:B------:R-:W-:Y:S01]  /*5700*/  HMMA.16816.F32.BF16 R92, R4, R10, R12 ;  /* 0x0000000a045c723c */ /* 0x000fe2000004180c */
[----:B---3--:R-:W-:Y:S01]  /*5710*/  FFMA.FTZ R3, R138, c[0x0][0x2d0], -R0 ;  /* 0x0000b4008a037a23 */ /* 0x008fe20000010800 */
[----:B------:R-:W1:Y:S01]  /*5720*/  LDSM.16.MT88.4 R8, [R224+0x1800] ;  /* 0x00180000e008783b */ /* 0x000e620000004200 */
[----:B------:R-:W-:Y:S02]  /*5730*/  IMAD.MOV.U32 R138, RZ, RZ, R139 ;  /* 0x000000ffff8a7224 */ /* 0x000fe400078e008b */
[----:B------:R3:W-:Y:S01]  /*5740*/  MUFU.EX2 R75, R3 ;  /* 0x00000003004b7308 */ /* 0x0007e20000000800 */
[----:B------:R-:W-:Y:S01]  /*5750*/  IMAD.MOV.U32 R139, RZ, RZ, R140 ;  /* 0x000000ffff8b7224 */ /* 0x000fe200078e008c */
[----:B------:R-:W-:Y:S01]  /*5760*/  MOV R140, R141 ;  /* 0x0000008d008c7202 */ /* 0x000fe20000000f00 */
[----:B------:R-:W-:-:S02]  /*5770*/  IMAD.MOV.U32 R167, RZ, RZ, R144 ;  /* 0x000000ffffa77224 */ /* 0x000fc400078e0090 */
[----:B------:R-:W-:Y:S02]  /*5780*/  IMAD.MOV.U32 R141, RZ, RZ, R142 ;  /* 0x000000ffff8d7224 */ /* 0x000fe400078e008e */
[----:B------:R-:W-:Y:S01]  /*5790*/  IMAD.MOV.U32 R142, RZ, RZ, R143 ;  /* 0x000000ffff8e7224 */ /* 0x000fe200078e008f */
[----:B------:R-:W-:Y:S01]  /*57a0*/  MOV R143, R164 ;  /* 0x000000a4008f7202 */ /* 0x000fe20000000f00 */
[----:B------:R-:W-:Y:S02]  /*57b0*/  IMAD.MOV.U32 R164, RZ, RZ, R166 ;  /* 0x000000ffffa47224 */ /* 0x000fe400078e00a6 */
[----:B---3--:R-:W-:-:S04]  /*57c0*/  FADD.FTZ R3, R102, R213 ;  /* 0x000000d566037221 */ /* 0x008fc80000010000 */
[----:B------:R-:W-:Y:S02]  /*57d0*/  FADD.FTZ R6, R103, R3 ;  /* 0x0000000367067221 */ /* 0x000fe40000010000 */
[----:B------:R-:W-:Y:S01]  /*57e0*/  FFMA.FTZ R3, R138, c[0x0][0x2d0], -R2 ;  /* 0x0000b4008a037a23 */ /* 0x000fe20000010802 */
[----:B------:R-:W-:Y:S01]  /*57f0*/  MOV R138, R139 ;  /* 0x0000008b008a7202 */ /* 0x000fe20000000f00 */
[----:B------:R-:W-:Y:S02]  /*5800*/  IMAD.MOV.U32 R145, RZ, RZ, R146 ;  /* 0x000000ffff917224 */ /* 0x000fe400078e0092 */
[----:B------:R-:W-:Y:S02]  /*5810*/  IMAD.MOV.U32 R166, RZ, RZ, R167 ;  /* 0x000000ffffa67224 */ /* 0x000fe400078e00a7 */
[----:B------:R-:W-:Y:S02]  /*5820*/  IMAD.MOV.U32 R139, RZ, RZ, R140 ;  /* 0x000000ffff8b7224 */ /* 0x000fe400078e008c */
[----:B------:R-:W-:Y:S01]  /*5830*/  IMAD.MOV.U32 R140, RZ, RZ, R141 ;  /* 0x000000ffff8c7224 */ /* 0x000fe200078e008d */
[----:B------:R-:W-:Y:S01]  /*5840*/  MOV R141, R142 ;  /* 0x0000008e008d7202 */ /* 0x000fe20000000f00 */
[----:B------:R-:W-:-:S02]  /*5850*/  IMAD.MOV.U32 R142, RZ, RZ, R143 ;  /* 0x000000ffff8e7224 */ /* 0x000fc400078e008f */
[----:B------:R-:W-:Y:S02]  /*5860*/  IMAD.MOV.U32 R144, RZ, RZ, R145 ;  /* 0x000000ffff907224 */ /* 0x000fe400078e0091 */
[----:B------:R-:W-:Y:S01]  /*5870*/  IMAD.MOV.U32 R143, RZ, RZ, R164 ;  /* 0x000000ffff8f7224 */ /* 0x000fe200078e00a4 */
[----:B------:R-:W-:Y:S01]  /*5880*/  MOV R164, R166 ;  /* 0x000000a600a47202 */ /* 0x000fe20000000f00 */
[----:B------:R-:W-:Y:S01]  /*5890*/  FFMA.FTZ R4, R215, c[0x0][0x2d0], -R2 ;  /* 0x0000b400d7047a23 */ /* 0x000fe20000010802 */
[----:B------:R3:W-:Y:S01]  /*58a0*/  MUFU.EX2 R166, R3 ;  /* 0x0000000300a67308 */ /* 0x0007e20000000800 */
[----:B------:R-:W-:Y:S02]  /*58b0*/  MOV R167, R144 ;  /* 0x0000009000a77202 */ /* 0x000fe40000000f00 */
[----:B------:R-:W-:Y:S01]  /*58c0*/  MOV R146, R147 ;  /* 0x0000009300927202 */ /* 0x000fe20000000f00 */
[----:B------:R-:W-:-:S04]  /*58d0*/  IMAD.MOV.U32 R147, RZ, RZ, R208 ;  /* 0x000000ffff937224 */ /* 0x000fc800078e00d0 */
[----:B------:R1:W-:Y:S01]  /*58e0*/  MUFU.EX2 R80, R4 ;  /* 0x0000000400507308 */ /* 0x0003e20000000800 */
[----:B------:R-:W-:Y:S02]  /*58f0*/  IMAD.MOV.U32 R208, RZ, RZ, R209 ;  /* 0x000000ffffd07224 */ /* 0x000fe400078e00d1 */
[----:B---3--:R-:W-:Y:S02]  /*5900*/  FFMA.FTZ R3, R138, c[0x0][0x2d0], -R2 ;  /* 0x0000b4008a037a23 */ /* 0x008fe40000010802 */
[----:B------:R-:W-:Y:S02]  /*5910*/  IMAD.MOV.U32 R138, RZ, RZ, R139 ;  /* 0x000000ffff8a7224 */ /* 0x000fe400078e008b */
[----:B------:R-:W-:Y:S01]  /*5920*/  IMAD.MOV.U32 R139, RZ, RZ, R140 ;  /* 0x000000ffff8b7224 */ /* 0x000fe200078e008c */
[----:B------:R-:W-:Y:S01]  /*5930*/  MOV R140, R141 ;  /* 0x0000008d008c7202 */ /* 0x000fe20000000f00 */
[----:B------:R-:W-:Y:S02]  /*5940*/  IMAD.MOV.U32 R141, RZ, RZ, R142 ;  /* 0x000000ffff8d7224 */ /* 0x000fe400078e008e */
[----:B-1----:R-:W-:-:S02]  /*5950*/  FFMA.FTZ R4, R165, c[0x0][0x2d0], -R2 ;  /* 0x0000b400a5047a23 */ /* 0x002fc40000010802 */
[----:B------:R-:W-:Y:S01]  /*5960*/  IMAD.MOV.U32 R142, RZ, RZ, R143 ;  /* 0x000000ffff8e7224 */ /* 0x000fe200078e008f */
[----:B------:R-:W-:Y:S01]  /*5970*/  MOV R143, R164 ;  /* 0x000000a4008f7202 */ /* 0x000fe20000000f00 */
[----:B------:R-:W-:Y:S01]  /*5980*/  IMAD.MOV.U32 R164, RZ, RZ, R167 ;  /* 0x000000ffffa47224 */ /* 0x000fe200078e00a7 */
[----:B------:R-:W-:Y:S01]  /*5990*/  MOV R209, R210 ;  /* 0x000000d200d17202 */ /* 0x000fe20000000f00 */
[----:B------:R-:W-:Y:S01]  /*59a0*/  MUFU.EX2 R167, R3 ;  /* 0x0000000300a77308 */ /* 0x000fe20000000800 */
[----:B------:R-:W-:Y:S01]  /*59b0*/  IMAD.MOV.U32 R210, RZ, RZ, R211 ;  /* 0x000000ffffd27224 */ /* 0x000fe200078e00d3 */
[----:B------:R-:W-:Y:S01]  /*59c0*/  MOV R145, R146 ;  /* 0x0000009200917202 */ /* 0x000fe20000000f00 */
[----:B------:R-:W-:Y:S01]  /*59d0*/  IMAD.MOV.U32 R211, RZ, RZ, R152 ;  /* 0x000000ffffd37224 */ /* 0x000fe200078e0098 */
[----:B------:R-:W-:Y:S01]  /*59e0*/  MOV R152, R153 ;  /* 0x0000009900987202 */ /* 0x000fe20000000f00 */
[----:B------:R-:W-:-:S03]  /*59f0*/  IMAD.MOV.U32 R146, RZ, RZ, R147 ;  /* 0x000000ffff927224 */ /* 0x000fc600078e0093 */
[----:B------:R4:W1:Y:S01]  /*5a00*/  MUFU.EX2 R165, R4 ;  /* 0x0000000400a57308 */ /* 0x0008620000000800 */
[----:B------:R-:W-:Y:S01]  /*5a10*/  IMAD.MOV.U32 R147, RZ, RZ, R208 ;  /* 0x000000ffff937224 */ /* 0x000fe200078e00d0 */
[----:B------:R-:W-:Y:S01]  /*5a20*/  MOV R208, R209 ;  /* 0x000000d100d07202 */ /* 0x000fe20000000f00 */
[----:B------:R-:W-:Y:S02]  /*5a30*/  IMAD.MOV.U32 R153, RZ, RZ, R158 ;  /* 0x000000ffff997224 */ /* 0x000fe400078e009e */
[----:B------:R-:W-:Y:S01]  /*5a40*/  IMAD.MOV.U32 R209, RZ, RZ, R210 ;  /* 0x000000ffffd17224 */ /* 0x000fe200078e00d2 */
[----:B------:R2:W5:Y:S01]  /*5a50*/  LDL.LU R158, [R1+0x7c] ;  /* 0x00007c00019e7983 */ /* 0x0005620000300800 */
[----:B------:R-:W-:Y:S01]  /*5a60*/  IMAD.MOV.U32 R210, RZ, RZ, R211 ;  /* 0x000000ffffd27224 */ /* 0x000fe200078e00d3 */
[----:B------:R-:W-:Y:S01]  /*5a70*/  MOV R211, R152 ;  /* 0x0000009800d37202 */ /* 0x000fe20000000f00 */
[----:B------:R-:W-:Y:S02]  /*5a80*/  IMAD.MOV.U32 R144, RZ, RZ, R145 ;  /* 0x000000ffff907224 */ /* 0x000fe400078e0091 */
[----:B------:R-:W-:Y:S01]  /*5a90*/  IMAD.MOV.U32 R145, RZ, RZ, R146 ;  /* 0x000000ffff917224 */ /* 0x000fe200078e0092 */
[----:B------:R-:W-:Y:S01]  /*5aa0*/  MOV R146, R147 ;  /* 0x0000009300927202 */ /* 0x000fe20000000f00 */
[----:B------:R-:W-:-:S02]  /*5ab0*/  FADD.FTZ R5, R150, R212 ;  /* 0x000000d496057221 */ /* 0x000fc40000010000 */
[----:B------:R-:W-:Y:S02]  /*5ac0*/  IMAD.MOV.U32 R152, RZ, RZ, R153 ;  /* 0x000000ffff987224 */ /* 0x000fe400078e0099 */
[----:B------:R-:W-:Y:S02]  /*5ad0*/  IMAD.MOV.U32 R153, RZ, RZ, R222 ;  /* 0x000000ffff997224 */ /* 0x000fe400078e00de */
[----:B------:R-:W-:Y:S01]  /*5ae0*/  IMAD.MOV.U32 R147, RZ, RZ, R208 ;  /* 0x000000ffff937224 */ /* 0x000fe200078e00d0 */
[----:B------:R-:W-:Y:S01]  /*5af0*/  MOV R222, R157 ;  /* 0x0000009d00de7202 */ /* 0x000fe20000000f00 */
[----:B------:R-:W-:Y:S01]  /*5b00*/  IMAD.MOV.U32 R208, RZ, RZ, R209 ;  /* 0x000000ffffd07224 */ /* 0x000fe200078e00d1 */
[----:B------:R-:W-:Y:S01]  /*5b10*/  MOV R209, R210 ;  /* 0x000000d200d17202 */ /* 0x000fe20000000f00 */
[----:B------:R-:W-:Y:S01]  /*5b20*/  FADD.FTZ R5, R151, R5 ;  /* 0x0000000597057221 */ /* 0x000fe20000010000 */
[----:B----4-:R-:W-:Y:S01]  /*5b30*/  F2FP.BF16.PACK_AB R4, R81, R82 ;  /* 0x000000525104723e */ /* 0x010fe200000010ff */
[----:B------:R-:W-:Y:S01]  /*5b40*/  IMAD.MOV.U32 R210, RZ, RZ, R211 ;  /* 0x000000ffffd27224 */ /* 0x000fe200078e00d3 */
[----:B-1----:R-:W-:Y:S01]  /*5b50*/  F2FP.BF16.PACK_AB R7, R165, R167 ;  /* 0x000000a7a507723e */ /* 0x002fe200000010ff */
[----:B------:R-:W-:Y:S01]  /*5b60*/  IMAD.MOV.U32 R211, RZ, RZ, R152 ;  /* 0x000000ffffd37224 */ /* 0x000fe200078e0098 */
[----:B------:R-:W-:Y:S01]  /*5b70*/  MOV R152, R153 ;  /* 0x0000009900987202 */ /* 0x000fe20000000f00 */
[----:B------:R-:W-:Y:S01]  /*5b80*/  FADD.FTZ R3, R148, R6 ;  /* 0x0000000694037221 */ /* 0x000fe20000010000 */
[----:B------:R-:W-:Y:S01]  /*5b90*/  F2FP.BF16.PACK_AB R6, R75, R89 ;  /* 0x000000594b06723e */ /* 0x000fe200000010ff */
[----:B------:R-:W-:Y:S01]  /*5ba0*/  FADD.FTZ R12, R214, R5 ;  /* 0x00000005d60c7221 */ /* 0x000fe20000010000 */
[----:B------:R-:W-:Y:S01]  /*5bb0*/  F2FP.BF16.PACK_AB R5, R166, R80 ;  /* 0x00000050a605723e */ /* 0x000fe200000010ff */
[----:B------:R-:W-:Y:S01]  /*5bc0*/  IMAD.MOV.U32 R153, RZ, RZ, R222 ;  /* 0x000000ffff997224 */ /* 0x000fe200078e00de */
[----:B------:R2:W5:Y:S01]  /*5bd0*/  LDL.LU R157, [R1+0x78] ;  /* 0x00007800019d7983 */ /* 0x0005620000300800 */
[--C-:B------:R-:W-:Y:S01]  /*5be0*/  FFMA.FTZ R83, R138, c[0x0][0x2d0], -R0.reuse ;  /* 0x0000b4008a537a23 */ /* 0x100fe20000010800 */
[----:B------:R-:W-:Y:S01]  /*5bf0*/  MOV R138, R144 ;  /* 0x00000090008a7202 */ /* 0x000fe20000000f00 */
[----:B------:R-:W-:-:S02]  /*5c00*/  FFMA.FTZ R14, R140, c[0x0][0x2d0], -R0 ;  /* 0x0000b4008c0e7a23 */ /* 0x000fc40000010800 */
[----:B------:R-:W-:Y:S02]  /*5c10*/  IMAD.MOV.U32 R144, RZ, RZ, R152 ;  /* 0x000000ffff907224 */ /* 0x000fe400078e0098 */
[--C-:B------:R-:W-:Y:S02]  /*5c20*/  FFMA.FTZ R15, R139, c[0x0][0x2d0], -R0.reuse ;  /* 0x0000b4008b0f7a23 */ /* 0x100fe40000010800 */
[----:B------:R-:W-:Y:S02]  /*5c30*/  IMAD.MOV.U32 R140, RZ, RZ, R147 ;  /* 0x000000ffff8c7224 */ /* 0x000fe400078e0093 */
[----:B------:R-:W-:Y:S01]  /*5c40*/  IMAD.MOV.U32 R152, RZ, RZ, R153 ;  /* 0x000000ffff987224 */ /* 0x000fe200078e0099 */
[----:B------:R-:W-:Y:S01]  /*5c50*/  MOV R153, R154 ;  /* 0x0000009a00997202 */ /* 0x000fe20000000f00 */
[----:B------:R-:W-:Y:S02]  /*5c60*/  IMAD.MOV.U32 R139, RZ, RZ, R145 ;  /* 0x000000ffff8b7224 */ /* 0x000fe400078e0091 */
[----:B------:R-:W-:-:S02]  /*5c70*/  FFMA.FTZ R88, R146, c[0x0][0x2d0], -R0 ;  /* 0x0000b40092587a23 */ /* 0x000fc40000010800 */
[----:B------:R-:W-:Y:S01]  /*5c80*/  IMAD.MOV.U32 R147, RZ, RZ, R155 ;  /* 0x000000ffff937224 */ /* 0x000fe200078e009b */
[----:B------:R-:W-:Y:S01]  /*5c90*/  MOV R155, R217 ;  /* 0x000000d9009b7202 */ /* 0x000fe20000000f00 */
[----:B------:R-:W-:Y:S01]  /*5ca0*/  IMAD.MOV.U32 R154, RZ, RZ, R216 ;  /* 0x000000ffff9a7224 */ /* 0x000fe200078e00d8 */
[----:B------:R-:W-:Y:S01]  /*5cb0*/  HMMA.16816.F32.BF16 R212, R4, R10, R32 ;  /* 0x0000000a04d4723c */ /* 0x000fe20000041820 */
[----:B------:R-:W-:Y:S02]  /*5cc0*/  IMAD.MOV.U32 R146, RZ, RZ, R218 ;  /* 0x000000ffff927224 */ /* 0x000fe400078e00da */
[----:B------:R-:W-:-:S05]  /*5cd0*/  IMAD.MOV.U32 R145, RZ, RZ, R219 ;  /* 0x000000ffff917224 */ /* 0x000fca00078e00db */
[----:B------:R-:W-:Y:S01]  /*5ce0*/  HMMA.16816.F32.BF16 R216, R4, R8, R60 ;  /* 0x0000000804d8723c */ /* 0x000fe2000004183c */
[----:B------:R-:W1:Y:S01]  /*5cf0*/  LDSM.16.MT88.4 R8, [R228+0x1800] ;  /* 0x00180000e408783b */ /* 0x000e620000004200 */
[----:B------:R-:W-:Y:S01]  /*5d00*/  IMAD.MOV.U32 R137, RZ, RZ, R164 ;  /* 0x000000ffff897224 */ /* 0x000fe200078e00a4 */
[----:B------:R-:W-:Y:S01]  /*5d10*/  MOV R164, R211 ;  /* 0x000000d300a47202 */ /* 0x000fe20000000f00 */
[--C-:B------:R-:W-:Y:S01]  /*5d20*/  FFMA.FTZ R74, R141, c[0x0][0x2d0], -R0.reuse ;  /* 0x0000b4008d4a7a23 */ /* 0x100fe20000010800 */
[----:B------:R-:W-:Y:S01]  /*5d30*/  MOV R141, R208 ;  /* 0x000000d0008d7202 */ /* 0x000fe20000000f00 */
[--C-:B------:R-:W-:Y:S02]  /*5d40*/  FFMA.FTZ R73, R142, c[0x0][0x2d0], -R0.reuse ;  /* 0x0000b4008e497a23 */ /* 0x100fe40000010800 */
[----:B------:R-:W-:Y:S02]  /*5d50*/  FFMA.FTZ R72, R143, c[0x0][0x2d0], -R0 ;  /* 0x0000b4008f487a23 */ /* 0x000fe40000010800 */
[----:B------:R-:W-:-:S02]  /*5d60*/  IMAD.MOV.U32 R61, RZ, RZ, R164 ;  /* 0x000000ffff3d7224 */ /* 0x000fc400078e00a4 */
[----:B------:R-:W-:Y:S02]  /*5d70*/  IMAD.MOV.U32 R142, RZ, RZ, R209 ;  /* 0x000000ffff8e7224 */ /* 0x000fe400078e00d1 */
[----:B------:R-:W-:Y:S02]  /*5d80*/  IMAD.MOV.U32 R143, RZ, RZ, R210 ;  /* 0x000000ffff8f7224 */ /* 0x000fe400078e00d2 */
[----:B------:R-:W-:Y:S02]  /*5d90*/  IMAD.MOV.U32 R164, RZ, RZ, R152 ;  /* 0x000000ffffa47224 */ /* 0x000fe400078e0098 */
[----:B------:R-:W-:Y:S02]  /*5da0*/  IMAD.MOV.U32 R62, RZ, RZ, R153 ;  /* 0x000000ffff3e7224 */ /* 0x000fe400078e0099 */
[----:B------:R-:W-:Y:S02]  /*5db0*/  IMAD.MOV.U32 R103, RZ, RZ, R154 ;  /* 0x000000ffff677224 */ /* 0x000fe400078e009a */
[----:B------:R-:W-:Y:S01]  /*5dc0*/  IMAD.MOV.U32 R0, RZ, RZ, R155 ;  /* 0x000000ffff007224 */ /* 0x000fe200078e009b */
[C---:B-1----:R-:W-:Y:S08]  /*5dd0*/  HMMA.16816.F32.BF16 R208, R4.reuse, R8, R56 ;  /* 0x0000000804d0723c */ /* 0x042ff00000041838 */
[----:B------:R-:W-:Y:S01]  /*5de0*/  HMMA.16816.F32.BF16 R152, R4, R10, R28 ;  /* 0x0000000a0498723c */ /* 0x000fe2000004181c */
[----:B------:R-:W1:Y:S01]  /*5df0*/  LDSM.16.MT88.4 R8, [R227+0x1800] ;  /* 0x00180000e308783b */ /* 0x000e620000004200 */
[----:B------:R-:W-:Y:S01]  /*5e00*/  FADD.FTZ R13, R149, R3 ;  /* 0x00000003950d7221 */ /* 0x000fe20000010000 */
[----:B------:R-:W-:Y:S01]  /*5e10*/  MOV R102, R142 ;  /* 0x0000008e00667202 */ /* 0x000fe20000000f00 */
[----:B------:R-:W-:-:S02]  /*5e20*/  IMAD.MOV.U32 R35, RZ, RZ, R140 ;  /* 0x000000ffff237224 */ /* 0x000fc400078e008c */
[----:B------:R-:W-:Y:S02]  /*5e30*/  IMAD.MOV.U32 R60, RZ, RZ, R141 ;  /* 0x000000ffff3c7224 */ /* 0x000fe400078e008d */
[----:B------:R-:W-:Y:S01]  /*5e40*/  IMAD.MOV.U32 R3, RZ, RZ, R143 ;  /* 0x000000ffff037224 */ /* 0x000fe200078e008f */
[C---:B-1----:R-:W-:Y:S08]  /*5e50*/  HMMA.16816.F32.BF16 R148, R4.reuse, R8, R52 ;  /* 0x000000080494723c */ /* 0x042ff00000041834 */
[----:B------:R-:W-:Y:S01]  /*5e60*/  HMMA.16816.F32.BF16 R140, R4, R10, R24 ;  /* 0x0000000a048c723c */ /* 0x000fe20000041818 */
[----:B------:R-:W1:Y:S01]  /*5e70*/  LDSM.16.MT88.4 R8, [R230+0x1800] ;  /* 0x00180000e608783b */ /* 0x000e620000004200 */
[----:B------:R-:W-:Y:S01]  /*5e80*/  MOV R34, R75 ;  /* 0x0000004b00227202 */ /* 0x000fe20000000f00 */
[----:B------:R-:W-:Y:S01]  /*5e90*/  IMAD.MOV.U32 R57, RZ, RZ, R138 ;  /* 0x000000ffff397224 */ /* 0x000fe200078e008a */
[----:B------:R-:W-:Y:S01]  /*5ea0*/  MOV R58, R137 ;  /* 0x00000089003a7202 */ /* 0x000fe20000000f00 */
[----:B------:R-:W-:Y:S01]  /*5eb0*/  IMAD.MOV.U32 R33, RZ, RZ, R139 ;  /* 0x000000ffff217224 */ /* 0x000fe200078e008b */
[----:B------:R-:W-:Y:S01]  /*5ec0*/  MOV R75, R144 ;  /* 0x00000090004b7202 */ /* 0x000fe20000000f00 */
[----:B------:R-:W-:Y:S01]  /*5ed0*/  IMAD.MOV.U32 R31, RZ, RZ, R145 ;  /* 0x000000ffff1f7224 */ /* 0x000fe200078e0091 */
[----:B------:R-:W-:Y:S01]  /*5ee0*/  MOV R29, R147 ;  /* 0x00000093001d7202 */ /* 0x000fe20000000f00 */
[----:B------:R-:W-:-:S02]  /*5ef0*/  IMAD.MOV.U32 R30, RZ, RZ, R146 ;  /* 0x000000ffff1e7224 */ /* 0x000fc400078e0092 */
[C---:B-1----:R-:W-:Y:S08]  /*5f00*/  HMMA.16816.F32.BF16 R144, R4.reuse, R8, R48 ;  /* 0x000000080490723c */ /* 0x042ff00000041830 */
[----:B------:R-:W-:Y:S01]  /*5f10*/  HMMA.16816.F32.BF16 R136, R4, R10, R20 ;  /* 0x0000000a0488723c */ /* 0x000fe20000041814 */
[----:B------:R-:W1:Y:S01]  /*5f20*/  LDSM.16.MT88.4 R8, [R224+0x4800] ;  /* 0x00480000e008783b */ /* 0x000e620000004200 */
[----:B------:R-:W-:-:S02]  /*5f30*/  MOV R63, R89 ;  /* 0x00000059003f7202 */ /* 0x000fc40000000f00 */
[----:B------:R-:W-:-:S04]  /*5f40*/  MOV R56, R88 ;  /* 0x0000005800387202 */ /* 0x000fc80000000f00 */
[C---:B-1----:R-:W-:Y:S08]  /*5f50*/  HMMA.16816.F32.BF16 R96, R4.reuse, R8, R40 ;  /* 0x000000080460723c */ /* 0x042ff00000041828 */
[----:B------:R-:W-:Y:S01]  /*5f60*/  HMMA.16816.F32.BF16 R88, R4, R10, R16 ;  /* 0x0000000a0458723c */ /* 0x000fe20000041810 */
[----:B------:R-:W1:Y:S01]  /*5f70*/  LDSM.16.MT88.4 R8, [R228+0x4800] ;  /* 0x00480000e408783b */ /* 0x000e620000004200 */
[----:B------:R-:W-:-:S05]  /*5f80*/  IMAD.MOV.U32 R59, RZ, RZ, R34 ;  /* 0x000000ffff3b7224 */ /* 0x000fca00078e0022 */
[----:B------:R-:W-:Y:S01]  /*5f90*/  IMAD.MOV.U32 R19, RZ, RZ, R33 ;  /* 0x000000ffff137224 */ /* 0x000fe200078e0021 */
[----:B------:R-:W-:Y:S01]  /*5fa0*/  MOV R18, R35 ;  /* 0x0000002300127202 */ /* 0x000fe20000000f00 */
[C---:B-1----:R-:W-:Y:S08]  /*5fb0*/  HMMA.16816.F32.BF16 R44, R4.reuse, R8, R44 ;  /* 0x00000008042c723c */ /* 0x042ff0000004182c */
[C---:B------:R-:W-:Y:S01]  /*5fc0*/  HMMA.16816.F32.BF16 R32, R4.reuse, R10, R64 ;  /* 0x0000000a0420723c */ /* 0x040fe20000041840 */
[----:B------:R-:W1:Y:S07]  /*5fd0*/  LDSM.16.MT88.4 R8, [R227+0x4800] ;  /* 0x00480000e308783b */ /* 0x000e6e0000004200 */
[C---:B-1----:R-:W-:Y:S08]  /*5fe0*/  HMMA.16816.F32.BF16 R132, R4.reuse, R8, R132 ;  /* 0x000000080484723c */ /* 0x042ff00000041884 */
[----:B------:R-:W-:Y:S01]  /*5ff0*/  HMMA.16816.F32.BF16 R68, R4, R10, R68 ;  /* 0x0000000a0444723c */ /* 0x000fe20000041844 */
[----:B------:R-:W1:Y:S01]  /*6000*/  LDSM.16.MT88.4 R8, [R230+0x4800] ;  /* 0x00480000e608783b */ /* 0x000e620000004200 */
[----:B------:R-:W-:Y:S01]  /*6010*/  IMAD.MOV.U32 R17, RZ, RZ, R60 ;  /* 0x000000ffff117224 */ /* 0x000fe200078e003c */
[----:B------:R-:W-:Y:S01]  /*6020*/  MOV R22, R62 ;  /* 0x0000003e00167202 */ /* 0x000fe20000000f00 */
[----:B------:R-:W-:-:S02]  /*6030*/  IMAD.MOV.U32 R23, RZ, RZ, R61 ;  /* 0x000000ffff177224 */ /* 0x000fc400078e003d */
[----:B------:R-:W-:Y:S02]  /*6040*/  IMAD.MOV.U32 R16, RZ, RZ, R63 ;  /* 0x000000ffff107224 */ /* 0x000fe400078e003f */
[C---:B-1----:R-:W-:Y:S08]  /*6050*/  HMMA.16816.F32.BF16 R60, R4.reuse, R8, R128 ;  /* 0x00000008043c723c */ /* 0x042ff00000041880 */
[----:B------:R-:W-:Y:S01]  /*6060*/  HMMA.16816.F32.BF16 R52, R4, R10, R84 ;  /* 0x0000000a0434723c */ /* 0x000fe20000041854 */
[----:B------:R-:W1:Y:S01]  /*6070*/  LDSM.16.MT88.4 R8, [R224+0x7800] ;  /* 0x00780000e008783b */ /* 0x000e620000004200 */
[----:B------:R-:W-:Y:S01]  /*6080*/  IMAD.MOV.U32 R131, RZ, RZ, R29 ;  /* 0x000000ffff837224 */ /* 0x000fe200078e001d */
[----:B------:R-:W-:Y:S01]  /*6090*/  MOV R21, R30 ;  /* 0x0000001e00157202 */ /* 0x000fe20000000f00 */
[----:B------:R-:W-:-:S04]  /*60a0*/  IMAD.MOV.U32 R20, RZ, RZ, R31 ;  /* 0x000000ffff147224 */ /* 0x000fc800078e001f */
[C---:B-1----:R-:W-:Y:S08]  /*60b0*/  HMMA.16816.F32.BF16 R40, R4.reuse, R8, R124 ;  /* 0x000000080428723c */ /* 0x042ff0000004187c */
[----:B------:R-:W-:Y:S01]  /*60c0*/  HMMA.16816.F32.BF16 R28, R4, R10, R112 ;  /* 0x0000000a041c723c */ /* 0x000fe20000041870 */
[----:B------:R-:W1:Y:S01]  /*60d0*/  LDSM.16.MT88.4 R8, [R228+0x7800] ;  /* 0x00780000e408783b */ /* 0x000e620000004200 */
[----:B------:R-:W-:Y:S01]  /*60e0*/  MOV R85, R74 ;  /* 0x0000004a00557202 */ /* 0x000fe20000000f00 */
[----:B------:R-:W-:Y:S01]  /*60f0*/  IMAD.MOV.U32 R86, RZ, RZ, R73 ;  /* 0x000000ffff567224 */ /* 0x000fe200078e0049 */
[----:B------:R-:W-:Y:S01]  /*6100*/  MOV R126, R75 ;  /* 0x0000004b007e7202 */ /* 0x000fe20000000f00 */
[----:B------:R-:W-:-:S03]  /*6110*/  IMAD.MOV.U32 R87, RZ, RZ, R72 ;  /* 0x000000ffff577224 */ /* 0x000fc600078e0048 */
[C---:B-1----:R-:W-:Y:S08]  /*6120*/  HMMA.16816.F32.BF16 R72, R4.reuse, R8, R120 ;  /* 0x000000080448723c */ /* 0x042ff00000041878 */
[----:B------:R-:W-:Y:S01]  /*6130*/  HMMA.16816.F32.BF16 R64, R4, R10, R108 ;  /* 0x0000000a0440723c */ /* 0x000fe2000004186c */
[----:B------:R-:W1:Y:S01]  /*6140*/  LDSM.16.MT88.4 R8, [R227+0x7800] ;  /* 0x00780000e308783b */ /* 0x000e620000004200 */
[----:B------:R-:W-:Y:S01]  /*6150*/  IMAD.MOV.U32 R128, RZ, RZ, R56 ;  /* 0x000000ffff807224 */ /* 0x000fe200078e0038 */
[----:B------:R-:W-:Y:S01]  /*6160*/  MOV R129, R57 ;  /* 0x0000003900817202 */ /* 0x000fe20000000f00 */
[----:B------:R-:W-:-:S02]  /*6170*/  IMAD.MOV.U32 R130, RZ, RZ, R58 ;  /* 0x000000ffff827224 */ /* 0x000fc400078e003a */
[----:B------:R-:W-:Y:S02]  /*6180*/  IMAD.MOV.U32 R84, RZ, RZ, R59 ;  /* 0x000000ffff547224 */ /* 0x000fe400078e003b */
[----:B------:R-:W-:Y:S01]  /*6190*/  FFMA.FTZ R0, R0, c[0x0][0x2d0], -R2 ;  /* 0x0000b40000007a23 */ /* 0x000fe20000010802 */
[C---:B-1----:R-:W-:Y:S08]  /*61a0*/  HMMA.16816.F32.BF16 R56, R4.reuse, R8, R116 ;  /* 0x000000080438723c */ /* 0x042ff00000041874 */
[----:B------:R-:W-:Y:S01]  /*61b0*/  HMMA.16816.F32.BF16 R48, R4, R10, R104 ;  /* 0x0000000a0430723c */ /* 0x000fe20000041868 */
[----:B------:R-:W1:Y:S01]  /*61c0*/  LDSM.16.MT88.4 R8, [R230+0x7800] ;  /* 0x00780000e608783b */ /* 0x000e620000004200 */
[----:B------:R-:W-:-:S02]  /*61d0*/  IMAD.MOV.U32 R127, RZ, RZ, R164 ;  /* 0x000000ffff7f7224 */ /* 0x000fc400078e00a4 */
[----:B------:R-:W-:Y:S02]  /*61e0*/  IMAD.MOV.U32 R125, RZ, RZ, R103 ;  /* 0x000000ffff7d7224 */ /* 0x000fe400078e0067 */
[----:B------:R3:W-:Y:S01]  /*61f0*/  MUFU.EX2 R103, R0 ;  /* 0x0000000000677308 */ /* 0x0007e20000000800 */
[----:B------:R-:W-:Y:S02]  /*6200*/  FFMA.FTZ R3, R3, c[0x0][0x2d0], -R2 ;  /* 0x0000b40003037a23 */ /* 0x000fe40000010802 */
[----:B---3--:R-:W-:Y:S01]  /*6210*/  FADD.FTZ R0, R126, R12 ;  /* 0x0000000c7e007221 */ /* 0x008fe20000010000 */
        /* <DEDUP_REMOVED lines=10> */
[C---:B-1----:R-:W-:Y:S01]  /*62c0*/  HMMA.16816.F32.BF16 R36, R4.reuse, R8, R36 ;  /* 0x000000080424723c */ /* 0x042fe20000041824 */
[----:B------:R-:W-:Y:S07]  /*62d0*/  MUFU.EX2 R107, R15 ;  /* 0x0000000f006b7308 */ /* 0x000fee0000000800 */
[----:B------:R-:W-:Y:S01]  /*62e0*/  HMMA.16816.F32.BF16 R24, R4, R10, R92 ;  /* 0x0000000a0418723c */ /* 0x000fe2000004185c */
[----:B------:R1:W-:Y:S01]  /*62f0*/  MUFU.EX2 R164, R14 ;  /* 0x0000000e00a47308 */ /* 0x0003e20000000800 */
[----:B------:R-:W-:Y:S05]  /*6300*/  LDSM.16.MT88.4 R8, [R227+0x2000] ;  /* 0x00200000e308783b */ /* 0x000fea0000004200 */
[----:B------:R-:W-:-:S02]  /*6310*/  FADD.FTZ R4, R102, R13 ;  /* 0x0000000d66047221 */ /* 0x000fc40000010000 */
[----:B------:R3:W4:Y:S02]  /*6320*/  MUFU.EX2 R102, R3 ;  /* 0x0000000300667308 */ /* 0x0007240000000800 */
[----:B------:R-:W-:Y:S01]  /*6330*/  FADD.FTZ R4, R19, R4 ;  /* 0x0000000413047221 */ /* 0x000fe20000010000 */
[----:B-1----:R-:W-:Y:S01]  /*6340*/  LDSM.16.MT88.4 R12, [R228+0x2000] ;  /* 0x00200000e40c783b */ /* 0x002fe20000004200 */
[----:B---3--:R-:W-:Y:S02]  /*6350*/  FADD.FTZ R3, R17, R0 ;  /* 0x0000000011037221 */ /* 0x008fe40000010000 */
[--C-:B------:R-:W-:Y:S02]  /*6360*/  FFMA.FTZ R0, R18, c[0x0][0x2d0], -R2.reuse ;  /* 0x0000b40012007a23 */ /* 0x100fe40000010802 */
[----:B------:R-:W1:Y:S02]  /*6370*/  LDSM.16.MT88.4 R16, [R224+0x2000] ;  /* 0x00200000e010783b */ /* 0x000e640000004200 */
[----:B------:R3:W-:Y:S08]  /*6380*/  MUFU.EX2 R104, R0 ;  /* 0x0000000000687308 */ /* 0x0007f00000000800 */
[----:B------:R-:W-:Y:S01]  /*6390*/  MUFU.EX2 R92, R83 ;  /* 0x00000053005c7308 */ /* 0x000fe20000000800 */
[----:B---3--:R-:W-:-:S07]  /*63a0*/  FFMA.FTZ R0, R125, c[0x0][0x2d0], -R2 ;  /* 0x0000b4007d007a23 */ /* 0x008fce0000010802 */
[----:B------:R-:W3:Y:S08]  /*63b0*/  MUFU.EX2 R106, R79 ;  /* 0x0000004f006a7308 */ /* 0x000ef00000000800 */
[----:B------:R-:W1:Y:S01]  /*63c0*/  MUFU.EX2 R105, R0 ;  /* 0x0000000000697308 */ /* 0x000e620000000800 */
[----:B------:R-:W-:Y:S01]  /*63d0*/  MOV R122, R128 ;  /* 0x00000080007a7202 */ /* 0x000fe20000000f00 */
[----:B------:R-:W-:-:S02]  /*63e0*/  IMAD.MOV.U32 R128, RZ, RZ, R129 ;  /* 0x000000ffff807224 */ /* 0x000fc400078e0081 */
[----:B------:R-:W-:Y:S01]  /*63f0*/  IMAD.MOV.U32 R129, RZ, RZ, R130 ;  /* 0x000000ffff817224 */ /* 0x000fe200078e0082 */
[----:B------:R-:W-:Y:S01]  /*6400*/  MOV R130, R131 ;  /* 0x0000008300827202 */ /* 0x000fe20000000f00 */
[----:B------:R-:W-:Y:S01]  /*6410*/  IMAD.MOV.U32 R131, RZ, RZ, R22 ;  /* 0x000000ffff837224 */ /* 0x000fe200078e0016 */
[----:B----4-:R-:W-:Y:S01]  /*6420*/  F2FP.BF16.PACK_AB R5, R102, R103 ;  /* 0x000000676605723e */ /* 0x010fe200000010ff */
[----:B------:R-:W-:Y:S01]  /*6430*/  FADD.FTZ R22, R77, R4 ;  /* 0x000000044d167221 */ /* 0x000fe20000010000 */
[----:B---3--:R-:W-:Y:S02]  /*6440*/  F2FP.BF16.PACK_AB R4, R106, R92 ;  /* 0x0000005c6a04723e */ /* 0x008fe400000010ff */
[----:B------:R-:W-:Y:S02]  /*6450*/  F2FP.BF16.PACK_AB R6, R164, R107 ;  /* 0x0000006ba406723e */ /* 0x000fe400000010ff */
[----:B-1----:R-:W-:Y:S01]  /*6460*/  F2FP.BF16.PACK_AB R7, R105, R104 ;  /* 0x000000686907723e */ /* 0x002fe200000010ff */
[----:B------:R-:W-:-:S02]  /*6470*/  FADD.FTZ R0, R76, R3 ;  /* 0x000000034c007221 */ /* 0x000fc40000010000 */
[--C-:B------:R-:W-:Y:S02]  /*6480*/  FFMA.FTZ R21, R21, c[0x0][0x2d0], -R2.reuse ;  /* 0x0000b40015157a23 */ /* 0x100fe40000010802 */
[--C-:B------:R-:W-:Y:S02]  /*6490*/  FFMA.FTZ R20, R20, c[0x0][0x2d0], -R2.reuse ;  /* 0x0000b40014147a23 */ /* 0x100fe40000010802 */
[--C-:B------:R-:W-:Y:S02]  /*64a0*/  FFMA.FTZ R3, R126, c[0x0][0x2d0], -R2.reuse ;  /* 0x0000b4007e037a23 */ /* 0x100fe40000010802 */
[----:B------:R-:W-:Y:S01]  /*64b0*/  FFMA.FTZ R23, R23, c[0x0][0x2d0], -R2 ;  /* 0x0000b40017177a23 */ /* 0x000fe20000010802 */
[----:B------:R-:W-:Y:S01]  /*64c0*/  MOV R113, R85 ;  /* 0x0000005500717202 */ /* 0x000fe20000000f00 */
[----:B------:R-:W-:Y:S01]  /*64d0*/  FADD.FTZ R2, R78, R0 ;  /* 0x000000004e027221 */ /* 0x000fe20000010000 */
[----:B------:R-:W-:Y:S01]  /*64e0*/  HMMA.16816.F32.BF16 R108, R4, R16, R216 ;  /* 0x00000010046c723c */ /* 0x000fe200000418d8 */
[----:B------:R-:W-:-:S02]  /*64f0*/  IMAD.MOV.U32 R112, RZ, RZ, R84 ;  /* 0x000000ffff707224 */ /* 0x000fc400078e0054 */
[----:B------:R-:W-:Y:S02]  /*6500*/  IMAD.MOV.U32 R114, RZ, RZ, R86 ;  /* 0x000000ffff727224 */ /* 0x000fe400078e0056 */
[----:B------:R-:W-:-:S03]  /*6510*/  IMAD.MOV.U32 R115, RZ, RZ, R87 ;  /* 0x000000ffff737224 */ /* 0x000fc600078e0057 */
[C---:B------:R-:W-:Y:S01]  /*6520*/  HMMA.16816.F32.BF16 R76, R4.reuse, R18, R212 ;  /* 0x00000012044c723c */ /* 0x040fe200000418d4 */
[----:B------:R-:W1:Y:S07]  /*6530*/  LDSM.16.MT88.4 R16, [R230+0x2000] ;  /* 0x00200000e610783b */ /* 0x000e6e0000004200 */
[C---:B------:R-:W-:Y:S08]  /*6540*/  HMMA.16816.F32.BF16 R116, R4.reuse, R12, R208 ;  /* 0x0000000c0474723c */ /* 0x040ff000000418d0 */
[C---:B------:R-:W-:Y:S01]  /*6550*/  HMMA.16816.F32.BF16 R84, R4.reuse, R14, R152 ;  /* 0x0000000e0454723c */ /* 0x040fe20000041898 */
[----:B------:R-:W3:Y:S07]  /*6560*/  LDSM.16.MT88.4 R12, [R224+0x5000] ;  /* 0x00500000e00c783b */ /* 0x000eee0000004200 */
[----:B------:R-:W-:Y:S01]  /*6570*/  HMMA.16816.F32.BF16 R140, R4, R10, R140 ;  /* 0x0000000a048c723c */ /* 0x000fe2000004188c */
[----:B------:R-:W-:-:S07]  /*6580*/  IMAD.MOV.U32 R123, RZ, RZ, R127 ;  /* 0x000000ffff7b7224 */ /* 0x000fce00078e007f */
[C---:B------:R-:W-:Y:S01]  /*6590*/  HMMA.16816.F32.BF16 R124, R4.reuse, R8, R148 ;  /* 0x00000008047c723c */ /* 0x040fe20000041894 */
[----:B------:R-:W4:Y:S01]  /*65a0*/  LDSM.16.MT88.4 R8, [R228+0x5000] ;  /* 0x00500000e408783b */ /* 0x000f220000004200 */
[----:B------:R-:W-:Y:S02]  /*65b0*/  IMAD.MOV.U32 R222, RZ, RZ, R156 ;  /* 0x000000ffffde7224 */ /* 0x000fe400078e009c */
[----:B------:R-:W-:Y:S01]  /*65c0*/  IMAD.MOV.U32 R95, RZ, RZ, R128 ;  /* 0x000000ffff5f7224 */ /* 0x000fe200078e0080 */
[----:B------:R-:W-:Y:S01]  /*65d0*/  MOV R128, R129 ;  /* 0x0000008100807202 */ /* 0x000fe20000000f00 */
[----:B------:R-:W-:Y:S01]  /*65e0*/  IMAD.MOV.U32 R129, RZ, RZ, R130 ;  /* 0x000000ffff817224 */ /* 0x000fe200078e0082 */
[----:B------:R-:W-:Y:S01]  /*65f0*/  MOV R0, R122 ;  /* 0x0000007a00007202 */ /* 0x000fe20000000f00 */
[----:B------:R-:W-:Y:S01]  /*6600*/  IMAD.MOV.U32 R121, RZ, RZ, R222 ;  /* 0x000000ffff797224 */ /* 0x000fe200078e00de */
[----:B------:R-:W-:Y:S01]  /*6610*/  MOV R130, R131 ;  /* 0x0000008300827202 */ /* 0x000fe20000000f00 */
[----:B------:R-:W-:Y:S01]  /*6620*/  IMAD.MOV.U32 R131, RZ, RZ, R220 ;  /* 0x000000ffff837224 */ /* 0x000fe200078e00dc */
[----:B------:R-:W-:Y:S01]  /*6630*/  MOV R122, R221 ;  /* 0x000000dd007a7202 */ /* 0x000fe20000000f00 */
[C---:B-1----:R-:W-:Y:S01]  /*6640*/  HMMA.16816.F32.BF16 R216, R4.reuse, R18, R136 ;  /* 0x0000001204d8723c */ /* 0x042fe20000041888 */
[----:B------:R-:W-:Y:S01]  /*6650*/  MOV R120, R223 ;  /* 0x000000df00787202 */ /* 0x000fe20000000f00 */
[----:B------:R-:W-:Y:S02]  /*6660*/  LDSM.16.MT88.4 R136, [R230+0x2800] ;  /* 0x00280000e688783b */ /* 0x000fe40000004200 */
[----:B------:R-:W-:Y:S01]  /*6670*/  MOV R153, R140 ;  /* 0x0000008c00997202 */ /* 0x000fe20000000f00 */
[----:B------:R-:W-:Y:S01]  /*6680*/  IMAD.MOV.U32 R152, RZ, RZ, R141 ;  /* 0x000000ffff987224 */ /* 0x000fe200078e008d */
[----:B------:R-:W-:Y:S01]  /*6690*/  MOV R94, R142 ;  /* 0x0000008e005e7202 */ /* 0x000fe20000000f00 */
[----:B------:R-:W-:Y:S01]  /*66a0*/  IMAD.MOV.U32 R93, RZ, RZ, R143 ;  /* 0x000000ffff5d7224 */ /* 0x000fe200078e008f */
[C---:B------:R-:W-:Y:S01]  /*66b0*/  HMMA.16816.F32.BF16 R220, R4.reuse, R16, R144 ;  /* 0x0000001004dc723c */ /* 0x040fe20000041890 */
[----:B------:R-:W1:Y:S04]  /*66c0*/  LDSM.16.MT88.4 R16, [R227+0x5000] ;  /* 0x00500000e310783b */ /* 0x000e680000004200 */
[----:B------:R2:W5:Y:S03]  /*66d0*/  LDL.LU R156, [R1+0x74] ;  /* 0x00007400019c7983 */ /* 0x0005660000300800 */
[C---:B---3--:R-:W-:Y:S08]  /*66e0*/  HMMA.16816.F32.BF16 R140, R4.reuse, R12, R96 ;  /* 0x0000000c048c723c */ /* 0x048ff00000041860 */
[C---:B------:R-:W-:Y:S01]  /*66f0*/  HMMA.16816.F32.BF16 R88, R4.reuse, R14, R88 ;  /* 0x0000000e0458723c */ /* 0x040fe20000041858 */
[----:B------:R-:W3:Y:S07]  /*6700*/  LDSM.16.MT88.4 R12, [R230+0x5000] ;  /* 0x00500000e60c783b */ /* 0x000eee0000004200 */
[C---:B----4-:R-:W-:Y:S08]  /*6710*/  HMMA.16816.F32.BF16 R148, R4.reuse, R8, R44 ;  /* 0x000000080494723c */ /* 0x050ff0000004182c */
[C---:B------:R-:W-:Y:S01]  /*6720*/  HMMA.16816.F32.BF16 R32, R4.reuse, R10, R32 ;  /* 0x0000000a0420723c */ /* 0x040fe20000041820 */
[----:B------:R-:W4:Y:S07]  /*6730*/  LDSM.16.MT88.4 R8, [R224+0x8000] ;  /* 0x00800000e008783b */ /* 0x000f2e0000004200 */
[C---:B-1----:R-:W-:Y:S08]  /*6740*/  HMMA.16816.F32.BF16 R44, R4.reuse, R16, R132 ;  /* 0x00000010042c723c */ /* 0x042ff00000041884 */
[C---:B------:R-:W-:Y:S08]  /*6750*/  HMMA.16816.F32.BF16 R68, R4.reuse, R18, R68 ;  /* 0x000000120444723c */ /* 0x040ff00000041844 */
[C---:B---3--:R-:W-:Y:S08]  /*6760*/  HMMA.16816.F32.BF16 R16, R4.reuse, R14, R52 ;  /* 0x0000000e0410723c */ /* 0x048ff00000041834 */
[C---:B------:R-:W-:Y:S01]  /*6770*/  HMMA.16816.F32.BF16 R60, R4.reuse, R12, R60 ;  /* 0x0000000c043c723c */ /* 0x040fe2000004183c */
[----:B------:R-:W1:Y:S07]  /*6780*/  LDSM.16.MT88.4 R12, [R227+0x8000] ;  /* 0x00800000e30c783b */ /* 0x000e6e0000004200 */
[----:B------:R-:W-:Y:S01]  /*6790*/  IMAD.MOV.U32 R98, RZ, RZ, R68 ;  /* 0x000000ffff627224 */ /* 0x000fe200078e0044 */
[----:B------:R-:W-:Y:S01]  /*67a0*/  MOV R97, R69 ;  /* 0x0000004500617202 */ /* 0x000fe20000000f00 */
[----:B------:R-:W-:Y:S01]  /*67b0*/  IMAD.MOV.U32 R96, RZ, RZ, R70 ;  /* 0x000000ffff607224 */ /* 0x000fe200078e0046 */
[----:B------:R-:W-:Y:S01]  /*67c0*/  MOV R83, R71 ;  /* 0x0000004700537202 */ /* 0x000fe20000000f00 */
[C---:B----4-:R-:W-:Y:S04]  /*67d0*/  HMMA.16816.F32.BF16 R212, R4.reuse, R10, R28 ;  /* 0x0000000a04d4723c */ /* 0x050fe8000004181c */
[----:B------:R-:W-:Y:S01]  /*67e0*/  IMAD.MOV.U32 R55, RZ, RZ, R16 ;  /* 0x000000ffff377224 */ /* 0x000fe200078e0010 */
[----:B------:R-:W-:Y:S01]  /*67f0*/  MOV R54, R17 ;  /* 0x0000001100367202 */ /* 0x000fe20000000f00 */
[----:B------:R-:W-:Y:S01]  /*6800*/  IMAD.MOV.U32 R53, RZ, RZ, R18 ;  /* 0x000000ffff357224 */ /* 0x000fe200078e0012 */
[----:B------:R-:W-:Y:S01]  /*6810*/  MOV R52, R19 ;  /* 0x0000001300347202 */ /* 0x000fe20000000f00 */
[----:B------:R-:W-:Y:S01]  /*6820*/  HMMA.16816.F32.BF16 R68, R4, R8, R40 ;  /* 0x000000080444723c */ /* 0x000fe20000041828 */
[----:B------:R-:W3:Y:S04]  /*6830*/  LDSM.16.MT88.4 R16, [R228+0x8000] ;  /* 0x00800000e410783b */ /* 0x000ee80000004200 */
[----:B------:R-:W4:Y:S01]  /*6840*/  LDSM.16.MT88.4 R8, [R230+0x8000] ;  /* 0x00800000e608783b */ /* 0x000f220000004200 */
[----:B------:R-:W-:Y:S01]  /*6850*/  IMAD.MOV.U32 R146, RZ, RZ, R0 ;  /* 0x000000ffff927224 */ /* 0x000fe200078e0000 */
[----:B------:R-:W-:Y:S01]  /*6860*/  MOV R0, R95 ;  /* 0x0000005f00007202 */ /* 0x000fe20000000f00 */
[----:B------:R-:W-:-:S04]  /*6870*/  IMAD.MOV.U32 R147, RZ, RZ, R120 ;  /* 0x000000ffff937224 */ /* 0x000fc800078e0078 */
[----:B------:R-:W-:-:S04]  /*6880*/  FADD.FTZ R0, R0, R22 ;  /* 0x0000001600007221 */ /* 0x000fc80000010000 */
[----:B------:R-:W-:Y:S01]  /*6890*/  FADD.FTZ R0, R147, R0 ;  /* 0x0000000093007221 */ /* 0x000fe20000010000 */
[C---:B-1----:R-:W-:Y:S01]  /*68a0*/  HMMA.16816.F32.BF16 R28, R4.reuse, R12, R56 ;  /* 0x0000000c041c723c */ /* 0x042fe20000041838 */
[----:B------:R-:W-:Y:S07]  /*68b0*/  LDSM.16.MT88.4 R56, [R227+0x5800] ;  /* 0x00580000e338783b */ /* 0x000fee0000004200 */
[C---:B------:R-:W-:Y:S08]  /*68c0*/  HMMA.16816.F32.BF16 R48, R4.reuse, R14, R48 ;  /* 0x0000000e0430723c */ /* 0x040ff00000041830 */
[C---:B---3--:R-:W-:Y:S08]  /*68d0*/  HMMA.16816.F32.BF16 R208, R4.reuse, R16, R72 ;  /* 0x0000001004d0723c */ /* 0x048ff00000041848 */
[C---:B------:R-:W-:Y:S08]  /*68e0*/  HMMA.16816.F32.BF16 R40, R4.reuse, R18, R64 ;  /* 0x000000120428723c */ /* 0x040ff00000041840 */
[C---:B----4-:R-:W-:Y:S08]  /*68f0*/  HMMA.16816.F32.BF16 R36, R4.reuse, R8, R36 ;  /* 0x000000080424723c */ /* 0x050ff00000041824 */
[----:B------:R-:W-:Y:S01]  /*6900*/  HMMA.16816.F32.BF16 R24, R4, R10, R24 ;  /* 0x0000000a0418723c */ /* 0x000fe20000041818 */
[----:B------:R1:W-:Y:S01]  /*6910*/  MUFU.EX2 R4, R3 ;  /* 0x0000000300047308 */ /* 0x0003e20000000800 */
[----:B------:R-:W-:Y:S01]  /*6920*/  MOV R154, R121 ;  /* 0x00000079009a7202 */ /* 0x000fe20000000f00 */
        /* <DEDUP_REMOVED lines=13> */
[----:B------:R-:W-:Y:S01]  /*6a00*/  LDSM.16.MT88.4 R64, [R230+0x5800] ;  /* 0x00580000e640783b */ /* 0x000fe20000004200 */
[----:B-1----:R-:W-:-:S03]  /*6a10*/  FADD.FTZ R3, R146, R2 ;  /* 0x0000000292037221 */ /* 0x002fc60000010000 */
[----:B------:R-:W1:Y:S01]  /*6a20*/  LDSM.16.MT88.4 R144, [R224+0x5800] ;  /* 0x00580000e090783b */ /* 0x000e620000004200 */
[----:B------:R-:W-:Y:S02]  /*6a30*/  FADD.FTZ R2, R155, R0 ;  /* 0x000000009b027221 */ /* 0x000fe40000010000 */
[----:B------:R-:W-:Y:S01]  /*6a40*/  FADD.FTZ R3, R154, R3 ;  /* 0x000000039a037221 */ /* 0x000fe20000010000 */
[----:B------:R-:W-:Y:S01]  /*6a50*/  MUFU.EX2 R8, R112 ;  /* 0x0000007000087308 */ /* 0x000fe20000000800 */
[----:B------:R-:W-:Y:S01]  /*6a60*/  FADD.FTZ R2, R80, R2 ;  /* 0x0000000250027221 */ /* 0x000fe20000010000 */
[----:B------:R-:W-:Y:S01]  /*6a70*/  MOV R93, R129 ;  /* 0x00000081005d7202 */ /* 0x000fe20000000f00 */
[----:B------:R-:W-:Y:S01]  /*6a80*/  FADD.FTZ R0, R82, R3 ;  /* 0x0000000352007221 */ /* 0x000fe20000010000 */
[----:B------:R-:W-:Y:S04]  /*6a90*/  LDSM.16.MT88.4 R72, [R224+0x8800] ;  /* 0x00880000e048783b */ /* 0x000fe80000004200 */
[----:B------:R-:W3:Y:S01]  /*6aa0*/  MUFU.EX2 R11, R113 ;  /* 0x00000071000b7308 */ /* 0x000ee20000000800 */
[----:B------:R-:W-:-:S07]  /*6ab0*/  FADD.FTZ R2, R166, R2 ;  /* 0x00000002a6027221 */ /* 0x000fce0000010000 */
[----:B------:R-:W-:Y:S01]  /*6ac0*/  MUFU.EX2 R10, R114 ;  /* 0x00000072000a7308 */ /* 0x000fe20000000800 */
[----:B------:R-:W-:-:S07]  /*6ad0*/  IMAD.MOV.U32 R94, RZ, RZ, R128 ;  /* 0x000000ffff5e7224 */ /* 0x000fce00078e0080 */
[----:B------:R-:W4:Y:S01]  /*6ae0*/  MUFU.EX2 R9, R115 ;  /* 0x0000007300097308 */ /* 0x000f220000000800 */
[----:B------:R-:W-:-:S07]  /*6af0*/  FADD.FTZ R0, R81, R0 ;  /* 0x0000000051007221 */ /* 0x000fce0000010000 */
[----:B------:R-:W-:Y:S08]  /*6b00*/  MUFU.EX2 R7, R21 ;  /* 0x0000001500077308 */ /* 0x000ff00000000800 */
[----:B------:R-:W1:Y:S08]  /*6b10*/  MUFU.EX2 R6, R20 ;  /* 0x0000001400067308 */ /* 0x000e700000000800 */
[----:B------:R-:W1:Y:S01]  /*6b20*/  MUFU.EX2 R5, R23 ;  /* 0x0000001700057308 */ /* 0x000e620000000800 */
[----:B------:R-:W-:Y:S01]  /*6b30*/  IMAD.MOV.U32 R15, RZ, RZ, R12 ;  /* 0x000000ffff0f7224 */ /* 0x000fe200078e000c */
[----:B------:R-:W-:Y:S01]  /*6b40*/  MOV R14, R13 ;  /* 0x0000000d000e7202 */ /* 0x000fe20000000f00 */
[----:B------:R-:W-:Y:S01]  /*6b50*/  FADD.FTZ R3, R167, R2 ;  /* 0x00000002a7037221 */ /* 0x000fe20000010000 */
[----:B---3--:R-:W-:Y:S01]  /*6b60*/  F2FP.BF16.PACK_AB R96, R11, R8 ;  /* 0x000000080b60723e */ /* 0x008fe200000010ff */
[----:B------:R-:W-:Y:S01]  /*6b70*/  FADD.FTZ R12, R93, R0 ;  /* 0x000000005d0c7221 */ /* 0x000fe20000010000 */
[----:B----4-:R-:W-:Y:S01]  /*6b80*/  F2FP.BF16.PACK_AB R98, R9, R10 ;  /* 0x0000000a0962723e */ /* 0x010fe200000010ff */
[----:B------:R-:W-:Y:S01]  /*6b90*/  @P1 IMAD.HI.U32 R13, R94, c[0x0][0x2c8], RZ ;  /* 0x0000b2005e0d1a27 */ /* 0x000fe200078e00ff */
[----:B------:R-:W3:Y:S03]  /*6ba0*/  LDSM.16.MT88.4 R112, [R224+0x2800] ;  /* 0x00280000e070783b */ /* 0x000ee60000004200 */
[----:B------:R-:W-:Y:S01]  /*6bb0*/  FADD.FTZ R3, R165, R3 ;  /* 0x00000003a5037221 */ /* 0x000fe20000010000 */
[----:B------:R-:W4:Y:S01]  /*6bc0*/  LDSM.16.MT88.4 R120, [R228+0x2800] ;  /* 0x00280000e478783b */ /* 0x000f220000004200 */
[----:B------:R-:W-:Y:S01]  /*6bd0*/  IMAD.MOV.U32 R0, RZ, RZ, R94 ;  /* 0x000000ffff007224 */ /* 0x000fe200078e005e */
[----:B------:R-:W-:Y:S01]  /*6be0*/  @P1 SHF.R.U32.HI R0, RZ, c[0x0][0x2cc], R13 ;  /* 0x0000b300ff001a19 */ /* 0x000fe2000001160d */
[----:B------:R-:W-:Y:S01]  /*6bf0*/  FADD.FTZ R2, R95, R12 ;  /* 0x0000000c5f027221 */ /* 0x000fe20000010000 */
[----:B------:R-:W-:Y:S01]  /*6c00*/  MOV R95, c[0x0][0x168] ;  /* 0x00005a00005f7a02 */ /* 0x000fe20000000f00 */
[----:B------:R-:W-:Y:S01]  /*6c10*/  FADD.FTZ R3, R103, R3 ;  /* 0x0000000367037221 */ /* 0x000fe20000010000 */
[----:B-1----:R-:W-:Y:S01]  /*6c20*/  F2FP.BF16.PACK_AB R97, R6, R7 ;  /* 0x000000070661723e */ /* 0x002fe200000010ff */
[----:B------:R-:W-:Y:S01]  /*6c30*/  FADD.FTZ R2, R92, R2 ;  /* 0x000000025c027221 */ /* 0x000fe20000010000 */
[----:B------:R-:W-:Y:S01]  /*6c40*/  F2FP.BF16.PACK_AB R99, R5, R4 ;  /* 0x000000040563723e */ /* 0x000fe200000010ff */
[----:B------:R-:W1:Y:S01]  /*6c50*/  LDSM.16.MT88.4 R128, [R227+0x2800] ;  /* 0x00280000e380783b */ /* 0x000e620000004200 */
[----:B------:R-:W-:Y:S01]  /*6c60*/  IADD3 R0, R0, c[0x0][0x1d0], -R95 ;  /* 0x0000740000007a10 */ /* 0x000fe20007ffe85f */
[----:B------:R-:W-:-:S02]  /*6c70*/  FADD.FTZ R3, R102, R3 ;  /* 0x0000000366037221 */ /* 0x000fc40000010000 */
[----:B------:R-:W-:Y:S01]  /*6c80*/  FADD.FTZ R2, R106, R2 ;  /* 0x000000026a027221 */ /* 0x000fe20000010000 */
[----:B------:R-:W-:Y:S01]  /*6c90*/  MOV R21, R54 ;  /* 0x0000003600157202 */ /* 0x000fe20000000f00 */
[----:B------:R-:W-:Y:S01]  /*6ca0*/  IMAD.MOV.U32 R20, RZ, RZ, R55 ;  /* 0x000000ffff147224 */ /* 0x000fe200078e0037 */
[----:B------:R-:W-:Y:S01]  /*6cb0*/  MOV R23, R52 ;  /* 0x0000003400177202 */ /* 0x000fe20000000f00 */
[C---:B------:R-:W-:Y:S01]  /*6cc0*/  HMMA.16816.F32.BF16 R140, R96.reuse, R144, R140 ;  /* 0x00000090608c723c */ /* 0x040fe2000004188c */
[----:B------:R-:W-:Y:S01]  /*6cd0*/  IMAD.HI R12, R0, 0x2aaaaaab, RZ ;  /* 0x2aaaaaab000c7827 */ /* 0x000fe200078e02ff */
[----:B------:R-:W1:Y:S03]  /*6ce0*/  LDSM.16.MT88.4 R152, [R228+0x5800] ;  /* 0x00580000e498783b */ /* 0x000e660000004200 */
[----:B------:R-:W-:Y:S01]  /*6cf0*/  FADD.FTZ R0, R104, R3 ;  /* 0x0000000368007221 */ /* 0x000fe20000010000 */
[----:B------:R-:W1:Y:S01]  /*6d00*/  LDSM.16.MT88.4 R80, [R228+0x8800] ;  /* 0x00880000e450783b */ /* 0x000e620000004200 */
[----:B------:R-:W-:Y:S01]  /*6d10*/  FADD.FTZ R2, R107, R2 ;  /* 0x000000026b027221 */ /* 0x000fe20000010000 */
[----:B------:R-:W-:Y:S02]  /*6d20*/  HMMA.16816.F32.BF16 R144, R96, R146, R88 ;  /* 0x000000926090723c */ /* 0x000fe40000041858 */
[----:B------:R-:W1:Y:S01]  /*6d30*/  LDSM.16.MT88.4 R88, [R227+0x8800] ;  /* 0x00880000e358783b */ /* 0x000e620000004200 */
[----:B------:R-:W-:-:S05]  /*6d40*/  FADD.FTZ R0, R105, R0 ;  /* 0x0000000069007221 */ /* 0x000fca0000010000 */
[----:B------:R-:W-:Y:S01]  /*6d50*/  HMMA.16816.F32.BF16 R52, R96, R56, R44 ;  /* 0x000000386034723c */ /* 0x000fe2000004182c */
[----:B------:R-:W-:Y:S01]  /*6d60*/  FADD.FTZ R2, R164, R2 ;  /* 0x00000002a4027221 */ /* 0x000fe20000010000 */
[----:B------:R-:W-:-:S06]  /*6d70*/  SHF.R.U32.HI R3, RZ, 0x1f, R12 ;  /* 0x0000001fff037819 */ /* 0x000fcc000001160c */
[----:B------:R-:W-:Y:S01]  /*6d80*/  HMMA.16816.F32.BF16 R56, R96, R58, R16 ;  /* 0x0000003a6038723c */ /* 0x000fe20000041810 */
[----:B------:R-:W1:Y:S01]  /*6d90*/  LDSM.16.MT88.4 R16, [R230+0x8800] ;  /* 0x00880000e610783b */ /* 0x000e620000004200 */
[----:B------:R-:W-:Y:S01]  /*6da0*/  FADD.FTZ R7, R7, R0 ;  /* 0x0000000007077221 */ /* 0x000fe20000010000 */
[----:B------:R-:W-:Y:S01]  /*6db0*/  LEA.HI.SX32 R3, R12, R3, 0x1c ;  /* 0x000000030c037211 */ /* 0x000fe200078fe2ff */
[----:B------:R-:W-:Y:S01]  /*6dc0*/  FADD.FTZ R8, R8, R2 ;  /* 0x0000000208087221 */ /* 0x000fe20000010000 */
[----:B------:R-:W-:Y:S01]  /*6dd0*/  IADD3 R13, R14, -0x2, RZ ;  /* 0xfffffffe0e0d7810 */ /* 0x000fe20007ffe0ff */
[----:B------:R-:W-:Y:S01]  /*6de0*/  FADD.FTZ R6, R6, R7 ;  /* 0x0000000706067221 */ /* 0x000fe20000010000 */
[----:B------:R-:W-:Y:S01]  /*6df0*/  IMNMX R0, R15, R3, !PT ;  /* 0x000000030f007217 */ /* 0x000fe20007800200 */
[----:B------:R-:W-:Y:S02]  /*6e00*/  FADD.FTZ R11, R11, R8 ;  /* 0x000000080b0b7221 */ /* 0x000fe40000010000 */
[----:B------:R-:W-:Y:S01]  /*6e10*/  FADD.FTZ R4, R4, R6 ;  /* 0x0000000604047221 */ /* 0x000fe20000010000 */
[----:B------:R-:W-:Y:S01]  /*6e20*/  STL [R1+0x8], R13 ;  /* 0x0000080d01007387 */ /* 0x000fe20000100800 */
[----:B------:R-:W-:Y:S01]  /*6e30*/  FADD.FTZ R10, R10, R11 ;  /* 0x0000000b0a0a7221 */ /* 0x000fe20000010000 */
[----:B------:R-:W-:-:S02]  /*6e40*/  ISETP.GE.AND P0, PT, R13, R0, PT ;  /* 0x000000000d00720c */ /* 0x000fc40003f06270 */
[----:B------:R2:W-:Y:S01]  /*6e50*/  STL [R1+0xc], R0 ;  /* 0x00000c0001007387 */ /* 0x0005e20000100800 */
[----:B------:R-:W-:Y:S01]  /*6e60*/  FADD.FTZ R2, R9, R10 ;  /* 0x0000000a09027221 */ /* 0x000fe20000010000 */
[----:B---3--:R-:W-:Y:S01]  /*6e70*/  HMMA.16816.F32.BF16 R108, R96, R112, R108 ;  /* 0x00000070606c723c */ /* 0x008fe2000004186c */
[----:B--2---:R-:W-:-:S05]  /*6e80*/  FADD.FTZ R0, R5, R4 ;  /* 0x0000000405007221 */ /* 0x004fca0000010000 */
[----:B------:R2:W-:Y:S04]  /*6e90*/  STL [R1+0x1c], R0 ;  /* 0x00001c0001007387 */ /* 0x0005e80000100800 */
[----:B------:R2:W-:Y:S01]  /*6ea0*/  STL [R1+0x18], R2 ;  /* 0x0000180201007387 */ /* 0x0005e20000100800 */
[C---:B----4-:R-:W-:Y:S08]  /*6eb0*/  HMMA.16816.F32.BF16 R116, R96.reuse, R120, R116 ;  /* 0x000000786074723c */ /* 0x050ff00000041874 */
[C---:B-1----:R-:W-:Y:S08]  /*6ec0*/  HMMA.16816.F32.BF16 R124, R96.reuse, R128, R124 ;  /* 0x00000080607c723c */ /* 0x042ff0000004187c */
        /* <DEDUP_REMOVED lines=18> */
[----:B--2---:R-:W2:Y:S01]  /*6ff0*/  LDL R15, [R1+0x14] ;  /* 0x00001400010f7983 */ /* 0x004ea20000100800 */
[----:B------:R-:W-:-:S02]  /*7000*/  MOV R104, R100 ;  /* 0x0000006400687202 */ /* 0x000fc40000000f00 */
[----:B------:R-:W-:Y:S02]  /*7010*/  MOV R103, R101 ;  /* 0x0000006500677202 */ /* 0x000fe40000000f00 */
[----:B------:R-:W-:Y:S01]  /*7020*/  MOV R218, R13 ;  /* 0x0000000d00da7202 */ /* 0x000fe20000000f00 */
[----:B--2---:R-:W-:-:S05]  /*7030*/  @P1 IMAD.HI.U32 R0, R15, c[0x0][0x2c8], RZ ;  /* 0x0000b2000f001a27 */ /* 0x004fca00078e00ff */
[----:B------:R-:W-:-:S05]  /*7040*/  @P1 SHF.R.U32.HI R0, RZ, c[0x0][0x2cc], R0 ;  /* 0x0000b300ff001a19 */ /* 0x000fca0000011600 */
[----:B------:R1:W-:Y:S02]  /*7050*/  @P1 STL [R1+0x10], R0 ;  /* 0x0000100001001387 */ /* 0x0003e40000100800 */
.L_x_840:
[----:B------:R-:W-:Y:S04]  /*7060*/  DEPBAR.LE SB0, 0x0 ;  /* 0x000080000000791a */ /* 0x000fe80000000000 */
[----:B------:R-:W-:Y:S01]  /*7070*/  WARPSYNC 0xffffffff ;  /* 0xffffffff00007948 */ /* 0x000fe20003800000 */
[----:B------:R-:W-:Y:S08]  /*7080*/  BAR.SYNC.DEFER_BLOCKING 0x0 ;  /* 0x0000000000007b1d */ /* 0x000ff00000010000 */
[----:B------:R-:W2:Y:S08]  /*7090*/  LDSM.16.M88.4 R8, [R225] ;  /* 0x00000000e108783b */ /* 0x000eb00000000200 */
[----:B------:R-:W3:Y:S04]  /*70a0*/  LDL R208, [R1+0x20] ;  /* 0x0000200001d07983 */ /* 0x000ee80000100800 */
[----:B------:R-:W4:Y:S08]  /*70b0*/  LDSM.16.M88.4 R16, [R225+0x800] ;  /* 0x00080000e110783b */ /* 0x000f300000000200 */
[----:B------:R-:W3:Y:S06]  /*70c0*/  LDL.64 R2, [R1+0x38] ;  /* 0x0000380001027983 */ /* 0x000eec0000100a00 */
[----:B------:R-:W3:Y:S04]  /*70d0*/  LDL R102, [R1+0x40] ;  /* 0x0000400001667983 */ /* 0x000ee80000100800 */
[----:B------:R-:W1:Y:S08]  /*70e0*/  LDSM.16.M88.4 R24, [R225+0x1000] ;  /* 0x00100000e118783b */ /* 0x000e700000000200 */
[----:B------:R-:W3:Y:S01]  /*70f0*/  LDL R209, [R1+0x4] ;  /* 0x0000040001d17983 */ /* 0x000ee20000100800 */
[C---:B--2--5:R-:W-:Y:S03]  /*7100*/  HMMA.16816.F32.BF16 R4, R156.reuse, R8, RZ ;  /* 0x000000089c04723c */ /* 0x064fe600000418ff */
[----:B------:R-:W2:Y:S05]  /*7110*/  LDSM.16.M88.4 R32, [R225+0x1800] ;  /* 0x00180000e120783b */ /* 0x000eaa0000000200 */
[C---:B------:R-:W-:Y:S03]  /*7120*/  HMMA.16816.F32.BF16 R8, R156.reuse, R10, RZ ;  /* 0x0000000a9c08723c */ /* 0x040fe600000418ff */
[----:B------:R-:W2:Y:S05]  /*7130*/  LDSM.16.M88.4 R40, [R225+0x2000] ;  /* 0x00200000e128783b */ /* 0x000eaa0000000200 */
[C---:B----4-:R-:W-:Y:S03]  /*7140*/  HMMA.16816.F32.BF16 R12, R156.reuse, R16, RZ ;  /* 0x000000109c0c723c */ /* 0x050fe600000418ff */
[----:B------:R-:W4:Y:S05]  /*7150*/  LDSM.16.M88.4 R48, [R225+0x2800] ;  /* 0x00280000e130783b */ /* 0x000f2a0000000200 */
[C---:B------:R-:W-:Y:S03]  /*7160*/  HMMA.16816.F32.BF16 R16, R156.reuse, R18, RZ ;  /* 0x000000129c10723c */ /* 0x040fe600000418ff */
[----:B------:R-:W4:Y:S05]  /*7170*/  LDSM.16.M88.4 R164, [R231] ;  /* 0x00000000e7a4783b */ /* 0x000f2a0000000200 */
[C---:B-1----:R-:W-:Y:S03]  /*7180*/  HMMA.16816.F32.BF16 R20, R156.reuse, R24, RZ ;  /* 0x000000189c14723c */ /* 0x042fe600000418ff */
[----:B------:R-:W3:Y:S04]  /*7190*/  LDL R213, [R1+0x10] ;  /* 0x0000100001d57983 */ /* 0x000ee80000100800 */
[----:B------:R-:W3:Y:S01]  /*71a0*/  LDL R212, [R1+0x24] ;  /* 0x0000240001d47983 */ /* 0x000ee20000100800 */
[C---:B------:R-:W-:Y:S08]  /*71b0*/  HMMA.16816.F32.BF16 R24, R156.reuse, R26, RZ ;  /* 0x0000001a9c18723c */ /* 0x040ff000000418ff */
[C---:B--2---:R-:W-:Y:S08]  /*71c0*/  HMMA.16816.F32.BF16 R28, R156.reuse, R32, RZ ;  /* 0x000000209c1c723c */ /* 0x044ff000000418ff */
[C---:B------:R-:W-:Y:S08]  /*71d0*/  HMMA.16816.F32.BF16 R32, R156.reuse, R34, RZ ;  /* 0x000000229c20723c */ /* 0x040ff000000418ff */
[C---:B------:R-:W-:Y:S08]  /*71e0*/  HMMA.16816.F32.BF16 R36, R156.reuse, R40, RZ ;  /* 0x000000289c24723c */ /* 0x040ff000000418ff */
[C---:B------:R-:W-:Y:S08]  /*71f0*/  HMMA.16816.F32.BF16 R40, R156.reuse, R42, RZ ;  /* 0x0000002a9c28723c */ /* 0x040ff000000418ff */
[C---:B----4-:R-:W-:Y:S08]  /*7200*/  HMMA.16816.F32.BF16 R44, R156.reuse, R48, RZ ;  /* 0x000000309c2c723c */ /* 0x050ff000000418ff */
[----:B------:R-:W-:Y:S08]  /*7210*/  HMMA.16816.F32.BF16 R48, R156, R50, RZ ;  /* 0x000000329c30723c */ /* 0x000ff000000418ff */
[C---:B------:R-:W-:Y:S08]  /*7220*/  HMMA.16816.F32.BF16 R4, R160.reuse, R164, R4 ;  /* 0x000000a4a004723c */ /* 0x040ff00000041804 */
[C---:B------:R-:W-:Y:S01]  /*7230*/  HMMA.16816.F32.BF16 R8, R160.reuse, R166, R8 ;  /* 0x000000a6a008723c */ /* 0x040fe20000041808 */
[----:B------:R-:W1:Y:S07]  /*7240*/  LDSM.16.M88.4 R164, [R248] ;  /* 0x00000000f8a4783b */ /* 0x000e6e0000000200 */
[C---:B-1----:R-:W-:Y:S08]  /*7250*/  HMMA.16816.F32.BF16 R12, R160.reuse, R164, R12 ;  /* 0x000000a4a00c723c */ /* 0x042ff0000004180c */
[C---:B------:R-:W-:Y:S01]  /*7260*/  HMMA.16816.F32.BF16 R16, R160.reuse, R166, R16 ;  /* 0x000000a6a010723c */ /* 0x040fe20000041810 */
[----:B------:R-:W1:Y:S07]  /*7270*/  LDSM.16.M88.4 R164, [R247] ;  /* 0x00000000f7a4783b */ /* 0x000e6e0000000200 */
[C---:B-1----:R-:W-:Y:S08]  /*7280*/  HMMA.16816.F32.BF16 R20, R160.reuse, R164, R20 ;  /* 0x000000a4a014723c */ /* 0x042ff00000041814 */
[C---:B------:R-:W-:Y:S01]  /*7290*/  HMMA.16816.F32.BF16 R24, R160.reuse, R166, R24 ;  /* 0x000000a6a018723c */ /* 0x040fe20000041818 */
[----:B------:R-:W1:Y:S07]  /*72a0*/  LDSM.16.M88.4 R164, [R246] ;  /* 0x00000000f6a4783b */ /* 0x000e6e0000000200 */
[C---:B-1----:R-:W-:Y:S08]  /*72b0*/  HMMA.16816.F32.BF16 R28, R160.reuse, R164, R28 ;  /* 0x000000a4a01c723c */ /* 0x042ff0000004181c */
[C---:B------:R-:W-:Y:S01]  /*72c0*/  HMMA.16816.F32.BF16 R32, R160.reuse, R166, R32 ;  /* 0x000000a6a020723c */ /* 0x040fe20000041820 */
[----:B------:R-:W1:Y:S02]  /*72d0*/  LDSM.16.M88.4 R164, [R245] ;  /* 0x00000000f5a4783b */ /* 0x000e640000000200 */
[----:B---3--:R-:W-:Y:S11]  /*72e0*/  ISETP.GT.AND P6, PT, R208, R218, PT ;  /* 0x000000dad000720c */ /* 0x008ff60003fc4270 */
[----:B------:R-:W-:Y:S02]  /*72f0*/  @!UPT UIADD3 URZ, URZ, URZ, URZ ;  /* 0x0000003f3f3ff290 */ /* 0x000fe4000fffe03f */
[----:B------:R-:W-:Y:S01]  /*7300*/  @!P6 SHF.R.S32.HI R0, RZ, 0x1f, R218 ;  /* 0x0000001fff00e819 */ /* 0x000fe200000114da */
[----:B------:R-:W-:Y:S04]  /*7310*/  @!P6 IMAD.WIDE.U32 R100, R218, c[0x0][0x208], RZ ;  /* 0x00008200da64ea25 */ /* 0x000fe800078e00ff */
[----:B------:R-:W-:Y:S02]  /*7320*/  @!P6 IMAD R0, R0, c[0x0][0x208], RZ ;  /* 0x000082000000ea24 */ /* 0x000fe400078e02ff */
[----:B------:R-:W-:Y:S02]  /*7330*/  @!P6 IMAD.MOV.U32 R3, RZ, RZ, R102 ;  /* 0x000000ffff03e224 */ /* 0x000fe400078e0066 */
[----:B------:R-:W-:Y:S01]  /*7340*/  @!P6 IMAD R0, R218, c[0x0][0x20c], R0 ;  /* 0x00008300da00ea24 */ /* 0x000fe200078e0200 */
[C---:B-1----:R-:W-:Y:S04]  /*7350*/  HMMA.16816.F32.BF16 R36, R160.reuse, R164, R36 ;  /* 0x000000a4a024723c */ /* 0x042fe80000041824 */
[----:B------:R-:W-:Y:S01]  /*7360*/  @!P6 IADD3 R0, R101, R0, RZ ;  /* 0x000000006500e210 */ /* 0x000fe20007ffe0ff */
[----:B------:R-:W-:Y:S03]  /*7370*/  @!P6 IMAD.WIDE.U32 R2, R100, 0x60, R2 ;  /* 0x000000606402e825 */ /* 0x000fe600078e0002 */
[C---:B------:R-:W-:Y:S01]  /*7380*/  HMMA.16816.F32.BF16 R40, R160.reuse, R166, R40 ;  /* 0x000000a6a028723c */ /* 0x040fe20000041828 */
[----:B------:R-:W1:Y:S03]  /*7390*/  LDSM.16.M88.4 R164, [R244] ;  /* 0x00000000f4a4783b */ /* 0x000e660000000200 */
[----:B------:R-:W-:Y:S05]  /*73a0*/  @!P6 IMAD R0, R0, 0x60, RZ ;  /* 0x000000600000e824 */ /* 0x000fea00078e02ff */
[----:B------:R-:W-:Y:S04]  /*73b0*/  @!P6 IADD3 R0, R3, R0, RZ ;  /* 0x000000000300e210 */ /* 0x000fe80007ffe0ff */
[C---:B------:R-:W-:Y:S01]  /*73c0*/  @!P6 SHF.L.U64.HI R100, R2.reuse, 0x1, R0 ;  /* 0x000000010264e819 */ /* 0x040fe20000010200 */
[----:B------:R-:W-:Y:S05]  /*73d0*/  @!P6 IMAD.SHL.U32 R0, R2, 0x2, RZ ;  /* 0x000000020200e824 */ /* 0x000fea00078e00ff */
[C---:B------:R-:W-:Y:S02]  /*73e0*/  @!P6 IADD3 R2, P0, R0.reuse, c[0x0][0x1f8], RZ ;  /* 0x00007e000002ea10 */ /* 0x040fe40007f1e0ff */
[----:B------:R-:W-:Y:S02]  /*73f0*/  @!P6 IADD3 R106, P5, R0, 0x80, RZ ;  /* 0x00000080006ae810 */ /* 0x000fe40007fbe0ff */
[----:B------:R-:W-:Y:S02]  /*7400*/  @!P6 IADD3.X R3, R100, c[0x0][0x1fc], RZ, P0, !PT ;  /* 0x00007f006403ea10 */ /* 0x000fe400007fe4ff */
[----:B------:R-:W-:Y:S03]  /*7410*/  @!P6 IADD3 R106, P0, R106, c[0x0][0x1f8], RZ ;  /* 0x00007e006a6aea10 */ /* 0x000fe60007f1e0ff */
[----:B------:R-:W-:Y:S01]  /*7420*/  @!PT LDS RZ, [RZ] ;  /* 0x00000000fffff984 */ /* 0x000fe20000000800 */
[----:B------:R-:W-:Y:S01]  /*7430*/  @!PT LDS RZ, [RZ] ;  /* 0x00000000fffff984 */ /* 0x000fe20000000800 */
[----:B------:R-:W-:Y:S01]  /*7440*/  @!PT LDS RZ, [RZ] ;  /* 0x00000000fffff984 */ /* 0x000fe20000000800 */
[----:B------:R2:W-:Y:S01]  /*7450*/  @!P6 LDGSTS.E.BYPASS.LTC128B.128 [R209+0x100], [R2.64], !P4 ;  /* 0x0010000002d1efae */ /* 0x0005e2000e101d48 */
[--C-:B------:R-:W-:Y:S02]  /*7460*/  @!P6 IADD3.X R107, RZ, c[0x0][0x1fc], R100.reuse, P0, P5 ;  /* 0x00007f00ff6bea10 */ /* 0x100fe400007ea464 */
[----:B------:R-:W-:Y:S05]  /*7470*/  @!P6 IADD3 R0, P5, R0, 0x100, RZ ;  /* 0x000001000000e810 */ /* 0x000fea0007fbe0ff */
[----:B------:R3:W-:Y:S01]  /*7480*/  @!P6 LDGSTS.E.BYPASS.LTC128B.128 [R209+0x3100], [R106.64], !P3 ;  /* 0x031000006ad1efae */ /* 0x0007e2000d901d48 */
[C---:B-1----:R-:W-:Y:S08]  /*7490*/  HMMA.16816.F32.BF16 R44, R160.reuse, R164, R44 ;  /* 0x000000a4a02c723c */ /* 0x042ff0000004182c */
[----:B------:R-:W-:Y:S04]  /*74a0*/  HMMA.16816.F32.BF16 R48, R160, R166, R48 ;  /* 0x000000a6a030723c */ /* 0x000fe80000041830 */
[----:B---3--:R-:W-:Y:S01]  /*74b0*/  @!P6 IADD3 R106, P0, R0, c[0x0][0x1f8], RZ ;  /* 0x00007e00006aea10 */ /* 0x008fe20007f1e0ff */
[----:B------:R-:W-:Y:S03]  /*74c0*/  @!P6 IMAD.MOV.U32 R0, RZ, RZ, 0x6 ;  /* 0x00000006ff00e424 */ /* 0x000fe600078e00ff */
[----:B------:R-:W-:Y:S04]  /*74d0*/  @!P6 IADD3.X R107, RZ, c[0x0][0x1fc], R100, P0, P5 ;  /* 0x00007f00ff6bea10 */ /* 0x000fe800007ea464 */
[----:B------:R-:W-:Y:S01]  /*74e0*/  @!P6 MOV R100, c[0x0][0x208] ;  /* 0x000082000064ea02 */ /* 0x000fe20000000f00 */
[----:B------:R1:W-:Y:S03]  /*74f0*/  @!P6 LDGSTS.E.BYPASS.LTC128B.128 [R209+0x6100], [R106.64], !P2 ;  /* 0x061000006ad1efae */ /* 0x0003e6000d101d48 */
[C---:B------:R-:W-:Y:S02]  /*7500*/  @!P6 SHF.L.U64.HI R0, R100.reuse, R0, c[0x0][0x20c] ;  /* 0x000083006400e619 */ /* 0x040fe40000010200 */
[----:B------:R-:W-:Y:S04]  /*7510*/  @!P6 SHF.L.U32 R100, R100, 0x6, RZ ;  /* 0x000000066464e819 */ /* 0x000fe800000006ff */
[----:B--2---:R-:W-:Y:S04]  /*7520*/  @!P6 IADD3 R2, P0, R2, R100, RZ ;  /* 0x000000640202e210 */ /* 0x004fe80007f1e0ff */
[----:B------:R-:W-:Y:S02]  /*7530*/  @!P6 IADD3.X R3, R3, R0, RZ, P0, !PT ;  /* 0x000000000303e210 */ /* 0x000fe400007fe4ff */
[----:B------:R-:W-:Y:S03]  /*7540*/  @!P6 IADD3 R100, P0, R100, R2, RZ ;  /* 0x000000026464e210 */ /* 0x000fe60007f1e0ff */
[----:B------:R2:W-:Y:S02]  /*7550*/  @!P6 LDGSTS.E.BYPASS.LTC128B.128 [R209+0x1100], [R2.64], !P4 ;  /* 0x0110000002d1efae */ /* 0x0005e4000e101d48 */
[----:B------:R-:W-:Y:S06]  /*7560*/  @!P6 IMAD.X R101, R0, 0x1, R3, P0 ;  /* 0x000000010065e824 */ /* 0x000fec00000e0603 */
[----:B------:R2:W-:Y:S08]  /*7570*/  @!P6 LDGSTS.E.BYPASS.LTC128B.128 [R209+0x4100], [R2.64+0x80], !P3 ;  /* 0x0410008002d1efae */ /* 0x0005f0000d901d48 */
[----:B------:R2:W-:Y:S08]  /*7580*/  @!P6 LDGSTS.E.BYPASS.LTC128B.128 [R209+0x7100], [R2.64+0x100], !P2 ;  /* 0x0710010002d1efae */ /* 0x0005f0000d101d48 */
[----:B------:R3:W-:Y:S08]  /*7590*/  @!P6 LDGSTS.E.BYPASS.LTC128B.128 [R209+0x2100], [R100.64], !P4 ;  /* 0x0210000064d1efae */ /* 0x0007f0000e101d48 */
[----:B------:R3:W-:Y:S08]  /*75a0*/  @!P6 LDGSTS.E.BYPASS.LTC128B.128 [R209+0x5100], [R100.64+0x80], !P3 ;  /* 0x0510008064d1efae */ /* 0x0007f0000d901d48 */
[----:B------:R3:W-:Y:S01]  /*75b0*/  @!P6 LDGSTS.E.BYPASS.LTC128B.128 [R209+0x8100], [R100.64+0x100], !P2 ;  /* 0x0810010064d1efae */ /* 0x0007e2000d101d48 */
[----:B--2---:R-:W-:Y:S07]  /*75c0*/  IMAD R3, R218, -0x60, RZ ;  /* 0xffffffa0da037824 */ /* 0x004fee00078e02ff */
[----:B------:R-:W2:Y:S01]  /*75d0*/  LDSM.16.M88.4 R164, [R229] ;  /* 0x00000000e5a4783b */ /* 0x000ea20000000200 */
[----:B------:R-:W-:Y:S04]  /*75e0*/  IADD3 R3, -R212, 0x1, R3 ;  /* 0x00000001d4037810 */ /* 0x000fe80007ffe103 */
[----:B------:R-:W-:Y:S03]  /*75f0*/  IADD3 R3, R3, c[0x0][0x1d0], RZ ;  /* 0x0000740003037a10 */ /* 0x000fe60007ffe0ff */
[----:B------:R-:W0:Y:S01]  /*7600*/  LDGDEPBAR ;  /* 0x00000000000079af */ /* 0x000e220000000000 */
[----:B------:R-:W-:Y:S07]  /*7610*/  IADD3 R3, R3, -c[0x0][0x168], RZ ;  /* 0x80005a0003037a10 */ /* 0x000fee0007ffe0ff */
[----:B------:R4:W3:Y:S01]  /*7620*/  LDL R2, [R1+0x14] ;  /* 0x0000140001027983 */ /* 0x0008e20000100800 */
[C---:B--2---:R-:W-:Y:S08]  /*7630*/  HMMA.16816.F32.BF16 R4, R168.reuse, R164, R4 ;  /* 0x000000a4a804723c */ /* 0x044ff00000041804 */
[C---:B------:R-:W-:Y:S01]  /*7640*/  HMMA.16816.F32.BF16 R8, R168.reuse, R166, R8 ;  /* 0x000000a6a808723c */ /* 0x040fe20000041808 */
[----:B------:R-:W2:Y:S07]  /*7650*/  LDSM.16.M88.4 R164, [R229+0x800] ;  /* 0x00080000e5a4783b */ /* 0x000eae0000000200 */
        /* <DEDUP_REMOVED lines=13> */
[----:B------:R-:W-:Y:S01]  /*7730*/  HMMA.16816.F32.BF16 R48, R168, R166, R48 ;  /* 0x000000a6a830723c */ /* 0x000fe20000041830 */
[----:B------:R-:W2:Y:S03]  /*7740*/  LDSM.16.M88.4 R164, [R226] ;  /* 0x00000000e2a4783b */ /* 0x000ea60000000200 */
[----:B---3--:R-:W-:Y:S05]  /*7750*/  @P1 MOV R2, R213 ;  /* 0x000000d500021202 */ /* 0x008fea0000000f00 */
[----:B------:R-:W3:Y:S04]  /*7760*/  LDL.LU R213, [R1+0x18] ;  /* 0x0000180001d57983 */ /* 0x000ee80000300800 */
[----:B------:R-:W1:Y:S01]  /*7770*/  SHFL.IDX PT, R0, R2, RZ, 0x1c1f ;  /* 0x001c1fff02007589 */ /* 0x000e6200000e0000 */
[C---:B--2---:R-:W-:Y:S08]  /*7780*/  HMMA.16816.F32.BF16 R4, R172.reuse, R164, R4 ;  /* 0x000000a4ac04723c */ /* 0x044ff00000041804 */
[C---:B------:R-:W-:Y:S01]  /*7790*/  HMMA.16816.F32.BF16 R8, R172.reuse, R166, R8 ;  /* 0x000000a6ac08723c */ /* 0x040fe20000041808 */
[----:B------:R-:W2:Y:S03]  /*77a0*/  LDSM.16.M88.4 R164, [R226+0x800] ;  /* 0x00080000e2a4783b */ /* 0x000ea60000000200 */
[----:B-1----:R-:W-:Y:S04]  /*77b0*/  IADD3 R0, R3, R0, RZ ;  /* 0x0000000003007210 */ /* 0x002fe80007ffe0ff */
[C---:B------:R-:W-:Y:S02]  /*77c0*/  ISETP.GT.AND P0, PT, R0.reuse, 0x8, PT ;  /* 0x000000080000780c */ /* 0x040fe40003f04270 */
[C---:B------:R-:W-:Y:S02]  /*77d0*/  ISETP.GT.AND P6, PT, R0.reuse, RZ, PT ;  /* 0x000000ff0000720c */ /* 0x040fe40003fc4270 */
[----:B------:R-:W-:Y:S01]  /*77e0*/  ISETP.GT.AND P5, PT, R0, 0x1, PT ;  /* 0x000000010000780c */ /* 0x000fe20003fa4270 */
[C---:B--2---:R-:W-:Y:S08]  /*77f0*/  HMMA.16816.F32.BF16 R12, R172.reuse, R164, R12 ;  /* 0x000000a4ac0c723c */ /* 0x044ff0000004180c */
[C---:B------:R-:W-:Y:S01]  /*7800*/  HMMA.16816.F32.BF16 R16, R172.reuse, R166, R16 ;  /* 0x000000a6ac10723c */ /* 0x040fe20000041810 */
[----:B------:R-:W1:Y:S07]  /*7810*/  LDSM.16.M88.4 R164, [R226+0x1000] ;  /* 0x00100000e2a4783b */ /* 0x000e6e0000000200 */
[C---:B-1----:R-:W-:Y:S08]  /*7820*/  HMMA.16816.F32.BF16 R20, R172.reuse, R164, R20 ;  /* 0x000000a4ac14723c */ /* 0x042ff00000041814 */
        /* <DEDUP_REMOVED lines=9> */
[----:B------:R-:W-:Y:S01]  /*78c0*/  HMMA.16816.F32.BF16 R48, R172, R166, R48 ;  /* 0x000000a6ac30723c */ /* 0x000fe20000041830 */
        /* <DEDUP_REMOVED lines=129> */
[----:B------:R-:W1:Y:S11]  /*80e0*/  LDSM.16.M88.4 R164, [R226+0x6800] ;  /* 0x00680000e2a4783b */ /* 0x000e760000000200 */
[----:B------:R-:W-:Y:S04]  /*80f0*/  @!UPT UIADD3 URZ, URZ, URZ, URZ ;  /* 0x0000003f3f3ff290 */ /* 0x000fe8000fffe03f */
        /* <DEDUP_REMOVED lines=9> */
[----:B------:R-:W2:Y:S01]  /*8190*/  MUFU.TANH R210, R5 ;  /* 0x0000000500d27308 */ /* 0x000ea20000002400 */
[C---:B-1----:R-:W-:Y:S09]  /*81a0*/  HMMA.16816.F32.BF16 R12, R204.reuse, R164, R12 ;  /* 0x000000a4cc0c723c */ /* 0x042ff2000004180c */
[----:B------:R-:W-:Y:S01]  /*81b0*/  MUFU.TANH R105, R6 ;  /* 0x0000000600697308 */ /* 0x000fe20000002400 */
[C---:B------:R-:W-:Y:S01]  /*81c0*/  HMMA.16816.F32.BF16 R16, R204.reuse, R166, R16 ;  /* 0x000000a6cc10723c */ /* 0x040fe20000041810 */
[----:B------:R-:W1:Y:S08]  /*81d0*/  LDSM.16.M88.4 R164, [R226+0x7000] ;  /* 0x00700000e2a4783b */ /* 0x000e700000000200 */
[----:B------:R3:W-:Y:S03]  /*81e0*/  MUFU.TANH R102, R7 ;  /* 0x0000000700667308 */ /* 0x0007e60000002400 */
[----:B--2---:R-:W-:Y:S02]  /*81f0*/  FSEL R210, R210, -INF , P5 ;  /* 0xff800000d2d27808 */ /* 0x004fe40002800000 */
[----:B------:R-:W-:Y:S05]  /*8200*/  ISETP.GT.AND P5, PT, R0, 0x10, PT ;  /* 0x000000100000780c */ /* 0x000fea0003fa4270 */
[----:B------:R-:W-:Y:S01]  /*8210*/  MUFU.TANH R11, R11 ;  /* 0x0000000b000b7308 */ /* 0x000fe20000002400 */
[----:B------:R-:W-:Y:S02]  /*8220*/  FMUL.FTZ R12, R12, c[0x0][0x320] ;  /* 0x0000c8000c0c7a20 */ /* 0x000fe40000410000 */
[----:B------:R-:W-:Y:S02]  /*8230*/  FMUL.FTZ R14, R14, c[0x0][0x320] ;  /* 0x0000c8000e0e7a20 */ /* 0x000fe40000410000 */
[----:B------:R-:W-:Y:S02]  /*8240*/  FMUL.FTZ R15, R15, c[0x0][0x320] ;  /* 0x0000c8000f0f7a20 */ /* 0x000fe40000410000 */
[----:B------:R-:W-:Y:S03]  /*8250*/  FMUL.FTZ R13, R13, c[0x0][0x320] ;  /* 0x0000c8000d0d7a20 */ /* 0x000fe60000410000 */
[----:B------:R-:W2:Y:S01]  /*8260*/  MUFU.TANH R211, R8 ;  /* 0x0000000800d37308 */ /* 0x000ea20000002400 */
[----:B------:R-:W-:Y:S02]  /*8270*/  FMUL.FTZ R16, R16, c[0x0][0x320] ;  /* 0x0000c80010107a20 */ /* 0x000fe40000410000 */
[----:B------:R-:W-:Y:S01]  /*8280*/  FMUL.FTZ R17, R17, c[0x0][0x320] ;  /* 0x0000c80011117a20 */ /* 0x000fe20000410000 */
[----:B---3--:R-:W-:Y:S01]  /*8290*/  LDSM.16.M88.4 R4, [R226+0x8800] ;  /* 0x00880000e204783b */ /* 0x008fe20000000200 */
[----:B------:R-:W-:Y:S02]  /*82a0*/  FMUL.FTZ R18, R18, c[0x0][0x320] ;  /* 0x0000c80012127a20 */ /* 0x000fe40000410000 */
[----:B------:R-:W-:Y:S03]  /*82b0*/  FMUL.FTZ R19, R19, c[0x0][0x320] ;  /* 0x0000c80013137a20 */ /* 0x000fe60000410000 */
[----:B------:R-:W3:Y:S01]  /*82c0*/  MUFU.TANH R12, R12 ;  /* 0x0000000c000c7308 */ /* 0x000ee20000002400 */
[C---:B-1----:R-:W-:Y:S09]  /*82d0*/  HMMA.16816.F32.BF16 R20, R204.reuse, R164, R20 ;  /* 0x000000a4cc14723c */ /* 0x042ff20000041814 */
[----:B------:R-:W-:Y:S03]  /*82e0*/  MUFU.TANH R16, R16 ;  /* 0x0000001000107308 */ /* 0x000fe60000002400 */
[----:B--2---:R-:W-:Y:S01]  /*82f0*/  FSEL R211, R211, -INF , P0 ;  /* 0xff800000d3d37808 */ /* 0x004fe20000000000 */
[C---:B------:R-:W-:Y:S01]  /*8300*/  HMMA.16816.F32.BF16 R24, R204.reuse, R166, R24 ;  /* 0x000000a6cc18723c */ /* 0x040fe20000041818 */
[----:B------:R-:W1:Y:S02]  /*8310*/  LDSM.16.M88.4 R164, [R226+0x7800] ;  /* 0x00780000e2a4783b */ /* 0x000e640000000200 */
[----:B------:R-:W-:Y:S03]  /*8320*/  ISETP.GT.AND P0, PT, R0, 0x11, PT ;  /* 0x000000110000780c */ /* 0x000fe60003f04270 */
[----:B------:R-:W2:Y:S01]  /*8330*/  MUFU.TANH R17, R17 ;  /* 0x0000001100117308 */ /* 0x000ea20000002400 */
[----:B---3--:R-:W-:Y:S02]  /*8340*/  FSEL R219, R12, -INF , P5 ;  /* 0xff8000000cdb7808 */ /* 0x008fe40002800000 */
[----:B------:R-:W-:Y:S07]  /*8350*/  ISETP.GT.AND P5, PT, R0, 0x19, PT ;  /* 0x000000190000780c */ /* 0x000fee0003fa4270 */
[----:B------:R-:W-:Y:S01]  /*8360*/  MUFU.TANH R10, R10 ;  /* 0x0000000a000a7308 */ /* 0x000fe20000002400 */
[----:B------:R-:W-:Y:S02]  /*8370*/  FMUL.FTZ R22, R22, c[0x0][0x320] ;  /* 0x0000c80016167a20 */ /* 0x000fe40000410000 */
[----:B------:R-:W-:Y:S02]  /*8380*/  FMUL.FTZ R23, R23, c[0x0][0x320] ;  /* 0x0000c80017177a20 */ /* 0x000fe40000410000 */
[----:B------:R-:W-:Y:S02]  /*8390*/  FMUL.FTZ R20, R20, c[0x0][0x320] ;  /* 0x0000c80014147a20 */ /* 0x000fe40000410000 */
[----:B------:R-:W-:Y:S03]  /*83a0*/  FMUL.FTZ R21, R21, c[0x0][0x320] ;  /* 0x0000c80015157a20 */ /* 0x000fe60000410000 */
[----:B------:R-:W-:Y:S01]  /*83b0*/  MUFU.TANH R22, R22 ;  /* 0x0000001600167308 */ /* 0x000fe20000002400 */
[----:B------:R-:W-:Y:S02]  /*83c0*/  FMUL.FTZ R27, R27, c[0x0][0x320] ;  /* 0x0000c8001b1b7a20 */ /* 0x000fe40000410000 */
[----:B------:R-:W-:Y:S01]  /*83d0*/  FMUL.FTZ R26, R26, c[0x0][0x320] ;  /* 0x0000c8001a1a7a20 */ /* 0x000fe20000410000 */
[----:B--2---:R-:W-:Y:S01]  /*83e0*/  FSEL R222, R17, -INF , P5 ;  /* 0xff80000011de7808 */ /* 0x004fe20002800000 */
[----:B------:R-:W-:Y:S01]  /*83f0*/  FMUL.FTZ R24, R24, c[0x0][0x320] ;  /* 0x0000c80018187a20 */ /* 0x000fe20000410000 */
[----:B------:R-:W-:Y:S01]  /*8400*/  ISETP.GT.AND P5, PT, R0, 0x28, PT ;  /* 0x000000280000780c */ /* 0x000fe20003fa4270 */
[----:B------:R-:W-:Y:S03]  /*8410*/  FMUL.FTZ R25, R25, c[0x0][0x320] ;  /* 0x0000c80019197a20 */ /* 0x000fe60000410000 */
[----:B------:R-:W-:Y:S01]  /*8420*/  MUFU.TANH R23, R23 ;  /* 0x0000001700177308 */ /* 0x000fe20000002400 */
[C---:B-1----:R-:W-:Y:S09]  /*8430*/  HMMA.16816.F32.BF16 R28, R204.reuse, R164, R28 ;  /* 0x000000a4cc1c723c */ /* 0x042ff2000004181c */
[----:B------:R-:W-:Y:S01]  /*8440*/  MUFU.TANH R27, R27 ;  /* 0x0000001b001b7308 */ /* 0x000fe20000002400 */
[C---:B------:R-:W-:Y:S01]  /*8450*/  HMMA.16816.F32.BF16 R32, R204.reuse, R166, R32 ;  /* 0x000000a6cc20723c */ /* 0x040fe20000041820 */
[----:B------:R-:W1:Y:S01]  /*8460*/  LDSM.16.M88.4 R164, [R226+0x8000] ;  /* 0x00800000e2a4783b */ /* 0x000e620000000200 */
[----:B------:R-:W-:Y:S07]  /*8470*/  DEPBAR.LE SB0, 0x0 ;  /* 0x000080000000791a */ /* 0x000fee0000000000 */
[----:B------:R-:W-:Y:S01]  /*8480*/  MUFU.TANH R14, R14 ;  /* 0x0000000e000e7308 */ /* 0x000fe20000002400 */
[----:B------:R-:W-:Y:S04]  /*8490*/  BAR.SYNC.DEFER_BLOCKING 0x0 ;  /* 0x0000000000007b1d */ /* 0x000fe80000010000 */
[----:B------:R-:W-:Y:S02]  /*84a0*/  FMUL.FTZ R30, R30, c[0x0][0x320] ;  /* 0x0000c8001e1e7a20 */ /* 0x000fe40000410000 */
[----:B------:R-:W-:Y:S02]  /*84b0*/  FMUL.FTZ R28, R28, c[0x0][0x320] ;  /* 0x0000c8001c1c7a20 */ /* 0x000fe40000410000 */
[----:B------:R-:W-:Y:S02]  /*84c0*/  FMUL.FTZ R29, R29, c[0x0][0x320] ;  /* 0x0000c8001d1d7a20 */ /* 0x000fe40000410000 */
[----:B------:R-:W-:Y:S04]  /*84d0*/  FMUL.FTZ R31, R31, c[0x0][0x320] ;  /* 0x0000c8001f1f7a20 */ /* 0x000fe80000410000 */
[----:B------:R-:W-:Y:S02]  /*84e0*/  FMUL.FTZ R35, R35, c[0x0][0x320] ;  /* 0x0000c80023237a20 */ /* 0x000fe40000410000 */
[----:B------:R-:W-:Y:S02]  /*84f0*/  FMUL.FTZ R32, R32, c[0x0][0x320] ;  /* 0x0000c80020207a20 */ /* 0x000fe40000410000 */
[----:B------:R-:W-:Y:S02]  /*8500*/  FMUL.FTZ R33, R33, c[0x0][0x320] ;  /* 0x0000c80021217a20 */ /* 0x000fe40000410000 */
[----:B------:R-:W-:Y:S04]  /*8510*/  FMUL.FTZ R34, R34, c[0x0][0x320] ;  /* 0x0000c80022227a20 */ /* 0x000fe80000410000 */
[----:B------:R-:W-:Y:S01]  /*8520*/  MUFU.TANH R33, R33 ;  /* 0x0000002100217308 */ /* 0x000fe20000002400 */
[C---:B-1----:R-:W-:Y:S09]  /*8530*/  HMMA.16816.F32.BF16 R36, R204.reuse, R164, R36 ;  /* 0x000000a4cc24723c */ /* 0x042ff20000041824 */
[----:B------:R-:W-:Y:S01]  /*8540*/  MUFU.TANH R35, R35 ;  /* 0x0000002300237308 */ /* 0x000fe20000002400 */
[C---:B------:R-:W-:Y:S09]  /*8550*/  HMMA.16816.F32.BF16 R40, R204.reuse, R166, R40 ;  /* 0x000000a6cc28723c */ /* 0x040ff20000041828 */
[----:B------:R-:W1:Y:S01]  /*8560*/  MUFU.TANH R9, R9 ;  /* 0x0000000900097308 */ /* 0x000e620000002400 */
[C---:B------:R-:W-:Y:S09]  /*8570*/  HMMA.16816.F32.BF16 R44, R204.reuse, R4, R44 ;  /* 0x00000004cc2c723c */ /* 0x040ff2000004182c */
[----:B------:R-:W2:Y:S01]  /*8580*/  MUFU.TANH R13, R13 ;  /* 0x0000000d000d7308 */ /* 0x000ea20000002400 */
[----:B------:R-:W-:Y:S03]  /*8590*/  HMMA.16816.F32.BF16 R48, R204, R6, R48 ;  /* 0x00000006cc30723c */ /* 0x000fe60000041830 */
[----:B------:R-:W-:Y:S01]  /*85a0*/  FSEL R5, R100, -INF , P6 ;  /* 0xff80000064057808 */ /* 0x000fe20003000000 */
[----:B------:R-:W-:Y:S01]  /*85b0*/  FMUL.FTZ R8, R37, c[0x0][0x320] ;  /* 0x0000c80025087a20 */ /* 0x000fe20000410000 */
[----:B------:R-:W-:Y:S01]  /*85c0*/  ISETP.GT.AND P6, PT, R0, 0x9, PT ;  /* 0x000000090000780c */ /* 0x000fe20003fc4270 */
[----:B------:R-:W-:Y:S01]  /*85d0*/  FMUL.FTZ R36, R36, c[0x0][0x320] ;  /* 0x0000c80024247a20 */ /* 0x000fe20000410000 */
[----:B------:R-:W-:Y:S02]  /*85e0*/  FMNMX.FTZ R101, R5, R103, !PT ;  /* 0x0000006705657209 */ /* 0x000fe40007810000 */
[----:B------:R-:W3:Y:S03]  /*85f0*/  MUFU.TANH R20, R20 ;  /* 0x0000001400147308 */ /* 0x000ee60000002400 */
[----:B------:R-:W-:Y:S01]  /*8600*/  FMNMX.FTZ R101, R210, R101, !PT ;  /* 0x00000065d2657209 */ /* 0x000fe20007810000 */
[----:B------:R-:W-:Y:S01]  /*8610*/  FMUL.FTZ R7, R40, c[0x0][0x320] ;  /* 0x0000c80028077a20 */ /* 0x000fe20000410000 */
[----:B-1----:R-:W-:Y:S01]  /*8620*/  FSEL R212, R9, -INF , P6 ;  /* 0xff80000009d47808 */ /* 0x002fe20003000000 */
[----:B------:R-:W-:Y:S01]  /*8630*/  FMUL.FTZ R6, R41, c[0x0][0x320] ;  /* 0x0000c80029067a20 */ /* 0x000fe20000410000 */
[----:B------:R-:W-:Y:S01]  /*8640*/  FMNMX.FTZ R101, R211, R101, !PT ;  /* 0x00000065d3657209 */ /* 0x000fe20007810000 */
[----:B------:R-:W-:Y:S01]  /*8650*/  FMUL.FTZ R4, R44, c[0x0][0x320] ;  /* 0x0000c8002c047a20 */ /* 0x000fe20000410000 */
[----:B------:R-:W-:Y:S01]  /*8660*/  ISETP.GT.AND P6, PT, R0, 0x18, PT ;  /* 0x000000180000780c */ /* 0x000fe20003fc4270 */
[----:B------:R-:W1:Y:S01]  /*8670*/  MUFU.TANH R21, R21 ;  /* 0x0000001500157308 */ /* 0x000e620000002400 */
[----:B------:R-:W-:Y:S01]  /*8680*/  FMNMX.FTZ R101, R212, R101, !PT ;  /* 0x00000065d4657209 */ /* 0x000fe20007810000 */
[----:B------:R-:W-:Y:S01]  /*8690*/  FMUL.FTZ R45, R45, c[0x0][0x320] ;  /* 0x0000c8002d2d7a20 */ /* 0x000fe20000410000 */
[----:B------:R-:W-:Y:S01]  /*86a0*/  FSEL R221, R16, -INF , P6 ;  /* 0xff80000010dd7808 */ /* 0x000fe20003000000 */
[----:B------:R-:W-:Y:S01]  /*86b0*/  FMUL.FTZ R42, R42, c[0x0][0x320] ;  /* 0x0000c8002a2a7a20 */ /* 0x000fe20000410000 */
[----:B--2---:R-:W-:Y:S01]  /*86c0*/  FSEL R220, R13, -INF , P0 ;  /* 0xff8000000ddc7808 */ /* 0x004fe20000000000 */
[----:B------:R-:W-:Y:S01]  /*86d0*/  FMUL.FTZ R48, R48, c[0x0][0x320] ;  /* 0x0000c80030307a20 */ /* 0x000fe20000410000 */
[----:B------:R-:W-:Y:S01]  /*86e0*/  FMNMX.FTZ R101, R219, R101, !PT ;  /* 0x00000065db657209 */ /* 0x000fe20007810000 */
[----:B------:R-:W-:Y:S01]  /*86f0*/  IMAD.MOV.U32 R40, RZ, RZ, R209 ;  /* 0x000000ffff287224 */ /* 0x000fe200078e00d1 */
[----:B------:R-:W-:Y:S01]  /*8700*/  ISETP.GT.AND P0, PT, R0, 0x20, PT ;  /* 0x000000200000780c */ /* 0x000fe20003f04270 */
[----:B------:R-:W2:Y:S01]  /*8710*/  MUFU.TANH R24, R24 ;  /* 0x0000001800187308 */ /* 0x000ea20000002400 */
[----:B------:R-:W-:Y:S01]  /*8720*/  FMNMX.FTZ R101, R220, R101, !PT ;  /* 0x00000065dc657209 */ /* 0x000fe20007810000 */
[----:B------:R-:W-:Y:S01]  /*8730*/  FMUL.FTZ R38, R38, c[0x0][0x320] ;  /* 0x0000c80026267a20 */ /* 0x000fe20000410000 */
[----:B------:R-:W-:Y:S01]  /*8740*/  ISETP.GT.AND P6, PT, R0, 0x21, PT ;  /* 0x000000210000780c */ /* 0x000fe20003fc4270 */
[----:B------:R-:W-:Y:S01]  /*8750*/  FMUL.FTZ R39, R39, c[0x0][0x320] ;  /* 0x0000c80027277a20 */ /* 0x000fe20000410000 */
[----:B------:R-:W-:Y:S01]  /*8760*/  FMNMX.FTZ R101, R221, R101, !PT ;  /* 0x00000065dd657209 */ /* 0x000fe20007810000 */
[----:B------:R-:W-:Y:S01]  /*8770*/  FMUL.FTZ R43, R43, c[0x0][0x320] ;  /* 0x0000c8002b2b7a20 */ /* 0x000fe20000410000 */
[----:B---3--:R-:W-:Y:S01]  /*8780*/  FSEL R20, R20, -INF , P0 ;  /* 0xff80000014147808 */ /* 0x008fe20000000000 */
[----:B------:R-:W-:Y:S01]  /*8790*/  FMUL.FTZ R51, R51, c[0x0][0x320] ;  /* 0x0000c80033337a20 */ /* 0x000fe20000410000 */
[----:B------:R-:W-:Y:S01]  /*87a0*/  FMNMX.FTZ R101, R222, R101, !PT ;  /* 0x00000065de657209 */ /* 0x000fe20007810000 */
[----:B------:R-:W3:Y:S01]  /*87b0*/  MUFU.TANH R25, R25 ;  /* 0x0000001900197308 */ /* 0x000ee20000002400 */
[----:B------:R-:W-:Y:S02]  /*87c0*/  ISETP.GT.AND P0, PT, R0, 0x29, PT ;  /* 0x000000290000780c */ /* 0x000fe40003f04270 */
[----:B------:R-:W-:Y:S02]  /*87d0*/  FMNMX.FTZ R101, R20, R101, !PT ;  /* 0x0000006514657209 */ /* 0x000fe40007810000 */
[----:B-1----:R-:W-:Y:S02]  /*87e0*/  FSEL R21, R21, -INF , P6 ;  /* 0xff80000015157808 */ /* 0x002fe40003000000 */
[----:B------:R-:W-:Y:S02]  /*87f0*/  ISETP.GT.AND P6, PT, R0, 0x30, PT ;  /* 0x000000300000780c */ /* 0x000fe40003fc4270 */
[----:B------:R-:W-:Y:S01]  /*8800*/  FMNMX.FTZ R101, R21, R101, !PT ;  /* 0x0000006515657209 */ /* 0x000fe20007810000 */
[----:B------:R-:W1:Y:S01]  /*8810*/  MUFU.TANH R28, R28 ;  /* 0x0000001c001c7308 */ /* 0x000e620000002400 */
[----:B--2---:R-:W-:Y:S02]  /*8820*/  FSEL R24, R24, -INF , P5 ;  /* 0xff80000018187808 */ /* 0x004fe40002800000 */
[----:B------:R-:W-:Y:S02]  /*8830*/  ISETP.GT.AND P5, PT, R0, 0x31, PT ;  /* 0x000000310000780c */ /* 0x000fe40003fa4270 */
[----:B------:R-:W-:Y:S05]  /*8840*/  FMNMX.FTZ R101, R24, R101, !PT ;  /* 0x0000006518657209 */ /* 0x000fea0007810000 */
[----:B------:R-:W2:Y:S01]  /*8850*/  MUFU.TANH R29, R29 ;  /* 0x0000001d001d7308 */ /* 0x000ea20000002400 */
[----:B---3--:R-:W-:Y:S02]  /*8860*/  FSEL R25, R25, -INF , P0 ;  /* 0xff80000019197808 */ /* 0x008fe40000000000 */
[----:B------:R-:W-:Y:S02]  /*8870*/  ISETP.GT.AND P0, PT, R0, 0x38, PT ;  /* 0x000000380000780c */ /* 0x000fe40003f04270 */
[----:B------:R-:W-:Y:S05]  /*8880*/  FMNMX.FTZ R101, R25, R101, !PT ;  /* 0x0000006519657209 */ /* 0x000fea0007810000 */
[----:B------:R-:W3:Y:S01]  /*8890*/  MUFU.TANH R32, R32 ;  /* 0x0000002000207308 */ /* 0x000ee20000002400 */
[----:B-1----:R-:W-:Y:S02]  /*88a0*/  FSEL R28, R28, -INF , P6 ;  /* 0xff8000001c1c7808 */ /* 0x002fe40003000000 */
[----:B------:R-:W-:Y:S02]  /*88b0*/  ISETP.GT.AND P6, PT, R0, 0x39, PT ;  /* 0x000000390000780c */ /* 0x000fe40003fc4270 */
[----:B------:R-:W-:Y:S05]  /*88c0*/  FMNMX.FTZ R101, R28, R101, !PT ;  /* 0x000000651c657209 */ /* 0x000fea0007810000 */
[----:B------:R-:W1:Y:S01]  /*88d0*/  MUFU.TANH R8, R8 ;  /* 0x0000000800087308 */ /* 0x000e620000002400 */
[----:B------:R-:W-:Y:S02]  /*88e0*/  FSEL R33, R33, -INF , P6 ;  /* 0xff80000021217808 */ /* 0x000fe40003000000 */
[C---:B------:R-:W-:Y:S02]  /*88f0*/  ISETP.GT.AND P6, PT, R0.reuse, 0x48, PT ;  /* 0x000000480000780c */ /* 0x040fe40003fc4270 */
[----:B--2---:R-:W-:Y:S02]  /*8900*/  FSEL R29, R29, -INF , P5 ;  /* 0xff8000001d1d7808 */ /* 0x004fe40002800000 */
[----:B------:R-:W-:Y:S02]  /*8910*/  ISETP.GT.AND P5, PT, R0, 0x40, PT ;  /* 0x000000400000780c */ /* 0x000fe40003fa4270 */
[----:B------:R-:W-:Y:S01]  /*8920*/  FMNMX.FTZ R101, R29, R101, !PT ;  /* 0x000000651d657209 */ /* 0x000fe20007810000 */
[----:B------:R-:W2:Y:S01]  /*8930*/  MUFU.TANH R36, R36 ;  /* 0x0000002400247308 */ /* 0x000ea20000002400 */
[----:B---3--:R-:W-:Y:S02]  /*8940*/  FSEL R32, R32, -INF , P0 ;  /* 0xff80000020207808 */ /* 0x008fe40000000000 */
[----:B------:R-:W-:Y:S02]  /*8950*/  ISETP.GT.AND P0, PT, R0, 0x41, PT ;  /* 0x000000410000780c */ /* 0x000fe40003f04270 */
[----:B------:R-:W-:Y:S05]  /*8960*/  FMNMX.FTZ R101, R32, R101, !PT ;  /* 0x0000006520657209 */ /* 0x000fea0007810000 */
[----:B------:R-:W3:Y:S01]  /*8970*/  MUFU.TANH R4, R4 ;  /* 0x0000000400047308 */ /* 0x000ee20000002400 */
[----:B------:R-:W-:Y:S02]  /*8980*/  FMNMX.FTZ R101, R33, R101, !PT ;  /* 0x0000006521657209 */ /* 0x000fe40007810000 */
[----:B-1----:R-:W-:Y:S02]  /*8990*/  FSEL R8, R8, -INF , P0 ;  /* 0xff80000008087808 */ /* 0x002fe40000000000 */
[----:B------:R-:W-:Y:S05]  /*89a0*/  ISETP.GT.AND P0, PT, R0, 0x50, PT ;  /* 0x000000500000780c */ /* 0x000fea0003f04270 */
[----:B------:R-:W1:Y:S01]  /*89b0*/  MUFU.TANH R7, R7 ;  /* 0x0000000700077308 */ /* 0x000e620000002400 */
[----:B--2---:R-:W-:Y:S02]  /*89c0*/  FSEL R36, R36, -INF , P5 ;  /* 0xff80000024247808 */ /* 0x004fe40002800000 */
[----:B------:R-:W-:Y:S02]  /*89d0*/  ISETP.GT.AND P5, PT, R0, 0x49, PT ;  /* 0x000000490000780c */ /* 0x000fe40003fa4270 */
[----:B------:R-:W-:Y:S05]  /*89e0*/  FMNMX.FTZ R101, R36, R101, !PT ;  /* 0x0000006524657209 */ /* 0x000fea0007810000 */
[----:B------:R-:W2:Y:S01]  /*89f0*/  MUFU.TANH R6, R6 ;  /* 0x0000000600067308 */ /* 0x000ea20000002400 */
[----:B------:R-:W-:Y:S02]  /*8a00*/  FMNMX.FTZ R101, R8, R101, !PT ;  /* 0x0000006508657209 */ /* 0x000fe40007810000 */
[----:B---3--:R-:W-:Y:S01]  /*8a10*/  FSEL R37, R4, -INF , P0 ;  /* 0xff80000004257808 */ /* 0x008fe20000000000 */
[----:B------:R-:W-:Y:S01]  /*8a20*/  FMUL.FTZ R4, R49, c[0x0][0x320] ;  /* 0x0000c80031047a20 */ /* 0x000fe20000410000 */
[----:B------:R-:W-:Y:S02]  /*8a30*/  ISETP.GT.AND P0, PT, R0, 0x59, PT ;  /* 0x000000590000780c */ /* 0x000fe40003f04270 */
[----:B------:R-:W-:Y:S03]  /*8a40*/  MOV R49, R37 ;  /* 0x0000002500317202 */ /* 0x000fe60000000f00 */
[----:B------:R-:W3:Y:S01]  /*8a50*/  MUFU.TANH R45, R45 ;  /* 0x0000002d002d7308 */ /* 0x000ee20000002400 */
[----:B------:R-:W-:Y:S02]  /*8a60*/  MOV R37, R208 ;  /* 0x000000d000257202 */ /* 0x000fe40000000f00 */
[----:B-1----:R-:W-:Y:S01]  /*8a70*/  FSEL R44, R7, -INF , P6 ;  /* 0xff800000072c7808 */ /* 0x002fe20003000000 */
[----:B------:R-:W-:Y:S01]  /*8a80*/  FMUL.FTZ R7, R46, c[0x0][0x320] ;  /* 0x0000c8002e077a20 */ /* 0x000fe20000410000 */
[----:B------:R-:W-:Y:S02]  /*8a90*/  ISETP.GT.AND P6, PT, R0, 0x51, PT ;  /* 0x000000510000780c */ /* 0x000fe40003fc4270 */
[----:B------:R-:W-:Y:S03]  /*8aa0*/  FMNMX.FTZ R101, R44, R101, !PT ;  /* 0x000000652c657209 */ /* 0x000fe60007810000 */
[----:B------:R-:W1:Y:S01]  /*8ab0*/  MUFU.TANH R48, R48 ;  /* 0x0000003000307308 */ /* 0x000e620000002400 */
[----:B--2---:R-:W-:Y:S02]  /*8ac0*/  FSEL R17, R6, -INF , P5 ;  /* 0xff80000006117808 */ /* 0x004fe40002800000 */
[----:B------:R-:W-:Y:S02]  /*8ad0*/  ISETP.GT.AND P5, PT, R0, 0x58, PT ;  /* 0x000000580000780c */ /* 0x000fe40003fa4270 */
[----:B------:R-:W2:Y:S01]  /*8ae0*/  SHFL.IDX PT, R0, R2, 0x1, 0x1c1f ;  /* 0x003c1f0002007f89 */ /* 0x000ea200000e0000 */
[----:B------:R-:W-:Y:S04]  /*8af0*/  FMNMX.FTZ R101, R17, R101, !PT ;  /* 0x0000006511657209 */ /* 0x000fe80007810000 */
[----:B------:R-:W4:Y:S01]  /*8b00*/  MUFU.TANH R4, R4 ;  /* 0x0000000400047308 */ /* 0x000f220000002400 */
[----:B------:R-:W-:Y:S02]  /*8b10*/  FMNMX.FTZ R101, R49, R101, !PT ;  /* 0x0000006531657209 */ /* 0x000fe40007810000 */
[----:B---3--:R-:W-:Y:S04]  /*8b20*/  FSEL R45, R45, -INF , P6 ;  /* 0xff8000002d2d7808 */ /* 0x008fe80003000000 */
[----:B------:R-:W-:Y:S03]  /*8b30*/  FMNMX.FTZ R101, R45, R101, !PT ;  /* 0x000000652d657209 */ /* 0x000fe60007810000 */
[----:B------:R-:W-:Y:S01]  /*8b40*/  MUFU.TANH R18, R18 ;  /* 0x0000001200127308 */ /* 0x000fe20000002400 */
[----:B-1----:R-:W-:Y:S04]  /*8b50*/  FSEL R48, R48, -INF , P5 ;  /* 0xff80000030307808 */ /* 0x002fe80002800000 */
[----:B------:R-:W-:Y:S05]  /*8b60*/  FMNMX.FTZ R101, R48, R101, !PT ;  /* 0x0000006530657209 */ /* 0x000fea0007810000 */
[----:B------:R-:W1:Y:S01]  /*8b70*/  MUFU.TANH R42, R42 ;  /* 0x0000002a002a7308 */ /* 0x000e620000002400 */
[----:B--2---:R-:W-:Y:S01]  /*8b80*/  IADD3 R0, R3, R0, RZ ;  /* 0x0000000003007210 */ /* 0x004fe20007ffe0ff */
[----:B------:R-:W-:Y:S01]  /*8b90*/  FMUL.FTZ R3, R50, c[0x0][0x320] ;  /* 0x0000c80032037a20 */ /* 0x000fe20000410000 */
[----:B----4-:R-:W-:Y:S02]  /*8ba0*/  FSEL R6, R4, -INF , P0 ;  /* 0xff80000004067808 */ /* 0x010fe40000000000 */
[----:B------:R-:W-:Y:S02]  /*8bb0*/  ISETP.GT.AND P0, PT, R0, RZ, PT ;  /* 0x000000ff0000720c */ /* 0x000fe40003f04270 */
[----:B------:R-:W-:Y:S02]  /*8bc0*/  FMNMX.FTZ R101, R6, R101, !PT ;  /* 0x0000006506657209 */ /* 0x000fe40007810000 */
[----:B------:R-:W-:Y:S01]  /*8bd0*/  FSEL R4, R105, -INF , P0 ;  /* 0xff80000069047808 */ /* 0x000fe20000000000 */
[----:B------:R-:W-:Y:S01]  /*8be0*/  IMAD.MOV.U32 R105, RZ, RZ, R6 ;  /* 0x000000ffff697224 */ /* 0x000fe200078e0006 */
[C---:B------:R-:W-:Y:S01]  /*8bf0*/  ISETP.GT.AND P6, PT, R0.reuse, 0x29, PT ;  /* 0x000000290000780c */ /* 0x040fe20003fc4270 */
[----:B------:R-:W-:Y:S01]  /*8c00*/  FMUL.FTZ R6, R47, c[0x0][0x320] ;  /* 0x0000c8002f067a20 */ /* 0x000fe20000410000 */
[----:B------:R-:W-:Y:S01]  /*8c10*/  ISETP.GT.AND P0, PT, R0, 0x8, PT ;  /* 0x000000080000780c */ /* 0x000fe20003f04270 */
[----:B------:R-:W2:Y:S01]  /*8c20*/  SHFL.BFLY PT, R2, R101, 0x2, 0x1f ;  /* 0x0c401f0065027f89 */ /* 0x000ea200000e0000 */
[----:B------:R-:W-:Y:S01]  /*8c30*/  FSEL R16, R27, -INF , P6 ;  /* 0xff8000001b107808 */ /* 0x000fe20003000000 */
[----:B------:R-:W-:Y:S01]  /*8c40*/  MUFU.TANH R15, R15 ;  /* 0x0000000f000f7308 */ /* 0x000fe20000002400 */
[----:B------:R-:W-:Y:S02]  /*8c50*/  FSEL R208, R10, -INF , P0 ;  /* 0xff8000000ad07808 */ /* 0x000fe40000000000 */
[C---:B------:R-:W-:Y:S02]  /*8c60*/  ISETP.GT.AND P6, PT, R0.reuse, 0x39, PT ;  /* 0x000000390000780c */ /* 0x040fe40003fc4270 */
[----:B------:R-:W-:Y:S02]  /*8c70*/  ISETP.GT.AND P0, PT, R0, 0x10, PT ;  /* 0x000000100000780c */ /* 0x000fe40003f04270 */
[----:B------:R-:W-:Y:S02]  /*8c80*/  FSEL R107, R35, -INF , P6 ;  /* 0xff800000236b7808 */ /* 0x000fe40003000000 */
[----:B------:R-:W-:Y:S01]  /*8c90*/  FSEL R215, R14, -INF , P0 ;  /* 0xff8000000ed77808 */ /* 0x000fe20000000000 */
[----:B------:R-:W3:Y:S01]  /*8ca0*/  MUFU.TANH R6, R6 ;  /* 0x0000000600067308 */ /* 0x000ee20000002400 */
[C---:B------:R-:W-:Y:S02]  /*8cb0*/  ISETP.GT.AND P6, PT, R0.reuse, 0x48, PT ;  /* 0x000000480000780c */ /* 0x040fe40003fc4270 */
[----:B------:R-:W-:Y:S02]  /*8cc0*/  ISETP.GT.AND P0, PT, R0, 0x18, PT ;  /* 0x000000180000780c */ /* 0x000fe40003f04270 */
[----:B-1----:R-:W-:Y:S02]  /*8cd0*/  FSEL R42, R42, -INF , P6 ;  /* 0xff8000002a2a7808 */ /* 0x002fe40003000000 */
[----:B------:R-:W-:Y:S02]  /*8ce0*/  ISETP.GT.AND P6, PT, R0, 0x51, PT ;  /* 0x000000510000780c */ /* 0x000fe40003fc4270 */
[----:B------:R-:W-:Y:S01]  /*8cf0*/  FSEL R216, R18, -INF , P0 ;  /* 0xff80000012d87808 */ /* 0x000fe20000000000 */
[----:B------:R-:W1:Y:S01]  /*8d00*/  MUFU.TANH R19, R19 ;  /* 0x0000001300137308 */ /* 0x000e620000002400 */
[C---:B------:R-:W-:Y:S02]  /*8d10*/  ISETP.GT.AND P0, PT, R0.reuse, 0x20, PT ;  /* 0x000000200000780c */ /* 0x040fe40003f04270 */
[----:B------:R-:W-:Y:S02]  /*8d20*/  ISETP.GT.AND P5, PT, R0, 0x1, PT ;  /* 0x000000010000780c */ /* 0x000fe40003fa4270 */
[----:B------:R-:W-:Y:S02]  /*8d30*/  FSEL R12, R22, -INF , P0 ;  /* 0xff800000160c7808 */ /* 0x000fe40000000000 */
[----:B------:R-:W-:Y:S02]  /*8d40*/  FSEL R167, R102, -INF , P5 ;  /* 0xff80000066a77808 */ /* 0x000fe40002800000 */
[----:B--2---:R-:W-:Y:S01]  /*8d50*/  FMNMX.FTZ R101, R101, R2, !PT ;  /* 0x0000000265657209 */ /* 0x004fe20007810000 */
[----:B------:R-:W2:Y:S01]  /*8d60*/  MUFU.TANH R26, R26 ;  /* 0x0000001a001a7308 */ /* 0x000ea20000002400 */
[----:B------:R-:W-:Y:S02]  /*8d70*/  FMNMX.FTZ R2, R4, R104, !PT ;  /* 0x0000006804027209 */ /* 0x000fe40007810000 */
[----:B------:R-:W-:Y:S02]  /*8d80*/  ISETP.GT.AND P5, PT, R0, 0x9, PT ;  /* 0x000000090000780c */ /* 0x000fe40003fa4270 */
[----:B---3--:R-:W-:Y:S02]  /*8d90*/  FSEL R22, R6, -INF , P6 ;  /* 0xff80000006167808 */ /* 0x008fe40003000000 */
[----:B------:R-:W3:Y:S01]  /*8da0*/  LDL.LU R6, [R1+0x1c] ;  /* 0x00001c0001067983 */ /* 0x000ee20000300800 */
[----:B------:R-:W-:Y:S02]  /*8db0*/  FMNMX.FTZ R2, R167, R2, !PT ;  /* 0x00000002a7027209 */ /* 0x000fe40007810000 */
[----:B------:R-:W-:Y:S01]  /*8dc0*/  FSEL R209, R11, -INF , P5 ;  /* 0xff8000000bd17808 */ /* 0x000fe20002800000 */
[----:B------:R-:W4:Y:S01]  /*8dd0*/  MUFU.TANH R30, R30 ;  /* 0x0000001e001e7308 */ /* 0x000f220000002400 */
[----:B------:R-:W-:Y:S01]  /*8de0*/  FMNMX.FTZ R2, R208, R2, !PT ;  /* 0x00000002d0027209 */ /* 0x000fe20007810000 */
[----:B------:R-:W-:Y:S01]  /*8df0*/  IMAD.MOV.U32 R11, RZ, RZ, R37 ;  /* 0x000000ffff0b7224 */ /* 0x000fe200078e0025 */
[C---:B------:R-:W-:Y:S02]  /*8e00*/  ISETP.GT.AND P5, PT, R0.reuse, 0x11, PT ;  /* 0x000000110000780c */ /* 0x040fe40003fa4270 */
[----:B------:R-:W-:Y:S02]  /*8e10*/  FMNMX.FTZ R2, R209, R2, !PT ;  /* 0x00000002d1027209 */ /* 0x000fe40007810000 */
[----:B------:R-:W-:Y:S02]  /*8e20*/  FSEL R214, R15, -INF , P5 ;  /* 0xff8000000fd67808 */ /* 0x000fe40002800000 */
[----:B------:R-:W-:Y:S01]  /*8e30*/  FMNMX.FTZ R2, R215, R2, !PT ;  /* 0x00000002d7027209 */ /* 0x000fe20007810000 */
[----:B------:R-:W4:Y:S01]  /*8e40*/  MUFU.TANH R31, R31 ;  /* 0x0000001f001f7308 */ /* 0x000f220000002400 */
[----:B------:R-:W-:Y:S02]  /*8e50*/  ISETP.GT.AND P5, PT, R0, 0x19, PT ;  /* 0x000000190000780c */ /* 0x000fe40003fa4270 */
[----:B------:R-:W-:Y:S02]  /*8e60*/  FMNMX.FTZ R2, R214, R2, !PT ;  /* 0x00000002d6027209 */ /* 0x000fe40007810000 */
[----:B-1----:R-:W-:Y:S02]  /*8e70*/  FSEL R217, R19, -INF , P5 ;  /* 0xff80000013d97808 */ /* 0x002fe40002800000 */
[----:B------:R-:W-:Y:S02]  /*8e80*/  FMNMX.FTZ R2, R216, R2, !PT ;  /* 0x00000002d8027209 */ /* 0x000fe40007810000 */
[----:B------:R-:W-:Y:S01]  /*8e90*/  ISETP.GT.AND P5, PT, R0, 0x21, PT ;  /* 0x000000210000780c */ /* 0x000fe20003fa4270 */
[----:B------:R-:W1:Y:S01]  /*8ea0*/  MUFU.TANH R34, R34 ;  /* 0x0000002200227308 */ /* 0x000e620000002400 */
[----:B------:R-:W-:Y:S02]  /*8eb0*/  FMNMX.FTZ R2, R217, R2, !PT ;  /* 0x00000002d9027209 */ /* 0x000fe40007810000 */
[----:B------:R-:W-:Y:S01]  /*8ec0*/  FSEL R223, R23, -INF , P5 ;  /* 0xff80000017df7808 */ /* 0x000fe20002800000 */
[----:B------:R-:W-:Y:S01]  /*8ed0*/  IMAD.MOV.U32 R23, RZ, RZ, R48 ;  /* 0x000000ffff177224 */ /* 0x000fe200078e0030 */
[----:B------:R-:W-:Y:S02]  /*8ee0*/  FMNMX.FTZ R2, R12, R2, !PT ;  /* 0x000000020c027209 */ /* 0x000fe40007810000 */
[----:B------:R-:W-:Y:S02]  /*8ef0*/  ISETP.GT.AND P0, PT, R0, 0x28, PT ;  /* 0x000000280000780c */ /* 0x000fe40003f04270 */
[----:B------:R-:W-:Y:S01]  /*8f00*/  FMNMX.FTZ R2, R223, R2, !PT ;  /* 0x00000002df027209 */ /* 0x000fe20007810000 */
[----:B------:R-:W1:Y:S01]  /*8f10*/  MUFU.TANH R38, R38 ;  /* 0x0000002600267308 */ /* 0x000e620000002400 */
[----:B--2---:R-:W-:Y:S02]  /*8f20*/  FSEL R9, R26, -INF , P0 ;  /* 0xff8000001a097808 */ /* 0x004fe40000000000 */
[----:B------:R-:W-:Y:S02]  /*8f30*/  ISETP.GT.AND P0, PT, R0, 0x30, PT ;  /* 0x000000300000780c */ /* 0x000fe40003f04270 */
[----:B------:R-:W-:Y:S02]  /*8f40*/  FMNMX.FTZ R2, R9, R2, !PT ;  /* 0x0000000209027209 */ /* 0x000fe40007810000 */
[----:B----4-:R-:W-:Y:S01]  /*8f50*/  FSEL R106, R30, -INF , P0 ;  /* 0xff8000001e6a7808 */ /* 0x010fe20000000000 */
[----:B------:R-:W-:Y:S01]  /*8f60*/  IMAD.MOV.U32 R30, RZ, RZ, R17 ;  /* 0x000000ffff1e7224 */ /* 0x000fe200078e0011 */
[----:B------:R-:W-:Y:S01]  /*8f70*/  FMNMX.FTZ R2, R16, R2, !PT ;  /* 0x0000000210027209 */ /* 0x000fe20007810000 */
[----:B------:R-:W2:Y:S01]  /*8f80*/  MUFU.TANH R39, R39 ;  /* 0x0000002700277308 */ /* 0x000ea20000002400 */
[----:B------:R-:W-:Y:S02]  /*8f90*/  ISETP.GT.AND P5, PT, R0, 0x31, PT ;  /* 0x000000310000780c */ /* 0x000fe40003fa4270 */
[----:B------:R-:W-:Y:S02]  /*8fa0*/  FMNMX.FTZ R2, R106, R2, !PT ;  /* 0x000000026a027209 */ /* 0x000fe40007810000 */
[----:B------:R-:W-:Y:S02]  /*8fb0*/  FSEL R13, R31, -INF , P5 ;  /* 0xff8000001f0d7808 */ /* 0x000fe40002800000 */
[----:B------:R-:W-:Y:S02]  /*8fc0*/  ISETP.GT.AND P0, PT, R0, 0x38, PT ;  /* 0x000000380000780c */ /* 0x000fe40003f04270 */
[----:B------:R-:W-:Y:S01]  /*8fd0*/  FMNMX.FTZ R2, R13, R2, !PT ;  /* 0x000000020d027209 */ /* 0x000fe20007810000 */
[----:B------:R-:W4:Y:S01]  /*8fe0*/  MUFU.TANH R43, R43 ;  /* 0x0000002b002b7308 */ /* 0x000f220000002400 */
[----:B-1----:R-:W-:Y:S01]  /*8ff0*/  FSEL R41, R34, -INF , P0 ;  /* 0xff80000022297808 */ /* 0x002fe20000000000 */
[----:B------:R-:W-:Y:S01]  /*9000*/  IMAD.MOV.U32 R34, RZ, RZ, R36 ;  /* 0x000000ffff227224 */ /* 0x000fe200078e0024 */
[----:B------:R-:W-:Y:S02]  /*9010*/  ISETP.GT.AND P5, PT, R0, 0x40, PT ;  /* 0x000000400000780c */ /* 0x000fe40003fa4270 */
[----:B------:R-:W-:Y:S02]  /*9020*/  FMNMX.FTZ R2, R41, R2, !PT ;  /* 0x0000000229027209 */ /* 0x000fe40007810000 */
[----:B------:R-:W-:Y:S02]  /*9030*/  FSEL R38, R38, -INF , P5 ;  /* 0xff80000026267808 */ /* 0x000fe40002800000 */
[----:B------:R-:W-:Y:S01]  /*9040*/  FMNMX.FTZ R2, R107, R2, !PT ;  /* 0x000000026b027209 */ /* 0x000fe20007810000 */
[----:B------:R-:W1:Y:S01]  /*9050*/  MUFU.TANH R7, R7 ;  /* 0x0000000700077308 */ /* 0x000e620000002400 */
[----:B------:R-:W-:Y:S02]  /*9060*/  ISETP.GT.AND P0, PT, R0, 0x41, PT ;  /* 0x000000410000780c */ /* 0x000fe40003f04270 */
[----:B------:R-:W-:Y:S02]  /*9070*/  FMNMX.FTZ R2, R38, R2, !PT ;  /* 0x0000000226027209 */ /* 0x000fe40007810000 */
[----:B--2---:R-:W-:Y:S02]  /*9080*/  FSEL R39, R39, -INF , P0 ;  /* 0xff80000027277808 */ /* 0x004fe40000000000 */
[C---:B------:R-:W-:Y:S02]  /*9090*/  ISETP.GT.AND P5, PT, R0.reuse, 0x49, PT ;  /* 0x000000490000780c */ /* 0x040fe40003fa4270 */
[----:B------:R-:W-:Y:S01]  /*90a0*/  ISETP.GT.AND P0, PT, R0, 0x50, PT ;  /* 0x000000500000780c */ /* 0x000fe20003f04270 */
[----:B------:R-:W2:Y:S01]  /*90b0*/  MUFU.TANH R3, R3 ;  /* 0x0000000300037308 */ /* 0x000ea20000002400 */
[----:B------:R-:W-:Y:S02]  /*90c0*/  FMNMX.FTZ R2, R39, R2, !PT ;  /* 0x0000000227027209 */ /* 0x000fe40007810000 */
[----:B------:R-:W-:Y:S02]  /*90d0*/  ISETP.GT.AND P6, PT, R218, R11, PT ;  /* 0x0000000bda00720c */ /* 0x000fe40003fc4270 */
[----:B----4-:R-:W-:Y:S01]  /*90e0*/  FSEL R18, R43, -INF , P5 ;  /* 0xff8000002b127808 */ /* 0x010fe20002800000 */
[----:B------:R-:W-:Y:S01]  /*90f0*/  IMAD.MOV.U32 R43, RZ, RZ, R12 ;  /* 0x000000ffff2b7224 */ /* 0x000fe200078e000c */
[C---:B------:R-:W-:Y:S02]  /*9100*/  ISETP.GT.AND P5, PT, R0.reuse, 0x58, PT ;  /* 0x000000580000780c */ /* 0x040fe40003fa4270 */
[----:B------:R-:W-:Y:S01]  /*9110*/  MOV R47, R105 ;  /* 0x00000069002f7202 */ /* 0x000fe20000000f00 */
[----:B------:R-:W4:Y:S01]  /*9120*/  MUFU.TANH R102, R51 ;  /* 0x0000003300667308 */ /* 0x000f220000002400 */
[----:B------:R-:W-:Y:S02]  /*9130*/  MOV R27, R49 ;  /* 0x00000031001b7202 */ /* 0x000fe40000000f00 */
[----:B------:R-:W-:Y:S02]  /*9140*/  MOV R31, R8 ;  /* 0x00000008001f7202 */ /* 0x000fe40000000f00 */
[----:B-1----:R-:W-:Y:S02]  /*9150*/  FSEL R19, R7, -INF , P0 ;  /* 0xff80000007137808 */ /* 0x002fe40000000000 */
[----:B------:R-:W-:Y:S02]  /*9160*/  ISETP.GT.AND P0, PT, R0, 0x59, PT ;  /* 0x000000590000780c */ /* 0x000fe40003f04270 */
[----:B------:R-:W-:Y:S02]  /*9170*/  FMNMX.FTZ R0, R42, R2, !PT ;  /* 0x000000022a007209 */ /* 0x000fe40007810000 */
[----:B------:R-:W1:Y:S01]  /*9180*/  SHFL.BFLY PT, R2, R101, 0x1, 0x1f ;  /* 0x0c201f0065027f89 */ /* 0x000e6200000e0000 */
[----:B------:R-:W-:Y:S02]  /*9190*/  MOV R35, R13 ;  /* 0x0000000d00237202 */ /* 0x000fe40000000f00 */
[----:B------:R-:W-:Y:S02]  /*91a0*/  FMNMX.FTZ R0, R18, R0, !PT ;  /* 0x0000000012007209 */ /* 0x000fe40007810000 */
[----:B--2---:R-:W-:Y:S02]  /*91b0*/  FSEL R46, R3, -INF , P5 ;  /* 0xff800000032e7808 */ /* 0x004fe40002800000 */
[----:B------:R-:W-:Y:S02]  /*91c0*/  FMNMX.FTZ R0, R19, R0, !PT ;  /* 0x0000000013007209 */ /* 0x000fe40007810000 */
[----:B------:R-:W-:Y:S02]  /*91d0*/  MOV R26, R45 ;  /* 0x0000002d001a7202 */ /* 0x000fe40000000f00 */
[----:B------:R-:W-:Y:S02]  /*91e0*/  FMNMX.FTZ R0, R22, R0, !PT ;  /* 0x0000000016007209 */ /* 0x000fe40007810000 */
[----:B----4-:R-:W-:Y:S02]  /*91f0*/  FSEL R102, R102, -INF , P0 ;  /* 0xff80000066667808 */ /* 0x010fe40000000000 */
[----:B------:R-:W-:Y:S02]  /*9200*/  FMNMX.FTZ R0, R46, R0, !PT ;  /* 0x000000002e007209 */ /* 0x000fe40007810000 */
[----:B------:R-:W-:Y:S02]  /*9210*/  MOV R51, R20 ;  /* 0x0000001400337202 */ /* 0x000fe40000000f00 */
[----:B------:R-:W-:Y:S02]  /*9220*/  FMNMX.FTZ R0, R102, R0, !PT ;  /* 0x0000000066007209 */ /* 0x000fe40007810000 */
[----:B------:R-:W-:Y:S02]  /*9230*/  MOV R50, R44 ;  /* 0x0000002c00327202 */ /* 0x000fe40000000f00 */
[----:B------:R-:W-:Y:S02]  /*9240*/  MOV R10, R33 ;  /* 0x00000021000a7202 */ /* 0x000fe40000000f00 */
[----:B-1----:R-:W-:Y:S02]  /*9250*/  FMNMX.FTZ R101, R101, R2, !PT ;  /* 0x0000000265657209 */ /* 0x002fe40007810000 */
[----:B------:R-:W1:Y:S01]  /*9260*/  SHFL.BFLY PT, R2, R0, 0x2, 0x1f ;  /* 0x0c401f0000027f89 */ /* 0x000e6200000e0000 */
[----:B------:R-:W-:Y:S02]  /*9270*/  MOV R105, R32 ;  /* 0x0000002000697202 */ /* 0x000fe40000000f00 */
[C---:B------:R-:W-:Y:S04]  /*9280*/  FSETP.NEU.FTZ.AND P0, PT, R101.reuse, -INF , PT ;  /* 0xff8000006500780b */ /* 0x040fe80003f1d000 */
[----:B------:R-:W-:Y:S02]  /*9290*/  FSEL R3, R101, RZ, P0 ;  /* 0x000000ff65037208 */ /* 0x000fe40000000000 */
[----:B-1----:R-:W-:Y:S03]  /*92a0*/  FMNMX.FTZ R0, R0, R2, !PT ;  /* 0x0000000200007209 */ /* 0x002fe60007810000 */
[----:B------:R-:W-:Y:S02]  /*92b0*/  FADD.FTZ R2, -R3, R103 ;  /* 0x0000006703027221 */ /* 0x000fe40000010100 */
[----:B------:R-:W-:Y:S01]  /*92c0*/  FMUL.FTZ R103, R101, c[0x0][0x2d0] ;  /* 0x0000b40065677a20 */ /* 0x000fe20000410000 */
[----:B------:R-:W1:Y:S04]  /*92d0*/  SHFL.BFLY PT, R3, R0, 0x1, 0x1f ;  /* 0x0c201f0000037f89 */ /* 0x000e6800000e0000 */
[----:B------:R-:W-:Y:S05]  /*92e0*/  FSEL R103, R103, RZ, P0 ;  /* 0x000000ff67677208 */ /* 0x000fea0000000000 */
[----:B------:R-:W-:Y:S04]  /*92f0*/  FFMA.FTZ R5, R5, c[0x0][0x2d0], -R103 ;  /* 0x0000b40005057a23 */ /* 0x000fe80000010867 */
[----:B------:R-:W-:Y:S01]  /*9300*/  MUFU.EX2 R166, R5 ;  /* 0x0000000500a67308 */ /* 0x000fe20000000800 */
[----:B-1----:R-:W-:Y:S01]  /*9310*/  FMNMX.FTZ R100, R0, R3, !PT ;  /* 0x0000000300647209 */ /* 0x002fe20007810000 */
[----:B------:R-:W-:Y:S03]  /*9320*/  FMUL.FTZ R0, R2, c[0x0][0x2d0] ;  /* 0x0000b40002007a20 */ /* 0x000fe60000410000 */
[C---:B------:R-:W-:Y:S05]  /*9330*/  FSETP.NEU.FTZ.AND P0, PT, R100.reuse, -INF , PT ;  /* 0xff8000006400780b */ /* 0x040fea0003f1d000 */
[----:B------:R1:W2:Y:S01]  /*9340*/  MUFU.EX2 R2, R0 ;  /* 0x0000000000027308 */ /* 0x0002a20000000800 */
[C---:B------:R-:W-:Y:S01]  /*9350*/  FMUL.FTZ R164, R100.reuse, c[0x0][0x2d0] ;  /* 0x0000b40064a47a20 */ /* 0x040fe20000410000 */
[----:B------:R-:W-:Y:S04]  /*9360*/  FSEL R3, R100, RZ, P0 ;  /* 0x000000ff64037208 */ /* 0x000fe80000000000 */
[----:B------:R-:W-:Y:S05]  /*9370*/  FSEL R164, R164, RZ, P0 ;  /* 0x000000ffa4a47208 */ /* 0x000fea0000000000 */
[----:B------:R-:W-:Y:S04]  /*9380*/  FFMA.FTZ R4, R4, c[0x0][0x2d0], -R164 ;  /* 0x0000b40004047a23 */ /* 0x000fe800000108a4 */
[----:B------:R4:W-:Y:S01]  /*9390*/  MUFU.EX2 R165, R4 ;  /* 0x0000000400a57308 */ /* 0x0009e20000000800 */
[----:B-1----:R-:W-:Y:S01]  /*93a0*/  FADD.FTZ R0, -R3, R104 ;  /* 0x0000006803007221 */ /* 0x002fe20000010100 */
[----:B------:R-:W-:Y:S01]  /*93b0*/  MOV R3, R16 ;  /* 0x0000001000037202 */ /* 0x000fe20000000f00 */
[----:B--2---:R-:W-:Y:S01]  /*93c0*/  FMUL.FTZ R5, R2, R109 ;  /* 0x0000006d02057220 */ /* 0x004fe20000410000 */
[----:B------:R-:W-:Y:S01]  /*93d0*/  MOV R109, R9 ;  /* 0x00000009006d7202 */ /* 0x000fe20000000f00 */
[----:B------:R-:W-:Y:S01]  /*93e0*/  FMUL.FTZ R0, R0, c[0x0][0x2d0] ;  /* 0x0000b40000007a20 */ /* 0x000fe20000410000 */
[----:B------:R-:W-:Y:S01]  /*93f0*/  MOV R104, R25 ;  /* 0x0000001900687202 */ /* 0x000fe20000000f00 */
[C---:B------:R-:W-:Y:S02]  /*9400*/  FMUL.FTZ R8, R2.reuse, R112 ;  /* 0x0000007002087220 */ /* 0x040fe40000410000 */
[C---:B------:R-:W-:Y:S01]  /*9410*/  FMUL.FTZ R9, R2.reuse, R113 ;  /* 0x0000007102097220 */ /* 0x040fe20000410000 */
[----:B------:R-:W-:Y:S01]  /*9420*/  MOV R113, R29 ;  /* 0x0000001d00717202 */ /* 0x000fe20000000f00 */
[----:B------:R-:W1:Y:S01]  /*9430*/  MUFU.EX2 R0, R0 ;  /* 0x0000000000007308 */ /* 0x000e620000000800 */
[C---:B------:R-:W-:Y:S02]  /*9440*/  FMUL.FTZ R13, R2.reuse, R117 ;  /* 0x00000075020d7220 */ /* 0x040fe40000410000 */
[C---:B------:R-:W-:Y:S01]  /*9450*/  FMUL.FTZ R16, R2.reuse, R120 ;  /* 0x0000007802107220 */ /* 0x040fe20000410000 */
[----:B------:R-:W-:Y:S01]  /*9460*/  MOV R120, R41 ;  /* 0x0000002900787202 */ /* 0x000fe20000000f00 */
[C---:B------:R-:W-:Y:S02]  /*9470*/  FMUL.FTZ R17, R2.reuse, R121 ;  /* 0x0000007902117220 */ /* 0x040fe40000410000 */
[----:B------:R-:W-:Y:S02]  /*9480*/  IMAD.MOV.U32 R121, RZ, RZ, R40 ;  /* 0x000000ffff797224 */ /* 0x000fe400078e0028 */
[----:B------:R-:W-:Y:S02]  /*9490*/  IMAD.MOV.U32 R112, RZ, RZ, R21 ;  /* 0x000000ffff707224 */ /* 0x000fe400078e0015 */
[----:B------:R-:W-:Y:S02]  /*94a0*/  IMAD.MOV.U32 R117, RZ, RZ, R28 ;  /* 0x000000ffff757224 */ /* 0x000fe400078e001c */
[C---:B------:R-:W-:Y:S02]  /*94b0*/  FFMA.FTZ R213, R2.reuse, R213, R166 ;  /* 0x000000d502d57223 */ /* 0x040fe400000100a6 */
[C---:B----4-:R-:W-:Y:S02]  /*94c0*/  FMUL.FTZ R4, R2.reuse, R108 ;  /* 0x0000006c02047220 */ /* 0x050fe40000410000 */
[C---:B------:R-:W-:Y:S01]  /*94d0*/  FMUL.FTZ R12, R2.reuse, R116 ;  /* 0x00000074020c7220 */ /* 0x040fe20000410000 */
[----:B------:R-:W-:Y:S01]  /*94e0*/  MOV R116, R24 ;  /* 0x0000001800747202 */ /* 0x000fe20000000f00 */
[C---:B------:R-:W-:Y:S02]  /*94f0*/  FMUL.FTZ R20, R2.reuse, R124 ;  /* 0x0000007c02147220 */ /* 0x040fe40000410000 */
[C---:B------:R-:W-:Y:S01]  /*9500*/  FMUL.FTZ R21, R2.reuse, R125 ;  /* 0x0000007d02157220 */ /* 0x040fe20000410000 */
[----:B------:R-:W-:Y:S01]  /*9510*/  MOV R125, R117 ;  /* 0x00000075007d7202 */ /* 0x000fe20000000f00 */
[----:B------:R-:W-:Y:S01]  /*9520*/  FMUL.FTZ R24, R2, R128 ;  /* 0x0000008002187220 */ /* 0x000fe20000410000 */
[----:B------:R-:W-:Y:S01]  /*9530*/  MOV R117, R109 ;  /* 0x0000006d00757202 */ /* 0x000fe20000000f00 */
[----:B-1----:R-:W-:Y:S01]  /*9540*/  FMUL.FTZ R11, R0, R115 ;  /* 0x00000073000b7220 */ /* 0x002fe20000410000 */
[----:B------:R-:W-:Y:S01]  /*9550*/  IADD3 R115, R218, -0x1, RZ ;  /* 0xffffffffda737810 */ /* 0x000fe20007ffe0ff */
[C---:B------:R-:W-:Y:S01]  /*9560*/  FMUL.FTZ R25, R2.reuse, R129 ;  /* 0x0000008102197220 */ /* 0x040fe20000410000 */
[----:B------:R-:W-:Y:S01]  /*9570*/  MOV R109, R51 ;  /* 0x00000033006d7202 */ /* 0x000fe20000000f00 */
        /* <DEDUP_REMOVED lines=8> */
[----:B------:R-:W-:Y:S01]  /*9600*/  IMAD.MOV.U32 R137, RZ, RZ, R19 ;  /* 0x000000ffff897224 */ /* 0x000fe200078e0013 */
[----:B------:R-:W-:Y:S01]  /*9610*/  MOV R124, R116 ;  /* 0x00000074007c7202 */ /* 0x000fe20000000f00 */
[C---:B------:R-:W-:Y:S02]  /*9620*/  FMUL.FTZ R36, R2.reuse, R140 ;  /* 0x0000008c02247220 */ /* 0x040fe40000410000 */
[C---:B------:R-:W-:Y:S01]  /*9630*/  FMUL.FTZ R37, R2.reuse, R141 ;  /* 0x0000008d02257220 */ /* 0x040fe20000410000 */
[----:B------:R-:W-:Y:S01]  /*9640*/  MOV R141, R10 ;  /* 0x0000000a008d7202 */ /* 0x000fe20000000f00 */
[----:B------:R-:W-:Y:S01]  /*9650*/  FMUL.FTZ R40, R2, R144 ;  /* 0x0000009002287220 */ /* 0x000fe20000410000 */
[----:B------:R-:W-:Y:S01]  /*9660*/  MOV R144, R18 ;  /* 0x0000001200907202 */ /* 0x000fe20000000f00 */
[----:B------:R-:W-:Y:S02]  /*9670*/  FMUL.FTZ R18, R0, R122 ;  /* 0x0000007a00127220 */ /* 0x000fe40000410000 */
[C---:B------:R-:W-:Y:S01]  /*9680*/  FMUL.FTZ R41, R2.reuse, R145 ;  /* 0x0000009102297220 */ /* 0x040fe20000410000 */
[----:B------:R-:W-:Y:S01]  /*9690*/  MOV R145, R42 ;  /* 0x0000002a00917202 */ /* 0x000fe20000000f00 */
[C---:B------:R-:W-:Y:S01]  /*96a0*/  FMUL.FTZ R44, R2.reuse, R148 ;  /* 0x00000094022c7220 */ /* 0x040fe20000410000 */
[----:B------:R-:W2:Y:S01]  /*96b0*/  LDL R122, [R1+0x28] ;  /* 0x00002800017a7983 */ /* 0x000ea20000100800 */
[C---:B------:R-:W-:Y:S01]  /*96c0*/  FMUL.FTZ R45, R2.reuse, R149 ;  /* 0x00000095022d7220 */ /* 0x040fe20000410000 */
[----:B------:R-:W-:Y:S01]  /*96d0*/  MOV R149, R50 ;  /* 0x0000003200957202 */ /* 0x000fe20000000f00 */
[C---:B------:R-:W-:Y:S02]  /*96e0*/  FMUL.FTZ R48, R2.reuse, R152 ;  /* 0x0000009802307220 */ /* 0x040fe40000410000 */
[----:B------:R-:W-:Y:S02]  /*96f0*/  IMAD.MOV.U32 R152, RZ, RZ, R47 ;  /* 0x000000ffff987224 */ /* 0x000fe400078e002f */
[----:B------:R-:W-:Y:S01]  /*9700*/  FMUL.FTZ R49, R2, R153 ;  /* 0x0000009902317220 */ /* 0x000fe20000410000 */
[----:B------:R-:W-:Y:S01]  /*9710*/  MOV R153, R23 ;  /* 0x0000001700997202 */ /* 0x000fe20000000f00 */
[----:B------:R-:W-:Y:S02]  /*9720*/  FMUL.FTZ R23, R0, R127 ;  /* 0x0000007f00177220 */ /* 0x000fe40000410000 */
        /* <DEDUP_REMOVED lines=12> */
[----:B------:R-:W-:Y:S02]  /*97f0*/  FMUL.FTZ R76, R2, R76 ;  /* 0x0000004c024c7220 */ /* 0x000fe40000410000 */
[----:B---3--:R-:W-:Y:S02]  /*9800*/  FFMA.FTZ R108, R0, R6, R165 ;  /* 0x00000006006c7223 */ /* 0x008fe400000100a5 */
        /* <DEDUP_REMOVED lines=11> */
[----:B------:R-:W-:Y:S01]  /*98c0*/  MOV R2, R30 ;  /* 0x0000001e00027202 */ /* 0x000fe20000000f00 */
[C---:B------:R-:W-:Y:S01]  /*98d0*/  FMUL.FTZ R6, R0.reuse, R110 ;  /* 0x0000006e00067220 */ /* 0x040fe20000410000 */
[----:B------:R-:W-:Y:S01]  /*98e0*/  MOV R110, R105 ;  /* 0x00000069006e7202 */ /* 0x000fe20000000f00 */
[C---:B------:R-:W-:Y:S01]  /*98f0*/  FMUL.FTZ R7, R0.reuse, R111 ;  /* 0x0000006f00077220 */ /* 0x040fe20000410000 */
[----:B------:R-:W-:Y:S01]  /*9900*/  MOV R111, R26 ;  /* 0x0000001a006f7202 */ /* 0x000fe20000000f00 */
[C---:B------:R-:W-:Y:S02]  /*9910*/  FMUL.FTZ R10, R0.reuse, R114 ;  /* 0x00000072000a7220 */ /* 0x040fe40000410000 */
[C---:B------:R-:W-:Y:S02]  /*9920*/  FMUL.FTZ R14, R0.reuse, R118 ;  /* 0x00000076000e7220 */ /* 0x040fe40000410000 */
[C---:B------:R-:W-:Y:S01]  /*9930*/  FMUL.FTZ R15, R0.reuse, R119 ;  /* 0x00000077000f7220 */ /* 0x040fe20000410000 */
[----:B------:R-:W-:Y:S01]  /*9940*/  MOV R119, R121 ;  /* 0x0000007900777202 */ /* 0x000fe20000000f00 */
[----:B------:R-:W-:Y:S01]  /*9950*/  IMAD.MOV.U32 R121, RZ, RZ, R113 ;  /* 0x000000ffff797224 */ /* 0x000fe200078e0071 */
[----:B------:R-:W-:Y:S01]  /*9960*/  MOV R113, R43 ;  /* 0x0000002b00717202 */ /* 0x000fe20000000f00 */
[----:B------:R-:W-:Y:S02]  /*9970*/  IMAD.MOV.U32 R133, RZ, RZ, R31 ;  /* 0x000000ffff857224 */ /* 0x000fe400078e001f */
        /* <DEDUP_REMOVED lines=8> */
[----:B------:R-:W-:Y:S01]  /*9a00*/  MOV R146, R141 ;  /* 0x0000008d00927202 */ /* 0x000fe20000000f00 */
        /* <DEDUP_REMOVED lines=29> */
[----:B------:R-:W-:Y:S01]  /*9be0*/  IMAD.MOV.U32 R140, RZ, RZ, R120 ;  /* 0x000000ffff8c7224 */ /* 0x000fe200078e0078 */
[----:B------:R-:W-:Y:S01]  /*9bf0*/  MOV R120, R112 ;  /* 0x0000007000787202 */ /* 0x000fe20000000f00 */
[----:B------:R-:W-:Y:S02]  /*9c00*/  IMAD.MOV.U32 R112, RZ, RZ, R35 ;  /* 0x000000ffff707224 */ /* 0x000fe400078e0023 */
[C---:B------:R-:W-:Y:S01]  /*9c10*/  FMUL.FTZ R35, R0.reuse, R139 ;  /* 0x0000008b00237220 */ /* 0x040fe20000410000 */
[----:B------:R-:W-:Y:S01]  /*9c20*/  MOV R154, R120 ;  /* 0x00000078009a7202 */ /* 0x000fe20000000f00 */
[----:B------:R-:W-:Y:S01]  /*9c30*/  IMAD.MOV.U32 R114, RZ, RZ, R27 ;  /* 0x000000ffff727224 */ /* 0x000fe200078e001b */
[----:B------:R-:W-:Y:S01]  /*9c40*/  MOV R126, R112 ;  /* 0x00000070007e7202 */ /* 0x000fe20000000f00 */
[C---:B------:R-:W-:Y:S02]  /*9c50*/  FMUL.FTZ R27, R0.reuse, R131 ;  /* 0x00000083001b7220 */ /* 0x040fe40000410000 */
[----:B------:R-:W-:Y:S02]  /*9c60*/  IMAD.MOV.U32 R148, RZ, RZ, R39 ;  /* 0x000000ffff947224 */ /* 0x000fe400078e0027 */
[----:B------:R-:W-:Y:S01]  /*9c70*/  FMUL.FTZ R39, R0, R143 ;  /* 0x0000008f00277220 */ /* 0x000fe20000410000 */
[----:B------:R-:W-:Y:S01]  /*9c80*/  @P6 SHF.R.S32.HI R0, RZ, 0x1f, R115 ;  /* 0x0000001fff006819 */ /* 0x000fe20000011473 */
[----:B------:R-:W-:Y:S01]  /*9c90*/  IMAD.MOV.U32 R118, RZ, RZ, R2 ;  /* 0x000000ffff767224 */ /* 0x000fe200078e0002 */
[----:B------:R-:W-:Y:S01]  /*9ca0*/  MOV R143, R110 ;  /* 0x0000006e008f7202 */ /* 0x000fe20000000f00 */
[----:B------:R-:W-:Y:S02]  /*9cb0*/  IMAD.MOV.U32 R116, RZ, RZ, R104 ;  /* 0x000000ffff747224 */ /* 0x000fe400078e0068 */
[----:B------:R-:W-:Y:S01]  /*9cc0*/  @P6 IMAD R0, R0, c[0x0][0x1e0], RZ ;  /* 0x0000780000006a24 */ /* 0x000fe200078e02ff */
[----:B------:R-:W-:Y:S01]  /*9cd0*/  MOV R139, R118 ;  /* 0x00000076008b7202 */ /* 0x000fe20000000f00 */
[C---:B------:R-:W-:Y:S01]  /*9ce0*/  @P6 IMAD.WIDE.U32 R104, R115.reuse, c[0x0][0x1e0], RZ ;  /* 0x0000780073686a25 */ /* 0x040fe200078e00ff */
[----:B------:R-:W-:Y:S03]  /*9cf0*/  MOV R141, R116 ;  /* 0x00000074008d7202 */ /* 0x000fe60000000f00 */
[----:B------:R-:W-:Y:S01]  /*9d00*/  @P6 IMAD R0, R115, c[0x0][0x1e4], R0 ;  /* 0x0000790073006a24 */ /* 0x000fe200078e0200 */
[----:B------:R-:W-:Y:S01]  /*9d10*/  MOV R115, R114 ;  /* 0x0000007200737202 */ /* 0x000fe20000000f00 */
[----:B------:R-:W-:Y:S01]  /*9d20*/  IMAD.MOV.U32 R127, RZ, RZ, R119 ;  /* 0x000000ffff7f7224 */ /* 0x000fe200078e0077 */
[----:B------:R-:W-:Y:S01]  /*9d30*/  MOV R114, R149 ;  /* 0x0000009500727202 */ /* 0x000fe20000000f00 */
[----:B------:R-:W-:Y:S01]  /*9d40*/  IMAD.MOV.U32 R123, RZ, RZ, R132 ;  /* 0x000000ffff7b7224 */ /* 0x000fe200078e0084 */
[----:B------:R-:W-:Y:S01]  /*9d50*/  MOV R149, R133 ;  /* 0x0000008500957202 */ /* 0x000fe20000000f00 */
[----:B------:R-:W-:Y:S01]  /*9d60*/  IMAD.MOV.U32 R133, RZ, RZ, R3 ;  /* 0x000000ffff857224 */ /* 0x000fe200078e0003 */
[----:B------:R-:W-:Y:S01]  /*9d70*/  @P6 IADD3 R0, R105, R0, RZ ;  /* 0x0000000069006210 */ /* 0x000fe20007ffe0ff */
[----:B------:R-:W2:Y:S01]  /*9d80*/  LDL.64 R2, [R1+0x30] ;  /* 0x0000300001027983 */ /* 0x000ea20000100a00 */
[----:B------:R-:W-:Y:S01]  /*9d90*/  IMAD.MOV.U32 R132, RZ, RZ, R107 ;  /* 0x000000ffff847224 */ /* 0x000fe200078e006b */
[----:B------:R-:W-:Y:S01]  /*9da0*/  MOV R119, R114 ;  /* 0x0000007200777202 */ /* 0x000fe20000000f00 */
[----:B------:R-:W-:Y:S01]  /*9db0*/  IMAD.MOV.U32 R134, RZ, RZ, R111 ;  /* 0x000000ffff867224 */ /* 0x000fe200078e006f */
[----:B------:R-:W-:Y:S01]  /*9dc0*/  MOV R131, R123 ;  /* 0x0000007b00837202 */ /* 0x000fe20000000f00 */
[----:B------:R-:W-:Y:S01]  /*9dd0*/  @P6 IMAD R0, R0, 0x60, RZ ;  /* 0x0000006000006824 */ /* 0x000fe200078e02ff */
[----:B------:R-:W-:Y:S01]  /*9de0*/  MOV R123, R113 ;  /* 0x00000071007b7202 */ /* 0x000fe20000000f00 */
[----:B------:R-:W-:Y:S01]  /*9df0*/  IMAD.MOV.U32 R130, RZ, RZ, R126 ;  /* 0x000000ffff827224 */ /* 0x000fe200078e007e */
[----:B------:R-:W-:Y:S01]  /*9e00*/  MOV R138, R115 ;  /* 0x00000073008a7202 */ /* 0x000fe20000000f00 */
[----:B------:R-:W-:Y:S01]  /*9e10*/  IMAD.MOV.U32 R126, RZ, RZ, R109 ;  /* 0x000000ffff7e7224 */ /* 0x000fe200078e006d */
[----:B------:R-:W-:Y:S01]  /*9e20*/  MOV R150, R133 ;  /* 0x0000008500967202 */ /* 0x000fe20000000f00 */
[----:B------:R-:W-:Y:S01]  /*9e30*/  IMAD.MOV.U32 R147, RZ, RZ, R140 ;  /* 0x000000ffff937224 */ /* 0x000fe200078e008c */
[----:B------:R-:W-:Y:S01]  /*9e40*/  MOV R140, R121 ;  /* 0x00000079008c7202 */ /* 0x000fe20000000f00 */
[----:B------:R-:W-:Y:S01]  /*9e50*/  FFMA.FTZ R112, R211, c[0x0][0x2d0], -R103 ;  /* 0x0000b400d3707a23 */ /* 0x000fe20000010867 */
[----:B------:R-:W-:Y:S01]  /*9e60*/  MOV R133, R125 ;  /* 0x0000007d00857202 */ /* 0x000fe20000000f00 */
[----:B------:R-:W-:Y:S02]  /*9e70*/  IMAD.MOV.U32 R142, RZ, RZ, R119 ;  /* 0x000000ffff8e7224 */ /* 0x000fe400078e0077 */
[----:B------:R-:W-:Y:S02]  /*9e80*/  IMAD.MOV.U32 R125, RZ, RZ, R117 ;  /* 0x000000ffff7d7224 */ /* 0x000fe400078e0075 */
[----:B------:R-:W-:Y:S01]  /*9e90*/  MUFU.EX2 R112, R112 ;  /* 0x0000007000707308 */ /* 0x000fe20000000800 */
[----:B------:R-:W-:Y:S02]  /*9ea0*/  IMAD.MOV.U32 R151, RZ, RZ, R124 ;  /* 0x000000ffff977224 */ /* 0x000fe400078e007c */
[----:B------:R-:W-:Y:S03]  /*9eb0*/  FFMA.FTZ R128, R128, c[0x0][0x2d0], -R164 ;  /* 0x0000b40080807a23 */ /* 0x000fe600000108a4 */
[----:B------:R-:W-:Y:S02]  /*9ec0*/  MOV R155, R151 ;  /* 0x00000097009b7202 */ /* 0x000fe40000000f00 */
[----:B------:R-:W-:Y:S01]  /*9ed0*/  MOV R151, R147 ;  /* 0x0000009300977202 */ /* 0x000fe20000000f00 */
[----:B------:R-:W-:Y:S01]  /*9ee0*/  IMAD.MOV.U32 R147, RZ, RZ, R143 ;  /* 0x000000ffff937224 */ /* 0x000fe200078e008f */
[----:B--2---:R-:W-:Y:S02]  /*9ef0*/  @P6 MOV R3, R122 ;  /* 0x0000007a00036202 */ /* 0x004fe40000000f00 */
[----:B------:R-:W-:Y:S02]  /*9f00*/  MOV R122, R149 ;  /* 0x00000095007a7202 */ /* 0x000fe40000000f00 */
[----:B------:R-:W-:Y:S01]  /*9f10*/  MOV R149, R129 ;  /* 0x0000008100957202 */ /* 0x000fe20000000f00 */
[----:B------:R-:W-:Y:S01]  /*9f20*/  @P6 IMAD.WIDE.U32 R2, R104, 0x60, R2 ;  /* 0x0000006068026825 */ /* 0x000fe200078e0002 */
[----:B------:R-:W-:Y:S02]  /*9f30*/  MOV R129, R106 ;  /* 0x0000006a00817202 */ /* 0x000fe40000000f00 */
[----:B------:R-:W-:Y:S02]  /*9f40*/  MOV R135, R122 ;  /* 0x0000007a00877202 */ /* 0x000fe40000000f00 */
[----:B------:R-:W-:Y:S02]  /*9f50*/  @P6 IADD3 R0, R3, R0, RZ ;  /* 0x0000000003006210 */ /* 0x000fe40007ffe0ff */
[----:B------:R-:W-:Y:S01]  /*9f60*/  MOV R143, R135 ;  /* 0x00000087008f7202 */ /* 0x000fe20000000f00 */
[----:B------:R-:W-:Y:S01]  /*9f70*/  IMAD.MOV.U32 R135, RZ, RZ, R130 ;  /* 0x000000ffff877224 */ /* 0x000fe200078e0082 */
[C---:B------:R-:W-:Y:S01]  /*9f80*/  @P6 SHF.L.U64.HI R104, R2.reuse, 0x1, R0 ;  /* 0x0000000102686819 */ /* 0x040fe20000010200 */
[----:B------:R-:W-:Y:S01]  /*9f90*/  @P6 IMAD.SHL.U32 R0, R2, 0x2, RZ ;  /* 0x0000000202006824 */ /* 0x000fe200078e00ff */
[----:B------:R-:W-:Y:S04]  /*9fa0*/  MOV R130, R125 ;  /* 0x0000007d00827202 */ /* 0x000fe80000000f00 */
[C---:B------:R-:W-:Y:S02]  /*9fb0*/  @P6 IADD3 R2, P0, R0.reuse, c[0x0][0x1c8], RZ ;  /* 0x0000720000026a10 */ /* 0x040fe40007f1e0ff */
[----:B------:R-:W-:Y:S02]  /*9fc0*/  @P6 IADD3 R106, P5, R0, 0x80, RZ ;  /* 0x00000080006a6810 */ /* 0x000fe40007fbe0ff */
[----:B------:R-:W-:Y:S02]  /*9fd0*/  @P6 IADD3.X R3, R104, c[0x0][0x1cc], RZ, P0, !PT ;  /* 0x0000730068036a10 */ /* 0x000fe400007fe4ff */
[----:B------:R-:W-:Y:S03]  /*9fe0*/  @P6 IADD3 R106, P0, R106, c[0x0][0x1c8], RZ ;  /* 0x000072006a6a6a10 */ /* 0x000fe60007f1e0ff */
[----:B------:R1:W-:Y:S01]  /*9ff0*/  @P6 LDGSTS.E.BYPASS.LTC128B.128 [R127+0xc100], [R2.64], !P4 ;  /* 0x0c100000027f6fae */ /* 0x0003e2000e101d48 */
[--C-:B------:R-:W-:Y:S02]  /*a000*/  @P6 IADD3.X R107, RZ, c[0x0][0x1cc], R104.reuse, P0, P5 ;  /* 0x00007300ff6b6a10 */ /* 0x100fe400007ea468 */
[----:B------:R-:W-:Y:S05]  /*a010*/  @P6 IADD3 R0, P5, R0, 0x100, RZ ;  /* 0x0000010000006810 */ /* 0x000fea0007fbe0ff */
[----:B------:R2:W-:Y:S02]  /*a020*/  @P6 LDGSTS.E.BYPASS.LTC128B.128 [R127+0xf100], [R106.64], !P3 ;  /* 0x0f1000006a7f6fae */ /* 0x0005e4000d901d48 */
[----:B--2---:R-:W-:Y:S01]  /*a030*/  @P6 IADD3 R106, P0, R0, c[0x0][0x1c8], RZ ;  /* 0x00007200006a6a10 */ /* 0x004fe20007f1e0ff */
[--C-:B------:R-:W-:Y:S03]  /*a040*/  FFMA.FTZ R0, R210, c[0x0][0x2d0], -R103.reuse ;  /* 0x0000b400d2007a23 */ /* 0x100fe60000010867 */
[----:B------:R-:W-:Y:S02]  /*a050*/  @P6 IADD3.X R107, RZ, c[0x0][0x1cc], R104, P0, P5 ;  /* 0x00007300ff6b6a10 */ /* 0x000fe400007ea468 */
[----:B------:R-:W-:Y:S01]  /*a060*/  @P6 MOV R104, 0x6 ;  /* 0x0000000600686802 */ /* 0x000fe20000000f00 */
[----:B------:R-:W2:Y:S02]  /*a070*/  MUFU.EX2 R0, R0 ;  /* 0x0000000000007308 */ /* 0x000ea40000000800 */
[----:B------:R3:W-:Y:S02]  /*a080*/  @P6 LDGSTS.E.BYPASS.LTC128B.128 [R127+0x12100], [R106.64], !P2 ;  /* 0x121000006a7f6fae */ /* 0x0007e4000d101d48 */
[----:B---3--:R-:W-:Y:S04]  /*a090*/  @P6 MOV R106, c[0x0][0x1e0] ;  /* 0x00007800006a6a02 */ /* 0x008fe80000000f00 */
[C---:B------:R-:W-:Y:S01]  /*a0a0*/  @P6 SHF.L.U64.HI R104, R106.reuse, R104, c[0x0][0x1e4] ;  /* 0x000079006a686619 */ /* 0x040fe20000010268 */
[----:B------:R-:W-:Y:S05]  /*a0b0*/  @P6 IMAD.SHL.U32 R106, R106, 0x40, RZ ;  /* 0x000000406a6a6824 */ /* 0x000fea00078e00ff */
[----:B-1----:R-:W-:Y:S04]  /*a0c0*/  @P6 IADD3 R2, P0, R2, R106, RZ ;  /* 0x0000006a02026210 */ /* 0x002fe80007f1e0ff */
[----:B------:R-:W-:Y:S02]  /*a0d0*/  @P6 IADD3.X R3, R104, R3, RZ, P0, !PT ;  /* 0x0000000368036210 */ /* 0x000fe400007fe4ff */
[----:B------:R-:W-:Y:S03]  /*a0e0*/  @P6 IADD3 R106, P0, R106, R2, RZ ;  /* 0x000000026a6a6210 */ /* 0x000fe60007f1e0ff */
[----:B------:R1:W-:Y:S01]  /*a0f0*/  @P6 LDGSTS.E.BYPASS.LTC128B.128 [R127+0xd100], [R2.64], !P4 ;  /* 0x0d100000027f6fae */ /* 0x0003e2000e101d48 */
[----:B------:R-:W-:Y:S02]  /*a100*/  @P6 IADD3.X R107, R104, R3, RZ, P0, !PT ;  /* 0x00000003686b6210 */ /* 0x000fe400007fe4ff */
[----:B--2---:R-:W-:Y:S01]  /*a110*/  F2FP.BF16.PACK_AB R104, R0, R166 ;  /* 0x000000a60068723e */ /* 0x004fe200000010ff */
[--C-:B------:R-:W-:Y:S04]  /*a120*/  FFMA.FTZ R166, R136, c[0x0][0x2d0], -R164.reuse ;  /* 0x0000b40088a67a23 */ /* 0x100fe800000108a4 */
[----:B------:R1:W-:Y:S02]  /*a130*/  @P6 LDGSTS.E.BYPASS.LTC128B.128 [R127+0x10100], [R2.64+0x80], !P3 ;  /* 0x10100080027f6fae */ /* 0x0003e4000d901d48 */
[----:B------:R-:W-:Y:S06]  /*a140*/  MUFU.EX2 R166, R166 ;  /* 0x000000a600a67308 */ /* 0x000fec0000000800 */
[----:B------:R1:W-:Y:S08]  /*a150*/  @P6 LDGSTS.E.BYPASS.LTC128B.128 [R127+0x13100], [R2.64+0x100], !P2 ;  /* 0x13100100027f6fae */ /* 0x0003f0000d101d48 */
[----:B------:R2:W-:Y:S08]  /*a160*/  @P6 LDGSTS.E.BYPASS.LTC128B.128 [R127+0xe100], [R106.64], !P4 ;  /* 0x0e1000006a7f6fae */ /* 0x0005f0000e101d48 */
[----:B------:R2:W-:Y:S08]  /*a170*/  @P6 LDGSTS.E.BYPASS.LTC128B.128 [R127+0x11100], [R106.64+0x80], !P3 ;  /* 0x111000806a7f6fae */ /* 0x0005f0000d901d48 */
[----:B------:R2:W-:Y:S01]  /*a180*/  @P6 LDGSTS.E.BYPASS.LTC128B.128 [R127+0x14100], [R106.64+0x100], !P2 ;  /* 0x141001006a7f6fae */ /* 0x0005e2000d101d48 */
[--C-:B-1----:R-:W-:Y:S02]  /*a190*/  FFMA.FTZ R2, R167, c[0x0][0x2d0], -R164.reuse ;  /* 0x0000b400a7027a23 */ /* 0x102fe400000108a4 */
[----:B------:R-:W-:Y:S05]  /*a1a0*/  FFMA.FTZ R3, R212, c[0x0][0x2d0], -R103 ;  /* 0x0000b400d4037a23 */ /* 0x000fea0000010867 */
[----:B------:R-:W0:Y:S01]  /*a1b0*/  LDGDEPBAR ;  /* 0x00000000000079af */ /* 0x000e220000000000 */
[----:B------:R-:W1:Y:S10]  /*a1c0*/  MUFU.EX2 R2, R2 ;  /* 0x0000000200027308 */ /* 0x000e740000000800 */
[----:B------:R3:W4:Y:S01]  /*a1d0*/  MUFU.EX2 R114, R3 ;  /* 0x0000000300727308 */ /* 0x0007220000000800 */
[----:B--2---:R-:W-:Y:S02]  /*a1e0*/  FADD.FTZ R106, R0, R213 ;  /* 0x000000d5006a7221 */ /* 0x004fe40000010000 */
[----:B------:R-:W-:Y:S02]  /*a1f0*/  FFMA.FTZ R0, R209, c[0x0][0x2d0], -R164 ;  /* 0x0000b400d1007a23 */ /* 0x000fe400000108a4 */
[----:B------:R-:W-:Y:S02]  /*a200*/  FADD.FTZ R115, R112, R106 ;  /* 0x0000006a70737221 */ /* 0x000fe40000010000 */
[C---:B-1----:R-:W-:Y:S03]  /*a210*/  FADD.FTZ R121, R2.reuse, R108 ;  /* 0x0000006c02797221 */ /* 0x042fe60000010000 */
[----:B------:R1:W-:Y:S01]  /*a220*/  MUFU.EX2 R113, R0 ;  /* 0x0000000000717308 */ /* 0x0003e20000000800 */
[----:B------:R-:W2:Y:S01]  /*a230*/  LDSM.16.MT88.4 R108, [R224] ;  /* 0x00000000e06c783b */ /* 0x000ea20000004200 */
[----:B------:R-:W-:Y:S01]  /*a240*/  F2FP.BF16.PACK_AB R105, R2, R165 ;  /* 0x000000a50269723e */ /* 0x000fe200000010ff */
[--C-:B------:R-:W-:Y:S02]  /*a250*/  FFMA.FTZ R2, R220, c[0x0][0x2d0], -R103.reuse ;  /* 0x0000b400dc027a23 */ /* 0x100fe40000010867 */
[--C-:B------:R-:W-:Y:S02]  /*a260*/  FFMA.FTZ R165, R153, c[0x0][0x2d0], -R103.reuse ;  /* 0x0000b40099a57a23 */ /* 0x100fe40000010867 */
[--C-:B---3--:R-:W-:Y:S01]  /*a270*/  FFMA.FTZ R3, R208, c[0x0][0x2d0], -R164.reuse ;  /* 0x0000b400d0037a23 */ /* 0x108fe200000108a4 */
[----:B----4-:R-:W-:Y:S02]  /*a280*/  F2FP.BF16.PACK_AB R106, R114, R112 ;  /* 0x00000070726a723e */ /* 0x010fe400000010ff */
[----:B------:R3:W-:Y:S01]  /*a290*/  MUFU.EX2 R119, R2 ;  /* 0x0000000200777308 */ /* 0x0007e20000000800 */
[--C-:B------:R-:W-:Y:S09]  /*a2a0*/  FFMA.FTZ R112, R216, c[0x0][0x2d0], -R164.reuse ;  /* 0x0000b400d8707a23 */ /* 0x100ff200000108a4 */
[----:B------:R-:W4:Y:S01]  /*a2b0*/  MUFU.EX2 R3, R3 ;  /* 0x0000000300037308 */ /* 0x000f220000000800 */
[----:B-1----:R-:W-:Y:S09]  /*a2c0*/  FFMA.FTZ R0, R219, c[0x0][0x2d0], -R103 ;  /* 0x0000b400db007a23 */ /* 0x002ff20000010867 */
[----:B------:R-:W-:Y:S01]  /*a2d0*/  MUFU.EX2 R120, R112 ;  /* 0x0000007000787308 */ /* 0x000fe20000000800 */
[--C-:B---3--:R-:W-:Y:S09]  /*a2e0*/  FFMA.FTZ R2, R215, c[0x0][0x2d0], -R164.reuse ;  /* 0x0000b400d7027a23 */ /* 0x108ff200000108a4 */
[----:B------:R1:W-:Y:S01]  /*a2f0*/  MUFU.EX2 R116, R2 ;  /* 0x0000000200747308 */ /* 0x0003e20000000800 */
[----:B----4-:R-:W-:Y:S01]  /*a300*/  F2FP.BF16.PACK_AB R107, R113, R3 ;  /* 0x00000003716b723e */ /* 0x010fe200000010ff */
[----:B------:R-:W-:Y:S04]  /*a310*/  FADD.FTZ R3, R3, R121 ;  /* 0x0000007903037221 */ /* 0x000fe80000010000 */
[----:B------:R-:W-:Y:S04]  /*a320*/  FADD.FTZ R122, R113, R3 ;  /* 0x00000003717a7221 */ /* 0x000fe80000010000 */
[----:B------:R-:W3:Y:S01]  /*a330*/  MUFU.EX2 R0, R0 ;  /* 0x0000000000007308 */ /* 0x000ee20000000800 */
[C---:B--2---:R-:W-:Y:S05]  /*a340*/  HMMA.16816.F32.BF16 R4, R104.reuse, R108, R4 ;  /* 0x0000006c6804723c */ /* 0x044fea0000041804 */
[--C-:B------:R-:W-:Y:S03]  /*a350*/  FFMA.FTZ R3, R130, c[0x0][0x2d0], -R164.reuse ;  /* 0x0000b40082037a23 */ /* 0x100fe600000108a4 */
[C---:B------:R-:W-:Y:S01]  /*a360*/  HMMA.16816.F32.BF16 R8, R104.reuse, R110, R8 ;  /* 0x0000006e6808723c */ /* 0x040fe20000041808 */
[----:B------:R-:W2:Y:S01]  /*a370*/  LDSM.16.MT88.4 R108, [R228] ;  /* 0x00000000e46c783b */ /* 0x000ea20000004200 */
[----:B------:R-:W-:Y:S02]  /*a380*/  MUFU.EX2 R130, R3 ;  /* 0x0000000300827308 */ /* 0x000fe40000000800 */
[--C-:B-1----:R-:W-:Y:S08]  /*a390*/  FFMA.FTZ R2, R214, c[0x0][0x2d0], -R164.reuse ;  /* 0x0000b400d6027a23 */ /* 0x102ff000000108a4 */
[----:B------:R1:W4:Y:S10]  /*a3a0*/  MUFU.EX2 R118, R2 ;  /* 0x0000000200767308 */ /* 0x0003340000000800 */
[----:B------:R-:W-:Y:S01]  /*a3b0*/  MUFU.EX2 R165, R165 ;  /* 0x000000a500a57308 */ /* 0x000fe20000000800 */
[--C-:B-1----:R-:W-:Y:S09]  /*a3c0*/  FFMA.FTZ R2, R221, c[0x0][0x2d0], -R103.reuse ;  /* 0x0000b400dd027a23 */ /* 0x102ff20000010867 */
[----:B------:R1:W-:Y:S01]  /*a3d0*/  MUFU.EX2 R117, R2 ;  /* 0x0000000200757308 */ /* 0x0003e20000000800 */
[C---:B--2---:R-:W-:Y:S08]  /*a3e0*/  HMMA.16816.F32.BF16 R12, R104.reuse, R108, R12 ;  /* 0x0000006c680c723c */ /* 0x044ff0000004180c */
[C---:B------:R-:W-:Y:S01]  /*a3f0*/  HMMA.16816.F32.BF16 R16, R104.reuse, R110, R16 ;  /* 0x0000006e6810723c */ /* 0x040fe20000041810 */
[----:B------:R-:W2:Y:S03]  /*a400*/  LDSM.16.MT88.4 R108, [R227] ;  /* 0x00000000e36c783b */ /* 0x000ea60000004200 */
[----:B-1----:R-:W-:Y:S01]  /*a410*/  FFMA.FTZ R2, R222, c[0x0][0x2d0], -R103 ;  /* 0x0000b400de027a23 */ /* 0x002fe20000010867 */
[----:B------:R-:W-:Y:S03]  /*a420*/  IADD3 R222, R218, -0x1, RZ ;  /* 0xffffffffdade7810 */ /* 0x000fe60007ffe0ff */
[----:B------:R1:W1:Y:S01]  /*a430*/  MUFU.EX2 R127, R2 ;  /* 0x00000002007f7308 */ /* 0x0002620000000800 */
[C---:B--2---:R-:W-:Y:S03]  /*a440*/  HMMA.16816.F32.BF16 R20, R104.reuse, R108, R20 ;  /* 0x0000006c6814723c */ /* 0x044fe60000041814 */
[----:B-1----:R-:W-:Y:S06]  /*a450*/  FFMA.FTZ R2, R217, c[0x0][0x2d0], -R164 ;  /* 0x0000b400d9027a23 */ /* 0x002fec00000108a4 */
[----:B------:R1:W2:Y:S01]  /*a460*/  MUFU.EX2 R124, R2 ;  /* 0x00000002007c7308 */ /* 0x0002a20000000800 */
[C---:B------:R-:W-:Y:S01]  /*a470*/  HMMA.16816.F32.BF16 R24, R104.reuse, R110, R24 ;  /* 0x0000006e6818723c */ /* 0x040fe20000041818 */
[----:B------:R-:W2:Y:S02]  /*a480*/  LDSM.16.MT88.4 R108, [R249] ;  /* 0x00000000f96c783b */ /* 0x000ea40000004200 */
[----:B-1----:R-:W-:Y:S06]  /*a490*/  FADD.FTZ R2, R114, R115 ;  /* 0x0000007372027221 */ /* 0x002fec0000010000 */
[----:B------:R-:W-:Y:S03]  /*a4a0*/  LDSM.16.MT88.4 R112, [R228+0x1000] ;  /* 0x00100000e470783b */ /* 0x000fe60000004200 */
[----:B---3--:R-:W-:Y:S02]  /*a4b0*/  FADD.FTZ R121, R0, R2 ;  /* 0x0000000200797221 */ /* 0x008fe40000010000 */
[----:B------:R-:W-:Y:S04]  /*a4c0*/  FADD.FTZ R2, R116, R122 ;  /* 0x0000007a74027221 */ /* 0x000fe80000010000 */
[----:B----4-:R-:W-:Y:S04]  /*a4d0*/  FADD.FTZ R2, R118, R2 ;  /* 0x0000000276027221 */ /* 0x010fe80000010000 */
[----:B------:R-:W-:Y:S01]  /*a4e0*/  FADD.FTZ R2, R120, R2 ;  /* 0x0000000278027221 */ /* 0x000fe20000010000 */
[C---:B--2---:R-:W-:Y:S08]  /*a4f0*/  HMMA.16816.F32.BF16 R28, R104.reuse, R108, R28 ;  /* 0x0000006c681c723c */ /* 0x044ff0000004181c */
        /* <DEDUP_REMOVED lines=25> */
[----:B------:R-:W1:Y:S06]  /*a690*/  LDSM.16.MT88.4 R108, [R224+0x800] ;  /* 0x00080000e06c783b */ /* 0x000e6c0000004200 */
[----:B------:R-:W-:Y:S01]  /*a6a0*/  F2FP.BF16.PACK_AB R104, R119, R0 ;  /* 0x000000007768723e */ /* 0x000fe200000010ff */
[--C-:B------:R-:W-:Y:S01]  /*a6b0*/  FFMA.FTZ R0, R126, c[0x0][0x2d0], -R103.reuse ;  /* 0x0000b4007e007a23 */ /* 0x100fe20000010867 */
[----:B------:R-:W-:Y:S03]  /*a6c0*/  F2FP.BF16.PACK_AB R105, R118, R116 ;  /* 0x000000747669723e */ /* 0x000fe600000010ff */
[----:B------:R-:W-:Y:S02]  /*a6d0*/  F2FP.BF16.PACK_AB R106, R127, R117 ;  /* 0x000000757f6a723e */ /* 0x000fe400000010ff */
[C---:B------:R-:W-:Y:S01]  /*a6e0*/  F2FP.BF16.PACK_AB R107, R124.reuse, R120 ;  /* 0x000000787c6b723e */ /* 0x040fe200000010ff */
[----:B------:R-:W-:Y:S01]  /*a6f0*/  FADD.FTZ R124, R124, R2 ;  /* 0x000000027c7c7221 */ /* 0x000fe20000010000 */
[----:B------:R-:W-:Y:S02]  /*a700*/  MOV R126, R123 ;  /* 0x0000007b007e7202 */ /* 0x000fe40000000f00 */
[----:B------:R2:W3:Y:S03]  /*a710*/  MUFU.EX2 R123, R0 ;  /* 0x00000000007b7308 */ /* 0x0004e60000000800 */
[C---:B-1----:R-:W-:Y:S03]  /*a720*/  HMMA.16816.F32.BF16 R4, R104.reuse, R108, R4 ;  /* 0x0000006c6804723c */ /* 0x042fe60000041804 */
[--C-:B--2---:R-:W-:Y:S02]  /*a730*/  FFMA.FTZ R0, R154, c[0x0][0x2d0], -R103.reuse ;  /* 0x0000b4009a007a23 */ /* 0x104fe40000010867 */
[----:B------:R-:W-:Y:S01]  /*a740*/  IMAD.MOV.U32 R154, RZ, RZ, R150 ;  /* 0x000000ffff9a7224 */ /* 0x000fe200078e0096 */
[----:B------:R-:W-:Y:S02]  /*a750*/  MOV R150, R146 ;  /* 0x0000009200967202 */ /* 0x000fe40000000f00 */
[C---:B------:R-:W-:Y:S01]  /*a760*/  HMMA.16816.F32.BF16 R8, R104.reuse, R110, R8 ;  /* 0x0000006e6808723c */ /* 0x040fe20000041808 */
[----:B------:R-:W1:Y:S03]  /*a770*/  LDSM.16.MT88.4 R108, [R228+0x800] ;  /* 0x00080000e46c783b */ /* 0x000e660000004200 */
[----:B------:R-:W-:Y:S02]  /*a780*/  MOV R146, R131 ;  /* 0x0000008300927202 */ /* 0x000fe40000000f00 */
[----:B------:R-:W-:Y:S02]  /*a790*/  MOV R131, R129 ;  /* 0x0000008100837202 */ /* 0x000fe40000000f00 */
[----:B------:R2:W4:Y:S04]  /*a7a0*/  MUFU.EX2 R129, R0 ;  /* 0x0000000000817308 */ /* 0x0005280000000800 */
[--C-:B--2---:R-:W-:Y:S06]  /*a7b0*/  FFMA.FTZ R0, R126, c[0x0][0x2d0], -R164.reuse ;  /* 0x0000b4007e007a23 */ /* 0x104fec00000108a4 */
[----:B------:R2:W-:Y:S01]  /*a7c0*/  MUFU.EX2 R125, R0 ;  /* 0x00000000007d7308 */ /* 0x0005e20000000800 */
[C---:B-1----:R-:W-:Y:S08]  /*a7d0*/  HMMA.16816.F32.BF16 R12, R104.reuse, R108, R12 ;  /* 0x0000006c680c723c */ /* 0x042ff0000004180c */
[C---:B------:R-:W-:Y:S01]  /*a7e0*/  HMMA.16816.F32.BF16 R16, R104.reuse, R110, R16 ;  /* 0x0000006e6810723c */ /* 0x040fe20000041810 */
[----:B------:R-:W1:Y:S03]  /*a7f0*/  LDSM.16.MT88.4 R108, [R227+0x800] ;  /* 0x00080000e36c783b */ /* 0x000e660000004200 */
[----:B--2---:R-:W-:Y:S05]  /*a800*/  FFMA.FTZ R0, R223, c[0x0][0x2d0], -R164 ;  /* 0x0000b400df007a23 */ /* 0x004fea00000108a4 */
[----:B------:R-:W2:Y:S01]  /*a810*/  LDL R223, [R1+0xc] ;  /* 0x00000c0001df7983 */ /* 0x000ea20000100800 */
[----:B------:R3:W-:Y:S02]  /*a820*/  MUFU.EX2 R126, R0 ;  /* 0x00000000007e7308 */ /* 0x0007e40000000800 */
[----:B---3--:R-:W-:Y:S01]  /*a830*/  FFMA.FTZ R0, R155, c[0x0][0x2d0], -R103 ;  /* 0x0000b4009b007a23 */ /* 0x008fe20000010867 */
[C---:B-1----:R-:W-:Y:S03]  /*a840*/  HMMA.16816.F32.BF16 R20, R104.reuse, R108, R20 ;  /* 0x0000006c6814723c */ /* 0x042fe60000041814 */
[----:B------:R-:W-:Y:S01]  /*a850*/  IMAD.MOV.U32 R155, RZ, RZ, R154 ;  /* 0x000000ffff9b7224 */ /* 0x000fe200078e009a */
[----:B------:R-:W-:Y:S02]  /*a860*/  MOV R154, R150 ;  /* 0x00000096009a7202 */ /* 0x000fe40000000f00 */
[----:B------:R-:W-:Y:S01]  /*a870*/  MOV R150, R147 ;  /* 0x0000009300967202 */ /* 0x000fe20000000f00 */
[----:B------:R-:W-:Y:S01]  /*a880*/  IMAD.MOV.U32 R147, RZ, RZ, R135 ;  /* 0x000000ffff937224 */ /* 0x000fe200078e0087 */
[C---:B------:R-:W-:Y:S01]  /*a890*/  HMMA.16816.F32.BF16 R24, R104.reuse, R110, R24 ;  /* 0x0000006e6818723c */ /* 0x040fe20000041818 */
[----:B------:R-:W1:Y:S03]  /*a8a0*/  LDSM.16.MT88.4 R108, [R230+0x800] ;  /* 0x00080000e66c783b */ /* 0x000e660000004200 */
[----:B------:R-:W-:Y:S02]  /*a8b0*/  MOV R135, R131 ;  /* 0x0000008300877202 */ /* 0x000fe40000000f00 */
[----:B------:R3:W1:Y:S02]  /*a8c0*/  MUFU.EX2 R131, R0 ;  /* 0x0000000000837308 */ /* 0x0006640000000800 */
[----:B---3--:R-:W-:Y:S08]  /*a8d0*/  FFMA.FTZ R0, R141, c[0x0][0x2d0], -R103 ;  /* 0x0000b4008d007a23 */ /* 0x008ff00000010867 */
[----:B------:R3:W3:Y:S01]  /*a8e0*/  MUFU.EX2 R141, R0 ;  /* 0x00000000008d7308 */ /* 0x0006e20000000800 */
[C---:B-1----:R-:W-:Y:S08]  /*a8f0*/  HMMA.16816.F32.BF16 R28, R104.reuse, R108, R28 ;  /* 0x0000006c681c723c */ /* 0x042ff0000004181c */
[C---:B------:R-:W-:Y:S01]  /*a900*/  HMMA.16816.F32.BF16 R32, R104.reuse, R110, R32 ;  /* 0x0000006e6820723c */ /* 0x040fe20000041820 */
[----:B------:R-:W1:Y:S03]  /*a910*/  LDSM.16.MT88.4 R108, [R224+0x3800] ;  /* 0x00380000e06c783b */ /* 0x000e660000004200 */
[----:B---3--:R-:W-:Y:S01]  /*a920*/  FFMA.FTZ R0, R155, c[0x0][0x2d0], -R164 ;  /* 0x0000b4009b007a23 */ /* 0x008fe200000108a4 */
[----:B------:R-:W-:Y:S01]  /*a930*/  MOV R155, R150 ;  /* 0x00000096009b7202 */ /* 0x000fe20000000f00 */
[----:B------:R-:W-:Y:S01]  /*a940*/  IMAD.MOV.U32 R150, RZ, RZ, R135 ;  /* 0x000000ffff967224 */ /* 0x000fe200078e0087 */
[----:B------:R-:W-:Y:S02]  /*a950*/  MOV R135, R140 ;  /* 0x0000008c00877202 */ /* 0x000fe40000000f00 */
[----:B------:R3:W-:Y:S03]  /*a960*/  MUFU.EX2 R140, R0 ;  /* 0x00000000008c7308 */ /* 0x0007e60000000800 */
[----:B---3--:R-:W-:Y:S01]  /*a970*/  FADD.FTZ R0, R119, R121 ;  /* 0x0000007977007221 */ /* 0x008fe20000010000 */
[C---:B-1----:R-:W-:Y:S03]  /*a980*/  HMMA.16816.F32.BF16 R36, R104.reuse, R108, R36 ;  /* 0x0000006c6824723c */ /* 0x042fe60000041824 */
[----:B------:R-:W-:Y:S02]  /*a990*/  FADD.FTZ R122, R117, R0 ;  /* 0x00000000757a7221 */ /* 0x000fe40000010000 */
[----:B------:R-:W-:Y:S01]  /*a9a0*/  LDSM.16.MT88.4 R116, [R228+0x1800] ;  /* 0x00180000e474783b */ /* 0x000fe20000004200 */
[--C-:B------:R-:W-:Y:S02]  /*a9b0*/  FFMA.FTZ R0, R133, c[0x0][0x2d0], -R103.reuse ;  /* 0x0000b40085007a23 */ /* 0x100fe40000010867 */
[C---:B------:R-:W-:Y:S02]  /*a9c0*/  HMMA.16816.F32.BF16 R40, R104.reuse, R110, R40 ;  /* 0x0000006e6828723c */ /* 0x040fe40000041828 */
[----:B------:R1:W3:Y:S02]  /*a9d0*/  MUFU.EX2 R133, R0 ;  /* 0x0000000000857308 */ /* 0x0002e40000000800 */
[----:B------:R-:W-:Y:S01]  /*a9e0*/  FADD.FTZ R122, R127, R122 ;  /* 0x0000007a7f7a7221 */ /* 0x000fe20000010000 */
[----:B------:R-:W3:Y:S03]  /*a9f0*/  LDSM.16.MT88.4 R108, [R228+0x3800] ;  /* 0x00380000e46c783b */ /* 0x000ee60000004200 */
[----:B------:R-:W-:Y:S04]  /*aa00*/  FADD.FTZ R2, R123, R122 ;  /* 0x0000007a7b027221 */ /* 0x000fe80000010000 */
[----:B----4-:R-:W-:Y:S04]  /*aa10*/  FADD.FTZ R2, R129, R2 ;  /* 0x0000000281027221 */ /* 0x010fe80000010000 */
[----:B------:R-:W-:Y:S04]  /*aa20*/  FADD.FTZ R2, R131, R2 ;  /* 0x0000000283027221 */ /* 0x000fe80000010000 */
[----:B------:R-:W-:Y:S02]  /*aa30*/  FADD.FTZ R2, R141, R2 ;  /* 0x000000028d027221 */ /* 0x000fe40000010000 */
[----:B-1----:R-:W-:Y:S02]  /*aa40*/  FFMA.FTZ R0, R135, c[0x0][0x2d0], -R103 ;  /* 0x0000b40087007a23 */ /* 0x002fe40000010867 */
[----:B---3--:R-:W-:Y:S02]  /*aa50*/  FADD.FTZ R2, R133, R2 ;  /* 0x0000000285027221 */ /* 0x008fe40000010000 */
[----:B------:R1:W3:Y:S01]  /*aa60*/  MUFU.EX2 R135, R0 ;  /* 0x0000000000877308 */ /* 0x0002e20000000800 */
[C---:B------:R-:W-:Y:S08]  /*aa70*/  HMMA.16816.F32.BF16 R44, R104.reuse, R108, R44 ;  /* 0x0000006c682c723c */ /* 0x040ff0000004182c */
[C---:B------:R-:W-:Y:S01]  /*aa80*/  HMMA.16816.F32.BF16 R48, R104.reuse, R110, R48 ;  /* 0x0000006e6830723c */ /* 0x040fe20000041830 */
[----:B------:R-:W4:Y:S03]  /*aa90*/  LDSM.16.MT88.4 R108, [R227+0x3800] ;  /* 0x00380000e36c783b */ /* 0x000f260000004200 */
[----:B-1----:R-:W-:Y:S01]  /*aaa0*/  FFMA.FTZ R0, R150, c[0x0][0x2d0], -R164 ;  /* 0x0000b40096007a23 */ /* 0x002fe200000108a4 */
[----:B------:R-:W-:Y:S01]  /*aab0*/  MOV R150, R132 ;  /* 0x0000008400967202 */ /* 0x000fe20000000f00 */
[----:B---3--:R-:W-:Y:S02]  /*aac0*/  FADD.FTZ R2, R135, R2 ;  /* 0x0000000287027221 */ /* 0x008fe40000010000 */
[----:B------:R1:W-:Y:S04]  /*aad0*/  MUFU.EX2 R132, R0 ;  /* 0x0000000000847308 */ /* 0x0003e80000000800 */
[----:B-1----:R-:W-:Y:S02]  /*aae0*/  FFMA.FTZ R0, R147, c[0x0][0x2d0], -R164 ;  /* 0x0000b40093007a23 */ /* 0x002fe400000108a4 */
[----:B------:R-:W-:Y:S01]  /*aaf0*/  IMAD.MOV.U32 R147, RZ, RZ, R146 ;  /* 0x000000ffff937224 */ /* 0x000fe200078e0092 */
[----:B------:R-:W-:Y:S02]  /*ab00*/  MOV R146, R143 ;  /* 0x0000008f00927202 */ /* 0x000fe40000000f00 */
[----:B------:R-:W-:Y:S01]  /*ab10*/  MOV R143, R142 ;  /* 0x0000008e008f7202 */ /* 0x000fe20000000f00 */
[----:B------:R-:W-:Y:S01]  /*ab20*/  IMAD.MOV.U32 R142, RZ, RZ, R139 ;  /* 0x000000ffff8e7224 */ /* 0x000fe200078e008b */
[----:B------:R-:W-:Y:S01]  /*ab30*/  MOV R139, R138 ;  /* 0x0000008a008b7202 */ /* 0x000fe20000000f00 */
[--C-:B------:R-:W-:Y:S01]  /*ab40*/  FFMA.FTZ R3, R146, c[0x0][0x2d0], -R103.reuse ;  /* 0x0000b40092037a23 */ /* 0x100fe20000010867 */
[C---:B----4-:R-:W-:Y:S03]  /*ab50*/  HMMA.16816.F32.BF16 R52, R104.reuse, R108, R52 ;  /* 0x0000006c6834723c */ /* 0x050fe60000041834 */
[----:B------:R-:W-:Y:S01]  /*ab60*/  MOV R138, R134 ;  /* 0x00000086008a7202 */ /* 0x000fe20000000f00 */
[--C-:B------:R-:W-:Y:S01]  /*ab70*/  FFMA.FTZ R120, R143, c[0x0][0x2d0], -R103.reuse ;  /* 0x0000b4008f787a23 */ /* 0x100fe20000010867 */
[----:B------:R1:W-:Y:S01]  /*ab80*/  MUFU.EX2 R134, R0 ;  /* 0x0000000000867308 */ /* 0x0003e20000000800 */
[--C-:B------:R-:W-:Y:S02]  /*ab90*/  FFMA.FTZ R121, R142, c[0x0][0x2d0], -R103.reuse ;  /* 0x0000b4008e797a23 */ /* 0x100fe40000010867 */
[C---:B------:R-:W-:Y:S01]  /*aba0*/  HMMA.16816.F32.BF16 R56, R104.reuse, R110, R56 ;  /* 0x0000006e6838723c */ /* 0x040fe20000041838 */
[----:B------:R-:W3:Y:S03]  /*abb0*/  LDSM.16.MT88.4 R108, [R230+0x3800] ;  /* 0x00380000e66c783b */ /* 0x000ee60000004200 */
[--C-:B------:R-:W-:Y:S02]  /*abc0*/  FFMA.FTZ R167, R139, c[0x0][0x2d0], -R103.reuse ;  /* 0x0000b4008ba77a23 */ /* 0x100fe40000010867 */
[--C-:B------:R-:W-:Y:S01]  /*abd0*/  FFMA.FTZ R208, R138, c[0x0][0x2d0], -R103.reuse ;  /* 0x0000b4008ad07a23 */ /* 0x100fe20000010867 */
[----:B------:R-:W-:Y:S10]  /*abe0*/  MUFU.EX2 R214, R120 ;  /* 0x0000007800d67308 */ /* 0x000ff40000000800 */
[----:B------:R-:W-:Y:S01]  /*abf0*/  MUFU.EX2 R211, R121 ;  /* 0x0000007900d37308 */ /* 0x000fe20000000800 */
[--C-:B-1----:R-:W-:Y:S09]  /*ac00*/  FFMA.FTZ R0, R155, c[0x0][0x2d0], -R103.reuse ;  /* 0x0000b4009b007a23 */ /* 0x102ff20000010867 */
[----:B------:R1:W4:Y:S10]  /*ac10*/  MUFU.EX2 R221, R0 ;  /* 0x0000000000dd7308 */ /* 0x0003340000000800 */
[----:B------:R2:W-:Y:S01]  /*ac20*/  MUFU.EX2 R215, R3 ;  /* 0x0000000300d77308 */ /* 0x0005e20000000800 */
[C---:B---3--:R-:W-:Y:S09]  /*ac30*/  HMMA.16816.F32.BF16 R60, R104.reuse, R108, R60 ;  /* 0x0000006c683c723c */ /* 0x048ff2000004183c */
[----:B------:R-:W-:Y:S01]  /*ac40*/  MUFU.EX2 R167, R167 ;  /* 0x000000a700a77308 */ /* 0x000fe20000000800 */
[C---:B------:R-:W-:Y:S01]  /*ac50*/  HMMA.16816.F32.BF16 R64, R104.reuse, R110, R64 ;  /* 0x0000006e6840723c */ /* 0x040fe20000041840 */
[----:B------:R-:W3:Y:S02]  /*ac60*/  LDSM.16.MT88.4 R108, [R224+0x6800] ;  /* 0x00680000e06c783b */ /* 0x000ee40000004200 */
[--C-:B-1----:R-:W-:Y:S02]  /*ac70*/  FFMA.FTZ R0, R154, c[0x0][0x2d0], -R103.reuse ;  /* 0x0000b4009a007a23 */ /* 0x102fe40000010867 */
[----:B----4-:R-:W-:Y:S04]  /*ac80*/  FADD.FTZ R2, R221, R2 ;  /* 0x00000002dd027221 */ /* 0x010fe80000010000 */
[----:B------:R1:W4:Y:S03]  /*ac90*/  MUFU.EX2 R220, R0 ;  /* 0x0000000000dc7308 */ /* 0x0003260000000800 */
[----:B--2---:R-:W-:Y:S02]  /*aca0*/  FFMA.FTZ R3, R137, c[0x0][0x2d0], -R164 ;  /* 0x0000b40089037a23 */ /* 0x004fe400000108a4 */
[----:B------:R-:W-:Y:S01]  /*acb0*/  LDSM.16.MT88.4 R136, [R230+0x2800] ;  /* 0x00280000e688783b */ /* 0x000fe20000004200 */
[----:B------:R-:W-:Y:S01]  /*acc0*/  ISETP.GT.AND P0, PT, R218, R223, PT ;  /* 0x000000dfda00720c */ /* 0x000fe20003f04270 */
[----:B------:R-:W-:Y:S03]  /*acd0*/  IMAD.MOV.U32 R218, RZ, RZ, R222 ;  /* 0x000000ffffda7224 */ /* 0x000fe600078e00de */
[----:B------:R-:W-:Y:S10]  /*ace0*/  MUFU.EX2 R208, R208 ;  /* 0x000000d000d07308 */ /* 0x000ff40000000800 */
[----:B------:R-:W-:Y:S01]  /*acf0*/  MUFU.EX2 R3, R3 ;  /* 0x0000000300037308 */ /* 0x000fe20000000800 */
[----:B-1----:R-:W-:Y:S02]  /*ad00*/  FFMA.FTZ R0, R151, c[0x0][0x2d0], -R164 ;  /* 0x0000b40097007a23 */ /* 0x002fe400000108a4 */
[----:B----4-:R-:W-:Y:S07]  /*ad10*/  FADD.FTZ R2, R220, R2 ;  /* 0x00000002dc027221 */ /* 0x010fee0000010000 */
[----:B------:R1:W-:Y:S01]  /*ad20*/  MUFU.EX2 R219, R0 ;  /* 0x0000000000db7308 */ /* 0x0003e20000000800 */
[C---:B---3--:R-:W-:Y:S08]  /*ad30*/  HMMA.16816.F32.BF16 R68, R104.reuse, R108, R68 ;  /* 0x0000006c6844723c */ /* 0x048ff00000041844 */
[C---:B------:R-:W-:Y:S01]  /*ad40*/  HMMA.16816.F32.BF16 R72, R104.reuse, R110, R72 ;  /* 0x0000006e6848723c */ /* 0x040fe20000041848 */
[----:B------:R-:W2:Y:S03]  /*ad50*/  LDSM.16.MT88.4 R108, [R228+0x6800] ;  /* 0x00680000e46c783b */ /* 0x000ea60000004200 */
[--C-:B-1----:R-:W-:Y:S04]  /*ad60*/  FFMA.FTZ R0, R150, c[0x0][0x2d0], -R164.reuse ;  /* 0x0000b40096007a23 */ /* 0x102fe800000108a4 */
[----:B------:R1:W-:Y:S01]  /*ad70*/  MUFU.EX2 R217, R0 ;  /* 0x0000000000d97308 */ /* 0x0003e20000000800 */
[C---:B--2---:R-:W-:Y:S03]  /*ad80*/  HMMA.16816.F32.BF16 R76, R104.reuse, R108, R76 ;  /* 0x0000006c684c723c */ /* 0x044fe6000004184c */
[--C-:B-1----:R-:W-:Y:S02]  /*ad90*/  FFMA.FTZ R0, R147, c[0x0][0x2d0], -R103.reuse ;  /* 0x0000b40093007a23 */ /* 0x102fe40000010867 */
[----:B------:R-:W-:Y:S02]  /*ada0*/  FFMA.FTZ R103, R152, c[0x0][0x2d0], -R103 ;  /* 0x0000b40098677a23 */ /* 0x000fe40000010867 */
[----:B------:R-:W-:Y:S01]  /*adb0*/  LDSM.16.MT88.4 R152, [R228+0x5800] ;  /* 0x00580000e498783b */ /* 0x000fe20000004200 */
[C---:B------:R-:W-:Y:S01]  /*adc0*/  HMMA.16816.F32.BF16 R80, R104.reuse, R110, R80 ;  /* 0x0000006e6850723c */ /* 0x040fe20000041850 */
[----:B------:R1:W2:Y:S06]  /*add0*/  MUFU.EX2 R216, R0 ;  /* 0x0000000000d87308 */ /* 0x0002ac0000000800 */
[----:B------:R-:W3:Y:S04]  /*ade0*/  LDSM.16.MT88.4 R108, [R227+0x6800] ;  /* 0x00680000e36c783b */ /* 0x000ee80000004200 */
[----:B------:R-:W-:Y:S01]  /*adf0*/  MUFU.EX2 R103, R103 ;  /* 0x0000006700677308 */ /* 0x000fe20000000800 */
[----:B-1----:R-:W-:Y:S02]  /*ae00*/  FFMA.FTZ R0, R149, c[0x0][0x2d0], -R164 ;  /* 0x0000b40095007a23 */ /* 0x002fe400000108a4 */
[----:B--2---:R-:W-:Y:S07]  /*ae10*/  FADD.FTZ R2, R216, R2 ;  /* 0x00000002d8027221 */ /* 0x004fee0000010000 */
[----:B------:R1:W2:Y:S01]  /*ae20*/  MUFU.EX2 R212, R0 ;  /* 0x0000000000d47308 */ /* 0x0002a20000000800 */
[----:B------:R-:W-:Y:S04]  /*ae30*/  FADD.FTZ R2, R215, R2 ;  /* 0x00000002d7027221 */ /* 0x000fe80000010000 */
[----:B------:R-:W-:Y:S04]  /*ae40*/  FADD.FTZ R2, R214, R2 ;  /* 0x00000002d6027221 */ /* 0x000fe80000010000 */
[----:B------:R-:W-:Y:S04]  /*ae50*/  FADD.FTZ R2, R211, R2 ;  /* 0x00000002d3027221 */ /* 0x000fe80000010000 */
[----:B------:R-:W-:Y:S01]  /*ae60*/  FADD.FTZ R2, R167, R2 ;  /* 0x00000002a7027221 */ /* 0x000fe20000010000 */
[C---:B---3--:R-:W-:Y:S03]  /*ae70*/  HMMA.16816.F32.BF16 R84, R104.reuse, R108, R84 ;  /* 0x0000006c6854723c */ /* 0x048fe60000041854 */
[--C-:B-1----:R-:W-:Y:S05]  /*ae80*/  FFMA.FTZ R0, R148, c[0x0][0x2d0], -R164.reuse ;  /* 0x0000b40094007a23 */ /* 0x102fea00000108a4 */
[C---:B------:R-:W-:Y:S01]  /*ae90*/  HMMA.16816.F32.BF16 R88, R104.reuse, R110, R88 ;  /* 0x0000006e6858723c */ /* 0x040fe20000041858 */
[----:B------:R-:W1:Y:S01]  /*aea0*/  LDSM.16.MT88.4 R108, [R230+0x6800] ;  /* 0x00680000e66c783b */ /* 0x000e620000004200 */
[----:B------:R3:W4:Y:S02]  /*aeb0*/  MUFU.EX2 R213, R0 ;  /* 0x0000000000d57308 */ /* 0x0007240000000800 */
[--C-:B---3--:R-:W-:Y:S08]  /*aec0*/  FFMA.FTZ R0, R145, c[0x0][0x2d0], -R164.reuse ;  /* 0x0000b40091007a23 */ /* 0x108ff000000108a4 */
[----:B------:R3:W2:Y:S01]  /*aed0*/  MUFU.EX2 R210, R0 ;  /* 0x0000000000d27308 */ /* 0x0006a20000000800 */
[C---:B-1----:R-:W-:Y:S08]  /*aee0*/  HMMA.16816.F32.BF16 R92, R104.reuse, R108, R92 ;  /* 0x0000006c685c723c */ /* 0x042ff0000004185c */
[----:B------:R-:W-:Y:S01]  /*aef0*/  HMMA.16816.F32.BF16 R96, R104, R110, R96 ;  /* 0x0000006e6860723c */ /* 0x000fe20000041860 */
[----:B------:R-:W1:Y:S03]  /*af00*/  LDSM.16.MT88.4 R108, [R224+0x1000] ;  /* 0x00100000e06c783b */ /* 0x000e660000004200 */
[--C-:B---3--:R-:W-:Y:S03]  /*af10*/  FFMA.FTZ R0, R144, c[0x0][0x2d0], -R164.reuse ;  /* 0x0000b40090007a23 */ /* 0x108fe600000108a4 */
[----:B------:R-:W-:Y:S01]  /*af20*/  F2FP.BF16.PACK_AB R104, R129, R123 ;  /* 0x0000007b8168723e */ /* 0x000fe200000010ff */
[----:B------:R-:W-:Y:S01]  /*af30*/  FFMA.FTZ R164, R102, c[0x0][0x2d0], -R164 ;  /* 0x0000b40066a47a23 */ /* 0x000fe200000108a4 */
[----:B------:R-:W-:Y:S01]  /*af40*/  F2FP.BF16.PACK_AB R105, R126, R125 ;  /* 0x0000007d7e69723e */ /* 0x000fe200000010ff */
[----:B------:R-:W-:Y:S01]  /*af50*/  LDSM.16.MT88.4 R120, [R227+0x2000] ;  /* 0x00200000e378783b */ /* 0x000fe20000004200 */
[----:B------:R-:W-:Y:S01]  /*af60*/  MUFU.EX2 R102, R128 ;  /* 0x0000008000667308 */ /* 0x000fe20000000800 */
[----:B------:R-:W-:Y:S02]  /*af70*/  F2FP.BF16.PACK_AB R106, R141, R131 ;  /* 0x000000838d6a723e */ /* 0x000fe400000010ff */
[----:B------:R-:W-:Y:S04]  /*af80*/  F2FP.BF16.PACK_AB R107, R140, R130 ;  /* 0x000000828c6b723e */ /* 0x000fe800000010ff */
[----:B------:R-:W-:Y:S03]  /*af90*/  LDSM.16.MT88.4 R144, [R224+0x5800] ;  /* 0x00580000e090783b */ /* 0x000fe60000004200 */
[----:B------:R3:W2:Y:S10]  /*afa0*/  MUFU.EX2 R209, R0 ;  /* 0x0000000000d17308 */ /* 0x0006b40000000800 */
[----:B------:R-:W2:Y:S01]  /*afb0*/  MUFU.EX2 R164, R164 ;  /* 0x000000a400a47308 */ /* 0x000ea20000000800 */
[C---:B-1----:R-:W-:Y:S03]  /*afc0*/  HMMA.16816.F32.BF16 R4, R104.reuse, R108, R4 ;  /* 0x0000006c6804723c */ /* 0x042fe60000041804 */
[----:B---3--:R-:W-:Y:S05]  /*afd0*/  FADD.FTZ R0, R125, R124 ;  /* 0x0000007c7d007221 */ /* 0x008fea0000010000 */
[C---:B------:R-:W-:Y:S01]  /*afe0*/  HMMA.16816.F32.BF16 R8, R104.reuse, R110, R8 ;  /* 0x0000006e6808723c */ /* 0x040fe20000041808 */
[----:B------:R-:W1:Y:S03]  /*aff0*/  LDSM.16.MT88.4 R108, [R227+0x1000] ;  /* 0x00100000e36c783b */ /* 0x000e660000004200 */
[----:B------:R-:W-:Y:S04]  /*b000*/  FADD.FTZ R0, R126, R0 ;  /* 0x000000007e007221 */ /* 0x000fe80000010000 */
[C---:B------:R-:W-:Y:S01]  /*b010*/  HMMA.16816.F32.BF16 R12, R104.reuse, R112, R12 ;  /* 0x00000070680c723c */ /* 0x040fe2000004180c */
[----:B------:R-:W-:Y:S03]  /*b020*/  LDSM.16.MT88.4 R124, [R228+0x5000] ;  /* 0x00500000e47c783b */ /* 0x000fe60000004200 */
[----:B------:R-:W-:Y:S04]  /*b030*/  FADD.FTZ R0, R130, R0 ;  /* 0x0000000082007221 */ /* 0x000fe80000010000 */
[C---:B------:R-:W-:Y:S01]  /*b040*/  HMMA.16816.F32.BF16 R16, R104.reuse, R114, R16 ;  /* 0x000000726810723c */ /* 0x040fe20000041810 */
[----:B------:R-:W3:Y:S03]  /*b050*/  LDSM.16.MT88.4 R112, [R230+0x1000] ;  /* 0x00100000e670783b */ /* 0x000ee60000004200 */
[----:B------:R-:W-:Y:S04]  /*b060*/  FADD.FTZ R0, R140, R0 ;  /* 0x000000008c007221 */ /* 0x000fe80000010000 */
[----:B------:R-:W-:Y:S01]  /*b070*/  FADD.FTZ R0, R132, R0 ;  /* 0x0000000084007221 */ /* 0x000fe20000010000 */
[----:B------:R-:W-:Y:S03]  /*b080*/  LDSM.16.MT88.4 R128, [R227+0x2800] ;  /* 0x00280000e380783b */ /* 0x000fe60000004200 */
[----:B------:R-:W-:Y:S04]  /*b090*/  FADD.FTZ R0, R134, R0 ;  /* 0x0000000086007221 */ /* 0x000fe80000010000 */
[----:B------:R-:W-:Y:S04]  /*b0a0*/  FADD.FTZ R0, R219, R0 ;  /* 0x00000000db007221 */ /* 0x000fe80000010000 */
[----:B------:R-:W-:Y:S04]  /*b0b0*/  FADD.FTZ R0, R217, R0 ;  /* 0x00000000d9007221 */ /* 0x000fe80000010000 */
[----:B--2---:R-:W-:Y:S01]  /*b0c0*/  FADD.FTZ R0, R212, R0 ;  /* 0x00000000d4007221 */ /* 0x004fe20000010000 */
[C---:B-1----:R-:W-:Y:S03]  /*b0d0*/  HMMA.16816.F32.BF16 R20, R104.reuse, R108, R20 ;  /* 0x0000006c6814723c */ /* 0x042fe60000041814 */
[----:B----4-:R-:W-:Y:S04]  /*b0e0*/  FADD.FTZ R0, R213, R0 ;  /* 0x00000000d5007221 */ /* 0x010fe80000010000 */
[----:B------:R-:W-:Y:S01]  /*b0f0*/  FADD.FTZ R0, R210, R0 ;  /* 0x00000000d2007221 */ /* 0x000fe20000010000 */
[C---:B------:R-:W-:Y:S01]  /*b100*/  HMMA.16816.F32.BF16 R24, R104.reuse, R110, R24 ;  /* 0x0000006e6818723c */ /* 0x040fe20000041818 */
[----:B------:R-:W1:Y:S03]  /*b110*/  LDSM.16.MT88.4 R108, [R224+0x4000] ;  /* 0x00400000e06c783b */ /* 0x000e660000004200 */
[----:B------:R-:W-:Y:S04]  /*b120*/  FADD.FTZ R0, R209, R0 ;  /* 0x00000000d1007221 */ /* 0x000fe80000010000 */
[C---:B---3--:R-:W-:Y:S08]  /*b130*/  HMMA.16816.F32.BF16 R28, R104.reuse, R112, R28 ;  /* 0x00000070681c723c */ /* 0x048ff0000004181c */
[C---:B------:R-:W-:Y:S01]  /*b140*/  HMMA.16816.F32.BF16 R32, R104.reuse, R114, R32 ;  /* 0x000000726820723c */ /* 0x040fe20000041820 */
[----:B------:R-:W2:Y:S07]  /*b150*/  LDSM.16.MT88.4 R112, [R228+0x4000] ;  /* 0x00400000e470783b */ /* 0x000eae0000004200 */
[C---:B-1----:R-:W-:Y:S08]  /*b160*/  HMMA.16816.F32.BF16 R36, R104.reuse, R108, R36 ;  /* 0x0000006c6824723c */ /* 0x042ff00000041824 */
[C---:B------:R-:W-:Y:S01]  /*b170*/  HMMA.16816.F32.BF16 R40, R104.reuse, R110, R40 ;  /* 0x0000006e6828723c */ /* 0x040fe20000041828 */
[----:B------:R-:W1:Y:S07]  /*b180*/  LDSM.16.MT88.4 R108, [R227+0x4000] ;  /* 0x00400000e36c783b */ /* 0x000e6e0000004200 */
[C---:B--2---:R-:W-:Y:S08]  /*b190*/  HMMA.16816.F32.BF16 R44, R104.reuse, R112, R44 ;  /* 0x00000070682c723c */ /* 0x044ff0000004182c */
        /* <DEDUP_REMOVED lines=18> */
[----:B------:R-:W-:Y:S01]  /*b2c0*/  HMMA.16816.F32.BF16 R96, R104, R114, R96 ;  /* 0x000000726860723c */ /* 0x000fe20000041860 */
[----:B------:R-:W2:Y:S06]  /*b2d0*/  LDSM.16.MT88.4 R112, [R227+0x1800] ;  /* 0x00180000e370783b */ /* 0x000eac0000004200 */
[----:B------:R-:W-:Y:S02]  /*b2e0*/  F2FP.BF16.PACK_AB R104, R135, R133 ;  /* 0x000000858768723e */ /* 0x000fe400000010ff */
[----:B------:R-:W-:Y:S03]  /*b2f0*/  F2FP.BF16.PACK_AB R105, R134, R132 ;  /* 0x000000848669723e */ /* 0x000fe600000010ff */
[----:B------:R-:W-:Y:S02]  /*b300*/  F2FP.BF16.PACK_AB R106, R220, R221 ;  /* 0x000000dddc6a723e */ /* 0x000fe400000010ff */
[----:B------:R-:W-:Y:S07]  /*b310*/  F2FP.BF16.PACK_AB R107, R217, R219 ;  /* 0x000000dbd96b723e */ /* 0x000fee00000010ff */
[C---:B-1----:R-:W-:Y:S08]  /*b320*/  HMMA.16816.F32.BF16 R4, R104.reuse, R108, R4 ;  /* 0x0000006c6804723c */ /* 0x042ff00000041804 */
[C---:B------:R-:W-:Y:S01]  /*b330*/  HMMA.16816.F32.BF16 R8, R104.reuse, R110, R8 ;  /* 0x0000006e6808723c */ /* 0x040fe20000041808 */
[----:B------:R-:W1:Y:S07]  /*b340*/  LDSM.16.MT88.4 R108, [R230+0x1800] ;  /* 0x00180000e66c783b */ /* 0x000e6e0000004200 */
[C---:B------:R-:W-:Y:S08]  /*b350*/  HMMA.16816.F32.BF16 R12, R104.reuse, R116, R12 ;  /* 0x00000074680c723c */ /* 0x040ff0000004180c */
[C---:B------:R-:W-:Y:S01]  /*b360*/  HMMA.16816.F32.BF16 R16, R104.reuse, R118, R16 ;  /* 0x000000766810723c */ /* 0x040fe20000041810 */
[----:B------:R-:W3:Y:S07]  /*b370*/  LDSM.16.MT88.4 R116, [R224+0x4800] ;  /* 0x00480000e074783b */ /* 0x000eee0000004200 */
[C---:B--2---:R-:W-:Y:S08]  /*b380*/  HMMA.16816.F32.BF16 R20, R104.reuse, R112, R20 ;  /* 0x000000706814723c */ /* 0x044ff00000041814 */
[C---:B------:R-:W-:Y:S01]  /*b390*/  HMMA.16816.F32.BF16 R24, R104.reuse, R114, R24 ;  /* 0x000000726818723c */ /* 0x040fe20000041818 */
[----:B------:R-:W2:Y:S07]  /*b3a0*/  LDSM.16.MT88.4 R112, [R228+0x4800] ;  /* 0x00480000e470783b */ /* 0x000eae0000004200 */
[C---:B-1----:R-:W-:Y:S08]  /*b3b0*/  HMMA.16816.F32.BF16 R28, R104.reuse, R108, R28 ;  /* 0x0000006c681c723c */ /* 0x042ff0000004181c */
[C---:B------:R-:W-:Y:S01]  /*b3c0*/  HMMA.16816.F32.BF16 R32, R104.reuse, R110, R32 ;  /* 0x0000006e6820723c */ /* 0x040fe20000041820 */
[----:B------:R-:W1:Y:S07]  /*b3d0*/  LDSM.16.MT88.4 R108, [R227+0x4800] ;  /* 0x00480000e36c783b */ /* 0x000e6e0000004200 */
[C---:B---3--:R-:W-:Y:S08]  /*b3e0*/  HMMA.16816.F32.BF16 R36, R104.reuse, R116, R36 ;  /* 0x000000746824723c */ /* 0x048ff00000041824 */
        /* <DEDUP_REMOVED lines=30> */
[C---:B---3--:R-:W-:Y:S08]  /*b5d0*/  HMMA.16816.F32.BF16 R12, R104.reuse, R116, R12 ;  /* 0x00000074680c723c */ /* 0x048ff0000004180c */
[C---:B------:R-:W-:Y:S01]  /*b5e0*/  HMMA.16816.F32.BF16 R16, R104.reuse, R118, R16 ;  /* 0x000000766810723c */ /* 0x040fe20000041810 */
[----:B------:R-:W3:Y:S07]  /*b5f0*/  LDSM.16.MT88.4 R116, [R227+0x5000] ;  /* 0x00500000e374783b */ /* 0x000eee0000004200 */
[C---:B------:R-:W-:Y:S08]  /*b600*/  HMMA.16816.F32.BF16 R20, R104.reuse, R120, R20 ;  /* 0x000000786814723c */ /* 0x040ff00000041814 */
[C---:B------:R-:W-:Y:S01]  /*b610*/  HMMA.16816.F32.BF16 R24, R104.reuse, R122, R24 ;  /* 0x0000007a6818723c */ /* 0x040fe20000041818 */
[----:B------:R-:W4:Y:S07]  /*b620*/  LDSM.16.MT88.4 R120, [R230+0x5000] ;  /* 0x00500000e678783b */ /* 0x000f2e0000004200 */
[C---:B--2---:R-:W-:Y:S08]  /*b630*/  HMMA.16816.F32.BF16 R28, R104.reuse, R112, R28 ;  /* 0x00000070681c723c */ /* 0x044ff0000004181c */
[C---:B------:R-:W-:Y:S01]  /*b640*/  HMMA.16816.F32.BF16 R32, R104.reuse, R114, R32 ;  /* 0x000000726820723c */ /* 0x040fe20000041820 */
[----:B------:R-:W-:Y:S07]  /*b650*/  LDSM.16.MT88.4 R112, [R228+0x8000] ;  /* 0x00800000e470783b */ /* 0x000fee0000004200 */
[C---:B-1----:R-:W-:Y:S08]  /*b660*/  HMMA.16816.F32.BF16 R36, R104.reuse, R108, R36 ;  /* 0x0000006c6824723c */ /* 0x042ff00000041824 */
        /* <DEDUP_REMOVED lines=9> */
[C---:B------:R-:W-:Y:S01]  /*b700*/  HMMA.16816.F32.BF16 R64, R104.reuse, R122, R64 ;  /* 0x0000007a6840723c */ /* 0x040fe20000041840 */
[----:B------:R-:W-:Y:S07]  /*b710*/  LDSM.16.MT88.4 R120, [R228+0x2800] ;  /* 0x00280000e478783b */ /* 0x000fee0000004200 */
[C---:B-1----:R-:W-:Y:S08]  /*b720*/  HMMA.16816.F32.BF16 R68, R104.reuse, R108, R68 ;  /* 0x0000006c6844723c */ /* 0x042ff00000041844 */
[C---:B------:R-:W-:Y:S08]  /*b730*/  HMMA.16816.F32.BF16 R72, R104.reuse, R110, R72 ;  /* 0x0000006e6848723c */ /* 0x040ff00000041848 */
[C---:B------:R-:W-:Y:S08]  /*b740*/  HMMA.16816.F32.BF16 R76, R104.reuse, R112, R76 ;  /* 0x00000070684c723c */ /* 0x040ff0000004184c */
[C---:B------:R-:W-:Y:S01]  /*b750*/  HMMA.16816.F32.BF16 R80, R104.reuse, R114, R80 ;  /* 0x000000726850723c */ /* 0x040fe20000041850 */
[----:B------:R-:W1:Y:S07]  /*b760*/  LDSM.16.MT88.4 R112, [R224+0x2800] ;  /* 0x00280000e070783b */ /* 0x000e6e0000004200 */
[C---:B--2---:R-:W-:Y:S08]  /*b770*/  HMMA.16816.F32.BF16 R84, R104.reuse, R124, R84 ;  /* 0x0000007c6854723c */ /* 0x044ff00000041854 */
[C---:B------:R-:W-:Y:S08]  /*b780*/  HMMA.16816.F32.BF16 R88, R104.reuse, R126, R88 ;  /* 0x0000007e6858723c */ /* 0x040ff00000041858 */
[C---:B---3--:R-:W-:Y:S08]  /*b790*/  HMMA.16816.F32.BF16 R92, R104.reuse, R116, R92 ;  /* 0x00000074685c723c */ /* 0x048ff0000004185c */
[----:B------:R-:W-:Y:S07]  /*b7a0*/  HMMA.16816.F32.BF16 R96, R104, R118, R96 ;  /* 0x000000766860723c */ /* 0x000fee0000041860 */
[----:B------:R-:W-:Y:S02]  /*b7b0*/  F2FP.BF16.PACK_AB R104, R208, R167 ;  /* 0x000000a7d068723e */ /* 0x000fe400000010ff */
[----:B------:R-:W-:Y:S03]  /*b7c0*/  F2FP.BF16.PACK_AB R105, R166, R3 ;  /* 0x00000003a669723e */ /* 0x000fe600000010ff */
[----:B------:R-:W-:Y:S01]  /*b7d0*/  F2FP.BF16.PACK_AB R106, R103, R165 ;  /* 0x000000a5676a723e */ /* 0x000fe200000010ff */
[----:B------:R-:W-:Y:S01]  /*b7e0*/  FADD.FTZ R3, R3, R0 ;  /* 0x0000000003037221 */ /* 0x000fe20000010000 */
[----:B------:R-:W-:Y:S01]  /*b7f0*/  F2FP.BF16.PACK_AB R107, R164, R102 ;  /* 0x00000066a46b723e */ /* 0x000fe200000010ff */
[----:B------:R-:W-:Y:S02]  /*b800*/  FADD.FTZ R0, R208, R2 ;  /* 0x00000002d0007221 */ /* 0x000fe40000010000 */
[----:B------:R-:W-:Y:S02]  /*b810*/  FADD.FTZ R3, R166, R3 ;  /* 0x00000003a6037221 */ /* 0x000fe40000010000 */
[----:B------:R-:W-:Y:S02]  /*b820*/  FADD.FTZ R2, R165, R0 ;  /* 0x00000000a5027221 */ /* 0x000fe40000010000 */
[C---:B-1----:R-:W-:Y:S01]  /*b830*/  HMMA.16816.F32.BF16 R108, R104.reuse, R112, R4 ;  /* 0x00000070686c723c */ /* 0x042fe20000041804 */
[----:B------:R-:W1:Y:S02]  /*b840*/  LDSM.16.MT88.4 R4, [R227+0x5800] ;  /* 0x00580000e304783b */ /* 0x000e640000004200 */
[----:B------:R-:W-:Y:S01]  /*b850*/  FADD.FTZ R2, R103, R2 ;  /* 0x0000000267027221 */ /* 0x000fe20000010000 */
[----:B------:R-:W-:Y:S01]  /*b860*/  MOV R103, R101 ;  /* 0x0000006500677202 */ /* 0x000fe20000000f00 */
[----:B------:R-:W-:Y:S03]  /*b870*/  FADD.FTZ R0, R102, R3 ;  /* 0x0000000366007221 */ /* 0x000fe60000010000 */
[C---:B------:R-:W-:Y:S01]  /*b880*/  HMMA.16816.F32.BF16 R112, R104.reuse, R114, R8 ;  /* 0x000000726870723c */ /* 0x040fe20000041808 */
[----:B------:R-:W2:Y:S03]  /*b890*/  LDSM.16.MT88.4 R8, [R230+0x5800] ;  /* 0x00580000e608783b */ /* 0x000ea60000004200 */
[----:B------:R-:W-:Y:S04]  /*b8a0*/  FADD.FTZ R0, R164, R0 ;  /* 0x00000000a4007221 */ /* 0x000fe80000010000 */
[C---:B------:R-:W-:Y:S01]  /*b8b0*/  HMMA.16816.F32.BF16 R116, R104.reuse, R120, R12 ;  /* 0x000000786874723c */ /* 0x040fe2000004180c */
[----:B------:R-:W3:Y:S07]  /*b8c0*/  LDSM.16.MT88.4 R12, [R224+0x8800] ;  /* 0x00880000e00c783b */ /* 0x000eee0000004200 */
[C---:B------:R-:W-:Y:S01]  /*b8d0*/  HMMA.16816.F32.BF16 R120, R104.reuse, R122, R16 ;  /* 0x0000007a6878723c */ /* 0x040fe20000041810 */
[----:B------:R-:W4:Y:S07]  /*b8e0*/  LDSM.16.MT88.4 R16, [R228+0x8800] ;  /* 0x00880000e410783b */ /* 0x000f2e0000004200 */
[C---:B------:R-:W-:Y:S01]  /*b8f0*/  HMMA.16816.F32.BF16 R124, R104.reuse, R128, R20 ;  /* 0x00000080687c723c */ /* 0x040fe20000041814 */
[----:B------:R-:W1:Y:S07]  /*b900*/  LDSM.16.MT88.4 R20, [R227+0x8800] ;  /* 0x00880000e314783b */ /* 0x000e6e0000004200 */
[C---:B------:R-:W-:Y:S01]  /*b910*/  HMMA.16816.F32.BF16 R128, R104.reuse, R130, R24 ;  /* 0x000000826880723c */ /* 0x040fe20000041818 */
[----:B------:R-:W1:Y:S07]  /*b920*/  LDSM.16.MT88.4 R24, [R230+0x8800] ;  /* 0x00880000e618783b */ /* 0x000e6e0000004200 */
[C---:B------:R-:W-:Y:S01]  /*b930*/  HMMA.16816.F32.BF16 R132, R104.reuse, R136, R28 ;  /* 0x000000886884723c */ /* 0x040fe2000004181c */
[----:B------:R1:W-:Y:S04]  /*b940*/  STL [R1+0x18], R2 ;  /* 0x0000180201007387 */ /* 0x0003e80000100800 */
[----:B------:R1:W-:Y:S03]  /*b950*/  STL [R1+0x8], R222 ;  /* 0x000008de01007387 */ /* 0x0003e60000100800 */
[C---:B------:R-:W-:Y:S01]  /*b960*/  HMMA.16816.F32.BF16 R136, R104.reuse, R138, R32 ;  /* 0x0000008a6888723c */ /* 0x040fe20000041820 */
[----:B------:R1:W-:Y:S07]  /*b970*/  STL [R1+0x1c], R0 ;  /* 0x00001c0001007387 */ /* 0x0003ee0000100800 */
[C---:B------:R-:W-:Y:S08]  /*b980*/  HMMA.16816.F32.BF16 R140, R104.reuse, R144, R36 ;  /* 0x00000090688c723c */ /* 0x040ff00000041824 */
[C---:B------:R-:W-:Y:S08]  /*b990*/  HMMA.16816.F32.BF16 R144, R104.reuse, R146, R40 ;  /* 0x000000926890723c */ /* 0x040ff00000041828 */
[C---:B------:R-:W-:Y:S08]  /*b9a0*/  HMMA.16816.F32.BF16 R148, R104.reuse, R152, R44 ;  /* 0x000000986894723c */ /* 0x040ff0000004182c */
[C---:B------:R-:W-:Y:S08]  /*b9b0*/  HMMA.16816.F32.BF16 R152, R104.reuse, R154, R48 ;  /* 0x0000009a6898723c */ /* 0x040ff00000041830 */
[C---:B-1----:R-:W-:Y:S08]  /*b9c0*/  HMMA.16816.F32.BF16 R52, R104.reuse, R4, R52 ;  /* 0x000000046834723c */ /* 0x042ff00000041834 */
[C---:B------:R-:W-:Y:S08]  /*b9d0*/  HMMA.16816.F32.BF16 R56, R104.reuse, R6, R56 ;  /* 0x000000066838723c */ /* 0x040ff00000041838 */
[C---:B--2---:R-:W-:Y:S08]  /*b9e0*/  HMMA.16816.F32.BF16 R60, R104.reuse, R8, R60 ;  /* 0x00000008683c723c */ /* 0x044ff0000004183c */
[C---:B------:R-:W-:Y:S08]  /*b9f0*/  HMMA.16816.F32.BF16 R64, R104.reuse, R10, R64 ;  /* 0x0000000a6840723c */ /* 0x040ff00000041840 */
[C---:B---3--:R-:W-:Y:S08]  /*ba00*/  HMMA.16816.F32.BF16 R68, R104.reuse, R12, R68 ;  /* 0x0000000c6844723c */ /* 0x048ff00000041844 */
[C---:B------:R-:W-:Y:S08]  /*ba10*/  HMMA.16816.F32.BF16 R72, R104.reuse, R14, R72 ;  /* 0x0000000e6848723c */ /* 0x040ff00000041848 */
[C---:B----4-:R-:W-:Y:S08]  /*ba20*/  HMMA.16816.F32.BF16 R76, R104.reuse, R16, R76 ;  /* 0x00000010684c723c */ /* 0x050ff0000004184c */
[C---:B------:R-:W-:Y:S08]  /*ba30*/  HMMA.16816.F32.BF16 R80, R104.reuse, R18, R80 ;  /* 0x000000126850723c */ /* 0x040ff00000041850 */
[C---:B------:R-:W-:Y:S08]  /*ba40*/  HMMA.16816.F32.BF16 R84, R104.reuse, R20, R84 ;  /* 0x000000146854723c */ /* 0x040ff00000041854 */
[C---:B------:R-:W-:Y:S08]  /*ba50*/  HMMA.16816.F32.BF16 R88, R104.reuse, R22, R88 ;  /* 0x000000166858723c */ /* 0x040ff00000041858 */
[C---:B------:R-:W-:Y:S08]  /*ba60*/  HMMA.16816.F32.BF16 R92, R104.reuse, R24, R92 ;  /* 0x00000018685c723c */ /* 0x040ff0000004185c */
[----:B------:R-:W-:Y:S07]  /*ba70*/  HMMA.16816.F32.BF16 R96, R104, R26, R96 ;  /* 0x0000001a6860723c */ /* 0x000fee0000041860 */
[----:B------:R-:W-:Y:S01]  /*ba80*/  MOV R104, R100 ;  /* 0x0000006400687202 */ /* 0x000fe20000000f00 */
[----:B------:R-:W-:-:S05]  /*ba90*/  @P0 BRA `(.L_x_840) ;  /* 0xffffb5c000000947 */ /* 0x000fca000383ffff */
.L_x_839:
[----:B--2---:R-:W2:Y:S04]  /*baa0*/  LDL R2, [R1+0x20] ;  /* 0x0000200001027983 */ /* 0x004ea80000100800 */
[----:B------:R-:W2:Y:S02]  /*bab0*/  LDL R0, [R1+0x8] ;  /* 0x0000080001007983 */ /* 0x000ea40000100800 */
[----:B--2---:R-:W-:-:S13]  /*bac0*/  ISETP.GE.AND P0, PT, R0, R2, PT ;  /* 0x000000020000720c */ /* 0x004fda0003f06270 */
[----:B------:R-:W-:Y:S05]  /*bad0*/  @!P0 BRA `(.L_x_841) ;  /* 0x000041b000008947 */ /* 0x000fea0003800000 */
[----:B------:R-:W-:Y:S02]  /*bae0*/  MOV R103, R100 ;  /* 0x0000006400677202 */ /* 0x000fe40000000f00 */
[----:B------:R-:W-:Y:S02]  /*baf0*/  MOV R102, R101 ;  /* 0x0000006500667202 */ /* 0x000fe40000000f00 */
.L_x_842:
[----:B-1----:R-:W2:Y:S01]  /*bb00*/  LDL.64 R2, [R1+0x38] ;  /* 0x0000380001027983 */ /* 0x002ea20000100a00 */
[----:B------:R-:W-:Y:S04]  /*bb10*/  DEPBAR.LE SB0, 0x0 ;  /* 0x000080000000791a */ /* 0x000fe80000000000 */
[----:B------:R-:W-:Y:S01]  /*bb20*/  WARPSYNC 0xffffffff ;  /* 0xffffffff00007948 */ /* 0x000fe20003800000 */
[----:B------:R-:W2:Y:S04]  /*bb30*/  LDL R22, [R1+0x40] ;  /* 0x0000400001167983 */ /* 0x000ea80000100800 */
[----:B------:R1:W-:Y:S04]  /*bb40*/  STL [R1+0xa4], R98 ;  /* 0x0000a46201007387 */ /* 0x0003e80000100800 */
[----:B------:R-:W-:Y:S08]  /*bb50*/  BAR.SYNC.DEFER_BLOCKING 0x0 ;  /* 0x0000000000007b1d */ /* 0x000ff00000010000 */
[----:B------:R-:W3:Y:S08]  /*bb60*/  LDSM.16.M88.4 R8, [R225] ;  /* 0x00000000e108783b */ /* 0x000ef00000000200 */
[----:B-1----:R-:W4:Y:S04]  /*bb70*/  LDL.LU R98, [R1+0x8] ;  /* 0x0000080001627983 */ /* 0x002f280000300800 */
[----:B------:R1:W-:Y:S04]  /*bb80*/  STL [R1+0xa0], R99 ;  /* 0x0000a06301007387 */ /* 0x0003e80000100800 */
[----:B-----5:R-:W-:Y:S04]  /*bb90*/  STL [R1+0x7c], R252 ;  /* 0x00007cfc01007387 */ /* 0x020fe80000100800 */
[----:B------:R1:W-:Y:S04]  /*bba0*/  STL [R1+0x78], R251 ;  /* 0x000078fb01007387 */ /* 0x0003e80000100800 */
[----:B------:R-:W-:Y:S04]  /*bbb0*/  STL [R1+0x74], R250 ;  /* 0x000074fa01007387 */ /* 0x000fe80000100800 */
[----:B------:R-:W1:Y:S08]  /*bbc0*/  LDSM.16.M88.4 R16, [R225+0x800] ;  /* 0x00080000e110783b */ /* 0x000e700000000200 */
[----:B------:R-:W2:Y:S01]  /*bbd0*/  LDSM.16.M88.4 R24, [R225+0x1000] ;  /* 0x00100000e118783b */ /* 0x000ea20000000200 */
[C---:B---3-5:R-:W-:Y:S07]  /*bbe0*/  HMMA.16816.F32.BF16 R4, R156.reuse, R8, RZ ;  /* 0x000000089c04723c */ /* 0x068fee00000418ff */
[----:B-1----:R-:W3:Y:S01]  /*bbf0*/  LDL R99, [R1+0x4] ;  /* 0x0000040001637983 */ /* 0x002ee20000100800 */
[----:B------:R-:W-:Y:S01]  /*bc00*/  MOV R251, 0x6 ;  /* 0x0000000600fb7802 */ /* 0x000fe20000000f00 */
[C---:B------:R-:W-:Y:S02]  /*bc10*/  HMMA.16816.F32.BF16 R8, R156.reuse, R10, RZ ;  /* 0x0000000a9c08723c */ /* 0x040fe400000418ff */
[----:B------:R-:W1:Y:S08]  /*bc20*/  LDSM.16.M88.4 R32, [R225+0x1800] ;  /* 0x00180000e120783b */ /* 0x000e700000000200 */
[----:B------:R-:W1:Y:S08]  /*bc30*/  LDSM.16.M88.4 R40, [R225+0x2000] ;  /* 0x00200000e128783b */ /* 0x000e700000000200 */
[----:B------:R-:W1:Y:S01]  /*bc40*/  LDSM.16.M88.4 R48, [R225+0x2800] ;  /* 0x00280000e130783b */ /* 0x000e620000000200 */
[C---:B------:R-:W-:Y:S07]  /*bc50*/  HMMA.16816.F32.BF16 R12, R156.reuse, R16, RZ ;  /* 0x000000109c0c723c */ /* 0x040fee00000418ff */
[----:B------:R-:W1:Y:S01]  /*bc60*/  LDSM.16.M88.4 R104, [R231] ;  /* 0x00000000e768783b */ /* 0x000e620000000200 */
[C---:B------:R-:W-:Y:S07]  /*bc70*/  HMMA.16816.F32.BF16 R16, R156.reuse, R18, RZ ;  /* 0x000000129c10723c */ /* 0x040fee00000418ff */
[----:B------:R-:W1:Y:S08]  /*bc80*/  LDSM.16.M88.4 R164, [R248] ;  /* 0x00000000f8a4783b */ /* 0x000e700000000200 */
[----:B------:R-:W1:Y:S08]  /*bc90*/  LDSM.16.M88.4 R208, [R247] ;  /* 0x00000000f7d0783b */ /* 0x000e700000000200 */
[----:B------:R-:W1:Y:S08]  /*bca0*/  LDSM.16.M88.4 R212, [R246] ;  /* 0x00000000f6d4783b */ /* 0x000e700000000200 */
[----:B------:R-:W1:Y:S08]  /*bcb0*/  LDSM.16.M88.4 R216, [R245] ;  /* 0x00000000f5d8783b */ /* 0x000e700000000200 */
[----:B------:R-:W1:Y:S08]  /*bcc0*/  LDSM.16.M88.4 R220, [R244] ;  /* 0x00000000f4dc783b */ /* 0x000e700000000200 */
[----:B------:R-:W-:Y:S04]  /*bcd0*/  STL [R1+0x80], R231 ;  /* 0x000080e701007387 */ /* 0x000fe80000100800 */
[----:B------:R-:W-:Y:S04]  /*bce0*/  STL [R1+0x84], R248 ;  /* 0x000084f801007387 */ /* 0x000fe80000100800 */
[----:B------:R-:W-:Y:S04]  /*bcf0*/  STL [R1+0x88], R247 ;  /* 0x000088f701007387 */ /* 0x000fe80000100800 */
[----:B------:R-:W-:Y:S04]  /*bd00*/  STL [R1+0x8c], R246 ;  /* 0x00008cf601007387 */ /* 0x000fe80000100800 */
[----:B------:R-:W-:Y:S04]  /*bd10*/  STL [R1+0x90], R245 ;  /* 0x000090f501007387 */ /* 0x000fe80000100800 */
[----:B------:R-:W-:Y:S04]  /*bd20*/  STL [R1+0x94], R244 ;  /* 0x000094f401007387 */ /* 0x000fe80000100800 */
[----:B------:R-:W-:Y:S04]  /*bd30*/  STL [R1+0x9c], R158 ;  /* 0x00009c9e01007387 */ /* 0x000fe80000100800 */
[----:B------:R-:W-:Y:S01]  /*bd40*/  STL [R1+0x98], R159 ;  /* 0x0000989f01007387 */ /* 0x000fe20000100800 */
[----:B--2---:R-:W-:Y:S02]  /*bd50*/  MOV R3, R22 ;  /* 0x0000001600037202 */ /* 0x004fe40000000f00 */
[----:B----4-:R-:W-:Y:S01]  /*bd60*/  SHF.R.S32.HI R0, RZ, 0x1f, R98 ;  /* 0x0000001fff007819 */ /* 0x010fe20000011462 */
[----:B------:R-:W-:Y:S04]  /*bd70*/  IMAD.WIDE.U32 R20, R98, c[0x0][0x208], RZ ;  /* 0x0000820062147a25 */ /* 0x000fe800078e00ff */
[----:B------:R-:W-:Y:S02]  /*bd80*/  IMAD R0, R0, c[0x0][0x208], RZ ;  /* 0x0000820000007a24 */ /* 0x000fe400078e02ff */
[----:B------:R-:W-:Y:S04]  /*bd90*/  IMAD.WIDE.U32 R2, R20, 0x60, R2 ;  /* 0x0000006014027825 */ /* 0x000fe800078e0002 */
[----:B------:R-:W-:Y:S05]  /*bda0*/  IMAD R0, R98, c[0x0][0x20c], R0 ;  /* 0x0000830062007a24 */ /* 0x000fea00078e0200 */
[----:B------:R-:W-:Y:S02]  /*bdb0*/  IADD3 R0, R21, R0, RZ ;  /* 0x0000000015007210 */ /* 0x000fe40007ffe0ff */
[C---:B------:R-:W-:Y:S03]  /*bdc0*/  HMMA.16816.F32.BF16 R20, R156.reuse, R24, RZ ;  /* 0x000000189c14723c */ /* 0x040fe600000418ff */
[----:B------:R-:W-:Y:S05]  /*bdd0*/  IMAD R0, R0, 0x60, RZ ;  /* 0x0000006000007824 */ /* 0x000fea00078e02ff */
[C---:B------:R-:W-:Y:S01]  /*bde0*/  HMMA.16816.F32.BF16 R24, R156.reuse, R26, RZ ;  /* 0x0000001a9c18723c */ /* 0x040fe200000418ff */
[----:B------:R-:W-:Y:S03]  /*bdf0*/  IADD3 R44, R3, R0, RZ ;  /* 0x00000000032c7210 */ /* 0x000fe60007ffe0ff */
[C---:B------:R-:W-:Y:S02]  /*be00*/  SHF.L.U32 R0, R2.reuse, 0x1, RZ ;  /* 0x0000000102007819 */ /* 0x040fe400000006ff */
[----:B------:R-:W-:Y:S02]  /*be10*/  SHF.L.U64.HI R44, R2, 0x1, R44 ;  /* 0x00000001022c7819 */ /* 0x000fe4000001022c */
[C---:B-1----:R-:W-:Y:S01]  /*be20*/  HMMA.16816.F32.BF16 R28, R156.reuse, R32, RZ ;  /* 0x000000209c1c723c */ /* 0x042fe200000418ff */
[C---:B------:R-:W-:Y:S03]  /*be30*/  IADD3 R2, P0, R0.reuse, c[0x0][0x1f8], RZ ;  /* 0x00007e0000027a10 */ /* 0x040fe60007f1e0ff */
[----:B------:R-:W-:Y:S02]  /*be40*/  IADD3 R36, P5, R0, 0x80, RZ ;  /* 0x0000008000247810 */ /* 0x000fe40007fbe0ff */
[----:B------:R-:W-:Y:S02]  /*be50*/  IADD3.X R3, R44, c[0x0][0x1fc], RZ, P0, !PT ;  /* 0x00007f002c037a10 */ /* 0x000fe400007fe4ff */
[C---:B------:R-:W-:Y:S01]  /*be60*/  HMMA.16816.F32.BF16 R32, R156.reuse, R34, RZ ;  /* 0x000000229c20723c */ /* 0x040fe200000418ff */
[----:B------:R-:W-:Y:S02]  /*be70*/  IADD3 R36, P1, R36, c[0x0][0x1f8], RZ ;  /* 0x00007e0024247a10 */ /* 0x000fe40007f3e0ff */
[----:B------:R-:W-:Y:S01]  /*be80*/  @!PT LDS RZ, [RZ] ;  /* 0x00000000fffff984 */ /* 0x000fe20000000800 */
[----:B------:R-:W-:Y:S01]  /*be90*/  @!PT LDS RZ, [RZ] ;  /* 0x00000000fffff984 */ /* 0x000fe20000000800 */
[----:B------:R-:W-:Y:S01]  /*bea0*/  @!PT LDS RZ, [RZ] ;  /* 0x00000000fffff984 */ /* 0x000fe20000000800 */
[----:B---3--:R1:W-:Y:S01]  /*beb0*/  LDGSTS.E.BYPASS.LTC128B.128 [R99+0x100], [R2.64], !P4 ;  /* 0x0010000002637fae */ /* 0x0083e2000e101d48 */
[----:B------:R-:W-:Y:S02]  /*bec0*/  IADD3 R0, P0, R0, 0x100, RZ ;  /* 0x0000010000007810 */ /* 0x000fe40007f1e0ff */
[--C-:B------:R-:W-:Y:S02]  /*bed0*/  IADD3.X R37, RZ, c[0x0][0x1fc], R44.reuse, P1, P5 ;  /* 0x00007f00ff257a10 */ /* 0x100fe40000fea42c */
[----:B------:R-:W-:Y:S03]  /*bee0*/  IADD3 R46, P1, R0, c[0x0][0x1f8], RZ ;  /* 0x00007e00002e7a10 */ /* 0x000fe60007f3e0ff */
[----:B------:R2:W-:Y:S01]  /*bef0*/  LDGSTS.E.BYPASS.LTC128B.128 [R99+0x3100], [R36.64], !P3 ;  /* 0x0310000024637fae */ /* 0x0005e2000d901d48 */
[----:B------:R-:W-:Y:S02]  /*bf00*/  IADD3.X R47, RZ, c[0x0][0x1fc], R44, P1, P0 ;  /* 0x00007f00ff2f7a10 */ /* 0x000fe40000fe042c */
[----:B------:R-:W-:Y:S04]  /*bf10*/  MOV R0, c[0x0][0x208] ;  /* 0x0000820000007a02 */ /* 0x000fe80000000f00 */
[C---:B------:R-:W-:Y:S01]  /*bf20*/  SHF.L.U32 R100, R0.reuse, 0x6, RZ ;  /* 0x0000000600647819 */ /* 0x040fe200000006ff */
[----:B------:R3:W-:Y:S01]  /*bf30*/  LDGSTS.E.BYPASS.LTC128B.128 [R99+0x6100], [R46.64], !P2 ;  /* 0x061000002e637fae */ /* 0x0007e2000d101d48 */
[----:B------:R-:W-:Y:S02]  /*bf40*/  SHF.L.U64.HI R0, R0, R251, c[0x0][0x20c] ;  /* 0x0000830000007619 */ /* 0x000fe400000102fb */
[----:B-1----:R-:W-:Y:S04]  /*bf50*/  IADD3 R2, P1, R2, R100, RZ ;  /* 0x0000006402027210 */ /* 0x002fe80007f3e0ff */
[----:B------:R-:W-:Y:S02]  /*bf60*/  IADD3.X R3, R3, R0, RZ, P1, !PT ;  /* 0x0000000003037210 */ /* 0x000fe40000ffe4ff */
[----:B------:R-:W-:Y:S01]  /*bf70*/  IADD3 R100, P0, R100, R2, RZ ;  /* 0x0000000264647210 */ /* 0x000fe20007f1e0ff */
[C---:B--2---:R-:W-:Y:S02]  /*bf80*/  HMMA.16816.F32.BF16 R36, R156.reuse, R40, RZ ;  /* 0x000000289c24723c */ /* 0x044fe400000418ff */
[----:B------:R1:W-:Y:S01]  /*bf90*/  LDGSTS.E.BYPASS.LTC128B.128 [R99+0x1100], [R2.64], !P4 ;  /* 0x0110000002637fae */ /* 0x0003e2000e101d48 */
[----:B------:R-:W-:Y:S05]  /*bfa0*/  IADD3.X R101, R0, R3, RZ, P0, !PT ;  /* 0x0000000300657210 */ /* 0x000fea00007fe4ff */
[C---:B------:R-:W-:Y:S02]  /*bfb0*/  HMMA.16816.F32.BF16 R40, R156.reuse, R42, RZ ;  /* 0x0000002a9c28723c */ /* 0x040fe400000418ff */
[----:B------:R1:W-:Y:S06]  /*bfc0*/  LDGSTS.E.BYPASS.LTC128B.128 [R99+0x4100], [R2.64+0x80], !P3 ;  /* 0x0410008002637fae */ /* 0x0003ec000d901d48 */
[C---:B---3--:R-:W-:Y:S02]  /*bfd0*/  HMMA.16816.F32.BF16 R44, R156.reuse, R48, RZ ;  /* 0x000000309c2c723c */ /* 0x048fe400000418ff */
[----:B------:R1:W-:Y:S06]  /*bfe0*/  LDGSTS.E.BYPASS.LTC128B.128 [R99+0x7100], [R2.64+0x100], !P2 ;  /* 0x0710010002637fae */ /* 0x0003ec000d101d48 */
[----:B------:R-:W-:Y:S02]  /*bff0*/  HMMA.16816.F32.BF16 R48, R156, R50, RZ ;  /* 0x000000329c30723c */ /* 0x000fe400000418ff */
[----:B------:R2:W-:Y:S06]  /*c000*/  LDGSTS.E.BYPASS.LTC128B.128 [R99+0x2100], [R100.64], !P4 ;  /* 0x0210000064637fae */ /* 0x0005ec000e101d48 */
[C---:B------:R-:W-:Y:S02]  /*c010*/  HMMA.16816.F32.BF16 R4, R160.reuse, R104, R4 ;  /* 0x00000068a004723c */ /* 0x040fe40000041804 */
[----:B------:R2:W-:Y:S06]  /*c020*/  LDGSTS.E.BYPASS.LTC128B.128 [R99+0x5100], [R100.64+0x80], !P3 ;  /* 0x0510008064637fae */ /* 0x0005ec000d901d48 */
[C---:B------:R-:W-:Y:S02]  /*c030*/  HMMA.16816.F32.BF16 R8, R160.reuse, R106, R8 ;  /* 0x0000006aa008723c */ /* 0x040fe40000041808 */
[----:B------:R2:W-:Y:S06]  /*c040*/  LDGSTS.E.BYPASS.LTC128B.128 [R99+0x8100], [R100.64+0x100], !P2 ;  /* 0x0810010064637fae */ /* 0x0005ec000d101d48 */
[C---:B------:R-:W-:Y:S02]  /*c050*/  HMMA.16816.F32.BF16 R12, R160.reuse, R164, R12 ;  /* 0x000000a4a00c723c */ /* 0x040fe4000004180c */
[----:B------:R-:W3:Y:S06]  /*c060*/  LDSM.16.M88.4 R104, [R229] ;  /* 0x00000000e568783b */ /* 0x000eec0000000200 */
[C---:B------:R-:W-:Y:S02]  /*c070*/  HMMA.16816.F32.BF16 R16, R160.reuse, R166, R16 ;  /* 0x000000a6a010723c */ /* 0x040fe40000041810 */
[----:B------:R-:W0:Y:S06]  /*c080*/  LDGDEPBAR ;  /* 0x00000000000079af */ /* 0x000e2c0000000000 */
[C---:B------:R-:W-:Y:S02]  /*c090*/  HMMA.16816.F32.BF16 R20, R160.reuse, R208, R20 ;  /* 0x000000d0a014723c */ /* 0x040fe40000041814 */
[----:B------:R-:W4:Y:S06]  /*c0a0*/  LDSM.16.M88.4 R164, [R229+0x800] ;  /* 0x00080000e5a4783b */ /* 0x000f2c0000000200 */
[C---:B------:R-:W-:Y:S02]  /*c0b0*/  HMMA.16816.F32.BF16 R24, R160.reuse, R210, R24 ;  /* 0x000000d2a018723c */ /* 0x040fe40000041818 */
[----:B------:R-:W1:Y:S06]  /*c0c0*/  LDSM.16.M88.4 R208, [R229+0x1000] ;  /* 0x00100000e5d0783b */ /* 0x000e6c0000000200 */
[C---:B------:R-:W-:Y:S08]  /*c0d0*/  HMMA.16816.F32.BF16 R28, R160.reuse, R212, R28 ;  /* 0x000000d4a01c723c */ /* 0x040ff0000004181c */
[C---:B------:R-:W-:Y:S01]  /*c0e0*/  HMMA.16816.F32.BF16 R32, R160.reuse, R214, R32 ;  /* 0x000000d6a020723c */ /* 0x040fe20000041820 */
[----:B------:R-:W1:Y:S07]  /*c0f0*/  LDSM.16.M88.4 R212, [R229+0x1800] ;  /* 0x00180000e5d4783b */ /* 0x000e6e0000000200 */
[C---:B------:R-:W-:Y:S08]  /*c100*/  HMMA.16816.F32.BF16 R36, R160.reuse, R216, R36 ;  /* 0x000000d8a024723c */ /* 0x040ff00000041824 */
[C---:B------:R-:W-:Y:S01]  /*c110*/  HMMA.16816.F32.BF16 R40, R160.reuse, R218, R40 ;  /* 0x000000daa028723c */ /* 0x040fe20000041828 */
[----:B------:R-:W1:Y:S07]  /*c120*/  LDSM.16.M88.4 R216, [R229+0x2000] ;  /* 0x00200000e5d8783b */ /* 0x000e6e0000000200 */
[C---:B------:R-:W-:Y:S08]  /*c130*/  HMMA.16816.F32.BF16 R44, R160.reuse, R220, R44 ;  /* 0x000000dca02c723c */ /* 0x040ff0000004182c */
[----:B------:R-:W-:Y:S01]  /*c140*/  HMMA.16816.F32.BF16 R48, R160, R222, R48 ;  /* 0x000000dea030723c */ /* 0x000fe20000041830 */
[----:B------:R-:W-:Y:S07]  /*c150*/  LDSM.16.M88.4 R220, [R226+0x800] ;  /* 0x00080000e2dc783b */ /* 0x000fee0000000200 */
[C---:B---3--:R-:W-:Y:S08]  /*c160*/  HMMA.16816.F32.BF16 R4, R168.reuse, R104, R4 ;  /* 0x00000068a804723c */ /* 0x048ff00000041804 */
[C---:B------:R-:W-:Y:S01]  /*c170*/  HMMA.16816.F32.BF16 R8, R168.reuse, R106, R8 ;  /* 0x0000006aa808723c */ /* 0x040fe20000041808 */
[----:B------:R-:W3:Y:S07]  /*c180*/  LDSM.16.M88.4 R104, [R229+0x2800] ;  /* 0x00280000e568783b */ /* 0x000eee0000000200 */
[C---:B----4-:R-:W-:Y:S08]  /*c190*/  HMMA.16816.F32.BF16 R12, R168.reuse, R164, R12 ;  /* 0x000000a4a80c723c */ /* 0x050ff0000004180c */
[C---:B------:R-:W-:Y:S01]  /*c1a0*/  HMMA.16816.F32.BF16 R16, R168.reuse, R166, R16 ;  /* 0x000000a6a810723c */ /* 0x040fe20000041810 */
[----:B------:R-:W4:Y:S07]  /*c1b0*/  LDSM.16.M88.4 R164, [R226] ;  /* 0x00000000e2a4783b */ /* 0x000f2e0000000200 */
[C---:B-1----:R-:W-:Y:S08]  /*c1c0*/  HMMA.16816.F32.BF16 R20, R168.reuse, R208, R20 ;  /* 0x000000d0a814723c */ /* 0x042ff00000041814 */
[C---:B------:R-:W-:Y:S01]  /*c1d0*/  HMMA.16816.F32.BF16 R24, R168.reuse, R210, R24 ;  /* 0x000000d2a818723c */ /* 0x040fe20000041818 */
[----:B------:R-:W1:Y:S07]  /*c1e0*/  LDSM.16.M88.4 R208, [R226+0x1000] ;  /* 0x00100000e2d0783b */ /* 0x000e6e0000000200 */
[C---:B------:R-:W-:Y:S08]  /*c1f0*/  HMMA.16816.F32.BF16 R28, R168.reuse, R212, R28 ;  /* 0x000000d4a81c723c */ /* 0x040ff0000004181c */
[C---:B------:R-:W-:Y:S01]  /*c200*/  HMMA.16816.F32.BF16 R32, R168.reuse, R214, R32 ;  /* 0x000000d6a820723c */ /* 0x040fe20000041820 */
[----:B------:R-:W1:Y:S07]  /*c210*/  LDSM.16.M88.4 R212, [R226+0x1800] ;  /* 0x00180000e2d4783b */ /* 0x000e6e0000000200 */
[C---:B------:R-:W-:Y:S08]  /*c220*/  HMMA.16816.F32.BF16 R36, R168.reuse, R216, R36 ;  /* 0x000000d8a824723c */ /* 0x040ff00000041824 */
[C---:B------:R-:W-:Y:S01]  /*c230*/  HMMA.16816.F32.BF16 R40, R168.reuse, R218, R40 ;  /* 0x000000daa828723c */ /* 0x040fe20000041828 */
[----:B------:R-:W1:Y:S07]  /*c240*/  LDSM.16.M88.4 R216, [R226+0x2000] ;  /* 0x00200000e2d8783b */ /* 0x000e6e0000000200 */
[C---:B---3--:R-:W-:Y:S08]  /*c250*/  HMMA.16816.F32.BF16 R44, R168.reuse, R104, R44 ;  /* 0x00000068a82c723c */ /* 0x048ff0000004182c */
[----:B------:R-:W-:Y:S01]  /*c260*/  HMMA.16816.F32.BF16 R48, R168, R106, R48 ;  /* 0x0000006aa830723c */ /* 0x000fe20000041830 */
[----:B------:R-:W3:Y:S07]  /*c270*/  LDSM.16.M88.4 R104, [R226+0x2800] ;  /* 0x00280000e268783b */ /* 0x000eee0000000200 */
[C---:B----4-:R-:W-:Y:S08]  /*c280*/  HMMA.16816.F32.BF16 R4, R172.reuse, R164, R4 ;  /* 0x000000a4ac04723c */ /* 0x050ff00000041804 */
[C---:B------:R-:W-:Y:S01]  /*c290*/  HMMA.16816.F32.BF16 R8, R172.reuse, R166, R8 ;  /* 0x000000a6ac08723c */ /* 0x040fe20000041808 */
[----:B------:R-:W4:Y:S07]  /*c2a0*/  LDSM.16.M88.4 R164, [R225+0x3000] ;  /* 0x00300000e1a4783b */ /* 0x000f2e0000000200 */
        /* <DEDUP_REMOVED lines=11> */
[----:B------:R-:W2:Y:S07]  /*c360*/  LDSM.16.M88.4 R216, [R225+0x4800] ;  /* 0x00480000e1d8783b */ /* 0x000eae0000000200 */
[C---:B---3--:R-:W-:Y:S08]  /*c370*/  HMMA.16816.F32.BF16 R44, R172.reuse, R104, R44 ;  /* 0x00000068ac2c723c */ /* 0x048ff0000004182c */
[----:B------:R-:W-:Y:S01]  /*c380*/  HMMA.16816.F32.BF16 R48, R172, R106, R48 ;  /* 0x0000006aac30723c */ /* 0x000fe20000041830 */
[----:B------:R-:W3:Y:S07]  /*c390*/  LDSM.16.M88.4 R104, [R225+0x5000] ;  /* 0x00500000e168783b */ /* 0x000eee0000000200 */
[C---:B----4-:R-:W-:Y:S08]  /*c3a0*/  HMMA.16816.F32.BF16 R4, R176.reuse, R164, R4 ;  /* 0x000000a4b004723c */ /* 0x050ff00000041804 */
        /* <DEDUP_REMOVED lines=8> */
[C---:B--2---:R-:W-:Y:S08]  /*c430*/  HMMA.16816.F32.BF16 R28, R176.reuse, R216, R28 ;  /* 0x000000d8b01c723c */ /* 0x044ff0000004181c */
[C---:B------:R-:W-:Y:S01]  /*c440*/  HMMA.16816.F32.BF16 R32, R176.reuse, R218, R32 ;  /* 0x000000dab020723c */ /* 0x040fe20000041820 */
[----:B------:R-:W-:Y:S07]  /*c450*/  LDSM.16.M88.4 R216, [R239] ;  /* 0x00000000efd8783b */ /* 0x000fee0000000200 */
[C---:B---3--:R-:W-:Y:S08]  /*c460*/  HMMA.16816.F32.BF16 R36, R176.reuse, R104, R36 ;  /* 0x00000068b024723c */ /* 0x048ff00000041824 */
[C---:B------:R-:W-:Y:S01]  /*c470*/  HMMA.16816.F32.BF16 R40, R176.reuse, R106, R40 ;  /* 0x0000006ab028723c */ /* 0x040fe20000041828 */
[----:B------:R-:W2:Y:S07]  /*c480*/  LDSM.16.M88.4 R104, [R240] ;  /* 0x00000000f068783b */ /* 0x000eae0000000200 */
[C---:B------:R-:W-:Y:S08]  /*c490*/  HMMA.16816.F32.BF16 R44, R176.reuse, R220, R44 ;  /* 0x000000dcb02c723c */ /* 0x040ff0000004182c */
[----:B------:R-:W-:Y:S01]  /*c4a0*/  HMMA.16816.F32.BF16 R48, R176, R222, R48 ;  /* 0x000000deb030723c */ /* 0x000fe20000041830 */
[----:B------:R-:W3:Y:S07]  /*c4b0*/  LDSM.16.M88.4 R220, [R238] ;  /* 0x00000000eedc783b */ /* 0x000eee0000000200 */
[C---:B----4-:R-:W-:Y:S08]  /*c4c0*/  HMMA.16816.F32.BF16 R4, R180.reuse, R164, R4 ;  /* 0x000000a4b404723c */ /* 0x050ff00000041804 */
[C---:B------:R-:W-:Y:S01]  /*c4d0*/  HMMA.16816.F32.BF16 R8, R180.reuse, R166, R8 ;  /* 0x000000a6b408723c */ /* 0x040fe20000041808 */
[----:B------:R-:W4:Y:S07]  /*c4e0*/  LDSM.16.M88.4 R164, [R229+0x3000] ;  /* 0x00300000e5a4783b */ /* 0x000f2e0000000200 */
        /* <DEDUP_REMOVED lines=11> */
[----:B------:R-:W2:Y:S07]  /*c5a0*/  LDSM.16.M88.4 R216, [R229+0x5000] ;  /* 0x00500000e5d8783b */ /* 0x000eae0000000200 */
[C---:B---3--:R-:W-:Y:S08]  /*c5b0*/  HMMA.16816.F32.BF16 R44, R180.reuse, R220, R44 ;  /* 0x000000dcb42c723c */ /* 0x048ff0000004182c */
[----:B------:R-:W-:Y:S01]  /*c5c0*/  HMMA.16816.F32.BF16 R48, R180, R222, R48 ;  /* 0x000000deb430723c */ /* 0x000fe20000041830 */
[----:B------:R-:W-:Y:S07]  /*c5d0*/  LDSM.16.M88.4 R220, [R226+0x4000] ;  /* 0x00400000e2dc783b */ /* 0x000fee0000000200 */
[C---:B----4-:R-:W-:Y:S08]  /*c5e0*/  HMMA.16816.F32.BF16 R4, R184.reuse, R164, R4 ;  /* 0x000000a4b804723c */ /* 0x050ff00000041804 */
[C---:B------:R-:W-:Y:S01]  /*c5f0*/  HMMA.16816.F32.BF16 R8, R184.reuse, R166, R8 ;  /* 0x000000a6b808723c */ /* 0x040fe20000041808 */
[----:B------:R-:W3:Y:S07]  /*c600*/  LDSM.16.M88.4 R164, [R229+0x5800] ;  /* 0x00580000e5a4783b */ /* 0x000eee0000000200 */
[C---:B-1----:R-:W-:Y:S08]  /*c610*/  HMMA.16816.F32.BF16 R12, R184.reuse, R208, R12 ;  /* 0x000000d0b80c723c */ /* 0x042ff0000004180c */
[C---:B------:R-:W-:Y:S01]  /*c620*/  HMMA.16816.F32.BF16 R16, R184.reuse, R210, R16 ;  /* 0x000000d2b810723c */ /* 0x040fe20000041810 */
        /* <DEDUP_REMOVED lines=18> */
[----:B------:R-:W3:Y:S07]  /*c750*/  LDSM.16.M88.4 R208, [R225+0x6800] ;  /* 0x00680000e1d0783b */ /* 0x000eee0000000200 */
[C---:B------:R-:W-:Y:S08]  /*c760*/  HMMA.16816.F32.BF16 R20, R188.reuse, R220, R20 ;  /* 0x000000dcbc14723c */ /* 0x040ff00000041814 */
[C---:B------:R-:W-:Y:S01]  /*c770*/  HMMA.16816.F32.BF16 R24, R188.reuse, R222, R24 ;  /* 0x000000debc18723c */ /* 0x040fe20000041818 */
[----:B------:R-:W3:Y:S07]  /*c780*/  LDSM.16.M88.4 R220, [R225+0x7000] ;  /* 0x00700000e1dc783b */ /* 0x000eee0000000200 */
[C---:B--2---:R-:W-:Y:S08]  /*c790*/  HMMA.16816.F32.BF16 R28, R188.reuse, R212, R28 ;  /* 0x000000d4bc1c723c */ /* 0x044ff0000004181c */
[C---:B------:R-:W-:Y:S01]  /*c7a0*/  HMMA.16816.F32.BF16 R32, R188.reuse, R214, R32 ;  /* 0x000000d6bc20723c */ /* 0x040fe20000041820 */
[----:B------:R-:W2:Y:S07]  /*c7b0*/  LDSM.16.M88.4 R212, [R225+0x7800] ;  /* 0x00780000e1d4783b */ /* 0x000eae0000000200 */
        /* <DEDUP_REMOVED lines=9> */
[C---:B---3--:R-:W-:Y:S08]  /*c850*/  HMMA.16816.F32.BF16 R12, R192.reuse, R208, R12 ;  /* 0x000000d0c00c723c */ /* 0x048ff0000004180c */
[C---:B------:R-:W-:Y:S01]  /*c860*/  HMMA.16816.F32.BF16 R16, R192.reuse, R210, R16 ;  /* 0x000000d2c010723c */ /* 0x040fe20000041810 */
[----:B------:R-:W3:Y:S07]  /*c870*/  LDSM.16.M88.4 R208, [R237] ;  /* 0x00000000edd0783b */ /* 0x000eee0000000200 */
[C---:B------:R-:W-:Y:S08]  /*c880*/  HMMA.16816.F32.BF16 R20, R192.reuse, R220, R20 ;  /* 0x000000dcc014723c */ /* 0x040ff00000041814 */
[C---:B------:R-:W-:Y:S01]  /*c890*/  HMMA.16816.F32.BF16 R24, R192.reuse, R222, R24 ;  /* 0x000000dec018723c */ /* 0x040fe20000041818 */
[----:B------:R-:W3:Y:S07]  /*c8a0*/  LDSM.16.M88.4 R220, [R235] ;  /* 0x00000000ebdc783b */ /* 0x000eee0000000200 */
[C---:B--2---:R-:W-:Y:S08]  /*c8b0*/  HMMA.16816.F32.BF16 R28, R192.reuse, R212, R28 ;  /* 0x000000d4c01c723c */ /* 0x044ff0000004181c */
[C---:B------:R-:W-:Y:S01]  /*c8c0*/  HMMA.16816.F32.BF16 R32, R192.reuse, R214, R32 ;  /* 0x000000d6c020723c */ /* 0x040fe20000041820 */
[----:B------:R-:W-:Y:S07]  /*c8d0*/  LDSM.16.M88.4 R212, [R229+0x6000] ;  /* 0x00600000e5d4783b */ /* 0x000fee0000000200 */
[C---:B-1----:R-:W-:Y:S08]  /*c8e0*/  HMMA.16816.F32.BF16 R36, R192.reuse, R104, R36 ;  /* 0x00000068c024723c */ /* 0x042ff00000041824 */
[C---:B------:R-:W-:Y:S01]  /*c8f0*/  HMMA.16816.F32.BF16 R40, R192.reuse, R106, R40 ;  /* 0x0000006ac028723c */ /* 0x040fe20000041828 */
[----:B------:R-:W1:Y:S07]  /*c900*/  LDSM.16.M88.4 R104, [R234] ;  /* 0x00000000ea68783b */ /* 0x000e6e0000000200 */
[C---:B----4-:R-:W-:Y:S08]  /*c910*/  HMMA.16816.F32.BF16 R44, R192.reuse, R164, R44 ;  /* 0x000000a4c02c723c */ /* 0x050ff0000004182c */
[----:B------:R-:W-:Y:S01]  /*c920*/  HMMA.16816.F32.BF16 R48, R192, R166, R48 ;  /* 0x000000a6c030723c */ /* 0x000fe20000041830 */
[----:B------:R-:W2:Y:S07]  /*c930*/  LDSM.16.M88.4 R164, [R233] ;  /* 0x00000000e9a4783b */ /* 0x000eae0000000200 */
[C---:B---3--:R-:W-:Y:S08]  /*c940*/  HMMA.16816.F32.BF16 R4, R196.reuse, R208, R4 ;  /* 0x000000d0c404723c */ /* 0x048ff00000041804 */
[C---:B------:R-:W-:Y:S01]  /*c950*/  HMMA.16816.F32.BF16 R8, R196.reuse, R210, R8 ;  /* 0x000000d2c408723c */ /* 0x040fe20000041808 */
[----:B------:R-:W3:Y:S07]  /*c960*/  LDSM.16.M88.4 R208, [R232] ;  /* 0x00000000e8d0783b */ /* 0x000eee0000000200 */
[C---:B------:R-:W-:Y:S08]  /*c970*/  HMMA.16816.F32.BF16 R12, R196.reuse, R216, R12 ;  /* 0x000000d8c40c723c */ /* 0x040ff0000004180c */
        /* <DEDUP_REMOVED lines=8> */
[C---:B--2---:R-:W-:Y:S08]  /*ca00*/  HMMA.16816.F32.BF16 R36, R196.reuse, R164, R36 ;  /* 0x000000a4c424723c */ /* 0x044ff00000041824 */
[C---:B------:R-:W-:Y:S01]  /*ca10*/  HMMA.16816.F32.BF16 R40, R196.reuse, R166, R40 ;  /* 0x000000a6c428723c */ /* 0x040fe20000041828 */
[----:B------:R-:W2:Y:S07]  /*ca20*/  LDSM.16.M88.4 R164, [R229+0x7800] ;  /* 0x00780000e5a4783b */ /* 0x000eae0000000200 */
[C---:B---3--:R-:W-:Y:S08]  /*ca30*/  HMMA.16816.F32.BF16 R44, R196.reuse, R208, R44 ;  /* 0x000000d0c42c723c */ /* 0x048ff0000004182c */
[----:B------:R-:W-:Y:S01]  /*ca40*/  HMMA.16816.F32.BF16 R48, R196, R210, R48 ;  /* 0x000000d2c430723c */ /* 0x000fe20000041830 */
[----:B------:R-:W3:Y:S07]  /*ca50*/  LDSM.16.M88.4 R208, [R229+0x8000] ;  /* 0x00800000e5d0783b */ /* 0x000eee0000000200 */
[C---:B------:R-:W-:Y:S08]  /*ca60*/  HMMA.16816.F32.BF16 R4, R200.reuse, R212, R4 ;  /* 0x000000d4c804723c */ /* 0x040ff00000041804 */
[C---:B------:R-:W-:Y:S01]  /*ca70*/  HMMA.16816.F32.BF16 R8, R200.reuse, R214, R8 ;  /* 0x000000d6c808723c */ /* 0x040fe20000041808 */
[----:B------:R-:W3:Y:S07]  /*ca80*/  LDSM.16.M88.4 R212, [R229+0x8800] ;  /* 0x00880000e5d4783b */ /* 0x000eee0000000200 */
[C---:B----4-:R-:W-:Y:S08]  /*ca90*/  HMMA.16816.F32.BF16 R12, R200.reuse, R216, R12 ;  /* 0x000000d8c80c723c */ /* 0x050ff0000004180c */
[C---:B------:R-:W-:Y:S08]  /*caa0*/  HMMA.16816.F32.BF16 R16, R200.reuse, R218, R16 ;  /* 0x000000dac810723c */ /* 0x040ff00000041810 */
[C---:B-1----:R-:W-:Y:S08]  /*cab0*/  HMMA.16816.F32.BF16 R20, R200.reuse, R104, R20 ;  /* 0x00000068c814723c */ /* 0x042ff00000041814 */
[C---:B------:R-:W-:Y:S01]  /*cac0*/  HMMA.16816.F32.BF16 R24, R200.reuse, R106, R24 ;  /* 0x0000006ac818723c */ /* 0x040fe20000041818 */
[----:B------:R-:W1:Y:S07]  /*cad0*/  LDSM.16.M88.4 R104, [R226+0x6800] ;  /* 0x00680000e268783b */ /* 0x000e6e0000000200 */
[C---:B--2---:R-:W-:Y:S08]  /*cae0*/  HMMA.16816.F32.BF16 R28, R200.reuse, R164, R28 ;  /* 0x000000a4c81c723c */ /* 0x044ff0000004181c */
[C---:B------:R-:W-:Y:S08]  /*caf0*/  HMMA.16816.F32.BF16 R32, R200.reuse, R166, R32 ;  /* 0x000000a6c820723c */ /* 0x040ff00000041820 */
[C---:B---3--:R-:W-:Y:S08]  /*cb00*/  HMMA.16816.F32.BF16 R36, R200.reuse, R208, R36 ;  /* 0x000000d0c824723c */ /* 0x048ff00000041824 */
[C---:B------:R-:W-:Y:S08]  /*cb10*/  HMMA.16816.F32.BF16 R40, R200.reuse, R210, R40 ;  /* 0x000000d2c828723c */ /* 0x040ff00000041828 */
[C---:B------:R-:W-:Y:S08]  /*cb20*/  HMMA.16816.F32.BF16 R44, R200.reuse, R212, R44 ;  /* 0x000000d4c82c723c */ /* 0x040ff0000004182c */
        /* <DEDUP_REMOVED lines=8> */
[----:B------:R-:W1:Y:S03]  /*cbb0*/  MUFU.TANH R164, R4 ;  /* 0x0000000400a47308 */ /* 0x000e660000002400 */
[----:B------:R-:W-:Y:S02]  /*cbc0*/  FMUL.FTZ R7, R7, c[0x0][0x320] ;  /* 0x0000c80007077a20 */ /* 0x000fe40000410000 */
[----:B------:R-:W-:Y:S02]  /*cbd0*/  FMUL.FTZ R8, R8, c[0x0][0x320] ;  /* 0x0000c80008087a20 */ /* 0x000fe40000410000 */
[----:B------:R-:W-:Y:S02]  /*cbe0*/  FMUL.FTZ R9, R9, c[0x0][0x320] ;  /* 0x0000c80009097a20 */ /* 0x000fe40000410000 */
[----:B------:R-:W-:Y:S01]  /*cbf0*/  FMUL.FTZ R10, R10, c[0x0][0x320] ;  /* 0x0000c8000a0a7a20 */ /* 0x000fe20000410000 */
[----:B------:R-:W2:Y:S01]  /*cc00*/  MUFU.TANH R167, R5 ;  /* 0x0000000500a77308 */ /* 0x000ea20000002400 */
[----:B------:R-:W-:Y:S02]  /*cc10*/  FMUL.FTZ R11, R11, c[0x0][0x320] ;  /* 0x0000c8000b0b7a20 */ /* 0x000fe40000410000 */
[----:B------:R-:W-:Y:S02]  /*cc20*/  FMUL.FTZ R12, R12, c[0x0][0x320] ;  /* 0x0000c8000c0c7a20 */ /* 0x000fe40000410000 */
[----:B------:R-:W-:Y:S02]  /*cc30*/  FMUL.FTZ R13, R13, c[0x0][0x320] ;  /* 0x0000c8000d0d7a20 */ /* 0x000fe40000410000 */
[----:B------:R-:W-:Y:S02]  /*cc40*/  FMUL.FTZ R14, R14, c[0x0][0x320] ;  /* 0x0000c8000e0e7a20 */ /* 0x000fe40000410000 */
[----:B------:R-:W-:Y:S01]  /*cc50*/  FMUL.FTZ R16, R16, c[0x0][0x320] ;  /* 0x0000c80010107a20 */ /* 0x000fe20000410000 */
[----:B------:R-:W3:Y:S01]  /*cc60*/  MUFU.TANH R210, R6 ;  /* 0x0000000600d27308 */ /* 0x000ee20000002400 */
[----:B------:R-:W-:Y:S02]  /*cc70*/  FMUL.FTZ R15, R15, c[0x0][0x320] ;  /* 0x0000c8000f0f7a20 */ /* 0x000fe40000410000 */
[----:B------:R-:W-:Y:S01]  /*cc80*/  FMUL.FTZ R17, R17, c[0x0][0x320] ;  /* 0x0000c80011117a20 */ /* 0x000fe20000410000 */
[----:B-1----:R-:W-:Y:S01]  /*cc90*/  FMNMX.FTZ R0, R164, R102, !PT ;  /* 0x00000066a4007209 */ /* 0x002fe20007810000 */
[----:B------:R-:W-:Y:S02]  /*cca0*/  FMUL.FTZ R18, R18, c[0x0][0x320] ;  /* 0x0000c80012127a20 */ /* 0x000fe40000410000 */
[----:B------:R-:W-:Y:S03]  /*ccb0*/  FMUL.FTZ R19, R19, c[0x0][0x320] ;  /* 0x0000c80013137a20 */ /* 0x000fe60000410000 */
[----:B------:R1:W4:Y:S01]  /*ccc0*/  MUFU.TANH R211, R7 ;  /* 0x0000000700d37308 */ /* 0x0003220000002400 */
[----:B--2---:R-:W-:Y:S09]  /*ccd0*/  FMNMX.FTZ R0, R167, R0, !PT ;  /* 0x00000000a7007209 */ /* 0x004ff20007810000 */
[----:B------:R-:W2:Y:S01]  /*cce0*/  MUFU.TANH R165, R8 ;  /* 0x0000000800a57308 */ /* 0x000ea20000002400 */
[----:B---3--:R-:W-:Y:S09]  /*ccf0*/  FMNMX.FTZ R2, R210, R103, !PT ;  /* 0x00000067d2027209 */ /* 0x008ff20007810000 */
[----:B------:R-:W3:Y:S01]  /*cd00*/  MUFU.TANH R166, R9 ;  /* 0x0000000900a67308 */ /* 0x000ee20000002400 */
[----:B-1----:R-:W1:Y:S01]  /*cd10*/  LDSM.16.M88.4 R4, [R226+0x7000] ;  /* 0x00700000e204783b */ /* 0x002e620000000200 */
[----:B----4-:R-:W-:Y:S08]  /*cd20*/  FMNMX.FTZ R2, R211, R2, !PT ;  /* 0x00000002d3027209 */ /* 0x010ff00007810000 */
[----:B------:R-:W4:Y:S01]  /*cd30*/  MUFU.TANH R208, R10 ;  /* 0x0000000a00d07308 */ /* 0x000f220000002400 */
[----:B--2---:R-:W-:Y:S09]  /*cd40*/  FMNMX.FTZ R0, R165, R0, !PT ;  /* 0x00000000a5007209 */ /* 0x004ff20007810000 */
[----:B------:R2:W1:Y:S01]  /*cd50*/  MUFU.TANH R209, R11 ;  /* 0x0000000b00d17308 */ /* 0x0004620000002400 */
[----:B---3--:R-:W-:Y:S09]  /*cd60*/  FMNMX.FTZ R0, R166, R0, !PT ;  /* 0x00000000a6007209 */ /* 0x008ff20007810000 */
[----:B------:R-:W3:Y:S01]  /*cd70*/  MUFU.TANH R106, R12 ;  /* 0x0000000c006a7308 */ /* 0x000ee20000002400 */
[----:B----4-:R-:W-:Y:S09]  /*cd80*/  FMNMX.FTZ R2, R208, R2, !PT ;  /* 0x00000002d0027209 */ /* 0x010ff20007810000 */
[----:B------:R-:W4:Y:S01]  /*cd90*/  MUFU.TANH R107, R13 ;  /* 0x0000000d006b7308 */ /* 0x000f220000002400 */
[C---:B-1----:R-:W-:Y:S01]  /*cda0*/  HMMA.16816.F32.BF16 R20, R204.reuse, R4, R20 ;  /* 0x00000004cc14723c */ /* 0x042fe20000041814 */
[----:B--2---:R-:W1:Y:S02]  /*cdb0*/  LDSM.16.M88.4 R8, [R226+0x7800] ;  /* 0x00780000e208783b */ /* 0x004e640000000200 */
[----:B------:R-:W-:Y:S06]  /*cdc0*/  FMNMX.FTZ R2, R209, R2, !PT ;  /* 0x00000002d1027209 */ /* 0x000fec0007810000 */
[----:B------:R-:W2:Y:S01]  /*cdd0*/  MUFU.TANH R212, R14 ;  /* 0x0000000e00d47308 */ /* 0x000ea20000002400 */
[C---:B------:R-:W-:Y:S01]  /*cde0*/  HMMA.16816.F32.BF16 R24, R204.reuse, R6, R24 ;  /* 0x00000006cc18723c */ /* 0x040fe20000041818 */
[----:B------:R-:W1:Y:S02]  /*cdf0*/  LDSM.16.M88.4 R4, [R226+0x8000] ;  /* 0x00800000e204783b */ /* 0x000e640000000200 */
[----:B---3--:R-:W-:Y:S06]  /*ce00*/  FMNMX.FTZ R0, R106, R0, !PT ;  /* 0x000000006a007209 */ /* 0x008fec0007810000 */
[----:B------:R-:W3:Y:S03]  /*ce10*/  MUFU.TANH R214, R16 ;  /* 0x0000001000d67308 */ /* 0x000ee60000002400 */
[----:B----4-:R-:W-:Y:S02]  /*ce20*/  FMNMX.FTZ R0, R107, R0, !PT ;  /* 0x000000006b007209 */ /* 0x010fe40007810000 */
[----:B------:R-:W-:Y:S05]  /*ce30*/  FMUL.FTZ R23, R23, c[0x0][0x320] ;  /* 0x0000c80017177a20 */ /* 0x000fea0000410000 */
[----:B------:R-:W4:Y:S01]  /*ce40*/  MUFU.TANH R213, R15 ;  /* 0x0000000f00d57308 */ /* 0x000f220000002400 */
[----:B------:R-:W-:Y:S02]  /*ce50*/  FMUL.FTZ R20, R20, c[0x0][0x320] ;  /* 0x0000c80014147a20 */ /* 0x000fe40000410000 */
[----:B------:R-:W-:Y:S01]  /*ce60*/  FMUL.FTZ R21, R21, c[0x0][0x320] ;  /* 0x0000c80015157a20 */ /* 0x000fe20000410000 */
[----:B--2---:R-:W-:Y:S01]  /*ce70*/  FMNMX.FTZ R2, R212, R2, !PT ;  /* 0x00000002d4027209 */ /* 0x004fe20007810000 */
[----:B------:R-:W-:Y:S02]  /*ce80*/  FMUL.FTZ R22, R22, c[0x0][0x320] ;  /* 0x0000c80016167a20 */ /* 0x000fe40000410000 */
[----:B------:R-:W-:Y:S02]  /*ce90*/  FMUL.FTZ R26, R26, c[0x0][0x320] ;  /* 0x0000c8001a1a7a20 */ /* 0x000fe40000410000 */
[----:B------:R-:W-:Y:S01]  /*cea0*/  FMUL.FTZ R24, R24, c[0x0][0x320] ;  /* 0x0000c80018187a20 */ /* 0x000fe20000410000 */
[----:B------:R-:W-:Y:S01]  /*ceb0*/  MUFU.TANH R222, R23 ;  /* 0x0000001700de7308 */ /* 0x000fe20000002400 */
[----:B------:R-:W-:Y:S02]  /*cec0*/  FMUL.FTZ R25, R25, c[0x0][0x320] ;  /* 0x0000c80019197a20 */ /* 0x000fe40000410000 */
[----:B------:R-:W-:Y:S01]  /*ced0*/  FMUL.FTZ R27, R27, c[0x0][0x320] ;  /* 0x0000c8001b1b7a20 */ /* 0x000fe20000410000 */
[----:B---3--:R-:W-:Y:S01]  /*cee0*/  FMNMX.FTZ R0, R214, R0, !PT ;  /* 0x00000000d6007209 */ /* 0x008fe20007810000 */
[C---:B-1----:R-:W-:Y:S05]  /*cef0*/  HMMA.16816.F32.BF16 R28, R204.reuse, R8, R28 ;  /* 0x00000008cc1c723c */ /* 0x042fea000004181c */
[----:B------:R-:W-:Y:S03]  /*cf00*/  MUFU.TANH R231, R27 ;  /* 0x0000001b00e77308 */ /* 0x000fe60000002400 */
[C---:B------:R-:W-:Y:S01]  /*cf10*/  HMMA.16816.F32.BF16 R32, R204.reuse, R10, R32 ;  /* 0x0000000acc20723c */ /* 0x040fe20000041820 */
[----:B------:R-:W1:Y:S01]  /*cf20*/  LDSM.16.M88.4 R8, [R226+0x8800] ;  /* 0x00880000e208783b */ /* 0x000e620000000200 */
[----:B------:R-:W-:Y:S04]  /*cf30*/  DEPBAR.LE SB0, 0x0 ;  /* 0x000080000000791a */ /* 0x000fe80000000000 */
[----:B----4-:R-:W-:Y:S01]  /*cf40*/  FMNMX.FTZ R2, R213, R2, !PT ;  /* 0x00000002d5027209 */ /* 0x010fe20007810000 */
[----:B------:R-:W2:Y:S01]  /*cf50*/  MUFU.TANH R216, R18 ;  /* 0x0000001200d87308 */ /* 0x000ea20000002400 */
[C---:B------:R-:W-:Y:S01]  /*cf60*/  HMMA.16816.F32.BF16 R36, R204.reuse, R4, R36 ;  /* 0x00000004cc24723c */ /* 0x040fe20000041824 */
[----:B------:R-:W3:Y:S08]  /*cf70*/  LDL R5, [R1+0x28] ;  /* 0x0000280001057983 */ /* 0x000ef00000100800 */
[----:B------:R-:W-:Y:S01]  /*cf80*/  MUFU.TANH R218, R20 ;  /* 0x0000001400da7308 */ /* 0x000fe20000002400 */
[C---:B------:R-:W-:Y:S01]  /*cf90*/  HMMA.16816.F32.BF16 R40, R204.reuse, R6, R40 ;  /* 0x00000006cc28723c */ /* 0x040fe20000041828 */
[----:B------:R-:W4:Y:S02]  /*cfa0*/  LDL R6, [R1+0x20] ;  /* 0x0000200001067983 */ /* 0x000f240000100800 */
[----:B------:R-:W-:Y:S02]  /*cfb0*/  FMUL.FTZ R28, R28, c[0x0][0x320] ;  /* 0x0000c8001c1c7a20 */ /* 0x000fe40000410000 */
[----:B------:R-:W-:Y:S02]  /*cfc0*/  FMUL.FTZ R29, R29, c[0x0][0x320] ;  /* 0x0000c8001d1d7a20 */ /* 0x000fe40000410000 */
[----:B------:R-:W-:Y:S02]  /*cfd0*/  FMUL.FTZ R30, R30, c[0x0][0x320] ;  /* 0x0000c8001e1e7a20 */ /* 0x000fe40000410000 */
[----:B------:R-:W-:Y:S01]  /*cfe0*/  MUFU.TANH R246, R28 ;  /* 0x0000001c00f67308 */ /* 0x000fe20000002400 */
[----:B------:R-:W-:Y:S02]  /*cff0*/  BAR.SYNC.DEFER_BLOCKING 0x0 ;  /* 0x0000000000007b1d */ /* 0x000fe40000010000 */
[----:B------:R-:W-:Y:S01]  /*d000*/  FMUL.FTZ R31, R31, c[0x0][0x320] ;  /* 0x0000c8001f1f7a20 */ /* 0x000fe20000410000 */
[----:B--2---:R-:W-:Y:S01]  /*d010*/  FMNMX.FTZ R2, R216, R2, !PT ;  /* 0x00000002d8027209 */ /* 0x004fe20007810000 */
[----:B------:R-:W-:Y:S02]  /*d020*/  FMUL.FTZ R36, R36, c[0x0][0x320] ;  /* 0x0000c80024247a20 */ /* 0x000fe40000410000 */
[----:B------:R-:W-:Y:S02]  /*d030*/  FMUL.FTZ R37, R37, c[0x0][0x320] ;  /* 0x0000c80025257a20 */ /* 0x000fe40000410000 */
[----:B------:R-:W-:Y:S02]  /*d040*/  FMUL.FTZ R38, R38, c[0x0][0x320] ;  /* 0x0000c80026267a20 */ /* 0x000fe40000410000 */
[----:B------:R-:W-:Y:S02]  /*d050*/  FMUL.FTZ R39, R39, c[0x0][0x320] ;  /* 0x0000c80027277a20 */ /* 0x000fe40000410000 */
[----:B------:R-:W-:Y:S01]  /*d060*/  FMUL.FTZ R33, R33, c[0x0][0x320] ;  /* 0x0000c80021217a20 */ /* 0x000fe20000410000 */
[C---:B-1----:R-:W-:Y:S03]  /*d070*/  HMMA.16816.F32.BF16 R44, R204.reuse, R8, R44 ;  /* 0x00000008cc2c723c */ /* 0x042fe6000004182c */
[----:B------:R-:W-:Y:S02]  /*d080*/  FMUL.FTZ R43, R43, c[0x0][0x320] ;  /* 0x0000c8002b2b7a20 */ /* 0x000fe40000410000 */
[----:B------:R-:W-:Y:S02]  /*d090*/  FMUL.FTZ R42, R42, c[0x0][0x320] ;  /* 0x0000c8002a2a7a20 */ /* 0x000fe40000410000 */
[----:B------:R-:W-:Y:S01]  /*d0a0*/  FMUL.FTZ R40, R40, c[0x0][0x320] ;  /* 0x0000c80028287a20 */ /* 0x000fe20000410000 */
[----:B------:R-:W-:Y:S04]  /*d0b0*/  HMMA.16816.F32.BF16 R48, R204, R10, R48 ;  /* 0x0000000acc30723c */ /* 0x000fe80000041830 */
[----:B------:R-:W-:Y:S01]  /*d0c0*/  FMUL.FTZ R35, R35, c[0x0][0x320] ;  /* 0x0000c80023237a20 */ /* 0x000fe20000410000 */
[----:B------:R-:W2:Y:S01]  /*d0d0*/  LDL.64 R8, [R1+0x30] ;  /* 0x0000300001087983 */ /* 0x000ea20000100a00 */
[----:B------:R-:W1:Y:S01]  /*d0e0*/  MUFU.TANH R215, R17 ;  /* 0x0000001100d77308 */ /* 0x000e620000002400 */
[----:B------:R-:W-:Y:S02]  /*d0f0*/  FMUL.FTZ R32, R32, c[0x0][0x320] ;  /* 0x0000c80020207a20 */ /* 0x000fe40000410000 */
[----:B------:R-:W-:Y:S03]  /*d100*/  FMUL.FTZ R34, R34, c[0x0][0x320] ;  /* 0x0000c80022227a20 */ /* 0x000fe60000410000 */
[----:B------:R-:W-:Y:S04]  /*d110*/  FMUL.FTZ R41, R41, c[0x0][0x320] ;  /* 0x0000c80029297a20 */ /* 0x000fe80000410000 */
[----:B------:R-:W1:Y:S01]  /*d120*/  MUFU.TANH R219, R21 ;  /* 0x0000001500db7308 */ /* 0x000e620000002400 */
[----:B------:R-:W-:Y:S02]  /*d130*/  FMUL.FTZ R44, R44, c[0x0][0x320] ;  /* 0x0000c8002c2c7a20 */ /* 0x000fe40000410000 */
[----:B------:R-:W-:Y:S02]  /*d140*/  FMUL.FTZ R45, R45, c[0x0][0x320] ;  /* 0x0000c8002d2d7a20 */ /* 0x000fe40000410000 */
[----:B------:R-:W-:Y:S02]  /*d150*/  FMUL.FTZ R46, R46, c[0x0][0x320] ;  /* 0x0000c8002e2e7a20 */ /* 0x000fe40000410000 */
[----:B------:R-:W-:Y:S02]  /*d160*/  FMUL.FTZ R47, R47, c[0x0][0x320] ;  /* 0x0000c8002f2f7a20 */ /* 0x000fe40000410000 */
[----:B------:R-:W-:Y:S01]  /*d170*/  FMUL.FTZ R48, R48, c[0x0][0x320] ;  /* 0x0000c80030307a20 */ /* 0x000fe20000410000 */
[----:B------:R-:W1:Y:S01]  /*d180*/  MUFU.TANH R217, R19 ;  /* 0x0000001300d97308 */ /* 0x000e620000002400 */
[----:B------:R-:W-:Y:S02]  /*d190*/  FMUL.FTZ R49, R49, c[0x0][0x320] ;  /* 0x0000c80031317a20 */ /* 0x000fe40000410000 */
[----:B------:R-:W-:Y:S01]  /*d1a0*/  FMUL.FTZ R50, R50, c[0x0][0x320] ;  /* 0x0000c80032327a20 */ /* 0x000fe20000410000 */
[----:B-1----:R-:W-:Y:S04]  /*d1b0*/  FMNMX.FTZ R0, R215, R0, !PT ;  /* 0x00000000d7007209 */ /* 0x002fe80007810000 */
[----:B------:R-:W-:Y:S02]  /*d1c0*/  FMNMX.FTZ R0, R218, R0, !PT ;  /* 0x00000000da007209 */ /* 0x000fe40007810000 */
[----:B------:R-:W1:Y:S02]  /*d1d0*/  MUFU.TANH R220, R22 ;  /* 0x0000001600dc7308 */ /* 0x000e640000002400 */
[----:B------:R-:W-:Y:S08]  /*d1e0*/  FMNMX.FTZ R0, R219, R0, !PT ;  /* 0x00000000db007209 */ /* 0x000ff00007810000 */
[----:B------:R-:W1:Y:S01]  /*d1f0*/  MUFU.TANH R221, R24 ;  /* 0x0000001800dd7308 */ /* 0x000e620000002400 */
[----:B------:R-:W-:Y:S09]  /*d200*/  FMNMX.FTZ R2, R217, R2, !PT ;  /* 0x00000002d9027209 */ /* 0x000ff20007810000 */
[----:B------:R1:W-:Y:S02]  /*d210*/  MUFU.TANH R244, R33 ;  /* 0x0000002100f47308 */ /* 0x0003e40000002400 */
[----:B-1----:R-:W-:Y:S04]  /*d220*/  FMNMX.FTZ R2, R220, R2, !PT ;  /* 0x00000002dc027209 */ /* 0x002fe80007810000 */
[----:B------:R-:W-:Y:S04]  /*d230*/  FMNMX.FTZ R2, R222, R2, !PT ;  /* 0x00000002de027209 */ /* 0x000fe80007810000 */
[----:B------:R-:W1:Y:S01]  /*d240*/  MUFU.TANH R223, R25 ;  /* 0x0000001900df7308 */ /* 0x000e620000002400 */
[----:B------:R-:W-:Y:S09]  /*d250*/  FMNMX.FTZ R0, R221, R0, !PT ;  /* 0x00000000dd007209 */ /* 0x000ff20007810000 */
[----:B------:R-:W1:Y:S01]  /*d260*/  MUFU.TANH R21, R26 ;  /* 0x0000001a00157308 */ /* 0x000e620000002400 */
[----:B------:R-:W-:Y:S09]  /*d270*/  MOV R33, R246 ;  /* 0x000000f600217202 */ /* 0x000ff20000000f00 */
[----:B------:R-:W-:Y:S01]  /*d280*/  MUFU.TANH R252, R35 ;  /* 0x0000002300fc7308 */ /* 0x000fe20000002400 */
[----:B-1----:R-:W-:Y:S04]  /*d290*/  FMNMX.FTZ R0, R223, R0, !PT ;  /* 0x00000000df007209 */ /* 0x002fe80007810000 */
[----:B------:R-:W-:Y:S05]  /*d2a0*/  FMNMX.FTZ R0, R33, R0, !PT ;  /* 0x0000000021007209 */ /* 0x000fea0007810000 */
[----:B------:R1:W-:Y:S01]  /*d2b0*/  MUFU.TANH R35, R48 ;  /* 0x0000003000237308 */ /* 0x0003e20000002400 */
[----:B------:R-:W-:Y:S09]  /*d2c0*/  FMNMX.FTZ R2, R21, R2, !PT ;  /* 0x0000000215027209 */ /* 0x000ff20007810000 */
[----:B------:R-:W1:Y:S10]  /*d2d0*/  MUFU.TANH R16, R29 ;  /* 0x0000001d00107308 */ /* 0x000e740000002400 */
[----:B------:R-:W1:Y:S02]  /*d2e0*/  MUFU.TANH R247, R30 ;  /* 0x0000001e00f77308 */ /* 0x000e640000002400 */
[----:B-1----:R-:W-:Y:S04]  /*d2f0*/  MOV R48, R231 ;  /* 0x000000e700307202 */ /* 0x002fe80000000f00 */
[----:B------:R-:W-:Y:S04]  /*d300*/  FMNMX.FTZ R2, R48, R2, !PT ;  /* 0x0000000230027209 */ /* 0x000fe80007810000 */
[----:B------:R1:W1:Y:S01]  /*d310*/  MUFU.TANH R17, R32 ;  /* 0x0000002000117308 */ /* 0x0002620000002400 */
[----:B------:R-:W-:Y:S09]  /*d320*/  FMNMX.FTZ R0, R16, R0, !PT ;  /* 0x0000000010007209 */ /* 0x000ff20007810000 */
[----:B------:R-:W1:Y:S10]  /*d330*/  MUFU.TANH R248, R31 ;  /* 0x0000001f00f87308 */ /* 0x000e740000002400 */
[----:B------:R1:W-:Y:S02]  /*d340*/  MUFU.TANH R13, R43 ;  /* 0x0000002b000d7308 */ /* 0x0003e40000002400 */
[----:B-1----:R-:W-:Y:S02]  /*d350*/  MOV R32, R247 ;  /* 0x000000f700207202 */ /* 0x002fe40000000f00 */
[----:B------:R-:W-:Y:S02]  /*d360*/  FMNMX.FTZ R0, R17, R0, !PT ;  /* 0x0000000011007209 */ /* 0x000fe40007810000 */
[----:B------:R-:W-:Y:S04]  /*d370*/  FMNMX.FTZ R2, R32, R2, !PT ;  /* 0x0000000220027209 */ /* 0x000fe80007810000 */
[----:B------:R1:W1:Y:S10]  /*d380*/  MUFU.TANH R250, R34 ;  /* 0x0000002200fa7308 */ /* 0x0002740000002400 */
[----:B------:R-:W1:Y:S01]  /*d390*/  MUFU.TANH R18, R36 ;  /* 0x0000002400127308 */ /* 0x000e620000002400 */
[----:B------:R-:W-:Y:S04]  /*d3a0*/  MOV R43, R244 ;  /* 0x000000f4002b7202 */ /* 0x000fe80000000f00 */
[----:B------:R-:W-:Y:S05]  /*d3b0*/  FMNMX.FTZ R0, R43, R0, !PT ;  /* 0x000000002b007209 */ /* 0x000fea0007810000 */
[----:B------:R-:W1:Y:S02]  /*d3c0*/  MUFU.TANH R245, R37 ;  /* 0x0000002500f57308 */ /* 0x000e640000002400 */
[----:B-1----:R-:W-:Y:S04]  /*d3d0*/  MOV R34, R248 ;  /* 0x000000f800227202 */ /* 0x002fe80000000f00 */
[----:B------:R-:W-:Y:S04]  /*d3e0*/  FMNMX.FTZ R2, R34, R2, !PT ;  /* 0x0000000222027209 */ /* 0x000fe80007810000 */
[----:B------:R1:W-:Y:S01]  /*d3f0*/  MUFU.TANH R14, R42 ;  /* 0x0000002a000e7308 */ /* 0x0003e20000002400 */
[----:B------:R-:W-:Y:S02]  /*d400*/  FMNMX.FTZ R2, R250, R2, !PT ;  /* 0x00000002fa027209 */ /* 0x000fe40007810000 */
[----:B------:R-:W-:Y:S02]  /*d410*/  FMNMX.FTZ R0, R18, R0, !PT ;  /* 0x0000000012007209 */ /* 0x000fe40007810000 */
[----:B------:R-:W-:Y:S05]  /*d420*/  FMNMX.FTZ R3, R252, R2, !PT ;  /* 0x00000002fc037209 */ /* 0x000fea0007810000 */
[----:B------:R-:W1:Y:S10]  /*d430*/  MUFU.TANH R19, R40 ;  /* 0x0000002800137308 */ /* 0x000e740000002400 */
[----:B------:R-:W1:Y:S02]  /*d440*/  MUFU.TANH R22, R38 ;  /* 0x0000002600167308 */ /* 0x000e640000002400 */
[----:B-1----:R-:W-:Y:S04]  /*d450*/  MOV R42, R245 ;  /* 0x000000f5002a7202 */ /* 0x002fe80000000f00 */
[----:B------:R-:W-:Y:S01]  /*d460*/  FMNMX.FTZ R2, R42, R0, !PT ;  /* 0x000000002a027209 */ /* 0x000fe20007810000 */
[----:B------:R-:W-:Y:S03]  /*d470*/  FMUL.FTZ R0, R51, c[0x0][0x320] ;  /* 0x0000c80033007a20 */ /* 0x000fe60000410000 */
[----:B------:R-:W1:Y:S01]  /*d480*/  MUFU.TANH R15, R41 ;  /* 0x00000029000f7308 */ /* 0x000e620000002400 */
[----:B------:R-:W-:Y:S02]  /*d490*/  MOV R51, R250 ;  /* 0x000000fa00337202 */ /* 0x000fe40000000f00 */
[----:B------:R-:W-:Y:S07]  /*d4a0*/  FMNMX.FTZ R2, R19, R2, !PT ;  /* 0x0000000213027209 */ /* 0x000fee0007810000 */
[----:B------:R1:W-:Y:S01]  /*d4b0*/  MUFU.TANH R104, R0 ;  /* 0x0000000000687308 */ /* 0x0003e20000002400 */
[----:B------:R-:W-:Y:S09]  /*d4c0*/  FMNMX.FTZ R3, R22, R3, !PT ;  /* 0x0000000316037209 */ /* 0x000ff20007810000 */
[----:B------:R-:W3:Y:S10]  /*d4d0*/  MUFU.TANH R20, R39 ;  /* 0x0000002700147308 */ /* 0x000ef40000002400 */
[----:B------:R-:W4:Y:S01]  /*d4e0*/  MUFU.TANH R41, R44 ;  /* 0x0000002c00297308 */ /* 0x000f220000002400 */
[----:B-1----:R-:W-:Y:S09]  /*d4f0*/  FMNMX.FTZ R0, R15, R2, !PT ;  /* 0x000000020f007209 */ /* 0x002ff20007810000 */
[----:B------:R-:W1:Y:S01]  /*d500*/  MUFU.TANH R40, R45 ;  /* 0x0000002d00287308 */ /* 0x000e620000002400 */
[----:B---3--:R-:W-:Y:S04]  /*d510*/  FMNMX.FTZ R3, R20, R3, !PT ;  /* 0x0000000314037209 */ /* 0x008fe80007810000 */
[----:B------:R-:W-:Y:S05]  /*d520*/  FMNMX.FTZ R2, R14, R3, !PT ;  /* 0x000000030e027209 */ /* 0x000fea0007810000 */
[----:B------:R-:W3:Y:S01]  /*d530*/  MUFU.TANH R159, R46 ;  /* 0x0000002e009f7308 */ /* 0x000ee20000002400 */
[----:B------:R-:W-:Y:S02]  /*d540*/  FMNMX.FTZ R2, R13, R2, !PT ;  /* 0x000000020d027209 */ /* 0x000fe40007810000 */
[----:B----4-:R-:W-:Y:S02]  /*d550*/  FMNMX.FTZ R0, R41, R0, !PT ;  /* 0x0000000029007209 */ /* 0x010fe40007810000 */
[C---:B------:R-:W-:Y:S02]  /*d560*/  ISETP.GT.AND P0, PT, R98.reuse, R6, PT ;  /* 0x000000066200720c */ /* 0x040fe40003f04270 */
[----:B------:R-:W-:Y:S03]  /*d570*/  IADD3 R98, R98, -0x1, RZ ;  /* 0xffffffff62627810 */ /* 0x000fe60007ffe0ff */
[----:B------:R-:W4:Y:S02]  /*d580*/  MUFU.TANH R158, R49 ;  /* 0x00000031009e7308 */ /* 0x000f240000002400 */
[----:B------:R-:W-:Y:S01]  /*d590*/  STL [R1+0x8], R98 ;  /* 0x0000086201007387 */ /* 0x000fe20000100800 */
[----:B-1----:R-:W-:Y:S04]  /*d5a0*/  FMNMX.FTZ R0, R40, R0, !PT ;  /* 0x0000000028007209 */ /* 0x002fe80007810000 */
[----:B------:R-:W-:Y:S01]  /*d5b0*/  FMNMX.FTZ R101, R35, R0, !PT ;  /* 0x0000000023657209 */ /* 0x000fe20007810000 */
[----:B------:R-:W-:Y:S02]  /*d5c0*/  @P0 IMAD.WIDE.U32 R6, R98, c[0x0][0x1e0], RZ ;  /* 0x0000780062060a25 */ /* 0x000fe400078e00ff */
[----:B------:R-:W1:Y:S01]  /*d5d0*/  MUFU.TANH R244, R47 ;  /* 0x0000002f00f47308 */ /* 0x000e620000002400 */
[----:B---3--:R-:W-:Y:S09]  /*d5e0*/  FMNMX.FTZ R2, R159, R2, !PT ;  /* 0x000000029f027209 */ /* 0x008ff20007810000 */
[----:B------:R-:W3:Y:S01]  /*d5f0*/  MUFU.TANH R105, R50 ;  /* 0x0000003200697308 */ /* 0x000ee20000002400 */
[----:B----4-:R-:W-:Y:S02]  /*d600*/  FMNMX.FTZ R101, R158, R101, !PT ;  /* 0x000000659e657209 */ /* 0x010fe40007810000 */
[----:B------:R-:W-:Y:S03]  /*d610*/  MOV R49, R21 ;  /* 0x0000001500317202 */ /* 0x000fe60000000f00 */
[----:B------:R-:W4:Y:S01]  /*d620*/  SHFL.BFLY PT, R3, R101, 0x2, 0x1f ;  /* 0x0c401f0065037f89 */ /* 0x000f2200000e0000 */
[----:B-1----:R-:W-:Y:S04]  /*d630*/  FMNMX.FTZ R0, R244, R2, !PT ;  /* 0x00000002f4007209 */ /* 0x002fe80007810000 */
[----:B---3--:R-:W-:Y:S02]  /*d640*/  FMNMX.FTZ R0, R105, R0, !PT ;  /* 0x0000000069007209 */ /* 0x008fe40007810000 */
[----:B------:R-:W-:Y:S02]  /*d650*/  MOV R50, R17 ;  /* 0x0000001100327202 */ /* 0x000fe40000000f00 */
[----:B------:R-:W-:Y:S05]  /*d660*/  FMNMX.FTZ R0, R104, R0, !PT ;  /* 0x0000000068007209 */ /* 0x000fea0007810000 */
[----:B------:R-:W1:Y:S01]  /*d670*/  SHFL.BFLY PT, R2, R0, 0x2, 0x1f ;  /* 0x0c401f0000027f89 */ /* 0x000e6200000e0000 */
[----:B----4-:R-:W-:Y:S07]  /*d680*/  FMNMX.FTZ R101, R101, R3, !PT ;  /* 0x0000000365657209 */ /* 0x010fee0007810000 */
[----:B------:R-:W3:Y:S01]  /*d690*/  SHFL.BFLY PT, R4, R101, 0x1, 0x1f ;  /* 0x0c201f0065047f89 */ /* 0x000ee200000e0000 */
[----:B-1----:R-:W-:Y:S07]  /*d6a0*/  FMNMX.FTZ R0, R0, R2, !PT ;  /* 0x0000000200007209 */ /* 0x002fee0007810000 */
[----:B------:R-:W1:Y:S01]  /*d6b0*/  SHFL.BFLY PT, R3, R0, 0x1, 0x1f ;  /* 0x0c201f0000037f89 */ /* 0x000e6200000e0000 */
[----:B---3--:R-:W-:Y:S05]  /*d6c0*/  FMNMX.FTZ R101, R101, R4, !PT ;  /* 0x0000000465657209 */ /* 0x008fea0007810000 */
[----:B------:R-:W-:Y:S01]  /*d6d0*/  FADD.FTZ R2, -R101, R102 ;  /* 0x0000006665027221 */ /* 0x000fe20000010100 */
[----:B------:R-:W-:Y:S02]  /*d6e0*/  MOV R102, R32 ;  /* 0x0000002000667202 */ /* 0x000fe40000000f00 */
[----:B-1----:R-:W-:Y:S01]  /*d6f0*/  FMNMX.FTZ R100, R0, R3, !PT ;  /* 0x0000000300647209 */ /* 0x002fe20007810000 */
[----:B------:R-:W-:Y:S01]  /*d700*/  FMUL.FTZ R0, R2, c[0x0][0x2d0] ;  /* 0x0000b40002007a20 */ /* 0x000fe20000410000 */
[----:B------:R-:W-:Y:S03]  /*d710*/  @P0 SHF.R.S32.HI R3, RZ, 0x1f, R98 ;  /* 0x0000001fff030819 */ /* 0x000fe60000011462 */
[----:B------:R1:W3:Y:S02]  /*d720*/  MUFU.EX2 R2, R0 ;  /* 0x0000000000027308 */ /* 0x0002e40000000800 */
[----:B------:R-:W-:Y:S04]  /*d730*/  @P0 IMAD R3, R3, c[0x0][0x1e0], RZ ;  /* 0x0000780003030a24 */ /* 0x000fe800078e02ff */
[----:B------:R-:W-:Y:S02]  /*d740*/  @P0 IMAD R3, R98, c[0x0][0x1e4], R3 ;  /* 0x0000790062030a24 */ /* 0x000fe400078e0203 */
[----:B------:R-:W3:Y:S03]  /*d750*/  LDL.LU R98, [R1+0xa4] ;  /* 0x0000a40001627983 */ /* 0x000ee60000300800 */
[----:B------:R-:W-:Y:S05]  /*d760*/  @P0 IADD3 R3, R7, R3, RZ ;  /* 0x0000000307030210 */ /* 0x000fea0007ffe0ff */
[----:B------:R-:W-:Y:S02]  /*d770*/  @P0 IMAD R3, R3, 0x60, RZ ;  /* 0x0000006003030824 */ /* 0x000fe400078e02ff */
[----:B-1----:R-:W-:Y:S02]  /*d780*/  FADD.FTZ R0, -R100, R103 ;  /* 0x0000006764007221 */ /* 0x002fe40000010100 */
[----:B------:R-:W-:Y:S02]  /*d790*/  FMUL.FTZ R103, R101, c[0x0][0x2d0] ;  /* 0x0000b40065677a20 */ /* 0x000fe40000410000 */
[----:B------:R-:W-:Y:S02]  /*d7a0*/  FMUL.FTZ R0, R0, c[0x0][0x2d0] ;  /* 0x0000b40000007a20 */ /* 0x000fe40000410000 */
[--C-:B------:R-:W-:Y:S01]  /*d7b0*/  FFMA.FTZ R4, R164, c[0x0][0x2d0], -R103.reuse ;  /* 0x0000b400a4047a23 */ /* 0x100fe20000010867 */
[----:B------:R-:W-:Y:S01]  /*d7c0*/  MOV R164, R22 ;  /* 0x0000001600a47202 */ /* 0x000fe20000000f00 */
[--C-:B------:R-:W-:Y:S01]  /*d7d0*/  FFMA.FTZ R7, R167, c[0x0][0x2d0], -R103.reuse ;  /* 0x0000b400a7077a23 */ /* 0x100fe20000010867 */
[----:B------:R-:W-:Y:S01]  /*d7e0*/  MOV R167, R14 ;  /* 0x0000000e00a77202 */ /* 0x000fe20000000f00 */
[----:B------:R1:W-:Y:S01]  /*d7f0*/  MUFU.EX2 R245, R4 ;  /* 0x0000000400f57308 */ /* 0x0003e20000000800 */
[----:B--2---:R-:W-:Y:S01]  /*d800*/  FFMA.FTZ R9, R166, c[0x0][0x2d0], -R103 ;  /* 0x0000b400a6097a23 */ /* 0x004fe20000010867 */
[----:B------:R-:W-:Y:S01]  /*d810*/  MOV R166, R13 ;  /* 0x0000000d00a67202 */ /* 0x000fe20000000f00 */
[C---:B---3--:R-:W-:Y:S02]  /*d820*/  FMUL.FTZ R17, R2.reuse, R121 ;  /* 0x0000007902117220 */ /* 0x048fe40000410000 */
[C---:B------:R-:W-:Y:S02]  /*d830*/  FMUL.FTZ R24, R2.reuse, R128 ;  /* 0x0000008002187220 */ /* 0x040fe40000410000 */
[C---:B------:R-:W-:Y:S01]  /*d840*/  FMUL.FTZ R25, R2.reuse, R129 ;  /* 0x0000008102197220 */ /* 0x040fe20000410000 */
[----:B------:R-:W-:Y:S01]  /*d850*/  MOV R129, R42 ;  /* 0x0000002a00817202 */ /* 0x000fe20000000f00 */
[C---:B------:R-:W-:Y:S01]  /*d860*/  FMUL.FTZ R32, R2.reuse, R136 ;  /* 0x0000008802207220 */ /* 0x040fe20000410000 */
[----:B------:R2:W-:Y:S01]  /*d870*/  MUFU.EX2 R247, R7 ;  /* 0x0000000700f77308 */ /* 0x0005e20000000800 */
[----:B------:R-:W-:Y:S01]  /*d880*/  MOV R136, R33 ;  /* 0x0000002100887202 */ /* 0x000fe20000000f00 */
[C---:B------:R-:W-:Y:S01]  /*d890*/  FMUL.FTZ R33, R2.reuse, R137 ;  /* 0x0000008902217220 */ /* 0x040fe20000410000 */
[----:B------:R-:W-:Y:S01]  /*d8a0*/  MOV R137, R43 ;  /* 0x0000002b00897202 */ /* 0x000fe20000000f00 */
[C---:B------:R-:W-:Y:S02]  /*d8b0*/  FMUL.FTZ R52, R2.reuse, R52 ;  /* 0x0000003402347220 */ /* 0x040fe40000410000 */
[C---:B------:R-:W-:Y:S02]  /*d8c0*/  FMUL.FTZ R53, R2.reuse, R53 ;  /* 0x0000003502357220 */ /* 0x040fe40000410000 */
[C---:B------:R-:W-:Y:S02]  /*d8d0*/  FMUL.FTZ R56, R2.reuse, R56 ;  /* 0x0000003802387220 */ /* 0x040fe40000410000 */
[----:B------:R-:W3:Y:S01]  /*d8e0*/  MUFU.EX2 R0, R0 ;  /* 0x0000000000007308 */ /* 0x000ee20000000800 */
[C---:B------:R-:W-:Y:S02]  /*d8f0*/  FMUL.FTZ R57, R2.reuse, R57 ;  /* 0x0000003902397220 */ /* 0x040fe40000410000 */
[C---:B------:R-:W-:Y:S01]  /*d900*/  FMUL.FTZ R60, R2.reuse, R60 ;  /* 0x0000003c023c7220 */ /* 0x040fe20000410000 */
[----:B-1----:R-:W-:Y:S01]  /*d910*/  @P0 MOV R4, R8 ;  /* 0x0000000800040202 */ /* 0x002fe20000000f00 */
[C---:B------:R-:W-:Y:S02]  /*d920*/  FMUL.FTZ R61, R2.reuse, R61 ;  /* 0x0000003d023d7220 */ /* 0x040fe40000410000 */
[----:B------:R-:W-:Y:S02]  /*d930*/  FMUL.FTZ R64, R2, R64 ;  /* 0x0000004002407220 */ /* 0x000fe40000410000 */
[----:B------:R-:W-:Y:S04]  /*d940*/  @P0 IMAD.WIDE.U32 R4, R6, 0x60, R4 ;  /* 0x0000006006040825 */ /* 0x000fe800078e0004 */
[C---:B------:R-:W-:Y:S01]  /*d950*/  FMUL.FTZ R65, R2.reuse, R65 ;  /* 0x0000004102417220 */ /* 0x040fe20000410000 */
[----:B------:R-:W-:Y:S01]  /*d960*/  @P0 IADD3 R6, R5, R3, RZ ;  /* 0x0000000305060210 */ /* 0x000fe20007ffe0ff */
[--C-:B------:R-:W-:Y:S01]  /*d970*/  FFMA.FTZ R5, R165, c[0x0][0x2d0], -R103.reuse ;  /* 0x0000b400a5057a23 */ /* 0x100fe20000010867 */
[----:B--2---:R-:W-:Y:S01]  /*d980*/  @P0 MOV R7, c[0x0][0x1e0] ;  /* 0x0000780000070a02 */ /* 0x004fe20000000f00 */
[----:B------:R-:W-:Y:S01]  /*d990*/  FMUL.FTZ R68, R2, R68 ;  /* 0x0000004402447220 */ /* 0x000fe20000410000 */
[----:B------:R-:W-:Y:S01]  /*d9a0*/  @P0 SHF.L.U32 R3, R4, 0x1, RZ ;  /* 0x0000000104030819 */ /* 0x000fe200000006ff */
[----:B------:R1:W-:Y:S01]  /*d9b0*/  MUFU.EX2 R231, R5 ;  /* 0x0000000500e77308 */ /* 0x0003e20000000800 */
[----:B------:R-:W-:Y:S01]  /*d9c0*/  @P0 SHF.L.U64.HI R12, R7, R251, c[0x0][0x1e4] ;  /* 0x00007900070c0619 */ /* 0x000fe200000102fb */
[----:B------:R-:W-:Y:S01]  /*d9d0*/  FMUL.FTZ R69, R2, R69 ;  /* 0x0000004502457220 */ /* 0x000fe20000410000 */
[----:B------:R-:W-:Y:S01]  /*d9e0*/  @P0 SHF.L.U64.HI R6, R4, 0x1, R6 ;  /* 0x0000000104060819 */ /* 0x000fe20000010206 */
[----:B------:R-:W-:Y:S01]  /*d9f0*/  FMUL.FTZ R72, R2, R72 ;  /* 0x0000004802487220 */ /* 0x000fe20000410000 */
[C---:B------:R-:W-:Y:S01]  /*da00*/  @P0 IADD3 R4, P6, R3.reuse, c[0x0][0x1c8], RZ ;  /* 0x0000720003040a10 */ /* 0x040fe20007fde0ff */
[C---:B---3--:R-:W-:Y:S01]  /*da10*/  FMUL.FTZ R26, R0.reuse, R130 ;  /* 0x00000082001a7220 */ /* 0x048fe20000410000 */
[----:B------:R-:W-:Y:S01]  /*da20*/  @P0 IADD3 R10, P5, R3, 0x80, RZ ;  /* 0x00000080030a0810 */ /* 0x000fe20007fbe0ff */
[----:B------:R-:W-:Y:S01]  /*da30*/  FMUL.FTZ R27, R0, R131 ;  /* 0x00000083001b7220 */ /* 0x000fe20000410000 */
[----:B------:R-:W-:Y:S01]  /*da40*/  @P0 SHF.L.U32 R7, R7, 0x6, RZ ;  /* 0x0000000607070819 */ /* 0x000fe200000006ff */
[----:B------:R2:W-:Y:S01]  /*da50*/  MUFU.EX2 R251, R9 ;  /* 0x0000000900fb7308 */ /* 0x0005e20000000800 */
[----:B------:R-:W-:Y:S01]  /*da60*/  @P0 IADD3 R10, P1, R10, c[0x0][0x1c8], RZ ;  /* 0x000072000a0a0a10 */ /* 0x000fe20007f3e0ff */
[C---:B------:R-:W-:Y:S01]  /*da70*/  FMUL.FTZ R42, R0.reuse, R146 ;  /* 0x00000092002a7220 */ /* 0x040fe20000410000 */
[----:B------:R-:W-:Y:S01]  /*da80*/  MOV R165, R20 ;  /* 0x0000001400a57202 */ /* 0x000fe20000000f00 */
[C---:B------:R-:W-:Y:S01]  /*da90*/  FMUL.FTZ R43, R0.reuse, R147 ;  /* 0x00000093002b7220 */ /* 0x040fe20000410000 */
[--C-:B------:R-:W-:Y:S01]  /*daa0*/  @P0 IADD3.X R11, RZ, c[0x0][0x1cc], R6.reuse, P1, P5 ;  /* 0x00007300ff0b0a10 */ /* 0x100fe20000fea406 */
[----:B------:R-:W-:Y:S01]  /*dab0*/  FMUL.FTZ R54, R0, R54 ;  /* 0x0000003600367220 */ /* 0x000fe20000410000 */
[----:B------:R-:W-:Y:S01]  /*dac0*/  MOV R146, R102 ;  /* 0x0000006600927202 */ /* 0x000fe20000000f00 */
[----:B------:R-:W-:Y:S01]  /*dad0*/  FFMA.FTZ R102, R106, c[0x0][0x2d0], -R103 ;  /* 0x0000b4006a667a23 */ /* 0x000fe20000010867 */
[----:B------:R-:W-:Y:S01]  /*dae0*/  MOV R147, R48 ;  /* 0x0000003000937202 */ /* 0x000fe20000000f00 */
[C---:B------:R-:W-:Y:S01]  /*daf0*/  FMUL.FTZ R48, R2.reuse, R152 ;  /* 0x0000009802307220 */ /* 0x040fe20000410000 */
[----:B------:R-:W-:Y:S01]  /*db00*/  MOV R152, R49 ;  /* 0x0000003100987202 */ /* 0x000fe20000000f00 */
[----:B------:R-:W-:Y:S01]  /*db10*/  FMUL.FTZ R49, R2, R153 ;  /* 0x0000009902317220 */ /* 0x000fe20000410000 */
[----:B-1----:R-:W-:Y:S01]  /*db20*/  @P0 IADD3.X R5, R6, c[0x0][0x1cc], RZ, P6, !PT ;  /* 0x0000730006050a10 */ /* 0x002fe200037fe4ff */
[C---:B------:R-:W-:Y:S01]  /*db30*/  FMUL.FTZ R55, R0.reuse, R55 ;  /* 0x0000003700377220 */ /* 0x040fe20000410000 */
[----:B------:R-:W-:Y:S01]  /*db40*/  @P0 IADD3 R3, P6, R3, 0x100, RZ ;  /* 0x0000010003030810 */ /* 0x000fe20007fde0ff */
[----:B------:R-:W-:Y:S02]  /*db50*/  FMUL.FTZ R58, R0, R58 ;  /* 0x0000003a003a7220 */ /* 0x000fe40000410000 */
[----:B------:R1:W-:Y:S01]  /*db60*/  @P0 LDGSTS.E.BYPASS.LTC128B.128 [R99+0xc100], [R4.64], !P4 ;  /* 0x0c10000004630fae */ /* 0x0003e2000e101d48 */
[----:B------:R-:W-:Y:S01]  /*db70*/  @P0 IADD3 R8, P5, R3, c[0x0][0x1c8], RZ ;  /* 0x0000720003080a10 */ /* 0x000fe20007fbe0ff */
[----:B------:R-:W-:Y:S02]  /*db80*/  FMUL.FTZ R3, R100, c[0x0][0x2d0] ;  /* 0x0000b40064037a20 */ /* 0x000fe40000410000 */
[----:B------:R-:W-:Y:S02]  /*db90*/  FMUL.FTZ R59, R0, R59 ;  /* 0x0000003b003b7220 */ /* 0x000fe40000410000 */
[--C-:B--2---:R-:W-:Y:S01]  /*dba0*/  FFMA.FTZ R9, R210, c[0x0][0x2d0], -R3.reuse ;  /* 0x0000b400d2097a23 */ /* 0x104fe20000010803 */
[----:B------:R-:W-:Y:S01]  /*dbb0*/  MOV R210, R19 ;  /* 0x0000001300d27202 */ /* 0x000fe20000000f00 */
[----:B------:R2:W-:Y:S01]  /*dbc0*/  @P0 LDGSTS.E.BYPASS.LTC128B.128 [R99+0xf100], [R10.64], !P3 ;  /* 0x0f1000000a630fae */ /* 0x0005e2000d901d48 */
[C---:B------:R-:W-:Y:S01]  /*dbd0*/  FMUL.FTZ R19, R0.reuse, R123 ;  /* 0x0000007b00137220 */ /* 0x040fe20000410000 */
[----:B------:R3:W-:Y:S01]  /*dbe0*/  MUFU.EX2 R246, R9 ;  /* 0x0000000900f67308 */ /* 0x0007e20000000800 */
[----:B------:R-:W-:Y:S01]  /*dbf0*/  MOV R128, R210 ;  /* 0x000000d200807202 */ /* 0x000fe20000000f00 */
[----:B------:R-:W-:Y:S01]  /*dc00*/  FMUL.FTZ R62, R0, R62 ;  /* 0x0000003e003e7220 */ /* 0x000fe20000410000 */
[----:B------:R-:W-:Y:S01]  /*dc10*/  MOV R210, R41 ;  /* 0x0000002900d27202 */ /* 0x000fe20000000f00 */
[----:B------:R-:W-:Y:S02]  /*dc20*/  FMUL.FTZ R41, R2, R145 ;  /* 0x0000009102297220 */ /* 0x000fe40000410000 */
[C---:B------:R-:W-:Y:S02]  /*dc30*/  FMUL.FTZ R63, R0.reuse, R63 ;  /* 0x0000003f003f7220 */ /* 0x040fe40000410000 */
[C---:B------:R-:W-:Y:S02]  /*dc40*/  FMUL.FTZ R66, R0.reuse, R66 ;  /* 0x0000004200427220 */ /* 0x040fe40000410000 */
[C---:B------:R-:W-:Y:S02]  /*dc50*/  FMUL.FTZ R67, R0.reuse, R67 ;  /* 0x0000004300437220 */ /* 0x040fe40000410000 */
[C---:B------:R-:W-:Y:S02]  /*dc60*/  FMUL.FTZ R70, R0.reuse, R70 ;  /* 0x0000004600467220 */ /* 0x040fe40000410000 */
[----:B------:R-:W-:Y:S02]  /*dc70*/  FMUL.FTZ R71, R0, R71 ;  /* 0x0000004700477220 */ /* 0x000fe40000410000 */
[----:B------:R-:W-:Y:S01]  /*dc80*/  FMUL.FTZ R73, R2, R73 ;  /* 0x0000004902497220 */ /* 0x000fe20000410000 */
[----:B-1----:R-:W-:Y:S01]  /*dc90*/  @P0 IADD3 R4, P1, R4, R7, RZ ;  /* 0x0000000704040210 */ /* 0x002fe20007f3e0ff */
[C---:B------:R-:W-:Y:S02]  /*dca0*/  FMUL.FTZ R74, R0.reuse, R74 ;  /* 0x0000004a004a7220 */ /* 0x040fe40000410000 */
[----:B------:R-:W-:Y:S01]  /*dcb0*/  FMUL.FTZ R75, R0, R75 ;  /* 0x0000004b004b7220 */ /* 0x000fe20000410000 */
[----:B------:R-:W-:Y:S01]  /*dcc0*/  @P0 IADD3.X R5, R5, R12, RZ, P1, !PT ;  /* 0x0000000c05050210 */ /* 0x000fe20000ffe4ff */
[----:B------:R-:W-:Y:S01]  /*dcd0*/  FMUL.FTZ R76, R2, R76 ;  /* 0x0000004c024c7220 */ /* 0x000fe20000410000 */
[----:B---3--:R-:W-:Y:S01]  /*dce0*/  @P0 IADD3.X R9, RZ, c[0x0][0x1cc], R6, P5, P6 ;  /* 0x00007300ff090a10 */ /* 0x008fe20002fec406 */
[--C-:B--2---:R-:W-:Y:S01]  /*dcf0*/  FFMA.FTZ R10, R211, c[0x0][0x2d0], -R3.reuse ;  /* 0x0000b400d30a7a23 */ /* 0x104fe20000010803 */
[----:B------:R-:W-:Y:S01]  /*dd00*/  @P0 IADD3 R6, P5, R7, R4, RZ ;  /* 0x0000000407060210 */ /* 0x000fe20007fbe0ff */
[----:B------:R-:W-:Y:S01]  /*dd10*/  FMUL.FTZ R11, R0, R115 ;  /* 0x00000073000b7220 */ /* 0x000fe20000410000 */
[----:B------:R-:W-:Y:S01]  /*dd20*/  MOV R211, R15 ;  /* 0x0000000f00d37202 */ /* 0x000fe20000000f00 */
[----:B------:R1:W-:Y:S01]  /*dd30*/  @P0 LDGSTS.E.BYPASS.LTC128B.128 [R99+0x12100], [R8.64], !P2 ;  /* 0x1210000008630fae */ /* 0x0003e2000d101d48 */
[----:B------:R-:W-:Y:S01]  /*dd40*/  @P0 IADD3.X R7, R12, R5, RZ, P5, !PT ;  /* 0x000000050c070210 */ /* 0x000fe20002ffe4ff */
[----:B------:R2:W3:Y:S01]  /*dd50*/  MUFU.EX2 R248, R10 ;  /* 0x0000000a00f87308 */ /* 0x0004e20000000800 */
[----:B------:R-:W-:Y:S02]  /*dd60*/  FMUL.FTZ R77, R2, R77 ;  /* 0x0000004d024d7220 */ /* 0x000fe40000410000 */
[C---:B------:R-:W-:Y:S02]  /*dd70*/  FMUL.FTZ R78, R0.reuse, R78 ;  /* 0x0000004e004e7220 */ /* 0x040fe40000410000 */
[----:B------:R-:W-:Y:S01]  /*dd80*/  FMUL.FTZ R79, R0, R79 ;  /* 0x0000004f004f7220 */ /* 0x000fe20000410000 */
[----:B------:R3:W-:Y:S01]  /*dd90*/  @P0 LDGSTS.E.BYPASS.LTC128B.128 [R99+0xd100], [R4.64], !P4 ;  /* 0x0d10000004630fae */ /* 0x0007e2000e101d48 */
        /* <DEDUP_REMOVED lines=9> */
[----:B------:R3:W-:Y:S01]  /*de30*/  @P0 LDGSTS.E.BYPASS.LTC128B.128 [R99+0x13100], [R4.64+0x100], !P2 ;  /* 0x1310010004630fae */ /* 0x0007e2000d101d48 */
[C---:B------:R-:W-:Y:S02]  /*de40*/  FMUL.FTZ R88, R2.reuse, R88 ;  /* 0x0000005802587220 */ /* 0x040fe40000410000 */
[C---:B-1----:R-:W-:Y:S02]  /*de50*/  FMUL.FTZ R8, R2.reuse, R112 ;  /* 0x0000007002087220 */ /* 0x042fe40000410000 */
[----:B------:R-:W-:Y:S02]  /*de60*/  FMUL.FTZ R9, R2, R113 ;  /* 0x0000007102097220 */ /* 0x000fe40000410000 */
[----:B--2---:R-:W-:Y:S01]  /*de70*/  FMUL.FTZ R10, R0, R114 ;  /* 0x00000072000a7220 */ /* 0x004fe20000410000 */
[----:B------:R1:W-:Y:S01]  /*de80*/  @P0 LDGSTS.E.BYPASS.LTC128B.128 [R99+0xe100], [R6.64], !P4 ;  /* 0x0e10000006630fae */ /* 0x0003e2000e101d48 */
[----:B------:R-:W-:Y:S02]  /*de90*/  FMUL.FTZ R89, R2, R89 ;  /* 0x0000005902597220 */ /* 0x000fe40000410000 */
[C---:B------:R-:W-:Y:S02]  /*dea0*/  FMUL.FTZ R90, R0.reuse, R90 ;  /* 0x0000005a005a7220 */ /* 0x040fe40000410000 */
[----:B------:R-:W-:Y:S02]  /*deb0*/  FMUL.FTZ R91, R0, R91 ;  /* 0x0000005b005b7220 */ /* 0x000fe40000410000 */
[C---:B------:R-:W-:Y:S01]  /*dec0*/  FMUL.FTZ R92, R2.reuse, R92 ;  /* 0x0000005c025c7220 */ /* 0x040fe20000410000 */
[----:B------:R1:W-:Y:S01]  /*ded0*/  @P0 LDGSTS.E.BYPASS.LTC128B.128 [R99+0x11100], [R6.64+0x80], !P3 ;  /* 0x1110008006630fae */ /* 0x0003e2000d901d48 */
[----:B------:R-:W-:Y:S02]  /*dee0*/  FMUL.FTZ R93, R2, R93 ;  /* 0x0000005d025d7220 */ /* 0x000fe40000410000 */
[C---:B------:R-:W-:Y:S02]  /*def0*/  FMUL.FTZ R94, R0.reuse, R94 ;  /* 0x0000005e005e7220 */ /* 0x040fe40000410000 */
[----:B------:R-:W-:Y:S02]  /*df00*/  FMUL.FTZ R95, R0, R95 ;  /* 0x0000005f005f7220 */ /* 0x000fe40000410000 */
[C---:B------:R-:W-:Y:S01]  /*df10*/  FMUL.FTZ R96, R2.reuse, R96 ;  /* 0x0000006002607220 */ /* 0x040fe20000410000 */
[----:B------:R1:W-:Y:S01]  /*df20*/  @P0 LDGSTS.E.BYPASS.LTC128B.128 [R99+0x14100], [R6.64+0x100], !P2 ;  /* 0x1410010006630fae */ /* 0x0003e2000d101d48 */
[----:B------:R-:W-:Y:S02]  /*df30*/  FMUL.FTZ R97, R2, R97 ;  /* 0x0000006102617220 */ /* 0x000fe40000410000 */
[--C-:B---3--:R-:W-:Y:S01]  /*df40*/  FFMA.FTZ R4, R208, c[0x0][0x2d0], -R3.reuse ;  /* 0x0000b400d0047a23 */ /* 0x108fe20000010803 */
[----:B------:R-:W-:Y:S01]  /*df50*/  MOV R208, R252 ;  /* 0x000000fc00d07202 */ /* 0x000fe20000000f00 */
[----:B------:R-:W-:Y:S01]  /*df60*/  FMUL.FTZ R5, R2, R109 ;  /* 0x0000006d02057220 */ /* 0x000fe20000410000 */
[----:B------:R-:W-:Y:S01]  /*df70*/  F2FP.BF16.PACK_AB R109, R248, R246 ;  /* 0x000000f6f86d723e */ /* 0x000fe200000010ff */
[----:B------:R2:W-:Y:S01]  /*df80*/  MUFU.EX2 R252, R4 ;  /* 0x0000000400fc7308 */ /* 0x0005e20000000800 */
[----:B------:R-:W3:Y:S01]  /*df90*/  LDSM.16.MT88.4 R12, [R224] ;  /* 0x00000000e00c783b */ /* 0x000ee20000004200 */
[----:B------:R-:W-:Y:S02]  /*dfa0*/  MOV R131, R208 ;  /* 0x000000d000837202 */ /* 0x000fe40000000f00 */
[----:B------:R-:W-:Y:S02]  /*dfb0*/  MOV R208, R165 ;  /* 0x000000a500d07202 */ /* 0x000fe40000000f00 */
[----:B------:R-:W-:Y:S01]  /*dfc0*/  MOV R165, R40 ;  /* 0x0000002800a57202 */ /* 0x000fe20000000f00 */
[----:B------:R-:W-:Y:S02]  /*dfd0*/  FMUL.FTZ R40, R2, R144 ;  /* 0x0000009002287220 */ /* 0x000fe40000410000 */
[----:B------:R-:W3:Y:S08]  /*dfe0*/  LDSM.16.MT88.4 R20, [R228] ;  /* 0x00000000e414783b */ /* 0x000ef00000004200 */
[----:B------:R-:W3:Y:S01]  /*dff0*/  LDSM.16.MT88.4 R28, [R227] ;  /* 0x00000000e31c783b */ /* 0x000ee20000004200 */
[C---:B-1----:R-:W-:Y:S01]  /*e000*/  FMUL.FTZ R6, R0.reuse, R110 ;  /* 0x0000006e00067220 */ /* 0x042fe20000410000 */
[----:B------:R-:W-:Y:S01]  /*e010*/  F2FP.BF16.PACK_AB R110, R251, R231 ;  /* 0x000000e7fb6e723e */ /* 0x000fe200000010ff */
[C---:B------:R-:W-:Y:S02]  /*e020*/  FMUL.FTZ R7, R0.reuse, R111 ;  /* 0x0000006f00077220 */ /* 0x040fe40000410000 */
[----:B--2---:R-:W-:Y:S01]  /*e030*/  FFMA.FTZ R4, R209, c[0x0][0x2d0], -R3 ;  /* 0x0000b400d1047a23 */ /* 0x004fe20000010803 */
[----:B------:R-:W-:Y:S01]  /*e040*/  MOV R209, R18 ;  /* 0x0000001200d17202 */ /* 0x000fe20000000f00 */
[C---:B------:R-:W-:Y:S01]  /*e050*/  FMUL.FTZ R18, R0.reuse, R122 ;  /* 0x0000007a00127220 */ /* 0x040fe20000410000 */
[----:B------:R-:W1:Y:S01]  /*e060*/  LDSM.16.MT88.4 R36, [R249] ;  /* 0x00000000f924783b */ /* 0x000e620000004200 */
[----:B------:R-:W2:Y:S01]  /*e070*/  MUFU.EX2 R250, R4 ;  /* 0x0000000400fa7308 */ /* 0x000ea20000000800 */
[----:B------:R-:W-:Y:S02]  /*e080*/  MOV R130, R209 ;  /* 0x000000d100827202 */ /* 0x000fe40000000f00 */
[----:B------:R-:W-:Y:S02]  /*e090*/  MOV R209, R164 ;  /* 0x000000a400d17202 */ /* 0x000fe40000000f00 */
[----:B------:R-:W-:Y:S01]  /*e0a0*/  MOV R164, R35 ;  /* 0x0000002300a47202 */ /* 0x000fe20000000f00 */
[C---:B------:R-:W-:Y:S01]  /*e0b0*/  FMUL.FTZ R35, R0.reuse, R139 ;  /* 0x0000008b00237220 */ /* 0x040fe20000410000 */
[----:B------:R-:W1:Y:S01]  /*e0c0*/  LDSM.16.MT88.4 R44, [R224+0x3000] ;  /* 0x00300000e02c783b */ /* 0x000e620000004200 */
[----:B------:R-:W-:Y:S01]  /*e0d0*/  MOV R139, R50 ;  /* 0x00000032008b7202 */ /* 0x000fe20000000f00 */
[----:B------:R-:W-:Y:S06]  /*e0e0*/  FMUL.FTZ R50, R0, R154 ;  /* 0x0000009a00327220 */ /* 0x000fec0000410000 */
[----:B------:R-:W4:Y:S04]  /*e0f0*/  LDL.LU R99, [R1+0xa0] ;  /* 0x0000a00001637983 */ /* 0x000f280000300800 */
[----:B------:R-:W1:Y:S01]  /*e100*/  LDSM.16.MT88.4 R112, [R228+0x3000] ;  /* 0x00300000e470783b */ /* 0x000e620000004200 */
[----:B--2---:R-:W-:Y:S01]  /*e110*/  F2FP.BF16.PACK_AB R111, R250, R252 ;  /* 0x000000fcfa6f723e */ /* 0x004fe200000010ff */
[C---:B------:R-:W-:Y:S01]  /*e120*/  FMUL.FTZ R4, R2.reuse, R108 ;  /* 0x0000006c02047220 */ /* 0x040fe20000410000 */
[----:B------:R-:W-:Y:S05]  /*e130*/  F2FP.BF16.PACK_AB R108, R247, R245 ;  /* 0x000000f5f76c723e */ /* 0x000fea00000010ff */
[----:B------:R-:W2:Y:S04]  /*e140*/  LDL.LU R106, [R1+0x18] ;  /* 0x00001800016a7983 */ /* 0x000ea80000300800 */
[----:B------:R-:W0:Y:S01]  /*e150*/  LDGDEPBAR ;  /* 0x00000000000079af */ /* 0x000e220000000000 */
[C---:B---3--:R-:W-:Y:S07]  /*e160*/  HMMA.16816.F32.BF16 R4, R108.reuse, R12, R4 ;  /* 0x0000000c6c04723c */ /* 0x048fee0000041804 */
[C---:B------:R-:W-:Y:S01]  /*e170*/  FMUL.FTZ R13, R2.reuse, R117 ;  /* 0x00000075020d7220 */ /* 0x040fe20000410000 */
[C---:B------:R-:W-:Y:S04]  /*e180*/  HMMA.16816.F32.BF16 R8, R108.reuse, R14, R8 ;  /* 0x0000000e6c08723c */ /* 0x040fe80000041808 */
[C---:B------:R-:W-:Y:S01]  /*e190*/  FMUL.FTZ R12, R2.reuse, R116 ;  /* 0x00000074020c7220 */ /* 0x040fe20000410000 */
[----:B------:R-:W-:Y:S01]  /*e1a0*/  MOV R116, R16 ;  /* 0x0000001000747202 */ /* 0x000fe20000000f00 */
[----:B------:R-:W-:Y:S02]  /*e1b0*/  FMUL.FTZ R16, R2, R120 ;  /* 0x0000007802107220 */ /* 0x000fe40000410000 */
[C---:B------:R-:W-:Y:S01]  /*e1c0*/  FMUL.FTZ R14, R0.reuse, R118 ;  /* 0x00000076000e7220 */ /* 0x040fe20000410000 */
[----:B------:R-:W-:Y:S03]  /*e1d0*/  LDSM.16.MT88.4 R120, [R230+0x3000] ;  /* 0x00300000e678783b */ /* 0x000fe60000004200 */
[----:B------:R-:W-:Y:S07]  /*e1e0*/  FMUL.FTZ R15, R0, R119 ;  /* 0x00000077000f7220 */ /* 0x000fee0000410000 */
[C---:B------:R-:W-:Y:S07]  /*e1f0*/  HMMA.16816.F32.BF16 R12, R108.reuse, R20, R12 ;  /* 0x000000146c0c723c */ /* 0x040fee000004180c */
[C---:B------:R-:W-:Y:S01]  /*e200*/  FMUL.FTZ R20, R2.reuse, R124 ;  /* 0x0000007c02147220 */ /* 0x040fe20000410000 */
[C---:B------:R-:W-:Y:S04]  /*e210*/  HMMA.16816.F32.BF16 R16, R108.reuse, R22, R16 ;  /* 0x000000166c10723c */ /* 0x040fe80000041810 */
[----:B------:R-:W-:Y:S03]  /*e220*/  FMUL.FTZ R21, R2, R125 ;  /* 0x0000007d02157220 */ /* 0x000fe60000410000 */
[C---:B------:R-:W-:Y:S02]  /*e230*/  FMUL.FTZ R22, R0.reuse, R126 ;  /* 0x0000007e00167220 */ /* 0x040fe40000410000 */
[C---:B------:R-:W-:Y:S02]  /*e240*/  FMUL.FTZ R23, R0.reuse, R127 ;  /* 0x0000007f00177220 */ /* 0x040fe40000410000 */
[----:B------:R-:W-:Y:S05]  /*e250*/  LDSM.16.MT88.4 R124, [R227+0x800] ;  /* 0x00080000e37c783b */ /* 0x000fea0000004200 */
[C---:B------:R-:W-:Y:S03]  /*e260*/  HMMA.16816.F32.BF16 R20, R108.reuse, R28, R20 ;  /* 0x0000001c6c14723c */ /* 0x040fe60000041814 */
[----:B------:R-:W-:Y:S04]  /*e270*/  FMUL.FTZ R98, R0, R98 ;  /* 0x0000006200627220 */ /* 0x000fe80000410000 */
[C---:B------:R-:W-:Y:S01]  /*e280*/  FMUL.FTZ R28, R2.reuse, R132 ;  /* 0x00000084021c7220 */ /* 0x040fe20000410000 */
[C---:B------:R-:W-:Y:S04]  /*e290*/  HMMA.16816.F32.BF16 R24, R108.reuse, R30, R24 ;  /* 0x0000001e6c18723c */ /* 0x040fe80000041818 */
[----:B------:R-:W-:Y:S01]  /*e2a0*/  FMUL.FTZ R29, R2, R133 ;  /* 0x00000085021d7220 */ /* 0x000fe20000410000 */
[----:B------:R-:W-:Y:S02]  /*e2b0*/  MOV R132, R221 ;  /* 0x000000dd00847202 */ /* 0x000fe40000000f00 */
[C---:B------:R-:W-:Y:S01]  /*e2c0*/  FMUL.FTZ R30, R0.reuse, R134 ;  /* 0x00000086001e7220 */ /* 0x040fe20000410000 */
[----:B------:R-:W-:Y:S01]  /*e2d0*/  MOV R134, R51 ;  /* 0x0000003300867202 */ /* 0x000fe20000000f00 */
[C---:B------:R-:W-:Y:S03]  /*e2e0*/  FMUL.FTZ R31, R0.reuse, R135 ;  /* 0x00000087001f7220 */ /* 0x040fe60000410000 */
[----:B------:R-:W-:Y:S01]  /*e2f0*/  MOV R51, R34 ;  /* 0x0000002200337202 */ /* 0x000fe20000000f00 */
[C---:B------:R-:W-:Y:S01]  /*e300*/  FMUL.FTZ R34, R0.reuse, R138 ;  /* 0x0000008a00227220 */ /* 0x040fe20000410000 */
[----:B------:R-:W-:Y:S02]  /*e310*/  MOV R138, R116 ;  /* 0x00000074008a7202 */ /* 0x000fe40000000f00 */
[C---:B-1----:R-:W-:Y:S01]  /*e320*/  HMMA.16816.F32.BF16 R28, R108.reuse, R36, R28 ;  /* 0x000000246c1c723c */ /* 0x042fe2000004181c */
[----:B------:R-:W1:Y:S02]  /*e330*/  LDSM.16.MT88.4 R116, [R227+0x3000] ;  /* 0x00300000e374783b */ /* 0x000e640000004200 */
[----:B------:R-:W-:Y:S01]  /*e340*/  MOV R145, R51 ;  /* 0x0000003300917202 */ /* 0x000fe20000000f00 */
[----:B------:R-:W-:Y:S03]  /*e350*/  FMUL.FTZ R51, R0, R155 ;  /* 0x0000009b00337220 */ /* 0x000fe60000410000 */
[C---:B------:R-:W-:Y:S01]  /*e360*/  FMUL.FTZ R36, R2.reuse, R140 ;  /* 0x0000008c02247220 */ /* 0x040fe20000410000 */
[C---:B------:R-:W-:Y:S04]  /*e370*/  HMMA.16816.F32.BF16 R32, R108.reuse, R38, R32 ;  /* 0x000000266c20723c */ /* 0x040fe80000041820 */
[----:B------:R-:W-:Y:S03]  /*e380*/  FMUL.FTZ R37, R2, R141 ;  /* 0x0000008d02257220 */ /* 0x000fe60000410000 */
[C---:B------:R-:W-:Y:S02]  /*e390*/  FMUL.FTZ R38, R0.reuse, R142 ;  /* 0x0000008e00267220 */ /* 0x040fe40000410000 */
[----:B------:R-:W-:Y:S07]  /*e3a0*/  FMUL.FTZ R39, R0, R143 ;  /* 0x0000008f00277220 */ /* 0x000fee0000410000 */
[C---:B------:R-:W-:Y:S07]  /*e3b0*/  HMMA.16816.F32.BF16 R36, R108.reuse, R44, R36 ;  /* 0x0000002c6c24723c */ /* 0x040fee0000041824 */
[C---:B------:R-:W-:Y:S01]  /*e3c0*/  FMUL.FTZ R44, R2.reuse, R148 ;  /* 0x00000094022c7220 */ /* 0x040fe20000410000 */
[C---:B------:R-:W-:Y:S01]  /*e3d0*/  HMMA.16816.F32.BF16 R40, R108.reuse, R46, R40 ;  /* 0x0000002e6c28723c */ /* 0x040fe20000041828 */
[----:B------:R3:W-:Y:S03]  /*e3e0*/  MUFU.EX2 R148, R102 ;  /* 0x0000006600947308 */ /* 0x0007e60000000800 */
[----:B------:R-:W-:Y:S03]  /*e3f0*/  FMUL.FTZ R45, R2, R149 ;  /* 0x00000095022d7220 */ /* 0x000fe60000410000 */
[C---:B------:R-:W-:Y:S02]  /*e400*/  FMUL.FTZ R47, R0.reuse, R151 ;  /* 0x00000097002f7220 */ /* 0x040fe40000410000 */
[----:B------:R-:W-:Y:S07]  /*e410*/  FMUL.FTZ R46, R0, R150 ;  /* 0x00000096002e7220 */ /* 0x000fee0000410000 */
[C---:B------:R-:W-:Y:S08]  /*e420*/  HMMA.16816.F32.BF16 R44, R108.reuse, R112, R44 ;  /* 0x000000706c2c723c */ /* 0x040ff0000004182c */
[C---:B------:R-:W-:Y:S01]  /*e430*/  HMMA.16816.F32.BF16 R48, R108.reuse, R114, R48 ;  /* 0x000000726c30723c */ /* 0x040fe20000041830 */
[----:B------:R-:W1:Y:S03]  /*e440*/  LDSM.16.MT88.4 R112, [R224+0x6000] ;  /* 0x00600000e070783b */ /* 0x000e660000004200 */
[----:B---3--:R-:W-:Y:S04]  /*e450*/  FFMA.FTZ R102, R107, c[0x0][0x2d0], -R103 ;  /* 0x0000b4006b667a23 */ /* 0x008fe80000010867 */
[C---:B-1----:R-:W-:Y:S01]  /*e460*/  HMMA.16816.F32.BF16 R52, R108.reuse, R116, R52 ;  /* 0x000000746c34723c */ /* 0x042fe20000041834 */
[----:B------:R1:W3:Y:S07]  /*e470*/  MUFU.EX2 R142, R102 ;  /* 0x00000066008e7308 */ /* 0x0002ee0000000800 */
[C---:B------:R-:W-:Y:S01]  /*e480*/  HMMA.16816.F32.BF16 R56, R108.reuse, R118, R56 ;  /* 0x000000766c38723c */ /* 0x040fe20000041838 */
[----:B------:R-:W3:Y:S07]  /*e490*/  LDSM.16.MT88.4 R116, [R228+0x6000] ;  /* 0x00600000e474783b */ /* 0x000eee0000004200 */
[C---:B------:R-:W-:Y:S08]  /*e4a0*/  HMMA.16816.F32.BF16 R60, R108.reuse, R120, R60 ;  /* 0x000000786c3c723c */ /* 0x040ff0000004183c */
[C---:B------:R-:W-:Y:S01]  /*e4b0*/  HMMA.16816.F32.BF16 R64, R108.reuse, R122, R64 ;  /* 0x0000007a6c40723c */ /* 0x040fe20000041840 */
[----:B------:R-:W3:Y:S03]  /*e4c0*/  LDSM.16.MT88.4 R120, [R227+0x6000] ;  /* 0x00600000e378783b */ /* 0x000ee60000004200 */
[--C-:B-1----:R-:W-:Y:S04]  /*e4d0*/  FFMA.FTZ R102, R212, c[0x0][0x2d0], -R3.reuse ;  /* 0x0000b400d4667a23 */ /* 0x102fe80000010803 */
[----:B------:R1:W-:Y:S01]  /*e4e0*/  MUFU.EX2 R143, R102 ;  /* 0x00000066008f7308 */ /* 0x0003e20000000800 */
[C---:B------:R-:W-:Y:S08]  /*e4f0*/  HMMA.16816.F32.BF16 R68, R108.reuse, R112, R68 ;  /* 0x000000706c44723c */ /* 0x040ff00000041844 */
[C---:B------:R-:W-:Y:S01]  /*e500*/  HMMA.16816.F32.BF16 R72, R108.reuse, R114, R72 ;  /* 0x000000726c48723c */ /* 0x040fe20000041848 */
[----:B------:R-:W3:Y:S07]  /*e510*/  LDSM.16.MT88.4 R112, [R230+0x6000] ;  /* 0x00600000e670783b */ /* 0x000eee0000004200 */
[C---:B---3--:R-:W-:Y:S04]  /*e520*/  HMMA.16816.F32.BF16 R76, R108.reuse, R116, R76 ;  /* 0x000000746c4c723c */ /* 0x048fe8000004184c */
[----:B-1----:R-:W-:Y:S04]  /*e530*/  FFMA.FTZ R102, R213, c[0x0][0x2d0], -R3 ;  /* 0x0000b400d5667a23 */ /* 0x002fe80000010803 */
[C---:B------:R-:W-:Y:S01]  /*e540*/  HMMA.16816.F32.BF16 R80, R108.reuse, R118, R80 ;  /* 0x000000766c50723c */ /* 0x040fe20000041850 */
[----:B------:R-:W1:Y:S01]  /*e550*/  LDSM.16.MT88.4 R116, [R224+0x800] ;  /* 0x00080000e074783b */ /* 0x000e620000004200 */
[----:B------:R3:W1:Y:S06]  /*e560*/  MUFU.EX2 R141, R102 ;  /* 0x00000066008d7308 */ /* 0x00066c0000000800 */
[C---:B------:R-:W-:Y:S08]  /*e570*/  HMMA.16816.F32.BF16 R84, R108.reuse, R120, R84 ;  /* 0x000000786c54723c */ /* 0x040ff00000041854 */
[C---:B------:R-:W-:Y:S01]  /*e580*/  HMMA.16816.F32.BF16 R88, R108.reuse, R122, R88 ;  /* 0x0000007a6c58723c */ /* 0x040fe20000041858 */
[----:B------:R-:W1:Y:S07]  /*e590*/  LDSM.16.MT88.4 R120, [R228+0x800] ;  /* 0x00080000e478783b */ /* 0x000e6e0000004200 */
[C---:B------:R-:W-:Y:S04]  /*e5a0*/  HMMA.16816.F32.BF16 R92, R108.reuse, R112, R92 ;  /* 0x000000706c5c723c */ /* 0x040fe8000004185c */
[--C-:B---3--:R-:W-:Y:S04]  /*e5b0*/  FFMA.FTZ R102, R214, c[0x0][0x2d0], -R103.reuse ;  /* 0x0000b400d6667a23 */ /* 0x108fe80000010867 */
[----:B------:R3:W-:Y:S04]  /*e5c0*/  MUFU.EX2 R140, R102 ;  /* 0x00000066008c7308 */ /* 0x0007e80000000800 */
[----:B---3--:R-:W-:Y:S06]  /*e5d0*/  FFMA.FTZ R102, R215, c[0x0][0x2d0], -R103 ;  /* 0x0000b400d7667a23 */ /* 0x008fec0000010867 */
[----:B------:R3:W1:Y:S02]  /*e5e0*/  MUFU.EX2 R151, R102 ;  /* 0x0000006600977308 */ /* 0x0006640000000800 */
[----:B---3--:R-:W-:Y:S02]  /*e5f0*/  FFMA.FTZ R102, R216, c[0x0][0x2d0], -R3 ;  /* 0x0000b400d8667a23 */ /* 0x008fe40000010803 */
[----:B----4-:R-:W-:Y:S06]  /*e600*/  FMUL.FTZ R99, R0, R99 ;  /* 0x0000006300637220 */ /* 0x010fec0000410000 */
[----:B------:R3:W-:Y:S01]  /*e610*/  MUFU.EX2 R144, R102 ;  /* 0x0000006600907308 */ /* 0x0007e20000000800 */
[----:B------:R-:W-:Y:S01]  /*e620*/  HMMA.16816.F32.BF16 R96, R108, R114, R96 ;  /* 0x000000726c60723c */ /* 0x000fe20000041860 */
[----:B------:R-:W4:Y:S02]  /*e630*/  LDSM.16.MT88.4 R112, [R230+0x800] ;  /* 0x00080000e670783b */ /* 0x000f240000004200 */
[----:B--2---:R-:W-:Y:S04]  /*e640*/  FFMA.FTZ R2, R2, R106, R245 ;  /* 0x0000006a02027223 */ /* 0x004fe800000100f5 */
[----:B------:R-:W-:Y:S02]  /*e650*/  F2FP.BF16.PACK_AB R108, R142, R148 ;  /* 0x000000948e6c723e */ /* 0x000fe400000010ff */
[----:B-1----:R-:W-:Y:S03]  /*e660*/  F2FP.BF16.PACK_AB R109, R141, R143 ;  /* 0x0000008f8d6d723e */ /* 0x002fe600000010ff */
[----:B------:R-:W-:Y:S01]  /*e670*/  F2FP.BF16.PACK_AB R110, R151, R140 ;  /* 0x0000008c976e723e */ /* 0x000fe200000010ff */
[----:B------:R-:W-:Y:S04]  /*e680*/  FADD.FTZ R2, R247, R2 ;  /* 0x00000002f7027221 */ /* 0x000fe80000010000 */
[----:B------:R-:W-:Y:S02]  /*e690*/  FADD.FTZ R2, R231, R2 ;  /* 0x00000002e7027221 */ /* 0x000fe40000010000 */
[----:B---3--:R-:W-:Y:S02]  /*e6a0*/  FFMA.FTZ R102, R217, c[0x0][0x2d0], -R3 ;  /* 0x0000b400d9667a23 */ /* 0x008fe40000010803 */
[----:B------:R-:W-:Y:S02]  /*e6b0*/  FADD.FTZ R2, R251, R2 ;  /* 0x00000002fb027221 */ /* 0x000fe40000010000 */
[----:B------:R1:W2:Y:S02]  /*e6c0*/  MUFU.EX2 R150, R102 ;  /* 0x0000006600967308 */ /* 0x0002a40000000800 */
[--C-:B-1----:R-:W-:Y:S01]  /*e6d0*/  FFMA.FTZ R102, R218, c[0x0][0x2d0], -R103.reuse ;  /* 0x0000b400da667a23 */ /* 0x102fe20000010867 */
[----:B--2---:R-:W-:Y:S07]  /*e6e0*/  F2FP.BF16.PACK_AB R111, R150, R144 ;  /* 0x00000090966f723e */ /* 0x004fee00000010ff */
[----:B------:R1:W-:Y:S01]  /*e6f0*/  MUFU.EX2 R149, R102 ;  /* 0x0000006600957308 */ /* 0x0003e20000000800 */
[C---:B------:R-:W-:Y:S08]  /*e700*/  HMMA.16816.F32.BF16 R4, R108.reuse, R116, R4 ;  /* 0x000000746c04723c */ /* 0x040ff00000041804 */
[C---:B------:R-:W-:Y:S01]  /*e710*/  HMMA.16816.F32.BF16 R8, R108.reuse, R118, R8 ;  /* 0x000000766c08723c */ /* 0x040fe20000041808 */
[----:B------:R-:W2:Y:S07]  /*e720*/  LDSM.16.MT88.4 R116, [R224+0x3800] ;  /* 0x00380000e074783b */ /* 0x000eae0000004200 */
[C---:B------:R-:W-:Y:S04]  /*e730*/  HMMA.16816.F32.BF16 R12, R108.reuse, R120, R12 ;  /* 0x000000786c0c723c */ /* 0x040fe8000004180c */
[----:B-1----:R-:W-:Y:S04]  /*e740*/  FFMA.FTZ R102, R219, c[0x0][0x2d0], -R103 ;  /* 0x0000b400db667a23 */ /* 0x002fe80000010867 */
[C---:B------:R-:W-:Y:S01]  /*e750*/  HMMA.16816.F32.BF16 R16, R108.reuse, R122, R16 ;  /* 0x0000007a6c10723c */ /* 0x040fe20000041810 */
[----:B------:R1:W3:Y:S01]  /*e760*/  MUFU.EX2 R135, R102 ;  /* 0x0000006600877308 */ /* 0x0002e20000000800 */
[----:B------:R-:W3:Y:S06]  /*e770*/  LDSM.16.MT88.4 R120, [R228+0x3800] ;  /* 0x00380000e478783b */ /* 0x000eec0000004200 */
[C---:B------:R-:W-:Y:S08]  /*e780*/  HMMA.16816.F32.BF16 R20, R108.reuse, R124, R20 ;  /* 0x0000007c6c14723c */ /* 0x040ff00000041814 */
[C---:B------:R-:W-:Y:S01]  /*e790*/  HMMA.16816.F32.BF16 R24, R108.reuse, R126, R24 ;  /* 0x0000007e6c18723c */ /* 0x040fe20000041818 */
[----:B------:R-:W3:Y:S07]  /*e7a0*/  LDSM.16.MT88.4 R124, [R227+0x3800] ;  /* 0x00380000e37c783b */ /* 0x000eee0000004200 */
[C---:B----4-:R-:W-:Y:S04]  /*e7b0*/  HMMA.16816.F32.BF16 R28, R108.reuse, R112, R28 ;  /* 0x000000706c1c723c */ /* 0x050fe8000004181c */
[--C-:B-1----:R-:W-:Y:S04]  /*e7c0*/  FFMA.FTZ R102, R220, c[0x0][0x2d0], -R3.reuse ;  /* 0x0000b400dc667a23 */ /* 0x102fe80000010803 */
[C---:B------:R-:W-:Y:S01]  /*e7d0*/  HMMA.16816.F32.BF16 R32, R108.reuse, R114, R32 ;  /* 0x000000726c20723c */ /* 0x040fe20000041820 */
[----:B------:R1:W-:Y:S01]  /*e7e0*/  MUFU.EX2 R221, R102 ;  /* 0x0000006600dd7308 */ /* 0x0003e20000000800 */
[----:B------:R-:W4:Y:S06]  /*e7f0*/  LDSM.16.MT88.4 R112, [R230+0x3800] ;  /* 0x00380000e670783b */ /* 0x000f2c0000004200 */
[C---:B--2---:R-:W-:Y:S08]  /*e800*/  HMMA.16816.F32.BF16 R36, R108.reuse, R116, R36 ;  /* 0x000000746c24723c */ /* 0x044ff00000041824 */
[C---:B------:R-:W-:Y:S01]  /*e810*/  HMMA.16816.F32.BF16 R40, R108.reuse, R118, R40 ;  /* 0x000000766c28723c */ /* 0x040fe20000041828 */
[----:B------:R-:W2:Y:S07]  /*e820*/  LDSM.16.MT88.4 R116, [R224+0x6800] ;  /* 0x00680000e074783b */ /* 0x000eae0000004200 */
[C---:B---3--:R-:W-:Y:S04]  /*e830*/  HMMA.16816.F32.BF16 R44, R108.reuse, R120, R44 ;  /* 0x000000786c2c723c */ /* 0x048fe8000004182c */
        /* <DEDUP_REMOVED lines=19> */
[----:B------:R-:W2:Y:S06]  /*e970*/  LDSM.16.MT88.4 R120, [R228+0x1000] ;  /* 0x00100000e478783b */ /* 0x000eac0000004200 */
[C---:B------:R-:W-:Y:S08]  /*e980*/  HMMA.16816.F32.BF16 R84, R108.reuse, R124, R84 ;  /* 0x0000007c6c54723c */ /* 0x040ff00000041854 */
[C---:B------:R-:W-:Y:S01]  /*e990*/  HMMA.16816.F32.BF16 R88, R108.reuse, R126, R88 ;  /* 0x0000007e6c58723c */ /* 0x040fe20000041858 */
[----:B------:R-:W2:Y:S07]  /*e9a0*/  LDSM.16.MT88.4 R124, [R227+0x1000] ;  /* 0x00100000e37c783b */ /* 0x000eae0000004200 */
[C---:B----4-:R-:W-:Y:S04]  /*e9b0*/  HMMA.16816.F32.BF16 R92, R108.reuse, R112, R92 ;  /* 0x000000706c5c723c */ /* 0x050fe8000004185c */
[--C-:B-1----:R-:W-:Y:S02]  /*e9c0*/  FFMA.FTZ R102, R152, c[0x0][0x2d0], -R3.reuse ;  /* 0x0000b40098667a23 */ /* 0x102fe40000010803 */
[----:B------:R-:W-:Y:S02]  /*e9d0*/  LDSM.16.MT88.4 R152, [R228+0x5800] ;  /* 0x00580000e498783b */ /* 0x000fe40000004200 */
[----:B------:R-:W-:Y:S01]  /*e9e0*/  HMMA.16816.F32.BF16 R96, R108, R114, R96 ;  /* 0x000000726c60723c */ /* 0x000fe20000041860 */
[----:B------:R1:W-:Y:S05]  /*e9f0*/  MUFU.EX2 R219, R102 ;  /* 0x0000006600db7308 */ /* 0x0003ea0000000800 */
[----:B------:R-:W4:Y:S01]  /*ea00*/  LDSM.16.MT88.4 R112, [R230+0x1000] ;  /* 0x00100000e670783b */ /* 0x000f220000004200 */
[----:B------:R-:W-:Y:S02]  /*ea10*/  F2FP.BF16.PACK_AB R108, R135, R149 ;  /* 0x00000095876c723e */ /* 0x000fe400000010ff */
[----:B------:R-:W-:Y:S03]  /*ea20*/  F2FP.BF16.PACK_AB R109, R220, R221 ;  /* 0x000000dddc6d723e */ /* 0x000fe600000010ff */
[----:B---3--:R-:W-:Y:S01]  /*ea30*/  F2FP.BF16.PACK_AB R110, R133, R132 ;  /* 0x00000084856e723e */ /* 0x008fe200000010ff */
[----:B-1----:R-:W-:Y:S04]  /*ea40*/  FFMA.FTZ R102, R147, c[0x0][0x2d0], -R3 ;  /* 0x0000b40093667a23 */ /* 0x002fe80000010803 */
[----:B------:R1:W3:Y:S02]  /*ea50*/  MUFU.EX2 R218, R102 ;  /* 0x0000006600da7308 */ /* 0x0002e40000000800 */
[--C-:B-1----:R-:W-:Y:S01]  /*ea60*/  FFMA.FTZ R102, R136, c[0x0][0x2d0], -R103.reuse ;  /* 0x0000b40088667a23 */ /* 0x102fe20000010867 */
[----:B------:R-:W-:Y:S02]  /*ea70*/  MOV R136, R134 ;  /* 0x0000008600887202 */ /* 0x000fe40000000f00 */
[----:B---3--:R-:W-:Y:S05]  /*ea80*/  F2FP.BF16.PACK_AB R111, R218, R219 ;  /* 0x000000dbda6f723e */ /* 0x008fea00000010ff */
[----:B------:R1:W-:Y:S02]  /*ea90*/  MUFU.EX2 R134, R102 ;  /* 0x0000006600867308 */ /* 0x0003e40000000800 */
[C---:B--2---:R-:W-:Y:S08]  /*eaa0*/  HMMA.16816.F32.BF16 R4, R108.reuse, R116, R4 ;  /* 0x000000746c04723c */ /* 0x044ff00000041804 */
        /* <DEDUP_REMOVED lines=43> */
[--C-:B-1----:R-:W-:Y:S04]  /*ed60*/  FFMA.FTZ R102, R136, c[0x0][0x2d0], -R3.reuse ;  /* 0x0000b40088667a23 */ /* 0x102fe80000010803 */
[----:B------:R-:W-:Y:S01]  /*ed70*/  HMMA.16816.F32.BF16 R96, R108, R114, R96 ;  /* 0x000000726c60723c */ /* 0x000fe20000041860 */
[----:B------:R1:W-:Y:S01]  /*ed80*/  MUFU.EX2 R214, R102 ;  /* 0x0000006600d67308 */ /* 0x0003e20000000800 */
[----:B------:R-:W4:Y:S05]  /*ed90*/  LDSM.16.MT88.4 R112, [R230+0x1800] ;  /* 0x00180000e670783b */ /* 0x000f2a0000004200 */
[----:B------:R-:W-:Y:S02]  /*eda0*/  F2FP.BF16.PACK_AB R108, R138, R134 ;  /* 0x000000868a6c723e */ /* 0x000fe400000010ff */
[----:B------:R-:W-:Y:S03]  /*edb0*/  F2FP.BF16.PACK_AB R109, R216, R217 ;  /* 0x000000d9d86d723e */ /* 0x000fe600000010ff */
[----:B---3--:R-:W-:Y:S01]  /*edc0*/  F2FP.BF16.PACK_AB R110, R137, R139 ;  /* 0x0000008b896e723e */ /* 0x008fe200000010ff */
[----:B-1----:R-:W-:Y:S04]  /*edd0*/  FFMA.FTZ R102, R131, c[0x0][0x2d0], -R3 ;  /* 0x0000b40083667a23 */ /* 0x002fe80000010803 */
[----:B------:R1:W3:Y:S02]  /*ede0*/  MUFU.EX2 R213, R102 ;  /* 0x0000006600d57308 */ /* 0x0002e40000000800 */
[--C-:B-1----:R-:W-:Y:S01]  /*edf0*/  FFMA.FTZ R102, R130, c[0x0][0x2d0], -R103.reuse ;  /* 0x0000b40082667a23 */ /* 0x102fe20000010867 */
[----:B---3--:R-:W-:Y:S07]  /*ee00*/  F2FP.BF16.PACK_AB R111, R213, R214 ;  /* 0x000000d6d56f723e */ /* 0x008fee00000010ff */
[----:B------:R1:W-:Y:S01]  /*ee10*/  MUFU.EX2 R136, R102 ;  /* 0x0000006600887308 */ /* 0x0003e20000000800 */
[C---:B--2---:R-:W-:Y:S08]  /*ee20*/  HMMA.16816.F32.BF16 R4, R108.reuse, R116, R4 ;  /* 0x000000746c04723c */ /* 0x044ff00000041804 */
[C---:B------:R-:W-:Y:S01]  /*ee30*/  HMMA.16816.F32.BF16 R8, R108.reuse, R118, R8 ;  /* 0x000000766c08723c */ /* 0x040fe20000041808 */
[----:B------:R-:W2:Y:S07]  /*ee40*/  LDSM.16.MT88.4 R116, [R224+0x4800] ;  /* 0x00480000e074783b */ /* 0x000eae0000004200 */
[C---:B------:R-:W-:Y:S04]  /*ee50*/  HMMA.16816.F32.BF16 R12, R108.reuse, R120, R12 ;  /* 0x000000786c0c723c */ /* 0x040fe8000004180c */
[----:B-1----:R-:W-:Y:S04]  /*ee60*/  FFMA.FTZ R102, R129, c[0x0][0x2d0], -R103 ;  /* 0x0000b40081667a23 */ /* 0x002fe80000010867 */
[C---:B------:R-:W-:Y:S01]  /*ee70*/  HMMA.16816.F32.BF16 R16, R108.reuse, R122, R16 ;  /* 0x0000007a6c10723c */ /* 0x040fe20000041810 */
[----:B------:R1:W-:Y:S01]  /*ee80*/  MUFU.EX2 R130, R102 ;  /* 0x0000006600827308 */ /* 0x0003e20000000800 */
        /* <DEDUP_REMOVED lines=21> */
[--C-:B-1----:R-:W-:Y:S02]  /*efe0*/  FFMA.FTZ R102, R128, c[0x0][0x2d0], -R103.reuse ;  /* 0x0000b40080667a23 */ /* 0x102fe40000010867 */
[----:B------:R-:W-:Y:S02]  /*eff0*/  FFMA.FTZ R128, R165, c[0x0][0x2d0], -R103 ;  /* 0x0000b400a5807a23 */ /* 0x000fe40000010867 */
[C---:B------:R-:W-:Y:S01]  /*f000*/  HMMA.16816.F32.BF16 R64, R108.reuse, R114, R64 ;  /* 0x000000726c40723c */ /* 0x040fe20000041840 */
[----:B------:R1:W-:Y:S01]  /*f010*/  MUFU.EX2 R223, R102 ;  /* 0x0000006600df7308 */ /* 0x0003e20000000800 */
[----:B------:R-:W4:Y:S02]  /*f020*/  LDSM.16.MT88.4 R112, [R230+0x7800] ;  /* 0x00780000e670783b */ /* 0x000f240000004200 */
[----:B------:R-:W-:Y:S04]  /*f030*/  FFMA.FTZ R165, R244, c[0x0][0x2d0], -R3 ;  /* 0x0000b400f4a57a23 */ /* 0x000fe80000010803 */
[C---:B--2---:R-:W-:Y:S03]  /*f040*/  HMMA.16816.F32.BF16 R68, R108.reuse, R116, R68 ;  /* 0x000000746c44723c */ /* 0x044fe60000041844 */
[----:B------:R-:W-:Y:S05]  /*f050*/  MUFU.EX2 R212, R128 ;  /* 0x0000008000d47308 */ /* 0x000fea0000000800 */
[C---:B------:R-:W-:Y:S01]  /*f060*/  HMMA.16816.F32.BF16 R72, R108.reuse, R118, R72 ;  /* 0x000000766c48723c */ /* 0x040fe20000041848 */
[----:B------:R-:W2:Y:S04]  /*f070*/  LDSM.16.MT88.4 R116, [R224+0x2000] ;  /* 0x00200000e074783b */ /* 0x000ea80000004200 */
[----:B------:R-:W-:Y:S03]  /*f080*/  MUFU.EX2 R165, R165 ;  /* 0x000000a500a57308 */ /* 0x000fe60000000800 */
[C---:B---3--:R-:W-:Y:S04]  /*f090*/  HMMA.16816.F32.BF16 R76, R108.reuse, R120, R76 ;  /* 0x000000786c4c723c */ /* 0x048fe8000004184c */
[--C-:B-1----:R-:W-:Y:S02]  /*f0a0*/  FFMA.FTZ R102, R211, c[0x0][0x2d0], -R103.reuse ;  /* 0x0000b400d3667a23 */ /* 0x102fe40000010867 */
[----:B------:R-:W-:Y:S02]  /*f0b0*/  FFMA.FTZ R211, R164, c[0x0][0x2d0], -R103 ;  /* 0x0000b400a4d37a23 */ /* 0x000fe40000010867 */
[C---:B------:R-:W-:Y:S01]  /*f0c0*/  HMMA.16816.F32.BF16 R80, R108.reuse, R122, R80 ;  /* 0x0000007a6c50723c */ /* 0x040fe20000041850 */
[----:B------:R1:W3:Y:S01]  /*f0d0*/  MUFU.EX2 R222, R102 ;  /* 0x0000006600de7308 */ /* 0x0002e20000000800 */
[----:B------:R-:W2:Y:S02]  /*f0e0*/  LDSM.16.MT88.4 R120, [R228+0x2000] ;  /* 0x00200000e478783b */ /* 0x000ea40000004200 */
[--C-:B------:R-:W-:Y:S04]  /*f0f0*/  FFMA.FTZ R164, R159, c[0x0][0x2d0], -R3.reuse ;  /* 0x0000b4009fa47a23 */ /* 0x100fe80000010803 */
[C---:B------:R-:W-:Y:S03]  /*f100*/  HMMA.16816.F32.BF16 R84, R108.reuse, R124, R84 ;  /* 0x0000007c6c54723c */ /* 0x040fe60000041854 */
[----:B------:R-:W-:Y:S05]  /*f110*/  MUFU.EX2 R164, R164 ;  /* 0x000000a400a47308 */ /* 0x000fea0000000800 */
[C---:B------:R-:W-:Y:S01]  /*f120*/  HMMA.16816.F32.BF16 R88, R108.reuse, R126, R88 ;  /* 0x0000007e6c58723c */ /* 0x040fe20000041858 */
[----:B------:R-:W2:Y:S04]  /*f130*/  LDSM.16.MT88.4 R124, [R227+0x2000] ;  /* 0x00200000e37c783b */ /* 0x000ea80000004200 */
[----:B------:R-:W-:Y:S03]  /*f140*/  MUFU.EX2 R211, R211 ;  /* 0x000000d300d37308 */ /* 0x000fe60000000800 */
[C---:B----4-:R-:W-:Y:S04]  /*f150*/  HMMA.16816.F32.BF16 R92, R108.reuse, R112, R92 ;  /* 0x000000706c5c723c */ /* 0x050fe8000004185c */
[--C-:B-1----:R-:W-:Y:S01]  /*f160*/  FFMA.FTZ R102, R167, c[0x0][0x2d0], -R3.reuse ;  /* 0x0000b400a7667a23 */ /* 0x102fe20000010803 */
[----:B---3--:R-:W-:Y:S03]  /*f170*/  F2FP.BF16.PACK_AB R106, R222, R223 ;  /* 0x000000dfde6a723e */ /* 0x008fe600000010ff */
[----:B------:R-:W-:Y:S01]  /*f180*/  HMMA.16816.F32.BF16 R96, R108, R114, R96 ;  /* 0x000000726c60723c */ /* 0x000fe20000041860 */
[----:B------:R1:W-:Y:S01]  /*f190*/  MUFU.EX2 R167, R102 ;  /* 0x0000006600a77308 */ /* 0x0003e20000000800 */
[----:B------:R-:W3:Y:S08]  /*f1a0*/  LDSM.16.MT88.4 R108, [R230+0x2000] ;  /* 0x00200000e66c783b */ /* 0x000ef00000004200 */
[----:B------:R-:W4:Y:S02]  /*f1b0*/  LDSM.16.MT88.4 R112, [R224+0x5000] ;  /* 0x00500000e070783b */ /* 0x000f240000004200 */
[----:B-1----:R-:W-:Y:S04]  /*f1c0*/  FFMA.FTZ R102, R166, c[0x0][0x2d0], -R3 ;  /* 0x0000b400a6667a23 */ /* 0x002fe80000010803 */
[----:B------:R1:W1:Y:S02]  /*f1d0*/  MUFU.EX2 R166, R102 ;  /* 0x0000006600a67308 */ /* 0x0002640000000800 */
[--C-:B-1----:R-:W-:Y:S01]  /*f1e0*/  FFMA.FTZ R102, R210, c[0x0][0x2d0], -R103.reuse ;  /* 0x0000b400d2667a23 */ /* 0x102fe20000010867 */
[----:B------:R-:W-:Y:S01]  /*f1f0*/  F2FP.BF16.PACK_AB R107, R166, R167 ;  /* 0x000000a7a66b723e */ /* 0x000fe200000010ff */
[----:B------:R-:W-:Y:S02]  /*f200*/  FFMA.FTZ R210, R158, c[0x0][0x2d0], -R103 ;  /* 0x0000b4009ed27a23 */ /* 0x000fe40000010867 */
[----:B------:R1:W5:Y:S01]  /*f210*/  LDL.LU R158, [R1+0x9c] ;  /* 0x00009c00019e7983 */ /* 0x0003620000300800 */
[--C-:B------:R-:W-:Y:S01]  /*f220*/  FFMA.FTZ R103, R105, c[0x0][0x2d0], -R3.reuse ;  /* 0x0000b40069677a23 */ /* 0x100fe20000010803 */
[----:B------:R-:W-:Y:S01]  /*f230*/  F2FP.BF16.PACK_AB R105, R208, R209 ;  /* 0x000000d1d069723e */ /* 0x000fe200000010ff */
[----:B------:R-:W-:Y:S01]  /*f240*/  FFMA.FTZ R3, R104, c[0x0][0x2d0], -R3 ;  /* 0x0000b40068037a23 */ /* 0x000fe20000010803 */
[----:B------:R1:W5:Y:S01]  /*f250*/  LDL.LU R159, [R1+0x98] ;  /* 0x00009800019f7983 */ /* 0x0003620000300800 */
[----:B------:R-:W-:Y:S01]  /*f260*/  F2FP.BF16.PACK_AB R104, R130, R136 ;  /* 0x000000888268723e */ /* 0x000fe200000010ff */
[----:B------:R-:W-:Y:S02]  /*f270*/  MUFU.EX2 R210, R210 ;  /* 0x000000d200d27308 */ /* 0x000fe40000000800 */
[----:B------:R1:W5:Y:S04]  /*f280*/  LDL.LU R244, [R1+0x94] ;  /* 0x0000940001f47983 */ /* 0x0003680000300800 */
[C---:B--2---:R-:W-:Y:S01]  /*f290*/  HMMA.16816.F32.BF16 R4, R104.reuse, R116, R4 ;  /* 0x000000746804723c */ /* 0x044fe20000041804 */
[----:B------:R1:W5:Y:S03]  /*f2a0*/  LDL.LU R245, [R1+0x90] ;  /* 0x0000900001f57983 */ /* 0x0003660000300800 */
[----:B------:R-:W3:Y:S01]  /*f2b0*/  MUFU.EX2 R215, R102 ;  /* 0x0000006600d77308 */ /* 0x000ee20000000800 */
[----:B------:R-:W2:Y:S03]  /*f2c0*/  LDL.LU R129, [R1+0x1c] ;  /* 0x00001c0001817983 */ /* 0x000ea60000300800 */
[C---:B------:R-:W-:Y:S01]  /*f2d0*/  HMMA.16816.F32.BF16 R8, R104.reuse, R118, R8 ;  /* 0x000000766808723c */ /* 0x040fe20000041808 */
[----:B------:R-:W1:Y:S05]  /*f2e0*/  LDSM.16.MT88.4 R116, [R228+0x5000] ;  /* 0x00500000e474783b */ /* 0x000e6a0000004200 */
[----:B------:R3:W-:Y:S02]  /*f2f0*/  MUFU.EX2 R102, R3 ;  /* 0x0000000300667308 */ /* 0x0007e40000000800 */
[C---:B------:R-:W-:Y:S08]  /*f300*/  HMMA.16816.F32.BF16 R12, R104.reuse, R120, R12 ;  /* 0x00000078680c723c */ /* 0x040ff0000004180c */
[C---:B------:R-:W-:Y:S01]  /*f310*/  HMMA.16816.F32.BF16 R16, R104.reuse, R122, R16 ;  /* 0x0000007a6810723c */ /* 0x040fe20000041810 */
[----:B------:R-:W1:Y:S01]  /*f320*/  LDSM.16.MT88.4 R120, [R227+0x5000] ;  /* 0x00500000e378783b */ /* 0x000e620000004200 */
[----:B------:R-:W1:Y:S06]  /*f330*/  MUFU.EX2 R103, R103 ;  /* 0x0000006700677308 */ /* 0x000e6c0000000800 */
[C---:B------:R-:W-:Y:S04]  /*f340*/  HMMA.16816.F32.BF16 R20, R104.reuse, R124, R20 ;  /* 0x0000007c6814723c */ /* 0x040fe80000041814 */
[----:B---3--:R-:W-:Y:S04]  /*f350*/  MOV R3, R130 ;  /* 0x0000008200037202 */ /* 0x008fe80000000f00 */
[C---:B------:R-:W-:Y:S01]  /*f360*/  HMMA.16816.F32.BF16 R24, R104.reuse, R126, R24 ;  /* 0x0000007e6818723c */ /* 0x040fe20000041818 */
[----:B------:R-:W3:Y:S07]  /*f370*/  LDSM.16.MT88.4 R124, [R230+0x5000] ;  /* 0x00500000e67c783b */ /* 0x000eee0000004200 */
[C---:B------:R-:W-:Y:S08]  /*f380*/  HMMA.16816.F32.BF16 R28, R104.reuse, R108, R28 ;  /* 0x0000006c681c723c */ /* 0x040ff0000004181c */
[C---:B------:R-:W-:Y:S01]  /*f390*/  HMMA.16816.F32.BF16 R32, R104.reuse, R110, R32 ;  /* 0x0000006e6820723c */ /* 0x040fe20000041820 */
[----:B------:R-:W3:Y:S07]  /*f3a0*/  LDSM.16.MT88.4 R108, [R224+0x8000] ;  /* 0x00800000e06c783b */ /* 0x000eee0000004200 */
[C---:B----4-:R-:W-:Y:S08]  /*f3b0*/  HMMA.16816.F32.BF16 R36, R104.reuse, R112, R36 ;  /* 0x000000706824723c */ /* 0x050ff00000041824 */
[C---:B------:R-:W-:Y:S01]  /*f3c0*/  HMMA.16816.F32.BF16 R40, R104.reuse, R114, R40 ;  /* 0x000000726828723c */ /* 0x040fe20000041828 */
[----:B------:R-:W4:Y:S07]  /*f3d0*/  LDSM.16.MT88.4 R112, [R228+0x8000] ;  /* 0x00800000e470783b */ /* 0x000f2e0000004200 */
[C---:B-1----:R-:W-:Y:S08]  /*f3e0*/  HMMA.16816.F32.BF16 R44, R104.reuse, R116, R44 ;  /* 0x00000074682c723c */ /* 0x042ff0000004182c */
[C---:B------:R-:W-:Y:S01]  /*f3f0*/  HMMA.16816.F32.BF16 R48, R104.reuse, R118, R48 ;  /* 0x000000766830723c */ /* 0x040fe20000041830 */
[----:B------:R-:W1:Y:S07]  /*f400*/  LDSM.16.MT88.4 R116, [R227+0x8000] ;  /* 0x00800000e374783b */ /* 0x000e6e0000004200 */
[C---:B------:R-:W-:Y:S08]  /*f410*/  HMMA.16816.F32.BF16 R52, R104.reuse, R120, R52 ;  /* 0x000000786834723c */ /* 0x040ff00000041834 */
[C---:B------:R-:W-:Y:S01]  /*f420*/  HMMA.16816.F32.BF16 R56, R104.reuse, R122, R56 ;  /* 0x0000007a6838723c */ /* 0x040fe20000041838 */
[----:B------:R-:W1:Y:S07]  /*f430*/  LDSM.16.MT88.4 R120, [R230+0x8000] ;  /* 0x00800000e678783b */ /* 0x000e6e0000004200 */
[C---:B---3--:R-:W-:Y:S08]  /*f440*/  HMMA.16816.F32.BF16 R60, R104.reuse, R124, R60 ;  /* 0x0000007c683c723c */ /* 0x048ff0000004183c */
[C---:B------:R-:W-:Y:S01]  /*f450*/  HMMA.16816.F32.BF16 R64, R104.reuse, R126, R64 ;  /* 0x0000007e6840723c */ /* 0x040fe20000041840 */
[----:B------:R-:W-:Y:S07]  /*f460*/  LDSM.16.MT88.4 R124, [R228+0x2800] ;  /* 0x00280000e47c783b */ /* 0x000fee0000004200 */
[C---:B------:R-:W-:Y:S08]  /*f470*/  HMMA.16816.F32.BF16 R68, R104.reuse, R108, R68 ;  /* 0x0000006c6844723c */ /* 0x040ff00000041844 */
[C---:B------:R-:W-:Y:S08]  /*f480*/  HMMA.16816.F32.BF16 R72, R104.reuse, R110, R72 ;  /* 0x0000006e6848723c */ /* 0x040ff00000041848 */
[C---:B----4-:R-:W-:Y:S08]  /*f490*/  HMMA.16816.F32.BF16 R76, R104.reuse, R112, R76 ;  /* 0x00000070684c723c */ /* 0x050ff0000004184c */
[C---:B------:R-:W-:Y:S01]  /*f4a0*/  HMMA.16816.F32.BF16 R80, R104.reuse, R114, R80 ;  /* 0x000000726850723c */ /* 0x040fe20000041850 */
[----:B------:R-:W3:Y:S07]  /*f4b0*/  LDSM.16.MT88.4 R112, [R224+0x2800] ;  /* 0x00280000e070783b */ /* 0x000eee0000004200 */
[C---:B-1----:R-:W-:Y:S08]  /*f4c0*/  HMMA.16816.F32.BF16 R84, R104.reuse, R116, R84 ;  /* 0x000000746854723c */ /* 0x042ff00000041854 */
[C---:B------:R-:W-:Y:S08]  /*f4d0*/  HMMA.16816.F32.BF16 R88, R104.reuse, R118, R88 ;  /* 0x000000766858723c */ /* 0x040ff00000041858 */
[C---:B------:R-:W-:Y:S07]  /*f4e0*/  HMMA.16816.F32.BF16 R92, R104.reuse, R120, R92 ;  /* 0x00000078685c723c */ /* 0x040fee000004185c */
[----:B------:R-:W-:Y:S01]  /*f4f0*/  MOV R120, R139 ;  /* 0x0000008b00787202 */ /* 0x000fe20000000f00 */
[----:B------:R-:W-:Y:S04]  /*f500*/  HMMA.16816.F32.BF16 R96, R104, R122, R96 ;  /* 0x0000007a6860723c */ /* 0x000fe80000041860 */
[----:B------:R-:W-:Y:S03]  /*f510*/  MOV R121, R138 ;  /* 0x0000008a00797202 */ /* 0x000fe60000000f00 */
[----:B------:R-:W-:Y:S02]  /*f520*/  F2FP.BF16.PACK_AB R104, R212, R215 ;  /* 0x000000d7d468723e */ /* 0x000fe400000010ff */
[----:B------:R-:W-:Y:S03]  /*f530*/  F2FP.BF16.PACK_AB R105, R165, R164 ;  /* 0x000000a4a569723e */ /* 0x000fe600000010ff */
[----:B------:R-:W-:Y:S02]  /*f540*/  F2FP.BF16.PACK_AB R106, R210, R211 ;  /* 0x000000d3d26a723e */ /* 0x000fe400000010ff */
[----:B------:R-:W-:Y:S02]  /*f550*/  F2FP.BF16.PACK_AB R107, R102, R103 ;  /* 0x00000067666b723e */ /* 0x000fe400000010ff */
[----:B------:R-:W-:Y:S02]  /*f560*/  MOV R122, R137 ;  /* 0x00000089007a7202 */ /* 0x000fe40000000f00 */
[----:B------:R-:W-:Y:S02]  /*f570*/  MOV R123, R136 ;  /* 0x00000088007b7202 */ /* 0x000fe40000000f00 */
[----:B------:R-:W-:Y:S01]  /*f580*/  LDSM.16.MT88.4 R136, [R230+0x2800] ;  /* 0x00280000e688783b */ /* 0x000fe20000004200 */
[C---:B---3--:R-:W-:Y:S07]  /*f590*/  HMMA.16816.F32.BF16 R108, R104.reuse, R112, R4 ;  /* 0x00000070686c723c */ /* 0x048fee0000041804 */
[----:B------:R-:W-:Y:S01]  /*f5a0*/  LDSM.16.MT88.4 R4, [R227+0x5800] ;  /* 0x00580000e304783b */ /* 0x000fe20000004200 */
[C---:B------:R-:W-:Y:S07]  /*f5b0*/  HMMA.16816.F32.BF16 R112, R104.reuse, R114, R8 ;  /* 0x000000726870723c */ /* 0x040fee0000041808 */
[----:B------:R-:W-:Y:S01]  /*f5c0*/  MOV R11, R144 ;  /* 0x00000090000b7202 */ /* 0x000fe20000000f00 */
[C---:B------:R-:W-:Y:S01]  /*f5d0*/  HMMA.16816.F32.BF16 R116, R104.reuse, R124, R12 ;  /* 0x0000007c6874723c */ /* 0x040fe2000004180c */
[----:B------:R-:W-:Y:S06]  /*f5e0*/  LDSM.16.MT88.4 R144, [R224+0x5800] ;  /* 0x00580000e090783b */ /* 0x000fec0000004200 */
[----:B------:R-:W-:Y:S02]  /*f5f0*/  MOV R12, R122 ;  /* 0x0000007a000c7202 */ /* 0x000fe40000000f00 */
[----:B------:R-:W-:Y:S03]  /*f600*/  MOV R13, R123 ;  /* 0x0000007b000d7202 */ /* 0x000fe60000000f00 */
[----:B------:R-:W-:Y:S02]  /*f610*/  MOV R14, R120 ;  /* 0x00000078000e7202 */ /* 0x000fe40000000f00 */
[----:B------:R-:W-:Y:S02]  /*f620*/  MOV R15, R121 ;  /* 0x00000079000f7202 */ /* 0x000fe40000000f00 */
[C---:B------:R-:W-:Y:S03]  /*f630*/  HMMA.16816.F32.BF16 R120, R104.reuse, R126, R16 ;  /* 0x0000007e6878723c */ /* 0x040fe60000041810 */
[----:B------:R-:W-:Y:S02]  /*f640*/  MOV R125, R11 ;  /* 0x0000000b007d7202 */ /* 0x000fe40000000f00 */
[----:B------:R-:W-:Y:S02]  /*f650*/  LDSM.16.MT88.4 R8, [R230+0x5800] ;  /* 0x00580000e608783b */ /* 0x000fe40000004200 */
[----:B------:R-:W-:Y:S01]  /*f660*/  MOV R19, R125 ;  /* 0x0000007d00137202 */ /* 0x000fe20000000f00 */
[----:B--2---:R-:W-:Y:S05]  /*f670*/  FFMA.FTZ R0, R0, R129, R246 ;  /* 0x0000008100007223 */ /* 0x004fea00000100f6 */
[----:B------:R1:W5:Y:S01]  /*f680*/  LDL.LU R246, [R1+0x8c] ;  /* 0x00008c0001f67983 */ /* 0x0003620000300800 */
[----:B------:R-:W-:Y:S03]  /*f690*/  FADD.FTZ R0, R248, R0 ;  /* 0x00000000f8007221 */ /* 0x000fe60000010000 */
[----:B------:R1:W5:Y:S01]  /*f6a0*/  LDL.LU R247, [R1+0x88] ;  /* 0x0000880001f77983 */ /* 0x0003620000300800 */
[----:B------:R-:W-:Y:S03]  /*f6b0*/  FADD.FTZ R0, R252, R0 ;  /* 0x00000000fc007221 */ /* 0x000fe60000010000 */
[----:B------:R1:W5:Y:S01]  /*f6c0*/  LDL.LU R248, [R1+0x84] ;  /* 0x0000840001f87983 */ /* 0x0003620000300800 */
[----:B------:R-:W-:Y:S03]  /*f6d0*/  FADD.FTZ R0, R250, R0 ;  /* 0x00000000fa007221 */ /* 0x000fe60000010000 */
[----:B------:R1:W5:Y:S04]  /*f6e0*/  LDL.LU R231, [R1+0x80] ;  /* 0x0000800001e77983 */ /* 0x0003680000300800 */
[----:B------:R1:W5:Y:S04]  /*f6f0*/  LDL.LU R252, [R1+0x7c] ;  /* 0x00007c0001fc7983 */ /* 0x0003680000300800 */
[----:B------:R1:W5:Y:S04]  /*f700*/  LDL.LU R251, [R1+0x78] ;  /* 0x0000780001fb7983 */ /* 0x0003680000300800 */
[----:B------:R1:W5:Y:S04]  /*f710*/  LDL.LU R250, [R1+0x74] ;  /* 0x0000740001fa7983 */ /* 0x0003680000300800 */
[----:B------:R-:W2:Y:S02]  /*f720*/  LDSM.16.MT88.4 R128, [R227+0x2800] ;  /* 0x00280000e380783b */ /* 0x000ea40000004200 */
[C---:B--2---:R-:W-:Y:S07]  /*f730*/  HMMA.16816.F32.BF16 R124, R104.reuse, R128, R20 ;  /* 0x00000080687c723c */ /* 0x044fee0000041814 */
[----:B------:R-:W-:Y:S01]  /*f740*/  MOV R22, R12 ;  /* 0x0000000c00167202 */ /* 0x000fe20000000f00 */
[C---:B------:R-:W-:Y:S04]  /*f750*/  HMMA.16816.F32.BF16 R128, R104.reuse, R130, R24 ;  /* 0x000000826880723c */ /* 0x040fe80000041818 */
[----:B------:R-:W-:Y:S02]  /*f760*/  MOV R23, R13 ;  /* 0x0000000d00177202 */ /* 0x000fe40000000f00 */
[----:B------:R-:W-:Y:S02]  /*f770*/  MOV R21, R14 ;  /* 0x0000000e00157202 */ /* 0x000fe40000000f00 */
[----:B------:R-:W-:Y:S04]  /*f780*/  MOV R24, R135 ;  /* 0x0000008700187202 */ /* 0x000fe80000000f00 */
[----:B------:R-:W-:Y:S02]  /*f790*/  MOV R27, R134 ;  /* 0x00000086001b7202 */ /* 0x000fe40000000f00 */
[----:B------:R-:W-:Y:S02]  /*f7a0*/  MOV R26, R133 ;  /* 0x00000085001a7202 */ /* 0x000fe40000000f00 */
[----:B------:R-:W-:Y:S02]  /*f7b0*/  MOV R25, R132 ;  /* 0x0000008400197202 */ /* 0x000fe40000000f00 */
[C---:B------:R-:W-:Y:S03]  /*f7c0*/  HMMA.16816.F32.BF16 R132, R104.reuse, R136, R28 ;  /* 0x000000886884723c */ /* 0x040fe6000004181c */
[----:B------:R-:W-:Y:S02]  /*f7d0*/  MOV R20, R15 ;  /* 0x0000000f00147202 */ /* 0x000fe40000000f00 */
[----:B------:R-:W2:Y:S02]  /*f7e0*/  LDSM.16.MT88.4 R12, [R224+0x8800] ;  /* 0x00880000e00c783b */ /* 0x000ea40000004200 */
[----:B------:R-:W-:Y:S01]  /*f7f0*/  MOV R28, R19 ;  /* 0x00000013001c7202 */ /* 0x000fe20000000f00 */
[C---:B------:R-:W-:Y:S04]  /*f800*/  HMMA.16816.F32.BF16 R136, R104.reuse, R138, R32 ;  /* 0x0000008a6888723c */ /* 0x040fe80000041820 */
[----:B------:R-:W-:Y:S01]  /*f810*/  MOV R29, R151 ;  /* 0x00000097001d7202 */ /* 0x000fe20000000f00 */
[----:B------:R-:W3:Y:S01]  /*f820*/  LDSM.16.MT88.4 R16, [R228+0x8800] ;  /* 0x00880000e410783b */ /* 0x000ee20000004200 */
[----:B------:R-:W-:Y:S02]  /*f830*/  MOV R30, R150 ;  /* 0x00000096001e7202 */ /* 0x000fe40000000f00 */
[----:B------:R-:W-:Y:S04]  /*f840*/  MOV R32, R143 ;  /* 0x0000008f00207202 */ /* 0x000fe80000000f00 */
[----:B------:R-:W-:Y:S01]  /*f850*/  MOV R33, R142 ;  /* 0x0000008e00217202 */ /* 0x000fe20000000f00 */
[----:B------:R-:W-:Y:S01]  /*f860*/  FADD.FTZ R0, R32, R0 ;  /* 0x0000000020007221 */ /* 0x000fe20000010000 */
[----:B------:R-:W-:Y:S02]  /*f870*/  MOV R34, R141 ;  /* 0x0000008d00227202 */ /* 0x000fe40000000f00 */
[----:B------:R-:W-:Y:S02]  /*f880*/  MOV R35, R140 ;  /* 0x0000008c00237202 */ /* 0x000fe40000000f00 */
[C---:B------:R-:W-:Y:S03]  /*f890*/  HMMA.16816.F32.BF16 R140, R104.reuse, R144, R36 ;  /* 0x00000090688c723c */ /* 0x040fe60000041824 */
[----:B------:R-:W-:Y:S01]  /*f8a0*/  MOV R31, R149 ;  /* 0x00000095001f7202 */ /* 0x000fe20000000f00 */
[----:B------:R-:W-:Y:S03]  /*f8b0*/  FADD.FTZ R0, R34, R0 ;  /* 0x0000000022007221 */ /* 0x000fe60000010000 */
        /* <DEDUP_REMOVED lines=13> */
[C---:B------:R-:W-:Y:S01]  /*f990*/  HMMA.16816.F32.BF16 R56, R104.reuse, R6, R56 ;  /* 0x000000066838723c */ /* 0x040fe20000041838 */
[----:B------:R-:W4:Y:S03]  /*f9a0*/  LDSM.16.MT88.4 R4, [R227+0x8800] ;  /* 0x00880000e304783b */ /* 0x000f260000004200 */
[----:B------:R-:W-:Y:S02]  /*f9b0*/  FADD.FTZ R0, R219, R0 ;  /* 0x00000000db007221 */ /* 0x000fe40000010000 */
[----:B------:R-:W-:Y:S02]  /*f9c0*/  FADD.FTZ R2, R31, R2 ;  /* 0x000000021f027221 */ /* 0x000fe40000010000 */
[C---:B------:R-:W-:Y:S04]  /*f9d0*/  HMMA.16816.F32.BF16 R60, R104.reuse, R8, R60 ;  /* 0x00000008683c723c */ /* 0x040fe8000004183c */
[----:B------:R-:W-:Y:S02]  /*f9e0*/  FADD.FTZ R2, R24, R2 ;  /* 0x0000000218027221 */ /* 0x000fe40000010000 */
[----:B------:R-:W-:Y:S02]  /*f9f0*/  FADD.FTZ R0, R218, R0 ;  /* 0x00000000da007221 */ /* 0x000fe40000010000 */
[C---:B------:R-:W-:Y:S01]  /*fa00*/  HMMA.16816.F32.BF16 R64, R104.reuse, R10, R64 ;  /* 0x0000000a6840723c */ /* 0x040fe20000041840 */
[----:B------:R-:W1:Y:S03]  /*fa10*/  LDSM.16.MT88.4 R8, [R230+0x8800] ;  /* 0x00880000e608783b */ /* 0x000e660000004200 */
[----:B------:R-:W-:Y:S02]  /*fa20*/  FADD.FTZ R2, R25, R2 ;  /* 0x0000000219027221 */ /* 0x000fe40000010000 */
[----:B------:R-:W-:Y:S02]  /*fa30*/  FADD.FTZ R0, R217, R0 ;  /* 0x00000000d9007221 */ /* 0x000fe40000010000 */
[C---:B--2---:R-:W-:Y:S04]  /*fa40*/  HMMA.16816.F32.BF16 R68, R104.reuse, R12, R68 ;  /* 0x0000000c6844723c */ /* 0x044fe80000041844 */
[----:B------:R-:W-:Y:S02]  /*fa50*/  FADD.FTZ R2, R26, R2 ;  /* 0x000000021a027221 */ /* 0x000fe40000010000 */
[----:B------:R-:W-:Y:S02]  /*fa60*/  FADD.FTZ R0, R216, R0 ;  /* 0x00000000d8007221 */ /* 0x000fe40000010000 */
[C---:B------:R-:W-:Y:S04]  /*fa70*/  HMMA.16816.F32.BF16 R72, R104.reuse, R14, R72 ;  /* 0x0000000e6848723c */ /* 0x040fe80000041848 */
[----:B------:R-:W-:Y:S02]  /*fa80*/  FADD.FTZ R2, R27, R2 ;  /* 0x000000021b027221 */ /* 0x000fe40000010000 */
[----:B------:R-:W-:Y:S02]  /*fa90*/  FADD.FTZ R0, R214, R0 ;  /* 0x00000000d6007221 */ /* 0x000fe40000010000 */
[C---:B---3--:R-:W-:Y:S04]  /*faa0*/  HMMA.16816.F32.BF16 R76, R104.reuse, R16, R76 ;  /* 0x00000010684c723c */ /* 0x048fe8000004184c */
[----:B------:R-:W-:Y:S02]  /*fab0*/  FADD.FTZ R2, R20, R2 ;  /* 0x0000000214027221 */ /* 0x000fe40000010000 */
[----:B------:R-:W-:Y:S02]  /*fac0*/  FADD.FTZ R0, R213, R0 ;  /* 0x00000000d5007221 */ /* 0x000fe40000010000 */
[C---:B------:R-:W-:Y:S04]  /*fad0*/  HMMA.16816.F32.BF16 R80, R104.reuse, R18, R80 ;  /* 0x000000126850723c */ /* 0x040fe80000041850 */
[----:B------:R-:W-:Y:S02]  /*fae0*/  FADD.FTZ R2, R21, R2 ;  /* 0x0000000215027221 */ /* 0x000fe40000010000 */
[----:B------:R-:W-:Y:S02]  /*faf0*/  FADD.FTZ R0, R209, R0 ;  /* 0x00000000d1007221 */ /* 0x000fe40000010000 */
[C---:B----4-:R-:W-:Y:S04]  /*fb00*/  HMMA.16816.F32.BF16 R84, R104.reuse, R4, R84 ;  /* 0x000000046854723c */ /* 0x050fe80000041854 */
[----:B------:R-:W-:Y:S02]  /*fb10*/  FADD.FTZ R2, R22, R2 ;  /* 0x0000000216027221 */ /* 0x000fe40000010000 */
[----:B------:R-:W-:Y:S02]  /*fb20*/  FADD.FTZ R0, R208, R0 ;  /* 0x00000000d0007221 */ /* 0x000fe40000010000 */
[----:B------:R-:W-:Y:S01]  /*fb30*/  FADD.FTZ R2, R23, R2 ;  /* 0x0000000217027221 */ /* 0x000fe20000010000 */
[C---:B------:R-:W-:Y:S03]  /*fb40*/  HMMA.16816.F32.BF16 R88, R104.reuse, R6, R88 ;  /* 0x000000066858723c */ /* 0x040fe60000041858 */
[----:B------:R-:W-:Y:S02]  /*fb50*/  FADD.FTZ R2, R3, R2 ;  /* 0x0000000203027221 */ /* 0x000fe40000010000 */
[----:B------:R-:W-:Y:S02]  /*fb60*/  FADD.FTZ R0, R167, R0 ;  /* 0x00000000a7007221 */ /* 0x000fe40000010000 */
[----:B------:R-:W-:Y:S01]  /*fb70*/  FADD.FTZ R2, R223, R2 ;  /* 0x00000002df027221 */ /* 0x000fe20000010000 */
[C---:B-1----:R-:W-:Y:S04]  /*fb80*/  HMMA.16816.F32.BF16 R92, R104.reuse, R8, R92 ;  /* 0x00000008685c723c */ /* 0x042fe8000004185c */
        /* <DEDUP_REMOVED lines=16> */
.L_x_841:
[----:B------:R-:W-:Y:S02]  /*fc90*/  MOV R7, 0x1f ;  /* 0x0000001f00077802 */ /* 0x000fe40000000f00 */
[----:B------:R-:W-:Y:S01]  /*fca0*/  MOV R6, 0xffffffff ;  /* 0xffffffff00067802 */ /* 0x000fe20000000f00 */
[----:B------:R-:W-:Y:S05]  /*fcb0*/  BRA.DIV ~URZ, `(.L_x_843) ;  /* 0x000023327f007947 */ /* 0x000fea000b800000 */
[----:B-1----:R-:W2:Y:S04]  /*fcc0*/  LDL R2, [R1+0x18] ;  /* 0x0000180001027983 */ /* 0x002ea80000100800 */
[----:B--2---:R1:W2:Y:S02]  /*fcd0*/  SHFL.BFLY PT, R0, R2, 0x2, 0x1f ;  /* 0x0c401f0002007f89 */ /* 0x0042a400000e0000 */
.L_x_857:
[----:B-1----:R-:W3:Y:S02]  /*fce0*/  LDL.LU R2, [R1+0x18] ;  /* 0x0000180001027983 */ /* 0x002ee40000300800 */
[----:B--23--:R-:W-:Y:S01]  /*fcf0*/  FADD.FTZ R0, R0, R2 ;  /* 0x0000000200007221 */ /* 0x00cfe20000010000 */
[----:B------:R-:W-:Y:S05]  /*fd00*/  BRA.DIV ~URZ, `(.L_x_844) ;  /* 0x000023427f007947 */ /* 0x000fea000b800000 */
[----:B------:R-:W2:Y:S04]  /*fd10*/  LDL.LU R5, [R1+0x1c] ;  /* 0x00001c0001057983 */ /* 0x000ea80000300800 */
[----:B------:R-:W1:Y:S02]  /*fd20*/  SHFL.BFLY PT, R2, R0, 0x1, 0x1f ;  /* 0x0c201f0000027f89 */ /* 0x000e6400000e0000 */
[----:B-1----:R-:W-:-:S02]  /*fd30*/  FADD.FTZ R0, R0, R2 ;  /* 0x0000000200007221 */ /* 0x002fc40000010000 */
[----:B--2---:R-:W1:Y:S02]  /*fd40*/  SHFL.BFLY PT, R4, R5, 0x2, 0x1f ;  /* 0x0c401f0005047f89 */ /* 0x004e6400000e0000 */
[----:B-1----:R-:W-:-:S05]  /*fd50*/  FADD.FTZ R4, R4, R5 ;  /* 0x0000000504047221 */ /* 0x002fca0000010000 */
[----:B------:R1:W2:Y:S02]  /*fd60*/  SHFL.BFLY PT, R3, R4, 0x1, 0x1f ;  /* 0x0c201f0004037f89 */ /* 0x0002a400000e0000 */
.L_x_858:
[----:B------:R-:W-:Y:S01]  /*fd70*/  FSETP.NE.FTZ.AND P1, PT, R0, RZ, PT ;  /* 0x000000ff0000720b */ /* 0x000fe20003f35000 */
[----:B--2---:R-:W-:Y:S01]  /*fd80*/  FADD.FTZ R3, R3, R4 ;  /* 0x0000000403037221 */ /* 0x004fe20000010000 */
[----:B------:R-:W-:Y:S02]  /*fd90*/  MOV R2, RZ ;  /* 0x000000ff00027202 */ /* 0x000fe40000000f00 */
[----:B------:R-:W-:Y:S02]  /*fda0*/  MOV R16, 0xff800000 ;  /* 0xff80000000107802 */ /* 0x000fe40000000f00 */
[----:B------:R-:W-:Y:S02]  /*fdb0*/  FSETP.NE.FTZ.AND P0, PT, R3, RZ, PT ;  /* 0x000000ff0300720b */ /* 0x000fe40003f15000 */
[----:B------:R-:W-:-:S05]  /*fdc0*/  MOV R15, 0xff800000 ;  /* 0xff800000000f7802 */ /* 0x000fca0000000f00 */
[----:B------:R-:W2:Y:S01]  /*fdd0*/  @P1 MUFU.RCP R2, R0 ;  /* 0x0000000000021308 */ /* 0x000ea20000001000 */
[----:B-1----:R-:W-:-:S05]  /*fde0*/  @P1 MOV R4, 0x3f317218 ;  /* 0x3f31721800041802 */ /* 0x002fca0000000f00 */
[----:B------:R-:W-:Y:S02]  /*fdf0*/  @P1 FMUL.FTZ R4, R4, c[0x0][0x2d0] ;  /* 0x0000b40004041a20 */ /* 0x000fe40000410000 */
[----:B------:R1:W3:Y:S01]  /*fe00*/  @P1 MUFU.LG2 R5, R0 ;  /* 0x0000000000051308 */ /* 0x0002e20000000c00 */
[C---:B--2---:R-:W-:Y:S02]  /*fe10*/  FMUL.FTZ R108, R2.reuse, R108 ;  /* 0x0000006c026c7220 */ /* 0x044fe40000410000 */
[C---:B------:R-:W-:Y:S02]  /*fe20*/  FMUL.FTZ R109, R2.reuse, R109 ;  /* 0x0000006d026d7220 */ /* 0x040fe40000410000 */
[C---:B------:R-:W-:Y:S02]  /*fe30*/  FMUL.FTZ R112, R2.reuse, R112 ;  /* 0x0000007002707220 */ /* 0x040fe40000410000 */
[C---:B------:R-:W-:Y:S01]  /*fe40*/  FMUL.FTZ R113, R2.reuse, R113 ;  /* 0x0000007102717220 */ /* 0x040fe20000410000 */
[----:B-1----:R-:W-:Y:S01]  /*fe50*/  MOV R0, RZ ;  /* 0x000000ff00007202 */ /* 0x002fe20000000f00 */
[----:B------:R-:W-:-:S02]  /*fe60*/  FMUL.FTZ R116, R2, R116 ;  /* 0x0000007402747220 */ /* 0x000fc40000410000 */
[C---:B------:R-:W-:Y:S02]  /*fe70*/  FMUL.FTZ R117, R2.reuse, R117 ;  /* 0x0000007502757220 */ /* 0x040fe40000410000 */
[C---:B------:R-:W-:Y:S01]  /*fe80*/  FMUL.FTZ R120, R2.reuse, R120 ;  /* 0x0000007802787220 */ /* 0x040fe20000410000 */
[----:B------:R-:W1:Y:S01]  /*fe90*/  @P0 MUFU.RCP R0, R3 ;  /* 0x0000000300000308 */ /* 0x000e620000001000 */
        /* <DEDUP_REMOVED lines=40> */
[----:B------:R-:W-:Y:S02]  /*10120*/  FMUL.FTZ R97, R2, R97 ;  /* 0x0000006102617220 */ /* 0x000fe40000410000 */
[----:B------:R2:W4:Y:S01]  /*10130*/  @P0 MUFU.LG2 R2, R3 ;  /* 0x0000000300020308 */ /* 0x0005220000000c00 */
[----:B---3--:R-:W-:Y:S02]  /*10140*/  @P1 FMUL.FTZ R5, R5, 0.69314718246459960938 ;  /* 0x3f31721805051820 */ /* 0x008fe40000410000 */
[----:B-1----:R-:W-:Y:S02]  /*10150*/  FMUL.FTZ R110, R0, R110 ;  /* 0x0000006e006e7220 */ /* 0x002fe40000410000 */
[----:B------:R-:W-:Y:S01]  /*10160*/  @P1 FFMA.FTZ R16, R4, R101, R5 ;  /* 0x0000006504101223 */ /* 0x000fe20000010005 */
[----:B------:R-:W-:Y:S01]  /*10170*/  MOV R4, 0x1 ;  /* 0x0000000100047802 */ /* 0x000fe20000000f00 */
[C---:B------:R-:W-:Y:S02]  /*10180*/  FMUL.FTZ R111, R0.reuse, R111 ;  /* 0x0000006f006f7220 */ /* 0x040fe40000410000 */
[----:B------:R-:W-:-:S02]  /*10190*/  FMUL.FTZ R114, R0, R114 ;  /* 0x0000007200727220 */ /* 0x000fc40000410000 */
[C---:B------:R-:W-:Y:S02]  /*101a0*/  FMUL.FTZ R115, R0.reuse, R115 ;  /* 0x0000007300737220 */ /* 0x040fe40000410000 */
[C---:B------:R-:W-:Y:S02]  /*101b0*/  FMUL.FTZ R118, R0.reuse, R118 ;  /* 0x0000007600767220 */ /* 0x040fe40000410000 */
[----:B------:R-:W-:Y:S01]  /*101c0*/  FMUL.FTZ R119, R0, R119 ;  /* 0x0000007700777220 */ /* 0x000fe20000410000 */
[----:B--2---:R-:W-:Y:S01]  /*101d0*/  @P0 MOV R3, 0x3f317218 ;  /* 0x3f31721800030802 */ /* 0x004fe20000000f00 */
[----:B----4-:R-:W-:Y:S02]  /*101e0*/  @P0 FMUL.FTZ R2, R2, 0.69314718246459960938 ;  /* 0x3f31721802020820 */ /* 0x010fe40000410000 */
[----:B------:R-:W-:Y:S02]  /*101f0*/  FMUL.FTZ R122, R0, R122 ;  /* 0x0000007a007a7220 */ /* 0x000fe40000410000 */
[----:B------:R-:W-:-:S02]  /*10200*/  @P0 FMUL.FTZ R3, R3, c[0x0][0x2d0] ;  /* 0x0000b40003030a20 */ /* 0x000fc40000410000 */
        /* <DEDUP_REMOVED lines=41> */
[----:B------:R-:W-:Y:S01]  /*104a0*/  PRMT R0, R4, 0x7610, R0 ;  /* 0x0000761004007816 */ /* 0x000fe20000000000 */
[----:B------:R-:W-:-:S02]  /*104b0*/  @P0 FFMA.FTZ R15, R3, R100, R2 ;  /* 0x00000064030f0223 */ /* 0x000fc40000010002 */
.L_x_836:
[----:B--2---:R2:W5:Y:S01]  /*104c0*/  LDL R7, [R1+0x5c] ;  /* 0x00005c0001077983 */ /* 0x0045620000100800 */
        /* <DEDUP_REMOVED lines=17> */
[----:B------:R2:W-:Y:S02]  /*105e0*/  STL [R1+0x5c], R7 ;  /* 0x00005c0701007387 */ /* 0x0005e40000100800 */
.L_x_846:
[----:B--2---:R-:W-:Y:S05]  /*105f0*/  BSYNC B0 ;  /* 0x0000000000007941 */ /* 0x004fea0003800000 */
.L_x_845:
[----:B------:R-:W-:Y:S01]  /*10600*/  PRMT R0, R0, 0x9910, RZ ;  /* 0x0000991000007816 */ /* 0x000fe200000000ff */
[----:B------:R-:W-:Y:S01]  /*10610*/  BSSY B1, `(.L_x_847) ;  /* 0x000018a000017945 */ /* 0x000fe20003800000 */
[----:B-----5:R-:W-:Y:S01]  /*10620*/  IMAD.MOV.U32 R57, RZ, RZ, R7 ;  /* 0x000000ffff397224 */ /* 0x020fe200078e0007 */
[----:B------:R-:W-:Y:S01]  /*10630*/  MOV R101, 0x1f ;  /* 0x0000001f00657802 */ /* 0x000fe20000000f00 */
[----:B------:R-:W-:Y:S01]  /*10640*/  IMAD.MOV.U32 R106, RZ, RZ, RZ ;  /* 0x000000ffff6a7224 */ /* 0x000fe200078e00ff */
[----:B------:R-:W-:Y:S01]  /*10650*/  ISETP.NE.AND P0, PT, R0, RZ, PT ;  /* 0x000000ff0000720c */ /* 0x000fe20003f05270 */
[----:B------:R-:W-:-:S12]  /*10660*/  IMAD.MOV.U32 R100, RZ, RZ, -0x1 ;  /* 0xffffffffff647424 */ /* 0x000fd800078e00ff */
[----:B------:R-:W-:Y:S05]  /*10670*/  @!P0 BRA `(.L_x_848) ;  /* 0x0000157000008947 */ /* 0x000fea0003800000 */
[----:B------:R-:W-:Y:S01]  /*10680*/  WARPSYNC 0xffffffff ;  /* 0xffffffff00007948 */ /* 0x000fe20003800000 */
[----:B------:R-:W-:Y:S06]  /*10690*/  BAR.SYNC.DEFER_BLOCKING 0x1, 0x100 ;  /* 0x0044000000007b1d */ /* 0x000fec0000010000 */
[----:B------:R-:W-:Y:S05]  /*106a0*/  BRA.CONV ~URZ, `(.L_x_849) ;  /* 0x000000537f007947 */ /* 0x000fea000b800000 */
[----:B------:R-:W-:Y:S02]  /*106b0*/  SHF.R.S32.HI R0, RZ, 0x1f, R6 ;  /* 0x0000001fff007819 */ /* 0x000fe40000011406 */
[----:B------:R-:W-:Y:S02]  /*106c0*/  MOV R2, 0x10700 ;  /* 0x0001070000027802 */ /* 0x000fe40000000f00 */
[----:B------:R-:W-:-:S04]  /*106d0*/  LEA.HI R0, R0, R6, RZ, 0x7 ;  /* 0x0000000600007211 */ /* 0x000fc800078f38ff */
[----:B------:R-:W-:Y:S02]  /*106e0*/  SHF.R.S32.HI R0, RZ, 0x7, R0 ;  /* 0x00000007ff007819 */ /* 0x000fe40000011400 */
[----:B-1----:R-:W-:Y:S05]  /*106f0*/  CALL.REL.NOINC `($__internal_17_$__cuda_sm70_shflsync_idx_p) ;  /* 0x00001af000007944 */ /* 0x002fea0003c00000 */
.L_x_849:
[----:B------:R-:W3:Y:S04]  /*10700*/  LDL R8, [R1+0x68] ;  /* 0x0000680001087983 */ /* 0x000ee80000100800 */
[----:B------:R-:W4:Y:S04]  /*10710*/  LDL.LU R5, [R1+0x44] ;  /* 0x0000440001057983 */ /* 0x000f280000300800 */
[----:B-1----:R-:W5:Y:S04]  /*10720*/  LDL.LU R11, [R1+0x48] ;  /* 0x00004800010b7983 */ /* 0x002f680000300800 */
[----:B--2---:R-:W2:Y:S04]  /*10730*/  LDL.LU R17, [R1+0x4c] ;  /* 0x00004c0001117983 */ /* 0x004ea80000300800 */
[----:B------:R-:W3:Y:S01]  /*10740*/  LDL.LU R19, [R1+0x58] ;  /* 0x0000580001137983 */ /* 0x000ee20000300800 */
[----:B------:R-:W-:-:S03]  /*10750*/  IMAD.MOV.U32 R3, RZ, RZ, 0x1 ;  /* 0x00000001ff037424 */ /* 0x000fc600078e00ff */
[----:B------:R-:W2:Y:S02]  /*10760*/  LDL R18, [R1+0x6c] ;  /* 0x00006c0001127983 */ /* 0x000ea40000100800 */
[----:B------:R-:W-:Y:S02]  /*10770*/  ISETP.NE.AND P1, PT, R3, c[0x0][0x4e8], PT ;  /* 0x00013a0003007a0c */ /* 0x000fe40003f25270 */
[----:B------:R-:W2:Y:S04]  /*10780*/  LDL R107, [R1+0x24] ;  /* 0x00002400016b7983 */ /* 0x000ea80000100800 */
[----:B------:R-:W1:Y:S01]  /*10790*/  S2R R20, SR_TID.X ;  /* 0x0000000000147919 */ /* 0x000e620000002100 */
[----:B------:R-:W-:Y:S02]  /*107a0*/  ULDC UR5, c[0x0][0x4e8] ;  /* 0x00013a0000057ab9 */ /* 0x000fe40000000800 */
[----:B------:R-:W-:-:S02]  /*107b0*/  ULDC UR4, c[0x0][0x388] ;  /* 0x0000e20000047ab9 */ /* 0x000fc40000000800 */
[----:B------:R-:W-:Y:S01]  /*107c0*/  UIMAD UR4, UR5, UR4, URZ ;  /* 0x00000004050472a4 */ /* 0x000fe2000f8e023f */
[----:B------:R-:W-:Y:S01]  /*107d0*/  BSSY B0, `(.L_x_850) ;  /* 0x00000dd000007945 */ /* 0x000fe20003800000 */
[----:B----4-:R-:W-:Y:S01]  /*107e0*/  SHF.R.S32.HI R0, RZ, 0x1f, R5 ;  /* 0x0000001fff007819 */ /* 0x010fe20000011405 */
[----:B------:R-:W-:-:S04]  /*107f0*/  IMAD.WIDE.U32 R6, R5, c[0x0][0x4d0], RZ ;  /* 0x0001340005067a25 */ /* 0x000fc800078e00ff */
[C---:B------:R-:W-:Y:S02]  /*10800*/  IMAD R2, R0.reuse, c[0x0][0x4d0], RZ ;  /* 0x0001340000027a24 */ /* 0x040fe400078e02ff */
[----:B------:R-:W-:Y:S02]  /*10810*/  IMAD R4, R0, c[0x0][0x438], RZ ;  /* 0x00010e0000047a24 */ /* 0x000fe400078e02ff */
[----:B------:R-:W-:Y:S01]  /*10820*/  IMAD R3, R5, c[0x0][0x4d4], R2 ;  /* 0x0001350005037a24 */ /* 0x000fe200078e0202 */
[----:B-----5:R-:W-:Y:S01]  /*10830*/  SHF.R.S32.HI R2, RZ, 0x1f, R11 ;  /* 0x0000001fff027819 */ /* 0x020fe2000001140b */
[----:B---3--:R-:W-:Y:S02]  /*10840*/  IMAD.IADD R0, R8, 0x1, R19 ;  /* 0x0000000108007824 */ /* 0x008fe400078e0213 */
[----:B------:R-:W-:Y:S02]  /*10850*/  IMAD.IADD R7, R7, 0x1, R3 ;  /* 0x0000000107077824 */ /* 0x000fe400078e0203 */
[----:B------:R-:W-:-:S02]  /*10860*/  IMAD R9, R2, c[0x0][0x4d8], RZ ;  /* 0x0001360002097a24 */ /* 0x000fc400078e02ff */
[----:B------:R-:W-:-:S04]  /*10870*/  @P1 IMAD.HI.U32 R10, R0, c[0x0][0x4ec], RZ ;  /* 0x00013b00000a1a27 */ /* 0x000fc800078e00ff */
[----:B------:R-:W-:Y:S02]  /*10880*/  IMAD R8, R5, c[0x0][0x43c], R4 ;  /* 0x00010f0005087a24 */ /* 0x000fe400078e0204 */
[----:B------:R-:W-:Y:S01]  /*10890*/  IMAD.MOV.U32 R3, RZ, RZ, R0 ;  /* 0x000000ffff037224 */ /* 0x000fe200078e0000 */
[----:B------:R-:W-:Y:S01]  /*108a0*/  @P1 SHF.R.U32.HI R3, RZ, c[0x0][0x4f0], R10 ;  /* 0x00013c00ff031a19 */ /* 0x000fe2000001160a */
[C---:B------:R-:W-:Y:S02]  /*108b0*/  IMAD R9, R11.reuse, c[0x0][0x4dc], R9 ;  /* 0x000137000b097a24 */ /* 0x040fe400078e0209 */
[----:B------:R-:W-:-:S04]  /*108c0*/  IMAD.WIDE.U32 R6, R11, c[0x0][0x4d8], R6 ;  /* 0x000136000b067a25 */ /* 0x000fc800078e0006 */
[----:B------:R-:W-:-:S04]  /*108d0*/  IMAD.WIDE.U32 R4, R5, c[0x0][0x438], RZ ;  /* 0x00010e0005047a25 */ /* 0x000fc800078e00ff */
[----:B------:R-:W-:Y:S01]  /*108e0*/  IMAD.IADD R7, R7, 0x1, R9 ;  /* 0x0000000107077824 */ /* 0x000fe200078e0209 */
[----:B--2---:R-:W-:Y:S01]  /*108f0*/  SHF.R.S32.HI R9, RZ, 0x1f, R17 ;  /* 0x0000001fff097819 */ /* 0x004fe20000011411 */
[----:B------:R-:W-:Y:S02]  /*10900*/  IMAD.IADD R5, R5, 0x1, R8 ;  /* 0x0000000105057824 */ /* 0x000fe400078e0208 */
[----:B------:R-:W-:Y:S02]  /*10910*/  IMAD.MOV R8, RZ, RZ, -R3 ;  /* 0x000000ffff087224 */ /* 0x000fe400078e0a03 */
[----:B------:R-:W-:Y:S02]  /*10920*/  IMAD R2, R2, c[0x0][0x440], RZ ;  /* 0x0001100002027a24 */ /* 0x000fe400078e02ff */
[----:B------:R-:W-:Y:S02]  /*10930*/  IMAD R10, R9, c[0x0][0x4e0], RZ ;  /* 0x00013800090a7a24 */ /* 0x000fe400078e02ff */
[----:B------:R-:W-:-:S02]  /*10940*/  IMAD R8, R8, c[0x0][0x4e8], R0 ;  /* 0x00013a0008087a24 */ /* 0x000fc400078e0200 */
[----:B------:R-:W-:Y:S01]  /*10950*/  IMAD.WIDE.U32 R6, R17, c[0x0][0x4e0], R6 ;  /* 0x0001380011067a25 */ /* 0x000fe200078e0006 */
[----:B------:R-:W-:-:S03]  /*10960*/  SHF.R.S32.HI R12, RZ, 0x1f, R3 ;  /* 0x0000001fff0c7819 */ /* 0x000fc60000011403 */
[C---:B------:R-:W-:Y:S02]  /*10970*/  IMAD R14, R11.reuse, c[0x0][0x444], R2 ;  /* 0x000111000b0e7a24 */ /* 0x040fe400078e0202 */
[----:B------:R-:W-:Y:S01]  /*10980*/  IMAD.WIDE.U32 R4, R11, c[0x0][0x440], R4 ;  /* 0x000110000b047a25 */ /* 0x000fe200078e0004 */
[----:B------:R-:W-:Y:S02]  /*10990*/  SHF.R.S32.HI R13, RZ, 0x1f, R8 ;  /* 0x0000001fff0d7819 */ /* 0x000fe40000011408 */
[----:B------:R-:W-:Y:S01]  /*109a0*/  IADD3 R6, P0, R3, R6, RZ ;  /* 0x0000000603067210 */ /* 0x000fe20007f1e0ff */
[----:B------:R-:W-:Y:S02]  /*109b0*/  IMAD R11, R17, c[0x0][0x4e4], R10 ;  /* 0x00013900110b7a24 */ /* 0x000fe400078e020a */
[----:B------:R-:W-:-:S03]  /*109c0*/  @P1 IMAD.HI.U32 R10, R0, c[0x0][0x4ec], RZ ;  /* 0x00013b00000a1a27 */ /* 0x000fc600078e00ff */
[----:B------:R-:W-:Y:S01]  /*109d0*/  IADD3.X R7, R12, R7, R11, P0, !PT ;  /* 0x000000070c077210 */ /* 0x000fe200007fe40b */
[----:B------:R-:W-:Y:S02]  /*109e0*/  IMAD R9, R9, c[0x0][0x448], RZ ;  /* 0x0001120009097a24 */ /* 0x000fe400078e02ff */
[----:B------:R-:W-:Y:S01]  /*109f0*/  IMAD.MOV.U32 R2, RZ, RZ, R0 ;  /* 0x000000ffff027224 */ /* 0x000fe200078e0000 */
[----:B------:R-:W-:Y:S01]  /*10a00*/  @P1 SHF.R.U32.HI R2, RZ, c[0x0][0x4f0], R10 ;  /* 0x00013c00ff021a19 */ /* 0x000fe2000001160a */
[----:B------:R-:W-:Y:S02]  /*10a10*/  IMAD.IADD R5, R5, 0x1, R14 ;  /* 0x0000000105057824 */ /* 0x000fe400078e020e */
[----:B------:R-:W-:Y:S02]  /*10a20*/  IMAD R3, R13, c[0x0][0x4c8], RZ ;  /* 0x000132000d037a24 */ /* 0x000fe400078e02ff */
[C---:B------:R-:W-:Y:S02]  /*10a30*/  IMAD R10, R17.reuse, c[0x0][0x44c], R9 ;  /* 0x00011300110a7a24 */ /* 0x040fe400078e0209 */
[----:B------:R-:W-:Y:S01]  /*10a40*/  IMAD.WIDE.U32 R4, R17, c[0x0][0x448], R4 ;  /* 0x0001120011047a25 */ /* 0x000fe200078e0004 */
[----:B-1----:R-:W-:-:S03]  /*10a50*/  SHF.R.S32.HI R17, RZ, 0x1f, R20 ;  /* 0x0000001fff117819 */ /* 0x002fc60000011414 */
[C---:B------:R-:W-:Y:S02]  /*10a60*/  IMAD R9, R8.reuse, c[0x0][0x4cc], R3 ;  /* 0x0001330008097a24 */ /* 0x040fe400078e0203 */
[----:B------:R-:W-:Y:S01]  /*10a70*/  IMAD.WIDE.U32 R6, R8, c[0x0][0x4c8], R6 ;  /* 0x0001320008067a25 */ /* 0x000fe200078e0006 */
[----:B------:R-:W-:-:S03]  /*10a80*/  SHF.R.S32.HI R8, RZ, 0x1f, R2 ;  /* 0x0000001fff087819 */ /* 0x000fc60000011402 */
[----:B------:R-:W-:Y:S02]  /*10a90*/  IMAD.MOV R3, RZ, RZ, -R2 ;  /* 0x000000ffff037224 */ /* 0x000fe400078e0a02 */
[----:B------:R-:W-:Y:S01]  /*10aa0*/  IMAD.IADD R5, R5, 0x1, R10 ;  /* 0x0000000105057824 */ /* 0x000fe200078e020a */
[----:B------:R-:W-:Y:S01]  /*10ab0*/  LEA R10, P0, R6, c[0x0][0x4a8], 0x2 ;  /* 0x00012a00060a7a11 */ /* 0x000fe200078010ff */
[----:B------:R-:W-:Y:S01]  /*10ac0*/  IMAD.IADD R9, R7, 0x1, R9 ;  /* 0x0000000107097824 */ /* 0x000fe200078e0209 */
[----:B------:R-:W-:Y:S01]  /*10ad0*/  LEA.HI R17, R17, R20, RZ, 0x5 ;  /* 0x0000001411117211 */ /* 0x000fe200078f28ff */
[----:B------:R-:W-:Y:S02]  /*10ae0*/  IMAD R7, R3, c[0x0][0x4e8], R0 ;  /* 0x00013a0003077a24 */ /* 0x000fe400078e0200 */
[----:B------:R-:W-:Y:S01]  /*10af0*/  IMAD R0, R8, c[0x0][0x430], RZ ;  /* 0x00010c0008007a24 */ /* 0x000fe200078e02ff */
[----:B------:R-:W-:Y:S02]  /*10b00*/  LEA.HI.X R6, R6, c[0x0][0x4ac], R9, 0x2, P0 ;  /* 0x00012b0006067a11 */ /* 0x000fe400000f1409 */
[----:B------:R-:W-:Y:S01]  /*10b10*/  LOP3.LUT R17, R17, 0xffffffe0, RZ, 0xc0, !PT ;  /* 0xffffffe011117812 */ /* 0x000fe200078ec0ff */
[----:B------:R-:W-:-:S02]  /*10b20*/  IMAD R0, R2, c[0x0][0x434], R0 ;  /* 0x00010d0002007a24 */ /* 0x000fc400078e0200 */
[----:B------:R-:W-:Y:S01]  /*10b30*/  IMAD.WIDE.U32 R2, R2, c[0x0][0x430], R4 ;  /* 0x00010c0002027a25 */ /* 0x000fe200078e0004 */
[----:B------:R-:W-:Y:S04]  /*10b40*/  SHFL.IDX PT, R8, R10, RZ, 0x1c1f ;  /* 0x001c1fff0a087589 */ /* 0x000fe800000e0000 */
[----:B------:R-:W1:Y:S01]  /*10b50*/  SHFL.IDX PT, R9, R6, RZ, 0x1c1f ;  /* 0x001c1fff06097589 */ /* 0x000e6200000e0000 */
[----:B------:R-:W-:Y:S02]  /*10b60*/  IMAD.IADD R17, R20, 0x1, -R17 ;  /* 0x0000000114117824 */ /* 0x000fe400078e0a11 */
[----:B------:R-:W-:Y:S01]  /*10b70*/  IMAD.IADD R3, R3, 0x1, R0 ;  /* 0x0000000103037824 */ /* 0x000fe200078e0200 */
[----:B------:R-:W-:Y:S01]  /*10b80*/  SHFL.IDX PT, R4, R10, 0x1, 0x1c1f ;  /* 0x003c1f000a047f89 */ /* 0x000fe200000e0000 */
[----:B------:R-:W-:-:S03]  /*10b90*/  IMAD.IADD R0, R18, 0x1, R19 ;  /* 0x0000000112007824 */ /* 0x000fc600078e0213 */
[----:B------:R2:W3:Y:S01]  /*10ba0*/  SHFL.IDX PT, R5, R6, 0x1, 0x1c1f ;  /* 0x003c1f0006057f89 */ /* 0x0004e200000e0000 */
[----:B------:R-:W-:Y:S01]  /*10bb0*/  LOP3.LUT P3, RZ, R17, 0x3, RZ, 0xc0, !PT ;  /* 0x0000000311ff7812 */ /* 0x000fe2000786c0ff */
[----:B------:R-:W-:-:S03]  /*10bc0*/  IMAD.WIDE.U32 R2, R7, c[0x0][0x428], R2 ;  /* 0x00010a0007027a25 */ /* 0x000fc600078e0002 */
[C---:B------:R-:W-:Y:S02]  /*10bd0*/  ISETP.GE.OR P4, PT, R0.reuse, UR4, P3 ;  /* 0x0000000400007c0c */ /* 0x040fe40009f86670 */
[----:B------:R-:W-:Y:S02]  /*10be0*/  ISETP.GE.AND P1, PT, R0, UR4, PT ;  /* 0x0000000400007c0c */ /* 0x000fe4000bf26270 */
[----:B--2---:R-:W-:-:S05]  /*10bf0*/  SHF.R.S32.HI R6, RZ, 0x1f, R7 ;  /* 0x0000001fff067819 */ /* 0x004fca0000011407 */
[----:B------:R-:W-:Y:S01]  /*10c00*/  IMAD R10, R6, c[0x0][0x428], RZ ;  /* 0x00010a00060a7a24 */ /* 0x000fe200078e02ff */
[----:B------:R-:W-:-:S03]  /*10c10*/  IADD3 R6, R0, 0x8, RZ ;  /* 0x0000000800067810 */ /* 0x000fc60007ffe0ff */
[----:B------:R-:W-:Y:S01]  /*10c20*/  IMAD R10, R7, c[0x0][0x42c], R10 ;  /* 0x00010b00070a7a24 */ /* 0x000fe200078e020a */
[----:B------:R-:W-:Y:S02]  /*10c30*/  ISETP.GE.OR P3, PT, R6, UR4, P3 ;  /* 0x0000000406007c0c */ /* 0x000fe40009f66670 */
[----:B------:R-:W-:Y:S01]  /*10c40*/  LEA R37, P2, R2, c[0x0][0x400], 0x2 ;  /* 0x0001000002257a11 */ /* 0x000fe200078410ff */
[----:B------:R-:W-:Y:S01]  /*10c50*/  IMAD.IADD R3, R3, 0x1, R10 ;  /* 0x0000000103037824 */ /* 0x000fe200078e020a */
[----:B-1----:R1:W-:Y:S01]  /*10c60*/  @!P4 ST.E [R8.64], R16 ;  /* 0x000000100800c985 */ /* 0x0023e2000c101908 */
[----:B------:R-:W-:-:S03]  /*10c70*/  ISETP.GE.AND P0, PT, R6, UR4, PT ;  /* 0x0000000406007c0c */ /* 0x000fc6000bf06270 */
[----:B------:R-:W-:Y:S02]  /*10c80*/  LEA.HI.X R32, R2, c[0x0][0x404], R3, 0x2, P2 ;  /* 0x0001010002207a11 */ /* 0x000fe400010f1403 */
[C---:B------:R-:W-:Y:S01]  /*10c90*/  IADD3 R25, R107.reuse, 0x8, RZ ;  /* 0x000000086b197810 */ /* 0x040fe20007ffe0ff */
[----:B------:R-:W2:Y:S01]  /*10ca0*/  SHFL.IDX PT, R2, R37, RZ, 0x1c1f ;  /* 0x001c1fff25027589 */ /* 0x000ea200000e0000 */
[C---:B------:R-:W-:Y:S02]  /*10cb0*/  IADD3 R24, R107.reuse, 0x10, RZ ;  /* 0x000000106b187810 */ /* 0x040fe40007ffe0ff */
[C---:B------:R-:W-:Y:S01]  /*10cc0*/  IADD3 R23, R107.reuse, 0x18, RZ ;  /* 0x000000186b177810 */ /* 0x040fe20007ffe0ff */
[----:B---3--:R3:W-:Y:S01]  /*10cd0*/  @!P3 ST.E [R4.64], R15 ;  /* 0x0000000f0400b985 */ /* 0x0087e2000c101908 */
[C---:B------:R-:W-:Y:S02]  /*10ce0*/  IADD3 R22, R107.reuse, 0x20, RZ ;  /* 0x000000206b167810 */ /* 0x040fe40007ffe0ff */
[C---:B------:R-:W-:Y:S01]  /*10cf0*/  IADD3 R21, R107.reuse, 0x28, RZ ;  /* 0x000000286b157810 */ /* 0x040fe20007ffe0ff */
[----:B------:R4:W2:Y:S01]  /*10d00*/  SHFL.IDX PT, R3, R32, RZ, 0x1c1f ;  /* 0x001c1fff20037589 */ /* 0x0008a200000e0000 */
[----:B------:R-:W-:-:S02]  /*10d10*/  IADD3 R20, R107, 0x30, RZ ;  /* 0x000000306b147810 */ /* 0x000fc40007ffe0ff */
[C---:B------:R-:W-:Y:S02]  /*10d20*/  IADD3 R19, R107.reuse, 0x38, RZ ;  /* 0x000000386b137810 */ /* 0x040fe40007ffe0ff */
        /* <DEDUP_REMOVED lines=9> */
[C---:B---3--:R-:W-:Y:S02]  /*10dc0*/  IADD3 R15, R107.reuse, 0x58, RZ ;  /* 0x000000586b0f7810 */ /* 0x048fe40007ffe0ff */
        /* <DEDUP_REMOVED lines=30> */
[----:B--2-4-:R-:W-:Y:S02]  /*10fb0*/  ISETP.GE.AND P5, PT, R107, c[0x0][0x3c8], PT ;  /* 0x0000f2006b007a0c */ /* 0x014fe40003fa6270 */
[----:B------:R-:W-:Y:S02]  /*10fc0*/  ISETP.GE.AND P1, PT, R25, c[0x0][0x3c8], PT ;  /* 0x0000f20019007a0c */ /* 0x000fe40003f26270 */
[----:B------:R-:W-:-:S02]  /*10fd0*/  ISETP.GE.AND P4, PT, R24, c[0x0][0x3c8], PT ;  /* 0x0000f20018007a0c */ /* 0x000fc40003f86270 */
[----:B------:R-:W-:-:S07]  /*10fe0*/  ISETP.GE.AND P2, PT, R23, c[0x0][0x3c8], PT ;  /* 0x0000f20017007a0c */ /* 0x000fce0003f46270 */
[----:B------:R-:W-:Y:S02]  /*10ff0*/  @!P5 IMAD.WIDE R28, R107, 0x4, R2 ;  /* 0x000000046b1cd825 */ /* 0x000fe400078e0202 */
[----:B------:R-:W-:-:S03]  /*11000*/  @!P1 LEA R26, P3, R25, R2, 0x2 ;  /* 0x00000002191a9211 */ /* 0x000fc600078610ff */
[----:B------:R1:W-:Y:S01]  /*11010*/  @!P5 ST.E.64 [R28.64], R108 ;  /* 0x0000006c1c00d985 */ /* 0x0003e2000c101b08 */
[----:B------:R-:W-:Y:S02]  /*11020*/  @!P1 LEA.HI.X R27, R25, R3, R33, 0x2, P3 ;  /* 0x00000003191b9211 */ /* 0x000fe400018f1421 */
[----:B------:R-:W-:-:S03]  /*11030*/  ISETP.GE.AND P5, PT, R22, c[0x0][0x3c8], PT ;  /* 0x0000f20016007a0c */ /* 0x000fc60003fa6270 */
[----:B------:R2:W-:Y:S01]  /*11040*/  @!P1 ST.E.64 [R26.64], R112 ;  /* 0x000000701a009985 */ /* 0x0005e2000c101b08 */
[----:B------:R-:W-:Y:S02]  /*11050*/  ISETP.GE.AND P1, PT, R21, c[0x0][0x3c8], PT ;  /* 0x0000f20015007a0c */ /* 0x000fe40003f26270 */
[----:B-1----:R-:W-:-:S04]  /*11060*/  @!P4 LEA R28, P3, R24, R2, 0x2 ;  /* 0x00000002181cc211 */ /* 0x002fc800078610ff */
[----:B------:R-:W-:Y:S02]  /*11070*/  @!P4 LEA.HI.X R29, R24, R3, R34, 0x2, P3 ;  /* 0x00000003181dc211 */ /* 0x000fe400018f1422 */
[----:B--2---:R-:W-:-:S03]  /*11080*/  @!P2 LEA R26, P3, R23, R2, 0x2 ;  /* 0x00000002171aa211 */ /* 0x004fc600078610ff */
        /* <DEDUP_REMOVED lines=60> */
[----:B-1----:R-:W-:-:S04]  /*11450*/  @!P3 LEA R28, P4, R8, R2, 0x2 ;  /* 0x00000002081cb211 */ /* 0x002fc800078810ff */
[-C--:B------:R-:W-:Y:S02]  /*11460*/  @!P3 LEA.HI.X R29, R8, R3.reuse, R52, 0x2, P4 ;  /* 0x00000003081db211 */ /* 0x080fe400020f1434 */
[-C--:B--2---:R-:W-:Y:S02]  /*11470*/  @!P2 LEA R26, P1, R7, R2.reuse, 0x2 ;  /* 0x00000002071aa211 */ /* 0x084fe400078210ff */
[----:B------:R-:W-:Y:S01]  /*11480*/  ISETP.GE.AND P4, PT, R5, c[0x0][0x3c8], PT ;  /* 0x0000f20005007a0c */ /* 0x000fe20003f86270 */
[----:B------:R1:W-:Y:S01]  /*11490*/  @!P3 ST.E.64 [R28.64], R76 ;  /* 0x0000004c1c00b985 */ /* 0x0003e2000c101b08 */
[----:B------:R-:W-:Y:S02]  /*114a0*/  @!P2 LEA.HI.X R27, R7, R3, R51, 0x2, P1 ;  /* 0x00000003071ba211 */ /* 0x000fe400008f1433 */
[----:B------:R-:W-:Y:S02]  /*114b0*/  ISETP.GE.AND P3, PT, R4, c[0x0][0x3c8], PT ;  /* 0x0000f20004007a0c */ /* 0x000fe40003f66270 */
[----:B------:R-:W-:Y:S01]  /*114c0*/  @!P5 LEA R30, P1, R6, R2, 0x2 ;  /* 0x00000002061ed211 */ /* 0x000fe200078210ff */
[----:B------:R2:W-:Y:S01]  /*114d0*/  @!P2 ST.E.64 [R26.64], R80 ;  /* 0x000000501a00a985 */ /* 0x0005e2000c101b08 */
[----:B------:R-:W-:-:S02]  /*114e0*/  ISETP.GE.AND P2, PT, R0, c[0x0][0x3c8], PT ;  /* 0x0000f20000007a0c */ /* 0x000fc40003f46270 */
[----:B------:R-:W-:-:S05]  /*114f0*/  @!P5 LEA.HI.X R31, R6, R3, R53, 0x2, P1 ;  /* 0x00000003061fd211 */ /* 0x000fca00008f1435 */
[----:B------:R3:W-:Y:S01]  /*11500*/  @!P5 ST.E.64 [R30.64], R84 ;  /* 0x000000541e00d985 */ /* 0x0007e2000c101b08 */
[----:B-1----:R-:W-:-:S04]  /*11510*/  @!P4 LEA R28, P1, R5, R2, 0x2 ;  /* 0x00000002051cc211 */ /* 0x002fc800078210ff */
[----:B------:R-:W-:Y:S02]  /*11520*/  @!P4 LEA.HI.X R29, R5, R3, R54, 0x2, P1 ;  /* 0x00000003051dc211 */ /* 0x000fe400008f1436 */
[----:B--2---:R-:W-:-:S03]  /*11530*/  @!P3 LEA R26, P1, R4, R2, 0x2 ;  /* 0x00000002041ab211 */ /* 0x004fc600078210ff */
[----:B------:R3:W-:Y:S01]  /*11540*/  @!P4 ST.E.64 [R28.64], R88 ;  /* 0x000000581c00c985 */ /* 0x0007e2000c101b08 */
[----:B------:R-:W-:Y:S02]  /*11550*/  @!P3 LEA.HI.X R27, R4, R3, R55, 0x2, P1 ;  /* 0x00000003041bb211 */ /* 0x000fe400008f1437 */
[----:B------:R-:W-:-:S03]  /*11560*/  @!P2 LEA R2, P1, R0, R2, 0x2 ;  /* 0x000000020002a211 */ /* 0x000fc600078210ff */
[----:B------:R3:W-:Y:S01]  /*11570*/  @!P3 ST.E.64 [R26.64], R92 ;  /* 0x0000005c1a00b985 */ /* 0x0007e2000c101b08 */
[----:B------:R-:W-:-:S05]  /*11580*/  @!P2 LEA.HI.X R3, R0, R3, R56, 0x2, P1 ;  /* 0x000000030003a211 */ /* 0x000fca00008f1438 */
[----:B------:R3:W-:Y:S04]  /*11590*/  @!P2 ST.E.64 [R2.64], R96 ;  /* 0x000000600200a985 */ /* 0x0007e8000c101b08 */
.L_x_851:
[----:B--2-4-:R-:W-:Y:S05]  /*115a0*/  BSYNC B0 ;  /* 0x0000000000007941 */ /* 0x014fea0003800000 */
.L_x_850:
[----:B---3--:R1:W2:Y:S04]  /*115b0*/  SHFL.IDX PT, R3, R32, 0x1, 0x1c1f ;  /* 0x003c1f0020037f89 */ /* 0x0082a800000e0000 */
[----:B------:R1:W3:Y:S01]  /*115c0*/  SHFL.IDX PT, R2, R37, 0x1, 0x1c1f ;  /* 0x003c1f0025027f89 */ /* 0x0002e200000e0000 */
[----:B------:R-:W-:Y:S05]  /*115d0*/  @P0 BRA `(.L_x_852) ;  /* 0x000008d000000947 */ /* 0x000fea0003800000 */
[----:B------:R-:W-:Y:S02]  /*115e0*/  ISETP.GE.AND P1, PT, R25, c[0x0][0x3c8], PT ;  /* 0x0000f20019007a0c */ /* 0x000fe40003f26270 */
[----:B------:R-:W-:Y:S02]  /*115f0*/  ISETP.GE.AND P4, PT, R107, c[0x0][0x3c8], PT ;  /* 0x0000f2006b007a0c */ /* 0x000fe40003f86270 */
[----:B------:R-:W-:Y:S02]  /*11600*/  ISETP.GE.AND P0, PT, R24, c[0x0][0x3c8], PT ;  /* 0x0000f20018007a0c */ /* 0x000fe40003f06270 */
[----:B------:R-:W-:-:S02]  /*11610*/  ISETP.GE.AND P3, PT, R23, c[0x0][0x3c8], PT ;  /* 0x0000f20017007a0c */ /* 0x000fc40003f66270 */
[----:B------:R-:W-:-:S05]  /*11620*/  ISETP.GE.AND P2, PT, R22, c[0x0][0x3c8], PT ;  /* 0x0000f20016007a0c */ /* 0x000fca0003f46270 */
[----:B---3--:R-:W-:Y:S02]  /*11630*/  @!P1 LEA R28, P5, R25, R2, 0x2 ;  /* 0x00000002191c9211 */ /* 0x008fe400078a10ff */
[----:B--2---:R-:W-:Y:S02]  /*11640*/  @!P4 IMAD.WIDE R26, R107, 0x4, R2 ;  /* 0x000000046b1ac825 */ /* 0x004fe400078e0202 */
[----:B------:R-:W-:-:S03]  /*11650*/  @!P1 LEA.HI.X R29, R25, R3, R33, 0x2, P5 ;  /* 0x00000003191d9211 */ /* 0x000fc600028f1421 */
[----:B------:R2:W-:Y:S01]  /*11660*/  @!P4 ST.E.64 [R26.64], R110 ;  /* 0x0000006e1a00c985 */ /* 0x0005e2000c101b08 */
[----:B------:R-:W-:-:S03]  /*11670*/  ISETP.GE.AND P4, PT, R21, c[0x0][0x3c8], PT ;  /* 0x0000f20015007a0c */ /* 0x000fc60003f86270 */
[----:B------:R3:W-:Y:S01]  /*11680*/  @!P1 ST.E.64 [R28.64], R114 ;  /* 0x000000721c009985 */ /* 0x0007e2000c101b08 */
[CC--:B--2---:R-:W-:Y:S02]  /*11690*/  @!P0 LEA R26, P5, R24.reuse, R2.reuse, 0x2 ;  /* 0x00000002181a8211 */ /* 0x0c4fe400078a10ff */
[CC--:B---3--:R-:W-:Y:S02]  /*116a0*/  @!P3 LEA R28, P1, R23.reuse, R2.reuse, 0x2 ;  /* 0x00000002171cb211 */ /* 0x0c8fe400078210ff */
[-C--:B------:R-:W-:Y:S02]  /*116b0*/  @!P0 LEA.HI.X R27, R24, R3.reuse, R34, 0x2, P5 ;  /* 0x00000003181b8211 */ /* 0x080fe400028f1422 */
[----:B------:R-:W-:Y:S02]  /*116c0*/  @!P3 LEA.HI.X R29, R23, R3, R36, 0x2, P1 ;  /* 0x00000003171db211 */ /* 0x000fe400008f1424 */
[----:B------:R-:W-:Y:S01]  /*116d0*/  ISETP.GE.AND P1, PT, R20, c[0x0][0x3c8], PT ;  /* 0x0000f20014007a0c */ /* 0x000fe20003f26270 */
[----:B------:R2:W-:Y:S01]  /*116e0*/  @!P0 ST.E.64 [R26.64], R118 ;  /* 0x000000761a008985 */ /* 0x0005e2000c101b08 */
[----:B------:R-:W-:-:S02]  /*116f0*/  @!P2 LEA R30, P5, R22, R2, 0x2 ;  /* 0x00000002161ea211 */ /* 0x000fc400078a10ff */
[----:B------:R-:W-:Y:S01]  /*11700*/  ISETP.GE.AND P0, PT, R19, c[0x0][0x3c8], PT ;  /* 0x0000f20013007a0c */ /* 0x000fe20003f06270 */
[----:B------:R-:W-:Y:S01]  /*11710*/  @!P3 ST.E.64 [R28.64], R122 ;  /* 0x0000007a1c00b985 */ /* 0x000fe2000c101b08 */
[----:B------:R-:W-:Y:S02]  /*11720*/  @!P2 LEA.HI.X R31, R22, R3, R35, 0x2, P5 ;  /* 0x00000003161fa211 */ /* 0x000fe400028f1423 */
[----:B------:R-:W-:-:S03]  /*11730*/  ISETP.GE.AND P3, PT, R18, c[0x0][0x3c8], PT ;  /* 0x0000f20012007a0c */ /* 0x000fc60003f66270 */
[----:B------:R-:W-:Y:S01]  /*11740*/  @!P2 ST.E.64 [R30.64], R126 ;  /* 0x0000007e1e00a985 */ /* 0x000fe2000c101b08 */
[----:B------:R-:W-:Y:S02]  /*11750*/  ISETP.GE.AND P2, PT, R17, c[0x0][0x3c8], PT ;  /* 0x0000f20011007a0c */ /* 0x000fe40003f46270 */
[----:B--2---:R-:W-:-:S04]  /*11760*/  @!P4 LEA R26, P5, R21, R2, 0x2 ;  /* 0x00000002151ac211 */ /* 0x004fc800078a10ff */
[----:B------:R-:W-:Y:S02]  /*11770*/  @!P4 LEA.HI.X R27, R21, R3, R38, 0x2, P5 ;  /* 0x00000003151bc211 */ /* 0x000fe400028f1426 */
[----:B------:R-:W-:-:S03]  /*11780*/  @!P1 LEA R24, P5, R20, R2, 0x2 ;  /* 0x0000000214189211 */ /* 0x000fc600078a10ff */
[----:B------:R-:W-:Y:S01]  /*11790*/  @!P4 ST.E.64 [R26.64], R130 ;  /* 0x000000821a00c985 */ /* 0x000fe2000c101b08 */
[-C--:B------:R-:W-:Y:S02]  /*117a0*/  @!P1 LEA.HI.X R25, R20, R3.reuse, R39, 0x2, P5 ;  /* 0x0000000314199211 */ /* 0x080fe400028f1427 */
[CC--:B------:R-:W-:Y:S02]  /*117b0*/  @!P0 LEA R20, P5, R19.reuse, R2.reuse, 0x2 ;  /* 0x0000000213148211 */ /* 0x0c0fe400078a10ff */
[----:B------:R-:W-:Y:S01]  /*117c0*/  ISETP.GE.AND P4, PT, R14, c[0x0][0x3c8], PT ;  /* 0x0000f2000e007a0c */ /* 0x000fe20003f86270 */
[----:B------:R-:W-:Y:S01]  /*117d0*/  @!P1 ST.E.64 [R24.64], R134 ;  /* 0x0000008618009985 */ /* 0x000fe2000c101b08 */
[----:B------:R-:W-:Y:S02]  /*117e0*/  @!P0 LEA.HI.X R21, R19, R3, R40, 0x2, P5 ;  /* 0x0000000313158211 */ /* 0x000fe400028f1428 */
[----:B------:R-:W-:Y:S02]  /*117f0*/  @!P3 LEA R22, P5, R18, R2, 0x2 ;  /* 0x000000021216b211 */ /* 0x000fe400078a10ff */
[----:B------:R-:W-:Y:S01]  /*11800*/  ISETP.GE.AND P1, PT, R16, c[0x0][0x3c8], PT ;  /* 0x0000f20010007a0c */ /* 0x000fe20003f26270 */
[----:B------:R2:W-:Y:S01]  /*11810*/  @!P0 ST.E.64 [R20.64], R138 ;  /* 0x0000008a14008985 */ /* 0x0005e2000c101b08 */
[----:B------:R-:W-:-:S02]  /*11820*/  ISETP.GE.AND P0, PT, R15, c[0x0][0x3c8], PT ;  /* 0x0000f2000f007a0c */ /* 0x000fc40003f06270 */
[----:B------:R-:W-:-:S05]  /*11830*/  @!P3 LEA.HI.X R23, R18, R3, R41, 0x2, P5 ;  /* 0x000000031217b211 */ /* 0x000fca00028f1429 */
[----:B------:R3:W-:Y:S01]  /*11840*/  @!P3 ST.E.64 [R22.64], R142 ;  /* 0x0000008e1600b985 */ /* 0x0007e2000c101b08 */
[----:B------:R-:W-:Y:S02]  /*11850*/  ISETP.GE.AND P3, PT, R13, c[0x0][0x3c8], PT ;  /* 0x0000f2000d007a0c */ /* 0x000fe40003f66270 */
[----:B--2---:R-:W-:-:S04]  /*11860*/  @!P2 LEA R20, P5, R17, R2, 0x2 ;  /* 0x000000021114a211 */ /* 0x004fc800078a10ff */
[----:B------:R-:W-:Y:S02]  /*11870*/  @!P2 LEA.HI.X R21, R17, R3, R42, 0x2, P5 ;  /* 0x000000031115a211 */ /* 0x000fe400028f142a */
[----:B------:R-:W-:-:S03]  /*11880*/  @!P1 LEA R18, P5, R16, R2, 0x2 ;  /* 0x0000000210129211 */ /* 0x000fc600078a10ff */
[----:B------:R2:W-:Y:S01]  /*11890*/  @!P2 ST.E.64 [R20.64], R146 ;  /* 0x000000921400a985 */ /* 0x0005e2000c101b08 */
[----:B------:R-:W-:Y:S02]  /*118a0*/  @!P1 LEA.HI.X R19, R16, R3, R43, 0x2, P5 ;  /* 0x0000000310139211 */ /* 0x000fe400028f142b */
[----:B---3--:R-:W-:-:S03]  /*118b0*/  @!P4 LEA R22, P5, R14, R2, 0x2 ;  /* 0x000000020e16c211 */ /* 0x008fc600078a10ff */
[----:B------:R3:W-:Y:S01]  /*118c0*/  @!P1 ST.E.64 [R18.64], R150 ;  /* 0x0000009612009985 */ /* 0x0007e2000c101b08 */
[----:B------:R-:W-:Y:S02]  /*118d0*/  ISETP.GE.AND P1, PT, R11, c[0x0][0x3c8], PT ;  /* 0x0000f2000b007a0c */ /* 0x000fe40003f26270 */
[----:B------:R-:W-:Y:S02]  /*118e0*/  @!P4 LEA.HI.X R23, R14, R3, R44, 0x2, P5 ;  /* 0x000000030e17c211 */ /* 0x000fe400028f142c */
[----:B--2---:R-:W-:-:S04]  /*118f0*/  @!P0 LEA R20, P2, R15, R2, 0x2 ;  /* 0x000000020f148211 */ /* 0x004fc800078410ff */
[-C--:B------:R-:W-:Y:S02]  /*11900*/  @!P0 LEA.HI.X R21, R15, R3.reuse, R45, 0x2, P2 ;  /* 0x000000030f158211 */ /* 0x080fe400010f142d */
[----:B------:R-:W-:Y:S02]  /*11910*/  ISETP.GE.AND P2, PT, R12, c[0x0][0x3c8], PT ;  /* 0x0000f2000c007a0c */ /* 0x000fe40003f46270 */
[C---:B---3--:R-:W-:Y:S01]  /*11920*/  @!P3 LEA R18, P5, R13.reuse, R2, 0x2 ;  /* 0x000000020d12b211 */ /* 0x048fe200078a10ff */
[----:B------:R-:W-:Y:S01]  /*11930*/  @!P0 ST.E.64 [R20.64], R154 ;  /* 0x0000009a14008985 */ /* 0x000fe2000c101b08 */
[----:B------:R-:W-:Y:S02]  /*11940*/  ISETP.GE.AND P0, PT, R10, c[0x0][0x3c8], PT ;  /* 0x0000f2000a007a0c */ /* 0x000fe40003f06270 */
[----:B------:R-:W-:Y:S01]  /*11950*/  @!P3 LEA.HI.X R19, R13, R3, R46, 0x2, P5 ;  /* 0x000000030d13b211 */ /* 0x000fe200028f142e */
[----:B------:R-:W-:Y:S04]  /*11960*/  @!P4 ST.E.64 [R22.64], R104 ;  /* 0x000000681600c985 */ /* 0x000fe8000c101b08 */
[----:B------:R-:W-:Y:S01]  /*11970*/  @!P3 ST.E.64 [R18.64], R58 ;  /* 0x0000003a1200b985 */ /* 0x000fe2000c101b08 */
[----:B------:R-:W-:-:S02]  /*11980*/  ISETP.GE.AND P3, PT, R7, c[0x0][0x3c8], PT ;  /* 0x0000f20007007a0c */ /* 0x000fc40003f66270 */
[----:B------:R-:W-:-:S04]  /*11990*/  @!P2 LEA R16, P5, R12, R2, 0x2 ;  /* 0x000000020c10a211 */ /* 0x000fc800078a10ff */
[-C--:B------:R-:W-:Y:S02]  /*119a0*/  @!P2 LEA.HI.X R17, R12, R3.reuse, R47, 0x2, P5 ;  /* 0x000000030c11a211 */ /* 0x080fe400028f142f */
[CC--:B------:R-:W-:Y:S02]  /*119b0*/  @!P1 LEA R14, P5, R11.reuse, R2.reuse, 0x2 ;  /* 0x000000020b0e9211 */ /* 0x0c0fe400078a10ff */
[C---:B------:R-:W-:Y:S01]  /*119c0*/  @!P0 LEA R12, P4, R10.reuse, R2, 0x2 ;  /* 0x000000020a0c8211 */ /* 0x040fe200078810ff */
[----:B------:R-:W-:Y:S01]  /*119d0*/  @!P2 ST.E.64 [R16.64], R62 ;  /* 0x0000003e1000a985 */ /* 0x000fe2000c101b08 */
[-C--:B------:R-:W-:Y:S02]  /*119e0*/  @!P1 LEA.HI.X R15, R11, R3.reuse, R48, 0x2, P5 ;  /* 0x000000030b0f9211 */ /* 0x080fe400028f1430 */
[----:B------:R-:W-:Y:S02]  /*119f0*/  ISETP.GE.AND P5, PT, R9, c[0x0][0x3c8], PT ;  /* 0x0000f20009007a0c */ /* 0x000fe40003fa6270 */
[----:B------:R-:W-:Y:S01]  /*11a00*/  @!P0 LEA.HI.X R13, R10, R3, R49, 0x2, P4 ;  /* 0x000000030a0d8211 */ /* 0x000fe200020f1431 */
[----:B------:R2:W-:Y:S01]  /*11a10*/  @!P1 ST.E.64 [R14.64], R66 ;  /* 0x000000420e009985 */ /* 0x0005e2000c101b08 */
[----:B------:R-:W-:-:S02]  /*11a20*/  ISETP.GE.AND P4, PT, R8, c[0x0][0x3c8], PT ;  /* 0x0000f20008007a0c */ /* 0x000fc40003f86270 */
[----:B------:R-:W-:Y:S01]  /*11a30*/  ISETP.GE.AND P2, PT, R6, c[0x0][0x3c8], PT ;  /* 0x0000f20006007a0c */ /* 0x000fe20003f46270 */
[----:B------:R3:W-:Y:S06]  /*11a40*/  @!P0 ST.E.64 [R12.64], R70 ;  /* 0x000000460c008985 */ /* 0x0007ec000c101b08 */
[----:B------:R-:W-:-:S04]  /*11a50*/  @!P5 LEA R10, P1, R9, R2, 0x2 ;  /* 0x00000002090ad211 */ /* 0x000fc800078210ff */
[----:B------:R-:W-:Y:S02]  /*11a60*/  @!P5 LEA.HI.X R11, R9, R3, R50, 0x2, P1 ;  /* 0x00000003090bd211 */ /* 0x000fe400008f1432 */
[----:B------:R-:W-:-:S03]  /*11a70*/  ISETP.GE.AND P1, PT, R5, c[0x0][0x3c8], PT ;  /* 0x0000f20005007a0c */ /* 0x000fc60003f26270 */
[----:B------:R4:W-:Y:S01]  /*11a80*/  @!P5 ST.E.64 [R10.64], R74 ;  /* 0x0000004a0a00d985 */ /* 0x0009e2000c101b08 */
[CC--:B--2---:R-:W-:Y:S02]  /*11a90*/  @!P4 LEA R14, P0, R8.reuse, R2.reuse, 0x2 ;  /* 0x00000002080ec211 */ /* 0x0c4fe400078010ff */
[CC--:B---3--:R-:W-:Y:S02]  /*11aa0*/  @!P3 LEA R12, P5, R7.reuse, R2.reuse, 0x2 ;  /* 0x00000002070cb211 */ /* 0x0c8fe400078a10ff */
[-C--:B------:R-:W-:Y:S02]  /*11ab0*/  @!P4 LEA.HI.X R15, R8, R3.reuse, R52, 0x2, P0 ;  /* 0x00000003080fc211 */ /* 0x080fe400000f1434 */
[----:B------:R-:W-:Y:S02]  /*11ac0*/  ISETP.GE.AND P0, PT, R4, c[0x0][0x3c8], PT ;  /* 0x0000f20004007a0c */ /* 0x000fe40003f06270 */
[----:B------:R-:W-:Y:S01]  /*11ad0*/  @!P3 LEA.HI.X R13, R7, R3, R51, 0x2, P5 ;  /* 0x00000003070db211 */ /* 0x000fe200028f1433 */
[----:B------:R2:W-:Y:S04]  /*11ae0*/  @!P4 ST.E.64 [R14.64], R78 ;  /* 0x0000004e0e00c985 */ /* 0x0005e8000c101b08 */
[----:B------:R2:W-:Y:S01]  /*11af0*/  @!P3 ST.E.64 [R12.64], R82 ;  /* 0x000000520c00b985 */ /* 0x0005e2000c101b08 */
[----:B----4-:R-:W-:-:S04]  /*11b00*/  @!P2 LEA R10, P5, R6, R2, 0x2 ;  /* 0x00000002060aa211 */ /* 0x010fc800078a10ff */
[----:B------:R-:W-:Y:S02]  /*11b10*/  @!P2 LEA.HI.X R11, R6, R3, R53, 0x2, P5 ;  /* 0x00000003060ba211 */ /* 0x000fe400028f1435 */
[----:B------:R-:W-:-:S03]  /*11b20*/  @!P1 LEA R8, P5, R5, R2, 0x2 ;  /* 0x0000000205089211 */ /* 0x000fc600078a10ff */
[----:B------:R2:W-:Y:S01]  /*11b30*/  @!P2 ST.E.64 [R10.64], R86 ;  /* 0x000000560a00a985 */ /* 0x0005e2000c101b08 */
[----:B------:R-:W-:Y:S02]  /*11b40*/  @!P1 LEA.HI.X R9, R5, R3, R54, 0x2, P5 ;  /* 0x0000000305099211 */ /* 0x000fe400028f1436 */
[----:B------:R-:W-:-:S03]  /*11b50*/  @!P0 LEA R6, P5, R4, R2, 0x2 ;  /* 0x0000000204068211 */ /* 0x000fc600078a10ff */
[----:B------:R2:W-:Y:S01]  /*11b60*/  @!P1 ST.E.64 [R8.64], R90 ;  /* 0x0000005a08009985 */ /* 0x0005e2000c101b08 */
[----:B------:R-:W-:-:S05]  /*11b70*/  @!P0 LEA.HI.X R7, R4, R3, R55, 0x2, P5 ;  /* 0x0000000304078211 */ /* 0x000fca00028f1437 */
[----:B------:R2:W-:Y:S01]  /*11b80*/  @!P0 ST.E.64 [R6.64], R94 ;  /* 0x0000005e06008985 */ /* 0x0005e2000c101b08 */
[----:B------:R-:W-:-:S13]  /*11b90*/  ISETP.GE.AND P0, PT, R0, c[0x0][0x3c8], PT ;  /* 0x0000f20000007a0c */ /* 0x000fda0003f06270 */
[----:B------:R-:W-:Y:S05]  /*11ba0*/  @P0 BRA `(.L_x_852) ;  /* 0x0000030000000947 */ /* 0x000fea0003800000 */
[----:B------:R-:W-:-:S04]  /*11bb0*/  LEA R2, P0, R0, R2, 0x2 ;  /* 0x0000000200027211 */ /* 0x000fc800078010ff */
[----:B------:R-:W-:-:S05]  /*11bc0*/  LEA.HI.X R3, R0, R3, R56, 0x2, P0 ;  /* 0x0000000300037211 */ /* 0x000fca00000f1438 */
[----:B------:R3:W-:Y:S01]  /*11bd0*/  ST.E.64 [R2.64], R98 ;  /* 0x0000006202007985 */ /* 0x0007e2000c101b08 */
[----:B------:R-:W-:Y:S05]  /*11be0*/  BRA `(.L_x_852) ;  /* 0x000002c000007947 */ /* 0x000fea0003800000 */
.L_x_848:
[----:B------:R-:W2:Y:S02]  /*11bf0*/  S2R R4, SR_TID.X ;  /* 0x0000000000047919 */ /* 0x000ea40000002100 */
[----:B--2---:R-:W-:-:S13]  /*11c00*/  ISETP.GT.AND P0, PT, R4, 0x7f, PT ;  /* 0x0000007f0400780c */ /* 0x004fda0003f04270 */
[----:B------:R-:W-:Y:S05]  /*11c10*/  @P0 BRA `(.L_x_852) ;  /* 0x0000029000000947 */ /* 0x000fea0003800000 */
[----:B------:R-:W2:Y:S01]  /*11c20*/  LDL.LU R3, [R1+0x58] ;  /* 0x0000580001037983 */ /* 0x000ea20000300800 */
[----:B------:R-:W-:-:S05]  /*11c30*/  MOV R2, c[0x0][0x4e8] ;  /* 0x00013a0000027a02 */ /* 0x000fca0000000f00 */
[----:B------:R-:W-:Y:S01]  /*11c40*/  IMAD R0, R2, c[0x0][0x388], RZ ;  /* 0x0000e20002007a24 */ /* 0x000fe200078e02ff */
[----:B--2---:R-:W-:-:S04]  /*11c50*/  IADD3 R4, R3, R4, RZ ;  /* 0x0000000403047210 */ /* 0x004fc80007ffe0ff */
[----:B------:R-:W-:-:S13]  /*11c60*/  ISETP.GE.AND P0, PT, R4, R0, PT ;  /* 0x000000000400720c */ /* 0x000fda0003f06270 */
[----:B------:R-:W-:Y:S05]  /*11c70*/  @P0 BRA `(.L_x_852) ;  /* 0x0000023000000947 */ /* 0x000fea0003800000 */
[----:B------:R-:W2:Y:S04]  /*11c80*/  LDL.LU R3, [R1+0x44] ;  /* 0x0000440001037983 */ /* 0x000ea80000300800 */
[----:B------:R-:W3:Y:S04]  /*11c90*/  LDL.LU R9, [R1+0x48] ;  /* 0x0000480001097983 */ /* 0x000ee80000300800 */
[----:B------:R-:W4:Y:S01]  /*11ca0*/  LDL.LU R8, [R1+0x4c] ;  /* 0x00004c0001087983 */ /* 0x000f220000300800 */
[----:B------:R-:W-:-:S13]  /*11cb0*/  ISETP.NE.AND P0, PT, R2, 0x1, PT ;  /* 0x000000010200780c */ /* 0x000fda0003f05270 */
[----:B------:R-:W-:Y:S01]  /*11cc0*/  @P0 IMAD.HI.U32 R7, R4, c[0x0][0x4ec], RZ ;  /* 0x00013b0004070a27 */ /* 0x000fe200078e00ff */
[----:B--2---:R-:W-:Y:S02]  /*11cd0*/  SHF.R.S32.HI R0, RZ, 0x1f, R3 ;  /* 0x0000001fff007819 */ /* 0x004fe40000011403 */
[----:B---3--:R-:W-:-:S03]  /*11ce0*/  SHF.R.S32.HI R6, RZ, 0x1f, R9 ;  /* 0x0000001fff067819 */ /* 0x008fc60000011409 */
[----:B------:R-:W-:-:S04]  /*11cf0*/  IMAD R0, R0, c[0x0][0x4d0], RZ ;  /* 0x0001340000007a24 */ /* 0x000fc800078e02ff */
[C---:B------:R-:W-:Y:S01]  /*11d00*/  IMAD R5, R3.reuse, c[0x0][0x4d4], R0 ;  /* 0x0001350003057a24 */ /* 0x040fe200078e0200 */
[----:B------:R-:W-:Y:S01]  /*11d10*/  MOV R0, R4 ;  /* 0x0000000400007202 */ /* 0x000fe20000000f00 */
[----:B------:R-:W-:Y:S01]  /*11d20*/  IMAD.WIDE.U32 R2, R3, c[0x0][0x4d0], RZ ;  /* 0x0001340003027a25 */ /* 0x000fe200078e00ff */
[----:B------:R-:W-:-:S03]  /*11d30*/  @P0 SHF.R.U32.HI R0, RZ, c[0x0][0x4f0], R7 ;  /* 0x00013c00ff000a19 */ /* 0x000fc60000011607 */
[----:B------:R-:W-:Y:S01]  /*11d40*/  IMAD R6, R6, c[0x0][0x4d8], RZ ;  /* 0x0001360006067a24 */ /* 0x000fe200078e02ff */
[----:B------:R-:W-:Y:S02]  /*11d50*/  IADD3 R3, R3, R5, RZ ;  /* 0x0000000503037210 */ /* 0x000fe40007ffe0ff */
[----:B----4-:R-:W-:Y:S01]  /*11d60*/  SHF.R.S32.HI R5, RZ, 0x1f, R8 ;  /* 0x0000001fff057819 */ /* 0x010fe20000011408 */
[C---:B------:R-:W-:Y:S01]  /*11d70*/  IMAD R7, R9.reuse, c[0x0][0x4dc], R6 ;  /* 0x0001370009077a24 */ /* 0x040fe200078e0206 */
[----:B------:R-:W-:Y:S01]  /*11d80*/  IADD3 R6, -R0, RZ, RZ ;  /* 0x000000ff00067210 */ /* 0x000fe20007ffe1ff */
[----:B------:R-:W-:-:S04]  /*11d90*/  IMAD.WIDE.U32 R2, R9, c[0x0][0x4d8], R2 ;  /* 0x0001360009027a25 */ /* 0x000fc800078e0002 */
[----:B------:R-:W-:Y:S01]  /*11da0*/  IMAD R5, R5, c[0x0][0x4e0], RZ ;  /* 0x0001380005057a24 */ /* 0x000fe200078e02ff */
[----:B------:R-:W-:Y:S01]  /*11db0*/  IADD3 R3, R3, R7, RZ ;  /* 0x0000000703037210 */ /* 0x000fe20007ffe0ff */
[----:B------:R-:W-:Y:S01]  /*11dc0*/  IMAD R4, R6, c[0x0][0x4e8], R4 ;  /* 0x00013a0006047a24 */ /* 0x000fe200078e0204 */
[----:B------:R-:W-:Y:S01]  /*11dd0*/  SHF.R.S32.HI R7, RZ, 0x1f, R0 ;  /* 0x0000001fff077819 */ /* 0x000fe20000011400 */
[C---:B------:R-:W-:Y:S02]  /*11de0*/  IMAD R6, R8.reuse, c[0x0][0x4e4], R5 ;  /* 0x0001390008067a24 */ /* 0x040fe400078e0205 */
[----:B------:R-:W-:Y:S01]  /*11df0*/  IMAD.WIDE.U32 R2, R8, c[0x0][0x4e0], R2 ;  /* 0x0001380008027a25 */ /* 0x000fe200078e0002 */
[----:B------:R-:W-:-:S04]  /*11e00*/  SHF.R.S32.HI R5, RZ, 0x1f, R4 ;  /* 0x0000001fff057819 */ /* 0x000fc80000011404 */
[----:B------:R-:W-:Y:S01]  /*11e10*/  IADD3 R2, P0, R0, R2, RZ ;  /* 0x0000000200027210 */ /* 0x000fe20007f1e0ff */
[----:B------:R-:W-:-:S03]  /*11e20*/  IMAD R0, R5, c[0x0][0x4c8], RZ ;  /* 0x0001320005007a24 */ /* 0x000fc600078e02ff */
[----:B------:R-:W-:Y:S01]  /*11e30*/  IADD3.X R3, R7, R3, R6, P0, !PT ;  /* 0x0000000307037210 */ /* 0x000fe200007fe406 */
[----:B------:R-:W-:-:S04]  /*11e40*/  IMAD R0, R4, c[0x0][0x4cc], R0 ;  /* 0x0001330004007a24 */ /* 0x000fc800078e0200 */
[----:B------:R-:W-:-:S05]  /*11e50*/  IMAD.WIDE.U32 R2, R4, c[0x0][0x4c8], R2 ;  /* 0x0001320004027a25 */ /* 0x000fca00078e0002 */
[----:B------:R-:W-:Y:S02]  /*11e60*/  IADD3 R0, R3, R0, RZ ;  /* 0x0000000003007210 */ /* 0x000fe40007ffe0ff */
[----:B------:R-:W-:-:S04]  /*11e70*/  LEA R4, P0, R2, c[0x0][0x4a8], 0x2 ;  /* 0x00012a0002047a11 */ /* 0x000fc800078010ff */
[----:B------:R-:W-:Y:S02]  /*11e80*/  LEA.HI.X R5, R2, c[0x0][0x4ac], R0, 0x2, P0 ;  /* 0x00012b0002057a11 */ /* 0x000fe400000f1400 */
[----:B------:R-:W-:-:S05]  /*11e90*/  MOV R0, 0xff800000 ;  /* 0xff80000000007802 */ /* 0x000fca0000000f00 */
[----:B------:R2:W-:Y:S02]  /*11ea0*/  STG.E [R4.64], R0 ;  /* 0x0000000004007986 */ /* 0x0005e4000c101908 */
.L_x_852:
[----:B------:R-:W-:Y:S05]  /*11eb0*/  BSYNC B1 ;  /* 0x0000000000017941 */ /* 0x000fea0003800000 */
.L_x_847:
[----:B------:R-:W-:-:S13]  /*11ec0*/  ISETP.NE.AND P0, PT, RZ, UR6, PT ;  /* 0x00000006ff007c0c */ /* 0x000fda000bf05270 */
[----:B------:R-:W-:Y:S01]  /*11ed0*/  @P0 WARPSYNC 0xffffffff ;  /* 0xffffffff00000948 */ /* 0x000fe20003800000 */
[----:B------:R-:W-:Y:S06]  /*11ee0*/  @P0 BAR.SYNC.DEFER_BLOCKING 0x5, 0x100 ;  /* 0x0144000000000b1d */ /* 0x000fec0000010000 */
[----:B--2---:R-:W2:Y:S04]  /*11ef0*/  @P0 LDS R0, [0x15100] ;  /* 0x01510000ff000984 */ /* 0x004ea80000000800 */
[----:B--2---:R2:W-:Y:S04]  /*11f00*/  @P0 STL [R1+0x5c], R0 ;  /* 0x00005c0001000387 */ /* 0x0045e80000100800 */
[----:B------:R-:W-:Y:S06]  /*11f10*/  @P0 BAR.ARV 0x4, 0x100 ;  /* 0x0104000000000b1d */ /* 0x000fec0000002000 */
[----:B------:R-:W-:Y:S05]  /*11f20*/  @P0 BRA `(.L_x_853) ;  /* 0x0000007000000947 */ /* 0x000fea0003800000 */
[----:B------:R-:W-:Y:S05]  /*11f30*/  BRA.DIV ~URZ, `(.L_x_854) ;  /* 0x000002227f007947 */ /* 0x000fea000b800000 */
[----:B--2---:R2:W4:Y:S02]  /*11f40*/  SHFL.IDX PT, R0, R57, RZ, 0x1f ;  /* 0x00001fff39007589 */ /* 0x00452400000e0000 */
.L_x_859:
[----:B------:R-:W-:Y:S01]  /*11f50*/  WARPSYNC 0xffffffff ;  /* 0xffffffff00007948 */ /* 0x000fe20003800000 */
[----:B------:R-:W-:Y:S06]  /*11f60*/  BAR.SYNC.DEFER_BLOCKING 0x4, 0x100 ;  /* 0x0104000000007b1d */ /* 0x000fec0000010000 */
[----:B----4-:R4:W-:Y:S04]  /*11f70*/  STL [R1+0x5c], R0 ;  /* 0x00005c0001007387 */ /* 0x0109e80000100800 */
[----:B------:R4:W-:Y:S04]  /*11f80*/  @!P6 STS [0x15100], R57 ;  /* 0x01510039ff00e388 */ /* 0x0009e80000000800 */
[----:B------:R-:W-:Y:S06]  /*11f90*/  BAR.ARV 0x5, 0x100 ;  /* 0x0144000000007b1d */ /* 0x000fec0000002000 */
.L_x_853:
[----:B--2-4-:R-:W2:Y:S02]  /*11fa0*/  LDL R0, [R1+0x5c] ;  /* 0x00005c0001007983 */ /* 0x014ea40000100800 */
[----:B--2---:R-:W-:-:S13]  /*11fb0*/  ISETP.GE.AND P0, PT, R0, c[0x0][0x538], PT ;  /* 0x00014e0000007a0c */ /* 0x004fda0003f06270 */
[----:B-1-3--:R-:W-:Y:S01]  /*11fc0*/  @P0 CALL.REL.NOINC `(.L_x_855) ;  /* 0x0000001000000944 */ /* 0x00afe20003c00000 */
[----:B------:R-:W-:Y:S05]  /*11fd0*/  BRA `(.L_x_856) ;  /* 0xfffee87000007947 */ /* 0x000fea000383ffff */
.L_x_855:
[----:B------:R-:W-:Y:S05]  /*11fe0*/  EXIT ;  /* 0x000000000000794d */ /* 0x000fea0003800000 */
.L_x_843:
[----:B-1----:R1:W5:Y:S01]  /*11ff0*/  LDL R2, [R1+0x18] ;  /* 0x0000180001027983 */ /* 0x0023620000100800 */
[----:B------:R-:W-:Y:S02]  /*12000*/  MOV R5, 0x2 ;  /* 0x0000000200057802 */ /* 0x000fe40000000f00 */
[----:B------:R-:W-:Y:S02]  /*12010*/  MOV R3, 0x12030 ;  /* 0x0001203000037802 */ /* 0x000fe40000000f00 */
[----:B-1---5:R-:W-:Y:S05]  /*12020*/  CALL.REL.NOINC `($__internal_16_$__cuda_sm70_shflsync_bfly_p) ;  /* 0x0000017000007944 */ /* 0x022fea0003c00000 */
[----:B------:R-:W-:Y:S01]  /*12030*/  MOV R0, R5 ;  /* 0x0000000500007202 */ /* 0x000fe20000000f00 */
[----:B------:R-:W-:Y:S05]  /*12040*/  BRA `(.L_x_857) ;  /* 0xffffdc9000007947 */ /* 0x000fea000383ffff */
.L_x_844:
[----:B------:R-:W-:Y:S01]  /*12050*/  IMAD.MOV.U32 R2, RZ, RZ, R0 ;  /* 0x000000ffff027224 */ /* 0x000fe200078e0000 */
[----:B------:R-:W-:Y:S02]  /*12060*/  MOV R5, 0x1 ;  /* 0x0000000100057802 */ /* 0x000fe40000000f00 */
[----:B------:R-:W-:Y:S02]  /*12070*/  MOV R3, 0x12090 ;  /* 0x0001209000037802 */ /* 0x000fe40000000f00 */
[----:B-----5:R-:W-:Y:S05]  /*12080*/  CALL.REL.NOINC `($__internal_16_$__cuda_sm70_shflsync_bfly_p) ;  /* 0x0000011000007944 */ /* 0x020fea0003c00000 */
[----:B------:R1:W5:Y:S01]  /*12090*/  LDL R2, [R1+0x1c] ;  /* 0x00001c0001027983 */ /* 0x0003620000100800 */
[----:B------:R-:W-:Y:S01]  /*120a0*/  FADD.FTZ R0, R0, R5 ;  /* 0x0000000500007221 */ /* 0x000fe20000010000 */
[----:B------:R-:W-:Y:S02]  /*120b0*/  MOV R5, 0x2 ;  /* 0x0000000200057802 */ /* 0x000fe40000000f00 */
[----:B------:R-:W-:-:S02]  /*120c0*/  MOV R3, 0x120e0 ;  /* 0x000120e000037802 */ /* 0x000fc40000000f00 */
[----:B-1---5:R-:W-:Y:S05]  /*120d0*/  CALL.REL.NOINC `($__internal_16_$__cuda_sm70_shflsync_bfly_p) ;  /* 0x000000c000007944 */ /* 0x022fea0003c00000 */
[----:B------:R-:W2:Y:S01]  /*120e0*/  LDL.LU R2, [R1+0x1c] ;  /* 0x00001c0001027983 */ /* 0x000ea20000300800 */
[----:B------:R-:W-:Y:S01]  /*120f0*/  MOV R3, 0x12140 ;  /* 0x0001214000037802 */ /* 0x000fe20000000f00 */
[----:B--2---:R-:W-:Y:S01]  /*12100*/  FADD.FTZ R4, R2, R5 ;  /* 0x0000000502047221 */ /* 0x004fe20000010000 */
[----:B------:R-:W-:-:S04]  /*12110*/  MOV R5, 0x1 ;  /* 0x0000000100057802 */ /* 0x000fc80000000f00 */
[----:B------:R-:W-:Y:S02]  /*12120*/  MOV R2, R4 ;  /* 0x0000000400027202 */ /* 0x000fe40000000f00 */
[----:B------:R-:W-:Y:S05]  /*12130*/  CALL.REL.NOINC `($__internal_16_$__cuda_sm70_shflsync_bfly_p) ;  /* 0x0000006000007944 */ /* 0x000fea0003c00000 */
[----:B------:R-:W-:Y:S01]  /*12140*/  MOV R3, R5 ;  /* 0x0000000500037202 */ /* 0x000fe20000000f00 */
[----:B------:R-:W-:Y:S05]  /*12150*/  BRA `(.L_x_858) ;  /* 0xffffdc1000007947 */ /* 0x000fea000383ffff */
.L_x_854:
[----:B--2---:R-:W-:Y:S02]  /*12160*/  MOV R0, R57 ;  /* 0x0000003900007202 */ /* 0x004fe40000000f00 */
[----:B---3--:R-:W-:Y:S02]  /*12170*/  MOV R2, 0x12190 ;  /* 0x0001219000027802 */ /* 0x008fe40000000f00 */
[----:B-1----:R-:W-:Y:S05]  /*12180*/  CALL.REL.NOINC `($__internal_17_$__cuda_sm70_shflsync_idx_p) ;  /* 0x0000006000007944 */ /* 0x002fea0003c00000 */
[----:B-12---:R-:W-:Y:S05]  /*12190*/  BRA `(.L_x_859) ;  /* 0xfffffdb000007947 */ /* 0x006fea000383ffff */
        .weak           $__internal_16_$__cuda_sm70_shflsync_bfly_p
        .type           $__internal_16_$__cuda_sm70_shflsync_bfly_p,@function
        .size           $__internal_16_$__cuda_sm70_shflsync_bfly_p,($__internal_17_$__cuda_sm70_shflsync_idx_p - $__internal_16_$__cuda_sm70_shflsync_bfly_p)
$__internal_16_$__cuda_sm70_shflsync_bfly_p:
[----:B------:R-:W-:Y:S04]  /*121a0*/  WARPSYNC R6 ;  /* 0x0000000600007348 */ /* 0x000fe80003800000 */
[----:B------:R1:W2:Y:S02]  /*121b0*/  SHFL.BFLY PT, R5, R2, R5, R7 ;  /* 0x0c00000502057389 */ /* 0x0002a400000e0007 */
[----:B-1----:R-:W-:Y:S02]  /*121c0*/  MOV R2, R3 ;  /* 0x0000000300027202 */ /* 0x002fe40000000f00 */
[----:B------:R-:W-:-:S04]  /*121d0*/  MOV R3, 0x0 ;  /* 0x0000000000037802 */ /* 0x000fc80000000f00 */
[----:B--2---:R-:W-:Y:S05]  /*121e0*/  RET.REL.NODEC R2 `(_ZN7cutlass13device_kernelIN5flash19enable_sm80_to_sm89INS1_16FlashAttnFwdSm80INS1_25CollectiveMainloopFwdSm80ILi8ELi1ELb1EN4cute5tupleIJNS5_1CILi128EEENS7_ILi96EEENS7_ILi192EEEEEELi192ENS_10bfloat16_tEfNS_4arch4Sm80ELb1ELb0ELb1ELb0ELb0ELb0ELb1ELb1EEENS1_21CollectiveEpilogueFwdINS6_IJS8_SA_S9_EEENS6_IJNS7_ILi1EEESI_SI_EEESC_SE_Li256ELb0ELb1ELb1ELb0EEENS1_30DynamicPersistentTileSchedulerILi256ELi256ELb1ELb1ELb0EEEEEEEEEvNT_6ParamsE) ;  /* 0xfffede1002007950 */ /* 0x004fea0003c3ffff */
        .weak           $__internal_17_$__cuda_sm70_shflsync_idx_p
        .type           $__internal_17_$__cuda_sm70_shflsync_idx_p,@function
        .size           $__internal_17_$__cuda_sm70_shflsync_idx_p,(.L_x_4941 - $__internal_17_$__cuda_sm70_shflsync_idx_p)
$__internal_17_$__cuda_sm70_shflsync_idx_p:
[----:B------:R-:W-:Y:S01]  /*121f0*/  MOV R3, 0x0 ;  /* 0x0000000000037802 */ /* 0x000fe20000000f00 */
[----:B------:R-:W-:Y:S04]  /*12200*/  WARPSYNC R100 ;  /* 0x0000006400007348 */ /* 0x000fe80003800000 */
[----:B------:R1:W2:Y:S01]  /*12210*/  SHFL.IDX PT, R0, R0, R106, R101 ;  /* 0x0000006a00007389 */ /* 0x0002a200000e0065 */
[----:B------:R-:W-:Y:S05]  /*12220*/  RET.REL.NODEC R2 `(_ZN7cutlass13device_kernelIN5flash19enable_sm80_to_sm89INS1_16FlashAttnFwdSm80INS1_25CollectiveMainloopFwdSm80ILi8ELi1ELb1EN4cute5tupleIJNS5_1CILi128EEENS7_ILi96EEENS7_ILi192EEEEEELi192ENS_10bfloat16_tEfNS_4arch4Sm80ELb1ELb0ELb1ELb0ELb0ELb0ELb1ELb1EEENS1_21CollectiveEpilogueFwdINS6_IJS8_SA_S9_EEENS6_IJNS7_ILi1EEESI_SI_EEESC_SE_Li256ELb0ELb1ELb1ELb0EEENS1_30DynamicPersistentTileSchedulerILi256ELi256ELb1ELb1ELb0EEEEEEEEEvNT_6ParamsE) ;  /* 0xfffeddd002007950 */ /* 0x000fea0003c3ffff */
.L_x_860:
        /* <DEDUP_REMOVED lines=13> */
.L_x_4941:


//--------------------- .text._ZN7cutlass13device_kernelIN5flash19enable_sm80_to_sm89INS1_16FlashAttnFwdSm80INS1_25CollectiveMainloopFwdSm80ILi8ELi1ELb0EN4cute5tupleIJNS5_1CILi128EEENS7_ILi64EEENS7_ILi192EEEEEELi192ENS_10bfloat16_tEfNS_4arch4Sm80ELb1ELb0ELb1ELb1ELb0ELb0ELb1ELb1EEENS1_21CollectiveEpilogueFwdINS6_IJS8_SA_S9_EEENS6_IJNS7_ILi1EEESI_SI_EEESC_SE_Li256ELb1ELb1ELb1ELb0EEENS1_36VarlenDynamicPersistentTileSchedulerILi128ELi64ELi256ELi256ELb1ELb1ELb0ELb1ELb1ELb1EEEEEEEEEvNT_6ParamsE --------------------------
	.section	.text._ZN7cutlass13device_kernelIN5flash19enable_sm80_to_sm89INS1_16FlashAttnFwdSm80INS1_25CollectiveMainloopFwdSm80ILi8ELi1ELb0EN4cute5tupleIJNS5_1CILi128EEENS7_ILi64EEENS7_ILi192EEEEEELi192ENS_10bfloat16_tEfNS_4arch4Sm80ELb1ELb0ELb1ELb1ELb0ELb0ELb1ELb1EEENS1_21CollectiveEpilogueFwdINS6_IJS8_SA_S9_EEENS6_IJNS7_ILi1EEESI_SI_EEESC_SE_Li256ELb1ELb1ELb1ELb0EEENS1_36VarlenDynamicPersistentTileSchedulerILi128ELi64ELi256ELi256ELb1ELb1ELb0ELb1ELb1ELb1EEEEEEEEEvNT_6ParamsE,"ax",@progbits
	.sectioninfo	@"SHI_REGISTERS=255"
	.align	128
.text._ZN7cutlass13device_kernelIN5flash19enable_sm80_to_sm89INS1_16FlashAttnFwdSm80INS1_25CollectiveMainloopFwdSm80ILi8ELi1ELb0EN4cute5tupleIJNS5_1CILi128EEENS7_ILi64EEENS7_ILi192EEEEEELi192ENS_10bfloat16_tEfNS_4arch4Sm80ELb1ELb0ELb1ELb1ELb0ELb0ELb1ELb1EEENS1_21CollectiveEpilogueFwdINS6_IJS8_SA_S9_EEENS6_IJNS7_ILi1EEESI_SI_EEESC_SE_Li256ELb1ELb1ELb1ELb0EEENS1_36VarlenDynamicPersistentTileSchedulerILi128ELi64ELi256ELi256ELb1ELb1ELb0ELb1ELb1ELb1EEEEEEEEEvNT_6ParamsE:
        .type           _ZN7cutlass13device_kernelIN5flash19enable_sm80_to_sm89INS1_16FlashAttnFwdSm80INS1_25CollectiveMainloopFwdSm80ILi8ELi1ELb0EN4cute5tupleIJNS5_1CILi128EEENS7_ILi64EEENS7_ILi192EEEEEELi192ENS_10bfloat16_tEfNS_4arch4Sm80ELb1ELb0ELb1ELb1ELb0ELb0ELb1ELb1EEENS1_21CollectiveEpilogueFwdINS6_IJS8_SA_S9_EEENS6_IJNS7_ILi1EEESI_SI_EEESC_SE_Li256ELb1ELb1ELb1ELb0EEENS1_36VarlenDynamicPersistentTileSchedulerILi128ELi64ELi256ELi256ELb1ELb1ELb0ELb1ELb1ELb1EEEEEEEEEvNT_6ParamsE,@function
        .size           _ZN7cutlass13device_kernelIN5flash19enable_sm80_to_sm89INS1_16FlashAttnFwdSm80INS1_25CollectiveMainloopFwdSm80ILi8ELi1ELb0EN4cute5tupleIJNS5_1CILi128EEENS7_ILi64EEENS7_ILi192EEEEEELi192ENS_10bfloat16_tEfNS_4arch4Sm80ELb1ELb0ELb1ELb1ELb0ELb0ELb1ELb1EEENS1_21CollectiveEpilogueFwdINS6_IJS8_SA_S9_EEENS6_IJNS7_ILi1EEESI_SI_EEESC_SE_Li256ELb1ELb1ELb1ELb0EEENS1_36VarlenDynamicPersistentTileSchedulerILi128ELi64ELi256ELi256ELb1ELb1ELb0ELb1ELb1ELb1EEEEEEEEEvNT_6ParamsE,(.L_x_4944 - _ZN7cutlass13device_kernelIN5flash19enable_sm80_to_sm89INS1_16FlashAttnFwdSm80INS1_25CollectiveMainloopFwdSm80ILi8ELi1ELb0EN4cute5tupleIJNS5_1CILi128EEENS7_ILi64EEENS7_ILi192EEEEEELi192ENS_10bfloat16_tEfNS_4arch4Sm80ELb1ELb0ELb1ELb1ELb0ELb0ELb1ELb1EEENS1_21CollectiveEpilogueFwdINS6_IJS8_SA_S9_EEENS6_IJNS7_ILi1EEESI_SI_EEESC_SE_Li256ELb1ELb1ELb1ELb0EEENS1_36VarlenDynamicPersistentTileSchedulerILi128ELi64ELi256ELi256ELb1ELb1ELb0ELb1ELb1ELb1EEEEEEEEEvNT_6ParamsE)
        .other          _ZN7cutlass13device_kernelIN5flash19enable_sm80_to_sm89INS1_16FlashAttnFwdSm80INS1_25CollectiveMainloopFwdSm80ILi8ELi1ELb0EN4cute5tupleIJNS5_1CILi128EEENS7_ILi64EEENS7_ILi192EEEEEELi192ENS_10bfloat16_tEfNS_4arch4Sm80ELb1ELb0ELb1ELb1ELb0ELb0ELb1ELb1EEENS1_21CollectiveEpilogueFwdINS6_IJS8_SA_S9_EEENS6_IJNS7_ILi1EEESI_SI_EEESC_SE_Li256ELb1ELb1ELb1ELb0EEENS1_36VarlenDynamicPersistentTileSchedulerILi128ELi64ELi256ELi256ELb1ELb1ELb0ELb1ELb1ELb1EEEEEEEEEvNT_6ParamsE,@"STO_CUDA_ENTRY STV_DEFAULT"
_ZN7cutlass13device_kernelIN5flash19enable_sm80_to_sm89INS1_16FlashAttnFwdSm80INS1_25CollectiveMainloopFwdSm80ILi8ELi1ELb0EN4cute5tupleIJNS5_1CILi128EEENS7_ILi64EEENS7_ILi192EEEEEELi192ENS_10bfloat16_tEfNS_4arch4Sm80ELb1ELb0ELb1ELb1ELb0ELb0ELb1ELb1EEENS1_21CollectiveEpilogueFwdINS6_IJS8_SA_S9_EEENS6_IJNS7_ILi1EEESI_SI_EEESC_SE_Li256ELb1ELb1ELb1ELb0EEENS1_36VarlenDynamicPersistentTileSchedulerILi128ELi64ELi256ELi256ELb1ELb1ELb0ELb1ELb1ELb1EEEEEEEEEvNT_6ParamsE:
        /* <DEDUP_REMOVED lines=52> */
.L_x_866:
        /* <DEDUP_REMOVED lines=16> */
.L_x_963:
        /* <DEDUP_REMOVED lines=16> */
.L_x_964:
[----:B---3--:R-:W-:-:S05]  /*0540*/  IMAD R0, R0, c[0x0][0x538], RZ ;  /* 0x00014e0000007a24 */ /* 0x008fca00078e02ff */
[----:B------:R-:W-:-:S04]  /*0550*/  IADD3 R7, R0, R7, RZ ;  /* 0x0000000700077210 */ /* 0x000fc80007ffe0ff */
[----:B------:R-:W-:-:S13]  /*0560*/  ISETP.GT.AND P0, PT, R7, UR4, PT ;  /* 0x0000000407007c0c */ /* 0x000fda000bf04270 */
[----:B-12---:R-:W-:Y:S05]  /*0570*/  @!P0 BRA `(.L_x_866) ;  /* 0xfffffdc000008947 */ /* 0x006fea000383ffff */
.L_x_862:
[----:B--2---:R-:W-:-:S05]  /*0580*/  IADD3 R232, -R0, R7, RZ ;  /* 0x0000000700e87210 */ /* 0x004fca0007ffe1ff */
[----:B------:R-:W-:-:S05]  /*0590*/  IMAD R0, R4, c[0x0][0x538], R232 ;  /* 0x00014e0004007a24 */ /* 0x000fca00078e02e8 */
[----:B------:R-:W-:Y:S01]  /*05a0*/  ISETP.GT.AND P0, PT, R0, UR4, PT ;  /* 0x0000000400007c0c */ /* 0x000fe2000bf04270 */
[----:B------:R-:W-:-:S12]  /*05b0*/  BRA.DIV ~URZ, `(.L_x_867) ;  /* 0x000107127f007947 */ /* 0x000fd8000b800000 */
[----:B------:R-:W-:-:S04]  /*05c0*/  VOTE.ANY R10, PT, !P0 ;  /* 0x00000000000a7806 */ /* 0x000fc800040e0100 */
.L_x_965:
[----:B------:R-:W1:Y:S02]  /*05d0*/  POPC R7, R10 ;  /* 0x0000000a00077309 */ /* 0x000e640000000000 */
[----:B-1----:R-:W-:Y:S01]  /*05e0*/  IADD3 R235, R7, R6, RZ ;  /* 0x0000000607eb7210 */ /* 0x002fe20007ffe0ff */
[----:B------:R-:W-:Y:S05]  /*05f0*/  BRA.DIV ~URZ, `(.L_x_868) ;  /* 0x000107227f007947 */ /* 0x000fea000b800000 */
[----:B------:R1:W2:Y:S01]  /*0600*/  SHFL.IDX PT, R233, R9, R7, 0x1f ;  /* 0x00001f0709e97589 */ /* 0x0002a200000e0000 */
[----:B------:R-:W-:-:S03]  /*0610*/  MOV R6, RZ ;  /* 0x000000ff00067202 */ /* 0x000fc60000000f00 */
[----:B------:R1:W3:Y:S04]  /*0620*/  SHFL.IDX PT, R9, R8, R7, 0x1f ;  /* 0x00001f0708097589 */ /* 0x0002e800000e0000 */
.L_x_966:
[----:B------:R-:W-:Y:S01]  /*0630*/  ISETP.NE.AND P0, PT, R10, RZ, PT ;  /* 0x000000ff0a00720c */ /* 0x000fe20003f05270 */
[----:B------:R-:W-:-:S12]  /*0640*/  BSSY B0, `(.L_x_869) ;  /* 0x0000005000007945 */ /* 0x000fd80003800000 */
[----:B------:R-:W-:Y:S05]  /*0650*/  @!P0 BRA `(.L_x_870) ;  /* 0x0000003000008947 */ /* 0x000fea0003800000 */
[----:B------:R-:W-:Y:S01]  /*0660*/  IADD3 R3, R7, -0x1, RZ ;  /* 0xffffffff07037810 */ /* 0x000fe20007ffe0ff */
[----:B------:R-:W-:Y:S05]  /*0670*/  BRA.DIV ~URZ, `(.L_x_871) ;  /* 0x000107827f007947 */ /* 0x000fea000b800000 */
[----:B------:R4:W1:Y:S02]  /*0680*/  SHFL.IDX PT, R6, R4, R3, 0x1f ;  /* 0x00001f0304067589 */ /* 0x00086400000e0000 */
.L_x_870:
[----:B------:R-:W-:Y:S05]  /*0690*/  BSYNC B0 ;  /* 0x0000000000007941 */ /* 0x000fea0003800000 */
.L_x_869:
        /* <DEDUP_REMOVED lines=67> */
.L_x_873:
        /* <DEDUP_REMOVED lines=68> */
.L_x_874:
[----:B------:R-:W-:Y:S05]  /*0f10*/  BSYNC B0 ;  /* 0x0000000000007941 */ /* 0x000fea0003800000 */
.L_x_872:
[----:B------:R-:W-:-:S04]  /*0f20*/  LOP3.LUT R0, RZ, R0, RZ, 0x33, !PT ;  /* 0x00000000ff007212 */ /* 0x000fc800078e33ff */
[----:B------:R-:W-:Y:S01]  /*0f30*/  IADD3 R233, R0, R233, RZ ;  /* 0x000000e900e97210 */ /* 0x000fe20007ffe0ff */
[----:B------:R-:W-:Y:S05]  /*0f40*/  BRA `(.L_x_875) ;  /* 0x0000004000007947 */ /* 0x000fea0003800000 */
.L_x_863:
[----:B--2---:R-:W-:Y:S01]  /*0f50*/  IMAD.MOV.U32 R233, RZ, RZ, RZ ;  /* 0x000000ffffe97224 */ /* 0x004fe200078e00ff */
[----:B------:R-:W-:Y:S01]  /*0f60*/  MOV R234, RZ ;  /* 0x000000ff00ea7202 */ /* 0x000fe20000000f00 */
[----:B------:R-:W-:Y:S01]  /*0f70*/  IMAD.U32 R232, RZ, RZ, UR4 ;  /* 0x00000004ffe87e24 */ /* 0x000fe2000f8e00ff */
[----:B------:R-:W-:Y:S02]  /*0f80*/  MOV R235, c[0x0][0x53c] ;  /* 0x00014f0000eb7a02 */ /* 0x000fe40000000f00 */
.L_x_875:
[----:B------:R-:W-:Y:S01]  /*0f90*/  ISETP.NE.AND P0, PT, R12, RZ, PT ;  /* 0x000000ff0c00720c */ /* 0x000fe20003f05270 */
[----:B------:R-:W-:-:S12]  /*0fa0*/  WARPSYNC 0xffffffff ;  /* 0xffffffff00007948 */ /* 0x000fd80003800000 */
[----:B------:R1:W-:Y:S04]  /*0fb0*/  @!P0 STS.128 [0x18100], R232 ;  /* 0x018100e8ff008388 */ /* 0x0003e80000000c00 */
[----:B------:R-:W-:Y:S06]  /*0fc0*/  BAR.ARV 0x5, 0x100 ;  /* 0x0144000000007b1d */ /* 0x000fec0000002000 */
.L_x_861:
        /* <DEDUP_REMOVED lines=70> */
[----:B------:R-:W-:Y:S01]  /*1430*/  IADD3 R238, R236, 0x40, RZ ;  /* 0x00000040ecee7810 */ /* 0x000fe20007ffe0ff */
[----:B------:R-:W-:Y:S01]  /*1440*/  IMAD.MOV.U32 R13, RZ, RZ, 0x20 ;  /* 0x00000020ff0d7424 */ /* 0x000fe200078e00ff */
[----:B------:R-:W-:Y:S01]  /*1450*/  LOP3.LUT R3, R3, 0xfffffe00, RZ, 0xc0, !PT ;  /* 0xfffffe0003037812 */ /* 0x000fe200078ec0ff */
[----:B------:R-:W-:Y:S01]  /*1460*/  IMAD.IADD R8, R5, 0x1, R2 ;  /* 0x0000000105087824 */ /* 0x000fe200078e0202 */
[----:B------:R-:W-:-:S02]  /*1470*/  LOP3.LUT R0, R0, 0x1ffffffe, RZ, 0xc0, !PT ;  /* 0x1ffffffe00007812 */ /* 0x000fc400078ec0ff */
        /* <DEDUP_REMOVED lines=9> */
[----:B------:R-:W-:Y:S01]  /*1510*/  IMAD R9, R9, 0x8, R16 ;  /* 0x0000000809097824 */ /* 0x000fe200078e0210 */
[----:B------:R-:W-:-:S02]  /*1520*/  SHF.R.S32.HI R7, RZ, 0x1f, R238 ;  /* 0x0000001fff077819 */ /* 0x000fc400000114ee */
[----:B------:R-:W-:Y:S02]  /*1530*/  SHF.R.S32.HI R6, RZ, 0x1f, R239 ;  /* 0x0000001fff067819 */ /* 0x000fe400000114ef */
[C---:B------:R-:W-:Y:S01]  /*1540*/  LOP3.LUT P6, RZ, R11.reuse, 0x2, RZ, 0xc0, !PT ;  /* 0x000000020bff7812 */ /* 0x040fe200078cc0ff */
[----:B------:R2:W-:Y:S01]  /*1550*/  STL [R1+0x14], R7 ;  /* 0x0000140701007387 */ /* 0x0005e20000100800 */
[----:B------:R-:W-:Y:S01]  /*1560*/  LOP3.LUT P5, RZ, R11, 0x4, RZ, 0xc0, !PT ;  /* 0x000000040bff7812 */ /* 0x000fe200078ac0ff */
[----:B------:R-:W-:Y:S01]  /*1570*/  IMAD.MOV.U32 R11, RZ, RZ, 0x40 ;  /* 0x00000040ff0b7424 */ /* 0x000fe200078e00ff */
[----:B------:R-:W-:Y:S01]  /*1580*/  LOP3.LUT P3, RZ, R10, 0x4, RZ, 0xc0, !PT ;  /* 0x000000040aff7812 */ /* 0x000fe2000786c0ff */
[----:B------:R3:W-:Y:S01]  /*1590*/  STL [R1+0x10], R6 ;  /* 0x0000100601007387 */ /* 0x0007e20000100800 */
[----:B------:R-:W-:Y:S02]  /*15a0*/  LEA R184, R0, 0x6100, 0x1 ;  /* 0x0000610000b87811 */ /* 0x000fe400078e08ff */
[C---:B------:R-:W-:Y:S01]  /*15b0*/  SEL R2, R11.reuse, 0xffffffc0, !P3 ;  /* 0xffffffc00b027807 */ /* 0x040fe20005800000 */
[----:B------:R4:W-:Y:S01]  /*15c0*/  STL [R1+0x4], R9 ;  /* 0x0000040901007387 */ /* 0x0009e20000100800 */
        /* <DEDUP_REMOVED lines=19> */
[----:B----4-:R-:W-:Y:S01]  /*1700*/  IADD3 R9, R229, 0xb8, RZ ;  /* 0x000000b8e5097810 */ /* 0x010fe20007ffe0ff */
        /* <DEDUP_REMOVED lines=33> */
.L_x_962:
        /* <DEDUP_REMOVED lines=12> */
[C---:B------:R-:W-:Y:S02]  /*19e0*/  @P2 LEA R2, P0, R243.reuse, c[0x0][0x370], 0x2 ;  /* 0x0000dc00f3022a11 */ /* 0x040fe400078010ff */
[C---:B------:R-:W-:Y:S01]  /*19f0*/  LEA R4, P4, R243.reuse, c[0x0][0x348], 0x2 ;  /* 0x0000d200f3047a11 */ /* 0x040fe200078810ff */
[----:B------:R1:W-:Y:S01]  /*1a00*/  STL [R1+0xc], R18 ;  /* 0x00000c1201007387 */ /* 0x0003e20000100800 */
[----:B------:R-:W-:Y:S02]  /*1a10*/  @P2 LEA.HI.X R3, R243, c[0x0][0x374], R18, 0x2, P0 ;  /* 0x0000dd00f3032a11 */ /* 0x000fe400000f1412 */
[----:B------:R-:W-:-:S03]  /*1a20*/  ISETP.NE.U32.AND P0, PT, RZ, c[0x0][0x350], PT ;  /* 0x0000d400ff007a0c */ /* 0x000fc60003f05070 */
[----:B------:R2:W5:Y:S01]  /*1a30*/  @P2 LDG.E R9, [R2.64] ;  /* 0x0000000602092981 */ /* 0x000562000c1e1900 */
[----:B------:R-:W-:Y:S02]  /*1a40*/  ISETP.NE.AND.EX P0, PT, RZ, c[0x0][0x354], PT, P0 ;  /* 0x0000d500ff007a0c */ /* 0x000fe40003f05300 */
[C---:B------:R-:W-:Y:S02]  /*1a50*/  @P5 LEA R6, P2, R243.reuse, c[0x0][0x360], 0x2 ;  /* 0x0000d800f3065a11 */ /* 0x040fe400078410ff */
[C-C-:B------:R-:W-:Y:S02]  /*1a60*/  LEA.HI.X R5, R243.reuse, c[0x0][0x34c], R18.reuse, 0x2, P4 ;  /* 0x0000d300f3057a11 */ /* 0x140fe400020f1412 */
[----:B------:R-:W-:-:S03]  /*1a70*/  @P5 LEA.HI.X R7, R243, c[0x0][0x364], R18, 0x2, P2 ;  /* 0x0000d900f3075a11 */ /* 0x000fc600010f1412 */
[----:B------:R1:W5:Y:S04]  /*1a80*/  @P1 LDG.E R8, [R4.64] ;  /* 0x0000000604081981 */ /* 0x000368000c1e1900 */
[----:B------:R1:W5:Y:S01]  /*1a90*/  @P5 LDG.E R231, [R6.64] ;  /* 0x0000000606e75981 */ /* 0x000362000c1e1900 */
[----:B--2---:R-:W-:-:S04]  /*1aa0*/  LEA R2, P3, R243, c[0x0][0x350], 0x2 ;  /* 0x0000d400f3027a11 */ /* 0x004fc800078610ff */
[----:B------:R-:W-:-:S05]  /*1ab0*/  LEA.HI.X R3, R243, c[0x0][0x354], R18, 0x2, P3 ;  /* 0x0000d500f3037a11 */ /* 0x000fca00018f1412 */
[----:B------:R1:W5:Y:S01]  /*1ac0*/  @P0 LDG.E R10, [R2.64] ;  /* 0x00000006020a0981 */ /* 0x000362000c1e1900 */
[----:B------:R-:W-:-:S05]  /*1ad0*/  LOP3.LUT R19, R234, 0xffff, RZ, 0xc0, !PT ;  /* 0x0000ffffea137812 */ /* 0x000fca00078ec0ff */
[----:B------:R1:W-:Y:S01]  /*1ae0*/  STL [R1], R19 ;  /* 0x0000001301007387 */ /* 0x0003e20000100800 */
[----:B------:R-:W-:Y:S01]  /*1af0*/  YIELD ;  /* 0x0000000000007946 */ /* 0x000fe20003800000 */
[----:B------:R-:W-:Y:S05]  /*1b00*/  @P5 BRA `(.L_x_876) ;  /* 0x0000005000005947 */ /* 0x000fea0003800000 */
[----:B-----5:R-:W-:Y:S01]  /*1b10*/  MOV R231, c[0x0][0x168] ;  /* 0x00005a0000e77a02 */ /* 0x020fe20000000f00 */
[----:B------:R-:W-:Y:S05]  /*1b20*/  @!P1 BRA `(.L_x_876) ;  /* 0x0000003000009947 */ /* 0x000fea0003800000 */
[----:B-1----:R-:W2:Y:S04]  /*1b30*/  LDG.E R6, [R4.64] ;  /* 0x0000000604067981 */ /* 0x002ea8000c1e1900 */
[----:B------:R-:W2:Y:S02]  /*1b40*/  LDG.E R0, [R4.64+0x4] ;  /* 0x0000040604007981 */ /* 0x000ea4000c1e1900 */
[----:B--2---:R-:W-:Y:S02]  /*1b50*/  IADD3 R231, -R6, R0, RZ ;  /* 0x0000000006e77210 */ /* 0x004fe40007ffe1ff */
.L_x_876:
[----:B------:R-:W-:-:S04]  /*1b60*/  ISETP.NE.U32.AND P2, PT, RZ, c[0x0][0x368], PT ;  /* 0x0000da00ff007a0c */ /* 0x000fc80003f45070 */
[----:B------:R-:W-:-:S13]  /*1b70*/  ISETP.NE.AND.EX P2, PT, RZ, c[0x0][0x36c], PT, P2 ;  /* 0x0000db00ff007a0c */ /* 0x000fda0003f45320 */
[----:B------:R-:W-:Y:S05]  /*1b80*/  @!P2 BRA `(.L_x_877) ;  /* 0x000000400000a947 */ /* 0x000fea0003800000 */
[----:B-1----:R-:W-:-:S04]  /*1b90*/  LEA R2, P2, R243, c[0x0][0x368], 0x2 ;  /* 0x0000da00f3027a11 */ /* 0x002fc800078410ff */
[----:B------:R-:W-:-:S05]  /*1ba0*/  LEA.HI.X R3, R243, c[0x0][0x36c], R18, 0x2, P2 ;  /* 0x0000db00f3037a11 */ /* 0x000fca00010f1412 */
[----:B------:R1:W5:Y:S01]  /*1bb0*/  LDG.E R0, [R2.64] ;  /* 0x0000000602007981 */ /* 0x000362000c1e1900 */
[----:B------:R-:W-:Y:S05]  /*1bc0*/  BRA `(.L_x_878) ;  /* 0x0000005000007947 */ /* 0x000fea0003800000 */
.L_x_877:
[----:B------:R-:W-:Y:S01]  /*1bd0*/  MOV R0, c[0x0][0x1d0] ;  /* 0x0000740000007a02 */ /* 0x000fe20000000f00 */
[----:B------:R-:W-:Y:S05]  /*1be0*/  @!P0 BRA `(.L_x_878) ;  /* 0x0000003000008947 */ /* 0x000fea0003800000 */
[----:B-1----:R-:W2:Y:S04]  /*1bf0*/  LDG.E R4, [R2.64] ;  /* 0x0000000602047981 */ /* 0x002ea8000c1e1900 */
[----:B------:R-:W2:Y:S02]  /*1c00*/  LDG.E R0, [R2.64+0x4] ;  /* 0x0000040602007981 */ /* 0x000ea4000c1e1900 */
[----:B--2---:R-:W-:Y:S02]  /*1c10*/  IADD3 R0, -R4, R0, RZ ;  /* 0x0000000004007210 */ /* 0x004fe40007ffe1ff */
.L_x_878:
[----:B-1----:R-:W-:Y:S01]  /*1c20*/  IMAD.MOV.U32 R2, RZ, RZ, c[0x0][0x2c4] ;  /* 0x0000b100ff027624 */ /* 0x002fe200078e00ff */
[----:B------:R-:W-:Y:S01]  /*1c30*/  BSSY B0, `(.L_x_879) ;  /* 0x000003c000007945 */ /* 0x000fe20003800000 */
[----:B------:R-:W-:-:S02]  /*1c40*/  IMAD.SHL.U32 R233, R233, 0x80, RZ ;  /* 0x00000080e9e97824 */ /* 0x000fc400078e00ff */
[--C-:B-----5:R-:W-:Y:S01]  /*1c50*/  IMAD.IADD R230, R0, 0x1, -R9.reuse ;  /* 0x0000000100e67824 */ /* 0x120fe200078e0a09 */
[----:B------:R-:W-:Y:S01]  /*1c60*/  ISETP.NE.AND P2, PT, R2, 0x1, PT ;  /* 0x000000010200780c */ /* 0x000fe20003f45270 */
[----:B------:R-:W-:Y:S01]  /*1c70*/  IMAD.IADD R12, R10, 0x1, R9 ;  /* 0x000000010a0c7824 */ /* 0x000fe200078e0209 */
[----:B------:R-:W-:Y:S02]  /*1c80*/  IADD3 R2, R233, 0x7f, RZ ;  /* 0x0000007fe9027810 */ /* 0x000fe40007ffe0ff */
[----:B------:R-:W-:-:S03]  /*1c90*/  IADD3 R3, R230, 0x40, -R231 ;  /* 0x00000040e6037810 */ /* 0x000fc60007ffe8e7 */
[----:B------:R-:W-:-:S06]  /*1ca0*/  IMAD.MOV.U32 R0, RZ, RZ, R2 ;  /* 0x000000ffff007224 */ /* 0x000fcc00078e0002 */
[----:B------:R-:W-:Y:S01]  /*1cb0*/  @P2 IMAD.HI.U32 R4, R2, c[0x0][0x2c8], RZ ;  /* 0x0000b20002042a27 */ /* 0x000fe200078e00ff */
[----:B------:R-:W-:-:S04]  /*1cc0*/  IADD3 R2, R230, 0x3f, RZ ;  /* 0x0000003fe6027810 */ /* 0x000fc80007ffe0ff */
[----:B------:R-:W-:-:S05]  /*1cd0*/  @P2 SHF.R.U32.HI R0, RZ, c[0x0][0x2cc], R4 ;  /* 0x0000b300ff002a19 */ /* 0x000fca0000011604 */
[----:B------:R-:W-:Y:S01]  /*1ce0*/  IMAD.IADD R0, R3, 0x1, R0 ;  /* 0x0000000103007824 */ /* 0x000fe200078e0200 */
[----:B------:R-:W-:-:S04]  /*1cf0*/  SHF.R.S32.HI R3, RZ, 0x1f, R2 ;  /* 0x0000001fff037819 */ /* 0x000fc80000011402 */
[----:B------:R-:W-:Y:S02]  /*1d00*/  SHF.R.S32.HI R4, RZ, 0x1f, R0 ;  /* 0x0000001fff047819 */ /* 0x000fe40000011400 */
[----:B------:R-:W-:Y:S02]  /*1d10*/  LEA.HI R2, R3, R2, RZ, 0x6 ;  /* 0x0000000203027211 */ /* 0x000fe400078f30ff */
[----:B------:R-:W-:Y:S02]  /*1d20*/  LEA.HI R0, R4, R0, RZ, 0x6 ;  /* 0x0000000004007211 */ /* 0x000fe400078f30ff */
[----:B------:R-:W-:Y:S02]  /*1d30*/  SHF.R.S32.HI R2, RZ, 0x6, R2 ;  /* 0x00000006ff027819 */ /* 0x000fe40000011402 */
[----:B------:R-:W-:Y:S02]  /*1d40*/  SHF.R.S32.HI R0, RZ, 0x6, R0 ;  /* 0x00000006ff007819 */ /* 0x000fe40000011400 */
[----:B------:R-:W-:-:S02]  /*1d50*/  LOP3.LUT R3, R234, 0xff000000, RZ, 0xc0, !PT ;  /* 0xff000000ea037812 */ /* 0x000fc400078ec0ff */
[----:B------:R-:W-:Y:S01]  /*1d60*/  IMNMX R6, R2, R0, PT ;  /* 0x0000000002067217 */ /* 0x000fe20003800200 */
[----:B------:R-:W-:Y:S01]  /*1d70*/  IMAD.MOV.U32 R2, RZ, RZ, RZ ;  /* 0x000000ffff027224 */ /* 0x000fe200078e00ff */
[----:B------:R-:W-:Y:S02]  /*1d80*/  LOP3.LUT R4, R234, 0xff0000, RZ, 0xc0, !PT ;  /* 0x00ff0000ea047812 */ /* 0x000fe400078ec0ff */
[----:B------:R-:W-:Y:S02]  /*1d90*/  SHF.R.U32.HI R0, RZ, 0x8, R3 ;  /* 0x00000008ff007819 */ /* 0x000fe40000011603 */
[----:B------:R-:W-:Y:S02]  /*1da0*/  ISETP.GE.AND P3, PT, R6, 0x1, PT ;  /* 0x000000010600780c */ /* 0x000fe40003f66270 */
[----:B------:R-:W-:-:S04]  /*1db0*/  LEA.HI R0, R4, R0, RZ, 0x10 ;  /* 0x0000000004007211 */ /* 0x000fc800078f80ff */
        /* <DEDUP_REMOVED lines=35> */
.L_x_880:
[----:B------:R-:W-:Y:S05]  /*1ff0*/  BSYNC B0 ;  /* 0x0000000000007941 */ /* 0x000fea0003800000 */
.L_x_879:
        /* <DEDUP_REMOVED lines=62> */
[----:B------:R-:W-:Y:S01]  /*23e0*/  SHF.R.S32.HI R6, RZ, 0x1f, R12 ;  /* 0x0000001fff067819 */ /* 0x000fe2000001140c */
[----:B------:R-:W5:Y:S01]  /*23f0*/  S2R R7, SR_TID.X ;  /* 0x0000000000077919 */ /* 0x000f620000002100 */
[----:B------:R-:W-:Y:S01]  /*2400*/  ISETP.GE.AND P5, PT, R236, c[0x0][0x1d4], PT ;  /* 0x00007500ec007a0c */ /* 0x000fe20003fa6270 */
[----:B------:R-:W-:Y:S01]  /*2410*/  IMAD R0, R0, c[0x0][0x178], RZ ;  /* 0x00005e0000007a24 */ /* 0x000fe200078e02ff */
[----:B------:R-:W-:Y:S02]  /*2420*/  ISETP.GE.AND P6, PT, R239, c[0x0][0x198], PT ;  /* 0x00006600ef007a0c */ /* 0x000fe40003fc6270 */
[----:B------:R-:W-:Y:S01]  /*2430*/  IADD3 R68, R17, -0x1, RZ ;  /* 0xffffffff11447810 */ /* 0x000fe20007ffe0ff */
[----:B------:R-:W-:-:S02]  /*2440*/  IMAD R0, R8, c[0x0][0x17c], R0 ;  /* 0x00005f0008007a24 */ /* 0x000fc400078e0200 */
[----:B---3--:R-:W-:Y:S01]  /*2450*/  IMAD.WIDE.U32 R2, R8, c[0x0][0x178], RZ ;  /* 0x00005e0008027a25 */ /* 0x008fe200078e00ff */
[----:B------:R-:W-:Y:S02]  /*2460*/  SEL R8, R18, RZ, !P1 ;  /* 0x000000ff12087207 */ /* 0x000fe40004800000 */
[----:B-----5:R-:W-:Y:S01]  /*2470*/  SHF.R.S32.HI R16, RZ, 0x1f, R7 ;  /* 0x0000001fff107819 */ /* 0x020fe20000011407 */
[----:B------:R-:W-:Y:S02]  /*2480*/  IMAD.IADD R3, R3, 0x1, R0 ;  /* 0x0000000103037824 */ /* 0x000fe400078e0200 */
[----:B------:R-:W-:Y:S01]  /*2490*/  IMAD R9, R8, c[0x0][0x1c0], RZ ;  /* 0x0000700008097a24 */ /* 0x000fe200078e02ff */
[----:B------:R-:W-:-:S04]  /*24a0*/  LEA.HI R16, R16, R7, RZ, 0x3 ;  /* 0x0000000710107211 */ /* 0x000fc800078f18ff */
[----:B------:R-:W-:Y:S01]  /*24b0*/  SHF.R.S32.HI R16, RZ, 0x3, R16 ;  /* 0x00000003ff107819 */ /* 0x000fe20000011410 */
[----:B--2---:R-:W-:Y:S02]  /*24c0*/  IMAD.IADD R10, R4, 0x1, R233 ;  /* 0x00000001040a7824 */ /* 0x004fe400078e02e9 */
[----:B-1----:R-:W-:Y:S01]  /*24d0*/  IMAD.WIDE.U32 R4, R19, c[0x0][0x1b8], R2 ;  /* 0x00006e0013047a25 */ /* 0x002fe200078e0002 */
[----:B------:R-:W-:Y:S02]  /*24e0*/  IADD3 R2, P4, R16, R12, RZ ;  /* 0x0000000c10027210 */ /* 0x000fe40007f9e0ff */
[----:B------:R-:W-:Y:S01]  /*24f0*/  MOV R0, R10 ;  /* 0x0000000a00007202 */ /* 0x000fe20000000f00 */
[----:B------:R-:W-:Y:S01]  /*2500*/  @P2 IMAD.HI.U32 R7, R10, c[0x0][0x2c8], RZ ;  /* 0x0000b2000a072a27 */ /* 0x000fe200078e00ff */
[----:B------:R-:W-:Y:S02]  /*2510*/  SEL R3, R243, RZ, !P1 ;  /* 0x000000fff3037207 */ /* 0x000fe40004800000 */
[----:B------:R-:W-:Y:S01]  /*2520*/  LEA.HI.X.SX32 R8, R16, R6, 0x1, P4 ;  /* 0x0000000610087211 */ /* 0x000fe200020f0eff */
[----:B------:R-:W-:Y:S01]  /*2530*/  IMAD R5, R19, c[0x0][0x1bc], R5 ;  /* 0x00006f0013057a24 */ /* 0x000fe200078e0205 */
[----:B------:R-:W-:Y:S01]  /*2540*/  @P2 SHF.R.U32.HI R0, RZ, c[0x0][0x2cc], R7 ;  /* 0x0000b300ff002a19 */ /* 0x000fe20000011607 */
[C---:B------:R-:W-:Y:S01]  /*2550*/  IMAD R12, R3.reuse, c[0x0][0x1c4], R9 ;  /* 0x00007100030c7a24 */ /* 0x040fe200078e0209 */
[----:B------:R-:W-:Y:S01]  /*2560*/  ISETP.GE.AND P4, PT, R238, c[0x0][0x1d4], PT ;  /* 0x00007500ee007a0c */ /* 0x000fe20003f86270 */
[----:B------:R-:W-:Y:S01]  /*2570*/  IMAD.WIDE.U32 R4, R3, c[0x0][0x1c0], R4 ;  /* 0x0000700003047a25 */ /* 0x000fe200078e0004 */
[----:B------:R-:W-:-:S03]  /*2580*/  SHF.R.S32.HI R11, RZ, 0x1f, R0 ;  /* 0x0000001fff0b7819 */ /* 0x000fc60000011400 */
[C---:B------:R-:W-:Y:S02]  /*2590*/  IMAD R15, R8.reuse, c[0x0][0x1e0], RZ ;  /* 0x00007800080f7a24 */ /* 0x040fe400078e02ff */
[----:B------:R-:W-:Y:S02]  /*25a0*/  IMAD R14, R8, c[0x0][0x208], RZ ;  /* 0x00008200080e7a24 */ /* 0x000fe400078e02ff */
[----:B------:R-:W-:Y:S02]  /*25b0*/  IMAD.IADD R3, R5, 0x1, R12 ;  /* 0x0000000105037824 */ /* 0x000fe400078e020c */
[----:B------:R-:W-:-:S04]  /*25c0*/  IMAD.WIDE.U32 R6, R2, c[0x0][0x1e0], R236 ;  /* 0x0000780002067a25 */ /* 0x000fc800078e00ec */
[----:B------:R-:W-:-:S04]  /*25d0*/  IMAD.WIDE.U32 R8, R2, c[0x0][0x208], R236 ;  /* 0x0000820002087a25 */ /* 0x000fc800078e00ec */
[C---:B------:R-:W-:Y:S02]  /*25e0*/  IMAD R12, R2.reuse, c[0x0][0x1e4], R15 ;  /* 0x00007900020c7a24 */ /* 0x040fe400078e020f */
[----:B------:R-:W-:Y:S02]  /*25f0*/  IMAD R14, R2, c[0x0][0x20c], R14 ;  /* 0x00008300020e7a24 */ /* 0x000fe400078e020e */
[----:B------:R-:W-:Y:S01]  /*2600*/  IMAD R5, R11, c[0x0][0x1b0], RZ ;  /* 0x00006c000b057a24 */ /* 0x000fe200078e02ff */
[C---:B------:R-:W-:Y:S01]  /*2610*/  IADD3 R11, -R0.reuse, RZ, RZ ;  /* 0x000000ff000b7210 */ /* 0x040fe20007ffe1ff */
[----:B------:R-:W-:Y:S01]  /*2620*/  IMAD.MOV.U32 R2, RZ, RZ, R4 ;  /* 0x000000ffff027224 */ /* 0x000fe200078e0004 */
[----:B------:R-:W-:Y:S01]  /*2630*/  IADD3 R7, R7, R12, RZ ;  /* 0x0000000c07077210 */ /* 0x000fe20007ffe0ff */
[C---:B------:R-:W-:Y:S01]  /*2640*/  IMAD R4, R0.reuse, c[0x0][0x1b4], R5 ;  /* 0x00006d0000047a24 */ /* 0x040fe200078e0205 */
[----:B------:R-:W-:Y:S01]  /*2650*/  SEL R12, RZ, 0x1, P5 ;  /* 0x00000001ff0c7807 */ /* 0x000fe20002800000 */
[----:B------:R-:W-:-:S04]  /*2660*/  IMAD.WIDE.U32 R2, R0, c[0x0][0x1b0], R2 ;  /* 0x00006c0000027a25 */ /* 0x000fc800078e0002 */
[----:B------:R-:W-:Y:S01]  /*2670*/  IMAD R0, R11, c[0x0][0x2c4], R10 ;  /* 0x0000b1000b007a24 */ /* 0x000fe200078e020a */
[----:B------:R-:W-:Y:S01]  /*2680*/  IADD3 R3, R3, R4, RZ ;  /* 0x0000000403037210 */ /* 0x000fe20007ffe0ff */
[----:B------:R-:W-:Y:S01]  /*2690*/  IMAD.MOV.U32 R4, RZ, RZ, R8 ;  /* 0x000000ffff047224 */ /* 0x000fe200078e0008 */
[----:B------:R-:W-:Y:S01]  /*26a0*/  SEL R8, RZ, 0xffffffff, P4 ;  /* 0xffffffffff087807 */ /* 0x000fe20002000000 */
[----:B------:R-:W-:Y:S01]  /*26b0*/  IMAD.IADD R5, R9, 0x1, R14 ;  /* 0x0000000109057824 */ /* 0x000fe200078e020e */
[----:B------:R-:W-:Y:S02]  /*26c0*/  SHF.R.S32.HI R10, RZ, 0x1f, R0 ;  /* 0x0000001fff0a7819 */ /* 0x000fe40000011400 */
[----:B------:R-:W-:Y:S01]  /*26d0*/  SHF.L.U32 R11, R8, 0x1, RZ ;  /* 0x00000001080b7819 */ /* 0x000fe200000006ff */
[----:B------:R-:W-:-:S03]  /*26e0*/  IMAD.WIDE.U32 R8, R19, c[0x0][0x1e8], R6 ;  /* 0x00007a0013087a25 */ /* 0x000fc600078e0006 */
[----:B------:R-:W-:Y:S01]  /*26f0*/  LOP3.LUT R15, R11, 0x2, R12, 0xe2, !PT ;  /* 0x000000020b0f7812 */ /* 0x000fe200078ee20c */
[----:B------:R-:W-:Y:S02]  /*2700*/  IMAD R10, R10, c[0x0][0x1a8], RZ ;  /* 0x00006a000a0a7a24 */ /* 0x000fe400078e02ff */
[----:B------:R-:W-:-:S04]  /*2710*/  IMAD.WIDE.U32 R6, R0, c[0x0][0x1a8], R2 ;  /* 0x00006a0000067a25 */ /* 0x000fc800078e0002 */
[----:B------:R-:W-:Y:S01]  /*2720*/  IMAD R10, R0, c[0x0][0x1ac], R10 ;  /* 0x00006b00000a7a24 */ /* 0x000fe200078e020a */
[----:B----4-:R-:W-:Y:S01]  /*2730*/  @P3 SHF.R.S32.HI R0, RZ, 0x1f, R13 ;  /* 0x0000001fff003819 */ /* 0x010fe2000001140d */
[----:B------:R-:W-:Y:S01]  /*2740*/  @!P3 IMAD.MOV.U32 R0, RZ, RZ, R18 ;  /* 0x000000ffff00b224 */ /* 0x000fe200078e0012 */
[C---:B------:R-:W-:Y:S01]  /*2750*/  LEA R14, P1, R6.reuse, c[0x0][0x160], 0x1 ;  /* 0x00005800060e7a11 */ /* 0x040fe200078208ff */
[----:B------:R-:W-:Y:S01]  /*2760*/  IMAD.IADD R7, R7, 0x1, R10 ;  /* 0x0000000107077824 */ /* 0x000fe200078e020a */
[----:B------:R-:W-:Y:S01]  /*2770*/  @!P3 MOV R13, R243 ;  /* 0x000000f3000db202 */ /* 0x000fe20000000f00 */
[C---:B------:R-:W-:Y:S01]  /*2780*/  IMAD.WIDE.U32 R2, R19.reuse, c[0x0][0x210], R4 ;  /* 0x0000840013027a25 */ /* 0x040fe200078e0004 */
[----:B------:R-:W-:Y:S02]  /*2790*/  MOV R4, R8 ;  /* 0x0000000800047202 */ /* 0x000fe40000000f00 */
[----:B------:R-:W-:Y:S01]  /*27a0*/  LEA.HI.X R11, R6, c[0x0][0x164], R7, 0x1, P1 ;  /* 0x00005900060b7a11 */ /* 0x000fe200008f0c07 */
[C---:B------:R-:W-:Y:S01]  /*27b0*/  IMAD R5, R19.reuse, c[0x0][0x1ec], R9 ;  /* 0x00007b0013057a24 */ /* 0x040fe200078e0209 */
[----:B------:R-:W-:Y:S01]  /*27c0*/  SEL R6, R0, RZ, !P0 ;  /* 0x000000ff00067207 */ /* 0x000fe20004000000 */
[----:B------:R-:W-:Y:S01]  /*27d0*/  IMAD R3, R19, c[0x0][0x214], R3 ;  /* 0x0000850013037a24 */ /* 0x000fe200078e0203 */
[----:B------:R-:W-:Y:S01]  /*27e0*/  SEL R0, R13, RZ, !P0 ;  /* 0x000000ff0d007207 */ /* 0x000fe20004000000 */
[----:B------:R-:W-:Y:S01]  /*27f0*/  IMAD.IADD R9, R16, 0x1, R233 ;  /* 0x0000000110097824 */ /* 0x000fe200078e02e9 */
[----:B------:R-:W-:Y:S01]  /*2800*/  ISETP.GE.AND P3, PT, R239, c[0x0][0x1d4], PT ;  /* 0x00007500ef007a0c */ /* 0x000fe20003f66270 */
[----:B------:R-:W-:Y:S01]  /*2810*/  IMAD R8, R6, c[0x0][0x1f0], RZ ;  /* 0x00007c0006087a24 */ /* 0x000fe200078e02ff */
[----:B------:R-:W-:Y:S01]  /*2820*/  ISETP.GE.AND P1, PT, R236, c[0x0][0x198], PT ;  /* 0x00006600ec007a0c */ /* 0x000fe20003f26270 */
[----:B------:R-:W-:Y:S01]  /*2830*/  IMAD R7, R6, c[0x0][0x218], RZ ;  /* 0x0000860006077a24 */ /* 0x000fe200078e02ff */
[----:B------:R-:W-:Y:S01]  /*2840*/  ISETP.GE.AND P0, PT, R238, c[0x0][0x198], PT ;  /* 0x00006600ee007a0c */ /* 0x000fe20003f06270 */
[C---:B------:R-:W-:Y:S01]  /*2850*/  IMAD R8, R0.reuse, c[0x0][0x1f4], R8 ;  /* 0x00007d0000087a24 */ /* 0x040fe200078e0208 */
[----:B------:R-:W-:Y:S01]  /*2860*/  SEL R6, RZ, 0x4, P3 ;  /* 0x00000004ff067807 */ /* 0x000fe20001800000 */
[C---:B------:R-:W-:Y:S01]  /*2870*/  IMAD R7, R0.reuse, c[0x0][0x21c], R7 ;  /* 0x0000870000077a24 */ /* 0x040fe200078e0207 */
[----:B------:R-:W-:Y:S01]  /*2880*/  P2R R13, PR, RZ, 0x2 ;  /* 0x00000002ff0d7803 */ /* 0x000fe20000000000 */
[----:B------:R-:W-:Y:S01]  /*2890*/  IMAD.WIDE.U32 R220, R0, c[0x0][0x1f0], R4 ;  /* 0x00007c0000dc7a25 */ /* 0x000fe200078e0004 */
[----:B------:R-:W-:-:S02]  /*28a0*/  P2R R12, PR, RZ, 0x1 ;  /* 0x00000001ff0c7803 */ /* 0x000fc40000000000 */
[----:B------:R-:W-:Y:S01]  /*28b0*/  LOP3.LUT R15, R15, R6, RZ, 0xfc, !PT ;  /* 0x000000060f0f7212 */ /* 0x000fe200078efcff */
[----:B------:R-:W-:Y:S01]  /*28c0*/  IMAD.WIDE.U32 R222, R0, c[0x0][0x218], R2 ;  /* 0x0000860000de7a25 */ /* 0x000fe200078e0002 */
[----:B------:R-:W-:-:S04]  /*28d0*/  IADD3 R219, R221, R8, RZ ;  /* 0x00000008dddb7210 */ /* 0x000fc80007ffe0ff */
[----:B------:R-:W-:Y:S01]  /*28e0*/  IADD3 R224, R223, R7, RZ ;  /* 0x00000007dfe07210 */ /* 0x000fe20007ffe0ff */
[----:B------:R-:W-:Y:S05]  /*28f0*/  BRA.DIV ~URZ, `(.L_x_882) ;  /* 0x0000e5627f007947 */ /* 0x000fea000b800000 */
[----:B------:R1:W2:Y:S02]  /*2900*/  SHFL.IDX PT, R8, R11, RZ, 0x181f ;  /* 0x00181fff0b087589 */ /* 0x0002a400000e0000 */
.L_x_967:
[----:B------:R-:W-:Y:S05]  /*2910*/  BRA.DIV ~URZ, `(.L_x_883) ;  /* 0x0000e5b27f007947 */ /* 0x000fea000b800000 */
[----:B------:R3:W4:Y:S02]  /*2920*/  SHFL.IDX PT, R0, R14, RZ, 0x181f ;  /* 0x00181fff0e007589 */ /* 0x00072400000e0000 */
.L_x_968:
[----:B------:R-:W-:Y:S01]  /*2930*/  IMAD R10, R231, c[0x0][0x2c4], RZ ;  /* 0x0000b100e70a7a24 */ /* 0x000fe200078e02ff */
[----:B------:R-:W-:Y:S04]  /*2940*/  BSSY B0, `(.L_x_884) ;  /* 0x0000013000007945 */ /* 0x000fe80003800000 */
[----:B------:R-:W-:-:S13]  /*2950*/  ISETP.GE.AND P0, PT, R9, R10, PT ;  /* 0x0000000a0900720c */ /* 0x000fda0003f06270 */
[----:B------:R-:W-:Y:S05]  /*2960*/  @P0 BRA `(.L_x_885) ;  /* 0x0000010000000947 */ /* 0x000fea0003800000 */
[----:B------:R-:W5:Y:S04]  /*2970*/  LDL R2, [R1+0x14] ;  /* 0x0000140001027983 */ /* 0x000f680000100800 */
[----:B---3--:R-:W3:Y:S01]  /*2980*/  LDL R16, [R1+0x10] ;  /* 0x0000100001107983 */ /* 0x008ee20000100800 */
[----:B----4-:R-:W-:Y:S02]  /*2990*/  LEA R6, P0, R236, R0, 0x1 ;  /* 0x00000000ec067211 */ /* 0x010fe400078008ff */
[----:B------:R-:W-:Y:S02]  /*29a0*/  ISETP.NE.AND P1, PT, R12, RZ, PT ;  /* 0x000000ff0c00720c */ /* 0x000fe40003f25270 */
[----:B--2---:R-:W-:Y:S02]  /*29b0*/  LEA.HI.X R7, R236, R8, R237, 0x1, P0 ;  /* 0x00000008ec077211 */ /* 0x004fe400000f0ced */
[----:B------:R-:W-:-:S04]  /*29c0*/  LEA R4, P0, R238, R0, 0x1 ;  /* 0x00000000ee047211 */ /* 0x000fc800078008ff */
[----:B-----5:R-:W-:Y:S02]  /*29d0*/  LEA.HI.X R5, R238, R8, R2, 0x1, P0 ;  /* 0x00000008ee057211 */ /* 0x020fe400000f0c02 */
[----:B------:R-:W-:-:S04]  /*29e0*/  LEA R2, P0, R239, R0, 0x1 ;  /* 0x00000000ef027211 */ /* 0x000fc800078008ff */
[----:B---3--:R-:W-:Y:S02]  /*29f0*/  LEA.HI.X R3, R239, R8, R16, 0x1, P0 ;  /* 0x00000008ef037211 */ /* 0x008fe400000f0c10 */
[----:B------:R-:W-:-:S13]  /*2a00*/  ISETP.NE.AND P0, PT, R13, RZ, PT ;  /* 0x000000ff0d00720c */ /* 0x000fda0003f05270 */
[----:B------:R-:W-:Y:S01]  /*2a10*/  @!PT LDS RZ, [RZ] ;  /* 0x00000000fffff984 */ /* 0x000fe20000000800 */
[----:B------:R-:W-:Y:S01]  /*2a20*/  @!PT LDS RZ, [RZ] ;  /* 0x00000000fffff984 */ /* 0x000fe20000000800 */
[----:B------:R-:W-:Y:S01]  /*2a30*/  @!PT LDS RZ, [RZ] ;  /* 0x00000000fffff984 */ /* 0x000fe20000000800 */
[----:B------:R2:W-:Y:S04]  /*2a40*/  LDGSTS.E.BYPASS.LTC128B.128 [R207+0xc100], [R6.64], !P0 ;  /* 0x0c10000006cf7fae */ /* 0x0005e8000c101d46 */
[----:B------:R2:W-:Y:S04]  /*2a50*/  LDGSTS.E.BYPASS.LTC128B.128 [R207+0x10100], [R4.64], !P1 ;  /* 0x1010000004cf7fae */ /* 0x0005e8000c901d46 */
[----:B------:R2:W-:Y:S02]  /*2a60*/  LDGSTS.E.BYPASS.LTC128B.128 [R207+0x14100], [R2.64], !P6 ;  /* 0x1410000002cf7fae */ /* 0x0005e4000f101d46 */
.L_x_885:
[----:B------:R-:W-:Y:S05]  /*2a70*/  BSYNC B0 ;  /* 0x0000000000007941 */ /* 0x000fea0003800000 */
.L_x_884:
[----:B------:R-:W-:Y:S05]  /*2a80*/  BRA.DIV ~URZ, `(.L_x_886) ;  /* 0x0000e4a27f007947 */ /* 0x000fea000b800000 */
[----:B--2---:R2:W1:Y:S04]  /*2a90*/  SHFL.IDX PT, R8, R11, 0x1, 0x181f ;  /* 0x00381f000b087f89 */ /* 0x00446800000e0000 */
[----:B----4-:R2:W4:Y:S02]  /*2aa0*/  SHFL.IDX PT, R0, R14, 0x1, 0x181f ;  /* 0x00381f000e007f89 */ /* 0x01052400000e0000 */
.L_x_969:
[----:B------:R-:W-:Y:S01]  /*2ab0*/  IADD3 R2, R9, 0x20, RZ ;  /* 0x0000002009027810 */ /* 0x000fe20007ffe0ff */
[----:B------:R-:W-:Y:S03]  /*2ac0*/  BSSY B0, `(.L_x_887) ;  /* 0x0000013000007945 */ /* 0x000fe60003800000 */
[----:B------:R-:W-:-:S13]  /*2ad0*/  ISETP.GE.AND P0, PT, R2, R10, PT ;  /* 0x0000000a0200720c */ /* 0x000fda0003f06270 */
[----:B------:R-:W-:Y:S05]  /*2ae0*/  @P0 BRA `(.L_x_888) ;  /* 0x0000010000000947 */ /* 0x000fea0003800000 */
[----:B------:R-:W5:Y:S04]  /*2af0*/  LDL R3, [R1+0x14] ;  /* 0x0000140001037983 */ /* 0x000f680000100800 */
[----:B--2---:R-:W2:Y:S01]  /*2b00*/  LDL R16, [R1+0x10] ;  /* 0x0000100001107983 */ /* 0x004ea20000100800 */
[----:B----4-:R-:W-:Y:S02]  /*2b10*/  LEA R6, P0, R236, R0, 0x1 ;  /* 0x00000000ec067211 */ /* 0x010fe400078008ff */
[----:B------:R-:W-:Y:S02]  /*2b20*/  ISETP.NE.AND P1, PT, R12, RZ, PT ;  /* 0x000000ff0c00720c */ /* 0x000fe40003f25270 */
[----:B-1----:R-:W-:Y:S02]  /*2b30*/  LEA.HI.X R7, R236, R8, R237, 0x1, P0 ;  /* 0x00000008ec077211 */ /* 0x002fe400000f0ced */
[----:B------:R-:W-:-:S04]  /*2b40*/  LEA R4, P0, R238, R0, 0x1 ;  /* 0x00000000ee047211 */ /* 0x000fc800078008ff */
[----:B-----5:R-:W-:Y:S02]  /*2b50*/  LEA.HI.X R5, R238, R8, R3, 0x1, P0 ;  /* 0x00000008ee057211 */ /* 0x020fe400000f0c03 */
[----:B------:R-:W-:-:S04]  /*2b60*/  LEA R2, P0, R239, R0, 0x1 ;  /* 0x00000000ef027211 */ /* 0x000fc800078008ff */
[----:B--2---:R-:W-:Y:S02]  /*2b70*/  LEA.HI.X R3, R239, R8, R16, 0x1, P0 ;  /* 0x00000008ef037211 */ /* 0x004fe400000f0c10 */
[----:B------:R-:W-:-:S13]  /*2b80*/  ISETP.NE.AND P0, PT, R13, RZ, PT ;  /* 0x000000ff0d00720c */ /* 0x000fda0003f05270 */
[----:B------:R-:W-:Y:S01]  /*2b90*/  @!PT LDS RZ, [RZ] ;  /* 0x00000000fffff984 */ /* 0x000fe20000000800 */
[----:B------:R-:W-:Y:S01]  /*2ba0*/  @!PT LDS RZ, [RZ] ;  /* 0x00000000fffff984 */ /* 0x000fe20000000800 */
[----:B------:R-:W-:Y:S01]  /*2bb0*/  @!PT LDS RZ, [RZ] ;  /* 0x00000000fffff984 */ /* 0x000fe20000000800 */
[----:B------:R1:W-:Y:S04]  /*2bc0*/  LDGSTS.E.BYPASS.LTC128B.128 [R207+0xd100], [R6.64], !P0 ;  /* 0x0d10000006cf7fae */ /* 0x0003e8000c101d46 */
[----:B------:R1:W-:Y:S04]  /*2bd0*/  LDGSTS.E.BYPASS.LTC128B.128 [R207+0x11100], [R4.64], !P1 ;  /* 0x1110000004cf7fae */ /* 0x0003e8000c901d46 */
[----:B------:R1:W-:Y:S02]  /*2be0*/  LDGSTS.E.BYPASS.LTC128B.128 [R207+0x15100], [R2.64], !P6 ;  /* 0x1510000002cf7fae */ /* 0x0003e4000f101d46 */
.L_x_888:
[----:B------:R-:W-:Y:S05]  /*2bf0*/  BSYNC B0 ;  /* 0x0000000000007941 */ /* 0x000fea0003800000 */
.L_x_887:
[----:B------:R-:W-:Y:S05]  /*2c00*/  BRA.DIV ~URZ, `(.L_x_889) ;  /* 0x0000e3e27f007947 */ /* 0x000fea000b800000 */
[----:B-1----:R1:W2:Y:S02]  /*2c10*/  SHFL.IDX PT, R8, R11, 0x2, 0x181f ;  /* 0x00581f000b087f89 */ /* 0x0022a400000e0000 */
.L_x_970:
[----:B------:R-:W-:Y:S05]  /*2c20*/  BRA.DIV ~URZ, `(.L_x_890) ;  /* 0x0000e4327f007947 */ /* 0x000fea000b800000 */
[----:B----4-:R4:W1:Y:S02]  /*2c30*/  SHFL.IDX PT, R0, R14, 0x2, 0x181f ;  /* 0x00581f000e007f89 */ /* 0x01086400000e0000 */
.L_x_971:
[----:B------:R-:W-:Y:S01]  /*2c40*/  IADD3 R2, R9, 0x40, RZ ;  /* 0x0000004009027810 */ /* 0x000fe20007ffe0ff */
[----:B------:R-:W-:Y:S03]  /*2c50*/  BSSY B0, `(.L_x_891) ;  /* 0x0000013000007945 */ /* 0x000fe60003800000 */
[----:B------:R-:W-:-:S13]  /*2c60*/  ISETP.GE.AND P0, PT, R2, R10, PT ;  /* 0x0000000a0200720c */ /* 0x000fda0003f06270 */
[----:B------:R-:W-:Y:S05]  /*2c70*/  @P0 BRA `(.L_x_892) ;  /* 0x0000010000000947 */ /* 0x000fea0003800000 */
[----:B------:R-:W5:Y:S04]  /*2c80*/  LDL R3, [R1+0x14] ;  /* 0x0000140001037983 */ /* 0x000f680000100800 */
[----:B---3--:R-:W3:Y:S01]  /*2c90*/  LDL R16, [R1+0x10] ;  /* 0x0000100001107983 */ /* 0x008ee20000100800 */
[----:B-1----:R-:W-:Y:S02]  /*2ca0*/  LEA R6, P0, R236, R0, 0x1 ;  /* 0x00000000ec067211 */ /* 0x002fe400078008ff */
        /* <DEDUP_REMOVED lines=13> */
.L_x_892:
[----:B------:R-:W-:Y:S05]  /*2d80*/  BSYNC B0 ;  /* 0x0000000000007941 */ /* 0x000fea0003800000 */
.L_x_891:
[----:B------:R-:W-:Y:S05]  /*2d90*/  BRA.DIV ~URZ, `(.L_x_893) ;  /* 0x0000e3227f007947 */ /* 0x000fea000b800000 */
[----:B-1----:R1:W3:Y:S04]  /*2da0*/  SHFL.IDX PT, R6, R11, 0x3, 0x181f ;  /* 0x00781f000b067f89 */ /* 0x0022e800000e0000 */
[----:B------:R1:W4:Y:S02]  /*2db0*/  SHFL.IDX PT, R0, R14, 0x3, 0x181f ;  /* 0x00781f000e007f89 */ /* 0x00032400000e0000 */
.L_x_972:
[----:B--2---:R-:W2:Y:S04]  /*2dc0*/  LDL R8, [R1+0x14] ;  /* 0x0000140001087983 */ /* 0x004ea80000100800 */
[----:B----4-:R-:W4:Y:S01]  /*2dd0*/  LDL R16, [R1+0x10] ;  /* 0x0000100001107983 */ /* 0x010f220000100800 */
[----:B------:R-:W-:Y:S01]  /*2de0*/  IADD3 R2, R9, 0x60, RZ ;  /* 0x0000006009027810 */ /* 0x000fe20007ffe0ff */
[----:B------:R-:W-:Y:S01]  /*2df0*/  IMAD R100, R68, -0x40, R230 ;  /* 0xffffffc044647824 */ /* 0x000fe200078e02e6 */
[----:B-1-3--:R-:W-:Y:S01]  /*2e00*/  P2R R14, PR, RZ, 0x4 ;  /* 0x00000004ff0e7803 */ /* 0x00afe20000000000 */
[----:B------:R-:W1:Y:S01]  /*2e10*/  S2R R7, SR_TID.X ;  /* 0x0000000000077919 */ /* 0x000e620000002100 */
[----:B------:R-:W-:-:S02]  /*2e20*/  ISETP.GE.AND P1, PT, R2, R10, PT ;  /* 0x0000000a0200720c */ /* 0x000fc40003f26270 */
[----:B------:R-:W-:Y:S01]  /*2e30*/  ISETP.NE.AND P2, PT, R12, RZ, PT ;  /* 0x000000ff0c00720c */ /* 0x000fe20003f45270 */
[----:B------:R3:W5:Y:S10]  /*2e40*/  LDL R208, [R1+0x8] ;  /* 0x0000080001d07983 */ /* 0x0007740000100800 */
[----:B------:R-:W-:-:S04]  /*2e50*/  @!P1 LEA R4, P0, R236, R0, 0x1 ;  /* 0x00000000ec049211 */ /* 0x000fc800078008ff */
[----:B------:R-:W-:Y:S02]  /*2e60*/  @!P1 LEA.HI.X R5, R236, R6, R237, 0x1, P0 ;  /* 0x00000006ec059211 */ /* 0x000fe400000f0ced */
[----:B------:R-:W-:Y:S02]  /*2e70*/  @!P1 LEA R2, P0, R238, R0, 0x1 ;  /* 0x00000000ee029211 */ /* 0x000fe400078008ff */
[----:B-1----:R-:W-:-:S04]  /*2e80*/  SHF.R.S32.HI R11, RZ, 0x1f, R7 ;  /* 0x0000001fff0b7819 */ /* 0x002fc80000011407 */
[----:B------:R-:W-:Y:S02]  /*2e90*/  LEA.HI R11, R11, R7, RZ, 0x3 ;  /* 0x000000070b0b7211 */ /* 0x000fe400078f18ff */
[----:B------:R-:W-:Y:S02]  /*2ea0*/  SHF.R.S32.HI R7, RZ, 0x1f, R68 ;  /* 0x0000001fff077819 */ /* 0x000fe40000011444 */
[----:B------:R-:W-:Y:S02]  /*2eb0*/  SHF.R.S32.HI R11, RZ, 0x3, R11 ;  /* 0x00000003ff0b7819 */ /* 0x000fe4000001140b */
[----:B--2---:R-:W-:Y:S01]  /*2ec0*/  @!P1 LEA.HI.X R3, R238, R6, R8, 0x1, P0 ;  /* 0x00000006ee039211 */ /* 0x004fe200000f0c08 */
[----:B------:R-:W-:Y:S01]  /*2ed0*/  IMAD R8, R7, c[0x0][0x1e0], RZ ;  /* 0x0000780007087a24 */ /* 0x000fe200078e02ff */
[----:B------:R-:W-:-:S13]  /*2ee0*/  ISETP.NE.AND P0, PT, R13, RZ, PT ;  /* 0x000000ff0d00720c */ /* 0x000fda0003f05270 */
[----:B------:R-:W-:Y:S01]  /*2ef0*/  @!PT LDS RZ, [RZ] ;  /* 0x00000000fffff984 */ /* 0x000fe20000000800 */
[----:B------:R-:W-:Y:S01]  /*2f00*/  @!PT LDS RZ, [RZ] ;  /* 0x00000000fffff984 */ /* 0x000fe20000000800 */
[----:B------:R-:W-:Y:S01]  /*2f10*/  @!PT LDS RZ, [RZ] ;  /* 0x00000000fffff984 */ /* 0x000fe20000000800 */
[----:B------:R1:W-:Y:S04]  /*2f20*/  @!P1 LDGSTS.E.BYPASS.LTC128B.128 [R207+0xf100], [R4.64], !P0 ;  /* 0x0f10000004cf9fae */ /* 0x0003e8000c101d46 */
[----:B------:R2:W-:Y:S01]  /*2f30*/  @!P1 LDGSTS.E.BYPASS.LTC128B.128 [R207+0x13100], [R2.64], !P2 ;  /* 0x1310000002cf9fae */ /* 0x0005e2000d101d46 */
[----:B-1----:R-:W-:Y:S01]  /*2f40*/  IMAD.IADD R4, R230, 0x1, -R11 ;  /* 0x00000001e6047824 */ /* 0x002fe200078e0a0b */
[----:B--2---:R-:W-:-:S03]  /*2f50*/  @!P1 LEA R2, P0, R239, R0, 0x1 ;  /* 0x00000000ef029211 */ /* 0x004fc600078008ff */
[C---:B------:R-:W-:Y:S02]  /*2f60*/  IMAD R0, R68.reuse, -0x40, R4 ;  /* 0xffffffc044007824 */ /* 0x040fe400078e0204 */
[----:B------:R-:W-:Y:S01]  /*2f70*/  IMAD.WIDE.U32 R4, R68, c[0x0][0x1e0], RZ ;  /* 0x0000780044047a25 */ /* 0x000fe200078e00ff */
[----:B----4-:R-:W-:Y:S02]  /*2f80*/  @!P1 LEA.HI.X R3, R239, R6, R16, 0x1, P0 ;  /* 0x00000006ef039211 */ /* 0x010fe400000f0c10 */
[----:B------:R-:W-:Y:S01]  /*2f90*/  ISETP.GE.AND P0, PT, R0, 0x1, PT ;  /* 0x000000010000780c */ /* 0x000fe20003f06270 */
[----:B------:R-:W-:Y:S02]  /*2fa0*/  IMAD R6, R68, c[0x0][0x1e4], R8 ;  /* 0x0000790044067a24 */ /* 0x000fe400078e0208 */
[----:B------:R1:W-:Y:S01]  /*2fb0*/  @!P1 LDGSTS.E.BYPASS.LTC128B.128 [R207+0x17100], [R2.64], !P6 ;  /* 0x1710000002cf9fae */ /* 0x0003e2000f101d46 */
[----:B------:R-:W-:Y:S02]  /*2fc0*/  ISETP.GE.AND P6, PT, R0, 0x21, PT ;  /* 0x000000210000780c */ /* 0x000fe40003fc6270 */
[----:B------:R-:W-:Y:S01]  /*2fd0*/  LEA R0, P1, R4, R220, 0x6 ;  /* 0x000000dc04007211 */ /* 0x000fe200078230ff */
[----:B------:R-:W0:Y:S01]  /*2fe0*/  LDGDEPBAR ;  /* 0x00000000000079af */ /* 0x000e220000000000 */
[----:B------:R-:W-:Y:S03]  /*2ff0*/  WARPSYNC 0xffffffff ;  /* 0xffffffff00007948 */ /* 0x000fe60003800000 */
[----:B------:R-:W-:Y:S01]  /*3000*/  BAR.SYNC.DEFER_BLOCKING 0x0 ;  /* 0x0000000000007b1d */ /* 0x000fe20000010000 */
[----:B-1----:R-:W-:Y:S01]  /*3010*/  IMAD.IADD R2, R5, 0x1, R6 ;  /* 0x0000000105027824 */ /* 0x002fe200078e0206 */
[----:B------:R-:W-:-:S04]  /*3020*/  MOV R3, 0x20 ;  /* 0x0000002000037802 */ /* 0x000fc80000000f00 */
[----:B------:R-:W-:Y:S01]  /*3030*/  LEA.HI.X R2, R4, R219, R2, 0x6, P1 ;  /* 0x000000db04027211 */ /* 0x000fe200008f3402 */
[----:B------:R-:W-:Y:S01]  /*3040*/  IMAD.WIDE.U32 R8, R3, c[0x0][0x1e0], RZ ;  /* 0x0000780003087a25 */ /* 0x000fe200078e00ff */
[----:B------:R-:W-:-:S03]  /*3050*/  @P0 LEA R4, P1, R0, c[0x0][0x1c8], 0x1 ;  /* 0x0000720000040a11 */ /* 0x000fc600078208ff */
[----:B------:R-:W-:Y:S01]  /*3060*/  IMAD R3, R3, c[0x0][0x1e4], RZ ;  /* 0x0000790003037a24 */ /* 0x000fe200078e02ff */
[C---:B------:R-:W-:Y:S02]  /*3070*/  @P0 LEA.HI.X R5, R0.reuse, c[0x0][0x1cc], R2, 0x1, P1 ;  /* 0x0000730000050a11 */ /* 0x040fe400008f0c02 */
[----:B------:R-:W-:-:S03]  /*3080*/  @P6 IADD3 R0, P1, R0, R8, RZ ;  /* 0x0000000800006210 */ /* 0x000fc60007f3e0ff */
[----:B------:R-:W-:Y:S01]  /*3090*/  @!PT LDS RZ, [RZ] ;  /* 0x00000000fffff984 */ /* 0x000fe20000000800 */
[----:B------:R-:W-:Y:S01]  /*30a0*/  @!PT LDS RZ, [RZ] ;  /* 0x00000000fffff984 */ /* 0x000fe20000000800 */
[----:B------:R-:W-:Y:S01]  /*30b0*/  @!PT LDS RZ, [RZ] ;  /* 0x00000000fffff984 */ /* 0x000fe20000000800 */
[----:B------:R1:W-:Y:S01]  /*30c0*/  @P0 LDGSTS.E.BYPASS.LTC128B.128 [R207+0x6100], [R4.64], !P5 ;  /* 0x0610000004cf0fae */ /* 0x0003e2000e901d46 */
[----:B------:R-:W-:Y:S02]  /*30d0*/  @P6 IADD3.X R3, R2, R9, R3, P1, !PT ;  /* 0x0000000902036210 */ /* 0x000fe40000ffe403 */
[C---:B------:R-:W-:Y:S01]  /*30e0*/  @P6 LEA R2, P1, R0.reuse, c[0x0][0x1c8], 0x1 ;  /* 0x0000720000026a11 */ /* 0x040fe200078208ff */
[----:B------:R1:W-:Y:S03]  /*30f0*/  @P0 LDGSTS.E.BYPASS.LTC128B.128 [R207+0x8100], [R4.64+0x80], !P4 ;  /* 0x0810008004cf0fae */ /* 0x0003e6000e101d46 */
[----:B------:R-:W-:Y:S01]  /*3100*/  @P6 LEA.HI.X R3, R0, c[0x0][0x1cc], R3, 0x1, P1 ;  /* 0x0000730000036a11 */ /* 0x000fe200008f0c03 */
[----:B------:R1:W-:Y:S01]  /*3110*/  @P0 LDGSTS.E.BYPASS.LTC128B.128 [R207+0xa100], [R4.64+0x100], !P3 ;  /* 0x0a10010004cf0fae */ /* 0x0003e2000d901d46 */
[----:B------:R-:W-:-:S03]  /*3120*/  IMAD R0, R7, c[0x0][0x208], RZ ;  /* 0x0000820007007a24 */ /* 0x000fc600078e02ff */
[----:B------:R2:W-:Y:S01]  /*3130*/  @P6 LDGSTS.E.BYPASS.LTC128B.128 [R207+0x7100], [R2.64], !P5 ;  /* 0x0710000002cf6fae */ /* 0x0005e2000e901d46 */
[----:B------:R-:W-:-:S03]  /*3140*/  IMAD R6, R68, c[0x0][0x20c], R0 ;  /* 0x0000830044067a24 */ /* 0x000fc600078e0200 */
[----:B------:R2:W-:Y:S04]  /*3150*/  @P6 LDGSTS.E.BYPASS.LTC128B.128 [R207+0x9100], [R2.64+0x80], !P4 ;  /* 0x0910008002cf6fae */ /* 0x0005e8000e101d46 */
[----:B------:R2:W-:Y:S04]  /*3160*/  @P6 LDGSTS.E.BYPASS.LTC128B.128 [R207+0xb100], [R2.64+0x100], !P3 ;  /* 0x0b10010002cf6fae */ /* 0x0005e8000d901d46 */
[----:B------:R-:W0:Y:S01]  /*3170*/  LDGDEPBAR ;  /* 0x00000000000079af */ /* 0x000e220000000000 */
[----:B-1----:R-:W-:-:S05]  /*3180*/  IMAD.WIDE.U32 R4, R68, c[0x0][0x208], RZ ;  /* 0x0000820044047a25 */ /* 0x002fca00078e00ff */
[----:B------:R-:W-:Y:S02]  /*3190*/  LEA R0, P1, R4, R222, 0x6 ;  /* 0x000000de04007211 */ /* 0x000fe400078230ff */
[----:B--2---:R-:W-:Y:S01]  /*31a0*/  IADD3 R3, R5, R6, RZ ;  /* 0x0000000605037210 */ /* 0x004fe20007ffe0ff */
[----:B------:R-:W-:-:S04]  /*31b0*/  DEPBAR.LE SB0, 0x1 ;  /* 0x000080400000791a */ /* 0x000fc80000000000 */
[----:B------:R-:W-:-:S04]  /*31c0*/  DEPBAR.LE SB0, 0x0 ;  /* 0x000080000000791a */ /* 0x000fc80000000000 */
[----:B------:R-:W-:Y:S01]  /*31d0*/  BAR.SYNC.DEFER_BLOCKING 0x0 ;  /* 0x0000000000007b1d */ /* 0x000fe20000010000 */
[----:B------:R-:W-:Y:S01]  /*31e0*/  LEA R2, P0, R0, c[0x0][0x1f8], 0x1 ;  /* 0x00007e0000027a11 */ /* 0x000fe200078008ff */
[----:B------:R-:W-:Y:S01]  /*31f0*/  IMAD.MOV.U32 R5, RZ, RZ, c[0x0][0x208] ;  /* 0x00008200ff057624 */ /* 0x000fe200078e00ff */
[----:B------:R-:W-:Y:S02]  /*3200*/  LEA.HI.X R3, R4, R224, R3, 0x6, P1 ;  /* 0x000000e004037211 */ /* 0x000fe400008f3403 */
[----:B------:R-:W-:Y:S02]  /*3210*/  LOP3.LUT R4, R15, 0x1, RZ, 0xc0, !PT ;  /* 0x000000010f047812 */ /* 0x000fe400078ec0ff */
[----:B------:R-:W-:Y:S01]  /*3220*/  LEA.HI.X R3, R0, c[0x0][0x1fc], R3, 0x1, P0 ;  /* 0x00007f0000037a11 */ /* 0x000fe200000f0c03 */
[----:B------:R-:W-:Y:S01]  /*3230*/  IMAD.IADD R0, R100, 0x1, -R11 ;  /* 0x0000000164007824 */ /* 0x000fe200078e0a0b */
[----:B------:R-:W-:Y:S02]  /*3240*/  MOV R6, c[0x0][0x20c] ;  /* 0x0000830000067a02 */ /* 0x000fe40000000f00 */
[----:B------:R-:W-:-:S02]  /*3250*/  LEA R12, P0, R5, R2, 0x6 ;  /* 0x00000002050c7211 */ /* 0x000fc400078030ff */
[----:B------:R-:W-:Y:S02]  /*3260*/  ISETP.NE.U32.AND P6, PT, R4, 0x1, PT ;  /* 0x000000010400780c */ /* 0x000fe40003fc5070 */
[----:B------:R-:W-:Y:S02]  /*3270*/  LEA.HI.X R13, R5, R3, R6, 0x6, P0 ;  /* 0x00000003050d7211 */ /* 0x000fe400000f3406 */
[----:B------:R-:W-:Y:S01]  /*3280*/  ISETP.LT.OR P0, PT, R0, 0x1, P6 ;  /* 0x000000010000780c */ /* 0x000fe20003701670 */
[----:B------:R-:W-:Y:S04]  /*3290*/  LDSM.16.M88.4 R8, [R191] ;  /* 0x00000000bf08783b */ /* 0x000fe80000000200 */
[----:B------:R-:W1:Y:S01]  /*32a0*/  LDSM.16.M88.4 R20, [R184] ;  /* 0x00000000b814783b */ /* 0x000e620000000200 */
[----:B------:R-:W-:-:S03]  /*32b0*/  LOP3.LUT P1, RZ, R15, 0x2, RZ, 0xc0, !PT ;  /* 0x000000020fff7812 */ /* 0x000fc6000782c0ff */
[----:B------:R-:W2:Y:S04]  /*32c0*/  LDSM.16.M88.4 R16, [R184+0x800] ;  /* 0x00080000b810783b */ /* 0x000ea80000000200 */
[----:B------:R-:W4:Y:S04]  /*32d0*/  LDSM.16.M88.4 R24, [R184+0x1000] ;  /* 0x00100000b818783b */ /* 0x000f280000000200 */
[----:B------:R-:W1:Y:S04]  /*32e0*/  LDSM.16.M88.4 R32, [R184+0x1800] ;  /* 0x00180000b820783b */ /* 0x000e680000000200 */
[----:B------:R-:W-:Y:S04]  /*32f0*/  LDSM.16.M88.4 R4, [R192] ;  /* 0x00000000c004783b */ /* 0x000fe80000000200 */
[----:B------:R-:W2:Y:S04]  /*3300*/  LDSM.16.M88.4 R48, [R195] ;  /* 0x00000000c330783b */ /* 0x000ea80000000200 */
[----:B------:R-:W2:Y:S04]  /*3310*/  LDSM.16.M88.4 R56, [R206] ;  /* 0x00000000ce38783b */ /* 0x000ea80000000200 */
[----:B------:R-:W2:Y:S04]  /*3320*/  LDSM.16.M88.4 R60, [R205] ;  /* 0x00000000cd3c783b */ /* 0x000ea80000000200 */
[----:B------:R-:W2:Y:S04]  /*3330*/  LDSM.16.M88.4 R76, [R204] ;  /* 0x00000000cc4c783b */ /* 0x000ea80000000200 */
        /* <DEDUP_REMOVED lines=11> */
[C---:B-1----:R-:W-:Y:S08]  /*33f0*/  HMMA.16816.F32.BF16 R28, R8.reuse, R20, RZ ;  /* 0x00000014081c723c */ /* 0x042ff000000418ff */
[C---:B------:R-:W-:Y:S02]  /*3400*/  HMMA.16816.F32.BF16 R36, R8.reuse, R22, RZ ;  /* 0x000000160824723c */ /* 0x040fe400000418ff */
[----:B------:R3:W-:Y:S04]  /*3410*/  LDGSTS.E.BYPASS.LTC128B.128 [R207+0x4100], [R2.64+0x100], !P2 ;  /* 0x0410010002cf7fae */ /* 0x0007e8000d101d46 */
[----:B------:R1:W-:Y:S02]  /*3420*/  LDGSTS.E.BYPASS.LTC128B.128 [R207+0x1100], [R12.64], !P6 ;  /* 0x011000000ccf7fae */ /* 0x0003e4000f101d46 */
[C---:B--2---:R-:W-:Y:S02]  /*3430*/  HMMA.16816.F32.BF16 R40, R8.reuse, R16, RZ ;  /* 0x000000100828723c */ /* 0x044fe400000418ff */
[----:B------:R1:W-:Y:S04]  /*3440*/  LDGSTS.E.BYPASS.LTC128B.128 [R207+0x3100], [R12.64+0x80], !P1 ;  /* 0x031000800ccf7fae */ /* 0x0003e8000c901d46 */
[----:B------:R1:W-:Y:S02]  /*3450*/  LDGSTS.E.BYPASS.LTC128B.128 [R207+0x5100], [R12.64+0x100], !P0 ;  /* 0x051001000ccf7fae */ /* 0x0003e4000c101d46 */
[C---:B------:R-:W-:Y:S02]  /*3460*/  HMMA.16816.F32.BF16 R16, R8.reuse, R18, RZ ;  /* 0x000000120810723c */ /* 0x040fe400000418ff */
[----:B------:R-:W-:Y:S04]  /*3470*/  LDSM.16.M88.4 R20, [R194] ;  /* 0x00000000c214783b */ /* 0x000fe80000000200 */
[----:B------:R-:W2:Y:S02]  /*3480*/  LDSM.16.M88.4 R64, [R190] ;  /* 0x00000000be40783b */ /* 0x000ea40000000200 */
[----:B----4-:R-:W-:Y:S02]  /*3490*/  HMMA.16816.F32.BF16 R44, R8, R24, RZ ;  /* 0x00000018082c723c */ /* 0x010fe400000418ff */
[----:B------:R-:W4:Y:S01]  /*34a0*/  LDSM.16.M88.4 R72, [R190+0x800] ;  /* 0x00080000be48783b */ /* 0x000f220000000200 */
[----:B------:R-:W-:-:S03]  /*34b0*/  ISETP.NE.AND P2, PT, R14, RZ, PT ;  /* 0x000000ff0e00720c */ /* 0x000fc60003f45270 */
[----:B------:R-:W2:Y:S02]  /*34c0*/  LDSM.16.M88.4 R84, [R190+0x1000] ;  /* 0x00100000be54783b */ /* 0x000ea40000000200 */
[C---:B------:R-:W-:Y:S02]  /*34d0*/  HMMA.16816.F32.BF16 R24, R8.reuse, R26, RZ ;  /* 0x0000001a0818723c */ /* 0x040fe400000418ff */
[----:B------:R-:W-:Y:S04]  /*34e0*/  LDSM.16.M88.4 R80, [R187+0x800] ;  /* 0x00080000bb50783b */ /* 0x000fe80000000200 */
[----:B------:R-:W-:Y:S02]  /*34f0*/  LDSM.16.M88.4 R92, [R187+0x1000] ;  /* 0x00100000bb5c783b */ /* 0x000fe40000000200 */
[C---:B------:R-:W-:Y:S02]  /*3500*/  HMMA.16816.F32.BF16 R52, R8.reuse, R32, RZ ;  /* 0x000000200834723c */ /* 0x040fe400000418ff */
[----:B------:R-:W-:Y:S04]  /*3510*/  LDSM.16.M88.4 R88, [R184+0x3000] ;  /* 0x00300000b858783b */ /* 0x000fe80000000200 */
[----:B------:R-:W0:Y:S02]  /*3520*/  LDGDEPBAR ;  /* 0x00000000000079af */ /* 0x000e240000000000 */
[----:B-1----:R-:W-:Y:S08]  /*3530*/  HMMA.16816.F32.BF16 R12, R8, R34, RZ ;  /* 0x00000022080c723c */ /* 0x002ff000000418ff */
[C---:B------:R-:W-:Y:S08]  /*3540*/  HMMA.16816.F32.BF16 R8, R4.reuse, R48, R28 ;  /* 0x000000300408723c */ /* 0x040ff0000004181c */
[C---:B------:R-:W-:Y:S01]  /*3550*/  HMMA.16816.F32.BF16 R28, R4.reuse, R50, R36 ;  /* 0x00000032041c723c */ /* 0x040fe20000041824 */
[----:B------:R-:W1:Y:S07]  /*3560*/  LDSM.16.M88.4 R48, [R190+0x1800] ;  /* 0x00180000be30783b */ /* 0x000e6e0000000200 */
[C---:B------:R-:W-:Y:S08]  /*3570*/  HMMA.16816.F32.BF16 R32, R4.reuse, R56, R40 ;  /* 0x000000380420723c */ /* 0x040ff00000041828 */
[C---:B------:R-:W-:Y:S01]  /*3580*/  HMMA.16816.F32.BF16 R36, R4.reuse, R58, R16 ;  /* 0x0000003a0424723c */ /* 0x040fe20000041810 */
[----:B------:R-:W-:Y:S04]  /*3590*/  LDSM.16.M88.4 R16, [R193] ;  /* 0x00000000c110783b */ /* 0x000fe80000000200 */
[----:B------:R-:W1:Y:S03]  /*35a0*/  LDSM.16.M88.4 R56, [R187] ;  /* 0x00000000bb38783b */ /* 0x000e660000000200 */
[C---:B------:R-:W-:Y:S08]  /*35b0*/  HMMA.16816.F32.BF16 R40, R4.reuse, R60, R44 ;  /* 0x0000003c0428723c */ /* 0x040ff0000004182c */
[C---:B------:R-:W-:Y:S01]  /*35c0*/  HMMA.16816.F32.BF16 R44, R4.reuse, R62, R24 ;  /* 0x0000003e042c723c */ /* 0x040fe20000041818 */
[----:B------:R-:W1:Y:S07]  /*35d0*/  LDSM.16.M88.4 R60, [R187+0x1800] ;  /* 0x00180000bb3c783b */ /* 0x000e6e0000000200 */
[C---:B------:R-:W-:Y:S08]  /*35e0*/  HMMA.16816.F32.BF16 R52, R4.reuse, R76, R52 ;  /* 0x0000004c0434723c */ /* 0x040ff00000041834 */
[----:B------:R-:W-:Y:S01]  /*35f0*/  HMMA.16816.F32.BF16 R24, R4, R78, R12 ;  /* 0x0000004e0418723c */ /* 0x000fe2000004180c */
[----:B------:R-:W-:Y:S04]  /*3600*/  LDSM.16.M88.4 R12, [R191+0x4000] ;  /* 0x00400000bf0c783b */ /* 0x000fe80000000200 */
[----:B------:R-:W-:Y:S03]  /*3610*/  LDSM.16.M88.4 R76, [R184+0x2800] ;  /* 0x00280000b84c783b */ /* 0x000fe60000000200 */
[C---:B--2---:R-:W-:Y:S08]  /*3620*/  HMMA.16816.F32.BF16 R8, R20.reuse, R64, R8 ;  /* 0x000000401408723c */ /* 0x044ff00000041808 */
[C---:B------:R-:W-:Y:S01]  /*3630*/  HMMA.16816.F32.BF16 R4, R20.reuse, R66, R28 ;  /* 0x000000421404723c */ /* 0x040fe2000004181c */
[----:B------:R-:W-:Y:S07]  /*3640*/  LDSM.16.M88.4 R64, [R203] ;  /* 0x00000000cb40783b */ /* 0x000fee0000000200 */
[C---:B----4-:R-:W-:Y:S08]  /*3650*/  HMMA.16816.F32.BF16 R32, R20.reuse, R72, R32 ;  /* 0x000000481420723c */ /* 0x050ff00000041820 */
[C---:B------:R-:W-:Y:S01]  /*3660*/  HMMA.16816.F32.BF16 R36, R20.reuse, R74, R36 ;  /* 0x0000004a1424723c */ /* 0x040fe20000041824 */
[----:B------:R-:W2:Y:S07]  /*3670*/  LDSM.16.M88.4 R72, [R184+0x2000] ;  /* 0x00200000b848783b */ /* 0x000eae0000000200 */
[C---:B------:R-:W-:Y:S08]  /*3680*/  HMMA.16816.F32.BF16 R40, R20.reuse, R84, R40 ;  /* 0x000000541428723c */ /* 0x040ff00000041828 */
[C---:B------:R-:W-:Y:S01]  /*3690*/  HMMA.16816.F32.BF16 R44, R20.reuse, R86, R44 ;  /* 0x00000056142c723c */ /* 0x040fe2000004182c */
[----:B------:R-:W-:Y:S07]  /*36a0*/  LDSM.16.M88.4 R84, [R190+0x2800] ;  /* 0x00280000be54783b */ /* 0x000fee0000000200 */
[C---:B-1----:R-:W-:Y:S08]  /*36b0*/  HMMA.16816.F32.BF16 R52, R20.reuse, R48, R52 ;  /* 0x000000301434723c */ /* 0x042ff00000041834 */
[----:B------:R-:W-:Y:S08]  /*36c0*/  HMMA.16816.F32.BF16 R28, R20, R50, R24 ;  /* 0x00000032141c723c */ /* 0x000ff00000041818 */
[C---:B------:R-:W-:Y:S01]  /*36d0*/  HMMA.16816.F32.BF16 R24, R16.reuse, R56, R8 ;  /* 0x000000381018723c */ /* 0x040fe20000041808 */
[----:B------:R-:W-:Y:S07]  /*36e0*/  LDSM.16.M88.4 R8, [R192+0x4000] ;  /* 0x00400000c008783b */ /* 0x000fee0000000200 */
[C---:B------:R-:W-:Y:S01]  /*36f0*/  HMMA.16816.F32.BF16 R20, R16.reuse, R58, R4 ;  /* 0x0000003a1014723c */ /* 0x040fe20000041804 */
[----:B------:R-:W1:Y:S07]  /*3700*/  LDSM.16.M88.4 R56, [R184+0x3800] ;  /* 0x00380000b838783b */ /* 0x000e6e0000000200 */
[C---:B------:R-:W-:Y:S08]  /*3710*/  HMMA.16816.F32.BF16 R4, R16.reuse, R80, R32 ;  /* 0x000000501004723c */ /* 0x040ff00000041820 */
[C---:B------:R-:W-:Y:S01]  /*3720*/  HMMA.16816.F32.BF16 R36, R16.reuse, R82, R36 ;  /* 0x000000521024723c */ /* 0x040fe20000041824 */
[----:B------:R-:W4:Y:S07]  /*3730*/  LDSM.16.M88.4 R80, [R202] ;  /* 0x00000000ca50783b */ /* 0x000f2e0000000200 */
[C---:B------:R-:W-:Y:S08]  /*3740*/  HMMA.16816.F32.BF16 R40, R16.reuse, R92, R40 ;  /* 0x0000005c1028723c */ /* 0x040ff00000041828 */
[C---:B------:R-:W-:Y:S01]  /*3750*/  HMMA.16816.F32.BF16 R44, R16.reuse, R94, R44 ;  /* 0x0000005e102c723c */ /* 0x040fe2000004182c */
[----:B------:R-:W1:Y:S07]  /*3760*/  LDSM.16.M88.4 R92, [R201] ;  /* 0x00000000c95c783b */ /* 0x000e6e0000000200 */
[C---:B------:R-:W-:Y:S08]  /*3770*/  HMMA.16816.F32.BF16 R52, R16.reuse, R60, R52 ;  /* 0x0000003c1034723c */ /* 0x040ff00000041834 */
[----:B------:R-:W-:Y:S01]  /*3780*/  HMMA.16816.F32.BF16 R32, R16, R62, R28 ;  /* 0x0000003e1020723c */ /* 0x000fe2000004181c */
[----:B------:R-:W1:Y:S07]  /*3790*/  LDSM.16.M88.4 R60, [R200] ;  /* 0x00000000c83c783b */ /* 0x000e6e0000000200 */
[C---:B--2---:R-:W-:Y:S08]  /*37a0*/  HMMA.16816.F32.BF16 R28, R12.reuse, R72, R24 ;  /* 0x000000480c1c723c */ /* 0x044ff00000041818 */
[C---:B------:R-:W-:Y:S01]  /*37b0*/  HMMA.16816.F32.BF16 R24, R12.reuse, R74, R20 ;  /* 0x0000004a0c18723c */ /* 0x040fe20000041814 */
[----:B------:R-:W-:Y:S07]  /*37c0*/  LDSM.16.M88.4 R72, [R187+0x2000] ;  /* 0x00200000bb48783b */ /* 0x000fee0000000200 */
[C---:B------:R-:W-:Y:S01]  /*37d0*/  HMMA.16816.F32.BF16 R20, R12.reuse, R76, R4 ;  /* 0x0000004c0c14723c */ /* 0x040fe20000041804 */
[----:B------:R-:W-:Y:S07]  /*37e0*/  LDSM.16.M88.4 R4, [R194+0x4000] ;  /* 0x00400000c204783b */ /* 0x000fee0000000200 */
[C---:B------:R-:W-:Y:S01]  /*37f0*/  HMMA.16816.F32.BF16 R16, R12.reuse, R78, R36 ;  /* 0x0000004e0c10723c */ /* 0x040fe20000041824 */
[----:B------:R-:W2:Y:S07]  /*3800*/  LDSM.16.M88.4 R76, [R190+0x2000] ;  /* 0x00200000be4c783b */ /* 0x000eae0000000200 */
[C---:B------:R-:W-:Y:S08]  /*3810*/  HMMA.16816.F32.BF16 R40, R12.reuse, R88, R40 ;  /* 0x000000580c28723c */ /* 0x040ff00000041828 */
[C---:B------:R-:W-:Y:S01]  /*3820*/  HMMA.16816.F32.BF16 R48, R12.reuse, R90, R44 ;  /* 0x0000005a0c30723c */ /* 0x040fe2000004182c */
[----:B------:R-:W2:Y:S07]  /*3830*/  LDSM.16.M88.4 R88, [R190+0x3000] ;  /* 0x00300000be58783b */ /* 0x000eae0000000200 */
[C---:B-1----:R-:W-:Y:S08]  /*3840*/  HMMA.16816.F32.BF16 R44, R12.reuse, R56, R52 ;  /* 0x000000380c2c723c */ /* 0x042ff00000041834 */
[----:B------:R-:W-:Y:S08]  /*3850*/  HMMA.16816.F32.BF16 R36, R12, R58, R32 ;  /* 0x0000003a0c24723c */ /* 0x000ff00000041820 */
[C---:B------:R-:W-:Y:S08]  /*3860*/  HMMA.16816.F32.BF16 R32, R8.reuse, R64, R28 ;  /* 0x000000400820723c */ /* 0x040ff0000004181c */
[C---:B------:R-:W-:Y:S01]  /*3870*/  HMMA.16816.F32.BF16 R28, R8.reuse, R66, R24 ;  /* 0x00000042081c723c */ /* 0x040fe20000041818 */
[----:B------:R-:W1:Y:S07]  /*3880*/  LDSM.16.M88.4 R64, [R190+0x3800] ;  /* 0x00380000be40783b */ /* 0x000e6e0000000200 */
[C---:B----4-:R-:W-:Y:S01]  /*3890*/  HMMA.16816.F32.BF16 R24, R8.reuse, R80, R20 ;  /* 0x000000500818723c */ /* 0x050fe20000041814 */
[----:B------:R-:W4:Y:S07]  /*38a0*/  LDSM.16.M88.4 R20, [R193+0x4000] ;  /* 0x00400000c114783b */ /* 0x000f2e0000000200 */
[C---:B------:R-:W-:Y:S01]  /*38b0*/  HMMA.16816.F32.BF16 R16, R8.reuse, R82, R16 ;  /* 0x000000520810723c */ /* 0x040fe20000041810 */
[----:B------:R-:W1:Y:S07]  /*38c0*/  LDSM.16.M88.4 R80, [R187+0x2800] ;  /* 0x00280000bb50783b */ /* 0x000e6e0000000200 */
[C---:B------:R-:W-:Y:S01]  /*38d0*/  HMMA.16816.F32.BF16 R12, R8.reuse, R92, R40 ;  /* 0x0000005c080c723c */ /* 0x040fe20000041828 */
[----:B------:R-:W-:Y:S07]  /*38e0*/  LDSM.16.M88.4 R40, [R187+0x3000] ;  /* 0x00300000bb28783b */ /* 0x000fee0000000200 */
[C---:B------:R-:W-:Y:S08]  /*38f0*/  HMMA.16816.F32.BF16 R56, R8.reuse, R94, R48 ;  /* 0x0000005e0838723c */ /* 0x040ff00000041830 */
[C---:B------:R-:W-:Y:S08]  /*3900*/  HMMA.16816.F32.BF16 R48, R8.reuse, R60, R44 ;  /* 0x0000003c0830723c */ /* 0x040ff0000004182c */
        /* <DEDUP_REMOVED lines=8> */
[C---:B------:R-:W-:Y:S01]  /*3990*/  HMMA.16816.F32.BF16 R8, R4.reuse, R90, R56 ;  /* 0x0000005a0408723c */ /* 0x040fe20000041838 */
[----:B------:R-:W2:Y:S04]  /*39a0*/  LDSM.16.M88.4 R88, [R187+0x3800] ;  /* 0x00380000bb58783b */ /* 0x000ea80000000200 */
[----:B------:R-:W-:Y:S03]  /*39b0*/  LDSM.16.M88.4 R56, [R187+0x4000] ;  /* 0x00400000bb38783b */ /* 0x000fe60000000200 */
[C---:B------:R-:W-:Y:S01]  /*39c0*/  HMMA.16816.F32.BF16 R28, R4.reuse, R78, R28 ;  /* 0x0000004e041c723c */ /* 0x040fe2000004181c */
[----:B------:R-:W-:Y:S07]  /*39d0*/  LDSM.16.M88.4 R76, [R184+0x5800] ;  /* 0x00580000b84c783b */ /* 0x000fee0000000200 */
[C---:B-1----:R-:W-:Y:S08]  /*39e0*/  HMMA.16816.F32.BF16 R48, R4.reuse, R64, R48 ;  /* 0x000000400430723c */ /* 0x042ff00000041830 */
[----:B------:R-:W-:Y:S01]  /*39f0*/  HMMA.16816.F32.BF16 R96, R4, R66, R44 ;  /* 0x000000420460723c */ /* 0x000fe2000004182c */
[----:B------:R-:W-:Y:S04]  /*3a00*/  LDSM.16.M88.4 R64, [R198] ;  /* 0x00000000c640783b */ /* 0x000fe80000000200 */
[----:B------:R-:W-:Y:S03]  /*3a10*/  LDSM.16.M88.4 R44, [R184+0x5000] ;  /* 0x00500000b82c783b */ /* 0x000fe60000000200 */
[C---:B----4-:R-:W-:Y:S01]  /*3a20*/  HMMA.16816.F32.BF16 R4, R20.reuse, R72, R36 ;  /* 0x000000481404723c */ /* 0x050fe20000041824 */
[----:B------:R-:W1:Y:S07]  /*3a30*/  LDSM.16.M88.4 R36, [R199] ;  /* 0x00000000c724783b */ /* 0x000e6e0000000200 */
[C---:B------:R-:W-:Y:S08]  /*3a40*/  HMMA.16816.F32.BF16 R28, R20.reuse, R74, R28 ;  /* 0x0000004a141c723c */ /* 0x040ff0000004181c */
[----:B------:R-:W-:Y:S01]  /*3a50*/  HMMA.16816.F32.BF16 R72, R20, R82, R52 ;  /* 0x000000521448723c */ /* 0x000fe20000041834 */
[----:B------:R-:W4:Y:S07]  /*3a60*/  LDSM.16.M88.4 R52, [R184+0x4800] ;  /* 0x00480000b834783b */ /* 0x000f2e0000000200 */
[----:B--2---:R-:W-:Y:S08]  /*3a70*/  HMMA.16816.F32.BF16 R4, R16, R60, R4 ;  /* 0x0000003c1004723c */ /* 0x004ff00000041804 */
[C---:B------:R-:W-:Y:S08]  /*3a80*/  HMMA.16816.F32.BF16 R32, R20.reuse, R80, R32 ;  /* 0x000000501420723c */ /* 0x040ff00000041820 */
[C---:B------:R-:W-:Y:S01]  /*3a90*/  HMMA.16816.F32.BF16 R80, R20.reuse, R42, R8 ;  /* 0x0000002a1450723c */ /* 0x040fe20000041808 */
[----:B------:R-:W-:Y:S07]  /*3aa0*/  LDSM.16.M88.4 R8, [R194+0x8000] ;  /* 0x00800000c208783b */ /* 0x000fee0000000200 */
[----:B------:R-:W-:Y:S01]  /*3ab0*/  HMMA.16816.F32.BF16 R92, R20, R88, R48 ;  /* 0x00000058145c723c */ /* 0x000fe20000041830 */
[----:B------:R-:W2:Y:S07]  /*3ac0*/  LDSM.16.M88.4 R48, [R190+0x4000] ;  /* 0x00400000be30783b */ /* 0x000eae0000000200 */
[----:B------:R-:W-:Y:S01]  /*3ad0*/  HMMA.16816.F32.BF16 R28, R16, R62, R28 ;  /* 0x0000003e101c723c */ /* 0x000fe2000004181c */
[----:B------:R-:W-:Y:S07]  /*3ae0*/  LDSM.16.M88.4 R60, [R190+0x4800] ;  /* 0x00480000be3c783b */ /* 0x000fee0000000200 */
[----:B------:R-:W-:Y:S08]  /*3af0*/  HMMA.16816.F32.BF16 R84, R20, R40, R24 ;  /* 0x000000281454723c */ /* 0x000ff00000041818 */
[C---:B-1----:R-:W-:Y:S01]  /*3b00*/  HMMA.16816.F32.BF16 R24, R12.reuse, R36, R4 ;  /* 0x000000240c18723c */ /* 0x042fe20000041804 */
[----:B------:R-:W1:Y:S07]  /*3b10*/  LDSM.16.M88.4 R4, [R193+0x8000] ;  /* 0x00800000c104783b */ /* 0x000e6e0000000200 */
[----:B------:R-:W-:Y:S08]  /*3b20*/  HMMA.16816.F32.BF16 R28, R12, R38, R28 ;  /* 0x000000260c1c723c */ /* 0x000ff0000004181c */
[----:B----4-:R-:W-:Y:S08]  /*3b30*/  HMMA.16816.F32.BF16 R32, R16, R52, R32 ;  /* 0x000000341020723c */ /* 0x010ff00000041820 */
[----:B--2---:R-:W-:Y:S08]  /*3b40*/  HMMA.16816.F32.BF16 R24, R8, R48, R24 ;  /* 0x000000300818723c */ /* 0x004ff00000041818 */
[----:B------:R-:W-:Y:S01]  /*3b50*/  HMMA.16816.F32.BF16 R40, R16, R54, R72 ;  /* 0x000000361028723c */ /* 0x000fe20000041848 */
[----:B------:R-:W2:Y:S04]  /*3b60*/  LDSM.16.M88.4 R72, [R197] ;  /* 0x00000000c548783b */ /* 0x000ea80000000200 */
[----:B------:R-:W4:Y:S03]  /*3b70*/  LDSM.16.M88.4 R52, [R187+0x4800] ;  /* 0x00480000bb34783b */ /* 0x000f260000000200 */
        /* <DEDUP_REMOVED lines=13> */
[----:B---3--:R-:W-:-:S07]  /*3c50*/  FMUL.FTZ R0, R49, c[0x0][0x320] ;  /* 0x0000c80031007a20 */ /* 0x008fce0000410000 */
[----:B------:R-:W-:Y:S01]  /*3c60*/  HMMA.16816.F32.BF16 R20, R8, R62, R32 ;  /* 0x0000003e0814723c */ /* 0x000fe20000041820 */
[----:B------:R-:W2:Y:S07]  /*3c70*/  LDSM.16.M88.4 R60, [R196] ;  /* 0x00000000c43c783b */ /* 0x000eae0000000200 */
[----:B------:R-:W-:Y:S01]  /*3c80*/  HMMA.16816.F32.BF16 R64, R16, R76, R92 ;  /* 0x0000004c1040723c */ /* 0x000fe2000004185c */
[----:B------:R3:W1:Y:S07]  /*3c90*/  MUFU.TANH R76, R0 ;  /* 0x00000000004c7308 */ /* 0x00066e0000002400 */
[----:B----4-:R-:W-:Y:S01]  /*3ca0*/  HMMA.16816.F32.BF16 R36, R4, R52, R36 ;  /* 0x000000340424723c */ /* 0x010fe20000041824 */
[----:B---3--:R-:W-:-:S04]  /*3cb0*/  FMUL.FTZ R0, R50, c[0x0][0x320] ;  /* 0x0000c80032007a20 */ /* 0x008fc80000410000 */
        /* <DEDUP_REMOVED lines=103> */
.L_x_895:
[----:B--234-:R-:W-:Y:S05]  /*4330*/  BSYNC B0 ;  /* 0x0000000000007941 */ /* 0x01cfea0003800000 */
.L_x_894:
[----:B-1----:R-:W2:Y:S01]  /*4340*/  LDL R0, [R1+0x4] ;  /* 0x0000040001007983 */ /* 0x002ea20000100800 */
[----:B------:R-:W-:-:S03]  /*4350*/  IMAD.IADD R3, R100, 0x1, -R229 ;  /* 0x0000000164037824 */ /* 0x000fc600078e0ae5 */
[----:B------:R-:W-:Y:S04]  /*4360*/  LDSM.16.MT88.4 R28, [R185] ;  /* 0x00000000b91c783b */ /* 0x000fe80000004200 */
[----:B------:R-:W-:Y:S04]  /*4370*/  LDSM.16.MT88.4 R32, [R189+0x2000] ;  /* 0x00200000bd20783b */ /* 0x000fe80000004200 */
[----:B------:R-:W0:Y:S01]  /*4380*/  LDGDEPBAR ;  /* 0x00000000000079af */ /* 0x000e220000000000 */
[----:B--2---:R-:W-:-:S04]  /*4390*/  IMAD.IADD R0, R0, 0x1, R233 ;  /* 0x0000000100007824 */ /* 0x004fc800078e02e9 */
[----:B------:R-:W-:-:S05]  /*43a0*/  @P2 IMAD.HI.U32 R2, R0, c[0x0][0x2c8], RZ ;  /* 0x0000b20000022a27 */ /* 0x000fca00078e00ff */
[----:B------:R-:W-:-:S05]  /*43b0*/  @P2 SHF.R.U32.HI R0, RZ, c[0x0][0x2cc], R2 ;  /* 0x0000b300ff002a19 */ /* 0x000fca0000011602 */
[----:B------:R-:W1:Y:S04]  /*43c0*/  SHFL.IDX PT, R2, R0, RZ, 0x1c1f ;  /* 0x001c1fff00027589 */ /* 0x000e6800000e0000 */
[----:B------:R2:W3:Y:S02]  /*43d0*/  SHFL.IDX PT, R4, R0, 0x1, 0x1c1f ;  /* 0x003c1f0000047f89 */ /* 0x0004e400000e0000 */
[----:B--2---:R-:W-:-:S04]  /*43e0*/  IMAD.MOV.U32 R0, RZ, RZ, -0x40 ;  /* 0xffffffc0ff007424 */ /* 0x004fc800078e00ff */
[----:B------:R-:W-:-:S05]  /*43f0*/  IMAD R0, R68, R0, 0x1 ;  /* 0x0000000144007424 */ /* 0x000fca00078e0200 */
[----:B------:R-:W-:-:S05]  /*4400*/  IADD3 R0, -R229, R0, R230 ;  /* 0x00000000e5007210 */ /* 0x000fca0007ffe1e6 */
[----:B------:R-:W-:-:S04]  /*4410*/  IMAD.IADD R0, R0, 0x1, -R231 ;  /* 0x0000000100007824 */ /* 0x000fc800078e0ae7 */
[C---:B-1----:R-:W-:Y:S02]  /*4420*/  IMAD.IADD R2, R0.reuse, 0x1, R2 ;  /* 0x0000000100027824 */ /* 0x042fe400078e0202 */
[----:B---3--:R-:W-:-:S03]  /*4430*/  IMAD.IADD R0, R0, 0x1, R4 ;  /* 0x0000000100007824 */ /* 0x008fc600078e0204 */
[C---:B------:R-:W-:Y:S02]  /*4440*/  IMNMX R2, R3.reuse, R2, PT ;  /* 0x0000000203027217 */ /* 0x040fe40003800200 */
[----:B------:R-:W-:Y:S02]  /*4450*/  IMNMX R0, R3, R0, PT ;  /* 0x0000000003007217 */ /* 0x000fe40003800200 */
[C---:B------:R-:W-:Y:S02]  /*4460*/  ISETP.GT.AND P0, PT, R2.reuse, RZ, PT ;  /* 0x000000ff0200720c */ /* 0x040fe40003f04270 */
[C---:B------:R-:W-:Y:S02]  /*4470*/  ISETP.GT.AND P6, PT, R2.reuse, 0x1, PT ;  /* 0x000000010200780c */ /* 0x040fe40003fc4270 */
[----:B------:R-:W-:Y:S02]  /*4480*/  ISETP.GT.AND P1, PT, R2, 0x8, PT ;  /* 0x000000080200780c */ /* 0x000fe40003f24270 */
[----:B------:R-:W-:-:S02]  /*4490*/  FSEL R6, R80, -INF , P0 ;  /* 0xff80000050067808 */ /* 0x000fc40000000000 */
[----:B------:R-:W-:Y:S02]  /*44a0*/  ISETP.GT.AND P0, PT, R2, 0x9, PT ;  /* 0x000000090200780c */ /* 0x000fe40003f04270 */
[----:B------:R-:W-:Y:S02]  /*44b0*/  FSEL R7, R76, -INF , P6 ;  /* 0xff8000004c077808 */ /* 0x000fe40003000000 */
[----:B------:R-:W-:Y:S02]  /*44c0*/  FSEL R11, R70, -INF , P1 ;  /* 0xff800000460b7808 */ /* 0x000fe40000800000 */
        /* <DEDUP_REMOVED lines=9> */
[----:B------:R-:W-:Y:S02]  /*4560*/  FMNMX.FTZ R3, R6, R7, !PT ;  /* 0x0000000706037209 */ /* 0x000fe40007810000 */
[C---:B------:R-:W-:Y:S02]  /*4570*/  ISETP.GT.AND P0, PT, R2.reuse, 0x21, PT ;  /* 0x000000210200780c */ /* 0x040fe40003f04270 */
[----:B------:R-:W-:Y:S02]  /*4580*/  FSEL R43, R43, -INF , P6 ;  /* 0xff8000002b2b7808 */ /* 0x000fe40003000000 */
[----:B------:R-:W-:Y:S02]  /*4590*/  FSEL R102, R25, -INF , P1 ;  /* 0xff80000019667808 */ /* 0x000fe40000800000 */
[C---:B------:R-:W-:Y:S02]  /*45a0*/  ISETP.GT.AND P6, PT, R2.reuse, 0x28, PT ;  /* 0x000000280200780c */ /* 0x040fe40003fc4270 */
[----:B------:R-:W-:-:S02]  /*45b0*/  ISETP.GT.AND P1, PT, R2, 0x29, PT ;  /* 0x000000290200780c */ /* 0x000fc40003f24270 */
[----:B------:R-:W-:Y:S02]  /*45c0*/  FMNMX.FTZ R3, R11, R3, !PT ;  /* 0x000000030b037209 */ /* 0x000fe40007810000 */
[----:B------:R-:W-:Y:S02]  /*45d0*/  FSEL R116, R24, -INF , P0 ;  /* 0xff80000018747808 */ /* 0x000fe40000000000 */
[----:B------:R-:W-:Y:S02]  /*45e0*/  ISETP.GT.AND P0, PT, R2, 0x30, PT ;  /* 0x000000300200780c */ /* 0x000fe40003f04270 */
[----:B------:R-:W-:Y:S02]  /*45f0*/  FSEL R124, R18, -INF , P6 ;  /* 0xff800000127c7808 */ /* 0x000fe40003000000 */
[----:B------:R-:W-:Y:S02]  /*4600*/  FSEL R125, R17, -INF , P1 ;  /* 0xff800000117d7808 */ /* 0x000fe40000800000 */
[----:B------:R-:W-:-:S02]  /*4610*/  ISETP.GT.AND P6, PT, R2, 0x31, PT ;  /* 0x000000310200780c */ /* 0x000fc40003fc4270 */
[----:B------:R-:W-:Y:S02]  /*4620*/  ISETP.GT.AND P1, PT, R2, 0x38, PT ;  /* 0x000000380200780c */ /* 0x000fe40003f24270 */
[----:B------:R-:W-:Y:S02]  /*4630*/  FMNMX.FTZ R3, R12, R3, !PT ;  /* 0x000000030c037209 */ /* 0x000fe40007810000 */
[----:B------:R-:W-:Y:S02]  /*4640*/  FSEL R127, R16, -INF , P0 ;  /* 0xff800000107f7808 */ /* 0x000fe40000000000 */
[----:B------:R-:W-:Y:S02]  /*4650*/  ISETP.GT.AND P0, PT, R2, 0x39, PT ;  /* 0x000000390200780c */ /* 0x000fe40003f04270 */
[----:B------:R-:W-:Y:S02]  /*4660*/  FSEL R228, R10, -INF , P6 ;  /* 0xff8000000ae47808 */ /* 0x000fe40003000000 */
[----:B------:R-:W-:-:S02]  /*4670*/  FSEL R240, R9, -INF , P1 ;  /* 0xff80000009f07808 */ /* 0x000fc40000800000 */
[C---:B------:R-:W-:Y:S02]  /*4680*/  ISETP.GT.AND P6, PT, R0.reuse, RZ, PT ;  /* 0x000000ff0000720c */ /* 0x040fe40003fc4270 */
[----:B------:R-:W-:Y:S02]  /*4690*/  ISETP.GT.AND P1, PT, R0, 0x1, PT ;  /* 0x000000010000780c */ /* 0x000fe40003f24270 */
[----:B------:R-:W-:Y:S02]  /*46a0*/  FMNMX.FTZ R3, R37, R3, !PT ;  /* 0x0000000325037209 */ /* 0x000fe40007810000 */
[----:B------:R-:W-:Y:S02]  /*46b0*/  FSEL R241, R8, -INF , P0 ;  /* 0xff80000008f17808 */ /* 0x000fe40000000000 */
[----:B------:R-:W-:Y:S02]  /*46c0*/  ISETP.GT.AND P0, PT, R0, 0x8, PT ;  /* 0x000000080000780c */ /* 0x000fe40003f04270 */
[----:B------:R-:W-:-:S02]  /*46d0*/  FSEL R8, R73, -INF , P6 ;  /* 0xff80000049087808 */ /* 0x000fc40003000000 */
[----:B------:R-:W-:Y:S02]  /*46e0*/  FSEL R10, R72, -INF , P1 ;  /* 0xff800000480a7808 */ /* 0x000fe40000800000 */
        /* <DEDUP_REMOVED lines=31> */
[----:B------:R-:W-:Y:S01]  /*48e0*/  FMNMX.FTZ R2, R103, R2, !PT ;  /* 0x0000000267027209 */ /* 0x000fe20007810000 */
[----:B------:R-:W-:Y:S01]  /*48f0*/  LDSM.16.MT88.4 R24, [R186] ;  /* 0x00000000ba18783b */ /* 0x000fe20000004200 */
        /* <DEDUP_REMOVED lines=10> */
[----:B------:R-:W-:Y:S01]  /*49a0*/  FSEL R126, R20, -INF , P0 ;  /* 0xff800000147e7808 */ /* 0x000fe20000000000 */
[----:B------:R-:W1:Y:S01]  /*49b0*/  SHFL.BFLY PT, R5, R3, 0x2, 0x1f ;  /* 0x0c401f0003057f89 */ /* 0x000e6200000e0000 */
[----:B------:R-:W-:Y:S02]  /*49c0*/  FMNMX.FTZ R2, R117, R2, !PT ;  /* 0x0000000275027209 */ /* 0x000fe40007810000 */
[----:B------:R-:W-:Y:S01]  /*49d0*/  ISETP.GT.AND P0, PT, R0, 0x38, PT ;  /* 0x000000380000780c */ /* 0x000fe20003f04270 */
[----:B------:R-:W-:Y:S01]  /*49e0*/  LDSM.16.MT88.4 R20, [R189] ;  /* 0x00000000bd14783b */ /* 0x000fe20000004200 */
[----:B------:R-:W-:Y:S02]  /*49f0*/  FSEL R227, R19, -INF , P1 ;  /* 0xff80000013e37808 */ /* 0x000fe40000800000 */
[----:B------:R-:W-:Y:S01]  /*4a00*/  FMNMX.FTZ R2, R126, R2, !PT ;  /* 0x000000027e027209 */ /* 0x000fe20007810000 */
[----:B------:R-:W-:Y:S01]  /*4a10*/  LDSM.16.MT88.4 R16, [R188] ;  /* 0x00000000bc10783b */ /* 0x000fe20000004200 */
[----:B------:R-:W-:-:S02]  /*4a20*/  ISETP.GT.AND P1, PT, R0, 0x39, PT ;  /* 0x000000390000780c */ /* 0x000fc40003f24270 */
[----:B------:R-:W-:Y:S02]  /*4a30*/  FSEL R226, R15, -INF , P0 ;  /* 0xff8000000fe27808 */ /* 0x000fe40000000000 */
[----:B------:R-:W-:Y:S02]  /*4a40*/  FMNMX.FTZ R2, R227, R2, !PT ;  /* 0x00000002e3027209 */ /* 0x000fe40007810000 */
[----:B------:R-:W-:Y:S02]  /*4a50*/  FSEL R234, R14, -INF , P1 ;  /* 0xff8000000eea7808 */ /* 0x000fe40000800000 */
[----:B------:R-:W-:-:S04]  /*4a60*/  FMNMX.FTZ R2, R226, R2, !PT ;  /* 0x00000002e2027209 */ /* 0x000fc80007810000 */
[----:B------:R-:W-:Y:S02]  /*4a70*/  FMNMX.FTZ R2, R234, R2, !PT ;  /* 0x00000002ea027209 */ /* 0x000fe40007810000 */
[----:B-1----:R-:W-:-:S03]  /*4a80*/  FMNMX.FTZ R0, R3, R5, !PT ;  /* 0x0000000503007209 */ /* 0x002fc60007810000 */
[----:B------:R-:W1:Y:S04]  /*4a90*/  SHFL.BFLY PT, R4, R2, 0x2, 0x1f ;  /* 0x0c401f0002047f89 */ /* 0x000e6800000e0000 */
[----:B------:R-:W2:Y:S01]  /*4aa0*/  SHFL.BFLY PT, R5, R0, 0x1, 0x1f ;  /* 0x0c201f0000057f89 */ /* 0x000ea200000e0000 */
[----:B-1----:R-:W-:Y:S02]  /*4ab0*/  FMNMX.FTZ R3, R2, R4, !PT ;  /* 0x0000000402037209 */ /* 0x002fe40007810000 */
[----:B--2---:R-:W-:-:S03]  /*4ac0*/  FMNMX.FTZ R101, R0, R5, !PT ;  /* 0x0000000500657209 */ /* 0x004fc60007810000 */
[----:B------:R-:W1:Y:S01]  /*4ad0*/  SHFL.BFLY PT, R4, R3, 0x1, 0x1f ;  /* 0x0c201f0003047f89 */ /* 0x000e6200000e0000 */
[C---:B------:R-:W-:Y:S01]  /*4ae0*/  FSETP.NEU.FTZ.AND P0, PT, R101.reuse, -INF , PT ;  /* 0xff8000006500780b */ /* 0x040fe20003f1d000 */
[----:B------:R-:W-:-:S05]  /*4af0*/  FMUL.FTZ R2, R101, c[0x0][0x2d0] ;  /* 0x0000b40065027a20 */ /* 0x000fca0000410000 */
[----:B------:R-:W-:-:S05]  /*4b00*/  FSEL R2, R2, RZ, P0 ;  /* 0x000000ff02027208 */ /* 0x000fca0000000000 */
[----:B------:R-:W-:-:S04]  /*4b10*/  FFMA.FTZ R0, R6, c[0x0][0x2d0], -R2 ;  /* 0x0000b40006007a23 */ /* 0x000fc80000010802 */
[----:B------:R2:W-:Y:S01]  /*4b20*/  MUFU.EX2 R213, R0 ;  /* 0x0000000000d57308 */ /* 0x0005e20000000800 */
[----:B-1----:R-:W-:Y:S01]  /*4b30*/  FMNMX.FTZ R100, R3, R4, !PT ;  /* 0x0000000403647209 */ /* 0x002fe20007810000 */
[----:B------:R-:W-:-:S03]  /*4b40*/  FFMA.FTZ R3, R11, c[0x0][0x2d0], -R2 ;  /* 0x0000b4000b037a23 */ /* 0x000fc60000010802 */
[----:B------:R-:W-:-:S03]  /*4b50*/  FSETP.NEU.FTZ.AND P0, PT, R100, -INF , PT ;  /* 0xff8000006400780b */ /* 0x000fc60003f1d000 */
[----:B------:R1:W-:Y:S01]  /*4b60*/  MUFU.EX2 R211, R3 ;  /* 0x0000000300d37308 */ /* 0x0003e20000000800 */
[----:B--2---:R-:W-:-:S07]  /*4b70*/  FFMA.FTZ R0, R7, c[0x0][0x2d0], -R2 ;  /* 0x0000b40007007a23 */ /* 0x004fce0000010802 */
[----:B------:R2:W3:Y:S01]  /*4b80*/  MUFU.EX2 R214, R0 ;  /* 0x0000000000d67308 */ /* 0x0004e20000000800 */
[----:B-1----:R-:W-:-:S07]  /*4b90*/  FFMA.FTZ R3, R12, c[0x0][0x2d0], -R2 ;  /* 0x0000b4000c037a23 */ /* 0x002fce0000010802 */
[----:B------:R1:W4:Y:S01]  /*4ba0*/  MUFU.EX2 R210, R3 ;  /* 0x0000000300d27308 */ /* 0x0003220000000800 */
[----:B--2---:R-:W-:Y:S01]  /*4bb0*/  FMUL.FTZ R0, R100, c[0x0][0x2d0] ;  /* 0x0000b40064007a20 */ /* 0x004fe20000410000 */
[----:B---3--:R-:W-:-:S04]  /*4bc0*/  F2FP.BF16.PACK_AB R4, R214, R213 ;  /* 0x000000d5d604723e */ /* 0x008fc800000010ff */
[----:B------:R-:W-:-:S05]  /*4bd0*/  FSEL R0, R0, RZ, P0 ;  /* 0x000000ff00007208 */ /* 0x000fca0000000000 */
[----:B-1----:R-:W-:Y:S01]  /*4be0*/  FFMA.FTZ R3, R8, c[0x0][0x2d0], -R0 ;  /* 0x0000b40008037a23 */ /* 0x002fe20000010800 */
[----:B----4-:R-:W-:-:S03]  /*4bf0*/  F2FP.BF16.PACK_AB R6, R210, R211 ;  /* 0x000000d3d206723e */ /* 0x010fc600000010ff */
[----:B------:R1:W-:Y:S02]  /*4c00*/  MUFU.EX2 R212, R3 ;  /* 0x0000000300d47308 */ /* 0x0003e40000000800 */
[----:B-1----:R-:W-:-:S06]  /*4c10*/  FFMA.FTZ R3, R10, c[0x0][0x2d0], -R0 ;  /* 0x0000b4000a037a23 */ /* 0x002fcc0000010800 */
[----:B------:R1:W2:Y:S02]  /*4c20*/  MUFU.EX2 R252, R3 ;  /* 0x0000000300fc7308 */ /* 0x0002a40000000800 */
[--C-:B-1----:R-:W-:Y:S01]  /*4c30*/  FFMA.FTZ R3, R9, c[0x0][0x2d0], -R0.reuse ;  /* 0x0000b40009037a23 */ /* 0x102fe20000010800 */
[----:B--2---:R-:W-:Y:S01]  /*4c40*/  F2FP.BF16.PACK_AB R5, R252, R212 ;  /* 0x000000d4fc05723e */ /* 0x004fe200000010ff */
[----:B------:R-:W-:Y:S04]  /*4c50*/  LDSM.16.MT88.4 R8, [R186+0x2000] ;  /* 0x00200000ba08783b */ /* 0x000fe80000004200 */
[----:B------:R1:W-:Y:S02]  /*4c60*/  MUFU.EX2 R251, R3 ;  /* 0x0000000300fb7308 */ /* 0x0003e40000000800 */
[----:B-1----:R-:W-:-:S02]  /*4c70*/  FFMA.FTZ R3, R13, c[0x0][0x2d0], -R0 ;  /* 0x0000b4000d037a23 */ /* 0x002fc40000010800 */
        /* <DEDUP_REMOVED lines=12> */
[----:B------:R-:W3:Y:S07]  /*4d40*/  LDSM.16.MT88.4 R16, [R186+0x4000] ;  /* 0x00400000ba10783b */ /* 0x000eee0000004200 */
[----:B------:R-:W-:Y:S01]  /*4d50*/  HMMA.16816.F32.BF16 R104, R4, R20, RZ ;  /* 0x000000140468723c */ /* 0x000fe200000418ff */
[----:B--2---:R-:W-:-:S04]  /*4d60*/  FFMA.FTZ R3, R40, c[0x0][0x2d0], -R2 ;  /* 0x0000b40028037a23 */ /* 0x004fc80000010802 */
[----:B------:R2:W-:Y:S03]  /*4d70*/  MUFU.EX2 R247, R3 ;  /* 0x0000000300f77308 */ /* 0x0005e60000000800 */
[C---:B------:R-:W-:Y:S01]  /*4d80*/  HMMA.16816.F32.BF16 R88, R4.reuse, R22, RZ ;  /* 0x000000160458723c */ /* 0x040fe200000418ff */
[----:B------:R-:W3:Y:S07]  /*4d90*/  LDSM.16.MT88.4 R20, [R185+0x4000] ;  /* 0x00400000b914783b */ /* 0x000eee0000004200 */
[----:B-1----:R-:W-:Y:S01]  /*4da0*/  HMMA.16816.F32.BF16 R68, R4, R12, RZ ;  /* 0x0000000c0444723c */ /* 0x002fe200000418ff */
[----:B--2---:R-:W-:-:S07]  /*4db0*/  FFMA.FTZ R3, R43, c[0x0][0x2d0], -R2 ;  /* 0x0000b4002b037a23 */ /* 0x004fce0000010802 */
[C---:B------:R-:W-:Y:S01]  /*4dc0*/  HMMA.16816.F32.BF16 R64, R4.reuse, R14, RZ ;  /* 0x0000000e0440723c */ /* 0x040fe200000418ff */
[----:B------:R-:W1:Y:S01]  /*4dd0*/  LDSM.16.MT88.4 R12, [R189+0x4000] ;  /* 0x00400000bd0c783b */ /* 0x000e620000004200 */
[----:B------:R2:W-:Y:S06]  /*4de0*/  MUFU.EX2 R250, R3 ;  /* 0x0000000300fa7308 */ /* 0x0005ec0000000800 */
[C---:B------:R-:W-:Y:S08]  /*4df0*/  HMMA.16816.F32.BF16 R60, R4.reuse, R8, RZ ;  /* 0x00000008043c723c */ /* 0x040ff000000418ff */
[----:B------:R-:W-:Y:S01]  /*4e00*/  HMMA.16816.F32.BF16 R52, R4, R10, RZ ;  /* 0x0000000a0434723c */ /* 0x000fe200000418ff */
[----:B------:R-:W1:Y:S01]  /*4e10*/  LDSM.16.MT88.4 R8, [R188+0x4000] ;  /* 0x00400000bc08783b */ /* 0x000e620000004200 */
[----:B--2---:R-:W-:-:S04]  /*4e20*/  FFMA.FTZ R3, R36, c[0x0][0x2d0], -R0 ;  /* 0x0000b40024037a23 */ /* 0x004fc80000010800 */
[----:B------:R2:W-:Y:S02]  /*4e30*/  MUFU.EX2 R242, R3 ;  /* 0x0000000300f27308 */ /* 0x0005e40000000800 */
[C---:B------:R-:W-:Y:S08]  /*4e40*/  HMMA.16816.F32.BF16 R76, R4.reuse, R24, RZ ;  /* 0x00000018044c723c */ /* 0x040ff000000418ff */
[----:B------:R-:W-:Y:S01]  /*4e50*/  HMMA.16816.F32.BF16 R92, R4, R26, RZ ;  /* 0x0000001a045c723c */ /* 0x000fe200000418ff */
[----:B------:R-:W1:Y:S01]  /*4e60*/  LDSM.16.MT88.4 R24, [R189+0x800] ;  /* 0x00080000bd18783b */ /* 0x000e620000004200 */
[----:B--2---:R-:W-:-:S06]  /*4e70*/  FFMA.FTZ R3, R41, c[0x0][0x2d0], -R0 ;  /* 0x0000b40029037a23 */ /* 0x004fcc0000010800 */
[C---:B---3--:R-:W-:Y:S01]  /*4e80*/  HMMA.16816.F32.BF16 R44, R4.reuse, R28, RZ ;  /* 0x0000001c042c723c */ /* 0x048fe200000418ff */
[----:B------:R2:W3:Y:S07]  /*4e90*/  MUFU.EX2 R245, R3 ;  /* 0x0000000300f57308 */ /* 0x0004ee0000000800 */
[C---:B------:R-:W-:Y:S01]  /*4ea0*/  HMMA.16816.F32.BF16 R108, R4.reuse, R30, RZ ;  /* 0x0000001e046c723c */ /* 0x040fe200000418ff */
[----:B------:R-:W1:Y:S07]  /*4eb0*/  LDSM.16.MT88.4 R28, [R186+0x800] ;  /* 0x00080000ba1c783b */ /* 0x000e6e0000004200 */
[----:B------:R-:W-:Y:S01]  /*4ec0*/  HMMA.16816.F32.BF16 R56, R4, R32, RZ ;  /* 0x000000200438723c */ /* 0x000fe200000418ff */
[----:B--2---:R-:W-:-:S04]  /*4ed0*/  FFMA.FTZ R3, R39, c[0x0][0x2d0], -R0 ;  /* 0x0000b40027037a23 */ /* 0x004fc80000010800 */
[----:B------:R2:W-:Y:S03]  /*4ee0*/  MUFU.EX2 R244, R3 ;  /* 0x0000000300f47308 */ /* 0x0005e60000000800 */
[C---:B------:R-:W-:Y:S01]  /*4ef0*/  HMMA.16816.F32.BF16 R48, R4.reuse, R34, RZ ;  /* 0x000000220430723c */ /* 0x040fe200000418ff */
[----:B------:R-:W3:Y:S07]  /*4f00*/  LDSM.16.MT88.4 R32, [R185+0x800] ;  /* 0x00080000b920783b */ /* 0x000eee0000004200 */
[----:B------:R-:W-:Y:S01]  /*4f10*/  HMMA.16816.F32.BF16 R36, R4, R16, RZ ;  /* 0x000000100424723c */ /* 0x000fe200000418ff */
[----:B--2---:R-:W-:-:S07]  /*4f20*/  FFMA.FTZ R3, R42, c[0x0][0x2d0], -R0 ;  /* 0x0000b4002a037a23 */ /* 0x004fce0000010800 */
[C---:B------:R-:W-:Y:S01]  /*4f30*/  HMMA.16816.F32.BF16 R128, R4.reuse, R18, RZ ;  /* 0x000000120480723c */ /* 0x040fe200000418ff */
[----:B------:R-:W2:Y:S01]  /*4f40*/  LDSM.16.MT88.4 R16, [R185+0x2800] ;  /* 0x00280000b910783b */ /* 0x000ea20000004200 */
[----:B------:R1:W1:Y:S06]  /*4f50*/  MUFU.EX2 R246, R3 ;  /* 0x0000000300f67308 */ /* 0x00026c0000000800 */
[C---:B------:R-:W-:Y:S08]  /*4f60*/  HMMA.16816.F32.BF16 R112, R4.reuse, R20, RZ ;  /* 0x000000140470723c */ /* 0x040ff000000418ff */
[----:B------:R-:W-:Y:S01]  /*4f70*/  HMMA.16816.F32.BF16 R120, R4, R22, RZ ;  /* 0x000000160478723c */ /* 0x000fe200000418ff */
[----:B------:R-:W2:Y:S01]  /*4f80*/  LDSM.16.MT88.4 R20, [R188+0x800] ;  /* 0x00080000bc14783b */ /* 0x000ea20000004200 */
[----:B-1----:R-:W-:-:S04]  /*4f90*/  FFMA.FTZ R3, R102, c[0x0][0x2d0], -R2 ;  /* 0x0000b40066037a23 */ /* 0x002fc80000010802 */
[----:B------:R1:W-:Y:S02]  /*4fa0*/  MUFU.EX2 R218, R3 ;  /* 0x0000000300da7308 */ /* 0x0003e40000000800 */
[C---:B------:R-:W-:Y:S08]  /*4fb0*/  HMMA.16816.F32.BF16 R132, R4.reuse, R12, RZ ;  /* 0x0000000c0484723c */ /* 0x040ff000000418ff */
[----:B------:R-:W-:Y:S01]  /*4fc0*/  HMMA.16816.F32.BF16 R144, R4, R14, RZ ;  /* 0x0000000e0490723c */ /* 0x000fe200000418ff */
[----:B------:R-:W2:Y:S01]  /*4fd0*/  LDSM.16.MT88.4 R12, [R186+0x2800] ;  /* 0x00280000ba0c783b */ /* 0x000ea20000004200 */
[----:B-1----:R-:W-:-:S06]  /*4fe0*/  FFMA.FTZ R3, R116, c[0x0][0x2d0], -R2 ;  /* 0x0000b40074037a23 */ /* 0x002fcc0000010802 */
[C---:B------:R-:W-:Y:S01]  /*4ff0*/  HMMA.16816.F32.BF16 R148, R4.reuse, R8, RZ ;  /* 0x000000080494723c */ /* 0x040fe200000418ff */
[----:B------:R-:W-:Y:S01]  /*5000*/  IMAD.MOV.U32 R116, RZ, RZ, R214 ;  /* 0x000000ffff747224 */ /* 0x000fe200078e00d6 */
[----:B------:R1:W1:Y:S06]  /*5010*/  MUFU.EX2 R217, R3 ;  /* 0x0000000300d97308 */ /* 0x00026c0000000800 */
[----:B------:R-:W-:Y:S01]  /*5020*/  HMMA.16816.F32.BF16 R140, R4, R10, RZ ;  /* 0x0000000a048c723c */ /* 0x000fe200000418ff */
[----:B------:R-:W2:Y:S06]  /*5030*/  LDSM.16.MT88.4 R8, [R189+0x2800] ;  /* 0x00280000bd08783b */ /* 0x000eac0000004200 */
[----:B----4-:R-:W-:-:S02]  /*5040*/  F2FP.BF16.PACK_AB R4, R249, R248 ;  /* 0x000000f8f904723e */ /* 0x010fc400000010ff */
[----:B---3--:R-:W-:Y:S01]  /*5050*/  F2FP.BF16.PACK_AB R5, R245, R242 ;  /* 0x000000f2f505723e */ /* 0x008fe200000010ff */
[--C-:B-1----:R-:W-:Y:S01]  /*5060*/  FFMA.FTZ R3, R124, c[0x0][0x2d0], -R2.reuse ;  /* 0x0000b4007c037a23 */ /* 0x102fe20000010802 */
[----:B------:R-:W-:Y:S01]  /*5070*/  F2FP.BF16.PACK_AB R6, R250, R247 ;  /* 0x000000f7fa06723e */ /* 0x000fe200000010ff */
[----:B------:R-:W-:Y:S01]  /*5080*/  IMAD.MOV.U32 R124, RZ, RZ, R209 ;  /* 0x000000ffff7c7224 */ /* 0x000fe200078e00d1 */
[----:B------:R-:W-:Y:S01]  /*5090*/  F2FP.BF16.PACK_AB R7, R246, R244 ;  /* 0x000000f4f607723e */ /* 0x000fe200000010ff */
[----:B------:R1:W-:Y:S06]  /*50a0*/  MUFU.EX2 R216, R3 ;  /* 0x0000000300d87308 */ /* 0x0003ec0000000800 */
[C---:B------:R-:W-:Y:S08]  /*50b0*/  HMMA.16816.F32.BF16 R172, R4.reuse, R24, R104 ;  /* 0x0000001804ac723c */ /* 0x040ff00000041868 */
[----:B------:R-:W-:Y:S01]  /*50c0*/  HMMA.16816.F32.BF16 R164, R4, R26, R88 ;  /* 0x0000001a04a4723c */ /* 0x000fe20000041858 */
[----:B------:R-:W3:Y:S01]  /*50d0*/  LDSM.16.MT88.4 R24, [R185+0x4800] ;  /* 0x00480000b918783b */ /* 0x000ee20000004200 */
[----:B-1----:R-:W-:-:S02]  /*50e0*/  FFMA.FTZ R3, R125, c[0x0][0x2d0], -R2 ;  /* 0x0000b4007d037a23 */ /* 0x002fc40000010802 */
[----:B-----5:R-:W-:Y:S02]  /*50f0*/  IMAD.MOV.U32 R125, RZ, RZ, R208 ;  /* 0x000000ffff7d7224 */ /* 0x020fe400078e00d0 */
[----:B------:R1:W-:Y:S02]  /*5100*/  MUFU.EX2 R215, R3 ;  /* 0x0000000300d77308 */ /* 0x0003e40000000800 */
[C---:B------:R-:W-:Y:S08]  /*5110*/  HMMA.16816.F32.BF16 R176, R4.reuse, R28, R76 ;  /* 0x0000001c04b0723c */ /* 0x040ff0000004184c */
[----:B------:R-:W-:Y:S01]  /*5120*/  HMMA.16816.F32.BF16 R180, R4, R30, R92 ;  /* 0x0000001e04b4723c */ /* 0x000fe2000004185c */
[----:B------:R-:W4:Y:S01]  /*5130*/  LDSM.16.MT88.4 R28, [R188+0x2800] ;  /* 0x00280000bc1c783b */ /* 0x000f220000004200 */
[----:B-1----:R-:W-:-:S06]  /*5140*/  FFMA.FTZ R3, R103, c[0x0][0x2d0], -R0 ;  /* 0x0000b40067037a23 */ /* 0x002fcc0000010800 */
[C---:B------:R-:W-:Y:S01]  /*5150*/  HMMA.16816.F32.BF16 R168, R4.reuse, R34, R96 ;  /* 0x0000002204a8723c */ /* 0x040fe20000041860 */
[----:B------:R1:W-:Y:S07]  /*5160*/  MUFU.EX2 R214, R3 ;  /* 0x0000000300d67308 */ /* 0x0003ee0000000800 */
[C---:B--2---:R-:W-:Y:S08]  /*5170*/  HMMA.16816.F32.BF16 R136, R4.reuse, R16, R68 ;  /* 0x000000100488723c */ /* 0x044ff00000041844 */
[----:B------:R-:W-:Y:S01]  /*5180*/  HMMA.16816.F32.BF16 R96, R4, R18, R64 ;  /* 0x000000120460723c */ /* 0x000fe20000041840 */
[----:B------:R-:W2:Y:S01]  /*5190*/  LDSM.16.MT88.4 R16, [R186+0x4800] ;  /* 0x00480000ba10783b */ /* 0x000ea20000004200 */
[----:B-1----:R-:W-:-:S06]  /*51a0*/  FFMA.FTZ R3, R118, c[0x0][0x2d0], -R0 ;  /* 0x0000b40076037a23 */ /* 0x002fcc0000010800 */
[C---:B------:R-:W-:Y:S08]  /*51b0*/  HMMA.16816.F32.BF16 R160, R4.reuse, R20, R72 ;  /* 0x0000001404a0723c */ /* 0x040ff00000041848 */
[C---:B------:R-:W-:Y:S08]  /*51c0*/  HMMA.16816.F32.BF16 R92, R4.reuse, R12, R60 ;  /* 0x0000000c045c723c */ /* 0x040ff0000004183c */
[C---:B------:R-:W-:Y:S01]  /*51d0*/  HMMA.16816.F32.BF16 R88, R4.reuse, R14, R52 ;  /* 0x0000000e0458723c */ /* 0x040fe20000041834 */
[----:B------:R-:W1:Y:S07]  /*51e0*/  LDSM.16.MT88.4 R12, [R189+0x4800] ;  /* 0x00480000bd0c783b */ /* 0x000e6e0000004200 */
[C---:B------:R-:W-:Y:S08]  /*51f0*/  HMMA.16816.F32.BF16 R76, R4.reuse, R8, R56 ;  /* 0x00000008044c723c */ /* 0x040ff00000041838 */
[C---:B------:R-:W-:Y:S01]  /*5200*/  HMMA.16816.F32.BF16 R72, R4.reuse, R10, R48 ;  /* 0x0000000a0448723c */ /* 0x040fe20000041830 */
[----:B------:R-:W1:Y:S07]  /*5210*/  LDSM.16.MT88.4 R8, [R188+0x4800] ;  /* 0x00480000bc08783b */ /* 0x000e6e0000004200 */
[C---:B---3--:R-:W-:Y:S08]  /*5220*/  HMMA.16816.F32.BF16 R56, R4.reuse, R24, R112 ;  /* 0x000000180438723c */ /* 0x048ff00000041870 */
[C---:B------:R-:W-:Y:S01]  /*5230*/  HMMA.16816.F32.BF16 R48, R4.reuse, R26, R120 ;  /* 0x0000001a0430723c */ /* 0x040fe20000041878 */
[----:B------:R-:W3:Y:S07]  /*5240*/  LDSM.16.MT88.4 R24, [R185+0x1000] ;  /* 0x00100000b918783b */ /* 0x000eee0000004200 */
[C---:B----4-:R-:W-:Y:S07]  /*5250*/  HMMA.16816.F32.BF16 R40, R4.reuse, R30, R108 ;  /* 0x0000001e0428723c */ /* 0x050fee000004186c */
[----:B------:R-:W-:Y:S01]  /*5260*/  IMAD.MOV.U32 R111, RZ, RZ, R213 ;  /* 0x000000ffff6f7224 */ /* 0x000fe200078e00d5 */
[----:B------:R-:W-:Y:S01]  /*5270*/  HMMA.16816.F32.BF16 R152, R4, R22, R84 ;  /* 0x000000160498723c */ /* 0x000fe20000041854 */
[----:B------:R4:W1:Y:S01]  /*5280*/  MUFU.EX2 R213, R3 ;  /* 0x0000000300d57308 */ /* 0x0008620000000800 */
[----:B------:R-:W-:Y:S01]  /*5290*/  IMAD.MOV.U32 R110, RZ, RZ, R212 ;  /* 0x000000ffff6e7224 */ /* 0x000fe200078e00d4 */
[----:B------:R-:W3:Y:S01]  /*52a0*/  LDSM.16.MT88.4 R20, [R189+0x1000] ;  /* 0x00100000bd14783b */ /* 0x000ee20000004200 */
[----:B------:R-:W-:-:S02]  /*52b0*/  IMAD.MOV.U32 R109, RZ, RZ, R211 ;  /* 0x000000ffff6d7224 */ /* 0x000fc400078e00d3 */
[----:B------:R-:W-:Y:S02]  /*52c0*/  IMAD.MOV.U32 R108, RZ, RZ, R210 ;  /* 0x000000ffff6c7224 */ /* 0x000fe400078e00d2 */
[C---:B------:R-:W-:Y:S01]  /*52d0*/  HMMA.16816.F32.BF16 R156, R4.reuse, R32, R80 ;  /* 0x00000020049c723c */ /* 0x040fe20000041850 */
[----:B------:R-:W3:Y:S07]  /*52e0*/  LDSM.16.MT88.4 R32, [R186+0x1000] ;  /* 0x00100000ba20783b */ /* 0x000eee0000004200 */
[----:B--2---:R-:W-:Y:S01]  /*52f0*/  HMMA.16816.F32.BF16 R68, R4, R16, R36 ;  /* 0x000000100444723c */ /* 0x004fe20000041824 */
[----:B----4-:R-:W-:-:S04]  /*5300*/  FFMA.FTZ R3, R119, c[0x0][0x2d0], -R0 ;  /* 0x0000b40077037a23 */ /* 0x010fc80000010800 */
[----:B------:R2:W-:Y:S03]  /*5310*/  MUFU.EX2 R212, R3 ;  /* 0x0000000300d47308 */ /* 0x0005e60000000800 */
[C---:B------:R-:W-:Y:S01]  /*5320*/  HMMA.16816.F32.BF16 R80, R4.reuse, R18, R128 ;  /* 0x000000120450723c */ /* 0x040fe20000041880 */
[----:B------:R-:W4:Y:S07]  /*5330*/  LDSM.16.MT88.4 R16, [R188+0x1000] ;  /* 0x00100000bc10783b */ /* 0x000f2e0000004200 */
[----:B------:R-:W-:Y:S01]  /*5340*/  HMMA.16816.F32.BF16 R44, R4, R28, R44 ;  /* 0x0000001c042c723c */ /* 0x000fe2000004182c */
[----:B------:R-:W-:Y:S01]  /*5350*/  LDSM.16.MT88.4 R28, [R188+0x3000] ;  /* 0x00300000bc1c783b */ /* 0x000fe20000004200 */
[----:B--2---:R-:W-:-:S06]  /*5360*/  FFMA.FTZ R3, R117, c[0x0][0x2d0], -R0 ;  /* 0x0000b40075037a23 */ /* 0x004fcc0000010800 */
[C---:B-1----:R-:W-:Y:S01]  /*5370*/  HMMA.16816.F32.BF16 R84, R4.reuse, R12, R132 ;  /* 0x0000000c0454723c */ /* 0x042fe20000041884 */
[----:B------:R1:W2:Y:S01]  /*5380*/  MUFU.EX2 R103, R3 ;  /* 0x0000000300677308 */ /* 0x0002a20000000800 */
[----:B------:R-:W-:Y:S06]  /*5390*/  LDSM.16.MT88.4 R132, [R188+0x1800] ;  /* 0x00180000bc84783b */ /* 0x000fec0000004200 */
[C---:B------:R-:W-:Y:S01]  /*53a0*/  HMMA.16816.F32.BF16 R64, R4.reuse, R14, R144 ;  /* 0x0000000e0440723c */ /* 0x040fe20000041890 */
[----:B------:R-:W4:Y:S07]  /*53b0*/  LDSM.16.MT88.4 R12, [R185+0x3000] ;  /* 0x00300000b90c783b */ /* 0x000f2e0000004200 */
[----:B------:R-:W-:Y:S01]  /*53c0*/  HMMA.16816.F32.BF16 R52, R4, R8, R148 ;  /* 0x000000080434723c */ /* 0x000fe20000041894 */
[----:B-1----:R-:W-:-:S04]  /*53d0*/  FFMA.FTZ R3, R127, c[0x0][0x2d0], -R2 ;  /* 0x0000b4007f037a23 */ /* 0x002fc80000010802 */
[----:B------:R1:W-:Y:S03]  /*53e0*/  MUFU.EX2 R102, R3 ;  /* 0x0000000300667308 */ /* 0x0003e60000000800 */
[----:B------:R-:W-:Y:S01]  /*53f0*/  HMMA.16816.F32.BF16 R36, R4, R10, R140 ;  /* 0x0000000a0424723c */ /* 0x000fe2000004188c */
[----:B------:R-:W-:Y:S06]  /*5400*/  LDSM.16.MT88.4 R8, [R186+0x3000] ;  /* 0x00300000ba08783b */ /* 0x000fec0000004200 */
[----:B------:R-:W-:-:S02]  /*5410*/  F2FP.BF16.PACK_AB R4, R217, R218 ;  /* 0x000000dad904723e */ /* 0x000fc400000010ff */
[----:B------:R-:W-:Y:S02]  /*5420*/  F2FP.BF16.PACK_AB R5, R213, R214 ;  /* 0x000000d6d505723e */ /* 0x000fe400000010ff */
[----:B------:R-:W-:Y:S02]  /*5430*/  F2FP.BF16.PACK_AB R6, R215, R216 ;  /* 0x000000d8d706723e */ /* 0x000fe400000010ff */
[----:B--2---:R-:W-:Y:S01]  /*5440*/  F2FP.BF16.PACK_AB R7, R103, R212 ;  /* 0x000000d46707723e */ /* 0x004fe200000010ff */
[----:B-1----:R-:W-:Y:S02]  /*5450*/  FFMA.FTZ R3, R228, c[0x0][0x2d0], -R2 ;  /* 0x0000b400e4037a23 */ /* 0x002fe40000010802 */
[----:B------:R-:W-:-:S04]  /*5460*/  IMAD.MOV.U32 R228, RZ, RZ, R124 ;  /* 0x000000ffffe47224 */ /* 0x000fc800078e007c */
[C---:B---3--:R-:W-:Y:S08]  /*5470*/  HMMA.16816.F32.BF16 R104, R4.reuse, R24, R156 ;  /* 0x000000180468723c */ /* 0x048ff0000004189c */
[C---:B------:R-:W-:Y:S01]  /*5480*/  HMMA.16816.F32.BF16 R60, R4.reuse, R26, R168 ;  /* 0x0000001a043c723c */ /* 0x040fe200000418a8 */
[----:B------:R-:W1:Y:S07]  /*5490*/  LDSM.16.MT88.4 R24, [R189+0x3000] ;  /* 0x00300000bd18783b */ /* 0x000e6e0000004200 */
[C---:B------:R-:W-:Y:S08]  /*54a0*/  HMMA.16816.F32.BF16 R120, R4.reuse, R20, R172 ;  /* 0x000000140478723c */ /* 0x040ff000000418ac */
[C---:B------:R-:W-:Y:S01]  /*54b0*/  HMMA.16816.F32.BF16 R128, R4.reuse, R22, R164 ;  /* 0x000000160480723c */ /* 0x040fe200000418a4 */
[----:B------:R-:W2:Y:S07]  /*54c0*/  LDSM.16.MT88.4 R20, [R185+0x5000] ;  /* 0x00500000b914783b */ /* 0x000eae0000004200 */
[C---:B------:R-:W-:Y:S08]  /*54d0*/  HMMA.16816.F32.BF16 R112, R4.reuse, R32, R176 ;  /* 0x000000200470723c */ /* 0x040ff000000418b0 */
[C---:B------:R-:W-:Y:S08]  /*54e0*/  HMMA.16816.F32.BF16 R32, R4.reuse, R34, R180 ;  /* 0x000000220420723c */ /* 0x040ff000000418b4 */
[C---:B----4-:R-:W-:Y:S08]  /*54f0*/  HMMA.16816.F32.BF16 R208, R4.reuse, R16, R160 ;  /* 0x0000001004d0723c */ /* 0x050ff000000418a0 */
[C---:B------:R-:W-:Y:S01]  /*5500*/  HMMA.16816.F32.BF16 R180, R4.reuse, R18, R152 ;  /* 0x0000001204b4723c */ /* 0x040fe20000041898 */
[----:B------:R-:W3:Y:S07]  /*5510*/  LDSM.16.MT88.4 R16, [R186+0x5000] ;  /* 0x00500000ba10783b */ /* 0x000eee0000004200 */
[C---:B------:R-:W-:Y:S08]  /*5520*/  HMMA.16816.F32.BF16 R172, R4.reuse, R12, R136 ;  /* 0x0000000c04ac723c */ /* 0x040ff00000041888 */
[C---:B------:R-:W-:Y:S01]  /*5530*/  HMMA.16816.F32.BF16 R176, R4.reuse, R14, R96 ;  /* 0x0000000e04b0723c */ /* 0x040fe20000041860 */
[----:B------:R-:W4:Y:S07]  /*5540*/  LDSM.16.MT88.4 R12, [R189+0x5000] ;  /* 0x00500000bd0c783b */ /* 0x000f2e0000004200 */
[C---:B-1----:R-:W-:Y:S01]  /*5550*/  HMMA.16816.F32.BF16 R156, R4.reuse, R26, R72 ;  /* 0x0000001a049c723c */ /* 0x042fe20000041848 */
[----:B------:R1:W1:Y:S01]  /*5560*/  MUFU.EX2 R26, R3 ;  /* 0x00000003001a7308 */ /* 0x0002620000000800 */
[----:B------:R-:W-:Y:S05]  /*5570*/  LDSM.16.MT88.4 R72, [R185+0x5800] ;  /* 0x00580000b948783b */ /* 0x000fea0000004200 */
[----:B------:R-:W-:Y:S01]  /*5580*/  IMAD.MOV.U32 R27, RZ, RZ, R125 ;  /* 0x000000ffff1b7224 */ /* 0x000fe200078e007d */
[C---:B------:R-:W-:Y:S08]  /*5590*/  HMMA.16816.F32.BF16 R168, R4.reuse, R8, R92 ;  /* 0x0000000804a8723c */ /* 0x040ff0000004185c */
[C---:B------:R-:W-:Y:S01]  /*55a0*/  HMMA.16816.F32.BF16 R164, R4.reuse, R10, R88 ;  /* 0x0000000a04a4723c */ /* 0x040fe20000041858 */
[--C-:B-1----:R-:W-:Y:S01]  /*55b0*/  FFMA.FTZ R3, R240, c[0x0][0x2d0], -R2.reuse ;  /* 0x0000b400f0037a23 */ /* 0x102fe20000010802 */
[----:B------:R-:W1:Y:S01]  /*55c0*/  LDSM.16.MT88.4 R8, [R188+0x5000] ;  /* 0x00500000bc08783b */ /* 0x000e620000004200 */
[----:B------:R-:W-:Y:S01]  /*55d0*/  FFMA.FTZ R2, R241, c[0x0][0x2d0], -R2 ;  /* 0x0000b400f1027a23 */ /* 0x000fe20000010802 */
[----:B------:R-:W-:Y:S01]  /*55e0*/  F2FP.BF16.PACK_AB R96, R26, R102 ;  /* 0x000000661a60723e */ /* 0x000fe200000010ff */
[----:B------:R-:W-:Y:S01]  /*55f0*/  IMAD.MOV.U32 R241, RZ, RZ, R110 ;  /* 0x000000fffff17224 */ /* 0x000fe200078e006e */
[----:B------:R-:W-:Y:S01]  /*5600*/  LDSM.16.MT88.4 R88, [R189+0x5800] ;  /* 0x00580000bd58783b */ /* 0x000fe20000004200 */
[----:B------:R-:W-:Y:S01]  /*5610*/  IMAD.MOV.U32 R240, RZ, RZ, R108 ;  /* 0x000000fffff07224 */ /* 0x000fe200078e006c */
[C---:B------:R-:W-:Y:S01]  /*5620*/  HMMA.16816.F32.BF16 R160, R4.reuse, R24, R76 ;  /* 0x0000001804a0723c */ /* 0x040fe2000004184c */
[----:B------:R3:W-:Y:S07]  /*5630*/  MUFU.EX2 R24, R2 ;  /* 0x0000000200187308 */ /* 0x0007ee0000000800 */
[C---:B--2---:R-:W-:Y:S01]  /*5640*/  HMMA.16816.F32.BF16 R136, R4.reuse, R20, R56 ;  /* 0x000000140488723c */ /* 0x044fe20000041838 */
[----:B------:R2:W2:Y:S01]  /*5650*/  MUFU.EX2 R25, R3 ;  /* 0x0000000300197308 */ /* 0x0004a20000000800 */
[----:B------:R-:W-:Y:S06]  /*5660*/  LDSM.16.MT88.4 R56, [R189+0x3800] ;  /* 0x00380000bd38783b */ /* 0x000fec0000004200 */
[----:B------:R-:W-:Y:S01]  /*5670*/  HMMA.16816.F32.BF16 R152, R4, R28, R44 ;  /* 0x0000001c0498723c */ /* 0x000fe2000004182c */
[----:B---3--:R-:W-:-:S02]  /*5680*/  FFMA.FTZ R2, R126, c[0x0][0x2d0], -R0 ;  /* 0x0000b4007e027a23 */ /* 0x008fc40000010800 */
[----:B------:R-:W3:Y:S02]  /*5690*/  LDSM.16.MT88.4 R124, [R189+0x1800] ;  /* 0x00180000bd7c783b */ /* 0x000ee40000004200 */
[----:B------:R1:W-:Y:S03]  /*56a0*/  MUFU.EX2 R21, R2 ;  /* 0x0000000200157308 */ /* 0x0003e60000000800 */
[----:B------:R-:W-:Y:S01]  /*56b0*/  HMMA.16816.F32.BF16 R140, R4, R30, R40 ;  /* 0x0000001e048c723c */ /* 0x000fe20000041828 */
[----:B--2---:R-:W-:Y:S01]  /*56c0*/  IMAD.MOV.U32 R3, RZ, RZ, R109 ;  /* 0x000000ffff037224 */ /* 0x004fe200078e006d */
[----:B------:R-:W-:Y:S01]  /*56d0*/  LDSM.16.MT88.4 R40, [R185+0x3800] ;  /* 0x00380000b928783b */ /* 0x000fe20000004200 */
[----:B------:R-:W-:-:S05]  /*56e0*/  F2FP.BF16.PACK_AB R98, R24, R25 ;  /* 0x000000191862723e */ /* 0x000fca00000010ff */
[----:B------:R-:W-:Y:S01]  /*56f0*/  HMMA.16816.F32.BF16 R28, R4, R22, R48 ;  /* 0x00000016041c723c */ /* 0x000fe20000041830 */
[----:B------:R-:W-:Y:S01]  /*5700*/  LDSM.16.MT88.4 R48, [R186+0x3800] ;  /* 0x00380000ba30783b */ /* 0x000fe20000004200 */
[----:B-1----:R-:W-:-:S05]  /*5710*/  FFMA.FTZ R2, R227, c[0x0][0x2d0], -R0 ;  /* 0x0000b400e3027a23 */ /* 0x002fca0000010800 */
[----:B------:R-:W-:Y:S01]  /*5720*/  IMAD.MOV.U32 R23, RZ, RZ, R111 ;  /* 0x000000ffff177224 */ /* 0x000fe200078e006f */
[C---:B------:R-:W-:Y:S01]  /*5730*/  HMMA.16816.F32.BF16 R76, R4.reuse, R16, R68 ;  /* 0x00000010044c723c */ /* 0x040fe20000041844 */
[----:B------:R1:W2:Y:S01]  /*5740*/  MUFU.EX2 R20, R2 ;  /* 0x0000000200147308 */ /* 0x0002a20000000800 */
[----:B------:R-:W-:Y:S01]  /*5750*/  IMAD.MOV.U32 R22, RZ, RZ, R116 ;  /* 0x000000ffff167224 */ /* 0x000fe200078e0074 */
[----:B------:R-:W3:Y:S04]  /*5760*/  LDSM.16.MT88.4 R108, [R185+0x1800] ;  /* 0x00180000b96c783b */ /* 0x000ee80000004200 */
[----:B------:R-:W-:Y:S01]  /*5770*/  LDSM.16.MT88.4 R116, [R186+0x1800] ;  /* 0x00180000ba74783b */ /* 0x000fe20000004200 */
[C---:B------:R-:W-:Y:S03]  /*5780*/  HMMA.16816.F32.BF16 R92, R4.reuse, R18, R80 ;  /* 0x00000012045c723c */ /* 0x040fe60000041850 */
[----:B------:R-:W3:Y:S05]  /*5790*/  LDSM.16.MT88.4 R80, [R186+0x5800] ;  /* 0x00580000ba50783b */ /* 0x000eea0000004200 */
[----:B----4-:R-:W-:Y:S01]  /*57a0*/  HMMA.16816.F32.BF16 R84, R4, R12, R84 ;  /* 0x0000000c0454723c */ /* 0x010fe20000041854 */
[--C-:B-1----:R-:W-:Y:S01]  /*57b0*/  FFMA.FTZ R2, R226, c[0x0][0x2d0], -R0.reuse ;  /* 0x0000b400e2027a23 */ /* 0x102fe20000010800 */
[----:B--2---:R-:W-:Y:S01]  /*57c0*/  F2FP.BF16.PACK_AB R97, R20, R21 ;  /* 0x000000151461723e */ /* 0x004fe200000010ff */
[----:B------:R-:W-:-:S02]  /*57d0*/  FFMA.FTZ R0, R234, c[0x0][0x2d0], -R0 ;  /* 0x0000b400ea007a23 */ /* 0x000fc40000010800 */
[----:B------:R1:W-:Y:S03]  /*57e0*/  MUFU.EX2 R17, R2 ;  /* 0x0000000200117308 */ /* 0x0003e60000000800 */
[C---:B------:R-:W-:Y:S01]  /*57f0*/  HMMA.16816.F32.BF16 R12, R4.reuse, R14, R64 ;  /* 0x0000000e040c723c */ /* 0x040fe20000041840 */
[----:B------:R-:W2:Y:S04]  /*5800*/  LDSM.16.MT88.4 R64, [R188+0x3800] ;  /* 0x00380000bc40783b */ /* 0x000ea80000004200 */
[----:B------:R4:W4:Y:S03]  /*5810*/  MUFU.EX2 R16, R0 ;  /* 0x0000000000107308 */ /* 0x0009260000000800 */
[----:B------:R-:W-:Y:S01]  /*5820*/  HMMA.16816.F32.BF16 R148, R4, R8, R52 ;  /* 0x000000080494723c */ /* 0x000fe20000041834 */
[----:B-1----:R-:W-:-:S07]  /*5830*/  FADD.FTZ R2, R23, R22 ;  /* 0x0000001617027221 */ /* 0x002fce0000010000 */
[----:B------:R-:W-:Y:S01]  /*5840*/  HMMA.16816.F32.BF16 R144, R4, R10, R36 ;  /* 0x0000000a0490723c */ /* 0x000fe20000041824 */
[----:B------:R-:W-:Y:S01]  /*5850*/  FADD.FTZ R2, R3, R2 ;  /* 0x0000000203027221 */ /* 0x000fe20000010000 */
[----:B------:R-:W1:Y:S01]  /*5860*/  LDSM.16.MT88.4 R8, [R188+0x5800] ;  /* 0x00580000bc08783b */ /* 0x000e620000004200 */
[----:B----4-:R-:W-:Y:S01]  /*5870*/  FADD.FTZ R0, R241, R252 ;  /* 0x000000fcf1007221 */ /* 0x010fe20000010000 */
[----:B------:R-:W-:Y:S01]  /*5880*/  F2FP.BF16.PACK_AB R99, R16, R17 ;  /* 0x000000111063723e */ /* 0x000fe200000010ff */
[----:B------:R-:W-:Y:S02]  /*5890*/  FADD.FTZ R2, R240, R2 ;  /* 0x00000002f0027221 */ /* 0x000fe40000010000 */
[----:B------:R-:W-:Y:S02]  /*58a0*/  FADD.FTZ R0, R251, R0 ;  /* 0x00000000fb007221 */ /* 0x000fe40000010000 */
[----:B------:R-:W-:Y:S02]  /*58b0*/  FADD.FTZ R2, R248, R2 ;  /* 0x00000002f8027221 */ /* 0x000fe40000010000 */
[----:B------:R-:W-:Y:S01]  /*58c0*/  FADD.FTZ R0, R228, R0 ;  /* 0x00000000e4007221 */ /* 0x000fe20000010000 */
[----:B---3--:R-:W-:Y:S01]  /*58d0*/  HMMA.16816.F32.BF16 R120, R96, R124, R120 ;  /* 0x0000007c6078723c */ /* 0x008fe20000041878 */
[----:B------:R-:W-:-:S02]  /*58e0*/  FADD.FTZ R3, R249, R2 ;  /* 0x00000002f9037221 */ /* 0x000fc40000010000 */
[----:B------:R-:W-:Y:S02]  /*58f0*/  FADD.FTZ R0, R242, R0 ;  /* 0x00000000f2007221 */ /* 0x000fe40000010000 */
[----:B------:R-:W-:Y:S02]  /*5900*/  FADD.FTZ R3, R247, R3 ;  /* 0x00000003f7037221 */ /* 0x000fe40000010000 */
[----:B------:R-:W-:Y:S01]  /*5910*/  FADD.FTZ R2, R245, R0 ;  /* 0x00000000f5027221 */ /* 0x000fe20000010000 */
[----:B------:R-:W-:Y:S01]  /*5920*/  HMMA.16816.F32.BF16 R124, R96, R126, R128 ;  /* 0x0000007e607c723c */ /* 0x000fe20000041880 */
[----:B------:R-:W-:-:S04]  /*5930*/  @P2 IMAD.HI.U32 R4, R233, c[0x0][0x2c8], RZ ;  /* 0x0000b200e9042a27 */ /* 0x000fc800078e00ff */
[----:B------:R-:W-:Y:S02]  /*5940*/  FADD.FTZ R2, R244, R2 ;  /* 0x00000002f4027221 */ /* 0x000fe40000010000 */
[----:B------:R-:W-:Y:S01]  /*5950*/  IMAD.MOV.U32 R0, RZ, RZ, R233 ;  /* 0x000000ffff007224 */ /* 0x000fe200078e00e9 */
[----:B------:R-:W-:Y:S01]  /*5960*/  @P2 SHF.R.U32.HI R0, RZ, c[0x0][0x2cc], R4 ;  /* 0x0000b300ff002a19 */ /* 0x000fe20000011604 */
[----:B------:R-:W-:Y:S01]  /*5970*/  FADD.FTZ R3, R250, R3 ;  /* 0x00000003fa037221 */ /* 0x000fe20000010000 */
[C---:B------:R-:W-:Y:S01]  /*5980*/  HMMA.16816.F32.BF16 R128, R96.reuse, R132, R208 ;  /* 0x000000846080723c */ /* 0x040fe200000418d0 */
[----:B------:R-:W-:Y:S01]  /*5990*/  FADD.FTZ R2, R246, R2 ;  /* 0x00000002f6027221 */ /* 0x000fe20000010000 */
[----:B------:R-:W-:Y:S01]  /*59a0*/  IADD3 R0, R0, R230, -R231 ;  /* 0x000000e600007210 */ /* 0x000fe20007ffe8e7 */
[----:B------:R-:W-:Y:S02]  /*59b0*/  FADD.FTZ R3, R218, R3 ;  /* 0x00000003da037221 */ /* 0x000fe40000010000 */
[----:B------:R-:W-:Y:S01]  /*59c0*/  FADD.FTZ R2, R214, R2 ;  /* 0x00000002d6027221 */ /* 0x000fe20000010000 */
[----:B------:R-:W-:Y:S01]  /*59d0*/  SHF.R.S32.HI R4, RZ, 0x1f, R0 ;  /* 0x0000001fff047819 */ /* 0x000fe20000011400 */
[----:B------:R-:W-:Y:S01]  /*59e0*/  FADD.FTZ R3, R217, R3 ;  /* 0x00000003d9037221 */ /* 0x000fe20000010000 */
[----:B------:R-:W-:Y:S01]  /*59f0*/  IADD3 R208, R27, -0x2, RZ ;  /* 0xfffffffe1bd07810 */ /* 0x000fe20007ffe0ff */
[----:B------:R-:W-:Y:S01]  /*5a00*/  FADD.FTZ R2, R213, R2 ;  /* 0x00000002d5027221 */ /* 0x000fe20000010000 */
[----:B------:R-:W-:Y:S01]  /*5a10*/  LEA.HI R4, R4, R0, RZ, 0x6 ;  /* 0x0000000004047211 */ /* 0x000fe200078f30ff */
[----:B------:R-:W-:Y:S01]  /*5a20*/  FADD.FTZ R3, R216, R3 ;  /* 0x00000003d8037221 */ /* 0x000fe20000010000 */
[----:B------:R-:W-:Y:S01]  /*5a30*/  HMMA.16816.F32.BF16 R104, R96, R108, R104 ;  /* 0x0000006c6068723c */ /* 0x000fe20000041868 */
[----:B------:R-:W-:-:S02]  /*5a40*/  FADD.FTZ R0, R212, R2 ;  /* 0x00000002d4007221 */ /* 0x000fc40000010000 */
[----:B------:R-:W-:Y:S01]  /*5a50*/  FADD.FTZ R2, R215, R3 ;  /* 0x00000003d7027221 */ /* 0x000fe20000010000 */
[----:B------:R-:W-:Y:S01]  /*5a60*/  SHF.R.S32.HI R3, RZ, 0x6, R4 ;  /* 0x00000006ff037819 */ /* 0x000fe20000011404 */
[----:B------:R-:W-:Y:S02]  /*5a70*/  FADD.FTZ R0, R103, R0 ;  /* 0x0000000067007221 */ /* 0x000fe40000010000 */
[----:B------:R-:W-:Y:S01]  /*5a80*/  FADD.FTZ R2, R102, R2 ;  /* 0x0000000266027221 */ /* 0x000fe20000010000 */
[----:B------:R-:W-:Y:S01]  /*5a90*/  IMNMX R228, R225, R3, !PT ;  /* 0x00000003e1e47217 */ /* 0x000fe20007800200 */
[----:B------:R-:W-:Y:S01]  /*5aa0*/  FADD.FTZ R0, R21, R0 ;  /* 0x0000000015007221 */ /* 0x000fe20000010000 */
[----:B------:R-:W-:Y:S01]  /*5ab0*/  HMMA.16816.F32.BF16 R108, R96, R110, R60 ;  /* 0x0000006e606c723c */ /* 0x000fe2000004183c */
[----:B------:R-:W-:Y:S01]  /*5ac0*/  FADD.FTZ R2, R26, R2 ;  /* 0x000000021a027221 */ /* 0x000fe20000010000 */
[----:B------:R-:W-:Y:S01]  /*5ad0*/  ISETP.GE.AND P0, PT, R208, R228, PT ;  /* 0x000000e4d000720c */ /* 0x000fe20003f06270 */
[----:B------:R-:W-:-:S02]  /*5ae0*/  FADD.FTZ R0, R20, R0 ;  /* 0x0000000014007221 */ /* 0x000fc40000010000 */
[----:B------:R-:W-:Y:S02]  /*5af0*/  FADD.FTZ R2, R25, R2 ;  /* 0x0000000219027221 */ /* 0x000fe40000010000 */
[----:B------:R-:W-:Y:S01]  /*5b00*/  FADD.FTZ R0, R17, R0 ;  /* 0x0000000011007221 */ /* 0x000fe20000010000 */
[----:B------:R-:W-:Y:S01]  /*5b10*/  HMMA.16816.F32.BF16 R76, R96, R80, R76 ;  /* 0x00000050604c723c */ /* 0x000fe2000004184c */
[----:B------:R-:W-:Y:S02]  /*5b20*/  FADD.FTZ R226, R24, R2 ;  /* 0x0000000218e27221 */ /* 0x000fe40000010000 */
[----:B------:R-:W-:-:S05]  /*5b30*/  FADD.FTZ R227, R16, R0 ;  /* 0x0000000010e37221 */ /* 0x000fca0000010000 */
[C---:B------:R-:W-:Y:S08]  /*5b40*/  HMMA.16816.F32.BF16 R112, R96.reuse, R116, R112 ;  /* 0x000000746070723c */ /* 0x040ff00000041870 */
[C---:B------:R-:W-:Y:S08]  /*5b50*/  HMMA.16816.F32.BF16 R36, R96.reuse, R40, R172 ;  /* 0x000000286024723c */ /* 0x040ff000000418ac */
[C---:B------:R-:W-:Y:S08]  /*5b60*/  HMMA.16816.F32.BF16 R44, R96.reuse, R48, R168 ;  /* 0x00000030602c723c */ /* 0x040ff000000418a8 */
[C---:B------:R-:W-:Y:S08]  /*5b70*/  HMMA.16816.F32.BF16 R52, R96.reuse, R56, R160 ;  /* 0x000000386034723c */ /* 0x040ff000000418a0 */
        /* <DEDUP_REMOVED lines=12> */
[C---:B-1----:R-:W-:Y:S08]  /*5c40*/  HMMA.16816.F32.BF16 R92, R96.reuse, R8, R148 ;  /* 0x00000008605c723c */ /* 0x042ff00000041894 */
[----:B------:R-:W-:Y:S01]  /*5c50*/  HMMA.16816.F32.BF16 R96, R96, R10, R144 ;  /* 0x0000000a6060723c */ /* 0x000fe20000041890 */
[----:B------:R-:W-:Y:S01]  /*5c60*/  @!UPT UIADD3 URZ, URZ, URZ, URZ ;  /* 0x0000003f3f3ff290 */ /* 0x000fe2000fffe03f */
[----:B------:R-:W-:Y:S11]  /*5c70*/  @!P0 BRA `(.L_x_896) ;  /* 0x000032d000008947 */ /* 0x000ff60003800000 */
[----:B------:R-:W-:Y:S02]  /*5c80*/  MOV R102, R100 ;  /* 0x0000006400667202 */ /* 0x000fe40000000f00 */
[----:B------:R-:W-:-:S02]  /*5c90*/  MOV R3, R101 ;  /* 0x0000006500037202 */ /* 0x000fc40000000f00 */
[----:B------:R-:W-:-:S07]  /*5ca0*/  MOV R180, R208 ;  /* 0x000000d000b47202 */ /* 0x000fce0000000f00 */
.L_x_897:
[----:B------:R-:W-:Y:S04]  /*5cb0*/  DEPBAR.LE SB0, 0x0 ;  /* 0x000080000000791a */ /* 0x000fe80000000000 */
[----:B------:R-:W-:Y:S01]  /*5cc0*/  WARPSYNC 0xffffffff ;  /* 0xffffffff00007948 */ /* 0x000fe20003800000 */
[----:B------:R-:W-:Y:S01]  /*5cd0*/  BAR.SYNC.DEFER_BLOCKING 0x0 ;  /* 0x0000000000007b1d */ /* 0x000fe20000010000 */
[----:B------:R-:W-:Y:S02]  /*5ce0*/  ISETP.GT.AND P6, PT, R225, R180, PT ;  /* 0x000000b4e100720c */ /* 0x000fe40003fc4270 */
[C---:B------:R-:W-:Y:S11]  /*5cf0*/  IADD3 R208, R180.reuse, -0x1, RZ ;  /* 0xffffffffb4d07810 */ /* 0x040ff60007ffe0ff */
[----:B------:R-:W-:Y:S01]  /*5d00*/  @!P6 SHF.R.S32.HI R0, RZ, 0x1f, R180 ;  /* 0x0000001fff00e819 */ /* 0x000fe200000114b4 */
[----:B------:R-:W-:Y:S01]  /*5d10*/  @!P6 IMAD.WIDE.U32 R4, R180, c[0x0][0x208], RZ ;  /* 0x00008200b404ea25 */ /* 0x000fe200078e00ff */
[----:B------:R-:W-:Y:S03]  /*5d20*/  @!P6 MOV R6, c[0x0][0x208] ;  /* 0x000082000006ea02 */ /* 0x000fe60000000f00 */
[----:B------:R-:W-:Y:S04]  /*5d30*/  @!P6 IMAD R0, R0, c[0x0][0x208], RZ ;  /* 0x000082000000ea24 */ /* 0x000fe800078e02ff */
[----:B------:R-:W-:Y:S01]  /*5d40*/  @!P6 IMAD R0, R180, c[0x0][0x20c], R0 ;  /* 0x00008300b400ea24 */ /* 0x000fe200078e0200 */
[----:B------:R-:W-:Y:S04]  /*5d50*/  LDSM.16.M88.4 R32, [R191] ;  /* 0x00000000bf20783b */ /* 0x000fe80000000200 */
[----:B------:R-:W-:Y:S02]  /*5d60*/  @!P6 IADD3 R2, R5, R0, RZ ;  /* 0x000000000502e210 */ /* 0x000fe40007ffe0ff */
[C---:B------:R-:W-:Y:S02]  /*5d70*/  @!P6 SHF.L.U32 R0, R4.reuse, 0x6, RZ ;  /* 0x000000060400e819 */ /* 0x040fe400000006ff */
[----:B------:R-:W1:Y:S01]  /*5d80*/  LDSM.16.M88.4 R8, [R184] ;  /* 0x00000000b808783b */ /* 0x000e620000000200 */
[----:B------:R-:W-:Y:S02]  /*5d90*/  @!P6 SHF.L.U64.HI R2, R4, 0x6, R2 ;  /* 0x000000060402e819 */ /* 0x000fe40000010202 */
[----:B------:R-:W-:Y:S02]  /*5da0*/  @!P6 IADD3 R4, P0, R0, R222, RZ ;  /* 0x000000de0004e210 */ /* 0x000fe40007f1e0ff */
[----:B------:R-:W-:Y:S02]  /*5db0*/  @!P6 MOV R5, c[0x0][0x20c] ;  /* 0x000083000005ea02 */ /* 0x000fe40000000f00 */
[C---:B------:R-:W-:Y:S01]  /*5dc0*/  @!P6 LEA R12, P1, R6.reuse, R0, 0x5 ;  /* 0x00000000060ce211 */ /* 0x040fe200078228ff */
[----:B------:R-:W2:Y:S03]  /*5dd0*/  LDSM.16.M88.4 R16, [R184+0x800] ;  /* 0x00080000b810783b */ /* 0x000ea60000000200 */
[----:B------:R-:W-:Y:S02]  /*5de0*/  @!P6 LEA.HI.X R13, R6, R2, R5, 0x5, P1 ;  /* 0x00000002060de211 */ /* 0x000fe400008f2c05 */
[-C--:B------:R-:W-:Y:S02]  /*5df0*/  @!P6 IADD3.X R5, R2, R224.reuse, RZ, P0, !PT ;  /* 0x000000e00205e210 */ /* 0x080fe400007fe4ff */
[----:B------:R-:W-:Y:S01]  /*5e00*/  @!P6 LEA R162, P0, R4, c[0x0][0x1f8], 0x1 ;  /* 0x00007e0004a2ea11 */ /* 0x000fe200078008ff */
[----:B------:R-:W3:Y:S01]  /*5e10*/  LDSM.16.M88.4 R24, [R184+0x1000] ;  /* 0x00100000b818783b */ /* 0x000ee20000000200 */
[----:B------:R-:W-:Y:S02]  /*5e20*/  @!P6 IADD3 R14, P1, R222, 0x40, RZ ;  /* 0x00000040de0ee810 */ /* 0x000fe40007f3e0ff */
[----:B------:R-:W-:Y:S02]  /*5e30*/  @!P6 LEA.HI.X R163, R4, c[0x0][0x1fc], R5, 0x1, P0 ;  /* 0x00007f0004a3ea11 */ /* 0x000fe400000f0c05 */
[----:B------:R-:W-:Y:S02]  /*5e40*/  @!P6 IADD3.X R21, RZ, R224, RZ, P1, !PT ;  /* 0x000000e0ff15e210 */ /* 0x000fe40000ffe4ff */
[----:B------:R-:W-:Y:S01]  /*5e50*/  @!P6 IADD3 R15, P1, R0, R14, RZ ;  /* 0x0000000e000fe210 */ /* 0x000fe20007f3e0ff */
[----:B------:R-:W4:Y:S01]  /*5e60*/  LDSM.16.M88.4 R136, [R184+0x1800] ;  /* 0x00180000b888783b */ /* 0x000f220000000200 */
[----:B------:R-:W-:Y:S02]  /*5e70*/  @!P6 IADD3 R20, P0, R222, 0x80, RZ ;  /* 0x00000080de14e810 */ /* 0x000fe40007f1e0ff */
[----:B------:R-:W-:Y:S02]  /*5e80*/  @!P6 IADD3.X R28, R2, R21, RZ, P1, !PT ;  /* 0x00000015021ce210 */ /* 0x000fe40000ffe4ff */
[C---:B------:R-:W-:Y:S02]  /*5e90*/  @!P6 LEA R164, P1, R15.reuse, c[0x0][0x1f8], 0x1 ;  /* 0x00007e000fa4ea11 */ /* 0x040fe400078208ff */
[----:B------:R-:W-:Y:S01]  /*5ea0*/  @!P6 IADD3.X R23, RZ, R224, RZ, P0, !PT ;  /* 0x000000e0ff17e210 */ /* 0x000fe200007fe4ff */
[----:B------:R-:W-:Y:S01]  /*5eb0*/  LDSM.16.M88.4 R140, [R192] ;  /* 0x00000000c08c783b */ /* 0x000fe20000000200 */
[----:B------:R-:W-:Y:S02]  /*5ec0*/  @!P6 IADD3 R22, P0, R0, R20, RZ ;  /* 0x000000140016e210 */ /* 0x000fe40007f1e0ff */
[----:B------:R-:W-:Y:S02]  /*5ed0*/  @!P6 LEA.HI.X R165, R15, c[0x0][0x1fc], R28, 0x1, P1 ;  /* 0x00007f000fa5ea11 */ /* 0x000fe400008f0c1c */
[----:B------:R-:W-:Y:S02]  /*5ee0*/  @!P6 IADD3 R29, P1, R12, R14, RZ ;  /* 0x0000000e0c1de210 */ /* 0x000fe40007f3e0ff */
[----:B------:R-:W-:Y:S01]  /*5ef0*/  @!P6 IADD3.X R14, R2, R23, RZ, P0, !PT ;  /* 0x00000017020ee210 */ /* 0x000fe200007fe4ff */
[C---:B-1----:R-:W-:Y:S01]  /*5f00*/  HMMA.16816.F32.BF16 R4, R32.reuse, R8, RZ ;  /* 0x000000082004723c */ /* 0x042fe200000418ff */
[----:B------:R-:W1:Y:S02]  /*5f10*/  LDSM.16.M88.4 R144, [R195] ;  /* 0x00000000c390783b */ /* 0x000e640000000200 */
[----:B------:R-:W-:Y:S02]  /*5f20*/  @!P6 IADD3 R2, P0, R12, R20, RZ ;  /* 0x000000140c02e210 */ /* 0x000fe40007f1e0ff */
[C---:B------:R-:W-:Y:S02]  /*5f30*/  @!P6 IADD3.X R21, R13.reuse, R21, RZ, P1, !PT ;  /* 0x000000150d15e210 */ /* 0x040fe40000ffe4ff */
[C---:B------:R-:W-:Y:S01]  /*5f40*/  @!P6 IADD3.X R23, R13.reuse, R23, RZ, P0, !PT ;  /* 0x000000170d17e210 */ /* 0x040fe200007fe4ff */
[C---:B------:R-:W-:Y:S01]  /*5f50*/  HMMA.16816.F32.BF16 R8, R32.reuse, R10, RZ ;  /* 0x0000000a2008723c */ /* 0x040fe200000418ff */
[----:B------:R-:W5:Y:S03]  /*5f60*/  LDSM.16.M88.4 R148, [R206] ;  /* 0x00000000ce94783b */ /* 0x000f660000000200 */
[----:B------:R-:W-:Y:S02]  /*5f70*/  @!P6 LEA R160, P0, R22, c[0x0][0x1f8], 0x1 ;  /* 0x00007e0016a0ea11 */ /* 0x000fe400078008ff */
[----:B------:R-:W-:Y:S02]  /*5f80*/  @!P6 IADD3 R0, P1, R12, R222, RZ ;  /* 0x000000de0c00e210 */ /* 0x000fe40007f3e0ff */
[----:B------:R-:W-:Y:S01]  /*5f90*/  @!P6 LEA.HI.X R161, R22, c[0x0][0x1fc], R14, 0x1, P0 ;  /* 0x00007f0016a1ea11 */ /* 0x000fe200000f0c0e */
[----:B------:R-:W1:Y:S03]  /*5fa0*/  LDSM.16.M88.4 R152, [R205] ;  /* 0x00000000cd98783b */ /* 0x000e660000000200 */
[----:B------:R-:W-:Y:S02]  /*5fb0*/  @!P6 IADD3.X R13, R13, R224, RZ, P1, !PT ;  /* 0x000000e00d0de210 */ /* 0x000fe40000ffe4ff */
[----:B------:R-:W-:Y:S02]  /*5fc0*/  @!P6 LEA R100, P1, R0, c[0x0][0x1f8], 0x1 ;  /* 0x00007e000064ea11 */ /* 0x000fe400078208ff */
[----:B------:R-:W-:Y:S01]  /*5fd0*/  @!P6 LEA R28, P0, R2, c[0x0][0x1f8], 0x1 ;  /* 0x00007e00021cea11 */ /* 0x000fe200078008ff */
[----:B------:R-:W1:Y:S01]  /*5fe0*/  LDSM.16.M88.4 R156, [R204] ;  /* 0x00000000cc9c783b */ /* 0x000e620000000200 */
[----:B------:R-:W-:Y:S02]  /*5ff0*/  @!P6 LEA.HI.X R101, R0, c[0x0][0x1fc], R13, 0x1, P1 ;  /* 0x00007f000065ea11 */ /* 0x000fe400008f0c0d */
[C---:B--2---:R-:W-:Y:S01]  /*6000*/  HMMA.16816.F32.BF16 R12, R32.reuse, R16, RZ ;  /* 0x00000010200c723c */ /* 0x044fe200000418ff */
[C---:B------:R-:W-:Y:S04]  /*6010*/  @!P6 LEA R30, P1, R29.reuse, c[0x0][0x1f8], 0x1 ;  /* 0x00007e001d1eea11 */ /* 0x040fe800078208ff */
[----:B------:R-:W-:Y:S01]  /*6020*/  @!PT LDS RZ, [RZ] ;  /* 0x00000000fffff984 */ /* 0x000fe20000000800 */
[----:B------:R-:W-:Y:S01]  /*6030*/  @!PT LDS RZ, [RZ] ;  /* 0x00000000fffff984 */ /* 0x000fe20000000800 */
[----:B------:R-:W-:Y:S01]  /*6040*/  @!PT LDS RZ, [RZ] ;  /* 0x00000000fffff984 */ /* 0x000fe20000000800 */
[----:B------:R2:W-:Y:S01]  /*6050*/  @!P6 LDGSTS.E.BYPASS.LTC128B.128 [R207+0x100], [R162.64], !P5 ;  /* 0x00100000a2cfefae */ /* 0x0005e2000e901d46 */
[----:B------:R-:W-:Y:S02]  /*6060*/  @!P6 LEA.HI.X R31, R29, c[0x0][0x1fc], R21, 0x1, P1 ;  /* 0x00007f001d1fea11 */ /* 0x000fe400008f0c15 */
[C---:B------:R-:W-:Y:S01]  /*6070*/  HMMA.16816.F32.BF16 R16, R32.reuse, R18, RZ ;  /* 0x000000122010723c */ /* 0x040fe200000418ff */
[----:B------:R-:W-:Y:S04]  /*6080*/  @!P6 LEA.HI.X R29, R2, c[0x0][0x1fc], R23, 0x1, P0 ;  /* 0x00007f00021dea11 */ /* 0x000fe800000f0c17 */
[----:B------:R1:W-:Y:S03]  /*6090*/  @!P6 LDGSTS.E.BYPASS.LTC128B.128 [R207+0x2100], [R164.64], !P4 ;  /* 0x02100000a4cfefae */ /* 0x0003e6000e101d46 */
[C---:B---3--:R-:W-:Y:S05]  /*60a0*/  HMMA.16816.F32.BF16 R20, R32.reuse, R24, RZ ;  /* 0x000000182014723c */ /* 0x048fea00000418ff */
[----:B------:R2:W-:Y:S03]  /*60b0*/  @!P6 LDGSTS.E.BYPASS.LTC128B.128 [R207+0x4100], [R160.64], !P3 ;  /* 0x04100000a0cfefae */ /* 0x0005e6000d901d46 */
[C---:B------:R-:W-:Y:S05]  /*60c0*/  HMMA.16816.F32.BF16 R24, R32.reuse, R26, RZ ;  /* 0x0000001a2018723c */ /* 0x040fea00000418ff */
[----:B------:R3:W-:Y:S08]  /*60d0*/  @!P6 LDGSTS.E.BYPASS.LTC128B.128 [R207+0x1100], [R100.64], !P5 ;  /* 0x0110000064cfefae */ /* 0x0007f0000e901d46 */
[----:B------:R4:W-:Y:S08]  /*60e0*/  @!P6 LDGSTS.E.BYPASS.LTC128B.128 [R207+0x3100], [R30.64], !P4 ;  /* 0x031000001ecfefae */ /* 0x0009f0000e101d46 */
[----:B------:R4:W-:Y:S08]  /*60f0*/  @!P6 LDGSTS.E.BYPASS.LTC128B.128 [R207+0x5100], [R28.64], !P3 ;  /* 0x051000001ccfefae */ /* 0x0009f0000d901d46 */
[----:B--2---:R-:W-:Y:S08]  /*6100*/  LDSM.16.M88.4 R160, [R194] ;  /* 0x00000000c2a0783b */ /* 0x004ff00000000200 */
[----:B------:R-:W0:Y:S08]  /*6110*/  LDGDEPBAR ;  /* 0x00000000000079af */ /* 0x000e300000000000 */
[----:B-1----:R-:W1:Y:S01]  /*6120*/  LDSM.16.M88.4 R164, [R190] ;  /* 0x00000000bea4783b */ /* 0x002e620000000200 */
[C---:B----4-:R-:W-:Y:S07]  /*6130*/  HMMA.16816.F32.BF16 R28, R32.reuse, R136, RZ ;  /* 0x00000088201c723c */ /* 0x050fee00000418ff */
[----:B------:R-:W2:Y:S01]  /*6140*/  LDSM.16.M88.4 R168, [R190+0x800] ;  /* 0x00080000bea8783b */ /* 0x000ea20000000200 */
[----:B------:R-:W-:Y:S07]  /*6150*/  HMMA.16816.F32.BF16 R32, R32, R138, RZ ;  /* 0x0000008a2020723c */ /* 0x000fee00000418ff */
[----:B------:R-:W4:Y:S01]  /*6160*/  LDSM.16.M88.4 R136, [R190+0x1000] ;  /* 0x00100000be88783b */ /* 0x000f220000000200 */
[C---:B------:R-:W-:Y:S07]  /*6170*/  HMMA.16816.F32.BF16 R4, R140.reuse, R144, R4 ;  /* 0x000000908c04723c */ /* 0x040fee0000041804 */
[----:B------:R-:W-:Y:S01]  /*6180*/  LDSM.16.M88.4 R172, [R191+0x4000] ;  /* 0x00400000bfac783b */ /* 0x000fe20000000200 */
[C---:B------:R-:W-:Y:S07]  /*6190*/  HMMA.16816.F32.BF16 R8, R140.reuse, R146, R8 ;  /* 0x000000928c08723c */ /* 0x040fee0000041808 */
[----:B------:R-:W1:Y:S01]  /*61a0*/  LDSM.16.M88.4 R144, [R190+0x1800] ;  /* 0x00180000be90783b */ /* 0x000e620000000200 */
[C---:B-----5:R-:W-:Y:S07]  /*61b0*/  HMMA.16816.F32.BF16 R12, R140.reuse, R148, R12 ;  /* 0x000000948c0c723c */ /* 0x060fee000004180c */
[----:B------:R-:W-:Y:S01]  /*61c0*/  LDSM.16.M88.4 R176, [R184+0x2000] ;  /* 0x00200000b8b0783b */ /* 0x000fe20000000200 */
[C---:B------:R-:W-:Y:S07]  /*61d0*/  HMMA.16816.F32.BF16 R16, R140.reuse, R150, R16 ;  /* 0x000000968c10723c */ /* 0x040fee0000041810 */
[----:B------:R-:W-:Y:S01]  /*61e0*/  LDSM.16.M88.4 R148, [R193] ;  /* 0x00000000c194783b */ /* 0x000fe20000000200 */
[C---:B------:R-:W-:Y:S07]  /*61f0*/  HMMA.16816.F32.BF16 R20, R140.reuse, R152, R20 ;  /* 0x000000988c14723c */ /* 0x040fee0000041814 */
[----:B------:R-:W5:Y:S01]  /*6200*/  LDL R181, [R1+0x4] ;  /* 0x0000040001b57983 */ /* 0x000f620000100800 */
[C---:B------:R-:W-:Y:S03]  /*6210*/  HMMA.16816.F32.BF16 R24, R140.reuse, R154, R24 ;  /* 0x0000009a8c18723c */ /* 0x040fe60000041818 */
[----:B------:R-:W3:Y:S05]  /*6220*/  LDSM.16.M88.4 R152, [R187] ;  /* 0x00000000bb98783b */ /* 0x000eea0000000200 */
[C---:B------:R-:W-:Y:S08]  /*6230*/  HMMA.16816.F32.BF16 R28, R140.reuse, R156, R28 ;  /* 0x0000009c8c1c723c */ /* 0x040ff0000004181c */
[----:B------:R-:W-:Y:S01]  /*6240*/  HMMA.16816.F32.BF16 R32, R140, R158, R32 ;  /* 0x0000009e8c20723c */ /* 0x000fe20000041820 */
[----:B------:R-:W3:Y:S07]  /*6250*/  LDSM.16.M88.4 R140, [R187+0x800] ;  /* 0x00080000bb8c783b */ /* 0x000eee0000000200 */
[C---:B-1----:R-:W-:Y:S01]  /*6260*/  HMMA.16816.F32.BF16 R4, R160.reuse, R164, R4 ;  /* 0x000000a4a004723c */ /* 0x042fe20000041804 */
[----:B------:R-:W1:Y:S07]  /*6270*/  LDSM.16.M88.4 R156, [R187+0x1000] ;  /* 0x00100000bb9c783b */ /* 0x000e6e0000000200 */
[C---:B------:R-:W-:Y:S01]  /*6280*/  HMMA.16816.F32.BF16 R8, R160.reuse, R166, R8 ;  /* 0x000000a6a008723c */ /* 0x040fe20000041808 */
[----:B------:R-:W1:Y:S07]  /*6290*/  LDSM.16.M88.4 R164, [R187+0x1800] ;  /* 0x00180000bba4783b */ /* 0x000e6e0000000200 */
[C---:B--2---:R-:W-:Y:S08]  /*62a0*/  HMMA.16816.F32.BF16 R12, R160.reuse, R168, R12 ;  /* 0x000000a8a00c723c */ /* 0x044ff0000004180c */
[C---:B------:R-:W-:Y:S01]  /*62b0*/  HMMA.16816.F32.BF16 R16, R160.reuse, R170, R16 ;  /* 0x000000aaa010723c */ /* 0x040fe20000041810 */
[----:B------:R-:W-:Y:S07]  /*62c0*/  LDSM.16.M88.4 R168, [R191+0x8000] ;  /* 0x00800000bfa8783b */ /* 0x000fee0000000200 */
[C---:B----4-:R-:W-:Y:S08]  /*62d0*/  HMMA.16816.F32.BF16 R20, R160.reuse, R136, R20 ;  /* 0x00000088a014723c */ /* 0x050ff00000041814 */
[C---:B------:R-:W-:Y:S01]  /*62e0*/  HMMA.16816.F32.BF16 R24, R160.reuse, R138, R24 ;  /* 0x0000008aa018723c */ /* 0x040fe20000041818 */
[----:B------:R-:W2:Y:S07]  /*62f0*/  LDSM.16.M88.4 R136, [R184+0x2800] ;  /* 0x00280000b888783b */ /* 0x000eae0000000200 */
[C---:B------:R-:W-:Y:S08]  /*6300*/  HMMA.16816.F32.BF16 R28, R160.reuse, R144, R28 ;  /* 0x00000090a01c723c */ /* 0x040ff0000004181c */
[----:B------:R-:W-:Y:S01]  /*6310*/  HMMA.16816.F32.BF16 R32, R160, R146, R32 ;  /* 0x00000092a020723c */ /* 0x000fe20000041820 */
[----:B------:R-:W4:Y:S07]  /*6320*/  LDSM.16.M88.4 R144, [R184+0x3000] ;  /* 0x00300000b890783b */ /* 0x000f2e0000000200 */
[C---:B---3--:R-:W-:Y:S01]  /*6330*/  HMMA.16816.F32.BF16 R4, R148.reuse, R152, R4 ;  /* 0x000000989404723c */ /* 0x048fe20000041804 */
[----:B------:R-:W-:Y:S07]  /*6340*/  LDSM.16.M88.4 R160, [R201] ;  /* 0x00000000c9a0783b */ /* 0x000fee0000000200 */
[C---:B------:R-:W-:Y:S01]  /*6350*/  HMMA.16816.F32.BF16 R8, R148.reuse, R154, R8 ;  /* 0x0000009a9408723c */ /* 0x040fe20000041808 */
[----:B------:R-:W-:Y:S07]  /*6360*/  LDSM.16.M88.4 R152, [R203] ;  /* 0x00000000cb98783b */ /* 0x000fee0000000200 */
[C---:B------:R-:W-:Y:S08]  /*6370*/  HMMA.16816.F32.BF16 R12, R148.reuse, R140, R12 ;  /* 0x0000008c940c723c */ /* 0x040ff0000004180c */
[C---:B------:R-:W-:Y:S01]  /*6380*/  HMMA.16816.F32.BF16 R16, R148.reuse, R142, R16 ;  /* 0x0000008e9410723c */ /* 0x040fe20000041810 */
[----:B------:R-:W3:Y:S07]  /*6390*/  LDSM.16.M88.4 R140, [R184+0x3800] ;  /* 0x00380000b88c783b */ /* 0x000eee0000000200 */
[C---:B-1----:R-:W-:Y:S08]  /*63a0*/  HMMA.16816.F32.BF16 R20, R148.reuse, R156, R20 ;  /* 0x0000009c9414723c */ /* 0x042ff00000041814 */
[C---:B------:R-:W-:Y:S01]  /*63b0*/  HMMA.16816.F32.BF16 R24, R148.reuse, R158, R24 ;  /* 0x0000009e9418723c */ /* 0x040fe20000041818 */
[----:B------:R-:W-:Y:S07]  /*63c0*/  LDSM.16.M88.4 R156, [R202] ;  /* 0x00000000ca9c783b */ /* 0x000fee0000000200 */
[C---:B------:R-:W-:Y:S08]  /*63d0*/  HMMA.16816.F32.BF16 R28, R148.reuse, R164, R28 ;  /* 0x000000a4941c723c */ /* 0x040ff0000004181c */
[----:B------:R-:W-:Y:S01]  /*63e0*/  HMMA.16816.F32.BF16 R32, R148, R166, R32 ;  /* 0x000000a69420723c */ /* 0x000fe20000041820 */
[----:B------:R-:W1:Y:S07]  /*63f0*/  LDSM.16.M88.4 R148, [R192+0x4000] ;  /* 0x00400000c094783b */ /* 0x000e6e0000000200 */
[C---:B------:R-:W-:Y:S01]  /*6400*/  HMMA.16816.F32.BF16 R4, R172.reuse, R176, R4 ;  /* 0x000000b0ac04723c */ /* 0x040fe20000041804 */
[----:B------:R-:W-:Y:S07]  /*6410*/  LDSM.16.M88.4 R164, [R190+0x2000] ;  /* 0x00200000bea4783b */ /* 0x000fee0000000200 */
[C---:B------:R-:W-:Y:S01]  /*6420*/  HMMA.16816.F32.BF16 R8, R172.reuse, R178, R8 ;  /* 0x000000b2ac08723c */ /* 0x040fe20000041808 */
[----:B------:R-:W-:Y:S07]  /*6430*/  LDSM.16.M88.4 R176, [R184+0x4800] ;  /* 0x00480000b8b0783b */ /* 0x000fee0000000200 */
[C---:B--2---:R-:W-:Y:S08]  /*6440*/  HMMA.16816.F32.BF16 R12, R172.reuse, R136, R12 ;  /* 0x00000088ac0c723c */ /* 0x044ff0000004180c */
[C---:B------:R-:W-:Y:S01]  /*6450*/  HMMA.16816.F32.BF16 R16, R172.reuse, R138, R16 ;  /* 0x0000008aac10723c */ /* 0x040fe20000041810 */
[----:B------:R-:W2:Y:S07]  /*6460*/  LDSM.16.M88.4 R136, [R200] ;  /* 0x00000000c888783b */ /* 0x000eae0000000200 */
[C---:B----4-:R-:W-:Y:S08]  /*6470*/  HMMA.16816.F32.BF16 R20, R172.reuse, R144, R20 ;  /* 0x00000090ac14723c */ /* 0x050ff00000041814 */
[C---:B------:R-:W-:Y:S01]  /*6480*/  HMMA.16816.F32.BF16 R24, R172.reuse, R146, R24 ;  /* 0x00000092ac18723c */ /* 0x040fe20000041818 */
[----:B------:R-:W4:Y:S07]  /*6490*/  LDSM.16.M88.4 R144, [R194+0x4000] ;  /* 0x00400000c290783b */ /* 0x000f2e0000000200 */
[C---:B---3--:R-:W-:Y:S08]  /*64a0*/  HMMA.16816.F32.BF16 R28, R172.reuse, R140, R28 ;  /* 0x0000008cac1c723c */ /* 0x048ff0000004181c */
[----:B------:R-:W-:Y:S01]  /*64b0*/  HMMA.16816.F32.BF16 R32, R172, R142, R32 ;  /* 0x0000008eac20723c */ /* 0x000fe20000041820 */
[----:B------:R-:W3:Y:S07]  /*64c0*/  LDSM.16.M88.4 R140, [R190+0x2800] ;  /* 0x00280000be8c783b */ /* 0x000eee0000000200 */
[C---:B-1----:R-:W-:Y:S01]  /*64d0*/  HMMA.16816.F32.BF16 R4, R148.reuse, R152, R4 ;  /* 0x000000989404723c */ /* 0x042fe20000041804 */
[----:B------:R-:W-:Y:S07]  /*64e0*/  LDSM.16.M88.4 R172, [R184+0x4000] ;  /* 0x00400000b8ac783b */ /* 0x000fee0000000200 */
[C---:B------:R-:W-:Y:S01]  /*64f0*/  HMMA.16816.F32.BF16 R8, R148.reuse, R154, R8 ;  /* 0x0000009a9408723c */ /* 0x040fe20000041808 */
[----:B------:R-:W1:Y:S07]  /*6500*/  LDSM.16.M88.4 R152, [R190+0x3000] ;  /* 0x00300000be98783b */ /* 0x000e6e0000000200 */
[C---:B------:R-:W-:Y:S08]  /*6510*/  HMMA.16816.F32.BF16 R12, R148.reuse, R156, R12 ;  /* 0x0000009c940c723c */ /* 0x040ff0000004180c */
[C---:B------:R-:W-:Y:S01]  /*6520*/  HMMA.16816.F32.BF16 R16, R148.reuse, R158, R16 ;  /* 0x0000009e9410723c */ /* 0x040fe20000041810 */
[----:B------:R-:W-:Y:S07]  /*6530*/  LDSM.16.M88.4 R156, [R187+0x2000] ;  /* 0x00200000bb9c783b */ /* 0x000fee0000000200 */
[C---:B------:R-:W-:Y:S08]  /*6540*/  HMMA.16816.F32.BF16 R20, R148.reuse, R160, R20 ;  /* 0x000000a09414723c */ /* 0x040ff00000041814 */
[C---:B------:R-:W-:Y:S01]  /*6550*/  HMMA.16816.F32.BF16 R24, R148.reuse, R162, R24 ;  /* 0x000000a29418723c */ /* 0x040fe20000041818 */
[----:B------:R-:W-:Y:S07]  /*6560*/  LDSM.16.M88.4 R160, [R187+0x2800] ;  /* 0x00280000bba0783b */ /* 0x000fee0000000200 */
[C---:B--2---:R-:W-:Y:S08]  /*6570*/  HMMA.16816.F32.BF16 R28, R148.reuse, R136, R28 ;  /* 0x00000088941c723c */ /* 0x044ff0000004181c */
[----:B------:R-:W-:Y:S01]  /*6580*/  HMMA.16816.F32.BF16 R32, R148, R138, R32 ;  /* 0x0000008a9420723c */ /* 0x000fe20000041820 */
[----:B------:R-:W2:Y:S07]  /*6590*/  LDSM.16.M88.4 R136, [R190+0x3800] ;  /* 0x00380000be88783b */ /* 0x000eae0000000200 */
[C---:B----4-:R-:W-:Y:S01]  /*65a0*/  HMMA.16816.F32.BF16 R4, R144.reuse, R164, R4 ;  /* 0x000000a49004723c */ /* 0x050fe20000041804 */
[----:B------:R-:W4:Y:S07]  /*65b0*/  LDSM.16.M88.4 R148, [R193+0x4000] ;  /* 0x00400000c194783b */ /* 0x000f2e0000000200 */
[C---:B------:R-:W-:Y:S01]  /*65c0*/  HMMA.16816.F32.BF16 R8, R144.reuse, R166, R8 ;  /* 0x000000a69008723c */ /* 0x040fe20000041808 */
[----:B------:R-:W4:Y:S07]  /*65d0*/  LDSM.16.M88.4 R164, [R187+0x3000] ;  /* 0x00300000bba4783b */ /* 0x000f2e0000000200 */
[C---:B---3--:R-:W-:Y:S08]  /*65e0*/  HMMA.16816.F32.BF16 R12, R144.reuse, R140, R12 ;  /* 0x0000008c900c723c */ /* 0x048ff0000004180c */
[C---:B------:R-:W-:Y:S01]  /*65f0*/  HMMA.16816.F32.BF16 R16, R144.reuse, R142, R16 ;  /* 0x0000008e9010723c */ /* 0x040fe20000041810 */
[----:B------:R-:W3:Y:S07]  /*6600*/  LDSM.16.M88.4 R140, [R187+0x3800] ;  /* 0x00380000bb8c783b */ /* 0x000eee0000000200 */
[C---:B-1----:R-:W-:Y:S08]  /*6610*/  HMMA.16816.F32.BF16 R20, R144.reuse, R152, R20 ;  /* 0x000000989014723c */ /* 0x042ff00000041814 */
[C---:B------:R-:W-:Y:S01]  /*6620*/  HMMA.16816.F32.BF16 R24, R144.reuse, R154, R24 ;  /* 0x0000009a9018723c */ /* 0x040fe20000041818 */
[----:B------:R-:W-:Y:S07]  /*6630*/  LDSM.16.M88.4 R152, [R192+0x8000] ;  /* 0x00800000c098783b */ /* 0x000fee0000000200 */
[C---:B--2---:R-:W-:Y:S08]  /*6640*/  HMMA.16816.F32.BF16 R28, R144.reuse, R136, R28 ;  /* 0x00000088901c723c */ /* 0x044ff0000004181c */
[----:B------:R-:W-:Y:S01]  /*6650*/  HMMA.16816.F32.BF16 R32, R144, R138, R32 ;  /* 0x0000008a9020723c */ /* 0x000fe20000041820 */
[----:B------:R-:W1:Y:S07]  /*6660*/  LDSM.16.M88.4 R136, [R184+0x5000] ;  /* 0x00500000b888783b */ /* 0x000e6e0000000200 */
[C---:B----4-:R-:W-:Y:S01]  /*6670*/  HMMA.16816.F32.BF16 R4, R148.reuse, R156, R4 ;  /* 0x0000009c9404723c */ /* 0x050fe20000041804 */
[----:B------:R-:W2:Y:S07]  /*6680*/  LDSM.16.M88.4 R144, [R184+0x5800] ;  /* 0x00580000b890783b */ /* 0x000eae0000000200 */
[C---:B------:R-:W-:Y:S01]  /*6690*/  HMMA.16816.F32.BF16 R8, R148.reuse, R158, R8 ;  /* 0x0000009e9408723c */ /* 0x040fe20000041808 */
[----:B------:R-:W4:Y:S07]  /*66a0*/  LDSM.16.M88.4 R156, [R199] ;  /* 0x00000000c79c783b */ /* 0x000f2e0000000200 */
[C---:B------:R-:W-:Y:S08]  /*66b0*/  HMMA.16816.F32.BF16 R12, R148.reuse, R160, R12 ;  /* 0x000000a0940c723c */ /* 0x040ff0000004180c */
[C---:B------:R-:W-:Y:S01]  /*66c0*/  HMMA.16816.F32.BF16 R16, R148.reuse, R162, R16 ;  /* 0x000000a29410723c */ /* 0x040fe20000041810 */
[----:B------:R-:W1:Y:S07]  /*66d0*/  LDSM.16.M88.4 R160, [R198] ;  /* 0x00000000c6a0783b */ /* 0x000e6e0000000200 */
[C---:B------:R-:W-:Y:S08]  /*66e0*/  HMMA.16816.F32.BF16 R20, R148.reuse, R164, R20 ;  /* 0x000000a49414723c */ /* 0x040ff00000041814 */
[C---:B------:R-:W-:Y:S01]  /*66f0*/  HMMA.16816.F32.BF16 R24, R148.reuse, R166, R24 ;  /* 0x000000a69418723c */ /* 0x040fe20000041818 */
[----:B------:R-:W-:Y:S07]  /*6700*/  LDSM.16.M88.4 R164, [R194+0x8000] ;  /* 0x00800000c2a4783b */ /* 0x000fee0000000200 */
[C---:B---3--:R-:W-:Y:S08]  /*6710*/  HMMA.16816.F32.BF16 R28, R148.reuse, R140, R28 ;  /* 0x0000008c941c723c */ /* 0x048ff0000004181c */
[----:B------:R-:W-:Y:S01]  /*6720*/  HMMA.16816.F32.BF16 R32, R148, R142, R32 ;  /* 0x0000008e9420723c */ /* 0x000fe20000041820 */
[----:B------:R-:W3:Y:S07]  /*6730*/  LDSM.16.M88.4 R140, [R197] ;  /* 0x00000000c58c783b */ /* 0x000eee0000000200 */
[C---:B------:R-:W-:Y:S01]  /*6740*/  HMMA.16816.F32.BF16 R4, R168.reuse, R172, R4 ;  /* 0x000000aca804723c */ /* 0x040fe20000041804 */
[----:B------:R-:W2:Y:S07]  /*6750*/  LDSM.16.M88.4 R148, [R196] ;  /* 0x00000000c494783b */ /* 0x000eae0000000200 */
[C---:B------:R-:W-:Y:S01]  /*6760*/  HMMA.16816.F32.BF16 R8, R168.reuse, R174, R8 ;  /* 0x000000aea808723c */ /* 0x040fe20000041808 */
[----:B------:R-:W3:Y:S07]  /*6770*/  LDSM.16.M88.4 R172, [R190+0x4000] ;  /* 0x00400000beac783b */ /* 0x000eee0000000200 */
[C---:B------:R-:W-:Y:S08]  /*6780*/  HMMA.16816.F32.BF16 R12, R168.reuse, R176, R12 ;  /* 0x000000b0a80c723c */ /* 0x040ff0000004180c */
[C---:B------:R-:W-:Y:S01]  /*6790*/  HMMA.16816.F32.BF16 R16, R168.reuse, R178, R16 ;  /* 0x000000b2a810723c */ /* 0x040fe20000041810 */
[----:B------:R-:W-:Y:S07]  /*67a0*/  LDSM.16.M88.4 R176, [R187+0x4000] ;  /* 0x00400000bbb0783b */ /* 0x000fee0000000200 */
[C---:B-1----:R-:W-:Y:S08]  /*67b0*/  HMMA.16816.F32.BF16 R20, R168.reuse, R136, R20 ;  /* 0x00000088a814723c */ /* 0x042ff00000041814 */
[C---:B------:R-:W-:Y:S01]  /*67c0*/  HMMA.16816.F32.BF16 R24, R168.reuse, R138, R24 ;  /* 0x0000008aa818723c */ /* 0x040fe20000041818 */
[----:B------:R-:W1:Y:S07]  /*67d0*/  LDSM.16.M88.4 R136, [R190+0x4800] ;  /* 0x00480000be88783b */ /* 0x000e6e0000000200 */
[C---:B--2---:R-:W-:Y:S08]  /*67e0*/  HMMA.16816.F32.BF16 R28, R168.reuse, R144, R28 ;  /* 0x00000090a81c723c */ /* 0x044ff0000004181c */
[----:B------:R-:W-:Y:S01]  /*67f0*/  HMMA.16816.F32.BF16 R32, R168, R146, R32 ;  /* 0x00000092a820723c */ /* 0x000fe20000041820 */
[----:B------:R-:W2:Y:S07]  /*6800*/  LDSM.16.M88.4 R144, [R190+0x5000] ;  /* 0x00500000be90783b */ /* 0x000eae0000000200 */
[C---:B----4-:R-:W-:Y:S01]  /*6810*/  HMMA.16816.F32.BF16 R4, R152.reuse, R156, R4 ;  /* 0x0000009c9804723c */ /* 0x050fe20000041804 */
[----:B------:R-:W-:Y:S07]  /*6820*/  LDSM.16.M88.4 R168, [R193+0x8000] ;  /* 0x00800000c1a8783b */ /* 0x000fee0000000200 */
[C---:B------:R-:W-:Y:S01]  /*6830*/  HMMA.16816.F32.BF16 R8, R152.reuse, R158, R8 ;  /* 0x0000009e9808723c */ /* 0x040fe20000041808 */
[----:B------:R-:W4:Y:S07]  /*6840*/  LDSM.16.M88.4 R156, [R190+0x5800] ;  /* 0x00580000be9c783b */ /* 0x000f2e0000000200 */
[C---:B------:R-:W-:Y:S08]  /*6850*/  HMMA.16816.F32.BF16 R12, R152.reuse, R160, R12 ;  /* 0x000000a0980c723c */ /* 0x040ff0000004180c */
        /* <DEDUP_REMOVED lines=8> */
[C---:B------:R-:W-:Y:S01]  /*68e0*/  HMMA.16816.F32.BF16 R16, R164.reuse, R138, R16 ;  /* 0x0000008aa410723c */ /* 0x040fe20000041810 */
[----:B------:R-:W1:Y:S07]  /*68f0*/  LDSM.16.M88.4 R136, [R187+0x4800] ;  /* 0x00480000bb88783b */ /* 0x000e6e0000000200 */
[C---:B--2---:R-:W-:Y:S08]  /*6900*/  HMMA.16816.F32.BF16 R20, R164.reuse, R144, R20 ;  /* 0x00000090a414723c */ /* 0x044ff00000041814 */
[C---:B------:R-:W-:Y:S08]  /*6910*/  HMMA.16816.F32.BF16 R24, R164.reuse, R146, R24 ;  /* 0x00000092a418723c */ /* 0x040ff00000041818 */
[C---:B----4-:R-:W-:Y:S08]  /*6920*/  HMMA.16816.F32.BF16 R28, R164.reuse, R156, R28 ;  /* 0x0000009ca41c723c */ /* 0x050ff0000004181c */
[----:B------:R-:W-:Y:S08]  /*6930*/  HMMA.16816.F32.BF16 R32, R164, R158, R32 ;  /* 0x0000009ea420723c */ /* 0x000ff00000041820 */
[C---:B------:R-:W-:Y:S08]  /*6940*/  HMMA.16816.F32.BF16 R4, R168.reuse, R176, R4 ;  /* 0x000000b0a804723c */ /* 0x040ff00000041804 */
[C---:B------:R-:W-:Y:S08]  /*6950*/  HMMA.16816.F32.BF16 R8, R168.reuse, R178, R8 ;  /* 0x000000b2a808723c */ /* 0x040ff00000041808 */
[C---:B-1----:R-:W-:Y:S08]  /*6960*/  HMMA.16816.F32.BF16 R12, R168.reuse, R136, R12 ;  /* 0x00000088a80c723c */ /* 0x042ff0000004180c */
[C---:B------:R-:W-:Y:S04]  /*6970*/  HMMA.16816.F32.BF16 R16, R168.reuse, R138, R16 ;  /* 0x0000008aa810723c */ /* 0x040fe80000041810 */
[----:B------:R-:W-:Y:S04]  /*6980*/  FMUL.FTZ R0, R4, c[0x0][0x320] ;  /* 0x0000c80004007a20 */ /* 0x000fe80000410000 */
[----:B------:R1:W2:Y:S01]  /*6990*/  MUFU.TANH R147, R0 ;  /* 0x0000000000937308 */ /* 0x0002a20000002400 */
[----:B------:R-:W-:Y:S09]  /*69a0*/  FMUL.FTZ R2, R11, c[0x0][0x320] ;  /* 0x0000c8000b027a20 */ /* 0x000ff20000410000 */
[----:B------:R-:W-:Y:S01]  /*69b0*/  MUFU.TANH R140, R2 ;  /* 0x00000002008c7308 */ /* 0x000fe20000002400 */
[----:B-1----:R-:W-:Y:S09]  /*69c0*/  FMUL.FTZ R0, R5, c[0x0][0x320] ;  /* 0x0000c80005007a20 */ /* 0x002ff20000410000 */
[----:B------:R1:W3:Y:S02]  /*69d0*/  MUFU.TANH R146, R0 ;  /* 0x0000000000927308 */ /* 0x0002e40000002400 */
[----:B-1----:R-:W-:Y:S08]  /*69e0*/  FMUL.FTZ R0, R6, c[0x0][0x320] ;  /* 0x0000c80006007a20 */ /* 0x002ff00000410000 */
[----:B------:R1:W-:Y:S02]  /*69f0*/  MUFU.TANH R145, R0 ;  /* 0x0000000000917308 */ /* 0x0003e40000002400 */
[----:B-1----:R-:W-:Y:S02]  /*6a00*/  FMUL.FTZ R0, R7, c[0x0][0x320] ;  /* 0x0000c80007007a20 */ /* 0x002fe40000410000 */
[----:B------:R-:W1:Y:S06]  /*6a10*/  LDSM.16.M88.4 R4, [R187+0x5000] ;  /* 0x00500000bb04783b */ /* 0x000e6c0000000200 */
[----:B------:R4:W1:Y:S02]  /*6a20*/  MUFU.TANH R144, R0 ;  /* 0x0000000000907308 */ /* 0x0008640000002400 */
[----:B----4-:R-:W-:Y:S08]  /*6a30*/  FMUL.FTZ R0, R8, c[0x0][0x320] ;  /* 0x0000c80008007a20 */ /* 0x010ff00000410000 */
[----:B------:R4:W-:Y:S01]  /*6a40*/  MUFU.TANH R143, R0 ;  /* 0x00000000008f7308 */ /* 0x0009e20000002400 */
[C---:B-1----:R-:W-:Y:S07]  /*6a50*/  HMMA.16816.F32.BF16 R20, R168.reuse, R4, R20 ;  /* 0x00000004a814723c */ /* 0x042fee0000041814 */
[----:B------:R-:W-:Y:S01]  /*6a60*/  MOV R5, 0xffffffc0 ;  /* 0xffffffc000057802 */ /* 0x000fe20000000f00 */
[C---:B------:R-:W-:Y:S04]  /*6a70*/  HMMA.16816.F32.BF16 R24, R168.reuse, R6, R24 ;  /* 0x00000006a818723c */ /* 0x040fe80000041818 */
[----:B----4-:R-:W-:Y:S04]  /*6a80*/  FMUL.FTZ R0, R9, c[0x0][0x320] ;  /* 0x0000c80009007a20 */ /* 0x010fe80000410000 */
[----:B------:R1:W-:Y:S08]  /*6a90*/  MUFU.TANH R142, R0 ;  /* 0x00000000008e7308 */ /* 0x0003f00000002400 */
[----:B------:R-:W-:Y:S04]  /*6aa0*/  FMUL.FTZ R4, R21, c[0x0][0x320] ;  /* 0x0000c80015047a20 */ /* 0x000fe80000410000 */
[----:B------:R-:W-:Y:S01]  /*6ab0*/  MUFU.TANH R6, R4 ;  /* 0x0000000400067308 */ /* 0x000fe20000002400 */
[----:B-1----:R-:W-:Y:S02]  /*6ac0*/  FMUL.FTZ R0, R10, c[0x0][0x320] ;  /* 0x0000c8000a007a20 */ /* 0x002fe40000410000 */
[----:B------:R-:W1:Y:S01]  /*6ad0*/  LDSM.16.M88.4 R8, [R187+0x5800] ;  /* 0x00580000bb08783b */ /* 0x000e620000000200 */
[----:B------:R-:W-:Y:S06]  /*6ae0*/  DEPBAR.LE SB0, 0x0 ;  /* 0x000080000000791a */ /* 0x000fec0000000000 */
[----:B------:R4:W1:Y:S01]  /*6af0*/  MUFU.TANH R141, R0 ;  /* 0x00000000008d7308 */ /* 0x0008620000002400 */
[----:B------:R-:W-:Y:S01]  /*6b00*/  BAR.SYNC.DEFER_BLOCKING 0x0 ;  /* 0x0000000000007b1d */ /* 0x000fe20000010000 */
[----:B----4-:R-:W-:Y:S08]  /*6b10*/  FMUL.FTZ R0, R12, c[0x0][0x320] ;  /* 0x0000c8000c007a20 */ /* 0x010ff00000410000 */
[----:B------:R4:W-:Y:S01]  /*6b20*/  MUFU.TANH R137, R0 ;  /* 0x0000000000897308 */ /* 0x0009e20000002400 */
[C---:B-1----:R-:W-:Y:S08]  /*6b30*/  HMMA.16816.F32.BF16 R28, R168.reuse, R8, R28 ;  /* 0x00000008a81c723c */ /* 0x042ff0000004181c */
[----:B------:R-:W-:Y:S04]  /*6b40*/  HMMA.16816.F32.BF16 R32, R168, R10, R32 ;  /* 0x0000000aa820723c */ /* 0x000fe80000041820 */
[----:B----4-:R-:W-:Y:S04]  /*6b50*/  FMUL.FTZ R0, R13, c[0x0][0x320] ;  /* 0x0000c8000d007a20 */ /* 0x010fe80000410000 */
[----:B------:R1:W4:Y:S04]  /*6b60*/  MUFU.TANH R136, R0 ;  /* 0x0000000000887308 */ /* 0x0003280000002400 */
[----:B-1----:R-:W-:Y:S06]  /*6b70*/  FMUL.FTZ R0, R14, c[0x0][0x320] ;  /* 0x0000c8000e007a20 */ /* 0x002fec0000410000 */
[----:B------:R1:W-:Y:S02]  /*6b80*/  MUFU.TANH R103, R0 ;  /* 0x0000000000677308 */ /* 0x0003e40000002400 */
[----:B-1----:R-:W-:Y:S08]  /*6b90*/  FMUL.FTZ R0, R15, c[0x0][0x320] ;  /* 0x0000c8000f007a20 */ /* 0x002ff00000410000 */
[----:B------:R1:W-:Y:S02]  /*6ba0*/  MUFU.TANH R101, R0 ;  /* 0x0000000000657308 */ /* 0x0003e40000002400 */
[----:B-1----:R-:W-:Y:S08]  /*6bb0*/  FMUL.FTZ R0, R16, c[0x0][0x320] ;  /* 0x0000c80010007a20 */ /* 0x002ff00000410000 */
[----:B------:R1:W1:Y:S02]  /*6bc0*/  MUFU.TANH R13, R0 ;  /* 0x00000000000d7308 */ /* 0x0002640000002400 */
[----:B-1----:R-:W-:Y:S08]  /*6bd0*/  FMUL.FTZ R0, R17, c[0x0][0x320] ;  /* 0x0000c80011007a20 */ /* 0x002ff00000410000 */
[----:B------:R1:W-:Y:S02]  /*6be0*/  MUFU.TANH R100, R0 ;  /* 0x0000000000647308 */ /* 0x0003e40000002400 */
[----:B-1----:R-:W-:Y:S08]  /*6bf0*/  FMUL.FTZ R0, R18, c[0x0][0x320] ;  /* 0x0000c80012007a20 */ /* 0x002ff00000410000 */
[----:B------:R1:W-:Y:S02]  /*6c00*/  MUFU.TANH R17, R0 ;  /* 0x0000000000117308 */ /* 0x0003e40000002400 */
[----:B-1----:R-:W-:Y:S08]  /*6c10*/  FMUL.FTZ R0, R19, c[0x0][0x320] ;  /* 0x0000c80013007a20 */ /* 0x002ff00000410000 */
[----:B------:R1:W1:Y:S02]  /*6c20*/  MUFU.TANH R16, R0 ;  /* 0x0000000000107308 */ /* 0x0002640000002400 */
[----:B-1----:R-:W-:Y:S08]  /*6c30*/  FMUL.FTZ R0, R20, c[0x0][0x320] ;  /* 0x0000c80014007a20 */ /* 0x002ff00000410000 */
[----:B------:R5:W-:Y:S02]  /*6c40*/  MUFU.TANH R18, R0 ;  /* 0x0000000000127308 */ /* 0x000be40000002400 */
[----:B-----5:R-:W-:Y:S05]  /*6c50*/  IADD3 R0, R181, R233, RZ ;  /* 0x000000e9b5007210 */ /* 0x020fea0007ffe0ff */
[----:B------:R-:W-:Y:S05]  /*6c60*/  @P2 IMAD.HI.U32 R2, R0, c[0x0][0x2c8], RZ ;  /* 0x0000b20000022a27 */ /* 0x000fea00078e00ff */
[----:B------:R-:W-:Y:S01]  /*6c70*/  @P2 SHF.R.U32.HI R0, RZ, c[0x0][0x2cc], R2 ;  /* 0x0000b300ff002a19 */ /* 0x000fe20000011602 */
[----:B------:R-:W-:Y:S04]  /*6c80*/  FMUL.FTZ R2, R22, c[0x0][0x320] ;  /* 0x0000c80016027a20 */ /* 0x000fe80000410000 */
[----:B------:R1:W-:Y:S01]  /*6c90*/  MUFU.TANH R138, R2 ;  /* 0x00000002008a7308 */ /* 0x0003e20000002400 */
[----:B------:R-:W-:Y:S08]  /*6ca0*/  SHFL.IDX PT, R4, R0, 0x1, 0x1c1f ;  /* 0x003c1f0000047f89 */ /* 0x000ff000000e0000 */
[----:B-1----:R1:W5:Y:S02]  /*6cb0*/  SHFL.IDX PT, R2, R0, RZ, 0x1c1f ;  /* 0x001c1fff00027589 */ /* 0x00236400000e0000 */
[----:B-1----:R-:W-:Y:S04]  /*6cc0*/  FMUL.FTZ R0, R23, c[0x0][0x320] ;  /* 0x0000c80017007a20 */ /* 0x002fe80000410000 */
[----:B------:R1:W-:Y:S02]  /*6cd0*/  MUFU.TANH R19, R0 ;  /* 0x0000000000137308 */ /* 0x0003e40000002400 */
[----:B-1----:R-:W-:Y:S02]  /*6ce0*/  IMAD R0, R180, R5, 0x1 ;  /* 0x00000001b4007424 */ /* 0x002fe400078e0205 */
[----:B------:R-:W-:Y:S03]  /*6cf0*/  FMUL.FTZ R5, R24, c[0x0][0x320] ;  /* 0x0000c80018057a20 */ /* 0x000fe60000410000 */
[----:B------:R-:W-:Y:S03]  /*6d00*/  IADD3 R0, R230, R0, -R229 ;  /* 0x00000000e6007210 */ /* 0x000fe60007ffe8e5 */
[----:B------:R1:W1:Y:S01]  /*6d10*/  MUFU.TANH R12, R5 ;  /* 0x00000005000c7308 */ /* 0x0002620000002400 */
[----:B------:R-:W-:Y:S04]  /*6d20*/  IADD3 R0, R0, -R231, RZ ;  /* 0x800000e700007210 */ /* 0x000fe80007ffe0ff */
[C---:B-----5:R-:W-:Y:S02]  /*6d30*/  IADD3 R2, R0.reuse, R2, RZ ;  /* 0x0000000200027210 */ /* 0x060fe40007ffe0ff */
[----:B------:R-:W-:Y:S01]  /*6d40*/  IADD3 R0, R0, R4, RZ ;  /* 0x0000000400007210 */ /* 0x000fe20007ffe0ff */
[----:B------:R-:W-:Y:S01]  /*6d50*/  FMUL.FTZ R4, R26, c[0x0][0x320] ;  /* 0x0000c8001a047a20 */ /* 0x000fe20000410000 */
[C---:B------:R-:W-:Y:S02]  /*6d60*/  ISETP.GT.AND P6, PT, R2.reuse, RZ, PT ;  /* 0x000000ff0200720c */ /* 0x040fe40003fc4270 */
[----:B------:R-:W-:Y:S01]  /*6d70*/  ISETP.GT.AND P1, PT, R2, 0x1, PT ;  /* 0x000000010200780c */ /* 0x000fe20003f24270 */
[----:B------:R5:W-:Y:S01]  /*6d80*/  MUFU.TANH R15, R4 ;  /* 0x00000004000f7308 */ /* 0x000be20000002400 */
[----:B--2---:R-:W-:Y:S02]  /*6d90*/  FSEL R20, R147, -INF , P6 ;  /* 0xff80000093147808 */ /* 0x004fe40003000000 */
[C---:B------:R-:W-:Y:S02]  /*6da0*/  ISETP.GT.AND P6, PT, R0.reuse, 0x1, PT ;  /* 0x000000010000780c */ /* 0x040fe40003fc4270 */
[----:B------:R-:W-:Y:S02]  /*6db0*/  ISETP.GT.AND P0, PT, R0, RZ, PT ;  /* 0x000000ff0000720c */ /* 0x000fe40003f04270 */
[----:B---3--:R-:W-:Y:S02]  /*6dc0*/  FSEL R21, R146, -INF , P1 ;  /* 0xff80000092157808 */ /* 0x008fe40000800000 */
[----:B------:R-:W-:Y:S01]  /*6dd0*/  ISETP.GT.AND P1, PT, R2, 0x8, PT ;  /* 0x000000080200780c */ /* 0x000fe20003f24270 */
[----:B-1----:R-:W-:Y:S01]  /*6de0*/  FMUL.FTZ R5, R25, c[0x0][0x320] ;  /* 0x0000c80019057a20 */ /* 0x002fe20000410000 */
[----:B------:R-:W-:Y:S02]  /*6df0*/  FSEL R25, R144, -INF , P6 ;  /* 0xff80000090197808 */ /* 0x000fe40003000000 */
[----:B------:R-:W-:Y:S01]  /*6e00*/  ISETP.GT.AND P6, PT, R0, 0x8, PT ;  /* 0x000000080000780c */ /* 0x000fe20003fc4270 */
[----:B------:R1:W2:Y:S01]  /*6e10*/  MUFU.TANH R8, R5 ;  /* 0x0000000500087308 */ /* 0x0002a20000002400 */
[----:B------:R-:W-:Y:S02]  /*6e20*/  FSEL R24, R145, -INF , P0 ;  /* 0xff80000091187808 */ /* 0x000fe40000000000 */
[----:B------:R-:W-:Y:S02]  /*6e30*/  FSEL R26, R141, -INF , P6 ;  /* 0xff8000008d1a7808 */ /* 0x000fe40003000000 */
[C---:B------:R-:W-:Y:S02]  /*6e40*/  ISETP.GT.AND P6, PT, R2.reuse, 0x11, PT ;  /* 0x000000110200780c */ /* 0x040fe40003fc4270 */
[----:B------:R-:W-:Y:S02]  /*6e50*/  ISETP.GT.AND P0, PT, R2, 0x9, PT ;  /* 0x000000090200780c */ /* 0x000fe40003f04270 */
[----:B----4-:R-:W-:Y:S01]  /*6e60*/  FSEL R141, R136, -INF , P6 ;  /* 0xff800000888d7808 */ /* 0x010fe20003000000 */
[----:B-----5:R-:W-:Y:S01]  /*6e70*/  FMUL.FTZ R4, R28, c[0x0][0x320] ;  /* 0x0000c8001c047a20 */ /* 0x020fe20000410000 */
[----:B------:R-:W-:Y:S02]  /*6e80*/  ISETP.GT.AND P6, PT, R2, 0x18, PT ;  /* 0x000000180200780c */ /* 0x000fe40003fc4270 */
[----:B------:R-:W-:Y:S01]  /*6e90*/  FSEL R22, R143, -INF , P1 ;  /* 0xff8000008f167808 */ /* 0x000fe20000800000 */
[----:B------:R3:W4:Y:S01]  /*6ea0*/  MUFU.TANH R7, R4 ;  /* 0x0000000400077308 */ /* 0x0007220000002400 */
[----:B------:R-:W-:Y:S02]  /*6eb0*/  FSEL R23, R142, -INF , P0 ;  /* 0xff8000008e177808 */ /* 0x000fe40000000000 */
[----:B------:R-:W-:Y:S02]  /*6ec0*/  ISETP.GT.AND P1, PT, R0, 0x9, PT ;  /* 0x000000090000780c */ /* 0x000fe40003f24270 */
[----:B------:R-:W-:Y:S02]  /*6ed0*/  ISETP.GT.AND P0, PT, R2, 0x10, PT ;  /* 0x000000100200780c */ /* 0x000fe40003f04270 */
[----:B------:R-:W-:Y:S02]  /*6ee0*/  FSEL R142, R13, -INF , P6 ;  /* 0xff8000000d8e7808 */ /* 0x000fe40003000000 */
[----:B------:R-:W-:Y:S01]  /*6ef0*/  ISETP.GT.AND P6, PT, R0, 0x19, PT ;  /* 0x000000190000780c */ /* 0x000fe20003fc4270 */
[----:B-1----:R-:W-:Y:S01]  /*6f00*/  FMUL.FTZ R5, R27, c[0x0][0x320] ;  /* 0x0000c8001b057a20 */ /* 0x002fe20000410000 */
[----:B------:R-:W-:Y:S02]  /*6f10*/  FSEL R27, R140, -INF , P1 ;  /* 0xff8000008c1b7808 */ /* 0x000fe40000800000 */
[----:B------:R-:W-:Y:S01]  /*6f20*/  FSEL R140, R137, -INF , P0 ;  /* 0xff800000898c7808 */ /* 0x000fe20000000000 */
[----:B------:R1:W-:Y:S01]  /*6f30*/  MUFU.TANH R14, R5 ;  /* 0x00000005000e7308 */ /* 0x0003e20000002400 */
[C---:B------:R-:W-:Y:S02]  /*6f40*/  ISETP.GT.AND P0, PT, R0.reuse, 0x11, PT ;  /* 0x000000110000780c */ /* 0x040fe40003f04270 */
[C---:B------:R-:W-:Y:S02]  /*6f50*/  ISETP.GT.AND P1, PT, R0.reuse, 0x10, PT ;  /* 0x000000100000780c */ /* 0x040fe40003f24270 */
[----:B------:R-:W-:Y:S02]  /*6f60*/  FSEL R147, R101, -INF , P0 ;  /* 0xff80000065937808 */ /* 0x000fe40000000000 */
[----:B------:R-:W-:Y:S02]  /*6f70*/  ISETP.GT.AND P0, PT, R0, 0x18, PT ;  /* 0x000000180000780c */ /* 0x000fe40003f04270 */
[----:B------:R-:W-:Y:S02]  /*6f80*/  FSEL R149, R16, -INF , P6 ;  /* 0xff80000010957808 */ /* 0x000fe40003000000 */
[----:B------:R-:W-:Y:S02]  /*6f90*/  FSEL R148, R17, -INF , P0 ;  /* 0xff80000011947808 */ /* 0x000fe40000000000 */
[----:B------:R-:W-:Y:S02]  /*6fa0*/  ISETP.GT.AND P0, PT, R2, 0x21, PT ;  /* 0x000000210200780c */ /* 0x000fe40003f04270 */
[----:B---3--:R-:W-:Y:S02]  /*6fb0*/  FMNMX.FTZ R4, R20, R3, !PT ;  /* 0x0000000314047209 */ /* 0x008fe40007810000 */
[----:B------:R-:W-:Y:S01]  /*6fc0*/  FSEL R154, R6, -INF , P0 ;  /* 0xff800000069a7808 */ /* 0x000fe20000000000 */
[----:B------:R-:W-:Y:S01]  /*6fd0*/  FMUL.FTZ R6, R33, c[0x0][0x320] ;  /* 0x0000c80021067a20 */ /* 0x000fe20000410000 */
[----:B------:R-:W-:Y:S02]  /*6fe0*/  FMNMX.FTZ R4, R21, R4, !PT ;  /* 0x0000000415047209 */ /* 0x000fe40007810000 */
[----:B------:R-:W-:Y:S01]  /*6ff0*/  ISETP.GT.AND P6, PT, R2, 0x28, PT ;  /* 0x000000280200780c */ /* 0x000fe20003fc4270 */
[----:B------:R3:W-:Y:S01]  /*7000*/  MUFU.TANH R11, R6 ;  /* 0x00000006000b7308 */ /* 0x0007e20000002400 */
[----:B------:R-:W-:Y:S01]  /*7010*/  FMNMX.FTZ R4, R22, R4, !PT ;  /* 0x0000000416047209 */ /* 0x000fe20007810000 */
[----:B-1----:R-:W-:Y:S01]  /*7020*/  FMUL.FTZ R5, R29, c[0x0][0x320] ;  /* 0x0000c8001d057a20 */ /* 0x002fe20000410000 */
[----:B------:R-:W-:Y:S02]  /*7030*/  FSEL R146, R103, -INF , P1 ;  /* 0xff80000067927808 */ /* 0x000fe40000800000 */
[----:B------:R-:W-:Y:S02]  /*7040*/  FMNMX.FTZ R4, R23, R4, !PT ;  /* 0x0000000417047209 */ /* 0x000fe40007810000 */
[----:B------:R-:W-:Y:S02]  /*7050*/  ISETP.GT.AND P1, PT, R2, 0x19, PT ;  /* 0x000000190200780c */ /* 0x000fe40003f24270 */
[----:B------:R-:W-:Y:S01]  /*7060*/  FMNMX.FTZ R4, R140, R4, !PT ;  /* 0x000000048c047209 */ /* 0x000fe20007810000 */
[----:B------:R1:W5:Y:S01]  /*7070*/  MUFU.TANH R13, R5 ;  /* 0x00000005000d7308 */ /* 0x0003620000002400 */
[----:B------:R-:W-:Y:S02]  /*7080*/  FSEL R155, R12, -INF , P6 ;  /* 0xff8000000c9b7808 */ /* 0x000fe40003000000 */
[----:B------:R-:W-:Y:S02]  /*7090*/  FMNMX.FTZ R4, R141, R4, !PT ;  /* 0x000000048d047209 */ /* 0x000fe40007810000 */
[----:B------:R-:W-:Y:S02]  /*70a0*/  FSEL R143, R100, -INF , P1 ;  /* 0xff800000648f7808 */ /* 0x000fe40000800000 */
[----:B------:R-:W-:Y:S02]  /*70b0*/  FMNMX.FTZ R4, R142, R4, !PT ;  /* 0x000000048e047209 */ /* 0x000fe40007810000 */
[----:B------:R-:W-:Y:S02]  /*70c0*/  ISETP.GT.AND P1, PT, R2, 0x20, PT ;  /* 0x000000200200780c */ /* 0x000fe40003f24270 */
[----:B------:R-:W-:Y:S02]  /*70d0*/  FMNMX.FTZ R4, R143, R4, !PT ;  /* 0x000000048f047209 */ /* 0x000fe40007810000 */
[----:B------:R-:W-:Y:S01]  /*70e0*/  FSEL R150, R18, -INF , P1 ;  /* 0xff80000012967808 */ /* 0x000fe20000800000 */
[----:B---3--:R-:W-:Y:S01]  /*70f0*/  FMUL.FTZ R6, R30, c[0x0][0x320] ;  /* 0x0000c8001e067a20 */ /* 0x008fe20000410000 */
[----:B------:R-:W-:Y:S02]  /*7100*/  ISETP.GT.AND P1, PT, R2, 0x29, PT ;  /* 0x000000290200780c */ /* 0x000fe40003f24270 */
[----:B------:R-:W-:Y:S01]  /*7110*/  FMNMX.FTZ R4, R150, R4, !PT ;  /* 0x0000000496047209 */ /* 0x000fe20007810000 */
[----:B------:R3:W-:Y:S01]  /*7120*/  MUFU.TANH R12, R6 ;  /* 0x00000006000c7308 */ /* 0x0007e20000002400 */
[----:B------:R-:W-:Y:S02]  /*7130*/  ISETP.GT.AND P0, PT, R2, 0x30, PT ;  /* 0x000000300200780c */ /* 0x000fe40003f04270 */
[----:B--2---:R-:W-:Y:S01]  /*7140*/  FSEL R156, R8, -INF , P1 ;  /* 0xff800000089c7808 */ /* 0x004fe20000800000 */
[----:B------:R-:W-:Y:S01]  /*7150*/  FMUL.FTZ R8, R35, c[0x0][0x320] ;  /* 0x0000c80023087a20 */ /* 0x000fe20000410000 */
[----:B------:R-:W-:Y:S01]  /*7160*/  ISETP.GT.AND P1, PT, R2, 0x38, PT ;  /* 0x000000380200780c */ /* 0x000fe20003f24270 */
[----:B-1----:R-:W-:Y:S01]  /*7170*/  FMUL.FTZ R5, R32, c[0x0][0x320] ;  /* 0x0000c80020057a20 */ /* 0x002fe20000410000 */
[----:B------:R-:W-:Y:S02]  /*7180*/  FMNMX.FTZ R4, R154, R4, !PT ;  /* 0x000000049a047209 */ /* 0x000fe40007810000 */
[----:B----4-:R-:W-:Y:S01]  /*7190*/  FSEL R162, R7, -INF , P0 ;  /* 0xff80000007a27808 */ /* 0x010fe20000000000 */
[----:B------:R1:W2:Y:S01]  /*71a0*/  MUFU.TANH R9, R5 ;  /* 0x0000000500097308 */ /* 0x0002a20000002400 */
[----:B------:R-:W-:Y:S01]  /*71b0*/  FMUL.FTZ R7, R34, c[0x0][0x320] ;  /* 0x0000c80022077a20 */ /* 0x000fe20000410000 */
[C---:B------:R-:W-:Y:S02]  /*71c0*/  ISETP.GT.AND P6, PT, R2.reuse, 0x31, PT ;  /* 0x000000310200780c */ /* 0x040fe40003fc4270 */
[----:B------:R-:W-:Y:S02]  /*71d0*/  ISETP.GT.AND P0, PT, R2, 0x39, PT ;  /* 0x000000390200780c */ /* 0x000fe40003f04270 */
[----:B------:R-:W-:Y:S02]  /*71e0*/  FMNMX.FTZ R2, R155, R4, !PT ;  /* 0x000000049b027209 */ /* 0x000fe40007810000 */
[----:B-----5:R-:W-:Y:S02]  /*71f0*/  FSEL R158, R13, -INF , P6 ;  /* 0xff8000000d9e7808 */ /* 0x020fe40003000000 */
[----:B------:R-:W-:Y:S01]  /*7200*/  FMNMX.FTZ R2, R156, R2, !PT ;  /* 0x000000029c027209 */ /* 0x000fe20007810000 */
[----:B------:R-:W-:Y:S01]  /*7210*/  MUFU.TANH R8, R8 ;  /* 0x0000000800087308 */ /* 0x000fe20000002400 */
[----:B------:R-:W-:Y:S01]  /*7220*/  FSEL R161, R11, -INF , P0 ;  /* 0xff8000000ba17808 */ /* 0x000fe20000000000 */
[----:B---3--:R-:W-:Y:S01]  /*7230*/  FMUL.FTZ R6, R31, c[0x0][0x320] ;  /* 0x0000c8001f067a20 */ /* 0x008fe20000410000 */
[----:B------:R-:W-:Y:S02]  /*7240*/  FMNMX.FTZ R2, R162, R2, !PT ;  /* 0x00000002a2027209 */ /* 0x000fe40007810000 */
[----:B------:R-:W-:Y:S02]  /*7250*/  ISETP.GT.AND P0, PT, R0, 0x21, PT ;  /* 0x000000210000780c */ /* 0x000fe40003f04270 */
[----:B------:R-:W-:Y:S03]  /*7260*/  FMNMX.FTZ R2, R158, R2, !PT ;  /* 0x000000029e027209 */ /* 0x000fe60007810000 */
[----:B------:R-:W3:Y:S01]  /*7270*/  MUFU.TANH R10, R6 ;  /* 0x00000006000a7308 */ /* 0x000ee20000002400 */
[----:B------:R-:W-:Y:S02]  /*7280*/  ISETP.GT.AND P6, PT, R180, R225, PT ;  /* 0x000000e1b400720c */ /* 0x000fe40003fc4270 */
[----:B-1----:R-:W-:Y:S02]  /*7290*/  FMNMX.FTZ R5, R24, R102, !PT ;  /* 0x0000006618057209 */ /* 0x002fe40007810000 */
[----:B--2---:R-:W-:Y:S02]  /*72a0*/  FSEL R160, R9, -INF , P1 ;  /* 0xff80000009a07808 */ /* 0x004fe40000800000 */
[----:B------:R-:W-:Y:S02]  /*72b0*/  FMNMX.FTZ R5, R25, R5, !PT ;  /* 0x0000000519057209 */ /* 0x000fe40007810000 */
[----:B------:R-:W-:Y:S01]  /*72c0*/  ISETP.GT.AND P1, PT, R0, 0x20, PT ;  /* 0x000000200000780c */ /* 0x000fe20003f24270 */
[----:B------:R1:W2:Y:S01]  /*72d0*/  MUFU.TANH R9, R7 ;  /* 0x0000000700097308 */ /* 0x0002a20000002400 */
[----:B------:R-:W-:Y:S02]  /*72e0*/  FMNMX.FTZ R5, R26, R5, !PT ;  /* 0x000000051a057209 */ /* 0x000fe40007810000 */
[----:B------:R-:W-:Y:S02]  /*72f0*/  FMNMX.FTZ R2, R160, R2, !PT ;  /* 0x00000002a0027209 */ /* 0x000fe40007810000 */
[----:B------:R-:W-:Y:S02]  /*7300*/  FMNMX.FTZ R5, R27, R5, !PT ;  /* 0x000000051b057209 */ /* 0x000fe40007810000 */
[----:B------:R-:W-:Y:S02]  /*7310*/  FSEL R151, R138, -INF , P1 ;  /* 0xff8000008a977808 */ /* 0x000fe40000800000 */
[----:B------:R-:W-:Y:S02]  /*7320*/  FMNMX.FTZ R4, R146, R5, !PT ;  /* 0x0000000592047209 */ /* 0x000fe40007810000 */
[----:B------:R-:W-:Y:S02]  /*7330*/  FMNMX.FTZ R2, R161, R2, !PT ;  /* 0x00000002a1027209 */ /* 0x000fe40007810000 */
[----:B------:R-:W-:Y:S02]  /*7340*/  FMNMX.FTZ R4, R147, R4, !PT ;  /* 0x0000000493047209 */ /* 0x000fe40007810000 */
[----:B------:R-:W-:Y:S02]  /*7350*/  FSEL R152, R19, -INF , P0 ;  /* 0xff80000013987808 */ /* 0x000fe40000000000 */
[----:B------:R-:W-:Y:S02]  /*7360*/  FMNMX.FTZ R4, R148, R4, !PT ;  /* 0x0000000494047209 */ /* 0x000fe40007810000 */
[C---:B------:R-:W-:Y:S02]  /*7370*/  ISETP.GT.AND P1, PT, R0.reuse, 0x28, PT ;  /* 0x000000280000780c */ /* 0x040fe40003f24270 */
[----:B------:R-:W-:Y:S02]  /*7380*/  FMNMX.FTZ R4, R149, R4, !PT ;  /* 0x0000000495047209 */ /* 0x000fe40007810000 */
[----:B------:R-:W-:Y:S01]  /*7390*/  FSEL R153, R15, -INF , P1 ;  /* 0xff8000000f997808 */ /* 0x000fe20000800000 */
[----:B-1----:R-:W1:Y:S01]  /*73a0*/  SHFL.BFLY PT, R7, R2, 0x2, 0x1f ;  /* 0x0c401f0002077f89 */ /* 0x002e6200000e0000 */
[----:B------:R-:W-:Y:S02]  /*73b0*/  FMNMX.FTZ R4, R151, R4, !PT ;  /* 0x0000000497047209 */ /* 0x000fe40007810000 */
[----:B------:R-:W-:Y:S02]  /*73c0*/  ISETP.GT.AND P0, PT, R0, 0x29, PT ;  /* 0x000000290000780c */ /* 0x000fe40003f04270 */
[----:B------:R-:W-:Y:S02]  /*73d0*/  FMNMX.FTZ R4, R152, R4, !PT ;  /* 0x0000000498047209 */ /* 0x000fe40007810000 */
[----:B------:R-:W-:Y:S02]  /*73e0*/  FSEL R157, R14, -INF , P0 ;  /* 0xff8000000e9d7808 */ /* 0x000fe40000000000 */
[----:B------:R-:W-:Y:S02]  /*73f0*/  FMNMX.FTZ R4, R153, R4, !PT ;  /* 0x0000000499047209 */ /* 0x000fe40007810000 */
[----:B------:R-:W-:Y:S02]  /*7400*/  ISETP.GT.AND P1, PT, R0, 0x30, PT ;  /* 0x000000300000780c */ /* 0x000fe40003f24270 */
[----:B------:R-:W-:Y:S02]  /*7410*/  FMNMX.FTZ R4, R157, R4, !PT ;  /* 0x000000049d047209 */ /* 0x000fe40007810000 */
[----:B------:R-:W-:Y:S02]  /*7420*/  FSEL R159, R12, -INF , P1 ;  /* 0xff8000000c9f7808 */ /* 0x000fe40000800000 */
[C---:B------:R-:W-:Y:S02]  /*7430*/  ISETP.GT.AND P0, PT, R0.reuse, 0x31, PT ;  /* 0x000000310000780c */ /* 0x040fe40003f04270 */
[----:B------:R-:W-:Y:S02]  /*7440*/  @P6 SHF.R.S32.HI R6, RZ, 0x1f, R208 ;  /* 0x0000001fff066819 */ /* 0x000fe400000114d0 */
[----:B------:R-:W-:Y:S02]  /*7450*/  ISETP.GT.AND P1, PT, R0, 0x38, PT ;  /* 0x000000380000780c */ /* 0x000fe40003f24270 */
[----:B---3--:R-:W-:Y:S01]  /*7460*/  FSEL R209, R10, -INF , P0 ;  /* 0xff8000000ad17808 */ /* 0x008fe20000000000 */
[----:B------:R-:W-:Y:S01]  /*7470*/  @P6 IMAD R6, R6, c[0x0][0x1e0], RZ ;  /* 0x0000780006066a24 */ /* 0x000fe200078e02ff */
[----:B------:R-:W-:Y:S02]  /*7480*/  ISETP.GT.AND P0, PT, R0, 0x39, PT ;  /* 0x000000390000780c */ /* 0x000fe40003f04270 */
[----:B------:R-:W-:Y:S01]  /*7490*/  FMNMX.FTZ R0, R159, R4, !PT ;  /* 0x000000049f007209 */ /* 0x000fe20007810000 */
[C---:B------:R-:W-:Y:S01]  /*74a0*/  @P6 IMAD.WIDE.U32 R4, R208.reuse, c[0x0][0x1e0], RZ ;  /* 0x00007800d0046a25 */ /* 0x040fe200078e00ff */
[----:B--2---:R-:W-:Y:S02]  /*74b0*/  FSEL R210, R9, -INF , P1 ;  /* 0xff80000009d27808 */ /* 0x004fe40000800000 */
[----:B------:R-:W-:Y:S01]  /*74c0*/  FMNMX.FTZ R0, R209, R0, !PT ;  /* 0x00000000d1007209 */ /* 0x000fe20007810000 */
[----:B------:R-:W-:Y:S01]  /*74d0*/  @P6 IMAD R6, R208, c[0x0][0x1e4], R6 ;  /* 0x00007900d0066a24 */ /* 0x000fe200078e0206 */
[----:B------:R-:W-:Y:S02]  /*74e0*/  FSEL R103, R8, -INF , P0 ;  /* 0xff80000008677808 */ /* 0x000fe40000000000 */
[----:B------:R-:W-:Y:S02]  /*74f0*/  FMNMX.FTZ R0, R210, R0, !PT ;  /* 0x00000000d2007209 */ /* 0x000fe40007810000 */
[----:B-1----:R-:W-:Y:S02]  /*7500*/  FMNMX.FTZ R9, R2, R7, !PT ;  /* 0x0000000702097209 */ /* 0x002fe40007810000 */
[----:B------:R-:W-:Y:S02]  /*7510*/  @P6 IADD3 R2, R5, R6, RZ ;  /* 0x0000000605026210 */ /* 0x000fe40007ffe0ff */
[----:B------:R-:W-:Y:S01]  /*7520*/  FMNMX.FTZ R0, R103, R0, !PT ;  /* 0x0000000067007209 */ /* 0x000fe20007810000 */
[----:B------:R-:W-:Y:S01]  /*7530*/  SHFL.BFLY PT, R17, R9, 0x1, 0x1f ;  /* 0x0c201f0009117f89 */ /* 0x000fe200000e0000 */
[C---:B------:R-:W-:Y:S02]  /*7540*/  @P6 SHF.L.U32 R5, R4.reuse, 0x6, RZ ;  /* 0x0000000604056819 */ /* 0x040fe400000006ff */
[----:B------:R-:W-:Y:S02]  /*7550*/  @P6 SHF.L.U64.HI R4, R4, 0x6, R2 ;  /* 0x0000000604046819 */ /* 0x000fe40000010202 */
[C---:B------:R-:W-:Y:S02]  /*7560*/  @P6 IADD3 R8, P1, R5.reuse, R220, RZ ;  /* 0x000000dc05086210 */ /* 0x040fe40007f3e0ff */
[----:B------:R-:W-:Y:S01]  /*7570*/  @P6 MOV R6, c[0x0][0x1e0] ;  /* 0x0000780000066a02 */ /* 0x000fe20000000f00 */
[----:B------:R-:W1:Y:S01]  /*7580*/  SHFL.BFLY PT, R2, R0, 0x2, 0x1f ;  /* 0x0c401f0000027f89 */ /* 0x000e6200000e0000 */
[----:B------:R-:W-:Y:S02]  /*7590*/  @P6 IADD3.X R11, R4, R219, RZ, P1, !PT ;  /* 0x000000db040b6210 */ /* 0x000fe40000ffe4ff */
[----:B------:R-:W-:Y:S02]  /*75a0*/  @P6 LEA R18, P1, R8, c[0x0][0x1c8], 0x1 ;  /* 0x0000720008126a11 */ /* 0x000fe400078208ff */
[----:B------:R-:W-:Y:S02]  /*75b0*/  @P6 MOV R10, c[0x0][0x1e4] ;  /* 0x00007900000a6a02 */ /* 0x000fe40000000f00 */
[----:B------:R-:W-:Y:S02]  /*75c0*/  @P6 LEA R7, P0, R6, R5, 0x5 ;  /* 0x0000000506076211 */ /* 0x000fe400078028ff */
[----:B------:R-:W-:Y:S02]  /*75d0*/  @P6 LEA.HI.X R19, R8, c[0x0][0x1cc], R11, 0x1, P1 ;  /* 0x0000730008136a11 */ /* 0x000fe400008f0c0b */
[----:B------:R-:W-:Y:S02]  /*75e0*/  @P6 IADD3 R11, P1, R220, 0x80, RZ ;  /* 0x00000080dc0b6810 */ /* 0x000fe40007f3e0ff */
[----:B------:R-:W-:Y:S01]  /*75f0*/  @P6 LEA.HI.X R6, R6, R4, R10, 0x5, P0 ;  /* 0x0000000406066211 */ /* 0x000fe200000f2c0a */
[----:B------:R2:W-:Y:S01]  /*7600*/  @P6 LDGSTS.E.BYPASS.LTC128B.128 [R207+0x6100], [R18.64], !P5 ;  /* 0x0610000012cf6fae */ /* 0x0005e2000e901d46 */
[----:B------:R-:W-:Y:S02]  /*7610*/  @P6 IADD3 R10, P0, R220, 0x40, RZ ;  /* 0x00000040dc0a6810 */ /* 0x000fe40007f1e0ff */
[-C--:B------:R-:W-:Y:S02]  /*7620*/  @P6 IADD3.X R13, RZ, R219.reuse, RZ, P1, !PT ;  /* 0x000000dbff0d6210 */ /* 0x080fe40000ffe4ff */
[----:B------:R-:W-:Y:S02]  /*7630*/  @P6 IADD3.X R12, RZ, R219, RZ, P0, !PT ;  /* 0x000000dbff0c6210 */ /* 0x000fe400007fe4ff */
[C---:B------:R-:W-:Y:S02]  /*7640*/  @P6 IADD3 R8, P0, R5.reuse, R10, RZ ;  /* 0x0000000a05086210 */ /* 0x040fe40007f1e0ff */
[----:B------:R-:W-:Y:S02]  /*7650*/  @P6 IADD3 R5, P1, R5, R11, RZ ;  /* 0x0000000b05056210 */ /* 0x000fe40007f3e0ff */
[----:B-1----:R-:W-:Y:S02]  /*7660*/  FMNMX.FTZ R0, R0, R2, !PT ;  /* 0x0000000200007209 */ /* 0x002fe40007810000 */
[----:B------:R-:W-:Y:S02]  /*7670*/  @P6 IADD3.X R15, R4, R12, RZ, P0, !PT ;  /* 0x0000000c040f6210 */ /* 0x000fe400007fe4ff */
[----:B------:R-:W-:Y:S01]  /*7680*/  @P6 LEA R16, P0, R8, c[0x0][0x1c8], 0x1 ;  /* 0x0000720008106a11 */ /* 0x000fe200078008ff */
[----:B------:R-:W1:Y:S01]  /*7690*/  SHFL.BFLY PT, R2, R0, 0x1, 0x1f ;  /* 0x0c201f0000027f89 */ /* 0x000e6200000e0000 */
[----:B------:R-:W-:Y:S02]  /*76a0*/  @P6 IADD3.X R4, R4, R13, RZ, P1, !PT ;  /* 0x0000000d04046210 */ /* 0x000fe40000ffe4ff */
[----:B------:R-:W-:Y:S02]  /*76b0*/  @P6 LEA R14, P1, R5, c[0x0][0x1c8], 0x1 ;  /* 0x00007200050e6a11 */ /* 0x000fe400078208ff */
[----:B------:R-:W-:Y:S02]  /*76c0*/  FMNMX.FTZ R101, R9, R17, !PT ;  /* 0x0000001109657209 */ /* 0x000fe40007810000 */
[----:B------:R-:W-:Y:S02]  /*76d0*/  @P6 LEA.HI.X R17, R8, c[0x0][0x1cc], R15, 0x1, P0 ;  /* 0x0000730008116a11 */ /* 0x000fe400000f0c0f */
[----:B------:R-:W-:Y:S01]  /*76e0*/  @P6 LEA.HI.X R15, R5, c[0x0][0x1cc], R4, 0x1, P1 ;  /* 0x00007300050f6a11 */ /* 0x000fe200008f0c04 */
[----:B------:R-:W-:Y:S01]  /*76f0*/  FMUL.FTZ R8, R101, c[0x0][0x2d0] ;  /* 0x0000b40065087a20 */ /* 0x000fe20000410000 */
[----:B------:R-:W-:Y:S01]  /*7700*/  @P6 IADD3 R4, P0, R7, R10, RZ ;  /* 0x0000000a07046210 */ /* 0x000fe20007f1e0ff */
[----:B------:R3:W-:Y:S01]  /*7710*/  @P6 LDGSTS.E.BYPASS.LTC128B.128 [R207+0x8100], [R16.64], !P4 ;  /* 0x0810000010cf6fae */ /* 0x0007e2000e101d46 */
[----:B------:R-:W-:Y:S02]  /*7720*/  FSETP.NEU.FTZ.AND P1, PT, R101, -INF , PT ;  /* 0xff8000006500780b */ /* 0x000fe40003f3d000 */
[----:B------:R-:W-:Y:S02]  /*7730*/  @P6 IADD3.X R10, R6, R12, RZ, P0, !PT ;  /* 0x0000000c060a6210 */ /* 0x000fe400007fe4ff */
[C---:B------:R-:W-:Y:S02]  /*7740*/  @P6 IADD3 R5, P0, R7.reuse, R11, RZ ;  /* 0x0000000b07056210 */ /* 0x040fe40007f1e0ff */
[----:B------:R-:W-:Y:S01]  /*7750*/  FSEL R144, R8, RZ, P1 ;  /* 0x000000ff08907208 */ /* 0x000fe20000800000 */
[----:B------:R4:W-:Y:S01]  /*7760*/  @P6 LDGSTS.E.BYPASS.LTC128B.128 [R207+0xa100], [R14.64], !P3 ;  /* 0x0a1000000ecf6fae */ /* 0x0009e2000d901d46 */
[----:B------:R-:W-:Y:S02]  /*7770*/  @P6 IADD3.X R11, R6, R13, RZ, P0, !PT ;  /* 0x0000000d060b6210 */ /* 0x000fe400007fe4ff */
[----:B------:R-:W-:Y:S01]  /*7780*/  @P6 IADD3 R7, P0, R7, R220, RZ ;  /* 0x000000dc07076210 */ /* 0x000fe20007f1e0ff */
[--C-:B------:R-:W-:Y:S01]  /*7790*/  FFMA.FTZ R8, R20, c[0x0][0x2d0], -R144.reuse ;  /* 0x0000b40014087a23 */ /* 0x100fe20000010890 */
[----:B-1----:R-:W-:Y:S01]  /*77a0*/  FMNMX.FTZ R100, R0, R2, !PT ;  /* 0x0000000200647209 */ /* 0x002fe20007810000 */
[--C-:B------:R-:W-:Y:S01]  /*77b0*/  FFMA.FTZ R0, R22, c[0x0][0x2d0], -R144.reuse ;  /* 0x0000b40016007a23 */ /* 0x100fe20000010890 */
[----:B------:R-:W-:Y:S01]  /*77c0*/  @P6 IADD3.X R9, R6, R219, RZ, P0, !PT ;  /* 0x000000db06096210 */ /* 0x000fe200007fe4ff */
[----:B------:R1:W-:Y:S01]  /*77d0*/  MUFU.EX2 R217, R8 ;  /* 0x0000000800d97308 */ /* 0x0003e20000000800 */
[----:B------:R-:W-:Y:S01]  /*77e0*/  @P6 LEA R6, P0, R7, c[0x0][0x1c8], 0x1 ;  /* 0x0000720007066a11 */ /* 0x000fe200078008ff */
[--C-:B------:R-:W-:Y:S03]  /*77f0*/  FFMA.FTZ R2, R23, c[0x0][0x2d0], -R144.reuse ;  /* 0x0000b40017027a23 */ /* 0x100fe60000010890 */
[----:B------:R-:W-:Y:S01]  /*7800*/  @P6 LEA.HI.X R7, R7, c[0x0][0x1cc], R9, 0x1, P0 ;  /* 0x0000730007076a11 */ /* 0x000fe200000f0c09 */
[----:B------:R-:W-:Y:S04]  /*7810*/  FFMA.FTZ R9, R21, c[0x0][0x2d0], -R144 ;  /* 0x0000b40015097a23 */ /* 0x000fe80000010890 */
[----:B------:R5:W2:Y:S01]  /*7820*/  MUFU.EX2 R218, R9 ;  /* 0x0000000900da7308 */ /* 0x000aa20000000800 */
[----:B------:R2:W-:Y:S09]  /*7830*/  @P6 LDGSTS.E.BYPASS.LTC128B.128 [R207+0x7100], [R6.64], !P5 ;  /* 0x0710000006cf6fae */ /* 0x0005f2000e901d46 */
[----:B------:R3:W-:Y:S01]  /*7840*/  MUFU.EX2 R216, R0 ;  /* 0x0000000000d87308 */ /* 0x0007e20000000800 */
[C---:B-1----:R-:W-:Y:S09]  /*7850*/  @P6 LEA R8, P0, R4.reuse, c[0x0][0x1c8], 0x1 ;  /* 0x0000720004086a11 */ /* 0x042ff200078008ff */
[----:B------:R1:W1:Y:S01]  /*7860*/  MUFU.EX2 R215, R2 ;  /* 0x0000000200d77308 */ /* 0x0002620000000800 */
[----:B-----5:R-:W-:Y:S02]  /*7870*/  @P6 LEA.HI.X R9, R4, c[0x0][0x1cc], R10, 0x1, P0 ;  /* 0x0000730004096a11 */ /* 0x020fe400000f0c0a */
[C---:B------:R-:W-:Y:S02]  /*7880*/  @P6 LEA R4, P0, R5.reuse, c[0x0][0x1c8], 0x1 ;  /* 0x0000720005046a11 */ /* 0x040fe400078008ff */
[----:B--2---:R-:W-:Y:S01]  /*7890*/  F2FP.BF16.PACK_AB R136, R218, R217 ;  /* 0x000000d9da88723e */ /* 0x004fe200000010ff */
[----:B------:R2:W-:Y:S01]  /*78a0*/  @P6 LDGSTS.E.BYPASS.LTC128B.128 [R207+0x9100], [R8.64], !P4 ;  /* 0x0910000008cf6fae */ /* 0x0005e2000e101d46 */
[----:B------:R-:W-:Y:S02]  /*78b0*/  @P6 LEA.HI.X R5, R5, c[0x0][0x1cc], R11, 0x1, P0 ;  /* 0x0000730005056a11 */ /* 0x000fe400000f0c0b */
[C---:B------:R-:W-:Y:S01]  /*78c0*/  FSETP.NEU.FTZ.AND P0, PT, R100.reuse, -INF , PT ;  /* 0xff8000006400780b */ /* 0x040fe20003f1d000 */
[----:B---3--:R-:W-:Y:S04]  /*78d0*/  FMUL.FTZ R0, R100, c[0x0][0x2d0] ;  /* 0x0000b40064007a20 */ /* 0x008fe80000410000 */
[----:B------:R3:W-:Y:S01]  /*78e0*/  @P6 LDGSTS.E.BYPASS.LTC128B.128 [R207+0xb100], [R4.64], !P3 ;  /* 0x0b10000004cf6fae */ /* 0x0007e2000d901d46 */
[----:B------:R-:W-:Y:S05]  /*78f0*/  FSEL R145, R0, RZ, P0 ;  /* 0x000000ff00917208 */ /* 0x000fea0000000000 */
[--C-:B------:R-:W-:Y:S02]  /*7900*/  FFMA.FTZ R0, R24, c[0x0][0x2d0], -R145.reuse ;  /* 0x0000b40018007a23 */ /* 0x100fe40000010891 */
[----:B----4-:R-:W4:Y:S01]  /*7910*/  LDSM.16.MT88.4 R12, [R185] ;  /* 0x00000000b90c783b */ /* 0x010f220000004200 */
[--C-:B-1----:R-:W-:Y:S01]  /*7920*/  FFMA.FTZ R2, R27, c[0x0][0x2d0], -R145.reuse ;  /* 0x0000b4001b027a23 */ /* 0x102fe20000010891 */
[----:B------:R-:W-:Y:S01]  /*7930*/  F2FP.BF16.PACK_AB R138, R215, R216 ;  /* 0x000000d8d78a723e */ /* 0x000fe200000010ff */
[----:B------:R1:W-:Y:S05]  /*7940*/  MUFU.EX2 R212, R0 ;  /* 0x0000000000d47308 */ /* 0x0003ea0000000800 */
[----:B------:R-:W5:Y:S05]  /*7950*/  LDSM.16.MT88.4 R20, [R186] ;  /* 0x00000000ba14783b */ /* 0x000f6a0000004200 */
[----:B------:R2:W-:Y:S03]  /*7960*/  MUFU.EX2 R211, R2 ;  /* 0x0000000200d37308 */ /* 0x0005e60000000800 */
[----:B------:R-:W3:Y:S08]  /*7970*/  LDSM.16.MT88.4 R28, [R189] ;  /* 0x00000000bd1c783b */ /* 0x000ef00000004200 */
[----:B------:R-:W0:Y:S01]  /*7980*/  LDGDEPBAR ;  /* 0x00000000000079af */ /* 0x000e220000000000 */
[--C-:B-1----:R-:W-:Y:S04]  /*7990*/  FFMA.FTZ R0, R25, c[0x0][0x2d0], -R145.reuse ;  /* 0x0000b40019007a23 */ /* 0x102fe80000010891 */
[----:B------:R1:W1:Y:S01]  /*79a0*/  MUFU.EX2 R214, R0 ;  /* 0x0000000000d67308 */ /* 0x0002620000000800 */
[----:B--2---:R-:W-:Y:S02]  /*79b0*/  FSEL R2, R100, RZ, P0 ;  /* 0x000000ff64027208 */ /* 0x004fe40000000000 */
[----:B------:R-:W-:Y:S02]  /*79c0*/  ISETP.GT.AND P0, PT, R180, R228, PT ;  /* 0x000000e4b400720c */ /* 0x000fe40003f04270 */
[----:B------:R-:W-:Y:S01]  /*79d0*/  MOV R180, R208 ;  /* 0x000000d000b47202 */ /* 0x000fe20000000f00 */
[----:B-1----:R-:W-:Y:S01]  /*79e0*/  FFMA.FTZ R0, R26, c[0x0][0x2d0], -R145 ;  /* 0x0000b4001a007a23 */ /* 0x002fe20000010891 */
[----:B------:R-:W-:Y:S03]  /*79f0*/  F2FP.BF16.PACK_AB R137, R214, R212 ;  /* 0x000000d4d689723e */ /* 0x000fe600000010ff */
[----:B------:R1:W2:Y:S02]  /*7a00*/  MUFU.EX2 R213, R0 ;  /* 0x0000000000d57308 */ /* 0x0002a40000000800 */
[----:B-1----:R-:W-:Y:S02]  /*7a10*/  FSEL R0, R101, RZ, P1 ;  /* 0x000000ff65007208 */ /* 0x002fe40000800000 */
[----:B--2---:R-:W-:Y:S03]  /*7a20*/  F2FP.BF16.PACK_AB R139, R211, R213 ;  /* 0x000000d5d38b723e */ /* 0x004fe600000010ff */
[----:B------:R-:W-:Y:S04]  /*7a30*/  FADD.FTZ R0, -R0, R3 ;  /* 0x0000000300007221 */ /* 0x000fe80000010100 */
[----:B------:R-:W-:Y:S04]  /*7a40*/  FMUL.FTZ R0, R0, c[0x0][0x2d0] ;  /* 0x0000b40000007a20 */ /* 0x000fe80000410000 */
[----:B------:R1:W3:Y:S02]  /*7a50*/  MUFU.EX2 R3, R0 ;  /* 0x0000000000037308 */ /* 0x0002e40000000800 */
[----:B-1----:R-:W-:Y:S02]  /*7a60*/  FADD.FTZ R0, -R2, R102 ;  /* 0x0000006602007221 */ /* 0x002fe40000010100 */
[--C-:B------:R-:W-:Y:S02]  /*7a70*/  FFMA.FTZ R2, R140, c[0x0][0x2d0], -R144.reuse ;  /* 0x0000b4008c027a23 */ /* 0x100fe40000010890 */
[----:B------:R-:W-:Y:S04]  /*7a80*/  FMUL.FTZ R0, R0, c[0x0][0x2d0] ;  /* 0x0000b40000007a20 */ /* 0x000fe80000410000 */
[----:B------:R1:W-:Y:S01]  /*7a90*/  MUFU.EX2 R183, R2 ;  /* 0x0000000200b77308 */ /* 0x0003e20000000800 */
[C---:B---3--:R-:W-:Y:S02]  /*7aa0*/  FMUL.FTZ R4, R3.reuse, R104 ;  /* 0x0000006803047220 */ /* 0x048fe40000410000 */
        /* <DEDUP_REMOVED lines=11> */
[----:B------:R-:W-:Y:S02]  /*7b60*/  FMUL.FTZ R37, R3, R37 ;  /* 0x0000002503257220 */ /* 0x000fe40000410000 */
[--C-:B-1----:R-:W-:Y:S02]  /*7b70*/  FFMA.FTZ R2, R141, c[0x0][0x2d0], -R144.reuse ;  /* 0x0000b4008d027a23 */ /* 0x102fe40000010890 */
[C---:B------:R-:W-:Y:S02]  /*7b80*/  FMUL.FTZ R40, R3.reuse, R40 ;  /* 0x0000002803287220 */ /* 0x040fe40000410000 */
[----:B------:R1:W3:Y:S01]  /*7b90*/  MUFU.EX2 R182, R2 ;  /* 0x0000000200b67308 */ /* 0x0002e20000000800 */
[C---:B------:R-:W-:Y:S02]  /*7ba0*/  FMUL.FTZ R41, R3.reuse, R41 ;  /* 0x0000002903297220 */ /* 0x040fe40000410000 */
[C---:B------:R-:W-:Y:S02]  /*7bb0*/  FMUL.FTZ R44, R3.reuse, R44 ;  /* 0x0000002c032c7220 */ /* 0x040fe40000410000 */
[C---:B--2---:R-:W-:Y:S02]  /*7bc0*/  FMUL.FTZ R6, R0.reuse, R106 ;  /* 0x0000006a00067220 */ /* 0x044fe40000410000 */
[C---:B------:R-:W-:Y:S02]  /*7bd0*/  FMUL.FTZ R7, R0.reuse, R107 ;  /* 0x0000006b00077220 */ /* 0x040fe40000410000 */
[----:B------:R-:W2:Y:S01]  /*7be0*/  LDSM.16.MT88.4 R104, [R188] ;  /* 0x00000000bc68783b */ /* 0x000ea20000004200 */
[C---:B------:R-:W-:Y:S02]  /*7bf0*/  FMUL.FTZ R10, R0.reuse, R110 ;  /* 0x0000006e000a7220 */ /* 0x040fe40000410000 */
[C---:B------:R-:W-:Y:S02]  /*7c00*/  FMUL.FTZ R11, R0.reuse, R111 ;  /* 0x0000006f000b7220 */ /* 0x040fe40000410000 */
[C---:B----4-:R-:W-:Y:S03]  /*7c10*/  HMMA.16816.F32.BF16 R4, R136.reuse, R12, R4 ;  /* 0x0000000c8804723c */ /* 0x050fe60000041804 */
[----:B------:R-:W4:Y:S02]  /*7c20*/  LDSM.16.MT88.4 R108, [R185+0x2000] ;  /* 0x00200000b96c783b */ /* 0x000f240000004200 */
[----:B------:R-:W-:Y:S02]  /*7c30*/  FMUL.FTZ R18, R0, R118 ;  /* 0x0000007600127220 */ /* 0x000fe40000410000 */
[C---:B------:R-:W-:Y:S01]  /*7c40*/  FMUL.FTZ R12, R3.reuse, R112 ;  /* 0x00000070030c7220 */ /* 0x040fe20000410000 */
[C---:B------:R-:W-:Y:S04]  /*7c50*/  HMMA.16816.F32.BF16 R8, R136.reuse, R14, R8 ;  /* 0x0000000e8808723c */ /* 0x040fe80000041808 */
[--C-:B-1----:R-:W-:Y:S02]  /*7c60*/  FFMA.FTZ R2, R142, c[0x0][0x2d0], -R144.reuse ;  /* 0x0000b4008e027a23 */ /* 0x102fe40000010890 */
[C---:B------:R-:W-:Y:S02]  /*7c70*/  FMUL.FTZ R13, R3.reuse, R113 ;  /* 0x00000071030d7220 */ /* 0x040fe40000410000 */
[----:B------:R1:W-:Y:S01]  /*7c80*/  MUFU.EX2 R181, R2 ;  /* 0x0000000200b57308 */ /* 0x0003e20000000800 */
[C---:B------:R-:W-:Y:S03]  /*7c90*/  FMUL.FTZ R14, R0.reuse, R114 ;  /* 0x00000072000e7220 */ /* 0x040fe60000410000 */
[C---:B------:R-:W-:Y:S02]  /*7ca0*/  FMUL.FTZ R15, R0.reuse, R115 ;  /* 0x00000073000f7220 */ /* 0x040fe40000410000 */
[----:B------:R-:W2:Y:S01]  /*7cb0*/  LDSM.16.MT88.4 R112, [R186+0x2000] ;  /* 0x00200000ba70783b */ /* 0x000ea20000004200 */
[C---:B------:R-:W-:Y:S02]  /*7cc0*/  FMUL.FTZ R19, R0.reuse, R119 ;  /* 0x0000007700137220 */ /* 0x040fe40000410000 */
[C---:B------:R-:W-:Y:S02]  /*7cd0*/  FMUL.FTZ R26, R0.reuse, R126 ;  /* 0x0000007e001a7220 */ /* 0x040fe40000410000 */
[C---:B-----5:R-:W-:Y:S03]  /*7ce0*/  HMMA.16816.F32.BF16 R12, R136.reuse, R20, R12 ;  /* 0x00000014880c723c */ /* 0x060fe6000004180c */
[----:B------:R-:W-:Y:S01]  /*7cf0*/  LDSM.16.MT88.4 R116, [R185+0x800] ;  /* 0x00080000b974783b */ /* 0x000fe20000004200 */
[C---:B------:R-:W-:Y:S02]  /*7d00*/  FMUL.FTZ R27, R0.reuse, R127 ;  /* 0x0000007f001b7220 */ /* 0x040fe40000410000 */
[C---:B------:R-:W-:Y:S02]  /*7d10*/  FMUL.FTZ R34, R0.reuse, R134 ;  /* 0x0000008600227220 */ /* 0x040fe40000410000 */
        /* <DEDUP_REMOVED lines=13> */
[C---:B------:R-:W-:Y:S02]  /*7df0*/  FMUL.FTZ R39, R0.reuse, R39 ;  /* 0x0000002700277220 */ /* 0x040fe40000410000 */
[C---:B------:R-:W-:Y:S01]  /*7e00*/  FMUL.FTZ R28, R3.reuse, R128 ;  /* 0x00000080031c7220 */ /* 0x040fe20000410000 */
[C---:B------:R-:W-:Y:S04]  /*7e10*/  HMMA.16816.F32.BF16 R24, R136.reuse, R30, R24 ;  /* 0x0000001e8818723c */ /* 0x040fe80000041818 */
[C---:B------:R-:W-:Y:S01]  /*7e20*/  FMUL.FTZ R29, R3.reuse, R129 ;  /* 0x00000081031d7220 */ /* 0x040fe20000410000 */
[----:B------:R-:W-:Y:S01]  /*7e30*/  LDSM.16.MT88.4 R140, [R189+0x2800] ;  /* 0x00280000bd8c783b */ /* 0x000fe20000004200 */
        /* <DEDUP_REMOVED lines=8> */
[C---:B------:R-:W-:Y:S02]  /*7ec0*/  FMUL.FTZ R45, R3.reuse, R45 ;  /* 0x0000002d032d7220 */ /* 0x040fe40000410000 */
[C---:B------:R-:W-:Y:S02]  /*7ed0*/  FMUL.FTZ R46, R0.reuse, R46 ;  /* 0x0000002e002e7220 */ /* 0x040fe40000410000 */
[C---:B------:R-:W-:Y:S01]  /*7ee0*/  FMUL.FTZ R47, R0.reuse, R47 ;  /* 0x0000002f002f7220 */ /* 0x040fe20000410000 */
[C---:B------:R-:W-:Y:S01]  /*7ef0*/  HMMA.16816.F32.BF16 R32, R136.reuse, R106, R32 ;  /* 0x0000006a8820723c */ /* 0x040fe20000041820 */
[----:B------:R-:W2:Y:S03]  /*7f00*/  LDSM.16.MT88.4 R104, [R189+0x2000] ;  /* 0x00200000bd68783b */ /* 0x000ea60000004200 */
[C---:B------:R-:W-:Y:S02]  /*7f10*/  FMUL.FTZ R48, R3.reuse, R48 ;  /* 0x0000003003307220 */ /* 0x040fe40000410000 */
[----:B------:R-:W-:Y:S02]  /*7f20*/  FMUL.FTZ R49, R3, R49 ;  /* 0x0000003103317220 */ /* 0x000fe40000410000 */
[C---:B----4-:R-:W-:Y:S04]  /*7f30*/  HMMA.16816.F32.BF16 R36, R136.reuse, R108, R36 ;  /* 0x0000006c8824723c */ /* 0x050fe80000041824 */
[C---:B------:R-:W-:Y:S02]  /*7f40*/  FMUL.FTZ R50, R0.reuse, R50 ;  /* 0x0000003200327220 */ /* 0x040fe40000410000 */
[C---:B------:R-:W-:Y:S02]  /*7f50*/  FMUL.FTZ R51, R0.reuse, R51 ;  /* 0x0000003300337220 */ /* 0x040fe40000410000 */
[C---:B------:R-:W-:Y:S01]  /*7f60*/  HMMA.16816.F32.BF16 R40, R136.reuse, R110, R40 ;  /* 0x0000006e8828723c */ /* 0x040fe20000041828 */
[----:B------:R-:W4:Y:S03]  /*7f70*/  LDSM.16.MT88.4 R108, [R188+0x2000] ;  /* 0x00200000bc6c783b */ /* 0x000f260000004200 */
[--C-:B-1----:R-:W-:Y:S02]  /*7f80*/  FFMA.FTZ R2, R147, c[0x0][0x2d0], -R145.reuse ;  /* 0x0000b40093027a23 */ /* 0x102fe40000010891 */
[C---:B------:R-:W-:Y:S02]  /*7f90*/  FMUL.FTZ R52, R3.reuse, R52 ;  /* 0x0000003403347220 */ /* 0x040fe40000410000 */
[C---:B------:R-:W-:Y:S01]  /*7fa0*/  HMMA.16816.F32.BF16 R44, R136.reuse, R112, R44 ;  /* 0x00000070882c723c */ /* 0x040fe2000004182c */
[----:B------:R1:W5:Y:S03]  /*7fb0*/  MUFU.EX2 R177, R2 ;  /* 0x0000000200b17308 */ /* 0x0003660000000800 */
[C---:B------:R-:W-:Y:S02]  /*7fc0*/  FMUL.FTZ R53, R3.reuse, R53 ;  /* 0x0000003503357220 */ /* 0x040fe40000410000 */
[C---:B------:R-:W-:Y:S02]  /*7fd0*/  FMUL.FTZ R54, R0.reuse, R54 ;  /* 0x0000003600367220 */ /* 0x040fe40000410000 */
[C---:B------:R-:W-:Y:S01]  /*7fe0*/  HMMA.16816.F32.BF16 R48, R136.reuse, R114, R48 ;  /* 0x000000728830723c */ /* 0x040fe20000041830 */
[----:B------:R-:W3:Y:S03]  /*7ff0*/  LDSM.16.MT88.4 R112, [R185+0x4000] ;  /* 0x00400000b970783b */ /* 0x000ee60000004200 */
[C---:B------:R-:W-:Y:S02]  /*8000*/  FMUL.FTZ R55, R0.reuse, R55 ;  /* 0x0000003700377220 */ /* 0x040fe40000410000 */
[C---:B------:R-:W-:Y:S02]  /*8010*/  FMUL.FTZ R56, R3.reuse, R56 ;  /* 0x0000003803387220 */ /* 0x040fe40000410000 */
[C---:B------:R-:W-:Y:S03]  /*8020*/  FMUL.FTZ R57, R3.reuse, R57 ;  /* 0x0000003903397220 */ /* 0x040fe60000410000 */
[C---:B--2---:R-:W-:Y:S03]  /*8030*/  HMMA.16816.F32.BF16 R52, R136.reuse, R104, R52 ;  /* 0x000000688834723c */ /* 0x044fe60000041834 */
[C---:B------:R-:W-:Y:S02]  /*8040*/  FMUL.FTZ R58, R0.reuse, R58 ;  /* 0x0000003a003a7220 */ /* 0x040fe40000410000 */
[----:B------:R-:W-:Y:S02]  /*8050*/  FMUL.FTZ R59, R0, R59 ;  /* 0x0000003b003b7220 */ /* 0x000fe40000410000 */
[--C-:B-1----:R-:W-:Y:S02]  /*8060*/  FFMA.FTZ R2, R148, c[0x0][0x2d0], -R145.reuse ;  /* 0x0000b40094027a23 */ /* 0x102fe40000010891 */
[C---:B------:R-:W-:Y:S02]  /*8070*/  FMUL.FTZ R60, R3.reuse, R60 ;  /* 0x0000003c033c7220 */ /* 0x040fe40000410000 */
[----:B------:R1:W-:Y:S01]  /*8080*/  MUFU.EX2 R176, R2 ;  /* 0x0000000200b07308 */ /* 0x0003e20000000800 */
[C---:B------:R-:W-:Y:S01]  /*8090*/  HMMA.16816.F32.BF16 R56, R136.reuse, R106, R56 ;  /* 0x0000006a8838723c */ /* 0x040fe20000041838 */
[----:B------:R-:W2:Y:S02]  /*80a0*/  LDSM.16.MT88.4 R104, [R186+0x4000] ;  /* 0x00400000ba68783b */ /* 0x000ea40000004200 */
[C---:B------:R-:W-:Y:S02]  /*80b0*/  FMUL.FTZ R61, R3.reuse, R61 ;  /* 0x0000003d033d7220 */ /* 0x040fe40000410000 */
[C---:B------:R-:W-:Y:S02]  /*80c0*/  FMUL.FTZ R62, R0.reuse, R62 ;  /* 0x0000003e003e7220 */ /* 0x040fe40000410000 */
[C---:B------:R-:W-:Y:S02]  /*80d0*/  FMUL.FTZ R63, R0.reuse, R63 ;  /* 0x0000003f003f7220 */ /* 0x040fe40000410000 */
[C---:B------:R-:W-:Y:S03]  /*80e0*/  FMUL.FTZ R64, R3.reuse, R64 ;  /* 0x0000004003407220 */ /* 0x040fe60000410000 */
[C---:B------:R-:W-:Y:S02]  /*80f0*/  FMUL.FTZ R65, R3.reuse, R65 ;  /* 0x0000004103417220 */ /* 0x040fe40000410000 */
[C---:B----4-:R-:W-:Y:S03]  /*8100*/  HMMA.16816.F32.BF16 R60, R136.reuse, R108, R60 ;  /* 0x0000006c883c723c */ /* 0x050fe6000004183c */
[C---:B------:R-:W-:Y:S02]  /*8110*/  FMUL.FTZ R66, R0.reuse, R66 ;  /* 0x0000004200427220 */ /* 0x040fe40000410000 */
[C---:B------:R-:W-:Y:S02]  /*8120*/  FMUL.FTZ R67, R0.reuse, R67 ;  /* 0x0000004300437220 */ /* 0x040fe40000410000 */
[----:B------:R-:W-:Y:S02]  /*8130*/  FMUL.FTZ R68, R3, R68 ;  /* 0x0000004403447220 */ /* 0x000fe40000410000 */
[--C-:B-1----:R-:W-:Y:S03]  /*8140*/  FFMA.FTZ R2, R149, c[0x0][0x2d0], -R145.reuse ;  /* 0x0000b40095027a23 */ /* 0x102fe60000010891 */
[C---:B------:R-:W-:Y:S01]  /*8150*/  HMMA.16816.F32.BF16 R64, R136.reuse, R110, R64 ;  /* 0x0000006e8840723c */ /* 0x040fe20000041840 */
[----:B------:R-:W1:Y:S01]  /*8160*/  LDSM.16.MT88.4 R108, [R189+0x4000] ;  /* 0x00400000bd6c783b */ /* 0x000e620000004200 */
[----:B------:R4:W1:Y:S01]  /*8170*/  MUFU.EX2 R175, R2 ;  /* 0x0000000200af7308 */ /* 0x0008620000000800 */
[C---:B------:R-:W-:Y:S02]  /*8180*/  FMUL.FTZ R69, R3.reuse, R69 ;  /* 0x0000004503457220 */ /* 0x040fe40000410000 */
[C---:B------:R-:W-:Y:S02]  /*8190*/  FMUL.FTZ R70, R0.reuse, R70 ;  /* 0x0000004600467220 */ /* 0x040fe40000410000 */
[C---:B------:R-:W-:Y:S02]  /*81a0*/  FMUL.FTZ R71, R0.reuse, R71 ;  /* 0x0000004700477220 */ /* 0x040fe40000410000 */
[C---:B------:R-:W-:Y:S03]  /*81b0*/  FMUL.FTZ R72, R3.reuse, R72 ;  /* 0x0000004803487220 */ /* 0x040fe60000410000 */
[C---:B------:R-:W-:Y:S02]  /*81c0*/  FMUL.FTZ R73, R3.reuse, R73 ;  /* 0x0000004903497220 */ /* 0x040fe40000410000 */
[C---:B---3--:R-:W-:Y:S03]  /*81d0*/  HMMA.16816.F32.BF16 R68, R136.reuse, R112, R68 ;  /* 0x000000708844723c */ /* 0x048fe60000041844 */
[C---:B------:R-:W-:Y:S02]  /*81e0*/  FMUL.FTZ R74, R0.reuse, R74 ;  /* 0x0000004a004a7220 */ /* 0x040fe40000410000 */
[C---:B------:R-:W-:Y:S02]  /*81f0*/  FMUL.FTZ R75, R0.reuse, R75 ;  /* 0x0000004b004b7220 */ /* 0x040fe40000410000 */
[C---:B------:R-:W-:Y:S02]  /*8200*/  FMUL.FTZ R76, R3.reuse, R76 ;  /* 0x0000004c034c7220 */ /* 0x040fe40000410000 */
[C---:B------:R-:W-:Y:S03]  /*8210*/  FMUL.FTZ R77, R3.reuse, R77 ;  /* 0x0000004d034d7220 */ /* 0x040fe60000410000 */
[C---:B------:R-:W-:Y:S01]  /*8220*/  HMMA.16816.F32.BF16 R72, R136.reuse, R114, R72 ;  /* 0x000000728848723c */ /* 0x040fe20000041848 */
[----:B------:R-:W3:Y:S02]  /*8230*/  LDSM.16.MT88.4 R112, [R188+0x4000] ;  /* 0x00400000bc70783b */ /* 0x000ee40000004200 */
[C---:B------:R-:W-:Y:S02]  /*8240*/  FMUL.FTZ R78, R0.reuse, R78 ;  /* 0x0000004e004e7220 */ /* 0x040fe40000410000 */
[----:B------:R-:W-:Y:S02]  /*8250*/  FMUL.FTZ R79, R0, R79 ;  /* 0x0000004f004f7220 */ /* 0x000fe40000410000 */
[--C-:B----4-:R-:W-:Y:S02]  /*8260*/  FFMA.FTZ R2, R150, c[0x0][0x2d0], -R144.reuse ;  /* 0x0000b40096027a23 */ /* 0x110fe40000010890 */
[C---:B------:R-:W-:Y:S02]  /*8270*/  FMUL.FTZ R80, R3.reuse, R80 ;  /* 0x0000005003507220 */ /* 0x040fe40000410000 */
[----:B------:R4:W-:Y:S01]  /*8280*/  MUFU.EX2 R174, R2 ;  /* 0x0000000200ae7308 */ /* 0x0009e20000000800 */
[C---:B--2---:R-:W-:Y:S03]  /*8290*/  HMMA.16816.F32.BF16 R76, R136.reuse, R104, R76 ;  /* 0x00000068884c723c */ /* 0x044fe6000004184c */
[C---:B------:R-:W-:Y:S02]  /*82a0*/  FMUL.FTZ R81, R3.reuse, R81 ;  /* 0x0000005103517220 */ /* 0x040fe40000410000 */
[C---:B------:R-:W-:Y:S02]  /*82b0*/  FMUL.FTZ R82, R0.reuse, R82 ;  /* 0x0000005200527220 */ /* 0x040fe40000410000 */
[----:B------:R-:W-:Y:S01]  /*82c0*/  FMUL.FTZ R83, R0, R83 ;  /* 0x0000005300537220 */ /* 0x000fe20000410000 */
[----:B------:R-:W-:Y:S01]  /*82d0*/  F2FP.BF16.PACK_AB R104, R182, R183 ;  /* 0x000000b7b668723e */ /* 0x000fe200000010ff */
[C---:B------:R-:W-:Y:S03]  /*82e0*/  FMUL.FTZ R84, R3.reuse, R84 ;  /* 0x0000005403547220 */ /* 0x040fe60000410000 */
[----:B------:R-:W-:Y:S01]  /*82f0*/  FMUL.FTZ R85, R3, R85 ;  /* 0x0000005503557220 */ /* 0x000fe20000410000 */
[----:B-----5:R-:W-:Y:S01]  /*8300*/  F2FP.BF16.PACK_AB R105, R177, R178 ;  /* 0x000000b2b169723e */ /* 0x020fe200000010ff */
[C---:B------:R-:W-:Y:S03]  /*8310*/  HMMA.16816.F32.BF16 R80, R136.reuse, R106, R80 ;  /* 0x0000006a8850723c */ /* 0x040fe60000041850 */
[C---:B------:R-:W-:Y:S02]  /*8320*/  FMUL.FTZ R86, R0.reuse, R86 ;  /* 0x0000005600567220 */ /* 0x040fe40000410000 */
[----:B------:R-:W-:Y:S02]  /*8330*/  FMUL.FTZ R87, R0, R87 ;  /* 0x0000005700577220 */ /* 0x000fe40000410000 */
[----:B------:R-:W-:Y:S01]  /*8340*/  FMUL.FTZ R88, R3, R88 ;  /* 0x0000005803587220 */ /* 0x000fe20000410000 */
[----:B------:R-:W-:Y:S01]  /*8350*/  F2FP.BF16.PACK_AB R106, R179, R181 ;  /* 0x000000b5b36a723e */ /* 0x000fe200000010ff */
[--C-:B----4-:R-:W-:Y:S03]  /*8360*/  FFMA.FTZ R2, R154, c[0x0][0x2d0], -R144.reuse ;  /* 0x0000b4009a027a23 */ /* 0x110fe60000010890 */
[C---:B-1----:R-:W-:Y:S01]  /*8370*/  HMMA.16816.F32.BF16 R84, R136.reuse, R108, R84 ;  /* 0x0000006c8854723c */ /* 0x042fe20000041854 */
[----:B------:R1:W-:Y:S02]  /*8380*/  MUFU.EX2 R173, R2 ;  /* 0x0000000200ad7308 */ /* 0x0003e40000000800 */
[----:B------:R-:W-:Y:S01]  /*8390*/  FMUL.FTZ R89, R3, R89 ;  /* 0x0000005903597220 */ /* 0x000fe20000410000 */
[----:B------:R-:W-:Y:S01]  /*83a0*/  F2FP.BF16.PACK_AB R107, R175, R176 ;  /* 0x000000b0af6b723e */ /* 0x000fe200000010ff */
[C---:B------:R-:W-:Y:S02]  /*83b0*/  FMUL.FTZ R90, R0.reuse, R90 ;  /* 0x0000005a005a7220 */ /* 0x040fe40000410000 */
[C---:B------:R-:W-:Y:S02]  /*83c0*/  FMUL.FTZ R91, R0.reuse, R91 ;  /* 0x0000005b005b7220 */ /* 0x040fe40000410000 */
[C---:B------:R-:W-:Y:S03]  /*83d0*/  FMUL.FTZ R92, R3.reuse, R92 ;  /* 0x0000005c035c7220 */ /* 0x040fe60000410000 */
[C---:B------:R-:W-:Y:S02]  /*83e0*/  FMUL.FTZ R93, R3.reuse, R93 ;  /* 0x0000005d035d7220 */ /* 0x040fe40000410000 */
[C---:B------:R-:W-:Y:S01]  /*83f0*/  HMMA.16816.F32.BF16 R88, R136.reuse, R110, R88 ;  /* 0x0000006e8858723c */ /* 0x040fe20000041858 */
[----:B------:R-:W2:Y:S02]  /*8400*/  LDSM.16.MT88.4 R108, [R189+0x800] ;  /* 0x00080000bd6c783b */ /* 0x000ea40000004200 */
[C---:B------:R-:W-:Y:S02]  /*8410*/  FMUL.FTZ R94, R0.reuse, R94 ;  /* 0x0000005e005e7220 */ /* 0x040fe40000410000 */
[C---:B------:R-:W-:Y:S02]  /*8420*/  FMUL.FTZ R95, R0.reuse, R95 ;  /* 0x0000005f005f7220 */ /* 0x040fe40000410000 */
[C---:B------:R-:W-:Y:S02]  /*8430*/  FMUL.FTZ R96, R3.reuse, R96 ;  /* 0x0000006003607220 */ /* 0x040fe40000410000 */
[----:B------:R-:W-:Y:S03]  /*8440*/  FMUL.FTZ R97, R3, R97 ;  /* 0x0000006103617220 */ /* 0x000fe60000410000 */
[C---:B---3--:R-:W-:Y:S03]  /*8450*/  HMMA.16816.F32.BF16 R92, R136.reuse, R112, R92 ;  /* 0x00000070885c723c */ /* 0x048fe6000004185c */
[C---:B------:R-:W-:Y:S02]  /*8460*/  FMUL.FTZ R98, R0.reuse, R98 ;  /* 0x0000006200627220 */ /* 0x040fe40000410000 */
[C---:B------:R-:W-:Y:S02]  /*8470*/  FMUL.FTZ R99, R0.reuse, R99 ;  /* 0x0000006300637220 */ /* 0x040fe40000410000 */
[----:B-1----:R-:W-:Y:S02]  /*8480*/  FFMA.FTZ R2, R155, c[0x0][0x2d0], -R144 ;  /* 0x0000b4009b027a23 */ /* 0x002fe40000010890 */
[----:B------:R-:W-:Y:S02]  /*8490*/  FFMA.FTZ R0, R0, R227, R212 ;  /* 0x000000e300007223 */ /* 0x000fe400000100d4 */
[----:B------:R1:W-:Y:S01]  /*84a0*/  MUFU.EX2 R172, R2 ;  /* 0x0000000200ac7308 */ /* 0x0003e20000000800 */
[----:B------:R-:W-:Y:S01]  /*84b0*/  HMMA.16816.F32.BF16 R96, R136, R114, R96 ;  /* 0x000000728860723c */ /* 0x000fe20000041860 */
[----:B------:R-:W3:Y:S02]  /*84c0*/  LDSM.16.MT88.4 R112, [R188+0x2800] ;  /* 0x00280000bc70783b */ /* 0x000ee40000004200 */
[----:B------:R-:W-:Y:S04]  /*84d0*/  FADD.FTZ R0, R214, R0 ;  /* 0x00000000d6007221 */ /* 0x000fe80000010000 */
[----:B------:R-:W-:Y:S01]  /*84e0*/  FADD.FTZ R0, R213, R0 ;  /* 0x00000000d5007221 */ /* 0x000fe20000010000 */
[C---:B------:R-:W-:Y:S01]  /*84f0*/  HMMA.16816.F32.BF16 R4, R104.reuse, R116, R4 ;  /* 0x000000746804723c */ /* 0x040fe20000041804 */
[----:B------:R-:W-:Y:S04]  /*8500*/  LDSM.16.MT88.4 R136, [R189+0x3000] ;  /* 0x00300000bd88783b */ /* 0x000fe80000004200 */
[----:B------:R-:W-:Y:S03]  /*8510*/  FADD.FTZ R0, R211, R0 ;  /* 0x00000000d3007221 */ /* 0x000fe60000010000 */
[C---:B------:R-:W-:Y:S01]  /*8520*/  HMMA.16816.F32.BF16 R8, R104.reuse, R118, R8 ;  /* 0x000000766808723c */ /* 0x040fe20000041808 */
[----:B------:R-:W-:Y:S03]  /*8530*/  LDSM.16.MT88.4 R116, [R186+0x4800] ;  /* 0x00480000ba74783b */ /* 0x000fe60000004200 */
[----:B------:R-:W-:Y:S02]  /*8540*/  FADD.FTZ R0, R178, R0 ;  /* 0x00000000b2007221 */ /* 0x000fe40000010000 */
[----:B-1----:R-:W-:Y:S02]  /*8550*/  FFMA.FTZ R2, R156, c[0x0][0x2d0], -R144 ;  /* 0x0000b4009c027a23 */ /* 0x002fe40000010890 */
[C---:B------:R-:W-:Y:S02]  /*8560*/  HMMA.16816.F32.BF16 R12, R104.reuse, R120, R12 ;  /* 0x00000078680c723c */ /* 0x040fe4000004180c */
[----:B------:R1:W-:Y:S02]  /*8570*/  MUFU.EX2 R171, R2 ;  /* 0x0000000200ab7308 */ /* 0x0003e40000000800 */
[----:B------:R-:W-:Y:S04]  /*8580*/  FADD.FTZ R0, R177, R0 ;  /* 0x00000000b1007221 */ /* 0x000fe80000010000 */
[C---:B------:R-:W-:Y:S01]  /*8590*/  HMMA.16816.F32.BF16 R16, R104.reuse, R122, R16 ;  /* 0x0000007a6810723c */ /* 0x040fe20000041810 */
[----:B------:R-:W-:Y:S03]  /*85a0*/  LDSM.16.MT88.4 R120, [R189+0x4800] ;  /* 0x00480000bd78783b */ /* 0x000fe60000004200 */
[----:B------:R-:W-:Y:S04]  /*85b0*/  FADD.FTZ R0, R176, R0 ;  /* 0x00000000b0007221 */ /* 0x000fe80000010000 */
[C---:B--2---:R-:W-:Y:S04]  /*85c0*/  HMMA.16816.F32.BF16 R20, R104.reuse, R108, R20 ;  /* 0x0000006c6814723c */ /* 0x044fe80000041814 */
[----:B------:R-:W-:Y:S04]  /*85d0*/  FADD.FTZ R0, R175, R0 ;  /* 0x00000000af007221 */ /* 0x000fe80000010000 */
[C---:B------:R-:W-:Y:S01]  /*85e0*/  HMMA.16816.F32.BF16 R24, R104.reuse, R110, R24 ;  /* 0x0000006e6818723c */ /* 0x040fe20000041818 */
[----:B------:R-:W2:Y:S03]  /*85f0*/  LDSM.16.MT88.4 R108, [R185+0x4800] ;  /* 0x00480000b96c783b */ /* 0x000ea60000004200 */
[--C-:B-1----:R-:W-:Y:S04]  /*8600*/  FFMA.FTZ R2, R151, c[0x0][0x2d0], -R145.reuse ;  /* 0x0000b40097027a23 */ /* 0x102fe80000010891 */
[C---:B------:R-:W-:Y:S01]  /*8610*/  HMMA.16816.F32.BF16 R28, R104.reuse, R124, R28 ;  /* 0x0000007c681c723c */ /* 0x040fe2000004181c */
[----:B------:R-:W-:Y:S01]  /*8620*/  LDSM.16.MT88.4 R148, [R189+0x3800] ;  /* 0x00380000bd94783b */ /* 0x000fe20000004200 */
[----:B------:R1:W4:Y:S06]  /*8630*/  MUFU.EX2 R170, R2 ;  /* 0x0000000200aa7308 */ /* 0x00032c0000000800 */
[C---:B------:R-:W-:Y:S01]  /*8640*/  HMMA.16816.F32.BF16 R32, R104.reuse, R126, R32 ;  /* 0x0000007e6820723c */ /* 0x040fe20000041820 */
[----:B------:R-:W-:Y:S07]  /*8650*/  LDSM.16.MT88.4 R124, [R186+0x1000] ;  /* 0x00100000ba7c783b */ /* 0x000fee0000004200 */
[C---:B------:R-:W-:Y:S08]  /*8660*/  HMMA.16816.F32.BF16 R36, R104.reuse, R128, R36 ;  /* 0x000000806824723c */ /* 0x040ff00000041824 */
[C---:B------:R-:W-:Y:S01]  /*8670*/  HMMA.16816.F32.BF16 R40, R104.reuse, R130, R40 ;  /* 0x000000826828723c */ /* 0x040fe20000041828 */
[----:B------:R-:W-:Y:S03]  /*8680*/  LDSM.16.MT88.4 R128, [R188+0x1000] ;  /* 0x00100000bc80783b */ /* 0x000fe60000004200 */
[--C-:B-1----:R-:W-:Y:S02]  /*8690*/  FFMA.FTZ R2, R152, c[0x0][0x2d0], -R145.reuse ;  /* 0x0000b40098027a23 */ /* 0x102fe40000010891 */
[----:B----4-:R-:W-:Y:S02]  /*86a0*/  FADD.FTZ R0, R170, R0 ;  /* 0x00000000aa007221 */ /* 0x010fe40000010000 */
[C---:B------:R-:W-:Y:S01]  /*86b0*/  HMMA.16816.F32.BF16 R44, R104.reuse, R132, R44 ;  /* 0x00000084682c723c */ /* 0x040fe2000004182c */
[----:B------:R1:W4:Y:S07]  /*86c0*/  MUFU.EX2 R169, R2 ;  /* 0x0000000200a97308 */ /* 0x00032e0000000800 */
[C---:B------:R-:W-:Y:S01]  /*86d0*/  HMMA.16816.F32.BF16 R48, R104.reuse, R134, R48 ;  /* 0x000000866830723c */ /* 0x040fe20000041830 */
[----:B------:R-:W-:Y:S07]  /*86e0*/  LDSM.16.MT88.4 R132, [R186+0x3000] ;  /* 0x00300000ba84783b */ /* 0x000fee0000004200 */
[C---:B------:R-:W-:Y:S08]  /*86f0*/  HMMA.16816.F32.BF16 R52, R104.reuse, R140, R52 ;  /* 0x0000008c6834723c */ /* 0x040ff00000041834 */
[C---:B------:R-:W-:Y:S01]  /*8700*/  HMMA.16816.F32.BF16 R56, R104.reuse, R142, R56 ;  /* 0x0000008e6838723c */ /* 0x040fe20000041838 */
[----:B------:R-:W-:Y:S03]  /*8710*/  LDSM.16.MT88.4 R140, [R185+0x3800] ;  /* 0x00380000b98c783b */ /* 0x000fe60000004200 */
[--C-:B-1----:R-:W-:Y:S02]  /*8720*/  FFMA.FTZ R2, R153, c[0x0][0x2d0], -R145.reuse ;  /* 0x0000b40099027a23 */ /* 0x102fe40000010891 */
[----:B----4-:R-:W-:Y:S02]  /*8730*/  FADD.FTZ R0, R169, R0 ;  /* 0x00000000a9007221 */ /* 0x010fe40000010000 */
[C---:B---3--:R-:W-:Y:S01]  /*8740*/  HMMA.16816.F32.BF16 R60, R104.reuse, R112, R60 ;  /* 0x00000070683c723c */ /* 0x048fe2000004183c */
[----:B------:R-:W-:Y:S01]  /*8750*/  LDSM.16.MT88.4 R152, [R188+0x3800] ;  /* 0x00380000bc98783b */ /* 0x000fe20000004200 */
[----:B------:R1:W3:Y:S06]  /*8760*/  MUFU.EX2 R168, R2 ;  /* 0x0000000200a87308 */ /* 0x0002ec0000000800 */
[C---:B------:R-:W-:Y:S01]  /*8770*/  HMMA.16816.F32.BF16 R64, R104.reuse, R114, R64 ;  /* 0x000000726840723c */ /* 0x040fe20000041840 */
[----:B------:R-:W4:Y:S07]  /*8780*/  LDSM.16.MT88.4 R112, [R188+0x4800] ;  /* 0x00480000bc70783b */ /* 0x000f2e0000004200 */
[C---:B--2---:R-:W-:Y:S08]  /*8790*/  HMMA.16816.F32.BF16 R68, R104.reuse, R108, R68 ;  /* 0x0000006c6844723c */ /* 0x044ff00000041844 */
[C---:B------:R-:W-:Y:S01]  /*87a0*/  HMMA.16816.F32.BF16 R72, R104.reuse, R110, R72 ;  /* 0x0000006e6848723c */ /* 0x040fe20000041848 */
[----:B------:R-:W2:Y:S03]  /*87b0*/  LDSM.16.MT88.4 R108, [R185+0x1000] ;  /* 0x00100000b96c783b */ /* 0x000ea60000004200 */
[--C-:B-1----:R-:W-:Y:S02]  /*87c0*/  FFMA.FTZ R2, R157, c[0x0][0x2d0], -R145.reuse ;  /* 0x0000b4009d027a23 */ /* 0x102fe40000010891 */
[----:B---3--:R-:W-:Y:S02]  /*87d0*/  FADD.FTZ R0, R168, R0 ;  /* 0x00000000a8007221 */ /* 0x008fe40000010000 */
[C---:B------:R-:W-:Y:S01]  /*87e0*/  HMMA.16816.F32.BF16 R76, R104.reuse, R116, R76 ;  /* 0x00000074684c723c */ /* 0x040fe2000004184c */
[----:B------:R1:W3:Y:S07]  /*87f0*/  MUFU.EX2 R167, R2 ;  /* 0x0000000200a77308 */ /* 0x0002ee0000000800 */
[C---:B------:R-:W-:Y:S01]  /*8800*/  HMMA.16816.F32.BF16 R80, R104.reuse, R118, R80 ;  /* 0x000000766850723c */ /* 0x040fe20000041850 */
[----:B------:R-:W5:Y:S07]  /*8810*/  LDSM.16.MT88.4 R116, [R189+0x1000] ;  /* 0x00100000bd74783b */ /* 0x000f6e0000004200 */
[C---:B------:R-:W-:Y:S08]  /*8820*/  HMMA.16816.F32.BF16 R84, R104.reuse, R120, R84 ;  /* 0x000000786854723c */ /* 0x040ff00000041854 */
[C---:B------:R-:W-:Y:S01]  /*8830*/  HMMA.16816.F32.BF16 R88, R104.reuse, R122, R88 ;  /* 0x0000007a6858723c */ /* 0x040fe20000041858 */
[----:B------:R-:W5:Y:S03]  /*8840*/  LDSM.16.MT88.4 R120, [R185+0x3000] ;  /* 0x00300000b978783b */ /* 0x000f660000004200 */
[----:B-1----:R-:W-:Y:S02]  /*8850*/  FFMA.FTZ R2, R162, c[0x0][0x2d0], -R144 ;  /* 0x0000b400a2027a23 */ /* 0x002fe40000010890 */
[----:B---3--:R-:W-:Y:S02]  /*8860*/  FADD.FTZ R0, R167, R0 ;  /* 0x00000000a7007221 */ /* 0x008fe40000010000 */
[C---:B----4-:R-:W-:Y:S01]  /*8870*/  HMMA.16816.F32.BF16 R92, R104.reuse, R112, R92 ;  /* 0x00000070685c723c */ /* 0x050fe2000004185c */
[----:B------:R1:W-:Y:S07]  /*8880*/  MUFU.EX2 R166, R2 ;  /* 0x0000000200a67308 */ /* 0x0003ee0000000800 */
[----:B------:R-:W-:Y:S01]  /*8890*/  HMMA.16816.F32.BF16 R96, R104, R114, R96 ;  /* 0x000000726860723c */ /* 0x000fe20000041860 */
[----:B------:R-:W-:Y:S06]  /*88a0*/  LDSM.16.MT88.4 R112, [R185+0x5000] ;  /* 0x00500000b970783b */ /* 0x000fec0000004200 */
[----:B------:R-:W-:Y:S02]  /*88b0*/  F2FP.BF16.PACK_AB R104, R173, R174 ;  /* 0x000000aead68723e */ /* 0x000fe400000010ff */
[----:B------:R-:W-:Y:S03]  /*88c0*/  F2FP.BF16.PACK_AB R106, R171, R172 ;  /* 0x000000acab6a723e */ /* 0x000fe600000010ff */
[----:B------:R-:W-:Y:S02]  /*88d0*/  F2FP.BF16.PACK_AB R105, R169, R170 ;  /* 0x000000aaa969723e */ /* 0x000fe400000010ff */
[----:B------:R-:W-:Y:S01]  /*88e0*/  F2FP.BF16.PACK_AB R107, R167, R168 ;  /* 0x000000a8a76b723e */ /* 0x000fe200000010ff */
[--C-:B-1----:R-:W-:Y:S06]  /*88f0*/  FFMA.FTZ R2, R158, c[0x0][0x2d0], -R144.reuse ;  /* 0x0000b4009e027a23 */ /* 0x102fec0000010890 */
[C---:B--2---:R-:W-:Y:S01]  /*8900*/  HMMA.16816.F32.BF16 R4, R104.reuse, R108, R4 ;  /* 0x0000006c6804723c */ /* 0x044fe20000041804 */
[----:B------:R1:W2:Y:S07]  /*8910*/  MUFU.EX2 R165, R2 ;  /* 0x0000000200a57308 */ /* 0x0002ae0000000800 */
[C---:B------:R-:W-:Y:S01]  /*8920*/  HMMA.16816.F32.BF16 R8, R104.reuse, R110, R8 ;  /* 0x0000006e6808723c */ /* 0x040fe20000041808 */
[----:B------:R-:W3:Y:S07]  /*8930*/  LDSM.16.MT88.4 R108, [R188+0x3000] ;  /* 0x00300000bc6c783b */ /* 0x000eee0000004200 */
[C---:B------:R-:W-:Y:S08]  /*8940*/  HMMA.16816.F32.BF16 R12, R104.reuse, R124, R12 ;  /* 0x0000007c680c723c */ /* 0x040ff0000004180c */
[C---:B------:R-:W-:Y:S01]  /*8950*/  HMMA.16816.F32.BF16 R16, R104.reuse, R126, R16 ;  /* 0x0000007e6810723c */ /* 0x040fe20000041810 */
[----:B------:R-:W-:Y:S03]  /*8960*/  LDSM.16.MT88.4 R124, [R189+0x1800] ;  /* 0x00180000bd7c783b */ /* 0x000fe60000004200 */
[--C-:B-1----:R-:W-:Y:S02]  /*8970*/  FFMA.FTZ R2, R160, c[0x0][0x2d0], -R144.reuse ;  /* 0x0000b400a0027a23 */ /* 0x102fe40000010890 */
[----:B------:R-:W-:Y:S02]  /*8980*/  FFMA.FTZ R144, R161, c[0x0][0x2d0], -R144 ;  /* 0x0000b400a1907a23 */ /* 0x000fe40000010890 */
[C---:B-----5:R-:W-:Y:S01]  /*8990*/  HMMA.16816.F32.BF16 R20, R104.reuse, R116, R20 ;  /* 0x000000746814723c */ /* 0x060fe20000041814 */
[----:B------:R1:W-:Y:S07]  /*89a0*/  MUFU.EX2 R164, R2 ;  /* 0x0000000200a47308 */ /* 0x0003ee0000000800 */
[C---:B------:R-:W-:Y:S01]  /*89b0*/  HMMA.16816.F32.BF16 R24, R104.reuse, R118, R24 ;  /* 0x000000766818723c */ /* 0x040fe20000041818 */
[----:B------:R-:W4:Y:S02]  /*89c0*/  LDSM.16.MT88.4 R116, [R186+0x5000] ;  /* 0x00500000ba74783b */ /* 0x000f240000004200 */
[----:B------:R-:W5:Y:S05]  /*89d0*/  MUFU.EX2 R163, R144 ;  /* 0x0000009000a37308 */ /* 0x000f6a0000000800 */
[C---:B------:R-:W-:Y:S08]  /*89e0*/  HMMA.16816.F32.BF16 R28, R104.reuse, R128, R28 ;  /* 0x00000080681c723c */ /* 0x040ff0000004181c */
[C---:B------:R-:W-:Y:S04]  /*89f0*/  HMMA.16816.F32.BF16 R32, R104.reuse, R130, R32 ;  /* 0x000000826820723c */ /* 0x040fe80000041820 */
[--C-:B-1----:R-:W-:Y:S02]  /*8a00*/  FFMA.FTZ R2, R159, c[0x0][0x2d0], -R145.reuse ;  /* 0x0000b4009f027a23 */ /* 0x102fe40000010891 */
[----:B------:R-:W-:Y:S02]  /*8a10*/  LDSM.16.MT88.4 R156, [R185+0x5800] ;  /* 0x00580000b99c783b */ /* 0x000fe40000004200 */
[C---:B------:R-:W-:Y:S01]  /*8a20*/  HMMA.16816.F32.BF16 R36, R104.reuse, R120, R36 ;  /* 0x000000786824723c */ /* 0x040fe20000041824 */
[----:B------:R1:W-:Y:S07]  /*8a30*/  MUFU.EX2 R162, R2 ;  /* 0x0000000200a27308 */ /* 0x0003ee0000000800 */
[C---:B------:R-:W-:Y:S01]  /*8a40*/  HMMA.16816.F32.BF16 R40, R104.reuse, R122, R40 ;  /* 0x0000007a6828723c */ /* 0x040fe20000041828 */
[----:B------:R-:W4:Y:S07]  /*8a50*/  LDSM.16.MT88.4 R120, [R189+0x5000] ;  /* 0x00500000bd78783b */ /* 0x000f2e0000004200 */
[C---:B------:R-:W-:Y:S08]  /*8a60*/  HMMA.16816.F32.BF16 R44, R104.reuse, R132, R44 ;  /* 0x00000084682c723c */ /* 0x040ff0000004182c */
[C---:B------:R-:W-:Y:S01]  /*8a70*/  HMMA.16816.F32.BF16 R48, R104.reuse, R134, R48 ;  /* 0x000000866830723c */ /* 0x040fe20000041830 */
[----:B------:R-:W-:Y:S03]  /*8a80*/  LDSM.16.MT88.4 R132, [R188+0x1800] ;  /* 0x00180000bc84783b */ /* 0x000fe60000004200 */
[--C-:B-1----:R-:W-:Y:S04]  /*8a90*/  FFMA.FTZ R2, R209, c[0x0][0x2d0], -R145.reuse ;  /* 0x0000b400d1027a23 */ /* 0x102fe80000010891 */
[C---:B------:R-:W-:Y:S01]  /*8aa0*/  HMMA.16816.F32.BF16 R52, R104.reuse, R136, R52 ;  /* 0x000000886834723c */ /* 0x040fe20000041834 */
[----:B------:R1:W1:Y:S06]  /*8ab0*/  MUFU.EX2 R161, R2 ;  /* 0x0000000200a17308 */ /* 0x00026c0000000800 */
[----:B--2---:R-:W-:Y:S01]  /*8ac0*/  F2FP.BF16.PACK_AB R136, R165, R166 ;  /* 0x000000a6a588723e */ /* 0x004fe200000010ff */
[C---:B------:R-:W-:Y:S07]  /*8ad0*/  HMMA.16816.F32.BF16 R56, R104.reuse, R138, R56 ;  /* 0x0000008a6838723c */ /* 0x040fee0000041838 */
[----:B-----5:R-:W-:Y:S01]  /*8ae0*/  F2FP.BF16.PACK_AB R138, R163, R164 ;  /* 0x000000a4a38a723e */ /* 0x020fe200000010ff */
[C---:B---3--:R-:W-:Y:S08]  /*8af0*/  HMMA.16816.F32.BF16 R60, R104.reuse, R108, R60 ;  /* 0x0000006c683c723c */ /* 0x048ff0000004183c */
[C---:B------:R-:W-:Y:S01]  /*8b00*/  HMMA.16816.F32.BF16 R64, R104.reuse, R110, R64 ;  /* 0x0000006e6840723c */ /* 0x040fe20000041840 */
[----:B------:R-:W2:Y:S03]  /*8b10*/  LDSM.16.MT88.4 R108, [R188+0x5000] ;  /* 0x00500000bc6c783b */ /* 0x000ea60000004200 */
[--C-:B-1----:R-:W-:Y:S01]  /*8b20*/  FFMA.FTZ R2, R210, c[0x0][0x2d0], -R145.reuse ;  /* 0x0000b400d2027a23 */ /* 0x102fe20000010891 */
[----:B------:R-:W-:Y:S01]  /*8b30*/  F2FP.BF16.PACK_AB R137, R161, R162 ;  /* 0x000000a2a189723e */ /* 0x000fe200000010ff */
[----:B------:R-:W-:Y:S02]  /*8b40*/  FFMA.FTZ R145, R103, c[0x0][0x2d0], -R145 ;  /* 0x0000b40067917a23 */ /* 0x000fe40000010891 */
[C---:B------:R-:W-:Y:S01]  /*8b50*/  HMMA.16816.F32.BF16 R68, R104.reuse, R112, R68 ;  /* 0x000000706844723c */ /* 0x040fe20000041844 */
[----:B------:R1:W-:Y:S07]  /*8b60*/  MUFU.EX2 R160, R2 ;  /* 0x0000000200a07308 */ /* 0x0003ee0000000800 */
[C---:B------:R-:W-:Y:S01]  /*8b70*/  HMMA.16816.F32.BF16 R72, R104.reuse, R114, R72 ;  /* 0x000000726848723c */ /* 0x040fe20000041848 */
[----:B------:R-:W3:Y:S02]  /*8b80*/  LDSM.16.MT88.4 R112, [R185+0x1800] ;  /* 0x00180000b970783b */ /* 0x000ee40000004200 */
[----:B------:R5:W2:Y:S05]  /*8b90*/  MUFU.EX2 R102, R145 ;  /* 0x0000009100667308 */ /* 0x000aaa0000000800 */
[C---:B----4-:R-:W-:Y:S08]  /*8ba0*/  HMMA.16816.F32.BF16 R76, R104.reuse, R116, R76 ;  /* 0x00000074684c723c */ /* 0x050ff0000004184c */
[C---:B------:R-:W-:Y:S01]  /*8bb0*/  HMMA.16816.F32.BF16 R80, R104.reuse, R118, R80 ;  /* 0x000000766850723c */ /* 0x040fe20000041850 */
[----:B------:R-:W4:Y:S03]  /*8bc0*/  LDSM.16.MT88.4 R116, [R186+0x1800] ;  /* 0x00180000ba74783b */ /* 0x000f260000004200 */
[----:B-1----:R-:W-:Y:S02]  /*8bd0*/  FFMA.FTZ R2, R3, R226, R217 ;  /* 0x000000e203027223 */ /* 0x002fe400000100d9 */
[----:B------:R-:W-:Y:S02]  /*8be0*/  FADD.FTZ R3, R162, R0 ;  /* 0x00000000a2037221 */ /* 0x000fe40000010000 */
[C---:B------:R-:W-:Y:S01]  /*8bf0*/  HMMA.16816.F32.BF16 R84, R104.reuse, R120, R84 ;  /* 0x000000786854723c */ /* 0x040fe20000041854 */
[----:B-----5:R-:W1:Y:S03]  /*8c00*/  LDSM.16.MT88.4 R144, [R186+0x3800] ;  /* 0x00380000ba90783b */ /* 0x020e660000004200 */
[----:B--2---:R-:W-:Y:S01]  /*8c10*/  F2FP.BF16.PACK_AB R139, R102, R160 ;  /* 0x000000a0668b723e */ /* 0x004fe200000010ff */
[----:B------:R-:W-:Y:S02]  /*8c20*/  FADD.FTZ R2, R218, R2 ;  /* 0x00000002da027221 */ /* 0x000fe40000010000 */
[----:B------:R-:W-:Y:S01]  /*8c30*/  FADD.FTZ R3, R161, R3 ;  /* 0x00000003a1037221 */ /* 0x000fe20000010000 */
[C---:B------:R-:W-:Y:S04]  /*8c40*/  HMMA.16816.F32.BF16 R88, R104.reuse, R122, R88 ;  /* 0x0000007a6858723c */ /* 0x040fe80000041858 */
[----:B------:R-:W-:Y:S04]  /*8c50*/  FADD.FTZ R2, R216, R2 ;  /* 0x00000002d8027221 */ /* 0x000fe80000010000 */
[C---:B------:R-:W-:Y:S04]  /*8c60*/  HMMA.16816.F32.BF16 R92, R104.reuse, R108, R92 ;  /* 0x0000006c685c723c */ /* 0x040fe8000004185c */
[----:B------:R-:W-:Y:S04]  /*8c70*/  FADD.FTZ R2, R215, R2 ;  /* 0x00000002d7027221 */ /* 0x000fe80000010000 */
[----:B------:R-:W-:Y:S04]  /*8c80*/  HMMA.16816.F32.BF16 R96, R104, R110, R96 ;  /* 0x0000006e6860723c */ /* 0x000fe80000041860 */
[----:B------:R-:W-:Y:S04]  /*8c90*/  FADD.FTZ R2, R183, R2 ;  /* 0x00000002b7027221 */ /* 0x000fe80000010000 */
[C---:B---3--:R-:W-:Y:S01]  /*8ca0*/  HMMA.16816.F32.BF16 R104, R136.reuse, R112, R4 ;  /* 0x000000708868723c */ /* 0x048fe20000041804 */
[----:B------:R-:W2:Y:S04]  /*8cb0*/  LDSM.16.MT88.4 R4, [R186+0x5800] ;  /* 0x00580000ba04783b */ /* 0x000ea80000004200 */
[----:B------:R-:W-:Y:S03]  /*8cc0*/  FADD.FTZ R2, R182, R2 ;  /* 0x00000002b6027221 */ /* 0x000fe60000010000 */
[C---:B------:R-:W-:Y:S01]  /*8cd0*/  HMMA.16816.F32.BF16 R108, R136.reuse, R114, R8 ;  /* 0x00000072886c723c */ /* 0x040fe20000041808 */
[----:B------:R-:W3:Y:S03]  /*8ce0*/  LDSM.16.MT88.4 R8, [R189+0x5800] ;  /* 0x00580000bd08783b */ /* 0x000ee60000004200 */
[----:B------:R-:W-:Y:S04]  /*8cf0*/  FADD.FTZ R2, R181, R2 ;  /* 0x00000002b5027221 */ /* 0x000fe80000010000 */
[C---:B----4-:R-:W-:Y:S01]  /*8d00*/  HMMA.16816.F32.BF16 R112, R136.reuse, R116, R12 ;  /* 0x000000748870723c */ /* 0x050fe2000004180c */
[----:B------:R-:W4:Y:S03]  /*8d10*/  LDSM.16.MT88.4 R12, [R188+0x5800] ;  /* 0x00580000bc0c783b */ /* 0x000f260000004200 */
[----:B------:R-:W-:Y:S04]  /*8d20*/  FADD.FTZ R2, R179, R2 ;  /* 0x00000002b3027221 */ /* 0x000fe80000010000 */
[C---:B------:R-:W-:Y:S04]  /*8d30*/  HMMA.16816.F32.BF16 R116, R136.reuse, R118, R16 ;  /* 0x000000768874723c */ /* 0x040fe80000041810 */
        /* <DEDUP_REMOVED lines=12> */
[----:B------:R-:W-:Y:S02]  /*8e00*/  FADD.FTZ R2, R164, R0 ;  /* 0x00000000a4027221 */ /* 0x000fe40000010000 */
[----:B------:R-:W-:Y:S01]  /*8e10*/  FADD.FTZ R0, R160, R3 ;  /* 0x00000003a0007221 */ /* 0x000fe20000010000 */
[----:B------:R-:W-:Y:S01]  /*8e20*/  MOV R3, R101 ;  /* 0x0000006500037202 */ /* 0x000fe20000000f00 */
[C---:B-1----:R-:W-:Y:S04]  /*8e30*/  HMMA.16816.F32.BF16 R44, R136.reuse, R144, R44 ;  /* 0x00000090882c723c */ /* 0x042fe8000004182c */
[----:B------:R-:W-:Y:S02]  /*8e40*/  FADD.FTZ R226, R163, R2 ;  /* 0x00000002a3e27221 */ /* 0x000fe40000010000 */
[----:B------:R-:W-:Y:S01]  /*8e50*/  FADD.FTZ R227, R102, R0 ;  /* 0x0000000066e37221 */ /* 0x000fe20000010000 */
[----:B------:R-:W-:Y:S01]  /*8e60*/  MOV R102, R100 ;  /* 0x0000006400667202 */ /* 0x000fe20000000f00 */
        /* <DEDUP_REMOVED lines=11> */
[C---:B----4-:R-:W-:Y:S08]  /*8f20*/  HMMA.16816.F32.BF16 R92, R136.reuse, R12, R92 ;  /* 0x0000000c885c723c */ /* 0x050ff0000004185c */
[----:B------:R-:W-:Y:S01]  /*8f30*/  HMMA.16816.F32.BF16 R96, R136, R14, R96 ;  /* 0x0000000e8860723c */ /* 0x000fe20000041860 */
[----:B------:R-:W-:-:S07]  /*8f40*/  @P0 BRA `(.L_x_897) ;  /* 0xffffcd6000000947 */ /* 0x000fce000383ffff */
.L_x_896:
[----:B------:R-:W-:-:S13]  /*8f50*/  ISETP.GE.AND P0, PT, R208, R225, PT ;  /* 0x000000e1d000720c */ /* 0x000fda0003f06270 */
[----:B------:R-:W-:Y:S05]  /*8f60*/  @!P0 BRA `(.L_x_898) ;  /* 0x00002d7000008947 */ /* 0x000fea0003800000 */
[----:B------:R-:W-:Y:S02]  /*8f70*/  MOV R103, R100 ;  /* 0x0000006400677202 */ /* 0x000fe40000000f00 */
[----:B------:R-:W-:Y:S02]  /*8f80*/  MOV R102, R101 ;  /* 0x0000006500667202 */ /* 0x000fe40000000f00 */
.L_x_899:
[----:B------:R-:W-:Y:S04]  /*8f90*/  DEPBAR.LE SB0, 0x0 ;  /* 0x000080000000791a */ /* 0x000fe80000000000 */
[----:B------:R-:W-:Y:S01]  /*8fa0*/  WARPSYNC 0xffffffff ;  /* 0xffffffff00007948 */ /* 0x000fe20003800000 */
[----:B------:R-:W-:Y:S01]  /*8fb0*/  BAR.SYNC.DEFER_BLOCKING 0x0 ;  /* 0x0000000000007b1d */ /* 0x000fe20000010000 */
[----:B------:R-:W-:Y:S01]  /*8fc0*/  SHF.R.S32.HI R0, RZ, 0x1f, R208 ;  /* 0x0000001fff007819 */ /* 0x000fe200000114d0 */
[----:B------:R-:W-:Y:S01]  /*8fd0*/  IMAD.WIDE.U32 R2, R208, c[0x0][0x208], RZ ;  /* 0x00008200d0027a25 */ /* 0x000fe200078e00ff */
[----:B------:R-:W-:Y:S02]  /*8fe0*/  MOV R16, c[0x0][0x20c] ;  /* 0x0000830000107a02 */ /* 0x000fe40000000f00 */
        /* <DEDUP_REMOVED lines=8> */
[----:B------:R-:W-:Y:S02]  /*9070*/  MOV R3, c[0x0][0x208] ;  /* 0x0000820000037a02 */ /* 0x000fe40000000f00 */
[----:B------:R-:W-:Y:S02]  /*9080*/  SHF.L.U64.HI R0, R2, 0x6, R0 ;  /* 0x0000000602007819 */ /* 0x000fe40000010200 */
[----:B------:R-:W-:Y:S02]  /*9090*/  LEA R2, P1, R3, R4, 0x5 ;  /* 0x0000000403027211 */ /* 0x000fe400078228ff */
[----:B------:R-:W-:Y:S01]  /*90a0*/  LEA R30, P6, R7, c[0x0][0x1f8], 0x1 ;  /* 0x00007e00071e7a11 */ /* 0x000fe200078c08ff */
[----:B------:R-:W-:Y:S01]  /*90b0*/  LDSM.16.M88.4 R32, [R191] ;  /* 0x00000000bf20783b */ /* 0x000fe20000000200 */
[----:B------:R-:W-:Y:S02]  /*90c0*/  LEA.HI.X R3, R3, R0, R16, 0x5, P1 ;  /* 0x0000000003037211 */ /* 0x000fe400008f2c10 */
[----:B------:R-:W-:Y:S02]  /*90d0*/  IADD3.X R14, R0, R224, RZ, P2, !PT ;  /* 0x000000e0000e7210 */ /* 0x000fe400017fe4ff */
[----:B------:R-:W-:Y:S02]  /*90e0*/  LEA R28, P2, R12, c[0x0][0x1f8], 0x1 ;  /* 0x00007e000c1c7a11 */ /* 0x000fe400078408ff */
[----:B------:R-:W-:Y:S01]  /*90f0*/  LEA.HI.X R31, R7, c[0x0][0x1fc], R14, 0x1, P6 ;  /* 0x00007f00071f7a11 */ /* 0x000fe200030f0c0e */
[----:B------:R-:W1:Y:S01]  /*9100*/  LDSM.16.M88.4 R8, [R184] ;  /* 0x00000000b808783b */ /* 0x000e620000000200 */
[----:B------:R-:W-:Y:S02]  /*9110*/  IADD3.X R15, R0, R13, RZ, P0, !PT ;  /* 0x0000000d000f7210 */ /* 0x000fe400007fe4ff */
[----:B------:R-:W-:Y:S02]  /*9120*/  IADD3 R6, P0, R222, 0x80, RZ ;  /* 0x00000080de067810 */ /* 0x000fe40007f1e0ff */
[----:B------:R-:W-:Y:S02]  /*9130*/  LEA.HI.X R29, R12, c[0x0][0x1fc], R15, 0x1, P2 ;  /* 0x00007f000c1d7a11 */ /* 0x000fe400010f0c0f */
[----:B------:R-:W-:Y:S01]  /*9140*/  IADD3 R4, P6, R4, R6, RZ ;  /* 0x0000000604047210 */ /* 0x000fe20007fde0ff */
[----:B------:R-:W2:Y:S01]  /*9150*/  LDSM.16.M88.4 R16, [R184+0x800] ;  /* 0x00080000b810783b */ /* 0x000ea20000000200 */
[----:B------:R-:W-:Y:S02]  /*9160*/  IADD3.X R7, RZ, R224, RZ, P0, !PT ;  /* 0x000000e0ff077210 */ /* 0x000fe400007fe4ff */
[----:B------:R-:W-:Y:S02]  /*9170*/  IADD3 R5, P2, R2, R5, RZ ;  /* 0x0000000502057210 */ /* 0x000fe40007f5e0ff */
[----:B------:R-:W-:Y:S02]  /*9180*/  IADD3.X R21, R0, R7, RZ, P6, !PT ;  /* 0x0000000700157210 */ /* 0x000fe400037fe4ff */
[----:B------:R-:W-:Y:S01]  /*9190*/  LEA R12, P6, R4, c[0x0][0x1f8], 0x1 ;  /* 0x00007e00040c7a11 */ /* 0x000fe200078c08ff */
[----:B------:R-:W3:Y:S01]  /*91a0*/  LDSM.16.M88.4 R24, [R184+0x1000] ;  /* 0x00100000b818783b */ /* 0x000ee20000000200 */
[C---:B------:R-:W-:Y:S02]  /*91b0*/  IADD3 R6, P0, R2.reuse, R6, RZ ;  /* 0x0000000602067210 */ /* 0x040fe40007f1e0ff */
[----:B------:R-:W-:Y:S02]  /*91c0*/  IADD3 R2, P1, R2, R222, RZ ;  /* 0x000000de02027210 */ /* 0x000fe40007f3e0ff */
[C---:B------:R-:W-:Y:S02]  /*91d0*/  IADD3.X R15, R3.reuse, R13, RZ, P2, !PT ;  /* 0x0000000d030f7210 */ /* 0x040fe400017fe4ff */
[----:B------:R-:W-:Y:S01]  /*91e0*/  LEA.HI.X R13, R4, c[0x0][0x1fc], R21, 0x1, P6 ;  /* 0x00007f00040d7a11 */ /* 0x000fe200030f0c15 */
[----:B------:R-:W4:Y:S01]  /*91f0*/  LDSM.16.M88.4 R136, [R184+0x1800] ;  /* 0x00180000b888783b */ /* 0x000f220000000200 */
[C---:B------:R-:W-:Y:S02]  /*9200*/  LEA R22, P2, R2.reuse, c[0x0][0x1f8], 0x1 ;  /* 0x00007e0002167a11 */ /* 0x040fe400078408ff */
[C---:B------:R-:W-:Y:S02]  /*9210*/  IADD3.X R0, R3.reuse, R7, RZ, P0, !PT ;  /* 0x0000000703007210 */ /* 0x040fe400007fe4ff */
[----:B------:R-:W-:Y:S02]  /*9220*/  IADD3.X R3, R3, R224, RZ, P1, !PT ;  /* 0x000000e003037210 */ /* 0x000fe40000ffe4ff */
[C---:B------:R-:W-:Y:S01]  /*9230*/  LEA R20, P1, R5.reuse, c[0x0][0x1f8], 0x1 ;  /* 0x00007e0005147a11 */ /* 0x040fe200078208ff */
[----:B------:R-:W-:Y:S01]  /*9240*/  LDSM.16.M88.4 R140, [R192] ;  /* 0x00000000c08c783b */ /* 0x000fe20000000200 */
[----:B------:R-:W-:Y:S02]  /*9250*/  LEA.HI.X R23, R2, c[0x0][0x1fc], R3, 0x1, P2 ;  /* 0x00007f0002177a11 */ /* 0x000fe400010f0c03 */
[----:B------:R-:W-:Y:S02]  /*9260*/  LEA.HI.X R21, R5, c[0x0][0x1fc], R15, 0x1, P1 ;  /* 0x00007f0005157a11 */ /* 0x000fe400008f0c0f */
[C---:B------:R-:W-:Y:S03]  /*9270*/  LEA R14, P0, R6.reuse, c[0x0][0x1f8], 0x1 ;  /* 0x00007e00060e7a11 */ /* 0x040fe600078008ff */
[----:B------:R-:W5:Y:S01]  /*9280*/  LDSM.16.M88.4 R144, [R195] ;  /* 0x00000000c390783b */ /* 0x000f620000000200 */
[----:B------:R-:W-:Y:S02]  /*9290*/  LEA.HI.X R15, R6, c[0x0][0x1fc], R0, 0x1, P0 ;  /* 0x00007f00060f7a11 */ /* 0x000fe400000f0c00 */
[C---:B-1----:R-:W-:Y:S03]  /*92a0*/  HMMA.16816.F32.BF16 R4, R32.reuse, R8, RZ ;  /* 0x000000082004723c */ /* 0x042fe600000418ff */
[C---:B------:R-:W-:Y:S02]  /*92b0*/  ISETP.GT.AND P0, PT, R208.reuse, R225, PT ;  /* 0x000000e1d000720c */ /* 0x040fe40003f04270 */
[----:B------:R-:W1:Y:S01]  /*92c0*/  LDSM.16.M88.4 R148, [R206] ;  /* 0x00000000ce94783b */ /* 0x000e620000000200 */
[----:B------:R-:W-:Y:S02]  /*92d0*/  IADD3 R208, R208, -0x1, RZ ;  /* 0xffffffffd0d07810 */ /* 0x000fe40007ffe0ff */
[C---:B------:R-:W-:Y:S05]  /*92e0*/  HMMA.16816.F32.BF16 R8, R32.reuse, R10, RZ ;  /* 0x0000000a2008723c */ /* 0x040fea00000418ff */
[----:B------:R-:W1:Y:S08]  /*92f0*/  LDSM.16.M88.4 R152, [R205] ;  /* 0x00000000cd98783b */ /* 0x000e700000000200 */
[----:B------:R-:W1:Y:S08]  /*9300*/  LDSM.16.M88.4 R156, [R204] ;  /* 0x00000000cc9c783b */ /* 0x000e700000000200 */
[----:B------:R-:W-:Y:S01]  /*9310*/  @!PT LDS RZ, [RZ] ;  /* 0x00000000fffff984 */ /* 0x000fe20000000800 */
[----:B------:R-:W-:Y:S01]  /*9320*/  @!PT LDS RZ, [RZ] ;  /* 0x00000000fffff984 */ /* 0x000fe20000000800 */
[----:B------:R-:W-:Y:S01]  /*9330*/  @!PT LDS RZ, [RZ] ;  /* 0x00000000fffff984 */ /* 0x000fe20000000800 */
[----:B------:R4:W-:Y:S08]  /*9340*/  LDGSTS.E.BYPASS.LTC128B.128 [R207+0x100], [R30.64], !P5 ;  /* 0x001000001ecf7fae */ /* 0x0009f0000e901d46 */
[----:B------:R4:W-:Y:S08]  /*9350*/  LDGSTS.E.BYPASS.LTC128B.128 [R207+0x2100], [R28.64], !P4 ;  /* 0x021000001ccf7fae */ /* 0x0009f0000e101d46 */
[----:B------:R2:W-:Y:S08]  /*9360*/  LDGSTS.E.BYPASS.LTC128B.128 [R207+0x4100], [R12.64], !P3 ;  /* 0x041000000ccf7fae */ /* 0x0005f0000d901d46 */
[----:B------:R3:W-:Y:S08]  /*9370*/  LDGSTS.E.BYPASS.LTC128B.128 [R207+0x1100], [R22.64], !P5 ;  /* 0x0110000016cf7fae */ /* 0x0007f0000e901d46 */
[----:B------:R3:W-:Y:S08]  /*9380*/  LDGSTS.E.BYPASS.LTC128B.128 [R207+0x3100], [R20.64], !P4 ;  /* 0x0310000014cf7fae */ /* 0x0007f0000e101d46 */
[----:B------:R2:W-:Y:S08]  /*9390*/  LDGSTS.E.BYPASS.LTC128B.128 [R207+0x5100], [R14.64], !P3 ;  /* 0x051000000ecf7fae */ /* 0x0005f0000d901d46 */
[----:B------:R-:W-:Y:S08]  /*93a0*/  LDSM.16.M88.4 R160, [R194] ;  /* 0x00000000c2a0783b */ /* 0x000ff00000000200 */
[----:B------:R-:W0:Y:S08]  /*93b0*/  LDGDEPBAR ;  /* 0x00000000000079af */ /* 0x000e300000000000 */
[----:B------:R-:W1:Y:S01]  /*93c0*/  LDSM.16.M88.4 R164, [R190] ;  /* 0x00000000bea4783b */ /* 0x000e620000000200 */
[C---:B--2---:R-:W-:Y:S07]  /*93d0*/  HMMA.16816.F32.BF16 R12, R32.reuse, R16, RZ ;  /* 0x00000010200c723c */ /* 0x044fee00000418ff */
[----:B------:R-:W-:Y:S01]  /*93e0*/  LDSM.16.M88.4 R168, [R190+0x1000] ;  /* 0x00100000bea8783b */ /* 0x000fe20000000200 */
[C---:B------:R-:W-:Y:S07]  /*93f0*/  HMMA.16816.F32.BF16 R16, R32.reuse, R18, RZ ;  /* 0x000000122010723c */ /* 0x040fee00000418ff */
[----:B------:R-:W-:Y:S01]  /*9400*/  LDSM.16.M88.4 R172, [R190+0x1800] ;  /* 0x00180000beac783b */ /* 0x000fe20000000200 */
[C---:B---3--:R-:W-:Y:S07]  /*9410*/  HMMA.16816.F32.BF16 R20, R32.reuse, R24, RZ ;  /* 0x000000182014723c */ /* 0x048fee00000418ff */
[----:B------:R-:W-:Y:S01]  /*9420*/  LDSM.16.M88.4 R176, [R193] ;  /* 0x00000000c1b0783b */ /* 0x000fe20000000200 */
[C---:B------:R-:W-:Y:S07]  /*9430*/  HMMA.16816.F32.BF16 R24, R32.reuse, R26, RZ ;  /* 0x0000001a2018723c */ /* 0x040fee00000418ff */
[----:B------:R-:W-:Y:S01]  /*9440*/  LDSM.16.M88.4 R180, [R187] ;  /* 0x00000000bbb4783b */ /* 0x000fe20000000200 */
[C---:B----4-:R-:W-:Y:S08]  /*9450*/  HMMA.16816.F32.BF16 R28, R32.reuse, R136, RZ ;  /* 0x00000088201c723c */ /* 0x050ff000000418ff */
[----:B------:R-:W-:Y:S01]  /*9460*/  HMMA.16816.F32.BF16 R32, R32, R138, RZ ;  /* 0x0000008a2020723c */ /* 0x000fe200000418ff */
[----:B------:R-:W2:Y:S07]  /*9470*/  LDSM.16.M88.4 R136, [R190+0x800] ;  /* 0x00080000be88783b */ /* 0x000eae0000000200 */
[C---:B-----5:R-:W-:Y:S08]  /*9480*/  HMMA.16816.F32.BF16 R4, R140.reuse, R144, R4 ;  /* 0x000000908c04723c */ /* 0x060ff00000041804 */
[C---:B------:R-:W-:Y:S01]  /*9490*/  HMMA.16816.F32.BF16 R8, R140.reuse, R146, R8 ;  /* 0x000000928c08723c */ /* 0x040fe20000041808 */
[----:B------:R-:W-:Y:S07]  /*94a0*/  LDSM.16.M88.4 R144, [R187+0x1000] ;  /* 0x00100000bb90783b */ /* 0x000fee0000000200 */
        /* <DEDUP_REMOVED lines=10> */
[----:B------:R-:W3:Y:S07]  /*9550*/  LDSM.16.M88.4 R156, [R184+0x2000] ;  /* 0x00200000b89c783b */ /* 0x000eee0000000200 */
        /* <DEDUP_REMOVED lines=62> */
[----:B------:R-:W2:Y:S07]  /*9940*/  LDSM.16.M88.4 R156, [R184+0x5800] ;  /* 0x00580000b89c783b */ /* 0x000eae0000000200 */
[C---:B-----5:R-:W-:Y:S01]  /*9950*/  HMMA.16816.F32.BF16 R4, R160.reuse, R164, R4 ;  /* 0x000000a4a004723c */ /* 0x060fe20000041804 */
[----:B------:R-:W5:Y:S07]  /*9960*/  LDSM.16.M88.4 R176, [R192+0x8000] ;  /* 0x00800000c0b0783b */ /* 0x000f6e0000000200 */
        /* <DEDUP_REMOVED lines=64> */
[----:B------:R-:W-:Y:S01]  /*9d70*/  @P0 IMAD.WIDE.U32 R6, R208, c[0x0][0x1e0], RZ ;  /* 0x00007800d0060a25 */ /* 0x000fe200078e00ff */
[----:B------:R1:W-:Y:S04]  /*9d80*/  MUFU.TANH R142, R0 ;  /* 0x00000000008e7308 */ /* 0x0003e80000002400 */
        /* <DEDUP_REMOVED lines=92> */
[----:B--2---:R-:W-:Y:S02]  /*a350*/  FMNMX.FTZ R101, R4, R5, !PT ;  /* 0x0000000504657209 */ /* 0x004fe40007810000 */
[----:B------:R-:W-:Y:S02]  /*a360*/  @P0 SHF.R.S32.HI R4, RZ, 0x1f, R208 ;  /* 0x0000001fff040819 */ /* 0x000fe400000114d0 */
[----:B------:R-:W-:Y:S01]  /*a370*/  @P0 MOV R5, c[0x0][0x1e0] ;  /* 0x0000780000050a02 */ /* 0x000fe20000000f00 */
[----:B------:R-:W-:Y:S01]  /*a380*/  FADD.FTZ R2, -R101, R102 ;  /* 0x0000006665027221 */ /* 0x000fe20000010100 */
[----:B-1----:R-:W-:Y:S03]  /*a390*/  FMNMX.FTZ R100, R0, R3, !PT ;  /* 0x0000000300647209 */ /* 0x002fe60007810000 */
[----:B------:R-:W-:Y:S02]  /*a3a0*/  FMUL.FTZ R0, R2, c[0x0][0x2d0] ;  /* 0x0000b40002007a20 */ /* 0x000fe40000410000 */
[----:B------:R-:W-:Y:S01]  /*a3b0*/  @P0 IMAD R3, R4, c[0x0][0x1e0], RZ ;  /* 0x0000780004030a24 */ /* 0x000fe200078e02ff */
[----:B------:R-:W-:Y:S01]  /*a3c0*/  @P0 SHF.L.U32 R4, R6, 0x6, RZ ;  /* 0x0000000606040819 */ /* 0x000fe200000006ff */
[----:B------:R1:W2:Y:S02]  /*a3d0*/  MUFU.EX2 R2, R0 ;  /* 0x0000000000027308 */ /* 0x0002a40000000800 */
[----:B------:R-:W-:Y:S05]  /*a3e0*/  @P0 IMAD R3, R208, c[0x0][0x1e4], R3 ;  /* 0x00007900d0030a24 */ /* 0x000fea00078e0203 */
[----:B------:R-:W-:Y:S02]  /*a3f0*/  @P0 IADD3 R3, R7, R3, RZ ;  /* 0x0000000307030210 */ /* 0x000fe40007ffe0ff */
[----:B------:R-:W-:Y:S02]  /*a400*/  @P0 IADD3 R7, P6, R4, R220, RZ ;  /* 0x000000dc04070210 */ /* 0x000fe40007fde0ff */
[----:B------:R-:W-:Y:S02]  /*a410*/  @P0 SHF.L.U64.HI R3, R6, 0x6, R3 ;  /* 0x0000000606030819 */ /* 0x000fe40000010203 */
[----:B------:R-:W-:Y:S02]  /*a420*/  @P0 LEA R6, P1, R5, R4, 0x5 ;  /* 0x0000000405060211 */ /* 0x000fe400078228ff */
[----:B------:R-:W-:Y:S02]  /*a430*/  @P0 LEA R18, P2, R7, c[0x0][0x1c8], 0x1 ;  /* 0x0000720007120a11 */ /* 0x000fe400078408ff */
[----:B------:R-:W-:Y:S02]  /*a440*/  @P0 LEA.HI.X R5, R5, R3, R8, 0x5, P1 ;  /* 0x0000000305050211 */ /* 0x000fe400008f2c08 */
[----:B------:R-:W-:Y:S01]  /*a450*/  @P0 IADD3 R10, P1, R220, 0x40, RZ ;  /* 0x00000040dc0a0810 */ /* 0x000fe20007f3e0ff */
[----:B-1----:R-:W-:Y:S02]  /*a460*/  FADD.FTZ R0, -R100, R103 ;  /* 0x0000006764007221 */ /* 0x002fe40000010100 */
[----:B------:R-:W-:Y:S02]  /*a470*/  FMUL.FTZ R103, R101, c[0x0][0x2d0] ;  /* 0x0000b40065677a20 */ /* 0x000fe40000410000 */
[----:B------:R-:W-:Y:S02]  /*a480*/  FMUL.FTZ R0, R0, c[0x0][0x2d0] ;  /* 0x0000b40000007a20 */ /* 0x000fe40000410000 */
[--C-:B------:R-:W-:Y:S02]  /*a490*/  FFMA.FTZ R9, R140, c[0x0][0x2d0], -R103.reuse ;  /* 0x0000b4008c097a23 */ /* 0x100fe40000010867 */
[--C-:B------:R-:W-:Y:S02]  /*a4a0*/  FFMA.FTZ R11, R141, c[0x0][0x2d0], -R103.reuse ;  /* 0x0000b4008d0b7a23 */ /* 0x100fe40000010867 */
[----:B------:R1:W-:Y:S01]  /*a4b0*/  MUFU.EX2 R214, R9 ;  /* 0x0000000900d67308 */ /* 0x0003e20000000800 */
[--C-:B------:R-:W-:Y:S02]  /*a4c0*/  FFMA.FTZ R15, R143, c[0x0][0x2d0], -R103.reuse ;  /* 0x0000b4008f0f7a23 */ /* 0x100fe40000010867 */
[----:B------:R-:W-:Y:S02]  /*a4d0*/  FFMA.FTZ R102, R138, c[0x0][0x2d0], -R103 ;  /* 0x0000b4008a667a23 */ /* 0x000fe40000010867 */
[C---:B--2---:R-:W-:Y:S02]  /*a4e0*/  FMUL.FTZ R24, R2.reuse, R124 ;  /* 0x0000007c02187220 */ /* 0x044fe40000410000 */
        /* <DEDUP_REMOVED lines=8> */
[----:B------:R3:W-:Y:S01]  /*a570*/  MUFU.EX2 R212, R15 ;  /* 0x0000000f00d47308 */ /* 0x0007e20000000800 */
[C---:B------:R-:W-:Y:S02]  /*a580*/  FMUL.FTZ R44, R2.reuse, R44 ;  /* 0x0000002c022c7220 */ /* 0x040fe40000410000 */
[C---:B------:R-:W-:Y:S01]  /*a590*/  FMUL.FTZ R45, R2.reuse, R45 ;  /* 0x0000002d022d7220 */ /* 0x040fe20000410000 */
[----:B-1----:R-:W-:Y:S01]  /*a5a0*/  @P0 IADD3.X R9, R3, R219, RZ, P6, !PT ;  /* 0x000000db03090210 */ /* 0x002fe200037fe4ff */
[C---:B------:R-:W-:Y:S02]  /*a5b0*/  FMUL.FTZ R48, R2.reuse, R48 ;  /* 0x0000003002307220 */ /* 0x040fe40000410000 */
[C---:B------:R-:W-:Y:S01]  /*a5c0*/  FMUL.FTZ R49, R2.reuse, R49 ;  /* 0x0000003102317220 */ /* 0x040fe20000410000 */
[----:B------:R-:W-:Y:S01]  /*a5d0*/  @P0 LEA.HI.X R19, R7, c[0x0][0x1cc], R9, 0x1, P2 ;  /* 0x0000730007130a11 */ /* 0x000fe200010f0c09 */
[----:B------:R-:W-:Y:S01]  /*a5e0*/  FMUL.FTZ R52, R2, R52 ;  /* 0x0000003402347220 */ /* 0x000fe20000410000 */
[----:B------:R-:W-:Y:S01]  /*a5f0*/  @P0 IADD3 R8, P2, R220, 0x80, RZ ;  /* 0x00000080dc080810 */ /* 0x000fe20007f5e0ff */
[----:B------:R1:W-:Y:S01]  /*a600*/  MUFU.EX2 R210, R102 ;  /* 0x0000006600d27308 */ /* 0x0003e20000000800 */
[----:B------:R-:W-:Y:S01]  /*a610*/  @P0 IADD3 R9, P6, R4, R10, RZ ;  /* 0x0000000a04090210 */ /* 0x000fe20007fde0ff */
[----:B------:R4:W-:Y:S01]  /*a620*/  @P0 LDGSTS.E.BYPASS.LTC128B.128 [R207+0x6100], [R18.64], !P5 ;  /* 0x0610000012cf0fae */ /* 0x0009e2000e901d46 */
[----:B------:R-:W-:Y:S01]  /*a630*/  @P0 IADD3.X R7, RZ, R219, RZ, P1, !PT ;  /* 0x000000dbff070210 */ /* 0x000fe20000ffe4ff */
[C---:B------:R-:W-:Y:S01]  /*a640*/  FMUL.FTZ R53, R2.reuse, R53 ;  /* 0x0000003502357220 */ /* 0x040fe20000410000 */
[----:B--2---:R-:W-:Y:S01]  /*a650*/  @P0 IADD3.X R11, RZ, R219, RZ, P2, !PT ;  /* 0x000000dbff0b0210 */ /* 0x004fe200017fe4ff */
[C---:B------:R-:W-:Y:S01]  /*a660*/  FMUL.FTZ R56, R2.reuse, R56 ;  /* 0x0000003802387220 */ /* 0x040fe20000410000 */
[----:B------:R-:W-:Y:S01]  /*a670*/  @P0 LEA R14, P2, R9, c[0x0][0x1c8], 0x1 ;  /* 0x00007200090e0a11 */ /* 0x000fe200078408ff */
[----:B------:R-:W-:Y:S01]  /*a680*/  FMUL.FTZ R57, R2, R57 ;  /* 0x0000003902397220 */ /* 0x000fe20000410000 */
[----:B------:R-:W-:Y:S01]  /*a690*/  @P0 IADD3.X R13, R3, R7, RZ, P6, !PT ;  /* 0x00000007030d0210 */ /* 0x000fe200037fe4ff */
[----:B------:R-:W4:Y:S01]  /*a6a0*/  MUFU.EX2 R0, R0 ;  /* 0x0000000000007308 */ /* 0x000f220000000800 */
[----:B------:R-:W-:Y:S01]  /*a6b0*/  @P0 IADD3 R4, P1, R4, R8, RZ ;  /* 0x0000000804040210 */ /* 0x000fe20007f3e0ff */
[C---:B------:R-:W-:Y:S01]  /*a6c0*/  FMUL.FTZ R60, R2.reuse, R60 ;  /* 0x0000003c023c7220 */ /* 0x040fe20000410000 */
[----:B---3--:R-:W-:Y:S01]  /*a6d0*/  @P0 LEA.HI.X R15, R9, c[0x0][0x1cc], R13, 0x1, P2 ;  /* 0x00007300090f0a11 */ /* 0x008fe200010f0c0d */
[----:B------:R-:W-:Y:S01]  /*a6e0*/  FMUL.FTZ R61, R2, R61 ;  /* 0x0000003d023d7220 */ /* 0x000fe20000410000 */
[----:B------:R-:W-:Y:S01]  /*a6f0*/  @P0 LEA R12, P6, R4, c[0x0][0x1c8], 0x1 ;  /* 0x00007200040c0a11 */ /* 0x000fe200078c08ff */
[----:B------:R-:W-:Y:S01]  /*a700*/  FMUL.FTZ R64, R2, R64 ;  /* 0x0000004002407220 */ /* 0x000fe20000410000 */
[----:B------:R-:W-:Y:S01]  /*a710*/  @P0 IADD3.X R3, R3, R11, RZ, P1, !PT ;  /* 0x0000000b03030210 */ /* 0x000fe20000ffe4ff */
[----:B------:R2:W-:Y:S01]  /*a720*/  @P0 LDGSTS.E.BYPASS.LTC128B.128 [R207+0x8100], [R14.64], !P4 ;  /* 0x081000000ecf0fae */ /* 0x0005e2000e101d46 */
[----:B------:R-:W-:Y:S01]  /*a730*/  @P0 IADD3 R9, P2, R6, R220, RZ ;  /* 0x000000dc06090210 */ /* 0x000fe20007f5e0ff */
[----:B------:R-:W-:Y:S01]  /*a740*/  FMUL.FTZ R65, R2, R65 ;  /* 0x0000004102417220 */ /* 0x000fe20000410000 */
[----:B------:R-:W-:Y:S01]  /*a750*/  @P0 LEA.HI.X R13, R4, c[0x0][0x1cc], R3, 0x1, P6 ;  /* 0x00007300040d0a11 */ /* 0x000fe200030f0c03 */
[--C-:B------:R-:W-:Y:S01]  /*a760*/  FFMA.FTZ R3, R142, c[0x0][0x2d0], -R103.reuse ;  /* 0x0000b4008e037a23 */ /* 0x100fe20000010867 */
[C---:B------:R-:W-:Y:S01]  /*a770*/  @P0 IADD3 R16, P6, R6.reuse, R10, RZ ;  /* 0x0000000a06100210 */ /* 0x040fe20007fde0ff */
[----:B-1----:R-:W-:Y:S01]  /*a780*/  FFMA.FTZ R102, R139, c[0x0][0x2d0], -R103 ;  /* 0x0000b4008b667a23 */ /* 0x002fe20000010867 */
[----:B------:R-:W-:Y:S01]  /*a790*/  @P0 IADD3 R10, P1, R6, R8, RZ ;  /* 0x00000008060a0210 */ /* 0x000fe20007f3e0ff */
[----:B------:R2:W-:Y:S01]  /*a7a0*/  @P0 LDGSTS.E.BYPASS.LTC128B.128 [R207+0xa100], [R12.64], !P3 ;  /* 0x0a1000000ccf0fae */ /* 0x0005e2000d901d46 */
[----:B------:R-:W-:Y:S01]  /*a7b0*/  @P0 IADD3.X R7, R5, R7, RZ, P6, !PT ;  /* 0x0000000705070210 */ /* 0x000fe200037fe4ff */
[----:B------:R1:W3:Y:S01]  /*a7c0*/  MUFU.EX2 R211, R3 ;  /* 0x0000000300d37308 */ /* 0x0002e20000000800 */
[----:B------:R-:W-:Y:S01]  /*a7d0*/  @P0 LEA R8, P6, R9, c[0x0][0x1c8], 0x1 ;  /* 0x0000720009080a11 */ /* 0x000fe200078c08ff */
[C---:B------:R-:W-:Y:S01]  /*a7e0*/  FMUL.FTZ R68, R2.reuse, R68 ;  /* 0x0000004402447220 */ /* 0x040fe20000410000 */
[C---:B------:R-:W-:Y:S01]  /*a7f0*/  @P0 IADD3.X R17, R5.reuse, R11, RZ, P1, !PT ;  /* 0x0000000b05110210 */ /* 0x040fe20000ffe4ff */
[----:B------:R-:W-:Y:S01]  /*a800*/  FMUL.FTZ R69, R2, R69 ;  /* 0x0000004502457220 */ /* 0x000fe20000410000 */
[----:B------:R-:W-:Y:S01]  /*a810*/  @P0 IADD3.X R5, R5, R219, RZ, P2, !PT ;  /* 0x000000db05050210 */ /* 0x000fe200017fe4ff */
[----:B----4-:R-:W-:Y:S01]  /*a820*/  FMUL.FTZ R18, R0, R118 ;  /* 0x0000007600127220 */ /* 0x010fe20000410000 */
[----:B------:R-:W-:Y:S01]  /*a830*/  @P0 LEA R6, P2, R16, c[0x0][0x1c8], 0x1 ;  /* 0x0000720010060a11 */ /* 0x000fe200078408ff */
[----:B------:R-:W-:Y:S01]  /*a840*/  FMUL.FTZ R19, R0, R119 ;  /* 0x0000007700137220 */ /* 0x000fe20000410000 */
[----:B------:R-:W-:Y:S01]  /*a850*/  @P0 LEA.HI.X R9, R9, c[0x0][0x1cc], R5, 0x1, P6 ;  /* 0x0000730009090a11 */ /* 0x000fe200030f0c05 */
[----:B------:R4:W-:Y:S01]  /*a860*/  MUFU.EX2 R209, R102 ;  /* 0x0000006600d17308 */ /* 0x0009e20000000800 */
[----:B------:R-:W-:Y:S01]  /*a870*/  @P0 LEA.HI.X R7, R16, c[0x0][0x1cc], R7, 0x1, P2 ;  /* 0x0000730010070a11 */ /* 0x000fe200010f0c07 */
[----:B------:R-:W-:Y:S01]  /*a880*/  FMUL.FTZ R16, R2, R116 ;  /* 0x0000007402107220 */ /* 0x000fe20000410000 */
[----:B------:R-:W-:Y:S01]  /*a890*/  @P0 LEA R4, P1, R10, c[0x0][0x1c8], 0x1 ;  /* 0x000072000a040a11 */ /* 0x000fe200078208ff */
[----:B------:R5:W-:Y:S01]  /*a8a0*/  @P0 LDGSTS.E.BYPASS.LTC128B.128 [R207+0x7100], [R8.64], !P5 ;  /* 0x0710000008cf0fae */ /* 0x000be2000e901d46 */
[----:B------:R-:W-:Y:S02]  /*a8b0*/  FMUL.FTZ R26, R0, R126 ;  /* 0x0000007e001a7220 */ /* 0x000fe40000410000 */
[----:B------:R-:W-:Y:S01]  /*a8c0*/  @P0 LEA.HI.X R5, R10, c[0x0][0x1cc], R17, 0x1, P1 ;  /* 0x000073000a050a11 */ /* 0x000fe200008f0c11 */
[----:B------:R-:W-:Y:S02]  /*a8d0*/  FMUL.FTZ R17, R2, R117 ;  /* 0x0000007502117220 */ /* 0x000fe40000410000 */
[C---:B------:R-:W-:Y:S02]  /*a8e0*/  FMUL.FTZ R27, R0.reuse, R127 ;  /* 0x0000007f001b7220 */ /* 0x040fe40000410000 */
[----:B------:R3:W-:Y:S01]  /*a8f0*/  @P0 LDGSTS.E.BYPASS.LTC128B.128 [R207+0x9100], [R6.64], !P4 ;  /* 0x0910000006cf0fae */ /* 0x0007e2000e101d46 */
[----:B------:R-:W-:Y:S02]  /*a900*/  FMUL.FTZ R34, R0, R134 ;  /* 0x0000008600227220 */ /* 0x000fe40000410000 */
[----:B-1----:R-:W-:Y:S02]  /*a910*/  FMUL.FTZ R3, R100, c[0x0][0x2d0] ;  /* 0x0000b40064037a20 */ /* 0x002fe40000410000 */
[----:B------:R-:W-:Y:S02]  /*a920*/  FMUL.FTZ R35, R0, R135 ;  /* 0x0000008700237220 */ /* 0x000fe40000410000 */
[--C-:B------:R-:W-:Y:S01]  /*a930*/  FFMA.FTZ R11, R147, c[0x0][0x2d0], -R3.reuse ;  /* 0x0000b400930b7a23 */ /* 0x100fe20000010803 */
[----:B------:R1:W-:Y:S01]  /*a940*/  @P0 LDGSTS.E.BYPASS.LTC128B.128 [R207+0xb100], [R4.64], !P3 ;  /* 0x0b10000004cf0fae */ /* 0x0003e2000d901d46 */
[--C-:B------:R-:W-:Y:S02]  /*a950*/  FFMA.FTZ R10, R146, c[0x0][0x2d0], -R3.reuse ;  /* 0x0000b400920a7a23 */ /* 0x100fe40000010803 */
[----:B------:R1:W-:Y:S01]  /*a960*/  MUFU.EX2 R177, R11 ;  /* 0x0000000b00b17308 */ /* 0x0003e20000000800 */
[--C-:B----4-:R-:W-:Y:S02]  /*a970*/  FFMA.FTZ R102, R148, c[0x0][0x2d0], -R3.reuse ;  /* 0x0000b40094667a23 */ /* 0x110fe40000010803 */
[C---:B------:R-:W-:Y:S02]  /*a980*/  FMUL.FTZ R38, R0.reuse, R38 ;  /* 0x0000002600267220 */ /* 0x040fe40000410000 */
[----:B--2---:R-:W2:Y:S01]  /*a990*/  LDSM.16.MT88.4 R12, [R185] ;  /* 0x00000000b90c783b */ /* 0x004ea20000004200 */
[----:B------:R-:W-:Y:S02]  /*a9a0*/  FMUL.FTZ R39, R0, R39 ;  /* 0x0000002700277220 */ /* 0x000fe40000410000 */
[--C-:B-----5:R-:W-:Y:S02]  /*a9b0*/  FFMA.FTZ R8, R144, c[0x0][0x2d0], -R3.reuse ;  /* 0x0000b40090087a23 */ /* 0x120fe40000010803 */
[----:B------:R-:W4:Y:S01]  /*a9c0*/  MUFU.EX2 R176, R10 ;  /* 0x0000000a00b07308 */ /* 0x000f220000000800 */
[----:B------:R-:W-:Y:S02]  /*a9d0*/  FMUL.FTZ R9, R2, R109 ;  /* 0x0000006d02097220 */ /* 0x000fe40000410000 */
[----:B------:R-:W5:Y:S01]  /*a9e0*/  LDSM.16.MT88.4 R20, [R186] ;  /* 0x00000000ba14783b */ /* 0x000f620000004200 */
[C---:B------:R-:W-:Y:S02]  /*a9f0*/  FMUL.FTZ R42, R0.reuse, R42 ;  /* 0x0000002a002a7220 */ /* 0x040fe40000410000 */
[C---:B---3--:R-:W-:Y:S01]  /*aa00*/  FMUL.FTZ R6, R0.reuse, R106 ;  /* 0x0000006a00067220 */ /* 0x048fe20000410000 */
[----:B------:R-:W-:Y:S01]  /*aa10*/  F2FP.BF16.PACK_AB R106, R211, R212 ;  /* 0x000000d4d36a723e */ /* 0x000fe200000010ff */
[C---:B------:R-:W-:Y:S02]  /*aa20*/  FMUL.FTZ R7, R0.reuse, R107 ;  /* 0x0000006b00077220 */ /* 0x040fe40000410000 */
[----:B------:R3:W-:Y:S01]  /*aa30*/  MUFU.EX2 R175, R8 ;  /* 0x0000000800af7308 */ /* 0x0007e20000000800 */
[----:B------:R-:W2:Y:S01]  /*aa40*/  LDSM.16.MT88.4 R28, [R189] ;  /* 0x00000000bd1c783b */ /* 0x000ea20000004200 */
[----:B------:R-:W-:Y:S02]  /*aa50*/  FMUL.FTZ R43, R0, R43 ;  /* 0x0000002b002b7220 */ /* 0x000fe40000410000 */
[--C-:B-1----:R-:W-:Y:S02]  /*aa60*/  FFMA.FTZ R4, R145, c[0x0][0x2d0], -R3.reuse ;  /* 0x0000b40091047a23 */ /* 0x102fe40000010803 */
[----:B------:R-:W-:Y:S02]  /*aa70*/  FMUL.FTZ R5, R2, R105 ;  /* 0x0000006902057220 */ /* 0x000fe40000410000 */
[C---:B------:R-:W-:Y:S01]  /*aa80*/  FMUL.FTZ R11, R0.reuse, R111 ;  /* 0x0000006f000b7220 */ /* 0x040fe20000410000 */
[----:B------:R-:W-:Y:S01]  /*aa90*/  LDSM.16.MT88.4 R116, [R186+0x2000] ;  /* 0x00200000ba74783b */ /* 0x000fe20000004200 */
[----:B------:R-:W1:Y:S01]  /*aaa0*/  MUFU.EX2 R174, R4 ;  /* 0x0000000400ae7308 */ /* 0x000e620000000800 */
[C---:B------:R-:W-:Y:S02]  /*aab0*/  FMUL.FTZ R46, R0.reuse, R46 ;  /* 0x0000002e002e7220 */ /* 0x040fe40000410000 */
[----:B------:R-:W-:Y:S01]  /*aac0*/  FMUL.FTZ R47, R0, R47 ;  /* 0x0000002f002f7220 */ /* 0x000fe20000410000 */
[----:B----4-:R-:W-:Y:S01]  /*aad0*/  F2FP.BF16.PACK_AB R105, R176, R177 ;  /* 0x000000b1b069723e */ /* 0x010fe200000010ff */
[C---:B------:R-:W-:Y:S02]  /*aae0*/  FMUL.FTZ R10, R0.reuse, R110 ;  /* 0x0000006e000a7220 */ /* 0x040fe40000410000 */
[----:B------:R-:W-:Y:S01]  /*aaf0*/  LDSM.16.MT88.4 R124, [R188+0x800] ;  /* 0x00080000bc7c783b */ /* 0x000fe20000004200 */
[C---:B------:R-:W-:Y:S02]  /*ab00*/  FMUL.FTZ R50, R0.reuse, R50 ;  /* 0x0000003200327220 */ /* 0x040fe40000410000 */
[----:B------:R4:W4:Y:S01]  /*ab10*/  MUFU.EX2 R173, R102 ;  /* 0x0000006600ad7308 */ /* 0x0009220000000800 */
[C---:B------:R-:W-:Y:S02]  /*ab20*/  FMUL.FTZ R51, R0.reuse, R51 ;  /* 0x0000003300337220 */ /* 0x040fe40000410000 */
[----:B------:R-:W-:Y:S02]  /*ab30*/  FMUL.FTZ R54, R0, R54 ;  /* 0x0000003600367220 */ /* 0x000fe40000410000 */
[----:B---3--:R-:W-:Y:S01]  /*ab40*/  FMUL.FTZ R8, R2, R108 ;  /* 0x0000006c02087220 */ /* 0x008fe20000410000 */
[----:B------:R-:W-:Y:S01]  /*ab50*/  LDSM.16.MT88.4 R132, [R186+0x2800] ;  /* 0x00280000ba84783b */ /* 0x000fe20000004200 */
[C---:B------:R-:W-:Y:S02]  /*ab60*/  FMUL.FTZ R55, R0.reuse, R55 ;  /* 0x0000003700377220 */ /* 0x040fe40000410000 */
[C---:B------:R-:W-:Y:S02]  /*ab70*/  FMUL.FTZ R58, R0.reuse, R58 ;  /* 0x0000003a003a7220 */ /* 0x040fe40000410000 */
[C---:B------:R-:W-:Y:S02]  /*ab80*/  FMUL.FTZ R59, R0.reuse, R59 ;  /* 0x0000003b003b7220 */ /* 0x040fe40000410000 */
[----:B------:R-:W-:Y:S01]  /*ab90*/  FMUL.FTZ R62, R0, R62 ;  /* 0x0000003e003e7220 */ /* 0x000fe20000410000 */
[----:B-1----:R-:W-:Y:S01]  /*aba0*/  F2FP.BF16.PACK_AB R107, R174, R175 ;  /* 0x000000afae6b723e */ /* 0x002fe200000010ff */
[----:B------:R-:W-:Y:S01]  /*abb0*/  FMUL.FTZ R4, R2, R104 ;  /* 0x0000006802047220 */ /* 0x000fe20000410000 */
[----:B------:R-:W-:Y:S01]  /*abc0*/  F2FP.BF16.PACK_AB R104, R213, R214 ;  /* 0x000000d6d568723e */ /* 0x000fe200000010ff */
[----:B------:R-:W1:Y:S01]  /*abd0*/  LDSM.16.MT88.4 R108, [R188] ;  /* 0x00000000bc6c783b */ /* 0x000e620000004200 */
[C---:B------:R-:W-:Y:S02]  /*abe0*/  FMUL.FTZ R63, R0.reuse, R63 ;  /* 0x0000003f003f7220 */ /* 0x040fe40000410000 */
[C---:B------:R-:W-:Y:S02]  /*abf0*/  FMUL.FTZ R66, R0.reuse, R66 ;  /* 0x0000004200427220 */ /* 0x040fe40000410000 */
[----:B------:R-:W-:Y:S01]  /*ac00*/  FMUL.FTZ R67, R0, R67 ;  /* 0x0000004300437220 */ /* 0x000fe20000410000 */
[C---:B--2---:R-:W-:Y:S02]  /*ac10*/  HMMA.16816.F32.BF16 R4, R104.reuse, R12, R4 ;  /* 0x0000000c6804723c */ /* 0x044fe40000041804 */
[----:B------:R-:W-:Y:S03]  /*ac20*/  LDSM.16.MT88.4 R140, [R189+0x2800] ;  /* 0x00280000bd8c783b */ /* 0x000fe60000004200 */
[----:B----4-:R-:W-:Y:S02]  /*ac30*/  FFMA.FTZ R102, R149, c[0x0][0x2d0], -R3 ;  /* 0x0000b40095667a23 */ /* 0x010fe40000010803 */
[C---:B------:R-:W-:Y:S01]  /*ac40*/  FMUL.FTZ R12, R2.reuse, R112 ;  /* 0x00000070020c7220 */ /* 0x040fe20000410000 */
[C---:B------:R-:W-:Y:S01]  /*ac50*/  HMMA.16816.F32.BF16 R8, R104.reuse, R14, R8 ;  /* 0x0000000e6808723c */ /* 0x040fe20000041808 */
[----:B------:R2:W3:Y:S01]  /*ac60*/  MUFU.EX2 R172, R102 ;  /* 0x0000006600ac7308 */ /* 0x0004e20000000800 */
[----:B------:R-:W-:Y:S02]  /*ac70*/  LDSM.16.MT88.4 R144, [R186+0x3800] ;  /* 0x00380000ba90783b */ /* 0x000fe40000004200 */
[----:B------:R-:W-:Y:S02]  /*ac80*/  FMUL.FTZ R13, R2, R113 ;  /* 0x00000071020d7220 */ /* 0x000fe40000410000 */
[C---:B------:R-:W-:Y:S02]  /*ac90*/  FMUL.FTZ R70, R0.reuse, R70 ;  /* 0x0000004600467220 */ /* 0x040fe40000410000 */
[C---:B------:R-:W-:Y:S02]  /*aca0*/  FMUL.FTZ R14, R0.reuse, R114 ;  /* 0x00000072000e7220 */ /* 0x040fe40000410000 */
[----:B------:R-:W0:Y:S02]  /*acb0*/  LDGDEPBAR ;  /* 0x00000000000079af */ /* 0x000e240000000000 */
[C---:B------:R-:W-:Y:S02]  /*acc0*/  FMUL.FTZ R15, R0.reuse, R115 ;  /* 0x00000073000f7220 */ /* 0x040fe40000410000 */
[----:B------:R-:W-:Y:S02]  /*acd0*/  FMUL.FTZ R71, R0, R71 ;  /* 0x0000004700477220 */ /* 0x000fe40000410000 */
[C---:B------:R-:W-:Y:S02]  /*ace0*/  FMUL.FTZ R72, R2.reuse, R72 ;  /* 0x0000004802487220 */ /* 0x040fe40000410000 */
[----:B------:R-:W4:Y:S01]  /*acf0*/  LDSM.16.MT88.4 R112, [R185+0x2000] ;  /* 0x00200000b970783b */ /* 0x000f220000004200 */
[C---:B-----5:R-:W-:Y:S03]  /*ad00*/  HMMA.16816.F32.BF16 R12, R104.reuse, R20, R12 ;  /* 0x00000014680c723c */ /* 0x060fe6000004180c */
[----:B------:R-:W-:Y:S02]  /*ad10*/  FMUL.FTZ R73, R2, R73 ;  /* 0x0000004902497220 */ /* 0x000fe40000410000 */
[----:B------:R-:W-:Y:S02]  /*ad20*/  FMUL.FTZ R74, R0, R74 ;  /* 0x0000004a004a7220 */ /* 0x000fe40000410000 */
[C---:B------:R-:W-:Y:S01]  /*ad30*/  FMUL.FTZ R20, R2.reuse, R120 ;  /* 0x0000007802147220 */ /* 0x040fe20000410000 */
[C---:B------:R-:W-:Y:S04]  /*ad40*/  HMMA.16816.F32.BF16 R16, R104.reuse, R22, R16 ;  /* 0x000000166810723c */ /* 0x040fe80000041810 */
[----:B------:R-:W-:Y:S02]  /*ad50*/  FMUL.FTZ R21, R2, R121 ;  /* 0x0000007902157220 */ /* 0x000fe40000410000 */
[--C-:B--2---:R-:W-:Y:S02]  /*ad60*/  FFMA.FTZ R102, R150, c[0x0][0x2d0], -R103.reuse ;  /* 0x0000b40096667a23 */ /* 0x104fe40000010867 */
[C---:B------:R-:W-:Y:S02]  /*ad70*/  FMUL.FTZ R22, R0.reuse, R122 ;  /* 0x0000007a00167220 */ /* 0x040fe40000410000 */
[----:B------:R2:W5:Y:S02]  /*ad80*/  MUFU.EX2 R183, R102 ;  /* 0x0000006600b77308 */ /* 0x0005640000000800 */
[C---:B------:R-:W-:Y:S02]  /*ad90*/  FMUL.FTZ R23, R0.reuse, R123 ;  /* 0x0000007b00177220 */ /* 0x040fe40000410000 */
[----:B------:R-:W-:Y:S01]  /*ada0*/  LDSM.16.MT88.4 R120, [R189+0x800] ;  /* 0x00080000bd78783b */ /* 0x000fe20000004200 */
[----:B------:R-:W-:Y:S02]  /*adb0*/  FMUL.FTZ R75, R0, R75 ;  /* 0x0000004b004b7220 */ /* 0x000fe40000410000 */
[C---:B------:R-:W-:Y:S02]  /*adc0*/  FMUL.FTZ R76, R2.reuse, R76 ;  /* 0x0000004c024c7220 */ /* 0x040fe40000410000 */
[C---:B------:R-:W-:Y:S03]  /*add0*/  HMMA.16816.F32.BF16 R20, R104.reuse, R28, R20 ;  /* 0x0000001c6814723c */ /* 0x040fe60000041814 */
[----:B------:R-:W-:Y:S02]  /*ade0*/  FMUL.FTZ R77, R2, R77 ;  /* 0x0000004d024d7220 */ /* 0x000fe40000410000 */
        /* <DEDUP_REMOVED lines=8> */
[----:B--2---:R-:W-:Y:S02]  /*ae70*/  FFMA.FTZ R102, R151, c[0x0][0x2d0], -R103 ;  /* 0x0000b40097667a23 */ /* 0x004fe40000010867 */
[C---:B------:R-:W-:Y:S02]  /*ae80*/  FMUL.FTZ R80, R2.reuse, R80 ;  /* 0x0000005002507220 */ /* 0x040fe40000410000 */
[C---:B-1----:R-:W-:Y:S01]  /*ae90*/  HMMA.16816.F32.BF16 R28, R104.reuse, R108, R28 ;  /* 0x0000006c681c723c */ /* 0x042fe2000004181c */
[----:B------:R1:W-:Y:S02]  /*aea0*/  MUFU.EX2 R182, R102 ;  /* 0x0000006600b67308 */ /* 0x0003e40000000800 */
[----:B------:R-:W-:Y:S01]  /*aeb0*/  LDSM.16.MT88.4 R148, [R189+0x3800] ;  /* 0x00380000bd94783b */ /* 0x000fe20000004200 */
[----:B------:R-:W-:Y:S02]  /*aec0*/  FMUL.FTZ R81, R2, R81 ;  /* 0x0000005102517220 */ /* 0x000fe40000410000 */
[C---:B------:R-:W-:Y:S02]  /*aed0*/  FMUL.FTZ R82, R0.reuse, R82 ;  /* 0x0000005200527220 */ /* 0x040fe40000410000 */
[C---:B------:R-:W-:Y:S03]  /*aee0*/  HMMA.16816.F32.BF16 R32, R104.reuse, R110, R32 ;  /* 0x0000006e6820723c */ /* 0x040fe60000041820 */
[----:B------:R-:W2:Y:S01]  /*aef0*/  LDSM.16.MT88.4 R108, [R189+0x2000] ;  /* 0x00200000bd6c783b */ /* 0x000ea20000004200 */
[----:B------:R-:W-:Y:S02]  /*af00*/  FMUL.FTZ R83, R0, R83 ;  /* 0x0000005300537220 */ /* 0x000fe40000410000 */
[C---:B------:R-:W-:Y:S02]  /*af10*/  FMUL.FTZ R84, R2.reuse, R84 ;  /* 0x0000005402547220 */ /* 0x040fe40000410000 */
[C---:B----4-:R-:W-:Y:S04]  /*af20*/  HMMA.16816.F32.BF16 R36, R104.reuse, R112, R36 ;  /* 0x000000706824723c */ /* 0x050fe80000041824 */
[----:B------:R-:W-:Y:S02]  /*af30*/  FMUL.FTZ R85, R2, R85 ;  /* 0x0000005502557220 */ /* 0x000fe40000410000 */
[----:B------:R-:W-:Y:S02]  /*af40*/  FMUL.FTZ R86, R0, R86 ;  /* 0x0000005600567220 */ /* 0x000fe40000410000 */
[C---:B------:R-:W-:Y:S01]  /*af50*/  HMMA.16816.F32.BF16 R40, R104.reuse, R114, R40 ;  /* 0x000000726828723c */ /* 0x040fe20000041828 */
[----:B------:R-:W4:Y:S03]  /*af60*/  LDSM.16.MT88.4 R112, [R188+0x2000] ;  /* 0x00200000bc70783b */ /* 0x000f260000004200 */
[--C-:B-1----:R-:W-:Y:S02]  /*af70*/  FFMA.FTZ R102, R152, c[0x0][0x2d0], -R3.reuse ;  /* 0x0000b40098667a23 */ /* 0x102fe40000010803 */
[----:B------:R-:W-:Y:S02]  /*af80*/  FMUL.FTZ R87, R0, R87 ;  /* 0x0000005700577220 */ /* 0x000fe40000410000 */
[C---:B------:R-:W-:Y:S01]  /*af90*/  HMMA.16816.F32.BF16 R44, R104.reuse, R116, R44 ;  /* 0x00000074682c723c */ /* 0x040fe2000004182c */
[----:B------:R1:W1:Y:S03]  /*afa0*/  MUFU.EX2 R171, R102 ;  /* 0x0000006600ab7308 */ /* 0x0002660000000800 */
[C---:B------:R-:W-:Y:S02]  /*afb0*/  FMUL.FTZ R88, R2.reuse, R88 ;  /* 0x0000005802587220 */ /* 0x040fe40000410000 */
[----:B------:R-:W-:Y:S02]  /*afc0*/  FMUL.FTZ R89, R2, R89 ;  /* 0x0000005902597220 */ /* 0x000fe40000410000 */
[C---:B------:R-:W-:Y:S01]  /*afd0*/  HMMA.16816.F32.BF16 R48, R104.reuse, R118, R48 ;  /* 0x000000766830723c */ /* 0x040fe20000041830 */
[----:B------:R-:W3:Y:S03]  /*afe0*/  LDSM.16.MT88.4 R116, [R185+0x4000] ;  /* 0x00400000b974783b */ /* 0x000ee60000004200 */
[C---:B------:R-:W-:Y:S02]  /*aff0*/  FMUL.FTZ R90, R0.reuse, R90 ;  /* 0x0000005a005a7220 */ /* 0x040fe40000410000 */
[----:B------:R-:W-:Y:S02]  /*b000*/  FMUL.FTZ R91, R0, R91 ;  /* 0x0000005b005b7220 */ /* 0x000fe40000410000 */
[C---:B------:R-:W-:Y:S01]  /*b010*/  FMUL.FTZ R92, R2.reuse, R92 ;  /* 0x0000005c025c7220 */ /* 0x040fe20000410000 */
[C---:B--2---:R-:W-:Y:S03]  /*b020*/  HMMA.16816.F32.BF16 R52, R104.reuse, R108, R52 ;  /* 0x0000006c6834723c */ /* 0x044fe60000041834 */
[----:B------:R-:W-:Y:S02]  /*b030*/  FMUL.FTZ R93, R2, R93 ;  /* 0x0000005d025d7220 */ /* 0x000fe40000410000 */
[C---:B------:R-:W-:Y:S02]  /*b040*/  FMUL.FTZ R94, R0.reuse, R94 ;  /* 0x0000005e005e7220 */ /* 0x040fe40000410000 */
[----:B-1----:R-:W-:Y:S01]  /*b050*/  FFMA.FTZ R102, R153, c[0x0][0x2d0], -R3 ;  /* 0x0000b40099667a23 */ /* 0x002fe20000010803 */
[C---:B------:R-:W-:Y:S01]  /*b060*/  HMMA.16816.F32.BF16 R56, R104.reuse, R110, R56 ;  /* 0x0000006e6838723c */ /* 0x040fe20000041838 */
[----:B------:R-:W1:Y:S02]  /*b070*/  LDSM.16.MT88.4 R108, [R186+0x4000] ;  /* 0x00400000ba6c783b */ /* 0x000e640000004200 */
[----:B------:R2:W1:Y:S01]  /*b080*/  MUFU.EX2 R170, R102 ;  /* 0x0000006600aa7308 */ /* 0x0004620000000800 */
[----:B------:R-:W-:Y:S02]  /*b090*/  FMUL.FTZ R95, R0, R95 ;  /* 0x0000005f005f7220 */ /* 0x000fe40000410000 */
[C---:B------:R-:W-:Y:S02]  /*b0a0*/  FMUL.FTZ R96, R2.reuse, R96 ;  /* 0x0000006002607220 */ /* 0x040fe40000410000 */
[C---:B----4-:R-:W-:Y:S04]  /*b0b0*/  HMMA.16816.F32.BF16 R60, R104.reuse, R112, R60 ;  /* 0x00000070683c723c */ /* 0x050fe8000004183c */
[----:B------:R-:W-:Y:S02]  /*b0c0*/  FMUL.FTZ R97, R2, R97 ;  /* 0x0000006102617220 */ /* 0x000fe40000410000 */
[C---:B------:R-:W-:Y:S02]  /*b0d0*/  FMUL.FTZ R98, R0.reuse, R98 ;  /* 0x0000006200627220 */ /* 0x040fe40000410000 */
[C---:B------:R-:W-:Y:S01]  /*b0e0*/  HMMA.16816.F32.BF16 R64, R104.reuse, R114, R64 ;  /* 0x000000726840723c */ /* 0x040fe20000041840 */
[----:B------:R-:W4:Y:S03]  /*b0f0*/  LDSM.16.MT88.4 R112, [R189+0x4000] ;  /* 0x00400000bd70783b */ /* 0x000f260000004200 */
[----:B------:R-:W-:Y:S02]  /*b100*/  FMUL.FTZ R99, R0, R99 ;  /* 0x0000006300637220 */ /* 0x000fe40000410000 */
[----:B------:R-:W-:Y:S02]  /*b110*/  FFMA.FTZ R2, R2, R226, R214 ;  /* 0x000000e202027223 */ /* 0x000fe400000100d6 */
[C---:B---3--:R-:W-:Y:S04]  /*b120*/  HMMA.16816.F32.BF16 R68, R104.reuse, R116, R68 ;  /* 0x000000746844723c */ /* 0x048fe80000041844 */
[----:B--2---:R-:W-:Y:S02]  /*b130*/  FFMA.FTZ R102, R154, c[0x0][0x2d0], -R103 ;  /* 0x0000b4009a667a23 */ /* 0x004fe40000010867 */
[----:B------:R-:W-:Y:S02]  /*b140*/  FFMA.FTZ R0, R0, R227, R177 ;  /* 0x000000e300007223 */ /* 0x000fe400000100b1 */
[C---:B------:R-:W-:Y:S01]  /*b150*/  HMMA.16816.F32.BF16 R72, R104.reuse, R118, R72 ;  /* 0x000000766848723c */ /* 0x040fe20000041848 */
[----:B------:R-:W2:Y:S01]  /*b160*/  LDSM.16.MT88.4 R116, [R188+0x4000] ;  /* 0x00400000bc74783b */ /* 0x000ea20000004200 */
[----:B------:R3:W2:Y:S02]  /*b170*/  MUFU.EX2 R181, R102 ;  /* 0x0000006600b57308 */ /* 0x0006a40000000800 */
[----:B------:R-:W-:Y:S02]  /*b180*/  FADD.FTZ R2, R213, R2 ;  /* 0x00000002d5027221 */ /* 0x000fe40000010000 */
[----:B------:R-:W-:Y:S02]  /*b190*/  FADD.FTZ R0, R176, R0 ;  /* 0x00000000b0007221 */ /* 0x000fe40000010000 */
[----:B------:R-:W-:Y:S01]  /*b1a0*/  FADD.FTZ R2, R212, R2 ;  /* 0x00000002d4027221 */ /* 0x000fe20000010000 */
[C---:B-1----:R-:W-:Y:S03]  /*b1b0*/  HMMA.16816.F32.BF16 R76, R104.reuse, R108, R76 ;  /* 0x0000006c684c723c */ /* 0x042fe6000004184c */
[----:B------:R-:W-:Y:S02]  /*b1c0*/  FADD.FTZ R0, R175, R0 ;  /* 0x00000000af007221 */ /* 0x000fe40000010000 */
[----:B------:R-:W-:Y:S02]  /*b1d0*/  FADD.FTZ R2, R211, R2 ;  /* 0x00000002d3027221 */ /* 0x000fe40000010000 */
[----:B------:R-:W-:Y:S01]  /*b1e0*/  FADD.FTZ R0, R174, R0 ;  /* 0x00000000ae007221 */ /* 0x000fe20000010000 */
[C---:B------:R-:W-:Y:S01]  /*b1f0*/  HMMA.16816.F32.BF16 R80, R104.reuse, R110, R80 ;  /* 0x0000006e6850723c */ /* 0x040fe20000041850 */
[----:B------:R-:W1:Y:S03]  /*b200*/  LDSM.16.MT88.4 R108, [R185+0x800] ;  /* 0x00080000b96c783b */ /* 0x000e660000004200 */
[----:B------:R-:W-:Y:S02]  /*b210*/  FADD.FTZ R2, R210, R2 ;  /* 0x00000002d2027221 */ /* 0x000fe40000010000 */
[----:B------:R-:W-:Y:S02]  /*b220*/  FADD.FTZ R0, R173, R0 ;  /* 0x00000000ad007221 */ /* 0x000fe40000010000 */
[C---:B----4-:R-:W-:Y:S04]  /*b230*/  HMMA.16816.F32.BF16 R84, R104.reuse, R112, R84 ;  /* 0x000000706854723c */ /* 0x050fe80000041854 */
[----:B---3--:R-:W-:Y:S02]  /*b240*/  FFMA.FTZ R102, R155, c[0x0][0x2d0], -R103 ;  /* 0x0000b4009b667a23 */ /* 0x008fe40000010867 */
[----:B------:R-:W-:Y:S01]  /*b250*/  LDSM.16.MT88.4 R152, [R188+0x3800] ;  /* 0x00380000bc98783b */ /* 0x000fe20000004200 */
[----:B------:R-:W-:Y:S01]  /*b260*/  FADD.FTZ R2, R209, R2 ;  /* 0x00000002d1027221 */ /* 0x000fe20000010000 */
[C---:B------:R-:W-:Y:S01]  /*b270*/  HMMA.16816.F32.BF16 R88, R104.reuse, R114, R88 ;  /* 0x000000726858723c */ /* 0x040fe20000041858 */
[----:B------:R3:W4:Y:S03]  /*b280*/  MUFU.EX2 R180, R102 ;  /* 0x0000006600b47308 */ /* 0x0007260000000800 */
[----:B------:R-:W-:Y:S02]  /*b290*/  FADD.FTZ R0, R172, R0 ;  /* 0x00000000ac007221 */ /* 0x000fe40000010000 */
[----:B------:R-:W1:Y:S01]  /*b2a0*/  LDSM.16.MT88.4 R112, [R186+0x800] ;  /* 0x00080000ba70783b */ /* 0x000e620000004200 */
[----:B-----5:R-:W-:Y:S01]  /*b2b0*/  FADD.FTZ R2, R183, R2 ;  /* 0x00000002b7027221 */ /* 0x020fe20000010000 */
[C---:B--2---:R-:W-:Y:S04]  /*b2c0*/  HMMA.16816.F32.BF16 R92, R104.reuse, R116, R92 ;  /* 0x00000074685c723c */ /* 0x044fe8000004185c */
[----:B------:R-:W-:Y:S02]  /*b2d0*/  FADD.FTZ R0, R171, R0 ;  /* 0x00000000ab007221 */ /* 0x000fe40000010000 */
[----:B------:R-:W-:Y:S02]  /*b2e0*/  FADD.FTZ R2, R182, R2 ;  /* 0x00000002b6027221 */ /* 0x000fe40000010000 */
[----:B------:R-:W-:Y:S01]  /*b2f0*/  HMMA.16816.F32.BF16 R96, R104, R118, R96 ;  /* 0x000000766860723c */ /* 0x000fe20000041860 */
[----:B------:R-:W2:Y:S03]  /*b300*/  LDSM.16.MT88.4 R116, [R188+0x2800] ;  /* 0x00280000bc74783b */ /* 0x000ea60000004200 */
[----:B------:R-:W-:Y:S02]  /*b310*/  FADD.FTZ R0, R170, R0 ;  /* 0x00000000aa007221 */ /* 0x000fe40000010000 */
[----:B------:R-:W-:Y:S01]  /*b320*/  FADD.FTZ R2, R181, R2 ;  /* 0x00000002b5027221 */ /* 0x000fe20000010000 */
[----:B------:R-:W-:Y:S02]  /*b330*/  F2FP.BF16.PACK_AB R104, R209, R210 ;  /* 0x000000d2d168723e */ /* 0x000fe400000010ff */
[----:B------:R-:W-:Y:S03]  /*b340*/  F2FP.BF16.PACK_AB R105, R172, R173 ;  /* 0x000000adac69723e */ /* 0x000fe600000010ff */
[----:B------:R-:W-:Y:S01]  /*b350*/  F2FP.BF16.PACK_AB R106, R182, R183 ;  /* 0x000000b7b66a723e */ /* 0x000fe200000010ff */
[--C-:B---3--:R-:W-:Y:S01]  /*b360*/  FFMA.FTZ R102, R156, c[0x0][0x2d0], -R3.reuse ;  /* 0x0000b4009c667a23 */ /* 0x108fe20000010803 */
[----:B------:R-:W-:Y:S01]  /*b370*/  F2FP.BF16.PACK_AB R107, R170, R171 ;  /* 0x000000abaa6b723e */ /* 0x000fe200000010ff */
[----:B----4-:R-:W-:Y:S02]  /*b380*/  FADD.FTZ R2, R180, R2 ;  /* 0x00000002b4027221 */ /* 0x010fe40000010000 */
[----:B------:R3:W4:Y:S04]  /*b390*/  MUFU.EX2 R165, R102 ;  /* 0x0000006600a57308 */ /* 0x0007280000000800 */
[C---:B-1----:R-:W-:Y:S08]  /*b3a0*/  HMMA.16816.F32.BF16 R4, R104.reuse, R108, R4 ;  /* 0x0000006c6804723c */ /* 0x042ff00000041804 */
[C---:B------:R-:W-:Y:S01]  /*b3b0*/  HMMA.16816.F32.BF16 R8, R104.reuse, R110, R8 ;  /* 0x0000006e6808723c */ /* 0x040fe20000041808 */
[----:B------:R-:W1:Y:S07]  /*b3c0*/  LDSM.16.MT88.4 R108, [R185+0x4800] ;  /* 0x00480000b96c783b */ /* 0x000e6e0000004200 */
[C---:B------:R-:W-:Y:S04]  /*b3d0*/  HMMA.16816.F32.BF16 R12, R104.reuse, R112, R12 ;  /* 0x00000070680c723c */ /* 0x040fe8000004180c */
[----:B---3--:R-:W-:Y:S02]  /*b3e0*/  FFMA.FTZ R102, R157, c[0x0][0x2d0], -R3 ;  /* 0x0000b4009d667a23 */ /* 0x008fe40000010803 */
[----:B----4-:R-:W-:Y:S02]  /*b3f0*/  FADD.FTZ R0, R165, R0 ;  /* 0x00000000a5007221 */ /* 0x010fe40000010000 */
[C---:B------:R-:W-:Y:S01]  /*b400*/  HMMA.16816.F32.BF16 R16, R104.reuse, R114, R16 ;  /* 0x000000726810723c */ /* 0x040fe20000041810 */
[----:B------:R-:W3:Y:S01]  /*b410*/  LDSM.16.MT88.4 R112, [R186+0x4800] ;  /* 0x00480000ba70783b */ /* 0x000ee20000004200 */
[----:B------:R4:W5:Y:S06]  /*b420*/  MUFU.EX2 R164, R102 ;  /* 0x0000006600a47308 */ /* 0x00096c0000000800 */
[C---:B------:R-:W-:Y:S08]  /*b430*/  HMMA.16816.F32.BF16 R20, R104.reuse, R120, R20 ;  /* 0x000000786814723c */ /* 0x040ff00000041814 */
[C---:B------:R-:W-:Y:S01]  /*b440*/  HMMA.16816.F32.BF16 R24, R104.reuse, R122, R24 ;  /* 0x0000007a6818723c */ /* 0x040fe20000041818 */
[----:B------:R-:W-:Y:S07]  /*b450*/  LDSM.16.MT88.4 R120, [R188+0x4800] ;  /* 0x00480000bc78783b */ /* 0x000fee0000004200 */
[C---:B------:R-:W-:Y:S04]  /*b460*/  HMMA.16816.F32.BF16 R28, R104.reuse, R124, R28 ;  /* 0x0000007c681c723c */ /* 0x040fe8000004181c */
[--C-:B----4-:R-:W-:Y:S02]  /*b470*/  FFMA.FTZ R102, R158, c[0x0][0x2d0], -R103.reuse ;  /* 0x0000b4009e667a23 */ /* 0x110fe40000010867 */
[----:B-----5:R-:W-:Y:S02]  /*b480*/  FADD.FTZ R0, R164, R0 ;  /* 0x00000000a4007221 */ /* 0x020fe40000010000 */
[C---:B------:R-:W-:Y:S01]  /*b490*/  HMMA.16816.F32.BF16 R32, R104.reuse, R126, R32 ;  /* 0x0000007e6820723c */ /* 0x040fe20000041820 */
[----:B------:R-:W-:Y:S01]  /*b4a0*/  LDSM.16.MT88.4 R124, [R186+0x1000] ;  /* 0x00100000ba7c783b */ /* 0x000fe20000004200 */
[----:B------:R4:W5:Y:S06]  /*b4b0*/  MUFU.EX2 R179, R102 ;  /* 0x0000006600b37308 */ /* 0x00096c0000000800 */
[C---:B------:R-:W-:Y:S08]  /*b4c0*/  HMMA.16816.F32.BF16 R36, R104.reuse, R128, R36 ;  /* 0x000000806824723c */ /* 0x040ff00000041824 */
[C---:B------:R-:W-:Y:S01]  /*b4d0*/  HMMA.16816.F32.BF16 R40, R104.reuse, R130, R40 ;  /* 0x000000826828723c */ /* 0x040fe20000041828 */
[----:B------:R-:W-:Y:S07]  /*b4e0*/  LDSM.16.MT88.4 R128, [R188+0x1000] ;  /* 0x00100000bc80783b */ /* 0x000fee0000004200 */
[C---:B------:R-:W-:Y:S04]  /*b4f0*/  HMMA.16816.F32.BF16 R44, R104.reuse, R132, R44 ;  /* 0x00000084682c723c */ /* 0x040fe8000004182c */
[----:B----4-:R-:W-:Y:S02]  /*b500*/  FFMA.FTZ R102, R159, c[0x0][0x2d0], -R103 ;  /* 0x0000b4009f667a23 */ /* 0x010fe40000010867 */
[----:B------:R-:W-:Y:S01]  /*b510*/  LDSM.16.MT88.4 R156, [R185+0x5800] ;  /* 0x00580000b99c783b */ /* 0x000fe20000004200 */
[----:B-----5:R-:W-:Y:S01]  /*b520*/  FADD.FTZ R2, R179, R2 ;  /* 0x00000002b3027221 */ /* 0x020fe20000010000 */
[C---:B------:R-:W-:Y:S01]  /*b530*/  HMMA.16816.F32.BF16 R48, R104.reuse, R134, R48 ;  /* 0x000000866830723c */ /* 0x040fe20000041830 */
[----:B------:R4:W5:Y:S05]  /*b540*/  MUFU.EX2 R178, R102 ;  /* 0x0000006600b27308 */ /* 0x00096a0000000800 */
[----:B------:R-:W-:Y:S02]  /*b550*/  LDSM.16.MT88.4 R132, [R188+0x1800] ;  /* 0x00180000bc84783b */ /* 0x000fe40000004200 */
[C---:B------:R-:W-:Y:S08]  /*b560*/  HMMA.16816.F32.BF16 R52, R104.reuse, R140, R52 ;  /* 0x0000008c6834723c */ /* 0x040ff00000041834 */
[C---:B------:R-:W-:Y:S01]  /*b570*/  HMMA.16816.F32.BF16 R56, R104.reuse, R142, R56 ;  /* 0x0000008e6838723c */ /* 0x040fe20000041838 */
[----:B------:R-:W-:Y:S07]  /*b580*/  LDSM.16.MT88.4 R140, [R185+0x3800] ;  /* 0x00380000b98c783b */ /* 0x000fee0000004200 */
[C---:B--2---:R-:W-:Y:S04]  /*b590*/  HMMA.16816.F32.BF16 R60, R104.reuse, R116, R60 ;  /* 0x00000074683c723c */ /* 0x044fe8000004183c */
[--C-:B----4-:R-:W-:Y:S02]  /*b5a0*/  FFMA.FTZ R102, R160, c[0x0][0x2d0], -R3.reuse ;  /* 0x0000b400a0667a23 */ /* 0x110fe40000010803 */
[----:B-----5:R-:W-:Y:S02]  /*b5b0*/  FADD.FTZ R2, R178, R2 ;  /* 0x00000002b2027221 */ /* 0x020fe40000010000 */
[C---:B------:R-:W-:Y:S01]  /*b5c0*/  HMMA.16816.F32.BF16 R64, R104.reuse, R118, R64 ;  /* 0x000000766840723c */ /* 0x040fe20000041840 */
[----:B------:R-:W2:Y:S01]  /*b5d0*/  LDSM.16.MT88.4 R116, [R189+0x4800] ;  /* 0x00480000bd74783b */ /* 0x000ea20000004200 */
[----:B------:R4:W5:Y:S06]  /*b5e0*/  MUFU.EX2 R163, R102 ;  /* 0x0000006600a37308 */ /* 0x00096c0000000800 */
[C---:B-1----:R-:W-:Y:S08]  /*b5f0*/  HMMA.16816.F32.BF16 R68, R104.reuse, R108, R68 ;  /* 0x0000006c6844723c */ /* 0x042ff00000041844 */
[C---:B------:R-:W-:Y:S01]  /*b600*/  HMMA.16816.F32.BF16 R72, R104.reuse, R110, R72 ;  /* 0x0000006e6848723c */ /* 0x040fe20000041848 */
[----:B------:R-:W1:Y:S07]  /*b610*/  LDSM.16.MT88.4 R108, [R185+0x1000] ;  /* 0x00100000b96c783b */ /* 0x000e6e0000004200 */
[C---:B---3--:R-:W-:Y:S04]  /*b620*/  HMMA.16816.F32.BF16 R76, R104.reuse, R112, R76 ;  /* 0x00000070684c723c */ /* 0x048fe8000004184c */
[----:B----4-:R-:W-:Y:S02]  /*b630*/  FFMA.FTZ R102, R161, c[0x0][0x2d0], -R3 ;  /* 0x0000b400a1667a23 */ /* 0x010fe40000010803 */
[----:B-----5:R-:W-:Y:S02]  /*b640*/  FADD.FTZ R0, R163, R0 ;  /* 0x00000000a3007221 */ /* 0x020fe40000010000 */
[C---:B------:R-:W-:Y:S01]  /*b650*/  HMMA.16816.F32.BF16 R80, R104.reuse, R114, R80 ;  /* 0x000000726850723c */ /* 0x040fe20000041850 */
[----:B------:R-:W3:Y:S01]  /*b660*/  LDSM.16.MT88.4 R112, [R189+0x1000] ;  /* 0x00100000bd70783b */ /* 0x000ee20000004200 */
[----:B------:R4:W5:Y:S06]  /*b670*/  MUFU.EX2 R162, R102 ;  /* 0x0000006600a27308 */ /* 0x00096c0000000800 */
[C---:B--2---:R-:W-:Y:S08]  /*b680*/  HMMA.16816.F32.BF16 R84, R104.reuse, R116, R84 ;  /* 0x000000746854723c */ /* 0x044ff00000041854 */
[C---:B------:R-:W-:Y:S01]  /*b690*/  HMMA.16816.F32.BF16 R88, R104.reuse, R118, R88 ;  /* 0x000000766858723c */ /* 0x040fe20000041858 */
[----:B------:R-:W2:Y:S07]  /*b6a0*/  LDSM.16.MT88.4 R116, [R185+0x3000] ;  /* 0x00300000b974783b */ /* 0x000eae0000004200 */
[C---:B------:R-:W-:Y:S04]  /*b6b0*/  HMMA.16816.F32.BF16 R92, R104.reuse, R120, R92 ;  /* 0x00000078685c723c */ /* 0x040fe8000004185c */
[--C-:B----4-:R-:W-:Y:S04]  /*b6c0*/  FFMA.FTZ R102, R166, c[0x0][0x2d0], -R103.reuse ;  /* 0x0000b400a6667a23 */ /* 0x110fe80000010867 */
[----:B------:R-:W-:Y:S01]  /*b6d0*/  HMMA.16816.F32.BF16 R96, R104, R122, R96 ;  /* 0x0000007a6860723c */ /* 0x000fe20000041860 */
[----:B------:R4:W-:Y:S01]  /*b6e0*/  MUFU.EX2 R169, R102 ;  /* 0x0000006600a97308 */ /* 0x0009e20000000800 */
[----:B------:R-:W2:Y:S05]  /*b6f0*/  LDSM.16.MT88.4 R120, [R186+0x3000] ;  /* 0x00300000ba78783b */ /* 0x000eaa0000004200 */
[----:B------:R-:W-:Y:S02]  /*b700*/  F2FP.BF16.PACK_AB R104, R180, R181 ;  /* 0x000000b5b468723e */ /* 0x000fe400000010ff */
[----:B------:R-:W-:Y:S03]  /*b710*/  F2FP.BF16.PACK_AB R105, R164, R165 ;  /* 0x000000a5a469723e */ /* 0x000fe600000010ff */
[----:B------:R-:W-:Y:S02]  /*b720*/  F2FP.BF16.PACK_AB R106, R178, R179 ;  /* 0x000000b3b26a723e */ /* 0x000fe400000010ff */
[----:B-----5:R-:W-:Y:S07]  /*b730*/  F2FP.BF16.PACK_AB R107, R162, R163 ;  /* 0x000000a3a26b723e */ /* 0x020fee00000010ff */
[C---:B-1----:R-:W-:Y:S03]  /*b740*/  HMMA.16816.F32.BF16 R4, R104.reuse, R108, R4 ;  /* 0x0000006c6804723c */ /* 0x042fe60000041804 */
[----:B----4-:R-:W-:Y:S05]  /*b750*/  FFMA.FTZ R102, R167, c[0x0][0x2d0], -R103 ;  /* 0x0000b400a7667a23 */ /* 0x010fea0000010867 */
[C---:B------:R-:W-:Y:S01]  /*b760*/  HMMA.16816.F32.BF16 R8, R104.reuse, R110, R8 ;  /* 0x0000006e6808723c */ /* 0x040fe20000041808 */
[----:B------:R-:W1:Y:S01]  /*b770*/  LDSM.16.MT88.4 R108, [R189+0x3000] ;  /* 0x00300000bd6c783b */ /* 0x000e620000004200 */
[----:B------:R4:W5:Y:S06]  /*b780*/  MUFU.EX2 R168, R102 ;  /* 0x0000006600a87308 */ /* 0x00096c0000000800 */
[C---:B------:R-:W-:Y:S08]  /*b790*/  HMMA.16816.F32.BF16 R12, R104.reuse, R124, R12 ;  /* 0x0000007c680c723c */ /* 0x040ff0000004180c */
[C---:B------:R-:W-:Y:S01]  /*b7a0*/  HMMA.16816.F32.BF16 R16, R104.reuse, R126, R16 ;  /* 0x0000007e6810723c */ /* 0x040fe20000041810 */
[----:B------:R-:W-:Y:S07]  /*b7b0*/  LDSM.16.MT88.4 R124, [R189+0x1800] ;  /* 0x00180000bd7c783b */ /* 0x000fee0000004200 */
[C---:B---3--:R-:W-:Y:S04]  /*b7c0*/  HMMA.16816.F32.BF16 R20, R104.reuse, R112, R20 ;  /* 0x000000706814723c */ /* 0x048fe80000041814 */
[--C-:B----4-:R-:W-:Y:S04]  /*b7d0*/  FFMA.FTZ R102, R215, c[0x0][0x2d0], -R3.reuse ;  /* 0x0000b400d7667a23 */ /* 0x110fe80000010803 */
[C---:B------:R-:W-:Y:S01]  /*b7e0*/  HMMA.16816.F32.BF16 R24, R104.reuse, R114, R24 ;  /* 0x000000726818723c */ /* 0x040fe20000041818 */
[----:B------:R3:W-:Y:S01]  /*b7f0*/  MUFU.EX2 R161, R102 ;  /* 0x0000006600a17308 */ /* 0x0007e20000000800 */
[----:B------:R-:W4:Y:S06]  /*b800*/  LDSM.16.MT88.4 R112, [R188+0x3000] ;  /* 0x00300000bc70783b */ /* 0x000f2c0000004200 */
[C---:B------:R-:W-:Y:S08]  /*b810*/  HMMA.16816.F32.BF16 R28, R104.reuse, R128, R28 ;  /* 0x00000080681c723c */ /* 0x040ff0000004181c */
[C---:B------:R-:W-:Y:S08]  /*b820*/  HMMA.16816.F32.BF16 R32, R104.reuse, R130, R32 ;  /* 0x000000826820723c */ /* 0x040ff00000041820 */
[C---:B--2---:R-:W-:Y:S04]  /*b830*/  HMMA.16816.F32.BF16 R36, R104.reuse, R116, R36 ;  /* 0x000000746824723c */ /* 0x044fe80000041824 */
[----:B---3--:R-:W-:Y:S04]  /*b840*/  FFMA.FTZ R102, R216, c[0x0][0x2d0], -R3 ;  /* 0x0000b400d8667a23 */ /* 0x008fe80000010803 */
[C---:B------:R-:W-:Y:S01]  /*b850*/  HMMA.16816.F32.BF16 R40, R104.reuse, R118, R40 ;  /* 0x000000766828723c */ /* 0x040fe20000041828 */
[----:B------:R2:W3:Y:S01]  /*b860*/  MUFU.EX2 R160, R102 ;  /* 0x0000006600a07308 */ /* 0x0004e20000000800 */
[----:B------:R-:W3:Y:S06]  /*b870*/  LDSM.16.MT88.4 R116, [R185+0x5000] ;  /* 0x00500000b974783b */ /* 0x000eec0000004200 */
[C---:B------:R-:W-:Y:S08]  /*b880*/  HMMA.16816.F32.BF16 R44, R104.reuse, R120, R44 ;  /* 0x00000078682c723c */ /* 0x040ff0000004182c */
[C---:B------:R-:W-:Y:S01]  /*b890*/  HMMA.16816.F32.BF16 R48, R104.reuse, R122, R48 ;  /* 0x0000007a6830723c */ /* 0x040fe20000041830 */
[----:B------:R-:W5:Y:S07]  /*b8a0*/  LDSM.16.MT88.4 R120, [R186+0x5000] ;  /* 0x00500000ba78783b */ /* 0x000f6e0000004200 */
[C---:B-1----:R-:W-:Y:S04]  /*b8b0*/  HMMA.16816.F32.BF16 R52, R104.reuse, R108, R52 ;  /* 0x0000006c6834723c */ /* 0x042fe80000041834 */
[--C-:B--2---:R-:W-:Y:S04]  /*b8c0*/  FFMA.FTZ R102, R217, c[0x0][0x2d0], -R103.reuse ;  /* 0x0000b400d9667a23 */ /* 0x104fe80000010867 */
[C---:B------:R-:W-:Y:S01]  /*b8d0*/  HMMA.16816.F32.BF16 R56, R104.reuse, R110, R56 ;  /* 0x0000006e6838723c */ /* 0x040fe20000041838 */
[----:B------:R1:W-:Y:S01]  /*b8e0*/  MUFU.EX2 R167, R102 ;  /* 0x0000006600a77308 */ /* 0x0003e20000000800 */
[----:B------:R-:W2:Y:S06]  /*b8f0*/  LDSM.16.MT88.4 R108, [R189+0x5000] ;  /* 0x00500000bd6c783b */ /* 0x000eac0000004200 */
[C---:B----4-:R-:W-:Y:S08]  /*b900*/  HMMA.16816.F32.BF16 R60, R104.reuse, R112, R60 ;  /* 0x00000070683c723c */ /* 0x050ff0000004183c */
[C---:B------:R-:W-:Y:S01]  /*b910*/  HMMA.16816.F32.BF16 R64, R104.reuse, R114, R64 ;  /* 0x000000726840723c */ /* 0x040fe20000041840 */
[----:B------:R-:W4:Y:S07]  /*b920*/  LDSM.16.MT88.4 R112, [R188+0x5000] ;  /* 0x00500000bc70783b */ /* 0x000f2e0000004200 */
[C---:B---3--:R-:W-:Y:S04]  /*b930*/  HMMA.16816.F32.BF16 R68, R104.reuse, R116, R68 ;  /* 0x000000746844723c */ /* 0x048fe80000041844 */
[----:B-1----:R-:W-:Y:S04]  /*b940*/  FFMA.FTZ R102, R218, c[0x0][0x2d0], -R103 ;  /* 0x0000b400da667a23 */ /* 0x002fe80000010867 */
[C---:B------:R-:W-:Y:S01]  /*b950*/  HMMA.16816.F32.BF16 R72, R104.reuse, R118, R72 ;  /* 0x000000766848723c */ /* 0x040fe20000041848 */
[----:B------:R1:W3:Y:S01]  /*b960*/  MUFU.EX2 R166, R102 ;  /* 0x0000006600a67308 */ /* 0x0002e20000000800 */
[----:B------:R-:W4:Y:S06]  /*b970*/  LDSM.16.MT88.4 R116, [R185+0x1800] ;  /* 0x00180000b974783b */ /* 0x000f2c0000004200 */
[C---:B-----5:R-:W-:Y:S08]  /*b980*/  HMMA.16816.F32.BF16 R76, R104.reuse, R120, R76 ;  /* 0x00000078684c723c */ /* 0x060ff0000004184c */
[C---:B------:R-:W-:Y:S01]  /*b990*/  HMMA.16816.F32.BF16 R80, R104.reuse, R122, R80 ;  /* 0x0000007a6850723c */ /* 0x040fe20000041850 */
[----:B------:R-:W5:Y:S07]  /*b9a0*/  LDSM.16.MT88.4 R120, [R186+0x1800] ;  /* 0x00180000ba78783b */ /* 0x000f6e0000004200 */
[C---:B--2---:R-:W-:Y:S04]  /*b9b0*/  HMMA.16816.F32.BF16 R84, R104.reuse, R108, R84 ;  /* 0x0000006c6854723c */ /* 0x044fe80000041854 */
[--C-:B-1----:R-:W-:Y:S01]  /*b9c0*/  FFMA.FTZ R102, R136, c[0x0][0x2d0], -R3.reuse ;  /* 0x0000b40088667a23 */ /* 0x102fe20000010803 */
[----:B------:R-:W-:Y:S01]  /*b9d0*/  F2FP.BF16.PACK_AB R136, R168, R169 ;  /* 0x000000a9a888723e */ /* 0x000fe200000010ff */
[----:B------:R-:W-:Y:S01]  /*b9e0*/  FFMA.FTZ R3, R137, c[0x0][0x2d0], -R3 ;  /* 0x0000b40089037a23 */ /* 0x000fe20000010803 */
[----:B------:R-:W-:Y:S01]  /*b9f0*/  F2FP.BF16.PACK_AB R137, R160, R161 ;  /* 0x000000a1a089723e */ /* 0x000fe200000010ff */
[C---:B------:R-:W-:Y:S01]  /*ba00*/  HMMA.16816.F32.BF16 R88, R104.reuse, R110, R88 ;  /* 0x0000006e6858723c */ /* 0x040fe20000041858 */
[----:B------:R-:W-:Y:S03]  /*ba10*/  MUFU.EX2 R103, R102 ;  /* 0x0000006600677308 */ /* 0x000fe60000000800 */
[----:B---3--:R-:W-:Y:S04]  /*ba20*/  F2FP.BF16.PACK_AB R138, R166, R167 ;  /* 0x000000a7a68a723e */ /* 0x008fe800000010ff */
[C---:B----4-:R-:W-:Y:S03]  /*ba30*/  HMMA.16816.F32.BF16 R92, R104.reuse, R112, R92 ;  /* 0x00000070685c723c */ /* 0x050fe6000004185c */
[----:B------:R-:W1:Y:S05]  /*ba40*/  MUFU.EX2 R102, R3 ;  /* 0x0000000300667308 */ /* 0x000e6a0000000800 */
[----:B------:R-:W-:Y:S04]  /*ba50*/  HMMA.16816.F32.BF16 R96, R104, R114, R96 ;  /* 0x000000726860723c */ /* 0x000fe80000041860 */
[----:B-1----:R-:W-:Y:S01]  /*ba60*/  F2FP.BF16.PACK_AB R139, R102, R103 ;  /* 0x00000067668b723e */ /* 0x002fe200000010ff */
[----:B------:R-:W-:Y:S02]  /*ba70*/  FADD.FTZ R3, R162, R0 ;  /* 0x00000000a2037221 */ /* 0x000fe40000010000 */
[----:B------:R-:W-:Y:S02]  /*ba80*/  FADD.FTZ R0, R169, R2 ;  /* 0x00000002a9007221 */ /* 0x000fe40000010000 */
[----:B------:R-:W-:Y:S02]  /*ba90*/  FADD.FTZ R3, R161, R3 ;  /* 0x00000003a1037221 */ /* 0x000fe40000010000 */
[C---:B------:R-:W-:Y:S01]  /*baa0*/  HMMA.16816.F32.BF16 R104, R136.reuse, R116, R4 ;  /* 0x000000748868723c */ /* 0x040fe20000041804 */
[----:B------:R-:W1:Y:S04]  /*bab0*/  LDSM.16.MT88.4 R4, [R186+0x5800] ;  /* 0x00580000ba04783b */ /* 0x000e680000004200 */
[----:B------:R-:W-:Y:S02]  /*bac0*/  FADD.FTZ R0, R168, R0 ;  /* 0x00000000a8007221 */ /* 0x000fe40000010000 */
[----:B------:R-:W-:Y:S01]  /*bad0*/  FADD.FTZ R3, R160, R3 ;  /* 0x00000003a0037221 */ /* 0x000fe20000010000 */
[C---:B------:R-:W-:Y:S01]  /*bae0*/  HMMA.16816.F32.BF16 R108, R136.reuse, R118, R8 ;  /* 0x00000076886c723c */ /* 0x040fe20000041808 */
[----:B------:R-:W2:Y:S03]  /*baf0*/  LDSM.16.MT88.4 R8, [R189+0x5800] ;  /* 0x00580000bd08783b */ /* 0x000ea60000004200 */
[----:B------:R-:W-:Y:S02]  /*bb00*/  FADD.FTZ R2, R167, R0 ;  /* 0x00000000a7027221 */ /* 0x000fe40000010000 */
[----:B------:R-:W-:Y:S01]  /*bb10*/  FADD.FTZ R0, R103, R3 ;  /* 0x0000000367007221 */ /* 0x000fe20000010000 */
[----:B------:R-:W-:Y:S01]  /*bb20*/  MOV R103, R100 ;  /* 0x0000006400677202 */ /* 0x000fe20000000f00 */
[C---:B-----5:R-:W-:Y:S01]  /*bb30*/  HMMA.16816.F32.BF16 R112, R136.reuse, R120, R12 ;  /* 0x000000788870723c */ /* 0x060fe2000004180c */
[----:B------:R-:W3:Y:S03]  /*bb40*/  LDSM.16.MT88.4 R12, [R188+0x5800] ;  /* 0x00580000bc0c783b */ /* 0x000ee60000004200 */
        /* <DEDUP_REMOVED lines=23> */
[----:B------:R-:W-:Y:S01]  /*bcc0*/  HMMA.16816.F32.BF16 R96, R136, R14, R96 ;  /* 0x0000000e8860723c */ /* 0x000fe20000041860 */
[----:B------:R-:W-:-:S07]  /*bcd0*/  @P0 BRA `(.L_x_899) ;  /* 0xffffd2b000000947 */ /* 0x000fce000383ffff */
.L_x_898:
[----:B------:R-:W-:Y:S07]  /*bce0*/  @!UPT UIADD3 URZ, URZ, URZ, URZ ;  /* 0x0000003f3f3ff290 */ /* 0x000fee000fffe03f */
[----:B------:R-:W-:Y:S02]  /*bcf0*/  MOV R7, 0x1f ;  /* 0x0000001f00077802 */ /* 0x000fe40000000f00 */
[----:B------:R-:W-:Y:S01]  /*bd00*/  MOV R6, 0xffffffff ;  /* 0xffffffff00067802 */ /* 0x000fe20000000f00 */
[----:B------:R-:W-:Y:S06]  /*bd10*/  BRA.DIV ~URZ, `(.L_x_900) ;  /* 0x000054627f007947 */ /* 0x000fec000b800000 */
[----:B------:R1:W2:Y:S02]  /*bd20*/  SHFL.BFLY PT, R0, R226, 0x2, 0x1f ;  /* 0x0c401f00e2007f89 */ /* 0x0002a400000e0000 */
.L_x_973:
[----:B--2---:R-:W-:Y:S01]  /*bd30*/  FADD.FTZ R0, R0, R226 ;  /* 0x000000e200007221 */ /* 0x004fe20000010000 */
[----:B------:R-:W-:Y:S05]  /*bd40*/  BRA.DIV ~URZ, `(.L_x_901) ;  /* 0x000054927f007947 */ /* 0x000fea000b800000 */
[----:B------:R-:W2:Y:S04]  /*bd50*/  SHFL.BFLY PT, R2, R227, 0x2, 0x1f ;  /* 0x0c401f00e3027f89 */ /* 0x000ea800000e0000 */
[----:B------:R-:W3:Y:S01]  /*bd60*/  SHFL.BFLY PT, R5, R0, 0x1, 0x1f ;  /* 0x0c201f0000057f89 */ /* 0x000ee200000e0000 */
[----:B--2---:R-:W-:-:S02]  /*bd70*/  FADD.FTZ R4, R2, R227 ;  /* 0x000000e302047221 */ /* 0x004fc40000010000 */
[----:B---3--:R-:W-:-:S03]  /*bd80*/  FADD.FTZ R0, R0, R5 ;  /* 0x0000000500007221 */ /* 0x008fc60000010000 */
[----:B------:R2:W3:Y:S04]  /*bd90*/  SHFL.BFLY PT, R3, R4, 0x1, 0x1f ;  /* 0x0c201f0004037f89 */ /* 0x0004e800000e0000 */
.L_x_974:
[----:B------:R-:W-:Y:S01]  /*bda0*/  FSETP.NE.FTZ.AND P1, PT, R0, RZ, PT ;  /* 0x000000ff0000720b */ /* 0x000fe20003f35000 */
[----:B---3--:R-:W-:Y:S01]  /*bdb0*/  FADD.FTZ R3, R3, R4 ;  /* 0x0000000403037221 */ /* 0x008fe20000010000 */
[----:B------:R-:W-:Y:S02]  /*bdc0*/  MOV R2, RZ ;  /* 0x000000ff00027202 */ /* 0x000fe40000000f00 */
[----:B------:R-:W-:Y:S02]  /*bdd0*/  MOV R21, 0xff800000 ;  /* 0xff80000000157802 */ /* 0x000fe40000000f00 */
[----:B------:R-:W-:Y:S02]  /*bde0*/  FSETP.NE.FTZ.AND P0, PT, R3, RZ, PT ;  /* 0x000000ff0300720b */ /* 0x000fe40003f15000 */
[----:B------:R-:W-:-:S05]  /*bdf0*/  MOV R20, 0xff800000 ;  /* 0xff80000000147802 */ /* 0x000fca0000000f00 */
[----:B------:R-:W3:Y:S01]  /*be00*/  @P1 MUFU.RCP R2, R0 ;  /* 0x0000000000021308 */ /* 0x000ee20000001000 */
[----:B--2---:R-:W-:-:S05]  /*be10*/  @P1 MOV R4, 0x3f317218 ;  /* 0x3f31721800041802 */ /* 0x004fca0000000f00 */
[----:B------:R-:W-:Y:S02]  /*be20*/  @P1 FMUL.FTZ R4, R4, c[0x0][0x2d0] ;  /* 0x0000b40004041a20 */ /* 0x000fe40000410000 */
[----:B------:R2:W4:Y:S01]  /*be30*/  @P1 MUFU.LG2 R5, R0 ;  /* 0x0000000000051308 */ /* 0x0005220000000c00 */
[C---:B---3--:R-:W-:Y:S02]  /*be40*/  FMUL.FTZ R144, R2.reuse, R104 ;  /* 0x0000006802907220 */ /* 0x048fe40000410000 */
[C---:B------:R-:W-:Y:S02]  /*be50*/  FMUL.FTZ R145, R2.reuse, R105 ;  /* 0x0000006902917220 */ /* 0x040fe40000410000 */
[C---:B------:R-:W-:Y:S02]  /*be60*/  FMUL.FTZ R102, R2.reuse, R108 ;  /* 0x0000006c02667220 */ /* 0x040fe40000410000 */
[C---:B------:R-:W-:Y:S01]  /*be70*/  FMUL.FTZ R103, R2.reuse, R109 ;  /* 0x0000006d02677220 */ /* 0x040fe20000410000 */
[----:B--2---:R-:W-:Y:S01]  /*be80*/  MOV R0, RZ ;  /* 0x000000ff00007202 */ /* 0x004fe20000000f00 */
[----:B------:R-:W-:-:S02]  /*be90*/  FMUL.FTZ R146, R2, R68 ;  /* 0x0000004402927220 */ /* 0x000fc40000410000 */
[C---:B------:R-:W-:Y:S02]  /*bea0*/  FMUL.FTZ R147, R2.reuse, R69 ;  /* 0x0000004502937220 */ /* 0x040fe40000410000 */
[C---:B------:R-:W-:Y:S01]  /*beb0*/  FMUL.FTZ R104, R2.reuse, R112 ;  /* 0x0000007002687220 */ /* 0x040fe20000410000 */
[----:B------:R-:W2:Y:S01]  /*bec0*/  @P0 MUFU.RCP R0, R3 ;  /* 0x0000000300000308 */ /* 0x000ea20000001000 */
        /* <DEDUP_REMOVED lines=41> */
[----:B------:R3:W5:Y:S01]  /*c160*/  @P0 MUFU.LG2 R2, R3 ;  /* 0x0000000300020308 */ /* 0x0007620000000c00 */
[----:B----4-:R-:W-:Y:S02]  /*c170*/  @P1 FMUL.FTZ R5, R5, 0.69314718246459960938 ;  /* 0x3f31721805051820 */ /* 0x010fe40000410000 */
[----:B--2---:R-:W-:Y:S02]  /*c180*/  FMUL.FTZ R92, R0, R122 ;  /* 0x0000007a005c7220 */ /* 0x004fe40000410000 */
[----:B------:R-:W-:Y:S01]  /*c190*/  @P1 FFMA.FTZ R21, R4, R101, R5 ;  /* 0x0000006504151223 */ /* 0x000fe20000010005 */
[----:B------:R-:W-:Y:S01]  /*c1a0*/  MOV R4, 0x1 ;  /* 0x0000000100047802 */ /* 0x000fe20000000f00 */
[C---:B------:R-:W-:Y:S02]  /*c1b0*/  FMUL.FTZ R93, R0.reuse, R123 ;  /* 0x0000007b005d7220 */ /* 0x040fe40000410000 */
[----:B------:R-:W-:-:S02]  /*c1c0*/  FMUL.FTZ R160, R0, R106 ;  /* 0x0000006a00a07220 */ /* 0x000fc40000410000 */
[C---:B------:R-:W-:Y:S02]  /*c1d0*/  FMUL.FTZ R161, R0.reuse, R107 ;  /* 0x0000006b00a17220 */ /* 0x040fe40000410000 */
[C---:B------:R-:W-:Y:S02]  /*c1e0*/  FMUL.FTZ R84, R0.reuse, R126 ;  /* 0x0000007e00547220 */ /* 0x040fe40000410000 */
[C---:B------:R-:W-:Y:S01]  /*c1f0*/  FMUL.FTZ R85, R0.reuse, R127 ;  /* 0x0000007f00557220 */ /* 0x040fe20000410000 */
[----:B---3--:R-:W-:Y:S01]  /*c200*/  @P0 MOV R3, 0x3f317218 ;  /* 0x3f31721800030802 */ /* 0x008fe20000000f00 */
[C---:B------:R-:W-:Y:S02]  /*c210*/  FMUL.FTZ R122, R0.reuse, R66 ;  /* 0x00000042007a7220 */ /* 0x040fe40000410000 */
[----:B------:R-:W-:Y:S02]  /*c220*/  FMUL.FTZ R123, R0, R67 ;  /* 0x00000043007b7220 */ /* 0x000fe40000410000 */
[----:B-----5:R-:W-:-:S02]  /*c230*/  @P0 FMUL.FTZ R2, R2, 0.69314718246459960938 ;  /* 0x3f31721802020820 */ /* 0x020fc40000410000 */
        /* <DEDUP_REMOVED lines=43> */
.L_x_881:
        /* <DEDUP_REMOVED lines=17> */
.L_x_903:
[----:B------:R-:W-:Y:S05]  /*c600*/  BSYNC B0 ;  /* 0x0000000000007941 */ /* 0x000fea0003800000 */
.L_x_902:
        /* <DEDUP_REMOVED lines=18> */
[----:B------:R-:W-:Y:S01]  /*c730*/  F2FP.BF16.PACK_AB R4, R153, R152 ;  /* 0x000000989904723e */ /* 0x000fe200000010ff */
        /* <DEDUP_REMOVED lines=67> */
[----:B----4-:R-:W2:Y:S01]  /*cb70*/  LDL R8, [R1+0xc] ;  /* 0x00000c0001087983 */ /* 0x010ea20000100800 */
[----:B------:R-:W-:-:S03]  /*cb80*/  F2FP.BF16.PACK_AB R2, R71, R70 ;  /* 0x000000464702723e */ /* 0x000fc600000010ff */
[----:B------:R1:W-:Y:S04]  /*cb90*/  STS [R12+0x8000], R0 ;  /* 0x008000000c007388 */ /* 0x0003e80000000800 */
[----:B------:R3:W-:Y:S04]  /*cba0*/  STS [R12+0x8400], R4 ;  /* 0x008400040c007388 */ /* 0x0007e80000000800 */
[----:B------:R4:W-:Y:S04]  /*cbb0*/  STS [R9+0x8000], R3 ;  /* 0x0080000309007388 */ /* 0x0009e80000000800 */
[----:B------:R4:W-:Y:S01]  /*cbc0*/  STS [R9+0x8400], R2 ;  /* 0x0084000209007388 */ /* 0x0009e20000000800 */
[----:B-1----:R-:W-:-:S02]  /*cbd0*/  F2FP.BF16.PACK_AB R0, R77, R76 ;  /* 0x0000004c4d00723e */ /* 0x002fc400000010ff */
[----:B---3--:R-:W-:-:S03]  /*cbe0*/  F2FP.BF16.PACK_AB R4, R83, R82 ;  /* 0x000000525304723e */ /* 0x008fc600000010ff */
[----:B------:R1:W-:Y:S01]  /*cbf0*/  STS [R11+0x8000], R0 ;  /* 0x008000000b007388 */ /* 0x0003e20000000800 */
[----:B----4-:R-:W-:-:S03]  /*cc00*/  F2FP.BF16.PACK_AB R3, R149, R148 ;  /* 0x000000949503723e */ /* 0x010fc600000010ff */
[----:B------:R3:W-:Y:S01]  /*cc10*/  STS [R11+0x8400], R4 ;  /* 0x008400040b007388 */ /* 0x0007e20000000800 */
[----:B------:R-:W-:-:S03]  /*cc20*/  F2FP.BF16.PACK_AB R2, R79, R78 ;  /* 0x0000004e4f02723e */ /* 0x000fc600000010ff */
[----:B------:R4:W-:Y:S04]  /*cc30*/  STS [R7+0x8000], R3 ;  /* 0x0080000307007388 */ /* 0x0009e80000000800 */
[----:B------:R4:W-:Y:S01]  /*cc40*/  STS [R7+0x8400], R2 ;  /* 0x0084000207007388 */ /* 0x0009e20000000800 */
[----:B------:R-:W-:Y:S02]  /*cc50*/  ISETP.NE.U32.AND P2, PT, RZ, c[0x0][0x508], PT ;  /* 0x00014200ff007a0c */ /* 0x000fe40003f45070 */
[----:B------:R-:W-:Y:S01]  /*cc60*/  ISETP.NE.U32.AND P1, PT, RZ, c[0x0][0x500], PT ;  /* 0x00014000ff007a0c */ /* 0x000fe20003f25070 */
[----:B------:R-:W2:Y:S01]  /*cc70*/  LDL.LU R9, [R1+0x18] ;  /* 0x0000180001097983 */ /* 0x000ea20000300800 */
[----:B------:R-:W-:Y:S01]  /*cc80*/  ISETP.NE.AND.EX P2, PT, RZ, c[0x0][0x50c], PT, P2 ;  /* 0x00014300ff007a0c */ /* 0x000fe20003f45320 */
[----:B------:R-:W-:Y:S01]  /*cc90*/  IMAD.MOV.U32 R12, RZ, RZ, c[0x0][0x388] ;  /* 0x0000e200ff0c7624 */ /* 0x000fe200078e00ff */
[----:B------:R-:W-:-:S02]  /*cca0*/  ISETP.NE.AND.EX P1, PT, RZ, c[0x0][0x504], PT, P1 ;  /* 0x00014100ff007a0c */ /* 0x000fc40003f25310 */
[----:B-1----:R-:W-:-:S05]  /*ccb0*/  F2FP.BF16.PACK_AB R0, R89, R88 ;  /* 0x000000585900723e */ /* 0x002fca00000010ff */
[----:B------:R1:W-:Y:S04]  /*ccc0*/  STS [R6+0x8000], R0 ;  /* 0x0080000006007388 */ /* 0x0003e80000000800 */
[----:B---3--:R-:W-:Y:S02]  /*ccd0*/  @P2 LEA R4, P0, R243, c[0x0][0x508], 0x2 ;  /* 0x00014200f3042a11 */ /* 0x008fe400078010ff */
[----:B----4-:R-:W-:Y:S02]  /*cce0*/  F2FP.BF16.PACK_AB R3, R75, R74 ;  /* 0x0000004a4b03723e */ /* 0x010fe400000010ff */
[----:B------:R-:W-:-:S03]  /*ccf0*/  F2FP.BF16.PACK_AB R2, R81, R80 ;  /* 0x000000505102723e */ /* 0x000fc600000010ff */
[----:B------:R3:W-:Y:S04]  /*cd00*/  STS [R6+0x8400], R3 ;  /* 0x0084000306007388 */ /* 0x0007e80000000800 */
[----:B------:R4:W-:Y:S01]  /*cd10*/  STS [R5+0x8000], R2 ;  /* 0x0080000205007388 */ /* 0x0009e20000000800 */
[----:B-1----:R-:W-:-:S05]  /*cd20*/  F2FP.BF16.PACK_AB R0, R63, R62 ;  /* 0x0000003e3f00723e */ /* 0x002fca00000010ff */
[----:B------:R1:W-:Y:S01]  /*cd30*/  STS [R5+0x8400], R0 ;  /* 0x0084000005007388 */ /* 0x0003e20000000800 */
[----:B---3--:R-:W-:Y:S01]  /*cd40*/  F2FP.BF16.PACK_AB R3, R57, R56 ;  /* 0x000000383903723e */ /* 0x008fe200000010ff */
[----:B------:R-:W-:Y:S02]  /*cd50*/  IMAD.MOV.U32 R6, RZ, RZ, 0x4 ;  /* 0x00000004ff067424 */ /* 0x000fe400078e00ff */
[----:B----4-:R-:W-:Y:S02]  /*cd60*/  IMAD.MOV.U32 R2, RZ, RZ, RZ ;  /* 0x000000ffff027224 */ /* 0x010fe400078e00ff */
[----:B------:R-:W-:Y:S01]  /*cd70*/  STS [R10+0x8000], R3 ;  /* 0x008000030a007388 */ /* 0x000fe20000000800 */
[----:B------:R-:W-:Y:S01]  /*cd80*/  IMAD.WIDE R6, R243, R6, c[0x0][0x500] ;  /* 0x00014000f3067625 */ /* 0x000fe200078e0206 */
[----:B-1----:R-:W-:-:S05]  /*cd90*/  F2FP.BF16.PACK_AB R0, R59, R58 ;  /* 0x0000003a3b00723e */ /* 0x002fca00000010ff */
[----:B------:R1:W-:Y:S04]  /*cda0*/  STS [R10+0x8400], R0 ;  /* 0x008400000a007388 */ /* 0x0003e80000000800 */
[----:B------:R-:W-:Y:S06]  /*cdb0*/  BAR.SYNC.DEFER_BLOCKING 0x1, 0x100 ;  /* 0x0044000000007b1d */ /* 0x000fec0000010000 */
[----:B------:R3:W5:Y:S01]  /*cdc0*/  @P1 LDG.E R2, [R6.64] ;  /* 0x0000000606021981 */ /* 0x000762000c1e1900 */
[----:B--2---:R-:W-:-:S05]  /*cdd0*/  @P2 LEA.HI.X R5, R243, c[0x0][0x50c], R8, 0x2, P0 ;  /* 0x00014300f3052a11 */ /* 0x004fca00000f1408 */
[----:B------:R3:W5:Y:S01]  /*cde0*/  @P2 LDG.E R12, [R4.64] ;  /* 0x00000006040c2981 */ /* 0x000762000c1e1900 */
[----:B------:R-:W-:-:S04]  /*cdf0*/  ISETP.NE.AND P0, PT, R9, RZ, PT ;  /* 0x000000ff0900720c */ /* 0x000fc80003f05270 */
[----:B-1----:R-:W-:Y:S01]  /*ce00*/  SEL R0, R9, c[0x0][0x3d4], P0 ;  /* 0x0000f50009007a07 */ /* 0x002fe20000000000 */
[----:B------:R-:W-:Y:S05]  /*ce10*/  @P2 BRA `(.L_x_906) ;  /* 0x0000004000002947 */ /* 0x000fea0003800000 */
[----:B---3--:R-:W-:Y:S05]  /*ce20*/  @!P1 BRA `(.L_x_906) ;  /* 0x0000003000009947 */ /* 0x008fea0003800000 */
[----:B-----5:R1:W2:Y:S04]  /*ce30*/  LDG.E R12, [R6.64] ;  /* 0x00000006060c7981 */ /* 0x0202a8000c1e1900 */
[----:B-1----:R-:W2:Y:S02]  /*ce40*/  LDG.E R6, [R6.64+0x4] ;  /* 0x0000040606067981 */ /* 0x002ea4000c1e1900 */
[----:B--2---:R-:W-:Y:S02]  /*ce50*/  IADD3 R12, -R12, R6, RZ ;  /* 0x000000060c0c7210 */ /* 0x004fe40007ffe1ff */
.L_x_906:
[----:B---3--:R-:W2:Y:S04]  /*ce60*/  LDL R3, [R1+0x4] ;  /* 0x0000040001037983 */ /* 0x008ea80000100800 */
[----:B------:R-:W3:Y:S04]  /*ce70*/  LDL R22, [R1] ;  /* 0x0000000001167983 */ /* 0x000ee80000100800 */
[----:B------:R-:W4:Y:S04]  /*ce80*/  LDL R13, [R1+0x1c] ;  /* 0x00001c00010d7983 */ /* 0x000f280000100800 */
[----:B------:R-:W4:Y:S01]  /*ce90*/  LDL R23, [R1+0x48] ;  /* 0x0000480001177983 */ /* 0x000f220000100800 */
[----:B------:R-:W-:Y:S01]  /*cea0*/  IMAD.MOV.U32 R10, RZ, RZ, 0x368 ;  /* 0x00000368ff0a7424 */ /* 0x000fe200078e00ff */
[----:B------:R-:W-:-:S04]  /*ceb0*/  ISETP.GT.AND P3, PT, R0, 0x1, PT ;  /* 0x000000010000780c */ /* 0x000fc80003f64270 */
[----:B------:R-:W-:-:S04]  /*cec0*/  SEL R10, R10, 0x328, P3 ;  /* 0x000003280a0a7807 */ /* 0x000fc80001800000 */
[----:B------:R-:W1:Y:S08]  /*ced0*/  LDC.64 R6, c[0x0][R10+0x170] ;  /* 0x00005c000a067b82 */ /* 0x000e700000000a00 */
[----:B------:R-:W3:Y:S08]  /*cee0*/  LDC.64 R14, c[0x0][R10+0x168] ;  /* 0x00005a000a0e7b82 */ /* 0x000ef00000000a00 */
[----:B------:R1:W2:Y:S08]  /*cef0*/  LDC.64 R18, c[0x0][R10+0x178] ;  /* 0x00005e000a127b82 */ /* 0x0002b00000000a00 */
[----:B------:R1:W2:Y:S01]  /*cf00*/  LDC.64 R16, c[0x0][R10+0x160] ;  /* 0x000058000a107b82 */ /* 0x0002a20000000a00 */
[----:B------:R-:W-:Y:S01]  /*cf10*/  ISETP.NE.U32.AND P0, PT, RZ, c[0x0][0x500], PT ;  /* 0x00014000ff007a0c */ /* 0x000fe20003f05070 */
[----:B------:R-:W-:-:S03]  /*cf20*/  IMAD.MOV.U32 R0, RZ, RZ, c[0x0][0x4e8] ;  /* 0x00013a00ff007624 */ /* 0x000fc600078e00ff */
[----:B------:R-:W-:Y:S02]  /*cf30*/  ISETP.NE.AND.EX P0, PT, RZ, c[0x0][0x504], PT, P0 ;  /* 0x00014100ff007a0c */ /* 0x000fe40003f05300 */
[----:B------:R-:W-:Y:S02]  /*cf40*/  ISETP.NE.AND P2, PT, R0, 0x1, PT ;  /* 0x000000010000780c */ /* 0x000fe40003f45270 */
[----:B------:R-:W-:Y:S02]  /*cf50*/  SEL R0, R243, RZ, !P0 ;  /* 0x000000fff3007207 */ /* 0x000fe40004000000 */
[----:B------:R-:W-:Y:S01]  /*cf60*/  SEL R5, R8, RZ, !P0 ;  /* 0x000000ff08057207 */ /* 0x000fe20004000000 */
[----:B------:R-:W2:Y:S02]  /*cf70*/  S2R R24, SR_TID.X ;  /* 0x0000000000187919 */ /* 0x000ea40000002100 */
[----:B-1----:R-:W-:-:S04]  /*cf80*/  IMAD R4, R7, R0, RZ ;  /* 0x0000000007047224 */ /* 0x002fc800078e02ff */
[C---:B------:R-:W-:Y:S02]  /*cf90*/  IMAD R11, R6.reuse, R5, R4 ;  /* 0x00000005060b7224 */ /* 0x040fe400078e0204 */
[----:B------:R-:W-:-:S04]  /*cfa0*/  IMAD.WIDE.U32 R6, R6, R0, RZ ;  /* 0x0000000006067225 */ /* 0x000fc800078e00ff */
[----:B--2---:R-:W-:-:S04]  /*cfb0*/  IMAD.IADD R3, R3, 0x1, R233 ;  /* 0x0000000103037824 */ /* 0x004fc800078e02e9 */
[----:B------:R-:W-:-:S04]  /*cfc0*/  @P2 IMAD.HI.U32 R5, R3, c[0x0][0x4ec], RZ ;  /* 0x00013b0003052a27 */ /* 0x000fc800078e00ff */
[----:B------:R-:W-:Y:S01]  /*cfd0*/  IMAD.MOV.U32 R4, RZ, RZ, R3 ;  /* 0x000000ffff047224 */ /* 0x000fe200078e0003 */
[----:B------:R-:W-:Y:S01]  /*cfe0*/  @P2 SHF.R.U32.HI R4, RZ, c[0x0][0x4f0], R5 ;  /* 0x00013c00ff042a19 */ /* 0x000fe20000011605 */
[----:B---3--:R-:W-:Y:S01]  /*cff0*/  IMAD.WIDE.U32 R8, R14, R22, RZ ;  /* 0x000000160e087225 */ /* 0x008fe200078e00ff */
[----:B----4-:R-:W-:-:S03]  /*d000*/  SEL R5, R13, RZ, P3 ;  /* 0x000000ff0d057207 */ /* 0x010fc60001800000 */
[----:B------:R-:W-:Y:S02]  /*d010*/  IMAD R10, R15, R22, RZ ;  /* 0x000000160f0a7224 */ /* 0x000fe400078e02ff */
        /* <DEDUP_REMOVED lines=20> */
[----:B------:R-:W-:Y:S01]  /*d160*/  SHF.R.S32.HI R15, RZ, 0x1f, R24 ;  /* 0x0000001fff0f7819 */ /* 0x000fe20000011418 */
[----:B------:R-:W-:Y:S01]  /*d170*/  IMAD.IADD R5, R5, 0x1, R7 ;  /* 0x0000000105057824 */ /* 0x000fe200078e0207 */
[C---:B------:R-:W-:Y:S02]  /*d180*/  LEA R8, P0, R4.reuse, R8, 0x2 ;  /* 0x0000000804087211 */ /* 0x040fe400078010ff */
[----:B------:R-:W-:Y:S02]  /*d190*/  SEL R9, R9, c[0x0][0x454], P3 ;  /* 0x0001150009097a07 */ /* 0x000fe40001800000 */
[----:B------:R-:W-:Y:S02]  /*d1a0*/  LEA.HI R15, R15, R24, RZ, 0x5 ;  /* 0x000000180f0f7211 */ /* 0x000fe400078f28ff */
[----:B------:R-:W-:Y:S02]  /*d1b0*/  LEA.HI.X R4, R4, R9, R5, 0x2, P0 ;  /* 0x0000000904047211 */ /* 0x000fe400000f1405 */
[----:B------:R-:W-:Y:S01]  /*d1c0*/  LOP3.LUT R15, R15, 0xffffffe0, RZ, 0xc0, !PT ;  /* 0xffffffe00f0f7812 */ /* 0x000fe200078ec0ff */
[----:B------:R-:W-:Y:S01]  /*d1d0*/  SHFL.IDX PT, R10, R8, RZ, 0x1c1f ;  /* 0x001c1fff080a7589 */ /* 0x000fe200000e0000 */
[----:B------:R-:W-:-:S03]  /*d1e0*/  IMAD.IADD R5, R23, 0x1, R233 ;  /* 0x0000000117057824 */ /* 0x000fc600078e02e9 */
[----:B------:R-:W1:Y:S01]  /*d1f0*/  SHFL.IDX PT, R11, R4, RZ, 0x1c1f ;  /* 0x001c1fff040b7589 */ /* 0x000e6200000e0000 */
[----:B------:R-:W-:-:S03]  /*d200*/  IMAD.IADD R15, R24, 0x1, -R15 ;  /* 0x00000001180f7824 */ /* 0x000fc600078e0a0f */
        /* <DEDUP_REMOVED lines=62> */
.L_x_975:
[----:B------:R-:W-:Y:S05]  /*d5f0*/  BRA.DIV ~URZ, `(.L_x_909) ;  /* 0x00003d527f007947 */ /* 0x000fea000b800000 */
[----:B------:R3:W4:Y:S02]  /*d600*/  SHFL.IDX PT, R0, R13, RZ, 0x181f ;  /* 0x00181fff0d007589 */ /* 0x00072400000e0000 */
.L_x_976:
[----:B------:R-:W-:Y:S01]  /*d610*/  ISETP.GE.AND P0, PT, R11, R4, PT ;  /* 0x000000040b00720c */ /* 0x000fe20003f06270 */
[----:B------:R-:W-:-:S12]  /*d620*/  BSSY B0, `(.L_x_910) ;  /* 0x0000010000007945 */ /* 0x000fd80003800000 */
[----:B------:R-:W-:Y:S05]  /*d630*/  @P0 BRA `(.L_x_911) ;  /* 0x000000e000000947 */ /* 0x000fea0003800000 */
[----:B------:R-:W5:Y:S04]  /*d640*/  LDL R14, [R1+0x14] ;  /* 0x00001400010e7983 */ /* 0x000f680000100800 */
[----:B---3--:R-:W3:Y:S01]  /*d650*/  LDL R5, [R1+0x10] ;  /* 0x0000100001057983 */ /* 0x008ee20000100800 */
        /* <DEDUP_REMOVED lines=12> */
.L_x_911:
[----:B------:R-:W-:Y:S05]  /*d720*/  BSYNC B0 ;  /* 0x0000000000007941 */ /* 0x000fea0003800000 */
.L_x_910:
[----:B------:R-:W-:Y:S05]  /*d730*/  BRA.DIV ~URZ, `(.L_x_912) ;  /* 0x00003c727f007947 */ /* 0x000fea000b800000 */
[----:B--2---:R2:W1:Y:S04]  /*d740*/  SHFL.IDX PT, R10, R12, 0x1, 0x181f ;  /* 0x00381f000c0a7f89 */ /* 0x00446800000e0000 */
[----:B----4-:R2:W4:Y:S02]  /*d750*/  SHFL.IDX PT, R0, R13, 0x1, 0x181f ;  /* 0x00381f000d007f89 */ /* 0x01052400000e0000 */
.L_x_977:
[----:B------:R-:W-:Y:S01]  /*d760*/  IADD3 R2, R11, 0x20, RZ ;  /* 0x000000200b027810 */ /* 0x000fe20007ffe0ff */
[----:B------:R-:W-:Y:S03]  /*d770*/  BSSY B0, `(.L_x_913) ;  /* 0x0000011000007945 */ /* 0x000fe60003800000 */
[----:B------:R-:W-:-:S13]  /*d780*/  ISETP.GE.AND P0, PT, R2, R4, PT ;  /* 0x000000040200720c */ /* 0x000fda0003f06270 */
[----:B------:R-:W-:Y:S05]  /*d790*/  @P0 BRA `(.L_x_914) ;  /* 0x000000e000000947 */ /* 0x000fea0003800000 */
[----:B------:R-:W5:Y:S04]  /*d7a0*/  LDL R14, [R1+0x14] ;  /* 0x00001400010e7983 */ /* 0x000f680000100800 */
[----:B--2---:R-:W2:Y:S01]  /*d7b0*/  LDL R5, [R1+0x10] ;  /* 0x0000100001057983 */ /* 0x004ea20000100800 */
        /* <DEDUP_REMOVED lines=12> */
.L_x_914:
[----:B------:R-:W-:Y:S05]  /*d880*/  BSYNC B0 ;  /* 0x0000000000007941 */ /* 0x000fea0003800000 */
.L_x_913:
[----:B------:R-:W-:Y:S05]  /*d890*/  BRA.DIV ~URZ, `(.L_x_915) ;  /* 0x00003bd27f007947 */ /* 0x000fea000b800000 */
[----:B-1----:R1:W2:Y:S02]  /*d8a0*/  SHFL.IDX PT, R10, R12, 0x2, 0x181f ;  /* 0x00581f000c0a7f89 */ /* 0x0022a400000e0000 */
.L_x_978:
[----:B------:R-:W-:Y:S05]  /*d8b0*/  BRA.DIV ~URZ, `(.L_x_916) ;  /* 0x00003c227f007947 */ /* 0x000fea000b800000 */
[----:B----4-:R4:W1:Y:S02]  /*d8c0*/  SHFL.IDX PT, R0, R13, 0x2, 0x181f ;  /* 0x00581f000d007f89 */ /* 0x01086400000e0000 */
.L_x_979:
[----:B------:R-:W-:Y:S01]  /*d8d0*/  IADD3 R2, R11, 0x40, RZ ;  /* 0x000000400b027810 */ /* 0x000fe20007ffe0ff */
[----:B------:R-:W-:Y:S03]  /*d8e0*/  BSSY B0, `(.L_x_917) ;  /* 0x0000011000007945 */ /* 0x000fe60003800000 */
[----:B------:R-:W-:-:S13]  /*d8f0*/  ISETP.GE.AND P0, PT, R2, R4, PT ;  /* 0x000000040200720c */ /* 0x000fda0003f06270 */
[----:B------:R-:W-:Y:S05]  /*d900*/  @P0 BRA `(.L_x_918) ;  /* 0x000000e000000947 */ /* 0x000fea0003800000 */
[----:B------:R-:W5:Y:S04]  /*d910*/  LDL R14, [R1+0x14] ;  /* 0x00001400010e7983 */ /* 0x000f680000100800 */
[----:B---3--:R-:W3:Y:S01]  /*d920*/  LDL R5, [R1+0x10] ;  /* 0x0000100001057983 */ /* 0x008ee20000100800 */
        /* <DEDUP_REMOVED lines=12> */
.L_x_918:
[----:B------:R-:W-:Y:S05]  /*d9f0*/  BSYNC B0 ;  /* 0x0000000000007941 */ /* 0x000fea0003800000 */
.L_x_917:
[----:B------:R-:W-:Y:S05]  /*da00*/  BRA.DIV ~URZ, `(.L_x_919) ;  /* 0x00003b327f007947 */ /* 0x000fea000b800000 */
[----:B-1----:R1:W3:Y:S04]  /*da10*/  SHFL.IDX PT, R6, R12, 0x3, 0x181f ;  /* 0x00781f000c067f89 */ /* 0x0022e800000e0000 */
[----:B------:R1:W4:Y:S02]  /*da20*/  SHFL.IDX PT, R0, R13, 0x3, 0x181f ;  /* 0x00781f000d007f89 */ /* 0x00032400000e0000 */
.L_x_980:
        /* <DEDUP_REMOVED lines=14> */
[----:B------:R-:W4:Y:S01]  /*db10*/  LDL R7, [R1+0x10] ;  /* 0x0000100001077983 */ /* 0x000f220000100800 */
[----:B---3--:R-:W-:-:S04]  /*db20*/  LEA R2, P0, R239, R0, 0x1 ;  /* 0x00000000ef027211 */ /* 0x008fc800078008ff */
[----:B----4-:R-:W-:-:S05]  /*db30*/  LEA.HI.X R3, R239, R6, R7, 0x1, P0 ;  /* 0x00000006ef037211 */ /* 0x010fca00000f0c07 */
[----:B------:R3:W-:Y:S01]  /*db40*/  ST.E.128 [R2.64], R60 ;  /* 0x0000003c02007985 */ /* 0x0007e2000c101d06 */
[----:B------:R-:W-:Y:S05]  /*db50*/  BRA `(.L_x_920) ;  /* 0x00001f4000007947 */ /* 0x000fea0003800000 */
.L_x_907:
        /* <DEDUP_REMOVED lines=34> */
.L_x_981:
[----:B------:R-:W-:Y:S05]  /*dd80*/  BRA.DIV ~URZ, `(.L_x_922) ;  /* 0x000038e27f007947 */ /* 0x000fea000b800000 */
[----:B------:R3:W4:Y:S02]  /*dd90*/  SHFL.IDX PT, R0, R33, RZ, 0x1c1f ;  /* 0x001c1fff21007589 */ /* 0x00072400000e0000 */
.L_x_982:
        /* <DEDUP_REMOVED lines=48> */
[----:B------:R-:W-:Y:S02]  /*e0a0*/  ISETP.GE.AND P6, PT, R16, c[0x0][0x3c8], PT ;  /* 0x0000f20010007a0c */ /* 0x000fe40003fc6270 */
[C---:B------:R-:W-:Y:S02]  /*e0b0*/  IADD3 R87, R229.reuse, 0xb0, RZ ;  /* 0x000000b0e5577810 */ /* 0x040fe40007ffe0ff */
[C---:B------:R-:W-:Y:S01]  /*e0c0*/  IADD3 R5, R229.reuse, 0xb8, RZ ;  /* 0x000000b8e5057810 */ /* 0x040fe20007ffe0ff */
[----:B----4-:R-:W-:Y:S01]  /*e0d0*/  @!P4 IMAD.MOV.U32 R6, RZ, RZ, R0 ;  /* 0x000000ffff06c224 */ /* 0x010fe200078e0000 */
[----:B------:R-:W-:Y:S01]  /*e0e0*/  IADD3 R90, R229, 0xb0, RZ ;  /* 0x000000b0e55a7810 */ /* 0x000fe20007ffe0ff */
[----:B--2---:R-:W-:Y:S01]  /*e0f0*/  @!P4 IMAD.MOV.U32 R7, RZ, RZ, R4 ;  /* 0x000000ffff07c224 */ /* 0x004fe200078e0004 */
[----:B------:R-:W-:-:S02]  /*e100*/  @!P2 LEA R2, P3, R13, R0, 0x2 ;  /* 0x000000000d02a211 */ /* 0x000fc400078610ff */
[C---:B------:R-:W-:Y:S01]  /*e110*/  IADD3 R55, R229.reuse, 0xb8, RZ ;  /* 0x000000b8e5377810 */ /* 0x040fe20007ffe0ff */
[----:B------:R-:W-:Y:S01]  /*e120*/  @!P4 IMAD.WIDE R6, R229, 0x4, R6 ;  /* 0x00000004e506c825 */ /* 0x000fe200078e0206 */
[----:B------:R-:W-:Y:S02]  /*e130*/  @!P2 LEA.HI.X R3, R13, R4, R35, 0x2, P3 ;  /* 0x000000040d03a211 */ /* 0x000fe400018f1423 */
[----:B------:R-:W-:Y:S02]  /*e140*/  SHF.R.S32.HI R90, RZ, 0x1f, R90 ;  /* 0x0000001fff5a7819 */ /* 0x000fe4000001145a */
[----:B------:R2:W-:Y:S01]  /*e150*/  @!P4 ST.E.64 [R6.64], R144 ;  /* 0x000000900600c985 */ /* 0x0005e2000c101b06 */
[----:B------:R-:W-:-:S03]  /*e160*/  SHF.R.S32.HI R55, RZ, 0x1f, R55 ;  /* 0x0000001fff377819 */ /* 0x000fc60000011437 */
        /* <DEDUP_REMOVED lines=45> */
[----:B------:R-:W-:Y:S02]  /*e440*/  @!P2 LEA.HI.X R3, R25, R4, R46, 0x2, P3 ;  /* 0x000000041903a211 */ /* 0x000fe400018f142e */
[----:B------:R-:W-:Y:S01]  /*e450*/  ISETP.GE.AND P4, PT, R28, c[0x0][0x3c8], PT ;  /* 0x0000f2001c007a0c */ /* 0x000fe20003f86270 */
[----:B------:R2:W-:Y:S01]  /*e460*/  @!P6 ST.E.64 [R6.64], R140 ;  /* 0x0000008c0600e985 */ /* 0x0005e2000c101b06 */
[----:B------:R-:W-:-:S03]  /*e470*/  ISETP.GE.AND P6, PT, R29, c[0x0][0x3c8], PT ;  /* 0x0000f2001d007a0c */ /* 0x000fc60003fc6270 */
[----:B------:R4:W-:Y:S01]  /*e480*/  @!P2 ST.E.64 [R2.64], R142 ;  /* 0x0000008e0200a985 */ /* 0x0009e2000c101b06 */
[CC--:B--2---:R-:W-:Y:S02]  /*e490*/  @!P5 LEA R6, P3, R26.reuse, R0.reuse, 0x2 ;  /* 0x000000001a06d211 */ /* 0x0c4fe400078610ff */
[C---:B----4-:R-:W-:Y:S02]  /*e4a0*/  @!P1 LEA R2, P2, R27.reuse, R0, 0x2 ;  /* 0x000000001b029211 */ /* 0x050fe400078410ff */
[-C--:B------:R-:W-:Y:S02]  /*e4b0*/  @!P5 LEA.HI.X R7, R26, R4.reuse, R47, 0x2, P3 ;  /* 0x000000041a07d211 */ /* 0x080fe400018f142f */
[----:B------:R-:W-:Y:S02]  /*e4c0*/  ISETP.GE.AND P3, PT, R30, c[0x0][0x3c8], PT ;  /* 0x0000f2001e007a0c */ /* 0x000fe40003f66270 */
[----:B------:R-:W-:Y:S01]  /*e4d0*/  @!P1 LEA.HI.X R3, R27, R4, R48, 0x2, P2 ;  /* 0x000000041b039211 */ /* 0x000fe200010f1430 */
[----:B------:R2:W-:Y:S01]  /*e4e0*/  @!P5 ST.E.64 [R6.64], R60 ;  /* 0x0000003c0600d985 */ /* 0x0005e2000c101b06 */
[----:B------:R-:W-:-:S03]  /*e4f0*/  @!P6 LEA R8, P2, R29, R0, 0x2 ;  /* 0x000000001d08e211 */ /* 0x000fc600078410ff */
[----:B------:R4:W-:Y:S01]  /*e500*/  @!P1 ST.E.64 [R2.64], R64 ;  /* 0x0000004002009985 */ /* 0x0009e2000c101b06 */
[----:B------:R-:W-:Y:S02]  /*e510*/  ISETP.GE.AND P1, PT, R31, c[0x0][0x3c8], PT ;  /* 0x0000f2001f007a0c */ /* 0x000fe40003f26270 */
[----:B------:R-:W-:-:S05]  /*e520*/  @!P6 LEA.HI.X R9, R29, R4, R50, 0x2, P2 ;  /* 0x000000041d09e211 */ /* 0x000fca00010f1432 */
[----:B------:R-:W-:Y:S01]  /*e530*/  @!P6 ST.E.64 [R8.64], R146 ;  /* 0x000000920800e985 */ /* 0x000fe2000c101b06 */
[----:B------:R-:W-:Y:S02]  /*e540*/  ISETP.GE.AND P6, PT, R32, c[0x0][0x3c8], PT ;  /* 0x0000f20020007a0c */ /* 0x000fe40003fc6270 */
[-C--:B--2---:R-:W-:Y:S02]  /*e550*/  @!P3 LEA R6, P2, R30, R0.reuse, 0x2 ;  /* 0x000000001e06b211 */ /* 0x084fe400078410ff */
[----:B----4-:R-:W-:Y:S02]  /*e560*/  @!P4 LEA R2, P5, R28, R0, 0x2 ;  /* 0x000000001c02c211 */ /* 0x010fe400078a10ff */
[-C--:B------:R-:W-:Y:S02]  /*e570*/  @!P3 LEA.HI.X R7, R30, R4.reuse, R51, 0x2, P2 ;  /* 0x000000041e07b211 */ /* 0x080fe400010f1433 */
[----:B------:R-:W-:Y:S02]  /*e580*/  @!P4 LEA.HI.X R3, R28, R4, R49, 0x2, P5 ;  /* 0x000000041c03c211 */ /* 0x000fe400028f1431 */
[----:B------:R-:W-:-:S03]  /*e590*/  ISETP.GE.AND P5, PT, R91, c[0x0][0x3c8], PT ;  /* 0x0000f2005b007a0c */ /* 0x000fc60003fa6270 */
[----:B------:R2:W-:Y:S01]  /*e5a0*/  @!P4 ST.E.64 [R2.64], R68 ;  /* 0x000000440200c985 */ /* 0x0005e2000c101b06 */
[----:B------:R-:W-:-:S03]  /*e5b0*/  ISETP.GE.AND P4, PT, R87, c[0x0][0x3c8], PT ;  /* 0x0000f20057007a0c */ /* 0x000fc60003f86270 */
[----:B------:R4:W-:Y:S01]  /*e5c0*/  @!P3 ST.E.64 [R6.64], R72 ;  /* 0x000000480600b985 */ /* 0x0009e2000c101b06 */
[----:B------:R-:W-:Y:S02]  /*e5d0*/  ISETP.GE.AND P3, PT, R5, c[0x0][0x3c8], PT ;  /* 0x0000f20005007a0c */ /* 0x000fe40003f66270 */
[----:B--2---:R-:W-:-:S04]  /*e5e0*/  @!P1 LEA R2, P2, R31, R0, 0x2 ;  /* 0x000000001f029211 */ /* 0x004fc800078410ff */
[----:B------:R-:W-:Y:S02]  /*e5f0*/  @!P1 LEA.HI.X R3, R31, R4, R52, 0x2, P2 ;  /* 0x000000041f039211 */ /* 0x000fe400010f1434 */
[----:B------:R-:W-:-:S03]  /*e600*/  @!P6 LEA R10, P2, R32, R0, 0x2 ;  /* 0x00000000200ae211 */ /* 0x000fc600078410ff */
[----:B------:R2:W-:Y:S01]  /*e610*/  @!P1 ST.E.64 [R2.64], R76 ;  /* 0x0000004c02009985 */ /* 0x0005e2000c101b06 */
[----:B------:R-:W-:Y:S02]  /*e620*/  @!P5 LEA R8, P1, R91, R0, 0x2 ;  /* 0x000000005b08d211 */ /* 0x000fe400078210ff */
[----:B------:R-:W-:Y:S02]  /*e630*/  @!P6 LEA.HI.X R11, R32, R4, R54, 0x2, P2 ;  /* 0x00000004200be211 */ /* 0x000fe400010f1436 */
[----:B----4-:R-:W-:Y:S02]  /*e640*/  @!P4 LEA R6, P2, R87, R0, 0x2 ;  /* 0x000000005706c211 */ /* 0x010fe400078410ff */
        /* <DEDUP_REMOVED lines=8> */
.L_x_924:
[----:B------:R-:W-:Y:S05]  /*e6d0*/  BSYNC B0 ;  /* 0x0000000000007941 */ /* 0x000fea0003800000 */
.L_x_923:
[----:B------:R-:W-:Y:S05]  /*e6e0*/  BRA.DIV ~URZ, `(.L_x_925) ;  /* 0x00002fe27f007947 */ /* 0x000fea000b800000 */
[----:B--2---:R2:W1:Y:S04]  /*e6f0*/  SHFL.IDX PT, R4, R12, 0x1, 0x1c1f ;  /* 0x003c1f000c047f89 */ /* 0x00446800000e0000 */
[----:B----4-:R2:W4:Y:S02]  /*e700*/  SHFL.IDX PT, R0, R33, 0x1, 0x1c1f ;  /* 0x003c1f0021007f89 */ /* 0x01052400000e0000 */
.L_x_983:
        /* <DEDUP_REMOVED lines=8> */
[CC--:B----4-:R-:W-:Y:S02]  /*e790*/  @!P2 LEA R10, P6, R14.reuse, R0.reuse, 0x2 ;  /* 0x000000000e0aa211 */ /* 0x0d0fe400078c10ff */
[----:B-12---:R-:W-:Y:S02]  /*e7a0*/  @!P3 LEA R12, P0, R13, R0, 0x2 ;  /* 0x000000000d0cb211 */ /* 0x006fe400078010ff */
[----:B------:R-:W-:Y:S01]  /*e7b0*/  @!P2 LEA.HI.X R11, R14, R4, R34, 0x2, P6 ;  /* 0x000000040e0ba211 */ /* 0x000fe200030f1422 */
[----:B------:R-:W-:Y:S01]  /*e7c0*/  @!P4 IMAD.MOV.U32 R14, RZ, RZ, R0 ;  /* 0x000000ffff0ec224 */ /* 0x000fe200078e0000 */
[----:B------:R-:W-:-:S02]  /*e7d0*/  @!P1 LEA R8, P6, R15, R0, 0x2 ;  /* 0x000000000f089211 */ /* 0x000fc400078c10ff */
[-C--:B------:R-:W-:Y:S02]  /*e7e0*/  @!P3 LEA.HI.X R13, R13, R4.reuse, R35, 0x2, P0 ;  /* 0x000000040d0db211 */ /* 0x080fe400000f1423 */
[----:B------:R-:W-:Y:S01]  /*e7f0*/  @!P1 LEA.HI.X R9, R15, R4, R36, 0x2, P6 ;  /* 0x000000040f099211 */ /* 0x000fe200030f1424 */
[----:B------:R-:W-:Y:S01]  /*e800*/  @!P4 IMAD.MOV.U32 R15, RZ, RZ, R4 ;  /* 0x000000ffff0fc224 */ /* 0x000fe200078e0004 */
[----:B------:R-:W-:Y:S02]  /*e810*/  ISETP.GE.AND P0, PT, R17, c[0x0][0x3c8], PT ;  /* 0x0000f20011007a0c */ /* 0x000fe40003f06270 */
[C---:B------:R-:W-:Y:S01]  /*e820*/  @!P5 LEA R6, P6, R16.reuse, R0, 0x2 ;  /* 0x000000001006d211 */ /* 0x040fe200078c10ff */
[C---:B------:R-:W-:Y:S01]  /*e830*/  @!P4 IMAD.WIDE R14, R229.reuse, 0x4, R14 ;  /* 0x00000004e50ec825 */ /* 0x040fe200078e020e */
[----:B---3--:R-:W-:Y:S02]  /*e840*/  IADD3 R33, R229, 0xb0, RZ ;  /* 0x000000b0e5217810 */ /* 0x008fe40007ffe0ff */
[----:B------:R-:W-:-:S02]  /*e850*/  @!P5 LEA.HI.X R7, R16, R4, R37, 0x2, P6 ;  /* 0x000000041007d211 */ /* 0x000fc400030f1425 */
[----:B------:R-:W-:Y:S01]  /*e860*/  @!P4 ST.E.64 [R14.64], R160 ;  /* 0x000000a00e00c985 */ /* 0x000fe2000c101b06 */
[----:B------:R-:W-:Y:S02]  /*e870*/  ISETP.GE.AND P4, PT, R18, c[0x0][0x3c8], PT ;  /* 0x0000f20012007a0c */ /* 0x000fe40003f86270 */
[----:B------:R-:W-:Y:S01]  /*e880*/  SHF.R.S32.HI R33, RZ, 0x1f, R33 ;  /* 0x0000001fff217819 */ /* 0x000fe20000011421 */
[----:B------:R-:W-:Y:S01]  /*e890*/  @!P3 ST.E.64 [R12.64], R154 ;  /* 0x0000009a0c00b985 */ /* 0x000fe2000c101b06 */
[----:B------:R-:W-:Y:S02]  /*e8a0*/  @!P0 LEA R2, P6, R17, R0, 0x2 ;  /* 0x0000000011028211 */ /* 0x000fe400078c10ff */
[----:B------:R-:W-:Y:S01]  /*e8b0*/  ISETP.GE.AND P3, PT, R19, c[0x0][0x3c8], PT ;  /* 0x0000f20013007a0c */ /* 0x000fe20003f66270 */
[----:B------:R-:W-:Y:S01]  /*e8c0*/  @!P2 ST.E.64 [R10.64], R150 ;  /* 0x000000960a00a985 */ /* 0x000fe2000c101b06 */
[----:B------:R-:W-:Y:S02]  /*e8d0*/  ISETP.GE.AND P2, PT, R21, c[0x0][0x3c8], PT ;  /* 0x0000f20015007a0c */ /* 0x000fe40003f46270 */
[----:B------:R-:W-:Y:S01]  /*e8e0*/  @!P0 LEA.HI.X R3, R17, R4, R38, 0x2, P6 ;  /* 0x0000000411038211 */ /* 0x000fe200030f1426 */
[----:B------:R-:W-:Y:S01]  /*e8f0*/  @!P1 ST.E.64 [R8.64], R106 ;  /* 0x0000006a08009985 */ /* 0x000fe2000c101b06 */
[----:B------:R-:W-:-:S03]  /*e900*/  ISETP.GE.AND P1, PT, R20, c[0x0][0x3c8], PT ;  /* 0x0000f20014007a0c */ /* 0x000fc60003f26270 */
[----:B------:R1:W-:Y:S01]  /*e910*/  @!P5 ST.E.64 [R6.64], R92 ;  /* 0x0000005c0600d985 */ /* 0x0003e2000c101b06 */
[----:B------:R-:W-:-:S03]  /*e920*/  ISETP.GE.AND P5, PT, R22, c[0x0][0x3c8], PT ;  /* 0x0000f20016007a0c */ /* 0x000fc60003fa6270 */
[----:B------:R2:W-:Y:S01]  /*e930*/  @!P0 ST.E.64 [R2.64], R84 ;  /* 0x0000005402008985 */ /* 0x0005e2000c101b06 */
        /* <DEDUP_REMOVED lines=72> */
.L_x_905:
[----:B------:R-:W2:Y:S04]  /*edc0*/  LDL.LU R7, [R1+0x18] ;  /* 0x0000180001077983 */ /* 0x000ea80000300800 */
[----:B------:R-:W3:Y:S01]  /*edd0*/  LDL R6, [R1+0xc] ;  /* 0x00000c0001067983 */ /* 0x000ee20000100800 */
[----:B------:R-:W-:Y:S01]  /*ede0*/  ISETP.NE.U32.AND P1, PT, RZ, c[0x0][0x508], PT ;  /* 0x00014200ff007a0c */ /* 0x000fe20003f25070 */
[----:B------:R-:W-:Y:S01]  /*edf0*/  IMAD.MOV.U32 R4, RZ, RZ, 0x4 ;  /* 0x00000004ff047424 */ /* 0x000fe200078e00ff */
[----:B------:R-:W-:Y:S01]  /*ee00*/  ISETP.NE.U32.AND P2, PT, RZ, c[0x0][0x500], PT ;  /* 0x00014000ff007a0c */ /* 0x000fe20003f45070 */
[----:B------:R-:W-:Y:S01]  /*ee10*/  IMAD.MOV.U32 R0, RZ, RZ, RZ ;  /* 0x000000ffff007224 */ /* 0x000fe200078e00ff */
[----:B------:R-:W-:Y:S01]  /*ee20*/  ISETP.NE.AND.EX P1, PT, RZ, c[0x0][0x50c], PT, P1 ;  /* 0x00014300ff007a0c */ /* 0x000fe20003f25310 */
[----:B------:R-:W-:Y:S01]  /*ee30*/  IMAD.MOV.U32 R18, RZ, RZ, c[0x0][0x388] ;  /* 0x0000e200ff127624 */ /* 0x000fe200078e00ff */
[----:B------:R-:W-:Y:S01]  /*ee40*/  ISETP.NE.AND.EX P2, PT, RZ, c[0x0][0x504], PT, P2 ;  /* 0x00014100ff007a0c */ /* 0x000fe20003f45320 */
[----:B-1----:R-:W-:-:S10]  /*ee50*/  IMAD.WIDE R4, R243, R4, c[0x0][0x500] ;  /* 0x00014000f3047625 */ /* 0x002fd400078e0204 */
[C---:B------:R-:W-:Y:S02]  /*ee60*/  @P1 LEA R2, P0, R243.reuse, c[0x0][0x508], 0x2 ;  /* 0x00014200f3021a11 */ /* 0x040fe400078010ff */
[----:B------:R1:W5:Y:S02]  /*ee70*/  @P2 LDG.E R0, [R4.64] ;  /* 0x0000000604002981 */ /* 0x000364000c1e1900 */
[----:B---3--:R-:W-:-:S05]  /*ee80*/  @P1 LEA.HI.X R3, R243, c[0x0][0x50c], R6, 0x2, P0 ;  /* 0x00014300f3031a11 */ /* 0x008fca00000f1406 */
[----:B------:R1:W5:Y:S01]  /*ee90*/  @P1 LDG.E R18, [R2.64] ;  /* 0x0000000602121981 */ /* 0x000362000c1e1900 */
[----:B--2---:R-:W-:-:S04]  /*eea0*/  ISETP.NE.AND P0, PT, R7, RZ, PT ;  /* 0x000000ff0700720c */ /* 0x004fc80003f05270 */
[----:B------:R-:W-:Y:S01]  /*eeb0*/  SEL R17, R7, c[0x0][0x3d4], P0 ;  /* 0x0000f50007117a07 */ /* 0x000fe20000000000 */
[----:B------:R-:W-:Y:S05]  /*eec0*/  @P1 BRA `(.L_x_926) ;  /* 0x0000004000001947 */ /* 0x000fea0003800000 */
[----:B------:R-:W-:Y:S05]  /*eed0*/  @!P2 BRA `(.L_x_926) ;  /* 0x000000300000a947 */ /* 0x000fea0003800000 */
[----:B-1----:R1:W2:Y:S04]  /*eee0*/  LDG.E R2, [R4.64] ;  /* 0x0000000604027981 */ /* 0x0022a8000c1e1900 */
[----:B-1----:R-:W2:Y:S02]  /*eef0*/  LDG.E R4, [R4.64+0x4] ;  /* 0x0000040604047981 */ /* 0x002ea4000c1e1900 */
[----:B--2--5:R-:W-:Y:S02]  /*ef00*/  IADD3 R18, -R2, R4, RZ ;  /* 0x0000000402127210 */ /* 0x024fe40007ffe1ff */
.L_x_926:
        /* <DEDUP_REMOVED lines=8> */
[----:B------:R-:W-:-:S04]  /*ef90*/  IADD3 R9, R233, R3, RZ ;  /* 0x00000003e9097210 */ /* 0x000fc80007ffe0ff */
[----:B------:R-:W-:-:S13]  /*efa0*/  ISETP.GE.AND P0, PT, R9, R2, PT ;  /* 0x000000020900720c */ /* 0x000fda0003f06270 */
[----:B------:R-:W-:Y:S05]  /*efb0*/  @P0 BRA `(.L_x_928) ;  /* 0x000002d000000947 */ /* 0x000fea0003800000 */
[----:B------:R-:W2:Y:S04]  /*efc0*/  LDL R4, [R1] ;  /* 0x0000000001047983 */ /* 0x000ea80000100800 */
[----:B------:R-:W3:Y:S01]  /*efd0*/  LDL.LU R21, [R1+0x1c] ;  /* 0x00001c0001157983 */ /* 0x000ee20000300800 */
[----:B------:R-:W-:Y:S01]  /*efe0*/  IMAD.MOV.U32 R2, RZ, RZ, 0x368 ;  /* 0x00000368ff027424 */ /* 0x000fe200078e00ff */
[----:B------:R-:W-:-:S04]  /*eff0*/  ISETP.GT.AND P2, PT, R17, 0x1, PT ;  /* 0x000000011100780c */ /* 0x000fc80003f44270 */
[----:B------:R-:W-:-:S04]  /*f000*/  SEL R2, R2, 0x328, P2 ;  /* 0x0000032802027807 */ /* 0x000fc80001000000 */
[----:B------:R1:W4:Y:S08]  /*f010*/  LDC.64 R10, c[0x0][R2+0x170] ;  /* 0x00005c00020a7b82 */ /* 0x0003300000000a00 */
[----:B------:R1:W2:Y:S08]  /*f020*/  LDC.64 R6, c[0x0][R2+0x168] ;  /* 0x00005a0002067b82 */ /* 0x0002b00000000a00 */
[----:B------:R1:W5:Y:S08]  /*f030*/  LDC.64 R14, c[0x0][R2+0x178] ;  /* 0x00005e00020e7b82 */ /* 0x0003700000000a00 */
[----:B------:R1:W2:Y:S02]  /*f040*/  LDC.64 R12, c[0x0][R2+0x160] ;  /* 0x00005800020c7b82 */ /* 0x0002a40000000a00 */
[----:B-1----:R-:W-:-:S02]  /*f050*/  IMAD.MOV.U32 R2, RZ, RZ, c[0x0][0x4e8] ;  /* 0x00013a00ff027624 */ /* 0x002fc400078e00ff */
[----:B----4-:R-:W-:-:S03]  /*f060*/  IMAD R3, R11, R8, RZ ;  /* 0x000000080b037224 */ /* 0x010fc600078e02ff */
[----:B------:R-:W-:Y:S02]  /*f070*/  ISETP.NE.AND P0, PT, R2, 0x1, PT ;  /* 0x000000010200780c */ /* 0x000fe40003f05270 */
[----:B------:R-:W-:-:S11]  /*f080*/  MOV R2, R9 ;  /* 0x0000000900027202 */ /* 0x000fd60000000f00 */
[----:B------:R-:W-:-:S05]  /*f090*/  @P0 IMAD.HI.U32 R19, R9, c[0x0][0x4ec], RZ ;  /* 0x00013b0009130a27 */ /* 0x000fca00078e00ff */
[----:B------:R-:W-:Y:S01]  /*f0a0*/  @P0 SHF.R.U32.HI R2, RZ, c[0x0][0x4f0], R19 ;  /* 0x00013c00ff020a19 */ /* 0x000fe20000011613 */
[-C--:B--2---:R-:W-:Y:S02]  /*f0b0*/  IMAD R11, R7, R4.reuse, RZ ;  /* 0x00000004070b7224 */ /* 0x084fe400078e02ff */
[----:B------:R-:W-:-:S04]  /*f0c0*/  IMAD.WIDE.U32 R6, R6, R4, RZ ;  /* 0x0000000406067225 */ /* 0x000fc800078e00ff */
[----:B------:R-:W-:-:S04]  /*f0d0*/  IMAD.WIDE.U32 R4, R10, R8, RZ ;  /* 0x000000080a047225 */ /* 0x000fc800078e00ff */
[----:B------:R-:W-:Y:S01]  /*f0e0*/  IMAD R10, R10, R20, R3 ;  /* 0x000000140a0a7224 */ /* 0x000fe200078e0203 */
[----:B---3--:R-:W-:Y:S01]  /*f0f0*/  SEL R3, R21, RZ, P2 ;  /* 0x000000ff15037207 */ /* 0x008fe20001000000 */
[----:B------:R-:W-:Y:S01]  /*f100*/  IMAD.IADD R11, R7, 0x1, R11 ;  /* 0x00000001070b7824 */ /* 0x000fe200078e020b */
[----:B------:R-:W-:Y:S01]  /*f110*/  IADD3 R19, P1, P0, R4, R6, R0 ;  /* 0x0000000604137210 */ /* 0x000fe2000783e000 */
[----:B------:R-:W-:Y:S01]  /*f120*/  IMAD.MOV R6, RZ, RZ, -R2 ;  /* 0x000000ffff067224 */ /* 0x000fe200078e0a02 */
[----:B------:R-:W-:Y:S01]  /*f130*/  IADD3 R7, R5, R10, RZ ;  /* 0x0000000a05077210 */ /* 0x000fe20007ffe0ff */
        /* <DEDUP_REMOVED lines=21> */
.L_x_928:
[----:B------:R-:W-:Y:S05]  /*f290*/  BSYNC B0 ;  /* 0x0000000000007941 */ /* 0x000fea0003800000 */
.L_x_927:
[----:B------:R-:W-:-:S13]  /*f2a0*/  ISETP.GT.AND P0, PT, R17, 0x1, PT ;  /* 0x000000011100780c */ /* 0x000fda0003f04270 */
[----:B------:R-:W-:Y:S05]  /*f2b0*/  @P0 BRA `(.L_x_920) ;  /* 0x000007e000000947 */ /* 0x000fea0003800000 */
[----:B-1----:R-:W2:Y:S04]  /*f2c0*/  LDL.LU R2, [R1] ;  /* 0x0000000001027983 */ /* 0x002ea80000300800 */
[----:B------:R-:W3:Y:S01]  /*f2d0*/  LDL R5, [R1+0x40] ;  /* 0x0000400001057983 */ /* 0x000ee20000100800 */
[----:B------:R-:W-:-:S03]  /*f2e0*/  IMAD R4, R16, c[0x0][0x3a0], RZ ;  /* 0x0000e80010047a24 */ /* 0x000fc600078e02ff */
[----:B------:R-:W1:Y:S02]  /*f2f0*/  S2R R10, SR_TID.X ;  /* 0x00000000000a7919 */ /* 0x000e640000002100 */
[----:B-1----:R-:W-:-:S04]  /*f300*/  SHF.R.S32.HI R9, RZ, 0x1f, R10 ;  /* 0x0000001fff097819 */ /* 0x002fc8000001140a */
[----:B------:R-:W-:-:S04]  /*f310*/  LEA.HI R9, R9, R10, RZ, 0x3 ;  /* 0x0000000a09097211 */ /* 0x000fc800078f18ff */
[----:B------:R-:W-:-:S04]  /*f320*/  SHF.R.S32.HI R9, RZ, 0x3, R9 ;  /* 0x00000003ff097819 */ /* 0x000fc80000011409 */
[----:B------:R-:W-:Y:S02]  /*f330*/  IADD3 R11, R9, R233, RZ ;  /* 0x000000e9090b7210 */ /* 0x000fe40007ffe0ff */
[----:B--2---:R-:W-:Y:S02]  /*f340*/  MOV R7, R2 ;  /* 0x0000000200077202 */ /* 0x004fe40000000f00 */
[----:B------:R-:W-:-:S04]  /*f350*/  MOV R2, c[0x0][0x4e8] ;  /* 0x00013a0000027a02 */ /* 0x000fc80000000f00 */
[----:B------:R-:W-:Y:S01]  /*f360*/  ISETP.NE.AND P0, PT, R2, 0x1, PT ;  /* 0x000000010200780c */ /* 0x000fe20003f05270 */
[----:B------:R-:W-:-:S04]  /*f370*/  IMAD.WIDE.U32 R2, R0, c[0x0][0x3a0], RZ ;  /* 0x0000e80000027a25 */ /* 0x000fc800078e00ff */
[----:B------:R-:W-:Y:S01]  /*f380*/  IMAD R0, R0, c[0x0][0x3a4], R4 ;  /* 0x0000e90000007a24 */ /* 0x000fe200078e0204 */
[----:B---3--:R-:W-:Y:S01]  /*f390*/  IADD3 R4, R5, R233, RZ ;  /* 0x000000e905047210 */ /* 0x008fe20007ffe0ff */
[----:B------:R-:W-:-:S03]  /*f3a0*/  IMAD R5, R20, c[0x0][0x3f0], RZ ;  /* 0x0000fc0014057a24 */ /* 0x000fc600078e02ff */
[----:B------:R-:W-:Y:S02]  /*f3b0*/  IADD3 R3, R3, R0, RZ ;  /* 0x0000000003037210 */ /* 0x000fe40007ffe0ff */
[----:B------:R-:W-:Y:S01]  /*f3c0*/  MOV R0, R4 ;  /* 0x0000000400007202 */ /* 0x000fe20000000f00 */
[----:B------:R-:W-:-:S04]  /*f3d0*/  @P0 IMAD.HI.U32 R6, R4, c[0x0][0x4ec], RZ ;  /* 0x00013b0004060a27 */ /* 0x000fc800078e00ff */
[----:B------:R-:W-:Y:S01]  /*f3e0*/  IMAD.WIDE.U32 R2, R7, c[0x0][0x3e8], R2 ;  /* 0x0000fa0007027a25 */ /* 0x000fe200078e0002 */
[----:B------:R-:W-:-:S03]  /*f3f0*/  @P0 SHF.R.U32.HI R0, RZ, c[0x0][0x4f0], R6 ;  /* 0x00013c00ff000a19 */ /* 0x000fc60000011606 */
[----:B------:R-:W-:Y:S01]  /*f400*/  IMAD R3, R7, c[0x0][0x3ec], R3 ;  /* 0x0000fb0007037a24 */ /* 0x000fe200078e0203 */
[----:B------:R-:W-:Y:S01]  /*f410*/  SHF.R.S32.HI R6, RZ, 0x1f, R0 ;  /* 0x0000001fff067819 */ /* 0x000fe20000011400 */
[----:B------:R-:W-:Y:S01]  /*f420*/  IMAD R7, R8, c[0x0][0x3f4], R5 ;  /* 0x0000fd0008077a24 */ /* 0x000fe200078e0205 */
[----:B------:R-:W-:Y:S01]  /*f430*/  IADD3 R5, -R0, RZ, RZ ;  /* 0x000000ff00057210 */ /* 0x000fe20007ffe1ff */
[----:B------:R-:W-:-:S04]  /*f440*/  IMAD.WIDE.U32 R2, R8, c[0x0][0x3f0], R2 ;  /* 0x0000fc0008027a25 */ /* 0x000fc800078e0002 */
[----:B------:R-:W-:Y:S01]  /*f450*/  IMAD R6, R6, c[0x0][0x3e0], RZ ;  /* 0x0000f80006067a24 */ /* 0x000fe200078e02ff */
[----:B------:R-:W-:Y:S01]  /*f460*/  IADD3 R3, R3, R7, RZ ;  /* 0x0000000703037210 */ /* 0x000fe20007ffe0ff */
        /* <DEDUP_REMOVED lines=13> */
.L_x_984:
[----:B------:R-:W-:Y:S05]  /*f540*/  BRA.DIV ~URZ, `(.L_x_930) ;  /* 0x000022b27f007947 */ /* 0x000fea000b800000 */
[----:B------:R3:W4:Y:S02]  /*f550*/  SHFL.IDX PT, R0, R12, RZ, 0x181f ;  /* 0x00181fff0c007589 */ /* 0x00072400000e0000 */
.L_x_985:
[----:B------:R-:W-:Y:S01]  /*f560*/  IMAD R10, R18, c[0x0][0x4e8], RZ ;  /* 0x00013a00120a7a24 */ /* 0x000fe200078e02ff */
[----:B------:R-:W-:Y:S04]  /*f570*/  BSSY B0, `(.L_x_931) ;  /* 0x0000011000007945 */ /* 0x000fe80003800000 */
[----:B------:R-:W-:-:S13]  /*f580*/  ISETP.GE.AND P0, PT, R11, R10, PT ;  /* 0x0000000a0b00720c */ /* 0x000fda0003f06270 */
        /* <DEDUP_REMOVED lines=15> */
.L_x_932:
[----:B------:R-:W-:Y:S05]  /*f680*/  BSYNC B0 ;  /* 0x0000000000007941 */ /* 0x000fea0003800000 */
.L_x_931:
[----:B------:R-:W-:Y:S05]  /*f690*/  BRA.DIV ~URZ, `(.L_x_933) ;  /* 0x000021c27f007947 */ /* 0x000fea000b800000 */
[----:B--2---:R2:W1:Y:S04]  /*f6a0*/  SHFL.IDX PT, R8, R9, 0x1, 0x181f ;  /* 0x00381f0009087f89 */ /* 0x00446800000e0000 */
[----:B----4-:R2:W4:Y:S02]  /*f6b0*/  SHFL.IDX PT, R0, R12, 0x1, 0x181f ;  /* 0x00381f000c007f89 */ /* 0x01052400000e0000 */
.L_x_986:
        /* <DEDUP_REMOVED lines=18> */
.L_x_935:
[----:B------:R-:W-:Y:S05]  /*f7e0*/  BSYNC B0 ;  /* 0x0000000000007941 */ /* 0x000fea0003800000 */
.L_x_934:
[----:B------:R-:W-:Y:S05]  /*f7f0*/  BRA.DIV ~URZ, `(.L_x_936) ;  /* 0x000021227f007947 */ /* 0x000fea000b800000 */
[----:B-1----:R1:W2:Y:S02]  /*f800*/  SHFL.IDX PT, R8, R9, 0x2, 0x181f ;  /* 0x00581f0009087f89 */ /* 0x0022a400000e0000 */
.L_x_987:
[----:B------:R-:W-:Y:S05]  /*f810*/  BRA.DIV ~URZ, `(.L_x_937) ;  /* 0x000021727f007947 */ /* 0x000fea000b800000 */
[----:B----4-:R4:W1:Y:S02]  /*f820*/  SHFL.IDX PT, R0, R12, 0x2, 0x181f ;  /* 0x00581f000c007f89 */ /* 0x01086400000e0000 */
.L_x_988:
        /* <DEDUP_REMOVED lines=18> */
.L_x_939:
[----:B------:R-:W-:Y:S05]  /*f950*/  BSYNC B0 ;  /* 0x0000000000007941 */ /* 0x000fea0003800000 */
.L_x_938:
[----:B------:R-:W-:Y:S05]  /*f960*/  BRA.DIV ~URZ, `(.L_x_940) ;  /* 0x000020827f007947 */ /* 0x000fea000b800000 */
[----:B--2---:R2:W3:Y:S04]  /*f970*/  SHFL.IDX PT, R8, R9, 0x3, 0x181f ;  /* 0x00781f0009087f89 */ /* 0x0044e800000e0000 */
[----:B-1----:R2:W1:Y:S02]  /*f980*/  SHFL.IDX PT, R0, R12, 0x3, 0x181f ;  /* 0x00781f000c007f89 */ /* 0x00246400000e0000 */
.L_x_989:
[----:B------:R-:W-:-:S04]  /*f990*/  IADD3 R11, R11, 0x60, RZ ;  /* 0x000000600b0b7810 */ /* 0x000fc80007ffe0ff */
[----:B------:R-:W-:-:S13]  /*f9a0*/  ISETP.GE.AND P0, PT, R11, R10, PT ;  /* 0x0000000a0b00720c */ /* 0x000fda0003f06270 */
[----:B------:R-:W-:Y:S05]  /*f9b0*/  @P0 BRA `(.L_x_920) ;  /* 0x000000e000000947 */ /* 0x000fea0003800000 */
[----:B--234-:R-:W2:Y:S04]  /*f9c0*/  LDL R12, [R1+0x14] ;  /* 0x00001400010c7983 */ /* 0x01cea80000100800 */
[----:B------:R-:W3:Y:S01]  /*f9d0*/  LDL R9, [R1+0x10] ;  /* 0x0000100001097983 */ /* 0x000ee20000100800 */
        /* <DEDUP_REMOVED lines=12> */
.L_x_920:
[----:B------:R-:W-:Y:S05]  /*faa0*/  BSYNC B1 ;  /* 0x0000000000017941 */ /* 0x000fea0003800000 */
.L_x_904:
        /* <DEDUP_REMOVED lines=8> */
[----:B--2---:R-:W-:Y:S01]  /*fb30*/  IMAD.MOV.U32 R7, RZ, RZ, RZ ;  /* 0x000000ffff077224 */ /* 0x004fe200078e00ff */
[----:B----4-:R-:W-:-:S04]  /*fb40*/  LOP3.LUT R14, R0, 0x1f, RZ, 0xc0, !PT ;  /* 0x0000001f000e7812 */ /* 0x010fc800078ec0ff */
[----:B------:R-:W-:Y:S01]  /*fb50*/  ISETP.NE.AND P5, PT, R14, 0x1f, PT ;  /* 0x0000001f0e00780c */ /* 0x000fe20003fa5270 */
[----:B------:R-:W-:Y:S10]  /*fb60*/  BRA.DIV ~URZ, `(.L_x_942) ;  /* 0x00001f427f007947 */ /* 0x000ff4000b800000 */
[----:B------:R2:W4:Y:S02]  /*fb70*/  SHFL.IDX PT, R9, R86, RZ, 0x1f ;  /* 0x00001fff56097589 */ /* 0x00052400000e0000 */
.L_x_990:
[----:B------:R-:W-:Y:S05]  /*fb80*/  BRA.DIV ~URZ, `(.L_x_943) ;  /* 0x00001f927f007947 */ /* 0x000fea000b800000 */
[----:B---3--:R3:W2:Y:S02]  /*fb90*/  SHFL.IDX PT, R8, R86, 0x1, 0x1f ;  /* 0x00201f0056087f89 */ /* 0x0086a400000e0000 */
.L_x_991:
        /* <DEDUP_REMOVED lines=18> */
.L_x_992:
        /* <DEDUP_REMOVED lines=16> */
.L_x_993:
[----:B---3--:R-:W-:Y:S01]  /*fdc0*/  IMAD R0, R0, c[0x0][0x538], RZ ;  /* 0x00014e0000007a24 */ /* 0x008fe200078e02ff */
[----:B------:R-:W-:Y:S04]  /*fdd0*/  BSSY B1, `(.L_x_946) ;  /* 0x00000c5000017945 */ /* 0x000fe80003800000 */
[----:B--2---:R-:W-:-:S04]  /*fde0*/  IADD3 R8, R0, R8, RZ ;  /* 0x0000000800087210 */ /* 0x004fc80007ffe0ff */
[----:B----4-:R-:W-:-:S13]  /*fdf0*/  ISETP.GT.AND P6, PT, R8, R9, PT ;  /* 0x000000090800720c */ /* 0x010fda0003fc4270 */
[----:B------:R-:W-:Y:S05]  /*fe00*/  @P6 BRA `(.L_x_947) ;  /* 0x0000024000006947 */ /* 0x000fea0003800000 */
.L_x_951:
        /* <DEDUP_REMOVED lines=16> */
.L_x_994:
        /* <DEDUP_REMOVED lines=16> */
.L_x_995:
[----:B--2---:R-:W-:-:S05]  /*10010*/  IMAD R0, R0, c[0x0][0x538], RZ ;  /* 0x00014e0000007a24 */ /* 0x004fca00078e02ff */
[----:B------:R-:W-:-:S04]  /*10020*/  IADD3 R8, R0, R8, RZ ;  /* 0x0000000800087210 */ /* 0x000fc80007ffe0ff */
[----:B------:R-:W-:-:S13]  /*10030*/  ISETP.GT.AND P6, PT, R8, R9, PT ;  /* 0x000000090800720c */ /* 0x000fda0003fc4270 */
[----:B-1----:R-:W-:Y:S05]  /*10040*/  @!P6 BRA `(.L_x_951) ;  /* 0xfffffdc00000e947 */ /* 0x002fea000383ffff */
.L_x_947:
[----:B------:R-:W-:-:S05]  /*10050*/  IADD3 R11, -R0, R8, RZ ;  /* 0x00000008000b7210 */ /* 0x000fca0007ffe1ff */
[----:B------:R-:W-:-:S05]  /*10060*/  IMAD R0, R4, c[0x0][0x538], R11 ;  /* 0x00014e0004007a24 */ /* 0x000fca00078e020b */
[----:B------:R-:W-:Y:S01]  /*10070*/  ISETP.GT.AND P0, PT, R0, R9, PT ;  /* 0x000000090000720c */ /* 0x000fe20003f04270 */
[----:B------:R-:W-:-:S12]  /*10080*/  BRA.DIV ~URZ, `(.L_x_952) ;  /* 0x00001ed27f007947 */ /* 0x000fd8000b800000 */
[----:B------:R-:W-:-:S04]  /*10090*/  VOTE.ANY R12, PT, !P0 ;  /* 0x00000000000c7806 */ /* 0x000fc800040e0100 */
.L_x_996:
[----:B------:R-:W2:Y:S02]  /*100a0*/  POPC R8, R12 ;  /* 0x0000000c00087309 */ /* 0x000ea40000000000 */
[----:B--2---:R-:W-:Y:S01]  /*100b0*/  IADD3 R235, R8, R235, RZ ;  /* 0x000000eb08eb7210 */ /* 0x004fe20007ffe0ff */
[----:B------:R-:W-:Y:S05]  /*100c0*/  BRA.DIV ~URZ, `(.L_x_953) ;  /* 0x00001ee27f007947 */ /* 0x000fea000b800000 */
[----:B------:R2:W3:Y:S04]  /*100d0*/  SHFL.IDX PT, R10, R6, R8, 0x1f ;  /* 0x00001f08060a7589 */ /* 0x0004e800000e0000 */
[----:B------:R2:W4:Y:S02]  /*100e0*/  SHFL.IDX PT, R7, R7, R8, 0x1f ;  /* 0x00001f0807077589 */ /* 0x00052400000e0000 */
.L_x_997:
[----:B------:R-:W-:Y:S01]  /*100f0*/  ISETP.NE.AND P0, PT, R12, RZ, PT ;  /* 0x000000ff0c00720c */ /* 0x000fe20003f05270 */
[----:B------:R-:W-:-:S12]  /*10100*/  BSSY B0, `(.L_x_954) ;  /* 0x0000005000007945 */ /* 0x000fd80003800000 */
[----:B------:R-:W-:Y:S05]  /*10110*/  @!P0 BRA `(.L_x_955) ;  /* 0x0000003000008947 */ /* 0x000fea0003800000 */
[----:B------:R-:W-:Y:S01]  /*10120*/  IADD3 R3, R8, -0x1, RZ ;  /* 0xffffffff08037810 */ /* 0x000fe20007ffe0ff */
[----:B------:R-:W-:Y:S05]  /*10130*/  BRA.DIV ~URZ, `(.L_x_956) ;  /* 0x00001f427f007947 */ /* 0x000fea000b800000 */
[----:B------:R1:W2:Y:S02]  /*10140*/  SHFL.IDX PT, R13, R4, R3, 0x1f ;  /* 0x00001f03040d7589 */ /* 0x0002a400000e0000 */
.L_x_955:
[----:B------:R-:W-:Y:S05]  /*10150*/  BSYNC B0 ;  /* 0x0000000000007941 */ /* 0x000fea0003800000 */
.L_x_954:
        /* <DEDUP_REMOVED lines=66> */
.L_x_958:
        /* <DEDUP_REMOVED lines=66> */
.L_x_959:
[----:B------:R-:W-:Y:S05]  /*109a0*/  BSYNC B0 ;  /* 0x0000000000007941 */ /* 0x000fea0003800000 */
.L_x_957:
[----:B------:R-:W-:-:S04]  /*109b0*/  LOP3.LUT R2, RZ, R2, RZ, 0x33, !PT ;  /* 0x00000002ff027212 */ /* 0x000fc800078e33ff */
[----:B------:R-:W-:Y:S01]  /*109c0*/  IADD3 R233, R2, R10, RZ ;  /* 0x0000000a02e97210 */ /* 0x000fe20007ffe0ff */
[----:B------:R-:W-:Y:S05]  /*109d0*/  BRA `(.L_x_960) ;  /* 0x0000004000007947 */ /* 0x000fea0003800000 */
.L_x_948:
[----:B------:R-:W-:Y:S01]  /*109e0*/  IMAD.MOV.U32 R232, RZ, RZ, R9 ;  /* 0x000000ffffe87224 */ /* 0x000fe200078e0009 */
[----:B------:R-:W-:Y:S01]  /*109f0*/  MOV R234, RZ ;  /* 0x000000ff00ea7202 */ /* 0x000fe20000000f00 */
[----:B------:R-:W-:Y:S01]  /*10a00*/  IMAD.MOV.U32 R233, RZ, RZ, RZ ;  /* 0x000000ffffe97224 */ /* 0x000fe200078e00ff */
[----:B------:R-:W-:Y:S02]  /*10a10*/  MOV R235, c[0x0][0x53c] ;  /* 0x00014f0000eb7a02 */ /* 0x000fe40000000f00 */
.L_x_960:
[----:B------:R-:W-:Y:S05]  /*10a20*/  BSYNC B1 ;  /* 0x0000000000017941 */ /* 0x000fea0003800000 */
.L_x_946:
[----:B------:R-:W-:Y:S01]  /*10a30*/  WARPSYNC 0xffffffff ;  /* 0xffffffff00007948 */ /* 0x000fe20003800000 */
[----:B------:R-:W-:Y:S01]  /*10a40*/  BAR.SYNC.DEFER_BLOCKING 0x4, 0x100 ;  /* 0x0104000000007b1d */ /* 0x000fe20000010000 */
[----:B------:R-:W-:-:S13]  /*10a50*/  ISETP.NE.AND P0, PT, R14, RZ, PT ;  /* 0x000000ff0e00720c */ /* 0x000fda0003f05270 */
[----:B------:R2:W-:Y:S04]  /*10a60*/  @!P0 STS.128 [0x18100], R232 ;  /* 0x018100e8ff008388 */ /* 0x0005e80000000c00 */
[----:B------:R-:W-:Y:S06]  /*10a70*/  BAR.ARV 0x5, 0x100 ;  /* 0x0144000000007b1d */ /* 0x000fec0000002000 */
.L_x_941:
[----:B-1----:R-:W-:-:S13]  /*10a80*/  ISETP.GE.AND P0, PT, R235, c[0x0][0x53c], PT ;  /* 0x00014f00eb007a0c */ /* 0x002fda0003f06270 */
[----:B--23--:R-:W-:Y:S01]  /*10a90*/  @P0 CALL.REL.NOINC `(.L_x_961) ;  /* 0x0000001000000944 */ /* 0x00cfe20003c00000 */
[----:B------:R-:W-:Y:S05]  /*10aa0*/  BRA `(.L_x_962) ;  /* 0xffff0e7000007947 */ /* 0x000fea000383ffff */
.L_x_961:
[----:B------:R-:W-:Y:S05]  /*10ab0*/  EXIT ;  /* 0x000000000000794d */ /* 0x000fea0003800000 */
.L_x_864:
[----:B------:R-:W-:Y:S01]  /*10ac0*/  IMAD.MOV.U32 R0, RZ, RZ, R5 ;  /* 0x000000ffff007224 */ /* 0x000fe200078e0005 */
[----:B------:R-:W-:Y:S02]  /*10ad0*/  MOV R2, 0x1 ;  /* 0x0000000100027802 */ /* 0x000fe40000000f00 */
[----:B------:R-:W-:Y:S02]  /*10ae0*/  MOV R3, 0x10b00 ;  /* 0x00010b0000037802 */ /* 0x000fe40000000f00 */
[----:B--2---:R-:W-:Y:S05]  /*10af0*/  CALL.REL.NOINC `($__internal_20_$__cuda_sm70_shflsync_up_p) ;  /* 0x0000168000007944 */ /* 0x004fea0003c00000 */
[----:B------:R-:W-:Y:S01]  /*10b00*/  MOV R0, R4 ;  /* 0x0000000400007202 */ /* 0x000fe20000000f00 */
[----:B------:R-:W-:Y:S05]  /*10b10*/  BRA `(.L_x_963) ;  /* 0xfffef92000007947 */ /* 0x000fea000383ffff */
.L_x_865:
[----:B------:R-:W-:Y:S01]  /*10b20*/  IMAD.MOV.U32 R0, RZ, RZ, R5 ;  /* 0x000000ffff007224 */ /* 0x000fe200078e0005 */
[----:B------:R-:W-:Y:S02]  /*10b30*/  MOV R2, 0x2 ;  /* 0x0000000200027802 */ /* 0x000fe40000000f00 */
[----:B------:R-:W-:Y:S02]  /*10b40*/  MOV R3, 0x10b60 ;  /* 0x00010b6000037802 */ /* 0x000fe40000000f00 */
[----:B--2---:R-:W-:Y:S05]  /*10b50*/  CALL.REL.NOINC `($__internal_20_$__cuda_sm70_shflsync_up_p) ;  /* 0x0000162000007944 */ /* 0x004fea0003c00000 */
[----:B------:R-:W-:Y:S01]  /*10b60*/  SEL R0, R4, RZ, P4 ;  /* 0x000000ff04007207 */ /* 0x000fe20002000000 */
[----:B------:R-:W-:Y:S01]  /*10b70*/  IMAD.MOV.U32 R2, RZ, RZ, 0x4 ;  /* 0x00000004ff027424 */ /* 0x000fe200078e00ff */
[----:B------:R-:W-:-:S03]  /*10b80*/  MOV R3, 0x10bb0 ;  /* 0x00010bb000037802 */ /* 0x000fc60000000f00 */
[----:B------:R-:W-:Y:S02]  /*10b90*/  IMAD.IADD R0, R5, 0x1, R0 ;  /* 0x0000000105007824 */ /* 0x000fe400078e0200 */
[----:B------:R-:W-:Y:S05]  /*10ba0*/  CALL.REL.NOINC `($__internal_20_$__cuda_sm70_shflsync_up_p) ;  /* 0x000015d000007944 */ /* 0x000fea0003c00000 */
        /* <DEDUP_REMOVED lines=13> */
[----:B------:R-:W-:Y:S01]  /*10c80*/  IMAD.IADD R4, R0, 0x1, R4 ;  /* 0x0000000100047824 */ /* 0x000fe200078e0204 */
[----:B------:R-:W-:-:S03]  /*10c90*/  MOV R0, 0x1f ;  /* 0x0000001f00007802 */ /* 0x000fc60000000f00 */
[----:B------:R-:W-:Y:S02]  /*10ca0*/  IMAD.MOV.U32 R5, RZ, RZ, R4 ;  /* 0x000000ffff057224 */ /* 0x000fe400078e0004 */
[----:B------:R-:W-:Y:S05]  /*10cb0*/  CALL.REL.NOINC `($__internal_19_$__cuda_sm70_shflsync_idx_p) ;  /* 0x0000147000007944 */ /* 0x000fea0003c00000 */
[----:B------:R-:W-:Y:S05]  /*10cc0*/  BRA `(.L_x_964) ;  /* 0xfffef87000007947 */ /* 0x000fea000383ffff */
.L_x_867:
[----:B------:R-:W-:Y:S02]  /*10cd0*/  SEL R0, RZ, 0x1, P0 ;  /* 0x00000001ff007807 */ /* 0x000fe40000000000 */
[----:B------:R-:W-:Y:S02]  /*10ce0*/  MOV R2, 0x10d00 ;  /* 0x00010d0000027802 */ /* 0x000fe40000000f00 */
[----:B------:R-:W-:Y:S05]  /*10cf0*/  CALL.REL.NOINC `($__internal_21_$__cuda_sm70_votesync_ballot) ;  /* 0x000014f000007944 */ /* 0x000fea0003c00000 */
[----:B------:R-:W-:Y:S01]  /*10d00*/  MOV R10, R0 ;  /* 0x00000000000a7202 */ /* 0x000fe20000000f00 */
[----:B------:R-:W-:Y:S05]  /*10d10*/  BRA `(.L_x_965) ;  /* 0xfffef8b000007947 */ /* 0x000fea000383ffff */
.L_x_868:
[----:B------:R-:W-:Y:S01]  /*10d20*/  IMAD.MOV.U32 R5, RZ, RZ, R9 ;  /* 0x000000ffff057224 */ /* 0x000fe200078e0009 */
[----:B------:R-:W-:Y:S01]  /*10d30*/  MOV R3, R7 ;  /* 0x0000000700037202 */ /* 0x000fe20000000f00 */
[----:B------:R-:W-:Y:S01]  /*10d40*/  IMAD.MOV.U32 R0, RZ, RZ, 0x1f ;  /* 0x0000001fff007424 */ /* 0x000fe200078e00ff */
[----:B------:R-:W-:Y:S02]  /*10d50*/  MOV R2, 0x10d70 ;  /* 0x00010d7000027802 */ /* 0x000fe40000000f00 */
[----:B------:R-:W-:Y:S05]  /*10d60*/  CALL.REL.NOINC `($__internal_19_$__cuda_sm70_shflsync_idx_p) ;  /* 0x000013c000007944 */ /* 0x000fea0003c00000 */
[----:B------:R-:W-:Y:S01]  /*10d70*/  IMAD.MOV.U32 R233, RZ, RZ, R0 ;  /* 0x000000ffffe97224 */ /* 0x000fe200078e0000 */
[----:B------:R-:W-:Y:S01]  /*10d80*/  MOV R5, R8 ;  /* 0x0000000800057202 */ /* 0x000fe20000000f00 */
[----:B------:R-:W-:Y:S01]  /*10d90*/  IMAD.MOV.U32 R6, RZ, RZ, RZ ;  /* 0x000000ffff067224 */ /* 0x000fe200078e00ff */
[----:B------:R-:W-:Y:S01]  /*10da0*/  MOV R3, R7 ;  /* 0x0000000700037202 */ /* 0x000fe20000000f00 */
[----:B------:R-:W-:Y:S01]  /*10db0*/  IMAD.MOV.U32 R0, RZ, RZ, 0x1f ;  /* 0x0000001fff007424 */ /* 0x000fe200078e00ff */
[----:B------:R-:W-:-:S02]  /*10dc0*/  MOV R2, 0x10de0 ;  /* 0x00010de000027802 */ /* 0x000fc40000000f00 */
[----:B------:R-:W-:Y:S05]  /*10dd0*/  CALL.REL.NOINC `($__internal_19_$__cuda_sm70_shflsync_idx_p) ;  /* 0x0000135000007944 */ /* 0x000fea0003c00000 */
[----:B------:R-:W-:Y:S01]  /*10de0*/  MOV R9, R0 ;  /* 0x0000000000097202 */ /* 0x000fe20000000f00 */
[----:B------:R-:W-:Y:S05]  /*10df0*/  BRA `(.L_x_966) ;  /* 0xfffef83000007947 */ /* 0x000fea000383ffff */
.L_x_871:
[----:B------:R-:W-:Y:S01]  /*10e00*/  IMAD.MOV.U32 R5, RZ, RZ, R4 ;  /* 0x000000ffff057224 */ /* 0x000fe200078e0004 */
[----:B------:R-:W-:-:S02]  /*10e10*/  MOV R0, 0x1f ;  /* 0x0000001f00007802 */ /* 0x000fc40000000f00 */
[----:B------:R-:W-:Y:S02]  /*10e20*/  MOV R2, 0x10e40 ;  /* 0x00010e4000027802 */ /* 0x000fe40000000f00 */
[----:B-123--:R-:W-:Y:S05]  /*10e30*/  CALL.REL.NOINC `($__internal_19_$__cuda_sm70_shflsync_idx_p) ;  /* 0x000012f000007944 */ /* 0x00efea0003c00000 */
[----:B------:R-:W-:Y:S01]  /*10e40*/  MOV R6, R0 ;  /* 0x0000000000067202 */ /* 0x000fe20000000f00 */
[----:B------:R-:W-:Y:S05]  /*10e50*/  BRA `(.L_x_870) ;  /* 0xfffef83000007947 */ /* 0x000fea000383ffff */
.L_x_882:
[----:B------:R-:W-:Y:S01]  /*10e60*/  IMAD.MOV.U32 R5, RZ, RZ, R11 ;  /* 0x000000ffff057224 */ /* 0x000fe200078e000b */
[----:B------:R-:W-:Y:S01]  /*10e70*/  MOV R3, RZ ;  /* 0x000000ff00037202 */ /* 0x000fe20000000f00 */
[----:B------:R-:W-:Y:S01]  /*10e80*/  IMAD.MOV.U32 R0, RZ, RZ, 0x181f ;  /* 0x0000181fff007424 */ /* 0x000fe200078e00ff */
[----:B------:R-:W-:Y:S02]  /*10e90*/  MOV R2, 0x10eb0 ;  /* 0x00010eb000027802 */ /* 0x000fe40000000f00 */
[----:B------:R-:W-:Y:S05]  /*10ea0*/  CALL.REL.NOINC `($__internal_19_$__cuda_sm70_shflsync_idx_p) ;  /* 0x0000128000007944 */ /* 0x000fea0003c00000 */
[----:B------:R-:W-:Y:S01]  /*10eb0*/  MOV R8, R0 ;  /* 0x0000000000087202 */ /* 0x000fe20000000f00 */
[----:B------:R-:W-:Y:S05]  /*10ec0*/  BRA `(.L_x_967) ;  /* 0xffff1a4000007947 */ /* 0x000fea000383ffff */
.L_x_883:
[----:B------:R-:W-:Y:S01]  /*10ed0*/  IMAD.MOV.U32 R5, RZ, RZ, R14 ;  /* 0x000000ffff057224 */ /* 0x000fe200078e000e */
[----:B------:R-:W-:Y:S01]  /*10ee0*/  MOV R3, RZ ;  /* 0x000000ff00037202 */ /* 0x000fe20000000f00 */
[----:B------:R-:W-:Y:S01]  /*10ef0*/  IMAD.MOV.U32 R0, RZ, RZ, 0x181f ;  /* 0x0000181fff007424 */ /* 0x000fe200078e00ff */
[----:B------:R-:W-:Y:S02]  /*10f00*/  MOV R2, 0x10f20 ;  /* 0x00010f2000027802 */ /* 0x000fe40000000f00 */
[----:B-12---:R-:W-:Y:S05]  /*10f10*/  CALL.REL.NOINC `($__internal_19_$__cuda_sm70_shflsync_idx_p) ;  /* 0x0000121000007944 */ /* 0x006fea0003c00000 */
[----:B------:R-:W-:Y:S05]  /*10f20*/  BRA `(.L_x_968) ;  /* 0xffff1a0000007947 */ /* 0x000fea000383ffff */
.L_x_886:
[----:B--2---:R-:W-:Y:S01]  /*10f30*/  IMAD.MOV.U32 R5, RZ, RZ, R11 ;  /* 0x000000ffff057224 */ /* 0x004fe200078e000b */
[----:B------:R-:W-:Y:S01]  /*10f40*/  MOV R3, 0x1 ;  /* 0x0000000100037802 */ /* 0x000fe20000000f00 */
[----:B----4-:R-:W-:Y:S01]  /*10f50*/  IMAD.MOV.U32 R0, RZ, RZ, 0x181f ;  /* 0x0000181fff007424 */ /* 0x010fe200078e00ff */
[----:B------:R-:W-:-:S02]  /*10f60*/  MOV R2, 0x10f80 ;  /* 0x00010f8000027802 */ /* 0x000fc40000000f00 */
[----:B-1-3--:R-:W-:Y:S05]  /*10f70*/  CALL.REL.NOINC `($__internal_19_$__cuda_sm70_shflsync_idx_p) ;  /* 0x000011b000007944 */ /* 0x00afea0003c00000 */
[----:B------:R-:W-:Y:S01]  /*10f80*/  IMAD.MOV.U32 R8, RZ, RZ, R0 ;  /* 0x000000ffff087224 */ /* 0x000fe200078e0000 */
[----:B------:R-:W-:Y:S01]  /*10f90*/  MOV R3, 0x1 ;  /* 0x0000000100037802 */ /* 0x000fe20000000f00 */
[----:B------:R-:W-:Y:S01]  /*10fa0*/  IMAD.MOV.U32 R5, RZ, RZ, R14 ;  /* 0x000000ffff057224 */ /* 0x000fe200078e000e */
[----:B------:R-:W-:-:S02]  /*10fb0*/  MOV R0, 0x181f ;  /* 0x0000181f00007802 */ /* 0x000fc40000000f00 */
[----:B------:R-:W-:Y:S02]  /*10fc0*/  MOV R2, 0x10fe0 ;  /* 0x00010fe000027802 */ /* 0x000fe40000000f00 */
[----:B------:R-:W-:Y:S05]  /*10fd0*/  CALL.REL.NOINC `($__internal_19_$__cuda_sm70_shflsync_idx_p) ;  /* 0x0000115000007944 */ /* 0x000fea0003c00000 */
[----:B------:R-:W-:Y:S05]  /*10fe0*/  BRA `(.L_x_969) ;  /* 0xffff1ac000007947 */ /* 0x000fea000383ffff */
.L_x_889:
[----:B-1----:R-:W-:Y:S01]  /*10ff0*/  IMAD.MOV.U32 R5, RZ, RZ, R11 ;  /* 0x000000ffff057224 */ /* 0x002fe200078e000b */
[----:B------:R-:W-:Y:S01]  /*11000*/  MOV R3, 0x2 ;  /* 0x0000000200037802 */ /* 0x000fe20000000f00 */
[----:B----4-:R-:W-:Y:S01]  /*11010*/  IMAD.MOV.U32 R0, RZ, RZ, 0x181f ;  /* 0x0000181fff007424 */ /* 0x010fe200078e00ff */
[----:B------:R-:W-:Y:S02]  /*11020*/  MOV R2, 0x11040 ;  /* 0x0001104000027802 */ /* 0x000fe40000000f00 */
[----:B--23--:R-:W-:Y:S05]  /*11030*/  CALL.REL.NOINC `($__internal_19_$__cuda_sm70_shflsync_idx_p) ;  /* 0x000010f000007944 */ /* 0x00cfea0003c00000 */
[----:B------:R-:W-:Y:S01]  /*11040*/  MOV R8, R0 ;  /* 0x0000000000087202 */ /* 0x000fe20000000f00 */
[----:B------:R-:W-:Y:S05]  /*11050*/  BRA `(.L_x_970) ;  /* 0xffff1bc000007947 */ /* 0x000fea000383ffff */
.L_x_890:
[----:B------:R-:W-:Y:S01]  /*11060*/  IMAD.MOV.U32 R5, RZ, RZ, R14 ;  /* 0x000000ffff057224 */ /* 0x000fe200078e000e */
[----:B------:R-:W-:Y:S01]  /*11070*/  MOV R3, 0x2 ;  /* 0x0000000200037802 */ /* 0x000fe20000000f00 */
[----:B----4-:R-:W-:Y:S01]  /*11080*/  IMAD.MOV.U32 R0, RZ, RZ, 0x181f ;  /* 0x0000181fff007424 */ /* 0x010fe200078e00ff */
[----:B------:R-:W-:Y:S02]  /*11090*/  MOV R2, 0x110b0 ;  /* 0x000110b000027802 */ /* 0x000fe40000000f00 */
[----:B-123--:R-:W-:Y:S05]  /*110a0*/  CALL.REL.NOINC `($__internal_19_$__cuda_sm70_shflsync_idx_p) ;  /* 0x0000108000007944 */ /* 0x00efea0003c00000 */
[----:B------:R-:W-:Y:S05]  /*110b0*/  BRA `(.L_x_971) ;  /* 0xffff1b8000007947 */ /* 0x000fea000383ffff */
.L_x_893:
[----:B-1----:R-:W-:Y:S01]  /*110c0*/  IMAD.MOV.U32 R5, RZ, RZ, R11 ;  /* 0x000000ffff057224 */ /* 0x002fe200078e000b */
[----:B------:R-:W-:Y:S01]  /*110d0*/  MOV R3, 0x3 ;  /* 0x0000000300037802 */ /* 0x000fe20000000f00 */
[----:B------:R-:W-:Y:S01]  /*110e0*/  IMAD.MOV.U32 R0, RZ, RZ, 0x181f ;  /* 0x0000181fff007424 */ /* 0x000fe200078e00ff */
[----:B------:R-:W-:-:S02]  /*110f0*/  MOV R2, 0x11110 ;  /* 0x0001111000027802 */ /* 0x000fc40000000f00 */
[----:B--234-:R-:W-:Y:S05]  /*11100*/  CALL.REL.NOINC `($__internal_19_$__cuda_sm70_shflsync_idx_p) ;  /* 0x0000102000007944 */ /* 0x01cfea0003c00000 */
[----:B------:R-:W-:Y:S01]  /*11110*/  IMAD.MOV.U32 R6, RZ, RZ, R0 ;  /* 0x000000ffff067224 */ /* 0x000fe200078e0000 */
[----:B------:R-:W-:Y:S01]  /*11120*/  MOV R3, 0x3 ;  /* 0x0000000300037802 */ /* 0x000fe20000000f00 */
[----:B------:R-:W-:Y:S01]  /*11130*/  IMAD.MOV.U32 R5, RZ, RZ, R14 ;  /* 0x000000ffff057224 */ /* 0x000fe200078e000e */
[----:B------:R-:W-:-:S02]  /*11140*/  MOV R0, 0x181f ;  /* 0x0000181f00007802 */ /* 0x000fc40000000f00 */
[----:B------:R-:W-:Y:S02]  /*11150*/  MOV R2, 0x11170 ;  /* 0x0001117000027802 */ /* 0x000fe40000000f00 */
[----:B------:R-:W-:Y:S05]  /*11160*/  CALL.REL.NOINC `($__internal_19_$__cuda_sm70_shflsync_idx_p) ;  /* 0x00000fc000007944 */ /* 0x000fea0003c00000 */
[----:B------:R-:W-:Y:S05]  /*11170*/  BRA `(.L_x_972) ;  /* 0xffff1c4000007947 */ /* 0x000fea000383ffff */
.L_x_900:
[----:B------:R-:W-:Y:S01]  /*11180*/  IMAD.MOV.U32 R2, RZ, RZ, R226 ;  /* 0x000000ffff027224 */ /* 0x000fe200078e00e2 */
[----:B------:R-:W-:Y:S02]  /*11190*/  MOV R5, 0x2 ;  /* 0x0000000200057802 */ /* 0x000fe40000000f00 */
[----:B------:R-:W-:Y:S02]  /*111a0*/  MOV R3, 0x111c0 ;  /* 0x000111c000037802 */ /* 0x000fe40000000f00 */
[----:B------:R-:W-:Y:S05]  /*111b0*/  CALL.REL.NOINC `($__internal_18_$__cuda_sm70_shflsync_bfly_p) ;  /* 0x00000f2000007944 */ /* 0x000fea0003c00000 */
[----:B------:R-:W-:Y:S01]  /*111c0*/  MOV R0, R5 ;  /* 0x0000000500007202 */ /* 0x000fe20000000f00 */
[----:B------:R-:W-:Y:S05]  /*111d0*/  BRA `(.L_x_973) ;  /* 0xffffab5000007947 */ /* 0x000fea000383ffff */
.L_x_901:
[----:B------:R-:W-:Y:S01]  /*111e0*/  IMAD.MOV.U32 R2, RZ, RZ, R0 ;  /* 0x000000ffff027224 */ /* 0x000fe200078e0000 */
[----:B------:R-:W-:Y:S02]  /*111f0*/  MOV R5, 0x1 ;  /* 0x0000000100057802 */ /* 0x000fe40000000f00 */
[----:B------:R-:W-:Y:S02]  /*11200*/  MOV R3, 0x11220 ;  /* 0x0001122000037802 */ /* 0x000fe40000000f00 */
[----:B-1----:R-:W-:Y:S05]  /*11210*/  CALL.REL.NOINC `($__internal_18_$__cuda_sm70_shflsync_bfly_p) ;  /* 0x00000ec000007944 */ /* 0x002fea0003c00000 */
[----:B------:R-:W-:Y:S01]  /*11220*/  FADD.FTZ R0, R0, R5 ;  /* 0x0000000500007221 */ /* 0x000fe20000010000 */
[----:B------:R-:W-:Y:S02]  /*11230*/  MOV R2, R227 ;  /* 0x000000e300027202 */ /* 0x000fe40000000f00 */
[----:B------:R-:W-:-:S02]  /*11240*/  MOV R5, 0x2 ;  /* 0x0000000200057802 */ /* 0x000fc40000000f00 */
[----:B------:R-:W-:Y:S02]  /*11250*/  MOV R3, 0x11270 ;  /* 0x0001127000037802 */ /* 0x000fe40000000f00 */
[----:B------:R-:W-:Y:S05]  /*11260*/  CALL.REL.NOINC `($__internal_18_$__cuda_sm70_shflsync_bfly_p) ;  /* 0x00000e7000007944 */ /* 0x000fea0003c00000 */
[----:B------:R-:W-:Y:S01]  /*11270*/  FADD.FTZ R4, R227, R5 ;  /* 0x00000005e3047221 */ /* 0x000fe20000010000 */
[----:B------:R-:W-:Y:S02]  /*11280*/  MOV R5, 0x1 ;  /* 0x0000000100057802 */ /* 0x000fe40000000f00 */
[----:B------:R-:W-:Y:S02]  /*11290*/  MOV R3, 0x112c0 ;  /* 0x000112c000037802 */ /* 0x000fe40000000f00 */
[----:B------:R-:W-:Y:S02]  /*112a0*/  MOV R2, R4 ;  /* 0x0000000400027202 */ /* 0x000fe40000000f00 */
[----:B------:R-:W-:Y:S05]  /*112b0*/  CALL.REL.NOINC `($__internal_18_$__cuda_sm70_shflsync_bfly_p) ;  /* 0x00000e2000007944 */ /* 0x000fea0003c00000 */
[----:B------:R-:W-:Y:S01]  /*112c0*/  MOV R3, R5 ;  /* 0x0000000500037202 */ /* 0x000fe20000000f00 */
[----:B------:R-:W-:Y:S05]  /*112d0*/  BRA `(.L_x_974) ;  /* 0xffffaac000007947 */ /* 0x000fea000383ffff */
.L_x_908:
[----:B-1-34-:R-:W-:Y:S01]  /*112e0*/  IMAD.MOV.U32 R5, RZ, RZ, R12 ;  /* 0x000000ffff057224 */ /* 0x01afe200078e000c */
[----:B------:R-:W-:Y:S01]  /*112f0*/  MOV R3, RZ ;  /* 0x000000ff00037202 */ /* 0x000fe20000000f00 */
[----:B------:R-:W-:Y:S01]  /*11300*/  IMAD.MOV.U32 R0, RZ, RZ, 0x181f ;  /* 0x0000181fff007424 */ /* 0x000fe200078e00ff */
[----:B------:R-:W-:Y:S02]  /*11310*/  MOV R2, 0x11330 ;  /* 0x0001133000027802 */ /* 0x000fe40000000f00 */
[----:B------:R-:W-:Y:S05]  /*11320*/  CALL.REL.NOINC `($__internal_19_$__cuda_sm70_shflsync_idx_p) ;  /* 0x00000e0000007944 */ /* 0x000fea0003c00000 */
[----:B------:R-:W-:Y:S01]  /*11330*/  MOV R10, R0 ;  /* 0x00000000000a7202 */ /* 0x000fe20000000f00 */
[----:B------:R-:W-:Y:S05]  /*11340*/  BRA `(.L_x_975) ;  /* 0xffffc2a000007947 */ /* 0x000fea000383ffff */
.L_x_909:
[----:B------:R-:W-:Y:S01]  /*11350*/  IMAD.MOV.U32 R5, RZ, RZ, R13 ;  /* 0x000000ffff057224 */ /* 0x000fe200078e000d */
[----:B------:R-:W-:Y:S01]  /*11360*/  MOV R3, RZ ;  /* 0x000000ff00037202 */ /* 0x000fe20000000f00 */
[----:B------:R-:W-:Y:S01]  /*11370*/  IMAD.MOV.U32 R0, RZ, RZ, 0x181f ;  /* 0x0000181fff007424 */ /* 0x000fe200078e00ff */
[----:B------:R-:W-:-:S02]  /*11380*/  MOV R2, 0x113a0 ;  /* 0x000113a000027802 */ /* 0x000fc40000000f00 */
[----:B-12---:R-:W-:Y:S05]  /*11390*/  CALL.REL.NOINC `($__internal_19_$__cuda_sm70_shflsync_idx_p) ;  /* 0x00000d9000007944 */ /* 0x006fea0003c00000 */
[----:B------:R-:W-:Y:S05]  /*113a0*/  BRA `(.L_x_976) ;  /* 0xffffc26000007947 */ /* 0x000fea000383ffff */
.L_x_912:
[----:B------:R-:W-:Y:S01]  /*113b0*/  IMAD.MOV.U32 R5, RZ, RZ, R12 ;  /* 0x000000ffff057224 */ /* 0x000fe200078e000c */
[----:B--2---:R-:W-:Y:S01]  /*113c0*/  MOV R3, 0x1 ;  /* 0x0000000100037802 */ /* 0x004fe20000000f00 */
        /* <DEDUP_REMOVED lines=10> */
.L_x_915:
[----:B------:R-:W-:Y:S01]  /*11470*/  IMAD.MOV.U32 R5, RZ, RZ, R12 ;  /* 0x000000ffff057224 */ /* 0x000fe200078e000c */
[----:B-1----:R-:W-:Y:S01]  /*11480*/  MOV R3, 0x2 ;  /* 0x0000000200037802 */ /* 0x002fe20000000f00 */
[----:B----4-:R-:W-:Y:S01]  /*11490*/  IMAD.MOV.U32 R0, RZ, RZ, 0x181f ;  /* 0x0000181fff007424 */ /* 0x010fe200078e00ff */
[----:B------:R-:W-:Y:S02]  /*114a0*/  MOV R2, 0x114c0 ;  /* 0x000114c000027802 */ /* 0x000fe40000000f00 */
[----:B--23--:R-:W-:Y:S05]  /*114b0*/  CALL.REL.NOINC `($__internal_19_$__cuda_sm70_shflsync_idx_p) ;  /* 0x00000c7000007944 */ /* 0x00cfea0003c00000 */
[----:B------:R-:W-:Y:S01]  /*114c0*/  MOV R10, R0 ;  /* 0x00000000000a7202 */ /* 0x000fe20000000f00 */
[----:B------:R-:W-:Y:S05]  /*114d0*/  BRA `(.L_x_978) ;  /* 0xffffc3d000007947 */ /* 0x000fea000383ffff */
.L_x_916:
[----:B------:R-:W-:Y:S01]  /*114e0*/  IMAD.MOV.U32 R5, RZ, RZ, R13 ;  /* 0x000000ffff057224 */ /* 0x000fe200078e000d */
[----:B------:R-:W-:Y:S01]  /*114f0*/  MOV R3, 0x2 ;  /* 0x0000000200037802 */ /* 0x000fe20000000f00 */
[----:B----4-:R-:W-:Y:S01]  /*11500*/  IMAD.MOV.U32 R0, RZ, RZ, 0x181f ;  /* 0x0000181fff007424 */ /* 0x010fe200078e00ff */
[----:B------:R-:W-:Y:S02]  /*11510*/  MOV R2, 0x11530 ;  /* 0x0001153000027802 */ /* 0x000fe40000000f00 */
[----:B-123--:R-:W-:Y:S05]  /*11520*/  CALL.REL.NOINC `($__internal_19_$__cuda_sm70_shflsync_idx_p) ;  /* 0x00000c0000007944 */ /* 0x00efea0003c00000 */
[----:B------:R-:W-:Y:S05]  /*11530*/  BRA `(.L_x_979) ;  /* 0xffffc39000007947 */ /* 0x000fea000383ffff */
.L_x_919:
[----:B------:R-:W-:Y:S01]  /*11540*/  IMAD.MOV.U32 R5, RZ, RZ, R12 ;  /* 0x000000ffff057224 */ /* 0x000fe200078e000c */
[----:B-1----:R-:W-:Y:S01]  /*11550*/  MOV R3, 0x3 ;  /* 0x0000000300037802 */ /* 0x002fe20000000f00 */
        /* <DEDUP_REMOVED lines=10> */
.L_x_921:
[----:B------:R-:W-:Y:S01]  /*11600*/  IMAD.MOV.U32 R5, RZ, RZ, R12 ;  /* 0x000000ffff057224 */ /* 0x000fe200078e000c */
[----:B------:R-:W-:Y:S01]  /*11610*/  MOV R3, RZ ;  /* 0x000000ff00037202 */ /* 0x000fe20000000f00 */
[----:B------:R-:W-:Y:S01]  /*11620*/  IMAD.MOV.U32 R0, RZ, RZ, 0x1c1f ;  /* 0x00001c1fff007424 */ /* 0x000fe200078e00ff */
[----:B------:R-:W-:Y:S02]  /*11630*/  MOV R2, 0x11650 ;  /* 0x0001165000027802 */ /* 0x000fe40000000f00 */
[----:B------:R-:W-:Y:S05]  /*11640*/  CALL.REL.NOINC `($__internal_19_$__cuda_sm70_shflsync_idx_p) ;  /* 0x00000ae000007944 */ /* 0x000fea0003c00000 */
[----:B------:R-:W-:Y:S01]  /*11650*/  MOV R4, R0 ;  /* 0x0000000000047202 */ /* 0x000fe20000000f00 */
[----:B------:R-:W-:Y:S05]  /*11660*/  BRA `(.L_x_981) ;  /* 0xffffc71000007947 */ /* 0x000fea000383ffff */
.L_x_922:
[----:B------:R-:W-:Y:S01]  /*11670*/  IMAD.MOV.U32 R5, RZ, RZ, R33 ;  /* 0x000000ffff057224 */ /* 0x000fe200078e0021 */
[----:B------:R-:W-:Y:S01]  /*11680*/  MOV R3, RZ ;  /* 0x000000ff00037202 */ /* 0x000fe20000000f00 */
[----:B------:R-:W-:Y:S01]  /*11690*/  IMAD.MOV.U32 R0, RZ, RZ, 0x1c1f ;  /* 0x00001c1fff007424 */ /* 0x000fe200078e00ff */
[----:B------:R-:W-:Y:S02]  /*116a0*/  MOV R2, 0x116c0 ;  /* 0x000116c000027802 */ /* 0x000fe40000000f00 */
[----:B-12---:R-:W-:Y:S05]  /*116b0*/  CALL.REL.NOINC `($__internal_19_$__cuda_sm70_shflsync_idx_p) ;  /* 0x00000a7000007944 */ /* 0x006fea0003c00000 */
[----:B------:R-:W-:Y:S05]  /*116c0*/  BRA `(.L_x_982) ;  /* 0xffffc6d000007947 */ /* 0x000fea000383ffff */
.L_x_925:
[----:B------:R-:W-:Y:S01]  /*116d0*/  IMAD.MOV.U32 R5, RZ, RZ, R12 ;  /* 0x000000ffff057224 */ /* 0x000fe200078e000c */
[----:B----4-:R-:W-:Y:S01]  /*116e0*/  MOV R3, 0x1 ;  /* 0x0000000100037802 */ /* 0x010fe20000000f00 */
[----:B------:R-:W-:Y:S01]  /*116f0*/  IMAD.MOV.U32 R0, RZ, RZ, 0x1c1f ;  /* 0x00001c1fff007424 */ /* 0x000fe200078e00ff */
[----:B------:R-:W-:-:S02]  /*11700*/  MOV R2, 0x11720 ;  /* 0x0001172000027802 */ /* 0x000fc40000000f00 */
[----:B-123--:R-:W-:Y:S05]  /*11710*/  CALL.REL.NOINC `($__internal_19_$__cuda_sm70_shflsync_idx_p) ;  /* 0x00000a1000007944 */ /* 0x00efea0003c00000 */
[----:B------:R-:W-:Y:S01]  /*11720*/  IMAD.MOV.U32 R4, RZ, RZ, R0 ;  /* 0x000000ffff047224 */ /* 0x000fe200078e0000 */
[----:B------:R-:W-:Y:S01]  /*11730*/  MOV R3, 0x1 ;  /* 0x0000000100037802 */ /* 0x000fe20000000f00 */
[----:B------:R-:W-:Y:S01]  /*11740*/  IMAD.MOV.U32 R5, RZ, RZ, R33 ;  /* 0x000000ffff057224 */ /* 0x000fe200078e0021 */
[----:B------:R-:W-:-:S02]  /*11750*/  MOV R0, 0x1c1f ;  /* 0x00001c1f00007802 */ /* 0x000fc40000000f00 */
[----:B------:R-:W-:Y:S02]  /*11760*/  MOV R2, 0x11780 ;  /* 0x0001178000027802 */ /* 0x000fe40000000f00 */
[----:B------:R-:W-:Y:S05]  /*11770*/  CALL.REL.NOINC `($__internal_19_$__cuda_sm70_shflsync_idx_p) ;  /* 0x000009b000007944 */ /* 0x000fea0003c00000 */
[----:B------:R-:W-:Y:S05]  /*11780*/  BRA `(.L_x_983) ;  /* 0xffffcf8000007947 */ /* 0x000fea000383ffff */
.L_x_929:
[----:B------:R-:W-:Y:S01]  /*11790*/  IMAD.MOV.U32 R5, RZ, RZ, R9 ;  /* 0x000000ffff057224 */ /* 0x000fe200078e0009 */
[----:B------:R-:W-:Y:S01]  /*117a0*/  MOV R3, RZ ;  /* 0x000000ff00037202 */ /* 0x000fe20000000f00 */
[----:B------:R-:W-:Y:S01]  /*117b0*/  IMAD.MOV.U32 R0, RZ, RZ, 0x181f ;  /* 0x0000181fff007424 */ /* 0x000fe200078e00ff */
[----:B------:R-:W-:Y:S02]  /*117c0*/  MOV R2, 0x117e0 ;  /* 0x000117e000027802 */ /* 0x000fe40000000f00 */
[----:B------:R-:W-:Y:S05]  /*117d0*/  CALL.REL.NOINC `($__internal_19_$__cuda_sm70_shflsync_idx_p) ;  /* 0x0000095000007944 */ /* 0x000fea0003c00000 */
[----:B------:R-:W-:Y:S01]  /*117e0*/  MOV R8, R0 ;  /* 0x0000000000087202 */ /* 0x000fe20000000f00 */
[----:B------:R-:W-:Y:S05]  /*117f0*/  BRA `(.L_x_984) ;  /* 0xffffdd4000007947 */ /* 0x000fea000383ffff */
.L_x_930:
[----:B------:R-:W-:Y:S01]  /*11800*/  IMAD.MOV.U32 R5, RZ, RZ, R12 ;  /* 0x000000ffff057224 */ /* 0x000fe200078e000c */
[----:B------:R-:W-:Y:S01]  /*11810*/  MOV R3, RZ ;  /* 0x000000ff00037202 */ /* 0x000fe20000000f00 */
[----:B------:R-:W-:Y:S01]  /*11820*/  IMAD.MOV.U32 R0, RZ, RZ, 0x181f ;  /* 0x0000181fff007424 */ /* 0x000fe200078e00ff */
[----:B------:R-:W-:Y:S02]  /*11830*/  MOV R2, 0x11850 ;  /* 0x0001185000027802 */ /* 0x000fe40000000f00 */
[----:B-12---:R-:W-:Y:S05]  /*11840*/  CALL.REL.NOINC `($__internal_19_$__cuda_sm70_shflsync_idx_p) ;  /* 0x000008e000007944 */ /* 0x006fea0003c00000 */
[----:B------:R-:W-:Y:S05]  /*11850*/  BRA `(.L_x_985) ;  /* 0xffffdd0000007947 */ /* 0x000fea000383ffff */
.L_x_933:
        /* <DEDUP_REMOVED lines=12> */
.L_x_936:
[----:B-1----:R-:W-:Y:S01]  /*11920*/  IMAD.MOV.U32 R5, RZ, RZ, R9 ;  /* 0x000000ffff057224 */ /* 0x002fe200078e0009 */
[----:B------:R-:W-:Y:S01]  /*11930*/  MOV R3, 0x2 ;  /* 0x0000000200037802 */ /* 0x000fe20000000f00 */
[----:B----4-:R-:W-:Y:S01]  /*11940*/  IMAD.MOV.U32 R0, RZ, RZ, 0x181f ;  /* 0x0000181fff007424 */ /* 0x010fe200078e00ff */
[----:B------:R-:W-:Y:S02]  /*11950*/  MOV R2, 0x11970 ;  /* 0x0001197000027802 */ /* 0x000fe40000000f00 */
[----:B--23--:R-:W-:Y:S05]  /*11960*/  CALL.REL.NOINC `($__internal_19_$__cuda_sm70_shflsync_idx_p) ;  /* 0x000007c000007944 */ /* 0x00cfea0003c00000 */
[----:B------:R-:W-:Y:S01]  /*11970*/  MOV R8, R0 ;  /* 0x0000000000087202 */ /* 0x000fe20000000f00 */
[----:B------:R-:W-:Y:S05]  /*11980*/  BRA `(.L_x_987) ;  /* 0xffffde8000007947 */ /* 0x000fea000383ffff */
.L_x_937:
[----:B------:R-:W-:Y:S01]  /*11990*/  IMAD.MOV.U32 R5, RZ, RZ, R12 ;  /* 0x000000ffff057224 */ /* 0x000fe200078e000c */
[----:B------:R-:W-:Y:S01]  /*119a0*/  MOV R3, 0x2 ;  /* 0x0000000200037802 */ /* 0x000fe20000000f00 */
[----:B----4-:R-:W-:Y:S01]  /*119b0*/  IMAD.MOV.U32 R0, RZ, RZ, 0x181f ;  /* 0x0000181fff007424 */ /* 0x010fe200078e00ff */
[----:B------:R-:W-:Y:S02]  /*119c0*/  MOV R2, 0x119e0 ;  /* 0x000119e000027802 */ /* 0x000fe40000000f00 */
[----:B-123--:R-:W-:Y:S05]  /*119d0*/  CALL.REL.NOINC `($__internal_19_$__cuda_sm70_shflsync_idx_p) ;  /* 0x0000075000007944 */ /* 0x00efea0003c00000 */
[----:B------:R-:W-:Y:S05]  /*119e0*/  BRA `(.L_x_988) ;  /* 0xffffde4000007947 */ /* 0x000fea000383ffff */
.L_x_940:
        /* <DEDUP_REMOVED lines=12> */
.L_x_942:
[----:B---3--:R-:W-:Y:S01]  /*11ab0*/  IMAD.MOV.U32 R5, RZ, RZ, R86 ;  /* 0x000000ffff057224 */ /* 0x008fe200078e0056 */
[----:B------:R-:W-:Y:S01]  /*11ac0*/  MOV R3, RZ ;  /* 0x000000ff00037202 */ /* 0x000fe20000000f00 */
[----:B------:R-:W-:Y:S01]  /*11ad0*/  IMAD.MOV.U32 R0, RZ, RZ, 0x1f ;  /* 0x0000001fff007424 */ /* 0x000fe200078e00ff */
[----:B------:R-:W-:Y:S02]  /*11ae0*/  MOV R2, 0x11b00 ;  /* 0x00011b0000027802 */ /* 0x000fe40000000f00 */
[----:B-1----:R-:W-:Y:S05]  /*11af0*/  CALL.REL.NOINC `($__internal_19_$__cuda_sm70_shflsync_idx_p) ;  /* 0x0000063000007944 */ /* 0x002fea0003c00000 */
[----:B------:R-:W-:Y:S01]  /*11b00*/  MOV R9, R0 ;  /* 0x0000000000097202 */ /* 0x000fe20000000f00 */
[----:B------:R-:W-:Y:S05]  /*11b10*/  BRA `(.L_x_990) ;  /* 0xffffe06000007947 */ /* 0x000fea000383ffff */
.L_x_943:
[----:B---3--:R-:W-:Y:S01]  /*11b20*/  IMAD.MOV.U32 R5, RZ, RZ, R86 ;  /* 0x000000ffff057224 */ /* 0x008fe200078e0056 */
[----:B------:R-:W-:Y:S01]  /*11b30*/  MOV R3, 0x1 ;  /* 0x0000000100037802 */ /* 0x000fe20000000f00 */
[----:B------:R-:W-:Y:S01]  /*11b40*/  IMAD.MOV.U32 R0, RZ, RZ, 0x1f ;  /* 0x0000001fff007424 */ /* 0x000fe200078e00ff */
[----:B------:R-:W-:Y:S02]  /*11b50*/  MOV R2, 0x11b70 ;  /* 0x00011b7000027802 */ /* 0x000fe40000000f00 */
[----:B-12-4-:R-:W-:Y:S05]  /*11b60*/  CALL.REL.NOINC `($__internal_19_$__cuda_sm70_shflsync_idx_p) ;  /* 0x000005c000007944 */ /* 0x016fea0003c00000 */
[----:B------:R-:W-:Y:S01]  /*11b70*/  MOV R8, R0 ;  /* 0x0000000000087202 */ /* 0x000fe20000000f00 */
[----:B------:R-:W-:Y:S05]  /*11b80*/  BRA `(.L_x_991) ;  /* 0xffffe01000007947 */ /* 0x000fea000383ffff */
.L_x_944:
[----:B------:R-:W-:Y:S02]  /*11b90*/  MOV R2, 0x1 ;  /* 0x0000000100027802 */ /* 0x000fe40000000f00 */
[----:B------:R-:W-:-:S02]  /*11ba0*/  MOV R3, 0x11bc0 ;  /* 0x00011bc000037802 */ /* 0x000fc40000000f00 */
[----:B--234-:R-:W-:Y:S05]  /*11bb0*/  CALL.REL.NOINC `($__internal_20_$__cuda_sm70_shflsync_up_p) ;  /* 0x000005c000007944 */ /* 0x01cfea0003c00000 */
[----:B------:R-:W-:Y:S05]  /*11bc0*/  BRA `(.L_x_992) ;  /* 0xffffe0f000007947 */ /* 0x000fea000383ffff */
.L_x_945:
[----:B------:R-:W-:Y:S02]  /*11bd0*/  MOV R2, 0x2 ;  /* 0x0000000200027802 */ /* 0x000fe40000000f00 */
[----:B------:R-:W-:-:S02]  /*11be0*/  MOV R3, 0x11c00 ;  /* 0x00011c0000037802 */ /* 0x000fc40000000f00 */
[----:B--2-4-:R-:W-:Y:S05]  /*11bf0*/  CALL.REL.NOINC `($__internal_20_$__cuda_sm70_shflsync_up_p) ;  /* 0x0000058000007944 */ /* 0x014fea0003c00000 */
[----:B------:R-:W-:Y:S01]  /*11c00*/  SEL R3, R4, RZ, P1 ;  /* 0x000000ff04037207 */ /* 0x000fe20000800000 */
[----:B------:R-:W-:-:S04]  /*11c10*/  IMAD.MOV.U32 R2, RZ, RZ, 0x4 ;  /* 0x00000004ff027424 */ /* 0x000fc800078e00ff */
[----:B------:R-:W-:Y:S01]  /*11c20*/  IMAD.IADD R0, R0, 0x1, R3 ;  /* 0x0000000100007824 */ /* 0x000fe200078e0203 */
[----:B------:R-:W-:Y:S02]  /*11c30*/  MOV R3, 0x11c50 ;  /* 0x00011c5000037802 */ /* 0x000fe40000000f00 */
        /* <DEDUP_REMOVED lines=19> */
.L_x_949:
[----:B------:R-:W-:Y:S02]  /*11d70*/  MOV R2, 0x1 ;  /* 0x0000000100027802 */ /* 0x000fe40000000f00 */
[----:B------:R-:W-:Y:S02]  /*11d80*/  MOV R3, 0x11da0 ;  /* 0x00011da000037802 */ /* 0x000fe40000000f00 */
[----:B------:R-:W-:Y:S05]  /*11d90*/  CALL.REL.NOINC `($__internal_20_$__cuda_sm70_shflsync_up_p) ;  /* 0x000003e000007944 */ /* 0x000fea0003c00000 */
[----:B------:R-:W-:Y:S01]  /*11da0*/  MOV R2, R4 ;  /* 0x0000000400027202 */ /* 0x000fe20000000f00 */
[----:B------:R-:W-:Y:S05]  /*11db0*/  BRA `(.L_x_994) ;  /* 0xffffe15000007947 */ /* 0x000fea000383ffff */
.L_x_950:
[----:B------:R-:W-:Y:S02]  /*11dc0*/  MOV R2, 0x2 ;  /* 0x0000000200027802 */ /* 0x000fe40000000f00 */
        /* <DEDUP_REMOVED lines=25> */
.L_x_952:
[----:B------:R-:W-:Y:S02]  /*11f60*/  SEL R0, RZ, 0x1, P0 ;  /* 0x00000001ff007807 */ /* 0x000fe40000000000 */
[----:B------:R-:W-:Y:S02]  /*11f70*/  MOV R2, 0x11f90 ;  /* 0x00011f9000027802 */ /* 0x000fe40000000f00 */
[----:B-1----:R-:W-:Y:S05]  /*11f80*/  CALL.REL.NOINC `($__internal_21_$__cuda_sm70_votesync_ballot) ;  /* 0x0000026000007944 */ /* 0x002fea0003c00000 */
[----:B------:R-:W-:Y:S01]  /*11f90*/  MOV R12, R0 ;  /* 0x00000000000c7202 */ /* 0x000fe20000000f00 */
[----:B------:R-:W-:Y:S05]  /*11fa0*/  BRA `(.L_x_996) ;  /* 0xffffe0f000007947 */ /* 0x000fea000383ffff */
.L_x_953:
[----:B------:R-:W-:Y:S01]  /*11fb0*/  IMAD.MOV.U32 R5, RZ, RZ, R6 ;  /* 0x000000ffff057224 */ /* 0x000fe200078e0006 */
[----:B------:R-:W-:Y:S01]  /*11fc0*/  MOV R3, R8 ;  /* 0x0000000800037202 */ /* 0x000fe20000000f00 */
[----:B------:R-:W-:Y:S01]  /*11fd0*/  IMAD.MOV.U32 R0, RZ, RZ, 0x1f ;  /* 0x0000001fff007424 */ /* 0x000fe200078e00ff */
[----:B------:R-:W-:Y:S02]  /*11fe0*/  MOV R2, 0x12000 ;  /* 0x0001200000027802 */ /* 0x000fe40000000f00 */
[----:B-1----:R-:W-:Y:S05]  /*11ff0*/  CALL.REL.NOINC `($__internal_19_$__cuda_sm70_shflsync_idx_p) ;  /* 0x0000013000007944 */ /* 0x002fea0003c00000 */
[----:B------:R-:W-:Y:S01]  /*12000*/  IMAD.MOV.U32 R10, RZ, RZ, R0 ;  /* 0x000000ffff0a7224 */ /* 0x000fe200078e0000 */
[----:B------:R-:W-:Y:S01]  /*12010*/  MOV R3, R8 ;  /* 0x0000000800037202 */ /* 0x000fe20000000f00 */
[----:B------:R-:W-:Y:S01]  /*12020*/  IMAD.MOV.U32 R5, RZ, RZ, R7 ;  /* 0x000000ffff057224 */ /* 0x000fe200078e0007 */
[----:B------:R-:W-:Y:S02]  /*12030*/  MOV R0, 0x1f ;  /* 0x0000001f00007802 */ /* 0x000fe40000000f00 */
[----:B------:R-:W-:-:S02]  /*12040*/  MOV R2, 0x12060 ;  /* 0x0001206000027802 */ /* 0x000fc40000000f00 */
[----:B------:R-:W-:Y:S05]  /*12050*/  CALL.REL.NOINC `($__internal_19_$__cuda_sm70_shflsync_idx_p) ;  /* 0x000000d000007944 */ /* 0x000fea0003c00000 */
[----:B------:R-:W-:Y:S01]  /*12060*/  MOV R7, R0 ;  /* 0x0000000000077202 */ /* 0x000fe20000000f00 */
[----:B------:R-:W-:Y:S05]  /*12070*/  BRA `(.L_x_997) ;  /* 0xffffe07000007947 */ /* 0x000fea000383ffff */
.L_x_956:
[----:B------:R-:W-:Y:S01]  /*12080*/  IMAD.MOV.U32 R5, RZ, RZ, R4 ;  /* 0x000000ffff057224 */ /* 0x000fe200078e0004 */
[----:B------:R-:W-:-:S02]  /*12090*/  MOV R0, 0x1f ;  /* 0x0000001f00007802 */ /* 0x000fc40000000f00 */
[----:B------:R-:W-:Y:S02]  /*120a0*/  MOV R2, 0x120c0 ;  /* 0x000120c000027802 */ /* 0x000fe40000000f00 */
[----:B-1234-:R-:W-:Y:S05]  /*120b0*/  CALL.REL.NOINC `($__internal_19_$__cuda_sm70_shflsync_idx_p) ;  /* 0x0000007000007944 */ /* 0x01efea0003c00000 */
[----:B------:R-:W-:Y:S01]  /*120c0*/  MOV R13, R0 ;  /* 0x00000000000d7202 */ /* 0x000fe20000000f00 */
[----:B------:R-:W-:Y:S05]  /*120d0*/  BRA `(.L_x_955) ;  /* 0xffffe07000007947 */ /* 0x000fea000383ffff */
        .weak           $__internal_18_$__cuda_sm70_shflsync_bfly_p
        .type           $__internal_18_$__cuda_sm70_shflsync_bfly_p,@function
        .size           $__internal_18_$__cuda_sm70_shflsync_bfly_p,($__internal_19_$__cuda_sm70_shflsync_idx_p - $__internal_18_$__cuda_sm70_shflsync_bfly_p)
$__internal_18_$__cuda_sm70_shflsync_bfly_p:
[----:B------:R-:W-:Y:S04]  /*120e0*/  WARPSYNC R6 ;  /* 0x0000000600007348 */ /* 0x000fe80003800000 */
[----:B------:R1:W2:Y:S02]  /*120f0*/  SHFL.BFLY PT, R5, R2, R5, R7 ;  /* 0x0c00000502057389 */ /* 0x0002a400000e0007 */
[----:B-1----:R-:W-:Y:S02]  /*12100*/  MOV R2, R3 ;  /* 0x0000000300027202 */ /* 0x002fe40000000f00 */
[----:B------:R-:W-:-:S04]  /*12110*/  MOV R3, 0x0 ;  /* 0x0000000000037802 */ /* 0x000fc80000000f00 */
[----:B--2---:R-:W-:Y:S05]  /*12120*/  RET.REL.NODEC R2 `(_ZN7cutlass13device_kernelIN5flash19enable_sm80_to_sm89INS1_16FlashAttnFwdSm80INS1_25CollectiveMainloopFwdSm80ILi8ELi1ELb0EN4cute5tupleIJNS5_1CILi128EEENS7_ILi64EEENS7_ILi192EEEEEELi192ENS_10bfloat16_tEfNS_4arch4Sm80ELb1ELb0ELb1ELb1ELb0ELb0ELb1ELb1EEENS1_21CollectiveEpilogueFwdINS6_IJS8_SA_S9_EEENS6_IJNS7_ILi1EEESI_SI_EEESC_SE_Li256ELb1ELb1ELb1ELb0EEENS1_36VarlenDynamicPersistentTileSchedulerILi128ELi64ELi256ELi256ELb1ELb1ELb0ELb1ELb1ELb1EEEEEEEEEvNT_6ParamsE) ;  /* 0xfffeded002007950 */ /* 0x004fea0003c3ffff */
        .weak           $__internal_19_$__cuda_sm70_shflsync_idx_p
        .type           $__internal_19_$__cuda_sm70_shflsync_idx_p,@function
        .size           $__internal_19_$__cuda_sm70_shflsync_idx_p,($__internal_20_$__cuda_sm70_shflsync_up_p - $__internal_19_$__cuda_sm70_shflsync_idx_p)
$__internal_19_$__cuda_sm70_shflsync_idx_p:
[----:B------:R-:W-:-:S04]  /*12130*/  MOV R87, 0xffffffff ;  /* 0xffffffff00577802 */ /* 0x000fc80000000f00 */
[----:B------:R-:W-:Y:S04]  /*12140*/  WARPSYNC R87 ;  /* 0x0000005700007348 */ /* 0x000fe80003800000 */
[----:B------:R1:W2:Y:S02]  /*12150*/  SHFL.IDX PT, R0, R5, R3, R0 ;  /* 0x0000000305007389 */ /* 0x0002a400000e0000 */
[----:B-1----:R-:W-:-:S04]  /*12160*/  MOV R3, 0x0 ;  /* 0x0000000000037802 */ /* 0x002fc80000000f00 */
[----:B--2---:R-:W-:Y:S05]  /*12170*/  RET.REL.NODEC R2 `(_ZN7cutlass13device_kernelIN5flash19enable_sm80_to_sm89INS1_16FlashAttnFwdSm80INS1_25CollectiveMainloopFwdSm80ILi8ELi1ELb0EN4cute5tupleIJNS5_1CILi128EEENS7_ILi64EEENS7_ILi192EEEEEELi192ENS_10bfloat16_tEfNS_4arch4Sm80ELb1ELb0ELb1ELb1ELb0ELb0ELb1ELb1EEENS1_21CollectiveEpilogueFwdINS6_IJS8_SA_S9_EEENS6_IJNS7_ILi1EEESI_SI_EEESC_SE_Li256ELb1ELb1ELb1ELb0EEENS1_36VarlenDynamicPersistentTileSchedulerILi128ELi64ELi256ELi256ELb1ELb1ELb0ELb1ELb1ELb1EEEEEEEEEvNT_6ParamsE) ;  /* 0xfffede8002007950 */ /* 0x004fea0003c3ffff */
        .weak           $__internal_20_$__cuda_sm70_shflsync_up_p
        .type           $__internal_20_$__cuda_sm70_shflsync_up_p,@function
        .size           $__internal_20_$__cuda_sm70_shflsync_up_p,($__internal_21_$__cuda_sm70_votesync_ballot - $__internal_20_$__cuda_sm70_shflsync_up_p)
$__internal_20_$__cuda_sm70_shflsync_up_p:
[----:B------:R-:W-:Y:S02]  /*12180*/  IMAD.MOV.U32 R4, RZ, RZ, RZ ;  /* 0x000000ffff047224 */ /* 0x000fe400078e00ff */
[----:B------:R-:W-:-:S04]  /*12190*/  IMAD.MOV.U32 R10, RZ, RZ, -0x1 ;  /* 0xffffffffff0a7424 */ /* 0x000fc800078e00ff */
[----:B------:R-:W-:Y:S04]  /*121a0*/  WARPSYNC R10 ;  /* 0x0000000a00007348 */ /* 0x000fe80003800000 */
[----:B------:R1:W2:Y:S02]  /*121b0*/  SHFL.UP PT, R4, R0, R2, R4 ;  /* 0x0400000200047389 */ /* 0x0002a400000e0004 */
[----:B-1----:R-:W-:Y:S02]  /*121c0*/  MOV R2, R3 ;  /* 0x0000000300027202 */ /* 0x002fe40000000f00 */
[----:B------:R-:W-:-:S04]  /*121d0*/  MOV R3, 0x0 ;  /* 0x0000000000037802 */ /* 0x000fc80000000f00 */
[----:B--2---:R-:W-:Y:S05]  /*121e0*/  RET.REL.NODEC R2 `(_ZN7cutlass13device_kernelIN5flash19enable_sm80_to_sm89INS1_16FlashAttnFwdSm80INS1_25CollectiveMainloopFwdSm80ILi8ELi1ELb0EN4cute5tupleIJNS5_1CILi128EEENS7_ILi64EEENS7_ILi192EEEEEELi192ENS_10bfloat16_tEfNS_4arch4Sm80ELb1ELb0ELb1ELb1ELb0ELb0ELb1ELb1EEENS1_21CollectiveEpilogueFwdINS6_IJS8_SA_S9_EEENS6_IJNS7_ILi1EEESI_SI_EEESC_SE_Li256ELb1ELb1ELb1ELb0EEENS1_36VarlenDynamicPersistentTileSchedulerILi128ELi64ELi256ELi256ELb1ELb1ELb0ELb1ELb1ELb1EEEEEEEEEvNT_6ParamsE) ;  /* 0xfffede1002007950 */ /* 0x004fea0003c3ffff */
        .weak           $__internal_21_$__cuda_sm70_votesync_ballot
        .type           $__internal_21_$__cuda_sm70_votesync_ballot,@function
        .size           $__internal_21_$__cuda_sm70_votesync_ballot,(.L_x_4944 - $__internal_21_$__cuda_sm70_votesync_ballot)
$__internal_21_$__cuda_sm70_votesync_ballot:
[----:B------:R-:W-:Y:S01]  /*121f0*/  ISETP.NE.U32.AND P0, PT, R0, 0x1, PT ;  /* 0x000000010000780c */ /* 0x000fe20003f05070 */
[----:B------:R-:W-:-:S04]  /*12200*/  IMAD.MOV.U32 R3, RZ, RZ, -0x1 ;  /* 0xffffffffff037424 */ /* 0x000fc800078e00ff */
[----:B------:R-:W-:Y:S08]  /*12210*/  WARPSYNC R3 ;  /* 0x0000000300007348 */ /* 0x000ff00003800000 */
[----:B------:R-:W-:-:S04]  /*12220*/  VOTE.ANY R0, PT, !P0 ;  /* 0x0000000000007806 */ /* 0x000fc800040e0100 */
[----:B------:R-:W-:Y:S01]  /*12230*/  LOP3.LUT R0, R0, R3, RZ, 0xc0, !PT ;  /* 0x0000000300007212 */ /* 0x000fe200078ec0ff */
[----:B------:R-:W-:-:S04]  /*12240*/  IMAD.MOV.U32 R3, RZ, RZ, 0x0 ;  /* 0x00000000ff037424 */ /* 0x000fc800078e00ff */
[----:B------:R-:W-:Y:S05]  /*12250*/  RET.REL.NODEC R2 `(_ZN7cutlass13device_kernelIN5flash19enable_sm80_to_sm89INS1_16FlashAttnFwdSm80INS1_25CollectiveMainloopFwdSm80ILi8ELi1ELb0EN4cute5tupleIJNS5_1CILi128EEENS7_ILi64EEENS7_ILi192EEEEEELi192ENS_10bfloat16_tEfNS_4arch4Sm80ELb1ELb0ELb1ELb1ELb0ELb0ELb1ELb1EEENS1_21CollectiveEpilogueFwdINS6_IJS8_SA_S9_EEENS6_IJNS7_ILi1EEESI_SI_EEESC_SE_Li256ELb1ELb1ELb1ELb0EEENS1_36VarlenDynamicPersistentTileSchedulerILi128ELi64ELi256ELi256ELb1ELb1ELb0ELb1ELb1ELb1EEEEEEEEEvNT_6ParamsE) ;  /* 0xfffedda002007950 */ /* 0x000fea0003c3ffff */
.L_x_998:
        /* <DEDUP_REMOVED lines=10> */
.L_x_4944:


//--------------------- .text._ZN7cutlass13device_kernelIN5flash19enable_sm80_to_sm89INS1_16FlashAttnFwdSm80INS1_25CollectiveMainloopFwdSm80ILi8ELi1ELb0EN4cute5tupleIJNS5_1CILi128EEENS7_ILi64EEENS7_ILi192EEEEEELi192ENS_10bfloat16_tEfNS_4arch4Sm80ELb1ELb0ELb1ELb1ELb0ELb1ELb1ELb1EEENS1_21CollectiveEpilogueFwdINS6_IJS8_SA_S9_EEENS6_IJNS7_ILi1EEESI_SI_EEESC_SE_Li256ELb1ELb1ELb1ELb0EEENS1_36VarlenDynamicPersistentTileSchedulerILi128ELi64ELi256ELi256ELb1ELb1ELb0ELb1ELb1ELb1EEEEEEEEEvNT_6ParamsE --------------------------
	.section	.text._ZN7cutlass13device_kernelIN5flash19enable_sm80_to_sm89INS1_16FlashAttnFwdSm80INS1_25CollectiveMainloopFwdSm80ILi8ELi1ELb0EN4cute5tupleIJNS5_1CILi128EEENS7_ILi64EEENS7_ILi192EEEEEELi192ENS_10bfloat16_tEfNS_4arch4Sm80ELb1ELb0ELb1ELb1ELb0ELb1ELb1ELb1EEENS1_21CollectiveEpilogueFwdINS6_IJS8_SA_S9_EEENS6_IJNS7_ILi1EEESI_SI_EEESC_SE_Li256ELb1ELb1ELb1ELb0EEENS1_36VarlenDynamicPersistentTileSchedulerILi128ELi64ELi256ELi256ELb1ELb1ELb0ELb1ELb1ELb1EEEEEEEEEvNT_6ParamsE,"ax",@progbits
	.sectioninfo	@"SHI_REGISTERS=255"
	.align	128
.text._ZN7cutlass13device_kernelIN5flash19enable_sm80_to_sm89INS1_16FlashAttnFwdSm80INS1_25CollectiveMainloopFwdSm80ILi8ELi1ELb0EN4cute5tupleIJNS5_1CILi128EEENS7_ILi64EEENS7_ILi192EEEEEELi192ENS_10bfloat16_tEfNS_4arch4Sm80ELb1ELb0ELb1ELb1ELb0ELb1ELb1ELb1EEENS1_21CollectiveEpilogueFwdINS6_IJS8_SA_S9_EEENS6_IJNS7_ILi1EEESI_SI_EEESC_SE_Li256ELb1ELb1ELb1ELb0EEENS1_36VarlenDynamicPersistentTileSchedulerILi128ELi64ELi256ELi256ELb1ELb1ELb0ELb1ELb1ELb1EEEEEEEEEvNT_6ParamsE:
        .type           _ZN7cutlass13device_kernelIN5flash19enable_sm80_to_sm89INS1_16FlashAttnFwdSm80INS1_25CollectiveMainloopFwdSm80ILi8ELi1ELb0EN4cute5tupleIJNS5_1CILi128EEENS7_ILi64EEENS7_ILi192EEEEEELi192ENS_10bfloat16_tEfNS_4arch4Sm80ELb1ELb0ELb1ELb1ELb0ELb1ELb1ELb1EEENS1_21CollectiveEpilogueFwdINS6_IJS8_SA_S9_EEENS6_IJNS7_ILi1EEESI_SI_EEESC_SE_Li256ELb1ELb1ELb1ELb0EEENS1_36VarlenDynamicPersistentTileSchedulerILi128ELi64ELi256ELi256ELb1ELb1ELb0ELb1ELb1ELb1EEEEEEEEEvNT_6ParamsE,@function
        .size           _ZN7cutlass13device_kernelIN5flash19enable_sm80_to_sm89INS1_16FlashAttnFwdSm80INS1_25CollectiveMainloopFwdSm80ILi8ELi1ELb0EN4cute5tupleIJNS5_1CILi128EEENS7_ILi64EEENS7_ILi192EEEEEELi192ENS_10bfloat16_tEfNS_4arch4Sm80ELb1ELb0ELb1ELb1ELb0ELb1ELb1ELb1EEENS1_21CollectiveEpilogueFwdINS6_IJS8_SA_S9_EEENS6_IJNS7_ILi1EEESI_SI_EEESC_SE_Li256ELb1ELb1ELb1ELb0EEENS1_36VarlenDynamicPersistentTileSchedulerILi128ELi64ELi256ELi256ELb1ELb1ELb0ELb1ELb1ELb1EEEEEEEEEvNT_6ParamsE,(.L_x_4949 - _ZN7cutlass13device_kernelIN5flash19enable_sm80_to_sm89INS1_16FlashAttnFwdSm80INS1_25CollectiveMainloopFwdSm80ILi8ELi1ELb0EN4cute5tupleIJNS5_1CILi128EEENS7_ILi64EEENS7_ILi192EEEEEELi192ENS_10bfloat16_tEfNS_4arch4Sm80ELb1ELb0ELb1ELb1ELb0ELb1ELb1ELb1EEENS1_21CollectiveEpilogueFwdINS6_IJS8_SA_S9_EEENS6_IJNS7_ILi1EEESI_SI_EEESC_SE_Li256ELb1ELb1ELb1ELb0EEENS1_36VarlenDynamicPersistentTileSchedulerILi128ELi64ELi256ELi256ELb1ELb1ELb0ELb1ELb1ELb1EEEEEEEEEvNT_6ParamsE)
        .other          _ZN7cutlass13device_kernelIN5flash19enable_sm80_to_sm89INS1_16FlashAttnFwdSm80INS1_25CollectiveMainloopFwdSm80ILi8ELi1ELb0EN4cute5tupleIJNS5_1CILi128EEENS7_ILi64EEENS7_ILi192EEEEEELi192ENS_10bfloat16_tEfNS_4arch4Sm80ELb1ELb0ELb1ELb1ELb0ELb1ELb1ELb1EEENS1_21CollectiveEpilogueFwdINS6_IJS8_SA_S9_EEENS6_IJNS7_ILi1EEESI_SI_EEESC_SE_Li256ELb1ELb1ELb1ELb0EEENS1_36VarlenDynamicPersistentTileSchedulerILi128ELi64ELi256ELi256ELb1ELb1ELb0ELb1ELb1ELb1EEEEEEEEEvNT_6ParamsE,@"STO_CUDA_ENTRY STV_DEFAULT"
_ZN7cutlass13device_kernelIN5flash19enable_sm80_to_sm89INS1_16FlashAttnFwdSm80INS1_25CollectiveMainloopFwdSm80ILi8ELi1ELb0EN4cute5tupleIJNS5_1CILi128EEENS7_ILi64EEENS7_ILi192EEEEEELi192ENS_10bfloat16_tEfNS_4arch4Sm80ELb1ELb0ELb1ELb1ELb0ELb1ELb1ELb1EEENS1_21CollectiveEpilogueFwdINS6_IJS8_SA_S9_EEENS6_IJNS7_ILi1EEESI_SI_EEESC_SE_Li256ELb1ELb1ELb1ELb0EEENS1_36VarlenDynamicPersistentTileSchedulerILi128ELi64ELi256ELi256ELb1ELb1ELb0ELb1ELb1ELb1EEEEEEEEEvNT_6ParamsE:
        /* <DEDUP_REMOVED lines=53> */
.L_x_1004:
        /* <DEDUP_REMOVED lines=17> */
.L_x_1173:
        /* <DEDUP_REMOVED lines=16> */
.L_x_1174:
[----:B---3--:R-:W-:-:S05]  /*0560*/  IMAD R0, R0, c[0x0][0x538], RZ ;  /* 0x00014e0000007a24 */ /* 0x008fca00078e02ff */
[----:B------:R-:W-:-:S04]  /*0570*/  IADD3 R7, R0, R7, RZ ;  /* 0x0000000700077210 */ /* 0x000fc80007ffe0ff */
[----:B------:R-:W-:-:S13]  /*0580*/  ISETP.GT.AND P0, PT, R7, UR4, PT ;  /* 0x0000000407007c0c */ /* 0x000fda000bf04270 */
[----:B-12---:R-:W-:Y:S05]  /*0590*/  @!P0 BRA `(.L_x_1004) ;  /* 0xfffffdb000008947 */ /* 0x006fea000383ffff */
.L_x_1000:
[----:B------:R-:W-:-:S05]  /*05a0*/  IADD3 R11, -R0, R7, RZ ;  /* 0x00000007000b7210 */ /* 0x000fca0007ffe1ff */
[----:B------:R-:W-:-:S05]  /*05b0*/  IMAD R0, R4, c[0x0][0x538], R11 ;  /* 0x00014e0004007a24 */ /* 0x000fca00078e020b */
[----:B------:R-:W-:Y:S01]  /*05c0*/  ISETP.GT.AND P0, PT, R0, UR4, PT ;  /* 0x0000000400007c0c */ /* 0x000fe2000bf04270 */
[----:B------:R-:W-:-:S12]  /*05d0*/  BRA.DIV ~URZ, `(.L_x_1005) ;  /* 0x0001ce627f007947 */ /* 0x000fd8000b800000 */
[----:B------:R-:W-:-:S04]  /*05e0*/  VOTE.ANY R7, PT, !P0 ;  /* 0x0000000000077806 */ /* 0x000fc800040e0100 */
.L_x_1175:
[----:B------:R-:W1:Y:S02]  /*05f0*/  POPC R0, R7 ;  /* 0x0000000700007309 */ /* 0x000e640000000000 */
[----:B-12---:R-:W-:Y:S01]  /*0600*/  IADD3 R251, R0, R6, RZ ;  /* 0x0000000600fb7210 */ /* 0x006fe20007ffe0ff */
[----:B------:R-:W-:Y:S05]  /*0610*/  BRA.DIV ~URZ, `(.L_x_1006) ;  /* 0x0001ce727f007947 */ /* 0x000fea000b800000 */
[----:B------:R1:W2:Y:S01]  /*0620*/  SHFL.IDX PT, R12, R10, R0, 0x1f ;  /* 0x00001f000a0c7589 */ /* 0x0002a200000e0000 */
[----:B------:R-:W-:-:S03]  /*0630*/  MOV R6, RZ ;  /* 0x000000ff00067202 */ /* 0x000fc60000000f00 */
[----:B------:R1:W3:Y:S04]  /*0640*/  SHFL.IDX PT, R10, R8, R0, 0x1f ;  /* 0x00001f00080a7589 */ /* 0x0002e800000e0000 */
.L_x_1176:
[----:B------:R-:W-:Y:S01]  /*0650*/  ISETP.NE.AND P0, PT, R7, RZ, PT ;  /* 0x000000ff0700720c */ /* 0x000fe20003f05270 */
[----:B------:R-:W-:-:S12]  /*0660*/  BSSY B0, `(.L_x_1007) ;  /* 0x0000005000007945 */ /* 0x000fd80003800000 */
[----:B------:R-:W-:Y:S05]  /*0670*/  @!P0 BRA `(.L_x_1008) ;  /* 0x0000003000008947 */ /* 0x000fea0003800000 */
[----:B------:R-:W-:Y:S01]  /*0680*/  IADD3 R5, R0, -0x1, RZ ;  /* 0xffffffff00057810 */ /* 0x000fe20007ffe0ff */
[----:B------:R-:W-:Y:S05]  /*0690*/  BRA.DIV ~URZ, `(.L_x_1009) ;  /* 0x0001ced27f007947 */ /* 0x000fea000b800000 */
[----:B------:R4:W1:Y:S02]  /*06a0*/  SHFL.IDX PT, R6, R4, R5, 0x1f ;  /* 0x00001f0504067589 */ /* 0x00086400000e0000 */
.L_x_1008:
[----:B------:R-:W-:Y:S05]  /*06b0*/  BSYNC B0 ;  /* 0x0000000000007941 */ /* 0x000fea0003800000 */
.L_x_1007:
[----:B---3--:R-:W-:Y:S01]  /*06c0*/  ISETP.NE.AND P0, PT, R10, 0x1, PT ;  /* 0x000000010a00780c */ /* 0x008fe20003f05270 */
[----:B-1----:R-:W-:Y:S01]  /*06d0*/  IMAD R248, R6, c[0x0][0x538], R11 ;  /* 0x00014e0006f87a24 */ /* 0x002fe200078e020b */
[----:B------:R-:W-:Y:S04]  /*06e0*/  BSSY B0, `(.L_x_1010) ;  /* 0x0000085000007945 */ /* 0x000fe80003800000 */
[----:B------:R-:W-:-:S07]  /*06f0*/  IADD3 R9, -R248, UR4, RZ ;  /* 0x00000004f8097c10 */ /* 0x000fce000fffe1ff */
[----:B------:R-:W-:Y:S05]  /*0700*/  @!P0 BRA `(.L_x_1011) ;  /* 0x000003e000008947 */ /* 0x000fea0003800000 */
[-C--:B--2---:R-:W-:Y:S02]  /*0710*/  IABS R0, R12.reuse ;  /* 0x0000000c00007213 */ /* 0x084fe40000000000 */
[----:B------:R-:W-:-:S03]  /*0720*/  IABS R6, R12 ;  /* 0x0000000c00067213 */ /* 0x000fc60000000000 */
[----:B----4-:R-:W-:Y:S01]  /*0730*/  IMAD.MOV.U32 R5, RZ, RZ, R0 ;  /* 0x000000ffff057224 */ /* 0x010fe200078e0000 */
        /* <DEDUP_REMOVED lines=59> */
.L_x_1011:
[----:B------:R-:W-:-:S04]  /*0af0*/  IMAD.MOV.U32 R2, RZ, RZ, 0x4 ;  /* 0x00000004ff027424 */ /* 0x000fc800078e00ff */
[----:B------:R-:W-:-:S05]  /*0b00*/  IMAD.WIDE R2, R251, R2, c[0x0][0x590] ;  /* 0x00016400fb027625 */ /* 0x000fca00078e0202 */
        /* <DEDUP_REMOVED lines=12> */
[----:B----4-:R-:W-:Y:S01]  /*0bd0*/  IMAD R4, R2, R6, RZ ;  /* 0x0000000602047224 */ /* 0x010fe200078e02ff */
        /* <DEDUP_REMOVED lines=53> */
.L_x_1012:
[----:B------:R-:W-:Y:S05]  /*0f30*/  BSYNC B0 ;  /* 0x0000000000007941 */ /* 0x000fea0003800000 */
.L_x_1010:
[----:B------:R-:W-:-:S04]  /*0f40*/  LOP3.LUT R0, RZ, R0, RZ, 0x33, !PT ;  /* 0x00000000ff007212 */ /* 0x000fc800078e33ff */
[----:B------:R-:W-:Y:S01]  /*0f50*/  IADD3 R249, R0, R12, RZ ;  /* 0x0000000c00f97210 */ /* 0x000fe20007ffe0ff */
[----:B------:R-:W-:Y:S05]  /*0f60*/  BRA `(.L_x_1013) ;  /* 0x0000004000007947 */ /* 0x000fea0003800000 */
.L_x_1001:
[----:B--2---:R-:W-:Y:S01]  /*0f70*/  IMAD.MOV.U32 R249, RZ, RZ, RZ ;  /* 0x000000fffff97224 */ /* 0x004fe200078e00ff */
[----:B------:R-:W-:Y:S01]  /*0f80*/  MOV R250, RZ ;  /* 0x000000ff00fa7202 */ /* 0x000fe20000000f00 */
[----:B------:R-:W-:Y:S01]  /*0f90*/  IMAD.U32 R248, RZ, RZ, UR4 ;  /* 0x00000004fff87e24 */ /* 0x000fe2000f8e00ff */
[----:B------:R-:W-:Y:S02]  /*0fa0*/  MOV R251, c[0x0][0x53c] ;  /* 0x00014f0000fb7a02 */ /* 0x000fe40000000f00 */
.L_x_1013:
[----:B------:R-:W-:Y:S01]  /*0fb0*/  ISETP.NE.AND P0, PT, R13, RZ, PT ;  /* 0x000000ff0d00720c */ /* 0x000fe20003f05270 */
[----:B------:R-:W-:-:S12]  /*0fc0*/  WARPSYNC 0xffffffff ;  /* 0xffffffff00007948 */ /* 0x000fd80003800000 */
[----:B------:R1:W-:Y:S04]  /*0fd0*/  @!P0 STS.128 [0x18100], R248 ;  /* 0x018100f8ff008388 */ /* 0x0003e80000000c00 */
[----:B------:R-:W-:Y:S06]  /*0fe0*/  BAR.ARV 0x5, 0x100 ;  /* 0x0144000000007b1d */ /* 0x000fec0000002000 */
.L_x_999:
[----:B-12---:R-:W-:-:S13]  /*0ff0*/  ISETP.GE.AND P0, PT, R251, c[0x0][0x53c], PT ;  /* 0x00014f00fb007a0c */ /* 0x006fda0003f06270 */
[----:B------:R-:W-:Y:S05]  /*1000*/  @P0 EXIT ;  /* 0x000000000000094d */ /* 0x000fea0003800000 */
[----:B------:R-:W1:Y:S02]  /*1010*/  S2R R18, SR_TID.X ;  /* 0x0000000000127919 */ /* 0x000e640000002100 */
[----:B-1----:R-:W-:-:S04]  /*1020*/  SHF.R.S32.HI R13, RZ, 0x1f, R18 ;  /* 0x0000001fff0d7819 */ /* 0x002fc80000011412 */
[CC--:B------:R-:W-:Y:S02]  /*1030*/  LEA.HI R0, R13.reuse, R18.reuse, RZ, 0x4 ;  /* 0x000000120d007211 */ /* 0x0c0fe400078f20ff */
[-C--:B------:R-:W-:Y:S02]  /*1040*/  LEA.HI R10, R13, R18.reuse, RZ, 0x3 ;  /* 0x000000120d0a7211 */ /* 0x080fe400078f18ff */
[----:B------:R-:W-:Y:S02]  /*1050*/  LOP3.LUT R2, R0, 0xfffffff0, RZ, 0xc0, !PT ;  /* 0xfffffff000027812 */ /* 0x000fe400078ec0ff */
[----:B------:R-:W-:Y:S02]  /*1060*/  SHF.R.S32.HI R19, RZ, 0x3, R10 ;  /* 0x00000003ff137819 */ /* 0x000fe4000001140a */
[----:B------:R-:W-:Y:S01]  /*1070*/  LOP3.LUT R3, R10, 0xfffffff8, RZ, 0xc0, !PT ;  /* 0xfffffff80a037812 */ /* 0x000fe200078ec0ff */
[C---:B------:R-:W-:Y:S01]  /*1080*/  IMAD.IADD R2, R18.reuse, 0x1, -R2 ;  /* 0x0000000112027824 */ /* 0x040fe200078e0a02 */
[----:B------:R-:W-:Y:S01]  /*1090*/  SHF.R.S32.HI R4, RZ, 0x4, R0 ;  /* 0x00000004ff047819 */ /* 0x000fe20000011400 */
[----:B------:R-:W-:Y:S01]  /*10a0*/  IMAD.SHL.U32 R5, R19, 0x40, RZ ;  /* 0x0000004013057824 */ /* 0x000fe200078e00ff */
[----:B------:R-:W-:Y:S01]  /*10b0*/  LEA.HI R14, R13, R18, RZ, 0x2 ;  /* 0x000000120d0e7211 */ /* 0x000fe200078f10ff */
[----:B------:R-:W-:Y:S01]  /*10c0*/  IMAD.IADD R9, R18, 0x1, -R3 ;  /* 0x0000000112097824 */ /* 0x000fe200078e0a03 */
[----:B------:R-:W-:-:S02]  /*10d0*/  LEA.HI R0, R0, R4, RZ, 0x1 ;  /* 0x0000000400007211 */ /* 0x000fc400078f08ff */
[----:B------:R-:W-:Y:S01]  /*10e0*/  SHF.R.S32.HI R6, RZ, 0x1f, R2 ;  /* 0x0000001fff067819 */ /* 0x000fe20000011402 */
[C---:B------:R-:W-:Y:S01]  /*10f0*/  IMAD.SHL.U32 R242, R9.reuse, 0x8, RZ ;  /* 0x0000000809f27824 */ /* 0x040fe200078e00ff */
[----:B------:R-:W-:Y:S01]  /*1100*/  LOP3.LUT R3, R0, 0xfffffffe, RZ, 0xc0, !PT ;  /* 0xfffffffe00037812 */ /* 0x000fe200078ec0ff */
[----:B------:R-:W-:Y:S01]  /*1110*/  IMAD.SHL.U32 R8, R9, 0x40, RZ ;  /* 0x0000004009087824 */ /* 0x000fe200078e00ff */
[----:B------:R-:W-:Y:S02]  /*1120*/  LOP3.LUT R0, R5, 0x1c0, RZ, 0xc0, !PT ;  /* 0x000001c005007812 */ /* 0x000fe400078ec0ff */
[----:B------:R-:W-:Y:S01]  /*1130*/  LEA.HI R11, R6, R2, RZ, 0x3 ;  /* 0x00000002060b7211 */ /* 0x000fe200078f18ff */
[----:B------:R-:W-:Y:S01]  /*1140*/  IMAD.IADD R12, R4, 0x1, -R3 ;  /* 0x00000001040c7824 */ /* 0x000fe200078e0a03 */
[----:B------:R-:W-:Y:S02]  /*1150*/  SHF.R.U32.HI R7, RZ, 0x3, R0 ;  /* 0x00000003ff077819 */ /* 0x000fe40000011600 */
[----:B------:R-:W-:-:S02]  /*1160*/  LOP3.LUT R6, R0, 0x38, R242, 0xf8, !PT ;  /* 0x0000003800067812 */ /* 0x000fc400078ef8f2 */
[----:B------:R-:W-:Y:S02]  /*1170*/  LOP3.LUT R5, R11, 0xfffffff8, RZ, 0xc0, !PT ;  /* 0xfffffff80b057812 */ /* 0x000fe400078ec0ff */
[----:B------:R-:W-:Y:S02]  /*1180*/  LOP3.LUT R0, R8, 0x1c0, RZ, 0xc0, !PT ;  /* 0x000001c008007812 */ /* 0x000fe400078ec0ff */
[----:B------:R-:W-:Y:S01]  /*1190*/  LOP3.LUT R8, R6, R7, RZ, 0x3c, !PT ;  /* 0x0000000706087212 */ /* 0x000fe200078e3cff */
[----:B------:R-:W-:Y:S01]  /*11a0*/  IMAD.IADD R6, R2, 0x1, -R5 ;  /* 0x0000000102067824 */ /* 0x000fe200078e0a05 */
[----:B------:R-:W-:Y:S02]  /*11b0*/  LOP3.LUT R2, R0, 0x8, R10, 0xf8, !PT ;  /* 0x0000000800027812 */ /* 0x000fe400078ef80a */
[----:B------:R-:W-:Y:S02]  /*11c0*/  SHF.R.U32.HI R0, RZ, 0x3, R0 ;  /* 0x00000003ff007819 */ /* 0x000fe40000011600 */
[----:B------:R-:W-:-:S02]  /*11d0*/  LEA.HI R3, R13, R18, RZ, 0x5 ;  /* 0x000000120d037211 */ /* 0x000fc400078f28ff */
[--C-:B------:R-:W-:Y:S02]  /*11e0*/  SHF.R.S32.HI R239, RZ, 0x2, R14.reuse ;  /* 0x00000002ffef7819 */ /* 0x100fe4000001140e */
[----:B------:R-:W-:Y:S02]  /*11f0*/  SHF.R.S32.HI R4, RZ, 0x1f, R14 ;  /* 0x0000001fff047819 */ /* 0x000fe4000001140e */
[----:B------:R-:W-:Y:S02]  /*1200*/  LOP3.LUT R15, R2, R0, RZ, 0x3c, !PT ;  /* 0x00000000020f7212 */ /* 0x000fe400078e3cff */
[----:B------:R-:W-:Y:S02]  /*1210*/  LOP3.LUT R0, R3, 0xffffffe0, RZ, 0xc0, !PT ;  /* 0xffffffe003007812 */ /* 0x000fe400078ec0ff */
[--C-:B------:R-:W-:Y:S02]  /*1220*/  SHF.R.S32.HI R7, RZ, 0x5, R3.reuse ;  /* 0x00000005ff077819 */ /* 0x100fe40000011403 */
[----:B------:R-:W-:Y:S01]  /*1230*/  LEA.HI R2, R4, R239, RZ, 0x3 ;  /* 0x000000ef04027211 */ /* 0x000fe200078f18ff */
[----:B------:R-:W-:Y:S01]  /*1240*/  IMAD.IADD R17, R18, 0x1, -R0 ;  /* 0x0000000112117824 */ /* 0x000fe200078e0a00 */
[----:B------:R-:W-:-:S02]  /*1250*/  SHF.R.S32.HI R3, RZ, 0x1f, R3 ;  /* 0x0000001fff037819 */ /* 0x000fc40000011403 */
[----:B------:R-:W-:Y:S01]  /*1260*/  LEA.HI R4, R13, R18, RZ, 0x6 ;  /* 0x000000120d047211 */ /* 0x000fe200078f30ff */
[----:B------:R-:W-:Y:S01]  /*1270*/  IMAD.MOV.U32 R13, RZ, RZ, 0x20 ;  /* 0x00000020ff0d7424 */ /* 0x000fe200078e00ff */
[----:B------:R-:W-:Y:S02]  /*1280*/  LOP3.LUT R2, R2, 0xfffffff8, RZ, 0xc0, !PT ;  /* 0xfffffff802027812 */ /* 0x000fe400078ec0ff */
[----:B------:R-:W-:Y:S01]  /*1290*/  LEA.HI R0, R3, R7, RZ, 0x3 ;  /* 0x0000000703007211 */ /* 0x000fe200078f18ff */
[----:B------:R-:W-:Y:S01]  /*12a0*/  IMAD.SHL.U32 R4, R4, 0x8, RZ ;  /* 0x0000000804047824 */ /* 0x000fe200078e00ff */
[----:B------:R-:W-:Y:S01]  /*12b0*/  SHF.R.S32.HI R10, RZ, 0x1f, R17 ;  /* 0x0000001fff0a7819 */ /* 0x000fe20000011411 */
[----:B------:R-:W-:Y:S01]  /*12c0*/  IMAD.IADD R3, R239, 0x1, -R2 ;  /* 0x00000001ef037824 */ /* 0x000fe200078e0a02 */
[----:B------:R-:W-:Y:S02]  /*12d0*/  LOP3.LUT R0, R0, 0xffffff8, RZ, 0xc0, !PT ;  /* 0x0ffffff800007812 */ /* 0x000fe400078ec0ff */
[----:B------:R-:W-:-:S02]  /*12e0*/  LEA.HI R10, R10, R17, RZ, 0x2 ;  /* 0x000000110a0a7211 */ /* 0x000fc400078f10ff */
[----:B------:R-:W-:Y:S01]  /*12f0*/  LOP3.LUT R212, R8, 0x7ffffe00, R4, 0xf8, !PT ;  /* 0x7ffffe0008d47812 */ /* 0x000fe200078ef804 */
[----:B------:R-:W-:Y:S01]  /*1300*/  IMAD.IADD R5, R7, 0x1, -R0 ;  /* 0x0000000107057824 */ /* 0x000fe200078e0a00 */
[----:B------:R-:W-:Y:S01]  /*1310*/  LOP3.LUT R2, R3, 0x1, RZ, 0xc0, !PT ;  /* 0x0000000103027812 */ /* 0x000fe200078ec0ff */
[----:B------:R-:W-:Y:S01]  /*1320*/  IMAD.SHL.U32 R0, R6, 0x40, RZ ;  /* 0x0000004006007824 */ /* 0x000fe200078e00ff */
[----:B------:R-:W-:Y:S01]  /*1330*/  SHF.R.S32.HI R4, RZ, 0x2, R10 ;  /* 0x00000002ff047819 */ /* 0x000fe2000001140a */
[----:B------:R-:W-:Y:S01]  /*1340*/  IMAD.SHL.U32 R212, R212, 0x2, RZ ;  /* 0x00000002d4d47824 */ /* 0x000fe200078e00ff */
[----:B------:R-:W-:Y:S01]  /*1350*/  ISETP.NE.U32.AND P0, PT, R2, 0x1, PT ;  /* 0x000000010200780c */ /* 0x000fe20003f05070 */
[----:B------:R-:W-:Y:S01]  /*1360*/  IMAD.SHL.U32 R2, R12, 0x8, RZ ;  /* 0x000000080c027824 */ /* 0x000fe200078e00ff */
[----:B------:R-:W-:Y:S01]  /*1370*/  LOP3.LUT R0, R0, 0x1c0, RZ, 0xc0, !PT ;  /* 0x000001c000007812 */ /* 0x000fe200078ec0ff */
[----:B------:R-:W-:Y:S01]  /*1380*/  IMAD R16, R5, 0x10, R4 ;  /* 0x0000001005107824 */ /* 0x000fe200078e0204 */
[----:B------:R-:W-:-:S02]  /*1390*/  LOP3.LUT R5, R14, 0xfffffffc, RZ, 0xc0, !PT ;  /* 0xfffffffc0e057812 */ /* 0x000fc400078ec0ff */
[----:B------:R-:W-:Y:S02]  /*13a0*/  LOP3.LUT R4, R0, 0x8, R2, 0xf8, !PT ;  /* 0x0000000800047812 */ /* 0x000fe400078ef802 */
[----:B------:R-:W-:Y:S01]  /*13b0*/  SHF.R.U32.HI R2, RZ, 0x3, R0 ;  /* 0x00000003ff027819 */ /* 0x000fe20000011600 */
[C---:B------:R-:W-:Y:S01]  /*13c0*/  IMAD.SHL.U32 R0, R3.reuse, 0x40, RZ ;  /* 0x0000004003007824 */ /* 0x040fe200078e00ff */
[----:B------:R-:W-:Y:S01]  /*13d0*/  R2P PR, R3, 0x6 ;  /* 0x0000000603007804 */ /* 0x000fe20000000000 */
[----:B------:R-:W-:Y:S01]  /*13e0*/  IMAD.IADD R18, R18, 0x1, -R5 ;  /* 0x0000000112127824 */ /* 0x000fe200078e0a05 */
[C---:B------:R-:W-:Y:S01]  /*13f0*/  LOP3.LUT P6, RZ, R6.reuse, 0x2, RZ, 0xc0, !PT ;  /* 0x0000000206ff7812 */ /* 0x040fe200078cc0ff */
[----:B------:R-:W-:Y:S01]  /*1400*/  STL [R1+0x4c], R16 ;  /* 0x00004c1001007387 */ /* 0x000fe20000100800 */
[----:B------:R-:W-:Y:S01]  /*1410*/  LOP3.LUT P5, RZ, R6, 0x4, RZ, 0xc0, !PT ;  /* 0x0000000406ff7812 */ /* 0x000fe200078ac0ff */
[----:B------:R-:W-:Y:S01]  /*1420*/  IMAD.SHL.U32 R102, R18, 0x8, RZ ;  /* 0x0000000812667824 */ /* 0x000fe200078e00ff */
[----:B------:R-:W-:Y:S01]  /*1430*/  LOP3.LUT R6, R4, R2, RZ, 0x3c, !PT ;  /* 0x0000000204067212 */ /* 0x000fe200078e3cff */
[----:B------:R-:W-:Y:S01]  /*1440*/  IMAD.SHL.U32 R2, R11, 0x40, RZ ;  /* 0x000000400b027824 */ /* 0x000fe200078e00ff */
[----:B------:R-:W-:Y:S01]  /*1450*/  LOP3.LUT R8, R0, 0x1c0, RZ, 0xc0, !PT ;  /* 0x000001c000087812 */ /* 0x000fe200078ec0ff */
[----:B------:R-:W-:Y:S01]  /*1460*/  IMAD.SHL.U32 R0, R7, 0x400, RZ ;  /* 0x0000040007007824 */ /* 0x000fe200078e00ff */
[----:B------:R-:W-:Y:S01]  /*1470*/  IADD3 R14, R239, 0x40, RZ ;  /* 0x00000040ef0e7810 */ /* 0x000fe20007ffe0ff */
[----:B------:R-:W-:Y:S01]  /*1480*/  IMAD.SHL.U32 R7, R7, 0x200, RZ ;  /* 0x0000020007077824 */ /* 0x000fe200078e00ff */
[----:B------:R-:W-:Y:S01]  /*1490*/  SHF.R.U32.HI R3, RZ, 0x3, R8 ;  /* 0x00000003ff037819 */ /* 0x000fe20000011608 */
[----:B------:R-:W-:Y:S01]  /*14a0*/  IMAD R11, R18, 0x2, R0 ;  /* 0x00000002120b7824 */ /* 0x000fe200078e0200 */
[----:B------:R-:W-:Y:S01]  /*14b0*/  LOP3.LUT R4, R8, 0x18, R102, 0xf8, !PT ;  /* 0x0000001808047812 */ /* 0x000fe200078ef866 */
[----:B------:R1:W-:Y:S01]  /*14c0*/  STL [R1+0x14], R8 ;  /* 0x0000140801007387 */ /* 0x0003e20000100800 */
[----:B------:R-:W-:Y:S01]  /*14d0*/  LOP3.LUT R5, R2, 0xfffffe00, RZ, 0xc0, !PT ;  /* 0xfffffe0002057812 */ /* 0x000fe200078ec0ff */
[----:B------:R-:W-:Y:S01]  /*14e0*/  IMAD R2, R12, 0x200, R15 ;  /* 0x000002000c027824 */ /* 0x000fe200078e020f */
[----:B------:R-:W-:Y:S01]  /*14f0*/  LOP3.LUT R234, R7, R4, R3, 0xf6, !PT ;  /* 0x0000000407ea7212 */ /* 0x000fe200078ef603 */
[----:B------:R-:W-:Y:S01]  /*1500*/  IMAD.MOV.U32 R12, RZ, RZ, 0x40 ;  /* 0x00000040ff0c7424 */ /* 0x000fe200078e00ff */
[-C--:B------:R-:W-:Y:S01]  /*1510*/  IADD3 R4, R6, R5.reuse, R0 ;  /* 0x0000000506047210 */ /* 0x080fe20007ffe000 */
[C---:B------:R-:W-:Y:S01]  /*1520*/  IMAD R0, R9.reuse, 0x20, R19 ;  /* 0x0000002009007824 */ /* 0x040fe200078e0213 */
[----:B------:R-:W-:Y:S01]  /*1530*/  LOP3.LUT P4, RZ, R9, 0x2, RZ, 0xc0, !PT ;  /* 0x0000000209ff7812 */ /* 0x000fe2000788c0ff */
[----:B------:R-:W-:Y:S01]  /*1540*/  IMAD.SHL.U32 R142, R18, 0x4, RZ ;  /* 0x00000004128e7824 */ /* 0x000fe200078e00ff */
[----:B------:R-:W-:-:S02]  /*1550*/  LOP3.LUT R5, R6, R5, RZ, 0xfc, !PT ;  /* 0x0000000506057212 */ /* 0x000fc400078efcff */
[----:B------:R2:W-:Y:S01]  /*1560*/  STL [R1+0x44], R0 ;  /* 0x0000440001007387 */ /* 0x0005e20000100800 */
[----:B------:R-:W-:Y:S02]  /*1570*/  SHF.R.S32.HI R7, RZ, 0x1f, R14 ;  /* 0x0000001fff077819 */ /* 0x000fe4000001140e */
[----:B------:R-:W-:Y:S02]  /*1580*/  LEA R149, R2, 0x6100, 0x1 ;  /* 0x0000610002957811 */ /* 0x000fe400078e08ff */
[----:B------:R-:W-:Y:S02]  /*1590*/  LOP3.LUT P3, RZ, R9, 0x4, RZ, 0xc0, !PT ;  /* 0x0000000409ff7812 */ /* 0x000fe4000786c0ff */
[C---:B------:R-:W-:Y:S02]  /*15a0*/  IADD3 R200, R149.reuse, 0x20, RZ ;  /* 0x0000002095c87810 */ /* 0x040fe40007ffe0ff */
[----:B------:R-:W-:Y:S02]  /*15b0*/  @P4 IADD3 R200, R149, -0x20, RZ ;  /* 0xffffffe095c84810 */ /* 0x000fe40007ffe0ff */
[----:B------:R-:W-:-:S02]  /*15c0*/  LEA R196, R4, 0xc100, 0x1 ;  /* 0x0000c10004c47811 */ /* 0x000fc400078e08ff */
[----:B------:R-:W-:Y:S02]  /*15d0*/  LEA R150, R5, 0x100, 0x1 ;  /* 0x0000010005967811 */ /* 0x000fe400078e08ff */
[----:B-1----:R-:W-:Y:S02]  /*15e0*/  LOP3.LUT R8, R3, R8, RZ, 0xfc, !PT ;  /* 0x0000000803087212 */ /* 0x002fe400078efcff */
[----:B------:R-:W-:Y:S02]  /*15f0*/  LEA.HI R3, R18, R18, RZ, 0x1 ;  /* 0x0000001212037211 */ /* 0x000fe400078f08ff */
[C---:B------:R-:W-:Y:S01]  /*1600*/  IADD3 R145, R142.reuse, 0x20, RZ ;  /* 0x000000208e917810 */ /* 0x040fe20007ffe0ff */
[----:B------:R-:W-:Y:S01]  /*1610*/  IMAD.IADD R11, R11, 0x1, R8 ;  /* 0x000000010b0b7824 */ /* 0x000fe200078e0208 */
[----:B------:R-:W-:Y:S02]  /*1620*/  LOP3.LUT R6, R3, 0x1ffffffe, RZ, 0xc0, !PT ;  /* 0x1ffffffe03067812 */ /* 0x000fe400078ec0ff */
[----:B------:R-:W-:Y:S01]  /*1630*/  LEA.HI R3, R7, R14, RZ, 0x3 ;  /* 0x0000000e07037211 */ /* 0x000fe200078f18ff */
[----:B------:R-:W-:Y:S01]  /*1640*/  IMAD.IADD R107, R142, 0x1, R145 ;  /* 0x000000018e6b7824 */ /* 0x000fe200078e0291 */
[----:B------:R-:W-:Y:S01]  /*1650*/  LOP3.LUT R7, R10, 0x7ffffffc, RZ, 0xc0, !PT ;  /* 0x7ffffffc0a077812 */ /* 0x000fe200078ec0ff */
[----:B--2---:R-:W-:Y:S01]  /*1660*/  IMAD.SHL.U32 R0, R14, 0x40, RZ ;  /* 0x000000400e007824 */ /* 0x004fe200078e00ff */
[----:B------:R-:W-:Y:S01]  /*1670*/  IADD3 R144, R142, 0x40, RZ ;  /* 0x000000408e907810 */ /* 0x000fe20007ffe0ff */
[----:B------:R-:W-:Y:S01]  /*1680*/  IMAD.IADD R6, R18, 0x1, -R6 ;  /* 0x0000000112067824 */ /* 0x000fe200078e0a06 */
[----:B------:R-:W-:Y:S01]  /*1690*/  LEA R234, R234, 0x100, 0x1 ;  /* 0x00000100eaea7811 */ /* 0x000fe200078e08ff */
[----:B------:R-:W-:Y:S01]  /*16a0*/  IMAD.SHL.U32 R3, R3, 0x40, RZ ;  /* 0x0000004003037824 */ /* 0x000fe200078e00ff */
[----:B------:R-:W-:Y:S01]  /*16b0*/  LOP3.LUT R8, R0, 0x1c0, RZ, 0xc0, !PT ;  /* 0x000001c000087812 */ /* 0x000fe200078ec0ff */
[----:B------:R-:W-:Y:S01]  /*16c0*/  IMAD R2, R6, 0x8, R16 ;  /* 0x0000000806027824 */ /* 0x000fe200078e0210 */
[----:B------:R-:W-:Y:S01]  /*16d0*/  SEL R0, R12, 0xffffffc0, !P3 ;  /* 0xffffffc00c007807 */ /* 0x000fe20005800000 */
[----:B------:R-:W-:Y:S01]  /*16e0*/  IMAD.IADD R241, R17, 0x1, -R7 ;  /* 0x0000000111f17824 */ /* 0x000fe200078e0a07 */
[----:B------:R-:W-:Y:S01]  /*16f0*/  SHF.R.U32.HI R8, RZ, 0x3, R8 ;  /* 0x00000003ff087819 */ /* 0x000fe20000011608 */
[----:B------:R-:W-:Y:S01]  /*1700*/  IMAD.IADD R106, R142, 0x1, R144 ;  /* 0x000000018e6a7824 */ /* 0x000fe200078e0290 */
[----:B------:R-:W-:Y:S01]  /*1710*/  SEL R8, R13, 0xffffffe0, !P1 ;  /* 0xffffffe00d087807 */ /* 0x000fe20004800000 */
[----:B------:R-:W-:Y:S01]  /*1720*/  IMAD.IADD R195, R149, 0x1, R0 ;  /* 0x0000000195c37824 */ /* 0x000fe200078e0200 */
[----:B------:R-:W-:Y:S01]  /*1730*/  LEA R6, R11, 0x80, 0x1 ;  /* 0x000000800b067811 */ /* 0x000fe200078e08ff */
[----:B------:R-:W-:Y:S01]  /*1740*/  IMAD.IADD R192, R0, 0x1, R200 ;  /* 0x0000000100c07824 */ /* 0x000fe200078e02c8 */
[----:B------:R-:W-:Y:S01]  /*1750*/  SEL R7, R12, 0xffffffc0, !P2 ;  /* 0xffffffc00c077807 */ /* 0x000fe20005000000 */
[----:B------:R-:W-:Y:S01]  /*1760*/  IMAD.SHL.U32 R241, R241, 0x2, RZ ;  /* 0x00000002f1f17824 */ /* 0x000fe200078e00ff */
[----:B------:R-:W-:Y:S01]  /*1770*/  LOP3.LUT R3, R3, 0xfffffe00, RZ, 0xc0, !PT ;  /* 0xfffffe0003037812 */ /* 0x000fe200078ec0ff */
[C---:B------:R-:W-:Y:S01]  /*1780*/  IMAD.IADD R10, R6.reuse, 0x1, R8 ;  /* 0x00000001060a7824 */ /* 0x040fe200078e0208 */
[C---:B------:R-:W-:Y:S01]  /*1790*/  IADD3 R9, R6.reuse, -0x10, RZ ;  /* 0xfffffff006097810 */ /* 0x040fe20007ffe0ff */
[C-C-:B------:R-:W-:Y:S01]  /*17a0*/  IMAD.IADD R0, R6.reuse, 0x1, R7.reuse ;  /* 0x0000000106007824 */ /* 0x140fe200078e0207 */
[----:B------:R-:W-:Y:S01]  /*17b0*/  @P0 IADD3 R9, R6, 0x10, RZ ;  /* 0x0000001006090810 */ /* 0x000fe20007ffe0ff */
[----:B------:R1:W-:Y:S01]  /*17c0*/  STL [R1+0x40], R3 ;  /* 0x0000400301007387 */ /* 0x0003e20000100800 */
[----:B------:R-:W-:Y:S01]  /*17d0*/  IADD3 R148, R142, 0x10, RZ ;  /* 0x000000108e947810 */ /* 0x000fe20007ffe0ff */
[----:B------:R-:W-:Y:S01]  /*17e0*/  IMAD.IADD R235, R234, 0x1, R7 ;  /* 0x00000001eaeb7824 */ /* 0x000fe200078e0207 */
[C---:B------:R-:W-:Y:S01]  /*17f0*/  IADD3 R147, R142.reuse, 0x30, RZ ;  /* 0x000000308e937810 */ /* 0x040fe20007ffe0ff */
[----:B------:R2:W-:Y:S01]  /*1800*/  STL [R1+0x10], R2 ;  /* 0x0000100201007387 */ /* 0x0005e20000100800 */
[----:B------:R-:W-:-:S02]  /*1810*/  IADD3 R146, R142, 0x50, RZ ;  /* 0x000000508e927810 */ /* 0x000fc40007ffe0ff */
[C---:B------:R-:W-:Y:S01]  /*1820*/  IADD3 R211, R200.reuse, 0x800, RZ ;  /* 0x00000800c8d37810 */ /* 0x040fe20007ffe0ff */
        /* <DEDUP_REMOVED lines=8> */
[C---:B------:R-:W-:Y:S02]  /*18b0*/  IADD3 R205, R200.reuse, 0x3800, RZ ;  /* 0x00003800c8cd7810 */ /* 0x040fe40007ffe0ff */
[C---:B------:R-:W-:Y:S02]  /*18c0*/  IADD3 R204, R200.reuse, 0x4000, RZ ;  /* 0x00004000c8cc7810 */ /* 0x040fe40007ffe0ff */
[C---:B------:R-:W-:Y:S02]  /*18d0*/  IADD3 R203, R200.reuse, 0x4800, RZ ;  /* 0x00004800c8cb7810 */ /* 0x040fe40007ffe0ff */
[----:B-1----:R-:W-:Y:S02]  /*18e0*/  SEL R3, R13, 0xffffffe0, !P6 ;  /* 0xffffffe00d037807 */ /* 0x002fe40007000000 */
[----:B------:R-:W-:Y:S02]  /*18f0*/  IADD3 R202, R200, 0x5000, RZ ;  /* 0x00005000c8ca7810 */ /* 0x000fe40007ffe0ff */
[----:B--2---:R-:W-:Y:S01]  /*1900*/  SEL R2, R12, 0xffffffc0, !P5 ;  /* 0xffffffc00c027807 */ /* 0x004fe20006800000 */
[----:B------:R-:W-:Y:S01]  /*1910*/  IMAD.IADD R197, R196, 0x1, R3 ;  /* 0x00000001c4c57824 */ /* 0x000fe200078e0203 */
[----:B------:R-:W-:Y:S01]  /*1920*/  IADD3 R201, R200, 0x5800, RZ ;  /* 0x00005800c8c97810 */ /* 0x000fe20007ffe0ff */
[----:B------:R-:W-:-:S02]  /*1930*/  IMAD.IADD R151, R3, 0x1, R150 ;  /* 0x0000000103977824 */ /* 0x000fc400078e0296 */
[C---:B------:R-:W-:Y:S02]  /*1940*/  IMAD.IADD R3, R7.reuse, 0x1, R9 ;  /* 0x0000000107037824 */ /* 0x040fe400078e0209 */
[----:B------:R-:W-:Y:S02]  /*1950*/  IMAD.IADD R199, R196, 0x1, R2 ;  /* 0x00000001c4c77824 */ /* 0x000fe400078e0202 */
[----:B---3--:R-:W-:Y:S02]  /*1960*/  IMAD.IADD R0, R7, 0x1, R10 ;  /* 0x0000000107007824 */ /* 0x008fe400078e020a */
[C---:B------:R-:W-:Y:S02]  /*1970*/  IMAD.IADD R194, R2.reuse, 0x1, R150 ;  /* 0x0000000102c27824 */ /* 0x040fe400078e0296 */
[----:B------:R-:W-:Y:S01]  /*1980*/  IMAD.IADD R198, R197, 0x1, R2 ;  /* 0x00000001c5c67824 */ /* 0x000fe200078e0202 */
[----:B------:R1:W-:Y:S01]  /*1990*/  STL [R1+0x38], R0 ;  /* 0x0000380001007387 */ /* 0x0003e20000100800 */
[----:B------:R-:W-:-:S02]  /*19a0*/  IMAD.IADD R193, R2, 0x1, R151 ;  /* 0x0000000102c17824 */ /* 0x000fc400078e0297 */
[----:B-1----:R-:W-:-:S05]  /*19b0*/  IMAD.IADD R0, R8, 0x1, R9 ;  /* 0x0000000108007824 */ /* 0x002fca00078e0209 */
[----:B------:R1:W-:Y:S04]  /*19c0*/  STL [R1+0x28], R0 ;  /* 0x0000280001007387 */ /* 0x0003e80000100800 */
[----:B------:R2:W-:Y:S01]  /*19d0*/  STL [R1+0x34], R3 ;  /* 0x0000340301007387 */ /* 0x0005e20000100800 */
[----:B-1----:R-:W-:-:S05]  /*19e0*/  IMAD.IADD R0, R7, 0x1, R0 ;  /* 0x0000000107007824 */ /* 0x002fca00078e0200 */
[----:B------:R2:W-:Y:S02]  /*19f0*/  STL [R1+0x30], R0 ;  /* 0x0000300001007387 */ /* 0x0005e40000100800 */
.L_x_1172:
[----:B------:R-:W-:-:S04]  /*1a00*/  IMAD.MOV.U32 R13, RZ, RZ, 0x4 ;  /* 0x00000004ff0d7424 */ /* 0x000fc800078e00ff */
[----:B--2---:R-:W-:-:S05]  /*1a10*/  IMAD.WIDE R2, R251, R13, c[0x0][0x588] ;  /* 0x00016200fb027625 */ /* 0x004fca00078e020d */
[----:B------:R-:W2:Y:S01]  /*1a20*/  LDG.E R14, [R2.64] ;  /* 0x00000006020e7981 */ /* 0x000ea2000c1e1900 */
[----:B------:R-:W-:Y:S01]  /*1a30*/  ISETP.NE.U32.AND P4, PT, RZ, c[0x0][0x360], PT ;  /* 0x0000d800ff007a0c */ /* 0x000fe20003f85070 */
[----:B------:R-:W-:Y:S01]  /*1a40*/  CS2R R132, SRZ ;  /* 0x0000000000847805 */ /* 0x000fe2000001ff00 */
        /* <DEDUP_REMOVED lines=8> */
[----:B------:R-:W-:Y:S01]  /*1ad0*/  IMAD.MOV.U32 R12, RZ, RZ, RZ ;  /* 0x000000ffff0c7224 */ /* 0x000fe200078e00ff */
[----:B--2---:R-:W-:Y:S01]  /*1ae0*/  SHF.R.S32.HI R168, RZ, 0x1f, R14 ;  /* 0x0000001fffa87819 */ /* 0x004fe2000001140e */
[----:B------:R1:W-:Y:S01]  /*1af0*/  STL [R1], R14 ;  /* 0x0000000e01007387 */ /* 0x0003e20000100800 */
[C---:B------:R-:W-:Y:S02]  /*1b00*/  @P4 LEA R2, P0, R14.reuse, c[0x0][0x360], 0x2 ;  /* 0x0000d8000e024a11 */ /* 0x040fe400078010ff */
[----:B------:R-:W-:-:S02]  /*1b10*/  @P2 LEA R4, P1, R14, c[0x0][0x370], 0x2 ;  /* 0x0000dc000e042a11 */ /* 0x000fc400078210ff */
[C-C-:B------:R-:W-:Y:S02]  /*1b20*/  @P4 LEA.HI.X R3, R14.reuse, c[0x0][0x364], R168.reuse, 0x2, P0 ;  /* 0x0000d9000e034a11 */ /* 0x140fe400000f14a8 */
[----:B------:R-:W-:-:S03]  /*1b30*/  @P2 LEA.HI.X R5, R14, c[0x0][0x374], R168, 0x2, P1 ;  /* 0x0000dd000e052a11 */ /* 0x000fc600008f14a8 */
[----:B------:R2:W3:Y:S01]  /*1b40*/  @P4 LDG.E R0, [R2.64] ;  /* 0x0000000602004981 */ /* 0x0004e2000c1e1900 */
[----:B------:R-:W-:-:S03]  /*1b50*/  ISETP.NE.U32.AND P0, PT, RZ, c[0x0][0x350], PT ;  /* 0x0000d400ff007a0c */ /* 0x000fc60003f05070 */
[----:B------:R4:W5:Y:S01]  /*1b60*/  @P2 LDG.E R133, [R4.64] ;  /* 0x0000000604852981 */ /* 0x000962000c1e1900 */
[----:B------:R-:W-:Y:S02]  /*1b70*/  ISETP.NE.AND.EX P6, PT, RZ, c[0x0][0x354], PT, P0 ;  /* 0x0000d500ff007a0c */ /* 0x000fe40003fc5300 */
[----:B------:R-:W-:-:S04]  /*1b80*/  LEA R6, P2, R14, c[0x0][0x348], 0x2 ;  /* 0x0000d2000e067a11 */ /* 0x000fc800078410ff */
[----:B------:R-:W-:-:S05]  /*1b90*/  LEA.HI.X R7, R14, c[0x0][0x34c], R168, 0x2, P2 ;  /* 0x0000d3000e077a11 */ /* 0x000fca00010f14a8 */
[----:B------:R1:W5:Y:S01]  /*1ba0*/  @P3 LDG.E R185, [R6.64] ;  /* 0x0000000606b93981 */ /* 0x000362000c1e1900 */
[C---:B--2---:R-:W-:Y:S02]  /*1bb0*/  LEA R2, P0, R14.reuse, c[0x0][0x358], 0x2 ;  /* 0x0000d6000e027a11 */ /* 0x044fe400078010ff */
[C---:B----4-:R-:W-:Y:S02]  /*1bc0*/  LEA R4, P1, R14.reuse, c[0x0][0x350], 0x2 ;  /* 0x0000d4000e047a11 */ /* 0x050fe400078210ff */
[C-C-:B------:R-:W-:Y:S02]  /*1bd0*/  LEA.HI.X R3, R14.reuse, c[0x0][0x35c], R168.reuse, 0x2, P0 ;  /* 0x0000d7000e037a11 */ /* 0x140fe400000f14a8 */
[----:B------:R-:W-:-:S03]  /*1be0*/  LEA.HI.X R5, R14, c[0x0][0x354], R168, 0x2, P1 ;  /* 0x0000d5000e057a11 */ /* 0x000fc600008f14a8 */
[----:B------:R1:W5:Y:S04]  /*1bf0*/  @P5 LDG.E R12, [R2.64] ;  /* 0x00000006020c5981 */ /* 0x000368000c1e1900 */
[----:B------:R1:W5:Y:S01]  /*1c00*/  @P6 LDG.E R132, [R4.64] ;  /* 0x0000000604846981 */ /* 0x000362000c1e1900 */
[----:B------:R-:W-:-:S05]  /*1c10*/  LOP3.LUT R20, R250, 0xffff, RZ, 0xc0, !PT ;  /* 0x0000fffffa147812 */ /* 0x000fca00078ec0ff */
[----:B------:R1:W-:Y:S01]  /*1c20*/  STL [R1+0xc], R20 ;  /* 0x00000c1401007387 */ /* 0x0003e20000100800 */
[----:B------:R-:W-:Y:S03]  /*1c30*/  YIELD ;  /* 0x0000000000007946 */ /* 0x000fe60003800000 */
[----:B---3--:R1:W-:Y:S01]  /*1c40*/  @P4 STL [R1+0x8], R0 ;  /* 0x0000080001004387 */ /* 0x0083e20000100800 */
[----:B------:R-:W-:Y:S05]  /*1c50*/  @P4 BRA `(.L_x_1014) ;  /* 0x0000007000004947 */ /* 0x000fea0003800000 */
[----:B-1----:R-:W-:-:S05]  /*1c60*/  MOV R0, c[0x0][0x168] ;  /* 0x00005a0000007a02 */ /* 0x002fca0000000f00 */
[----:B------:R1:W-:Y:S01]  /*1c70*/  STL [R1+0x8], R0 ;  /* 0x0000080001007387 */ /* 0x0003e20000100800 */
[----:B------:R-:W-:Y:S05]  /*1c80*/  @!P3 BRA `(.L_x_1014) ;  /* 0x000000400000b947 */ /* 0x000fea0003800000 */
[----:B------:R-:W2:Y:S04]  /*1c90*/  LDG.E R8, [R6.64] ;  /* 0x0000000606087981 */ /* 0x000ea8000c1e1900 */
[----:B-1----:R-:W2:Y:S02]  /*1ca0*/  LDG.E R0, [R6.64+0x4] ;  /* 0x0000040606007981 */ /* 0x002ea4000c1e1900 */
[----:B--2---:R-:W-:-:S05]  /*1cb0*/  IADD3 R0, -R8, R0, RZ ;  /* 0x0000000008007210 */ /* 0x004fca0007ffe1ff */
[----:B------:R1:W-:Y:S02]  /*1cc0*/  STL [R1+0x8], R0 ;  /* 0x0000080001007387 */ /* 0x0003e40000100800 */
.L_x_1014:
[----:B------:R-:W-:-:S04]  /*1cd0*/  ISETP.NE.U32.AND P0, PT, RZ, c[0x0][0x368], PT ;  /* 0x0000da00ff007a0c */ /* 0x000fc80003f05070 */
[----:B------:R-:W-:-:S13]  /*1ce0*/  ISETP.NE.AND.EX P0, PT, RZ, c[0x0][0x36c], PT, P0 ;  /* 0x0000db00ff007a0c */ /* 0x000fda0003f05300 */
[----:B------:R-:W-:Y:S05]  /*1cf0*/  @!P0 BRA `(.L_x_1015) ;  /* 0x0000004000008947 */ /* 0x000fea0003800000 */
[----:B-1----:R-:W-:-:S04]  /*1d00*/  LEA R6, P0, R14, c[0x0][0x368], 0x2 ;  /* 0x0000da000e067a11 */ /* 0x002fc800078010ff */
[----:B------:R-:W-:-:S05]  /*1d10*/  LEA.HI.X R7, R14, c[0x0][0x36c], R168, 0x2, P0 ;  /* 0x0000db000e077a11 */ /* 0x000fca00000f14a8 */
[----:B------:R1:W5:Y:S01]  /*1d20*/  LDG.E R6, [R6.64] ;  /* 0x0000000606067981 */ /* 0x000362000c1e1900 */
[----:B------:R-:W-:Y:S05]  /*1d30*/  BRA `(.L_x_1016) ;  /* 0x0000005000007947 */ /* 0x000fea0003800000 */
.L_x_1015:
[----:B-1----:R-:W-:Y:S01]  /*1d40*/  MOV R6, c[0x0][0x1d0] ;  /* 0x0000740000067a02 */ /* 0x002fe20000000f00 */
[----:B------:R-:W-:Y:S05]  /*1d50*/  @!P6 BRA `(.L_x_1016) ;  /* 0x000000300000e947 */ /* 0x000fea0003800000 */
[----:B------:R-:W2:Y:S04]  /*1d60*/  LDG.E R6, [R4.64] ;  /* 0x0000000604067981 */ /* 0x000ea8000c1e1900 */
[----:B------:R-:W2:Y:S02]  /*1d70*/  LDG.E R0, [R4.64+0x4] ;  /* 0x0000040604007981 */ /* 0x000ea4000c1e1900 */
[----:B--2---:R-:W-:Y:S02]  /*1d80*/  IADD3 R6, -R6, R0, RZ ;  /* 0x0000000006067210 */ /* 0x004fe40007ffe1ff */
.L_x_1016:
[----:B------:R2:W3:Y:S04]  /*1d90*/  @P5 LDG.E R5, [R2.64] ;  /* 0x0000000602055981 */ /* 0x0004e8000c1e1900 */
[----:B------:R2:W3:Y:S04]  /*1da0*/  @P5 LDG.E R4, [R2.64+0x4] ;  /* 0x0000040602045981 */ /* 0x0004e8000c1e1900 */
[----:B-1----:R-:W4:Y:S01]  /*1db0*/  LDL R7, [R1+0x8] ;  /* 0x0000080001077983 */ /* 0x002f220000100800 */
[----:B------:R-:W-:-:S04]  /*1dc0*/  ISETP.NE.U32.AND P0, PT, RZ, c[0x0][0x378], PT ;  /* 0x0000de00ff007a0c */ /* 0x000fc80003f05070 */
[----:B------:R-:W-:Y:S01]  /*1dd0*/  ISETP.NE.AND.EX P1, PT, RZ, c[0x0][0x37c], PT, P0 ;  /* 0x0000df00ff007a0c */ /* 0x000fe20003f25300 */
[----:B------:R-:W-:Y:S02]  /*1de0*/  IMAD.MOV.U32 R0, RZ, RZ, c[0x0][0x2c4] ;  /* 0x0000b100ff007624 */ /* 0x000fe400078e00ff */
[----:B------:R-:W-:Y:S02]  /*1df0*/  IMAD.SHL.U32 R249, R249, 0x80, RZ ;  /* 0x00000080f9f97824 */ /* 0x000fe400078e00ff */
[----:B-----5:R-:W-:-:S08]  /*1e00*/  IMAD.MOV.U32 R131, RZ, RZ, R6 ;  /* 0x000000ffff837224 */ /* 0x020fd000078e0006 */
[----:B--2---:R-:W-:-:S04]  /*1e10*/  @P1 LEA R2, P0, R14, c[0x0][0x378], 0x2 ;  /* 0x0000de000e021a11 */ /* 0x004fc800078010ff */
[----:B------:R-:W-:Y:S02]  /*1e20*/  @P1 LEA.HI.X R3, R14, c[0x0][0x37c], R168, 0x2, P0 ;  /* 0x0000df000e031a11 */ /* 0x000fe400000f14a8 */
[----:B------:R-:W-:Y:S01]  /*1e30*/  ISETP.NE.AND P0, PT, R0, 0x1, PT ;  /* 0x000000010000780c */ /* 0x000fe20003f05270 */
[----:B------:R-:W-:Y:S01]  /*1e40*/  IMAD.MOV.U32 R76, RZ, RZ, c[0x0][0x228] ;  /* 0x00008a00ff4c7624 */ /* 0x000fe200078e00ff */
[----:B------:R-:W-:Y:S01]  /*1e50*/  IADD3 R0, R249, 0x7f, RZ ;  /* 0x0000007ff9007810 */ /* 0x000fe20007ffe0ff */
[----:B------:R-:W-:Y:S01]  /*1e60*/  IMAD.IADD R8, R6, 0x1, -R133 ;  /* 0x0000000106087824 */ /* 0x000fe200078e0a85 */
[----:B------:R1:W5:Y:S09]  /*1e70*/  @P1 LDG.E R131, [R2.64] ;  /* 0x0000000602831981 */ /* 0x000372000c1e1900 */
[----:B-1----:R-:W-:-:S05]  /*1e80*/  @P0 IMAD.HI.U32 R2, R0, c[0x0][0x2c8], RZ ;  /* 0x0000b20000020a27 */ /* 0x002fca00078e00ff */
[----:B------:R-:W-:Y:S01]  /*1e90*/  @P0 SHF.R.U32.HI R0, RZ, c[0x0][0x2cc], R2 ;  /* 0x0000b300ff000a19 */ /* 0x000fe20000011602 */
[----:B------:R-:W-:Y:S01]  /*1ea0*/  BSSY B0, `(.L_x_1017) ;  /* 0x0000037000007945 */ /* 0x000fe20003800000 */
[----:B---3--:R-:W-:-:S04]  /*1eb0*/  @P5 IMAD.IADD R76, R4, 0x1, -R5 ;  /* 0x00000001044c5824 */ /* 0x008fc800078e0a05 */
[----:B------:R-:W-:-:S05]  /*1ec0*/  IMAD.IADD R3, R8, 0x1, R76 ;  /* 0x0000000108037824 */ /* 0x000fca00078e024c */
[C---:B----4-:R-:W-:Y:S01]  /*1ed0*/  IADD3 R140, R3.reuse, 0x40, -R7 ;  /* 0x00000040038c7810 */ /* 0x050fe20007ffe807 */
[----:B------:R1:W-:Y:S01]  /*1ee0*/  STL [R1+0x4], R3 ;  /* 0x0000040301007387 */ /* 0x0003e20000100800 */
[----:B------:R-:W-:-:S03]  /*1ef0*/  IADD3 R2, R3, 0x3f, RZ ;  /* 0x0000003f03027810 */ /* 0x000fc60007ffe0ff */
[----:B------:R-:W-:Y:S01]  /*1f00*/  IMAD.IADD R0, R140, 0x1, R0 ;  /* 0x000000018c007824 */ /* 0x000fe200078e0200 */
[----:B------:R-:W-:Y:S02]  /*1f10*/  LOP3.LUT R7, R250, 0xff0000, RZ, 0xc0, !PT ;  /* 0x00ff0000fa077812 */ /* 0x000fe400078ec0ff */
[----:B------:R-:W-:Y:S02]  /*1f20*/  SHF.R.S32.HI R4, RZ, 0x1f, R2 ;  /* 0x0000001fff047819 */ /* 0x000fe40000011402 */
[----:B------:R-:W-:Y:S02]  /*1f30*/  SHF.R.S32.HI R5, RZ, 0x1f, R0 ;  /* 0x0000001fff057819 */ /* 0x000fe40000011400 */
[----:B------:R-:W-:Y:S02]  /*1f40*/  LEA.HI R2, R4, R2, RZ, 0x6 ;  /* 0x0000000204027211 */ /* 0x000fe400078f30ff */
[----:B------:R-:W-:Y:S02]  /*1f50*/  LEA.HI R0, R5, R0, RZ, 0x6 ;  /* 0x0000000005007211 */ /* 0x000fe400078f30ff */
[----:B-1----:R-:W-:-:S04]  /*1f60*/  LOP3.LUT R3, R250, 0xff000000, RZ, 0xc0, !PT ;  /* 0xff000000fa037812 */ /* 0x002fc800078ec0ff */
[----:B------:R-:W-:-:S04]  /*1f70*/  SHF.R.U32.HI R3, RZ, 0x8, R3 ;  /* 0x00000008ff037819 */ /* 0x000fc80000011603 */
[----:B------:R-:W-:-:S04]  /*1f80*/  LEA.HI R3, R7, R3, RZ, 0x10 ;  /* 0x0000000307037211 */ /* 0x000fc800078f80ff */
[----:B------:R-:W-:Y:S02]  /*1f90*/  SHF.R.U32.HI R9, RZ, 0x10, R3 ;  /* 0x00000010ff097819 */ /* 0x000fe40000011603 */
[----:B------:R-:W-:Y:S02]  /*1fa0*/  LOP3.LUT R15, R3, 0xff, RZ, 0xc0, !PT ;  /* 0x000000ff030f7812 */ /* 0x000fe400078ec0ff */
[----:B------:R-:W-:Y:S02]  /*1fb0*/  SHF.R.S32.HI R139, RZ, 0x6, R2 ;  /* 0x00000006ff8b7819 */ /* 0x000fe40000011402 */
[----:B------:R-:W-:Y:S01]  /*1fc0*/  SHF.R.S32.HI R0, RZ, 0x6, R0 ;  /* 0x00000006ff007819 */ /* 0x000fe20000011400 */
[----:B------:R1:W-:Y:S03]  /*1fd0*/  STL [R1+0x1c], R9 ;  /* 0x00001c0901007387 */ /* 0x0003e60000100800 */
[----:B------:R-:W-:Y:S01]  /*1fe0*/  IMNMX R7, R139, R0, PT ;  /* 0x000000008b077217 */ /* 0x000fe20003800200 */
[----:B------:R1:W-:Y:S03]  /*1ff0*/  STL [R1+0x20], R15 ;  /* 0x0000200f01007387 */ /* 0x0003e60000100800 */
[----:B------:R-:W-:-:S02]  /*2000*/  ISETP.GE.AND P0, PT, R7, 0x1, PT ;  /* 0x000000010700780c */ /* 0x000fc40003f06270 */
[----:B------:R-:W-:Y:S01]  /*2010*/  ISETP.NE.AND P1, PT, R9, RZ, PT ;  /* 0x000000ff0900720c */ /* 0x000fe20003f25270 */
[----:B------:R-:W-:-:S03]  /*2020*/  IMAD.MOV.U32 R0, RZ, RZ, RZ ;  /* 0x000000ffff007224 */ /* 0x000fc600078e00ff */
[----:B------:R-:W-:-:S07]  /*2030*/  SEL R130, R9, c[0x0][0x338], P1 ;  /* 0x0000ce0009827a07 */ /* 0x000fce0000800000 */
[----:B------:R-:W-:Y:S05]  /*2040*/  @!P0 BRA `(.L_x_1018) ;  /* 0x000001c000008947 */ /* 0x000fea0003800000 */
[----:B------:R-:W-:Y:S01]  /*2050*/  IABS R2, R130 ;  /* 0x0000008200027213 */ /* 0x000fe20000000000 */
[----:B------:R-:W-:Y:S01]  /*2060*/  IMAD.MOV.U32 R4, RZ, RZ, RZ ;  /* 0x000000ffff047224 */ /* 0x000fe200078e00ff */
[----:B-1----:R-:W-:Y:S02]  /*2070*/  IADD3 R9, R130, -0x1, R7 ;  /* 0xffffffff82097810 */ /* 0x002fe40007ffe007 */
        /* <DEDUP_REMOVED lines=25> */
.L_x_1018:
[----:B------:R-:W-:Y:S05]  /*2210*/  BSYNC B0 ;  /* 0x0000000000007941 */ /* 0x000fea0003800000 */
.L_x_1017:
[----:B------:R-:W2:Y:S01]  /*2220*/  LDL R27, [R1+0x14] ;  /* 0x00001400011b7983 */ /* 0x000ea20000100800 */
[----:B------:R-:W-:Y:S01]  /*2230*/  IMAD R2, R15, R0, RZ ;  /* 0x000000000f027224 */ /* 0x000fe200078e02ff */
[----:B------:R-:W-:Y:S02]  /*2240*/  IADD3 R134, R242, 0x40, RZ ;  /* 0x00000040f2867810 */ /* 0x000fe40007ffe0ff */
[----:B------:R-:W3:Y:S01]  /*2250*/  S2R R4, SR_TID.X ;  /* 0x0000000000047919 */ /* 0x000ee20000002100 */
[----:B------:R-:W-:Y:S01]  /*2260*/  IMAD.IADD R0, R2, 0x1, R0 ;  /* 0x0000000102007824 */ /* 0x000fe200078e0200 */
[----:B------:R-:W-:Y:S01]  /*2270*/  IADD3 R135, R242, 0x80, RZ ;  /* 0x00000080f2877810 */ /* 0x000fe20007ffe0ff */
        /* <DEDUP_REMOVED lines=11> */
[----:B---3--:R-:W-:Y:S02]  /*2330*/  SHF.R.S32.HI R3, RZ, 0x1f, R4 ;  /* 0x0000001fff037819 */ /* 0x008fe40000011404 */
[----:B------:R-:W-:Y:S02]  /*2340*/  @P0 SHF.R.S32.HI R0, RZ, 0x6, R2 ;  /* 0x00000006ff000819 */ /* 0x000fe40000011402 */
[----:B------:R-:W-:Y:S02]  /*2350*/  LEA.HI R2, R3, R4, RZ, 0x5 ;  /* 0x0000000403027211 */ /* 0x000fe400078f28ff */
[----:B------:R-:W-:Y:S02]  /*2360*/  ISETP.GT.AND P0, PT, R0, R125, PT ;  /* 0x0000007d0000720c */ /* 0x000fe40003f04270 */
[----:B------:R-:W-:-:S05]  /*2370*/  SHF.R.S32.HI R2, RZ, 0x5, R2 ;  /* 0x00000005ff027819 */ /* 0x000fca0000011402 */
[----:B------:R-:W-:Y:S01]  /*2380*/  IMAD.SHL.U32 R184, R2, 0x200, RZ ;  /* 0x0000020002b87824 */ /* 0x000fe200078e00ff */
[----:B--2---:R-:W-:-:S05]  /*2390*/  SHF.R.U32.HI R169, RZ, 0x3, R27 ;  /* 0x00000003ffa97819 */ /* 0x004fca000001161b */
[----:B------:R-:W-:Y:S05]  /*23a0*/  @!P0 BRA `(.L_x_1019) ;  /* 0x00004e8000008947 */ /* 0x000fea0003800000 */
[----:B------:R-:W-:Y:S02]  /*23b0*/  ISETP.NE.U32.AND P0, PT, RZ, c[0x0][0x340], PT ;  /* 0x0000d000ff007a0c */ /* 0x000fe40003f05070 */
[----:B------:R-:W-:Y:S02]  /*23c0*/  SHF.R.S32.HI R5, RZ, 0x1f, R4 ;  /* 0x0000001fff057819 */ /* 0x000fe40000011404 */
[----:B------:R-:W-:Y:S02]  /*23d0*/  ISETP.NE.AND.EX P2, PT, RZ, c[0x0][0x344], PT, P0 ;  /* 0x0000d100ff007a0c */ /* 0x000fe40003f45300 */
[----:B------:R-:W-:-:S04]  /*23e0*/  LEA.HI R5, R5, R4, RZ, 0x3 ;  /* 0x0000000405057211 */ /* 0x000fc800078f18ff */
[----:B------:R-:W-:-:S07]  /*23f0*/  SHF.R.S32.HI R5, RZ, 0x3, R5 ;  /* 0x00000003ff057819 */ /* 0x000fce0000011405 */
[----:B------:R-:W-:-:S05]  /*2400*/  @P2 IMAD.WIDE R2, R14, R13, c[0x0][0x340] ;  /* 0x0000d0000e022625 */ /* 0x000fca00078e020d */
[----:B------:R2:W3:Y:S01]  /*2410*/  @P2 LDG.E R8, [R2.64] ;  /* 0x0000000602082981 */ /* 0x0004e2000c1e1900 */
[----:B------:R-:W-:Y:S01]  /*2420*/  IADD3 R124, P0, R5, R12, RZ ;  /* 0x0000000c057c7210 */ /* 0x000fe20007f1e0ff */
[----:B------:R-:W-:Y:S01]  /*2430*/  IMAD.MOV.U32 R13, RZ, RZ, c[0x0][0x238] ;  /* 0x00008e00ff0d7624 */ /* 0x000fe200078e00ff */
[----:B------:R-:W-:Y:S01]  /*2440*/  SHF.R.S32.HI R243, RZ, 0x1f, R242 ;  /* 0x0000001ffff37819 */ /* 0x000fe200000114f2 */
[----:B------:R-:W-:Y:S01]  /*2450*/  IMAD.MOV.U32 R138, RZ, RZ, 0x6 ;  /* 0x00000006ff8a7424 */ /* 0x000fe200078e00ff */
[----:B------:R-:W-:Y:S01]  /*2460*/  IADD3 R57, R0, -0x1, RZ ;  /* 0xffffffff00397810 */ /* 0x000fe20007ffe0ff */
[----:B------:R-:W-:Y:S01]  /*2470*/  IMAD.SHL.U32 R156, R13, 0x40, RZ ;  /* 0x000000400d9c7824 */ /* 0x000fe200078e00ff */
[----:B------:R-:W-:Y:S01]  /*2480*/  IADD3 R100, -R5, R76, RZ ;  /* 0x0000004c05647210 */ /* 0x000fe20007ffe1ff */
[----:B------:R-:W-:Y:S01]  /*2490*/  IMAD.SHL.U32 R157, R13, 0x20, RZ ;  /* 0x000000200d9d7824 */ /* 0x000fe200078e00ff */
[----:B------:R-:W-:Y:S01]  /*24a0*/  SEL R10, R168, RZ, !P5 ;  /* 0x000000ffa80a7207 */ /* 0x000fe20006800000 */
[----:B------:R-:W-:Y:S01]  /*24b0*/  IMAD.WIDE.U32 R158, R239, c[0x0][0x1e0], RZ ;  /* 0x00007800ef9e7a25 */ /* 0x000fe200078e00ff */
[----:B------:R-:W-:-:S02]  /*24c0*/  SEL R11, R14, RZ, !P5 ;  /* 0x000000ff0e0b7207 */ /* 0x000fc40006800000 */
[----:B------:R-:W-:Y:S01]  /*24d0*/  SHF.L.U64.HI R152, R13, R138, c[0x0][0x23c] ;  /* 0x00008f000d987619 */ /* 0x000fe2000001028a */
[----:B------:R-:W-:Y:S01]  /*24e0*/  IMAD R7, R57, -0x40, R100 ;  /* 0xffffffc039077824 */ /* 0x000fe200078e0264 */
[----:B------:R-:W-:Y:S01]  /*24f0*/  ISETP.GE.AND P5, PT, R242, c[0x0][0x1d4], PT ;  /* 0x00007500f2007a0c */ /* 0x000fe20003fa6270 */
[----:B------:R-:W-:Y:S01]  /*2500*/  IMAD R0, R10, c[0x0][0x248], RZ ;  /* 0x000092000a007a24 */ /* 0x000fe200078e02ff */
[----:B------:R-:W-:Y:S01]  /*2510*/  ISETP.GE.AND P4, PT, R134, c[0x0][0x1d4], PT ;  /* 0x0000750086007a0c */ /* 0x000fe20003f86270 */
[----:B------:R-:W-:Y:S01]  /*2520*/  IMAD.MOV.U32 R160, RZ, RZ, c[0x0][0x27c] ;  /* 0x00009f00ffa07624 */ /* 0x000fe200078e00ff */
[----:B------:R-:W-:Y:S02]  /*2530*/  ISETP.GE.AND P1, PT, R7, 0x1, PT ;  /* 0x000000010700780c */ /* 0x000fe40003f26270 */
[----:B------:R-:W-:Y:S02]  /*2540*/  ISETP.GE.AND P3, PT, R135, c[0x0][0x1d4], PT ;  /* 0x0000750087007a0c */ /* 0x000fe40003f66270 */
[----:B------:R-:W-:-:S02]  /*2550*/  MOV R141, 0x5 ;  /* 0x00000005008d7802 */ /* 0x000fc40000000f00 */
[----:B--2---:R-:W-:Y:S02]  /*2560*/  SHF.R.S32.HI R2, RZ, 0x1f, R5 ;  /* 0x0000001fff027819 */ /* 0x004fe40000011405 */
[----:B------:R-:W-:Y:S02]  /*2570*/  SHF.L.U64.HI R141, R13, R141, c[0x0][0x23c] ;  /* 0x00008f000d8d7619 */ /* 0x000fe4000001028d */
[----:B------:R-:W-:Y:S01]  /*2580*/  LEA.HI.X.SX32 R127, R12, R2, 0x1, P0 ;  /* 0x000000020c7f7211 */ /* 0x000fe200000f0eff */
[----:B------:R-:W-:Y:S01]  /*2590*/  IMAD.WIDE.U32 R2, R124, c[0x0][0x238], R242 ;  /* 0x00008e007c027a25 */ /* 0x000fe200078e00f2 */
[----:B------:R-:W-:Y:S02]  /*25a0*/  SHF.R.S32.HI R103, RZ, 0x1f, R102 ;  /* 0x0000001fff677819 */ /* 0x000fe40000011466 */
[----:B------:R-:W-:Y:S01]  /*25b0*/  SHF.R.S32.HI R143, RZ, 0x1f, R142 ;  /* 0x0000001fff8f7819 */ /* 0x000fe2000001148e */
[----:B------:R-:W-:Y:S01]  /*25c0*/  IMAD R4, R127, c[0x0][0x238], RZ ;  /* 0x00008e007f047a24 */ /* 0x000fe200078e02ff */
[----:B-----5:R-:W-:-:S03]  /*25d0*/  SHF.R.S32.HI R23, RZ, 0x1f, R131 ;  /* 0x0000001fff177819 */ /* 0x020fc60000011483 */
[----:B------:R-:W-:-:S04]  /*25e0*/  IMAD R4, R124, c[0x0][0x23c], R4 ;  /* 0x00008f007c047a24 */ /* 0x000fc800078e0204 */
[----:B------:R-:W-:Y:S02]  /*25f0*/  IMAD.IADD R3, R3, 0x1, R4 ;  /* 0x0000000103037824 */ /* 0x000fe400078e0204 */
[----:B------:R-:W-:Y:S02]  /*2600*/  IMAD R4, R11, c[0x0][0x24c], R0 ;  /* 0x000093000b047a24 */ /* 0x000fe400078e0200 */
[----:B------:R-:W-:-:S04]  /*2610*/  IMAD.WIDE.U32 R2, R20, c[0x0][0x240], R2 ;  /* 0x0000900014027a25 */ /* 0x000fc800078e0002 */
[----:B------:R-:W-:Y:S02]  /*2620*/  IMAD R3, R20, c[0x0][0x244], R3 ;  /* 0x0000910014037a24 */ /* 0x000fe400078e0203 */
[----:B------:R-:W-:Y:S02]  /*2630*/  IMAD R0, R152, R57, RZ ;  /* 0x0000003998007224 */ /* 0x000fe400078e02ff */
[----:B------:R-:W-:Y:S01]  /*2640*/  IMAD.WIDE.U32 R94, R11, c[0x0][0x248], R2 ;  /* 0x000092000b5e7a25 */ /* 0x000fe200078e0002 */
[----:B------:R-:W-:-:S03]  /*2650*/  SHF.R.S32.HI R2, RZ, 0x1f, R57 ;  /* 0x0000001fff027819 */ /* 0x000fc60000011439 */
[----:B------:R-:W-:Y:S02]  /*2660*/  IMAD.IADD R85, R95, 0x1, R4 ;  /* 0x000000015f557824 */ /* 0x000fe400078e0204 */
[----:B------:R-:W-:Y:S02]  /*2670*/  IMAD.MOV.U32 R84, RZ, RZ, R94 ;  /* 0x000000ffff547224 */ /* 0x000fe400078e005e */
[----:B------:R-:W-:Y:S01]  /*2680*/  IMAD R2, R2, R156, R0 ;  /* 0x0000009c02027224 */ /* 0x000fe200078e0200 */
[----:B------:R-:W-:Y:S01]  /*2690*/  IADD3 R0, R6, R132, RZ ;  /* 0x0000008406007210 */ /* 0x000fe20007ffe0ff */
[----:B------:R-:W-:-:S03]  /*26a0*/  IMAD.WIDE.U32 R4, R57, R156, R84 ;  /* 0x0000009c39047225 */ /* 0x000fc600078e0054 */
[----:B------:R-:W-:Y:S01]  /*26b0*/  SHF.R.S32.HI R12, RZ, 0x1f, R0 ;  /* 0x0000001fff0c7819 */ /* 0x000fe20000011400 */
[----:B-1----:R-:W-:Y:S01]  /*26c0*/  IMAD.IADD R9, R5, 0x1, R2 ;  /* 0x0000000105097824 */ /* 0x002fe200078e0202 */
[----:B------:R-:W-:-:S03]  /*26d0*/  @P1 LEA R2, P0, R4, c[0x0][0x220], 0x1 ;  /* 0x0000880004021a11 */ /* 0x000fc600078008ff */
[----:B------:R-:W-:Y:S01]  /*26e0*/  IMAD R5, R12, c[0x0][0x1e0], RZ ;  /* 0x000078000c057a24 */ /* 0x000fe200078e02ff */
[----:B------:R-:W-:Y:S02]  /*26f0*/  @P1 LEA.HI.X R3, R4, c[0x0][0x224], R9, 0x1, P0 ;  /* 0x0000890004031a11 */ /* 0x000fe400000f0c09 */
[----:B------:R-:W-:Y:S01]  /*2700*/  ISETP.GT.AND P0, PT, R7, 0x20, PT ;  /* 0x000000200700780c */ /* 0x000fe20003f04270 */
[C---:B------:R-:W-:Y:S02]  /*2710*/  IMAD.WIDE.U32 R6, R0.reuse, c[0x0][0x1e0], RZ ;  /* 0x0000780000067a25 */ /* 0x040fe400078e00ff */
[----:B------:R-:W-:Y:S01]  /*2720*/  @!PT LDS RZ, [RZ] ;  /* 0x00000000fffff984 */ /* 0x000fe20000000800 */
[----:B------:R-:W-:Y:S01]  /*2730*/  @!PT LDS RZ, [RZ] ;  /* 0x00000000fffff984 */ /* 0x000fe20000000800 */
[----:B------:R-:W-:Y:S01]  /*2740*/  @!PT LDS RZ, [RZ] ;  /* 0x00000000fffff984 */ /* 0x000fe20000000800 */
[----:B------:R1:W-:Y:S02]  /*2750*/  @P1 LDGSTS.E.BYPASS.LTC128B.128 [R212+0x6100], [R2.64], !P5 ;  /* 0x0610000002d41fae */ /* 0x0003e4000e901d46 */
[----:B------:R-:W-:Y:S02]  /*2760*/  IMAD R5, R0, c[0x0][0x1e4], R5 ;  /* 0x0000790000057a24 */ /* 0x000fe400078e0205 */
[----:B------:R1:W-:Y:S02]  /*2770*/  @P1 LDGSTS.E.BYPASS.LTC128B.128 [R212+0x8100], [R2.64+0x80], !P4 ;  /* 0x0810008002d41fae */ /* 0x0003e4000e101d46 */
[----:B------:R-:W-:Y:S01]  /*2780*/  IMAD.IADD R5, R7, 0x1, R5 ;  /* 0x0000000107057824 */ /* 0x000fe200078e0205 */
[----:B------:R-:W-:Y:S01]  /*2790*/  SHF.R.S32.HI R7, RZ, 0x1f, R239 ;  /* 0x0000001fff077819 */ /* 0x000fe200000114ef */
[----:B------:R1:W-:Y:S02]  /*27a0*/  @P1 LDGSTS.E.BYPASS.LTC128B.128 [R212+0xa100], [R2.64+0x100], !P3 ;  /* 0x0a10010002d41fae */ /* 0x0003e4000d901d46 */
[----:B-1----:R-:W-:-:S02]  /*27b0*/  @P0 IADD3 R3, P1, R157, R4, RZ ;  /* 0x000000049d030210 */ /* 0x002fc40007f3e0ff */
[----:B------:R-:W-:-:S03]  /*27c0*/  MOV R4, R6 ;  /* 0x0000000600047202 */ /* 0x000fc60000000f00 */
[----:B------:R-:W-:Y:S01]  /*27d0*/  @P0 IMAD.X R6, R9, 0x1, R141, P1 ;  /* 0x0000000109060824 */ /* 0x000fe200008e068d */
[----:B------:R-:W-:Y:S01]  /*27e0*/  @P0 LEA R2, P1, R3, c[0x0][0x220], 0x1 ;  /* 0x0000880003020a11 */ /* 0x000fe200078208ff */
[----:B------:R-:W-:-:S03]  /*27f0*/  IMAD.WIDE.U32 R4, R20, c[0x0][0x1e8], R4 ;  /* 0x00007a0014047a25 */ /* 0x000fc600078e0004 */
[----:B------:R-:W-:Y:S01]  /*2800*/  @P0 LEA.HI.X R3, R3, c[0x0][0x224], R6, 0x1, P1 ;  /* 0x0000890003030a11 */ /* 0x000fe200008f0c06 */
[----:B------:R-:W-:-:S04]  /*2810*/  IMAD R5, R20, c[0x0][0x1ec], R5 ;  /* 0x00007b0014057a24 */ /* 0x000fc800078e0205 */
[----:B------:R1:W-:Y:S04]  /*2820*/  @P0 LDGSTS.E.BYPASS.LTC128B.128 [R212+0x7100], [R2.64], !P5 ;  /* 0x0710000002d40fae */ /* 0x0003e8000e901d46 */
[----:B------:R1:W-:Y:S04]  /*2830*/  @P0 LDGSTS.E.BYPASS.LTC128B.128 [R212+0x9100], [R2.64+0x80], !P4 ;  /* 0x0910008002d40fae */ /* 0x0003e8000e101d46 */
[----:B------:R1:W-:Y:S04]  /*2840*/  @P0 LDGSTS.E.BYPASS.LTC128B.128 [R212+0xb100], [R2.64+0x100], !P3 ;  /* 0x0b10010002d40fae */ /* 0x0003e8000d901d46 */
[----:B------:R-:W0:Y:S01]  /*2850*/  LDGDEPBAR ;  /* 0x00000000000079af */ /* 0x000e220000000000 */
[----:B------:R-:W-:Y:S01]  /*2860*/  WARPSYNC 0xffffffff ;  /* 0xffffffff00007948 */ /* 0x000fe20003800000 */
[----:B-1----:R-:W-:-:S04]  /*2870*/  IMAD R2, R7, c[0x0][0x1e0], RZ ;  /* 0x0000780007027a24 */ /* 0x002fc800078e02ff */
[----:B------:R-:W-:-:S05]  /*2880*/  IMAD R2, R239, c[0x0][0x1e4], R2 ;  /* 0x00007900ef027a24 */ /* 0x000fca00078e0202 */
[----:B------:R-:W-:Y:S02]  /*2890*/  IADD3 R126, R159, R2, RZ ;  /* 0x000000029f7e7210 */ /* 0x000fe40007ffe0ff */
[----:B---3--:R-:W-:Y:S01]  /*28a0*/  @P2 SHF.R.S32.HI R6, RZ, 0x1f, R8 ;  /* 0x0000001fff062819 */ /* 0x008fe20000011408 */
[----:B------:R-:W-:Y:S01]  /*28b0*/  @!P2 IMAD.MOV.U32 R6, RZ, RZ, R168 ;  /* 0x000000ffff06a224 */ /* 0x000fe200078e00a8 */
[----:B------:R-:W-:Y:S02]  /*28c0*/  @!P2 MOV R8, R14 ;  /* 0x0000000e0008a202 */ /* 0x000fe40000000f00 */
[----:B------:R-:W-:Y:S02]  /*28d0*/  ISETP.GE.AND P2, PT, R102, c[0x0][0x27c], PT ;  /* 0x00009f0066007a0c */ /* 0x000fe40003f46270 */
[----:B------:R-:W-:Y:S02]  /*28e0*/  SEL R19, R6, RZ, !P6 ;  /* 0x000000ff06137207 */ /* 0x000fe40007000000 */
[----:B------:R-:W-:-:S03]  /*28f0*/  SEL R18, R8, RZ, !P6 ;  /* 0x000000ff08127207 */ /* 0x000fc60007000000 */
[----:B------:R-:W-:Y:S02]  /*2900*/  IMAD R3, R19, c[0x0][0x1f0], RZ ;  /* 0x00007c0013037a24 */ /* 0x000fe400078e02ff */
[----:B------:R-:W-:-:S04]  /*2910*/  IMAD.WIDE.U32 R72, R18, c[0x0][0x1f0], R4 ;  /* 0x00007c0012487a25 */ /* 0x000fc800078e0004 */
[----:B------:R-:W-:Y:S02]  /*2920*/  IMAD R3, R18, c[0x0][0x1f4], R3 ;  /* 0x00007d0012037a24 */ /* 0x000fe400078e0203 */
[----:B------:R-:W-:Y:S02]  /*2930*/  IMAD.SHL.U32 R4, R160, 0x2, RZ ;  /* 0x00000002a0047824 */ /* 0x000fe400078e00ff */
[----:B------:R-:W-:Y:S02]  /*2940*/  IMAD.IADD R74, R73, 0x1, R3 ;  /* 0x00000001494a7824 */ /* 0x000fe400078e0203 */
[----:B------:R-:W-:Y:S01]  /*2950*/  IADD3 R129, P0, R239, R0, RZ ;  /* 0x00000000ef817210 */ /* 0x000fe20007f1e0ff */
[----:B------:R-:W-:Y:S01]  /*2960*/  IMAD.WIDE.U32 R2, R20, c[0x0][0x260], R242 ;  /* 0x0000980014027a25 */ /* 0x000fe200078e00f2 */
[----:B------:R-:W-:Y:S01]  /*2970*/  ISETP.GE.AND P1, PT, R160, 0x1, PT ;  /* 0x00000001a000780c */ /* 0x000fe20003f26270 */
[----:B------:R-:W-:Y:S01]  /*2980*/  BAR.SYNC.DEFER_BLOCKING 0x0 ;  /* 0x0000000000007b1d */ /* 0x000fe20000010000 */
[----:B------:R-:W-:Y:S01]  /*2990*/  ISETP.GE.AND P1, PT, R107, c[0x0][0x27c], PT ;  /* 0x00009f006b007a0c */ /* 0x000fe20003f26270 */
[----:B------:R-:W-:Y:S01]  /*29a0*/  IMAD R0, R10, c[0x0][0x268], RZ ;  /* 0x00009a000a007a24 */ /* 0x000fe200078e02ff */
[----:B------:R-:W-:Y:S01]  /*29b0*/  IADD3 R17, -R4, c[0x0][0x1d4], RZ ;  /* 0x0000750004117a10 */ /* 0x000fe20007ffe1ff */
[----:B------:R-:W-:Y:S01]  /*29c0*/  IMAD.X R128, R12, 0x1, R7, P0 ;  /* 0x000000010c807824 */ /* 0x000fe200000e0607 */
[----:B------:R-:W-:Y:S01]  /*29d0*/  ISETP.GE.AND P0, PT, R106, c[0x0][0x27c], PT ;  /* 0x00009f006a007a0c */ /* 0x000fe20003f06270 */
[----:B------:R-:W-:Y:S01]  /*29e0*/  IMAD R3, R20, c[0x0][0x264], R3 ;  /* 0x0000990014037a24 */ /* 0x000fe200078e0203 */
[CC--:B------:R-:W-:Y:S01]  /*29f0*/  SEL R16, R4.reuse, R17.reuse, !P2 ;  /* 0x0000001104107207 */ /* 0x0c0fe20005000000 */
[----:B------:R-:W-:Y:S01]  /*2a00*/  IMAD R26, R11, c[0x0][0x26c], R0 ;  /* 0x00009b000b1a7a24 */ /* 0x000fe200078e0200 */
[CC--:B------:R-:W-:Y:S01]  /*2a10*/  SEL R14, R4.reuse, R17.reuse, !P1 ;  /* 0x00000011040e7207 */ /* 0x0c0fe20004800000 */
[----:B------:R-:W-:Y:S01]  /*2a20*/  IMAD R0, R7, c[0x0][0x280], RZ ;  /* 0x0000a00007007a24 */ /* 0x000fe200078e02ff */
[----:B------:R-:W-:Y:S01]  /*2a30*/  SEL R17, R4, R17, !P0 ;  /* 0x0000001104117207 */ /* 0x000fe20004000000 */
[----:B------:R-:W-:Y:S01]  /*2a40*/  IMAD.WIDE.U32 R78, R11, c[0x0][0x268], R2 ;  /* 0x00009a000b4e7a25 */ /* 0x000fe200078e0002 */
[----:B------:R-:W-:Y:S01]  /*2a50*/  SEL R15, RZ, c[0x0][0x27c], !P2 ;  /* 0x00009f00ff0f7a07 */ /* 0x000fe20005000000 */
[----:B------:R-:W-:-:S02]  /*2a60*/  ULDC.U8 UR4, c[0x0][0x298] ;  /* 0x0000a60000047ab9 */ /* 0x000fc40000000000 */
[----:B------:R-:W-:Y:S01]  /*2a70*/  IMAD.WIDE.U32 R2, R20, c[0x0][0x210], R102 ;  /* 0x0000840014027a25 */ /* 0x000fe200078e0066 */
[----:B------:R-:W-:-:S03]  /*2a80*/  ISETP.NE.AND P6, PT, RZ, UR4, PT ;  /* 0x00000004ff007c0c */ /* 0x000fc6000bfc5270 */
[----:B------:R-:W-:Y:S02]  /*2a90*/  IMAD R8, R7, c[0x0][0x290], RZ ;  /* 0x0000a40007087a24 */ /* 0x000fe400078e02ff */
[----:B------:R-:W-:-:S04]  /*2aa0*/  IMAD.WIDE.U32 R4, R239, c[0x0][0x280], R142 ;  /* 0x0000a000ef047a25 */ /* 0x000fc800078e008e */
[C---:B------:R-:W-:Y:S02]  /*2ab0*/  IMAD R0, R239.reuse, c[0x0][0x284], R0 ;  /* 0x0000a100ef007a24 */ /* 0x040fe400078e0200 */
[----:B------:R-:W-:-:S04]  /*2ac0*/  IMAD.WIDE.U32 R12, R239, c[0x0][0x280], R102 ;  /* 0x0000a000ef0c7a25 */ /* 0x000fc800078e0066 */
[----:B------:R-:W-:Y:S01]  /*2ad0*/  IMAD R11, R20, c[0x0][0x214], R3 ;  /* 0x00008500140b7a24 */ /* 0x000fe200078e0203 */
[----:B------:R-:W-:Y:S01]  /*2ae0*/  SHF.R.S32.HI R20, RZ, 0x1f, R16 ;  /* 0x0000001fff147819 */ /* 0x000fe20000011410 */
[----:B------:R-:W-:Y:S02]  /*2af0*/  IMAD.MOV.U32 R10, RZ, RZ, R2 ;  /* 0x000000ffff0a7224 */ /* 0x000fe400078e0002 */
[----:B------:R-:W-:Y:S01]  /*2b00*/  IMAD.WIDE.U32 R6, R239, c[0x0][0x290], R142 ;  /* 0x0000a400ef067a25 */ /* 0x000fe200078e008e */
[----:B------:R-:W-:-:S03]  /*2b10*/  LEA.HI R22, R20, R16, RZ, 0x4 ;  /* 0x0000001014167211 */ /* 0x000fc600078f20ff */
[C---:B------:R-:W-:Y:S02]  /*2b20*/  IMAD R8, R239.reuse, c[0x0][0x294], R8 ;  /* 0x0000a500ef087a24 */ /* 0x040fe400078e0208 */
[----:B------:R-:W-:-:S04]  /*2b30*/  IMAD.WIDE.U32 R2, R239, c[0x0][0x290], R102 ;  /* 0x0000a400ef027a25 */ /* 0x000fc800078e0066 */
[----:B------:R-:W-:Y:S02]  /*2b40*/  IMAD.IADD R9, R5, 0x1, R0 ;  /* 0x0000000105097824 */ /* 0x000fe400078e0200 */
[----:B------:R-:W-:Y:S01]  /*2b50*/  IMAD.IADD R5, R0, 0x1, R13 ;  /* 0x0000000100057824 */ /* 0x000fe200078e020d */
[----:B------:R-:W-:Y:S01]  /*2b60*/  SHF.R.S32.HI R13, RZ, 0x1f, R14 ;  /* 0x0000001fff0d7819 */ /* 0x000fe2000001140e */
[----:B------:R-:W-:Y:S02]  /*2b70*/  IMAD.IADD R0, R102, 0x1, R15 ;  /* 0x0000000166007824 */ /* 0x000fe400078e020f */
[----:B------:R-:W-:Y:S01]  /*2b80*/  IMAD.IADD R7, R7, 0x1, R8 ;  /* 0x0000000107077824 */ /* 0x000fe200078e0208 */
[----:B------:R-:W-:Y:S01]  /*2b90*/  LEA.HI R20, R13, R14, RZ, 0x4 ;  /* 0x0000000e0d147211 */ /* 0x000fe200078f20ff */
[----:B------:R-:W-:Y:S01]  /*2ba0*/  IMAD.IADD R3, R8, 0x1, R3 ;  /* 0x0000000108037824 */ /* 0x000fe200078e0203 */
[----:B------:R-:W-:Y:S01]  /*2bb0*/  SEL R13, RZ, c[0x0][0x27c], !P0 ;  /* 0x00009f00ff0d7a07 */ /* 0x000fe20004000000 */
[----:B------:R-:W-:-:S02]  /*2bc0*/  IMAD.MOV.U32 R8, RZ, RZ, R4 ;  /* 0x000000ffff087224 */ /* 0x000fc400078e0004 */
[----:B------:R-:W-:Y:S01]  /*2bd0*/  IMAD.MOV.U32 R4, RZ, RZ, R12 ;  /* 0x000000ffff047224 */ /* 0x000fe200078e000c */
[----:B------:R-:W-:Y:S01]  /*2be0*/  SHF.R.S32.HI R12, RZ, 0x1f, R0 ;  /* 0x0000001fff0c7819 */ /* 0x000fe20000011400 */
[----:B------:R-:W-:Y:S02]  /*2bf0*/  IMAD R14, R19, c[0x0][0x218], RZ ;  /* 0x00008600130e7a24 */ /* 0x000fe400078e02ff */
[----:B------:R-:W-:Y:S01]  /*2c00*/  IMAD.IADD R13, R106, 0x1, R13 ;  /* 0x000000016a0d7824 */ /* 0x000fe200078e020d */
[-C--:B------:R-:W-:Y:S01]  /*2c10*/  LEA.HI R15, R12, R0.reuse, RZ, 0x3 ;  /* 0x000000000c0f7211 */ /* 0x080fe200078f18ff */
[----:B------:R-:W-:Y:S01]  /*2c20*/  IMAD R25, R18, c[0x0][0x21c], R14 ;  /* 0x0000870012197a24 */ /* 0x000fe200078e020e */
[----:B------:R-:W-:Y:S01]  /*2c30*/  LEA.HI R21, R12, R0, RZ, 0x6 ;  /* 0x000000000c157211 */ /* 0x000fe200078f30ff */
[----:B------:R-:W-:Y:S01]  /*2c40*/  IMAD.WIDE.U32 R96, R18, c[0x0][0x218], R10 ;  /* 0x0000860012607a25 */ /* 0x000fe200078e000a */
[----:B------:R-:W-:Y:S02]  /*2c50*/  SEL R0, RZ, c[0x0][0x27c], !P1 ;  /* 0x00009f00ff007a07 */ /* 0x000fe40004800000 */
[----:B------:R-:W-:Y:S01]  /*2c60*/  SHF.R.S32.HI R12, RZ, 0x1f, R17 ;  /* 0x0000001fff0c7819 */ /* 0x000fe20000011411 */
[----:B------:R-:W-:Y:S01]  /*2c70*/  IMAD.SHL.U32 R11, R21, 0x40, RZ ;  /* 0x00000040150b7824 */ /* 0x000fe200078e00ff */
[----:B------:R-:W-:Y:S01]  /*2c80*/  SHF.R.S32.HI R10, RZ, 0x1f, R13 ;  /* 0x0000001fff0a7819 */ /* 0x000fe2000001140d */
[----:B------:R-:W-:Y:S01]  /*2c90*/  IMAD.IADD R0, R107, 0x1, R0 ;  /* 0x000000016b007824 */ /* 0x000fe200078e0200 */
[----:B------:R-:W-:Y:S01]  /*2ca0*/  LEA.HI R19, R12, R17, RZ, 0x4 ;  /* 0x000000110c137211 */ /* 0x000fe200078f20ff */
[----:B------:R-:W-:Y:S01]  /*2cb0*/  IMAD.MOV.U32 R153, RZ, RZ, c[0x0][0x1e0] ;  /* 0x00007800ff997624 */ /* 0x000fe200078e00ff */
[----:B------:R-:W-:Y:S01]  /*2cc0*/  LOP3.LUT R17, R11, 0x7ffff000, RZ, 0xc0, !PT ;  /* 0x7ffff0000b117812 */ /* 0x000fe200078ec0ff */
[----:B------:R-:W-:Y:S01]  /*2cd0*/  IMAD.MOV.U32 R154, RZ, RZ, c[0x0][0x280] ;  /* 0x0000a000ff9a7624 */ /* 0x000fe200078e00ff */
[----:B------:R-:W-:Y:S01]  /*2ce0*/  SHF.R.S32.HI R12, RZ, 0x1f, R0 ;  /* 0x0000001fff0c7819 */ /* 0x000fe20000011400 */
[----:B------:R-:W-:Y:S01]  /*2cf0*/  IMAD.MOV.U32 R155, RZ, RZ, c[0x0][0x290] ;  /* 0x0000a400ff9b7624 */ /* 0x000fe200078e00ff */
[----:B------:R-:W-:Y:S01]  /*2d00*/  LEA.HI R18, R10, R13, RZ, 0x6 ;  /* 0x0000000d0a127211 */ /* 0x000fe200078f30ff */
[----:B------:R-:W-:Y:S01]  /*2d10*/  IMAD.WIDE.U32 R92, R131, c[0x0][0x280], R8 ;  /* 0x0000a000835c7a25 */ /* 0x000fe200078e0008 */
[----:B------:R-:W-:-:S02]  /*2d20*/  LEA.HI R14, R12, R0, RZ, 0x3 ;  /* 0x000000000c0e7211 */ /* 0x000fc400078f18ff */
[----:B------:R-:W-:Y:S01]  /*2d30*/  LEA.HI R0, R12, R0, RZ, 0x6 ;  /* 0x000000000c007211 */ /* 0x000fe200078f30ff */
[----:B------:R-:W-:Y:S01]  /*2d40*/  IMAD.WIDE.U32 R90, R131, c[0x0][0x290], R6 ;  /* 0x0000a400835a7a25 */ /* 0x000fe200078e0006 */
[C---:B------:R-:W-:Y:S02]  /*2d50*/  LOP3.LUT R11, R27.reuse, 0x38, R14, 0xf8, !PT ;  /* 0x000000381b0b7812 */ /* 0x040fe400078ef80e */
[----:B------:R-:W-:Y:S01]  /*2d60*/  LEA.HI R12, R10, R13, RZ, 0x3 ;  /* 0x0000000d0a0c7211 */ /* 0x000fe200078f18ff */
[----:B------:R-:W-:Y:S01]  /*2d70*/  IMAD.SHL.U32 R0, R0, 0x40, RZ ;  /* 0x0000004000007824 */ /* 0x000fe200078e00ff */
[----:B------:R-:W-:Y:S01]  /*2d80*/  LOP3.LUT R16, R27, 0x38, R15, 0xf8, !PT ;  /* 0x000000381b107812 */ /* 0x000fe200078ef80f */
[C---:B------:R-:W-:Y:S01]  /*2d90*/  IMAD.WIDE.U32 R88, R131.reuse, c[0x0][0x280], R4 ;  /* 0x0000a00083587a25 */ /* 0x040fe200078e0004 */
[----:B------:R-:W-:Y:S02]  /*2da0*/  SHF.R.S32.HI R13, RZ, 0x4, R20 ;  /* 0x00000004ff0d7819 */ /* 0x000fe40000011414 */
[----:B------:R-:W-:Y:S01]  /*2db0*/  LOP3.LUT R10, R0, 0x7ffff000, RZ, 0xc0, !PT ;  /* 0x7ffff000000a7812 */ /* 0x000fe200078ec0ff */
[----:B------:R-:W-:Y:S01]  /*2dc0*/  IMAD.WIDE.U32 R86, R131, c[0x0][0x290], R2 ;  /* 0x0000a40083567a25 */ /* 0x000fe200078e0002 */
[----:B------:R-:W-:-:S02]  /*2dd0*/  LOP3.LUT R0, R11, R169, RZ, 0x3c, !PT ;  /* 0x000000a90b007212 */ /* 0x000fc400078e3cff */
[----:B------:R-:W-:Y:S01]  /*2de0*/  SHF.R.S32.HI R11, RZ, 0x4, R22 ;  /* 0x00000004ff0b7819 */ /* 0x000fe20000011416 */
[----:B------:R-:W-:Y:S01]  /*2df0*/  IMAD.IADD R82, R79, 0x1, R26 ;  /* 0x000000014f527824 */ /* 0x000fe200078e021a */
[----:B------:R-:W-:Y:S01]  /*2e00*/  LOP3.LUT R16, R16, R169, RZ, 0x3c, !PT ;  /* 0x000000a910107212 */ /* 0x000fe200078e3cff */
[----:B------:R-:W-:Y:S01]  /*2e10*/  IMAD.IADD R121, R97, 0x1, R25 ;  /* 0x0000000161797824 */ /* 0x000fe200078e0219 */
[--C-:B------:R-:W-:Y:S02]  /*2e20*/  IADD3 R22, R0, R10, R184.reuse ;  /* 0x0000000a00167210 */ /* 0x100fe40007ffe0b8 */
[----:B------:R-:W-:Y:S02]  /*2e30*/  SHF.R.S32.HI R0, RZ, 0x4, R19 ;  /* 0x00000004ff007819 */ /* 0x000fe40000011413 */
[----:B------:R-:W-:Y:S01]  /*2e40*/  IADD3 R24, R16, R17, R184 ;  /* 0x0000001110187210 */ /* 0x000fe20007ffe0b8 */
[----:B------:R-:W-:Y:S01]  /*2e50*/  IMAD.SHL.U32 R16, R18, 0x40, RZ ;  /* 0x0000004012107824 */ /* 0x000fe200078e00ff */
[----:B------:R-:W-:Y:S01]  /*2e60*/  LEA.HI.SX32 R11, R15, R11, 0x1d ;  /* 0x0000000b0f0b7211 */ /* 0x000fe200078feaff */
[----:B------:R-:W-:Y:S01]  /*2e70*/  IMAD.SHL.U32 R116, R22, 0x2, RZ ;  /* 0x0000000216747824 */ /* 0x000fe200078e00ff */
[----:B------:R-:W-:Y:S01]  /*2e80*/  LEA.HI.SX32 R10, R14, R13, 0x1d ;  /* 0x0000000d0e0a7211 */ /* 0x000fe200078feaff */
[----:B------:R-:W-:Y:S01]  /*2e90*/  IMAD.SHL.U32 R117, R24, 0x2, RZ ;  /* 0x0000000218757824 */ /* 0x000fe200078e00ff */
[----:B------:R-:W-:Y:S01]  /*2ea0*/  LEA.HI.SX32 R0, R12, R0, 0x1d ;  /* 0x000000000c007211 */ /* 0x000fe200078feaff */
[----:B------:R-:W-:Y:S01]  /*2eb0*/  IMAD.SHL.U32 R80, R11, 0x8, RZ ;  /* 0x000000080b507824 */ /* 0x000fe200078e00ff */
[----:B------:R-:W-:Y:S01]  /*2ec0*/  SHF.R.S32.HI R13, RZ, 0x1f, R11 ;  /* 0x0000001fff0d7819 */ /* 0x000fe2000001140b */
[----:B------:R-:W-:Y:S01]  /*2ed0*/  IMAD.SHL.U32 R77, R10, 0x8, RZ ;  /* 0x000000080a4d7824 */ /* 0x000fe200078e00ff */
[----:B------:R-:W-:Y:S01]  /*2ee0*/  SHF.R.S32.HI R17, RZ, 0x1f, R0 ;  /* 0x0000001fff117819 */ /* 0x000fe20000011400 */
[----:B------:R-:W-:Y:S01]  /*2ef0*/  IMAD.SHL.U32 R81, R0, 0x8, RZ ;  /* 0x0000000800517824 */ /* 0x000fe200078e00ff */
[----:B------:R-:W-:-:S02]  /*2f00*/  LOP3.LUT R21, R16, 0x7ffff000, RZ, 0xc0, !PT ;  /* 0x7ffff00010157812 */ /* 0x000fc400078ec0ff */
[----:B------:R-:W-:Y:S02]  /*2f10*/  SHF.R.S32.HI R16, RZ, 0x1f, R10 ;  /* 0x0000001fff107819 */ /* 0x000fe4000001140a */
[----:B------:R-:W-:Y:S02]  /*2f20*/  LEA.HI R19, R13, R11, RZ, 0x3 ;  /* 0x0000000b0d137211 */ /* 0x000fe400078f18ff */
[----:B------:R-:W-:Y:S02]  /*2f30*/  LOP3.LUT R18, R27, 0x38, R12, 0xf8, !PT ;  /* 0x000000381b127812 */ /* 0x000fe400078ef80c */
[----:B------:R-:W-:Y:S02]  /*2f40*/  LEA.HI R11, R17, R0, RZ, 0x3 ;  /* 0x00000000110b7211 */ /* 0x000fe400078f18ff */
[----:B------:R-:W-:Y:S02]  /*2f50*/  LOP3.LUT R0, R27, 0x38, R77, 0xf8, !PT ;  /* 0x000000381b007812 */ /* 0x000fe400078ef84d */
[----:B------:R-:W-:-:S02]  /*2f60*/  LEA.HI R16, R16, R10, RZ, 0x3 ;  /* 0x0000000a10107211 */ /* 0x000fc400078f18ff */
[-C--:B------:R-:W-:Y:S01]  /*2f70*/  LOP3.LUT R20, R18, R169.reuse, RZ, 0x3c, !PT ;  /* 0x000000a912147212 */ /* 0x080fe200078e3cff */
[----:B------:R-:W-:Y:S01]  /*2f80*/  IMAD.SHL.U32 R18, R19, 0x200, RZ ;  /* 0x0000020013127824 */ /* 0x000fe200078e00ff */
[C---:B------:R-:W-:Y:S01]  /*2f90*/  LOP3.LUT R10, R27.reuse, 0x38, R80, 0xf8, !PT ;  /* 0x000000381b0a7812 */ /* 0x040fe200078ef850 */
[----:B------:R-:W-:Y:S01]  /*2fa0*/  IMAD.SHL.U32 R16, R16, 0x200, RZ ;  /* 0x0000020010107824 */ /* 0x000fe200078e00ff */
[----:B------:R-:W-:Y:S02]  /*2fb0*/  LOP3.LUT R13, R27, 0x38, R81, 0xf8, !PT ;  /* 0x000000381b0d7812 */ /* 0x000fe400078ef851 */
[-C--:B------:R-:W-:Y:S01]  /*2fc0*/  LOP3.LUT R17, R0, R169.reuse, RZ, 0x3c, !PT ;  /* 0x000000a900117212 */ /* 0x080fe200078e3cff */
[----:B------:R-:W-:Y:S01]  /*2fd0*/  IMAD.SHL.U32 R0, R11, 0x200, RZ ;  /* 0x000002000b007824 */ /* 0x000fe200078e00ff */
[-C--:B------:R-:W-:Y:S02]  /*2fe0*/  LOP3.LUT R19, R10, R169.reuse, RZ, 0x3c, !PT ;  /* 0x000000a90a137212 */ /* 0x080fe400078e3cff */
        /* <DEDUP_REMOVED lines=10> */
[C---:B------:R-:W-:Y:S01]  /*3090*/  IMAD R10, R131.reuse, c[0x0][0x284], R0 ;  /* 0x0000a100830a7a24 */ /* 0x040fe200078e0200 */
[----:B------:R-:W-:Y:S01]  /*30a0*/  IADD3 R123, P1, P0, R72, R158, R102 ;  /* 0x0000009e487b7210 */ /* 0x000fe2000783e066 */
[----:B------:R-:W-:Y:S01]  /*30b0*/  IMAD R0, R131, c[0x0][0x294], R11 ;  /* 0x0000a50083007a24 */ /* 0x000fe200078e020b */
[----:B------:R-:W-:Y:S01]  /*30c0*/  LOP3.LUT R99, R15, 0xfffffff8, RZ, 0xc0, !PT ;  /* 0xfffffff80f637812 */ /* 0x000fe200078ec0ff */
[----:B------:R-:W-:Y:S01]  /*30d0*/  IMAD.IADD R120, R93, 0x1, R10 ;  /* 0x000000015d787824 */ /* 0x000fe200078e020a */
[----:B------:R-:W-:Y:S01]  /*30e0*/  LOP3.LUT R98, R14, 0xfffffff8, RZ, 0xc0, !PT ;  /* 0xfffffff80e627812 */ /* 0x000fe200078ec0ff */
[----:B------:R-:W-:Y:S01]  /*30f0*/  IMAD.IADD R118, R10, 0x1, R89 ;  /* 0x000000010a767824 */ /* 0x000fe200078e0259 */
[----:B------:R-:W-:Y:S01]  /*3100*/  LOP3.LUT R83, R12, 0xfffffff8, RZ, 0xc0, !PT ;  /* 0xfffffff80c537812 */ /* 0x000fe200078ec0ff */
[----:B------:R-:W-:Y:S01]  /*3110*/  IMAD.IADD R119, R91, 0x1, R0 ;  /* 0x000000015b777824 */ /* 0x000fe200078e0200 */
[CC--:B------:R-:W-:Y:S01]  /*3120*/  SHF.L.U64.HI R136, R153.reuse, R138.reuse, c[0x0][0x1e4] ;  /* 0x0000790099887619 */ /* 0x0c0fe2000001028a */
[----:B------:R-:W-:Y:S01]  /*3130*/  IMAD.SHL.U32 R153, R153, 0x40, RZ ;  /* 0x0000004099997824 */ /* 0x000fe200078e00ff */
[CC--:B------:R-:W-:Y:S01]  /*3140*/  SHF.L.U64.HI R137, R154.reuse, R138.reuse, c[0x0][0x284] ;  /* 0x0000a1009a897619 */ /* 0x0c0fe2000001028a */
[----:B------:R-:W-:Y:S01]  /*3150*/  IMAD.SHL.U32 R154, R154, 0x40, RZ ;  /* 0x000000409a9a7824 */ /* 0x000fe200078e00ff */
[C---:B------:R-:W-:Y:S01]  /*3160*/  SHF.L.U64.HI R138, R155.reuse, R138, c[0x0][0x294] ;  /* 0x0000a5009b8a7619 */ /* 0x040fe2000001028a */
[----:B------:R-:W-:Y:S01]  /*3170*/  IMAD.SHL.U32 R155, R155, 0x40, RZ ;  /* 0x000000409b9b7824 */ /* 0x000fe200078e00ff */
[----:B------:R-:W-:Y:S01]  /*3180*/  IADD3.X R122, R74, R126, R103, P1, P0 ;  /* 0x0000007e4a7a7210 */ /* 0x000fe20000fe0467 */
[----:B------:R-:W-:Y:S01]  /*3190*/  IMAD.IADD R109, R0, 0x1, R87 ;  /* 0x00000001006d7824 */ /* 0x000fe200078e0257 */
[----:B------:R-:W-:Y:S01]  /*31a0*/  SHF.R.S32.HI R115, RZ, 0x1f, R99 ;  /* 0x0000001fff737819 */ /* 0x000fe20000011463 */
[----:B------:R-:W-:Y:S01]  /*31b0*/  IMAD.SHL.U32 R108, R20, 0x2, RZ ;  /* 0x00000002146c7824 */ /* 0x000fe200078e00ff */
[----:B------:R-:W-:Y:S01]  /*31c0*/  SHF.R.S32.HI R114, RZ, 0x1f, R98 ;  /* 0x0000001fff727819 */ /* 0x000fe20000011462 */
[----:B------:R-:W-:Y:S01]  /*31d0*/  IMAD.SHL.U32 R105, R18, 0x2, RZ ;  /* 0x0000000212697824 */ /* 0x000fe200078e00ff */
[----:B------:R-:W-:Y:S01]  /*31e0*/  SHF.R.S32.HI R113, RZ, 0x1f, R83 ;  /* 0x0000001fff717819 */ /* 0x000fe20000011453 */
[----:B------:R-:W-:Y:S01]  /*31f0*/  IMAD.SHL.U32 R104, R16, 0x2, RZ ;  /* 0x0000000210687824 */ /* 0x000fe200078e00ff */
[----:B------:R-:W-:Y:S01]  /*3200*/  SHF.R.S32.HI R112, RZ, 0x1f, R80 ;  /* 0x0000001fff707819 */ /* 0x000fe20000011450 */
[----:B------:R-:W-:Y:S01]  /*3210*/  IMAD.SHL.U32 R101, R13, 0x2, RZ ;  /* 0x000000020d657824 */ /* 0x000fe200078e00ff */
[----:B------:R-:W-:-:S02]  /*3220*/  SHF.R.S32.HI R111, RZ, 0x1f, R77 ;  /* 0x0000001fff6f7819 */ /* 0x000fc4000001144d */
[----:B------:R-:W-:Y:S02]  /*3230*/  SHF.R.S32.HI R110, RZ, 0x1f, R81 ;  /* 0x0000001fff6e7819 */ /* 0x000fe40000011451 */
.L_x_1044:
        /* <DEDUP_REMOVED lines=85> */
.L_x_1024:
[----:B------:R-:W-:Y:S05]  /*3790*/  BSYNC B0 ;  /* 0x0000000000007941 */ /* 0x000fea0003800000 */
.L_x_1023:
        /* <DEDUP_REMOVED lines=89> */
.L_x_1027:
[----:B------:R-:W-:Y:S05]  /*3d30*/  BSYNC B0 ;  /* 0x0000000000007941 */ /* 0x000fea0003800000 */
.L_x_1026:
        /* <DEDUP_REMOVED lines=56> */
.L_x_1029:
[----:B------:R-:W-:Y:S05]  /*40c0*/  BSYNC B0 ;  /* 0x0000000000007941 */ /* 0x000fea0003800000 */
.L_x_1028:
        /* <DEDUP_REMOVED lines=56> */
.L_x_1031:
[----:B------:R-:W-:Y:S05]  /*4450*/  BSYNC B0 ;  /* 0x0000000000007941 */ /* 0x000fea0003800000 */
.L_x_1030:
        /* <DEDUP_REMOVED lines=57> */
.L_x_1033:
[----:B------:R-:W-:Y:S05]  /*47f0*/  BSYNC B0 ;  /* 0x0000000000007941 */ /* 0x000fea0003800000 */
.L_x_1032:
        /* <DEDUP_REMOVED lines=57> */
.L_x_1035:
[----:B------:R-:W-:Y:S05]  /*4b90*/  BSYNC B0 ;  /* 0x0000000000007941 */ /* 0x000fea0003800000 */
.L_x_1034:
        /* <DEDUP_REMOVED lines=57> */
.L_x_1022:
        /* <DEDUP_REMOVED lines=47> */
.L_x_1037:
[----:B------:R-:W-:Y:S05]  /*5220*/  BSYNC B0 ;  /* 0x0000000000007941 */ /* 0x000fea0003800000 */
.L_x_1036:
        /* <DEDUP_REMOVED lines=149> */
.L_x_1039:
[----:B------:R-:W-:Y:S05]  /*5b80*/  BSYNC B0 ;  /* 0x0000000000007941 */ /* 0x000fea0003800000 */
.L_x_1038:
        /* <DEDUP_REMOVED lines=115> */
.L_x_1041:
[----:B------:R-:W-:Y:S05]  /*62c0*/  BSYNC B0 ;  /* 0x0000000000007941 */ /* 0x000fea0003800000 */
.L_x_1040:
[----:B------:R-:W-:Y:S11]  /*62d0*/  ISETP.GE.AND P0, PT, R106, c[0x0][0x1d4], PT ;  /* 0x000075006a007a0c */ /* 0x000ff60003f06270 */
[----:B------:R-:W-:Y:S02]  /*62e0*/  @!UPT UIADD3 URZ, URZ, URZ, URZ ;  /* 0x0000003f3f3ff290 */ /* 0x000fe4000fffe03f */
[----:B------:R-:W-:-:S05]  /*62f0*/  @P0 BRA `(.L_x_1025) ;  /* 0x000008a000000947 */ /* 0x000fca0003800000 */
[----:B------:R-:W-:Y:S01]  /*6300*/  IADD3 R9, P1, P0, R72, R65, R83 ;  /* 0x0000004148097210 */ /* 0x000fe2000783e053 */
[----:B-1----:R-:W1:Y:S03]  /*6310*/  LDS.128 R12, [R101+0x6100] ;  /* 0x00610000650c7984 */ /* 0x002e660000000c00 */
[----:B------:R-:W-:Y:S02]  /*6320*/  IADD3.X R10, R74, R64, R113, P1, P0 ;  /* 0x000000404a0a7210 */ /* 0x000fe40000fe0471 */
[----:B------:R-:W-:Y:S02]  /*6330*/  ISETP.GE.AND P0, PT, R106, c[0x0][0x27c], PT ;  /* 0x00009f006a007a0c */ /* 0x000fe40003f06270 */
[C---:B------:R-:W-:Y:S01]  /*6340*/  LEA R44, P1, R9.reuse, c[0x0][0x1c8], 0x1 ;  /* 0x00007200092c7a11 */ /* 0x040fe200078208ff */
[----:B------:R-:W2:Y:S03]  /*6350*/  LDS.128 R36, [R108+0x6100] ;  /* 0x006100006c247984 */ /* 0x000ea60000000c00 */
        /* <DEDUP_REMOVED lines=10> */
[--C-:B------:R-:W-:Y:S02]  /*6400*/  @!P0 SHF.R.U32.HI R3, RZ, 0x10, R53.reuse ;  /* 0x00000010ff038819 */ /* 0x100fe40000011635 */
[----:B------:R-:W-:Y:S02]  /*6410*/  @!P0 SHF.R.U64 R6, R52, 0x10, R53 ;  /* 0x0000001034068819 */ /* 0x000fe40000001235 */
[C---:B------:R-:W-:Y:S02]  /*6420*/  @!P0 PRMT R24, R43.reuse, 0x5410, R3 ;  /* 0x000054102b188816 */ /* 0x040fe40000000003 */
[----:B------:R-:W-:Y:S01]  /*6430*/  @!P0 PRMT R6, R43, 0x5432, R6 ;  /* 0x000054322b068816 */ /* 0x000fe20000000006 */
[----:B-1----:R-:W-:Y:S01]  /*6440*/  @!P0 IMAD.U32 R3, R13, 0x10000, RZ ;  /* 0x000100000d038824 */ /* 0x002fe200078e00ff */
[----:B------:R-:W-:Y:S01]  /*6450*/  @!P0 SHF.R.U32.HI R7, RZ, 0x10, R55 ;  /* 0x00000010ff078819 */ /* 0x000fe20000011637 */
[----:B------:R-:W-:Y:S01]  /*6460*/  @!P0 IMAD.U32 R22, R24, 0x10000, RZ ;  /* 0x0001000018168824 */ /* 0x000fe200078e00ff */
[C---:B------:R-:W-:Y:S01]  /*6470*/  @!P0 LOP3.LUT R20, R6.reuse, 0xffff0000, RZ, 0xc0, !PT ;  /* 0xffff000006148812 */ /* 0x040fe200078ec0ff */
[----:B------:R-:W-:Y:S01]  /*6480*/  @!P0 IMAD.U32 R18, R6, 0x10000, RZ ;  /* 0x0001000006128824 */ /* 0x000fe200078e00ff */
[----:B------:R-:W-:Y:S01]  /*6490*/  @!P0 PRMT R16, R56, 0x5410, R7 ;  /* 0x0000541038108816 */ /* 0x000fe20000000007 */
[----:B------:R-:W-:Y:S01]  /*64a0*/  @!P0 FMUL.FTZ R7, R3, R22 ;  /* 0x0000001603078220 */ /* 0x000fe20000410000 */
[----:B------:R-:W-:Y:S01]  /*64b0*/  @!P0 PRMT R10, R26, 0x5410, R5 ;  /* 0x000054101a0a8816 */ /* 0x000fe20000000005 */
[----:B--2---:R-:W-:Y:S01]  /*64c0*/  @!P0 IMAD.U32 R23, R37, 0x10000, RZ ;  /* 0x0001000025178824 */ /* 0x004fe200078e00ff */
[C---:B------:R-:W-:Y:S01]  /*64d0*/  @!P0 SHF.L.U32 R19, R36.reuse, 0x10, RZ ;  /* 0x0000001024138819 */ /* 0x040fe200000006ff */
[-C--:B------:R-:W-:Y:S01]  /*64e0*/  @!P0 FMUL.FTZ R3, R3, R0.reuse ;  /* 0x0000000003038220 */ /* 0x080fe20000410000 */
[----:B------:R-:W-:Y:S01]  /*64f0*/  @!P0 LOP3.LUT R21, R36, 0xffff0000, RZ, 0xc0, !PT ;  /* 0xffff000024158812 */ /* 0x000fe200078ec0ff */
[----:B------:R-:W-:Y:S01]  /*6500*/  @!P0 FFMA.FTZ R49, R23, R0, -R7 ;  /* 0x0000000017318223 */ /* 0x000fe20000010807 */
[----:B------:R-:W-:Y:S01]  /*6510*/  @!P0 LOP3.LUT R25, R37, 0xffff0000, RZ, 0xc0, !PT ;  /* 0xffff000025198812 */ /* 0x000fe200078ec0ff */
[----:B------:R-:W-:Y:S01]  /*6520*/  @!P0 IMAD.U32 R0, R12, 0x10000, RZ ;  /* 0x000100000c008824 */ /* 0x000fe200078e00ff */
[----:B------:R-:W-:Y:S01]  /*6530*/  @!P0 LOP3.LUT R29, R38, 0xffff0000, RZ, 0xc0, !PT ;  /* 0xffff0000261d8812 */ /* 0x000fe200078ec0ff */
[----:B------:R-:W-:Y:S01]  /*6540*/  @!P0 IMAD.U32 R6, R2, 0x10000, RZ ;  /* 0x0001000002068824 */ /* 0x000fe200078e00ff */
[C---:B------:R-:W-:Y:S01]  /*6550*/  @!P0 SHF.L.U32 R31, R39.reuse, 0x10, RZ ;  /* 0x00000010271f8819 */ /* 0x040fe200000006ff */
[----:B------:R-:W-:Y:S01]  /*6560*/  @!P0 IMAD.U32 R27, R38, 0x10000, RZ ;  /* 0x00010000261b8824 */ /* 0x000fe200078e00ff */
[----:B------:R-:W-:Y:S02]  /*6570*/  @!P0 LOP3.LUT R33, R39, 0xffff0000, RZ, 0xc0, !PT ;  /* 0xffff000027218812 */ /* 0x000fe400078ec0ff */
[----:B------:R-:W-:Y:S01]  /*6580*/  @!P0 LOP3.LUT R5, R2, 0xffff0000, RZ, 0xc0, !PT ;  /* 0xffff000002058812 */ /* 0x000fe200078ec0ff */
[----:B------:R-:W-:Y:S01]  /*6590*/  @!P0 FMUL.FTZ R2, R0, R18 ;  /* 0x0000001200028220 */ /* 0x000fe20000410000 */
[----:B------:R-:W-:Y:S01]  /*65a0*/  @!P0 SHF.L.U32 R30, R16, 0x10, RZ ;  /* 0x00000010101e8819 */ /* 0x000fe200000006ff */
[-C--:B------:R-:W-:Y:S01]  /*65b0*/  @!P0 FMUL.FTZ R0, R0, R6.reuse ;  /* 0x0000000600008220 */ /* 0x080fe20000410000 */
[----:B------:R-:W-:Y:S01]  /*65c0*/  @!P0 LOP3.LUT R24, R24, 0xffff0000, RZ, 0xc0, !PT ;  /* 0xffff000018188812 */ /* 0x000fe200078ec0ff */
[----:B------:R-:W-:Y:S01]  /*65d0*/  @!P0 FFMA.FTZ R48, R19, R6, -R2 ;  /* 0x0000000613308223 */ /* 0x000fe20000010802 */
[----:B------:R-:W-:Y:S01]  /*65e0*/  @!P0 LOP3.LUT R6, R14, 0xffff0000, RZ, 0xc0, !PT ;  /* 0xffff00000e068812 */ /* 0x000fe200078ec0ff */
[----:B------:R-:W-:Y:S01]  /*65f0*/  @!P0 FFMA.FTZ R0, R18, R19, R0 ;  /* 0x0000001312008223 */ /* 0x000fe20000010000 */
[----:B------:R-:W-:Y:S02]  /*6600*/  @!P0 LOP3.LUT R9, R15, 0xffff0000, RZ, 0xc0, !PT ;  /* 0xffff00000f098812 */ /* 0x000fe400078ec0ff */
[----:B------:R-:W-:Y:S02]  /*6610*/  @!P0 LOP3.LUT R32, R16, 0xffff0000, RZ, 0xc0, !PT ;  /* 0xffff000010208812 */ /* 0x000fe400078ec0ff */
[----:B------:R-:W-:Y:S02]  /*6620*/  @!P0 LOP3.LUT R16, R10, 0xffff0000, RZ, 0xc0, !PT ;  /* 0xffff00000a108812 */ /* 0x000fe400078ec0ff */
[----:B------:R-:W-:Y:S01]  /*6630*/  @!P0 SHF.R.U64 R8, R54, 0x10, R55 ;  /* 0x0000001036088819 */ /* 0x000fe20000001237 */
[----:B------:R-:W-:Y:S03]  /*6640*/  @!P0 FMUL.FTZ R34, R9, R32 ;  /* 0x0000002009228220 */ /* 0x000fe60000410000 */
[----:B------:R-:W-:Y:S01]  /*6650*/  @!P0 PRMT R17, R56, 0x5432, R8 ;  /* 0x0000543238118816 */ /* 0x000fe20000000008 */
[----:B------:R-:W-:Y:S01]  /*6660*/  @!P0 FFMA.FTZ R34, R33, R16, -R34 ;  /* 0x0000001021228223 */ /* 0x000fe20000010822 */
[----:B------:R-:W-:Y:S02]  /*6670*/  @!P0 PRMT R8, R26, 0x5432, R4 ;  /* 0x000054321a088816 */ /* 0x000fe40000000004 */
[C---:B------:R-:W-:Y:S01]  /*6680*/  @!P0 LOP3.LUT R28, R17.reuse, 0xffff0000, RZ, 0xc0, !PT ;  /* 0xffff0000111c8812 */ /* 0x040fe200078ec0ff */
[----:B------:R-:W-:Y:S01]  /*6690*/  @!P0 IMAD.U32 R26, R17, 0x10000, RZ ;  /* 0x00010000111a8824 */ /* 0x000fe200078e00ff */
[----:B------:R-:W-:Y:S01]  /*66a0*/  @!P0 LOP3.LUT R4, R12, 0xffff0000, RZ, 0xc0, !PT ;  /* 0xffff00000c048812 */ /* 0x000fe200078ec0ff */
[----:B------:R-:W-:Y:S02]  /*66b0*/  @!P0 IMAD.U32 R17, R10, 0x10000, RZ ;  /* 0x000100000a118824 */ /* 0x000fe400078e00ff */
[C---:B------:R-:W-:Y:S01]  /*66c0*/  @!P0 IMAD.U32 R10, R8.reuse, 0x10000, RZ ;  /* 0x00010000080a8824 */ /* 0x040fe200078e00ff */
[----:B------:R-:W-:Y:S01]  /*66d0*/  @!P0 LOP3.LUT R8, R8, 0xffff0000, RZ, 0xc0, !PT ;  /* 0xffff000008088812 */ /* 0x000fe200078ec0ff */
[C---:B------:R-:W-:Y:S02]  /*66e0*/  @!P0 FMUL.FTZ R7, R4.reuse, R20 ;  /* 0x0000001404078220 */ /* 0x040fe40000410000 */
[-C--:B------:R-:W-:Y:S01]  /*66f0*/  @!P0 FMUL.FTZ R2, R4, R5.reuse ;  /* 0x0000000504028220 */ /* 0x080fe20000410000 */
[----:B------:R-:W-:Y:S01]  /*6700*/  @!P0 LOP3.LUT R4, R13, 0xffff0000, RZ, 0xc0, !PT ;  /* 0xffff00000d048812 */ /* 0x000fe200078ec0ff */
[----:B------:R-:W-:Y:S02]  /*6710*/  @!P0 FFMA.FTZ R47, R21, R5, -R7 ;  /* 0x00000005152f8223 */ /* 0x000fe40000010807 */
[----:B------:R-:W-:Y:S02]  /*6720*/  @!P0 IMAD.U32 R5, R14, 0x10000, RZ ;  /* 0x000100000e058824 */ /* 0x000fe400078e00ff */
[----:B------:R-:W-:Y:S02]  /*6730*/  @!P0 IMAD.U32 R7, R15, 0x10000, RZ ;  /* 0x000100000f078824 */ /* 0x000fe400078e00ff */
        /* <DEDUP_REMOVED lines=18> */
[----:B------:R-:W-:Y:S02]  /*6860*/  @!P0 FMUL.FTZ R5, R5, R10 ;  /* 0x0000000a05058220 */ /* 0x000fe40000410000 */
[----:B------:R-:W-:Y:S02]  /*6870*/  @!P0 FFMA.FTZ R3, R22, R23, R3 ;  /* 0x0000001716038223 */ /* 0x000fe40000010003 */
[----:B------:R-:W-:Y:S01]  /*6880*/  @!P0 FMUL.FTZ R6, R6, R8 ;  /* 0x0000000806068220 */ /* 0x000fe20000410000 */
[----:B------:R1:W-:Y:S01]  /*6890*/  STG.E.128 [R44.64], R36 ;  /* 0x000000242c007986 */ /* 0x0003e2000c101d06 */
        /* <DEDUP_REMOVED lines=22> */
.L_x_1021:
[----:B------:R-:W-:Y:S05]  /*6a00*/  IMAD R0, R57, -0x40, R76 ;  /* 0xffffffc039007824 */ /* 0x000fea00078e024c */
[----:B------:R-:W-:Y:S04]  /*6a10*/  IMNMX R0, R0, 0x40, PT ;  /* 0x0000004000007817 */ /* 0x000fe80003800200 */
[----:B------:R-:W-:Y:S11]  /*6a20*/  ISETP.GE.AND P0, PT, R239, R0, PT ;  /* 0x00000000ef00720c */ /* 0x000ff60003f06270 */
[----:B------:R-:W-:Y:S02]  /*6a30*/  @!UPT UIADD3 URZ, URZ, URZ, URZ ;  /* 0x0000003f3f3ff290 */ /* 0x000fe4000fffe03f */
[----:B------:R-:W-:-:S05]  /*6a40*/  @P0 BRA `(.L_x_1025) ;  /* 0x0000015000000947 */ /* 0x000fca0003800000 */
[C---:B------:R-:W-:Y:S02]  /*6a50*/  ISETP.GE.AND P0, PT, R102.reuse, c[0x0][0x1d4], PT ;  /* 0x0000750066007a0c */ /* 0x040fe40003f06270 */
        /* <DEDUP_REMOVED lines=20> */
.L_x_1025:
[----:B------:R-:W-:Y:S05]  /*6ba0*/  BSYNC B1 ;  /* 0x0000000000017941 */ /* 0x000fea0003800000 */
.L_x_1020:
        /* <DEDUP_REMOVED lines=77> */
.L_x_1043:
[----:B-1----:R-:W-:Y:S05]  /*7080*/  BSYNC B0 ;  /* 0x0000000000007941 */ /* 0x002fea0003800000 */
.L_x_1042:
        /* <DEDUP_REMOVED lines=26> */
.L_x_1019:
[----:B------:R-:W-:Y:S01]  /*7230*/  IMAD.MOV.U32 R0, RZ, RZ, c[0x0][0x2c4] ;  /* 0x0000b100ff007624 */ /* 0x000fe200078e00ff */
[----:B------:R-:W-:Y:S01]  /*7240*/  LOP3.LUT R240, R240, 0xfffffffd, RZ, 0xc0, !PT ;  /* 0xfffffffdf0f07812 */ /* 0x000fe200078ec0ff */
[----:B------:R-:W-:Y:S01]  /*7250*/  BSSY B0, `(.L_x_1045) ;  /* 0x000002b000007945 */ /* 0x000fe20003800000 */
[----:B------:R-:W-:-:S02]  /*7260*/  IMAD.IADD R10, R132, 0x1, R133 ;  /* 0x00000001840a7824 */ /* 0x000fc400078e0285 */
[----:B------:R-:W-:Y:S02]  /*7270*/  ISETP.NE.AND P3, PT, R0, 0x1, PT ;  /* 0x000000010000780c */ /* 0x000fe40003f65270 */
[----:B------:R-:W-:-:S11]  /*7280*/  IADD3 R0, R249, 0x7f, RZ ;  /* 0x0000007ff9007810 */ /* 0x000fd60007ffe0ff */
[----:B-1----:R-:W-:Y:S01]  /*7290*/  @P3 IMAD.HI.U32 R2, R0, c[0x0][0x2c8], RZ ;  /* 0x0000b20000023a27 */ /* 0x002fe200078e00ff */
[----:B------:R-:W-:-:S04]  /*72a0*/  @P3 LOP3.LUT R240, R240, 0x2, RZ, 0xfc, !PT ;  /* 0x00000002f0f03812 */ /* 0x000fc800078efcff */
[----:B------:R-:W-:-:S05]  /*72b0*/  @P3 SHF.R.U32.HI R0, RZ, c[0x0][0x2cc], R2 ;  /* 0x0000b300ff003a19 */ /* 0x000fca0000011602 */
[----:B------:R-:W-:-:S05]  /*72c0*/  IMAD.IADD R0, R140, 0x1, R0 ;  /* 0x000000018c007824 */ /* 0x000fca00078e0200 */
[----:B------:R-:W-:-:S04]  /*72d0*/  SHF.R.S32.HI R2, RZ, 0x1f, R0 ;  /* 0x0000001fff027819 */ /* 0x000fc80000011400 */
[----:B------:R-:W-:-:S04]  /*72e0*/  LEA.HI R0, R2, R0, RZ, 0x6 ;  /* 0x0000000002007211 */ /* 0x000fc800078f30ff */
[----:B------:R-:W-:-:S04]  /*72f0*/  SHF.R.S32.HI R0, RZ, 0x6, R0 ;  /* 0x00000006ff007819 */ /* 0x000fc80000011400 */
[----:B------:R-:W-:Y:S01]  /*7300*/  IMNMX R6, R139, R0, PT ;  /* 0x000000008b067217 */ /* 0x000fe20003800200 */
[----:B------:R-:W-:-:S03]  /*7310*/  IMAD.MOV.U32 R0, RZ, RZ, RZ ;  /* 0x000000ffff007224 */ /* 0x000fc600078e00ff */
[----:B------:R-:W-:-:S13]  /*7320*/  ISETP.GE.AND P0, PT, R6, 0x1, PT ;  /* 0x000000010600780c */ /* 0x000fda0003f06270 */
[----:B------:R-:W-:Y:S05]  /*7330*/  @!P0 BRA `(.L_x_1046) ;  /* 0x000001c000008947 */ /* 0x000fea0003800000 */
[----:B------:R-:W-:Y:S01]  /*7340*/  IABS R2, R130 ;  /* 0x0000008200027213 */ /* 0x000fe20000000000 */
        /* <DEDUP_REMOVED lines=27> */
.L_x_1046:
[----:B------:R-:W-:Y:S05]  /*7500*/  BSYNC B0 ;  /* 0x0000000000007941 */ /* 0x000fea0003800000 */
.L_x_1045:
        /* <DEDUP_REMOVED lines=53> */
[----:B------:R-:W-:-:S04]  /*7860*/  IMNMX R18, R6, R2, PT ;  /* 0x0000000206127217 */ /* 0x000fc80003800200 */
[----:B------:R-:W-:Y:S01]  /*7870*/  ISETP.GT.AND P0, PT, R18, R238, PT ;  /* 0x000000ee1200720c */ /* 0x000fe20003f04270 */
[----:B------:R1:W-:-:S12]  /*7880*/  STL [R1+0x18], R18 ;  /* 0x0000181201007387 */ /* 0x0003d80000100800 */
[----:B------:R-:W-:Y:S05]  /*7890*/  @!P0 BRA `(.L_x_1047) ;  /* 0x000113a000008947 */ /* 0x000fea0003800000 */
[----:B------:R-:W2:Y:S04]  /*78a0*/  LDL R19, [R1] ;  /* 0x0000000001137983 */ /* 0x000ea80000100800 */
[----:B------:R-:W3:Y:S04]  /*78b0*/  LDL R7, [R1+0x44] ;  /* 0x0000440001077983 */ /* 0x000ee80000100800 */
[----:B------:R-:W4:Y:S01]  /*78c0*/  LDL R20, [R1+0xc] ;  /* 0x00000c0001147983 */ /* 0x000f220000100800 */
[----:B------:R-:W-:-:S04]  /*78d0*/  ISETP.NE.U32.AND P0, PT, RZ, c[0x0][0x340], PT ;  /* 0x0000d000ff007a0c */ /* 0x000fc80003f05070 */
[----:B------:R-:W-:-:S13]  /*78e0*/  ISETP.NE.AND.EX P1, PT, RZ, c[0x0][0x344], PT, P0 ;  /* 0x0000d100ff007a0c */ /* 0x000fda0003f25300 */
[----:B------:R-:W-:Y:S01]  /*78f0*/  @P1 IMAD.MOV.U32 R2, RZ, RZ, 0x4 ;  /* 0x00000004ff021424 */ /* 0x000fe200078e00ff */
[----:B------:R-:W1:Y:S01]  /*7900*/  S2R R4, SR_TID.X ;  /* 0x0000000000047919 */ /* 0x000e620000002100 */
[----:B------:R-:W-:Y:S02]  /*7910*/  SHF.R.S32.HI R0, RZ, 0x1f, R185 ;  /* 0x0000001fff007819 */ /* 0x000fe400000114b9 */
[----:B------:R-:W-:-:S03]  /*7920*/  ISETP.NE.U32.AND P2, PT, RZ, c[0x0][0x348], PT ;  /* 0x0000d200ff007a0c */ /* 0x000fc60003f45070 */
[----:B------:R-:W-:-:S04]  /*7930*/  IMAD R0, R0, c[0x0][0x178], RZ ;  /* 0x00005e0000007a24 */ /* 0x000fc800078e02ff */
[----:B------:R-:W-:Y:S01]  /*7940*/  IMAD R0, R185, c[0x0][0x17c], R0 ;  /* 0x00005f00b9007a24 */ /* 0x000fe200078e0200 */
[----:B-1----:R-:W-:-:S04]  /*7950*/  SHF.R.S32.HI R17, RZ, 0x1f, R4 ;  /* 0x0000001fff117819 */ /* 0x002fc80000011404 */
[----:B------:R-:W-:Y:S01]  /*7960*/  LEA.HI R17, R17, R4, RZ, 0x3 ;  /* 0x0000000411117211 */ /* 0x000fe200078f18ff */
[----:B--2---:R-:W-:-:S05]  /*7970*/  @P1 IMAD.WIDE R2, R19, R2, c[0x0][0x340] ;  /* 0x0000d00013021625 */ /* 0x004fca00078e0202 */
[----:B------:R1:W2:Y:S01]  /*7980*/  @P1 LDG.E R14, [R2.64] ;  /* 0x00000006020e1981 */ /* 0x0002a2000c1e1900 */
[----:B------:R-:W-:Y:S01]  /*7990*/  SHF.R.S32.HI R17, RZ, 0x3, R17 ;  /* 0x00000003ff117819 */ /* 0x000fe20000011411 */
[----:B------:R-:W-:Y:S01]  /*79a0*/  IMAD.WIDE.U32 R4, R185, c[0x0][0x178], RZ ;  /* 0x00005e00b9047a25 */ /* 0x000fe200078e00ff */
[----:B---3--:R-:W-:-:S03]  /*79b0*/  IADD3 R12, R7, R249, RZ ;  /* 0x000000f9070c7210 */ /* 0x008fc60007ffe0ff */
[----:B------:R-:W-:Y:S02]  /*79c0*/  IMAD.IADD R5, R5, 0x1, R0 ;  /* 0x0000000105057824 */ /* 0x000fe400078e0200 */
[----:B------:R-:W-:-:S04]  /*79d0*/  @P3 IMAD.HI.U32 R9, R12, c[0x0][0x2c8], RZ ;  /* 0x0000b2000c093a27 */ /* 0x000fc800078e00ff */
[----:B----4-:R-:W-:Y:S01]  /*79e0*/  IMAD.WIDE.U32 R4, R20, c[0x0][0x1b8], R4 ;  /* 0x00006e0014047a25 */ /* 0x010fe200078e0004 */
[----:B-1----:R-:W-:Y:S02]  /*79f0*/  SHF.R.S32.HI R3, RZ, 0x1f, R17 ;  /* 0x0000001fff037819 */ /* 0x002fe40000011411 */
[----:B------:R-:W-:-:S04]  /*7a00*/  IADD3 R2, P0, R17, R10, RZ ;  /* 0x0000000a11027210 */ /* 0x000fc80007f1e0ff */
[----:B------:R-:W-:Y:S02]  /*7a10*/  LEA.HI.X.SX32 R8, R10, R3, 0x1, P0 ;  /* 0x000000030a087211 */ /* 0x000fe400000f0eff */
[----:B------:R-:W-:-:S04]  /*7a20*/  ISETP.NE.AND.EX P0, PT, RZ, c[0x0][0x34c], PT, P2 ;  /* 0x0000d300ff007a0c */ /* 0x000fc80003f05320 */
[----:B------:R-:W-:Y:S01]  /*7a30*/  SEL R6, R168, RZ, !P0 ;  /* 0x000000ffa8067207 */ /* 0x000fe20004000000 */
[----:B------:R-:W-:Y:S01]  /*7a40*/  IMAD R5, R20, c[0x0][0x1bc], R5 ;  /* 0x00006f0014057a24 */ /* 0x000fe200078e0205 */
[----:B------:R-:W-:Y:S01]  /*7a50*/  SEL R3, R19, RZ, !P0 ;  /* 0x000000ff13037207 */ /* 0x000fe20004000000 */
[----:B------:R-:W-:Y:S02]  /*7a60*/  IMAD.MOV.U32 R0, RZ, RZ, R12 ;  /* 0x000000ffff007224 */ /* 0x000fe400078e000c */
[----:B------:R-:W-:Y:S01]  /*7a70*/  IMAD R6, R6, c[0x0][0x1c0], RZ ;  /* 0x0000700006067a24 */ /* 0x000fe200078e02ff */
[----:B------:R-:W-:Y:S01]  /*7a80*/  @P3 SHF.R.U32.HI R0, RZ, c[0x0][0x2cc], R9 ;  /* 0x0000b300ff003a19 */ /* 0x000fe20000011609 */
[----:B------:R-:W-:Y:S01]  /*7a90*/  IMAD.WIDE.U32 R4, R3, c[0x0][0x1c0], R4 ;  /* 0x0000700003047a25 */ /* 0x000fe200078e0004 */
[----:B------:R-:W-:-:S03]  /*7aa0*/  SHF.R.S32.HI R7, RZ, 0x1f, R242 ;  /* 0x0000001fff077819 */ /* 0x000fc600000114f2 */
[----:B------:R-:W-:Y:S01]  /*7ab0*/  IMAD R10, R3, c[0x0][0x1c4], R6 ;  /* 0x00007100030a7a24 */ /* 0x000fe200078e0206 */
[----:B------:R-:W-:Y:S01]  /*7ac0*/  SHF.R.S32.HI R13, RZ, 0x1f, R0 ;  /* 0x0000001fff0d7819 */ /* 0x000fe20000011400 */
[----:B------:R-:W-:Y:S02]  /*7ad0*/  IMAD.MOV.U32 R6, RZ, RZ, R242 ;  /* 0x000000ffff067224 */ /* 0x000fe400078e00f2 */
[C---:B------:R-:W-:Y:S02]  /*7ae0*/  IMAD R16, R8.reuse, c[0x0][0x1e0], RZ ;  /* 0x0000780008107a24 */ /* 0x040fe400078e02ff */
[----:B------:R-:W-:Y:S01]  /*7af0*/  IMAD R15, R8, c[0x0][0x208], RZ ;  /* 0x00008200080f7a24 */ /* 0x000fe200078e02ff */
[----:B------:R-:W-:Y:S01]  /*7b00*/  IADD3 R3, R5, R10, RZ ;  /* 0x0000000a05037210 */ /* 0x000fe20007ffe0ff */
[----:B------:R-:W-:-:S04]  /*7b10*/  IMAD.WIDE.U32 R8, R2, c[0x0][0x1e0], R6 ;  /* 0x0000780002087a25 */ /* 0x000fc800078e0006 */
[----:B------:R-:W-:-:S04]  /*7b20*/  IMAD.WIDE.U32 R10, R2, c[0x0][0x208], R6 ;  /* 0x00008200020a7a25 */ /* 0x000fc800078e0006 */
[C---:B------:R-:W-:Y:S02]  /*7b30*/  IMAD R16, R2.reuse, c[0x0][0x1e4], R16 ;  /* 0x0000790002107a24 */ /* 0x040fe400078e0210 */
[----:B------:R-:W-:Y:S02]  /*7b40*/  IMAD R15, R2, c[0x0][0x20c], R15 ;  /* 0x00008300020f7a24 */ /* 0x000fe400078e020f */
[----:B------:R-:W-:Y:S01]  /*7b50*/  IMAD.MOV.U32 R2, RZ, RZ, R4 ;  /* 0x000000ffff027224 */ /* 0x000fe200078e0004 */
[C---:B------:R-:W-:Y:S01]  /*7b60*/  IADD3 R4, -R0.reuse, RZ, RZ ;  /* 0x000000ff00047210 */ /* 0x040fe20007ffe1ff */
[----:B------:R-:W-:Y:S02]  /*7b70*/  IMAD R5, R13, c[0x0][0x1b0], RZ ;  /* 0x00006c000d057a24 */ /* 0x000fe400078e02ff */
[----:B------:R-:W-:-:S04]  /*7b80*/  IMAD.WIDE.U32 R2, R0, c[0x0][0x1b0], R2 ;  /* 0x00006c0000027a25 */ /* 0x000fc800078e0002 */
[----:B------:R-:W-:Y:S02]  /*7b90*/  IMAD R13, R0, c[0x0][0x1b4], R5 ;  /* 0x00006d00000d7a24 */ /* 0x000fe400078e0205 */
[----:B------:R-:W-:Y:S02]  /*7ba0*/  IMAD R0, R4, c[0x0][0x2c4], R12 ;  /* 0x0000b10004007a24 */ /* 0x000fe400078e020c */
[----:B------:R-:W-:Y:S01]  /*7bb0*/  IMAD.IADD R5, R9, 0x1, R16 ;  /* 0x0000000109057824 */ /* 0x000fe200078e0210 */
[----:B------:R-:W-:Y:S02]  /*7bc0*/  IADD3 R9, R11, R15, RZ ;  /* 0x0000000f0b097210 */ /* 0x000fe40007ffe0ff */
[----:B------:R-:W-:Y:S02]  /*7bd0*/  SHF.R.S32.HI R11, RZ, 0x1f, R0 ;  /* 0x0000001fff0b7819 */ /* 0x000fe40000011400 */
[----:B------:R-:W-:Y:S02]  /*7be0*/  ISETP.GE.AND P0, PT, R242, c[0x0][0x1d4], PT ;  /* 0x00007500f2007a0c */ /* 0x000fe40003f06270 */
[----:B------:R-:W-:Y:S01]  /*7bf0*/  ISETP.GE.AND P6, PT, R134, c[0x0][0x1d4], PT ;  /* 0x0000750086007a0c */ /* 0x000fe20003fc6270 */
[----:B------:R-:W-:Y:S01]  /*7c00*/  IMAD.IADD R3, R3, 0x1, R13 ;  /* 0x0000000103037824 */ /* 0x000fe200078e020d */
[----:B------:R-:W-:Y:S01]  /*7c10*/  MOV R4, R8 ;  /* 0x0000000800047202 */ /* 0x000fe20000000f00 */
[----:B------:R-:W-:Y:S01]  /*7c20*/  IMAD R12, R11, c[0x0][0x1a8], RZ ;  /* 0x00006a000b0c7a24 */ /* 0x000fe200078e02ff */
[----:B------:R-:W-:Y:S01]  /*7c30*/  SEL R13, RZ, 0xffffffff, P6 ;  /* 0xffffffffff0d7807 */ /* 0x000fe20003000000 */
[----:B------:R-:W-:Y:S01]  /*7c40*/  IMAD.MOV.U32 R8, RZ, RZ, R10 ;  /* 0x000000ffff087224 */ /* 0x000fe200078e000a */
[----:B------:R-:W-:Y:S01]  /*7c50*/  LOP3.LUT R240, R240, 0xfffffffe, RZ, 0xc0, !PT ;  /* 0xfffffffef0f07812 */ /* 0x000fe200078ec0ff */
[C---:B------:R-:W-:Y:S01]  /*7c60*/  IMAD R12, R0.reuse, c[0x0][0x1ac], R12 ;  /* 0x00006b00000c7a24 */ /* 0x040fe200078e020c */
[----:B------:R-:W-:Y:S01]  /*7c70*/  SEL R15, RZ, 0x1, P0 ;  /* 0x00000001ff0f7807 */ /* 0x000fe20000000000 */
[----:B------:R-:W-:Y:S01]  /*7c80*/  IMAD.WIDE.U32 R2, R0, c[0x0][0x1a8], R2 ;  /* 0x00006a0000027a25 */ /* 0x000fe200078e0002 */
[----:B------:R-:W-:-:S03]  /*7c90*/  SHF.L.U32 R13, R13, 0x1, RZ ;  /* 0x000000010d0d7819 */ /* 0x000fc600000006ff */
[----:B------:R-:W-:Y:S01]  /*7ca0*/  IMAD.WIDE.U32 R10, R20, c[0x0][0x1e8], R4 ;  /* 0x00007a00140a7a25 */ /* 0x000fe200078e0004 */
[----:B------:R-:W-:-:S03]  /*7cb0*/  @P0 LOP3.LUT R240, R240, 0x1, RZ, 0xfc, !PT ;  /* 0x00000001f0f00812 */ /* 0x000fc600078efcff */
[----:B------:R-:W-:Y:S01]  /*7cc0*/  IMAD.WIDE.U32 R4, R20, c[0x0][0x210], R8 ;  /* 0x0000840014047a25 */ /* 0x000fe200078e0008 */
[----:B------:R-:W-:Y:S02]  /*7cd0*/  LOP3.LUT R8, R13, 0x2, R15, 0xe2, !PT ;  /* 0x000000020d087812 */ /* 0x000fe400078ee20f */
[----:B------:R-:W-:Y:S01]  /*7ce0*/  LEA R15, P0, R2, c[0x0][0x160], 0x1 ;  /* 0x00005800020f7a11 */ /* 0x000fe200078008ff */
[----:B------:R-:W-:Y:S01]  /*7cf0*/  IMAD.IADD R3, R3, 0x1, R12 ;  /* 0x0000000103037824 */ /* 0x000fe200078e020c */
[----:B------:R-:W-:-:S04]  /*7d00*/  ISETP.NE.U32.AND P2, PT, RZ, c[0x0][0x350], PT ;  /* 0x0000d400ff007a0c */ /* 0x000fc80003f45070 */
[----:B------:R-:W-:Y:S02]  /*7d10*/  LEA.HI.X R13, R2, c[0x0][0x164], R3, 0x1, P0 ;  /* 0x00005900020d7a11 */ /* 0x000fe400000f0c03 */
[----:B------:R-:W-:Y:S01]  /*7d20*/  ISETP.NE.AND.EX P0, PT, RZ, c[0x0][0x354], PT, P2 ;  /* 0x0000d500ff007a0c */ /* 0x000fe20003f05320 */
[C---:B------:R-:W-:Y:S02]  /*7d30*/  IMAD R11, R20.reuse, c[0x0][0x1ec], R11 ;  /* 0x00007b00140b7a24 */ /* 0x040fe400078e020b */
[----:B------:R-:W-:Y:S01]  /*7d40*/  IMAD R5, R20, c[0x0][0x214], R5 ;  /* 0x0000850014057a24 */ /* 0x000fe200078e0205 */
[----:B------:R-:W-:-:S04]  /*7d50*/  ISETP.GE.AND P5, PT, R135, c[0x0][0x1d4], PT ;  /* 0x0000750087007a0c */ /* 0x000fc80003fa6270 */
[----:B------:R-:W-:Y:S02]  /*7d60*/  SEL R3, RZ, 0x4, P5 ;  /* 0x00000004ff037807 */ /* 0x000fe40002800000 */
[----:B------:R-:W-:Y:S02]  /*7d70*/  ISETP.GE.AND P3, PT, R242, c[0x0][0x198], PT ;  /* 0x00006600f2007a0c */ /* 0x000fe40003f66270 */
[----:B------:R-:W-:Y:S02]  /*7d80*/  ISETP.GE.AND P2, PT, R134, c[0x0][0x198], PT ;  /* 0x0000660086007a0c */ /* 0x000fe40003f46270 */
[----:B------:R-:W-:Y:S02]  /*7d90*/  ISETP.GE.AND P4, PT, R135, c[0x0][0x198], PT ;  /* 0x0000660087007a0c */ /* 0x000fe40003f86270 */
[----:B------:R-:W-:Y:S02]  /*7da0*/  LOP3.LUT R105, R8, R3, RZ, 0xfc, !PT ;  /* 0x0000000308697212 */ /* 0x000fe400078efcff */
[----:B------:R-:W-:-:S02]  /*7db0*/  IADD3 R101, R18, -0x1, RZ ;  /* 0xffffffff12657810 */ /* 0x000fc40007ffe0ff */
[----:B--2---:R-:W-:Y:S02]  /*7dc0*/  @P1 SHF.R.S32.HI R0, RZ, 0x1f, R14 ;  /* 0x0000001fff001819 */ /* 0x004fe4000001140e */
[----:B------:R-:W-:Y:S01]  /*7dd0*/  @!P1 MOV R0, R168 ;  /* 0x000000a800009202 */ /* 0x000fe20000000f00 */
[----:B------:R-:W-:-:S03]  /*7de0*/  @!P1 IMAD.MOV.U32 R14, RZ, RZ, R19 ;  /* 0x000000ffff0e9224 */ /* 0x000fc600078e0013 */
[----:B------:R-:W-:Y:S02]  /*7df0*/  SEL R2, R0, RZ, !P0 ;  /* 0x000000ff00027207 */ /* 0x000fe40004000000 */
[----:B------:R-:W-:-:S03]  /*7e00*/  SEL R0, R14, RZ, !P0 ;  /* 0x000000ff0e007207 */ /* 0x000fc60004000000 */
[C---:B------:R-:W-:Y:S02]  /*7e10*/  IMAD R12, R2.reuse, c[0x0][0x1f0], RZ ;  /* 0x00007c00020c7a24 */ /* 0x040fe400078e02ff */
[----:B------:R-:W-:Y:S02]  /*7e20*/  IMAD R9, R2, c[0x0][0x218], RZ ;  /* 0x0000860002097a24 */ /* 0x000fe400078e02ff */
[----:B------:R-:W-:-:S04]  /*7e30*/  IMAD.WIDE.U32 R226, R0, c[0x0][0x1f0], R10 ;  /* 0x00007c0000e27a25 */ /* 0x000fc800078e000a */
[----:B------:R-:W-:-:S04]  /*7e40*/  IMAD.WIDE.U32 R230, R0, c[0x0][0x218], R4 ;  /* 0x0000860000e67a25 */ /* 0x000fc800078e0004 */
[C---:B------:R-:W-:Y:S02]  /*7e50*/  IMAD R2, R0.reuse, c[0x0][0x1f4], R12 ;  /* 0x00007d0000027a24 */ /* 0x040fe400078e020c */
[----:B------:R-:W-:Y:S01]  /*7e60*/  IMAD R0, R0, c[0x0][0x21c], R9 ;  /* 0x0000870000007a24 */ /* 0x000fe200078e0209 */
[----:B------:R-:W-:Y:S01]  /*7e70*/  IADD3 R11, R17, R249, RZ ;  /* 0x000000f9110b7210 */ /* 0x000fe20007ffe0ff */
[----:B------:R-:W-:-:S03]  /*7e80*/  IMAD.IADD R232, R227, 0x1, R2 ;  /* 0x00000001e3e87824 */ /* 0x000fc600078e0202 */
[----:B------:R-:W-:Y:S01]  /*7e90*/  IADD3 R233, R231, R0, RZ ;  /* 0x00000000e7e97210 */ /* 0x000fe20007ffe0ff */
[----:B------:R-:W-:Y:S05]  /*7ea0*/  BRA.DIV ~URZ, `(.L_x_1048) ;  /* 0x000157227f007947 */ /* 0x000fea000b800000 */
[----:B------:R1:W2:Y:S02]  /*7eb0*/  SHFL.IDX PT, R10, R13, RZ, 0x181f ;  /* 0x00181fff0d0a7589 */ /* 0x0002a400000e0000 */
.L_x_1177:
[----:B------:R-:W-:Y:S05]  /*7ec0*/  BRA.DIV ~URZ, `(.L_x_1049) ;  /* 0x000157727f007947 */ /* 0x000fea000b800000 */
[----:B------:R3:W4:Y:S02]  /*7ed0*/  SHFL.IDX PT, R0, R15, RZ, 0x181f ;  /* 0x00181fff0f007589 */ /* 0x00072400000e0000 */
.L_x_1178:
[----:B---3--:R-:W3:Y:S01]  /*7ee0*/  LDL R2, [R1+0x8] ;  /* 0x0000080001027983 */ /* 0x008ee20000100800 */
[----:B------:R-:W-:Y:S01]  /*7ef0*/  BSSY B0, `(.L_x_1050) ;  /* 0x0000012000007945 */ /* 0x000fe20003800000 */
[----:B------:R-:W-:Y:S02]  /*7f00*/  SHF.R.S32.HI R12, RZ, 0x1f, R134 ;  /* 0x0000001fff0c7819 */ /* 0x000fe40000011486 */
[----:B------:R-:W-:Y:S01]  /*7f10*/  SHF.R.S32.HI R14, RZ, 0x1f, R135 ;  /* 0x0000001fff0e7819 */ /* 0x000fe20000011487 */
[----:B---3--:R-:W-:-:S05]  /*7f20*/  IMAD R30, R2, c[0x0][0x2c4], RZ ;  /* 0x0000b100021e7a24 */ /* 0x008fca00078e02ff */
        /* <DEDUP_REMOVED lines=14> */
.L_x_1051:
[----:B------:R-:W-:Y:S05]  /*8010*/  BSYNC B0 ;  /* 0x0000000000007941 */ /* 0x000fea0003800000 */
.L_x_1050:
[----:B------:R-:W-:Y:S05]  /*8020*/  BRA.DIV ~URZ, `(.L_x_1052) ;  /* 0x000156827f007947 */ /* 0x000fea000b800000 */
[----:B--2---:R2:W3:Y:S04]  /*8030*/  SHFL.IDX PT, R10, R13, 0x1, 0x181f ;  /* 0x00381f000d0a7f89 */ /* 0x0044e800000e0000 */
[----:B----4-:R2:W4:Y:S02]  /*8040*/  SHFL.IDX PT, R0, R15, 0x1, 0x181f ;  /* 0x00381f000f007f89 */ /* 0x01052400000e0000 */
.L_x_1179:
[----:B------:R-:W-:Y:S01]  /*8050*/  IADD3 R2, R11, 0x20, RZ ;  /* 0x000000200b027810 */ /* 0x000fe20007ffe0ff */
[----:B------:R-:W-:Y:S03]  /*8060*/  BSSY B0, `(.L_x_1053) ;  /* 0x000000f000007945 */ /* 0x000fe60003800000 */
[----:B------:R-:W-:-:S13]  /*8070*/  ISETP.GE.AND P0, PT, R2, R30, PT ;  /* 0x0000001e0200720c */ /* 0x000fda0003f06270 */
[----:B------:R-:W-:Y:S05]  /*8080*/  @P0 BRA `(.L_x_1054) ;  /* 0x000000c000000947 */ /* 0x000fea0003800000 */
[----:B----4-:R-:W-:-:S04]  /*8090*/  LEA R8, P0, R242, R0, 0x1 ;  /* 0x00000000f2087211 */ /* 0x010fc800078008ff */
[----:B---3--:R-:W-:Y:S02]  /*80a0*/  LEA.HI.X R9, R242, R10, R7, 0x1, P0 ;  /* 0x0000000af2097211 */ /* 0x008fe400000f0c07 */
        /* <DEDUP_REMOVED lines=10> */
.L_x_1054:
[----:B------:R-:W-:Y:S05]  /*8150*/  BSYNC B0 ;  /* 0x0000000000007941 */ /* 0x000fea0003800000 */
.L_x_1053:
[----:B------:R-:W-:Y:S05]  /*8160*/  BRA.DIV ~URZ, `(.L_x_1055) ;  /* 0x000156127f007947 */ /* 0x000fea000b800000 */
[----:B---3--:R3:W1:Y:S02]  /*8170*/  SHFL.IDX PT, R10, R13, 0x2, 0x181f ;  /* 0x00581f000d0a7f89 */ /* 0x00866400000e0000 */
.L_x_1180:
[----:B------:R-:W-:Y:S05]  /*8180*/  BRA.DIV ~URZ, `(.L_x_1056) ;  /* 0x000156627f007947 */ /* 0x000fea000b800000 */
[----:B----4-:R4:W2:Y:S02]  /*8190*/  SHFL.IDX PT, R0, R15, 0x2, 0x181f ;  /* 0x00581f000f007f89 */ /* 0x0108a400000e0000 */
.L_x_1181:
[----:B------:R-:W-:Y:S01]  /*81a0*/  IADD3 R2, R11, 0x40, RZ ;  /* 0x000000400b027810 */ /* 0x000fe20007ffe0ff */
[----:B------:R-:W-:Y:S03]  /*81b0*/  BSSY B0, `(.L_x_1057) ;  /* 0x000000f000007945 */ /* 0x000fe60003800000 */
[----:B------:R-:W-:-:S13]  /*81c0*/  ISETP.GE.AND P0, PT, R2, R30, PT ;  /* 0x0000001e0200720c */ /* 0x000fda0003f06270 */
[----:B------:R-:W-:Y:S05]  /*81d0*/  @P0 BRA `(.L_x_1058) ;  /* 0x000000c000000947 */ /* 0x000fea0003800000 */
[----:B--2---:R-:W-:-:S04]  /*81e0*/  LEA R8, P0, R242, R0, 0x1 ;  /* 0x00000000f2087211 */ /* 0x004fc800078008ff */
        /* <DEDUP_REMOVED lines=11> */
.L_x_1058:
[----:B------:R-:W-:Y:S05]  /*82a0*/  BSYNC B0 ;  /* 0x0000000000007941 */ /* 0x000fea0003800000 */
.L_x_1057:
[----:B------:R-:W-:Y:S05]  /*82b0*/  BRA.DIV ~URZ, `(.L_x_1059) ;  /* 0x000155a27f007947 */ /* 0x000fea000b800000 */
[----:B-1----:R1:W3:Y:S04]  /*82c0*/  SHFL.IDX PT, R8, R13, 0x3, 0x181f ;  /* 0x00781f000d087f89 */ /* 0x0022e800000e0000 */
[----:B--2---:R1:W2:Y:S02]  /*82d0*/  SHFL.IDX PT, R0, R15, 0x3, 0x181f ;  /* 0x00781f000f007f89 */ /* 0x0042a400000e0000 */
.L_x_1182:
[----:B----4-:R-:W4:Y:S01]  /*82e0*/  LDL R126, [R1+0x4] ;  /* 0x00000400017e7983 */ /* 0x010f220000100800 */
[----:B------:R-:W-:Y:S01]  /*82f0*/  IADD3 R2, R11, 0x60, RZ ;  /* 0x000000600b027810 */ /* 0x000fe20007ffe0ff */
[----:B------:R-:W-:Y:S01]  /*8300*/  IMAD.MOV.U32 R10, RZ, RZ, c[0x0][0x2c4] ;  /* 0x0000b100ff0a7624 */ /* 0x000fe200078e00ff */
[----:B------:R-:W-:Y:S01]  /*8310*/  SHF.R.S32.HI R108, RZ, 0x1f, R101 ;  /* 0x0000001fff6c7819 */ /* 0x000fe20000011465 */
[----:B------:R-:W1:Y:S01]  /*8320*/  S2R R9, SR_TID.X ;  /* 0x0000000000097919 */ /* 0x000e620000002100 */
[----:B------:R-:W-:-:S03]  /*8330*/  ISETP.GE.AND P0, PT, R2, R30, PT ;  /* 0x0000001e0200720c */ /* 0x000fc60003f06270 */
[----:B------:R-:W-:-:S04]  /*8340*/  IMAD R6, R108, c[0x0][0x1e0], RZ ;  /* 0x000078006c067a24 */ /* 0x000fc800078e02ff */
[----:B------:R-:W-:-:S06]  /*8350*/  IMAD R6, R101, c[0x0][0x1e4], R6 ;  /* 0x0000790065067a24 */ /* 0x000fcc00078e0206 */
[----:B--2---:R-:W-:-:S04]  /*8360*/  @!P0 LEA R4, P1, R242, R0, 0x1 ;  /* 0x00000000f2048211 */ /* 0x004fc800078208ff */
[----:B---3--:R-:W-:Y:S02]  /*8370*/  @!P0 LEA.HI.X R5, R242, R8, R7, 0x1, P1 ;  /* 0x00000008f2058211 */ /* 0x008fe400008f0c07 */
[----:B------:R-:W-:-:S03]  /*8380*/  @!P0 LEA R2, P1, R134, R0, 0x1 ;  /* 0x0000000086028211 */ /* 0x000fc600078208ff */
[----:B------:R-:W-:Y:S01]  /*8390*/  @!PT LDS RZ, [RZ] ;  /* 0x00000000fffff984 */ /* 0x000fe20000000800 */
[----:B------:R-:W-:Y:S01]  /*83a0*/  @!PT LDS RZ, [RZ] ;  /* 0x00000000fffff984 */ /* 0x000fe20000000800 */
[----:B------:R-:W-:Y:S01]  /*83b0*/  @!PT LDS RZ, [RZ] ;  /* 0x00000000fffff984 */ /* 0x000fe20000000800 */
[----:B------:R4:W-:Y:S01]  /*83c0*/  @!P0 LDGSTS.E.BYPASS.LTC128B.128 [R212+0xf100], [R4.64], !P3 ;  /* 0x0f10000004d48fae */ /* 0x0009e2000d901d46 */
[----:B-1----:R-:W-:Y:S02]  /*83d0*/  SHF.R.S32.HI R109, RZ, 0x1f, R9 ;  /* 0x0000001fff6d7819 */ /* 0x002fe40000011409 */
[----:B------:R-:W-:Y:S02]  /*83e0*/  @!P0 LEA.HI.X R3, R134, R8, R12, 0x1, P1 ;  /* 0x0000000886038211 */ /* 0x000fe400008f0c0c */
[----:B------:R-:W-:Y:S02]  /*83f0*/  LEA.HI R109, R109, R9, RZ, 0x3 ;  /* 0x000000096d6d7211 */ /* 0x000fe400078f18ff */
[----:B------:R-:W-:Y:S01]  /*8400*/  LOP3.LUT P3, RZ, R240, 0x1, RZ, 0xc0, !PT ;  /* 0x00000001f0ff7812 */ /* 0x000fe2000786c0ff */
[----:B------:R1:W-:Y:S01]  /*8410*/  @!P0 LDGSTS.E.BYPASS.LTC128B.128 [R212+0x13100], [R2.64], !P2 ;  /* 0x1310000002d48fae */ /* 0x0003e2000d101d46 */
[----:B------:R-:W-:Y:S02]  /*8420*/  SHF.R.S32.HI R109, RZ, 0x3, R109 ;  /* 0x00000003ff6d7819 */ /* 0x000fe4000001146d */
[----:B-1----:R-:W-:-:S04]  /*8430*/  @!P0 LEA R2, P1, R135, R0, 0x1 ;  /* 0x0000000087028211 */ /* 0x002fc800078208ff */
[----:B------:R-:W-:-:S05]  /*8440*/  @!P0 LEA.HI.X R3, R135, R8, R14, 0x1, P1 ;  /* 0x0000000887038211 */ /* 0x000fca00008f0c0e */
[----:B------:R1:W-:Y:S01]  /*8450*/  @!P0 LDGSTS.E.BYPASS.LTC128B.128 [R212+0x17100], [R2.64], !P4 ;  /* 0x1710000002d48fae */ /* 0x0003e2000e101d46 */
[----:B------:R-:W-:-:S03]  /*8460*/  ISETP.NE.AND P4, PT, R10, 0x1, PT ;  /* 0x000000010a00780c */ /* 0x000fc60003f85270 */
[----:B------:R-:W0:Y:S01]  /*8470*/  LDGDEPBAR ;  /* 0x00000000000079af */ /* 0x000e220000000000 */
[----:B------:R-:W-:Y:S01]  /*8480*/  WARPSYNC 0xffffffff ;  /* 0xffffffff00007948 */ /* 0x000fe20003800000 */
[----:B-1----:R-:W-:Y:S02]  /*8490*/  IMAD.MOV.U32 R3, RZ, RZ, 0x20 ;  /* 0x00000020ff037424 */ /* 0x002fe400078e00ff */
[----:B------:R-:W-:Y:S01]  /*84a0*/  BAR.SYNC.DEFER_BLOCKING 0x0 ;  /* 0x0000000000007b1d */ /* 0x000fe20000010000 */
[----:B----4-:R-:W-:-:S04]  /*84b0*/  IMAD.IADD R4, R126, 0x1, -R109 ;  /* 0x000000017e047824 */ /* 0x010fc800078e0a6d */
[C---:B------:R-:W-:Y:S02]  /*84c0*/  IMAD R0, R101.reuse, -0x40, R4 ;  /* 0xffffffc065007824 */ /* 0x040fe400078e0204 */
[----:B------:R-:W-:-:S03]  /*84d0*/  IMAD.WIDE.U32 R4, R101, c[0x0][0x1e0], RZ ;  /* 0x0000780065047a25 */ /* 0x000fc600078e00ff */
[C---:B------:R-:W-:Y:S01]  /*84e0*/  ISETP.GE.AND P1, PT, R0.reuse, 0x1, PT ;  /* 0x000000010000780c */ /* 0x040fe20003f26270 */
[----:B------:R-:W-:Y:S01]  /*84f0*/  IMAD.IADD R2, R5, 0x1, R6 ;  /* 0x0000000105027824 */ /* 0x000fe200078e0206 */
[----:B------:R-:W-:Y:S01]  /*8500*/  ISETP.GE.AND P0, PT, R0, 0x21, PT ;  /* 0x000000210000780c */ /* 0x000fe20003f06270 */
[----:B------:R-:W-:Y:S01]  /*8510*/  IMAD.WIDE.U32 R6, R3, c[0x0][0x1e0], RZ ;  /* 0x0000780003067a25 */ /* 0x000fe200078e00ff */
[----:B------:R-:W-:-:S03]  /*8520*/  LEA R0, P2, R4, R226, 0x6 ;  /* 0x000000e204007211 */ /* 0x000fc600078430ff */
[----:B------:R-:W-:Y:S01]  /*8530*/  IMAD R3, R3, c[0x0][0x1e4], RZ ;  /* 0x0000790003037a24 */ /* 0x000fe200078e02ff */
[----:B------:R-:W-:-:S05]  /*8540*/  LEA.HI.X R2, R4, R232, R2, 0x6, P2 ;  /* 0x000000e804027211 */ /* 0x000fca00010f3402 */
[----:B------:R-:W-:-:S04]  /*8550*/  @P1 LEA R4, P2, R0, c[0x0][0x1c8], 0x1 ;  /* 0x0000720000041a11 */ /* 0x000fc800078408ff */
        /* <DEDUP_REMOVED lines=19> */
.L_x_1060:
        /* <DEDUP_REMOVED lines=8> */
[----:B------:R-:W-:Y:S01]  /*8710*/  IMAD R2, R0, c[0x0][0x280], RZ ;  /* 0x0000a00000027a24 */ /* 0x000fe200078e02ff */
[----:B------:R-:W-:Y:S01]  /*8720*/  LOP3.LUT R110, R110, 0xfffffffc, RZ, 0xc0, !PT ;  /* 0xfffffffc6e6e7812 */ /* 0x000fe200078ec0ff */
[----:B------:R-:W-:-:S02]  /*8730*/  IMAD R0, R0, c[0x0][0x290], RZ ;  /* 0x0000a40000007a24 */ /* 0x000fc400078e02ff */
[C---:B------:R-:W-:Y:S01]  /*8740*/  IMAD R7, R131.reuse, c[0x0][0x284], R2 ;  /* 0x0000a10083077a24 */ /* 0x040fe200078e0202 */
[----:B------:R-:W-:Y:S01]  /*8750*/  IADD3 R110, -R110, R9, RZ ;  /* 0x000000096e6e7210 */ /* 0x000fe20007ffe1ff */
[C---:B------:R-:W-:Y:S02]  /*8760*/  IMAD R6, R131.reuse, c[0x0][0x294], R0 ;  /* 0x0000a50083067a24 */ /* 0x040fe400078e0200 */
[----:B------:R-:W-:Y:S01]  /*8770*/  IMAD.WIDE.U32 R2, R131, c[0x0][0x290], RZ ;  /* 0x0000a40083027a25 */ /* 0x000fe200078e00ff */
[----:B------:R-:W-:-:S03]  /*8780*/  IADD3 R7, R7, R5, RZ ;  /* 0x0000000507077210 */ /* 0x000fc60007ffe0ff */
[----:B------:R-:W-:Y:S02]  /*8790*/  IMAD R0, R110, 0x40, R26 ;  /* 0x000000406e007824 */ /* 0x000fe400078e021a */
[----:B------:R-:W-:Y:S01]  /*87a0*/  IMAD.IADD R6, R6, 0x1, R3 ;  /* 0x0000000106067824 */ /* 0x000fe200078e0203 */
[----:B------:R-:W-:Y:S05]  /*87b0*/  @!P0 BRA `(.L_x_1062) ;  /* 0x0000368000008947 */ /* 0x000fea0003800000 */
[----:B------:R-:W-:Y:S01]  /*87c0*/  @P4 IMAD.HI.U32 R3, R0, c[0x0][0x2c8], RZ ;  /* 0x0000b20000034a27 */ /* 0x000fe200078e00ff */
[----:B------:R-:W-:Y:S01]  /*87d0*/  BSSY B0, `(.L_x_1063) ;  /* 0x0000068000007945 */ /* 0x000fe20003800000 */
[----:B------:R-:W-:Y:S01]  /*87e0*/  SHF.R.S32.HI R46, RZ, 0x1f, R145 ;  /* 0x0000001fff2e7819 */ /* 0x000fe20000011491 */
[----:B------:R-:W-:Y:S01]  /*87f0*/  CS2R R66, SRZ ;  /* 0x0000000000427805 */ /* 0x000fe2000001ff00 */
[----:B------:R-:W-:Y:S01]  /*8800*/  IMAD.MOV.U32 R5, RZ, RZ, R7 ;  /* 0x000000ffff057224 */ /* 0x000fe200078e0007 */
[----:B------:R-:W-:Y:S01]  /*8810*/  @P4 SHF.R.U32.HI R0, RZ, c[0x0][0x2cc], R3 ;  /* 0x0000b300ff004a19 */ /* 0x000fe20000011603 */
[----:B------:R-:W-:Y:S01]  /*8820*/  IMAD.MOV.U32 R7, RZ, RZ, R6 ;  /* 0x000000ffff077224 */ /* 0x000fe200078e0006 */
[----:B------:R-:W-:Y:S01]  /*8830*/  SHF.R.S32.HI R47, RZ, 0x1f, R147 ;  /* 0x0000001fff2f7819 */ /* 0x000fe20000011493 */
[----:B------:R-:W-:Y:S01]  /*8840*/  IMAD.MOV.U32 R6, RZ, RZ, R2 ;  /* 0x000000ffff067224 */ /* 0x000fe200078e0002 */
[----:B------:R-:W-:Y:S01]  /*8850*/  SHF.R.S32.HI R3, RZ, 0x1f, R0 ;  /* 0x0000001fff037819 */ /* 0x000fe20000011400 */
[----:B------:R-:W-:Y:S01]  /*8860*/  IMAD.WIDE.U32 R4, R0, c[0x0][0x280], R4 ;  /* 0x0000a00000047a25 */ /* 0x000fe200078e0004 */
[----:B------:R-:W-:Y:S01]  /*8870*/  SHF.R.S32.HI R52, RZ, 0x1f, R144 ;  /* 0x0000001fff347819 */ /* 0x000fe20000011490 */
[----:B------:R-:W-:Y:S01]  /*8880*/  CS2R R42, SRZ ;  /* 0x00000000002a7805 */ /* 0x000fe2000001ff00 */
[----:B------:R-:W-:Y:S01]  /*8890*/  SHF.R.S32.HI R53, RZ, 0x1f, R146 ;  /* 0x0000001fff357819 */ /* 0x000fe20000011492 */
[C---:B------:R-:W-:Y:S01]  /*88a0*/  IMAD R8, R3.reuse, c[0x0][0x280], RZ ;  /* 0x0000a00003087a24 */ /* 0x040fe200078e02ff */
[----:B------:R-:W-:Y:S01]  /*88b0*/  LEA R39, P0, R4, c[0x0][0x270], 0x1 ;  /* 0x00009c0004277a11 */ /* 0x000fe200078008ff */
[----:B------:R-:W-:Y:S01]  /*88c0*/  IMAD R9, R3, c[0x0][0x290], RZ ;  /* 0x0000a40003097a24 */ /* 0x000fe200078e02ff */
[----:B------:R-:W-:Y:S01]  /*88d0*/  SHF.R.S32.HI R38, RZ, 0x1f, R148 ;  /* 0x0000001fff267819 */ /* 0x000fe20000011494 */
[C---:B------:R-:W-:Y:S01]  /*88e0*/  IMAD R8, R0.reuse, c[0x0][0x284], R8 ;  /* 0x0000a10000087a24 */ /* 0x040fe200078e0208 */
[----:B------:R-:W-:Y:S01]  /*88f0*/  CS2R R34, SRZ ;  /* 0x0000000000227805 */ /* 0x000fe2000001ff00 */
[----:B------:R-:W-:Y:S01]  /*8900*/  IMAD.WIDE.U32 R2, R0, c[0x0][0x290], R6 ;  /* 0x0000a40000027a25 */ /* 0x000fe200078e0006 */
[----:B------:R-:W-:Y:S01]  /*8910*/  CS2R R28, SRZ ;  /* 0x00000000001c7805 */ /* 0x000fe2000001ff00 */
[----:B------:R-:W-:Y:S01]  /*8920*/  CS2R R22, SRZ ;  /* 0x0000000000167805 */ /* 0x000fe2000001ff00 */
[----:B------:R-:W-:Y:S01]  /*8930*/  CS2R R12, SRZ ;  /* 0x00000000000c7805 */ /* 0x000fe2000001ff00 */
[----:B------:R-:W-:Y:S01]  /*8940*/  IMAD.IADD R5, R5, 0x1, R8 ;  /* 0x0000000105057824 */ /* 0x000fe200078e0208 */
[----:B------:R-:W-:Y:S01]  /*8950*/  LEA R40, P1, R2, c[0x0][0x288], 0x1 ;  /* 0x0000a20002287a11 */ /* 0x000fe200078208ff */
[----:B------:R-:W-:Y:S01]  /*8960*/  IMAD R0, R0, c[0x0][0x294], R9 ;  /* 0x0000a50000007a24 */ /* 0x000fe200078e0209 */
[----:B------:R-:W-:Y:S01]  /*8970*/  CS2R R10, SRZ ;  /* 0x00000000000a7805 */ /* 0x000fe2000001ff00 */
[----:B------:R-:W-:Y:S01]  /*8980*/  CS2R R44, SRZ ;  /* 0x00000000002c7805 */ /* 0x000fe2000001ff00 */
[----:B------:R-:W-:Y:S01]  /*8990*/  LEA.HI.X R31, R4, c[0x0][0x274], R5, 0x1, P0 ;  /* 0x00009d00041f7a11 */ /* 0x000fe200000f0c05 */
[----:B------:R-:W-:Y:S01]  /*89a0*/  IMAD.IADD R0, R3, 0x1, R0 ;  /* 0x0000000103007824 */ /* 0x000fe200078e0200 */
[----:B------:R-:W-:Y:S01]  /*89b0*/  ISETP.GE.AND P0, PT, R26, R30, PT ;  /* 0x0000001e1a00720c */ /* 0x000fe20003f06270 */
[----:B------:R1:W2:Y:S01]  /*89c0*/  SHFL.IDX PT, R4, R39, RZ, 0x1c1f ;  /* 0x001c1fff27047589 */ /* 0x0002a200000e0000 */
[----:B------:R-:W-:Y:S01]  /*89d0*/  CS2R R36, SRZ ;  /* 0x0000000000247805 */ /* 0x000fe2000001ff00 */
[----:B------:R-:W-:Y:S01]  /*89e0*/  CS2R R32, SRZ ;  /* 0x0000000000207805 */ /* 0x000fe2000001ff00 */
[----:B------:R-:W-:Y:S01]  /*89f0*/  LEA.HI.X R27, R2, c[0x0][0x28c], R0, 0x1, P1 ;  /* 0x0000a300021b7a11 */ /* 0x000fe200008f0c00 */
[----:B------:R1:W3:Y:S01]  /*8a00*/  SHFL.IDX PT, R5, R31, RZ, 0x1c1f ;  /* 0x001c1fff1f057589 */ /* 0x0002e200000e0000 */
[----:B------:R-:W-:Y:S01]  /*8a10*/  CS2R R24, SRZ ;  /* 0x0000000000187805 */ /* 0x000fe2000001ff00 */
[----:B------:R-:W-:Y:S01]  /*8a20*/  CS2R R8, SRZ ;  /* 0x0000000000087805 */ /* 0x000fe2000001ff00 */
[----:B------:R-:W-:Y:S01]  /*8a30*/  CS2R R6, SRZ ;  /* 0x0000000000067805 */ /* 0x000fe2000001ff00 */
[----:B------:R1:W4:Y:S04]  /*8a40*/  SHFL.IDX PT, R2, R40, RZ, 0x1c1f ;  /* 0x001c1fff28027589 */ /* 0x00032800000e0000 */
[----:B------:R1:W1:Y:S01]  /*8a50*/  SHFL.IDX PT, R3, R27, RZ, 0x1c1f ;  /* 0x001c1fff1b037589 */ /* 0x00026200000e0000 */
[----:B------:R-:W-:Y:S05]  /*8a60*/  @P0 BRA `(.L_x_1064) ;  /* 0x000003e000000947 */ /* 0x000fea0003800000 */
[----:B------:R-:W-:Y:S01]  /*8a70*/  ISETP.GE.AND P0, PT, R148, c[0x0][0x27c], PT ;  /* 0x00009f0094007a0c */ /* 0x000fe20003f06270 */
[----:B------:R-:W-:Y:S01]  /*8a80*/  CS2R R12, SRZ ;  /* 0x00000000000c7805 */ /* 0x000fe2000001ff00 */
[----:B------:R-:W-:Y:S01]  /*8a90*/  ISETP.GE.AND P2, PT, R145, c[0x0][0x27c], PT ;  /* 0x00009f0091007a0c */ /* 0x000fe20003f46270 */
[----:B------:R-:W-:-:S10]  /*8aa0*/  CS2R R8, SRZ ;  /* 0x0000000000087805 */ /* 0x000fd4000001ff00 */
[C---:B------:R-:W-:Y:S01]  /*8ab0*/  @!P0 IMAD.SHL.U32 R0, R148.reuse, 0x2, RZ ;  /* 0x0000000294008824 */ /* 0x040fe200078e00ff */
[----:B------:R-:W-:-:S04]  /*8ac0*/  @!P0 SHF.L.U64.HI R7, R148, 0x1, R38 ;  /* 0x0000000194078819 */ /* 0x000fc80000010226 */
[----:B--2---:R-:W-:-:S05]  /*8ad0*/  @!P0 IADD3 R10, P1, R4, R0, RZ ;  /* 0x00000000040a8210 */ /* 0x004fca0007f3e0ff */
[----:B---3--:R-:W-:Y:S01]  /*8ae0*/  @!P0 IMAD.X R11, R5, 0x1, R7, P1 ;  /* 0x00000001050b8824 */ /* 0x008fe200008e0607 */
[----:B----4-:R-:W-:Y:S01]  /*8af0*/  @!P0 IADD3 R6, P1, R2, R0, RZ ;  /* 0x0000000002068210 */ /* 0x010fe20007f3e0ff */
[----:B------:R-:W-:-:S03]  /*8b00*/  @!P2 IMAD.SHL.U32 R14, R145, 0x2, RZ ;  /* 0x00000002910ea824 */ /* 0x000fc600078e00ff */
[----:B------:R2:W5:Y:S01]  /*8b10*/  @!P0 LD.E.64 R12, [R10.64] ;  /* 0x000000060a0c8980 */ /* 0x000562000c101b00 */
[----:B-1----:R-:W-:Y:S01]  /*8b20*/  @!P0 IMAD.X R7, R3, 0x1, R7, P1 ;  /* 0x0000000103078824 */ /* 0x002fe200008e0607 */
[----:B------:R-:W-:-:S04]  /*8b30*/  @!P2 SHF.L.U64.HI R0, R145, 0x1, R46 ;  /* 0x000000019100a819 */ /* 0x000fc8000001022e */
[----:B------:R1:W5:Y:S01]  /*8b40*/  @!P0 LD.E.64 R8, [R6.64] ;  /* 0x0000000606088980 */ /* 0x000362000c101b00 */
[----:B------:R-:W-:Y:S01]  /*8b50*/  ISETP.GE.AND P0, PT, R147, c[0x0][0x27c], PT ;  /* 0x00009f0093007a0c */ /* 0x000fe20003f06270 */
[----:B------:R-:W-:Y:S01]  /*8b60*/  CS2R R22, SRZ ;  /* 0x0000000000167805 */ /* 0x000fe2000001ff00 */
[----:B------:R-:W-:Y:S01]  /*8b70*/  CS2R R24, SRZ ;  /* 0x0000000000187805 */ /* 0x000fe2000001ff00 */
[----:B--2---:R-:W-:-:S05]  /*8b80*/  @!P2 IADD3 R10, P1, R4, R14, RZ ;  /* 0x0000000e040aa210 */ /* 0x004fca0007f3e0ff */
[----:B------:R-:W-:Y:S01]  /*8b90*/  @!P2 IMAD.X R11, R5, 0x1, R0, P1 ;  /* 0x00000001050ba824 */ /* 0x000fe200008e0600 */
[----:B-1----:R-:W-:-:S04]  /*8ba0*/  @!P2 IADD3 R6, P1, R2, R14, RZ ;  /* 0x0000000e0206a210 */ /* 0x002fc80007f3e0ff */
[----:B------:R-:W-:Y:S01]  /*8bb0*/  @!P0 IMAD.SHL.U32 R14, R147, 0x2, RZ ;  /* 0x00000002930e8824 */ /* 0x000fe200078e00ff */
[----:B------:R1:W5:Y:S01]  /*8bc0*/  @!P2 LD.E.64 R22, [R10.64] ;  /* 0x000000060a16a980 */ /* 0x000362000c101b00 */
[----:B------:R-:W-:Y:S01]  /*8bd0*/  @!P2 IMAD.X R7, R3, 0x1, R0, P1 ;  /* 0x000000010307a824 */ /* 0x000fe200008e0600 */
[----:B------:R-:W-:Y:S02]  /*8be0*/  ISETP.GE.AND P1, PT, R144, c[0x0][0x27c], PT ;  /* 0x00009f0090007a0c */ /* 0x000fe40003f26270 */
[----:B------:R-:W-:Y:S02]  /*8bf0*/  @!P0 SHF.L.U64.HI R0, R147, 0x1, R47 ;  /* 0x0000000193008819 */ /* 0x000fe4000001022f */
[----:B------:R2:W5:Y:S01]  /*8c00*/  @!P2 LD.E.64 R24, [R6.64] ;  /* 0x000000060618a980 */ /* 0x000562000c101b00 */
[----:B------:R-:W-:Y:S01]  /*8c10*/  CS2R R28, SRZ ;  /* 0x00000000001c7805 */ /* 0x000fe2000001ff00 */
[----:B------:R-:W-:Y:S01]  /*8c20*/  CS2R R32, SRZ ;  /* 0x0000000000207805 */ /* 0x000fe2000001ff00 */
[----:B-1----:R-:W-:-:S05]  /*8c30*/  @!P0 IADD3 R10, P2, R4, R14, RZ ;  /* 0x0000000e040a8210 */ /* 0x002fca0007f5e0ff */
[----:B------:R-:W-:Y:S01]  /*8c40*/  @!P0 IMAD.X R11, R5, 0x1, R0, P2 ;  /* 0x00000001050b8824 */ /* 0x000fe200010e0600 */
[----:B--2---:R-:W-:Y:S01]  /*8c50*/  @!P0 IADD3 R6, P2, R2, R14, RZ ;  /* 0x0000000e02068210 */ /* 0x004fe20007f5e0ff */
[----:B------:R-:W-:-:S03]  /*8c60*/  @!P1 IMAD.SHL.U32 R14, R144, 0x2, RZ ;  /* 0x00000002900e9824 */ /* 0x000fc600078e00ff */
[----:B------:R1:W5:Y:S01]  /*8c70*/  @!P0 LD.E.64 R28, [R10.64] ;  /* 0x000000060a1c8980 */ /* 0x000362000c101b00 */
[----:B------:R-:W-:Y:S01]  /*8c80*/  @!P0 IMAD.X R7, R3, 0x1, R0, P2 ;  /* 0x0000000103078824 */ /* 0x000fe200010e0600 */
[-C--:B------:R-:W-:Y:S02]  /*8c90*/  @!P1 IADD3 R16, P3, R4, R14.reuse, RZ ;  /* 0x0000000e04109210 */ /* 0x080fe40007f7e0ff */
[----:B------:R-:W-:Y:S02]  /*8ca0*/  @!P1 SHF.L.U64.HI R0, R144, 0x1, R52 ;  /* 0x0000000190009819 */ /* 0x000fe40000010234 */
[----:B------:R2:W5:Y:S01]  /*8cb0*/  @!P0 LD.E.64 R32, [R6.64] ;  /* 0x0000000606208980 */ /* 0x000562000c101b00 */
[----:B------:R-:W-:Y:S02]  /*8cc0*/  @!P1 IADD3 R14, P0, R2, R14, RZ ;  /* 0x0000000e020e9210 */ /* 0x000fe40007f1e0ff */
[----:B------:R-:W-:-:S03]  /*8cd0*/  ISETP.GE.AND P2, PT, R142, c[0x0][0x27c], PT ;  /* 0x00009f008e007a0c */ /* 0x000fc60003f46270 */
[--C-:B------:R-:W-:Y:S01]  /*8ce0*/  @!P1 IMAD.X R15, R3, 0x1, R0.reuse, P0 ;  /* 0x00000001030f9824 */ /* 0x100fe200000e0600 */
[----:B------:R-:W-:Y:S01]  /*8cf0*/  ISETP.GE.AND P0, PT, R146, c[0x0][0x27c], PT ;  /* 0x00009f0092007a0c */ /* 0x000fe20003f06270 */
[----:B------:R-:W-:-:S08]  /*8d00*/  @!P1 IMAD.X R17, R5, 0x1, R0, P3 ;  /* 0x0000000105119824 */ /* 0x000fd000018e0600 */
[----:B------:R-:W-:Y:S01]  /*8d10*/  @!P2 IMAD.WIDE R20, R142, 0x2, R4 ;  /* 0x000000028e14a825 */ /* 0x000fe200078e0204 */
[----:B-1----:R-:W-:-:S03]  /*8d20*/  CS2R R10, SRZ ;  /* 0x00000000000a7805 */ /* 0x002fc6000001ff00 */
[----:B------:R-:W-:Y:S01]  /*8d30*/  @!P2 IMAD.WIDE R18, R142, 0x2, R2 ;  /* 0x000000028e12a825 */ /* 0x000fe200078e0202 */
[----:B--2---:R-:W-:-:S03]  /*8d40*/  CS2R R6, SRZ ;  /* 0x0000000000067805 */ /* 0x004fc6000001ff00 */
[----:B------:R-:W-:Y:S01]  /*8d50*/  @!P0 IMAD.SHL.U32 R0, R146, 0x2, RZ ;  /* 0x0000000292008824 */ /* 0x000fe200078e00ff */
[----:B------:R1:W5:Y:S04]  /*8d60*/  @!P2 LD.E.64 R10, [R20.64] ;  /* 0x00000006140aa980 */ /* 0x000368000c101b00 */
[----:B------:R2:W5:Y:S01]  /*8d70*/  @!P2 LD.E.64 R6, [R18.64] ;  /* 0x000000061206a980 */ /* 0x000562000c101b00 */
[----:B------:R-:W-:Y:S01]  /*8d80*/  @!P0 IADD3 R4, P2, R4, R0, RZ ;  /* 0x0000000004048210 */ /* 0x000fe20007f5e0ff */
[----:B------:R-:W-:Y:S01]  /*8d90*/  CS2R R34, SRZ ;  /* 0x0000000000227805 */ /* 0x000fe2000001ff00 */
[----:B------:R-:W-:Y:S01]  /*8da0*/  CS2R R36, SRZ ;  /* 0x0000000000247805 */ /* 0x000fe2000001ff00 */
[----:B------:R-:W-:Y:S01]  /*8db0*/  CS2R R42, SRZ ;  /* 0x00000000002a7805 */ /* 0x000fe2000001ff00 */
[----:B------:R-:W-:-:S03]  /*8dc0*/  CS2R R44, SRZ ;  /* 0x00000000002c7805 */ /* 0x000fc6000001ff00 */
[----:B------:R1:W5:Y:S04]  /*8dd0*/  @!P1 LD.E.64 R34, [R16.64] ;  /* 0x0000000610229980 */ /* 0x000368000c101b00 */
[----:B------:R1:W5:Y:S01]  /*8de0*/  @!P1 LD.E.64 R36, [R14.64] ;  /* 0x000000060e249980 */ /* 0x000362000c101b00 */
[----:B--2---:R-:W-:-:S05]  /*8df0*/  @!P0 SHF.L.U64.HI R18, R146, 0x1, R53 ;  /* 0x0000000192128819 */ /* 0x004fca0000010235 */
[----:B------:R-:W-:Y:S01]  /*8e00*/  @!P0 IMAD.X R5, R5, 0x1, R18, P2 ;  /* 0x0000000105058824 */ /* 0x000fe200010e0612 */
[----:B------:R-:W-:-:S04]  /*8e10*/  @!P0 IADD3 R2, P2, R2, R0, RZ ;  /* 0x0000000002028210 */ /* 0x000fc80007f5e0ff */
[----:B------:R1:W5:Y:S01]  /*8e20*/  @!P0 LD.E.64 R42, [R4.64] ;  /* 0x00000006042a8980 */ /* 0x000362000c101b00 */
[----:B------:R-:W-:-:S05]  /*8e30*/  @!P0 IMAD.X R3, R3, 0x1, R18, P2 ;  /* 0x0000000103038824 */ /* 0x000fca00010e0612 */
[----:B------:R1:W5:Y:S03]  /*8e40*/  @!P0 LD.E.64 R44, [R2.64] ;  /* 0x00000006022c8980 */ /* 0x000366000c101b00 */
.L_x_1064:
[----:B------:R-:W-:Y:S05]  /*8e50*/  BSYNC B0 ;  /* 0x0000000000007941 */ /* 0x000fea0003800000 */
.L_x_1063:
[----:B------:R-:W-:Y:S01]  /*8e60*/  IADD3 R0, R26, 0x40, RZ ;  /* 0x000000401a007810 */ /* 0x000fe20007ffe0ff */
[----:B-1--45:R-:W-:Y:S01]  /*8e70*/  IMAD.MOV.U32 R2, RZ, RZ, R34 ;  /* 0x000000ffff027224 */ /* 0x032fe200078e0022 */
[----:B------:R-:W-:Y:S01]  /*8e80*/  MOV R14, R6 ;  /* 0x00000006000e7202 */ /* 0x000fe20000000f00 */
[----:B--2---:R-:W-:Y:S01]  /*8e90*/  IMAD.MOV.U32 R4, RZ, RZ, R42 ;  /* 0x000000ffff047224 */ /* 0x004fe200078e002a */
[----:B------:R-:W-:Y:S01]  /*8ea0*/  ISETP.GE.AND P0, PT, R0, R30, PT ;  /* 0x0000001e0000720c */ /* 0x000fe20003f06270 */
[----:B------:R-:W-:Y:S01]  /*8eb0*/  IMAD.MOV.U32 R0, RZ, RZ, R35 ;  /* 0x000000ffff007224 */ /* 0x000fe200078e0023 */
[----:B---3--:R1:W2:Y:S01]  /*8ec0*/  SHFL.IDX PT, R5, R31, 0x1, 0x1c1f ;  /* 0x003c1f001f057f89 */ /* 0x0082a200000e0000 */
        /* <DEDUP_REMOVED lines=38> */
[----:B------:R3:W4:Y:S01]  /*9130*/  SHFL.IDX PT, R2, R40, 0x1, 0x1c1f ;  /* 0x003c1f0028027f89 */ /* 0x00072200000e0000 */
[----:B------:R-:W-:Y:S01]  /*9140*/  CS2R R56, SRZ ;  /* 0x0000000000387805 */ /* 0x000fe2000001ff00 */
[----:B------:R-:W-:Y:S01]  /*9150*/  CS2R R50, SRZ ;  /* 0x0000000000327805 */ /* 0x000fe2000001ff00 */
[----:B-1----:R-:W-:Y:S01]  /*9160*/  PRMT R31, R0, 0x5410, R14 ;  /* 0x00005410001f7816 */ /* 0x002fe2000000000e */
[----:B------:R1:W2:Y:S04]  /*9170*/  SHFL.IDX PT, R4, R39, 0x1, 0x1c1f ;  /* 0x003c1f0027047f89 */ /* 0x0002a800000e0000 */
[----:B------:R2:W4:Y:S01]  /*9180*/  SHFL.IDX PT, R3, R27, 0x1, 0x1c1f ;  /* 0x003c1f001b037f89 */ /* 0x00052200000e0000 */
[----:B---3--:R-:W-:Y:S01]  /*9190*/  CS2R R40, SRZ ;  /* 0x0000000000287805 */ /* 0x008fe2000001ff00 */
[----:B-1----:R-:W-:Y:S01]  /*91a0*/  PRMT R39, R15, 0x5410, R16 ;  /* 0x000054100f277816 */ /* 0x002fe20000000010 */
[----:B--2---:R-:W-:Y:S01]  /*91b0*/  CS2R R26, SRZ ;  /* 0x00000000001a7805 */ /* 0x004fe2000001ff00 */
[----:B------:R-:W-:Y:S05]  /*91c0*/  @P0 BRA `(.L_x_1066) ;  /* 0x000003e000000947 */ /* 0x000fea0003800000 */
[----:B----4-:R-:W-:Y:S01]  /*91d0*/  ISETP.GE.AND P0, PT, R148, c[0x0][0x27c], PT ;  /* 0x00009f0094007a0c */ /* 0x010fe20003f06270 */
[----:B------:R-:W-:Y:S01]  /*91e0*/  CS2R R48, SRZ ;  /* 0x0000000000307805 */ /* 0x000fe2000001ff00 */
[----:B------:R-:W-:Y:S01]  /*91f0*/  ISETP.GE.AND P2, PT, R145, c[0x0][0x27c], PT ;  /* 0x00009f0091007a0c */ /* 0x000fe20003f46270 */
[----:B------:R-:W-:-:S10]  /*9200*/  CS2R R50, SRZ ;  /* 0x0000000000327805 */ /* 0x000fd4000001ff00 */
[C---:B------:R-:W-:Y:S01]  /*9210*/  @!P0 IMAD.SHL.U32 R0, R148.reuse, 0x2, RZ ;  /* 0x0000000294008824 */ /* 0x040fe200078e00ff */
[----:B------:R-:W-:-:S04]  /*9220*/  @!P0 SHF.L.U64.HI R15, R148, 0x1, R38 ;  /* 0x00000001940f8819 */ /* 0x000fc80000010226 */
[----:B------:R-:W-:-:S05]  /*9230*/  @!P0 IADD3 R16, P1, R4, R0, RZ ;  /* 0x0000000004108210 */ /* 0x000fca0007f3e0ff */
        /* <DEDUP_REMOVED lines=8> */
[----:B------:R-:W-:Y:S01]  /*92c0*/  CS2R R56, SRZ ;  /* 0x0000000000387805 */ /* 0x000fe2000001ff00 */
[----:B-1----:R-:W-:Y:S02]  /*92d0*/  @!P2 IADD3 R16, P1, R4, R0, RZ ;  /* 0x000000000410a210 */ /* 0x002fe40007f3e0ff */
[----:B--2---:R-:W-:-:S05]  /*92e0*/  @!P2 SHF.L.U64.HI R15, R145, 0x1, R46 ;  /* 0x00000001910fa819 */ /* 0x004fca000001022e */
[--C-:B------:R-:W-:Y:S01]  /*92f0*/  @!P2 IMAD.X R17, R5, 0x1, R15.reuse, P1 ;  /* 0x000000010511a824 */ /* 0x100fe200008e060f */
[----:B------:R-:W-:Y:S02]  /*9300*/  @!P2 IADD3 R14, P1, R2, R0, RZ ;  /* 0x00000000020ea210 */ /* 0x000fe40007f3e0ff */
[----:B------:R-:W-:Y:S02]  /*9310*/  @!P0 IMAD.SHL.U32 R0, R147, 0x2, RZ ;  /* 0x0000000293008824 */ /* 0x000fe400078e00ff */
[----:B------:R1:W5:Y:S01]  /*9320*/  @!P2 LD.E.64 R54, [R16.64] ;  /* 0x000000061036a980 */ /* 0x000362000c101b00 */
[----:B------:R-:W-:Y:S01]  /*9330*/  @!P2 IMAD.X R15, R3, 0x1, R15, P1 ;  /* 0x00000001030fa824 */ /* 0x000fe200008e060f */
[----:B------:R-:W-:-:S04]  /*9340*/  ISETP.GE.AND P1, PT, R144, c[0x0][0x27c], PT ;  /* 0x00009f0090007a0c */ /* 0x000fc80003f26270 */
[----:B------:R2:W5:Y:S01]  /*9350*/  @!P2 LD.E.64 R56, [R14.64] ;  /* 0x000000060e38a980 */ /* 0x000562000c101b00 */
[----:B------:R-:W-:Y:S01]  /*9360*/  CS2R R58, SRZ ;  /* 0x00000000003a7805 */ /* 0x000fe2000001ff00 */
[----:B------:R-:W-:Y:S01]  /*9370*/  CS2R R60, SRZ ;  /* 0x00000000003c7805 */ /* 0x000fe2000001ff00 */
[----:B-1----:R-:W-:Y:S02]  /*9380*/  @!P0 IADD3 R16, P2, R4, R0, RZ ;  /* 0x0000000004108210 */ /* 0x002fe40007f5e0ff */
[----:B--2---:R-:W-:-:S05]  /*9390*/  @!P0 SHF.L.U64.HI R15, R147, 0x1, R47 ;  /* 0x00000001930f8819 */ /* 0x004fca000001022f */
[----:B------:R-:W-:Y:S01]  /*93a0*/  @!P0 IMAD.X R17, R5, 0x1, R15, P2 ;  /* 0x0000000105118824 */ /* 0x000fe200010e060f */
[----:B------:R-:W-:Y:S01]  /*93b0*/  @!P0 IADD3 R14, P2, R2, R0, RZ ;  /* 0x00000000020e8210 */ /* 0x000fe20007f5e0ff */
        /* <DEDUP_REMOVED lines=8> */
[----:B--2---:R-:W-:-:S05]  /*9440*/  @!P1 IADD3 R14, P0, R2, R18, RZ ;  /* 0x00000012020e9210 */ /* 0x004fca0007f1e0ff */
[----:B------:R-:W-:Y:S01]  /*9450*/  @!P1 IMAD.X R15, R3, 0x1, R0, P0 ;  /* 0x00000001030f9824 */ /* 0x000fe200000e0600 */
[----:B------:R-:W-:Y:S02]  /*9460*/  ISETP.GE.AND P0, PT, R146, c[0x0][0x27c], PT ;  /* 0x00009f0092007a0c */ /* 0x000fe40003f06270 */
[----:B-1----:R-:W-:Y:S02]  /*9470*/  @!P1 IADD3 R16, P3, R4, R18, RZ ;  /* 0x0000001204109210 */ /* 0x002fe40007f7e0ff */
[----:B------:R-:W-:-:S04]  /*9480*/  @!P2 IMAD.WIDE R20, R142, 0x2, R4 ;  /* 0x000000028e14a825 */ /* 0x000fc800078e0204 */
[----:B------:R-:W-:Y:S01]  /*9490*/  @!P1 IMAD.X R17, R5, 0x1, R0, P3 ;  /* 0x0000000105119824 */ /* 0x000fe200018e0600 */
[----:B------:R1:W5:Y:S01]  /*94a0*/  @!P2 LD.E.64 R26, [R20.64] ;  /* 0x00000006141aa980 */ /* 0x000362000c101b00 */
[----:B------:R-:W-:-:S04]  /*94b0*/  @!P2 IMAD.WIDE R18, R142, 0x2, R2 ;  /* 0x000000028e12a825 */ /* 0x000fc800078e0202 */
[----:B------:R-:W-:Y:S01]  /*94c0*/  @!P0 IMAD.SHL.U32 R0, R146, 0x2, RZ ;  /* 0x0000000292008824 */ /* 0x000fe200078e00ff */
[----:B------:R2:W5:Y:S04]  /*94d0*/  @!P2 LD.E.64 R40, [R18.64] ;  /* 0x000000061228a980 */ /* 0x000568000c101b00 */
[----:B------:R-:W-:Y:S01]  /*94e0*/  @!P0 IADD3 R4, P2, R4, R0, RZ ;  /* 0x0000000004048210 */ /* 0x000fe20007f5e0ff */
[----:B------:R-:W-:Y:S01]  /*94f0*/  CS2R R62, SRZ ;  /* 0x00000000003e7805 */ /* 0x000fe2000001ff00 */
[----:B------:R-:W-:Y:S01]  /*9500*/  CS2R R66, SRZ ;  /* 0x0000000000427805 */ /* 0x000fe2000001ff00 */
[----:B------:R-:W-:-:S04]  /*9510*/  CS2R R64, SRZ ;  /* 0x0000000000407805 */ /* 0x000fc8000001ff00 */
[----:B------:R3:W5:Y:S01]  /*9520*/  @!P1 LD.E.64 R62, [R14.64] ;  /* 0x000000060e3e9980 */ /* 0x000762000c101b00 */
[----:B--2---:R-:W-:-:S05]  /*9530*/  @!P0 SHF.L.U64.HI R18, R146, 0x1, R53 ;  /* 0x0000000192128819 */ /* 0x004fca0000010235 */
[----:B------:R-:W-:Y:S01]  /*9540*/  @!P0 IMAD.X R5, R5, 0x1, R18, P2 ;  /* 0x0000000105058824 */ /* 0x000fe200010e0612 */
[----:B------:R-:W-:Y:S01]  /*9550*/  @!P0 IADD3 R2, P2, R2, R0, RZ ;  /* 0x0000000002028210 */ /* 0x000fe20007f5e0ff */
[----:B-1----:R-:W-:-:S03]  /*9560*/  CS2R R20, SRZ ;  /* 0x0000000000147805 */ /* 0x002fc6000001ff00 */
[----:B------:R3:W5:Y:S01]  /*9570*/  @!P0 LD.E.64 R66, [R4.64] ;  /* 0x0000000604428980 */ /* 0x000762000c101b00 */
[----:B------:R-:W-:-:S03]  /*9580*/  @!P0 IMAD.X R3, R3, 0x1, R18, P2 ;  /* 0x0000000103038824 */ /* 0x000fc600010e0612 */
[----:B------:R3:W5:Y:S04]  /*9590*/  @!P1 LD.E.64 R20, [R16.64] ;  /* 0x0000000610149980 */ /* 0x000768000c101b00 */
[----:B------:R3:W5:Y:S02]  /*95a0*/  @!P0 LD.E.64 R64, [R2.64] ;  /* 0x0000000602408980 */ /* 0x000764000c101b00 */
.L_x_1066:
[----:B----4-:R-:W-:Y:S05]  /*95b0*/  BSYNC B0 ;  /* 0x0000000000007941 */ /* 0x010fea0003800000 */
.L_x_1065:
[----:B-----5:R-:W-:Y:S01]  /*95c0*/  IMAD.MOV.U32 R0, RZ, RZ, R66 ;  /* 0x000000ffff007224 */ /* 0x020fe200078e0042 */
[----:B------:R-:W-:-:S04]  /*95d0*/  DEPBAR.LE SB0, 0x1 ;  /* 0x000080400000791a */ /* 0x000fc80000000000 */
[----:B---3--:R-:W-:Y:S01]  /*95e0*/  IMAD.MOV.U32 R4, RZ, RZ, R67 ;  /* 0x000000ffff047224 */ /* 0x008fe200078e0043 */
        /* <DEDUP_REMOVED lines=54> */
[----:B------:R-:W-:Y:S02]  /*9950*/  PRMT R10, R31, 0x5432, R4 ;  /* 0x000054321f0a7816 */ /* 0x000fe40000000004 */
[----:B------:R-:W-:Y:S02]  /*9960*/  LOP3.LUT R31, R0, 0xffff0000, RZ, 0xc0, !PT ;  /* 0xffff0000001f7812 */ /* 0x000fe400078ec0ff */
        /* <DEDUP_REMOVED lines=37> */
.L_x_1070:
[----:B------:R-:W-:Y:S05]  /*9bc0*/  BSYNC B0 ;  /* 0x0000000000007941 */ /* 0x000fea0003800000 */
.L_x_1069:
        /* <DEDUP_REMOVED lines=8> */
[C---:B------:R-:W-:Y:S02]  /*9c50*/  PRMT R0, R39.reuse, 0x5410, R2 ;  /* 0x0000541027007816 */ /* 0x040fe40000000002 */
        /* <DEDUP_REMOVED lines=40> */
.L_x_1072:
[----:B------:R-:W-:Y:S05]  /*9ee0*/  BSYNC B0 ;  /* 0x0000000000007941 */ /* 0x000fea0003800000 */
.L_x_1071:
        /* <DEDUP_REMOVED lines=49> */
.L_x_1074:
[----:B------:R-:W-:Y:S05]  /*a200*/  BSYNC B0 ;  /* 0x0000000000007941 */ /* 0x000fea0003800000 */
.L_x_1073:
        /* <DEDUP_REMOVED lines=49> */
.L_x_1076:
[----:B------:R-:W-:Y:S05]  /*a520*/  BSYNC B0 ;  /* 0x0000000000007941 */ /* 0x000fea0003800000 */
.L_x_1075:
        /* <DEDUP_REMOVED lines=49> */
.L_x_1078:
[----:B------:R-:W-:Y:S05]  /*a840*/  BSYNC B0 ;  /* 0x0000000000007941 */ /* 0x000fea0003800000 */
.L_x_1077:
        /* <DEDUP_REMOVED lines=48> */
.L_x_1068:
[----:B------:R-:W-:Y:S05]  /*ab50*/  BSYNC B1 ;  /* 0x0000000000017941 */ /* 0x000fea0003800000 */
.L_x_1067:
[----:B------:R-:W-:-:S04]  /*ab60*/  IADD3 R0, R239, 0x40, RZ ;  /* 0x00000040ef007810 */ /* 0x000fc80007ffe0ff */
        /* <DEDUP_REMOVED lines=51> */
.L_x_1081:
[----:B------:R-:W-:Y:S05]  /*aea0*/  BSYNC B0 ;  /* 0x0000000000007941 */ /* 0x000fea0003800000 */
.L_x_1080:
        /* <DEDUP_REMOVED lines=49> */
.L_x_1083:
[----:B------:R-:W-:Y:S05]  /*b1c0*/  BSYNC B0 ;  /* 0x0000000000007941 */ /* 0x000fea0003800000 */
.L_x_1082:
        /* <DEDUP_REMOVED lines=49> */
.L_x_1085:
[----:B------:R-:W-:Y:S05]  /*b4e0*/  BSYNC B0 ;  /* 0x0000000000007941 */ /* 0x000fea0003800000 */
.L_x_1084:
        /* <DEDUP_REMOVED lines=49> */
.L_x_1087:
[----:B------:R-:W-:Y:S05]  /*b800*/  BSYNC B0 ;  /* 0x0000000000007941 */ /* 0x000fea0003800000 */
.L_x_1086:
        /* <DEDUP_REMOVED lines=49> */
.L_x_1089:
[----:B------:R-:W-:Y:S05]  /*bb20*/  BSYNC B0 ;  /* 0x0000000000007941 */ /* 0x000fea0003800000 */
.L_x_1088:
        /* <DEDUP_REMOVED lines=49> */
.L_x_1062:
[----:B------:R-:W-:Y:S01]  /*be40*/  @P4 IMAD.HI.U32 R3, R0, c[0x0][0x2c8], RZ ;  /* 0x0000b20000034a27 */ /* 0x000fe200078e00ff */
[----:B------:R-:W-:Y:S01]  /*be50*/  SHF.R.S32.HI R84, RZ, 0x1f, R106 ;  /* 0x0000001fff547819 */ /* 0x000fe2000001146a */
[----:B------:R-:W-:Y:S01]  /*be60*/  BSSY B0, `(.L_x_1090) ;  /* 0x000004c000007945 */ /* 0x000fe20003800000 */
[----:B------:R-:W-:Y:S01]  /*be70*/  SHF.R.S32.HI R80, RZ, 0x1f, R107 ;  /* 0x0000001fff507819 */ /* 0x000fe2000001146b */
[----:B------:R-:W-:Y:S01]  /*be80*/  IMAD.MOV.U32 R5, RZ, RZ, R7 ;  /* 0x000000ffff057224 */ /* 0x000fe200078e0007 */
[----:B------:R-:W-:Y:S01]  /*be90*/  @P4 SHF.R.U32.HI R0, RZ, c[0x0][0x2cc], R3 ;  /* 0x0000b300ff004a19 */ /* 0x000fe20000011603 */
[----:B------:R-:W-:Y:S01]  /*bea0*/  IMAD.MOV.U32 R7, RZ, RZ, R6 ;  /* 0x000000ffff077224 */ /* 0x000fe200078e0006 */
[----:B------:R-:W-:Y:S01]  /*beb0*/  LEA.HI R85, R84, R106, RZ, 0x3 ;  /* 0x0000006a54557211 */ /* 0x000fe200078f18ff */
[----:B------:R-:W-:Y:S01]  /*bec0*/  IMAD.MOV.U32 R6, RZ, RZ, R2 ;  /* 0x000000ffff067224 */ /* 0x000fe200078e0002 */
[----:B------:R-:W-:Y:S01]  /*bed0*/  SHF.R.S32.HI R3, RZ, 0x1f, R0 ;  /* 0x0000001fff037819 */ /* 0x000fe20000011400 */
[----:B------:R-:W-:Y:S01]  /*bee0*/  IMAD.WIDE.U32 R4, R0, c[0x0][0x280], R4 ;  /* 0x0000a00000047a25 */ /* 0x000fe200078e0004 */
[----:B------:R-:W-:Y:S01]  /*bef0*/  LEA.HI R81, R80, R107, RZ, 0x3 ;  /* 0x0000006b50517211 */ /* 0x000fe200078f18ff */
[----:B------:R-:W-:Y:S01]  /*bf00*/  CS2R R74, SRZ ;  /* 0x00000000004a7805 */ /* 0x000fe2000001ff00 */
[----:B------:R-:W-:Y:S01]  /*bf10*/  SHF.R.S32.HI R29, RZ, 0x1f, R102 ;  /* 0x0000001fff1d7819 */ /* 0x000fe20000011466 */
[C---:B------:R-:W-:Y:S01]  /*bf20*/  IMAD R8, R3.reuse, c[0x0][0x280], RZ ;  /* 0x0000a00003087a24 */ /* 0x040fe200078e02ff */
[----:B------:R-:W-:Y:S01]  /*bf30*/  LEA R31, P0, R4, c[0x0][0x270], 0x1 ;  /* 0x00009c00041f7a11 */ /* 0x000fe200078008ff */
[----:B------:R-:W-:Y:S01]  /*bf40*/  IMAD R9, R3, c[0x0][0x290], RZ ;  /* 0x0000a40003097a24 */ /* 0x000fe200078e02ff */
[----:B------:R-:W-:Y:S01]  /*bf50*/  CS2R R46, SRZ ;  /* 0x00000000002e7805 */ /* 0x000fe2000001ff00 */
[C---:B------:R-:W-:Y:S01]  /*bf60*/  IMAD R8, R0.reuse, c[0x0][0x284], R8 ;  /* 0x0000a10000087a24 */ /* 0x040fe200078e0208 */
[----:B------:R-:W-:Y:S01]  /*bf70*/  CS2R R44, SRZ ;  /* 0x00000000002c7805 */ /* 0x000fe2000001ff00 */
[----:B------:R-:W-:Y:S01]  /*bf80*/  IMAD.WIDE.U32 R2, R0, c[0x0][0x290], R6 ;  /* 0x0000a40000027a25 */ /* 0x000fe200078e0006 */
[----:B------:R1:W2:Y:S01]  /*bf90*/  SHFL.IDX PT, R20, R31, RZ, 0x1c1f ;  /* 0x001c1fff1f147589 */ /* 0x0002a200000e0000 */
        /* <DEDUP_REMOVED lines=10> */
[----:B------:R-:W-:Y:S01]  /*c040*/  CS2R R42, SRZ ;  /* 0x00000000002a7805 */ /* 0x000fe2000001ff00 */
[----:B------:R-:W-:Y:S01]  /*c050*/  CS2R R40, SRZ ;  /* 0x0000000000287805 */ /* 0x000fe2000001ff00 */
[----:B------:R1:W3:Y:S01]  /*c060*/  SHFL.IDX PT, R21, R28, RZ, 0x1c1f ;  /* 0x001c1fff1c157589 */ /* 0x0002e200000e0000 */
[----:B------:R-:W-:Y:S01]  /*c070*/  LEA.HI.X R27, R2, c[0x0][0x28c], R0, 0x1, P1 ;  /* 0x0000a300021b7a11 */ /* 0x000fe200008f0c00 */
[----:B------:R-:W-:Y:S01]  /*c080*/  CS2R R10, SRZ ;  /* 0x00000000000a7805 */ /* 0x000fe2000001ff00 */
[----:B------:R-:W-:Y:S01]  /*c090*/  CS2R R8, SRZ ;  /* 0x0000000000087805 */ /* 0x000fe2000001ff00 */
[----:B------:R1:W4:Y:S01]  /*c0a0*/  SHFL.IDX PT, R2, R32, RZ, 0x1c1f ;  /* 0x001c1fff20027589 */ /* 0x00032200000e0000 */
[----:B------:R-:W-:Y:S01]  /*c0b0*/  CS2R R6, SRZ ;  /* 0x0000000000067805 */ /* 0x000fe2000001ff00 */
[----:B------:R-:W-:Y:S01]  /*c0c0*/  CS2R R4, SRZ ;  /* 0x0000000000047805 */ /* 0x000fe2000001ff00 */
[----:B------:R-:W-:Y:S01]  /*c0d0*/  SHF.R.S32.HI R77, RZ, 0x3, R85 ;  /* 0x00000003ff4d7819 */ /* 0x000fe20000011455 */
[----:B------:R1:W1:Y:S01]  /*c0e0*/  SHFL.IDX PT, R3, R27, RZ, 0x1c1f ;  /* 0x001c1fff1b037589 */ /* 0x00026200000e0000 */
[----:B------:R-:W-:Y:S01]  /*c0f0*/  SHF.R.S32.HI R59, RZ, 0x3, R81 ;  /* 0x00000003ff3b7819 */ /* 0x000fe20000011451 */
[----:B------:R-:W-:Y:S05]  /*c100*/  @P0 BRA `(.L_x_1091) ;  /* 0x0000021000000947 */ /* 0x000fea0003800000 */
[----:B------:R-:W-:Y:S01]  /*c110*/  ISETP.GE.AND P0, PT, R102, c[0x0][0x27c], PT ;  /* 0x00009f0066007a0c */ /* 0x000fe20003f06270 */
[----:B------:R-:W-:Y:S01]  /*c120*/  CS2R R18, SRZ ;  /* 0x0000000000127805 */ /* 0x000fe2000001ff00 */
[----:B------:R-:W-:Y:S01]  /*c130*/  ISETP.GE.AND P2, PT, R107, c[0x0][0x27c], PT ;  /* 0x00009f006b007a0c */ /* 0x000fe20003f46270 */
[----:B------:R-:W-:Y:S01]  /*c140*/  CS2R R16, SRZ ;  /* 0x0000000000107805 */ /* 0x000fe2000001ff00 */
[----:B------:R-:W-:Y:S01]  /*c150*/  CS2R R10, SRZ ;  /* 0x00000000000a7805 */ /* 0x000fe2000001ff00 */
[----:B------:R-:W-:Y:S01]  /*c160*/  CS2R R8, SRZ ;  /* 0x0000000000087805 */ /* 0x000fe2000001ff00 */
[----:B------:R-:W-:Y:S01]  /*c170*/  CS2R R46, SRZ ;  /* 0x00000000002e7805 */ /* 0x000fe2000001ff00 */
[----:B------:R-:W-:-:S06]  /*c180*/  CS2R R44, SRZ ;  /* 0x00000000002c7805 */ /* 0x000fcc000001ff00 */
[C---:B------:R-:W-:Y:S01]  /*c190*/  @!P0 IMAD.SHL.U32 R4, R102.reuse, 0x2, RZ ;  /* 0x0000000266048824 */ /* 0x040fe200078e00ff */
[----:B------:R-:W-:-:S04]  /*c1a0*/  @!P0 SHF.L.U64.HI R0, R102, 0x1, R29 ;  /* 0x0000000166008819 */ /* 0x000fc8000001021d */
[-C--:B--2---:R-:W-:Y:S02]  /*c1b0*/  @!P0 IADD3 R24, P1, R20, R4.reuse, RZ ;  /* 0x0000000414188210 */ /* 0x084fe40007f3e0ff */
[----:B----4-:R-:W-:Y:S02]  /*c1c0*/  @!P0 IADD3 R22, P3, R2, R4, RZ ;  /* 0x0000000402168210 */ /* 0x010fe40007f7e0ff */
[----:B---3--:R-:W-:Y:S02]  /*c1d0*/  @!P0 IADD3.X R25, R21, R0, RZ, P1, !PT ;  /* 0x0000000015198210 */ /* 0x008fe40000ffe4ff */
[----:B------:R-:W-:Y:S01]  /*c1e0*/  ISETP.GE.AND P1, PT, R106, c[0x0][0x27c], PT ;  /* 0x00009f006a007a0c */ /* 0x000fe20003f26270 */
[----:B-1----:R-:W-:Y:S01]  /*c1f0*/  @!P0 IMAD.X R23, R3, 0x1, R0, P3 ;  /* 0x0000000103178824 */ /* 0x002fe200018e0600 */
[----:B------:R-:W-:-:S05]  /*c200*/  @!P2 SHF.L.U32 R4, R59, 0x3, RZ ;  /* 0x000000033b04a819 */ /* 0x000fca00000006ff */
[----:B------:R-:W-:-:S04]  /*c210*/  @!P2 IMAD.WIDE R12, R4, 0x2, R20 ;  /* 0x00000002040ca825 */ /* 0x000fc800078e0214 */
[----:B------:R-:W-:Y:S01]  /*c220*/  @!P2 IMAD.WIDE R6, R4, 0x2, R2 ;  /* 0x000000020406a825 */ /* 0x000fe200078e0202 */
[----:B------:R1:W5:Y:S03]  /*c230*/  @!P2 LD.E.128 R16, [R12.64] ;  /* 0x000000060c10a980 */ /* 0x000366000c101d00 */
[----:B------:R-:W-:Y:S01]  /*c240*/  @!P1 IMAD.SHL.U32 R0, R77, 0x8, RZ ;  /* 0x000000084d009824 */ /* 0x000fe200078e00ff */
[----:B------:R2:W5:Y:S03]  /*c250*/  @!P2 LD.E.128 R8, [R6.64] ;  /* 0x000000060608a980 */ /* 0x000566000c101d00 */
[C---:B------:R-:W-:Y:S01]  /*c260*/  @!P1 IMAD.WIDE R4, R0.reuse, 0x2, R20 ;  /* 0x0000000200049825 */ /* 0x040fe200078e0214 */
[----:B------:R-:W-:Y:S01]  /*c270*/  CS2R R42, SRZ ;  /* 0x00000000002a7805 */ /* 0x000fe2000001ff00 */
[----:B------:R-:W-:Y:S01]  /*c280*/  CS2R R40, SRZ ;  /* 0x0000000000287805 */ /* 0x000fe2000001ff00 */
[----:B------:R-:W-:Y:S01]  /*c290*/  CS2R R14, SRZ ;  /* 0x00000000000e7805 */ /* 0x000fe2000001ff00 */
[----:B------:R-:W-:Y:S01]  /*c2a0*/  @!P1 IMAD.WIDE R2, R0, 0x2, R2 ;  /* 0x0000000200029825 */ /* 0x000fe200078e0202 */
[----:B------:R3:W5:Y:S04]  /*c2b0*/  @!P1 LD.E.128 R44, [R4.64] ;  /* 0x00000006042c9980 */ /* 0x000768000c101d00 */
[----:B------:R4:W5:Y:S01]  /*c2c0*/  @!P1 LD.E.128 R40, [R2.64] ;  /* 0x0000000602289980 */ /* 0x000962000c101d00 */
[----:B-1----:R-:W-:Y:S01]  /*c2d0*/  CS2R R12, SRZ ;  /* 0x00000000000c7805 */ /* 0x002fe2000001ff00 */
[----:B--2---:R-:W-:-:S05]  /*c2e0*/  CS2R R6, SRZ ;  /* 0x0000000000067805 */ /* 0x004fca000001ff00 */
[----:B------:R4:W5:Y:S01]  /*c2f0*/  @!P0 LD.E.128 R12, [R24.64] ;  /* 0x00000006180c8980 */ /* 0x000962000c101d00 */
[----:B---3--:R-:W-:-:S06]  /*c300*/  CS2R R4, SRZ ;  /* 0x0000000000047805 */ /* 0x008fcc000001ff00 */
[----:B------:R4:W5:Y:S02]  /*c310*/  @!P0 LD.E.128 R4, [R22.64] ;  /* 0x0000000616048980 */ /* 0x000964000c101d00 */
.L_x_1091:
[----:B------:R-:W-:Y:S05]  /*c320*/  BSYNC B0 ;  /* 0x0000000000007941 */ /* 0x000fea0003800000 */
.L_x_1090:
[----:B------:R-:W-:Y:S01]  /*c330*/  IADD3 R0, R26, 0x40, RZ ;  /* 0x000000401a007810 */ /* 0x000fe20007ffe0ff */
[----:B----45:R-:W-:Y:S01]  /*c340*/  IMAD.MOV.U32 R2, RZ, RZ, R44 ;  /* 0x000000ffff027224 */ /* 0x030fe200078e002c */
[----:B------:R-:W-:Y:S01]  /*c350*/  MOV R23, R7 ;  /* 0x0000000700177202 */ /* 0x000fe20000000f00 */
[----:B--2---:R-:W-:Y:S01]  /*c360*/  IMAD.MOV.U32 R20, RZ, RZ, R46 ;  /* 0x000000ffff147224 */ /* 0x004fe200078e002e */
[----:B------:R-:W-:Y:S01]  /*c370*/  ISETP.GE.AND P0, PT, R0, R30, PT ;  /* 0x0000001e0000720c */ /* 0x000fe20003f06270 */
[----:B------:R-:W-:Y:S01]  /*c380*/  IMAD.MOV.U32 R0, RZ, RZ, R45 ;  /* 0x000000ffff007224 */ /* 0x000fe200078e002d */
[----:B---3--:R-:W2:Y:S01]  /*c390*/  SHFL.IDX PT, R21, R28, 0x1, 0x1c1f ;  /* 0x003c1f001c157f89 */ /* 0x008ea200000e0000 */
[----:B-1----:R-:W-:Y:S01]  /*c3a0*/  IMAD.MOV.U32 R3, RZ, RZ, R47 ;  /* 0x000000ffff037224 */ /* 0x002fe200078e002f */
        /* <DEDUP_REMOVED lines=37> */
[----:B------:R-:W1:Y:S01]  /*c600*/  SHFL.IDX PT, R2, R32, 0x1, 0x1c1f ;  /* 0x003c1f0020027f89 */ /* 0x000e6200000e0000 */
        /* <DEDUP_REMOVED lines=21> */
[----:B------:R-:W-:Y:S02]  /*c760*/  @!P0 SHF.L.U64.HI R23, R102, 0x1, R29 ;  /* 0x0000000166178819 */ /* 0x000fe4000001021d */
[----:B------:R-:W-:Y:S02]  /*c770*/  @!P2 SHF.L.U32 R26, R59, 0x3, RZ ;  /* 0x000000033b1aa819 */ /* 0x000fe400000006ff */
[-C--:B------:R-:W-:Y:S02]  /*c780*/  @!P0 IADD3 R24, P1, R20, R0.reuse, RZ ;  /* 0x0000000014188210 */ /* 0x080fe40007f3e0ff */
[----:B-1----:R-:W-:Y:S01]  /*c790*/  @!P0 IADD3 R22, P3, R2, R0, RZ ;  /* 0x0000000002168210 */ /* 0x002fe20007f7e0ff */
[----:B------:R-:W-:Y:S01]  /*c7a0*/  @!P2 IMAD.WIDE R28, R26, 0x2, R20 ;  /* 0x000000021a1ca825 */ /* 0x000fe200078e0214 */
[----:B------:R-:W-:Y:S02]  /*c7b0*/  @!P0 IADD3.X R25, R21, R23, RZ, P1, !PT ;  /* 0x0000001715198210 */ /* 0x000fe40000ffe4ff */
[----:B------:R-:W-:Y:S01]  /*c7c0*/  ISETP.GE.AND P1, PT, R106, c[0x0][0x27c], PT ;  /* 0x00009f006a007a0c */ /* 0x000fe20003f26270 */
[----:B------:R-:W-:Y:S01]  /*c7d0*/  @!P0 IMAD.X R23, R3, 0x1, R23, P3 ;  /* 0x0000000103178824 */ /* 0x000fe200018e0617 */
[----:B------:R-:W-:Y:S01]  /*c7e0*/  CS2R R70, SRZ ;  /* 0x0000000000467805 */ /* 0x000fe2000001ff00 */
[----:B------:R-:W-:Y:S01]  /*c7f0*/  @!P2 IMAD.WIDE R26, R26, 0x2, R2 ;  /* 0x000000021a1aa825 */ /* 0x000fe200078e0202 */
[----:B------:R-:W-:Y:S01]  /*c800*/  CS2R R68, SRZ ;  /* 0x0000000000447805 */ /* 0x000fe2000001ff00 */
[----:B------:R-:W-:Y:S01]  /*c810*/  CS2R R50, SRZ ;  /* 0x0000000000327805 */ /* 0x000fe2000001ff00 */
[----:B------:R-:W-:Y:S01]  /*c820*/  CS2R R48, SRZ ;  /* 0x0000000000307805 */ /* 0x000fe2000001ff00 */
[----:B------:R-:W-:Y:S01]  /*c830*/  CS2R R54, SRZ ;  /* 0x0000000000367805 */ /* 0x000fe2000001ff00 */
[----:B------:R-:W-:Y:S01]  /*c840*/  CS2R R52, SRZ ;  /* 0x0000000000347805 */ /* 0x000fe2000001ff00 */
[----:B------:R1:W5:Y:S04]  /*c850*/  @!P2 LD.E.128 R60, [R28.64] ;  /* 0x000000061c3ca980 */ /* 0x000368000c101d00 */
[----:B------:R-:W-:Y:S01]  /*c860*/  @!P1 IMAD.SHL.U32 R0, R77, 0x8, RZ ;  /* 0x000000084d009824 */ /* 0x000fe200078e00ff */
[----:B------:R1:W5:Y:S03]  /*c870*/  @!P2 LD.E.128 R64, [R26.64] ;  /* 0x000000061a40a980 */ /* 0x000366000c101d00 */
[C---:B------:R-:W-:Y:S01]  /*c880*/  @!P1 IMAD.WIDE R20, R0.reuse, 0x2, R20 ;  /* 0x0000000200149825 */ /* 0x040fe200078e0214 */
[----:B------:R1:W5:Y:S03]  /*c890*/  @!P0 LD.E.128 R48, [R24.64] ;  /* 0x0000000618308980 */ /* 0x000366000c101d00 */
[----:B------:R-:W-:Y:S01]  /*c8a0*/  @!P1 IMAD.WIDE R2, R0, 0x2, R2 ;  /* 0x0000000200029825 */ /* 0x000fe200078e0202 */
[----:B------:R1:W5:Y:S04]  /*c8b0*/  @!P1 LD.E.128 R72, [R20.64] ;  /* 0x0000000614489980 */ /* 0x000368000c101d00 */
[----:B------:R1:W5:Y:S04]  /*c8c0*/  @!P1 LD.E.128 R68, [R2.64] ;  /* 0x0000000602449980 */ /* 0x000368000c101d00 */
[----:B------:R1:W5:Y:S02]  /*c8d0*/  @!P0 LD.E.128 R52, [R22.64] ;  /* 0x0000000616348980 */ /* 0x000364000c101d00 */
.L_x_1093:
[----:B--2-4-:R-:W-:Y:S05]  /*c8e0*/  BSYNC B0 ;  /* 0x0000000000007941 */ /* 0x014fea0003800000 */
.L_x_1092:
        /* <DEDUP_REMOVED lines=157> */
.L_x_1097:
[----:B------:R-:W-:Y:S05]  /*d2c0*/  BSYNC B0 ;  /* 0x0000000000007941 */ /* 0x000fea0003800000 */
.L_x_1096:
        /* <DEDUP_REMOVED lines=113> */
.L_x_1099:
[----:B------:R-:W-:Y:S05]  /*d9e0*/  BSYNC B0 ;  /* 0x0000000000007941 */ /* 0x000fea0003800000 */
.L_x_1098:
[----:B------:R-:W-:-:S13]  /*d9f0*/  ISETP.GE.AND P0, PT, R106, c[0x0][0x27c], PT ;  /* 0x00009f006a007a0c */ /* 0x000fda0003f06270 */
        /* <DEDUP_REMOVED lines=111> */
.L_x_1095:
[----:B------:R-:W-:Y:S05]  /*e0f0*/  BSYNC B1 ;  /* 0x0000000000017941 */ /* 0x000fea0003800000 */
.L_x_1094:
[----:B------:R-:W-:-:S04]  /*e100*/  IADD3 R0, R239, 0x40, RZ ;  /* 0x00000040ef007810 */ /* 0x000fc80007ffe0ff */
[----:B------:R-:W-:-:S13]  /*e110*/  ISETP.GE.AND P0, PT, R0, R76, PT ;  /* 0x0000004c0000720c */ /* 0x000fda0003f06270 */
[----:B------:R-:W-:Y:S05]  /*e120*/  @P0 BRA `(.L_x_1079) ;  /* 0x0000158000000947 */ /* 0x000fea0003800000 */
[----:B------:R3:W5:Y:S01]  /*e130*/  LDL R35, [R1+0x40] ;  /* 0x0000400001237983 */ /* 0x0007620000100800 */
[----:B------:R-:W-:Y:S01]  /*e140*/  ISETP.GE.AND P0, PT, R102, c[0x0][0x27c], PT ;  /* 0x00009f0066007a0c */ /* 0x000fe20003f06270 */
[----:B------:R-:W-:Y:S01]  /*e150*/  BSSY B0, `(.L_x_1100) ;  /* 0x0000073000007945 */ /* 0x000fe20003800000 */
[C---:B------:R-:W-:Y:S02]  /*e160*/  IADD3 R36, R239.reuse, 0x40, RZ ;  /* 0x00000040ef247810 */ /* 0x040fe40007ffe0ff */
[----:B------:R-:W-:-:S03]  /*e170*/  IADD3 R37, R239, 0x40, RZ ;  /* 0x00000040ef257810 */ /* 0x000fc60007ffe0ff */
[----:B------:R-:W-:Y:S02]  /*e180*/  IMAD.SHL.U32 R36, R36, 0x40, RZ ;  /* 0x0000004024247824 */ /* 0x000fe400078e00ff */
[----:B------:R-:W-:-:S03]  /*e190*/  IMAD.SHL.U32 R37, R37, 0x40, RZ ;  /* 0x0000004025257824 */ /* 0x000fc600078e00ff */
[----:B------:R-:W-:Y:S02]  /*e1a0*/  LOP3.LUT R36, R36, 0x1c0, RZ, 0xc0, !PT ;  /* 0x000001c024247812 */ /* 0x000fe400078ec0ff */
[----:B------:R-:W-:Y:S02]  /*e1b0*/  LOP3.LUT R37, R37, 0x1c0, RZ, 0xc0, !PT ;  /* 0x000001c025257812 */ /* 0x000fe400078ec0ff */
[----:B------:R-:W-:Y:S01]  /*e1c0*/  SHF.R.U32.HI R36, RZ, 0x3, R36 ;  /* 0x00000003ff247819 */ /* 0x000fe20000011624 */
[----:B------:R-:W-:Y:S05]  /*e1d0*/  @P0 BRA `(.L_x_1101) ;  /* 0x000006a000000947 */ /* 0x000fea0003800000 */
[----:B------:R-:W-:Y:S01]  /*e1e0*/  IMAD.MOV.U32 R3, RZ, RZ, c[0x0][0x27c] ;  /* 0x00009f00ff037624 */ /* 0x000fe200078e00ff */
[----:B------:R-:W-:Y:S02]  /*e1f0*/  LOP3.LUT R0, R37, 0x38, R102, 0xf8, !PT ;  /* 0x0000003825007812 */ /* 0x000fe400078ef866 */
[----:B--2---:R-:W-:Y:S02]  /*e200*/  SHF.R.U64 R13, R52, 0x10, R53 ;  /* 0x00000010340d7819 */ /* 0x004fe40000001235 */
[----:B------:R-:W-:-:S02]  /*e210*/  LEA.HI R3, R3, R110, RZ, 0x1d ;  /* 0x0000006e03037211 */ /* 0x000fc400078fe8ff */
[----:B-----5:R-:W-:Y:S02]  /*e220*/  LOP3.LUT R0, R35, R0, R36, 0xf6, !PT ;  /* 0x0000000023007212 */ /* 0x020fe400078ef624 */
[----:B------:R-:W-:Y:S01]  /*e230*/  SHF.R.S32.HI R4, RZ, 0x1f, R3 ;  /* 0x0000001fff047819 */ /* 0x000fe20000011403 */
[----:B------:R-:W-:Y:S01]  /*e240*/  IMAD.SHL.U32 R2, R3, 0x8, RZ ;  /* 0x0000000803027824 */ /* 0x000fe200078e00ff */
[----:B------:R-:W-:Y:S02]  /*e250*/  LEA R29, R0, 0xc100, 0x1 ;  /* 0x0000c100001d7811 */ /* 0x000fe400078e08ff */
[----:B------:R-:W-:Y:S02]  /*e260*/  LEA.HI R3, R4, R3, RZ, 0x3 ;  /* 0x0000000304037211 */ /* 0x000fe400078f18ff */
[----:B------:R-:W-:Y:S01]  /*e270*/  LOP3.LUT R2, R37, 0x38, R2, 0xf8, !PT ;  /* 0x0000003825027812 */ /* 0x000fe200078ef802 */
[----:B------:R-:W2:Y:S01]  /*e280*/  LDS.128 R8, [R29] ;  /* 0x000000001d087984 */ /* 0x000ea20000000c00 */
[----:B------:R-:W-:Y:S01]  /*e290*/  PRMT R16, R90, 0x5432, R13 ;  /* 0x000054325a107816 */ /* 0x000fe2000000000d */
[----:B------:R-:W-:Y:S01]  /*e2a0*/  IMAD.SHL.U32 R3, R3, 0x400, RZ ;  /* 0x0000040003037824 */ /* 0x000fe200078e00ff */
[----:B------:R-:W-:-:S02]  /*e2b0*/  LOP3.LUT R2, R2, R36, RZ, 0x3c, !PT ;  /* 0x0000002402027212 */ /* 0x000fc400078e3cff */
[--C-:B------:R-:W-:Y:S02]  /*e2c0*/  SHF.R.U64 R14, R54, 0x10, R55.reuse ;  /* 0x00000010360e7819 */ /* 0x100fe40000001237 */
[----:B------:R-:W-:Y:S02]  /*e2d0*/  LOP3.LUT R0, R3, 0x7fffe000, RZ, 0xc0, !PT ;  /* 0x7fffe00003007812 */ /* 0x000fe400078ec0ff */
[----:B------:R-:W-:Y:S02]  /*e2e0*/  SHF.R.U32.HI R19, RZ, 0x10, R55 ;  /* 0x00000010ff137819 */ /* 0x000fe40000011637 */
[----:B------:R-:W-:Y:S02]  /*e2f0*/  IADD3 R0, R2, R0, R35 ;  /* 0x0000000002007210 */ /* 0x000fe40007ffe023 */
[----:B------:R-:W-:Y:S02]  /*e300*/  SHF.R.U64 R3, R50, 0x10, R51 ;  /* 0x0000001032037819 */ /* 0x000fe40000001233 */
[----:B------:R-:W-:Y:S01]  /*e310*/  SHF.R.U32.HI R15, RZ, 0x10, R53 ;  /* 0x00000010ff0f7819 */ /* 0x000fe20000011635 */
[----:B------:R-:W-:Y:S01]  /*e320*/  IMAD.SHL.U32 R28, R0, 0x2, RZ ;  /* 0x00000002001c7824 */ /* 0x000fe200078e00ff */
[----:B------:R-:W-:-:S02]  /*e330*/  SHF.R.U64 R0, R48, 0x10, R49 ;  /* 0x0000001030007819 */ /* 0x000fc40000001231 */
[----:B------:R-:W-:Y:S02]  /*e340*/  SHF.L.U32 R30, R16, 0x10, RZ ;  /* 0x00000010101e7819 */ /* 0x000fe400000006ff */
[----:B------:R-:W4:Y:S01]  /*e350*/  LDS.128 R4, [R28+0xc100] ;  /* 0x00c100001c047984 */ /* 0x000f220000000c00 */
[----:B------:R-:W-:Y:S02]  /*e360*/  PRMT R18, R92, 0x5432, R0 ;  /* 0x000054325c127816 */ /* 0x000fe40000000000 */
[----:B------:R-:W-:Y:S02]  /*e370*/  SHF.R.U32.HI R2, RZ, 0x10, R49 ;  /* 0x00000010ff027819 */ /* 0x000fe40000011631 */
[----:B------:R-:W-:Y:S01]  /*e380*/  SHF.R.U32.HI R12, RZ, 0x10, R51 ;  /* 0x00000010ff0c7819 */ /* 0x000fe20000011633 */
[----:B------:R-:W-:Y:S01]  /*e390*/  IMAD.U32 R31, R18, 0x10000, RZ ;  /* 0x00010000121f7824 */ /* 0x000fe200078e00ff */
[C---:B------:R-:W-:Y:S02]  /*e3a0*/  PRMT R23, R91.reuse, 0x5432, R14 ;  /* 0x000054325b177816 */ /* 0x040fe4000000000e */
[----:B------:R-:W-:-:S02]  /*e3b0*/  PRMT R22, R91, 0x5410, R19 ;  /* 0x000054105b167816 */ /* 0x000fc40000000013 */
[C---:B------:R-:W-:Y:S02]  /*e3c0*/  PRMT R25, R93.reuse, 0x5432, R3 ;  /* 0x000054325d197816 */ /* 0x040fe40000000003 */
        /* <DEDUP_REMOVED lines=10> */
[----:B------:R-:W-:Y:S01]  /*e470*/  SHF.L.U32 R32, R22, 0x10, RZ ;  /* 0x0000001016207819 */ /* 0x000fe200000006ff */
[----:B------:R-:W-:Y:S01]  /*e480*/  IMAD.U32 R12, R11, 0x10000, RZ ;  /* 0x000100000b0c7824 */ /* 0x000fe200078e00ff */
[----:B------:R-:W-:-:S02]  /*e490*/  LOP3.LUT R34, R16, 0xffff0000, RZ, 0xc0, !PT ;  /* 0xffff000010227812 */ /* 0x000fc400078ec0ff */
[----:B------:R-:W-:Y:S02]  /*e4a0*/  LOP3.LUT R15, R15, 0xffff0000, RZ, 0xc0, !PT ;  /* 0xffff00000f0f7812 */ /* 0x000fe400078ec0ff */
[----:B------:R-:W-:Y:S01]  /*e4b0*/  LOP3.LUT R11, R11, 0xffff0000, RZ, 0xc0, !PT ;  /* 0xffff00000b0b7812 */ /* 0x000fe200078ec0ff */
[C---:B----4-:R-:W-:Y:S01]  /*e4c0*/  IMAD.U32 R10, R4.reuse, 0x10000, RZ ;  /* 0x00010000040a7824 */ /* 0x050fe200078e00ff */
[----:B------:R-:W-:Y:S01]  /*e4d0*/  LOP3.LUT R9, R4, 0xffff0000, RZ, 0xc0, !PT ;  /* 0xffff000004097812 */ /* 0x000fe200078ec0ff */
[C---:B------:R-:W-:Y:S01]  /*e4e0*/  IMAD.U32 R4, R6.reuse, 0x10000, RZ ;  /* 0x0001000006047824 */ /* 0x040fe200078e00ff */
[----:B------:R-:W-:Y:S01]  /*e4f0*/  LOP3.LUT R3, R6, 0xffff0000, RZ, 0xc0, !PT ;  /* 0xffff000006037812 */ /* 0x000fe200078ec0ff */
[C---:B------:R-:W-:Y:S01]  /*e500*/  FMUL.FTZ R27, R10.reuse, R30 ;  /* 0x0000001e0a1b7220 */ /* 0x040fe20000410000 */
[----:B------:R-:W-:Y:S01]  /*e510*/  LOP3.LUT R0, R7, 0xffff0000, RZ, 0xc0, !PT ;  /* 0xffff000007007812 */ /* 0x000fe200078ec0ff */
[-C--:B------:R-:W-:Y:S02]  /*e520*/  FMUL.FTZ R6, R10, R31.reuse ;  /* 0x0000001f0a067220 */ /* 0x080fe40000410000 */
[C---:B------:R-:W-:Y:S01]  /*e530*/  IMAD.U32 R8, R5.reuse, 0x10000, RZ ;  /* 0x0001000005087824 */ /* 0x040fe200078e00ff */
[----:B------:R-:W-:Y:S01]  /*e540*/  LOP3.LUT R5, R5, 0xffff0000, RZ, 0xc0, !PT ;  /* 0xffff000005057812 */ /* 0x000fe200078ec0ff */
[----:B------:R-:W-:-:S02]  /*e550*/  FFMA.FTZ R31, R21, R31, -R27 ;  /* 0x0000001f151f7223 */ /* 0x000fc4000001081b */
[----:B------:R-:W-:Y:S02]  /*e560*/  IMAD.U32 R2, R7, 0x10000, RZ ;  /* 0x0001000007027824 */ /* 0x000fe400078e00ff */
[C---:B------:R-:W-:Y:S01]  /*e570*/  IMAD.U32 R27, R17.reuse, 0x10000, RZ ;  /* 0x00010000111b7824 */ /* 0x040fe200078e00ff */
[----:B------:R-:W-:Y:S01]  /*e580*/  LOP3.LUT R17, R17, 0xffff0000, RZ, 0xc0, !PT ;  /* 0xffff000011117812 */ /* 0x000fe200078ec0ff */
[----:B------:R-:W-:Y:S02]  /*e590*/  FFMA.FTZ R30, R21, R30, R6 ;  /* 0x0000001e151e7223 */ /* 0x000fe40000010006 */
[----:B------:R-:W-:Y:S02]  /*e5a0*/  IMAD.U32 R21, R24, 0x10000, RZ ;  /* 0x0001000018157824 */ /* 0x000fe400078e00ff */
[C---:B------:R-:W-:Y:S02]  /*e5b0*/  FMUL.FTZ R10, R8.reuse, R33 ;  /* 0x00000021080a7220 */ /* 0x040fe40000410000 */
[----:B------:R-:W-:-:S02]  /*e5c0*/  FMUL.FTZ R7, R8, R27 ;  /* 0x0000001b08077220 */ /* 0x000fc40000410000 */
[CC--:B------:R-:W-:Y:S02]  /*e5d0*/  FMUL.FTZ R6, R2.reuse, R32.reuse ;  /* 0x0000002002067220 */ /* 0x0c0fe40000410000 */
[----:B------:R-:W-:Y:S02]  /*e5e0*/  FMUL.FTZ R2, R2, R21 ;  /* 0x0000001502027220 */ /* 0x000fe40000410000 */
[C---:B------:R-:W-:Y:S02]  /*e5f0*/  FFMA.FTZ R27, R19.reuse, R27, -R10 ;  /* 0x0000001b131b7223 */ /* 0x040fe4000001080a */
[----:B------:R-:W-:Y:S01]  /*e600*/  FFMA.FTZ R19, R19, R33, R7 ;  /* 0x0000002113137223 */ /* 0x000fe20000010007 */
[----:B------:R-:W-:Y:S01]  /*e610*/  LOP3.LUT R7, R18, 0xffff0000, RZ, 0xc0, !PT ;  /* 0xffff000012077812 */ /* 0x000fe200078ec0ff */
[----:B------:R-:W-:Y:S02]  /*e620*/  FFMA.FTZ R16, R12, R32, R2 ;  /* 0x000000200c107223 */ /* 0x000fe40000010002 */
[----:B------:R-:W-:-:S02]  /*e630*/  FMUL.FTZ R2, R9, R34 ;  /* 0x0000002209027220 */ /* 0x000fc40000410000 */
        /* <DEDUP_REMOVED lines=36> */
.L_x_1101:
[----:B------:R-:W-:Y:S05]  /*e880*/  BSYNC B0 ;  /* 0x0000000000007941 */ /* 0x000fea0003800000 */
.L_x_1100:
[----:B------:R-:W-:Y:S01]  /*e890*/  ISETP.GE.AND P0, PT, R107, c[0x0][0x27c], PT ;  /* 0x00009f006b007a0c */ /* 0x000fe20003f06270 */
[----:B------:R-:W-:-:S12]  /*e8a0*/  BSSY B0, `(.L_x_1102) ;  /* 0x0000070000007945 */ /* 0x000fd80003800000 */
[----:B------:R-:W-:Y:S05]  /*e8b0*/  @P0 BRA `(.L_x_1103) ;  /* 0x000006e000000947 */ /* 0x000fea0003800000 */
[----:B------:R-:W-:Y:S01]  /*e8c0*/  IMAD.MOV.U32 R0, RZ, RZ, c[0x0][0x27c] ;  /* 0x00009f00ff007624 */ /* 0x000fe200078e00ff */
[----:B------:R-:W-:Y:S02]  /*e8d0*/  LEA.HI R3, R80, R107, RZ, 0x6 ;  /* 0x0000006b50037211 */ /* 0x000fe400078f30ff */
[----:B------:R-:W-:Y:S02]  /*e8e0*/  LOP3.LUT R2, R37, 0x38, R81, 0xf8, !PT ;  /* 0x0000003825027812 */ /* 0x000fe400078ef851 */
[----:B------:R-:W-:Y:S01]  /*e8f0*/  LEA.HI R0, R0, R59, RZ, 0x1d ;  /* 0x0000003b00007211 */ /* 0x000fe200078fe8ff */
[----:B--2---:R-:W-:Y:S01]  /*e900*/  IMAD.SHL.U32 R5, R3, 0x80, RZ ;  /* 0x0000008003057824 */ /* 0x004fe200078e00ff */
[----:B------:R-:W-:Y:S02]  /*e910*/  LOP3.LUT R2, R2, R36, RZ, 0x3c, !PT ;  /* 0x0000002402027212 */ /* 0x000fe400078e3cff */
[----:B------:R-:W-:Y:S01]  /*e920*/  SHF.R.S32.HI R3, RZ, 0x1f, R0 ;  /* 0x0000001fff037819 */ /* 0x000fe20000011400 */
[----:B------:R-:W-:Y:S01]  /*e930*/  IMAD.SHL.U32 R4, R0, 0x8, RZ ;  /* 0x0000000800047824 */ /* 0x000fe200078e00ff */
[----:B------:R-:W-:-:S02]  /*e940*/  LOP3.LUT R5, R5, 0xffffe000, RZ, 0xc0, !PT ;  /* 0xffffe00005057812 */ /* 0x000fc400078ec0ff */
[----:B------:R-:W-:Y:S02]  /*e950*/  LEA.HI R3, R3, R0, RZ, 0x3 ;  /* 0x0000000003037211 */ /* 0x000fe400078f18ff */
[----:B-----5:R-:W-:Y:S02]  /*e960*/  IADD3 R0, R2, R5, R35 ;  /* 0x0000000502007210 */ /* 0x020fe40007ffe023 */
        /* <DEDUP_REMOVED lines=14> */
[----:B------:R-:W4:Y:S01]  /*ea50*/  LDS.128 R4, [R28+0xc100] ;  /* 0x00c100001c047984 */ /* 0x000f220000000c00 */
[----:B------:R-:W-:-:S02]  /*ea60*/  PRMT R18, R96, 0x5432, R0 ;  /* 0x0000543260127816 */ /* 0x000fc40000000000 */
[----:B------:R-:W-:Y:S02]  /*ea70*/  SHF.R.U64 R3, R62, 0x10, R63 ;  /* 0x000000103e037819 */ /* 0x000fe4000000123f */
[----:B------:R-:W-:Y:S01]  /*ea80*/  SHF.R.U32.HI R15, RZ, 0x10, R65 ;  /* 0x00000010ff0f7819 */ /* 0x000fe20000011641 */
[----:B------:R-:W-:Y:S01]  /*ea90*/  IMAD.U32 R31, R18, 0x10000, RZ ;  /* 0x00010000121f7824 */ /* 0x000fe200078e00ff */
[----:B------:R-:W-:Y:S02]  /*eaa0*/  SHF.R.U32.HI R2, RZ, 0x10, R61 ;  /* 0x00000010ff027819 */ /* 0x000fe4000001163d */
[----:B------:R-:W-:Y:S02]  /*eab0*/  SHF.R.U32.HI R12, RZ, 0x10, R63 ;  /* 0x00000010ff0c7819 */ /* 0x000fe4000001163f */
[C---:B------:R-:W-:Y:S02]  /*eac0*/  PRMT R23, R95.reuse, 0x5432, R14 ;  /* 0x000054325f177816 */ /* 0x040fe4000000000e */
[----:B------:R-:W-:-:S02]  /*ead0*/  PRMT R22, R95, 0x5410, R19 ;  /* 0x000054105f167816 */ /* 0x000fc40000000013 */
[C---:B------:R-:W-:Y:S02]  /*eae0*/  PRMT R25, R97.reuse, 0x5432, R3 ;  /* 0x0000543261197816 */ /* 0x040fe40000000003 */
[----:B------:R-:W-:Y:S01]  /*eaf0*/  PRMT R15, R94, 0x5410, R15 ;  /* 0x000054105e0f7816 */ /* 0x000fe2000000000f */
[----:B------:R-:W-:Y:S01]  /*eb00*/  IMAD.U32 R32, R22, 0x10000, RZ ;  /* 0x0001000016207824 */ /* 0x000fe200078e00ff */
[----:B------:R-:W-:Y:S02]  /*eb10*/  PRMT R17, R96, 0x5410, R2 ;  /* 0x0000541060117816 */ /* 0x000fe40000000002 */
[----:B------:R-:W-:Y:S01]  /*eb20*/  PRMT R24, R97, 0x5410, R12 ;  /* 0x0000541061187816 */ /* 0x000fe2000000000c */
[C---:B------:R-:W-:Y:S01]  /*eb30*/  IMAD.U32 R33, R15.reuse, 0x10000, RZ ;  /* 0x000100000f217824 */ /* 0x040fe200078e00ff */
[----:B------:R-:W-:Y:S02]  /*eb40*/  LOP3.LUT R34, R16, 0xffff0000, RZ, 0xc0, !PT ;  /* 0xffff000010227812 */ /* 0x000fe400078ec0ff */
        /* <DEDUP_REMOVED lines=9> */
[C---:B----4-:R-:W-:Y:S01]  /*ebe0*/  IMAD.U32 R10, R4.reuse, 0x10000, RZ ;  /* 0x00010000040a7824 */ /* 0x050fe200078e00ff */
        /* <DEDUP_REMOVED lines=59> */
.L_x_1103:
[----:B------:R-:W-:Y:S05]  /*efa0*/  BSYNC B0 ;  /* 0x0000000000007941 */ /* 0x000fea0003800000 */
.L_x_1102:
[----:B------:R-:W-:-:S13]  /*efb0*/  ISETP.GE.AND P0, PT, R106, c[0x0][0x27c], PT ;  /* 0x00009f006a007a0c */ /* 0x000fda0003f06270 */
        /* <DEDUP_REMOVED lines=35> */
[----:B------:R-:W-:Y:S02]  /*f1f0*/  PRMT R25, R104, 0x5432, R3 ;  /* 0x0000543268197816 */ /* 0x000fe40000000003 */
        /* <DEDUP_REMOVED lines=75> */
.L_x_1079:
[----:B------:R-:W-:Y:S05]  /*f6b0*/  BSYNC B2 ;  /* 0x0000000000027941 */ /* 0x000fea0003800000 */
.L_x_1061:
[----:B------:R-:W-:Y:S01]  /*f6c0*/  IMAD R0, R108, c[0x0][0x208], RZ ;  /* 0x000082006c007a24 */ /* 0x000fe200078e02ff */
[----:B------:R-:W-:-:S04]  /*f6d0*/  DEPBAR.LE SB0, 0x0 ;  /* 0x000080000000791a */ /* 0x000fc80000000000 */
[C---:B-12---:R-:W-:Y:S01]  /*f6e0*/  IMAD.WIDE.U32 R4, R101.reuse, c[0x0][0x208], RZ ;  /* 0x0000820065047a25 */ /* 0x046fe200078e00ff */
[----:B------:R-:W-:Y:S03]  /*f6f0*/  BAR.SYNC.DEFER_BLOCKING 0x0 ;  /* 0x0000000000007b1d */ /* 0x000fe60000010000 */
[C---:B------:R-:W-:Y:S01]  /*f700*/  IMAD R2, R101.reuse, c[0x0][0x20c], R0 ;  /* 0x0000830065027a24 */ /* 0x040fe200078e0200 */
[----:B------:R-:W-:Y:S01]  /*f710*/  LEA R0, P1, R4, R230, 0x6 ;  /* 0x000000e604007211 */ /* 0x000fe200078230ff */
[----:B------:R-:W-:Y:S01]  /*f720*/  IMAD R100, R101, -0x40, R126 ;  /* 0xffffffc065647824 */ /* 0x000fe200078e027e */
        /* <DEDUP_REMOVED lines=14> */
[C---:B------:R-:W-:Y:S02]  /*f810*/  ISETP.LT.OR P0, PT, R0.reuse, 0x1, P2 ;  /* 0x000000010000780c */ /* 0x040fe40001701670 */
[----:B------:R-:W-:Y:S01]  /*f820*/  LOP3.LUT P1, RZ, R105, 0x2, RZ, 0xc0, !PT ;  /* 0x0000000269ff7812 */ /* 0x000fe2000782c0ff */
[----:B------:R-:W4:Y:S04]  /*f830*/  LDSM.16.M88.4 R16, [R149+0x800] ;  /* 0x000800009510783b */ /* 0x000f280000000200 */
[----:B------:R-:W3:Y:S04]  /*f840*/  LDSM.16.M88.4 R24, [R149+0x1000] ;  /* 0x001000009518783b */ /* 0x000ee80000000200 */
[----:B-----5:R-:W1:Y:S04]  /*f850*/  LDSM.16.M88.4 R32, [R149+0x1800] ;  /* 0x001800009520783b */ /* 0x020e680000000200 */
        /* <DEDUP_REMOVED lines=17> */
[C---:B----4-:R-:W-:Y:S02]  /*f970*/  HMMA.16816.F32.BF16 R40, R8.reuse, R16, RZ ;  /* 0x000000100828723c */ /* 0x050fe400000418ff */
[----:B------:R2:W-:Y:S04]  /*f980*/  LDGSTS.E.BYPASS.LTC128B.128 [R212+0x4100], [R2.64+0x100], !P3 ;  /* 0x0410010002d47fae */ /* 0x0005e8000d901d46 */
[----:B------:R4:W-:Y:S02]  /*f990*/  LDGSTS.E.BYPASS.LTC128B.128 [R212+0x1100], [R12.64], !P2 ;  /* 0x011000000cd47fae */ /* 0x0009e4000d101d46 */
[C---:B------:R-:W-:Y:S02]  /*f9a0*/  HMMA.16816.F32.BF16 R36, R8.reuse, R22, RZ ;  /* 0x000000160824723c */ /* 0x040fe400000418ff */
[----:B------:R4:W-:Y:S04]  /*f9b0*/  LDGSTS.E.BYPASS.LTC128B.128 [R212+0x3100], [R12.64+0x80], !P1 ;  /* 0x031000800cd47fae */ /* 0x0009e8000c901d46 */
[----:B------:R4:W-:Y:S02]  /*f9c0*/  LDGSTS.E.BYPASS.LTC128B.128 [R212+0x5100], [R12.64+0x100], !P0 ;  /* 0x051001000cd47fae */ /* 0x0009e4000c101d46 */
[C---:B---3--:R-:W-:Y:S02]  /*f9d0*/  HMMA.16816.F32.BF16 R48, R8.reuse, R24, RZ ;  /* 0x000000180830723c */ /* 0x048fe400000418ff */
[----:B------:R-:W-:Y:S04]  /*f9e0*/  LDSM.16.M88.4 R20, [R199] ;  /* 0x00000000c714783b */ /* 0x000fe80000000200 */
[----:B------:R-:W3:Y:S02]  /*f9f0*/  LDSM.16.M88.4 R64, [R195] ;  /* 0x00000000c340783b */ /* 0x000ee40000000200 */
        /* <DEDUP_REMOVED lines=9> */
[----:B----4-:R-:W-:Y:S08]  /*fa90*/  HMMA.16816.F32.BF16 R12, R8, R34, RZ ;  /* 0x00000022080c723c */ /* 0x010ff000000418ff */
[C---:B------:R-:W-:Y:S08]  /*faa0*/  HMMA.16816.F32.BF16 R8, R4.reuse, R44, R28 ;  /* 0x0000002c0408723c */ /* 0x040ff0000004181c */
[C---:B------:R-:W-:Y:S08]  /*fab0*/  HMMA.16816.F32.BF16 R32, R4.reuse, R56, R40 ;  /* 0x000000380420723c */ /* 0x040ff00000041828 */
[C---:B------:R-:W-:Y:S08]  /*fac0*/  HMMA.16816.F32.BF16 R28, R4.reuse, R46, R36 ;  /* 0x0000002e041c723c */ /* 0x040ff00000041824 */
[C---:B------:R-:W-:Y:S01]  /*fad0*/  HMMA.16816.F32.BF16 R40, R4.reuse, R60, R48 ;  /* 0x0000003c0428723c */ /* 0x040fe20000041830 */
[----:B------:R-:W1:Y:S07]  /*fae0*/  LDSM.16.M88.4 R48, [R195+0x1800] ;  /* 0x00180000c330783b */ /* 0x000e6e0000000200 */
[C---:B------:R-:W-:Y:S01]  /*faf0*/  HMMA.16816.F32.BF16 R36, R4.reuse, R58, R16 ;  /* 0x0000003a0424723c */ /* 0x040fe20000041810 */
[----:B------:R-:W-:Y:S04]  /*fb00*/  LDSM.16.M88.4 R16, [R198] ;  /* 0x00000000c610783b */ /* 0x000fe80000000200 */
[----:B------:R-:W4:Y:S03]  /*fb10*/  LDSM.16.M88.4 R56, [R192] ;  /* 0x00000000c038783b */ /* 0x000f260000000200 */
[C---:B------:R-:W-:Y:S01]  /*fb20*/  HMMA.16816.F32.BF16 R44, R4.reuse, R62, R24 ;  /* 0x0000003e042c723c */ /* 0x040fe20000041818 */
[----:B------:R-:W1:Y:S07]  /*fb30*/  LDSM.16.M88.4 R60, [R192+0x1800] ;  /* 0x00180000c03c783b */ /* 0x000e6e0000000200 */
[C---:B------:R-:W-:Y:S08]  /*fb40*/  HMMA.16816.F32.BF16 R52, R4.reuse, R68, R52 ;  /* 0x000000440434723c */ /* 0x040ff00000041834 */
[----:B------:R-:W-:Y:S01]  /*fb50*/  HMMA.16816.F32.BF16 R24, R4, R70, R12 ;  /* 0x000000460418723c */ /* 0x000fe2000004180c */
[----:B------:R-:W-:Y:S04]  /*fb60*/  LDSM.16.M88.4 R12, [R196+0x4000] ;  /* 0x00400000c40c783b */ /* 0x000fe80000000200 */
[----:B------:R-:W1:Y:S03]  /*fb70*/  LDSM.16.M88.4 R68, [R149+0x2000] ;  /* 0x002000009544783b */ /* 0x000e660000000200 */
[C---:B---3--:R-:W-:Y:S08]  /*fb80*/  HMMA.16816.F32.BF16 R8, R20.reuse, R64, R8 ;  /* 0x000000401408723c */ /* 0x048ff00000041808 */
        /* <DEDUP_REMOVED lines=10> */
[C---:B----4-:R-:W-:Y:S01]  /*fc30*/  HMMA.16816.F32.BF16 R24, R16.reuse, R56, R8 ;  /* 0x000000381018723c */ /* 0x050fe20000041808 */
        /* <DEDUP_REMOVED lines=198> */
.L_x_1105:
[----:B--234-:R-:W-:Y:S05]  /*108a0*/  BSYNC B0 ;  /* 0x0000000000007941 */ /* 0x01cfea0003800000 */
.L_x_1104:
[----:B-1----:R-:W2:Y:S04]  /*108b0*/  LDL R0, [R1+0x10] ;  /* 0x0000100001007983 */ /* 0x002ea80000100800 */
[----:B------:R-:W3:Y:S01]  /*108c0*/  LDL R188, [R1+0x8] ;  /* 0x0000080001bc7983 */ /* 0x000ee20000100800 */
[----:B------:R-:W-:-:S03]  /*108d0*/  IMAD.IADD R3, R100, 0x1, -R241 ;  /* 0x0000000164037824 */ /* 0x000fc600078e0af1 */
[----:B------:R-:W-:Y:S04]  /*108e0*/  LDSM.16.MT88.4 R28, [R150] ;  /* 0x00000000961c783b */ /* 0x000fe80000004200 */
[----:B------:R-:W-:Y:S04]  /*108f0*/  LDSM.16.MT88.4 R32, [R194+0x2000] ;  /* 0x00200000c220783b */ /* 0x000fe80000004200 */
[----:B------:R-:W-:Y:S04]  /*10900*/  LDSM.16.MT88.4 R36, [R193+0x2000] ;  /* 0x00200000c124783b */ /* 0x000fe80000004200 */
[----:B------:R-:W0:Y:S01]  /*10910*/  LDGDEPBAR ;  /* 0x00000000000079af */ /* 0x000e220000000000 */
[----:B--2---:R-:W-:-:S04]  /*10920*/  IMAD.IADD R0, R0, 0x1, R249 ;  /* 0x0000000100007824 */ /* 0x004fc800078e02f9 */
[----:B------:R-:W-:-:S05]  /*10930*/  @P4 IMAD.HI.U32 R2, R0, c[0x0][0x2c8], RZ ;  /* 0x0000b20000024a27 */ /* 0x000fca00078e00ff */
[----:B------:R-:W-:-:S05]  /*10940*/  @P4 SHF.R.U32.HI R0, RZ, c[0x0][0x2cc], R2 ;  /* 0x0000b300ff004a19 */ /* 0x000fca0000011602 */
[----:B------:R-:W1:Y:S04]  /*10950*/  SHFL.IDX PT, R2, R0, RZ, 0x1c1f ;  /* 0x001c1fff00027589 */ /* 0x000e6800000e0000 */
[----:B------:R2:W4:Y:S02]  /*10960*/  SHFL.IDX PT, R4, R0, 0x1, 0x1c1f ;  /* 0x003c1f0000047f89 */ /* 0x00052400000e0000 */
[----:B--2---:R-:W-:-:S04]  /*10970*/  IMAD.MOV.U32 R0, RZ, RZ, -0x40 ;  /* 0xffffffc0ff007424 */ /* 0x004fc800078e00ff */
[----:B------:R-:W-:-:S05]  /*10980*/  IMAD R0, R101, R0, 0x1 ;  /* 0x0000000165007424 */ /* 0x000fca00078e0200 */
[----:B------:R-:W-:-:S05]  /*10990*/  IADD3 R0, -R241, R0, R126 ;  /* 0x00000000f1007210 */ /* 0x000fca0007ffe17e */
[----:B---3--:R-:W-:-:S04]  /*109a0*/  IMAD.IADD R0, R0, 0x1, -R188 ;  /* 0x0000000100007824 */ /* 0x008fc800078e0abc */
[C---:B-1----:R-:W-:Y:S02]  /*109b0*/  IMAD.IADD R2, R0.reuse, 0x1, R2 ;  /* 0x0000000100027824 */ /* 0x042fe400078e0202 */
[----:B----4-:R-:W-:-:S03]  /*109c0*/  IMAD.IADD R0, R0, 0x1, R4 ;  /* 0x0000000100007824 */ /* 0x010fc600078e0204 */
[C---:B------:R-:W-:Y:S02]  /*109d0*/  IMNMX R2, R3.reuse, R2, PT ;  /* 0x0000000203027217 */ /* 0x040fe40003800200 */
[----:B------:R-:W-:Y:S02]  /*109e0*/  IMNMX R0, R3, R0, PT ;  /* 0x0000000003007217 */ /* 0x000fe40003800200 */
[C---:B------:R-:W-:Y:S02]  /*109f0*/  ISETP.GT.AND P0, PT, R2.reuse, RZ, PT ;  /* 0x000000ff0200720c */ /* 0x040fe40003f04270 */
[C---:B------:R-:W-:Y:S02]  /*10a00*/  ISETP.GT.AND P1, PT, R2.reuse, 0x1, PT ;  /* 0x000000010200780c */ /* 0x040fe40003f24270 */
[----:B------:R-:W-:Y:S02]  /*10a10*/  FSEL R6, R81, -INF , P0 ;  /* 0xff80000051067808 */ /* 0x000fe40000000000 */
[----:B------:R-:W-:-:S02]  /*10a20*/  ISETP.GT.AND P0, PT, R2, 0x9, PT ;  /* 0x000000090200780c */ /* 0x000fc40003f04270 */
        /* <DEDUP_REMOVED lines=16> */
[----:B------:R-:W-:Y:S02]  /*10b30*/  ISETP.GT.AND P2, PT, R2, 0x28, PT ;  /* 0x000000280200780c */ /* 0x000fe40003f44270 */
[----:B------:R-:W-:-:S02]  /*10b40*/  FSEL R116, R24, -INF , P0 ;  /* 0xff80000018747808 */ /* 0x000fc40000000000 */
[C---:B------:R-:W-:Y:S02]  /*10b50*/  ISETP.GT.AND P1, PT, R2.reuse, 0x30, PT ;  /* 0x000000300200780c */ /* 0x040fe40003f24270 */
[----:B------:R-:W-:Y:S02]  /*10b60*/  ISETP.GT.AND P0, PT, R2, 0x31, PT ;  /* 0x000000310200780c */ /* 0x000fe40003f04270 */
[----:B------:R-:W-:Y:S02]  /*10b70*/  FMNMX.FTZ R3, R12, R3, !PT ;  /* 0x000000030c037209 */ /* 0x000fe40007810000 */
[----:B------:R-:W-:Y:S02]  /*10b80*/  FSEL R104, R25, -INF , P3 ;  /* 0xff80000019687808 */ /* 0x000fe40001800000 */
[----:B------:R-:W-:Y:S02]  /*10b90*/  ISETP.GT.AND P3, PT, R2, 0x29, PT ;  /* 0x000000290200780c */ /* 0x000fe40003f64270 */
[----:B------:R-:W-:-:S02]  /*10ba0*/  FSEL R124, R18, -INF , P2 ;  /* 0xff800000127c7808 */ /* 0x000fc40001000000 */
[----:B------:R-:W-:Y:S02]  /*10bb0*/  FSEL R236, R16, -INF , P1 ;  /* 0xff80000010ec7808 */ /* 0x000fe40000800000 */
[----:B------:R-:W-:Y:S02]  /*10bc0*/  ISETP.GT.AND P2, PT, R2, 0x39, PT ;  /* 0x000000390200780c */ /* 0x000fe40003f44270 */
[----:B------:R-:W-:Y:S02]  /*10bd0*/  FSEL R244, R10, -INF , P0 ;  /* 0xff8000000af47808 */ /* 0x000fe40000000000 */
[C---:B------:R-:W-:Y:S02]  /*10be0*/  ISETP.GT.AND P1, PT, R0.reuse, RZ, PT ;  /* 0x000000ff0000720c */ /* 0x040fe40003f24270 */
[----:B------:R-:W-:Y:S02]  /*10bf0*/  ISETP.GT.AND P0, PT, R0, 0x1, PT ;  /* 0x000000010000780c */ /* 0x000fe40003f04270 */
[----:B------:R-:W-:-:S02]  /*10c00*/  FMNMX.FTZ R3, R41, R3, !PT ;  /* 0x0000000329037209 */ /* 0x000fc40007810000 */
[----:B------:R-:W-:Y:S02]  /*10c10*/  FSEL R125, R17, -INF , P3 ;  /* 0xff800000117d7808 */ /* 0x000fe40001800000 */
[----:B------:R-:W-:Y:S02]  /*10c20*/  ISETP.GT.AND P3, PT, R2, 0x38, PT ;  /* 0x000000380200780c */ /* 0x000fe40003f64270 */
[----:B------:R-:W-:Y:S02]  /*10c30*/  FSEL R246, R8, -INF , P2 ;  /* 0xff80000008f67808 */ /* 0x000fe40001000000 */
[----:B------:R-:W-:Y:S02]  /*10c40*/  ISETP.GT.AND P2, PT, R0, 0x8, PT ;  /* 0x000000080000780c */ /* 0x000fe40003f44270 */
[----:B------:R-:W-:Y:S02]  /*10c50*/  FSEL R8, R80, -INF , P1 ;  /* 0xff80000050087808 */ /* 0x000fe40000800000 */
[----:B------:R-:W-:-:S02]  /*10c60*/  FSEL R10, R72, -INF , P0 ;  /* 0xff800000480a7808 */ /* 0x000fc40000000000 */
[----:B------:R-:W-:Y:S02]  /*10c70*/  FMNMX.FTZ R3, R42, R3, !PT ;  /* 0x000000032a037209 */ /* 0x000fe40007810000 */
[----:B------:R-:W-:Y:S02]  /*10c80*/  FSEL R245, R9, -INF , P3 ;  /* 0xff80000009f57808 */ /* 0x000fe40001800000 */
        /* <DEDUP_REMOVED lines=45> */
[C---:B------:R-:W-:Y:S01]  /*10f60*/  ISETP.GT.AND P1, PT, R0.reuse, 0x38, PT ;  /* 0x000000380000780c */ /* 0x040fe20003f24270 */
        /* <DEDUP_REMOVED lines=59> */
[----:B------:R-:W5:Y:S07]  /*11320*/  LDSM.16.MT88.4 R8, [R193+0x4000] ;  /* 0x00400000c108783b */ /* 0x000f6e0000004200 */
[----:B------:R-:W-:Y:S01]  /*11330*/  HMMA.16816.F32.BF16 R112, R4, R16, RZ ;  /* 0x000000100470723c */ /* 0x000fe200000418ff */
[----:B-1----:R-:W-:-:S07]  /*11340*/  FFMA.FTZ R3, R47, c[0x0][0x2d0], -R2 ;  /* 0x0000b4002f037a23 */ /* 0x002fce0000010802 */
        /* <DEDUP_REMOVED lines=10> */
[----:B------:R-:W-:Y:S01]  /*113f0*/  LDSM.16.MT88.4 R28, [R194+0x800] ;  /* 0x00080000c21c783b */ /* 0x000fe20000004200 */
[----:B--2---:R-:W-:-:S06]  /*11400*/  FFMA.FTZ R3, R43, c[0x0][0x2d0], -R0 ;  /* 0x0000b4002b037a23 */ /* 0x004fcc0000010800 */
[C---:B------:R-:W-:Y:S01]  /*11410*/  HMMA.16816.F32.BF16 R56, R4.reuse, R32, RZ ;  /* 0x000000200438723c */ /* 0x040fe200000418ff */
[----:B------:R2:W1:Y:S07]  /*11420*/  MUFU.EX2 R252, R3 ;  /* 0x0000000300fc7308 */ /* 0x00046e0000000800 */
[C---:B------:R-:W-:Y:S01]  /*11430*/  HMMA.16816.F32.BF16 R52, R4.reuse, R34, RZ ;  /* 0x000000220434723c */ /* 0x040fe200000418ff */
[----:B------:R-:W1:Y:S07]  /*11440*/  LDSM.16.MT88.4 R32, [R151+0x800] ;  /* 0x000800009720783b */ /* 0x000e6e0000004200 */
[----:B---3--:R-:W-:Y:S01]  /*11450*/  HMMA.16816.F32.BF16 R96, R4, R20, RZ ;  /* 0x000000140460723c */ /* 0x008fe200000418ff */
[----:B--2---:R-:W-:-:S04]  /*11460*/  FFMA.FTZ R3, R45, c[0x0][0x2d0], -R0 ;  /* 0x0000b4002d037a23 */ /* 0x004fc80000010800 */
[----:B------:R2:W-:Y:S03]  /*11470*/  MUFU.EX2 R250, R3 ;  /* 0x0000000300fa7308 */ /* 0x0005e60000000800 */
[C---:B------:R-:W-:Y:S01]  /*11480*/  HMMA.16816.F32.BF16 R128, R4.reuse, R22, RZ ;  /* 0x000000160480723c */ /* 0x040fe200000418ff */
[----:B------:R-:W3:Y:S07]  /*11490*/  LDSM.16.MT88.4 R20, [R193+0x800] ;  /* 0x00080000c114783b */ /* 0x000eee0000004200 */
[----:B----4-:R-:W-:Y:S01]  /*114a0*/  HMMA.16816.F32.BF16 R136, R4, R12, RZ ;  /* 0x0000000c0488723c */ /* 0x010fe200000418ff */
[----:B--2---:R-:W-:-:S07]  /*114b0*/  FFMA.FTZ R3, R44, c[0x0][0x2d0], -R0 ;  /* 0x0000b4002c037a23 */ /* 0x004fce0000010800 */
[C---:B------:R-:W-:Y:S01]  /*114c0*/  HMMA.16816.F32.BF16 R156, R4.reuse, R14, RZ ;  /* 0x0000000e049c723c */ /* 0x040fe200000418ff */
[----:B------:R-:W2:Y:S01]  /*114d0*/  LDSM.16.MT88.4 R12, [R151+0x2800] ;  /* 0x00280000970c783b */ /* 0x000ea20000004200 */
[----:B------:R4:W1:Y:S06]  /*114e0*/  MUFU.EX2 R189, R3 ;  /* 0x0000000300bd7308 */ /* 0x00086c0000000800 */
[C---:B-----5:R-:W-:Y:S08]  /*114f0*/  HMMA.16816.F32.BF16 R160, R4.reuse, R8, RZ ;  /* 0x0000000804a0723c */ /* 0x060ff000000418ff */
[----:B------:R-:W-:Y:S01]  /*11500*/  HMMA.16816.F32.BF16 R152, R4, R10, RZ ;  /* 0x0000000a0498723c */ /* 0x000fe200000418ff */
[----:B------:R-:W5:Y:S01]  /*11510*/  LDSM.16.MT88.4 R8, [R194+0x2800] ;  /* 0x00280000c208783b */ /* 0x000f620000004200 */
[----:B----4-:R-:W-:-:S04]  /*11520*/  FFMA.FTZ R3, R104, c[0x0][0x2d0], -R2 ;  /* 0x0000b40068037a23 */ /* 0x010fc80000010802 */
[----:B------:R4:W-:Y:S02]  /*11530*/  MUFU.EX2 R224, R3 ;  /* 0x0000000300e07308 */ /* 0x0009e40000000800 */
[C---:B------:R-:W-:Y:S08]  /*11540*/  HMMA.16816.F32.BF16 R48, R4.reuse, R36, RZ ;  /* 0x000000240430723c */ /* 0x040ff000000418ff */
[----:B------:R-:W-:Y:S01]  /*11550*/  HMMA.16816.F32.BF16 R36, R4, R38, RZ ;  /* 0x000000260424723c */ /* 0x000fe200000418ff */
[----:B----4-:R-:W-:-:S07]  /*11560*/  FFMA.FTZ R3, R116, c[0x0][0x2d0], -R2 ;  /* 0x0000b40074037a23 */ /* 0x010fce0000010802 */
[C---:B-1----:R-:W-:Y:S01]  /*11570*/  HMMA.16816.F32.BF16 R40, R4.reuse, R16, RZ ;  /* 0x000000100428723c */ /* 0x042fe200000418ff */
[----:B------:R1:W4:Y:S07]  /*11580*/  MUFU.EX2 R215, R3 ;  /* 0x0000000300d77308 */ /* 0x00032e0000000800 */
        /* <DEDUP_REMOVED lines=10> */
[----:B------:R-:W2:Y:S01]  /*11630*/  LDSM.16.MT88.4 R24, [R193+0x2800] ;  /* 0x00280000c118783b */ /* 0x000ea20000004200 */
[----:B-1----:R-:W-:-:S04]  /*11640*/  FFMA.FTZ R3, R125, c[0x0][0x2d0], -R2 ;  /* 0x0000b4007d037a23 */ /* 0x002fc80000010802 */
[----:B------:R1:W-:Y:S01]  /*11650*/  MUFU.EX2 R213, R3 ;  /* 0x0000000300d57308 */ /* 0x0003e20000000800 */
[----:B------:R-:W-:Y:S01]  /*11660*/  IMAD.MOV.U32 R71, RZ, RZ, R167 ;  /* 0x000000ffff477224 */ /* 0x000fe200078e00a7 */
[----:B------:R-:W-:Y:S01]  /*11670*/  HMMA.16816.F32.BF16 R180, R4, R34, R92 ;  /* 0x0000002204b4723c */ /* 0x000fe2000004185c */
[----:B------:R-:W-:Y:S02]  /*11680*/  IMAD.MOV.U32 R70, RZ, RZ, R166 ;  /* 0x000000ffff467224 */ /* 0x000fe400078e00a6 */
[----:B------:R-:W-:Y:S02]  /*11690*/  IMAD.MOV.U32 R69, RZ, RZ, R165 ;  /* 0x000000ffff457224 */ /* 0x000fe400078e00a5 */
[----:B------:R-:W-:-:S03]  /*116a0*/  IMAD.MOV.U32 R68, RZ, RZ, R164 ;  /* 0x000000ffff447224 */ /* 0x000fc600078e00a4 */
[----:B------:R-:W-:Y:S01]  /*116b0*/  HMMA.16816.F32.BF16 R120, R4, R28, R120 ;  /* 0x0000001c0478723c */ /* 0x000fe20000041878 */
[----:B-1----:R-:W-:-:S07]  /*116c0*/  FFMA.FTZ R3, R105, c[0x0][0x2d0], -R0 ;  /* 0x0000b40069037a23 */ /* 0x002fce0000010800 */
        /* <DEDUP_REMOVED lines=8> */
[C---:B-----5:R-:W-:Y:S08]  /*11750*/  HMMA.16816.F32.BF16 R84, R4.reuse, R8, R56 ;  /* 0x000000080454723c */ /* 0x060ff00000041838 */
[C---:B------:R-:W-:Y:S01]  /*11760*/  HMMA.16816.F32.BF16 R64, R4.reuse, R10, R52 ;  /* 0x0000000a0440723c */ /* 0x040fe20000041834 */
[----:B------:R-:W5:Y:S07]  /*11770*/  LDSM.16.MT88.4 R8, [R193+0x4800] ;  /* 0x00480000c108783b */ /* 0x000f6e0000004200 */
[C---:B------:R-:W-:Y:S08]  /*11780*/  HMMA.16816.F32.BF16 R52, R4.reuse, R24, R48 ;  /* 0x000000180434723c */ /* 0x040ff00000041830 */
[C---:B------:R-:W-:Y:S01]  /*11790*/  HMMA.16816.F32.BF16 R56, R4.reuse, R26, R36 ;  /* 0x0000001a0438723c */ /* 0x040fe20000041824 */
[----:B------:R-:W4:Y:S07]  /*117a0*/  LDSM.16.MT88.4 R24, [R194+0x1000] ;  /* 0x00100000c218783b */ /* 0x000f2e0000004200 */
[C---:B-1----:R-:W-:Y:S07]  /*117b0*/  HMMA.16816.F32.BF16 R36, R4.reuse, R30, R128 ;  /* 0x0000001e0424723c */ /* 0x042fee0000041880 */
[----:B------:R-:W-:Y:S01]  /*117c0*/  IMAD.MOV.U32 R129, RZ, RZ, R141 ;  /* 0x000000ffff817224 */ /* 0x000fe200078e008d */
[----:B---3--:R-:W-:Y:S01]  /*117d0*/  HMMA.16816.F32.BF16 R44, R4, R20, R40 ;  /* 0x00000014042c723c */ /* 0x008fe20000041828 */
[----:B------:R1:W-:Y:S01]  /*117e0*/  MUFU.EX2 R141, R3 ;  /* 0x00000003008d7308 */ /* 0x0003e20000000800 */
[----:B------:R-:W-:-:S02]  /*117f0*/  IMAD.MOV.U32 R128, RZ, RZ, R140 ;  /* 0x000000ffff807224 */ /* 0x000fc400078e008c */
[----:B------:R-:W-:Y:S02]  /*11800*/  IMAD.MOV.U32 R130, RZ, RZ, R127 ;  /* 0x000000ffff827224 */ /* 0x000fe400078e007f */
[----:B------:R-:W-:Y:S02]  /*11810*/  IMAD.MOV.U32 R131, RZ, RZ, R190 ;  /* 0x000000ffff837224 */ /* 0x000fe400078e00be */
[C---:B------:R-:W-:Y:S01]  /*11820*/  HMMA.16816.F32.BF16 R48, R4.reuse, R28, R96 ;  /* 0x0000001c0430723c */ /* 0x040fe20000041860 */
[----:B------:R-:W-:Y:S06]  /*11830*/  LDSM.16.MT88.4 R28, [R151+0x1000] ;  /* 0x00100000971c783b */ /* 0x000fec0000004200 */
[----:B------:R-:W-:Y:S01]  /*11840*/  IMAD.MOV.U32 R99, RZ, RZ, R70 ;  /* 0x000000ffff637224 */ /* 0x000fe200078e0046 */
[----:B--2---:R-:W-:Y:S01]  /*11850*/  HMMA.16816.F32.BF16 R40, R4, R12, R136 ;  /* 0x0000000c0428723c */ /* 0x004fe20000041888 */
[----:B-1----:R-:W-:-:S02]  /*11860*/  FFMA.FTZ R3, R117, c[0x0][0x2d0], -R0 ;  /* 0x0000b40075037a23 */ /* 0x002fc40000010800 */
[----:B------:R-:W-:Y:S02]  /*11870*/  IMAD.MOV.U32 R97, RZ, RZ, R223 ;  /* 0x000000ffff617224 */ /* 0x000fe400078e00df */
[----:B------:R1:W2:Y:S01]  /*11880*/  MUFU.EX2 R140, R3 ;  /* 0x00000003008c7308 */ /* 0x0002a20000000800 */
[----:B------:R-:W-:Y:S02]  /*11890*/  IMAD.MOV.U32 R98, RZ, RZ, R222 ;  /* 0x000000ffff627224 */ /* 0x000fe400078e00de */
[----:B------:R-:W-:Y:S01]  /*118a0*/  HMMA.16816.F32.BF16 R216, R4, R16, R108 ;  /* 0x0000001004d8723c */ /* 0x000fe2000004186c */
[----:B------:R-:W-:Y:S02]  /*118b0*/  IMAD.MOV.U32 R139, RZ, RZ, R68 ;  /* 0x000000ffff8b7224 */ /* 0x000fe400078e0044 */
[----:B------:R-:W-:Y:S02]  /*118c0*/  IMAD.MOV.U32 R138, RZ, RZ, R69 ;  /* 0x000000ffff8a7224 */ /* 0x000fe400078e0045 */
[----:B------:R-:W-:-:S02]  /*118d0*/  IMAD.MOV.U32 R137, RZ, RZ, R71 ;  /* 0x000000ffff897224 */ /* 0x000fc400078e0047 */
[----:B------:R-:W-:Y:S01]  /*118e0*/  IMAD.MOV.U32 R136, RZ, RZ, R221 ;  /* 0x000000ffff887224 */ /* 0x000fe200078e00dd */
[----:B------:R-:W-:Y:S01]  /*118f0*/  HMMA.16816.F32.BF16 R112, R4, R18, R80 ;  /* 0x000000120470723c */ /* 0x000fe20000041850 */
[----:B------:R-:W3:Y:S01]  /*11900*/  LDSM.16.MT88.4 R16, [R150+0x1000] ;  /* 0x001000009610783b */ /* 0x000ee20000004200 */
[----:B------:R-:W-:Y:S02]  /*11910*/  IMAD.MOV.U32 R96, RZ, RZ, R220 ;  /* 0x000000ffff607224 */ /* 0x000fe400078e00dc */
[----:B-1----:R-:W-:-:S04]  /*11920*/  FFMA.FTZ R3, R118, c[0x0][0x2d0], -R0 ;  /* 0x0000b40076037a23 */ /* 0x002fc80000010800 */
[C---:B------:R-:W-:Y:S01]  /*11930*/  HMMA.16816.F32.BF16 R68, R4.reuse, R14, R156 ;  /* 0x0000000e0444723c */ /* 0x040fe2000004189c */
[----:B------:R-:W1:Y:S01]  /*11940*/  LDSM.16.MT88.4 R12, [R193+0x1000] ;  /* 0x00100000c10c783b */ /* 0x000e620000004200 */
[----:B------:R2:W-:Y:S05]  /*11950*/  MUFU.EX2 R105, R3 ;  /* 0x0000000300697308 */ /* 0x0005ea0000000800 */
[----:B------:R-:W-:Y:S01]  /*11960*/  IMAD.MOV.U32 R156, RZ, RZ, R126 ;  /* 0x000000ffff9c7224 */ /* 0x000fe200078e007e */
[----:B------:R-:W-:Y:S01]  /*11970*/  HMMA.16816.F32.BF16 R164, R4, R32, R60 ;  /* 0x0000002004a4723c */ /* 0x000fe2000004183c */
[----:B------:R-:W-:Y:S02]  /*11980*/  IMAD.MOV.U32 R159, RZ, RZ, R191 ;  /* 0x000000ffff9f7224 */ /* 0x000fe400078e00bf */
[----:B------:R-:W-:-:S02]  /*11990*/  IMAD.MOV.U32 R158, RZ, RZ, R189 ;  /* 0x000000ffff9e7224 */ /* 0x000fc400078e00bd */
[----:B------:R-:W-:-:S03]  /*119a0*/  IMAD.MOV.U32 R157, RZ, RZ, R188 ;  /* 0x000000ffff9d7224 */ /* 0x000fc600078e00bc */
[----:B-----5:R-:W-:Y:S01]  /*119b0*/  HMMA.16816.F32.BF16 R72, R4, R8, R160 ;  /* 0x000000080448723c */ /* 0x020fe200000418a0 */
[----:B--2---:R-:W-:-:S04]  /*119c0*/  FFMA.FTZ R3, R119, c[0x0][0x2d0], -R0 ;  /* 0x0000b40077037a23 */ /* 0x004fc80000010800 */
[----:B------:R2:W5:Y:S03]  /*119d0*/  MUFU.EX2 R104, R3 ;  /* 0x0000000300687308 */ /* 0x0005660000000800 */
[C---:B------:R-:W-:Y:S01]  /*119e0*/  HMMA.16816.F32.BF16 R60, R4.reuse, R10, R152 ;  /* 0x0000000a043c723c */ /* 0x040fe20000041898 */
[----:B------:R-:W1:Y:S07]  /*119f0*/  LDSM.16.MT88.4 R8, [R150+0x3000] ;  /* 0x003000009608783b */ /* 0x000e6e0000004200 */
[----:B------:R-:W-:Y:S01]  /*11a00*/  HMMA.16816.F32.BF16 R32, R4, R22, R132 ;  /* 0x000000160420723c */ /* 0x000fe20000041884 */
[----:B------:R-:W-:Y:S01]  /*11a10*/  LDSM.16.MT88.4 R20, [R194+0x3000] ;  /* 0x00300000c214783b */ /* 0x000fe20000004200 */
[----:B--2---:R-:W-:-:S05]  /*11a20*/  FFMA.FTZ R3, R236, c[0x0][0x2d0], -R2 ;  /* 0x0000b400ec037a23 */ /* 0x004fca0000010802 */
[----:B----4-:R-:W-:Y:S01]  /*11a30*/  F2FP.BF16.PACK_AB R4, R215, R224 ;  /* 0x000000e0d704723e */ /* 0x010fe200000010ff */
[----:B------:R-:W-:Y:S01]  /*11a40*/  IMAD.MOV.U32 R236, RZ, RZ, R156 ;  /* 0x000000ffffec7224 */ /* 0x000fe200078e009c */
[----:B------:R-:W-:Y:S02]  /*11a50*/  F2FP.BF16.PACK_AB R5, R140, R141 ;  /* 0x0000008d8c05723e */ /* 0x000fe400000010ff */
[----:B------:R-:W-:Y:S02]  /*11a60*/  F2FP.BF16.PACK_AB R6, R213, R214 ;  /* 0x000000d6d506723e */ /* 0x000fe400000010ff */
[----:B-----5:R-:W-:-:S07]  /*11a70*/  F2FP.BF16.PACK_AB R7, R104, R105 ;  /* 0x000000696807723e */ /* 0x020fce00000010ff */
[C---:B------:R-:W-:Y:S01]  /*11a80*/  HMMA.16816.F32.BF16 R124, R4.reuse, R24, R120 ;  /* 0x00000018047c723c */ /* 0x040fe20000041878 */
[----:B------:R-:W-:Y:S07]  /*11a90*/  LDSM.16.MT88.4 R120, [R151+0x1800] ;  /* 0x001800009778783b */ /* 0x000fee0000004200 */
[C---:B------:R-:W-:Y:S01]  /*11aa0*/  HMMA.16816.F32.BF16 R80, R4.reuse, R26, R176 ;  /* 0x0000001a0450723c */ /* 0x040fe200000418b0 */
[----:B------:R-:W2:Y:S07]  /*11ab0*/  LDSM.16.MT88.4 R24, [R193+0x3000] ;  /* 0x00300000c118783b */ /* 0x000eae0000004200 */
[C---:B---3--:R-:W-:Y:S08]  /*11ac0*/  HMMA.16816.F32.BF16 R108, R4.reuse, R16, R168 ;  /* 0x00000010046c723c */ /* 0x048ff000000418a8 */
[C---:B------:R-:W-:Y:S01]  /*11ad0*/  HMMA.16816.F32.BF16 R76, R4.reuse, R18, R76 ;  /* 0x00000012044c723c */ /* 0x040fe2000004184c */
[----:B------:R-:W3:Y:S07]  /*11ae0*/  LDSM.16.MT88.4 R16, [R151+0x3000] ;  /* 0x003000009710783b */ /* 0x000eee0000004200 */
[C---:B-1----:R-:W-:Y:S08]  /*11af0*/  HMMA.16816.F32.BF16 R132, R4.reuse, R12, R184 ;  /* 0x0000000c0484723c */ /* 0x042ff000000418b8 */
[C---:B------:R-:W-:Y:S01]  /*11b00*/  HMMA.16816.F32.BF16 R172, R4.reuse, R14, R172 ;  /* 0x0000000e04ac723c */ /* 0x040fe200000418ac */
[----:B------:R-:W1:Y:S07]  /*11b10*/  LDSM.16.MT88.4 R12, [R150+0x5000] ;  /* 0x00500000960c783b */ /* 0x000e6e0000004200 */
[C---:B------:R-:W-:Y:S08]  /*11b20*/  HMMA.16816.F32.BF16 R216, R4.reuse, R8, R216 ;  /* 0x0000000804d8723c */ /* 0x040ff000000418d8 */
[C---:B------:R-:W-:Y:S01]  /*11b30*/  HMMA.16816.F32.BF16 R220, R4.reuse, R10, R112 ;  /* 0x0000000a04dc723c */ /* 0x040fe20000041870 */
[----:B------:R-:W4:Y:S04]  /*11b40*/  LDSM.16.MT88.4 R8, [R151+0x5000] ;  /* 0x005000009708783b */ /* 0x000f280000004200 */
[----:B------:R-:W-:Y:S03]  /*11b50*/  LDSM.16.MT88.4 R112, [R150+0x1800] ;  /* 0x001800009670783b */ /* 0x000fe60000004200 */
[C---:B--2---:R-:W-:Y:S01]  /*11b60*/  HMMA.16816.F32.BF16 R176, R4.reuse, R24, R52 ;  /* 0x0000001804b0723c */ /* 0x044fe20000041834 */
[----:B------:R2:W-:Y:S06]  /*11b70*/  MUFU.EX2 R24, R3 ;  /* 0x0000000300187308 */ /* 0x0005ec0000000800 */
[----:B------:R-:W-:Y:S01]  /*11b80*/  IMAD.MOV.U32 R25, RZ, RZ, R139 ;  /* 0x000000ffff197224 */ /* 0x000fe200078e008b */
[C---:B------:R-:W-:Y:S01]  /*11b90*/  HMMA.16816.F32.BF16 R168, R4.reuse, R26, R56 ;  /* 0x0000001a04a8723c */ /* 0x040fe20000041838 */
[----:B------:R-:W-:Y:S06]  /*11ba0*/  LDSM.16.MT88.4 R56, [R194+0x3800] ;  /* 0x00380000c238783b */ /* 0x000fec0000004200 */
[----:B------:R-:W-:Y:S01]  /*11bb0*/  IMAD.MOV.U32 R27, RZ, RZ, R157 ;  /* 0x000000ffff1b7224 */ /* 0x000fe200078e009d */
[----:B---3--:R-:W-:Y:S01]  /*11bc0*/  HMMA.16816.F32.BF16 R188, R4, R16, R92 ;  /* 0x0000001004bc723c */ /* 0x008fe2000004185c */
[----:B--2---:R-:W-:-:S02]  /*11bd0*/  FFMA.FTZ R3, R244, c[0x0][0x2d0], -R2 ;  /* 0x0000b400f4037a23 */ /* 0x004fc40000010802 */
[----:B------:R-:W-:Y:S02]  /*11be0*/  IMAD.MOV.U32 R26, RZ, RZ, R158 ;  /* 0x000000ffff1a7224 */ /* 0x000fe400078e009e */
[----:B------:R-:W-:-:S03]  /*11bf0*/  IMAD.MOV.U32 R244, RZ, RZ, R159 ;  /* 0x000000fffff47224 */ /* 0x000fc600078e009f */
[C---:B------:R-:W-:Y:S01]  /*11c00*/  HMMA.16816.F32.BF16 R88, R4.reuse, R18, R88 ;  /* 0x000000120458723c */ /* 0x040fe20000041858 */
[----:B------:R-:W2:Y:S07]  /*11c10*/  LDSM.16.MT88.4 R16, [R194+0x5000] ;  /* 0x00500000c210783b */ /* 0x000eae0000004200 */
[C---:B------:R-:W-:Y:S08]  /*11c20*/  HMMA.16816.F32.BF16 R116, R4.reuse, R28, R164 ;  /* 0x0000001c0474723c */ /* 0x040ff000000418a4 */
[C---:B-1----:R-:W-:Y:S01]  /*11c30*/  HMMA.16816.F32.BF16 R156, R4.reuse, R12, R48 ;  /* 0x0000000c049c723c */ /* 0x042fe20000041830 */
[----:B------:R-:W-:Y:S07]  /*11c40*/  LDSM.16.MT88.4 R48, [R151+0x3800] ;  /* 0x003800009730783b */ /* 0x000fee0000004200 */
[C---:B------:R-:W-:Y:S01]  /*11c50*/  HMMA.16816.F32.BF16 R92, R4.reuse, R14, R36 ;  /* 0x0000000e045c723c */ /* 0x040fe20000041824 */
[----:B------:R-:W1:Y:S07]  /*11c60*/  LDSM.16.MT88.4 R12, [R193+0x5000] ;  /* 0x00500000c10c783b */ /* 0x000e6e0000004200 */
[C---:B------:R-:W-:Y:S08]  /*11c70*/  HMMA.16816.F32.BF16 R28, R4.reuse, R30, R180 ;  /* 0x0000001e041c723c */ /* 0x040ff000000418b4 */
[C---:B------:R-:W-:Y:S01]  /*11c80*/  HMMA.16816.F32.BF16 R180, R4.reuse, R22, R64 ;  /* 0x0000001604b4723c */ /* 0x040fe20000041840 */
[----:B------:R3:W5:Y:S01]  /*11c90*/  MUFU.EX2 R23, R3 ;  /* 0x0000000300177308 */ /* 0x0007620000000800 */
[----:B------:R-:W-:Y:S06]  /*11ca0*/  LDSM.16.MT88.4 R64, [R193+0x3800] ;  /* 0x00380000c140783b */ /* 0x000fec0000004200 */
[C---:B------:R-:W-:Y:S08]  /*11cb0*/  HMMA.16816.F32.BF16 R184, R4.reuse, R20, R84 ;  /* 0x0000001404b8723c */ /* 0x040ff00000041854 */
[----:B----4-:R-:W-:Y:S01]  /*11cc0*/  HMMA.16816.F32.BF16 R32, R4, R10, R32 ;  /* 0x0000000a0420723c */ /* 0x010fe20000041820 */
[----:B---3--:R-:W-:-:S02]  /*11cd0*/  FFMA.FTZ R3, R245, c[0x0][0x2d0], -R2 ;  /* 0x0000b400f5037a23 */ /* 0x008fc40000010802 */
[----:B------:R-:W-:Y:S02]  /*11ce0*/  FFMA.FTZ R2, R246, c[0x0][0x2d0], -R2 ;  /* 0x0000b400f6027a23 */ /* 0x000fe40000010802 */
[----:B------:R3:W-:Y:S01]  /*11cf0*/  MUFU.EX2 R22, R3 ;  /* 0x0000000300167308 */ /* 0x0007e20000000800 */
[----:B------:R-:W-:Y:S02]  /*11d00*/  IMAD.MOV.U32 R246, RZ, RZ, R138 ;  /* 0x000000fffff67224 */ /* 0x000fe400078e008a */
[----:B------:R-:W-:Y:S01]  /*11d10*/  IMAD.MOV.U32 R11, RZ, RZ, R129 ;  /* 0x000000ffff0b7224 */ /* 0x000fe200078e0081 */
[----:B------:R-:W-:Y:S01]  /*11d20*/  HMMA.16816.F32.BF16 R84, R4, R8, R44 ;  /* 0x000000080454723c */ /* 0x000fe2000004182c */
[----:B------:R-:W-:-:S03]  /*11d30*/  IMAD.MOV.U32 R245, RZ, RZ, R136 ;  /* 0x000000fffff57224 */ /* 0x000fc600078e0088 */
[----:B------:R4:W1:Y:S04]  /*11d40*/  MUFU.EX2 R21, R2 ;  /* 0x0000000200157308 */ /* 0x0008680000000800 */
[----:B--2---:R-:W-:Y:S01]  /*11d50*/  HMMA.16816.F32.BF16 R152, R4, R16, R40 ;  /* 0x000000100498723c */ /* 0x004fe20000041828 */
[----:B------:R-:W-:Y:S01]  /*11d60*/  LDSM.16.MT88.4 R40, [R150+0x3800] ;  /* 0x003800009628783b */ /* 0x000fe20000004200 */
[----:B---3--:R-:W-:-:S03]  /*11d70*/  IMAD.MOV.U32 R3, RZ, RZ, R137 ;  /* 0x000000ffff037224 */ /* 0x008fc600078e0089 */
[----:B------:R-:W-:Y:S03]  /*11d80*/  LDSM.16.MT88.4 R136, [R193+0x1800] ;  /* 0x00180000c188783b */ /* 0x000fe60000004200 */
[C---:B------:R-:W-:Y:S01]  /*11d90*/  HMMA.16816.F32.BF16 R16, R4.reuse, R18, R68 ;  /* 0x000000120410723c */ /* 0x040fe20000041844 */
[----:B----4-:R-:W-:Y:S02]  /*11da0*/  FFMA.FTZ R2, R225, c[0x0][0x2d0], -R0 ;  /* 0x0000b400e1027a23 */ /* 0x010fe40000010800 */
[----:B------:R-:W-:Y:S02]  /*11db0*/  IMAD.MOV.U32 R225, RZ, RZ, R128 ;  /* 0x000000ffffe17224 */ /* 0x000fe400078e0080 */
[----:B------:R2:W-:Y:S03]  /*11dc0*/  MUFU.EX2 R20, R2 ;  /* 0x0000000200147308 */ /* 0x0005e60000000800 */
[C---:B-1----:R-:W-:Y:S01]  /*11dd0*/  HMMA.16816.F32.BF16 R164, R4.reuse, R12, R72 ;  /* 0x0000000c04a4723c */ /* 0x042fe20000041848 */
[----:B------:R-:W-:Y:S07]  /*11de0*/  LDSM.16.MT88.4 R72, [R150+0x5800] ;  /* 0x005800009648783b */ /* 0x000fee0000004200 */
[----:B------:R-:W-:Y:S01]  /*11df0*/  HMMA.16816.F32.BF16 R160, R4, R14, R60 ;  /* 0x0000000e04a0723c */ /* 0x000fe2000004183c */
[----:B------:R-:W-:Y:S01]  /*11e00*/  LDSM.16.MT88.4 R12, [R193+0x5800] ;  /* 0x00580000c10c783b */ /* 0x000fe20000004200 */
[----:B--2---:R-:W-:-:S02]  /*11e10*/  FFMA.FTZ R2, R228, c[0x0][0x2d0], -R0 ;  /* 0x0000b400e4027a23 */ /* 0x004fc40000010800 */
[----:B------:R-:W-:Y:S02]  /*11e20*/  IMAD.MOV.U32 R228, RZ, RZ, R130 ;  /* 0x000000ffffe47224 */ /* 0x000fe400078e0082 */
[----:B------:R1:W2:Y:S01]  /*11e30*/  MUFU.EX2 R10, R2 ;  /* 0x00000002000a7308 */ /* 0x0002a20000000800 */
[----:B------:R-:W-:Y:S02]  /*11e40*/  IMAD.MOV.U32 R7, RZ, RZ, R99 ;  /* 0x000000ffff077224 */ /* 0x000fe400078e0063 */
[----:B------:R-:W-:-:S04]  /*11e50*/  @P4 IMAD.HI.U32 R4, R249, c[0x0][0x2c8], RZ ;  /* 0x0000b200f9044a27 */ /* 0x000fc800078e00ff */
[--C-:B-1----:R-:W-:Y:S02]  /*11e60*/  FFMA.FTZ R2, R229, c[0x0][0x2d0], -R0.reuse ;  /* 0x0000b400e5027a23 */ /* 0x102fe40000010800 */
[----:B------:R-:W-:Y:S02]  /*11e70*/  IMAD.MOV.U32 R229, RZ, RZ, R131 ;  /* 0x000000ffffe57224 */ /* 0x000fe400078e0083 */
[----:B------:R-:W1:Y:S01]  /*11e80*/  LDSM.16.MT88.4 R128, [R194+0x1800] ;  /* 0x00180000c280783b */ /* 0x000e620000004200 */
[----:B------:R-:W-:Y:S01]  /*11e90*/  FFMA.FTZ R0, R237, c[0x0][0x2d0], -R0 ;  /* 0x0000b400ed007a23 */ /* 0x000fe20000010800 */
[----:B------:R3:W-:Y:S01]  /*11ea0*/  MUFU.EX2 R9, R2 ;  /* 0x0000000200097308 */ /* 0x0007e20000000800 */
[----:B------:R-:W-:Y:S01]  /*11eb0*/  IMAD.MOV.U32 R237, RZ, RZ, R96 ;  /* 0x000000ffffed7224 */ /* 0x000fe200078e0060 */
[----:B-----5:R-:W-:-:S06]  /*11ec0*/  F2FP.BF16.PACK_AB R96, R23, R24 ;  /* 0x000000181760723e */ /* 0x020fcc00000010ff */
[----:B------:R4:W5:Y:S01]  /*11ed0*/  MUFU.EX2 R8, R0 ;  /* 0x0000000000087308 */ /* 0x0009620000000800 */
[----:B---3--:R-:W-:Y:S01]  /*11ee0*/  IMAD.MOV.U32 R2, RZ, RZ, R98 ;  /* 0x000000ffff027224 */ /* 0x008fe200078e0062 */
[----:B------:R-:W-:-:S03]  /*11ef0*/  F2FP.BF16.PACK_AB R98, R21, R22 ;  /* 0x000000161562723e */ /* 0x000fc600000010ff */
[----:B------:R-:W-:Y:S02]  /*11f00*/  FADD.FTZ R2, R2, R7 ;  /* 0x0000000702027221 */ /* 0x000fe40000010000 */
[----:B----4-:R-:W-:Y:S01]  /*11f10*/  IMAD.MOV.U32 R0, RZ, RZ, R97 ;  /* 0x000000ffff007224 */ /* 0x010fe200078e0061 */
[----:B--2---:R-:W-:Y:S01]  /*11f20*/  F2FP.BF16.PACK_AB R97, R10, R20 ;  /* 0x000000140a61723e */ /* 0x004fe200000010ff */
[----:B------:R-:W-:Y:S01]  /*11f30*/  FADD.FTZ R2, R229, R2 ;  /* 0x00000002e5027221 */ /* 0x000fe20000010000 */
[----:B-----5:R-:W-:Y:S01]  /*11f40*/  F2FP.BF16.PACK_AB R99, R8, R9 ;  /* 0x000000090863723e */ /* 0x020fe200000010ff */
        /* <DEDUP_REMOVED lines=9> */
[----:B-1----:R-:W-:Y:S01]  /*11fe0*/  HMMA.16816.F32.BF16 R124, R96, R128, R124 ;  /* 0x00000080607c723c */ /* 0x002fe2000004187c */
[----:B------:R-:W-:-:S02]  /*11ff0*/  FADD.FTZ R2, R252, R0 ;  /* 0x00000000fc027221 */ /* 0x000fc40000010000 */
[----:B------:R-:W-:Y:S01]  /*12000*/  IMAD.MOV.U32 R0, RZ, RZ, R249 ;  /* 0x000000ffff007224 */ /* 0x000fe200078e00f9 */
[----:B------:R-:W-:Y:S01]  /*12010*/  @P4 SHF.R.U32.HI R0, RZ, c[0x0][0x2cc], R4 ;  /* 0x0000b300ff004a19 */ /* 0x000fe20000011604 */
[----:B------:R-:W-:Y:S02]  /*12020*/  FADD.FTZ R2, R250, R2 ;  /* 0x00000002fa027221 */ /* 0x000fe40000010000 */
[----:B------:R-:W-:Y:S01]  /*12030*/  FADD.FTZ R3, R244, R3 ;  /* 0x00000003f4037221 */ /* 0x000fe20000010000 */
[C---:B------:R-:W-:Y:S01]  /*12040*/  HMMA.16816.F32.BF16 R128, R96.reuse, R130, R80 ;  /* 0x000000826080723c */ /* 0x040fe20000041850 */
[----:B------:R-:W1:Y:S01]  /*12050*/  LDSM.16.MT88.4 R80, [R151+0x5800] ;  /* 0x005800009750783b */ /* 0x000e620000004200 */
[----:B------:R-:W-:Y:S01]  /*12060*/  FADD.FTZ R2, R26, R2 ;  /* 0x000000021a027221 */ /* 0x000fe20000010000 */
[----:B------:R-:W-:Y:S01]  /*12070*/  IADD3 R0, R0, R236, -R27 ;  /* 0x000000ec00007210 */ /* 0x000fe20007ffe81b */
[----:B------:R-:W-:Y:S02]  /*12080*/  FADD.FTZ R3, R224, R3 ;  /* 0x00000003e0037221 */ /* 0x000fe40000010000 */
[----:B------:R-:W-:Y:S01]  /*12090*/  FADD.FTZ R2, R141, R2 ;  /* 0x000000028d027221 */ /* 0x000fe20000010000 */
[----:B------:R-:W-:Y:S01]  /*120a0*/  SHF.R.S32.HI R4, RZ, 0x1f, R0 ;  /* 0x0000001fff047819 */ /* 0x000fe20000011400 */
[----:B------:R-:W-:Y:S01]  /*120b0*/  HMMA.16816.F32.BF16 R48, R96, R50, R88 ;  /* 0x000000326030723c */ /* 0x000fe20000041858 */
[----:B------:R-:W2:Y:S01]  /*120c0*/  LDSM.16.MT88.4 R88, [R194+0x5800] ;  /* 0x00580000c258783b */ /* 0x000ea20000004200 */
[----:B------:R-:W-:Y:S01]  /*120d0*/  FADD.FTZ R3, R215, R3 ;  /* 0x00000003d7037221 */ /* 0x000fe20000010000 */
[----:B------:R-:W-:Y:S01]  /*120e0*/  LEA.HI R4, R4, R0, RZ, 0x6 ;  /* 0x0000000004047211 */ /* 0x000fe200078f30ff */
[----:B------:R-:W-:-:S02]  /*120f0*/  FADD.FTZ R2, R140, R2 ;  /* 0x000000028c027221 */ /* 0x000fc40000010000 */
[----:B------:R-:W-:Y:S02]  /*12100*/  FADD.FTZ R3, R214, R3 ;  /* 0x00000003d6037221 */ /* 0x000fe40000010000 */
[----:B------:R-:W-:Y:S01]  /*12110*/  FADD.FTZ R0, R105, R2 ;  /* 0x0000000269007221 */ /* 0x000fe20000010000 */
[C---:B------:R-:W-:Y:S01]  /*12120*/  HMMA.16816.F32.BF16 R108, R96.reuse, R112, R108 ;  /* 0x00000070606c723c */ /* 0x040fe2000004186c */
[----:B------:R-:W-:Y:S01]  /*12130*/  FADD.FTZ R2, R213, R3 ;  /* 0x00000003d5027221 */ /* 0x000fe20000010000 */
[----:B------:R-:W-:Y:S01]  /*12140*/  SHF.R.S32.HI R3, RZ, 0x6, R4 ;  /* 0x00000006ff037819 */ /* 0x000fe20000011404 */
[----:B------:R-:W-:Y:S01]  /*12150*/  FADD.FTZ R0, R104, R0 ;  /* 0x0000000068007221 */ /* 0x000fe20000010000 */
[----:B------:R-:W-:Y:S01]  /*12160*/  IADD3 R213, R25, -0x2, RZ ;  /* 0xfffffffe19d57810 */ /* 0x000fe20007ffe0ff */
        /* <DEDUP_REMOVED lines=12> */
[C---:B-1----:R-:W-:Y:S08]  /*12230*/  HMMA.16816.F32.BF16 R76, R96.reuse, R80, R84 ;  /* 0x00000050604c723c */ /* 0x042ff00000041854 */
        /* <DEDUP_REMOVED lines=16> */
[----:B------:R-:W-:Y:S01]  /*12340*/  @!UPT UIADD3 URZ, URZ, URZ, URZ ;  /* 0x0000003f3f3ff290 */ /* 0x000fe2000fffe03f */
[----:B------:R-:W-:Y:S11]  /*12350*/  @!P0 BRA `(.L_x_1106) ;  /* 0x0000332000008947 */ /* 0x000ff60003800000 */
[----:B------:R-:W-:Y:S02]  /*12360*/  MOV R104, R100 ;  /* 0x0000006400687202 */ /* 0x000fe40000000f00 */
[----:B------:R-:W-:-:S02]  /*12370*/  MOV R3, R101 ;  /* 0x0000006500037202 */ /* 0x000fc40000000f00 */
[----:B------:R-:W-:-:S07]  /*12380*/  MOV R188, R213 ;  /* 0x000000d500bc7202 */ /* 0x000fce0000000f00 */
.L_x_1107:
[----:B------:R-:W-:Y:S04]  /*12390*/  DEPBAR.LE SB0, 0x0 ;  /* 0x000080000000791a */ /* 0x000fe80000000000 */
[----:B------:R-:W-:Y:S01]  /*123a0*/  WARPSYNC 0xffffffff ;  /* 0xffffffff00007948 */ /* 0x000fe20003800000 */
[----:B------:R-:W-:Y:S01]  /*123b0*/  BAR.SYNC.DEFER_BLOCKING 0x0 ;  /* 0x0000000000007b1d */ /* 0x000fe20000010000 */
[----:B------:R-:W-:Y:S02]  /*123c0*/  ISETP.GT.AND P0, PT, R238, R188, PT ;  /* 0x000000bcee00720c */ /* 0x000fe40003f04270 */
[----:B------:R-:W-:Y:S02]  /*123d0*/  LOP3.LUT P4, RZ, R240, 0x1, RZ, 0xc0, !PT ;  /* 0x00000001f0ff7812 */ /* 0x000fe4000788c0ff */
[----:B------:R-:W-:Y:S09]  /*123e0*/  MOV R191, c[0x0][0x2c4] ;  /* 0x0000b10000bf7a02 */ /* 0x000ff20000000f00 */
[----:B------:R-:W-:Y:S01]  /*123f0*/  @!P0 SHF.R.S32.HI R0, RZ, 0x1f, R188 ;  /* 0x0000001fff008819 */ /* 0x000fe200000114bc */
[----:B------:R-:W-:Y:S01]  /*12400*/  @!P0 IMAD.WIDE.U32 R12, R188, c[0x0][0x208], RZ ;  /* 0x00008200bc0c8a25 */ /* 0x000fe200078e00ff */
[----:B------:R-:W-:Y:S03]  /*12410*/  @!P0 IADD3 R140, P2, R230, 0x40, RZ ;  /* 0x00000040e68c8810 */ /* 0x000fe60007f5e0ff */
[----:B------:R-:W-:Y:S01]  /*12420*/  @!P0 IMAD R0, R0, c[0x0][0x208], RZ ;  /* 0x0000820000008a24 */ /* 0x000fe200078e02ff */
[----:B------:R-:W-:Y:S03]  /*12430*/  @!P0 IADD3.X R31, RZ, R233, RZ, P2, !PT ;  /* 0x000000e9ff1f8210 */ /* 0x000fe600017fe4ff */
[----:B------:R-:W-:Y:S01]  /*12440*/  @!P0 IMAD R0, R188, c[0x0][0x20c], R0 ;  /* 0x00008300bc008a24 */ /* 0x000fe200078e0200 */
[----:B------:R-:W-:Y:S04]  /*12450*/  LDSM.16.M88.4 R32, [R196] ;  /* 0x00000000c420783b */ /* 0x000fe80000000200 */
[----:B------:R-:W-:Y:S02]  /*12460*/  @!P0 IADD3 R2, R13, R0, RZ ;  /* 0x000000000d028210 */ /* 0x000fe40007ffe0ff */
[----:B------:R-:W-:Y:S02]  /*12470*/  @!P0 SHF.L.U32 R0, R12, 0x6, RZ ;  /* 0x000000060c008819 */ /* 0x000fe400000006ff */
[----:B------:R-:W1:Y:S01]  /*12480*/  LDSM.16.M88.4 R8, [R149] ;  /* 0x000000009508783b */ /* 0x000e620000000200 */
[----:B------:R-:W-:Y:S02]  /*12490*/  @!P0 MOV R13, c[0x0][0x208] ;  /* 0x00008200000d8a02 */ /* 0x000fe40000000f00 */
[----:B------:R-:W-:Y:S02]  /*124a0*/  @!P0 IADD3 R100, P2, R0, R140, RZ ;  /* 0x0000008c00648210 */ /* 0x000fe40007f5e0ff */
[C---:B------:R-:W-:Y:S02]  /*124b0*/  @!P0 LEA R28, P1, R13.reuse, R0, 0x5 ;  /* 0x000000000d1c8211 */ /* 0x040fe400078228ff */
[----:B------:R-:W-:Y:S01]  /*124c0*/  @!P0 SHF.L.U64.HI R2, R12, 0x6, R2 ;  /* 0x000000060c028819 */ /* 0x000fe20000010202 */
[----:B------:R-:W2:Y:S01]  /*124d0*/  LDSM.16.M88.4 R16, [R149+0x800] ;  /* 0x000800009510783b */ /* 0x000ea20000000200 */
[----:B------:R-:W-:Y:S02]  /*124e0*/  @!P0 MOV R12, c[0x0][0x20c] ;  /* 0x00008300000c8a02 */ /* 0x000fe40000000f00 */
[----:B------:R-:W-:Y:S02]  /*124f0*/  @!P0 IADD3.X R141, R2, R31, RZ, P2, !PT ;  /* 0x0000001f028d8210 */ /* 0x000fe400017fe4ff */
[C---:B------:R-:W-:Y:S02]  /*12500*/  @!P0 LEA R180, P2, R100.reuse, c[0x0][0x1f8], 0x1 ;  /* 0x00007e0064b48a11 */ /* 0x040fe400078408ff */
[----:B------:R-:W-:Y:S01]  /*12510*/  @!P0 LEA.HI.X R29, R13, R2, R12, 0x5, P1 ;  /* 0x000000020d1d8211 */ /* 0x000fe200008f2c0c */
[----:B------:R-:W3:Y:S01]  /*12520*/  LDSM.16.M88.4 R24, [R149+0x1000] ;  /* 0x001000009518783b */ /* 0x000ee20000000200 */
[----:B------:R-:W-:Y:S02]  /*12530*/  @!P0 LEA.HI.X R181, R100, c[0x0][0x1fc], R141, 0x1, P2 ;  /* 0x00007f0064b58a11 */ /* 0x000fe400010f0c8d */
[----:B------:R-:W-:Y:S02]  /*12540*/  @!P0 IADD3 R20, P1, R0, R230, RZ ;  /* 0x000000e600148210 */ /* 0x000fe40007f3e0ff */
[----:B------:R-:W-:Y:S02]  /*12550*/  @!P0 IADD3 R141, P2, R28, R140, RZ ;  /* 0x0000008c1c8d8210 */ /* 0x000fe40007f5e0ff */
[----:B------:R-:W-:Y:S01]  /*12560*/  @!P0 IADD3.X R21, R2, R233, RZ, P1, !PT ;  /* 0x000000e902158210 */ /* 0x000fe20000ffe4ff */
[----:B------:R-:W4:Y:S01]  /*12570*/  LDSM.16.M88.4 R152, [R149+0x1800] ;  /* 0x001800009598783b */ /* 0x000f220000000200 */
[----:B------:R-:W-:Y:S02]  /*12580*/  @!P0 IADD3.X R184, R29, R31, RZ, P2, !PT ;  /* 0x0000001f1db88210 */ /* 0x000fe400017fe4ff */
[C---:B------:R-:W-:Y:S04]  /*12590*/  @!P0 LEA R182, P1, R20.reuse, c[0x0][0x1f8], 0x1 ;  /* 0x00007e0014b68a11 */ /* 0x040fe800078208ff */
[----:B------:R-:W-:Y:S01]  /*125a0*/  @!P0 LEA.HI.X R183, R20, c[0x0][0x1fc], R21, 0x1, P1 ;  /* 0x00007f0014b78a11 */ /* 0x000fe200008f0c15 */
[----:B------:R-:W-:Y:S01]  /*125b0*/  LDSM.16.M88.4 R156, [R197] ;  /* 0x00000000c59c783b */ /* 0x000fe20000000200 */
[----:B------:R-:W-:Y:S04]  /*125c0*/  @!P0 IADD3 R30, P1, R230, 0x80, RZ ;  /* 0x00000080e61e8810 */ /* 0x000fe80007f3e0ff */
[----:B------:R-:W-:Y:S02]  /*125d0*/  @!P0 IADD3.X R105, RZ, R233, RZ, P1, !PT ;  /* 0x000000e9ff698210 */ /* 0x000fe40000ffe4ff */
[-C--:B------:R-:W-:Y:S01]  /*125e0*/  @!P0 IADD3 R101, P1, R0, R30.reuse, RZ ;  /* 0x0000001e00658210 */ /* 0x080fe20007f3e0ff */
[C---:B-1----:R-:W-:Y:S01]  /*125f0*/  HMMA.16816.F32.BF16 R4, R32.reuse, R8, RZ ;  /* 0x000000082004723c */ /* 0x042fe200000418ff */
[----:B------:R-:W1:Y:S02]  /*12600*/  LDSM.16.M88.4 R160, [R200] ;  /* 0x00000000c8a0783b */ /* 0x000e640000000200 */
[C---:B------:R-:W-:Y:S02]  /*12610*/  @!P0 LEA R176, P3, R101.reuse, c[0x0][0x1f8], 0x1 ;  /* 0x00007e0065b08a11 */ /* 0x040fe400078608ff */
[-C--:B------:R-:W-:Y:S02]  /*12620*/  @!P0 IADD3.X R140, R2, R105.reuse, RZ, P1, !PT ;  /* 0x00000069028c8210 */ /* 0x080fe40000ffe4ff */
[C---:B------:R-:W-:Y:S01]  /*12630*/  @!P0 IADD3 R2, P1, R28.reuse, R30, RZ ;  /* 0x0000001e1c028210 */ /* 0x040fe20007f3e0ff */
[C---:B------:R-:W-:Y:S01]  /*12640*/  HMMA.16816.F32.BF16 R8, R32.reuse, R10, RZ ;  /* 0x0000000a2008723c */ /* 0x040fe200000418ff */
[----:B------:R-:W5:Y:S03]  /*12650*/  LDSM.16.M88.4 R164, [R211] ;  /* 0x00000000d3a4783b */ /* 0x000f660000000200 */
[----:B------:R-:W-:Y:S02]  /*12660*/  @!P0 LEA.HI.X R177, R101, c[0x0][0x1fc], R140, 0x1, P3 ;  /* 0x00007f0065b18a11 */ /* 0x000fe400018f0c8c */
[----:B------:R-:W-:Y:S02]  /*12670*/  @!P0 IADD3 R0, P2, R28, R230, RZ ;  /* 0x000000e61c008210 */ /* 0x000fe40007f5e0ff */
[C---:B--2---:R-:W-:Y:S01]  /*12680*/  HMMA.16816.F32.BF16 R12, R32.reuse, R16, RZ ;  /* 0x00000010200c723c */ /* 0x044fe200000418ff */
[----:B------:R-:W2:Y:S01]  /*12690*/  LDSM.16.M88.4 R168, [R210] ;  /* 0x00000000d2a8783b */ /* 0x000ea20000000200 */
[----:B------:R-:W-:Y:S02]  /*126a0*/  ISETP.NE.AND P3, PT, R191, 0x1, PT ;  /* 0x00000001bf00780c */ /* 0x000fe40003f65270 */
[C---:B------:R-:W-:Y:S02]  /*126b0*/  @!P0 IADD3.X R105, R29.reuse, R105, RZ, P1, !PT ;  /* 0x000000691d698210 */ /* 0x040fe40000ffe4ff */
[C---:B------:R-:W-:Y:S02]  /*126c0*/  @!P0 LEA R178, P1, R0.reuse, c[0x0][0x1f8], 0x1 ;  /* 0x00007e0000b28a11 */ /* 0x040fe400078208ff */
[C---:B------:R-:W-:Y:S01]  /*126d0*/  HMMA.16816.F32.BF16 R16, R32.reuse, R18, RZ ;  /* 0x000000122010723c */ /* 0x040fe200000418ff */
[----:B------:R-:W2:Y:S03]  /*126e0*/  LDSM.16.M88.4 R172, [R209] ;  /* 0x00000000d1ac783b */ /* 0x000ea60000000200 */
[----:B------:R-:W-:Y:S02]  /*126f0*/  @!P0 IADD3.X R100, R29, R233, RZ, P2, !PT ;  /* 0x000000e91d648210 */ /* 0x000fe400017fe4ff */
[C---:B------:R-:W-:Y:S02]  /*12700*/  @!P0 LEA R140, P2, R141.reuse, c[0x0][0x1f8], 0x1 ;  /* 0x00007e008d8c8a11 */ /* 0x040fe400078408ff */
[C---:B---3--:R-:W-:Y:S01]  /*12710*/  HMMA.16816.F32.BF16 R20, R32.reuse, R24, RZ ;  /* 0x000000182014723c */ /* 0x048fe200000418ff */
[----:B------:R-:W-:Y:S01]  /*12720*/  @!PT LDS RZ, [RZ] ;  /* 0x00000000fffff984 */ /* 0x000fe20000000800 */
[----:B------:R-:W-:Y:S01]  /*12730*/  @!PT LDS RZ, [RZ] ;  /* 0x00000000fffff984 */ /* 0x000fe20000000800 */
[----:B------:R-:W-:Y:S01]  /*12740*/  @!PT LDS RZ, [RZ] ;  /* 0x00000000fffff984 */ /* 0x000fe20000000800 */
[----:B------:R2:W-:Y:S03]  /*12750*/  @!P0 LDGSTS.E.BYPASS.LTC128B.128 [R212+0x100], [R182.64], !P4 ;  /* 0x00100000b6d48fae */ /* 0x0005e6000e101d46 */
[----:B------:R-:W-:Y:S02]  /*12760*/  @!P0 LEA.HI.X R179, R0, c[0x0][0x1fc], R100, 0x1, P1 ;  /* 0x00007f0000b38a11 */ /* 0x000fe400008f0c64 */
[----:B------:R-:W-:Y:S02]  /*12770*/  @!P0 LEA.HI.X R141, R141, c[0x0][0x1fc], R184, 0x1, P2 ;  /* 0x00007f008d8d8a11 */ /* 0x000fe400010f0cb8 */
[C---:B------:R-:W-:Y:S01]  /*12780*/  HMMA.16816.F32.BF16 R24, R32.reuse, R26, RZ ;  /* 0x0000001a2018723c */ /* 0x040fe200000418ff */
[----:B------:R2:W-:Y:S03]  /*12790*/  @!P0 LDGSTS.E.BYPASS.LTC128B.128 [R212+0x2100], [R180.64], !P6 ;  /* 0x02100000b4d48fae */ /* 0x0005e6000f101d46 */
[C---:B------:R-:W-:Y:S04]  /*127a0*/  @!P0 LEA R100, P1, R2.reuse, c[0x0][0x1f8], 0x1 ;  /* 0x00007e0002648a11 */ /* 0x040fe800078208ff */
[C---:B----4-:R-:W-:Y:S01]  /*127b0*/  HMMA.16816.F32.BF16 R28, R32.reuse, R152, RZ ;  /* 0x00000098201c723c */ /* 0x050fe200000418ff */
[----:B------:R4:W-:Y:S03]  /*127c0*/  @!P0 LDGSTS.E.BYPASS.LTC128B.128 [R212+0x4100], [R176.64], !P5 ;  /* 0x04100000b0d48fae */ /* 0x0009e6000e901d46 */
[----:B------:R-:W-:Y:S04]  /*127d0*/  @!P0 LEA.HI.X R101, R2, c[0x0][0x1fc], R105, 0x1, P1 ;  /* 0x00007f0002658a11 */ /* 0x000fe800008f0c69 */
[----:B------:R-:W-:Y:S01]  /*127e0*/  HMMA.16816.F32.BF16 R32, R32, R154, RZ ;  /* 0x0000009a2020723c */ /* 0x000fe200000418ff */
[----:B------:R4:W-:Y:S07]  /*127f0*/  @!P0 LDGSTS.E.BYPASS.LTC128B.128 [R212+0x1100], [R178.64], !P4 ;  /* 0x01100000b2d48fae */ /* 0x0009ee000e101d46 */
[C---:B-1----:R-:W-:Y:S01]  /*12800*/  HMMA.16816.F32.BF16 R4, R156.reuse, R160, R4 ;  /* 0x000000a09c04723c */ /* 0x042fe20000041804 */
[----:B------:R-:W3:Y:S04]  /*12810*/  LDL R213, [R1+0x10] ;  /* 0x0000100001d57983 */ /* 0x000ee80000100800 */
[----:B------:R-:W3:Y:S03]  /*12820*/  LDL R190, [R1+0x4] ;  /* 0x0000040001be7983 */ /* 0x000ee60000100800 */
[C---:B------:R-:W-:Y:S01]  /*12830*/  HMMA.16816.F32.BF16 R8, R156.reuse, R162, R8 ;  /* 0x000000a29c08723c */ /* 0x040fe20000041808 */
[----:B------:R1:W-:Y:S07]  /*12840*/  @!P0 LDGSTS.E.BYPASS.LTC128B.128 [R212+0x3100], [R140.64], !P6 ;  /* 0x031000008cd48fae */ /* 0x0003ee000f101d46 */
[C---:B-----5:R-:W-:Y:S01]  /*12850*/  HMMA.16816.F32.BF16 R12, R156.reuse, R164, R12 ;  /* 0x000000a49c0c723c */ /* 0x060fe2000004180c */
[----:B------:R5:W-:Y:S07]  /*12860*/  @!P0 LDGSTS.E.BYPASS.LTC128B.128 [R212+0x5100], [R100.64], !P5 ;  /* 0x0510000064d48fae */ /* 0x000bee000e901d46 */
[C---:B------:R-:W-:Y:S01]  /*12870*/  HMMA.16816.F32.BF16 R16, R156.reuse, R166, R16 ;  /* 0x000000a69c10723c */ /* 0x040fe20000041810 */
[----:B------:R-:W-:Y:S07]  /*12880*/  LDSM.16.M88.4 R152, [R199] ;  /* 0x00000000c798783b */ /* 0x000fee0000000200 */
[C---:B--2---:R-:W-:Y:S01]  /*12890*/  HMMA.16816.F32.BF16 R20, R156.reuse, R168, R20 ;  /* 0x000000a89c14723c */ /* 0x044fe20000041814 */
[----:B----4-:R-:W2:Y:S07]  /*128a0*/  LDSM.16.M88.4 R176, [R195] ;  /* 0x00000000c3b0783b */ /* 0x010eae0000000200 */
[C---:B------:R-:W-:Y:S01]  /*128b0*/  HMMA.16816.F32.BF16 R24, R156.reuse, R170, R24 ;  /* 0x000000aa9c18723c */ /* 0x040fe20000041818 */
[----:B------:R-:W4:Y:S07]  /*128c0*/  LDSM.16.M88.4 R180, [R195+0x800] ;  /* 0x00080000c3b4783b */ /* 0x000f2e0000000200 */
[C---:B------:R-:W-:Y:S01]  /*128d0*/  HMMA.16816.F32.BF16 R28, R156.reuse, R172, R28 ;  /* 0x000000ac9c1c723c */ /* 0x040fe2000004181c */
[----:B------:R-:W0:Y:S07]  /*128e0*/  LDGDEPBAR ;  /* 0x00000000000079af */ /* 0x000e2e0000000000 */
[----:B------:R-:W-:Y:S01]  /*128f0*/  HMMA.16816.F32.BF16 R32, R156, R174, R32 ;  /* 0x000000ae9c20723c */ /* 0x000fe20000041820 */
[----:B------:R-:W1:Y:S08]  /*12900*/  LDSM.16.M88.4 R184, [R195+0x1000] ;  /* 0x00100000c3b8783b */ /* 0x000e700000000200 */
[----:B------:R-:W1:Y:S01]  /*12910*/  LDSM.16.M88.4 R160, [R195+0x1800] ;  /* 0x00180000c3a0783b */ /* 0x000e620000000200 */
[C---:B--2---:R-:W-:Y:S07]  /*12920*/  HMMA.16816.F32.BF16 R4, R152.reuse, R176, R4 ;  /* 0x000000b09804723c */ /* 0x044fee0000041804 */
[----:B------:R-:W-:Y:S01]  /*12930*/  LDSM.16.M88.4 R164, [R198] ;  /* 0x00000000c6a4783b */ /* 0x000fe20000000200 */
[C---:B------:R-:W-:Y:S07]  /*12940*/  HMMA.16816.F32.BF16 R8, R152.reuse, R178, R8 ;  /* 0x000000b29808723c */ /* 0x040fee0000041808 */
[----:B------:R-:W2:Y:S01]  /*12950*/  LDSM.16.M88.4 R168, [R192] ;  /* 0x00000000c0a8783b */ /* 0x000ea20000000200 */
[C---:B----4-:R-:W-:Y:S07]  /*12960*/  HMMA.16816.F32.BF16 R12, R152.reuse, R180, R12 ;  /* 0x000000b4980c723c */ /* 0x050fee000004180c */
[----:B------:R-:W4:Y:S01]  /*12970*/  LDSM.16.M88.4 R156, [R192+0x800] ;  /* 0x00080000c09c783b */ /* 0x000f220000000200 */
[C---:B------:R-:W-:Y:S07]  /*12980*/  HMMA.16816.F32.BF16 R16, R152.reuse, R182, R16 ;  /* 0x000000b69810723c */ /* 0x040fee0000041810 */
[----:B------:R-:W4:Y:S01]  /*12990*/  LDSM.16.M88.4 R172, [R192+0x1000] ;  /* 0x00100000c0ac783b */ /* 0x000f220000000200 */
[C---:B-1----:R-:W-:Y:S07]  /*129a0*/  HMMA.16816.F32.BF16 R20, R152.reuse, R184, R20 ;  /* 0x000000b89814723c */ /* 0x042fee0000041814 */
[----:B------:R-:W1:Y:S01]  /*129b0*/  LDSM.16.M88.4 R176, [R192+0x1800] ;  /* 0x00180000c0b0783b */ /* 0x000e620000000200 */
[C---:B------:R-:W-:Y:S07]  /*129c0*/  HMMA.16816.F32.BF16 R24, R152.reuse, R186, R24 ;  /* 0x000000ba9818723c */ /* 0x040fee0000041818 */
[----:B------:R-:W-:Y:S01]  /*129d0*/  LDSM.16.M88.4 R180, [R196+0x4000] ;  /* 0x00400000c4b4783b */ /* 0x000fe20000000200 */
[C---:B------:R-:W-:Y:S07]  /*129e0*/  HMMA.16816.F32.BF16 R28, R152.reuse, R160, R28 ;  /* 0x000000a0981c723c */ /* 0x040fee000004181c */
[----:B------:R-:W1:Y:S01]  /*129f0*/  LDSM.16.M88.4 R184, [R149+0x2000] ;  /* 0x0020000095b8783b */ /* 0x000e620000000200 */
[----:B------:R-:W-:Y:S07]  /*12a00*/  HMMA.16816.F32.BF16 R32, R152, R162, R32 ;  /* 0x000000a29820723c */ /* 0x000fee0000041820 */
[----:B------:R-:W1:Y:S01]  /*12a10*/  LDSM.16.M88.4 R152, [R149+0x2800] ;  /* 0x002800009598783b */ /* 0x000e620000000200 */
[C---:B--2---:R-:W-:Y:S07]  /*12a20*/  HMMA.16816.F32.BF16 R4, R164.reuse, R168, R4 ;  /* 0x000000a8a404723c */ /* 0x044fee0000041804 */
[----:B------:R-:W2:Y:S01]  /*12a30*/  LDSM.16.M88.4 R160, [R149+0x3000] ;  /* 0x0030000095a0783b */ /* 0x000ea20000000200 */
[C---:B------:R-:W-:Y:S07]  /*12a40*/  HMMA.16816.F32.BF16 R8, R164.reuse, R170, R8 ;  /* 0x000000aaa408723c */ /* 0x040fee0000041808 */
[----:B------:R-:W-:Y:S01]  /*12a50*/  LDSM.16.M88.4 R168, [R197+0x4000] ;  /* 0x00400000c5a8783b */ /* 0x000fe20000000200 */
[C---:B----4-:R-:W-:Y:S07]  /*12a60*/  HMMA.16816.F32.BF16 R12, R164.reuse, R156, R12 ;  /* 0x0000009ca40c723c */ /* 0x050fee000004180c */
[----:B------:R-:W4:Y:S01]  /*12a70*/  LDL R189, [R1+0x8] ;  /* 0x0000080001bd7983 */ /* 0x000f220000100800 */
[C---:B------:R-:W-:Y:S03]  /*12a80*/  HMMA.16816.F32.BF16 R16, R164.reuse, R158, R16 ;  /* 0x0000009ea410723c */ /* 0x040fe60000041810 */
[----:B------:R-:W2:Y:S05]  /*12a90*/  LDSM.16.M88.4 R156, [R149+0x3800] ;  /* 0x00380000959c783b */ /* 0x000eaa0000000200 */
[C---:B------:R-:W-:Y:S08]  /*12aa0*/  HMMA.16816.F32.BF16 R20, R164.reuse, R172, R20 ;  /* 0x000000aca414723c */ /* 0x040ff00000041814 */
[C---:B------:R-:W-:Y:S01]  /*12ab0*/  HMMA.16816.F32.BF16 R24, R164.reuse, R174, R24 ;  /* 0x000000aea418723c */ /* 0x040fe20000041818 */
[----:B------:R-:W2:Y:S07]  /*12ac0*/  LDSM.16.M88.4 R172, [R208] ;  /* 0x00000000d0ac783b */ /* 0x000eae0000000200 */
[C---:B-1----:R-:W-:Y:S08]  /*12ad0*/  HMMA.16816.F32.BF16 R28, R164.reuse, R176, R28 ;  /* 0x000000b0a41c723c */ /* 0x042ff0000004181c */
[----:B------:R-:W-:Y:S01]  /*12ae0*/  HMMA.16816.F32.BF16 R32, R164, R178, R32 ;  /* 0x000000b2a420723c */ /* 0x000fe20000041820 */
[----:B------:R-:W-:Y:S07]  /*12af0*/  LDSM.16.M88.4 R164, [R206] ;  /* 0x00000000cea4783b */ /* 0x000fee0000000200 */
[C---:B------:R-:W-:Y:S01]  /*12b00*/  HMMA.16816.F32.BF16 R4, R180.reuse, R184, R4 ;  /* 0x000000b8b404723c */ /* 0x040fe20000041804 */
[----:B------:R-:W-:Y:S07]  /*12b10*/  LDSM.16.M88.4 R176, [R199+0x4000] ;  /* 0x00400000c7b0783b */ /* 0x000fee0000000200 */
[C---:B------:R-:W-:Y:S01]  /*12b20*/  HMMA.16816.F32.BF16 R8, R180.reuse, R186, R8 ;  /* 0x000000bab408723c */ /* 0x040fe20000041808 */
[----:B------:R-:W-:Y:S07]  /*12b30*/  LDSM.16.M88.4 R184, [R195+0x2000] ;  /* 0x00200000c3b8783b */ /* 0x000fee0000000200 */
[C---:B------:R-:W-:Y:S08]  /*12b40*/  HMMA.16816.F32.BF16 R12, R180.reuse, R152, R12 ;  /* 0x00000098b40c723c */ /* 0x040ff0000004180c */
[C---:B------:R-:W-:Y:S01]  /*12b50*/  HMMA.16816.F32.BF16 R16, R180.reuse, R154, R16 ;  /* 0x0000009ab410723c */ /* 0x040fe20000041810 */
[----:B------:R-:W1:Y:S07]  /*12b60*/  LDSM.16.M88.4 R152, [R207] ;  /* 0x00000000cf98783b */ /* 0x000e6e0000000200 */
[C---:B--2---:R-:W-:Y:S08]  /*12b70*/  HMMA.16816.F32.BF16 R20, R180.reuse, R160, R20 ;  /* 0x000000a0b414723c */ /* 0x044ff00000041814 */
[C---:B------:R-:W-:Y:S01]  /*12b80*/  HMMA.16816.F32.BF16 R24, R180.reuse, R162, R24 ;  /* 0x000000a2b418723c */ /* 0x040fe20000041818 */
[----:B------:R-:W2:Y:S07]  /*12b90*/  LDSM.16.M88.4 R160, [R205] ;  /* 0x00000000cda0783b */ /* 0x000eae0000000200 */
[C---:B------:R-:W-:Y:S08]  /*12ba0*/  HMMA.16816.F32.BF16 R28, R180.reuse, R156, R28 ;  /* 0x0000009cb41c723c */ /* 0x040ff0000004181c */
[----:B------:R-:W-:Y:S01]  /*12bb0*/  HMMA.16816.F32.BF16 R32, R180, R158, R32 ;  /* 0x0000009eb420723c */ /* 0x000fe20000041820 */
[----:B------:R-:W2:Y:S07]  /*12bc0*/  LDSM.16.M88.4 R156, [R195+0x2800] ;  /* 0x00280000c39c783b */ /* 0x000eae0000000200 */
[C---:B------:R-:W-:Y:S01]  /*12bd0*/  HMMA.16816.F32.BF16 R4, R168.reuse, R172, R4 ;  /* 0x000000aca804723c */ /* 0x040fe20000041804 */
[----:B------:R-:W2:Y:S07]  /*12be0*/  LDSM.16.M88.4 R180, [R195+0x3000] ;  /* 0x00300000c3b4783b */ /* 0x000eae0000000200 */
        /* <DEDUP_REMOVED lines=8> */
[C---:B--2---:R-:W-:Y:S08]  /*12c70*/  HMMA.16816.F32.BF16 R28, R168.reuse, R160, R28 ;  /* 0x000000a0a81c723c */ /* 0x044ff0000004181c */
[----:B------:R-:W-:Y:S01]  /*12c80*/  HMMA.16816.F32.BF16 R32, R168, R162, R32 ;  /* 0x000000a2a820723c */ /* 0x000fe20000041820 */
[----:B------:R-:W1:Y:S07]  /*12c90*/  LDSM.16.M88.4 R160, [R192+0x2000] ;  /* 0x00200000c0a0783b */ /* 0x000e6e0000000200 */
[C---:B------:R-:W-:Y:S01]  /*12ca0*/  HMMA.16816.F32.BF16 R4, R176.reuse, R184, R4 ;  /* 0x000000b8b004723c */ /* 0x040fe20000041804 */
[----:B------:R-:W2:Y:S07]  /*12cb0*/  LDSM.16.M88.4 R168, [R192+0x3000] ;  /* 0x00300000c0a8783b */ /* 0x000eae0000000200 */
[C---:B------:R-:W-:Y:S01]  /*12cc0*/  HMMA.16816.F32.BF16 R8, R176.reuse, R186, R8 ;  /* 0x000000bab008723c */ /* 0x040fe20000041808 */
[----:B------:R-:W1:Y:S07]  /*12cd0*/  LDSM.16.M88.4 R184, [R192+0x3800] ;  /* 0x00380000c0b8783b */ /* 0x000e6e0000000200 */
[C---:B------:R-:W-:Y:S08]  /*12ce0*/  HMMA.16816.F32.BF16 R12, R176.reuse, R156, R12 ;  /* 0x0000009cb00c723c */ /* 0x040ff0000004180c */
[C---:B------:R-:W-:Y:S01]  /*12cf0*/  HMMA.16816.F32.BF16 R16, R176.reuse, R158, R16 ;  /* 0x0000009eb010723c */ /* 0x040fe20000041810 */
[----:B------:R-:W-:Y:S07]  /*12d00*/  LDSM.16.M88.4 R156, [R196+0x8000] ;  /* 0x00800000c49c783b */ /* 0x000fee0000000200 */
[C---:B------:R-:W-:Y:S08]  /*12d10*/  HMMA.16816.F32.BF16 R20, R176.reuse, R180, R20 ;  /* 0x000000b4b014723c */ /* 0x040ff00000041814 */
[C---:B------:R-:W-:Y:S01]  /*12d20*/  HMMA.16816.F32.BF16 R24, R176.reuse, R182, R24 ;  /* 0x000000b6b018723c */ /* 0x040fe20000041818 */
[----:B------:R-:W2:Y:S07]  /*12d30*/  LDSM.16.M88.4 R180, [R149+0x4000] ;  /* 0x0040000095b4783b */ /* 0x000eae0000000200 */
[C---:B---3--:R-:W-:Y:S08]  /*12d40*/  HMMA.16816.F32.BF16 R28, R176.reuse, R172, R28 ;  /* 0x000000acb01c723c */ /* 0x048ff0000004181c */
[----:B------:R-:W-:Y:S01]  /*12d50*/  HMMA.16816.F32.BF16 R32, R176, R174, R32 ;  /* 0x000000aeb020723c */ /* 0x000fe20000041820 */
[----:B------:R-:W3:Y:S07]  /*12d60*/  LDSM.16.M88.4 R172, [R149+0x4800] ;  /* 0x0048000095ac783b */ /* 0x000eee0000000200 */
[C---:B-1----:R-:W-:Y:S01]  /*12d70*/  HMMA.16816.F32.BF16 R4, R152.reuse, R160, R4 ;  /* 0x000000a09804723c */ /* 0x042fe20000041804 */
[----:B------:R-:W1:Y:S07]  /*12d80*/  LDSM.16.M88.4 R176, [R149+0x5000] ;  /* 0x0050000095b0783b */ /* 0x000e6e0000000200 */
[C---:B------:R-:W-:Y:S01]  /*12d90*/  HMMA.16816.F32.BF16 R8, R152.reuse, R162, R8 ;  /* 0x000000a29808723c */ /* 0x040fe20000041808 */
[----:B------:R-:W1:Y:S07]  /*12da0*/  LDSM.16.M88.4 R160, [R149+0x5800] ;  /* 0x0058000095a0783b */ /* 0x000e6e0000000200 */
[C---:B------:R-:W-:Y:S08]  /*12db0*/  HMMA.16816.F32.BF16 R12, R152.reuse, R164, R12 ;  /* 0x000000a4980c723c */ /* 0x040ff0000004180c */
[C---:B------:R-:W-:Y:S01]  /*12dc0*/  HMMA.16816.F32.BF16 R16, R152.reuse, R166, R16 ;  /* 0x000000a69810723c */ /* 0x040fe20000041810 */
[----:B------:R-:W-:Y:S07]  /*12dd0*/  LDSM.16.M88.4 R164, [R197+0x8000] ;  /* 0x00800000c5a4783b */ /* 0x000fee0000000200 */
[C---:B--2---:R-:W-:Y:S08]  /*12de0*/  HMMA.16816.F32.BF16 R20, R152.reuse, R168, R20 ;  /* 0x000000a89814723c */ /* 0x044ff00000041814 */
[C---:B------:R-:W-:Y:S01]  /*12df0*/  HMMA.16816.F32.BF16 R24, R152.reuse, R170, R24 ;  /* 0x000000aa9818723c */ /* 0x040fe20000041818 */
[----:B------:R-:W2:Y:S07]  /*12e00*/  LDSM.16.M88.4 R168, [R204] ;  /* 0x00000000cca8783b */ /* 0x000eae0000000200 */
[C---:B------:R-:W-:Y:S08]  /*12e10*/  HMMA.16816.F32.BF16 R28, R152.reuse, R184, R28 ;  /* 0x000000b8981c723c */ /* 0x040ff0000004181c */
[----:B------:R-:W-:Y:S01]  /*12e20*/  HMMA.16816.F32.BF16 R32, R152, R186, R32 ;  /* 0x000000ba9820723c */ /* 0x000fe20000041820 */
[----:B------:R-:W2:Y:S07]  /*12e30*/  LDSM.16.M88.4 R152, [R203] ;  /* 0x00000000cb98783b */ /* 0x000eae0000000200 */
[C---:B------:R-:W-:Y:S01]  /*12e40*/  HMMA.16816.F32.BF16 R4, R156.reuse, R180, R4 ;  /* 0x000000b49c04723c */ /* 0x040fe20000041804 */
[----:B------:R-:W2:Y:S07]  /*12e50*/  LDSM.16.M88.4 R184, [R202] ;  /* 0x00000000cab8783b */ /* 0x000eae0000000200 */
[C---:B------:R-:W-:Y:S01]  /*12e60*/  HMMA.16816.F32.BF16 R8, R156.reuse, R182, R8 ;  /* 0x000000b69c08723c */ /* 0x040fe20000041808 */
[----:B------:R-:W-:Y:S07]  /*12e70*/  LDSM.16.M88.4 R180, [R195+0x4000] ;  /* 0x00400000c3b4783b */ /* 0x000fee0000000200 */
[C---:B---3--:R-:W-:Y:S08]  /*12e80*/  HMMA.16816.F32.BF16 R12, R156.reuse, R172, R12 ;  /* 0x000000ac9c0c723c */ /* 0x048ff0000004180c */
[C---:B------:R-:W-:Y:S01]  /*12e90*/  HMMA.16816.F32.BF16 R16, R156.reuse, R174, R16 ;  /* 0x000000ae9c10723c */ /* 0x040fe20000041810 */
[----:B------:R-:W3:Y:S07]  /*12ea0*/  LDSM.16.M88.4 R172, [R201] ;  /* 0x00000000c9ac783b */ /* 0x000eee0000000200 */
[C---:B-1----:R-:W-:Y:S08]  /*12eb0*/  HMMA.16816.F32.BF16 R20, R156.reuse, R176, R20 ;  /* 0x000000b09c14723c */ /* 0x042ff00000041814 */
[C---:B------:R-:W-:Y:S01]  /*12ec0*/  HMMA.16816.F32.BF16 R24, R156.reuse, R178, R24 ;  /* 0x000000b29c18723c */ /* 0x040fe20000041818 */
[----:B------:R-:W1:Y:S07]  /*12ed0*/  LDSM.16.M88.4 R176, [R199+0x8000] ;  /* 0x00800000c7b0783b */ /* 0x000e6e0000000200 */
[C---:B------:R-:W-:Y:S08]  /*12ee0*/  HMMA.16816.F32.BF16 R28, R156.reuse, R160, R28 ;  /* 0x000000a09c1c723c */ /* 0x040ff0000004181c */
[----:B------:R-:W-:Y:S01]  /*12ef0*/  HMMA.16816.F32.BF16 R32, R156, R162, R32 ;  /* 0x000000a29c20723c */ /* 0x000fe20000041820 */
[----:B------:R-:W-:Y:S07]  /*12f00*/  LDSM.16.M88.4 R156, [R195+0x5000] ;  /* 0x00500000c39c783b */ /* 0x000fee0000000200 */
[C---:B--2---:R-:W-:Y:S01]  /*12f10*/  HMMA.16816.F32.BF16 R4, R164.reuse, R168, R4 ;  /* 0x000000a8a404723c */ /* 0x044fe20000041804 */
[----:B------:R-:W-:Y:S07]  /*12f20*/  LDSM.16.M88.4 R160, [R195+0x5800] ;  /* 0x00580000c3a0783b */ /* 0x000fee0000000200 */
[C---:B------:R-:W-:Y:S01]  /*12f30*/  HMMA.16816.F32.BF16 R8, R164.reuse, R170, R8 ;  /* 0x000000aaa408723c */ /* 0x040fe20000041808 */
[----:B------:R-:W-:Y:S07]  /*12f40*/  LDSM.16.M88.4 R168, [R198+0x8000] ;  /* 0x00800000c6a8783b */ /* 0x000fee0000000200 */
[C---:B------:R-:W-:Y:S08]  /*12f50*/  HMMA.16816.F32.BF16 R12, R164.reuse, R152, R12 ;  /* 0x00000098a40c723c */ /* 0x040ff0000004180c */
[C---:B------:R-:W-:Y:S01]  /*12f60*/  HMMA.16816.F32.BF16 R16, R164.reuse, R154, R16 ;  /* 0x0000009aa410723c */ /* 0x040fe20000041810 */
[----:B------:R-:W2:Y:S07]  /*12f70*/  LDSM.16.M88.4 R152, [R195+0x4800] ;  /* 0x00480000c398783b */ /* 0x000eae0000000200 */
[C---:B------:R-:W-:Y:S08]  /*12f80*/  HMMA.16816.F32.BF16 R20, R164.reuse, R184, R20 ;  /* 0x000000b8a414723c */ /* 0x040ff00000041814 */
[C---:B------:R-:W-:Y:S01]  /*12f90*/  HMMA.16816.F32.BF16 R24, R164.reuse, R186, R24 ;  /* 0x000000baa418723c */ /* 0x040fe20000041818 */
[----:B------:R-:W4:Y:S07]  /*12fa0*/  LDSM.16.M88.4 R184, [R192+0x4000] ;  /* 0x00400000c0b8783b */ /* 0x000f2e0000000200 */
[C---:B---3--:R-:W-:Y:S08]  /*12fb0*/  HMMA.16816.F32.BF16 R28, R164.reuse, R172, R28 ;  /* 0x000000aca41c723c */ /* 0x048ff0000004181c */
[----:B------:R-:W-:Y:S08]  /*12fc0*/  HMMA.16816.F32.BF16 R32, R164, R174, R32 ;  /* 0x000000aea420723c */ /* 0x000ff00000041820 */
[C---:B-1----:R-:W-:Y:S08]  /*12fd0*/  HMMA.16816.F32.BF16 R4, R176.reuse, R180, R4 ;  /* 0x000000b4b004723c */ /* 0x042ff00000041804 */
[C---:B------:R-:W-:Y:S08]  /*12fe0*/  HMMA.16816.F32.BF16 R8, R176.reuse, R182, R8 ;  /* 0x000000b6b008723c */ /* 0x040ff00000041808 */
[C---:B--2---:R-:W-:Y:S08]  /*12ff0*/  HMMA.16816.F32.BF16 R12, R176.reuse, R152, R12 ;  /* 0x00000098b00c723c */ /* 0x044ff0000004180c */
[C---:B------:R-:W-:Y:S01]  /*13000*/  HMMA.16816.F32.BF16 R16, R176.reuse, R154, R16 ;  /* 0x0000009ab010723c */ /* 0x040fe20000041810 */
[----:B------:R-:W1:Y:S07]  /*13010*/  LDSM.16.M88.4 R152, [R192+0x4800] ;  /* 0x00480000c098783b */ /* 0x000e6e0000000200 */
[C---:B------:R-:W-:Y:S08]  /*13020*/  HMMA.16816.F32.BF16 R20, R176.reuse, R156, R20 ;  /* 0x0000009cb014723c */ /* 0x040ff00000041814 */
[C---:B------:R-:W-:Y:S08]  /*13030*/  HMMA.16816.F32.BF16 R24, R176.reuse, R158, R24 ;  /* 0x0000009eb018723c */ /* 0x040ff00000041818 */
[C---:B------:R-:W-:Y:S08]  /*13040*/  HMMA.16816.F32.BF16 R28, R176.reuse, R160, R28 ;  /* 0x000000a0b01c723c */ /* 0x040ff0000004181c */
[----:B------:R-:W-:Y:S08]  /*13050*/  HMMA.16816.F32.BF16 R32, R176, R162, R32 ;  /* 0x000000a2b020723c */ /* 0x000ff00000041820 */
[C---:B----4-:R-:W-:Y:S08]  /*13060*/  HMMA.16816.F32.BF16 R4, R168.reuse, R184, R4 ;  /* 0x000000b8a804723c */ /* 0x050ff00000041804 */
[C---:B------:R-:W-:Y:S08]  /*13070*/  HMMA.16816.F32.BF16 R8, R168.reuse, R186, R8 ;  /* 0x000000baa808723c */ /* 0x040ff00000041808 */
[C---:B-1----:R-:W-:Y:S08]  /*13080*/  HMMA.16816.F32.BF16 R12, R168.reuse, R152, R12 ;  /* 0x00000098a80c723c */ /* 0x042ff0000004180c */
[C---:B------:R-:W-:Y:S04]  /*13090*/  HMMA.16816.F32.BF16 R16, R168.reuse, R154, R16 ;  /* 0x0000009aa810723c */ /* 0x040fe80000041810 */
[----:B------:R-:W-:Y:S04]  /*130a0*/  FMUL.FTZ R0, R4, c[0x0][0x320] ;  /* 0x0000c80004007a20 */ /* 0x000fe80000410000 */
[----:B------:R1:W-:Y:S01]  /*130b0*/  MUFU.TANH R161, R0 ;  /* 0x0000000000a17308 */ /* 0x0003e20000002400 */
[----:B------:R-:W-:Y:S09]  /*130c0*/  FMUL.FTZ R2, R11, c[0x0][0x320] ;  /* 0x0000c8000b027a20 */ /* 0x000ff20000410000 */
[----:B------:R-:W-:Y:S01]  /*130d0*/  MUFU.TANH R152, R2 ;  /* 0x0000000200987308 */ /* 0x000fe20000002400 */
[----:B-1----:R-:W-:Y:S09]  /*130e0*/  FMUL.FTZ R0, R5, c[0x0][0x320] ;  /* 0x0000c80005007a20 */ /* 0x002ff20000410000 */
[----:B------:R1:W2:Y:S02]  /*130f0*/  MUFU.TANH R160, R0 ;  /* 0x0000000000a07308 */ /* 0x0002a40000002400 */
[----:B-1----:R-:W-:Y:S08]  /*13100*/  FMUL.FTZ R0, R6, c[0x0][0x320] ;  /* 0x0000c80006007a20 */ /* 0x002ff00000410000 */
[----:B------:R1:W-:Y:S02]  /*13110*/  MUFU.TANH R159, R0 ;  /* 0x00000000009f7308 */ /* 0x0003e40000002400 */
[----:B-1----:R-:W-:Y:S02]  /*13120*/  FMUL.FTZ R0, R7, c[0x0][0x320] ;  /* 0x0000c80007007a20 */ /* 0x002fe40000410000 */
[----:B------:R-:W1:Y:S06]  /*13130*/  LDSM.16.M88.4 R4, [R192+0x5000] ;  /* 0x00500000c004783b */ /* 0x000e6c0000000200 */
[----:B------:R3:W-:Y:S02]  /*13140*/  MUFU.TANH R158, R0 ;  /* 0x00000000009e7308 */ /* 0x0007e40000002400 */
[----:B---3--:R-:W-:Y:S08]  /*13150*/  FMUL.FTZ R0, R8, c[0x0][0x320] ;  /* 0x0000c80008007a20 */ /* 0x008ff00000410000 */
[----:B------:R3:W4:Y:S01]  /*13160*/  MUFU.TANH R157, R0 ;  /* 0x00000000009d7308 */ /* 0x0007220000002400 */
[C---:B-1----:R-:W-:Y:S07]  /*13170*/  HMMA.16816.F32.BF16 R20, R168.reuse, R4, R20 ;  /* 0x00000004a814723c */ /* 0x042fee0000041814 */
[----:B------:R-:W-:Y:S01]  /*13180*/  MOV R5, 0xffffffc0 ;  /* 0xffffffc000057802 */ /* 0x000fe20000000f00 */
[C---:B------:R-:W-:Y:S04]  /*13190*/  HMMA.16816.F32.BF16 R24, R168.reuse, R6, R24 ;  /* 0x00000006a818723c */ /* 0x040fe80000041818 */
[----:B---3--:R-:W-:Y:S04]  /*131a0*/  FMUL.FTZ R0, R9, c[0x0][0x320] ;  /* 0x0000c80009007a20 */ /* 0x008fe80000410000 */
[----:B------:R1:W3:Y:S08]  /*131b0*/  MUFU.TANH R156, R0 ;  /* 0x00000000009c7308 */ /* 0x0002f00000002400 */
[----:B------:R-:W-:Y:S04]  /*131c0*/  FMUL.FTZ R4, R21, c[0x0][0x320] ;  /* 0x0000c80015047a20 */ /* 0x000fe80000410000 */
[----:B------:R-:W-:Y:S01]  /*131d0*/  MUFU.TANH R6, R4 ;  /* 0x0000000400067308 */ /* 0x000fe20000002400 */
[----:B-1----:R-:W-:Y:S02]  /*131e0*/  FMUL.FTZ R0, R10, c[0x0][0x320] ;  /* 0x0000c8000a007a20 */ /* 0x002fe40000410000 */
[----:B------:R-:W1:Y:S01]  /*131f0*/  LDSM.16.M88.4 R8, [R192+0x5800] ;  /* 0x00580000c008783b */ /* 0x000e620000000200 */
[----:B------:R-:W-:Y:S06]  /*13200*/  DEPBAR.LE SB0, 0x0 ;  /* 0x000080000000791a */ /* 0x000fec0000000000 */
[----:B------:R2:W-:Y:S01]  /*13210*/  MUFU.TANH R153, R0 ;  /* 0x0000000000997308 */ /* 0x0005e20000002400 */
[----:B------:R-:W-:Y:S01]  /*13220*/  BAR.SYNC.DEFER_BLOCKING 0x0 ;  /* 0x0000000000007b1d */ /* 0x000fe20000010000 */
[----:B--2---:R-:W-:Y:S08]  /*13230*/  FMUL.FTZ R0, R12, c[0x0][0x320] ;  /* 0x0000c8000c007a20 */ /* 0x004ff00000410000 */
[----:B------:R2:W2:Y:S01]  /*13240*/  MUFU.TANH R141, R0 ;  /* 0x00000000008d7308 */ /* 0x0004a20000002400 */
[C---:B-1----:R-:W-:Y:S08]  /*13250*/  HMMA.16816.F32.BF16 R28, R168.reuse, R8, R28 ;  /* 0x00000008a81c723c */ /* 0x042ff0000004181c */
[----:B------:R-:W-:Y:S04]  /*13260*/  HMMA.16816.F32.BF16 R32, R168, R10, R32 ;  /* 0x0000000aa820723c */ /* 0x000fe80000041820 */
[----:B--2---:R-:W-:Y:S04]  /*13270*/  FMUL.FTZ R0, R13, c[0x0][0x320] ;  /* 0x0000c8000d007a20 */ /* 0x004fe80000410000 */
[----:B------:R1:W-:Y:S04]  /*13280*/  MUFU.TANH R140, R0 ;  /* 0x00000000008c7308 */ /* 0x0003e80000002400 */
[----:B-1----:R-:W-:Y:S06]  /*13290*/  FMUL.FTZ R0, R14, c[0x0][0x320] ;  /* 0x0000c8000e007a20 */ /* 0x002fec0000410000 */
[----:B------:R1:W-:Y:S02]  /*132a0*/  MUFU.TANH R105, R0 ;  /* 0x0000000000697308 */ /* 0x0003e40000002400 */
[----:B-1----:R-:W-:Y:S08]  /*132b0*/  FMUL.FTZ R0, R15, c[0x0][0x320] ;  /* 0x0000c8000f007a20 */ /* 0x002ff00000410000 */
[----:B-----5:R1:W-:Y:S02]  /*132c0*/  MUFU.TANH R101, R0 ;  /* 0x0000000000657308 */ /* 0x0203e40000002400 */
[----:B-1----:R-:W-:Y:S08]  /*132d0*/  FMUL.FTZ R0, R16, c[0x0][0x320] ;  /* 0x0000c80010007a20 */ /* 0x002ff00000410000 */
[----:B------:R1:W2:Y:S02]  /*132e0*/  MUFU.TANH R13, R0 ;  /* 0x00000000000d7308 */ /* 0x0002a40000002400 */
[----:B-1----:R-:W-:Y:S08]  /*132f0*/  FMUL.FTZ R0, R17, c[0x0][0x320] ;  /* 0x0000c80011007a20 */ /* 0x002ff00000410000 */
[----:B------:R1:W-:Y:S02]  /*13300*/  MUFU.TANH R100, R0 ;  /* 0x0000000000647308 */ /* 0x0003e40000002400 */
[----:B-1----:R-:W-:Y:S08]  /*13310*/  FMUL.FTZ R0, R18, c[0x0][0x320] ;  /* 0x0000c80012007a20 */ /* 0x002ff00000410000 */
[----:B------:R1:W5:Y:S02]  /*13320*/  MUFU.TANH R17, R0 ;  /* 0x0000000000117308 */ /* 0x0003640000002400 */
[----:B-1----:R-:W-:Y:S08]  /*13330*/  FMUL.FTZ R0, R19, c[0x0][0x320] ;  /* 0x0000c80013007a20 */ /* 0x002ff00000410000 */
[----:B------:R1:W1:Y:S02]  /*13340*/  MUFU.TANH R16, R0 ;  /* 0x0000000000107308 */ /* 0x0002640000002400 */
[----:B-1----:R-:W-:Y:S08]  /*13350*/  FMUL.FTZ R0, R20, c[0x0][0x320] ;  /* 0x0000c80014007a20 */ /* 0x002ff00000410000 */
[----:B------:R1:W-:Y:S02]  /*13360*/  MUFU.TANH R18, R0 ;  /* 0x0000000000127308 */ /* 0x0003e40000002400 */
[----:B-1----:R-:W-:Y:S02]  /*13370*/  IADD3 R0, R213, R249, RZ ;  /* 0x000000f9d5007210 */ /* 0x002fe40007ffe0ff */
[----:B------:R-:W-:Y:S03]  /*13380*/  IADD3 R213, R188, -0x1, RZ ;  /* 0xffffffffbcd57810 */ /* 0x000fe60007ffe0ff */
[----:B------:R-:W-:Y:S05]  /*13390*/  @P3 IMAD.HI.U32 R2, R0, c[0x0][0x2c8], RZ ;  /* 0x0000b20000023a27 */ /* 0x000fea00078e00ff */
[----:B------:R-:W-:Y:S01]  /*133a0*/  @P3 SHF.R.U32.HI R0, RZ, c[0x0][0x2cc], R2 ;  /* 0x0000b300ff003a19 */ /* 0x000fe20000011602 */
[----:B------:R-:W-:Y:S04]  /*133b0*/  FMUL.FTZ R2, R22, c[0x0][0x320] ;  /* 0x0000c80016027a20 */ /* 0x000fe80000410000 */
[----:B------:R1:W-:Y:S01]  /*133c0*/  MUFU.TANH R154, R2 ;  /* 0x00000002009a7308 */ /* 0x0003e20000002400 */
[----:B------:R-:W-:Y:S08]  /*133d0*/  SHFL.IDX PT, R4, R0, 0x1, 0x1c1f ;  /* 0x003c1f0000047f89 */ /* 0x000ff000000e0000 */
[----:B-1----:R1:W2:Y:S02]  /*133e0*/  SHFL.IDX PT, R2, R0, RZ, 0x1c1f ;  /* 0x001c1fff00027589 */ /* 0x0022a400000e0000 */
[----:B-1----:R-:W-:Y:S04]  /*133f0*/  FMUL.FTZ R0, R23, c[0x0][0x320] ;  /* 0x0000c80017007a20 */ /* 0x002fe80000410000 */
[----:B------:R1:W-:Y:S02]  /*13400*/  MUFU.TANH R19, R0 ;  /* 0x0000000000137308 */ /* 0x0003e40000002400 */
[----:B-1----:R-:W-:Y:S02]  /*13410*/  IMAD R0, R188, R5, 0x1 ;  /* 0x00000001bc007424 */ /* 0x002fe400078e0205 */
[----:B------:R-:W-:Y:S03]  /*13420*/  FMUL.FTZ R5, R24, c[0x0][0x320] ;  /* 0x0000c80018057a20 */ /* 0x000fe60000410000 */
[----:B------:R-:W-:Y:S03]  /*13430*/  IADD3 R0, R190, R0, -R241 ;  /* 0x00000000be007210 */ /* 0x000fe60007ffe8f1 */
[----:B------:R1:W1:Y:S02]  /*13440*/  MUFU.TANH R12, R5 ;  /* 0x00000005000c7308 */ /* 0x0002640000002400 */
[----:B------:R-:W-:Y:S05]  /*13450*/  IMAD.IADD R0, R0, 0x1, -R189 ;  /* 0x0000000100007824 */ /* 0x000fea00078e0abd */
[C---:B--2---:R-:W-:Y:S02]  /*13460*/  IADD3 R2, R0.reuse, R2, RZ ;  /* 0x0000000200027210 */ /* 0x044fe40007ffe0ff */
[----:B------:R-:W-:Y:S01]  /*13470*/  IADD3 R0, R0, R4, RZ ;  /* 0x0000000400007210 */ /* 0x000fe20007ffe0ff */
[----:B------:R-:W-:Y:S01]  /*13480*/  FMUL.FTZ R4, R26, c[0x0][0x320] ;  /* 0x0000c8001a047a20 */ /* 0x000fe20000410000 */
[C---:B------:R-:W-:Y:S02]  /*13490*/  ISETP.GT.AND P2, PT, R2.reuse, 0x1, PT ;  /* 0x000000010200780c */ /* 0x040fe40003f44270 */
[----:B------:R-:W-:Y:S01]  /*134a0*/  ISETP.GT.AND P3, PT, R2, 0x8, PT ;  /* 0x000000080200780c */ /* 0x000fe20003f64270 */
[----:B------:R2:W-:Y:S01]  /*134b0*/  MUFU.TANH R15, R4 ;  /* 0x00000004000f7308 */ /* 0x0005e20000002400 */
[----:B------:R-:W-:Y:S02]  /*134c0*/  FSEL R21, R160, -INF , P2 ;  /* 0xff800000a0157808 */ /* 0x000fe40001000000 */
[----:B----4-:R-:W-:Y:S02]  /*134d0*/  FSEL R22, R157, -INF , P3 ;  /* 0xff8000009d167808 */ /* 0x010fe40001800000 */
[C---:B------:R-:W-:Y:S02]  /*134e0*/  ISETP.GT.AND P0, PT, R2.reuse, RZ, PT ;  /* 0x000000ff0200720c */ /* 0x040fe40003f04270 */
[C---:B------:R-:W-:Y:S01]  /*134f0*/  ISETP.GT.AND P2, PT, R2.reuse, 0x9, PT ;  /* 0x000000090200780c */ /* 0x040fe20003f44270 */
[----:B-1----:R-:W-:Y:S01]  /*13500*/  FMUL.FTZ R5, R25, c[0x0][0x320] ;  /* 0x0000c80019057a20 */ /* 0x002fe20000410000 */
[----:B------:R-:W-:Y:S02]  /*13510*/  ISETP.GT.AND P3, PT, R2, 0x10, PT ;  /* 0x000000100200780c */ /* 0x000fe40003f64270 */
[----:B------:R-:W-:Y:S01]  /*13520*/  ISETP.GT.AND P1, PT, R0, RZ, PT ;  /* 0x000000ff0000720c */ /* 0x000fe20003f24270 */
[----:B------:R1:W-:Y:S01]  /*13530*/  MUFU.TANH R8, R5 ;  /* 0x0000000500087308 */ /* 0x0003e20000002400 */
[----:B------:R-:W-:Y:S02]  /*13540*/  FSEL R20, R161, -INF , P0 ;  /* 0xff800000a1147808 */ /* 0x000fe40000000000 */
[----:B---3--:R-:W-:Y:S02]  /*13550*/  FSEL R23, R156, -INF , P2 ;  /* 0xff8000009c177808 */ /* 0x008fe40001000000 */
[----:B------:R-:W-:Y:S02]  /*13560*/  FSEL R156, R141, -INF , P3 ;  /* 0xff8000008d9c7808 */ /* 0x000fe40001800000 */
[----:B------:R-:W-:Y:S02]  /*13570*/  ISETP.GT.AND P3, PT, R2, 0x18, PT ;  /* 0x000000180200780c */ /* 0x000fe40003f64270 */
[----:B------:R-:W-:Y:S02]  /*13580*/  ISETP.GT.AND P0, PT, R0, 0x1, PT ;  /* 0x000000010000780c */ /* 0x000fe40003f04270 */
[----:B------:R-:W-:Y:S01]  /*13590*/  FSEL R26, R159, -INF , P1 ;  /* 0xff8000009f1a7808 */ /* 0x000fe20000800000 */
[----:B--2---:R-:W-:Y:S01]  /*135a0*/  FMUL.FTZ R4, R28, c[0x0][0x320] ;  /* 0x0000c8001c047a20 */ /* 0x004fe20000410000 */
[----:B------:R-:W-:Y:S02]  /*135b0*/  ISETP.GT.AND P1, PT, R0, 0x8, PT ;  /* 0x000000080000780c */ /* 0x000fe40003f24270 */
[----:B------:R-:W-:Y:S01]  /*135c0*/  FSEL R25, R158, -INF , P0 ;  /* 0xff8000009e197808 */ /* 0x000fe20000000000 */
[----:B------:R2:W3:Y:S01]  /*135d0*/  MUFU.TANH R7, R4 ;  /* 0x0000000400077308 */ /* 0x0004e20000002400 */
[----:B------:R-:W-:Y:S02]  /*135e0*/  FSEL R158, R13, -INF , P3 ;  /* 0xff8000000d9e7808 */ /* 0x000fe40001800000 */
[----:B------:R-:W-:Y:S02]  /*135f0*/  FSEL R24, R153, -INF , P1 ;  /* 0xff80000099187808 */ /* 0x000fe40000800000 */
[C---:B------:R-:W-:Y:S02]  /*13600*/  ISETP.GT.AND P1, PT, R0.reuse, 0x10, PT ;  /* 0x000000100000780c */ /* 0x040fe40003f24270 */
[C---:B------:R-:W-:Y:S01]  /*13610*/  ISETP.GT.AND P0, PT, R0.reuse, 0x9, PT ;  /* 0x000000090000780c */ /* 0x040fe20003f04270 */
[----:B-1----:R-:W-:Y:S01]  /*13620*/  FMUL.FTZ R5, R27, c[0x0][0x320] ;  /* 0x0000c8001b057a20 */ /* 0x002fe20000410000 */
[----:B------:R-:W-:Y:S02]  /*13630*/  FSEL R160, R105, -INF , P1 ;  /* 0xff80000069a07808 */ /* 0x000fe40000800000 */
[----:B------:R-:W-:Y:S01]  /*13640*/  ISETP.GT.AND P1, PT, R0, 0x18, PT ;  /* 0x000000180000780c */ /* 0x000fe20003f24270 */
[----:B------:R1:W-:Y:S01]  /*13650*/  MUFU.TANH R14, R5 ;  /* 0x00000005000e7308 */ /* 0x0003e20000002400 */
[----:B------:R-:W-:Y:S02]  /*13660*/  FSEL R27, R152, -INF , P0 ;  /* 0xff800000981b7808 */ /* 0x000fe40000000000 */
[----:B-----5:R-:W-:Y:S02]  /*13670*/  FSEL R162, R17, -INF , P1 ;  /* 0xff80000011a27808 */ /* 0x020fe40000800000 */
[----:B------:R-:W-:Y:S02]  /*13680*/  ISETP.GT.AND P1, PT, R2, 0x21, PT ;  /* 0x000000210200780c */ /* 0x000fe40003f24270 */
[----:B------:R-:W-:Y:S02]  /*13690*/  ISETP.GT.AND P0, PT, R0, 0x11, PT ;  /* 0x000000110000780c */ /* 0x000fe40003f04270 */
[----:B------:R-:W-:Y:S01]  /*136a0*/  FSEL R168, R6, -INF , P1 ;  /* 0xff80000006a87808 */ /* 0x000fe20000800000 */
[----:B------:R-:W-:Y:S01]  /*136b0*/  FMUL.FTZ R6, R33, c[0x0][0x320] ;  /* 0x0000c80021067a20 */ /* 0x000fe20000410000 */
[----:B------:R-:W-:Y:S02]  /*136c0*/  ISETP.GT.AND P2, PT, R2, 0x11, PT ;  /* 0x000000110200780c */ /* 0x000fe40003f44270 */
[----:B--2---:R-:W-:Y:S01]  /*136d0*/  FMNMX.FTZ R4, R20, R3, !PT ;  /* 0x0000000314047209 */ /* 0x004fe20007810000 */
[----:B------:R2:W-:Y:S01]  /*136e0*/  MUFU.TANH R11, R6 ;  /* 0x00000006000b7308 */ /* 0x0005e20000002400 */
[----:B------:R-:W-:Y:S02]  /*136f0*/  FSEL R161, R101, -INF , P0 ;  /* 0xff80000065a17808 */ /* 0x000fe40000000000 */
[----:B------:R-:W-:Y:S02]  /*13700*/  FMNMX.FTZ R4, R21, R4, !PT ;  /* 0x0000000415047209 */ /* 0x000fe40007810000 */
[----:B------:R-:W-:Y:S02]  /*13710*/  ISETP.GT.AND P0, PT, R0, 0x19, PT ;  /* 0x000000190000780c */ /* 0x000fe40003f04270 */
[----:B------:R-:W-:Y:S02]  /*13720*/  FMNMX.FTZ R4, R22, R4, !PT ;  /* 0x0000000416047209 */ /* 0x000fe40007810000 */
[----:B------:R-:W-:Y:S01]  /*13730*/  FSEL R157, R140, -INF , P2 ;  /* 0xff8000008c9d7808 */ /* 0x000fe20001000000 */
[----:B-1----:R-:W-:Y:S01]  /*13740*/  FMUL.FTZ R5, R29, c[0x0][0x320] ;  /* 0x0000c8001d057a20 */ /* 0x002fe20000410000 */
[----:B------:R-:W-:Y:S02]  /*13750*/  FMNMX.FTZ R4, R23, R4, !PT ;  /* 0x0000000417047209 */ /* 0x000fe40007810000 */
[----:B------:R-:W-:Y:S01]  /*13760*/  FSEL R163, R16, -INF , P0 ;  /* 0xff80000010a37808 */ /* 0x000fe20000000000 */
[----:B------:R1:W4:Y:S01]  /*13770*/  MUFU.TANH R13, R5 ;  /* 0x00000005000d7308 */ /* 0x0003220000002400 */
[----:B------:R-:W-:Y:S02]  /*13780*/  FMNMX.FTZ R4, R156, R4, !PT ;  /* 0x000000049c047209 */ /* 0x000fe40007810000 */
[C---:B------:R-:W-:Y:S02]  /*13790*/  ISETP.GT.AND P0, PT, R2.reuse, 0x28, PT ;  /* 0x000000280200780c */ /* 0x040fe40003f04270 */
[----:B------:R-:W-:Y:S02]  /*137a0*/  FMNMX.FTZ R4, R157, R4, !PT ;  /* 0x000000049d047209 */ /* 0x000fe40007810000 */
[----:B------:R-:W-:Y:S02]  /*137b0*/  ISETP.GT.AND P2, PT, R2, 0x19, PT ;  /* 0x000000190200780c */ /* 0x000fe40003f44270 */
[----:B------:R-:W-:Y:S01]  /*137c0*/  FSEL R169, R12, -INF , P0 ;  /* 0xff8000000ca97808 */ /* 0x000fe20000000000 */
[----:B--2---:R-:W-:Y:S01]  /*137d0*/  FMUL.FTZ R6, R30, c[0x0][0x320] ;  /* 0x0000c8001e067a20 */ /* 0x004fe20000410000 */
[----:B------:R-:W-:Y:S02]  /*137e0*/  FSEL R159, R100, -INF , P2 ;  /* 0xff800000649f7808 */ /* 0x000fe40001000000 */
[----:B------:R-:W-:Y:S01]  /*137f0*/  FMNMX.FTZ R4, R158, R4, !PT ;  /* 0x000000049e047209 */ /* 0x000fe20007810000 */
[----:B------:R2:W-:Y:S01]  /*13800*/  MUFU.TANH R12, R6 ;  /* 0x00000006000c7308 */ /* 0x0005e20000002400 */
[----:B------:R-:W-:Y:S02]  /*13810*/  ISETP.GT.AND P2, PT, R2, 0x20, PT ;  /* 0x000000200200780c */ /* 0x000fe40003f44270 */
[----:B------:R-:W-:Y:S02]  /*13820*/  FMNMX.FTZ R4, R159, R4, !PT ;  /* 0x000000049f047209 */ /* 0x000fe40007810000 */
[----:B------:R-:W-:Y:S02]  /*13830*/  FSEL R164, R18, -INF , P2 ;  /* 0xff80000012a47808 */ /* 0x000fe40001000000 */
[----:B------:R-:W-:Y:S02]  /*13840*/  ISETP.GT.AND P1, PT, R2, 0x30, PT ;  /* 0x000000300200780c */ /* 0x000fe40003f24270 */
[----:B------:R-:W-:Y:S01]  /*13850*/  FMNMX.FTZ R4, R164, R4, !PT ;  /* 0x00000004a4047209 */ /* 0x000fe20007810000 */
[----:B-1----:R-:W-:Y:S01]  /*13860*/  FMUL.FTZ R5, R32, c[0x0][0x320] ;  /* 0x0000c80020057a20 */ /* 0x002fe20000410000 */
[C---:B------:R-:W-:Y:S02]  /*13870*/  ISETP.GT.AND P3, PT, R2.reuse, 0x38, PT ;  /* 0x000000380200780c */ /* 0x040fe40003f64270 */
[----:B------:R-:W-:Y:S01]  /*13880*/  ISETP.GT.AND P2, PT, R2, 0x29, PT ;  /* 0x000000290200780c */ /* 0x000fe20003f44270 */
[----:B------:R1:W5:Y:S01]  /*13890*/  MUFU.TANH R9, R5 ;  /* 0x0000000500097308 */ /* 0x0003620000002400 */
[----:B------:R-:W-:Y:S02]  /*138a0*/  FMNMX.FTZ R4, R168, R4, !PT ;  /* 0x00000004a8047209 */ /* 0x000fe40007810000 */
[----:B---3--:R-:W-:Y:S01]  /*138b0*/  FSEL R190, R7, -INF , P1 ;  /* 0xff80000007be7808 */ /* 0x008fe20000800000 */
[----:B------:R-:W-:Y:S01]  /*138c0*/  FMUL.FTZ R7, R34, c[0x0][0x320] ;  /* 0x0000c80022077a20 */ /* 0x000fe20000410000 */
[----:B------:R-:W-:Y:S01]  /*138d0*/  FSEL R170, R8, -INF , P2 ;  /* 0xff80000008aa7808 */ /* 0x000fe20001000000 */
[----:B------:R-:W-:Y:S01]  /*138e0*/  FMUL.FTZ R8, R35, c[0x0][0x320] ;  /* 0x0000c80023087a20 */ /* 0x000fe20000410000 */
[C---:B------:R-:W-:Y:S02]  /*138f0*/  ISETP.GT.AND P0, PT, R2.reuse, 0x31, PT ;  /* 0x000000310200780c */ /* 0x040fe40003f04270 */
[----:B------:R-:W-:Y:S01]  /*13900*/  ISETP.GT.AND P1, PT, R2, 0x39, PT ;  /* 0x000000390200780c */ /* 0x000fe20003f24270 */
[----:B--2---:R-:W-:Y:S01]  /*13910*/  FMUL.FTZ R6, R31, c[0x0][0x320] ;  /* 0x0000c8001f067a20 */ /* 0x004fe20000410000 */
[----:B------:R-:W-:Y:S01]  /*13920*/  FMNMX.FTZ R2, R169, R4, !PT ;  /* 0x00000004a9027209 */ /* 0x000fe20007810000 */
[----:B------:R-:W-:Y:S01]  /*13930*/  MUFU.TANH R8, R8 ;  /* 0x0000000800087308 */ /* 0x000fe20000002400 */
[----:B----4-:R-:W-:Y:S02]  /*13940*/  FSEL R187, R13, -INF , P0 ;  /* 0xff8000000dbb7808 */ /* 0x010fe40000000000 */
[----:B------:R-:W-:Y:S02]  /*13950*/  FMNMX.FTZ R2, R170, R2, !PT ;  /* 0x00000002aa027209 */ /* 0x000fe40007810000 */
[----:B------:R-:W-:Y:S02]  /*13960*/  ISETP.GT.AND P0, PT, R0, 0x20, PT ;  /* 0x000000200000780c */ /* 0x000fe40003f04270 */
[----:B------:R-:W-:Y:S02]  /*13970*/  FMNMX.FTZ R2, R190, R2, !PT ;  /* 0x00000002be027209 */ /* 0x000fe40007810000 */
[----:B------:R-:W-:Y:S01]  /*13980*/  FSEL R214, R11, -INF , P1 ;  /* 0xff8000000bd67808 */ /* 0x000fe20000800000 */
[----:B------:R-:W2:Y:S01]  /*13990*/  MUFU.TANH R10, R6 ;  /* 0x00000006000a7308 */ /* 0x000ea20000002400 */
[----:B------:R-:W-:Y:S02]  /*139a0*/  FMNMX.FTZ R2, R187, R2, !PT ;  /* 0x00000002bb027209 */ /* 0x000fe40007810000 */
[----:B-1----:R-:W-:Y:S02]  /*139b0*/  FMNMX.FTZ R5, R26, R104, !PT ;  /* 0x000000681a057209 */ /* 0x002fe40007810000 */
[----:B-----5:R-:W-:Y:S02]  /*139c0*/  FSEL R191, R9, -INF , P3 ;  /* 0xff80000009bf7808 */ /* 0x020fe40001800000 */
[----:B------:R-:W-:Y:S02]  /*139d0*/  FMNMX.FTZ R5, R25, R5, !PT ;  /* 0x0000000519057209 */ /* 0x000fe40007810000 */
[----:B------:R-:W-:Y:S01]  /*139e0*/  FMNMX.FTZ R2, R191, R2, !PT ;  /* 0x00000002bf027209 */ /* 0x000fe20007810000 */
[----:B------:R1:W3:Y:S01]  /*139f0*/  MUFU.TANH R9, R7 ;  /* 0x0000000700097308 */ /* 0x0002e20000002400 */
[----:B------:R-:W-:Y:S02]  /*13a00*/  FMNMX.FTZ R5, R24, R5, !PT ;  /* 0x0000000518057209 */ /* 0x000fe40007810000 */
[----:B------:R-:W-:Y:S02]  /*13a10*/  ISETP.GT.AND P1, PT, R0, 0x21, PT ;  /* 0x000000210000780c */ /* 0x000fe40003f24270 */
[----:B------:R-:W-:Y:S02]  /*13a20*/  FMNMX.FTZ R5, R27, R5, !PT ;  /* 0x000000051b057209 */ /* 0x000fe40007810000 */
[----:B------:R-:W-:Y:S02]  /*13a30*/  FSEL R165, R154, -INF , P0 ;  /* 0xff8000009aa57808 */ /* 0x000fe40000000000 */
[----:B------:R-:W-:Y:S02]  /*13a40*/  FMNMX.FTZ R4, R160, R5, !PT ;  /* 0x00000005a0047209 */ /* 0x000fe40007810000 */
[----:B------:R-:W-:Y:S02]  /*13a50*/  FMNMX.FTZ R2, R214, R2, !PT ;  /* 0x00000002d6027209 */ /* 0x000fe40007810000 */
[----:B------:R-:W-:Y:S02]  /*13a60*/  FMNMX.FTZ R4, R161, R4, !PT ;  /* 0x00000004a1047209 */ /* 0x000fe40007810000 */
[----:B------:R-:W-:Y:S02]  /*13a70*/  ISETP.GT.AND P2, PT, R188, R238, PT ;  /* 0x000000eebc00720c */ /* 0x000fe40003f44270 */
[----:B------:R-:W-:Y:S02]  /*13a80*/  FMNMX.FTZ R4, R162, R4, !PT ;  /* 0x00000004a2047209 */ /* 0x000fe40007810000 */
[----:B------:R-:W-:Y:S02]  /*13a90*/  FSEL R166, R19, -INF , P1 ;  /* 0xff80000013a67808 */ /* 0x000fe40000800000 */
[----:B------:R-:W-:Y:S02]  /*13aa0*/  FMNMX.FTZ R4, R163, R4, !PT ;  /* 0x00000004a3047209 */ /* 0x000fe40007810000 */
[C---:B------:R-:W-:Y:S01]  /*13ab0*/  ISETP.GT.AND P0, PT, R0.reuse, 0x28, PT ;  /* 0x000000280000780c */ /* 0x040fe20003f04270 */
[----:B-1----:R-:W1:Y:S01]  /*13ac0*/  SHFL.BFLY PT, R7, R2, 0x2, 0x1f ;  /* 0x0c401f0002077f89 */ /* 0x002e6200000e0000 */
[----:B------:R-:W-:Y:S02]  /*13ad0*/  FMNMX.FTZ R4, R165, R4, !PT ;  /* 0x00000004a5047209 */ /* 0x000fe40007810000 */
[----:B------:R-:W-:Y:S02]  /*13ae0*/  FSEL R167, R15, -INF , P0 ;  /* 0xff8000000fa77808 */ /* 0x000fe40000000000 */
[----:B------:R-:W-:Y:S02]  /*13af0*/  ISETP.GT.AND P1, PT, R0, 0x29, PT ;  /* 0x000000290000780c */ /* 0x000fe40003f24270 */
[----:B------:R-:W-:Y:S02]  /*13b00*/  FMNMX.FTZ R4, R166, R4, !PT ;  /* 0x00000004a6047209 */ /* 0x000fe40007810000 */
[----:B------:R-:W-:Y:S02]  /*13b10*/  FSEL R178, R14, -INF , P1 ;  /* 0xff8000000eb27808 */ /* 0x000fe40000800000 */
[----:B------:R-:W-:Y:S02]  /*13b20*/  ISETP.GT.AND P0, PT, R0, 0x30, PT ;  /* 0x000000300000780c */ /* 0x000fe40003f04270 */
[----:B------:R-:W-:Y:S02]  /*13b30*/  FMNMX.FTZ R4, R167, R4, !PT ;  /* 0x00000004a7047209 */ /* 0x000fe40007810000 */
[----:B------:R-:W-:Y:S02]  /*13b40*/  FSEL R189, R12, -INF , P0 ;  /* 0xff8000000cbd7808 */ /* 0x000fe40000000000 */
[----:B------:R-:W-:Y:S02]  /*13b50*/  ISETP.GT.AND P3, PT, R0, 0x31, PT ;  /* 0x000000310000780c */ /* 0x000fe40003f64270 */
[----:B------:R-:W-:Y:S02]  /*13b60*/  FMNMX.FTZ R4, R178, R4, !PT ;  /* 0x00000004b2047209 */ /* 0x000fe40007810000 */
[----:B------:R-:W-:Y:S02]  /*13b70*/  @P2 SHF.R.S32.HI R6, RZ, 0x1f, R213 ;  /* 0x0000001fff062819 */ /* 0x000fe400000114d5 */
[----:B--2---:R-:W-:Y:S02]  /*13b80*/  FSEL R215, R10, -INF , P3 ;  /* 0xff8000000ad77808 */ /* 0x004fe40001800000 */
[----:B------:R-:W-:Y:S01]  /*13b90*/  ISETP.GT.AND P1, PT, R0, 0x38, PT ;  /* 0x000000380000780c */ /* 0x000fe20003f24270 */
[----:B------:R-:W-:Y:S01]  /*13ba0*/  @P2 IMAD R6, R6, c[0x0][0x1e0], RZ ;  /* 0x0000780006062a24 */ /* 0x000fe200078e02ff */
[----:B------:R-:W-:Y:S02]  /*13bb0*/  ISETP.GT.AND P0, PT, R0, 0x39, PT ;  /* 0x000000390000780c */ /* 0x000fe40003f04270 */
[----:B------:R-:W-:Y:S01]  /*13bc0*/  FMNMX.FTZ R0, R189, R4, !PT ;  /* 0x00000004bd007209 */ /* 0x000fe20007810000 */
[----:B------:R-:W-:Y:S01]  /*13bd0*/  @P2 IMAD.WIDE.U32 R4, R213, c[0x0][0x1e0], RZ ;  /* 0x00007800d5042a25 */ /* 0x000fe200078e00ff */
[----:B---3--:R-:W-:Y:S02]  /*13be0*/  FSEL R216, R9, -INF , P1 ;  /* 0xff80000009d87808 */ /* 0x008fe40000800000 */
[----:B------:R-:W-:Y:S01]  /*13bf0*/  FMNMX.FTZ R0, R215, R0, !PT ;  /* 0x00000000d7007209 */ /* 0x000fe20007810000 */
[----:B------:R-:W-:Y:S01]  /*13c00*/  @P2 IMAD R6, R213, c[0x0][0x1e4], R6 ;  /* 0x00007900d5062a24 */ /* 0x000fe200078e0206 */
[----:B------:R-:W-:Y:S02]  /*13c10*/  FSEL R105, R8, -INF , P0 ;  /* 0xff80000008697808 */ /* 0x000fe40000000000 */
[----:B------:R-:W-:Y:S02]  /*13c20*/  FMNMX.FTZ R0, R216, R0, !PT ;  /* 0x00000000d8007209 */ /* 0x000fe40007810000 */
[----:B-1----:R-:W-:Y:S02]  /*13c30*/  FMNMX.FTZ R9, R2, R7, !PT ;  /* 0x0000000702097209 */ /* 0x002fe40007810000 */
[----:B------:R-:W-:Y:S02]  /*13c40*/  @P2 IADD3 R2, R5, R6, RZ ;  /* 0x0000000605022210 */ /* 0x000fe40007ffe0ff */
[----:B------:R-:W-:Y:S01]  /*13c50*/  FMNMX.FTZ R0, R105, R0, !PT ;  /* 0x0000000069007209 */ /* 0x000fe20007810000 */
[----:B------:R-:W1:Y:S01]  /*13c60*/  SHFL.BFLY PT, R17, R9, 0x1, 0x1f ;  /* 0x0c201f0009117f89 */ /* 0x000e6200000e0000 */
[C---:B------:R-:W-:Y:S02]  /*13c70*/  @P2 SHF.L.U32 R5, R4.reuse, 0x6, RZ ;  /* 0x0000000604052819 */ /* 0x040fe400000006ff */
[----:B------:R-:W-:Y:S02]  /*13c80*/  @P2 SHF.L.U64.HI R4, R4, 0x6, R2 ;  /* 0x0000000604042819 */ /* 0x000fe40000010202 */
[----:B------:R-:W-:Y:S02]  /*13c90*/  @P2 MOV R6, c[0x0][0x1e0] ;  /* 0x0000780000062a02 */ /* 0x000fe40000000f00 */
[C---:B------:R-:W-:Y:S01]  /*13ca0*/  @P2 IADD3 R8, P1, R5.reuse, R226, RZ ;  /* 0x000000e205082210 */ /* 0x040fe20007f3e0ff */
[----:B------:R-:W2:Y:S01]  /*13cb0*/  SHFL.BFLY PT, R2, R0, 0x2, 0x1f ;  /* 0x0c401f0000027f89 */ /* 0x000ea200000e0000 */
[----:B------:R-:W-:Y:S02]  /*13cc0*/  @P2 MOV R10, c[0x0][0x1e4] ;  /* 0x00007900000a2a02 */ /* 0x000fe40000000f00 */
[----:B------:R-:W-:Y:S02]  /*13cd0*/  @P2 LEA R7, P0, R6, R5, 0x5 ;  /* 0x0000000506072211 */ /* 0x000fe400078028ff */
[----:B------:R-:W-:Y:S02]  /*13ce0*/  @P2 IADD3.X R11, R4, R232, RZ, P1, !PT ;  /* 0x000000e8040b2210 */ /* 0x000fe40000ffe4ff */
[----:B------:R-:W-:Y:S02]  /*13cf0*/  @P2 LEA R18, P1, R8, c[0x0][0x1c8], 0x1 ;  /* 0x0000720008122a11 */ /* 0x000fe400078208ff */
[----:B------:R-:W-:Y:S02]  /*13d00*/  @P2 LEA.HI.X R6, R6, R4, R10, 0x5, P0 ;  /* 0x0000000406062211 */ /* 0x000fe400000f2c0a */
[----:B------:R-:W-:Y:S02]  /*13d10*/  @P2 IADD3 R10, P0, R226, 0x40, RZ ;  /* 0x00000040e20a2810 */ /* 0x000fe40007f1e0ff */
[----:B------:R-:W-:Y:S02]  /*13d20*/  @P2 LEA.HI.X R19, R8, c[0x0][0x1cc], R11, 0x1, P1 ;  /* 0x0000730008132a11 */ /* 0x000fe400008f0c0b */
[----:B------:R-:W-:Y:S02]  /*13d30*/  @P2 IADD3.X R12, RZ, R232, RZ, P0, !PT ;  /* 0x000000e8ff0c2210 */ /* 0x000fe400007fe4ff */
[----:B------:R-:W-:Y:S01]  /*13d40*/  @P2 IADD3 R8, P1, R5, R10, RZ ;  /* 0x0000000a05082210 */ /* 0x000fe20007f3e0ff */
[----:B------:R3:W-:Y:S01]  /*13d50*/  @P2 LDGSTS.E.BYPASS.LTC128B.128 [R212+0x6100], [R18.64], !P4 ;  /* 0x0610000012d42fae */ /* 0x0007e2000e101d46 */
[----:B------:R-:W-:Y:S02]  /*13d60*/  @P2 IADD3 R11, P3, R226, 0x80, RZ ;  /* 0x00000080e20b2810 */ /* 0x000fe40007f7e0ff */
[----:B-1----:R-:W-:Y:S02]  /*13d70*/  FMNMX.FTZ R101, R9, R17, !PT ;  /* 0x0000001109657209 */ /* 0x002fe40007810000 */
[----:B------:R-:W-:Y:S01]  /*13d80*/  @P2 IADD3.X R15, R4, R12, RZ, P1, !PT ;  /* 0x0000000c040f2210 */ /* 0x000fe20000ffe4ff */
[----:B------:R-:W-:Y:S01]  /*13d90*/  @P2 IMAD.X R13, RZ, RZ, R232, P3 ;  /* 0x000000ffff0d2224 */ /* 0x000fe200018e06e8 */
[----:B--2---:R-:W-:Y:S02]  /*13da0*/  FMNMX.FTZ R0, R0, R2, !PT ;  /* 0x0000000200007209 */ /* 0x004fe40007810000 */
[C---:B------:R-:W-:Y:S02]  /*13db0*/  @P2 LEA R16, P1, R8.reuse, c[0x0][0x1c8], 0x1 ;  /* 0x0000720008102a11 */ /* 0x040fe400078208ff */
[----:B------:R-:W-:Y:S01]  /*13dc0*/  @P2 IADD3 R5, P0, R5, R11, RZ ;  /* 0x0000000b05052210 */ /* 0x000fe20007f1e0ff */
[----:B------:R-:W1:Y:S01]  /*13dd0*/  SHFL.BFLY PT, R2, R0, 0x1, 0x1f ;  /* 0x0c201f0000027f89 */ /* 0x000e6200000e0000 */
[----:B------:R-:W-:Y:S01]  /*13de0*/  @P2 LEA.HI.X R17, R8, c[0x0][0x1cc], R15, 0x1, P1 ;  /* 0x0000730008112a11 */ /* 0x000fe200008f0c0f */
[C---:B------:R-:W-:Y:S01]  /*13df0*/  FMUL.FTZ R8, R101.reuse, c[0x0][0x2d0] ;  /* 0x0000b40065087a20 */ /* 0x040fe20000410000 */
[----:B------:R-:W-:Y:S02]  /*13e00*/  FSETP.NEU.FTZ.AND P1, PT, R101, -INF , PT ;  /* 0xff8000006500780b */ /* 0x000fe40003f3d000 */
[----:B------:R-:W-:Y:S02]  /*13e10*/  @P2 IADD3.X R4, R4, R13, RZ, P0, !PT ;  /* 0x0000000d04042210 */ /* 0x000fe400007fe4ff */
[C---:B------:R-:W-:Y:S01]  /*13e20*/  @P2 LEA R14, P0, R5.reuse, c[0x0][0x1c8], 0x1 ;  /* 0x00007200050e2a11 */ /* 0x040fe200078008ff */
[----:B------:R2:W-:Y:S01]  /*13e30*/  @P2 LDGSTS.E.BYPASS.LTC128B.128 [R212+0x8100], [R16.64], !P6 ;  /* 0x0810000010d42fae */ /* 0x0005e2000f101d46 */
[----:B------:R-:W-:Y:S02]  /*13e40*/  FSEL R140, R8, RZ, P1 ;  /* 0x000000ff088c7208 */ /* 0x000fe40000800000 */
[----:B------:R-:W-:Y:S02]  /*13e50*/  @P2 LEA.HI.X R15, R5, c[0x0][0x1cc], R4, 0x1, P0 ;  /* 0x00007300050f2a11 */ /* 0x000fe400000f0c04 */
[C---:B------:R-:W-:Y:S01]  /*13e60*/  @P2 IADD3 R4, P0, R7.reuse, R10, RZ ;  /* 0x0000000a07042210 */ /* 0x040fe20007f1e0ff */
[--C-:B------:R-:W-:Y:S02]  /*13e70*/  FFMA.FTZ R8, R20, c[0x0][0x2d0], -R140.reuse ;  /* 0x0000b40014087a23 */ /* 0x100fe4000001088c */
[----:B------:R4:W-:Y:S01]  /*13e80*/  @P2 LDGSTS.E.BYPASS.LTC128B.128 [R212+0xa100], [R14.64], !P5 ;  /* 0x0a1000000ed42fae */ /* 0x0009e2000e901d46 */
[C---:B------:R-:W-:Y:S01]  /*13e90*/  @P2 IADD3.X R10, R6.reuse, R12, RZ, P0, !PT ;  /* 0x0000000c060a2210 */ /* 0x040fe200007fe4ff */
[----:B------:R5:W-:Y:S01]  /*13ea0*/  MUFU.EX2 R223, R8 ;  /* 0x0000000800df7308 */ /* 0x000be20000000800 */
[C---:B------:R-:W-:Y:S04]  /*13eb0*/  @P2 IADD3 R5, P0, R7.reuse, R11, RZ ;  /* 0x0000000b07052210 */ /* 0x040fe80007f1e0ff */
[----:B------:R-:W-:Y:S02]  /*13ec0*/  @P2 IADD3.X R11, R6, R13, RZ, P0, !PT ;  /* 0x0000000d060b2210 */ /* 0x000fe400007fe4ff */
[----:B-1----:R-:W-:Y:S01]  /*13ed0*/  FMNMX.FTZ R100, R0, R2, !PT ;  /* 0x0000000200647209 */ /* 0x002fe20007810000 */
[--C-:B------:R-:W-:Y:S01]  /*13ee0*/  FFMA.FTZ R0, R22, c[0x0][0x2d0], -R140.reuse ;  /* 0x0000b40016007a23 */ /* 0x100fe2000001088c */
[----:B------:R-:W-:Y:S03]  /*13ef0*/  @P2 IADD3 R7, P0, R7, R226, RZ ;  /* 0x000000e207072210 */ /* 0x000fe60007f1e0ff */
[----:B------:R1:W-:Y:S01]  /*13f00*/  MUFU.EX2 R222, R0 ;  /* 0x0000000000de7308 */ /* 0x0003e20000000800 */
[----:B------:R-:W-:Y:S01]  /*13f10*/  @P2 IADD3.X R9, R6, R232, RZ, P0, !PT ;  /* 0x000000e806092210 */ /* 0x000fe200007fe4ff */
[----:B------:R-:W-:Y:S01]  /*13f20*/  FMUL.FTZ R2, R100, c[0x0][0x2d0] ;  /* 0x0000b40064027a20 */ /* 0x000fe20000410000 */
[C---:B------:R-:W-:Y:S04]  /*13f30*/  @P2 LEA R6, P0, R7.reuse, c[0x0][0x1c8], 0x1 ;  /* 0x0000720007062a11 */ /* 0x040fe800078008ff */
[----:B------:R-:W-:Y:S01]  /*13f40*/  @P2 LEA.HI.X R7, R7, c[0x0][0x1cc], R9, 0x1, P0 ;  /* 0x0000730007072a11 */ /* 0x000fe200000f0c09 */
[--C-:B------:R-:W-:Y:S04]  /*13f50*/  FFMA.FTZ R9, R21, c[0x0][0x2d0], -R140.reuse ;  /* 0x0000b40015097a23 */ /* 0x100fe8000001088c */
[----:B------:R2:W2:Y:S01]  /*13f60*/  MUFU.EX2 R224, R9 ;  /* 0x0000000900e07308 */ /* 0x0004a20000000800 */
[C---:B-----5:R-:W-:Y:S01]  /*13f70*/  @P2 LEA R8, P0, R4.reuse, c[0x0][0x1c8], 0x1 ;  /* 0x0000720004082a11 */ /* 0x060fe200078008ff */
[----:B------:R5:W-:Y:S01]  /*13f80*/  @P2 LDGSTS.E.BYPASS.LTC128B.128 [R212+0x7100], [R6.64], !P4 ;  /* 0x0710000006d42fae */ /* 0x000be2000e101d46 */
[----:B-1----:R-:W-:Y:S07]  /*13f90*/  FFMA.FTZ R0, R23, c[0x0][0x2d0], -R140 ;  /* 0x0000b40017007a23 */ /* 0x002fee000001088c */
[----:B------:R-:W1:Y:S01]  /*13fa0*/  MUFU.EX2 R221, R0 ;  /* 0x0000000000dd7308 */ /* 0x000e620000000800 */
[----:B--2---:R-:W-:Y:S02]  /*13fb0*/  @P2 LEA.HI.X R9, R4, c[0x0][0x1cc], R10, 0x1, P0 ;  /* 0x0000730004092a11 */ /* 0x004fe400000f0c0a */
[C---:B------:R-:W-:Y:S02]  /*13fc0*/  @P2 LEA R4, P0, R5.reuse, c[0x0][0x1c8], 0x1 ;  /* 0x0000720005042a11 */ /* 0x040fe400078008ff */
[----:B------:R-:W-:Y:S01]  /*13fd0*/  F2FP.BF16.PACK_AB R152, R224, R223 ;  /* 0x000000dfe098723e */ /* 0x000fe200000010ff */
[----:B------:R2:W-:Y:S01]  /*13fe0*/  @P2 LDGSTS.E.BYPASS.LTC128B.128 [R212+0x9100], [R8.64], !P6 ;  /* 0x0910000008d42fae */ /* 0x0005e2000f101d46 */
[----:B------:R-:W-:Y:S02]  /*13ff0*/  @P2 LEA.HI.X R5, R5, c[0x0][0x1cc], R11, 0x1, P0 ;  /* 0x0000730005052a11 */ /* 0x000fe400000f0c0b */
[----:B------:R-:W-:Y:S04]  /*14000*/  FSETP.NEU.FTZ.AND P0, PT, R100, -INF , PT ;  /* 0xff8000006400780b */ /* 0x000fe80003f1d000 */
[----:B------:R-:W-:Y:S01]  /*14010*/  FSEL R141, R2, RZ, P0 ;  /* 0x000000ff028d7208 */ /* 0x000fe20000000000 */
[----:B------:R2:W-:Y:S01]  /*14020*/  @P2 LDGSTS.E.BYPASS.LTC128B.128 [R212+0xb100], [R4.64], !P5 ;  /* 0x0b10000004d42fae */ /* 0x0005e2000e901d46 */
[----:B-1----:R-:W-:Y:S03]  /*14030*/  F2FP.BF16.PACK_AB R154, R221, R222 ;  /* 0x000000dedd9a723e */ /* 0x002fe600000010ff */
[--C-:B------:R-:W-:Y:S02]  /*14040*/  FFMA.FTZ R0, R26, c[0x0][0x2d0], -R141.reuse ;  /* 0x0000b4001a007a23 */ /* 0x100fe4000001088d */
[--C-:B------:R-:W-:Y:S02]  /*14050*/  FFMA.FTZ R2, R27, c[0x0][0x2d0], -R141.reuse ;  /* 0x0000b4001b027a23 */ /* 0x100fe4000001088d */
[----:B------:R1:W-:Y:S01]  /*14060*/  MUFU.EX2 R218, R0 ;  /* 0x0000000000da7308 */ /* 0x0003e20000000800 */
[----:B----4-:R-:W4:Y:S08]  /*14070*/  LDSM.16.MT88.4 R12, [R150] ;  /* 0x00000000960c783b */ /* 0x010f300000004200 */
[----:B------:R-:W2:Y:S01]  /*14080*/  LDSM.16.MT88.4 R20, [R151] ;  /* 0x000000009714783b */ /* 0x000ea20000004200 */
[----:B------:R3:W-:Y:S07]  /*14090*/  MUFU.EX2 R217, R2 ;  /* 0x0000000200d97308 */ /* 0x0007ee0000000800 */
[----:B------:R-:W2:Y:S01]  /*140a0*/  LDSM.16.MT88.4 R28, [R194] ;  /* 0x00000000c21c783b */ /* 0x000ea20000004200 */
[--C-:B-1----:R-:W-:Y:S07]  /*140b0*/  FFMA.FTZ R0, R25, c[0x0][0x2d0], -R141.reuse ;  /* 0x0000b40019007a23 */ /* 0x102fee000001088d */
[----:B------:R-:W0:Y:S01]  /*140c0*/  LDGDEPBAR ;  /* 0x00000000000079af */ /* 0x000e220000000000 */
[----:B------:R1:W1:Y:S01]  /*140d0*/  MUFU.EX2 R220, R0 ;  /* 0x0000000000dc7308 */ /* 0x0002620000000800 */
[----:B---3--:R-:W-:Y:S02]  /*140e0*/  FSEL R2, R100, RZ, P0 ;  /* 0x000000ff64027208 */ /* 0x008fe40000000000 */
[----:B------:R-:W-:Y:S02]  /*140f0*/  ISETP.GT.AND P0, PT, R188, R225, PT ;  /* 0x000000e1bc00720c */ /* 0x000fe40003f04270 */
[----:B------:R-:W-:Y:S01]  /*14100*/  MOV R188, R213 ;  /* 0x000000d500bc7202 */ /* 0x000fe20000000f00 */
[----:B-1----:R-:W-:Y:S01]  /*14110*/  FFMA.FTZ R0, R24, c[0x0][0x2d0], -R141 ;  /* 0x0000b40018007a23 */ /* 0x002fe2000001088d */
[----:B------:R-:W-:Y:S03]  /*14120*/  F2FP.BF16.PACK_AB R153, R220, R218 ;  /* 0x000000dadc99723e */ /* 0x000fe600000010ff */
[----:B------:R1:W3:Y:S02]  /*14130*/  MUFU.EX2 R219, R0 ;  /* 0x0000000000db7308 */ /* 0x0002e40000000800 */
[----:B-1----:R-:W-:Y:S02]  /*14140*/  FSEL R0, R101, RZ, P1 ;  /* 0x000000ff65007208 */ /* 0x002fe40000800000 */
[----:B---3--:R-:W-:Y:S03]  /*14150*/  F2FP.BF16.PACK_AB R155, R217, R219 ;  /* 0x000000dbd99b723e */ /* 0x008fe600000010ff */
[----:B------:R-:W-:Y:S04]  /*14160*/  FADD.FTZ R0, -R0, R3 ;  /* 0x0000000300007221 */ /* 0x000fe80000010100 */
[----:B------:R-:W-:Y:S04]  /*14170*/  FMUL.FTZ R0, R0, c[0x0][0x2d0] ;  /* 0x0000b40000007a20 */ /* 0x000fe80000410000 */
[----:B------:R1:W2:Y:S02]  /*14180*/  MUFU.EX2 R3, R0 ;  /* 0x0000000000037308 */ /* 0x0002a40000000800 */
[----:B-1----:R-:W-:Y:S02]  /*14190*/  FADD.FTZ R0, -R2, R104 ;  /* 0x0000006802007221 */ /* 0x002fe40000010100 */
[C---:B--2---:R-:W-:Y:S02]  /*141a0*/  FMUL.FTZ R4, R3.reuse, R108 ;  /* 0x0000006c03047220 */ /* 0x044fe40000410000 */
[----:B------:R-:W-:Y:S02]  /*141b0*/  FMUL.FTZ R0, R0, c[0x0][0x2d0] ;  /* 0x0000b40000007a20 */ /* 0x000fe40000410000 */
[C---:B------:R-:W-:Y:S02]  /*141c0*/  FMUL.FTZ R5, R3.reuse, R109 ;  /* 0x0000006d03057220 */ /* 0x040fe40000410000 */
[C---:B------:R-:W-:Y:S02]  /*141d0*/  FMUL.FTZ R8, R3.reuse, R112 ;  /* 0x0000007003087220 */ /* 0x040fe40000410000 */
[----:B------:R-:W5:Y:S01]  /*141e0*/  MUFU.EX2 R0, R0 ;  /* 0x0000000000007308 */ /* 0x000f620000000800 */
[C---:B------:R-:W-:Y:S02]  /*141f0*/  FMUL.FTZ R9, R3.reuse, R113 ;  /* 0x0000007103097220 */ /* 0x040fe40000410000 */
[--C-:B------:R-:W-:Y:S02]  /*14200*/  FFMA.FTZ R2, R156, c[0x0][0x2d0], -R140.reuse ;  /* 0x0000b4009c027a23 */ /* 0x100fe4000001088c */
        /* <DEDUP_REMOVED lines=8> */
[C---:B------:R-:W-:Y:S02]  /*14290*/  FMUL.FTZ R37, R3.reuse, R37 ;  /* 0x0000002503257220 */ /* 0x040fe40000410000 */
[C---:B------:R-:W-:Y:S02]  /*142a0*/  FMUL.FTZ R40, R3.reuse, R40 ;  /* 0x0000002803287220 */ /* 0x040fe40000410000 */
[C---:B------:R-:W-:Y:S02]  /*142b0*/  FMUL.FTZ R41, R3.reuse, R41 ;  /* 0x0000002903297220 */ /* 0x040fe40000410000 */
[C---:B-----5:R-:W-:Y:S02]  /*142c0*/  FMUL.FTZ R6, R0.reuse, R110 ;  /* 0x0000006e00067220 */ /* 0x060fe40000410000 */
[C---:B------:R-:W-:Y:S02]  /*142d0*/  FMUL.FTZ R7, R0.reuse, R111 ;  /* 0x0000006f00077220 */ /* 0x040fe40000410000 */
[----:B------:R-:W2:Y:S01]  /*142e0*/  LDSM.16.MT88.4 R108, [R193] ;  /* 0x00000000c16c783b */ /* 0x000ea20000004200 */
[C---:B------:R-:W-:Y:S02]  /*142f0*/  FMUL.FTZ R10, R0.reuse, R114 ;  /* 0x00000072000a7220 */ /* 0x040fe40000410000 */
[C---:B------:R-:W-:Y:S02]  /*14300*/  FMUL.FTZ R11, R0.reuse, R115 ;  /* 0x00000073000b7220 */ /* 0x040fe40000410000 */
[C---:B----4-:R-:W-:Y:S03]  /*14310*/  HMMA.16816.F32.BF16 R4, R152.reuse, R12, R4 ;  /* 0x0000000c9804723c */ /* 0x050fe60000041804 */
[----:B------:R-:W3:Y:S02]  /*14320*/  LDSM.16.MT88.4 R112, [R150+0x2000] ;  /* 0x002000009670783b */ /* 0x000ee40000004200 */
[C---:B------:R-:W-:Y:S02]  /*14330*/  FMUL.FTZ R18, R0.reuse, R122 ;  /* 0x0000007a00127220 */ /* 0x040fe40000410000 */
[C---:B------:R-:W-:Y:S01]  /*14340*/  FMUL.FTZ R12, R3.reuse, R116 ;  /* 0x00000074030c7220 */ /* 0x040fe20000410000 */
[C---:B------:R-:W-:Y:S04]  /*14350*/  HMMA.16816.F32.BF16 R8, R152.reuse, R14, R8 ;  /* 0x0000000e9808723c */ /* 0x040fe80000041808 */
[----:B------:R-:W-:Y:S02]  /*14360*/  FMUL.FTZ R13, R3, R117 ;  /* 0x00000075030d7220 */ /* 0x000fe40000410000 */
[C---:B------:R-:W-:Y:S02]  /*14370*/  FMUL.FTZ R19, R0.reuse, R123 ;  /* 0x0000007b00137220 */ /* 0x040fe40000410000 */
[C---:B------:R-:W-:Y:S01]  /*14380*/  FMUL.FTZ R14, R0.reuse, R118 ;  /* 0x00000076000e7220 */ /* 0x040fe20000410000 */
[----:B------:R-:W-:Y:S03]  /*14390*/  LDSM.16.MT88.4 R120, [R194+0x800] ;  /* 0x00080000c278783b */ /* 0x000fe60000004200 */
[C---:B------:R-:W-:Y:S02]  /*143a0*/  FMUL.FTZ R15, R0.reuse, R119 ;  /* 0x00000077000f7220 */ /* 0x040fe40000410000 */
[--C-:B-1----:R-:W-:Y:S02]  /*143b0*/  FFMA.FTZ R2, R157, c[0x0][0x2d0], -R140.reuse ;  /* 0x0000b4009d027a23 */ /* 0x102fe4000001088c */
[C---:B------:R-:W-:Y:S01]  /*143c0*/  FMUL.FTZ R26, R0.reuse, R130 ;  /* 0x00000082001a7220 */ /* 0x040fe20000410000 */
[----:B------:R-:W1:Y:S01]  /*143d0*/  LDSM.16.MT88.4 R116, [R151+0x2000] ;  /* 0x002000009774783b */ /* 0x000e620000004200 */
[C---:B------:R-:W-:Y:S01]  /*143e0*/  FMUL.FTZ R27, R0.reuse, R131 ;  /* 0x00000083001b7220 */ /* 0x040fe20000410000 */
[C---:B------:R-:W-:Y:S01]  /*143f0*/  HMMA.16816.F32.BF16 R12, R152.reuse, R20, R12 ;  /* 0x00000014980c723c */ /* 0x040fe2000004180c */
[----:B------:R4:W5:Y:S02]  /*14400*/  MUFU.EX2 R185, R2 ;  /* 0x0000000200b97308 */ /* 0x0009640000000800 */
[C---:B------:R-:W-:Y:S02]  /*14410*/  FMUL.FTZ R34, R0.reuse, R138 ;  /* 0x0000008a00227220 */ /* 0x040fe40000410000 */
[C---:B------:R-:W-:Y:S01]  /*14420*/  FMUL.FTZ R35, R0.reuse, R139 ;  /* 0x0000008b00237220 */ /* 0x040fe20000410000 */
[----:B------:R-:W-:Y:S01]  /*14430*/  LDSM.16.MT88.4 R128, [R150+0x2800] ;  /* 0x002800009680783b */ /* 0x000fe20000004200 */
[C---:B------:R-:W-:Y:S01]  /*14440*/  FMUL.FTZ R20, R3.reuse, R124 ;  /* 0x0000007c03147220 */ /* 0x040fe20000410000 */
[C---:B------:R-:W-:Y:S04]  /*14450*/  HMMA.16816.F32.BF16 R16, R152.reuse, R22, R16 ;  /* 0x000000169810723c */ /* 0x040fe80000041810 */
[C---:B------:R-:W-:Y:S02]  /*14460*/  FMUL.FTZ R21, R3.reuse, R125 ;  /* 0x0000007d03157220 */ /* 0x040fe40000410000 */
[C---:B------:R-:W-:Y:S01]  /*14470*/  FMUL.FTZ R38, R0.reuse, R38 ;  /* 0x0000002600267220 */ /* 0x040fe20000410000 */
[----:B------:R-:W-:Y:S01]  /*14480*/  LDSM.16.MT88.4 R136, [R194+0x2800] ;  /* 0x00280000c288783b */ /* 0x000fe20000004200 */
[C---:B------:R-:W-:Y:S04]  /*14490*/  FMUL.FTZ R22, R0.reuse, R126 ;  /* 0x0000007e00167220 */ /* 0x040fe80000410000 */
[C---:B------:R-:W-:Y:S02]  /*144a0*/  FMUL.FTZ R23, R0.reuse, R127 ;  /* 0x0000007f00177220 */ /* 0x040fe40000410000 */
[C---:B------:R-:W-:Y:S01]  /*144b0*/  FMUL.FTZ R39, R0.reuse, R39 ;  /* 0x0000002700277220 */ /* 0x040fe20000410000 */
[----:B------:R-:W-:Y:S01]  /*144c0*/  LDSM.16.MT88.4 R124, [R193+0x800] ;  /* 0x00080000c17c783b */ /* 0x000fe20000004200 */
[----:B------:R-:W-:Y:S02]  /*144d0*/  FMUL.FTZ R42, R0, R42 ;  /* 0x0000002a002a7220 */ /* 0x000fe40000410000 */
[--C-:B----4-:R-:W-:Y:S01]  /*144e0*/  FFMA.FTZ R2, R158, c[0x0][0x2d0], -R140.reuse ;  /* 0x0000b4009e027a23 */ /* 0x110fe2000001088c */
[C---:B------:R-:W-:Y:S03]  /*144f0*/  HMMA.16816.F32.BF16 R20, R152.reuse, R28, R20 ;  /* 0x0000001c9814723c */ /* 0x040fe60000041814 */
[----:B------:R4:W-:Y:S01]  /*14500*/  MUFU.EX2 R184, R2 ;  /* 0x0000000200b87308 */ /* 0x0009e20000000800 */
[C---:B------:R-:W-:Y:S02]  /*14510*/  FMUL.FTZ R43, R0.reuse, R43 ;  /* 0x0000002b002b7220 */ /* 0x040fe40000410000 */
[C---:B------:R-:W-:Y:S02]  /*14520*/  FMUL.FTZ R44, R3.reuse, R44 ;  /* 0x0000002c032c7220 */ /* 0x040fe40000410000 */
[C---:B------:R-:W-:Y:S04]  /*14530*/  HMMA.16816.F32.BF16 R24, R152.reuse, R30, R24 ;  /* 0x0000001e9818723c */ /* 0x040fe80000041818 */
[C---:B------:R-:W-:Y:S02]  /*14540*/  FMUL.FTZ R28, R3.reuse, R132 ;  /* 0x00000084031c7220 */ /* 0x040fe40000410000 */
[C---:B------:R-:W-:Y:S02]  /*14550*/  FMUL.FTZ R29, R3.reuse, R133 ;  /* 0x00000085031d7220 */ /* 0x040fe40000410000 */
[C---:B------:R-:W-:Y:S04]  /*14560*/  FMUL.FTZ R30, R0.reuse, R134 ;  /* 0x00000086001e7220 */ /* 0x040fe80000410000 */
[C---:B------:R-:W-:Y:S02]  /*14570*/  FMUL.FTZ R31, R0.reuse, R135 ;  /* 0x00000087001f7220 */ /* 0x040fe40000410000 */
[----:B------:R-:W-:Y:S01]  /*14580*/  LDSM.16.MT88.4 R132, [R151+0x2800] ;  /* 0x002800009784783b */ /* 0x000fe20000004200 */
[----:B------:R-:W-:Y:S02]  /*14590*/  FMUL.FTZ R45, R3, R45 ;  /* 0x0000002d032d7220 */ /* 0x000fe40000410000 */
[C---:B------:R-:W-:Y:S02]  /*145a0*/  FMUL.FTZ R46, R0.reuse, R46 ;  /* 0x0000002e002e7220 */ /* 0x040fe40000410000 */
[C---:B--2---:R-:W-:Y:S03]  /*145b0*/  HMMA.16816.F32.BF16 R28, R152.reuse, R108, R28 ;  /* 0x0000006c981c723c */ /* 0x044fe6000004181c */
[--C-:B----4-:R-:W-:Y:S02]  /*145c0*/  FFMA.FTZ R2, R159, c[0x0][0x2d0], -R140.reuse ;  /* 0x0000b4009f027a23 */ /* 0x110fe4000001088c */
[----:B------:R-:W-:Y:S01]  /*145d0*/  LDSM.16.MT88.4 R156, [R150+0x3800] ;  /* 0x00380000969c783b */ /* 0x000fe20000004200 */
[C---:B------:R-:W-:Y:S01]  /*145e0*/  FMUL.FTZ R47, R0.reuse, R47 ;  /* 0x0000002f002f7220 */ /* 0x040fe20000410000 */
[----:B------:R2:W-:Y:S01]  /*145f0*/  MUFU.EX2 R183, R2 ;  /* 0x0000000200b77308 */ /* 0x0005e20000000800 */
[C---:B------:R-:W-:Y:S04]  /*14600*/  HMMA.16816.F32.BF16 R32, R152.reuse, R110, R32 ;  /* 0x0000006e9820723c */ /* 0x040fe80000041820 */
[C---:B------:R-:W-:Y:S01]  /*14610*/  FMUL.FTZ R48, R3.reuse, R48 ;  /* 0x0000003003307220 */ /* 0x040fe20000410000 */
[----:B------:R-:W4:Y:S01]  /*14620*/  LDSM.16.MT88.4 R108, [R194+0x2000] ;  /* 0x00200000c26c783b */ /* 0x000f220000004200 */
[C---:B------:R-:W-:Y:S02]  /*14630*/  FMUL.FTZ R49, R3.reuse, R49 ;  /* 0x0000003103317220 */ /* 0x040fe40000410000 */
[C---:B---3--:R-:W-:Y:S04]  /*14640*/  HMMA.16816.F32.BF16 R36, R152.reuse, R112, R36 ;  /* 0x000000709824723c */ /* 0x048fe80000041824 */
[C---:B------:R-:W-:Y:S02]  /*14650*/  FMUL.FTZ R50, R0.reuse, R50 ;  /* 0x0000003200327220 */ /* 0x040fe40000410000 */
[----:B------:R-:W-:Y:S02]  /*14660*/  FMUL.FTZ R51, R0, R51 ;  /* 0x0000003300337220 */ /* 0x000fe40000410000 */
[C---:B------:R-:W-:Y:S01]  /*14670*/  HMMA.16816.F32.BF16 R40, R152.reuse, R114, R40 ;  /* 0x000000729828723c */ /* 0x040fe20000041828 */
[----:B------:R-:W3:Y:S03]  /*14680*/  LDSM.16.MT88.4 R112, [R193+0x2000] ;  /* 0x00200000c170783b */ /* 0x000ee60000004200 */
[C---:B------:R-:W-:Y:S02]  /*14690*/  FMUL.FTZ R52, R3.reuse, R52 ;  /* 0x0000003403347220 */ /* 0x040fe40000410000 */
[C---:B------:R-:W-:Y:S02]  /*146a0*/  FMUL.FTZ R53, R3.reuse, R53 ;  /* 0x0000003503357220 */ /* 0x040fe40000410000 */
[C---:B-1----:R-:W-:Y:S04]  /*146b0*/  HMMA.16816.F32.BF16 R44, R152.reuse, R116, R44 ;  /* 0x00000074982c723c */ /* 0x042fe8000004182c */
[--C-:B--2---:R-:W-:Y:S02]  /*146c0*/  FFMA.FTZ R2, R160, c[0x0][0x2d0], -R141.reuse ;  /* 0x0000b400a0027a23 */ /* 0x104fe4000001088d */
[C---:B------:R-:W-:Y:S02]  /*146d0*/  FMUL.FTZ R54, R0.reuse, R54 ;  /* 0x0000003600367220 */ /* 0x040fe40000410000 */
[C---:B------:R-:W-:Y:S01]  /*146e0*/  HMMA.16816.F32.BF16 R48, R152.reuse, R118, R48 ;  /* 0x000000769830723c */ /* 0x040fe20000041830 */
[----:B------:R-:W1:Y:S01]  /*146f0*/  LDSM.16.MT88.4 R116, [R150+0x4000] ;  /* 0x004000009674783b */ /* 0x000e620000004200 */
[----:B------:R2:W-:Y:S02]  /*14700*/  MUFU.EX2 R182, R2 ;  /* 0x0000000200b67308 */ /* 0x0005e40000000800 */
[C---:B------:R-:W-:Y:S02]  /*14710*/  FMUL.FTZ R55, R0.reuse, R55 ;  /* 0x0000003700377220 */ /* 0x040fe40000410000 */
[C---:B------:R-:W-:Y:S02]  /*14720*/  FMUL.FTZ R56, R3.reuse, R56 ;  /* 0x0000003803387220 */ /* 0x040fe40000410000 */
[C---:B------:R-:W-:Y:S04]  /*14730*/  FMUL.FTZ R57, R3.reuse, R57 ;  /* 0x0000003903397220 */ /* 0x040fe80000410000 */
[C---:B------:R-:W-:Y:S01]  /*14740*/  FMUL.FTZ R58, R0.reuse, R58 ;  /* 0x0000003a003a7220 */ /* 0x040fe20000410000 */
[C---:B----4-:R-:W-:Y:S03]  /*14750*/  HMMA.16816.F32.BF16 R52, R152.reuse, R108, R52 ;  /* 0x0000006c9834723c */ /* 0x050fe60000041834 */
[C---:B------:R-:W-:Y:S02]  /*14760*/  FMUL.FTZ R59, R0.reuse, R59 ;  /* 0x0000003b003b7220 */ /* 0x040fe40000410000 */
[C---:B------:R-:W-:Y:S02]  /*14770*/  FMUL.FTZ R60, R3.reuse, R60 ;  /* 0x0000003c033c7220 */ /* 0x040fe40000410000 */
[----:B------:R-:W-:Y:S02]  /*14780*/  FMUL.FTZ R61, R3, R61 ;  /* 0x0000003d033d7220 */ /* 0x000fe40000410000 */
[C---:B------:R-:W-:Y:S01]  /*14790*/  FMUL.FTZ R62, R0.reuse, R62 ;  /* 0x0000003e003e7220 */ /* 0x040fe20000410000 */
[C---:B------:R-:W-:Y:S01]  /*147a0*/  HMMA.16816.F32.BF16 R56, R152.reuse, R110, R56 ;  /* 0x0000006e9838723c */ /* 0x040fe20000041838 */
[----:B------:R-:W4:Y:S02]  /*147b0*/  LDSM.16.MT88.4 R108, [R151+0x4000] ;  /* 0x00400000976c783b */ /* 0x000f240000004200 */
[C---:B------:R-:W-:Y:S02]  /*147c0*/  FMUL.FTZ R63, R0.reuse, R63 ;  /* 0x0000003f003f7220 */ /* 0x040fe40000410000 */
[--C-:B--2---:R-:W-:Y:S02]  /*147d0*/  FFMA.FTZ R2, R161, c[0x0][0x2d0], -R141.reuse ;  /* 0x0000b400a1027a23 */ /* 0x104fe4000001088d */
[C---:B------:R-:W-:Y:S02]  /*147e0*/  FMUL.FTZ R64, R3.reuse, R64 ;  /* 0x0000004003407220 */ /* 0x040fe40000410000 */
[C---:B------:R-:W-:Y:S01]  /*147f0*/  FMUL.FTZ R65, R3.reuse, R65 ;  /* 0x0000004103417220 */ /* 0x040fe20000410000 */
[C---:B---3--:R-:W-:Y:S01]  /*14800*/  HMMA.16816.F32.BF16 R60, R152.reuse, R112, R60 ;  /* 0x00000070983c723c */ /* 0x048fe2000004183c */
[----:B------:R2:W3:Y:S02]  /*14810*/  MUFU.EX2 R181, R2 ;  /* 0x0000000200b57308 */ /* 0x0004e40000000800 */
[C---:B------:R-:W-:Y:S02]  /*14820*/  FMUL.FTZ R66, R0.reuse, R66 ;  /* 0x0000004200427220 */ /* 0x040fe40000410000 */
[C---:B------:R-:W-:Y:S02]  /*14830*/  FMUL.FTZ R67, R0.reuse, R67 ;  /* 0x0000004300437220 */ /* 0x040fe40000410000 */
[C---:B------:R-:W-:Y:S02]  /*14840*/  FMUL.FTZ R68, R3.reuse, R68 ;  /* 0x0000004403447220 */ /* 0x040fe40000410000 */
[C---:B------:R-:W-:Y:S03]  /*14850*/  FMUL.FTZ R69, R3.reuse, R69 ;  /* 0x0000004503457220 */ /* 0x040fe60000410000 */
[C---:B------:R-:W-:Y:S01]  /*14860*/  HMMA.16816.F32.BF16 R64, R152.reuse, R114, R64 ;  /* 0x000000729840723c */ /* 0x040fe20000041840 */
[----:B------:R-:W3:Y:S02]  /*14870*/  LDSM.16.MT88.4 R112, [R194+0x4000] ;  /* 0x00400000c270783b */ /* 0x000ee40000004200 */
[C---:B------:R-:W-:Y:S02]  /*14880*/  FMUL.FTZ R70, R0.reuse, R70 ;  /* 0x0000004600467220 */ /* 0x040fe40000410000 */
[C---:B------:R-:W-:Y:S02]  /*14890*/  FMUL.FTZ R71, R0.reuse, R71 ;  /* 0x0000004700477220 */ /* 0x040fe40000410000 */
[C---:B------:R-:W-:Y:S02]  /*148a0*/  FMUL.FTZ R72, R3.reuse, R72 ;  /* 0x0000004803487220 */ /* 0x040fe40000410000 */
[C---:B------:R-:W-:Y:S03]  /*148b0*/  FMUL.FTZ R73, R3.reuse, R73 ;  /* 0x0000004903497220 */ /* 0x040fe60000410000 */
[C---:B-1----:R-:W-:Y:S03]  /*148c0*/  HMMA.16816.F32.BF16 R68, R152.reuse, R116, R68 ;  /* 0x000000749844723c */ /* 0x042fe60000041844 */
[C---:B------:R-:W-:Y:S02]  /*148d0*/  FMUL.FTZ R74, R0.reuse, R74 ;  /* 0x0000004a004a7220 */ /* 0x040fe40000410000 */
[----:B------:R-:W-:Y:S02]  /*148e0*/  FMUL.FTZ R75, R0, R75 ;  /* 0x0000004b004b7220 */ /* 0x000fe40000410000 */
[--C-:B--2---:R-:W-:Y:S02]  /*148f0*/  FFMA.FTZ R2, R162, c[0x0][0x2d0], -R141.reuse ;  /* 0x0000b400a2027a23 */ /* 0x104fe4000001088d */
[C---:B------:R-:W-:Y:S02]  /*14900*/  FMUL.FTZ R76, R3.reuse, R76 ;  /* 0x0000004c034c7220 */ /* 0x040fe40000410000 */
[----:B------:R1:W-:Y:S01]  /*14910*/  MUFU.EX2 R180, R2 ;  /* 0x0000000200b47308 */ /* 0x0003e20000000800 */
[C---:B------:R-:W-:Y:S01]  /*14920*/  HMMA.16816.F32.BF16 R72, R152.reuse, R118, R72 ;  /* 0x000000769848723c */ /* 0x040fe20000041848 */
[----:B------:R-:W-:Y:S02]  /*14930*/  LDSM.16.MT88.4 R116, [R151+0x800] ;  /* 0x000800009774783b */ /* 0x000fe40000004200 */
        /* <DEDUP_REMOVED lines=9> */
[--C-:B-1----:R-:W-:Y:S02]  /*149d0*/  FFMA.FTZ R2, R163, c[0x0][0x2d0], -R141.reuse ;  /* 0x0000b400a3027a23 */ /* 0x102fe4000001088d */
[----:B------:R-:W-:Y:S01]  /*149e0*/  LDSM.16.MT88.4 R160, [R151+0x3800] ;  /* 0x0038000097a0783b */ /* 0x000fe20000004200 */
[C---:B------:R-:W-:Y:S01]  /*149f0*/  HMMA.16816.F32.BF16 R80, R152.reuse, R110, R80 ;  /* 0x0000006e9850723c */ /* 0x040fe20000041850 */
[----:B------:R1:W2:Y:S02]  /*14a00*/  MUFU.EX2 R179, R2 ;  /* 0x0000000200b37308 */ /* 0x0002a40000000800 */
[C---:B------:R-:W-:Y:S02]  /*14a10*/  FMUL.FTZ R85, R3.reuse, R85 ;  /* 0x0000005503557220 */ /* 0x040fe40000410000 */
[C---:B------:R-:W-:Y:S02]  /*14a20*/  FMUL.FTZ R86, R0.reuse, R86 ;  /* 0x0000005600567220 */ /* 0x040fe40000410000 */
[----:B------:R-:W4:Y:S01]  /*14a30*/  LDSM.16.MT88.4 R108, [R193+0x4000] ;  /* 0x00400000c16c783b */ /* 0x000f220000004200 */
[C---:B------:R-:W-:Y:S04]  /*14a40*/  FMUL.FTZ R87, R0.reuse, R87 ;  /* 0x0000005700577220 */ /* 0x040fe80000410000 */
[C---:B------:R-:W-:Y:S02]  /*14a50*/  FMUL.FTZ R88, R3.reuse, R88 ;  /* 0x0000005803587220 */ /* 0x040fe40000410000 */
[C---:B------:R-:W-:Y:S01]  /*14a60*/  FMUL.FTZ R89, R3.reuse, R89 ;  /* 0x0000005903597220 */ /* 0x040fe20000410000 */
        /* <DEDUP_REMOVED lines=10> */
[----:B------:R-:W-:Y:S03]  /*14b10*/  FMUL.FTZ R97, R3, R97 ;  /* 0x0000006103617220 */ /* 0x000fe60000410000 */
[C---:B------:R-:W-:Y:S02]  /*14b20*/  FMUL.FTZ R98, R0.reuse, R98 ;  /* 0x0000006200627220 */ /* 0x040fe40000410000 */
[----:B------:R-:W-:Y:S02]  /*14b30*/  FMUL.FTZ R99, R0, R99 ;  /* 0x0000006300637220 */ /* 0x000fe40000410000 */
[----:B-1----:R-:W-:Y:S02]  /*14b40*/  FFMA.FTZ R2, R164, c[0x0][0x2d0], -R140 ;  /* 0x0000b400a4027a23 */ /* 0x002fe4000001088c */
[--C-:B------:R-:W-:Y:S01]  /*14b50*/  FFMA.FTZ R104, R165, c[0x0][0x2d0], -R141.reuse ;  /* 0x0000b400a5687a23 */ /* 0x100fe2000001088d */
[C---:B----4-:R-:W-:Y:S01]  /*14b60*/  HMMA.16816.F32.BF16 R92, R152.reuse, R108, R92 ;  /* 0x0000006c985c723c */ /* 0x050fe2000004185c */
[----:B------:R1:W-:Y:S02]  /*14b70*/  MUFU.EX2 R177, R2 ;  /* 0x0000000200b17308 */ /* 0x0003e40000000800 */
[----:B------:R-:W-:Y:S04]  /*14b80*/  FFMA.FTZ R0, R0, R237, R218 ;  /* 0x000000ed00007223 */ /* 0x000fe800000100da */
[----:B-----5:R-:W-:Y:S01]  /*14b90*/  F2FP.BF16.PACK_AB R108, R185, R186 ;  /* 0x000000bab96c723e */ /* 0x020fe200000010ff */
[----:B------:R-:W-:Y:S03]  /*14ba0*/  HMMA.16816.F32.BF16 R96, R152, R110, R96 ;  /* 0x0000006e9860723c */ /* 0x000fe60000041860 */
[----:B------:R-:W4:Y:S01]  /*14bb0*/  MUFU.EX2 R173, R104 ;  /* 0x0000006800ad7308 */ /* 0x000f220000000800 */
[----:B------:R-:W-:Y:S01]  /*14bc0*/  F2FP.BF16.PACK_AB R109, R181, R182 ;  /* 0x000000b6b56d723e */ /* 0x000fe200000010ff */
[----:B------:R-:W-:Y:S02]  /*14bd0*/  FADD.FTZ R0, R220, R0 ;  /* 0x00000000dc007221 */ /* 0x000fe40000010000 */
[----:B------:R-:W-:Y:S02]  /*14be0*/  F2FP.BF16.PACK_AB R110, R183, R184 ;  /* 0x000000b8b76e723e */ /* 0x000fe400000010ff */
[----:B--2---:R-:W-:Y:S03]  /*14bf0*/  F2FP.BF16.PACK_AB R111, R179, R180 ;  /* 0x000000b4b36f723e */ /* 0x004fe600000010ff */
[----:B------:R-:W-:Y:S04]  /*14c00*/  FADD.FTZ R0, R219, R0 ;  /* 0x00000000db007221 */ /* 0x000fe80000010000 */
[C---:B---3--:R-:W-:Y:S05]  /*14c10*/  HMMA.16816.F32.BF16 R4, R108.reuse, R112, R4 ;  /* 0x000000706c04723c */ /* 0x048fea0000041804 */
[----:B-1----:R-:W-:Y:S02]  /*14c20*/  FFMA.FTZ R2, R168, c[0x0][0x2d0], -R140 ;  /* 0x0000b400a8027a23 */ /* 0x002fe4000001088c */
[----:B------:R-:W-:Y:S01]  /*14c30*/  FADD.FTZ R0, R217, R0 ;  /* 0x00000000d9007221 */ /* 0x000fe20000010000 */
[C---:B------:R-:W-:Y:S01]  /*14c40*/  HMMA.16816.F32.BF16 R8, R108.reuse, R114, R8 ;  /* 0x000000726c08723c */ /* 0x040fe20000041808 */
[----:B------:R-:W1:Y:S01]  /*14c50*/  LDSM.16.MT88.4 R112, [R193+0x2800] ;  /* 0x00280000c170783b */ /* 0x000e620000004200 */
[----:B------:R2:W-:Y:S02]  /*14c60*/  MUFU.EX2 R176, R2 ;  /* 0x0000000200b07308 */ /* 0x0005e40000000800 */
[----:B------:R-:W-:Y:S04]  /*14c70*/  FADD.FTZ R0, R182, R0 ;  /* 0x00000000b6007221 */ /* 0x000fe80000010000 */
[C---:B------:R-:W-:Y:S04]  /*14c80*/  HMMA.16816.F32.BF16 R12, R108.reuse, R116, R12 ;  /* 0x000000746c0c723c */ /* 0x040fe8000004180c */
[----:B------:R-:W-:Y:S04]  /*14c90*/  FADD.FTZ R0, R181, R0 ;  /* 0x00000000b5007221 */ /* 0x000fe80000010000 */
[C---:B------:R-:W-:Y:S01]  /*14ca0*/  HMMA.16816.F32.BF16 R16, R108.reuse, R118, R16 ;  /* 0x000000766c10723c */ /* 0x040fe20000041810 */
[----:B------:R-:W3:Y:S03]  /*14cb0*/  LDSM.16.MT88.4 R116, [R150+0x4800] ;  /* 0x004800009674783b */ /* 0x000ee60000004200 */
[----:B------:R-:W-:Y:S04]  /*14cc0*/  FADD.FTZ R0, R180, R0 ;  /* 0x00000000b4007221 */ /* 0x000fe80000010000 */
[C---:B------:R-:W-:Y:S04]  /*14cd0*/  HMMA.16816.F32.BF16 R20, R108.reuse, R120, R20 ;  /* 0x000000786c14723c */ /* 0x040fe80000041814 */
[----:B--2---:R-:W-:Y:S02]  /*14ce0*/  FFMA.FTZ R2, R169, c[0x0][0x2d0], -R140 ;  /* 0x0000b400a9027a23 */ /* 0x004fe4000001088c */
[----:B------:R-:W-:Y:S02]  /*14cf0*/  FADD.FTZ R0, R179, R0 ;  /* 0x00000000b3007221 */ /* 0x000fe40000010000 */
[C---:B------:R-:W-:Y:S01]  /*14d00*/  HMMA.16816.F32.BF16 R24, R108.reuse, R122, R24 ;  /* 0x0000007a6c18723c */ /* 0x040fe20000041818 */
[----:B------:R-:W2:Y:S01]  /*14d10*/  LDSM.16.MT88.4 R120, [R151+0x4800] ;  /* 0x004800009778783b */ /* 0x000ea20000004200 */
[----:B------:R5:W-:Y:S02]  /*14d20*/  MUFU.EX2 R175, R2 ;  /* 0x0000000200af7308 */ /* 0x000be40000000800 */
[----:B----4-:R-:W-:Y:S04]  /*14d30*/  FADD.FTZ R0, R173, R0 ;  /* 0x00000000ad007221 */ /* 0x010fe80000010000 */
[C---:B------:R-:W-:Y:S08]  /*14d40*/  HMMA.16816.F32.BF16 R28, R108.reuse, R124, R28 ;  /* 0x0000007c6c1c723c */ /* 0x040ff0000004181c */
[C---:B------:R-:W-:Y:S01]  /*14d50*/  HMMA.16816.F32.BF16 R32, R108.reuse, R126, R32 ;  /* 0x0000007e6c20723c */ /* 0x040fe20000041820 */
[----:B------:R-:W4:Y:S07]  /*14d60*/  LDSM.16.MT88.4 R124, [R194+0x4800] ;  /* 0x00480000c27c783b */ /* 0x000f2e0000004200 */
[C---:B------:R-:W-:Y:S04]  /*14d70*/  HMMA.16816.F32.BF16 R36, R108.reuse, R128, R36 ;  /* 0x000000806c24723c */ /* 0x040fe80000041824 */
[----:B-----5:R-:W-:Y:S04]  /*14d80*/  FFMA.FTZ R2, R170, c[0x0][0x2d0], -R140 ;  /* 0x0000b400aa027a23 */ /* 0x020fe8000001088c */
[C---:B------:R-:W-:Y:S01]  /*14d90*/  HMMA.16816.F32.BF16 R40, R108.reuse, R130, R40 ;  /* 0x000000826c28723c */ /* 0x040fe20000041828 */
[----:B------:R-:W-:Y:S01]  /*14da0*/  LDSM.16.MT88.4 R128, [R194+0x1000] ;  /* 0x00100000c280783b */ /* 0x000fe20000004200 */
[----:B------:R5:W-:Y:S06]  /*14db0*/  MUFU.EX2 R174, R2 ;  /* 0x0000000200ae7308 */ /* 0x000bec0000000800 */
[C---:B------:R-:W-:Y:S08]  /*14dc0*/  HMMA.16816.F32.BF16 R44, R108.reuse, R132, R44 ;  /* 0x000000846c2c723c */ /* 0x040ff0000004182c */
[C---:B------:R-:W-:Y:S01]  /*14dd0*/  HMMA.16816.F32.BF16 R48, R108.reuse, R134, R48 ;  /* 0x000000866c30723c */ /* 0x040fe20000041830 */
[----:B------:R-:W-:Y:S07]  /*14de0*/  LDSM.16.MT88.4 R132, [R150+0x3000] ;  /* 0x003000009684783b */ /* 0x000fee0000004200 */
[C---:B------:R-:W-:Y:S04]  /*14df0*/  HMMA.16816.F32.BF16 R52, R108.reuse, R136, R52 ;  /* 0x000000886c34723c */ /* 0x040fe80000041834 */
[--C-:B-----5:R-:W-:Y:S04]  /*14e00*/  FFMA.FTZ R2, R166, c[0x0][0x2d0], -R141.reuse ;  /* 0x0000b400a6027a23 */ /* 0x120fe8000001088d */
[C---:B------:R-:W-:Y:S01]  /*14e10*/  HMMA.16816.F32.BF16 R56, R108.reuse, R138, R56 ;  /* 0x0000008a6c38723c */ /* 0x040fe20000041838 */
[----:B------:R5:W2:Y:S01]  /*14e20*/  MUFU.EX2 R172, R2 ;  /* 0x0000000200ac7308 */ /* 0x000aa20000000800 */
[----:B------:R-:W-:Y:S06]  /*14e30*/  LDSM.16.MT88.4 R136, [R151+0x3000] ;  /* 0x003000009788783b */ /* 0x000fec0000004200 */
[C---:B-1----:R-:W-:Y:S08]  /*14e40*/  HMMA.16816.F32.BF16 R60, R108.reuse, R112, R60 ;  /* 0x000000706c3c723c */ /* 0x042ff0000004183c */
[C---:B------:R-:W-:Y:S01]  /*14e50*/  HMMA.16816.F32.BF16 R64, R108.reuse, R114, R64 ;  /* 0x000000726c40723c */ /* 0x040fe20000041840 */
[----:B------:R-:W1:Y:S07]  /*14e60*/  LDSM.16.MT88.4 R112, [R193+0x4800] ;  /* 0x00480000c170783b */ /* 0x000e6e0000004200 */
[C---:B---3--:R-:W-:Y:S04]  /*14e70*/  HMMA.16816.F32.BF16 R68, R108.reuse, R116, R68 ;  /* 0x000000746c44723c */ /* 0x048fe80000041844 */
[--C-:B-----5:R-:W-:Y:S02]  /*14e80*/  FFMA.FTZ R2, R167, c[0x0][0x2d0], -R141.reuse ;  /* 0x0000b400a7027a23 */ /* 0x120fe4000001088d */
[----:B--2---:R-:W-:Y:S02]  /*14e90*/  FADD.FTZ R0, R172, R0 ;  /* 0x00000000ac007221 */ /* 0x004fe40000010000 */
[C---:B------:R-:W-:Y:S01]  /*14ea0*/  HMMA.16816.F32.BF16 R72, R108.reuse, R118, R72 ;  /* 0x000000766c48723c */ /* 0x040fe20000041848 */
[----:B------:R2:W3:Y:S01]  /*14eb0*/  MUFU.EX2 R171, R2 ;  /* 0x0000000200ab7308 */ /* 0x0004e20000000800 */
[----:B------:R-:W5:Y:S06]  /*14ec0*/  LDSM.16.MT88.4 R116, [R150+0x1000] ;  /* 0x001000009674783b */ /* 0x000f6c0000004200 */
[C---:B------:R-:W-:Y:S08]  /*14ed0*/  HMMA.16816.F32.BF16 R76, R108.reuse, R120, R76 ;  /* 0x000000786c4c723c */ /* 0x040ff0000004184c */
[C---:B------:R-:W-:Y:S01]  /*14ee0*/  HMMA.16816.F32.BF16 R80, R108.reuse, R122, R80 ;  /* 0x0000007a6c50723c */ /* 0x040fe20000041850 */
[----:B------:R-:W5:Y:S07]  /*14ef0*/  LDSM.16.MT88.4 R120, [R151+0x1000] ;  /* 0x001000009778783b */ /* 0x000f6e0000004200 */
[C---:B----4-:R-:W-:Y:S04]  /*14f00*/  HMMA.16816.F32.BF16 R84, R108.reuse, R124, R84 ;  /* 0x0000007c6c54723c */ /* 0x050fe80000041854 */
[--C-:B--2---:R-:W-:Y:S02]  /*14f10*/  FFMA.FTZ R2, R178, c[0x0][0x2d0], -R141.reuse ;  /* 0x0000b400b2027a23 */ /* 0x104fe4000001088d */
[----:B---3--:R-:W-:Y:S02]  /*14f20*/  FADD.FTZ R0, R171, R0 ;  /* 0x00000000ab007221 */ /* 0x008fe40000010000 */
[C---:B------:R-:W-:Y:S01]  /*14f30*/  HMMA.16816.F32.BF16 R88, R108.reuse, R126, R88 ;  /* 0x0000007e6c58723c */ /* 0x040fe20000041858 */
[----:B------:R2:W3:Y:S01]  /*14f40*/  MUFU.EX2 R170, R2 ;  /* 0x0000000200aa7308 */ /* 0x0004e20000000800 */
[----:B------:R-:W4:Y:S06]  /*14f50*/  LDSM.16.MT88.4 R124, [R193+0x1000] ;  /* 0x00100000c17c783b */ /* 0x000f2c0000004200 */
[C---:B-1----:R-:W-:Y:S08]  /*14f60*/  HMMA.16816.F32.BF16 R92, R108.reuse, R112, R92 ;  /* 0x000000706c5c723c */ /* 0x042ff0000004185c */
[----:B------:R-:W-:Y:S01]  /*14f70*/  HMMA.16816.F32.BF16 R96, R108, R114, R96 ;  /* 0x000000726c60723c */ /* 0x000fe20000041860 */
[----:B------:R-:W1:Y:S06]  /*14f80*/  LDSM.16.MT88.4 R112, [R194+0x3000] ;  /* 0x00300000c270783b */ /* 0x000e6c0000004200 */
[----:B------:R-:W-:Y:S02]  /*14f90*/  F2FP.BF16.PACK_AB R108, R176, R177 ;  /* 0x000000b1b06c723e */ /* 0x000fe400000010ff */
[----:B------:R-:W-:Y:S03]  /*14fa0*/  F2FP.BF16.PACK_AB R110, R174, R175 ;  /* 0x000000afae6e723e */ /* 0x000fe600000010ff */
[----:B------:R-:W-:Y:S01]  /*14fb0*/  F2FP.BF16.PACK_AB R109, R172, R173 ;  /* 0x000000adac6d723e */ /* 0x000fe200000010ff */
[----:B--2---:R-:W-:Y:S01]  /*14fc0*/  FFMA.FTZ R2, R190, c[0x0][0x2d0], -R140 ;  /* 0x0000b400be027a23 */ /* 0x004fe2000001088c */
[C---:B---3--:R-:W-:Y:S01]  /*14fd0*/  F2FP.BF16.PACK_AB R111, R170.reuse, R171 ;  /* 0x000000abaa6f723e */ /* 0x048fe200000010ff */
[----:B------:R-:W-:Y:S02]  /*14fe0*/  FADD.FTZ R0, R170, R0 ;  /* 0x00000000aa007221 */ /* 0x000fe40000010000 */
[----:B------:R2:W-:Y:S04]  /*14ff0*/  MUFU.EX2 R169, R2 ;  /* 0x0000000200a97308 */ /* 0x0005e80000000800 */
[C---:B-----5:R-:W-:Y:S08]  /*15000*/  HMMA.16816.F32.BF16 R4, R108.reuse, R116, R4 ;  /* 0x000000746c04723c */ /* 0x060ff00000041804 */
[C---:B------:R-:W-:Y:S01]  /*15010*/  HMMA.16816.F32.BF16 R8, R108.reuse, R118, R8 ;  /* 0x000000766c08723c */ /* 0x040fe20000041808 */
[----:B------:R-:W3:Y:S07]  /*15020*/  LDSM.16.MT88.4 R116, [R193+0x3000] ;  /* 0x00300000c174783b */ /* 0x000eee0000004200 */
[C---:B------:R-:W-:Y:S04]  /*15030*/  HMMA.16816.F32.BF16 R12, R108.reuse, R120, R12 ;  /* 0x000000786c0c723c */ /* 0x040fe8000004180c */
[--C-:B--2---:R-:W-:Y:S04]  /*15040*/  FFMA.FTZ R2, R187, c[0x0][0x2d0], -R140.reuse ;  /* 0x0000b400bb027a23 */ /* 0x104fe8000001088c */
[C---:B------:R-:W-:Y:S01]  /*15050*/  HMMA.16816.F32.BF16 R16, R108.reuse, R122, R16 ;  /* 0x0000007a6c10723c */ /* 0x040fe20000041810 */
[----:B------:R-:W2:Y:S01]  /*15060*/  LDSM.16.MT88.4 R120, [R150+0x5000] ;  /* 0x005000009678783b */ /* 0x000ea20000004200 */
[----:B------:R-:W5:Y:S06]  /*15070*/  MUFU.EX2 R168, R2 ;  /* 0x0000000200a87308 */ /* 0x000f6c0000000800 */
[C---:B------:R-:W-:Y:S08]  /*15080*/  HMMA.16816.F32.BF16 R20, R108.reuse, R128, R20 ;  /* 0x000000806c14723c */ /* 0x040ff00000041814 */
[C---:B------:R-:W-:Y:S01]  /*15090*/  HMMA.16816.F32.BF16 R24, R108.reuse, R130, R24 ;  /* 0x000000826c18723c */ /* 0x040fe20000041818 */
[----:B------:R-:W-:Y:S07]  /*150a0*/  LDSM.16.MT88.4 R128, [R194+0x1800] ;  /* 0x00180000c280783b */ /* 0x000fee0000004200 */
[C---:B----4-:R-:W-:Y:S04]  /*150b0*/  HMMA.16816.F32.BF16 R28, R108.reuse, R124, R28 ;  /* 0x0000007c6c1c723c */ /* 0x050fe8000004181c */
[----:B-----5:R-:W-:Y:S01]  /*150c0*/  F2FP.BF16.PACK_AB R152, R168, R169 ;  /* 0x000000a9a898723e */ /* 0x020fe200000010ff */
[--C-:B------:R-:W-:Y:S02]  /*150d0*/  FFMA.FTZ R2, R191, c[0x0][0x2d0], -R140.reuse ;  /* 0x0000b400bf027a23 */ /* 0x100fe4000001088c */
[----:B------:R-:W-:Y:S01]  /*150e0*/  FFMA.FTZ R140, R214, c[0x0][0x2d0], -R140 ;  /* 0x0000b400d68c7a23 */ /* 0x000fe2000001088c */
[C---:B------:R-:W-:Y:S01]  /*150f0*/  HMMA.16816.F32.BF16 R32, R108.reuse, R126, R32 ;  /* 0x0000007e6c20723c */ /* 0x040fe20000041820 */
[----:B------:R-:W4:Y:S01]  /*15100*/  LDSM.16.MT88.4 R124, [R151+0x5000] ;  /* 0x00500000977c783b */ /* 0x000f220000004200 */
[----:B------:R5:W-:Y:S06]  /*15110*/  MUFU.EX2 R167, R2 ;  /* 0x0000000200a77308 */ /* 0x000bec0000000800 */
[C---:B------:R-:W-:Y:S04]  /*15120*/  HMMA.16816.F32.BF16 R36, R108.reuse, R132, R36 ;  /* 0x000000846c24723c */ /* 0x040fe80000041824 */
[----:B------:R-:W1:Y:S04]  /*15130*/  MUFU.EX2 R166, R140 ;  /* 0x0000008c00a67308 */ /* 0x000e680000000800 */
[C---:B------:R-:W-:Y:S08]  /*15140*/  HMMA.16816.F32.BF16 R40, R108.reuse, R134, R40 ;  /* 0x000000866c28723c */ /* 0x040ff00000041828 */
[C---:B------:R-:W-:Y:S04]  /*15150*/  HMMA.16816.F32.BF16 R44, R108.reuse, R136, R44 ;  /* 0x000000886c2c723c */ /* 0x040fe8000004182c */
[--C-:B-----5:R-:W-:Y:S04]  /*15160*/  FFMA.FTZ R2, R189, c[0x0][0x2d0], -R141.reuse ;  /* 0x0000b400bd027a23 */ /* 0x120fe8000001088d */
[C---:B------:R-:W-:Y:S01]  /*15170*/  HMMA.16816.F32.BF16 R48, R108.reuse, R138, R48 ;  /* 0x0000008a6c30723c */ /* 0x040fe20000041830 */
[----:B------:R-:W-:Y:S01]  /*15180*/  LDSM.16.MT88.4 R136, [R193+0x1800] ;  /* 0x00180000c188783b */ /* 0x000fe20000004200 */
[----:B------:R5:W-:Y:S02]  /*15190*/  MUFU.EX2 R165, R2 ;  /* 0x0000000200a57308 */ /* 0x000be40000000800 */
[----:B-1----:R-:W-:Y:S04]  /*151a0*/  F2FP.BF16.PACK_AB R154, R166, R167 ;  /* 0x000000a7a69a723e */ /* 0x002fe800000010ff */
[C---:B------:R-:W-:Y:S08]  /*151b0*/  HMMA.16816.F32.BF16 R52, R108.reuse, R112, R52 ;  /* 0x000000706c34723c */ /* 0x040ff00000041834 */
[C---:B------:R-:W-:Y:S01]  /*151c0*/  HMMA.16816.F32.BF16 R56, R108.reuse, R114, R56 ;  /* 0x000000726c38723c */ /* 0x040fe20000041838 */
[----:B------:R-:W1:Y:S07]  /*151d0*/  LDSM.16.MT88.4 R112, [R194+0x5000] ;  /* 0x00500000c270783b */ /* 0x000e6e0000004200 */
[C---:B---3--:R-:W-:Y:S04]  /*151e0*/  HMMA.16816.F32.BF16 R60, R108.reuse, R116, R60 ;  /* 0x000000746c3c723c */ /* 0x048fe8000004183c */
[--C-:B-----5:R-:W-:Y:S04]  /*151f0*/  FFMA.FTZ R2, R215, c[0x0][0x2d0], -R141.reuse ;  /* 0x0000b400d7027a23 */ /* 0x120fe8000001088d */
[C---:B------:R-:W-:Y:S01]  /*15200*/  HMMA.16816.F32.BF16 R64, R108.reuse, R118, R64 ;  /* 0x000000766c40723c */ /* 0x040fe20000041840 */
[----:B------:R-:W3:Y:S01]  /*15210*/  LDSM.16.MT88.4 R116, [R193+0x5000] ;  /* 0x00500000c174783b */ /* 0x000ee20000004200 */
[----:B------:R-:W5:Y:S06]  /*15220*/  MUFU.EX2 R164, R2 ;  /* 0x0000000200a47308 */ /* 0x000f6c0000000800 */
[C---:B--2---:R-:W-:Y:S08]  /*15230*/  HMMA.16816.F32.BF16 R68, R108.reuse, R120, R68 ;  /* 0x000000786c44723c */ /* 0x044ff00000041844 */
[C---:B------:R-:W-:Y:S01]  /*15240*/  HMMA.16816.F32.BF16 R72, R108.reuse, R122, R72 ;  /* 0x0000007a6c48723c */ /* 0x040fe20000041848 */
[----:B------:R-:W2:Y:S07]  /*15250*/  LDSM.16.MT88.4 R120, [R150+0x1800] ;  /* 0x001800009678783b */ /* 0x000eae0000004200 */
[C---:B----4-:R-:W-:Y:S04]  /*15260*/  HMMA.16816.F32.BF16 R76, R108.reuse, R124, R76 ;  /* 0x0000007c6c4c723c */ /* 0x050fe8000004184c */
[----:B-----5:R-:W-:Y:S01]  /*15270*/  F2FP.BF16.PACK_AB R153, R164, R165 ;  /* 0x000000a5a499723e */ /* 0x020fe200000010ff */
[--C-:B------:R-:W-:Y:S02]  /*15280*/  FFMA.FTZ R2, R216, c[0x0][0x2d0], -R141.reuse ;  /* 0x0000b400d8027a23 */ /* 0x100fe4000001088d */
[----:B------:R-:W-:Y:S01]  /*15290*/  FFMA.FTZ R141, R105, c[0x0][0x2d0], -R141 ;  /* 0x0000b400698d7a23 */ /* 0x000fe2000001088d */
[C---:B------:R-:W-:Y:S01]  /*152a0*/  HMMA.16816.F32.BF16 R80, R108.reuse, R126, R80 ;  /* 0x0000007e6c50723c */ /* 0x040fe20000041850 */
[----:B------:R-:W4:Y:S01]  /*152b0*/  LDSM.16.MT88.4 R124, [R151+0x1800] ;  /* 0x00180000977c783b */ /* 0x000f220000004200 */
[----:B------:R5:W-:Y:S06]  /*152c0*/  MUFU.EX2 R140, R2 ;  /* 0x00000002008c7308 */ /* 0x000bec0000000800 */
[C---:B-1----:R-:W-:Y:S04]  /*152d0*/  HMMA.16816.F32.BF16 R84, R108.reuse, R112, R84 ;  /* 0x000000706c54723c */ /* 0x042fe80000041854 */
[----:B------:R-:W1:Y:S04]  /*152e0*/  MUFU.EX2 R104, R141 ;  /* 0x0000008d00687308 */ /* 0x000e680000000800 */
[C---:B------:R-:W-:Y:S08]  /*152f0*/  HMMA.16816.F32.BF16 R88, R108.reuse, R114, R88 ;  /* 0x000000726c58723c */ /* 0x040ff00000041858 */
[C---:B---3--:R-:W-:Y:S04]  /*15300*/  HMMA.16816.F32.BF16 R92, R108.reuse, R116, R92 ;  /* 0x000000746c5c723c */ /* 0x048fe8000004185c */
[----:B-----5:R-:W-:Y:S02]  /*15310*/  FFMA.FTZ R2, R3, R236, R223 ;  /* 0x000000ec03027223 */ /* 0x020fe400000100df */
[----:B------:R-:W-:Y:S02]  /*15320*/  FADD.FTZ R3, R165, R0 ;  /* 0x00000000a5037221 */ /* 0x000fe40000010000 */
[----:B------:R-:W-:Y:S04]  /*15330*/  HMMA.16816.F32.BF16 R96, R108, R118, R96 ;  /* 0x000000766c60723c */ /* 0x000fe80000041860 */
[----:B-1----:R-:W-:Y:S01]  /*15340*/  F2FP.BF16.PACK_AB R155, R104, R140 ;  /* 0x0000008c689b723e */ /* 0x002fe200000010ff */
[----:B------:R-:W-:Y:S02]  /*15350*/  FADD.FTZ R2, R224, R2 ;  /* 0x00000002e0027221 */ /* 0x000fe40000010000 */
[----:B------:R-:W-:Y:S02]  /*15360*/  FADD.FTZ R3, R164, R3 ;  /* 0x00000003a4037221 */ /* 0x000fe40000010000 */
[----:B------:R-:W-:Y:S02]  /*15370*/  FADD.FTZ R2, R222, R2 ;  /* 0x00000002de027221 */ /* 0x000fe40000010000 */
[C---:B--2---:R-:W-:Y:S01]  /*15380*/  HMMA.16816.F32.BF16 R108, R152.reuse, R120, R4 ;  /* 0x00000078986c723c */ /* 0x044fe20000041804 */
[----:B------:R-:W1:Y:S04]  /*15390*/  LDSM.16.MT88.4 R4, [R194+0x3800] ;  /* 0x00380000c204783b */ /* 0x000e680000004200 */
[----:B------:R-:W-:Y:S03]  /*153a0*/  FADD.FTZ R2, R221, R2 ;  /* 0x00000002dd027221 */ /* 0x000fe60000010000 */
[C---:B------:R-:W-:Y:S01]  /*153b0*/  HMMA.16816.F32.BF16 R112, R152.reuse, R122, R8 ;  /* 0x0000007a9870723c */ /* 0x040fe20000041808 */
[----:B------:R-:W2:Y:S03]  /*153c0*/  LDSM.16.MT88.4 R8, [R193+0x3800] ;  /* 0x00380000c108783b */ /* 0x000ea60000004200 */
[----:B------:R-:W-:Y:S04]  /*153d0*/  FADD.FTZ R2, R186, R2 ;  /* 0x00000002ba027221 */ /* 0x000fe80000010000 */
[C---:B----4-:R-:W-:Y:S01]  /*153e0*/  HMMA.16816.F32.BF16 R116, R152.reuse, R124, R12 ;  /* 0x0000007c9874723c */ /* 0x050fe2000004180c */
[----:B------:R-:W3:Y:S03]  /*153f0*/  LDSM.16.MT88.4 R12, [R150+0x5800] ;  /* 0x00580000960c783b */ /* 0x000ee60000004200 */
[----:B------:R-:W-:Y:S04]  /*15400*/  FADD.FTZ R2, R185, R2 ;  /* 0x00000002b9027221 */ /* 0x000fe80000010000 */
[C---:B------:R-:W-:Y:S01]  /*15410*/  HMMA.16816.F32.BF16 R120, R152.reuse, R126, R16 ;  /* 0x0000007e9878723c */ /* 0x040fe20000041810 */
[----:B------:R-:W4:Y:S03]  /*15420*/  LDSM.16.MT88.4 R16, [R151+0x5800] ;  /* 0x005800009710783b */ /* 0x000f260000004200 */
[----:B------:R-:W-:Y:S04]  /*15430*/  FADD.FTZ R2, R184, R2 ;  /* 0x00000002b8027221 */ /* 0x000fe80000010000 */
[C---:B------:R-:W-:Y:S01]  /*15440*/  HMMA.16816.F32.BF16 R124, R152.reuse, R128, R20 ;  /* 0x00000080987c723c */ /* 0x040fe20000041814 */
[----:B------:R-:W5:Y:S03]  /*15450*/  LDSM.16.MT88.4 R20, [R194+0x5800] ;  /* 0x00580000c214783b */ /* 0x000f660000004200 */
        /* <DEDUP_REMOVED lines=21> */
[C---:B------:R-:W-:Y:S01]  /*155b0*/  HMMA.16816.F32.BF16 R56, R152.reuse, R6, R56 ;  /* 0x000000069838723c */ /* 0x040fe20000041838 */
[----:B------:R-:W1:Y:S07]  /*155c0*/  LDSM.16.MT88.4 R4, [R193+0x5800] ;  /* 0x00580000c104783b */ /* 0x000e6e0000004200 */
[C---:B--2---:R-:W-:Y:S08]  /*155d0*/  HMMA.16816.F32.BF16 R60, R152.reuse, R8, R60 ;  /* 0x00000008983c723c */ /* 0x044ff0000004183c */
[C---:B------:R-:W-:Y:S08]  /*155e0*/  HMMA.16816.F32.BF16 R64, R152.reuse, R10, R64 ;  /* 0x0000000a9840723c */ /* 0x040ff00000041840 */
[C---:B---3--:R-:W-:Y:S08]  /*155f0*/  HMMA.16816.F32.BF16 R68, R152.reuse, R12, R68 ;  /* 0x0000000c9844723c */ /* 0x048ff00000041844 */
[C---:B------:R-:W-:Y:S08]  /*15600*/  HMMA.16816.F32.BF16 R72, R152.reuse, R14, R72 ;  /* 0x0000000e9848723c */ /* 0x040ff00000041848 */
[C---:B----4-:R-:W-:Y:S08]  /*15610*/  HMMA.16816.F32.BF16 R76, R152.reuse, R16, R76 ;  /* 0x00000010984c723c */ /* 0x050ff0000004184c */
[C---:B------:R-:W-:Y:S08]  /*15620*/  HMMA.16816.F32.BF16 R80, R152.reuse, R18, R80 ;  /* 0x000000129850723c */ /* 0x040ff00000041850 */
[C---:B-----5:R-:W-:Y:S08]  /*15630*/  HMMA.16816.F32.BF16 R84, R152.reuse, R20, R84 ;  /* 0x000000149854723c */ /* 0x060ff00000041854 */
[C---:B------:R-:W-:Y:S08]  /*15640*/  HMMA.16816.F32.BF16 R88, R152.reuse, R22, R88 ;  /* 0x000000169858723c */ /* 0x040ff00000041858 */
[C---:B-1----:R-:W-:Y:S08]  /*15650*/  HMMA.16816.F32.BF16 R92, R152.reuse, R4, R92 ;  /* 0x00000004985c723c */ /* 0x042ff0000004185c */
[----:B------:R-:W-:Y:S01]  /*15660*/  HMMA.16816.F32.BF16 R96, R152, R6, R96 ;  /* 0x000000069860723c */ /* 0x000fe20000041860 */
[----:B------:R-:W-:-:S07]  /*15670*/  @P0 BRA `(.L_x_1107) ;  /* 0xffffcd1000000947 */ /* 0x000fce000383ffff */
.L_x_1106:
[----:B------:R-:W-:-:S13]  /*15680*/  ISETP.GE.AND P0, PT, R213, R238, PT ;  /* 0x000000eed500720c */ /* 0x000fda0003f06270 */
[----:B------:R-:W-:Y:S05]  /*15690*/  @!P0 BRA `(.L_x_1108) ;  /* 0x00002d9000008947 */ /* 0x000fea0003800000 */
[----:B------:R-:W-:Y:S02]  /*156a0*/  MOV R105, R100 ;  /* 0x0000006400697202 */ /* 0x000fe40000000f00 */
[----:B------:R-:W-:Y:S02]  /*156b0*/  MOV R104, R101 ;  /* 0x0000006500687202 */ /* 0x000fe40000000f00 */
.L_x_1109:
[----:B------:R-:W-:Y:S04]  /*156c0*/  DEPBAR.LE SB0, 0x0 ;  /* 0x000080000000791a */ /* 0x000fe80000000000 */
[----:B------:R-:W-:Y:S01]  /*156d0*/  WARPSYNC 0xffffffff ;  /* 0xffffffff00007948 */ /* 0x000fe20003800000 */
[----:B------:R-:W-:Y:S01]  /*156e0*/  BAR.SYNC.DEFER_BLOCKING 0x0 ;  /* 0x0000000000007b1d */ /* 0x000fe20000010000 */
[----:B------:R-:W-:Y:S01]  /*156f0*/  SHF.R.S32.HI R0, RZ, 0x1f, R213 ;  /* 0x0000001fff007819 */ /* 0x000fe200000114d5 */
[C---:B------:R-:W-:Y:S01]  /*15700*/  IMAD.WIDE.U32 R2, R213.reuse, c[0x0][0x208], RZ ;  /* 0x00008200d5027a25 */ /* 0x040fe200078e00ff */
[----:B------:R-:W-:Y:S02]  /*15710*/  MOV R12, c[0x0][0x208] ;  /* 0x00008200000c7a02 */ /* 0x000fe40000000f00 */
[----:B------:R-:W-:Y:S01]  /*15720*/  IADD3 R22, P0, R230, 0x40, RZ ;  /* 0x00000040e6167810 */ /* 0x000fe20007f1e0ff */
[----:B------:R-:W-:Y:S01]  /*15730*/  IMAD R0, R0, c[0x0][0x208], RZ ;  /* 0x0000820000007a24 */ /* 0x000fe200078e02ff */
[----:B------:R-:W-:Y:S02]  /*15740*/  MOV R20, c[0x0][0x20c] ;  /* 0x0000830000147a02 */ /* 0x000fe40000000f00 */
[----:B------:R-:W-:Y:S01]  /*15750*/  IADD3.X R29, RZ, R233, RZ, P0, !PT ;  /* 0x000000e9ff1d7210 */ /* 0x000fe200007fe4ff */
[----:B------:R-:W-:Y:S01]  /*15760*/  IMAD R0, R213, c[0x0][0x20c], R0 ;  /* 0x00008300d5007a24 */ /* 0x000fe200078e0200 */
[----:B------:R-:W-:Y:S04]  /*15770*/  IADD3 R23, P1, R230, 0x80, RZ ;  /* 0x00000080e6177810 */ /* 0x000fe80007f3e0ff */
[----:B------:R-:W-:Y:S02]  /*15780*/  IADD3 R0, R3, R0, RZ ;  /* 0x0000000003007210 */ /* 0x000fe40007ffe0ff */
[C---:B------:R-:W-:Y:S02]  /*15790*/  SHF.L.U32 R3, R2.reuse, 0x6, RZ ;  /* 0x0000000602037819 */ /* 0x040fe400000006ff */
[----:B------:R-:W-:Y:S02]  /*157a0*/  SHF.L.U64.HI R0, R2, 0x6, R0 ;  /* 0x0000000602007819 */ /* 0x000fe40000010200 */
[C---:B------:R-:W-:Y:S02]  /*157b0*/  LEA R2, P2, R12.reuse, R3, 0x5 ;  /* 0x000000030c027211 */ /* 0x040fe400078428ff */
[-C--:B------:R-:W-:Y:S01]  /*157c0*/  IADD3.X R30, RZ, R233.reuse, RZ, P1, !PT ;  /* 0x000000e9ff1e7210 */ /* 0x080fe20000ffe4ff */
[----:B------:R-:W-:Y:S01]  /*157d0*/  LDSM.16.M88.4 R32, [R196] ;  /* 0x00000000c420783b */ /* 0x000fe20000000200 */
[----:B------:R-:W-:Y:S02]  /*157e0*/  LEA.HI.X R20, R12, R0, R20, 0x5, P2 ;  /* 0x000000000c147211 */ /* 0x000fe400010f2c14 */
[C---:B------:R-:W-:Y:S02]  /*157f0*/  IADD3 R12, P0, R3.reuse, R230, RZ ;  /* 0x000000e6030c7210 */ /* 0x040fe40007f1e0ff */
[----:B------:R-:W-:Y:S02]  /*15800*/  IADD3 R21, P2, R3, R22, RZ ;  /* 0x0000001603157210 */ /* 0x000fe40007f5e0ff */
[----:B------:R-:W-:Y:S01]  /*15810*/  LEA R176, P4, R12, c[0x0][0x1f8], 0x1 ;  /* 0x00007e000cb07a11 */ /* 0x000fe200078808ff */
[----:B------:R-:W1:Y:S01]  /*15820*/  LDSM.16.M88.4 R8, [R149] ;  /* 0x000000009508783b */ /* 0x000e620000000200 */
[----:B------:R-:W-:Y:S02]  /*15830*/  IADD3.X R13, R0, R233, RZ, P0, !PT ;  /* 0x000000e9000d7210 */ /* 0x000fe400007fe4ff */
[----:B------:R-:W-:Y:S02]  /*15840*/  LEA R180, P1, R21, c[0x0][0x1f8], 0x1 ;  /* 0x00007e0015b47a11 */ /* 0x000fe400078208ff */
[----:B------:R-:W-:Y:S02]  /*15850*/  LEA.HI.X R177, R12, c[0x0][0x1fc], R13, 0x1, P4 ;  /* 0x00007f000cb17a11 */ /* 0x000fe400020f0c0d */
[----:B------:R-:W-:Y:S01]  /*15860*/  LOP3.LUT P4, RZ, R240, 0x1, RZ, 0xc0, !PT ;  /* 0x00000001f0ff7812 */ /* 0x000fe2000788c0ff */
[----:B------:R-:W2:Y:S01]  /*15870*/  LDSM.16.M88.4 R16, [R149+0x800] ;  /* 0x000800009510783b */ /* 0x000ea20000000200 */
[C---:B------:R-:W-:Y:S02]  /*15880*/  IADD3.X R28, R0.reuse, R29, RZ, P2, !PT ;  /* 0x0000001d001c7210 */ /* 0x040fe400017fe4ff */
[-C--:B------:R-:W-:Y:S02]  /*15890*/  IADD3 R3, P3, R3, R23.reuse, RZ ;  /* 0x0000001703037210 */ /* 0x080fe40007f7e0ff */
[----:B------:R-:W-:Y:S02]  /*158a0*/  LEA.HI.X R181, R21, c[0x0][0x1fc], R28, 0x1, P1 ;  /* 0x00007f0015b57a11 */ /* 0x000fe400008f0c1c */
[C---:B------:R-:W-:Y:S01]  /*158b0*/  LEA R178, P0, R3.reuse, c[0x0][0x1f8], 0x1 ;  /* 0x00007e0003b27a11 */ /* 0x040fe200078008ff */
[----:B------:R-:W3:Y:S01]  /*158c0*/  LDSM.16.M88.4 R24, [R149+0x1000] ;  /* 0x001000009518783b */ /* 0x000ee20000000200 */
[----:B------:R-:W-:Y:S04]  /*158d0*/  IADD3.X R0, R0, R30, RZ, P3, !PT ;  /* 0x0000001e00007210 */ /* 0x000fe80001ffe4ff */
[----:B------:R-:W-:Y:S02]  /*158e0*/  LEA.HI.X R179, R3, c[0x0][0x1fc], R0, 0x1, P0 ;  /* 0x00007f0003b37a11 */ /* 0x000fe400000f0c00 */
[C---:B------:R-:W-:Y:S01]  /*158f0*/  IADD3 R3, P1, R2.reuse, R22, RZ ;  /* 0x0000001602037210 */ /* 0x040fe20007f3e0ff */
[----:B------:R-:W4:Y:S01]  /*15900*/  LDSM.16.M88.4 R152, [R149+0x1800] ;  /* 0x001800009598783b */ /* 0x000f220000000200 */
[C---:B------:R-:W-:Y:S02]  /*15910*/  IADD3 R0, P0, R2.reuse, R23, RZ ;  /* 0x0000001702007210 */ /* 0x040fe40007f1e0ff */
[----:B------:R-:W-:Y:S02]  /*15920*/  IADD3 R2, P2, R2, R230, RZ ;  /* 0x000000e602027210 */ /* 0x000fe40007f5e0ff */
[----:B------:R-:W-:Y:S02]  /*15930*/  IADD3.X R31, R20, R29, RZ, P1, !PT ;  /* 0x0000001d141f7210 */ /* 0x000fe40000ffe4ff */
[----:B------:R-:W-:Y:S01]  /*15940*/  LEA R28, P3, R2, c[0x0][0x1f8], 0x1 ;  /* 0x00007e00021c7a11 */ /* 0x000fe200078608ff */
[----:B------:R-:W-:Y:S01]  /*15950*/  LDSM.16.M88.4 R156, [R197] ;  /* 0x00000000c59c783b */ /* 0x000fe20000000200 */
[C---:B------:R-:W-:Y:S02]  /*15960*/  LEA R140, P1, R3.reuse, c[0x0][0x1f8], 0x1 ;  /* 0x00007e00038c7a11 */ /* 0x040fe400078208ff */
[----:B------:R-:W-:Y:S02]  /*15970*/  IADD3.X R29, R20, R233, RZ, P2, !PT ;  /* 0x000000e9141d7210 */ /* 0x000fe400017fe4ff */
[----:B------:R-:W-:Y:S02]  /*15980*/  LEA.HI.X R141, R3, c[0x0][0x1fc], R31, 0x1, P1 ;  /* 0x00007f00038d7a11 */ /* 0x000fe400008f0c1f */
[----:B------:R-:W-:Y:S01]  /*15990*/  LEA.HI.X R29, R2, c[0x0][0x1fc], R29, 0x1, P3 ;  /* 0x00007f00021d7a11 */ /* 0x000fe200018f0c1d */
[C---:B-1----:R-:W-:Y:S01]  /*159a0*/  HMMA.16816.F32.BF16 R4, R32.reuse, R8, RZ ;  /* 0x000000082004723c */ /* 0x042fe200000418ff */
[----:B------:R-:W1:Y:S02]  /*159b0*/  LDSM.16.M88.4 R160, [R200] ;  /* 0x00000000c8a0783b */ /* 0x000e640000000200 */
[----:B------:R-:W-:Y:S02]  /*159c0*/  IADD3.X R30, R20, R30, RZ, P0, !PT ;  /* 0x0000001e141e7210 */ /* 0x000fe400007fe4ff */
[C---:B------:R-:W-:Y:S03]  /*159d0*/  LEA R100, P0, R0.reuse, c[0x0][0x1f8], 0x1 ;  /* 0x00007e0000647a11 */ /* 0x040fe600078008ff */
[C---:B------:R-:W-:Y:S01]  /*159e0*/  HMMA.16816.F32.BF16 R8, R32.reuse, R10, RZ ;  /* 0x0000000a2008723c */ /* 0x040fe200000418ff */
[----:B------:R-:W5:Y:S03]  /*159f0*/  LDSM.16.M88.4 R164, [R211] ;  /* 0x00000000d3a4783b */ /* 0x000f660000000200 */
[----:B------:R-:W-:Y:S02]  /*15a00*/  LEA.HI.X R101, R0, c[0x0][0x1fc], R30, 0x1, P0 ;  /* 0x00007f0000657a11 */ /* 0x000fe400000f0c1e */
[C---:B------:R-:W-:Y:S02]  /*15a10*/  ISETP.GT.AND P0, PT, R213.reuse, R238, PT ;  /* 0x000000eed500720c */ /* 0x040fe40003f04270 */
[C---:B--2---:R-:W-:Y:S01]  /*15a20*/  HMMA.16816.F32.BF16 R12, R32.reuse, R16, RZ ;  /* 0x00000010200c723c */ /* 0x044fe200000418ff */
[----:B------:R-:W2:Y:S03]  /*15a30*/  LDSM.16.M88.4 R168, [R210] ;  /* 0x00000000d2a8783b */ /* 0x000ea60000000200 */
[----:B------:R-:W-:Y:S04]  /*15a40*/  IADD3 R213, R213, -0x1, RZ ;  /* 0xffffffffd5d57810 */ /* 0x000fe80007ffe0ff */
        /* <DEDUP_REMOVED lines=17> */
[----:B-1----:R-:W1:Y:S01]  /*15b60*/  LDSM.16.M88.4 R180, [R195] ;  /* 0x00000000c3b4783b */ /* 0x002e620000000200 */
[C---:B------:R-:W-:Y:S07]  /*15b70*/  HMMA.16816.F32.BF16 R4, R156.reuse, R160, R4 ;  /* 0x000000a09c04723c */ /* 0x040fee0000041804 */
[----:B------:R-:W3:Y:S01]  /*15b80*/  LDSM.16.M88.4 R184, [R195+0x800] ;  /* 0x00080000c3b8783b */ /* 0x000ee20000000200 */
[C---:B------:R-:W-:Y:S07]  /*15b90*/  HMMA.16816.F32.BF16 R8, R156.reuse, R162, R8 ;  /* 0x000000a29c08723c */ /* 0x040fee0000041808 */
[----:B------:R-:W4:Y:S01]  /*15ba0*/  LDSM.16.M88.4 R152, [R195+0x1000] ;  /* 0x00100000c398783b */ /* 0x000f220000000200 */
[C---:B-----5:R-:W-:Y:S07]  /*15bb0*/  HMMA.16816.F32.BF16 R12, R156.reuse, R164, R12 ;  /* 0x000000a49c0c723c */ /* 0x060fee000004180c */
[----:B------:R-:W5:Y:S01]  /*15bc0*/  LDSM.16.M88.4 R188, [R195+0x1800] ;  /* 0x00180000c3bc783b */ /* 0x000f620000000200 */
[C---:B------:R-:W-:Y:S07]  /*15bd0*/  HMMA.16816.F32.BF16 R16, R156.reuse, R166, R16 ;  /* 0x000000a69c10723c */ /* 0x040fee0000041810 */
[----:B------:R-:W-:Y:S01]  /*15be0*/  LDSM.16.M88.4 R160, [R198] ;  /* 0x00000000c6a0783b */ /* 0x000fe20000000200 */
[C---:B--2---:R-:W-:Y:S07]  /*15bf0*/  HMMA.16816.F32.BF16 R20, R156.reuse, R168, R20 ;  /* 0x000000a89c14723c */ /* 0x044fee0000041814 */
[----:B------:R-:W2:Y:S01]  /*15c00*/  LDSM.16.M88.4 R164, [R192] ;  /* 0x00000000c0a4783b */ /* 0x000ea20000000200 */
[C---:B------:R-:W-:Y:S07]  /*15c10*/  HMMA.16816.F32.BF16 R24, R156.reuse, R170, R24 ;  /* 0x000000aa9c18723c */ /* 0x040fee0000041818 */
[----:B------:R-:W2:Y:S01]  /*15c20*/  LDSM.16.M88.4 R168, [R192+0x800] ;  /* 0x00080000c0a8783b */ /* 0x000ea20000000200 */
[C---:B------:R-:W-:Y:S08]  /*15c30*/  HMMA.16816.F32.BF16 R28, R156.reuse, R172, R28 ;  /* 0x000000ac9c1c723c */ /* 0x040ff0000004181c */
[----:B------:R-:W-:Y:S01]  /*15c40*/  HMMA.16816.F32.BF16 R32, R156, R174, R32 ;  /* 0x000000ae9c20723c */ /* 0x000fe20000041820 */
[----:B------:R-:W2:Y:S07]  /*15c50*/  LDSM.16.M88.4 R156, [R192+0x1000] ;  /* 0x00100000c09c783b */ /* 0x000eae0000000200 */
[C---:B-1----:R-:W-:Y:S01]  /*15c60*/  HMMA.16816.F32.BF16 R4, R176.reuse, R180, R4 ;  /* 0x000000b4b004723c */ /* 0x042fe20000041804 */
[----:B------:R-:W1:Y:S07]  /*15c70*/  LDSM.16.M88.4 R172, [R192+0x1800] ;  /* 0x00180000c0ac783b */ /* 0x000e6e0000000200 */
[C---:B------:R-:W-:Y:S01]  /*15c80*/  HMMA.16816.F32.BF16 R8, R176.reuse, R182, R8 ;  /* 0x000000b6b008723c */ /* 0x040fe20000041808 */
[----:B------:R-:W-:Y:S07]  /*15c90*/  LDSM.16.M88.4 R180, [R149+0x2000] ;  /* 0x0020000095b4783b */ /* 0x000fee0000000200 */
[C---:B---3--:R-:W-:Y:S08]  /*15ca0*/  HMMA.16816.F32.BF16 R12, R176.reuse, R184, R12 ;  /* 0x000000b8b00c723c */ /* 0x048ff0000004180c */
[C---:B------:R-:W-:Y:S01]  /*15cb0*/  HMMA.16816.F32.BF16 R16, R176.reuse, R186, R16 ;  /* 0x000000bab010723c */ /* 0x040fe20000041810 */
[----:B------:R-:W-:Y:S07]  /*15cc0*/  LDSM.16.M88.4 R184, [R149+0x2800] ;  /* 0x0028000095b8783b */ /* 0x000fee0000000200 */
[C---:B----4-:R-:W-:Y:S08]  /*15cd0*/  HMMA.16816.F32.BF16 R20, R176.reuse, R152, R20 ;  /* 0x00000098b014723c */ /* 0x050ff00000041814 */
[C---:B------:R-:W-:Y:S01]  /*15ce0*/  HMMA.16816.F32.BF16 R24, R176.reuse, R154, R24 ;  /* 0x0000009ab018723c */ /* 0x040fe20000041818 */
[----:B------:R-:W3:Y:S07]  /*15cf0*/  LDSM.16.M88.4 R152, [R196+0x4000] ;  /* 0x00400000c498783b */ /* 0x000eee0000000200 */
[C---:B-----5:R-:W-:Y:S08]  /*15d00*/  HMMA.16816.F32.BF16 R28, R176.reuse, R188, R28 ;  /* 0x000000bcb01c723c */ /* 0x060ff0000004181c */
[----:B------:R-:W-:Y:S01]  /*15d10*/  HMMA.16816.F32.BF16 R32, R176, R190, R32 ;  /* 0x000000beb020723c */ /* 0x000fe20000041820 */
[----:B------:R-:W4:Y:S07]  /*15d20*/  LDSM.16.M88.4 R176, [R149+0x3000] ;  /* 0x0030000095b0783b */ /* 0x000f2e0000000200 */
[C---:B--2---:R-:W-:Y:S01]  /*15d30*/  HMMA.16816.F32.BF16 R4, R160.reuse, R164, R4 ;  /* 0x000000a4a004723c */ /* 0x044fe20000041804 */
[----:B------:R-:W2:Y:S07]  /*15d40*/  LDSM.16.M88.4 R188, [R149+0x3800] ;  /* 0x0038000095bc783b */ /* 0x000eae0000000200 */
[C---:B------:R-:W-:Y:S01]  /*15d50*/  HMMA.16816.F32.BF16 R8, R160.reuse, R166, R8 ;  /* 0x000000a6a008723c */ /* 0x040fe20000041808 */
[----:B------:R-:W-:Y:S07]  /*15d60*/  LDSM.16.M88.4 R164, [R208] ;  /* 0x00000000d0a4783b */ /* 0x000fee0000000200 */
[C---:B------:R-:W-:Y:S08]  /*15d70*/  HMMA.16816.F32.BF16 R12, R160.reuse, R168, R12 ;  /* 0x000000a8a00c723c */ /* 0x040ff0000004180c */
[C---:B------:R-:W-:Y:S01]  /*15d80*/  HMMA.16816.F32.BF16 R16, R160.reuse, R170, R16 ;  /* 0x000000aaa010723c */ /* 0x040fe20000041810 */
[----:B------:R-:W-:Y:S07]  /*15d90*/  LDSM.16.M88.4 R168, [R207] ;  /* 0x00000000cfa8783b */ /* 0x000fee0000000200 */
[C---:B------:R-:W-:Y:S08]  /*15da0*/  HMMA.16816.F32.BF16 R20, R160.reuse, R156, R20 ;  /* 0x0000009ca014723c */ /* 0x040ff00000041814 */
[C---:B------:R-:W-:Y:S01]  /*15db0*/  HMMA.16816.F32.BF16 R24, R160.reuse, R158, R24 ;  /* 0x0000009ea018723c */ /* 0x040fe20000041818 */
[----:B------:R-:W5:Y:S07]  /*15dc0*/  LDSM.16.M88.4 R156, [R197+0x4000] ;  /* 0x00400000c59c783b */ /* 0x000f6e0000000200 */
[C---:B-1----:R-:W-:Y:S08]  /*15dd0*/  HMMA.16816.F32.BF16 R28, R160.reuse, R172, R28 ;  /* 0x000000aca01c723c */ /* 0x042ff0000004181c */
[----:B------:R-:W-:Y:S01]  /*15de0*/  HMMA.16816.F32.BF16 R32, R160, R174, R32 ;  /* 0x000000aea020723c */ /* 0x000fe20000041820 */
[----:B------:R-:W1:Y:S07]  /*15df0*/  LDSM.16.M88.4 R160, [R206] ;  /* 0x00000000cea0783b */ /* 0x000e6e0000000200 */
[C---:B---3--:R-:W-:Y:S01]  /*15e00*/  HMMA.16816.F32.BF16 R4, R152.reuse, R180, R4 ;  /* 0x000000b49804723c */ /* 0x048fe20000041804 */
[----:B------:R-:W3:Y:S07]  /*15e10*/  LDSM.16.M88.4 R172, [R205] ;  /* 0x00000000cdac783b */ /* 0x000eee0000000200 */
[C---:B------:R-:W-:Y:S01]  /*15e20*/  HMMA.16816.F32.BF16 R8, R152.reuse, R182, R8 ;  /* 0x000000b69808723c */ /* 0x040fe20000041808 */
[----:B------:R-:W-:Y:S07]  /*15e30*/  LDSM.16.M88.4 R180, [R195+0x2000] ;  /* 0x00200000c3b4783b */ /* 0x000fee0000000200 */
[C---:B------:R-:W-:Y:S08]  /*15e40*/  HMMA.16816.F32.BF16 R12, R152.reuse, R184, R12 ;  /* 0x000000b8980c723c */ /* 0x040ff0000004180c */
[C---:B------:R-:W-:Y:S01]  /*15e50*/  HMMA.16816.F32.BF16 R16, R152.reuse, R186, R16 ;  /* 0x000000ba9810723c */ /* 0x040fe20000041810 */
[----:B------:R-:W-:Y:S07]  /*15e60*/  LDSM.16.M88.4 R184, [R195+0x2800] ;  /* 0x00280000c3b8783b */ /* 0x000fee0000000200 */
[C---:B----4-:R-:W-:Y:S08]  /*15e70*/  HMMA.16816.F32.BF16 R20, R152.reuse, R176, R20 ;  /* 0x000000b09814723c */ /* 0x050ff00000041814 */
[C---:B------:R-:W-:Y:S01]  /*15e80*/  HMMA.16816.F32.BF16 R24, R152.reuse, R178, R24 ;  /* 0x000000b29818723c */ /* 0x040fe20000041818 */
[----:B------:R-:W4:Y:S07]  /*15e90*/  LDSM.16.M88.4 R176, [R199+0x4000] ;  /* 0x00400000c7b0783b */ /* 0x000f2e0000000200 */
[C---:B--2---:R-:W-:Y:S08]  /*15ea0*/  HMMA.16816.F32.BF16 R28, R152.reuse, R188, R28 ;  /* 0x000000bc981c723c */ /* 0x044ff0000004181c */
[----:B------:R-:W-:Y:S01]  /*15eb0*/  HMMA.16816.F32.BF16 R32, R152, R190, R32 ;  /* 0x000000be9820723c */ /* 0x000fe20000041820 */
[----:B------:R-:W2:Y:S07]  /*15ec0*/  LDSM.16.M88.4 R152, [R195+0x3000] ;  /* 0x00300000c398783b */ /* 0x000eae0000000200 */
[C---:B-----5:R-:W-:Y:S01]  /*15ed0*/  HMMA.16816.F32.BF16 R4, R156.reuse, R164, R4 ;  /* 0x000000a49c04723c */ /* 0x060fe20000041804 */
[----:B------:R-:W-:Y:S07]  /*15ee0*/  LDSM.16.M88.4 R188, [R192+0x2800] ;  /* 0x00280000c0bc783b */ /* 0x000fee0000000200 */
[C---:B------:R-:W-:Y:S01]  /*15ef0*/  HMMA.16816.F32.BF16 R8, R156.reuse, R166, R8 ;  /* 0x000000a69c08723c */ /* 0x040fe20000041808 */
[----:B------:R-:W-:Y:S07]  /*15f00*/  LDSM.16.M88.4 R164, [R198+0x4000] ;  /* 0x00400000c6a4783b */ /* 0x000fee0000000200 */
[C---:B------:R-:W-:Y:S08]  /*15f10*/  HMMA.16816.F32.BF16 R12, R156.reuse, R168, R12 ;  /* 0x000000a89c0c723c */ /* 0x040ff0000004180c */
[C---:B------:R-:W-:Y:S01]  /*15f20*/  HMMA.16816.F32.BF16 R16, R156.reuse, R170, R16 ;  /* 0x000000aa9c10723c */ /* 0x040fe20000041810 */
[----:B------:R-:W-:Y:S07]  /*15f30*/  LDSM.16.M88.4 R168, [R192+0x2000] ;  /* 0x00200000c0a8783b */ /* 0x000fee0000000200 */
[C---:B-1----:R-:W-:Y:S08]  /*15f40*/  HMMA.16816.F32.BF16 R20, R156.reuse, R160, R20 ;  /* 0x000000a09c14723c */ /* 0x042ff00000041814 */
[C---:B------:R-:W-:Y:S01]  /*15f50*/  HMMA.16816.F32.BF16 R24, R156.reuse, R162, R24 ;  /* 0x000000a29c18723c */ /* 0x040fe20000041818 */
[----:B------:R-:W1:Y:S07]  /*15f60*/  LDSM.16.M88.4 R160, [R195+0x3800] ;  /* 0x00380000c3a0783b */ /* 0x000e6e0000000200 */
[C---:B---3--:R-:W-:Y:S08]  /*15f70*/  HMMA.16816.F32.BF16 R28, R156.reuse, R172, R28 ;  /* 0x000000ac9c1c723c */ /* 0x048ff0000004181c */
[----:B------:R-:W-:Y:S01]  /*15f80*/  HMMA.16816.F32.BF16 R32, R156, R174, R32 ;  /* 0x000000ae9c20723c */ /* 0x000fe20000041820 */
[----:B------:R-:W3:Y:S07]  /*15f90*/  LDSM.16.M88.4 R156, [R192+0x3000] ;  /* 0x00300000c09c783b */ /* 0x000eee0000000200 */
[C---:B----4-:R-:W-:Y:S01]  /*15fa0*/  HMMA.16816.F32.BF16 R4, R176.reuse, R180, R4 ;  /* 0x000000b4b004723c */ /* 0x050fe20000041804 */
[----:B------:R-:W4:Y:S07]  /*15fb0*/  LDSM.16.M88.4 R172, [R192+0x3800] ;  /* 0x00380000c0ac783b */ /* 0x000f2e0000000200 */
[C---:B------:R-:W-:Y:S01]  /*15fc0*/  HMMA.16816.F32.BF16 R8, R176.reuse, R182, R8 ;  /* 0x000000b6b008723c */ /* 0x040fe20000041808 */
[----:B------:R-:W-:Y:S07]  /*15fd0*/  LDSM.16.M88.4 R180, [R196+0x8000] ;  /* 0x00800000c4b4783b */ /* 0x000fee0000000200 */
[C---:B------:R-:W-:Y:S08]  /*15fe0*/  HMMA.16816.F32.BF16 R12, R176.reuse, R184, R12 ;  /* 0x000000b8b00c723c */ /* 0x040ff0000004180c */
[C---:B------:R-:W-:Y:S01]  /*15ff0*/  HMMA.16816.F32.BF16 R16, R176.reuse, R186, R16 ;  /* 0x000000bab010723c */ /* 0x040fe20000041810 */
[----:B------:R-:W5:Y:S07]  /*16000*/  LDSM.16.M88.4 R184, [R149+0x4000] ;  /* 0x0040000095b8783b */ /* 0x000f6e0000000200 */
[C---:B--2---:R-:W-:Y:S08]  /*16010*/  HMMA.16816.F32.BF16 R20, R176.reuse, R152, R20 ;  /* 0x00000098b014723c */ /* 0x044ff00000041814 */
[C---:B------:R-:W-:Y:S01]  /*16020*/  HMMA.16816.F32.BF16 R24, R176.reuse, R154, R24 ;  /* 0x0000009ab018723c */ /* 0x040fe20000041818 */
[----:B------:R-:W2:Y:S07]  /*16030*/  LDSM.16.M88.4 R152, [R149+0x4800] ;  /* 0x004800009598783b */ /* 0x000eae0000000200 */
[C---:B-1----:R-:W-:Y:S08]  /*16040*/  HMMA.16816.F32.BF16 R28, R176.reuse, R160, R28 ;  /* 0x000000a0b01c723c */ /* 0x042ff0000004181c */
[----:B------:R-:W-:Y:S01]  /*16050*/  HMMA.16816.F32.BF16 R32, R176, R162, R32 ;  /* 0x000000a2b020723c */ /* 0x000fe20000041820 */
[----:B------:R-:W1:Y:S07]  /*16060*/  LDSM.16.M88.4 R160, [R149+0x5000] ;  /* 0x0050000095a0783b */ /* 0x000e6e0000000200 */
[C---:B------:R-:W-:Y:S01]  /*16070*/  HMMA.16816.F32.BF16 R4, R164.reuse, R168, R4 ;  /* 0x000000a8a404723c */ /* 0x040fe20000041804 */
[----:B------:R-:W-:Y:S07]  /*16080*/  LDSM.16.M88.4 R176, [R197+0x8000] ;  /* 0x00800000c5b0783b */ /* 0x000fee0000000200 */
[C---:B------:R-:W-:Y:S01]  /*16090*/  HMMA.16816.F32.BF16 R8, R164.reuse, R170, R8 ;  /* 0x000000aaa408723c */ /* 0x040fe20000041808 */
[----:B------:R-:W1:Y:S07]  /*160a0*/  LDSM.16.M88.4 R168, [R149+0x5800] ;  /* 0x0058000095a8783b */ /* 0x000e6e0000000200 */
[C---:B------:R-:W-:Y:S08]  /*160b0*/  HMMA.16816.F32.BF16 R12, R164.reuse, R188, R12 ;  /* 0x000000bca40c723c */ /* 0x040ff0000004180c */
[C---:B------:R-:W-:Y:S01]  /*160c0*/  HMMA.16816.F32.BF16 R16, R164.reuse, R190, R16 ;  /* 0x000000bea410723c */ /* 0x040fe20000041810 */
[----:B------:R-:W1:Y:S07]  /*160d0*/  LDSM.16.M88.4 R188, [R204] ;  /* 0x00000000ccbc783b */ /* 0x000e6e0000000200 */
[C---:B---3--:R-:W-:Y:S08]  /*160e0*/  HMMA.16816.F32.BF16 R20, R164.reuse, R156, R20 ;  /* 0x0000009ca414723c */ /* 0x048ff00000041814 */
[C---:B------:R-:W-:Y:S01]  /*160f0*/  HMMA.16816.F32.BF16 R24, R164.reuse, R158, R24 ;  /* 0x0000009ea418723c */ /* 0x040fe20000041818 */
[----:B------:R-:W3:Y:S07]  /*16100*/  LDSM.16.M88.4 R156, [R203] ;  /* 0x00000000cb9c783b */ /* 0x000eee0000000200 */
[C---:B----4-:R-:W-:Y:S08]  /*16110*/  HMMA.16816.F32.BF16 R28, R164.reuse, R172, R28 ;  /* 0x000000aca41c723c */ /* 0x050ff0000004181c */
[----:B------:R-:W-:Y:S01]  /*16120*/  HMMA.16816.F32.BF16 R32, R164, R174, R32 ;  /* 0x000000aea420723c */ /* 0x000fe20000041820 */
[----:B------:R-:W4:Y:S07]  /*16130*/  LDSM.16.M88.4 R164, [R202] ;  /* 0x00000000caa4783b */ /* 0x000f2e0000000200 */
[C---:B-----5:R-:W-:Y:S01]  /*16140*/  HMMA.16816.F32.BF16 R4, R180.reuse, R184, R4 ;  /* 0x000000b8b404723c */ /* 0x060fe20000041804 */
[----:B------:R-:W-:Y:S07]  /*16150*/  LDSM.16.M88.4 R172, [R199+0x8000] ;  /* 0x00800000c7ac783b */ /* 0x000fee0000000200 */
[C---:B------:R-:W-:Y:S01]  /*16160*/  HMMA.16816.F32.BF16 R8, R180.reuse, R186, R8 ;  /* 0x000000bab408723c */ /* 0x040fe20000041808 */
[----:B------:R-:W-:Y:S07]  /*16170*/  LDSM.16.M88.4 R184, [R195+0x4000] ;  /* 0x00400000c3b8783b */ /* 0x000fee0000000200 */
[C---:B--2---:R-:W-:Y:S08]  /*16180*/  HMMA.16816.F32.BF16 R12, R180.reuse, R152, R12 ;  /* 0x00000098b40c723c */ /* 0x044ff0000004180c */
[C---:B------:R-:W-:Y:S01]  /*16190*/  HMMA.16816.F32.BF16 R16, R180.reuse, R154, R16 ;  /* 0x0000009ab410723c */ /* 0x040fe20000041810 */
[----:B------:R-:W2:Y:S07]  /*161a0*/  LDSM.16.M88.4 R152, [R201] ;  /* 0x00000000c998783b */ /* 0x000eae0000000200 */
[C---:B-1----:R-:W-:Y:S08]  /*161b0*/  HMMA.16816.F32.BF16 R20, R180.reuse, R160, R20 ;  /* 0x000000a0b414723c */ /* 0x042ff00000041814 */
[C---:B------:R-:W-:Y:S01]  /*161c0*/  HMMA.16816.F32.BF16 R24, R180.reuse, R162, R24 ;  /* 0x000000a2b418723c */ /* 0x040fe20000041818 */
[----:B------:R-:W1:Y:S07]  /*161d0*/  LDSM.16.M88.4 R160, [R195+0x4800] ;  /* 0x00480000c3a0783b */ /* 0x000e6e0000000200 */
[C---:B------:R-:W-:Y:S08]  /*161e0*/  HMMA.16816.F32.BF16 R28, R180.reuse, R168, R28 ;  /* 0x000000a8b41c723c */ /* 0x040ff0000004181c */
[----:B------:R-:W-:Y:S01]  /*161f0*/  HMMA.16816.F32.BF16 R32, R180, R170, R32 ;  /* 0x000000aab420723c */ /* 0x000fe20000041820 */
[----:B------:R-:W5:Y:S07]  /*16200*/  LDSM.16.M88.4 R168, [R195+0x5000] ;  /* 0x00500000c3a8783b */ /* 0x000f6e0000000200 */
[C---:B------:R-:W-:Y:S01]  /*16210*/  HMMA.16816.F32.BF16 R4, R176.reuse, R188, R4 ;  /* 0x000000bcb004723c */ /* 0x040fe20000041804 */
[----:B------:R-:W-:Y:S07]  /*16220*/  LDSM.16.M88.4 R180, [R198+0x8000] ;  /* 0x00800000c6b4783b */ /* 0x000fee0000000200 */
[C---:B------:R-:W-:Y:S01]  /*16230*/  HMMA.16816.F32.BF16 R8, R176.reuse, R190, R8 ;  /* 0x000000beb008723c */ /* 0x040fe20000041808 */
[----:B------:R-:W-:Y:S07]  /*16240*/  LDSM.16.M88.4 R188, [R192+0x4000] ;  /* 0x00400000c0bc783b */ /* 0x000fee0000000200 */
[C---:B---3--:R-:W-:Y:S08]  /*16250*/  HMMA.16816.F32.BF16 R12, R176.reuse, R156, R12 ;  /* 0x0000009cb00c723c */ /* 0x048ff0000004180c */
[C---:B------:R-:W-:Y:S01]  /*16260*/  HMMA.16816.F32.BF16 R16, R176.reuse, R158, R16 ;  /* 0x0000009eb010723c */ /* 0x040fe20000041810 */
[----:B------:R-:W3:Y:S07]  /*16270*/  LDSM.16.M88.4 R156, [R195+0x5800] ;  /* 0x00580000c39c783b */ /* 0x000eee0000000200 */
[C---:B----4-:R-:W-:Y:S08]  /*16280*/  HMMA.16816.F32.BF16 R20, R176.reuse, R164, R20 ;  /* 0x000000a4b014723c */ /* 0x050ff00000041814 */
[C---:B------:R-:W-:Y:S08]  /*16290*/  HMMA.16816.F32.BF16 R24, R176.reuse, R166, R24 ;  /* 0x000000a6b018723c */ /* 0x040ff00000041818 */
[C---:B--2---:R-:W-:Y:S08]  /*162a0*/  HMMA.16816.F32.BF16 R28, R176.reuse, R152, R28 ;  /* 0x00000098b01c723c */ /* 0x044ff0000004181c */
[----:B------:R-:W-:Y:S01]  /*162b0*/  HMMA.16816.F32.BF16 R32, R176, R154, R32 ;  /* 0x0000009ab020723c */ /* 0x000fe20000041820 */
[----:B------:R-:W2:Y:S07]  /*162c0*/  LDSM.16.M88.4 R152, [R192+0x4800] ;  /* 0x00480000c098783b */ /* 0x000eae0000000200 */
[C---:B------:R-:W-:Y:S08]  /*162d0*/  HMMA.16816.F32.BF16 R4, R172.reuse, R184, R4 ;  /* 0x000000b8ac04723c */ /* 0x040ff00000041804 */
[C---:B------:R-:W-:Y:S08]  /*162e0*/  HMMA.16816.F32.BF16 R8, R172.reuse, R186, R8 ;  /* 0x000000baac08723c */ /* 0x040ff00000041808 */
[C---:B-1----:R-:W-:Y:S08]  /*162f0*/  HMMA.16816.F32.BF16 R12, R172.reuse, R160, R12 ;  /* 0x000000a0ac0c723c */ /* 0x042ff0000004180c */
[C---:B------:R-:W-:Y:S08]  /*16300*/  HMMA.16816.F32.BF16 R16, R172.reuse, R162, R16 ;  /* 0x000000a2ac10723c */ /* 0x040ff00000041810 */
[C---:B-----5:R-:W-:Y:S08]  /*16310*/  HMMA.16816.F32.BF16 R20, R172.reuse, R168, R20 ;  /* 0x000000a8ac14723c */ /* 0x060ff00000041814 */
[C---:B------:R-:W-:Y:S08]  /*16320*/  HMMA.16816.F32.BF16 R24, R172.reuse, R170, R24 ;  /* 0x000000aaac18723c */ /* 0x040ff00000041818 */
[C---:B---3--:R-:W-:Y:S08]  /*16330*/  HMMA.16816.F32.BF16 R28, R172.reuse, R156, R28 ;  /* 0x0000009cac1c723c */ /* 0x048ff0000004181c */
[----:B------:R-:W-:Y:S08]  /*16340*/  HMMA.16816.F32.BF16 R32, R172, R158, R32 ;  /* 0x0000009eac20723c */ /* 0x000ff00000041820 */
[C---:B------:R-:W-:Y:S08]  /*16350*/  HMMA.16816.F32.BF16 R4, R180.reuse, R188, R4 ;  /* 0x000000bcb404723c */ /* 0x040ff00000041804 */
        /* <DEDUP_REMOVED lines=153> */
[----:B------:R-:W-:Y:S01]  /*16cf0*/  FMUL.FTZ R48, R2, R48 ;  /* 0x0000003002307220 */ /* 0x000fe20000410000 */
[----:B------:R-:W-:Y:S01]  /*16d00*/  @P0 IADD3 R8, P2, R226, 0x80, RZ ;  /* 0x00000080e2080810 */ /* 0x000fe20007f5e0ff */
[C---:B------:R-:W-:Y:S01]  /*16d10*/  FMUL.FTZ R49, R2.reuse, R49 ;  /* 0x0000003102317220 */ /* 0x040fe20000410000 */
[----:B------:R-:W-:Y:S01]  /*16d20*/  @P0 LEA.HI.X R17, R7, c[0x0][0x1cc], R9, 0x1, P3 ;  /* 0x0000730007110a11 */ /* 0x000fe200018f0c09 */
[----:B------:R-:W-:Y:S01]  /*16d30*/  FMUL.FTZ R52, R2, R52 ;  /* 0x0000003402347220 */ /* 0x000fe20000410000 */
[----:B------:R-:W-:Y:S01]  /*16d40*/  @P0 IADD3.X R15, RZ, R232, RZ, P2, !PT ;  /* 0x000000e8ff0f0210 */ /* 0x000fe200017fe4ff */
[----:B------:R1:W-:Y:S01]  /*16d50*/  MUFU.EX2 R219, R104 ;  /* 0x0000006800db7308 */ /* 0x0003e20000000800 */
[----:B------:R-:W-:Y:S01]  /*16d60*/  @P0 IADD3 R9, P4, R4, R14, RZ ;  /* 0x0000000e04090210 */ /* 0x000fe20007f9e0ff */
[C---:B------:R-:W-:Y:S01]  /*16d70*/  FMUL.FTZ R53, R2.reuse, R53 ;  /* 0x0000003502357220 */ /* 0x040fe20000410000 */
[----:B------:R-:W-:Y:S01]  /*16d80*/  @P0 IADD3.X R7, RZ, R232, RZ, P1, !PT ;  /* 0x000000e8ff070210 */ /* 0x000fe20000ffe4ff */
[----:B------:R-:W-:Y:S01]  /*16d90*/  FMUL.FTZ R56, R2, R56 ;  /* 0x0000003802387220 */ /* 0x000fe20000410000 */
[----:B------:R-:W-:Y:S01]  /*16da0*/  @P0 IADD3 R4, P2, R4, R8, RZ ;  /* 0x0000000804040210 */ /* 0x000fe20007f5e0ff */
[C---:B------:R-:W-:Y:S01]  /*16db0*/  FMUL.FTZ R57, R2.reuse, R57 ;  /* 0x0000003902397220 */ /* 0x040fe20000410000 */
[----:B------:R-:W-:Y:S01]  /*16dc0*/  @P0 LEA R12, P3, R9, c[0x0][0x1c8], 0x1 ;  /* 0x00007200090c0a11 */ /* 0x000fe200078608ff */
[----:B------:R-:W-:Y:S01]  /*16dd0*/  FMUL.FTZ R60, R2, R60 ;  /* 0x0000003c023c7220 */ /* 0x000fe20000410000 */
[----:B--2---:R-:W-:Y:S01]  /*16de0*/  @P0 LEA R10, P1, R4, c[0x0][0x1c8], 0x1 ;  /* 0x00007200040a0a11 */ /* 0x004fe200078208ff */
[----:B------:R-:W2:Y:S01]  /*16df0*/  MUFU.EX2 R0, R0 ;  /* 0x0000000000007308 */ /* 0x000ea20000000800 */
[C---:B------:R-:W-:Y:S01]  /*16e00*/  @P0 IADD3.X R11, R3.reuse, R7, RZ, P4, !PT ;  /* 0x00000007030b0210 */ /* 0x040fe200027fe4ff */
[C---:B------:R-:W-:Y:S01]  /*16e10*/  FMUL.FTZ R61, R2.reuse, R61 ;  /* 0x0000003d023d7220 */ /* 0x040fe20000410000 */
[----:B------:R-:W-:Y:S01]  /*16e20*/  @P0 IADD3.X R3, R3, R15, RZ, P2, !PT ;  /* 0x0000000f03030210 */ /* 0x000fe200017fe4ff */
[C---:B------:R-:W-:Y:S01]  /*16e30*/  FMUL.FTZ R64, R2.reuse, R64 ;  /* 0x0000004002407220 */ /* 0x040fe20000410000 */
[----:B---3--:R-:W-:Y:S01]  /*16e40*/  @P0 LEA.HI.X R13, R9, c[0x0][0x1cc], R11, 0x1, P3 ;  /* 0x00007300090d0a11 */ /* 0x008fe200018f0c0b */
[----:B------:R-:W-:Y:S01]  /*16e50*/  FMUL.FTZ R65, R2, R65 ;  /* 0x0000004102417220 */ /* 0x000fe20000410000 */
[----:B------:R-:W-:Y:S01]  /*16e60*/  @P0 LEA.HI.X R11, R4, c[0x0][0x1cc], R3, 0x1, P1 ;  /* 0x00007300040b0a11 */ /* 0x000fe200008f0c03 */
[--C-:B------:R-:W-:Y:S01]  /*16e70*/  FFMA.FTZ R3, R152, c[0x0][0x2d0], -R105.reuse ;  /* 0x0000b40098037a23 */ /* 0x100fe20000010869 */
[----:B------:R-:W-:Y:S01]  /*16e80*/  @P0 IADD3 R18, P2, R6, R14, RZ ;  /* 0x0000000e06120210 */ /* 0x000fe20007f5e0ff */
[----:B------:R-:W-:Y:S01]  /*16e90*/  FMUL.FTZ R68, R2, R68 ;  /* 0x0000004402447220 */ /* 0x000fe20000410000 */
[C---:B------:R-:W-:Y:S01]  /*16ea0*/  @P0 IADD3 R9, P3, R6.reuse, R226, RZ ;  /* 0x000000e206090210 */ /* 0x040fe20007f7e0ff */
[----:B------:R3:W4:Y:S01]  /*16eb0*/  MUFU.EX2 R220, R3 ;  /* 0x0000000300dc7308 */ /* 0x0007220000000800 */
[----:B------:R-:W-:Y:S01]  /*16ec0*/  @P0 IADD3 R14, P1, R6, R8, RZ ;  /* 0x00000008060e0210 */ /* 0x000fe20007f3e0ff */
[----:B-1----:R-:W-:Y:S01]  /*16ed0*/  FFMA.FTZ R104, R155, c[0x0][0x2d0], -R105 ;  /* 0x0000b4009b687a23 */ /* 0x002fe20000010869 */
[C---:B------:R-:W-:Y:S01]  /*16ee0*/  @P0 IADD3.X R7, R5.reuse, R7, RZ, P2, !PT ;  /* 0x0000000705070210 */ /* 0x040fe200017fe4ff */
[C---:B------:R-:W-:Y:S01]  /*16ef0*/  FMUL.FTZ R69, R2.reuse, R69 ;  /* 0x0000004502457220 */ /* 0x040fe20000410000 */
[C---:B------:R-:W-:Y:S01]  /*16f00*/  @P0 IADD3.X R19, R5.reuse, R15, RZ, P1, !PT ;  /* 0x0000000f05130210 */ /* 0x040fe20000ffe4ff */
[C---:B------:R-:W-:Y:S01]  /*16f10*/  FMUL.FTZ R72, R2.reuse, R72 ;  /* 0x0000004802487220 */ /* 0x040fe20000410000 */
[----:B------:R-:W-:Y:S01]  /*16f20*/  @P0 IADD3.X R5, R5, R232, RZ, P3, !PT ;  /* 0x000000e805050210 */ /* 0x000fe20001ffe4ff */
[----:B------:R-:W-:Y:S01]  /*16f30*/  FMUL.FTZ R73, R2, R73 ;  /* 0x0000004902497220 */ /* 0x000fe20000410000 */
[----:B------:R-:W-:Y:S01]  /*16f40*/  LOP3.LUT P3, RZ, R240, 0x1, RZ, 0xc0, !PT ;  /* 0x00000001f0ff7812 */ /* 0x000fe2000786c0ff */
[----:B------:R1:W-:Y:S01]  /*16f50*/  MUFU.EX2 R218, R104 ;  /* 0x0000006800da7308 */ /* 0x0003e20000000800 */
[C---:B------:R-:W-:Y:S01]  /*16f60*/  @P0 LEA R8, P4, R9.reuse, c[0x0][0x1c8], 0x1 ;  /* 0x0000720009080a11 */ /* 0x040fe200078808ff */
[----:B--2---:R-:W-:Y:S01]  /*16f70*/  FMUL.FTZ R26, R0, R130 ;  /* 0x00000082001a7220 */ /* 0x004fe20000410000 */
[----:B------:R-:W-:Y:S01]  /*16f80*/  @P0 LEA R6, P2, R18, c[0x0][0x1c8], 0x1 ;  /* 0x0000720012060a11 */ /* 0x000fe200078408ff */
[C---:B------:R-:W-:Y:S01]  /*16f90*/  FMUL.FTZ R27, R0.reuse, R131 ;  /* 0x00000083001b7220 */ /* 0x040fe20000410000 */
[----:B------:R-:W-:Y:S01]  /*16fa0*/  @P0 LEA.HI.X R9, R9, c[0x0][0x1cc], R5, 0x1, P4 ;  /* 0x0000730009090a11 */ /* 0x000fe200020f0c05 */
[----:B------:R-:W-:Y:S01]  /*16fb0*/  FMUL.FTZ R34, R0, R138 ;  /* 0x0000008a00227220 */ /* 0x000fe20000410000 */
[----:B------:R-:W-:Y:S01]  /*16fc0*/  @P0 LEA.HI.X R7, R18, c[0x0][0x1cc], R7, 0x1, P2 ;  /* 0x0000730012070a11 */ /* 0x000fe200010f0c07 */
[----:B------:R-:W-:Y:S01]  /*16fd0*/  FMUL.FTZ R18, R0, R122 ;  /* 0x0000007a00127220 */ /* 0x000fe20000410000 */
[----:B------:R-:W-:Y:S01]  /*16fe0*/  @P0 LEA R4, P1, R14, c[0x0][0x1c8], 0x1 ;  /* 0x000072000e040a11 */ /* 0x000fe200078208ff */
[----:B------:R-:W-:Y:S02]  /*16ff0*/  FMUL.FTZ R35, R0, R139 ;  /* 0x0000008b00237220 */ /* 0x000fe40000410000 */
[----:B------:R2:W-:Y:S01]  /*17000*/  @P0 LDGSTS.E.BYPASS.LTC128B.128 [R212+0x6100], [R16.64], !P3 ;  /* 0x0610000010d40fae */ /* 0x0005e2000d901d46 */
[----:B------:R-:W-:Y:S01]  /*17010*/  @P0 LEA.HI.X R5, R14, c[0x0][0x1cc], R19, 0x1, P1 ;  /* 0x000073000e050a11 */ /* 0x000fe200008f0c13 */
[----:B---3--:R-:W-:Y:S02]  /*17020*/  FMUL.FTZ R3, R100, c[0x0][0x2d0] ;  /* 0x0000b40064037a20 */ /* 0x008fe40000410000 */
[----:B------:R-:W-:Y:S02]  /*17030*/  FMUL.FTZ R19, R0, R123 ;  /* 0x0000007b00137220 */ /* 0x000fe40000410000 */
[--C-:B------:R-:W-:Y:S02]  /*17040*/  FFMA.FTZ R15, R161, c[0x0][0x2d0], -R3.reuse ;  /* 0x0000b400a10f7a23 */ /* 0x100fe40000010803 */
[----:B------:R3:W-:Y:S01]  /*17050*/  @P0 LDGSTS.E.BYPASS.LTC128B.128 [R212+0x8100], [R12.64], !P6 ;  /* 0x081000000cd40fae */ /* 0x0007e2000f101d46 */
[--C-:B------:R-:W-:Y:S01]  /*17060*/  FFMA.FTZ R14, R160, c[0x0][0x2d0], -R3.reuse ;  /* 0x0000b400a00e7a23 */ /* 0x100fe20000010803 */
[----:B------:R-:W-:Y:S01]  /*17070*/  MUFU.EX2 R189, R15 ;  /* 0x0000000f00bd7308 */ /* 0x000fe20000000800 */
[----:B------:R-:W-:Y:S02]  /*17080*/  FMUL.FTZ R38, R0, R38 ;  /* 0x0000002600267220 */ /* 0x000fe40000410000 */
[--C-:B-1----:R-:W-:Y:S02]  /*17090*/  FFMA.FTZ R104, R162, c[0x0][0x2d0], -R3.reuse ;  /* 0x0000b400a2687a23 */ /* 0x102fe40000010803 */
[C---:B------:R-:W-:Y:S01]  /*170a0*/  FMUL.FTZ R39, R0.reuse, R39 ;  /* 0x0000002700277220 */ /* 0x040fe20000410000 */
[----:B------:R1:W-:Y:S01]  /*170b0*/  @P0 LDGSTS.E.BYPASS.LTC128B.128 [R212+0xa100], [R10.64], !P5 ;  /* 0x0a1000000ad40fae */ /* 0x0003e2000e901d46 */
[C---:B------:R-:W-:Y:S02]  /*170c0*/  FMUL.FTZ R42, R0.reuse, R42 ;  /* 0x0000002a002a7220 */ /* 0x040fe40000410000 */
[C---:B------:R-:W-:Y:S01]  /*170d0*/  FMUL.FTZ R43, R0.reuse, R43 ;  /* 0x0000002b002b7220 */ /* 0x040fe20000410000 */
[----:B------:R3:W5:Y:S01]  /*170e0*/  MUFU.EX2 R188, R14 ;  /* 0x0000000e00bc7308 */ /* 0x0007620000000800 */
[C---:B------:R-:W-:Y:S02]  /*170f0*/  FMUL.FTZ R46, R0.reuse, R46 ;  /* 0x0000002e002e7220 */ /* 0x040fe40000410000 */
[C---:B------:R-:W-:Y:S01]  /*17100*/  FMUL.FTZ R47, R0.reuse, R47 ;  /* 0x0000002f002f7220 */ /* 0x040fe20000410000 */
[----:B------:R4:W-:Y:S01]  /*17110*/  @P0 LDGSTS.E.BYPASS.LTC128B.128 [R212+0x7100], [R8.64], !P3 ;  /* 0x0710000008d40fae */ /* 0x0009e2000d901d46 */
[----:B------:R-:W-:Y:S02]  /*17120*/  FMUL.FTZ R50, R0, R50 ;  /* 0x0000003200327220 */ /* 0x000fe40000410000 */
[C---:B--2---:R-:W-:Y:S02]  /*17130*/  FMUL.FTZ R16, R2.reuse, R120 ;  /* 0x0000007802107220 */ /* 0x044fe40000410000 */
[----:B------:R-:W-:Y:S01]  /*17140*/  FMUL.FTZ R17, R2, R121 ;  /* 0x0000007902117220 */ /* 0x000fe20000410000 */
[----:B------:R2:W-:Y:S01]  /*17150*/  MUFU.EX2 R185, R104 ;  /* 0x0000006800b97308 */ /* 0x0005e20000000800 */
[C---:B------:R-:W-:Y:S01]  /*17160*/  FMUL.FTZ R51, R0.reuse, R51 ;  /* 0x0000003300337220 */ /* 0x040fe20000410000 */
[----:B------:R5:W-:Y:S01]  /*17170*/  @P0 LDGSTS.E.BYPASS.LTC128B.128 [R212+0x9100], [R6.64], !P6 ;  /* 0x0910000006d40fae */ /* 0x000be2000f101d46 */
[C---:B------:R-:W-:Y:S02]  /*17180*/  FMUL.FTZ R54, R0.reuse, R54 ;  /* 0x0000003600367220 */ /* 0x040fe40000410000 */
[C---:B------:R-:W-:Y:S02]  /*17190*/  FMUL.FTZ R55, R0.reuse, R55 ;  /* 0x0000003700377220 */ /* 0x040fe40000410000 */
[C---:B------:R-:W-:Y:S02]  /*171a0*/  FMUL.FTZ R58, R0.reuse, R58 ;  /* 0x0000003a003a7220 */ /* 0x040fe40000410000 */
[C---:B------:R-:W-:Y:S01]  /*171b0*/  FMUL.FTZ R59, R0.reuse, R59 ;  /* 0x0000003b003b7220 */ /* 0x040fe20000410000 */
[----:B------:R5:W-:Y:S01]  /*171c0*/  @P0 LDGSTS.E.BYPASS.LTC128B.128 [R212+0xb100], [R4.64], !P5 ;  /* 0x0b10000004d40fae */ /* 0x000be2000e901d46 */
[C---:B------:R-:W-:Y:S02]  /*171d0*/  FMUL.FTZ R62, R0.reuse, R62 ;  /* 0x0000003e003e7220 */ /* 0x040fe40000410000 */
[C---:B-1----:R-:W-:Y:S02]  /*171e0*/  FMUL.FTZ R10, R0.reuse, R114 ;  /* 0x00000072000a7220 */ /* 0x042fe40000410000 */
[C---:B------:R-:W-:Y:S02]  /*171f0*/  FMUL.FTZ R11, R0.reuse, R115 ;  /* 0x00000073000b7220 */ /* 0x040fe40000410000 */
[C---:B------:R-:W-:Y:S01]  /*17200*/  FMUL.FTZ R63, R0.reuse, R63 ;  /* 0x0000003f003f7220 */ /* 0x040fe20000410000 */
[----:B---3--:R-:W1:Y:S01]  /*17210*/  LDSM.16.MT88.4 R12, [R150] ;  /* 0x00000000960c783b */ /* 0x008e620000004200 */
[----:B------:R-:W-:Y:S02]  /*17220*/  FMUL.FTZ R66, R0, R66 ;  /* 0x0000004200427220 */ /* 0x000fe40000410000 */
[--C-:B----4-:R-:W-:Y:S02]  /*17230*/  FFMA.FTZ R8, R153, c[0x0][0x2d0], -R3.reuse ;  /* 0x0000b40099087a23 */ /* 0x110fe40000010803 */
[----:B------:R-:W-:Y:S02]  /*17240*/  FMUL.FTZ R9, R2, R113 ;  /* 0x0000007102097220 */ /* 0x000fe40000410000 */
[----:B------:R3:W-:Y:S01]  /*17250*/  MUFU.EX2 R187, R8 ;  /* 0x0000000800bb7308 */ /* 0x0007e20000000800 */
[----:B------:R-:W4:Y:S01]  /*17260*/  LDSM.16.MT88.4 R20, [R151] ;  /* 0x000000009714783b */ /* 0x000f220000004200 */
[--C-:B--2---:R-:W-:Y:S02]  /*17270*/  FFMA.FTZ R104, R163, c[0x0][0x2d0], -R3.reuse ;  /* 0x0000b400a3687a23 */ /* 0x104fe40000010803 */
[----:B-----5:R-:W-:Y:S01]  /*17280*/  FMUL.FTZ R6, R0, R110 ;  /* 0x0000006e00067220 */ /* 0x020fe20000410000 */
[----:B------:R-:W-:Y:S01]  /*17290*/  F2FP.BF16.PACK_AB R110, R220, R221 ;  /* 0x000000dddc6e723e */ /* 0x000fe200000010ff */
[C---:B------:R-:W-:Y:S02]  /*172a0*/  FMUL.FTZ R7, R0.reuse, R111 ;  /* 0x0000006f00077220 */ /* 0x040fe40000410000 */
[C---:B------:R-:W-:Y:S01]  /*172b0*/  FMUL.FTZ R67, R0.reuse, R67 ;  /* 0x0000004300437220 */ /* 0x040fe20000410000 */
[----:B------:R-:W2:Y:S01]  /*172c0*/  LDSM.16.MT88.4 R28, [R194] ;  /* 0x00000000c21c783b */ /* 0x000ea20000004200 */
[----:B------:R5:W-:Y:S01]  /*172d0*/  MUFU.EX2 R184, R104 ;  /* 0x0000006800b87308 */ /* 0x000be20000000800 */
[----:B------:R-:W-:Y:S02]  /*172e0*/  FMUL.FTZ R70, R0, R70 ;  /* 0x0000004600467220 */ /* 0x000fe40000410000 */
[----:B------:R-:W-:Y:S02]  /*172f0*/  FFMA.FTZ R4, R159, c[0x0][0x2d0], -R3 ;  /* 0x0000b4009f047a23 */ /* 0x000fe40000010803 */
[----:B------:R-:W-:Y:S01]  /*17300*/  FMUL.FTZ R5, R2, R109 ;  /* 0x0000006d02057220 */ /* 0x000fe20000410000 */
[----:B------:R-:W-:Y:S01]  /*17310*/  F2FP.BF16.PACK_AB R109, R188, R189 ;  /* 0x000000bdbc6d723e */ /* 0x000fe200000010ff */
[----:B------:R-:W-:Y:S01]  /*17320*/  LDSM.16.MT88.4 R120, [R151+0x2000] ;  /* 0x002000009778783b */ /* 0x000fe20000004200 */
[C---:B------:R-:W-:Y:S02]  /*17330*/  FMUL.FTZ R71, R0.reuse, R71 ;  /* 0x0000004700477220 */ /* 0x040fe40000410000 */
[----:B------:R-:W1:Y:S01]  /*17340*/  MUFU.EX2 R186, R4 ;  /* 0x0000000400ba7308 */ /* 0x000e620000000800 */
[C---:B------:R-:W-:Y:S02]  /*17350*/  FMUL.FTZ R74, R0.reuse, R74 ;  /* 0x0000004a004a7220 */ /* 0x040fe40000410000 */
[----:B------:R-:W-:Y:S02]  /*17360*/  FMUL.FTZ R75, R0, R75 ;  /* 0x0000004b004b7220 */ /* 0x000fe40000410000 */
[C---:B---3--:R-:W-:Y:S01]  /*17370*/  FMUL.FTZ R8, R2.reuse, R112 ;  /* 0x0000007002087220 */ /* 0x048fe20000410000 */
[----:B------:R-:W-:Y:S01]  /*17380*/  LDSM.16.MT88.4 R128, [R193+0x800] ;  /* 0x00080000c180783b */ /* 0x000fe20000004200 */
[C---:B------:R-:W-:Y:S02]  /*17390*/  FMUL.FTZ R76, R2.reuse, R76 ;  /* 0x0000004c024c7220 */ /* 0x040fe40000410000 */
[----:B------:R-:W-:Y:S02]  /*173a0*/  FMUL.FTZ R77, R2, R77 ;  /* 0x0000004d024d7220 */ /* 0x000fe40000410000 */
[C---:B------:R-:W-:Y:S02]  /*173b0*/  FMUL.FTZ R78, R0.reuse, R78 ;  /* 0x0000004e004e7220 */ /* 0x040fe40000410000 */
[----:B------:R-:W-:Y:S01]  /*173c0*/  FMUL.FTZ R79, R0, R79 ;  /* 0x0000004f004f7220 */ /* 0x000fe20000410000 */
[----:B------:R-:W3:Y:S01]  /*173d0*/  LDSM.16.MT88.4 R112, [R193] ;  /* 0x00000000c170783b */ /* 0x000ee20000004200 */
[--C-:B-----5:R-:W-:Y:S02]  /*173e0*/  FFMA.FTZ R104, R164, c[0x0][0x2d0], -R105.reuse ;  /* 0x0000b400a4687a23 */ /* 0x120fe40000010869 */
[C---:B------:R-:W-:Y:S02]  /*173f0*/  FMUL.FTZ R80, R2.reuse, R80 ;  /* 0x0000005002507220 */ /* 0x040fe40000410000 */
[----:B------:R5:W2:Y:S01]  /*17400*/  MUFU.EX2 R216, R104 ;  /* 0x0000006800d87308 */ /* 0x000aa20000000800 */
[----:B------:R-:W-:Y:S02]  /*17410*/  FMUL.FTZ R81, R2, R81 ;  /* 0x0000005102517220 */ /* 0x000fe40000410000 */
[----:B------:R-:W-:Y:S01]  /*17420*/  LDSM.16.MT88.4 R136, [R151+0x2800] ;  /* 0x002800009788783b */ /* 0x000fe20000004200 */
[----:B------:R-:W-:Y:S01]  /*17430*/  FMUL.FTZ R82, R0, R82 ;  /* 0x0000005200527220 */ /* 0x000fe20000410000 */
[----:B-1----:R-:W-:Y:S01]  /*17440*/  F2FP.BF16.PACK_AB R111, R186, R187 ;  /* 0x000000bbba6f723e */ /* 0x002fe200000010ff */
        /* <DEDUP_REMOVED lines=8> */
[----:B------:R-:W-:Y:S02]  /*174d0*/  FMUL.FTZ R86, R0, R86 ;  /* 0x0000005600567220 */ /* 0x000fe40000410000 */
[C---:B------:R-:W-:Y:S04]  /*174e0*/  HMMA.16816.F32.BF16 R8, R108.reuse, R14, R8 ;  /* 0x0000000e6c08723c */ /* 0x040fe80000041808 */
[C---:B------:R-:W-:Y:S01]  /*174f0*/  FMUL.FTZ R12, R2.reuse, R116 ;  /* 0x00000074020c7220 */ /* 0x040fe20000410000 */
[----:B------:R-:W-:Y:S01]  /*17500*/  LDSM.16.MT88.4 R160, [R151+0x3800] ;  /* 0x0038000097a0783b */ /* 0x000fe20000004200 */
[----:B------:R-:W-:Y:S02]  /*17510*/  FMUL.FTZ R13, R2, R117 ;  /* 0x00000075020d7220 */ /* 0x000fe40000410000 */
[C---:B------:R-:W-:Y:S04]  /*17520*/  FMUL.FTZ R14, R0.reuse, R118 ;  /* 0x00000076000e7220 */ /* 0x040fe80000410000 */
[C---:B------:R-:W-:Y:S01]  /*17530*/  FMUL.FTZ R15, R0.reuse, R119 ;  /* 0x00000077000f7220 */ /* 0x040fe20000410000 */
[----:B------:R-:W0:Y:S01]  /*17540*/  LDGDEPBAR ;  /* 0x00000000000079af */ /* 0x000e220000000000 */
[----:B-----5:R-:W-:Y:S02]  /*17550*/  FFMA.FTZ R104, R165, c[0x0][0x2d0], -R105 ;  /* 0x0000b400a5687a23 */ /* 0x020fe40000010869 */
[----:B------:R-:W-:Y:S02]  /*17560*/  FMUL.FTZ R87, R0, R87 ;  /* 0x0000005700577220 */ /* 0x000fe40000410000 */
[----:B------:R1:W-:Y:S01]  /*17570*/  MUFU.EX2 R217, R104 ;  /* 0x0000006800d97308 */ /* 0x0003e20000000800 */
[C---:B----4-:R-:W-:Y:S02]  /*17580*/  HMMA.16816.F32.BF16 R12, R108.reuse, R20, R12 ;  /* 0x000000146c0c723c */ /* 0x050fe4000004180c */
[----:B------:R-:W4:Y:S01]  /*17590*/  LDSM.16.MT88.4 R116, [R150+0x2000] ;  /* 0x002000009674783b */ /* 0x000f220000004200 */
[C---:B------:R-:W-:Y:S02]  /*175a0*/  FMUL.FTZ R88, R2.reuse, R88 ;  /* 0x0000005802587220 */ /* 0x040fe40000410000 */
[C---:B------:R-:W-:Y:S02]  /*175b0*/  FMUL.FTZ R89, R2.reuse, R89 ;  /* 0x0000005902597220 */ /* 0x040fe40000410000 */
        /* <DEDUP_REMOVED lines=8> */
[----:B------:R-:W-:Y:S02]  /*17640*/  FMUL.FTZ R91, R0, R91 ;  /* 0x0000005b005b7220 */ /* 0x000fe40000410000 */
[C---:B--2---:R-:W-:Y:S01]  /*17650*/  HMMA.16816.F32.BF16 R20, R108.reuse, R28, R20 ;  /* 0x0000001c6c14723c */ /* 0x044fe20000041814 */
[----:B------:R1:W2:Y:S02]  /*17660*/  MUFU.EX2 R183, R104 ;  /* 0x0000006800b77308 */ /* 0x0002a40000000800 */
[C---:B------:R-:W-:Y:S02]  /*17670*/  FMUL.FTZ R92, R2.reuse, R92 ;  /* 0x0000005c025c7220 */ /* 0x040fe40000410000 */
[C---:B------:R-:W-:Y:S02]  /*17680*/  FMUL.FTZ R93, R2.reuse, R93 ;  /* 0x0000005d025d7220 */ /* 0x040fe40000410000 */
[C---:B------:R-:W-:Y:S01]  /*17690*/  FMUL.FTZ R28, R2.reuse, R132 ;  /* 0x00000084021c7220 */ /* 0x040fe20000410000 */
[C---:B------:R-:W-:Y:S04]  /*176a0*/  HMMA.16816.F32.BF16 R24, R108.reuse, R30, R24 ;  /* 0x0000001e6c18723c */ /* 0x040fe80000041818 */
[----:B------:R-:W-:Y:S02]  /*176b0*/  FMUL.FTZ R29, R2, R133 ;  /* 0x00000085021d7220 */ /* 0x000fe40000410000 */
[C---:B------:R-:W-:Y:S02]  /*176c0*/  FMUL.FTZ R94, R0.reuse, R94 ;  /* 0x0000005e005e7220 */ /* 0x040fe40000410000 */
[C---:B------:R-:W-:Y:S04]  /*176d0*/  FMUL.FTZ R30, R0.reuse, R134 ;  /* 0x00000086001e7220 */ /* 0x040fe80000410000 */
[C---:B------:R-:W-:Y:S02]  /*176e0*/  FMUL.FTZ R31, R0.reuse, R135 ;  /* 0x00000087001f7220 */ /* 0x040fe40000410000 */
[----:B------:R-:W-:Y:S01]  /*176f0*/  LDSM.16.MT88.4 R132, [R150+0x2800] ;  /* 0x002800009684783b */ /* 0x000fe20000004200 */
[----:B------:R-:W-:Y:S02]  /*17700*/  FMUL.FTZ R95, R0, R95 ;  /* 0x0000005f005f7220 */ /* 0x000fe40000410000 */
[----:B-1----:R-:W-:Y:S02]  /*17710*/  FFMA.FTZ R104, R167, c[0x0][0x2d0], -R3 ;  /* 0x0000b400a7687a23 */ /* 0x002fe40000010803 */
[C---:B---3--:R-:W-:Y:S02]  /*17720*/  HMMA.16816.F32.BF16 R28, R108.reuse, R112, R28 ;  /* 0x000000706c1c723c */ /* 0x048fe4000004181c */
[----:B------:R1:W3:Y:S01]  /*17730*/  MUFU.EX2 R182, R104 ;  /* 0x0000006800b67308 */ /* 0x0002e20000000800 */
[----:B------:R-:W-:Y:S01]  /*17740*/  LDSM.16.MT88.4 R164, [R194+0x3800] ;  /* 0x00380000c2a4783b */ /* 0x000fe20000004200 */
[C---:B------:R-:W-:Y:S02]  /*17750*/  FMUL.FTZ R96, R2.reuse, R96 ;  /* 0x0000006002607220 */ /* 0x040fe40000410000 */
[----:B------:R-:W-:Y:S02]  /*17760*/  FMUL.FTZ R97, R2, R97 ;  /* 0x0000006102617220 */ /* 0x000fe40000410000 */
[C---:B------:R-:W-:Y:S03]  /*17770*/  HMMA.16816.F32.BF16 R32, R108.reuse, R114, R32 ;  /* 0x000000726c20723c */ /* 0x040fe60000041820 */
[----:B------:R-:W5:Y:S01]  /*17780*/  LDSM.16.MT88.4 R112, [R194+0x2000] ;  /* 0x00200000c270783b */ /* 0x000f620000004200 */
[C---:B------:R-:W-:Y:S02]  /*17790*/  FMUL.FTZ R98, R0.reuse, R98 ;  /* 0x0000006200627220 */ /* 0x040fe40000410000 */
[----:B------:R-:W-:Y:S02]  /*177a0*/  FMUL.FTZ R99, R0, R99 ;  /* 0x0000006300637220 */ /* 0x000fe40000410000 */
[C---:B----4-:R-:W-:Y:S04]  /*177b0*/  HMMA.16816.F32.BF16 R36, R108.reuse, R116, R36 ;  /* 0x000000746c24723c */ /* 0x050fe80000041824 */
[----:B------:R-:W-:Y:S02]  /*177c0*/  FFMA.FTZ R2, R2, R236, R223 ;  /* 0x000000ec02027223 */ /* 0x000fe400000100df */
[----:B------:R-:W-:Y:S02]  /*177d0*/  FFMA.FTZ R0, R0, R237, R189 ;  /* 0x000000ed00007223 */ /* 0x000fe400000100bd */
[C---:B------:R-:W-:Y:S01]  /*177e0*/  HMMA.16816.F32.BF16 R40, R108.reuse, R118, R40 ;  /* 0x000000766c28723c */ /* 0x040fe20000041828 */
[----:B------:R-:W4:Y:S03]  /*177f0*/  LDSM.16.MT88.4 R116, [R193+0x2000] ;  /* 0x00200000c174783b */ /* 0x000f260000004200 */
[--C-:B-1----:R-:W-:Y:S02]  /*17800*/  FFMA.FTZ R104, R168, c[0x0][0x2d0], -R105.reuse ;  /* 0x0000b400a8687a23 */ /* 0x102fe40000010869 */
[----:B------:R-:W-:Y:S02]  /*17810*/  FADD.FTZ R2, R222, R2 ;  /* 0x00000002de027221 */ /* 0x000fe40000010000 */
[C---:B------:R-:W-:Y:S01]  /*17820*/  HMMA.16816.F32.BF16 R44, R108.reuse, R120, R44 ;  /* 0x000000786c2c723c */ /* 0x040fe2000004182c */
[----:B------:R1:W1:Y:S03]  /*17830*/  MUFU.EX2 R215, R104 ;  /* 0x0000006800d77308 */ /* 0x0002660000000800 */
[----:B------:R-:W-:Y:S02]  /*17840*/  FADD.FTZ R0, R188, R0 ;  /* 0x00000000bc007221 */ /* 0x000fe40000010000 */
[----:B------:R-:W-:Y:S02]  /*17850*/  FADD.FTZ R2, R221, R2 ;  /* 0x00000002dd027221 */ /* 0x000fe40000010000 */
[C---:B------:R-:W-:Y:S01]  /*17860*/  HMMA.16816.F32.BF16 R48, R108.reuse, R122, R48 ;  /* 0x0000007a6c30723c */ /* 0x040fe20000041830 */
[----:B------:R-:W3:Y:S03]  /*17870*/  LDSM.16.MT88.4 R120, [R150+0x4000] ;  /* 0x004000009678783b */ /* 0x000ee60000004200 */
[----:B------:R-:W-:Y:S02]  /*17880*/  FADD.FTZ R0, R187, R0 ;  /* 0x00000000bb007221 */ /* 0x000fe40000010000 */
[----:B------:R-:W-:Y:S02]  /*17890*/  FADD.FTZ R2, R220, R2 ;  /* 0x00000002dc027221 */ /* 0x000fe40000010000 */
[----:B------:R-:W-:Y:S01]  /*178a0*/  FADD.FTZ R0, R186, R0 ;  /* 0x00000000ba007221 */ /* 0x000fe20000010000 */
[C---:B-----5:R-:W-:Y:S03]  /*178b0*/  HMMA.16816.F32.BF16 R52, R108.reuse, R112, R52 ;  /* 0x000000706c34723c */ /* 0x060fe60000041834 */
[----:B------:R-:W-:Y:S02]  /*178c0*/  FADD.FTZ R2, R219, R2 ;  /* 0x00000002db027221 */ /* 0x000fe40000010000 */
[----:B------:R-:W-:Y:S02]  /*178d0*/  FADD.FTZ R0, R185, R0 ;  /* 0x00000000b9007221 */ /* 0x000fe40000010000 */
[----:B-1----:R-:W-:Y:S01]  /*178e0*/  FFMA.FTZ R104, R169, c[0x0][0x2d0], -R105 ;  /* 0x0000b400a9687a23 */ /* 0x002fe20000010869 */
[C---:B------:R-:W-:Y:S01]  /*178f0*/  HMMA.16816.F32.BF16 R56, R108.reuse, R114, R56 ;  /* 0x000000726c38723c */ /* 0x040fe20000041838 */
[----:B------:R-:W1:Y:S02]  /*17900*/  LDSM.16.MT88.4 R112, [R151+0x4000] ;  /* 0x004000009770783b */ /* 0x000e640000004200 */
[----:B------:R5:W5:Y:S01]  /*17910*/  MUFU.EX2 R214, R104 ;  /* 0x0000006800d67308 */ /* 0x000b620000000800 */
[----:B------:R-:W-:Y:S02]  /*17920*/  FADD.FTZ R2, R218, R2 ;  /* 0x00000002da027221 */ /* 0x000fe40000010000 */
[----:B------:R-:W-:Y:S02]  /*17930*/  FADD.FTZ R0, R184, R0 ;  /* 0x00000000b8007221 */ /* 0x000fe40000010000 */
[C---:B----4-:R-:W-:Y:S04]  /*17940*/  HMMA.16816.F32.BF16 R60, R108.reuse, R116, R60 ;  /* 0x000000746c3c723c */ /* 0x050fe8000004183c */
[----:B------:R-:W-:Y:S02]  /*17950*/  FADD.FTZ R2, R216, R2 ;  /* 0x00000002d8027221 */ /* 0x000fe40000010000 */
[----:B--2---:R-:W-:Y:S02]  /*17960*/  FADD.FTZ R0, R183, R0 ;  /* 0x00000000b7007221 */ /* 0x004fe40000010000 */
[C---:B------:R-:W-:Y:S01]  /*17970*/  HMMA.16816.F32.BF16 R64, R108.reuse, R118, R64 ;  /* 0x000000766c40723c */ /* 0x040fe20000041840 */
[----:B------:R-:W2:Y:S03]  /*17980*/  LDSM.16.MT88.4 R116, [R194+0x4000] ;  /* 0x00400000c274783b */ /* 0x000ea60000004200 */
[----:B------:R-:W-:Y:S02]  /*17990*/  FADD.FTZ R2, R217, R2 ;  /* 0x00000002d9027221 */ /* 0x000fe40000010000 */
[----:B---3--:R-:W-:Y:S02]  /*179a0*/  FADD.FTZ R0, R182, R0 ;  /* 0x00000000b6007221 */ /* 0x008fe40000010000 */
[C---:B------:R-:W-:Y:S04]  /*179b0*/  HMMA.16816.F32.BF16 R68, R108.reuse, R120, R68 ;  /* 0x000000786c44723c */ /* 0x040fe80000041844 */
[--C-:B-----5:R-:W-:Y:S02]  /*179c0*/  FFMA.FTZ R104, R170, c[0x0][0x2d0], -R3.reuse ;  /* 0x0000b400aa687a23 */ /* 0x120fe40000010803 */
[----:B------:R-:W-:Y:S02]  /*179d0*/  FADD.FTZ R2, R215, R2 ;  /* 0x00000002d7027221 */ /* 0x000fe40000010000 */
[C---:B------:R-:W-:Y:S01]  /*179e0*/  HMMA.16816.F32.BF16 R72, R108.reuse, R122, R72 ;  /* 0x0000007a6c48723c */ /* 0x040fe20000041848 */
[----:B------:R-:W3:Y:S01]  /*179f0*/  LDSM.16.MT88.4 R120, [R193+0x4000] ;  /* 0x00400000c178783b */ /* 0x000ee20000004200 */
[----:B------:R4:W5:Y:S02]  /*17a00*/  MUFU.EX2 R177, R104 ;  /* 0x0000006800b17308 */ /* 0x0009640000000800 */
[----:B------:R-:W-:Y:S04]  /*17a10*/  FADD.FTZ R2, R214, R2 ;  /* 0x00000002d6027221 */ /* 0x000fe80000010000 */
[C---:B-1----:R-:W-:Y:S08]  /*17a20*/  HMMA.16816.F32.BF16 R76, R108.reuse, R112, R76 ;  /* 0x000000706c4c723c */ /* 0x042ff0000004184c */
[C---:B------:R-:W-:Y:S01]  /*17a30*/  HMMA.16816.F32.BF16 R80, R108.reuse, R114, R80 ;  /* 0x000000726c50723c */ /* 0x040fe20000041850 */
[----:B------:R-:W1:Y:S07]  /*17a40*/  LDSM.16.MT88.4 R112, [R150+0x800] ;  /* 0x000800009670783b */ /* 0x000e6e0000004200 */
[C---:B--2---:R-:W-:Y:S04]  /*17a50*/  HMMA.16816.F32.BF16 R84, R108.reuse, R116, R84 ;  /* 0x000000746c54723c */ /* 0x044fe80000041854 */
[----:B----4-:R-:W-:Y:S02]  /*17a60*/  FFMA.FTZ R104, R171, c[0x0][0x2d0], -R3 ;  /* 0x0000b400ab687a23 */ /* 0x010fe40000010803 */
[----:B------:R-:W-:Y:S01]  /*17a70*/  LDSM.16.MT88.4 R168, [R193+0x3800] ;  /* 0x00380000c1a8783b */ /* 0x000fe20000004200 */
[----:B-----5:R-:W-:Y:S01]  /*17a80*/  FADD.FTZ R0, R177, R0 ;  /* 0x00000000b1007221 */ /* 0x020fe20000010000 */
[C---:B------:R-:W-:Y:S01]  /*17a90*/  HMMA.16816.F32.BF16 R88, R108.reuse, R118, R88 ;  /* 0x000000766c58723c */ /* 0x040fe20000041858 */
[----:B------:R2:W4:Y:S05]  /*17aa0*/  MUFU.EX2 R176, R104 ;  /* 0x0000006800b07308 */ /* 0x00052a0000000800 */
[----:B------:R-:W5:Y:S02]  /*17ab0*/  LDSM.16.MT88.4 R116, [R194+0x800] ;  /* 0x00080000c274783b */ /* 0x000f640000004200 */
[C---:B---3--:R-:W-:Y:S08]  /*17ac0*/  HMMA.16816.F32.BF16 R92, R108.reuse, R120, R92 ;  /* 0x000000786c5c723c */ /* 0x048ff0000004185c */
[----:B------:R-:W-:Y:S01]  /*17ad0*/  HMMA.16816.F32.BF16 R96, R108, R122, R96 ;  /* 0x0000007a6c60723c */ /* 0x000fe20000041860 */
[----:B------:R-:W3:Y:S06]  /*17ae0*/  LDSM.16.MT88.4 R120, [R194+0x2800] ;  /* 0x00280000c278783b */ /* 0x000eec0000004200 */
[----:B------:R-:W-:Y:S02]  /*17af0*/  F2FP.BF16.PACK_AB R108, R218, R219 ;  /* 0x000000dbda6c723e */ /* 0x000fe400000010ff */
[----:B------:R-:W-:Y:S03]  /*17b00*/  F2FP.BF16.PACK_AB R109, R184, R185 ;  /* 0x000000b9b86d723e */ /* 0x000fe600000010ff */
[----:B------:R-:W-:Y:S01]  /*17b10*/  F2FP.BF16.PACK_AB R110, R217, R216 ;  /* 0x000000d8d96e723e */ /* 0x000fe200000010ff */
[--C-:B--2---:R-:W-:Y:S01]  /*17b20*/  FFMA.FTZ R104, R172, c[0x0][0x2d0], -R105.reuse ;  /* 0x0000b400ac687a23 */ /* 0x104fe20000010869 */
[----:B------:R-:W-:Y:S01]  /*17b30*/  F2FP.BF16.PACK_AB R111, R182, R183 ;  /* 0x000000b7b66f723e */ /* 0x000fe200000010ff */
[----:B----4-:R-:W-:Y:S02]  /*17b40*/  FADD.FTZ R0, R176, R0 ;  /* 0x00000000b0007221 */ /* 0x010fe40000010000 */
[----:B------:R2:W4:Y:S04]  /*17b50*/  MUFU.EX2 R191, R104 ;  /* 0x0000006800bf7308 */ /* 0x0005280000000800 */
[C---:B-1----:R-:W-:Y:S08]  /*17b60*/  HMMA.16816.F32.BF16 R4, R108.reuse, R112, R4 ;  /* 0x000000706c04723c */ /* 0x042ff00000041804 */
[C---:B------:R-:W-:Y:S01]  /*17b70*/  HMMA.16816.F32.BF16 R8, R108.reuse, R114, R8 ;  /* 0x000000726c08723c */ /* 0x040fe20000041808 */
[----:B------:R-:W1:Y:S07]  /*17b80*/  LDSM.16.MT88.4 R112, [R193+0x2800] ;  /* 0x00280000c170783b */ /* 0x000e6e0000004200 */
[C---:B------:R-:W-:Y:S04]  /*17b90*/  HMMA.16816.F32.BF16 R12, R108.reuse, R124, R12 ;  /* 0x0000007c6c0c723c */ /* 0x040fe8000004180c */
[----:B--2---:R-:W-:Y:S02]  /*17ba0*/  FFMA.FTZ R104, R173, c[0x0][0x2d0], -R105 ;  /* 0x0000b400ad687a23 */ /* 0x004fe40000010869 */
[----:B----4-:R-:W-:Y:S02]  /*17bb0*/  FADD.FTZ R2, R191, R2 ;  /* 0x00000002bf027221 */ /* 0x010fe40000010000 */
[C---:B------:R-:W-:Y:S01]  /*17bc0*/  HMMA.16816.F32.BF16 R16, R108.reuse, R126, R16 ;  /* 0x0000007e6c10723c */ /* 0x040fe20000041810 */
[----:B------:R-:W-:Y:S01]  /*17bd0*/  LDSM.16.MT88.4 R124, [R151+0x4800] ;  /* 0x00480000977c783b */ /* 0x000fe20000004200 */
[----:B------:R2:W4:Y:S06]  /*17be0*/  MUFU.EX2 R190, R104 ;  /* 0x0000006800be7308 */ /* 0x00052c0000000800 */
[C---:B-----5:R-:W-:Y:S08]  /*17bf0*/  HMMA.16816.F32.BF16 R20, R108.reuse, R116, R20 ;  /* 0x000000746c14723c */ /* 0x060ff00000041814 */
[C---:B------:R-:W-:Y:S01]  /*17c00*/  HMMA.16816.F32.BF16 R24, R108.reuse, R118, R24 ;  /* 0x000000766c18723c */ /* 0x040fe20000041818 */
[----:B------:R-:W5:Y:S07]  /*17c10*/  LDSM.16.MT88.4 R116, [R150+0x4800] ;  /* 0x004800009674783b */ /* 0x000f6e0000004200 */
[C---:B------:R-:W-:Y:S04]  /*17c20*/  HMMA.16816.F32.BF16 R28, R108.reuse, R128, R28 ;  /* 0x000000806c1c723c */ /* 0x040fe8000004181c */
[--C-:B--2---:R-:W-:Y:S02]  /*17c30*/  FFMA.FTZ R104, R174, c[0x0][0x2d0], -R3.reuse ;  /* 0x0000b400ae687a23 */ /* 0x104fe40000010803 */
[----:B----4-:R-:W-:Y:S02]  /*17c40*/  FADD.FTZ R2, R190, R2 ;  /* 0x00000002be027221 */ /* 0x010fe40000010000 */
[C---:B------:R-:W-:Y:S01]  /*17c50*/  HMMA.16816.F32.BF16 R32, R108.reuse, R130, R32 ;  /* 0x000000826c20723c */ /* 0x040fe20000041820 */
[----:B------:R-:W-:Y:S01]  /*17c60*/  LDSM.16.MT88.4 R128, [R151+0x1000] ;  /* 0x001000009780783b */ /* 0x000fe20000004200 */
[----:B------:R2:W4:Y:S06]  /*17c70*/  MUFU.EX2 R175, R104 ;  /* 0x0000006800af7308 */ /* 0x00052c0000000800 */
[C---:B------:R-:W-:Y:S08]  /*17c80*/  HMMA.16816.F32.BF16 R36, R108.reuse, R132, R36 ;  /* 0x000000846c24723c */ /* 0x040ff00000041824 */
[C---:B------:R-:W-:Y:S01]  /*17c90*/  HMMA.16816.F32.BF16 R40, R108.reuse, R134, R40 ;  /* 0x000000866c28723c */ /* 0x040fe20000041828 */
[----:B------:R-:W-:Y:S07]  /*17ca0*/  LDSM.16.MT88.4 R132, [R193+0x1000] ;  /* 0x00100000c184783b */ /* 0x000fee0000004200 */
[C---:B------:R-:W-:Y:S04]  /*17cb0*/  HMMA.16816.F32.BF16 R44, R108.reuse, R136, R44 ;  /* 0x000000886c2c723c */ /* 0x040fe8000004182c */
[----:B--2---:R-:W-:Y:S02]  /*17cc0*/  FFMA.FTZ R104, R178, c[0x0][0x2d0], -R3 ;  /* 0x0000b400b2687a23 */ /* 0x004fe40000010803 */
[----:B----4-:R-:W-:Y:S02]  /*17cd0*/  FADD.FTZ R0, R175, R0 ;  /* 0x00000000af007221 */ /* 0x010fe40000010000 */
[C---:B------:R-:W-:Y:S01]  /*17ce0*/  HMMA.16816.F32.BF16 R48, R108.reuse, R138, R48 ;  /* 0x0000008a6c30723c */ /* 0x040fe20000041830 */
[----:B------:R-:W-:Y:S01]  /*17cf0*/  LDSM.16.MT88.4 R136, [R150+0x3000] ;  /* 0x003000009688783b */ /* 0x000fe20000004200 */
[----:B------:R2:W4:Y:S06]  /*17d00*/  MUFU.EX2 R174, R104 ;  /* 0x0000006800ae7308 */ /* 0x00052c0000000800 */
[C---:B---3--:R-:W-:Y:S08]  /*17d10*/  HMMA.16816.F32.BF16 R52, R108.reuse, R120, R52 ;  /* 0x000000786c34723c */ /* 0x048ff00000041834 */
[C---:B------:R-:W-:Y:S01]  /*17d20*/  HMMA.16816.F32.BF16 R56, R108.reuse, R122, R56 ;  /* 0x0000007a6c38723c */ /* 0x040fe20000041838 */
[----:B------:R-:W3:Y:S07]  /*17d30*/  LDSM.16.MT88.4 R120, [R194+0x4800] ;  /* 0x00480000c278783b */ /* 0x000eee0000004200 */
[C---:B-1----:R-:W-:Y:S04]  /*17d40*/  HMMA.16816.F32.BF16 R60, R108.reuse, R112, R60 ;  /* 0x000000706c3c723c */ /* 0x042fe8000004183c */
[--C-:B--2---:R-:W-:Y:S04]  /*17d50*/  FFMA.FTZ R104, R179, c[0x0][0x2d0], -R105.reuse ;  /* 0x0000b400b3687a23 */ /* 0x104fe80000010869 */
[C---:B------:R-:W-:Y:S01]  /*17d60*/  HMMA.16816.F32.BF16 R64, R108.reuse, R114, R64 ;  /* 0x000000726c40723c */ /* 0x040fe20000041840 */
[----:B------:R-:W1:Y:S01]  /*17d70*/  LDSM.16.MT88.4 R112, [R193+0x4800] ;  /* 0x00480000c170783b */ /* 0x000e620000004200 */
[----:B------:R2:W-:Y:S06]  /*17d80*/  MUFU.EX2 R181, R104 ;  /* 0x0000006800b57308 */ /* 0x0005ec0000000800 */
[C---:B-----5:R-:W-:Y:S08]  /*17d90*/  HMMA.16816.F32.BF16 R68, R108.reuse, R116, R68 ;  /* 0x000000746c44723c */ /* 0x060ff00000041844 */
[C---:B------:R-:W-:Y:S01]  /*17da0*/  HMMA.16816.F32.BF16 R72, R108.reuse, R118, R72 ;  /* 0x000000766c48723c */ /* 0x040fe20000041848 */
[----:B------:R-:W5:Y:S07]  /*17db0*/  LDSM.16.MT88.4 R116, [R150+0x1000] ;  /* 0x001000009674783b */ /* 0x000f6e0000004200 */
[C---:B------:R-:W-:Y:S04]  /*17dc0*/  HMMA.16816.F32.BF16 R76, R108.reuse, R124, R76 ;  /* 0x0000007c6c4c723c */ /* 0x040fe8000004184c */
[----:B--2---:R-:W-:Y:S04]  /*17dd0*/  FFMA.FTZ R104, R180, c[0x0][0x2d0], -R105 ;  /* 0x0000b400b4687a23 */ /* 0x004fe80000010869 */
[C---:B------:R-:W-:Y:S01]  /*17de0*/  HMMA.16816.F32.BF16 R80, R108.reuse, R126, R80 ;  /* 0x0000007e6c50723c */ /* 0x040fe20000041850 */
[----:B------:R-:W2:Y:S01]  /*17df0*/  LDSM.16.MT88.4 R124, [R194+0x1000] ;  /* 0x00100000c27c783b */ /* 0x000ea20000004200 */
[----:B------:R4:W2:Y:S06]  /*17e00*/  MUFU.EX2 R180, R104 ;  /* 0x0000006800b47308 */ /* 0x0008ac0000000800 */
[C---:B---3--:R-:W-:Y:S08]  /*17e10*/  HMMA.16816.F32.BF16 R84, R108.reuse, R120, R84 ;  /* 0x000000786c54723c */ /* 0x048ff00000041854 */
[C---:B------:R-:W-:Y:S01]  /*17e20*/  HMMA.16816.F32.BF16 R88, R108.reuse, R122, R88 ;  /* 0x0000007a6c58723c */ /* 0x040fe20000041858 */
[----:B------:R-:W3:Y:S07]  /*17e30*/  LDSM.16.MT88.4 R120, [R194+0x3000] ;  /* 0x00300000c278783b */ /* 0x000eee0000004200 */
[C---:B-1----:R-:W-:Y:S04]  /*17e40*/  HMMA.16816.F32.BF16 R92, R108.reuse, R112, R92 ;  /* 0x000000706c5c723c */ /* 0x042fe8000004185c */
[--C-:B----4-:R-:W-:Y:S04]  /*17e50*/  FFMA.FTZ R104, R224, c[0x0][0x2d0], -R3.reuse ;  /* 0x0000b400e0687a23 */ /* 0x110fe80000010803 */
[----:B------:R-:W-:Y:S01]  /*17e60*/  HMMA.16816.F32.BF16 R96, R108, R114, R96 ;  /* 0x000000726c60723c */ /* 0x000fe20000041860 */
[----:B------:R-:W1:Y:S01]  /*17e70*/  LDSM.16.MT88.4 R112, [R193+0x3000] ;  /* 0x00300000c170783b */ /* 0x000e620000004200 */
[----:B------:R4:W-:Y:S05]  /*17e80*/  MUFU.EX2 R173, R104 ;  /* 0x0000006800ad7308 */ /* 0x0009ea0000000800 */
[----:B------:R-:W-:Y:S02]  /*17e90*/  F2FP.BF16.PACK_AB R108, R214, R215 ;  /* 0x000000d7d66c723e */ /* 0x000fe400000010ff */
[----:B------:R-:W-:Y:S03]  /*17ea0*/  F2FP.BF16.PACK_AB R109, R176, R177 ;  /* 0x000000b1b06d723e */ /* 0x000fe600000010ff */
[----:B------:R-:W-:Y:S02]  /*17eb0*/  F2FP.BF16.PACK_AB R110, R190, R191 ;  /* 0x000000bfbe6e723e */ /* 0x000fe400000010ff */
[----:B------:R-:W-:Y:S07]  /*17ec0*/  F2FP.BF16.PACK_AB R111, R174, R175 ;  /* 0x000000afae6f723e */ /* 0x000fee00000010ff */
[C---:B-----5:R-:W-:Y:S03]  /*17ed0*/  HMMA.16816.F32.BF16 R4, R108.reuse, R116, R4 ;  /* 0x000000746c04723c */ /* 0x060fe60000041804 */
[----:B----4-:R-:W-:Y:S05]  /*17ee0*/  FFMA.FTZ R104, R225, c[0x0][0x2d0], -R3 ;  /* 0x0000b400e1687a23 */ /* 0x010fea0000010803 */
[C---:B------:R-:W-:Y:S01]  /*17ef0*/  HMMA.16816.F32.BF16 R8, R108.reuse, R118, R8 ;  /* 0x000000766c08723c */ /* 0x040fe20000041808 */
[----:B------:R-:W4:Y:S01]  /*17f00*/  LDSM.16.MT88.4 R116, [R150+0x5000] ;  /* 0x005000009674783b */ /* 0x000f220000004200 */
[----:B------:R5:W1:Y:S06]  /*17f10*/  MUFU.EX2 R172, R104 ;  /* 0x0000006800ac7308 */ /* 0x000a6c0000000800 */
[C---:B------:R-:W-:Y:S08]  /*17f20*/  HMMA.16816.F32.BF16 R12, R108.reuse, R128, R12 ;  /* 0x000000806c0c723c */ /* 0x040ff0000004180c */
[C---:B------:R-:W-:Y:S01]  /*17f30*/  HMMA.16816.F32.BF16 R16, R108.reuse, R130, R16 ;  /* 0x000000826c10723c */ /* 0x040fe20000041810 */
[----:B------:R-:W-:Y:S07]  /*17f40*/  LDSM.16.MT88.4 R128, [R194+0x1800] ;  /* 0x00180000c280783b */ /* 0x000fee0000004200 */
[C---:B--2---:R-:W-:Y:S04]  /*17f50*/  HMMA.16816.F32.BF16 R20, R108.reuse, R124, R20 ;  /* 0x0000007c6c14723c */ /* 0x044fe80000041814 */
[--C-:B-----5:R-:W-:Y:S04]  /*17f60*/  FFMA.FTZ R104, R229, c[0x0][0x2d0], -R105.reuse ;  /* 0x0000b400e5687a23 */ /* 0x120fe80000010869 */
[C---:B------:R-:W-:Y:S01]  /*17f70*/  HMMA.16816.F32.BF16 R24, R108.reuse, R126, R24 ;  /* 0x0000007e6c18723c */ /* 0x040fe20000041818 */
[----:B------:R-:W2:Y:S01]  /*17f80*/  LDSM.16.MT88.4 R124, [R151+0x5000] ;  /* 0x00500000977c783b */ /* 0x000ea20000004200 */
[----:B------:R5:W-:Y:S06]  /*17f90*/  MUFU.EX2 R179, R104 ;  /* 0x0000006800b37308 */ /* 0x000bec0000000800 */
[C---:B------:R-:W-:Y:S08]  /*17fa0*/  HMMA.16816.F32.BF16 R28, R108.reuse, R132, R28 ;  /* 0x000000846c1c723c */ /* 0x040ff0000004181c */
[C---:B------:R-:W-:Y:S08]  /*17fb0*/  HMMA.16816.F32.BF16 R32, R108.reuse, R134, R32 ;  /* 0x000000866c20723c */ /* 0x040ff00000041820 */
[C---:B------:R-:W-:Y:S04]  /*17fc0*/  HMMA.16816.F32.BF16 R36, R108.reuse, R136, R36 ;  /* 0x000000886c24723c */ /* 0x040fe80000041824 */
[----:B-----5:R-:W-:Y:S04]  /*17fd0*/  FFMA.FTZ R104, R228, c[0x0][0x2d0], -R105 ;  /* 0x0000b400e4687a23 */ /* 0x020fe80000010869 */
[C---:B------:R-:W-:Y:S01]  /*17fe0*/  HMMA.16816.F32.BF16 R40, R108.reuse, R138, R40 ;  /* 0x0000008a6c28723c */ /* 0x040fe20000041828 */
[----:B------:R-:W-:Y:S01]  /*17ff0*/  LDSM.16.MT88.4 R136, [R193+0x1800] ;  /* 0x00180000c188783b */ /* 0x000fe20000004200 */
[----:B------:R-:W5:Y:S06]  /*18000*/  MUFU.EX2 R178, R104 ;  /* 0x0000006800b27308 */ /* 0x000f6c0000000800 */
[C---:B------:R-:W-:Y:S07]  /*18010*/  HMMA.16816.F32.BF16 R44, R108.reuse, R152, R44 ;  /* 0x000000986c2c723c */ /* 0x040fee000004182c */
[----:B------:R-:W-:Y:S01]  /*18020*/  F2FP.BF16.PACK_AB R152, R180, R181 ;  /* 0x000000b5b498723e */ /* 0x000fe200000010ff */
[C---:B------:R-:W-:Y:S04]  /*18030*/  HMMA.16816.F32.BF16 R48, R108.reuse, R154, R48 ;  /* 0x0000009a6c30723c */ /* 0x040fe80000041830 */
[----:B-1----:R-:W-:Y:S04]  /*18040*/  F2FP.BF16.PACK_AB R153, R172, R173 ;  /* 0x000000adac99723e */ /* 0x002fe800000010ff */
[C---:B---3--:R-:W-:Y:S04]  /*18050*/  HMMA.16816.F32.BF16 R52, R108.reuse, R120, R52 ;  /* 0x000000786c34723c */ /* 0x048fe80000041834 */
[----:B-----5:R-:W-:Y:S01]  /*18060*/  F2FP.BF16.PACK_AB R154, R178, R179 ;  /* 0x000000b3b29a723e */ /* 0x020fe200000010ff */
[--C-:B------:R-:W-:Y:S02]  /*18070*/  FFMA.FTZ R104, R140, c[0x0][0x2d0], -R3.reuse ;  /* 0x0000b4008c687a23 */ /* 0x100fe40000010803 */
[----:B------:R-:W-:Y:S01]  /*18080*/  FFMA.FTZ R3, R141, c[0x0][0x2d0], -R3 ;  /* 0x0000b4008d037a23 */ /* 0x000fe20000010803 */
[C---:B------:R-:W-:Y:S01]  /*18090*/  HMMA.16816.F32.BF16 R56, R108.reuse, R122, R56 ;  /* 0x0000007a6c38723c */ /* 0x040fe20000041838 */
[----:B------:R-:W1:Y:S01]  /*180a0*/  LDSM.16.MT88.4 R120, [R194+0x5000] ;  /* 0x00500000c278783b */ /* 0x000e620000004200 */
[----:B------:R-:W-:Y:S06]  /*180b0*/  MUFU.EX2 R105, R104 ;  /* 0x0000006800697308 */ /* 0x000fec0000000800 */
[C---:B------:R-:W-:Y:S04]  /*180c0*/  HMMA.16816.F32.BF16 R60, R108.reuse, R112, R60 ;  /* 0x000000706c3c723c */ /* 0x040fe8000004183c */
[----:B------:R-:W3:Y:S04]  /*180d0*/  MUFU.EX2 R104, R3 ;  /* 0x0000000300687308 */ /* 0x000ee80000000800 */
[C---:B------:R-:W-:Y:S01]  /*180e0*/  HMMA.16816.F32.BF16 R64, R108.reuse, R114, R64 ;  /* 0x000000726c40723c */ /* 0x040fe20000041840 */
[----:B------:R-:W5:Y:S07]  /*180f0*/  LDSM.16.MT88.4 R112, [R193+0x5000] ;  /* 0x00500000c170783b */ /* 0x000f6e0000004200 */
[C---:B----4-:R-:W-:Y:S08]  /*18100*/  HMMA.16816.F32.BF16 R68, R108.reuse, R116, R68 ;  /* 0x000000746c44723c */ /* 0x050ff00000041844 */
[C---:B------:R-:W-:Y:S01]  /*18110*/  HMMA.16816.F32.BF16 R72, R108.reuse, R118, R72 ;  /* 0x000000766c48723c */ /* 0x040fe20000041848 */
[----:B------:R-:W4:Y:S03]  /*18120*/  LDSM.16.MT88.4 R116, [R150+0x1800] ;  /* 0x001800009674783b */ /* 0x000f260000004200 */
[----:B---3--:R-:W-:Y:S01]  /*18130*/  F2FP.BF16.PACK_AB R155, R104, R105 ;  /* 0x00000069689b723e */ /* 0x008fe200000010ff */
[----:B------:R-:W-:Y:S02]  /*18140*/  FADD.FTZ R3, R174, R0 ;  /* 0x00000000ae037221 */ /* 0x000fe40000010000 */
[----:B------:R-:W-:Y:S01]  /*18150*/  FADD.FTZ R0, R181, R2 ;  /* 0x00000002b5007221 */ /* 0x000fe20000010000 */
[C---:B--2---:R-:W-:Y:S04]  /*18160*/  HMMA.16816.F32.BF16 R76, R108.reuse, R124, R76 ;  /* 0x0000007c6c4c723c */ /* 0x044fe8000004184c */
[----:B------:R-:W-:Y:S02]  /*18170*/  FADD.FTZ R3, R173, R3 ;  /* 0x00000003ad037221 */ /* 0x000fe40000010000 */
[----:B------:R-:W-:Y:S02]  /*18180*/  FADD.FTZ R0, R180, R0 ;  /* 0x00000000b4007221 */ /* 0x000fe40000010000 */
[C---:B------:R-:W-:Y:S01]  /*18190*/  HMMA.16816.F32.BF16 R80, R108.reuse, R126, R80 ;  /* 0x0000007e6c50723c */ /* 0x040fe20000041850 */
[----:B------:R-:W2:Y:S03]  /*181a0*/  LDSM.16.MT88.4 R124, [R151+0x1800] ;  /* 0x00180000977c783b */ /* 0x000ea60000004200 */
[----:B------:R-:W-:Y:S02]  /*181b0*/  FADD.FTZ R3, R172, R3 ;  /* 0x00000003ac037221 */ /* 0x000fe40000010000 */
[----:B------:R-:W-:Y:S02]  /*181c0*/  FADD.FTZ R2, R179, R0 ;  /* 0x00000000b3027221 */ /* 0x000fe40000010000 */
[C---:B-1----:R-:W-:Y:S04]  /*181d0*/  HMMA.16816.F32.BF16 R84, R108.reuse, R120, R84 ;  /* 0x000000786c54723c */ /* 0x042fe80000041854 */
[----:B------:R-:W-:Y:S01]  /*181e0*/  FADD.FTZ R0, R105, R3 ;  /* 0x0000000369007221 */ /* 0x000fe20000010000 */
[----:B------:R-:W-:Y:S01]  /*181f0*/  MOV R105, R100 ;  /* 0x0000006400697202 */ /* 0x000fe20000000f00 */
[----:B------:R-:W-:Y:S02]  /*18200*/  FADD.FTZ R236, R178, R2 ;  /* 0x00000002b2ec7221 */ /* 0x000fe40000010000 */
[C---:B------:R-:W-:Y:S04]  /*18210*/  HMMA.16816.F32.BF16 R88, R108.reuse, R122, R88 ;  /* 0x0000007a6c58723c */ /* 0x040fe80000041858 */
[----:B------:R-:W-:Y:S01]  /*18220*/  FADD.FTZ R237, R104, R0 ;  /* 0x0000000068ed7221 */ /* 0x000fe20000010000 */
[----:B------:R-:W-:Y:S03]  /*18230*/  MOV R104, R101 ;  /* 0x0000006500687202 */ /* 0x000fe60000000f00 */
[C---:B-----5:R-:W-:Y:S08]  /*18240*/  HMMA.16816.F32.BF16 R92, R108.reuse, R112, R92 ;  /* 0x000000706c5c723c */ /* 0x060ff0000004185c */
[----:B------:R-:W-:Y:S08]  /*18250*/  HMMA.16816.F32.BF16 R96, R108, R114, R96 ;  /* 0x000000726c60723c */ /* 0x000ff00000041860 */
[C---:B----4-:R-:W-:Y:S01]  /*18260*/  HMMA.16816.F32.BF16 R108, R152.reuse, R116, R4 ;  /* 0x00000074986c723c */ /* 0x050fe20000041804 */
        /* <DEDUP_REMOVED lines=21> */
[C---:B---3--:R-:W-:Y:S08]  /*183c0*/  HMMA.16816.F32.BF16 R76, R152.reuse, R8, R76 ;  /* 0x00000008984c723c */ /* 0x048ff0000004184c */
[C---:B------:R-:W-:Y:S08]  /*183d0*/  HMMA.16816.F32.BF16 R80, R152.reuse, R10, R80 ;  /* 0x0000000a9850723c */ /* 0x040ff00000041850 */
[C---:B--2---:R-:W-:Y:S08]  /*183e0*/  HMMA.16816.F32.BF16 R84, R152.reuse, R12, R84 ;  /* 0x0000000c9854723c */ /* 0x044ff00000041854 */
[C---:B------:R-:W-:Y:S08]  /*183f0*/  HMMA.16816.F32.BF16 R88, R152.reuse, R14, R88 ;  /* 0x0000000e9858723c */ /* 0x040ff00000041858 */
[C---:B-1----:R-:W-:Y:S08]  /*18400*/  HMMA.16816.F32.BF16 R92, R152.reuse, R4, R92 ;  /* 0x00000004985c723c */ /* 0x042ff0000004185c */
[----:B------:R-:W-:Y:S01]  /*18410*/  HMMA.16816.F32.BF16 R96, R152, R6, R96 ;  /* 0x000000069860723c */ /* 0x000fe20000041860 */
[----:B------:R-:W-:-:S07]  /*18420*/  @P0 BRA `(.L_x_1109) ;  /* 0xffffd29000000947 */ /* 0x000fce000383ffff */
.L_x_1108:
[----:B------:R-:W-:Y:S07]  /*18430*/  @!UPT UIADD3 URZ, URZ, URZ, URZ ;  /* 0x0000003f3f3ff290 */ /* 0x000fee000fffe03f */
[----:B------:R-:W-:Y:S02]  /*18440*/  MOV R7, 0x1f ;  /* 0x0000001f00077802 */ /* 0x000fe40000000f00 */
[----:B------:R-:W-:Y:S01]  /*18450*/  MOV R6, 0xffffffff ;  /* 0xffffffff00067802 */ /* 0x000fe20000000f00 */
[----:B------:R-:W-:Y:S06]  /*18460*/  BRA.DIV ~URZ, `(.L_x_1110) ;  /* 0x000054c27f007947 */ /* 0x000fec000b800000 */
[----:B------:R1:W2:Y:S02]  /*18470*/  SHFL.BFLY PT, R0, R236, 0x2, 0x1f ;  /* 0x0c401f00ec007f89 */ /* 0x0002a400000e0000 */
.L_x_1183:
[----:B--2---:R-:W-:Y:S01]  /*18480*/  FADD.FTZ R0, R0, R236 ;  /* 0x000000ec00007221 */ /* 0x004fe20000010000 */
[----:B------:R-:W-:Y:S05]  /*18490*/  BRA.DIV ~URZ, `(.L_x_1111) ;  /* 0x000054f27f007947 */ /* 0x000fea000b800000 */
[----:B------:R-:W2:Y:S04]  /*184a0*/  SHFL.BFLY PT, R2, R237, 0x2, 0x1f ;  /* 0x0c401f00ed027f89 */ /* 0x000ea800000e0000 */
[----:B------:R-:W3:Y:S01]  /*184b0*/  SHFL.BFLY PT, R5, R0, 0x1, 0x1f ;  /* 0x0c201f0000057f89 */ /* 0x000ee200000e0000 */
[----:B--2---:R-:W-:-:S02]  /*184c0*/  FADD.FTZ R4, R2, R237 ;  /* 0x000000ed02047221 */ /* 0x004fc40000010000 */
[----:B---3--:R-:W-:-:S03]  /*184d0*/  FADD.FTZ R0, R0, R5 ;  /* 0x0000000500007221 */ /* 0x008fc60000010000 */
[----:B------:R2:W3:Y:S04]  /*184e0*/  SHFL.BFLY PT, R3, R4, 0x1, 0x1f ;  /* 0x0c201f0004037f89 */ /* 0x0004e800000e0000 */
.L_x_1184:
        /* <DEDUP_REMOVED lines=69> */
[----:B------:R-:W-:Y:S01]  /*18940*/  FMUL.FTZ R93, R0, R123 ;  /* 0x0000007b005d7220 */ /* 0x000fe20000410000 */
[----:B---3--:R-:W-:Y:S01]  /*18950*/  @P0 MOV R3, 0x3f317218 ;  /* 0x3f31721800030802 */ /* 0x008fe20000000f00 */
[----:B-----5:R-:W-:Y:S02]  /*18960*/  @P0 FMUL.FTZ R2, R2, 0.69314718246459960938 ;  /* 0x3f31721802020820 */ /* 0x020fe40000410000 */
        /* <DEDUP_REMOVED lines=45> */
.L_x_1047:
        /* <DEDUP_REMOVED lines=17> */
.L_x_1113:
[----:B------:R-:W-:Y:S05]  /*18d50*/  BSYNC B0 ;  /* 0x0000000000007941 */ /* 0x000fea0003800000 */
.L_x_1112:
[----:B------:R-:W-:Y:S01]  /*18d60*/  PRMT R0, R0, 0x9910, RZ ;  /* 0x0000991000007816 */ /* 0x000fe200000000ff */
[----:B------:R-:W-:Y:S01]  /*18d70*/  BSSY B1, `(.L_x_1114) ;  /* 0x0000347000017945 */ /* 0x000fe20003800000 */
[----:B------:R-:W-:Y:S01]  /*18d80*/  IMAD.MOV.U32 R86, RZ, RZ, R248 ;  /* 0x000000ffff567224 */ /* 0x000fe200078e00f8 */
[----:B------:R-:W-:Y:S02]  /*18d90*/  IADD3 R4, R242, 0x40, RZ ;  /* 0x00000040f2047810 */ /* 0x000fe40007ffe0ff */
[----:B------:R-:W-:Y:S02]  /*18da0*/  ISETP.NE.AND P0, PT, R0, RZ, PT ;  /* 0x000000ff0000720c */ /* 0x000fe40003f05270 */
[----:B------:R-:W-:-:S11]  /*18db0*/  IADD3 R0, R242, 0x80, RZ ;  /* 0x00000080f2007810 */ /* 0x000fd60007ffe0ff */
[----:B------:R-:W-:Y:S05]  /*18dc0*/  @!P0 BRA `(.L_x_1115) ;  /* 0x0000277000008947 */ /* 0x000fea0003800000 */
[----:B------:R-:W2:Y:S04]  /*18dd0*/  LDL R6, [R1+0x14] ;  /* 0x0000140001067983 */ /* 0x000ea80000100800 */
[----:B------:R-:W3:Y:S04]  /*18de0*/  LDL R15, [R1+0x24] ;  /* 0x00002400010f7983 */ /* 0x000ee80000100800 */
[----:B------:R-:W4:Y:S01]  /*18df0*/  LDL R14, [R1+0x2c] ;  /* 0x00002c00010e7983 */ /* 0x000f220000100800 */
[----:B------:R-:W-:-:S03]  /*18e00*/  SHF.R.S32.HI R2, RZ, 0x1f, R7 ;  /* 0x0000001fff027819 */ /* 0x000fc60000011407 */
[----:B------:R-:W3:Y:S04]  /*18e10*/  LDL R12, [R1+0x28] ;  /* 0x00002800010c7983 */ /* 0x000ee80000100800 */
[----:B------:R-:W3:Y:S01]  /*18e20*/  LDL R10, [R1+0x3c] ;  /* 0x00003c00010a7983 */ /* 0x000ee20000100800 */
[----:B------:R-:W-:Y:S02]  /*18e30*/  SHF.R.S32.HI R5, RZ, 0x1f, R7 ;  /* 0x0000001fff057819 */ /* 0x000fe40000011407 */
[-C--:B------:R-:W-:Y:S01]  /*18e40*/  LEA.HI R2, R2, R7.reuse, RZ, 0x5 ;  /* 0x0000000702027211 */ /* 0x080fe200078f28ff */
[----:B------:R-:W3:Y:S04]  /*18e50*/  LDL R9, [R1+0x34] ;  /* 0x0000340001097983 */ /* 0x000ee80000100800 */
[----:B------:R-:W3:Y:S04]  /*18e60*/  LDL R8, [R1+0x38] ;  /* 0x0000380001087983 */ /* 0x000ee80000100800 */
[----:B------:R-:W4:Y:S04]  /*18e70*/  LDL R13, [R1+0x30] ;  /* 0x00003000010d7983 */ /* 0x000f280000100800 */
[----:B------:R-:W4:Y:S01]  /*18e80*/  LDL R11, [R1] ;  /* 0x00000000010b7983 */ /* 0x000f220000100800 */
[----:B------:R-:W-:Y:S01]  /*18e90*/  LEA.HI R5, R5, R7, RZ, 0x2 ;  /* 0x0000000705057211 */ /* 0x000fe200078f10ff */
[----:B------:R-:W-:Y:S01]  /*18ea0*/  WARPSYNC 0xffffffff ;  /* 0xffffffff00007948 */ /* 0x000fe20003800000 */
[----:B------:R-:W-:-:S02]  /*18eb0*/  SHF.R.S32.HI R2, RZ, 0x5, R2 ;  /* 0x00000005ff027819 */ /* 0x000fc40000011402 */
[----:B------:R-:W-:-:S03]  /*18ec0*/  LOP3.LUT R5, R5, 0xfffffffc, RZ, 0xc0, !PT ;  /* 0xfffffffc05057812 */ /* 0x000fc600078ec0ff */
[----:B------:R-:W-:Y:S02]  /*18ed0*/  IMAD.SHL.U32 R2, R2, 0x400, RZ ;  /* 0x0000040002027824 */ /* 0x000fe400078e00ff */
[----:B------:R-:W-:-:S04]  /*18ee0*/  IMAD.IADD R5, R7, 0x1, -R5 ;  /* 0x0000000107057824 */ /* 0x000fc800078e0a05 */
        /* <DEDUP_REMOVED lines=8> */
[----:B--2---:R-:W-:-:S04]  /*18f70*/  SHF.R.U32.HI R3, RZ, 0x3, R6 ;  /* 0x00000003ff037819 */ /* 0x004fc80000011606 */
[----:B------:R-:W-:-:S05]  /*18f80*/  LOP3.LUT R3, R3, R6, RZ, 0xfc, !PT ;  /* 0x0000000603037212 */ /* 0x000fca00078efcff */
[----:B------:R-:W-:Y:S01]  /*18f90*/  IMAD.IADD R2, R2, 0x1, R3 ;  /* 0x0000000102027824 */ /* 0x000fe200078e0203 */
[----:B------:R-:W-:-:S04]  /*18fa0*/  F2FP.BF16.PACK_AB R3, R159, R158 ;  /* 0x0000009e9f03723e */ /* 0x000fc800000010ff */
[----:B------:R-:W-:Y:S02]  /*18fb0*/  LEA R2, R2, 0x80, 0x1 ;  /* 0x0000008002027811 */ /* 0x000fe400078e08ff */
[----:B------:R-:W-:-:S03]  /*18fc0*/  F2FP.BF16.PACK_AB R6, R33, R32 ;  /* 0x000000202106723e */ /* 0x000fc600000010ff */
        /* <DEDUP_REMOVED lines=110> */
.L_x_1116:
[----:B--2---:R-:W2:Y:S04]  /*196b0*/  LDL R5, [R1+0x10] ;  /* 0x0000100001057983 */ /* 0x004ea80000100800 */
[----:B------:R-:W3:Y:S04]  /*196c0*/  LDL R24, [R1+0xc] ;  /* 0x00000c0001187983 */ /* 0x000ee80000100800 */
[----:B------:R-:W4:Y:S04]  /*196d0*/  LDL R15, [R1+0x20] ;  /* 0x00002000010f7983 */ /* 0x000f280000100800 */
[----:B------:R-:W4:Y:S01]  /*196e0*/  LDL R25, [R1+0x4c] ;  /* 0x00004c0001197983 */ /* 0x000f220000100800 */
[----:B------:R-:W-:Y:S01]  /*196f0*/  IMAD.MOV.U32 R12, RZ, RZ, 0x368 ;  /* 0x00000368ff0c7424 */ /* 0x000fe200078e00ff */
[----:B------:R-:W-:-:S04]  /*19700*/  ISETP.GT.AND P2, PT, R2, 0x1, PT ;  /* 0x000000010200780c */ /* 0x000fc80003f44270 */
[----:B------:R-:W-:-:S04]  /*19710*/  SEL R12, R12, 0x328, P2 ;  /* 0x000003280c0c7807 */ /* 0x000fc80001000000 */
[----:B------:R-:W1:Y:S08]  /*19720*/  LDC.64 R8, c[0x0][R12+0x170] ;  /* 0x00005c000c087b82 */ /* 0x000e700000000a00 */
[----:B------:R1:W3:Y:S08]  /*19730*/  LDC.64 R16, c[0x0][R12+0x168] ;  /* 0x00005a000c107b82 */ /* 0x0002f00000000a00 */
[----:B------:R1:W2:Y:S08]  /*19740*/  LDC.64 R20, c[0x0][R12+0x178] ;  /* 0x00005e000c147b82 */ /* 0x0002b00000000a00 */
[----:B------:R1:W2:Y:S01]  /*19750*/  LDC.64 R18, c[0x0][R12+0x160] ;  /* 0x000058000c127b82 */ /* 0x0002a20000000a00 */
[----:B------:R-:W-:Y:S01]  /*19760*/  IMAD.MOV.U32 R2, RZ, RZ, c[0x0][0x4e8] ;  /* 0x00013a00ff027624 */ /* 0x000fe200078e00ff */
[----:B------:R-:W-:-:S04]  /*19770*/  ISETP.NE.U32.AND P0, PT, RZ, c[0x0][0x500], PT ;  /* 0x00014000ff007a0c */ /* 0x000fc80003f05070 */
[----:B------:R-:W-:Y:S02]  /*19780*/  ISETP.NE.AND P3, PT, R2, 0x1, PT ;  /* 0x000000010200780c */ /* 0x000fe40003f65270 */
[----:B------:R-:W-:-:S04]  /*19790*/  ISETP.NE.AND.EX P0, PT, RZ, c[0x0][0x504], PT, P0 ;  /* 0x00014100ff007a0c */ /* 0x000fc80003f05300 */
        /* <DEDUP_REMOVED lines=12> */
[----:B------:R-:W-:Y:S01]  /*19860*/  IMAD R13, R17, R24, RZ ;  /* 0x00000018110d7224 */ /* 0x000fe200078e02ff */
[--C-:B-----5:R-:W-:Y:S01]  /*19870*/  IADD3 R16, P1, P0, R8, R10, R3.reuse ;  /* 0x0000000a08107210 */ /* 0x120fe2000783e003 */
[----:B------:R-:W-:Y:S01]  /*19880*/  IMAD.IADD R15, R9, 0x1, R12 ;  /* 0x00000001090f7824 */ /* 0x000fe200078e020c */
[----:B------:R-:W-:Y:S01]  /*19890*/  SHF.R.S32.HI R8, RZ, 0x1f, R3 ;  /* 0x0000001fff087819 */ /* 0x000fe20000011403 */
        /* <DEDUP_REMOVED lines=28> */
[----:B------:R-:W-:-:S03]  /*19a60*/  IMAD.IADD R7, R25, 0x1, R249 ;  /* 0x0000000119077824 */ /* 0x000fc600078e02f9 */
        /* <DEDUP_REMOVED lines=61> */
.L_x_1185:
[----:B------:R-:W-:Y:S05]  /*19e40*/  BRA.DIV ~URZ, `(.L_x_1119) ;  /* 0x00003cb27f007947 */ /* 0x000fea000b800000 */
[----:B------:R3:W4:Y:S02]  /*19e50*/  SHFL.IDX PT, R2, R14, RZ, 0x181f ;  /* 0x00181fff0e027589 */ /* 0x00072400000e0000 */
.L_x_1186:
        /* <DEDUP_REMOVED lines=18> */
.L_x_1121:
[----:B------:R-:W-:Y:S05]  /*19f80*/  BSYNC B0 ;  /* 0x0000000000007941 */ /* 0x000fea0003800000 */
.L_x_1120:
[----:B------:R-:W-:Y:S05]  /*19f90*/  BRA.DIV ~URZ, `(.L_x_1122) ;  /* 0x00003bd27f007947 */ /* 0x000fea000b800000 */
[----:B--2---:R2:W1:Y:S04]  /*19fa0*/  SHFL.IDX PT, R7, R13, 0x1, 0x181f ;  /* 0x00381f000d077f89 */ /* 0x00446800000e0000 */
[----:B----4-:R2:W4:Y:S02]  /*19fb0*/  SHFL.IDX PT, R2, R14, 0x1, 0x181f ;  /* 0x00381f000e027f89 */ /* 0x01052400000e0000 */
.L_x_1187:
        /* <DEDUP_REMOVED lines=8> */
[-C--:B------:R-:W-:Y:S02]  /*1a040*/  @!P1 LEA R8, P4, R4, R2.reuse, 0x1 ;  /* 0x0000000204089211 */ /* 0x080fe400078808ff */
[----:B------:R-:W-:Y:S02]  /*1a050*/  @!P0 LEA R2, P3, R0, R2, 0x1 ;  /* 0x0000000200028211 */ /* 0x000fe400078608ff */
[-C--:B-1----:R-:W-:Y:S02]  /*1a060*/  @!P2 LEA.HI.X R11, R242, R7.reuse, R15, 0x1, P5 ;  /* 0x00000007f20ba211 */ /* 0x082fe400028f0c0f */
[-C--:B------:R-:W-:Y:S02]  /*1a070*/  @!P1 LEA.HI.X R9, R4, R7.reuse, R16, 0x1, P4 ;  /* 0x0000000704099211 */ /* 0x080fe400020f0c10 */
[----:B------:R-:W-:Y:S01]  /*1a080*/  @!P0 LEA.HI.X R3, R0, R7, R17, 0x1, P3 ;  /* 0x0000000700038211 */ /* 0x000fe200018f0c11 */
[----:B------:R1:W-:Y:S04]  /*1a090*/  @!P2 ST.E.128 [R10.64], R40 ;  /* 0x000000280a00a985 */ /* 0x0003e8000c101d06 */
[----:B------:R1:W-:Y:S04]  /*1a0a0*/  @!P1 ST.E.128 [R8.64], R36 ;  /* 0x0000002408009985 */ /* 0x0003e8000c101d06 */
[----:B------:R1:W-:Y:S02]  /*1a0b0*/  @!P0 ST.E.128 [R2.64], R32 ;  /* 0x0000002002008985 */ /* 0x0003e4000c101d06 */
.L_x_1124:
[----:B------:R-:W-:Y:S05]  /*1a0c0*/  BSYNC B0 ;  /* 0x0000000000007941 */ /* 0x000fea0003800000 */
.L_x_1123:
[----:B------:R-:W-:Y:S05]  /*1a0d0*/  BRA.DIV ~URZ, `(.L_x_1125) ;  /* 0x00003b627f007947 */ /* 0x000fea000b800000 */
[----:B-1----:R1:W2:Y:S02]  /*1a0e0*/  SHFL.IDX PT, R7, R13, 0x2, 0x181f ;  /* 0x00581f000d077f89 */ /* 0x0022a400000e0000 */
.L_x_1188:
[----:B------:R-:W-:Y:S05]  /*1a0f0*/  BRA.DIV ~URZ, `(.L_x_1126) ;  /* 0x00003bb27f007947 */ /* 0x000fea000b800000 */
[----:B----4-:R4:W1:Y:S02]  /*1a100*/  SHFL.IDX PT, R2, R14, 0x2, 0x181f ;  /* 0x00581f000e027f89 */ /* 0x01086400000e0000 */
.L_x_1189:
        /* <DEDUP_REMOVED lines=16> */
.L_x_1128:
[----:B------:R-:W-:Y:S05]  /*1a210*/  BSYNC B0 ;  /* 0x0000000000007941 */ /* 0x000fea0003800000 */
.L_x_1127:
[----:B------:R-:W-:Y:S05]  /*1a220*/  BRA.DIV ~URZ, `(.L_x_1129) ;  /* 0x00003af27f007947 */ /* 0x000fea000b800000 */
[----:B-1----:R1:W3:Y:S04]  /*1a230*/  SHFL.IDX PT, R10, R13, 0x3, 0x181f ;  /* 0x00781f000d0a7f89 */ /* 0x0022e800000e0000 */
[----:B------:R1:W4:Y:S02]  /*1a240*/  SHFL.IDX PT, R2, R14, 0x3, 0x181f ;  /* 0x00781f000e027f89 */ /* 0x00032400000e0000 */
.L_x_1190:
[----:B------:R-:W-:-:S04]  /*1a250*/  IADD3 R3, R12, 0x60, RZ ;  /* 0x000000600c037810 */ /* 0x000fc80007ffe0ff */
[----:B------:R-:W-:-:S13]  /*1a260*/  ISETP.GE.AND P0, PT, R3, R6, PT ;  /* 0x000000060300720c */ /* 0x000fda0003f06270 */
[----:B------:R-:W-:Y:S05]  /*1a270*/  @P0 BRA `(.L_x_1130) ;  /* 0x00001f6000000947 */ /* 0x000fea0003800000 */
[----:B------:R-:W-:Y:S02]  /*1a280*/  ISETP.GE.AND P1, PT, R242, c[0x0][0x3c8], PT ;  /* 0x0000f200f2007a0c */ /* 0x000fe40003f26270 */
[----:B------:R-:W-:-:S11]  /*1a290*/  ISETP.GE.AND P0, PT, R4, c[0x0][0x3c8], PT ;  /* 0x0000f20004007a0c */ /* 0x000fd60003f06270 */
[-C--:B----4-:R-:W-:Y:S02]  /*1a2a0*/  @!P1 LEA R8, P3, R242, R2.reuse, 0x1 ;  /* 0x00000002f2089211 */ /* 0x090fe400078608ff */
[----:B------:R-:W-:Y:S02]  /*1a2b0*/  @!P0 LEA R6, P2, R4, R2, 0x1 ;  /* 0x0000000204068211 */ /* 0x000fe400078408ff */
[-C--:B---3--:R-:W-:Y:S02]  /*1a2c0*/  @!P1 LEA.HI.X R9, R242, R10.reuse, R15, 0x1, P3 ;  /* 0x0000000af2099211 */ /* 0x088fe400018f0c0f */
[----:B--2---:R-:W-:-:S03]  /*1a2d0*/  @!P0 LEA.HI.X R7, R4, R10, R16, 0x1, P2 ;  /* 0x0000000a04078211 */ /* 0x004fc600010f0c10 */
        /* <DEDUP_REMOVED lines=8> */
.L_x_1117:
        /* <DEDUP_REMOVED lines=34> */
.L_x_1191:
[----:B------:R-:W-:Y:S05]  /*1a580*/  BRA.DIV ~URZ, `(.L_x_1132) ;  /* 0x000038d27f007947 */ /* 0x000fea000b800000 */
[----:B------:R4:W1:Y:S02]  /*1a590*/  SHFL.IDX PT, R0, R37, RZ, 0x1c1f ;  /* 0x001c1fff25007589 */ /* 0x00086400000e0000 */
.L_x_1192:
        /* <DEDUP_REMOVED lines=53> */
[----:B------:R-:W-:Y:S02]  /*1a8f0*/  @!P1 IMAD.MOV.U32 R30, RZ, RZ, R0 ;  /* 0x000000ffff1e9224 */ /* 0x000fe400078e0000 */
[----:B---3--:R-:W-:Y:S01]  /*1a900*/  @!P1 IMAD.MOV.U32 R31, RZ, RZ, R4 ;  /* 0x000000ffff1f9224 */ /* 0x008fe200078e0004 */
[----:B------:R-:W-:-:S03]  /*1a910*/  @!P0 LEA R2, P2, R23, R0, 0x2 ;  /* 0x0000000017028211 */ /* 0x000fc600078410ff */
[----:B------:R-:W-:Y:S01]  /*1a920*/  @!P1 IMAD.WIDE R30, R241, 0x4, R30 ;  /* 0x00000004f11e9825 */ /* 0x000fe200078e021e */
[----:B------:R-:W-:Y:S02]  /*1a930*/  @!P0 LEA.HI.X R3, R23, R4, R39, 0x2, P2 ;  /* 0x0000000417038211 */ /* 0x000fe400010f1427 */
[----:B------:R-:W-:Y:S02]  /*1a940*/  ISETP.GE.AND P2, PT, R20, c[0x0][0x3c8], PT ;  /* 0x0000f20014007a0c */ /* 0x000fe40003f46270 */
        /* <DEDUP_REMOVED lines=63> */
[-C--:B-1----:R-:W-:Y:S02]  /*1ad40*/  @!P6 LEA R30, P0, R29, R0.reuse, 0x2 ;  /* 0x000000001d1ee211 */ /* 0x082fe400078010ff */
[----:B---3--:R-:W-:Y:S02]  /*1ad50*/  @!P1 LEA R2, P3, R15, R0, 0x2 ;  /* 0x000000000f029211 */ /* 0x008fe400078610ff */
        /* <DEDUP_REMOVED lines=21> */
.L_x_1134:
[----:B------:R-:W-:Y:S05]  /*1aeb0*/  BSYNC B0 ;  /* 0x0000000000007941 */ /* 0x000fea0003800000 */
.L_x_1133:
[----:B------:R-:W-:Y:S05]  /*1aec0*/  BRA.DIV ~URZ, `(.L_x_1135) ;  /* 0x000030027f007947 */ /* 0x000fea000b800000 */
[----:B---3--:R1:W3:Y:S04]  /*1aed0*/  SHFL.IDX PT, R4, R36, 0x1, 0x1c1f ;  /* 0x003c1f0024047f89 */ /* 0x0082e800000e0000 */
[----:B------:R1:W2:Y:S02]  /*1aee0*/  SHFL.IDX PT, R0, R37, 0x1, 0x1c1f ;  /* 0x003c1f0025007f89 */ /* 0x0002a400000e0000 */
.L_x_1193:
[----:B------:R-:W-:-:S13]  /*1aef0*/  ISETP.NE.AND P0, PT, R61, RZ, PT ;  /* 0x000000ff3d00720c */ /* 0x000fda0003f05270 */
[----:B------:R-:W-:Y:S05]  /*1af00*/  @P0 BRA `(.L_x_1130) ;  /* 0x000012d000000947 */ /* 0x000fea0003800000 */
[----:B------:R-:W-:Y:S02]  /*1af10*/  ISETP.GE.AND P3, PT, R23, c[0x0][0x3c8], PT ;  /* 0x0000f20017007a0c */ /* 0x000fe40003f66270 */
[----:B------:R-:W-:Y:S02]  /*1af20*/  ISETP.GE.AND P2, PT, R22, c[0x0][0x3c8], PT ;  /* 0x0000f20016007a0c */ /* 0x000fe40003f46270 */
[----:B------:R-:W-:Y:S02]  /*1af30*/  ISETP.GE.AND P1, PT, R21, c[0x0][0x3c8], PT ;  /* 0x0000f20015007a0c */ /* 0x000fe40003f26270 */
[----:B------:R-:W-:Y:S02]  /*1af40*/  ISETP.GE.AND P4, PT, R241, c[0x0][0x3c8], PT ;  /* 0x0000f200f1007a0c */ /* 0x000fe40003f86270 */
[----:B------:R-:W-:-:S05]  /*1af50*/  ISETP.GE.AND P0, PT, R20, c[0x0][0x3c8], PT ;  /* 0x0000f20014007a0c */ /* 0x000fca0003f06270 */
[CC--:B--2---:R-:W-:Y:S02]  /*1af60*/  @!P3 LEA R32, P6, R23.reuse, R0.reuse, 0x2 ;  /* 0x000000001720b211 */ /* 0x0c4fe400078c10ff */
[C---:B------:R-:W-:Y:S02]  /*1af70*/  @!P2 LEA R30, P5, R22.reuse, R0, 0x2 ;  /* 0x00000000161ea211 */ /* 0x040fe400078a10ff */
[-C--:B---3--:R-:W-:Y:S02]  /*1af80*/  @!P3 LEA.HI.X R33, R23, R4.reuse, R39, 0x2, P6 ;  /* 0x000000041721b211 */ /* 0x088fe400030f1427 */
        /* <DEDUP_REMOVED lines=10> */
[----:B------:R2:W-:Y:S01]  /*1b030*/  @!P4 ST.E.64 [R34.64], R172 ;  /* 0x000000ac2200c985 */ /* 0x0005e2000c101b06 */
[----:B------:R-:W-:-:S03]  /*1b040*/  ISETP.GE.AND P4, PT, R14, c[0x0][0x3c8], PT ;  /* 0x0000f2000e007a0c */ /* 0x000fc60003f86270 */
[----:B------:R3:W-:Y:S01]  /*1b050*/  @!P3 ST.E.64 [R32.64], R166 ;  /* 0x000000a62000b985 */ /* 0x0007e2000c101b06 */
[----:B------:R-:W-:-:S03]  /*1b060*/  ISETP.GE.AND P3, PT, R12, c[0x0][0x3c8], PT ;  /* 0x0000f2000c007a0c */ /* 0x000fc60003f66270 */
[----:B------:R5:W-:Y:S01]  /*1b070*/  @!P2 ST.E.64 [R30.64], R114 ;  /* 0x000000721e00a985 */ /* 0x000be2000c101b06 */
[----:B------:R-:W-:-:S03]  /*1b080*/  ISETP.GE.AND P2, PT, R10, c[0x0][0x3c8], PT ;  /* 0x0000f2000a007a0c */ /* 0x000fc60003f46270 */
[----:B------:R1:W-:Y:S04]  /*1b090*/  @!P1 ST.E.64 [R22.64], R92 ;  /* 0x0000005c16009985 */ /* 0x0003e8000c101b06 */
[----:B------:R4:W-:Y:S01]  /*1b0a0*/  @!P0 ST.E.64 [R2.64], R84 ;  /* 0x0000005402008985 */ /* 0x0009e2000c101b06 */
[CC--:B--2---:R-:W-:Y:S02]  /*1b0b0*/  @!P6 LEA R34, P0, R19.reuse, R0.reuse, 0x2 ;  /* 0x000000001322e211 */ /* 0x0c4fe400078010ff */
[----:B---3--:R-:W-:Y:S02]  /*1b0c0*/  @!P5 LEA R32, P1, R16, R0, 0x2 ;  /* 0x000000001020d211 */ /* 0x008fe400078210ff */
[----:B------:R-:W-:Y:S02]  /*1b0d0*/  @!P6 LEA.HI.X R35, R19, R4, R42, 0x2, P0 ;  /* 0x000000041323e211 */ /* 0x000fe400000f142a */
[----:B-----5:R-:W-:-:S02]  /*1b0e0*/  @!P4 LEA R30, P0, R14, R0, 0x2 ;  /* 0x000000000e1ec211 */ /* 0x020fc400078010ff */
[-C--:B------:R-:W-:Y:S01]  /*1b0f0*/  @!P5 LEA.HI.X R33, R16, R4.reuse, R44, 0x2, P1 ;  /* 0x000000041021d211 */ /* 0x080fe200008f142c */
[----:B------:R-:W-:Y:S01]  /*1b100*/  @!P6 ST.E.64 [R34.64], R180 ;  /* 0x000000b42200e985 */ /* 0x000fe2000c101b06 */
[----:B------:R-:W-:Y:S02]  /*1b110*/  ISETP.GE.AND P1, PT, R8, c[0x0][0x3c8], PT ;  /* 0x0000f20008007a0c */ /* 0x000fe40003f26270 */
[----:B------:R-:W-:Y:S01]  /*1b120*/  @!P4 LEA.HI.X R31, R14, R4, R43, 0x2, P0 ;  /* 0x000000040e1fc211 */ /* 0x000fe200000f142b */
[----:B------:R-:W-:Y:S01]  /*1b130*/  @!P5 ST.E.64 [R32.64], R174 ;  /* 0x000000ae2000d985 */ /* 0x000fe2000c101b06 */
[C---:B-1----:R-:W-:Y:S02]  /*1b140*/  @!P3 LEA R22, P0, R12.reuse, R0, 0x2 ;  /* 0x000000000c16b211 */ /* 0x042fe400078010ff */
[----:B------:R-:W-:Y:S01]  /*1b150*/  ISETP.GE.AND P6, PT, R7, c[0x0][0x3c8], PT ;  /* 0x0000f20007007a0c */ /* 0x000fe20003fc6270 */
[----:B------:R-:W-:Y:S01]  /*1b160*/  @!P4 ST.E.64 [R30.64], R126 ;  /* 0x0000007e1e00c985 */ /* 0x000fe2000c101b06 */
[----:B------:R-:W-:-:S02]  /*1b170*/  @!P3 LEA.HI.X R23, R12, R4, R45, 0x2, P0 ;  /* 0x000000040c17b211 */ /* 0x000fc400000f142d */
[----:B------:R-:W-:Y:S02]  /*1b180*/  @!P2 LEA R20, P0, R10, R0, 0x2 ;  /* 0x000000000a14a211 */ /* 0x000fe400078010ff */
[----:B------:R-:W-:Y:S01]  /*1b190*/  ISETP.GE.AND P5, PT, R6, c[0x0][0x3c8], PT ;  /* 0x0000f20006007a0c */ /* 0x000fe20003fa6270 */
[----:B------:R1:W-:Y:S01]  /*1b1a0*/  @!P3 ST.E.64 [R22.64], R118 ;  /* 0x000000761600b985 */ /* 0x0003e2000c101b06 */
[----:B------:R-:W-:Y:S02]  /*1b1b0*/  @!P2 LEA.HI.X R21, R10, R4, R46, 0x2, P0 ;  /* 0x000000040a15a211 */ /* 0x000fe400000f142e */
[C---:B----4-:R-:W-:Y:S02]  /*1b1c0*/  @!P1 LEA R2, P0, R8.reuse, R0, 0x2 ;  /* 0x0000000008029211 */ /* 0x050fe400078010ff */
[----:B------:R-:W-:Y:S01]  /*1b1d0*/  ISETP.GE.AND P4, PT, R13, c[0x0][0x3c8], PT ;  /* 0x0000f2000d007a0c */ /* 0x000fe20003f86270 */
[----:B------:R2:W-:Y:S01]  /*1b1e0*/  @!P2 ST.E.64 [R20.64], R96 ;  /* 0x000000601400a985 */ /* 0x0005e2000c101b06 */
[----:B------:R-:W-:-:S02]  /*1b1f0*/  @!P1 LEA.HI.X R3, R8, R4, R47, 0x2, P0 ;  /* 0x0000000408039211 */ /* 0x000fc400000f142f */
[----:B------:R-:W-:Y:S02]  /*1b200*/  ISETP.GE.AND P3, PT, R11, c[0x0][0x3c8], PT ;  /* 0x0000f2000b007a0c */ /* 0x000fe40003f66270 */
[----:B------:R-:W-:Y:S01]  /*1b210*/  ISETP.GE.AND P2, PT, R18, c[0x0][0x3c8], PT ;  /* 0x0000f20012007a0c */ /* 0x000fe20003f46270 */
[----:B------:R3:W-:Y:S01]  /*1b220*/  @!P1 ST.E.64 [R2.64], R88 ;  /* 0x0000005802009985 */ /* 0x0007e2000c101b06 */
[----:B-1----:R-:W-:-:S04]  /*1b230*/  @!P6 LEA R22, P0, R7, R0, 0x2 ;  /* 0x000000000716e211 */ /* 0x002fc800078010ff */
[----:B------:R-:W-:Y:S02]  /*1b240*/  @!P6 LEA.HI.X R23, R7, R4, R48, 0x2, P0 ;  /* 0x000000040717e211 */ /* 0x000fe400000f1430 */
[CC--:B--2---:R-:W-:Y:S02]  /*1b250*/  @!P5 LEA R20, P1, R6.reuse, R0.reuse, 0x2 ;  /* 0x000000000614d211 */ /* 0x0c4fe400078210ff */
[----:B------:R-:W-:Y:S01]  /*1b260*/  @!P4 LEA R12, P0, R13, R0, 0x2 ;  /* 0x000000000d0cc211 */ /* 0x000fe200078010ff */
[----:B------:R-:W-:Y:S01]  /*1b270*/  @!P6 ST.E.64 [R22.64], R182 ;  /* 0x000000b61600e985 */ /* 0x000fe2000c101b06 */
[-C--:B------:R-:W-:Y:S02]  /*1b280*/  @!P5 LEA.HI.X R21, R6, R4.reuse, R49, 0x2, P1 ;  /* 0x000000040615d211 */ /* 0x080fe400008f1431 */
[----:B------:R-:W-:Y:S02]  /*1b290*/  ISETP.GE.AND P1, PT, R17, c[0x0][0x3c8], PT ;  /* 0x0000f20011007a0c */ /* 0x000fe40003f26270 */
[----:B------:R-:W-:Y:S01]  /*1b2a0*/  @!P4 LEA.HI.X R13, R13, R4, R50, 0x2, P0 ;  /* 0x000000040d0dc211 */ /* 0x000fe200000f1432 */
[----:B------:R-:W-:Y:S01]  /*1b2b0*/  @!P5 ST.E.64 [R20.64], R176 ;  /* 0x000000b01400d985 */ /* 0x000fe2000c101b06 */
        /* <DEDUP_REMOVED lines=13> */
[C---:B------:R-:W-:Y:S01]  /*1b390*/  @!P6 LEA R14, P0, R15.reuse, R0, 0x2 ;  /* 0x000000000f0ee211 */ /* 0x040fe200078010ff */
[----:B------:R4:W-:Y:S01]  /*1b3a0*/  @!P1 ST.E.64 [R2.64], R66 ;  /* 0x0000004202009985 */ /* 0x0009e2000c101b06 */
[----:B------:R-:W-:Y:S02]  /*1b3b0*/  ISETP.GE.AND P2, PT, R26, c[0x0][0x3c8], PT ;  /* 0x0000f2001a007a0c */ /* 0x000fe40003f46270 */
[----:B------:R-:W-:-:S03]  /*1b3c0*/  @!P6 LEA.HI.X R15, R15, R4, R54, 0x2, P0 ;  /* 0x000000040f0fe211 */ /* 0x000fc600000f1436 */
[C---:B------:R-:W-:Y:S02]  /*1b3d0*/  @!P4 LEA R10, P0, R28.reuse, R0, 0x2 ;  /* 0x000000001c0ac211 */ /* 0x040fe400078010ff */
[----:B------:R4:W-:Y:S02]  /*1b3e0*/  @!P6 ST.E.64 [R14.64], R178 ;  /* 0x000000b20e00e985 */ /* 0x0009e4000c101b06 */
[----:B------:R-:W-:Y:S02]  /*1b3f0*/  @!P4 LEA.HI.X R11, R28, R4, R55, 0x2, P0 ;  /* 0x000000041c0bc211 */ /* 0x000fe400000f1437 */
[----:B-1----:R-:W-:-:S04]  /*1b400*/  @!P5 LEA R12, P1, R29, R0, 0x2 ;  /* 0x000000001d0cd211 */ /* 0x002fc800078210ff */
[----:B------:R-:W-:Y:S02]  /*1b410*/  @!P5 LEA.HI.X R13, R29, R4, R56, 0x2, P1 ;  /* 0x000000041d0dd211 */ /* 0x000fe400008f1438 */
[----:B------:R-:W-:Y:S02]  /*1b420*/  ISETP.GE.AND P1, PT, R25, c[0x0][0x3c8], PT ;  /* 0x0000f20019007a0c */ /* 0x000fe40003f26270 */
[C---:B--2---:R-:W-:Y:S01]  /*1b430*/  @!P3 LEA R8, P0, R27.reuse, R0, 0x2 ;  /* 0x000000001b08b211 */ /* 0x044fe200078010ff */
[----:B------:R1:W-:Y:S03]  /*1b440*/  @!P5 ST.E.64 [R12.64], R170 ;  /* 0x000000aa0c00d985 */ /* 0x0003e6000c101b06 */
[----:B------:R-:W-:Y:S01]  /*1b450*/  @!P3 LEA.HI.X R9, R27, R4, R57, 0x2, P0 ;  /* 0x000000041b09b211 */ /* 0x000fe200000f1439 */
[----:B------:R1:W-:Y:S01]  /*1b460*/  @!P4 ST.E.64 [R10.64], R82 ;  /* 0x000000520a00c985 */ /* 0x0003e2000c101b06 */
[----:B---3--:R-:W-:-:S03]  /*1b470*/  @!P2 LEA R6, P0, R26, R0, 0x2 ;  /* 0x000000001a06a211 */ /* 0x008fc600078010ff */
        /* <DEDUP_REMOVED lines=12> */
.L_x_1115:
[----:B------:R-:W2:Y:S04]  /*1b540*/  LDL.LU R10, [R1+0x1c] ;  /* 0x00001c00010a7983 */ /* 0x000ea80000300800 */
[----:B------:R-:W3:Y:S01]  /*1b550*/  LDL R5, [R1] ;  /* 0x0000000001057983 */ /* 0x000ee20000100800 */
[----:B------:R-:W-:Y:S01]  /*1b560*/  ISETP.NE.U32.AND P0, PT, RZ, c[0x0][0x508], PT ;  /* 0x00014200ff007a0c */ /* 0x000fe20003f05070 */
[----:B------:R-:W-:Y:S01]  /*1b570*/  IMAD.MOV.U32 R8, RZ, RZ, 0x4 ;  /* 0x00000004ff087424 */ /* 0x000fe200078e00ff */
[----:B------:R-:W-:Y:S01]  /*1b580*/  ISETP.NE.U32.AND P2, PT, RZ, c[0x0][0x500], PT ;  /* 0x00014000ff007a0c */ /* 0x000fe20003f45070 */
[----:B------:R-:W-:Y:S01]  /*1b590*/  IMAD.MOV.U32 R2, RZ, RZ, RZ ;  /* 0x000000ffff027224 */ /* 0x000fe200078e00ff */
[----:B------:R-:W-:Y:S01]  /*1b5a0*/  ISETP.NE.AND.EX P1, PT, RZ, c[0x0][0x50c], PT, P0 ;  /* 0x00014300ff007a0c */ /* 0x000fe20003f25300 */
[----:B------:R-:W-:Y:S01]  /*1b5b0*/  IMAD.MOV.U32 R15, RZ, RZ, c[0x0][0x388] ;  /* 0x0000e200ff0f7624 */ /* 0x000fe200078e00ff */
[----:B------:R-:W-:-:S02]  /*1b5c0*/  ISETP.NE.AND.EX P2, PT, RZ, c[0x0][0x504], PT, P2 ;  /* 0x00014100ff007a0c */ /* 0x000fc40003f45320 */
[----:B---3--:R-:W-:Y:S01]  /*1b5d0*/  SHF.R.S32.HI R3, RZ, 0x1f, R5 ;  /* 0x0000001fff037819 */ /* 0x008fe20000011405 */
[----:B------:R-:W-:-:S08]  /*1b5e0*/  IMAD.WIDE R8, R5, R8, c[0x0][0x500] ;  /* 0x0001400005087625 */ /* 0x000fd000078e0208 */
[----:B------:R-:W-:-:S04]  /*1b5f0*/  @P1 LEA R6, P0, R5, c[0x0][0x508], 0x2 ;  /* 0x0001420005061a11 */ /* 0x000fc800078010ff */
[----:B------:R-:W-:Y:S01]  /*1b600*/  @P1 LEA.HI.X R7, R5, c[0x0][0x50c], R3, 0x2, P0 ;  /* 0x0001430005071a11 */ /* 0x000fe200000f1403 */
        /* <DEDUP_REMOVED lines=9> */
.L_x_1136:
[----:B---3--:R-:W2:Y:S01]  /*1b6a0*/  S2R R6, SR_TID.X ;  /* 0x0000000000067919 */ /* 0x008ea20000002100 */
[----:B------:R-:W-:Y:S01]  /*1b6b0*/  BSSY B0, `(.L_x_1137) ;  /* 0x0000037000007945 */ /* 0x000fe20003800000 */
[----:B------:R-:W-:Y:S02]  /*1b6c0*/  SEL R5, R5, RZ, !P2 ;  /* 0x000000ff05057207 */ /* 0x000fe40005000000 */
[----:B------:R-:W-:-:S02]  /*1b6d0*/  SEL R22, R3, RZ, !P2 ;  /* 0x000000ff03167207 */ /* 0x000fc40005000000 */
[----:B-1---5:R-:W-:Y:S02]  /*1b6e0*/  SHF.R.S32.HI R18, RZ, 0x1f, R2 ;  /* 0x0000001fff127819 */ /* 0x022fe40000011402 */
        /* <DEDUP_REMOVED lines=51> */
.L_x_1138:
[----:B------:R-:W-:Y:S05]  /*1ba20*/  BSYNC B0 ;  /* 0x0000000000007941 */ /* 0x000fea0003800000 */
.L_x_1137:
        /* <DEDUP_REMOVED lines=42> */
.L_x_1194:
[----:B------:R-:W-:Y:S05]  /*1bcd0*/  BRA.DIV ~URZ, `(.L_x_1140) ;  /* 0x000023327f007947 */ /* 0x000fea000b800000 */
[----:B------:R3:W4:Y:S02]  /*1bce0*/  SHFL.IDX PT, R2, R14, RZ, 0x181f ;  /* 0x00181fff0e027589 */ /* 0x00072400000e0000 */
.L_x_1195:
        /* <DEDUP_REMOVED lines=19> */
.L_x_1142:
[----:B------:R-:W-:Y:S05]  /*1be20*/  BSYNC B0 ;  /* 0x0000000000007941 */ /* 0x000fea0003800000 */
.L_x_1141:
[----:B------:R-:W-:Y:S05]  /*1be30*/  BRA.DIV ~URZ, `(.L_x_1143) ;  /* 0x000022427f007947 */ /* 0x000fea000b800000 */
[----:B--2---:R2:W1:Y:S04]  /*1be40*/  SHFL.IDX PT, R10, R11, 0x1, 0x181f ;  /* 0x00381f000b0a7f89 */ /* 0x00446800000e0000 */
[----:B----4-:R2:W4:Y:S02]  /*1be50*/  SHFL.IDX PT, R2, R14, 0x1, 0x181f ;  /* 0x00381f000e027f89 */ /* 0x01052400000e0000 */
.L_x_1196:
        /* <DEDUP_REMOVED lines=13> */
[----:B------:R1:W-:Y:S04]  /*1bf30*/  @!P2 ST.E.128 [R8.64], RZ ;  /* 0x000000ff0800a985 */ /* 0x0003e8000c101d06 */
[----:B------:R1:W-:Y:S04]  /*1bf40*/  @!P1 ST.E.128 [R6.64], RZ ;  /* 0x000000ff06009985 */ /* 0x0003e8000c101d06 */
[----:B------:R1:W-:Y:S02]  /*1bf50*/  @!P0 ST.E.128 [R2.64], RZ ;  /* 0x000000ff02008985 */ /* 0x0003e4000c101d06 */
.L_x_1145:
[----:B------:R-:W-:Y:S05]  /*1bf60*/  BSYNC B0 ;  /* 0x0000000000007941 */ /* 0x000fea0003800000 */
.L_x_1144:
[----:B------:R-:W-:Y:S05]  /*1bf70*/  BRA.DIV ~URZ, `(.L_x_1146) ;  /* 0x000021d27f007947 */ /* 0x000fea000b800000 */
[----:B-1----:R1:W2:Y:S02]  /*1bf80*/  SHFL.IDX PT, R10, R11, 0x2, 0x181f ;  /* 0x00581f000b0a7f89 */ /* 0x0022a400000e0000 */
.L_x_1197:
[----:B------:R-:W-:Y:S05]  /*1bf90*/  BRA.DIV ~URZ, `(.L_x_1147) ;  /* 0x000022227f007947 */ /* 0x000fea000b800000 */
[----:B----4-:R4:W1:Y:S02]  /*1bfa0*/  SHFL.IDX PT, R2, R14, 0x2, 0x181f ;  /* 0x00581f000e027f89 */ /* 0x01086400000e0000 */
.L_x_1198:
        /* <DEDUP_REMOVED lines=16> */
.L_x_1149:
[----:B------:R-:W-:Y:S05]  /*1c0b0*/  BSYNC B0 ;  /* 0x0000000000007941 */ /* 0x000fea0003800000 */
.L_x_1148:
[----:B------:R-:W-:Y:S05]  /*1c0c0*/  BRA.DIV ~URZ, `(.L_x_1150) ;  /* 0x000021627f007947 */ /* 0x000fea000b800000 */
[----:B--2---:R2:W3:Y:S04]  /*1c0d0*/  SHFL.IDX PT, R10, R11, 0x3, 0x181f ;  /* 0x00781f000b0a7f89 */ /* 0x0044e800000e0000 */
[----:B-1----:R2:W1:Y:S02]  /*1c0e0*/  SHFL.IDX PT, R2, R14, 0x3, 0x181f ;  /* 0x00781f000e027f89 */ /* 0x00246400000e0000 */
.L_x_1199:
[----:B------:R-:W-:-:S04]  /*1c0f0*/  IADD3 R13, R13, 0x60, RZ ;  /* 0x000000600d0d7810 */ /* 0x000fc80007ffe0ff */
        /* <DEDUP_REMOVED lines=8> */
[-C--:B---3--:R-:W-:Y:S02]  /*1c180*/  @!P2 LEA.HI.X R9, R242, R10.reuse, R15, 0x1, P5 ;  /* 0x0000000af209a211 */ /* 0x088fe400028f0c0f */
[-C--:B------:R-:W-:Y:S02]  /*1c190*/  @!P1 LEA.HI.X R7, R4, R10.reuse, R16, 0x1, P4 ;  /* 0x0000000a04079211 */ /* 0x080fe400020f0c10 */
[----:B------:R-:W-:Y:S01]  /*1c1a0*/  @!P0 LEA.HI.X R3, R0, R10, R17, 0x1, P3 ;  /* 0x0000000a00038211 */ /* 0x000fe200018f0c11 */
[----:B------:R1:W-:Y:S04]  /*1c1b0*/  @!P2 ST.E.128 [R8.64], RZ ;  /* 0x000000ff0800a985 */ /* 0x0003e8000c101d06 */
[----:B------:R1:W-:Y:S04]  /*1c1c0*/  @!P1 ST.E.128 [R6.64], RZ ;  /* 0x000000ff06009985 */ /* 0x0003e8000c101d06 */
[----:B------:R1:W-:Y:S02]  /*1c1d0*/  @!P0 ST.E.128 [R2.64], RZ ;  /* 0x000000ff02008985 */ /* 0x0003e4000c101d06 */
.L_x_1130:
[----:B------:R-:W-:Y:S05]  /*1c1e0*/  BSYNC B1 ;  /* 0x0000000000017941 */ /* 0x000fea0003800000 */
.L_x_1114:
[----:B--2---:R-:W2:Y:S02]  /*1c1f0*/  LDL R0, [R1+0x48] ;  /* 0x0000480001007983 */ /* 0x004ea40000100800 */
[----:B--2---:R-:W-:-:S13]  /*1c200*/  ISETP.NE.AND P0, PT, R0, RZ, PT ;  /* 0x000000ff0000720c */ /* 0x004fda0003f05270 */
[----:B------:R-:W-:Y:S01]  /*1c210*/  @P0 WARPSYNC 0xffffffff ;  /* 0xffffffff00000948 */ /* 0x000fe20003800000 */
[----:B------:R-:W-:Y:S06]  /*1c220*/  @P0 BAR.SYNC.DEFER_BLOCKING 0x5, 0x100 ;  /* 0x0144000000000b1d */ /* 0x000fec0000010000 */
[----:B------:R-:W2:Y:S04]  /*1c230*/  @P0 LDS.128 R248, [0x18100] ;  /* 0x01810000fff80984 */ /* 0x000ea80000000c00 */
[----:B------:R-:W-:Y:S06]  /*1c240*/  @P0 BAR.ARV 0x4, 0x100 ;  /* 0x0104000000000b1d */ /* 0x000fec0000002000 */
[----:B------:R-:W-:Y:S05]  /*1c250*/  @P0 BRA `(.L_x_1151) ;  /* 0x00000f5000000947 */ /* 0x000fea0003800000 */
[----:B------:R-:W5:Y:S01]  /*1c260*/  S2R R0, SR_TID.X ;  /* 0x0000000000007919 */ /* 0x000f620000002100 */
[----:B-1----:R-:W-:Y:S01]  /*1c270*/  IMAD.MOV.U32 R7, RZ, RZ, RZ ;  /* 0x000000ffff077224 */ /* 0x002fe200078e00ff */
[----:B-----5:R-:W-:-:S04]  /*1c280*/  LOP3.LUT R13, R0, 0x1f, RZ, 0xc0, !PT ;  /* 0x0000001f000d7812 */ /* 0x020fc800078ec0ff */
[----:B------:R-:W-:Y:S01]  /*1c290*/  ISETP.NE.AND P6, PT, R13, 0x1f, PT ;  /* 0x0000001f0d00780c */ /* 0x000fe20003fc5270 */
[----:B------:R-:W-:Y:S10]  /*1c2a0*/  BRA.DIV ~URZ, `(.L_x_1152) ;  /* 0x000020527f007947 */ /* 0x000ff4000b800000 */
[----:B---3--:R1:W3:Y:S02]  /*1c2b0*/  SHFL.IDX PT, R10, R86, RZ, 0x1f ;  /* 0x00001fff560a7589 */ /* 0x0082e400000e0000 */
.L_x_1200:
[----:B------:R-:W-:Y:S05]  /*1c2c0*/  BRA.DIV ~URZ, `(.L_x_1153) ;  /* 0x000020a27f007947 */ /* 0x000fea000b800000 */
[----:B------:R1:W4:Y:S02]  /*1c2d0*/  SHFL.IDX PT, R8, R86, 0x1, 0x1f ;  /* 0x00201f0056087f89 */ /* 0x00032400000e0000 */
.L_x_1201:
[----:B--2---:R-:W-:Y:S02]  /*1c2e0*/  IMAD.IADD R0, R251, 0x1, R13 ;  /* 0x00000001fb007824 */ /* 0x004fe400078e020d */
[----:B------:R-:W-:-:S03]  /*1c2f0*/  IMAD.MOV.U32 R6, RZ, RZ, RZ ;  /* 0x000000ffff067224 */ /* 0x000fc600078e00ff */
[----:B------:R-:W-:-:S13]  /*1c300*/  ISETP.GE.OR P0, PT, R0, c[0x0][0x53c], !P6 ;  /* 0x00014f0000007a0c */ /* 0x000fda0007706670 */
[----:B----4-:R-:W-:Y:S01]  /*1c310*/  @!P0 MOV R2, 0x4 ;  /* 0x0000000400028802 */ /* 0x010fe20000000f00 */
[----:B------:R-:W-:-:S04]  /*1c320*/  @!P0 IMAD.MOV.U32 R4, RZ, RZ, 0x4 ;  /* 0x00000004ff048424 */ /* 0x000fc800078e00ff */
[----:B------:R-:W-:-:S04]  /*1c330*/  @!P0 IMAD.WIDE R4, R0, R4, c[0x0][0x580] ;  /* 0x0001600000048625 */ /* 0x000fc800078e0204 */
[----:B------:R-:W-:Y:S01]  /*1c340*/  @!P0 IMAD.WIDE R2, R0, R2, c[0x0][0x578] ;  /* 0x00015e0000028625 */ /* 0x000fe200078e0202 */
[----:B------:R-:W2:Y:S04]  /*1c350*/  @!P0 LDG.E R6, [R4.64] ;  /* 0x0000000604068981 */ /* 0x000ea8000c1e1900 */
[----:B------:R-:W2:Y:S01]  /*1c360*/  @!P0 LDG.E R7, [R2.64] ;  /* 0x0000000602078981 */ /* 0x000ea2000c1e1900 */
[C---:B------:R-:W-:Y:S02]  /*1c370*/  ISETP.GE.U32.AND P4, PT, R13.reuse, 0x10, PT ;  /* 0x000000100d00780c */ /* 0x040fe40003f86070 */
[C---:B------:R-:W-:Y:S02]  /*1c380*/  ISETP.GE.U32.AND P3, PT, R13.reuse, 0x8, PT ;  /* 0x000000080d00780c */ /* 0x040fe40003f66070 */
[----:B------:R-:W-:-:S02]  /*1c390*/  ISETP.GE.U32.AND P2, PT, R13, 0x4, PT ;  /* 0x000000040d00780c */ /* 0x000fc40003f46070 */
[C---:B------:R-:W-:Y:S02]  /*1c3a0*/  ISETP.GE.U32.AND P1, PT, R13.reuse, 0x2, PT ;  /* 0x000000020d00780c */ /* 0x040fe40003f26070 */
[----:B------:R-:W-:Y:S02]  /*1c3b0*/  ISETP.NE.AND P5, PT, R13, RZ, PT ;  /* 0x000000ff0d00720c */ /* 0x000fe40003fa5270 */
[----:B------:R-:W-:Y:S01]  /*1c3c0*/  MOV R12, RZ ;  /* 0x000000ff000c7202 */ /* 0x000fe20000000f00 */
[----:B--2---:R-:W-:Y:S01]  /*1c3d0*/  IMAD R4, R7, R6, RZ ;  /* 0x0000000607047224 */ /* 0x004fe200078e02ff */
[----:B------:R-:W-:Y:S07]  /*1c3e0*/  BRA.DIV ~URZ, `(.L_x_1154) ;  /* 0x00001ff27f007947 */ /* 0x000fee000b800000 */
[----:B------:R2:W4:Y:S02]  /*1c3f0*/  SHFL.UP PT, R5, R4, 0x1, RZ ;  /* 0x0420000004057989 */ /* 0x00052400000e00ff */
.L_x_1202:
[----:B----4-:R-:W-:-:S04]  /*1c400*/  SEL R5, R5, RZ, P5 ;  /* 0x000000ff05057207 */ /* 0x010fc80002800000 */
[----:B--2---:R-:W-:Y:S01]  /*1c410*/  IADD3 R4, R4, R5, RZ ;  /* 0x0000000504047210 */ /* 0x004fe20007ffe0ff */
[----:B------:R-:W-:Y:S05]  /*1c420*/  BRA.DIV ~URZ, `(.L_x_1155) ;  /* 0x000020027f007947 */ /* 0x000fea000b800000 */
        /* <DEDUP_REMOVED lines=12> */
[----:B------:R2:W4:Y:S02]  /*1c4f0*/  SHFL.IDX PT, R0, R4, 0x1f, 0x1f ;  /* 0x03e01f0004007f89 */ /* 0x00052400000e0000 */
.L_x_1203:
[----:B----4-:R-:W-:Y:S01]  /*1c500*/  IMAD R0, R0, c[0x0][0x538], RZ ;  /* 0x00014e0000007a24 */ /* 0x010fe200078e02ff */
[----:B------:R-:W-:Y:S04]  /*1c510*/  BSSY B1, `(.L_x_1156) ;  /* 0x00000c4000017945 */ /* 0x000fe80003800000 */
[----:B------:R-:W-:-:S04]  /*1c520*/  IADD3 R8, R0, R8, RZ ;  /* 0x0000000800087210 */ /* 0x000fc80007ffe0ff */
[----:B---3--:R-:W-:-:S13]  /*1c530*/  ISETP.GT.AND P0, PT, R8, R10, PT ;  /* 0x0000000a0800720c */ /* 0x008fda0003f04270 */
[----:B------:R-:W-:Y:S05]  /*1c540*/  @P0 BRA `(.L_x_1157) ;  /* 0x0000024000000947 */ /* 0x000fea0003800000 */
.L_x_1161:
[----:B------:R-:W-:-:S04]  /*1c550*/  IADD3 R0, R251, 0x1f, RZ ;  /* 0x0000001ffb007810 */ /* 0x000fc80007ffe0ff */
[----:B------:R-:W-:-:S13]  /*1c560*/  ISETP.GE.AND P0, PT, R0, c[0x0][0x53c], PT ;  /* 0x00014f0000007a0c */ /* 0x000fda0003f06270 */
[----:B------:R-:W-:Y:S05]  /*1c570*/  @P0 BRA `(.L_x_1158) ;  /* 0x00000b9000000947 */ /* 0x000fea0003800000 */
[----:B------:R-:W-:Y:S01]  /*1c580*/  MOV R251, R0 ;  /* 0x0000000000fb7202 */ /* 0x000fe20000000f00 */
[----:B------:R-:W-:-:S03]  /*1c590*/  CS2R R6, SRZ ;  /* 0x0000000000067805 */ /* 0x000fc6000001ff00 */
[----:B------:R-:W-:-:S04]  /*1c5a0*/  IADD3 R0, R251, R13, RZ ;  /* 0x0000000dfb007210 */ /* 0x000fc80007ffe0ff */
[----:B------:R-:W-:-:S13]  /*1c5b0*/  ISETP.GE.OR P0, PT, R0, c[0x0][0x53c], !P6 ;  /* 0x00014f0000007a0c */ /* 0x000fda0007706670 */
[----:B--2---:R-:W-:Y:S02]  /*1c5c0*/  @!P0 MOV R4, 0x4 ;  /* 0x0000000400048802 */ /* 0x004fe40000000f00 */
[----:B------:R-:W-:-:S03]  /*1c5d0*/  @!P0 MOV R2, 0x4 ;  /* 0x0000000400028802 */ /* 0x000fc60000000f00 */
[----:B------:R-:W-:-:S04]  /*1c5e0*/  @!P0 IMAD.WIDE R4, R0, R4, c[0x0][0x580] ;  /* 0x0001600000048625 */ /* 0x000fc800078e0204 */
[----:B------:R-:W-:Y:S01]  /*1c5f0*/  @!P0 IMAD.WIDE R2, R0, R2, c[0x0][0x578] ;  /* 0x00015e0000028625 */ /* 0x000fe200078e0202 */
[----:B------:R-:W2:Y:S04]  /*1c600*/  @!P0 LDG.E R6, [R4.64] ;  /* 0x0000000604068981 */ /* 0x000ea8000c1e1900 */
[----:B------:R-:W2:Y:S02]  /*1c610*/  @!P0 LDG.E R7, [R2.64] ;  /* 0x0000000602078981 */ /* 0x000ea4000c1e1900 */
[----:B--2---:R-:W-:Y:S01]  /*1c620*/  IMAD R0, R7, R6, RZ ;  /* 0x0000000607007224 */ /* 0x004fe200078e02ff */
[----:B------:R-:W-:Y:S05]  /*1c630*/  BRA.DIV ~URZ, `(.L_x_1159) ;  /* 0x00001fe27f007947 */ /* 0x000fea000b800000 */
[----:B------:R2:W3:Y:S02]  /*1c640*/  SHFL.UP PT, R2, R0, 0x1, RZ ;  /* 0x0420000000027989 */ /* 0x0004e400000e00ff */
.L_x_1204:
[----:B---3--:R-:W-:-:S04]  /*1c650*/  SEL R2, R2, RZ, P5 ;  /* 0x000000ff02027207 */ /* 0x008fc80002800000 */
        /* <DEDUP_REMOVED lines=14> */
[----:B------:R2:W3:Y:S02]  /*1c740*/  SHFL.IDX PT, R0, R4, 0x1f, 0x1f ;  /* 0x03e01f0004007f89 */ /* 0x0004e400000e0000 */
.L_x_1205:
[----:B---3--:R-:W-:-:S05]  /*1c750*/  IMAD R0, R0, c[0x0][0x538], RZ ;  /* 0x00014e0000007a24 */ /* 0x008fca00078e02ff */
[----:B------:R-:W-:-:S04]  /*1c760*/  IADD3 R8, R0, R8, RZ ;  /* 0x0000000800087210 */ /* 0x000fc80007ffe0ff */
[----:B------:R-:W-:-:S13]  /*1c770*/  ISETP.GT.AND P0, PT, R8, R10, PT ;  /* 0x0000000a0800720c */ /* 0x000fda0003f04270 */
[----:B-12---:R-:W-:Y:S05]  /*1c780*/  @!P0 BRA `(.L_x_1161) ;  /* 0xfffffdc000008947 */ /* 0x006fea000383ffff */
.L_x_1157:
[----:B------:R-:W-:-:S05]  /*1c790*/  IADD3 R8, -R0, R8, RZ ;  /* 0x0000000800087210 */ /* 0x000fca0007ffe1ff */
[----:B------:R-:W-:-:S05]  /*1c7a0*/  IMAD R0, R4, c[0x0][0x538], R8 ;  /* 0x00014e0004007a24 */ /* 0x000fca00078e0208 */
[----:B------:R-:W-:Y:S01]  /*1c7b0*/  ISETP.GT.AND P0, PT, R0, R10, PT ;  /* 0x0000000a0000720c */ /* 0x000fe20003f04270 */
[----:B------:R-:W-:-:S12]  /*1c7c0*/  BRA.DIV ~URZ, `(.L_x_1162) ;  /* 0x000020727f007947 */ /* 0x000fd8000b800000 */
[----:B------:R-:W-:-:S04]  /*1c7d0*/  VOTE.ANY R11, PT, !P0 ;  /* 0x00000000000b7806 */ /* 0x000fc800040e0100 */
.L_x_1206:
[----:B------:R-:W3:Y:S02]  /*1c7e0*/  POPC R0, R11 ;  /* 0x0000000b00007309 */ /* 0x000ee40000000000 */
[----:B---3--:R-:W-:Y:S01]  /*1c7f0*/  IADD3 R251, R0, R251, RZ ;  /* 0x000000fb00fb7210 */ /* 0x008fe20007ffe0ff */
[----:B------:R-:W-:Y:S05]  /*1c800*/  BRA.DIV ~URZ, `(.L_x_1163) ;  /* 0x000020827f007947 */ /* 0x000fea000b800000 */
[----:B------:R3:W4:Y:S04]  /*1c810*/  SHFL.IDX PT, R6, R6, R0, 0x1f ;  /* 0x00001f0006067589 */ /* 0x00072800000e0000 */
[----:B------:R3:W1:Y:S02]  /*1c820*/  SHFL.IDX PT, R7, R7, R0, 0x1f ;  /* 0x00001f0007077589 */ /* 0x00066400000e0000 */
.L_x_1207:
[----:B------:R-:W-:Y:S01]  /*1c830*/  ISETP.NE.AND P0, PT, R11, RZ, PT ;  /* 0x000000ff0b00720c */ /* 0x000fe20003f05270 */
[----:B------:R-:W-:-:S12]  /*1c840*/  BSSY B0, `(.L_x_1164) ;  /* 0x0000005000007945 */ /* 0x000fd80003800000 */
[----:B------:R-:W-:Y:S05]  /*1c850*/  @!P0 BRA `(.L_x_1165) ;  /* 0x0000003000008947 */ /* 0x000fea0003800000 */
[----:B---3--:R-:W-:Y:S01]  /*1c860*/  IADD3 R0, R0, -0x1, RZ ;  /* 0xffffffff00007810 */ /* 0x008fe20007ffe0ff */
[----:B------:R-:W-:Y:S05]  /*1c870*/  BRA.DIV ~URZ, `(.L_x_1166) ;  /* 0x000020e27f007947 */ /* 0x000fea000b800000 */
[----:B------:R3:W2:Y:S02]  /*1c880*/  SHFL.IDX PT, R12, R4, R0, 0x1f ;  /* 0x00001f00040c7589 */ /* 0x0006a400000e0000 */
.L_x_1165:
[----:B------:R-:W-:Y:S05]  /*1c890*/  BSYNC B0 ;  /* 0x0000000000007941 */ /* 0x000fea0003800000 */
.L_x_1164:
[----:B-1----:R-:W-:Y:S01]  /*1c8a0*/  ISETP.NE.AND P0, PT, R7, 0x1, PT ;  /* 0x000000010700780c */ /* 0x002fe20003f05270 */
[----:B--2---:R-:W-:Y:S01]  /*1c8b0*/  IMAD R248, R12, c[0x0][0x538], R8 ;  /* 0x00014e000cf87a24 */ /* 0x004fe200078e0208 */
[----:B------:R-:W-:Y:S04]  /*1c8c0*/  BSSY B0, `(.L_x_1167) ;  /* 0x0000081000007945 */ /* 0x000fe80003800000 */
[----:B------:R-:W-:-:S07]  /*1c8d0*/  IADD3 R3, -R248, R10, RZ ;  /* 0x0000000af8037210 */ /* 0x000fce0007ffe1ff */
[----:B------:R-:W-:Y:S05]  /*1c8e0*/  @!P0 BRA `(.L_x_1168) ;  /* 0x000003e000008947 */ /* 0x000fea0003800000 */
[-C--:B----4-:R-:W-:Y:S01]  /*1c8f0*/  IABS R2, R6.reuse ;  /* 0x0000000600027213 */ /* 0x090fe20000000000 */
[----:B------:R-:W-:Y:S01]  /*1c900*/  IMAD.MOV.U32 R8, RZ, RZ, RZ ;  /* 0x000000ffff087224 */ /* 0x000fe200078e00ff */
[----:B------:R-:W-:Y:S02]  /*1c910*/  IABS R10, R6 ;  /* 0x00000006000a7213 */ /* 0x000fe40000000000 */
[----:B---3--:R-:W1:Y:S08]  /*1c920*/  I2F.RP R0, R2 ;  /* 0x0000000200007306 */ /* 0x008e700000209400 */
        /* <DEDUP_REMOVED lines=58> */
.L_x_1168:
[----:B---3--:R-:W-:-:S04]  /*1ccd0*/  IMAD.MOV.U32 R4, RZ, RZ, 0x4 ;  /* 0x00000004ff047424 */ /* 0x008fc800078e00ff */
[----:B------:R-:W-:-:S05]  /*1cce0*/  IMAD.WIDE R4, R251, R4, c[0x0][0x590] ;  /* 0x00016400fb047625 */ /* 0x000fca00078e0204 */
        /* <DEDUP_REMOVED lines=62> */
.L_x_1169:
[----:B------:R-:W-:Y:S05]  /*1d0d0*/  BSYNC B0 ;  /* 0x0000000000007941 */ /* 0x000fea0003800000 */
.L_x_1167:
[----:B------:R-:W-:-:S04]  /*1d0e0*/  LOP3.LUT R2, RZ, R2, RZ, 0x33, !PT ;  /* 0x00000002ff027212 */ /* 0x000fc800078e33ff */
[----:B------:R-:W-:Y:S01]  /*1d0f0*/  IADD3 R249, R2, R6, RZ ;  /* 0x0000000602f97210 */ /* 0x000fe20007ffe0ff */
[----:B------:R-:W-:Y:S05]  /*1d100*/  BRA `(.L_x_1170) ;  /* 0x0000004000007947 */ /* 0x000fea0003800000 */
.L_x_1158:
[----:B------:R-:W-:Y:S01]  /*1d110*/  IMAD.MOV.U32 R248, RZ, RZ, R10 ;  /* 0x000000fffff87224 */ /* 0x000fe200078e000a */
[----:B------:R-:W-:Y:S01]  /*1d120*/  MOV R250, RZ ;  /* 0x000000ff00fa7202 */ /* 0x000fe20000000f00 */
[----:B------:R-:W-:Y:S01]  /*1d130*/  IMAD.MOV.U32 R249, RZ, RZ, RZ ;  /* 0x000000fffff97224 */ /* 0x000fe200078e00ff */
[----:B------:R-:W-:Y:S02]  /*1d140*/  MOV R251, c[0x0][0x53c] ;  /* 0x00014f0000fb7a02 */ /* 0x000fe40000000f00 */
.L_x_1170:
[----:B------:R-:W-:Y:S05]  /*1d150*/  BSYNC B1 ;  /* 0x0000000000017941 */ /* 0x000fea0003800000 */
.L_x_1156:
[----:B------:R-:W-:Y:S01]  /*1d160*/  WARPSYNC 0xffffffff ;  /* 0xffffffff00007948 */ /* 0x000fe20003800000 */
[----:B------:R-:W-:Y:S01]  /*1d170*/  BAR.SYNC.DEFER_BLOCKING 0x4, 0x100 ;  /* 0x0104000000007b1d */ /* 0x000fe20000010000 */
[----:B------:R-:W-:-:S13]  /*1d180*/  ISETP.NE.AND P0, PT, R13, RZ, PT ;  /* 0x000000ff0d00720c */ /* 0x000fda0003f05270 */
[----:B------:R3:W-:Y:S04]  /*1d190*/  @!P0 STS.128 [0x18100], R248 ;  /* 0x018100f8ff008388 */ /* 0x0007e80000000c00 */
[----:B------:R-:W-:Y:S06]  /*1d1a0*/  BAR.ARV 0x5, 0x100 ;  /* 0x0144000000007b1d */ /* 0x000fec0000002000 */
.L_x_1151:
[----:B--2---:R-:W-:-:S13]  /*1d1b0*/  ISETP.GE.AND P0, PT, R251, c[0x0][0x53c], PT ;  /* 0x00014f00fb007a0c */ /* 0x004fda0003f06270 */
[----:B-1-34-:R-:W-:Y:S01]  /*1d1c0*/  @P0 CALL.REL.NOINC `(.L_x_1171) ;  /* 0x0000001000000944 */ /* 0x01afe20003c00000 */
[----:B------:R-:W-:Y:S05]  /*1d1d0*/  BRA `(.L_x_1172) ;  /* 0xfffe482000007947 */ /* 0x000fea000383ffff */
.L_x_1171:
[----:B------:R-:W-:Y:S05]  /*1d1e0*/  EXIT ;  /* 0x000000000000794d */ /* 0x000fea0003800000 */
.L_x_1002:
[----:B------:R-:W-:Y:S01]  /*1d1f0*/  IMAD.MOV.U32 R0, RZ, RZ, R4 ;  /* 0x000000ffff007224 */ /* 0x000fe200078e0004 */
[----:B------:R-:W-:Y:S02]  /*1d200*/  MOV R2, 0x1 ;  /* 0x0000000100027802 */ /* 0x000fe40000000f00 */
[----:B------:R-:W-:Y:S02]  /*1d210*/  MOV R3, 0x1d230 ;  /* 0x0001d23000037802 */ /* 0x000fe40000000f00 */
[----:B--2---:R-:W-:Y:S05]  /*1d220*/  CALL.REL.NOINC `($__internal_24_$__cuda_sm70_shflsync_up_p) ;  /* 0x0000184000007944 */ /* 0x004fea0003c00000 */
[----:B------:R-:W-:Y:S01]  /*1d230*/  MOV R0, R5 ;  /* 0x0000000500007202 */ /* 0x000fe20000000f00 */
[----:B------:R-:W-:Y:S05]  /*1d240*/  BRA `(.L_x_1173) ;  /* 0xfffe321000007947 */ /* 0x000fea000383ffff */
.L_x_1003:
[----:B------:R-:W-:Y:S01]  /*1d250*/  IMAD.MOV.U32 R0, RZ, RZ, R4 ;  /* 0x000000ffff007224 */ /* 0x000fe200078e0004 */
[----:B------:R-:W-:Y:S02]  /*1d260*/  MOV R2, 0x2 ;  /* 0x0000000200027802 */ /* 0x000fe40000000f00 */
[----:B------:R-:W-:Y:S02]  /*1d270*/  MOV R3, 0x1d290 ;  /* 0x0001d29000037802 */ /* 0x000fe40000000f00 */
[----:B--2---:R-:W-:Y:S05]  /*1d280*/  CALL.REL.NOINC `($__internal_24_$__cuda_sm70_shflsync_up_p) ;  /* 0x000017e000007944 */ /* 0x004fea0003c00000 */
[----:B------:R-:W-:Y:S02]  /*1d290*/  SEL R5, R5, RZ, P4 ;  /* 0x000000ff05057207 */ /* 0x000fe40002000000 */
[----:B------:R-:W-:Y:S02]  /*1d2a0*/  MOV R2, 0x4 ;  /* 0x0000000400027802 */ /* 0x000fe40000000f00 */
[----:B------:R-:W-:Y:S01]  /*1d2b0*/  MOV R3, 0x1d2f0 ;  /* 0x0001d2f000037802 */ /* 0x000fe20000000f00 */
[----:B------:R-:W-:-:S04]  /*1d2c0*/  IMAD.IADD R4, R4, 0x1, R5 ;  /* 0x0000000104047824 */ /* 0x000fc800078e0205 */
[----:B------:R-:W-:Y:S02]  /*1d2d0*/  IMAD.MOV.U32 R0, RZ, RZ, R4 ;  /* 0x000000ffff007224 */ /* 0x000fe400078e0004 */
[----:B------:R-:W-:Y:S05]  /*1d2e0*/  CALL.REL.NOINC `($__internal_24_$__cuda_sm70_shflsync_up_p) ;  /* 0x0000178000007944 */ /* 0x000fea0003c00000 */
        /* <DEDUP_REMOVED lines=15> */
[----:B------:R-:W-:Y:S02]  /*1d3e0*/  IMAD.IADD R4, R4, 0x1, R5 ;  /* 0x0000000104047824 */ /* 0x000fe400078e0205 */
[----:B------:R-:W-:Y:S02]  /*1d3f0*/  IMAD.MOV.U32 R5, RZ, RZ, 0x1f ;  /* 0x0000001fff057424 */ /* 0x000fe400078e00ff */
[----:B------:R-:W-:Y:S02]  /*1d400*/  IMAD.MOV.U32 R9, RZ, RZ, R4 ;  /* 0x000000ffff097224 */ /* 0x000fe400078e0004 */
[----:B------:R-:W-:Y:S05]  /*1d410*/  CALL.REL.NOINC `($__internal_23_$__cuda_sm70_shflsync_idx_p) ;  /* 0x0000160000007944 */ /* 0x000fea0003c00000 */
[----:B------:R-:W-:Y:S01]  /*1d420*/  MOV R0, R5 ;  /* 0x0000000500007202 */ /* 0x000fe20000000f00 */
[----:B------:R-:W-:Y:S05]  /*1d430*/  BRA `(.L_x_1174) ;  /* 0xfffe312000007947 */ /* 0x000fea000383ffff */
.L_x_1005:
[----:B------:R-:W-:Y:S02]  /*1d440*/  SEL R0, RZ, 0x1, P0 ;  /* 0x00000001ff007807 */ /* 0x000fe40000000000 */
[----:B------:R-:W-:-:S02]  /*1d450*/  MOV R2, 0x1d470 ;  /* 0x0001d47000027802 */ /* 0x000fc40000000f00 */
[----:B--2---:R-:W-:Y:S05]  /*1d460*/  CALL.REL.NOINC `($__internal_25_$__cuda_sm70_votesync_ballot) ;  /* 0x0000167000007944 */ /* 0x004fea0003c00000 */
[----:B------:R-:W-:Y:S01]  /*1d470*/  MOV R7, R0 ;  /* 0x0000000000077202 */ /* 0x000fe20000000f00 */
[----:B------:R-:W-:Y:S05]  /*1d480*/  BRA `(.L_x_1175) ;  /* 0xfffe316000007947 */ /* 0x000fea000383ffff */
.L_x_1006:
[----:B------:R-:W-:Y:S01]  /*1d490*/  IMAD.MOV.U32 R9, RZ, RZ, R10 ;  /* 0x000000ffff097224 */ /* 0x000fe200078e000a */
[----:B------:R-:W-:Y:S01]  /*1d4a0*/  MOV R5, R0 ;  /* 0x0000000000057202 */ /* 0x000fe20000000f00 */
[----:B------:R-:W-:Y:S01]  /*1d4b0*/  IMAD.MOV.U32 R3, RZ, RZ, 0x1f ;  /* 0x0000001fff037424 */ /* 0x000fe200078e00ff */
[----:B------:R-:W-:-:S02]  /*1d4c0*/  MOV R2, 0x1d4e0 ;  /* 0x0001d4e000027802 */ /* 0x000fc40000000f00 */
[----:B------:R-:W-:Y:S05]  /*1d4d0*/  CALL.REL.NOINC `($__internal_23_$__cuda_sm70_shflsync_idx_p) ;  /* 0x0000154000007944 */ /* 0x000fea0003c00000 */
[----:B------:R-:W-:Y:S01]  /*1d4e0*/  IMAD.MOV.U32 R12, RZ, RZ, R5 ;  /* 0x000000ffff0c7224 */ /* 0x000fe200078e0005 */
[----:B------:R-:W-:Y:S01]  /*1d4f0*/  MOV R9, R8 ;  /* 0x0000000800097202 */ /* 0x000fe20000000f00 */
[----:B------:R-:W-:Y:S01]  /*1d500*/  IMAD.MOV.U32 R6, RZ, RZ, RZ ;  /* 0x000000ffff067224 */ /* 0x000fe200078e00ff */
[----:B------:R-:W-:Y:S01]  /*1d510*/  MOV R5, R0 ;  /* 0x0000000000057202 */ /* 0x000fe20000000f00 */
[----:B------:R-:W-:Y:S01]  /*1d520*/  IMAD.MOV.U32 R3, RZ, RZ, 0x1f ;  /* 0x0000001fff037424 */ /* 0x000fe200078e00ff */
[----:B------:R-:W-:-:S02]  /*1d530*/  MOV R2, 0x1d550 ;  /* 0x0001d55000027802 */ /* 0x000fc40000000f00 */
[----:B------:R-:W-:Y:S05]  /*1d540*/  CALL.REL.NOINC `($__internal_23_$__cuda_sm70_shflsync_idx_p) ;  /* 0x000014d000007944 */ /* 0x000fea0003c00000 */
[----:B------:R-:W-:Y:S01]  /*1d550*/  MOV R10, R5 ;  /* 0x00000005000a7202 */ /* 0x000fe20000000f00 */
[----:B------:R-:W-:Y:S05]  /*1d560*/  BRA `(.L_x_1176) ;  /* 0xfffe30e000007947 */ /* 0x000fea000383ffff */
.L_x_1009:
[----:B------:R-:W-:Y:S01]  /*1d570*/  IMAD.MOV.U32 R9, RZ, RZ, R4 ;  /* 0x000000ffff097224 */ /* 0x000fe200078e0004 */
[----:B------:R-:W-:-:S02]  /*1d580*/  MOV R3, 0x1f ;  /* 0x0000001f00037802 */ /* 0x000fc40000000f00 */
[----:B------:R-:W-:Y:S02]  /*1d590*/  MOV R2, 0x1d5b0 ;  /* 0x0001d5b000027802 */ /* 0x000fe40000000f00 */
[----:B-123--:R-:W-:Y:S05]  /*1d5a0*/  CALL.REL.NOINC `($__internal_23_$__cuda_sm70_shflsync_idx_p) ;  /* 0x0000147000007944 */ /* 0x00efea0003c00000 */
[----:B------:R-:W-:Y:S01]  /*1d5b0*/  MOV R6, R5 ;  /* 0x0000000500067202 */ /* 0x000fe20000000f00 */
[----:B------:R-:W-:Y:S05]  /*1d5c0*/  BRA `(.L_x_1008) ;  /* 0xfffe30e000007947 */ /* 0x000fea000383ffff */
.L_x_1048:
[----:B------:R-:W-:Y:S01]  /*1d5d0*/  IMAD.MOV.U32 R9, RZ, RZ, R13 ;  /* 0x000000ffff097224 */ /* 0x000fe200078e000d */
[----:B------:R-:W-:Y:S01]  /*1d5e0*/  MOV R5, RZ ;  /* 0x000000ff00057202 */ /* 0x000fe20000000f00 */
[----:B------:R-:W-:Y:S01]  /*1d5f0*/  IMAD.MOV.U32 R3, RZ, RZ, 0x181f ;  /* 0x0000181fff037424 */ /* 0x000fe200078e00ff */
[----:B------:R-:W-:Y:S02]  /*1d600*/  MOV R2, 0x1d620 ;  /* 0x0001d62000027802 */ /* 0x000fe40000000f00 */
[----:B-----5:R-:W-:Y:S05]  /*1d610*/  CALL.REL.NOINC `($__internal_23_$__cuda_sm70_shflsync_idx_p) ;  /* 0x0000140000007944 */ /* 0x020fea0003c00000 */
[----:B------:R-:W-:Y:S01]  /*1d620*/  MOV R10, R5 ;  /* 0x00000005000a7202 */ /* 0x000fe20000000f00 */
[----:B------:R-:W-:Y:S05]  /*1d630*/  BRA `(.L_x_1177) ;  /* 0xfffea88000007947 */ /* 0x000fea000383ffff */
.L_x_1049:
[----:B------:R-:W-:Y:S01]  /*1d640*/  IMAD.MOV.U32 R9, RZ, RZ, R15 ;  /* 0x000000ffff097224 */ /* 0x000fe200078e000f */
[----:B------:R-:W-:Y:S01]  /*1d650*/  MOV R5, RZ ;  /* 0x000000ff00057202 */ /* 0x000fe20000000f00 */
[----:B------:R-:W-:Y:S01]  /*1d660*/  IMAD.MOV.U32 R3, RZ, RZ, 0x181f ;  /* 0x0000181fff037424 */ /* 0x000fe200078e00ff */
[----:B------:R-:W-:Y:S02]  /*1d670*/  MOV R2, 0x1d690 ;  /* 0x0001d69000027802 */ /* 0x000fe40000000f00 */
[----:B-12--5:R-:W-:Y:S05]  /*1d680*/  CALL.REL.NOINC `($__internal_23_$__cuda_sm70_shflsync_idx_p) ;  /* 0x0000139000007944 */ /* 0x026fea0003c00000 */
[----:B------:R-:W-:Y:S01]  /*1d690*/  MOV R0, R5 ;  /* 0x0000000500007202 */ /* 0x000fe20000000f00 */
[----:B------:R-:W-:Y:S05]  /*1d6a0*/  BRA `(.L_x_1178) ;  /* 0xfffea83000007947 */ /* 0x000fea000383ffff */
.L_x_1052:
[----:B--2---:R-:W-:Y:S01]  /*1d6b0*/  IMAD.MOV.U32 R9, RZ, RZ, R13 ;  /* 0x000000ffff097224 */ /* 0x004fe200078e000d */
[----:B------:R-:W-:Y:S01]  /*1d6c0*/  MOV R5, 0x1 ;  /* 0x0000000100057802 */ /* 0x000fe20000000f00 */
[----:B------:R-:W-:Y:S01]  /*1d6d0*/  IMAD.MOV.U32 R3, RZ, RZ, 0x181f ;  /* 0x0000181fff037424 */ /* 0x000fe200078e00ff */
[----:B------:R-:W-:-:S02]  /*1d6e0*/  MOV R2, 0x1d700 ;  /* 0x0001d70000027802 */ /* 0x000fc40000000f00 */
[----:B-1--45:R-:W-:Y:S05]  /*1d6f0*/  CALL.REL.NOINC `($__internal_23_$__cuda_sm70_shflsync_idx_p) ;  /* 0x0000132000007944 */ /* 0x032fea0003c00000 */
[----:B------:R-:W-:Y:S01]  /*1d700*/  IMAD.MOV.U32 R10, RZ, RZ, R5 ;  /* 0x000000ffff0a7224 */ /* 0x000fe200078e0005 */
[----:B------:R-:W-:Y:S01]  /*1d710*/  MOV R5, 0x1 ;  /* 0x0000000100057802 */ /* 0x000fe20000000f00 */
[----:B------:R-:W-:Y:S01]  /*1d720*/  IMAD.MOV.U32 R9, RZ, RZ, R15 ;  /* 0x000000ffff097224 */ /* 0x000fe200078e000f */
[----:B------:R-:W-:-:S02]  /*1d730*/  MOV R3, 0x181f ;  /* 0x0000181f00037802 */ /* 0x000fc40000000f00 */
[----:B------:R-:W-:Y:S02]  /*1d740*/  MOV R2, 0x1d760 ;  /* 0x0001d76000027802 */ /* 0x000fe40000000f00 */
[----:B------:R-:W-:Y:S05]  /*1d750*/  CALL.REL.NOINC `($__internal_23_$__cuda_sm70_shflsync_idx_p) ;  /* 0x000012c000007944 */ /* 0x000fea0003c00000 */
[----:B------:R-:W-:Y:S01]  /*1d760*/  MOV R0, R5 ;  /* 0x0000000500007202 */ /* 0x000fe20000000f00 */
[----:B------:R-:W-:Y:S05]  /*1d770*/  BRA `(.L_x_1179) ;  /* 0xfffea8d000007947 */ /* 0x000fea000383ffff */
.L_x_1055:
[----:B---3--:R-:W-:Y:S01]  /*1d780*/  IMAD.MOV.U32 R9, RZ, RZ, R13 ;  /* 0x000000ffff097224 */ /* 0x008fe200078e000d */
[----:B------:R-:W-:Y:S01]  /*1d790*/  MOV R5, 0x2 ;  /* 0x0000000200057802 */ /* 0x000fe20000000f00 */
[----:B------:R-:W-:Y:S01]  /*1d7a0*/  IMAD.MOV.U32 R3, RZ, RZ, 0x181f ;  /* 0x0000181fff037424 */ /* 0x000fe200078e00ff */
[----:B------:R-:W-:Y:S02]  /*1d7b0*/  MOV R2, 0x1d7d0 ;  /* 0x0001d7d000027802 */ /* 0x000fe40000000f00 */
[----:B-12-45:R-:W-:Y:S05]  /*1d7c0*/  CALL.REL.NOINC `($__internal_23_$__cuda_sm70_shflsync_idx_p) ;  /* 0x0000125000007944 */ /* 0x036fea0003c00000 */
[----:B------:R-:W-:Y:S01]  /*1d7d0*/  MOV R10, R5 ;  /* 0x00000005000a7202 */ /* 0x000fe20000000f00 */
[----:B------:R-:W-:Y:S05]  /*1d7e0*/  BRA `(.L_x_1180) ;  /* 0xfffea99000007947 */ /* 0x000fea000383ffff */
.L_x_1056:
[----:B------:R-:W-:Y:S01]  /*1d7f0*/  IMAD.MOV.U32 R9, RZ, RZ, R15 ;  /* 0x000000ffff097224 */ /* 0x000fe200078e000f */
[----:B------:R-:W-:Y:S01]  /*1d800*/  MOV R5, 0x2 ;  /* 0x0000000200057802 */ /* 0x000fe20000000f00 */
[----:B------:R-:W-:Y:S01]  /*1d810*/  IMAD.MOV.U32 R3, RZ, RZ, 0x181f ;  /* 0x0000181fff037424 */ /* 0x000fe200078e00ff */
[----:B------:R-:W-:Y:S02]  /*1d820*/  MOV R2, 0x1d840 ;  /* 0x0001d84000027802 */ /* 0x000fe40000000f00 */
[----:B-12345:R-:W-:Y:S05]  /*1d830*/  CALL.REL.NOINC `($__internal_23_$__cuda_sm70_shflsync_idx_p) ;  /* 0x000011e000007944 */ /* 0x03efea0003c00000 */
[----:B------:R-:W-:Y:S01]  /*1d840*/  MOV R0, R5 ;  /* 0x0000000500007202 */ /* 0x000fe20000000f00 */
[----:B------:R-:W-:Y:S05]  /*1d850*/  BRA `(.L_x_1181) ;  /* 0xfffea94000007947 */ /* 0x000fea000383ffff */
.L_x_1059:
[----:B-1----:R-:W-:Y:S01]  /*1d860*/  IMAD.MOV.U32 R9, RZ, RZ, R13 ;  /* 0x000000ffff097224 */ /* 0x002fe200078e000d */
[----:B------:R-:W-:Y:S01]  /*1d870*/  MOV R5, 0x3 ;  /* 0x0000000300057802 */ /* 0x000fe20000000f00 */
[----:B------:R-:W-:Y:S01]  /*1d880*/  IMAD.MOV.U32 R3, RZ, RZ, 0x181f ;  /* 0x0000181fff037424 */ /* 0x000fe200078e00ff */
[----:B------:R-:W-:-:S02]  /*1d890*/  MOV R2, 0x1d8b0 ;  /* 0x0001d8b000027802 */ /* 0x000fc40000000f00 */
[----:B--2345:R-:W-:Y:S05]  /*1d8a0*/  CALL.REL.NOINC `($__internal_23_$__cuda_sm70_shflsync_idx_p) ;  /* 0x0000117000007944 */ /* 0x03cfea0003c00000 */
        /* <DEDUP_REMOVED lines=8> */
.L_x_1110:
[----:B------:R-:W-:Y:S01]  /*1d930*/  IMAD.MOV.U32 R2, RZ, RZ, R236 ;  /* 0x000000ffff027224 */ /* 0x000fe200078e00ec */
[----:B------:R-:W-:Y:S02]  /*1d940*/  MOV R5, 0x2 ;  /* 0x0000000200057802 */ /* 0x000fe40000000f00 */
[----:B------:R-:W-:Y:S02]  /*1d950*/  MOV R3, 0x1d970 ;  /* 0x0001d97000037802 */ /* 0x000fe40000000f00 */
[----:B------:R-:W-:Y:S05]  /*1d960*/  CALL.REL.NOINC `($__internal_22_$__cuda_sm70_shflsync_bfly_p) ;  /* 0x0000106000007944 */ /* 0x000fea0003c00000 */
[----:B------:R-:W-:Y:S01]  /*1d970*/  MOV R0, R5 ;  /* 0x0000000500007202 */ /* 0x000fe20000000f00 */
[----:B------:R-:W-:Y:S05]  /*1d980*/  BRA `(.L_x_1183) ;  /* 0xffffaaf000007947 */ /* 0x000fea000383ffff */
.L_x_1111:
[----:B------:R-:W-:Y:S01]  /*1d990*/  IMAD.MOV.U32 R2, RZ, RZ, R0 ;  /* 0x000000ffff027224 */ /* 0x000fe200078e0000 */
[----:B------:R-:W-:Y:S02]  /*1d9a0*/  MOV R5, 0x1 ;  /* 0x0000000100057802 */ /* 0x000fe40000000f00 */
[----:B------:R-:W-:Y:S02]  /*1d9b0*/  MOV R3, 0x1d9d0 ;  /* 0x0001d9d000037802 */ /* 0x000fe40000000f00 */
[----:B-1----:R-:W-:Y:S05]  /*1d9c0*/  CALL.REL.NOINC `($__internal_22_$__cuda_sm70_shflsync_bfly_p) ;  /* 0x0000100000007944 */ /* 0x002fea0003c00000 */
[----:B------:R-:W-:Y:S01]  /*1d9d0*/  FADD.FTZ R0, R0, R5 ;  /* 0x0000000500007221 */ /* 0x000fe20000010000 */
[----:B------:R-:W-:Y:S02]  /*1d9e0*/  MOV R2, R237 ;  /* 0x000000ed00027202 */ /* 0x000fe40000000f00 */
[----:B------:R-:W-:-:S02]  /*1d9f0*/  MOV R5, 0x2 ;  /* 0x0000000200057802 */ /* 0x000fc40000000f00 */
[----:B------:R-:W-:Y:S02]  /*1da00*/  MOV R3, 0x1da20 ;  /* 0x0001da2000037802 */ /* 0x000fe40000000f00 */
[----:B------:R-:W-:Y:S05]  /*1da10*/  CALL.REL.NOINC `($__internal_22_$__cuda_sm70_shflsync_bfly_p) ;  /* 0x00000fb000007944 */ /* 0x000fea0003c00000 */
[----:B------:R-:W-:Y:S01]  /*1da20*/  FADD.FTZ R4, R237, R5 ;  /* 0x00000005ed047221 */ /* 0x000fe20000010000 */
[----:B------:R-:W-:Y:S02]  /*1da30*/  MOV R5, 0x1 ;  /* 0x0000000100057802 */ /* 0x000fe40000000f00 */
[----:B------:R-:W-:Y:S02]  /*1da40*/  MOV R3, 0x1da70 ;  /* 0x0001da7000037802 */ /* 0x000fe40000000f00 */
[----:B------:R-:W-:Y:S02]  /*1da50*/  MOV R2, R4 ;  /* 0x0000000400027202 */ /* 0x000fe40000000f00 */
[----:B------:R-:W-:Y:S05]  /*1da60*/  CALL.REL.NOINC `($__internal_22_$__cuda_sm70_shflsync_bfly_p) ;  /* 0x00000f6000007944 */ /* 0x000fea0003c00000 */
[----:B------:R-:W-:Y:S01]  /*1da70*/  MOV R3, R5 ;  /* 0x0000000500037202 */ /* 0x000fe20000000f00 */
[----:B------:R-:W-:Y:S05]  /*1da80*/  BRA `(.L_x_1184) ;  /* 0xffffaa6000007947 */ /* 0x000fea000383ffff */
.L_x_1118:
[----:B-1-34-:R-:W-:Y:S01]  /*1da90*/  IMAD.MOV.U32 R9, RZ, RZ, R13 ;  /* 0x000000ffff097224 */ /* 0x01afe200078e000d */
[----:B------:R-:W-:Y:S01]  /*1daa0*/  MOV R5, RZ ;  /* 0x000000ff00057202 */ /* 0x000fe20000000f00 */
[----:B------:R-:W-:Y:S01]  /*1dab0*/  IMAD.MOV.U32 R3, RZ, RZ, 0x181f ;  /* 0x0000181fff037424 */ /* 0x000fe200078e00ff */
[----:B------:R-:W-:Y:S02]  /*1dac0*/  MOV R2, 0x1dae0 ;  /* 0x0001dae000027802 */ /* 0x000fe40000000f00 */
[----:B------:R-:W-:Y:S05]  /*1dad0*/  CALL.REL.NOINC `($__internal_23_$__cuda_sm70_shflsync_idx_p) ;  /* 0x00000f4000007944 */ /* 0x000fea0003c00000 */
[----:B------:R-:W-:Y:S01]  /*1dae0*/  MOV R7, R5 ;  /* 0x0000000500077202 */ /* 0x000fe20000000f00 */
[----:B------:R-:W-:Y:S05]  /*1daf0*/  BRA `(.L_x_1185) ;  /* 0xffffc34000007947 */ /* 0x000fea000383ffff */
.L_x_1119:
[----:B------:R-:W-:Y:S01]  /*1db00*/  IMAD.MOV.U32 R9, RZ, RZ, R14 ;  /* 0x000000ffff097224 */ /* 0x000fe200078e000e */
[----:B------:R-:W-:Y:S01]  /*1db10*/  MOV R5, RZ ;  /* 0x000000ff00057202 */ /* 0x000fe20000000f00 */
[----:B------:R-:W-:Y:S01]  /*1db20*/  IMAD.MOV.U32 R3, RZ, RZ, 0x181f ;  /* 0x0000181fff037424 */ /* 0x000fe200078e00ff */
[----:B------:R-:W-:-:S02]  /*1db30*/  MOV R2, 0x1db50 ;  /* 0x0001db5000027802 */ /* 0x000fc40000000f00 */
[----:B-12---:R-:W-:Y:S05]  /*1db40*/  CALL.REL.NOINC `($__internal_23_$__cuda_sm70_shflsync_idx_p) ;  /* 0x00000ed000007944 */ /* 0x006fea0003c00000 */
[----:B------:R-:W-:Y:S01]  /*1db50*/  MOV R2, R5 ;  /* 0x0000000500027202 */ /* 0x000fe20000000f00 */
[----:B------:R-:W-:Y:S05]  /*1db60*/  BRA `(.L_x_1186) ;  /* 0xffffc2f000007947 */ /* 0x000fea000383ffff */
.L_x_1122:
[----:B--2---:R-:W-:Y:S01]  /*1db70*/  IMAD.MOV.U32 R9, RZ, RZ, R13 ;  /* 0x000000ffff097224 */ /* 0x004fe200078e000d */
[----:B------:R-:W-:Y:S01]  /*1db80*/  MOV R5, 0x1 ;  /* 0x0000000100057802 */ /* 0x000fe20000000f00 */
[----:B------:R-:W-:Y:S01]  /*1db90*/  IMAD.MOV.U32 R3, RZ, RZ, 0x181f ;  /* 0x0000181fff037424 */ /* 0x000fe200078e00ff */
[----:B----4-:R-:W-:-:S02]  /*1dba0*/  MOV R2, 0x1dbc0 ;  /* 0x0001dbc000027802 */ /* 0x010fc40000000f00 */
[----:B-1-3--:R-:W-:Y:S05]  /*1dbb0*/  CALL.REL.NOINC `($__internal_23_$__cuda_sm70_shflsync_idx_p) ;  /* 0x00000e6000007944 */ /* 0x00afea0003c00000 */
        /* <DEDUP_REMOVED lines=8> */
.L_x_1125:
[----:B-1----:R-:W-:Y:S01]  /*1dc40*/  IMAD.MOV.U32 R9, RZ, RZ, R13 ;  /* 0x000000ffff097224 */ /* 0x002fe200078e000d */
[----:B------:R-:W-:Y:S01]  /*1dc50*/  MOV R5, 0x2 ;  /* 0x0000000200057802 */ /* 0x000fe20000000f00 */
[----:B------:R-:W-:Y:S01]  /*1dc60*/  IMAD.MOV.U32 R3, RZ, RZ, 0x181f ;  /* 0x0000181fff037424 */ /* 0x000fe200078e00ff */
[----:B----4-:R-:W-:Y:S02]  /*1dc70*/  MOV R2, 0x1dc90 ;  /* 0x0001dc9000027802 */ /* 0x010fe40000000f00 */
[----:B--23--:R-:W-:Y:S05]  /*1dc80*/  CALL.REL.NOINC `($__internal_23_$__cuda_sm70_shflsync_idx_p) ;  /* 0x00000d9000007944 */ /* 0x00cfea0003c00000 */
[----:B------:R-:W-:Y:S01]  /*1dc90*/  MOV R7, R5 ;  /* 0x0000000500077202 */ /* 0x000fe20000000f00 */
[----:B------:R-:W-:Y:S05]  /*1dca0*/  BRA `(.L_x_1188) ;  /* 0xffffc44000007947 */ /* 0x000fea000383ffff */
.L_x_1126:
[----:B------:R-:W-:Y:S01]  /*1dcb0*/  IMAD.MOV.U32 R9, RZ, RZ, R14 ;  /* 0x000000ffff097224 */ /* 0x000fe200078e000e */
[----:B------:R-:W-:Y:S01]  /*1dcc0*/  MOV R5, 0x2 ;  /* 0x0000000200057802 */ /* 0x000fe20000000f00 */
[----:B------:R-:W-:Y:S01]  /*1dcd0*/  IMAD.MOV.U32 R3, RZ, RZ, 0x181f ;  /* 0x0000181fff037424 */ /* 0x000fe200078e00ff */
[----:B----4-:R-:W-:Y:S02]  /*1dce0*/  MOV R2, 0x1dd00 ;  /* 0x0001dd0000027802 */ /* 0x010fe40000000f00 */
[----:B-123--:R-:W-:Y:S05]  /*1dcf0*/  CALL.REL.NOINC `($__internal_23_$__cuda_sm70_shflsync_idx_p) ;  /* 0x00000d2000007944 */ /* 0x00efea0003c00000 */
[----:B------:R-:W-:Y:S01]  /*1dd00*/  MOV R2, R5 ;  /* 0x0000000500027202 */ /* 0x000fe20000000f00 */
[----:B------:R-:W-:Y:S05]  /*1dd10*/  BRA `(.L_x_1189) ;  /* 0xffffc3f000007947 */ /* 0x000fea000383ffff */
.L_x_1129:
[----:B-1----:R-:W-:Y:S01]  /*1dd20*/  IMAD.MOV.U32 R9, RZ, RZ, R13 ;  /* 0x000000ffff097224 */ /* 0x002fe200078e000d */
[----:B------:R-:W-:Y:S01]  /*1dd30*/  MOV R5, 0x3 ;  /* 0x0000000300057802 */ /* 0x000fe20000000f00 */
[----:B------:R-:W-:Y:S01]  /*1dd40*/  IMAD.MOV.U32 R3, RZ, RZ, 0x181f ;  /* 0x0000181fff037424 */ /* 0x000fe200078e00ff */
[----:B------:R-:W-:-:S02]  /*1dd50*/  MOV R2, 0x1dd70 ;  /* 0x0001dd7000027802 */ /* 0x000fc40000000f00 */
[----:B--234-:R-:W-:Y:S05]  /*1dd60*/  CALL.REL.NOINC `($__internal_23_$__cuda_sm70_shflsync_idx_p) ;  /* 0x00000cb000007944 */ /* 0x01cfea0003c00000 */
        /* <DEDUP_REMOVED lines=8> */
.L_x_1131:
[----:B------:R-:W-:Y:S01]  /*1ddf0*/  IMAD.MOV.U32 R9, RZ, RZ, R36 ;  /* 0x000000ffff097224 */ /* 0x000fe200078e0024 */
[----:B------:R-:W-:Y:S01]  /*1de00*/  MOV R5, RZ ;  /* 0x000000ff00057202 */ /* 0x000fe20000000f00 */
[----:B------:R-:W-:Y:S01]  /*1de10*/  IMAD.MOV.U32 R3, RZ, RZ, 0x1c1f ;  /* 0x00001c1fff037424 */ /* 0x000fe200078e00ff */
[----:B------:R-:W-:Y:S02]  /*1de20*/  MOV R2, 0x1de40 ;  /* 0x0001de4000027802 */ /* 0x000fe40000000f00 */
[----:B-1----:R-:W-:Y:S05]  /*1de30*/  CALL.REL.NOINC `($__internal_23_$__cuda_sm70_shflsync_idx_p) ;  /* 0x00000be000007944 */ /* 0x002fea0003c00000 */
[----:B------:R-:W-:Y:S01]  /*1de40*/  MOV R4, R5 ;  /* 0x0000000500047202 */ /* 0x000fe20000000f00 */
[----:B------:R-:W-:Y:S05]  /*1de50*/  BRA `(.L_x_1191) ;  /* 0xffffc72000007947 */ /* 0x000fea000383ffff */
.L_x_1132:
[----:B------:R-:W-:Y:S01]  /*1de60*/  IMAD.MOV.U32 R9, RZ, RZ, R37 ;  /* 0x000000ffff097224 */ /* 0x000fe200078e0025 */
[----:B------:R-:W-:Y:S01]  /*1de70*/  MOV R5, RZ ;  /* 0x000000ff00057202 */ /* 0x000fe20000000f00 */
[----:B------:R-:W-:Y:S01]  /*1de80*/  IMAD.MOV.U32 R3, RZ, RZ, 0x1c1f ;  /* 0x00001c1fff037424 */ /* 0x000fe200078e00ff */
[----:B------:R-:W-:Y:S02]  /*1de90*/  MOV R2, 0x1deb0 ;  /* 0x0001deb000027802 */ /* 0x000fe40000000f00 */
[----:B-123--:R-:W-:Y:S05]  /*1dea0*/  CALL.REL.NOINC `($__internal_23_$__cuda_sm70_shflsync_idx_p) ;  /* 0x00000b7000007944 */ /* 0x00efea0003c00000 */
[----:B------:R-:W-:Y:S01]  /*1deb0*/  MOV R0, R5 ;  /* 0x0000000500007202 */ /* 0x000fe20000000f00 */
[----:B------:R-:W-:Y:S05]  /*1dec0*/  BRA `(.L_x_1192) ;  /* 0xffffc6d000007947 */ /* 0x000fea000383ffff */
.L_x_1135:
[----:B------:R-:W-:Y:S01]  /*1ded0*/  IMAD.MOV.U32 R9, RZ, RZ, R36 ;  /* 0x000000ffff097224 */ /* 0x000fe200078e0024 */
[----:B------:R-:W-:Y:S01]  /*1dee0*/  MOV R5, 0x1 ;  /* 0x0000000100057802 */ /* 0x000fe20000000f00 */
[----:B---3--:R-:W-:Y:S01]  /*1def0*/  IMAD.MOV.U32 R3, RZ, RZ, 0x1c1f ;  /* 0x00001c1fff037424 */ /* 0x008fe200078e00ff */
[----:B------:R-:W-:-:S02]  /*1df00*/  MOV R2, 0x1df20 ;  /* 0x0001df2000027802 */ /* 0x000fc40000000f00 */
[----:B--2-4-:R-:W-:Y:S05]  /*1df10*/  CALL.REL.NOINC `($__internal_23_$__cuda_sm70_shflsync_idx_p) ;  /* 0x00000b0000007944 */ /* 0x014fea0003c00000 */
        /* <DEDUP_REMOVED lines=8> */
.L_x_1139:
[----:B------:R-:W-:Y:S01]  /*1dfa0*/  IMAD.MOV.U32 R9, RZ, RZ, R11 ;  /* 0x000000ffff097224 */ /* 0x000fe200078e000b */
[----:B------:R-:W-:Y:S01]  /*1dfb0*/  MOV R5, RZ ;  /* 0x000000ff00057202 */ /* 0x000fe20000000f00 */
[----:B------:R-:W-:Y:S01]  /*1dfc0*/  IMAD.MOV.U32 R3, RZ, RZ, 0x181f ;  /* 0x0000181fff037424 */ /* 0x000fe200078e00ff */
[----:B------:R-:W-:Y:S02]  /*1dfd0*/  MOV R2, 0x1dff0 ;  /* 0x0001dff000027802 */ /* 0x000fe40000000f00 */
[----:B------:R-:W-:Y:S05]  /*1dfe0*/  CALL.REL.NOINC `($__internal_23_$__cuda_sm70_shflsync_idx_p) ;  /* 0x00000a3000007944 */ /* 0x000fea0003c00000 */
[----:B------:R-:W-:Y:S01]  /*1dff0*/  MOV R10, R5 ;  /* 0x00000005000a7202 */ /* 0x000fe20000000f00 */
[----:B------:R-:W-:Y:S05]  /*1e000*/  BRA `(.L_x_1194) ;  /* 0xffffdcc000007947 */ /* 0x000fea000383ffff */
.L_x_1140:
[----:B------:R-:W-:Y:S01]  /*1e010*/  IMAD.MOV.U32 R9, RZ, RZ, R14 ;  /* 0x000000ffff097224 */ /* 0x000fe200078e000e */
[----:B------:R-:W-:Y:S01]  /*1e020*/  MOV R5, RZ ;  /* 0x000000ff00057202 */ /* 0x000fe20000000f00 */
[----:B------:R-:W-:Y:S01]  /*1e030*/  IMAD.MOV.U32 R3, RZ, RZ, 0x181f ;  /* 0x0000181fff037424 */ /* 0x000fe200078e00ff */
[----:B------:R-:W-:Y:S02]  /*1e040*/  MOV R2, 0x1e060 ;  /* 0x0001e06000027802 */ /* 0x000fe40000000f00 */
[----:B-12---:R-:W-:Y:S05]  /*1e050*/  CALL.REL.NOINC `($__internal_23_$__cuda_sm70_shflsync_idx_p) ;  /* 0x000009c000007944 */ /* 0x006fea0003c00000 */
[----:B------:R-:W-:Y:S01]  /*1e060*/  MOV R2, R5 ;  /* 0x0000000500027202 */ /* 0x000fe20000000f00 */
[----:B------:R-:W-:Y:S05]  /*1e070*/  BRA `(.L_x_1195) ;  /* 0xffffdc7000007947 */ /* 0x000fea000383ffff */
.L_x_1143:
        /* <DEDUP_REMOVED lines=13> */
.L_x_1146:
[----:B-1----:R-:W-:Y:S01]  /*1e150*/  IMAD.MOV.U32 R9, RZ, RZ, R11 ;  /* 0x000000ffff097224 */ /* 0x002fe200078e000b */
[----:B------:R-:W-:Y:S01]  /*1e160*/  MOV R5, 0x2 ;  /* 0x0000000200057802 */ /* 0x000fe20000000f00 */
[----:B------:R-:W-:Y:S01]  /*1e170*/  IMAD.MOV.U32 R3, RZ, RZ, 0x181f ;  /* 0x0000181fff037424 */ /* 0x000fe200078e00ff */
[----:B----4-:R-:W-:Y:S02]  /*1e180*/  MOV R2, 0x1e1a0 ;  /* 0x0001e1a000027802 */ /* 0x010fe40000000f00 */
[----:B--23--:R-:W-:Y:S05]  /*1e190*/  CALL.REL.NOINC `($__internal_23_$__cuda_sm70_shflsync_idx_p) ;  /* 0x0000088000007944 */ /* 0x00cfea0003c00000 */
[----:B------:R-:W-:Y:S01]  /*1e1a0*/  MOV R10, R5 ;  /* 0x00000005000a7202 */ /* 0x000fe20000000f00 */
[----:B------:R-:W-:Y:S05]  /*1e1b0*/  BRA `(.L_x_1197) ;  /* 0xffffddd000007947 */ /* 0x000fea000383ffff */
.L_x_1147:
[----:B------:R-:W-:Y:S01]  /*1e1c0*/  IMAD.MOV.U32 R9, RZ, RZ, R14 ;  /* 0x000000ffff097224 */ /* 0x000fe200078e000e */
[----:B------:R-:W-:Y:S01]  /*1e1d0*/  MOV R5, 0x2 ;  /* 0x0000000200057802 */ /* 0x000fe20000000f00 */
[----:B------:R-:W-:Y:S01]  /*1e1e0*/  IMAD.MOV.U32 R3, RZ, RZ, 0x181f ;  /* 0x0000181fff037424 */ /* 0x000fe200078e00ff */
[----:B----4-:R-:W-:Y:S02]  /*1e1f0*/  MOV R2, 0x1e210 ;  /* 0x0001e21000027802 */ /* 0x010fe40000000f00 */
[----:B-123--:R-:W-:Y:S05]  /*1e200*/  CALL.REL.NOINC `($__internal_23_$__cuda_sm70_shflsync_idx_p) ;  /* 0x0000081000007944 */ /* 0x00efea0003c00000 */
[----:B------:R-:W-:Y:S01]  /*1e210*/  MOV R2, R5 ;  /* 0x0000000500027202 */ /* 0x000fe20000000f00 */
[----:B------:R-:W-:Y:S05]  /*1e220*/  BRA `(.L_x_1198) ;  /* 0xffffdd8000007947 */ /* 0x000fea000383ffff */
.L_x_1150:
        /* <DEDUP_REMOVED lines=13> */
.L_x_1152:
[----:B------:R-:W-:Y:S01]  /*1e300*/  IMAD.MOV.U32 R9, RZ, RZ, R86 ;  /* 0x000000ffff097224 */ /* 0x000fe200078e0056 */
[----:B------:R-:W-:Y:S01]  /*1e310*/  MOV R5, RZ ;  /* 0x000000ff00057202 */ /* 0x000fe20000000f00 */
[----:B---3--:R-:W-:Y:S01]  /*1e320*/  IMAD.MOV.U32 R3, RZ, RZ, 0x1f ;  /* 0x0000001fff037424 */ /* 0x008fe200078e00ff */
[----:B----4-:R-:W-:Y:S02]  /*1e330*/  MOV R2, 0x1e350 ;  /* 0x0001e35000027802 */ /* 0x010fe40000000f00 */
[----:B--2---:R-:W-:Y:S05]  /*1e340*/  CALL.REL.NOINC `($__internal_23_$__cuda_sm70_shflsync_idx_p) ;  /* 0x000006d000007944 */ /* 0x004fea0003c00000 */
[----:B------:R-:W-:Y:S01]  /*1e350*/  MOV R10, R5 ;  /* 0x00000005000a7202 */ /* 0x000fe20000000f00 */
[----:B------:R-:W-:Y:S05]  /*1e360*/  BRA `(.L_x_1200) ;  /* 0xffffdf5000007947 */ /* 0x000fea000383ffff */
.L_x_1153:
[----:B------:R-:W-:Y:S01]  /*1e370*/  IMAD.MOV.U32 R9, RZ, RZ, R86 ;  /* 0x000000ffff097224 */ /* 0x000fe200078e0056 */
[----:B------:R-:W-:Y:S01]  /*1e380*/  MOV R5, 0x1 ;  /* 0x0000000100057802 */ /* 0x000fe20000000f00 */
[----:B------:R-:W-:Y:S01]  /*1e390*/  IMAD.MOV.U32 R3, RZ, RZ, 0x1f ;  /* 0x0000001fff037424 */ /* 0x000fe200078e00ff */
[----:B----4-:R-:W-:Y:S02]  /*1e3a0*/  MOV R2, 0x1e3c0 ;  /* 0x0001e3c000027802 */ /* 0x010fe40000000f00 */
[----:B-123--:R-:W-:Y:S05]  /*1e3b0*/  CALL.REL.NOINC `($__internal_23_$__cuda_sm70_shflsync_idx_p) ;  /* 0x0000066000007944 */ /* 0x00efea0003c00000 */
[----:B------:R-:W-:Y:S01]  /*1e3c0*/  MOV R8, R5 ;  /* 0x0000000500087202 */ /* 0x000fe20000000f00 */
[----:B------:R-:W-:Y:S05]  /*1e3d0*/  BRA `(.L_x_1201) ;  /* 0xffffdf0000007947 */ /* 0x000fea000383ffff */
.L_x_1154:
[----:B------:R-:W-:Y:S01]  /*1e3e0*/  IMAD.MOV.U32 R0, RZ, RZ, R4 ;  /* 0x000000ffff007224 */ /* 0x000fe200078e0004 */
[----:B------:R-:W-:-:S02]  /*1e3f0*/  MOV R2, 0x1 ;  /* 0x0000000100027802 */ /* 0x000fc40000000f00 */
[----:B------:R-:W-:Y:S02]  /*1e400*/  MOV R3, 0x1e420 ;  /* 0x0001e42000037802 */ /* 0x000fe40000000f00 */
[----:B-1-3--:R-:W-:Y:S05]  /*1e410*/  CALL.REL.NOINC `($__internal_24_$__cuda_sm70_shflsync_up_p) ;  /* 0x0000065000007944 */ /* 0x00afea0003c00000 */
[----:B------:R-:W-:Y:S05]  /*1e420*/  BRA `(.L_x_1202) ;  /* 0xffffdfd000007947 */ /* 0x000fea000383ffff */
.L_x_1155:
[----:B------:R-:W-:Y:S01]  /*1e430*/  IMAD.MOV.U32 R0, RZ, RZ, R4 ;  /* 0x000000ffff007224 */ /* 0x000fe200078e0004 */
[----:B------:R-:W-:Y:S02]  /*1e440*/  MOV R2, 0x2 ;  /* 0x0000000200027802 */ /* 0x000fe40000000f00 */
[----:B------:R-:W-:Y:S02]  /*1e450*/  MOV R3, 0x1e470 ;  /* 0x0001e47000037802 */ /* 0x000fe40000000f00 */
[----:B-1-3--:R-:W-:Y:S05]  /*1e460*/  CALL.REL.NOINC `($__internal_24_$__cuda_sm70_shflsync_up_p) ;  /* 0x0000060000007944 */ /* 0x00afea0003c00000 */
        /* <DEDUP_REMOVED lines=27> */
.L_x_1159:
[----:B------:R-:W-:Y:S02]  /*1e620*/  MOV R2, 0x1 ;  /* 0x0000000100027802 */ /* 0x000fe40000000f00 */
[----:B------:R-:W-:-:S02]  /*1e630*/  MOV R3, 0x1e650 ;  /* 0x0001e65000037802 */ /* 0x000fc40000000f00 */
[----:B-1----:R-:W-:Y:S05]  /*1e640*/  CALL.REL.NOINC `($__internal_24_$__cuda_sm70_shflsync_up_p) ;  /* 0x0000042000007944 */ /* 0x002fea0003c00000 */
[----:B------:R-:W-:Y:S01]  /*1e650*/  MOV R2, R5 ;  /* 0x0000000500027202 */ /* 0x000fe20000000f00 */
[----:B------:R-:W-:Y:S05]  /*1e660*/  BRA `(.L_x_1204) ;  /* 0xffffdfe000007947 */ /* 0x000fea000383ffff */
.L_x_1160:
[----:B------:R-:W-:Y:S02]  /*1e670*/  MOV R2, 0x2 ;  /* 0x0000000200027802 */ /* 0x000fe40000000f00 */
[----:B------:R-:W-:-:S02]  /*1e680*/  MOV R3, 0x1e6a0 ;  /* 0x0001e6a000037802 */ /* 0x000fc40000000f00 */
[----:B-1----:R-:W-:Y:S05]  /*1e690*/  CALL.REL.NOINC `($__internal_24_$__cuda_sm70_shflsync_up_p) ;  /* 0x000003d000007944 */ /* 0x002fea0003c00000 */
[----:B------:R-:W-:Y:S01]  /*1e6a0*/  SEL R5, R5, RZ, P1 ;  /* 0x000000ff05057207 */ /* 0x000fe20000800000 */
[----:B------:R-:W-:Y:S01]  /*1e6b0*/  IMAD.MOV.U32 R2, RZ, RZ, 0x4 ;  /* 0x00000004ff027424 */ /* 0x000fe200078e00ff */
[----:B------:R-:W-:-:S03]  /*1e6c0*/  MOV R3, 0x1e6f0 ;  /* 0x0001e6f000037802 */ /* 0x000fc60000000f00 */
[----:B------:R-:W-:Y:S02]  /*1e6d0*/  IMAD.IADD R0, R0, 0x1, R5 ;  /* 0x0000000100007824 */ /* 0x000fe400078e0205 */
        /* <DEDUP_REMOVED lines=22> */
.L_x_1162:
[----:B------:R-:W-:Y:S02]  /*1e840*/  SEL R0, RZ, 0x1, P0 ;  /* 0x00000001ff007807 */ /* 0x000fe40000000000 */
[----:B------:R-:W-:-:S02]  /*1e850*/  MOV R2, 0x1e870 ;  /* 0x0001e87000027802 */ /* 0x000fc40000000f00 */
[----:B-12---:R-:W-:Y:S05]  /*1e860*/  CALL.REL.NOINC `($__internal_25_$__cuda_sm70_votesync_ballot) ;  /* 0x0000027000007944 */ /* 0x006fea0003c00000 */
[----:B------:R-:W-:Y:S01]  /*1e870*/  MOV R11, R0 ;  /* 0x00000000000b7202 */ /* 0x000fe20000000f00 */
[----:B------:R-:W-:Y:S05]  /*1e880*/  BRA `(.L_x_1206) ;  /* 0xffffdf5000007947 */ /* 0x000fea000383ffff */
.L_x_1163:
[----:B------:R-:W-:Y:S01]  /*1e890*/  IMAD.MOV.U32 R9, RZ, RZ, R6 ;  /* 0x000000ffff097224 */ /* 0x000fe200078e0006 */
[----:B------:R-:W-:Y:S01]  /*1e8a0*/  MOV R5, R0 ;  /* 0x0000000000057202 */ /* 0x000fe20000000f00 */
[----:B------:R-:W-:Y:S01]  /*1e8b0*/  IMAD.MOV.U32 R3, RZ, RZ, 0x1f ;  /* 0x0000001fff037424 */ /* 0x000fe200078e00ff */
[----:B------:R-:W-:-:S02]  /*1e8c0*/  MOV R2, 0x1e8e0 ;  /* 0x0001e8e000027802 */ /* 0x000fc40000000f00 */
[----:B-12---:R-:W-:Y:S05]  /*1e8d0*/  CALL.REL.NOINC `($__internal_23_$__cuda_sm70_shflsync_idx_p) ;  /* 0x0000014000007944 */ /* 0x006fea0003c00000 */
[----:B------:R-:W-:Y:S01]  /*1e8e0*/  IMAD.MOV.U32 R6, RZ, RZ, R5 ;  /* 0x000000ffff067224 */ /* 0x000fe200078e0005 */
[----:B------:R-:W-:Y:S01]  /*1e8f0*/  MOV R5, R0 ;  /* 0x0000000000057202 */ /* 0x000fe20000000f00 */
[----:B------:R-:W-:Y:S01]  /*1e900*/  IMAD.MOV.U32 R9, RZ, RZ, R7 ;  /* 0x000000ffff097224 */ /* 0x000fe200078e0007 */
[----:B------:R-:W-:-:S02]  /*1e910*/  MOV R3, 0x1f ;  /* 0x0000001f00037802 */ /* 0x000fc40000000f00 */
[----:B------:R-:W-:Y:S02]  /*1e920*/  MOV R2, 0x1e940 ;  /* 0x0001e94000027802 */ /* 0x000fe40000000f00 */
[----:B------:R-:W-:Y:S05]  /*1e930*/  CALL.REL.NOINC `($__internal_23_$__cuda_sm70_shflsync_idx_p) ;  /* 0x000000e000007944 */ /* 0x000fea0003c00000 */
[----:B------:R-:W-:Y:S01]  /*1e940*/  MOV R7, R5 ;  /* 0x0000000500077202 */ /* 0x000fe20000000f00 */
[----:B------:R-:W-:Y:S05]  /*1e950*/  BRA `(.L_x_1207) ;  /* 0xffffded000007947 */ /* 0x000fea000383ffff */
.L_x_1166:
[----:B------:R-:W-:Y:S01]  /*1e960*/  IMAD.MOV.U32 R9, RZ, RZ, R4 ;  /* 0x000000ffff097224 */ /* 0x000fe200078e0004 */
[----:B------:R-:W-:Y:S01]  /*1e970*/  MOV R5, R0 ;  /* 0x0000000000057202 */ /* 0x000fe20000000f00 */
[----:B------:R-:W-:Y:S01]  /*1e980*/  IMAD.MOV.U32 R3, RZ, RZ, 0x1f ;  /* 0x0000001fff037424 */ /* 0x000fe200078e00ff */
[----:B------:R-:W-:Y:S02]  /*1e990*/  MOV R2, 0x1e9b0 ;  /* 0x0001e9b000027802 */ /* 0x000fe40000000f00 */
[----:B-12-4-:R-:W-:Y:S05]  /*1e9a0*/  CALL.REL.NOINC `($__internal_23_$__cuda_sm70_shflsync_idx_p) ;  /* 0x0000007000007944 */ /* 0x016fea0003c00000 */
[----:B------:R-:W-:Y:S01]  /*1e9b0*/  MOV R12, R5 ;  /* 0x00000005000c7202 */ /* 0x000fe20000000f00 */
[----:B------:R-:W-:Y:S05]  /*1e9c0*/  BRA `(.L_x_1165) ;  /* 0xffffdec000007947 */ /* 0x000fea000383ffff */
        .weak           $__internal_22_$__cuda_sm70_shflsync_bfly_p
        .type           $__internal_22_$__cuda_sm70_shflsync_bfly_p,@function
        .size           $__internal_22_$__cuda_sm70_shflsync_bfly_p,($__internal_23_$__cuda_sm70_shflsync_idx_p - $__internal_22_$__cuda_sm70_shflsync_bfly_p)
$__internal_22_$__cuda_sm70_shflsync_bfly_p:
[----:B------:R-:W-:Y:S04]  /*1e9d0*/  WARPSYNC R6 ;  /* 0x0000000600007348 */ /* 0x000fe80003800000 */
[----:B------:R1:W2:Y:S02]  /*1e9e0*/  SHFL.BFLY PT, R5, R2, R5, R7 ;  /* 0x0c00000502057389 */ /* 0x0002a400000e0007 */
[----:B-1----:R-:W-:-:S02]  /*1e9f0*/  MOV R2, R3 ;  /* 0x0000000300027202 */ /* 0x002fc40000000f00 */
[----:B------:R-:W-:-:S04]  /*1ea00*/  MOV R3, 0x0 ;  /* 0x0000000000037802 */ /* 0x000fc80000000f00 */
[----:B--2---:R-:W-:Y:S05]  /*1ea10*/  RET.REL.NODEC R2 `(_ZN7cutlass13device_kernelIN5flash19enable_sm80_to_sm89INS1_16FlashAttnFwdSm80INS1_25CollectiveMainloopFwdSm80ILi8ELi1ELb0EN4cute5tupleIJNS5_1CILi128EEENS7_ILi64EEENS7_ILi192EEEEEELi192ENS_10bfloat16_tEfNS_4arch4Sm80ELb1ELb0ELb1ELb1ELb0ELb1ELb1ELb1EEENS1_21CollectiveEpilogueFwdINS6_IJS8_SA_S9_EEENS6_IJNS7_ILi1EEESI_SI_EEESC_SE_Li256ELb1ELb1ELb1ELb0EEENS1_36VarlenDynamicPersistentTileSchedulerILi128ELi64ELi256ELi256ELb1ELb1ELb0ELb1ELb1ELb1EEEEEEEEEvNT_6ParamsE) ;  /* 0xfffe15e002007950 */ /* 0x004fea0003c3ffff */
        .weak           $__internal_23_$__cuda_sm70_shflsync_idx_p
        .type           $__internal_23_$__cuda_sm70_shflsync_idx_p,@function
        .size           $__internal_23_$__cuda_sm70_shflsync_idx_p,($__internal_24_$__cuda_sm70_shflsync_up_p - $__internal_23_$__cuda_sm70_shflsync_idx_p)
$__internal_23_$__cuda_sm70_shflsync_idx_p:
[----:B------:R-:W-:-:S04]  /*1ea20*/  MOV R87, 0xffffffff ;  /* 0xffffffff00577802 */ /* 0x000fc80000000f00 */
[----:B------:R-:W-:Y:S04]  /*1ea30*/  WARPSYNC R87 ;  /* 0x0000005700007348 */ /* 0x000fe80003800000 */
[----:B------:R1:W2:Y:S02]  /*1ea40*/  SHFL.IDX PT, R5, R9, R5, R3 ;  /* 0x0000000509057389 */ /* 0x0002a400000e0003 */
[----:B-1----:R-:W-:-:S04]  /*1ea50*/  MOV R3, 0x0 ;  /* 0x0000000000037802 */ /* 0x002fc80000000f00 */
[----:B--2---:R-:W-:Y:S05]  /*1ea60*/  RET.REL.NODEC R2 `(_ZN7cutlass13device_kernelIN5flash19enable_sm80_to_sm89INS1_16FlashAttnFwdSm80INS1_25CollectiveMainloopFwdSm80ILi8ELi1ELb0EN4cute5tupleIJNS5_1CILi128EEENS7_ILi64EEENS7_ILi192EEEEEELi192ENS_10bfloat16_tEfNS_4arch4Sm80ELb1ELb0ELb1ELb1ELb0ELb1ELb1ELb1EEENS1_21CollectiveEpilogueFwdINS6_IJS8_SA_S9_EEENS6_IJNS7_ILi1EEESI_SI_EEESC_SE_Li256ELb1ELb1ELb1ELb0EEENS1_36VarlenDynamicPersistentTileSchedulerILi128ELi64ELi256ELi256ELb1ELb1ELb0ELb1ELb1ELb1EEEEEEEEEvNT_6ParamsE) ;  /* 0xfffe159002007950 */ /* 0x004fea0003c3ffff */
        .weak           $__internal_24_$__cuda_sm70_shflsync_up_p
        .type           $__internal_24_$__cuda_sm70_shflsync_up_p,@function
        .size           $__internal_24_$__cuda_sm70_shflsync_up_p,($__internal_25_$__cuda_sm70_votesync_ballot - $__internal_24_$__cuda_sm70_shflsync_up_p)
$__internal_24_$__cuda_sm70_shflsync_up_p:
[----:B------:R-:W-:Y:S02]  /*1ea70*/  IMAD.MOV.U32 R5, RZ, RZ, RZ ;  /* 0x000000ffff057224 */ /* 0x000fe400078e00ff */
[----:B------:R-:W-:-:S04]  /*1ea80*/  IMAD.MOV.U32 R9, RZ, RZ, -0x1 ;  /* 0xffffffffff097424 */ /* 0x000fc800078e00ff */
[----:B------:R-:W-:Y:S04]  /*1ea90*/  WARPSYNC R9 ;  /* 0x0000000900007348 */ /* 0x000fe80003800000 */
[----:B------:R1:W2:Y:S02]  /*1eaa0*/  SHFL.UP PT, R5, R0, R2, R5 ;  /* 0x0400000200057389 */ /* 0x0002a400000e0005 */
[----:B-1----:R-:W-:Y:S02]  /*1eab0*/  MOV R2, R3 ;  /* 0x0000000300027202 */ /* 0x002fe40000000f00 */
[----:B------:R-:W-:-:S04]  /*1eac0*/  MOV R3, 0x0 ;  /* 0x0000000000037802 */ /* 0x000fc80000000f00 */
[----:B--2---:R-:W-:Y:S05]  /*1ead0*/  RET.REL.NODEC R2 `(_ZN7cutlass13device_kernelIN5flash19enable_sm80_to_sm89INS1_16FlashAttnFwdSm80INS1_25CollectiveMainloopFwdSm80ILi8ELi1ELb0EN4cute5tupleIJNS5_1CILi128EEENS7_ILi64EEENS7_ILi192EEEEEELi192ENS_10bfloat16_tEfNS_4arch4Sm80ELb1ELb0ELb1ELb1ELb0ELb1ELb1ELb1EEENS1_21CollectiveEpilogueFwdINS6_IJS8_SA_S9_EEENS6_IJNS7_ILi1EEESI_SI_EEESC_SE_Li256ELb1ELb1ELb1ELb0EEENS1_36VarlenDynamicPersistentTileSchedulerILi128ELi64ELi256ELi256ELb1ELb1ELb0ELb1ELb1ELb1EEEEEEEEEvNT_6ParamsE) ;  /* 0xfffe152002007950 */ /* 0x004fea0003c3ffff */
        .weak           $__internal_25_$__cuda_sm70_votesync_ballot
        .type           $__internal_25_$__cuda_sm70_votesync_ballot,@function
        .size           $__internal_25_$__cuda_sm70_votesync_ballot,(.L_x_4949 - $__internal_25_$__cuda_sm70_votesync_ballot)
$__internal_25_$__cuda_sm70_votesync_ballot:
[----:B------:R-:W-:Y:S01]  /*1eae0*/  ISETP.NE.U32.AND P0, PT, R0, 0x1, PT ;  /* 0x000000010000780c */ /* 0x000fe20003f05070 */
[----:B------:R-:W-:-:S04]  /*1eaf0*/  IMAD.MOV.U32 R3, RZ, RZ, -0x1 ;  /* 0xffffffffff037424 */ /* 0x000fc800078e00ff */
[----:B------:R-:W-:Y:S08]  /*1eb00*/  WARPSYNC R3 ;  /* 0x0000000300007348 */ /* 0x000ff00003800000 */
[----:B------:R-:W-:-:S04]  /*1eb10*/  VOTE.ANY R0, PT, !P0 ;  /* 0x0000000000007806 */ /* 0x000fc800040e0100 */
[----:B------:R-:W-:Y:S01]  /*1eb20*/  LOP3.LUT R0, R0, R3, RZ, 0xc0, !PT ;  /* 0x0000000300007212 */ /* 0x000fe200078ec0ff */
[----:B------:R-:W-:-:S04]  /*1eb30*/  IMAD.MOV.U32 R3, RZ, RZ, 0x0 ;  /* 0x00000000ff037424 */ /* 0x000fc800078e00ff */
[----:B------:R-:W-:Y:S05]  /*1eb40*/  RET.REL.NODEC R2 `(_ZN7cutlass13device_kernelIN5flash19enable_sm80_to_sm89INS1_16FlashAttnFwdSm80INS1_25CollectiveMainloopFwdSm80ILi8ELi1ELb0EN4cute5tupleIJNS5_1CILi128EEENS7_ILi64EEENS7_ILi192EEEEEELi192ENS_10bfloat16_tEfNS_4arch4Sm80ELb1ELb0ELb1ELb1ELb0ELb1ELb1ELb1EEENS1_21CollectiveEpilogueFwdINS6_IJS8_SA_S9_EEENS6_IJNS7_ILi1EEESI_SI_EEESC_SE_Li256ELb1ELb1ELb1ELb0EEENS1_36VarlenDynamicPersistentTileSchedulerILi128ELi64ELi256ELi256ELb1ELb1ELb0ELb1ELb1ELb1EEEEEEEEEvNT_6ParamsE) ;  /* 0xfffe14b002007950 */ /* 0x000fea0003c3ffff */
.L_x_1208:
        /* <DEDUP_REMOVED lines=11> */
.L_x_4949:


//--------------------- .text._ZN7cutlass13device_kernelIN5flash19enable_sm80_to_sm89INS1_16FlashAttnFwdSm80INS1_25CollectiveMainloopFwdSm80ILi8ELi2ELb1EN4cute5tupleIJNS5_1CILi128EEENS7_ILi96EEENS7_ILi192EEEEEELi192ENS_10bfloat16_tEfNS_4arch4Sm80ELb0ELb0ELb1ELb0ELb0ELb0ELb1ELb1EEENS1_21CollectiveEpilogueFwdINS6_IJS8_SA_S9_EEENS6_IJNS7_ILi1EEESI_SI_EEESC_SE_Li256ELb0ELb1ELb1ELb0EEENS1_19SingleTileSchedulerILb0ELb1ELb1ELi128EEEEEEEEEvNT_6ParamsE --------------------------
	.section	.text._ZN7cutlass13device_kernelIN5flash19enable_sm80_to_sm89INS1_16FlashAttnFwdSm80INS1_25CollectiveMainloopFwdSm80ILi8ELi2ELb1EN4cute5tupleIJNS5_1CILi128EEENS7_ILi96EEENS7_ILi192EEEEEELi192ENS_10bfloat16_tEfNS_4arch4Sm80ELb0ELb0ELb1ELb0ELb0ELb0ELb1ELb1EEENS1_21CollectiveEpilogueFwdINS6_IJS8_SA_S9_EEENS6_IJNS7_ILi1EEESI_SI_EEESC_SE_Li256ELb0ELb1ELb1ELb0EEENS1_19SingleTileSchedulerILb0ELb1ELb1ELi128EEEEEEEEEvNT_6ParamsE,"ax",@progbits
	.sectioninfo	@"SHI_REGISTERS=255"
	.align	128
.text._ZN7cutlass13device_kernelIN5flash19enable_sm80_to_sm89INS1_16FlashAttnFwdSm80INS1_25CollectiveMainloopFwdSm80ILi8ELi2ELb1EN4cute5tupleIJNS5_1CILi128EEENS7_ILi96EEENS7_ILi192EEEEEELi192ENS_10bfloat16_tEfNS_4arch4Sm80ELb0ELb0ELb1ELb0ELb0ELb0ELb1ELb1EEENS1_21CollectiveEpilogueFwdINS6_IJS8_SA_S9_EEENS6_IJNS7_ILi1EEESI_SI_EEESC_SE_Li256ELb0ELb1ELb1ELb0EEENS1_19SingleTileSchedulerILb0ELb1ELb1ELi128EEEEEEEEEvNT_6ParamsE:
        .type           _ZN7cutlass13device_kernelIN5flash19enable_sm80_to_sm89INS1_16FlashAttnFwdSm80INS1_25CollectiveMainloopFwdSm80ILi8ELi2ELb1EN4cute5tupleIJNS5_1CILi128EEENS7_ILi96EEENS7_ILi192EEEEEELi192ENS_10bfloat16_tEfNS_4arch4Sm80ELb0ELb0ELb1ELb0ELb0ELb0ELb1ELb1EEENS1_21CollectiveEpilogueFwdINS6_IJS8_SA_S9_EEENS6_IJNS7_ILi1EEESI_SI_EEESC_SE_Li256ELb0ELb1ELb1ELb0EEENS1_19SingleTileSchedulerILb0ELb1ELb1ELi128EEEEEEEEEvNT_6ParamsE,@function
        .size           _ZN7cutlass13device_kernelIN5flash19enable_sm80_to_sm89INS1_16FlashAttnFwdSm80INS1_25CollectiveMainloopFwdSm80ILi8ELi2ELb1EN4cute5tupleIJNS5_1CILi128EEENS7_ILi96EEENS7_ILi192EEEEEELi192ENS_10bfloat16_tEfNS_4arch4Sm80ELb0ELb0ELb1ELb0ELb0ELb0ELb1ELb1EEENS1_21CollectiveEpilogueFwdINS6_IJS8_SA_S9_EEENS6_IJNS7_ILi1EEESI_SI_EEESC_SE_Li256ELb0ELb1ELb1ELb0EEENS1_19SingleTileSchedulerILb0ELb1ELb1ELi128EEEEEEEEEvNT_6ParamsE,(.L_x_4954 - _ZN7cutlass13device_kernelIN5flash19enable_sm80_to_sm89INS1_16FlashAttnFwdSm80INS1_25CollectiveMainloopFwdSm80ILi8ELi2ELb1EN4cute5tupleIJNS5_1CILi128EEENS7_ILi96EEENS7_ILi192EEEEEELi192ENS_10bfloat16_tEfNS_4arch4Sm80ELb0ELb0ELb1ELb0ELb0ELb0ELb1ELb1EEENS1_21CollectiveEpilogueFwdINS6_IJS8_SA_S9_EEENS6_IJNS7_ILi1EEESI_SI_EEESC_SE_Li256ELb0ELb1ELb1ELb0EEENS1_19SingleTileSchedulerILb0ELb1ELb1ELi128EEEEEEEEEvNT_6ParamsE)
        .other          _ZN7cutlass13device_kernelIN5flash19enable_sm80_to_sm89INS1_16FlashAttnFwdSm80INS1_25CollectiveMainloopFwdSm80ILi8ELi2ELb1EN4cute5tupleIJNS5_1CILi128EEENS7_ILi96EEENS7_ILi192EEEEEELi192ENS_10bfloat16_tEfNS_4arch4Sm80ELb0ELb0ELb1ELb0ELb0ELb0ELb1ELb1EEENS1_21CollectiveEpilogueFwdINS6_IJS8_SA_S9_EEENS6_IJNS7_ILi1EEESI_SI_EEESC_SE_Li256ELb0ELb1ELb1ELb0EEENS1_19SingleTileSchedulerILb0ELb1ELb1ELi128EEEEEEEEEvNT_6ParamsE,@"STO_CUDA_ENTRY STV_DEFAULT"
_ZN7cutlass13device_kernelIN5flash19enable_sm80_to_sm89INS1_16FlashAttnFwdSm80INS1_25CollectiveMainloopFwdSm80ILi8ELi2ELb1EN4cute5tupleIJNS5_1CILi128EEENS7_ILi96EEENS7_ILi192EEEEEELi192ENS_10bfloat16_tEfNS_4arch4Sm80ELb0ELb0ELb1ELb0ELb0ELb0ELb1ELb1EEENS1_21CollectiveEpilogueFwdINS6_IJS8_SA_S9_EEENS6_IJNS7_ILi1EEESI_SI_EEESC_SE_Li256ELb0ELb1ELb1ELb0EEENS1_19SingleTileSchedulerILb0ELb1ELb1ELi128EEEEEEEEEvNT_6ParamsE:
        /* <DEDUP_REMOVED lines=18> */
.L_x_1209:
[----:B---3--:R-:W-:Y:S02]  /*0120*/  ULDC.64 UR4, c[0x0][0x550] ;  /* 0x0001540000047ab9 */ /* 0x008fe40000000a00 */
[----:B------:R-:W-:Y:S02]  /*0130*/  UISETP.NE.AND UP0, UPT, UR4, 0x1, UPT ;  /* 0x000000010400788c */ /* 0x000fe4000bf05270 */
[----:B------:R-:W-:-:S02]  /*0140*/  UIMAD.WIDE.U32 UR8, UR6, UR5, URZ ;  /* 0x00000005060872a5 */ /* 0x000fc4000f8e003f */
[----:B------:R-:W-:Y:S02]  /*0150*/  ULDC UR4, c[0x0][0x558] ;  /* 0x0001560000047ab9 */ /* 0x000fe40000000800 */
[----:B------:R-:W-:-:S05]  /*0160*/  UMOV UR11, UR6 ;  /* 0x00000006000b7c82 */ /* 0x000fca0008000000 */
[----:B------:R-:W-:-:S03]  /*0170*/  @UP0 USHF.R.U32.HI UR11, URZ, UR4, UR9 ;  /* 0x000000043f0b0299 */ /* 0x000fc60008011609 */
.L_x_1210:
        /* <DEDUP_REMOVED lines=49> */
.L_x_1211:
[----:B------:R-:W-:Y:S01]  /*0490*/  ULOP3.LUT UR10, UR6, 0xffff, URZ, 0xc0, !UPT ;  /* 0x0000ffff060a7892 */ /* 0x000fe2000f8ec03f */
[----:B------:R-:W-:Y:S01]  /*04a0*/  PLOP3.LUT P2, PT, PT, PT, PT, 0x80, 0x0 ;  /* 0x000000000000781c */ /* 0x000fe20003f4f070 */
[----:B------:R-:W-:Y:S01]  /*04b0*/  CS2R R16, SRZ ;  /* 0x0000000000107805 */ /* 0x000fe2000001ff00 */
        /* <DEDUP_REMOVED lines=16> */
[----:B------:R-:W-:Y:S01]  /*05c0*/  ULDC.64 UR12, c[0x0][0x118] ;  /* 0x00004600000c7ab9 */ /* 0x000fe20000000a00 */
        /* <DEDUP_REMOVED lines=41> */
[----:B------:R-:W-:-:S02]  /*0860*/  UMOV UR15, 0x60 ;  /* 0x00000060000f7882 */ /* 0x000fc40000000000 */
[----:B------:R-:W-:Y:S01]  /*0870*/  ISETP.NE.AND.EX P4, PT, RZ, c[0x0][0x344], PT, P4 ;  /* 0x0000d100ff007a0c */ /* 0x000fe20003f85340 */
[----:B------:R-:W-:Y:S02]  /*0880*/  ULDC.64 UR8, c[0x0][0x1e0] ;  /* 0x0000780000087ab9 */ /* 0x000fe40000000a00 */
[----:B------:R-:W-:Y:S02]  /*0890*/  ULDC.64 UR6, c[0x0][0x1b8] ;  /* 0x00006e0000067ab9 */ /* 0x000fe40000000a00 */
[----:B------:R-:W-:-:S08]  /*08a0*/  ULDC.64 UR4, c[0x0][0x208] ;  /* 0x0000820000047ab9 */ /* 0x000fd00000000a00 */
[----:B------:R-:W-:-:S04]  /*08b0*/  @P4 IMAD.MOV.U32 R0, RZ, RZ, 0x4 ;  /* 0x00000004ff004424 */ /* 0x000fc800078e00ff */
[----:B------:R-:W-:-:S05]  /*08c0*/  @P4 IMAD.WIDE R2, R34, R0, c[0x0][0x340] ;  /* 0x0000d00022024625 */ /* 0x000fca00078e0200 */
[----:B------:R2:W3:Y:S01]  /*08d0*/  @P4 LDG.E R16, [R2.64] ;  /* 0x0000000c02104981 */ /* 0x0004e2000c1e1900 */
[----:B------:R-:W-:Y:S01]  /*08e0*/  SHF.R.S32.HI R33, RZ, 0x1f, R160 ;  /* 0x0000001fff217819 */ /* 0x000fe200000114a0 */
[----:B------:R-:W-:Y:S01]  /*08f0*/  IMAD.MOV.U32 R11, RZ, RZ, c[0x0][0x2c4] ;  /* 0x0000b100ff0b7624 */ /* 0x000fe200078e00ff */
[----:B------:R-:W-:Y:S01]  /*0900*/  UIMAD.WIDE.U32 UR20, UR15, UR8, URZ ;  /* 0x000000080f1472a5 */ /* 0x000fe2000f8e003f */
[----:B------:R-:W-:Y:S01]  /*0910*/  SHF.R.S32.HI R19, RZ, 0x1f, R34 ;  /* 0x0000001fff137819 */ /* 0x000fe20000011422 */
[----:B------:R-:W-:Y:S01]  /*0920*/  USHF.R.S32.HI UR8, URZ, 0x1f, UR11 ;  /* 0x0000001f3f087899 */ /* 0x000fe2000801140b */
[-C--:B------:R-:W-:Y:S01]  /*0930*/  LEA.HI R32, R33, R160.reuse, RZ, 0x3 ;  /* 0x000000a021207211 */ /* 0x080fe200078f18ff */
[----:B------:R-:W-:Y:S01]  /*0940*/  UIMAD.WIDE.U32 UR18, UR15, UR4, URZ ;  /* 0x000000040f1272a5 */ /* 0x000fe2000f8e003f */
[C---:B------:R-:W-:Y:S01]  /*0950*/  ISETP.NE.AND P0, PT, R11.reuse, 0x1, PT ;  /* 0x000000010b00780c */ /* 0x040fe20003f05270 */
[----:B------:R-:W-:Y:S01]  /*0960*/  UIMAD UR16, UR8, UR6, URZ ;  /* 0x00000006081072a4 */ /* 0x000fe2000f8e023f */
[----:B------:R-:W-:Y:S01]  /*0970*/  LOP3.LUT R0, R32, 0xfffffff8, RZ, 0xc0, !PT ;  /* 0xfffffff820007812 */ /* 0x000fe200078ec0ff */
[----:B------:R-:W-:Y:S01]  /*0980*/  UIMAD.WIDE.U32 UR22, UR11, UR6, URZ ;  /* 0x000000060b1672a5 */ /* 0x000fe2000f8e003f */
[----:B------:R-:W-:Y:S01]  /*0990*/  SHF.R.S32.HI R13, RZ, 0x3, R32 ;  /* 0x00000003ff0d7819 */ /* 0x000fe20000011420 */
[----:B------:R-:W-:Y:S01]  /*09a0*/  IMAD R11, R11, c[0x0][0x168], RZ ;  /* 0x00005a000b0b7a24 */ /* 0x000fe200078e02ff */
[----:B------:R-:W-:Y:S01]  /*09b0*/  UIMAD UR6, UR11, UR7, UR16 ;  /* 0x000000070b0672a4 */ /* 0x000fe2000f8e0210 */
[----:B------:R-:W-:Y:S01]  /*09c0*/  IMAD.IADD R26, R160, 0x1, -R0 ;  /* 0x00000001a01a7824 */ /* 0x000fe200078e0a00 */
[-C--:B------:R-:W-:Y:S01]  /*09d0*/  LEA.HI R10, R33, R160.reuse, RZ, 0x4 ;  /* 0x000000a0210a7211 */ /* 0x080fe200078f20ff */
[--C-:B-1----:R-:W-:Y:S01]  /*09e0*/  IMAD R7, R8, 0x80, R13.reuse ;  /* 0x0000008008077824 */ /* 0x102fe200078e020d */
[----:B------:R-:W-:Y:S01]  /*09f0*/  UIADD3 UR6, UR23, UR6, URZ ;  /* 0x0000000617067290 */ /* 0x000fe2000fffe03f */
[--C-:B------:R-:W-:Y:S01]  /*0a00*/  IMAD R0, R26, 0x20, R13.reuse ;  /* 0x000000201a007824 */ /* 0x100fe200078e020d */
[----:B------:R-:W-:Y:S01]  /*0a10*/  SHF.R.S32.HI R9, RZ, 0x4, R10 ;  /* 0x00000004ff097819 */ /* 0x000fe2000001140a */
[----:B------:R-:W-:Y:S01]  /*0a20*/  UIMAD UR16, UR14, -0x60, UR15 ;  /* 0xffffffa00e1078a4 */ /* 0x000fe2000f8e020f */
[C---:B------:R-:W-:Y:S01]  /*0a30*/  IADD3 R5, R7.reuse, 0x20, RZ ;  /* 0x0000002007057810 */ /* 0x040fe20007ffe0ff */
[----:B------:R-:W-:Y:S01]  /*0a40*/  IMAD R8, R8, 0x80, R0 ;  /* 0x0000008008087824 */ /* 0x000fe200078e0200 */
[----:B------:R-:W-:Y:S01]  /*0a50*/  IADD3 R4, R7, 0x40, RZ ;  /* 0x0000004007047810 */ /* 0x000fe20007ffe0ff */
[----:B--2---:R-:W-:Y:S01]  /*0a60*/  IMAD.U32 R2, RZ, RZ, UR20 ;  /* 0x00000014ff027e24 */ /* 0x004fe2000f8e00ff */
[-C--:B------:R-:W-:Y:S01]  /*0a70*/  ISETP.GE.AND P5, PT, R5, R11.reuse, PT ;  /* 0x0000000b0500720c */ /* 0x080fe20003fa6270 */
[----:B------:R-:W-:Y:S01]  /*0a80*/  @P0 IMAD.HI.U32 R5, R8, c[0x0][0x2c8], RZ ;  /* 0x0000b20008050a27 */ /* 0x000fe200078e00ff */
[----:B------:R-:W-:Y:S01]  /*0a90*/  BAR.SYNC.DEFER_BLOCKING 0x0 ;  /* 0x0000000000007b1d */ /* 0x000fe20000010000 */
[----:B------:R-:W-:Y:S01]  /*0aa0*/  ISETP.GE.AND P1, PT, R4, R11, PT ;  /* 0x0000000b0400720c */ /* 0x000fe20003f26270 */
[----:B------:R-:W-:Y:S01]  /*0ab0*/  UIMAD UR9, UR15, UR9, URZ ;  /* 0x000000090f0972a4 */ /* 0x000fe2000f8e023f */
[----:B------:R-:W-:Y:S01]  /*0ac0*/  IMAD.MOV.U32 R31, RZ, RZ, R2 ;  /* 0x000000ffff1f7224 */ /* 0x000fe200078e0002 */
[----:B------:R-:W-:Y:S01]  /*0ad0*/  SHF.R.S32.HI R14, RZ, 0x1f, R13 ;  /* 0x0000001fff0e7819 */ /* 0x000fe2000001140d */
[----:B------:R-:W-:Y:S01]  /*0ae0*/  IMAD.U32 R2, RZ, RZ, UR18 ;  /* 0x00000012ff027e24 */ /* 0x000fe2000f8e00ff */
[----:B------:R-:W-:Y:S01]  /*0af0*/  UIADD3 UR9, UR21, UR9, URZ ;  /* 0x0000000915097290 */ /* 0x000fe2000fffe03f */
[----:B------:R-:W-:Y:S01]  /*0b00*/  IMAD.U32 R3, RZ, RZ, UR21 ;  /* 0x00000015ff037e24 */ /* 0x000fe2000f8e00ff */
[----:B------:R-:W-:Y:S01]  /*0b10*/  LEA.HI R112, R33, R160, RZ, 0x5 ;  /* 0x000000a021707211 */ /* 0x000fe200078f28ff */
[----:B------:R-:W-:-:S02]  /*0b20*/  IMAD.U32 R3, RZ, RZ, UR19 ;  /* 0x00000013ff037e24 */ /* 0x000fc4000f8e00ff */
[----:B------:R-:W-:Y:S02]  /*0b30*/  IMAD.MOV.U32 R36, RZ, RZ, R2 ;  /* 0x000000ffff247224 */ /* 0x000fe400078e0002 */
[----:B------:R-:W-:Y:S02]  /*0b40*/  IMAD.U32 R3, RZ, RZ, UR23 ;  /* 0x00000017ff037e24 */ /* 0x000fe4000f8e00ff */
[----:B------:R-:W-:Y:S01]  /*0b50*/  IMAD.MOV.U32 R0, RZ, RZ, R8 ;  /* 0x000000ffff007224 */ /* 0x000fe200078e0008 */
[----:B------:R-:W-:Y:S01]  /*0b60*/  @P0 SHF.R.U32.HI R0, RZ, c[0x0][0x2cc], R5 ;  /* 0x0000b300ff000a19 */ /* 0x000fe20000011605 */
[----:B------:R-:W-:Y:S01]  /*0b70*/  IMAD.U32 R2, RZ, RZ, UR22 ;  /* 0x00000016ff027e24 */ /* 0x000fe2000f8e00ff */
[----:B------:R-:W-:Y:S01]  /*0b80*/  ISETP.GE.AND P0, PT, R7, R11, PT ;  /* 0x0000000b0700720c */ /* 0x000fe20003f06270 */
[----:B------:R-:W-:Y:S01]  /*0b90*/  IMAD.U32 R3, RZ, RZ, UR6 ;  /* 0x00000006ff037e24 */ /* 0x000fe2000f8e00ff */
[----:B------:R-:W-:Y:S01]  /*0ba0*/  SHF.R.S32.HI R6, RZ, 0x1f, R0 ;  /* 0x0000001fff067819 */ /* 0x000fe20000011400 */
[----:B------:R-:W-:Y:S01]  /*0bb0*/  IMAD R4, R19, c[0x0][0x1c0], RZ ;  /* 0x0000700013047a24 */ /* 0x000fe200078e02ff */
[----:B------:R-:W-:Y:S01]  /*0bc0*/  IADD3 R7, R7, 0x60, RZ ;  /* 0x0000006007077810 */ /* 0x000fe20007ffe0ff */
[----:B------:R-:W-:Y:S01]  /*0bd0*/  IMAD.WIDE.U32 R2, R34, c[0x0][0x1c0], R2 ;  /* 0x0000700022027a25 */ /* 0x000fe200078e0002 */
[----:B------:R-:W-:-:S02]  /*0be0*/  ULDC.64 UR6, c[0x0][0x1e8] ;  /* 0x00007a0000067ab9 */ /* 0x000fc40000000a00 */
[----:B------:R-:W-:Y:S01]  /*0bf0*/  ISETP.GE.AND P2, PT, R7, R11, PT ;  /* 0x0000000b0700720c */ /* 0x000fe20003f46270 */
[----:B------:R-:W-:Y:S01]  /*0c00*/  IMAD R4, R34, c[0x0][0x1c4], R4 ;  /* 0x0000710022047a24 */ /* 0x000fe200078e0204 */
[----:B------:R-:W-:Y:S01]  /*0c10*/  LEA.HI R7, R10, R9, RZ, 0x1 ;  /* 0x000000090a077211 */ /* 0x000fe200078f08ff */
[----:B------:R-:W-:Y:S01]  /*0c20*/  IMAD R6, R6, c[0x0][0x1b0], RZ ;  /* 0x00006c0006067a24 */ /* 0x000fe200078e02ff */
[----:B------:R-:W-:Y:S01]  /*0c30*/  LOP3.LUT R10, R10, 0xfffffff0, RZ, 0xc0, !PT ;  /* 0xfffffff00a0a7812 */ /* 0x000fe200078ec0ff */
[----:B------:R-:W-:Y:S01]  /*0c40*/  IMAD.IADD R5, R3, 0x1, R4 ;  /* 0x0000000103057824 */ /* 0x000fe200078e0204 */
[----:B------:R-:W-:Y:S01]  /*0c50*/  LOP3.LUT R7, R7, 0xfffffffe, RZ, 0xc0, !PT ;  /* 0xfffffffe07077812 */ /* 0x000fe200078ec0ff */
[----:B------:R-:W-:Y:S01]  /*0c60*/  IMAD.MOV.U32 R4, RZ, RZ, R2 ;  /* 0x000000ffff047224 */ /* 0x000fe200078e0002 */
[----:B------:R-:W-:Y:S01]  /*0c70*/  UIMAD UR6, UR8, UR6, URZ ;  /* 0x00000006080672a4 */ /* 0x000fe2000f8e023f */
[C---:B------:R-:W-:Y:S02]  /*0c80*/  IMAD R6, R0.reuse, c[0x0][0x1b4], R6 ;  /* 0x00006d0000067a24 */ /* 0x040fe400078e0206 */
[----:B------:R-:W-:Y:S01]  /*0c90*/  IMAD.WIDE.U32 R4, R0, c[0x0][0x1b0], R4 ;  /* 0x00006c0000047a25 */ /* 0x000fe200078e0004 */
[----:B------:R-:W-:-:S03]  /*0ca0*/  UIMAD UR6, UR11, UR7, UR6 ;  /* 0x000000070b0672a4 */ /* 0x000fc6000f8e0206 */
[----:B------:R-:W-:Y:S02]  /*0cb0*/  IMAD.MOV R0, RZ, RZ, -R0 ;  /* 0x000000ffff007224 */ /* 0x000fe400078e0a00 */
[----:B------:R-:W-:Y:S02]  /*0cc0*/  IMAD.SHL.U32 R3, R13, 0x40, RZ ;  /* 0x000000400d037824 */ /* 0x000fe400078e00ff */
[----:B------:R-:W-:Y:S02]  /*0cd0*/  IMAD R0, R0, c[0x0][0x2c4], R8 ;  /* 0x0000b10000007a24 */ /* 0x000fe400078e0208 */
[----:B------:R-:W-:Y:S01]  /*0ce0*/  IMAD.SHL.U32 R2, R26, 0x8, RZ ;  /* 0x000000081a027824 */ /* 0x000fe200078e00ff */
[----:B------:R-:W-:Y:S01]  /*0cf0*/  LOP3.LUT R3, R3, 0x1c0, RZ, 0xc0, !PT ;  /* 0x000001c003037812 */ /* 0x000fe200078ec0ff */
[----:B------:R-:W-:Y:S01]  /*0d00*/  IMAD.IADD R5, R5, 0x1, R6 ;  /* 0x0000000105057824 */ /* 0x000fe200078e0206 */
[----:B------:R-:W-:Y:S01]  /*0d10*/  SHF.R.S32.HI R6, RZ, 0x1f, R0 ;  /* 0x0000001fff067819 */ /* 0x000fe20000011400 */
[----:B------:R-:W-:Y:S01]  /*0d20*/  IMAD.IADD R30, R9, 0x1, -R7 ;  /* 0x00000001091e7824 */ /* 0x000fe200078e0a07 */
[----:B------:R-:W-:Y:S01]  /*0d30*/  SHF.R.U32.HI R7, RZ, 0x3, R3 ;  /* 0x00000003ff077819 */ /* 0x000fe20000011603 */
[----:B------:R-:W-:Y:S01]  /*0d40*/  IMAD R11, R14, c[0x0][0x1e0], RZ ;  /* 0x000078000e0b7a24 */ /* 0x000fe200078e02ff */
[----:B------:R-:W-:Y:S01]  /*0d50*/  LOP3.LUT R3, R3, 0x38, R2, 0xf8, !PT ;  /* 0x0000003803037812 */ /* 0x000fe200078ef802 */
[----:B------:R-:W-:Y:S01]  /*0d60*/  IMAD R6, R6, c[0x0][0x1a8], RZ ;  /* 0x00006a0006067a24 */ /* 0x000fe200078e02ff */
[----:B------:R-:W-:Y:S01]  /*0d70*/  IADD3 R28, R2, 0x40, RZ ;  /* 0x00000040021c7810 */ /* 0x000fe20007ffe0ff */
[----:B------:R-:W-:Y:S01]  /*0d80*/  IMAD.WIDE.U32 R4, R0, c[0x0][0x1a8], R4 ;  /* 0x00006a0000047a25 */ /* 0x000fe200078e0004 */
[----:B------:R-:W-:-:S02]  /*0d90*/  LOP3.LUT R15, R3, R7, RZ, 0x3c, !PT ;  /* 0x00000007030f7212 */ /* 0x000fc400078e3cff */
[----:B------:R-:W-:Y:S01]  /*0da0*/  SHF.R.S32.HI R3, RZ, 0x1f, R2 ;  /* 0x0000001fff037819 */ /* 0x000fe20000011402 */
[----:B------:R-:W-:Y:S01]  /*0db0*/  IMAD R12, R0, c[0x0][0x1ac], R6 ;  /* 0x00006b00000c7a24 */ /* 0x000fe200078e0206 */
[----:B------:R-:W-:Y:S01]  /*0dc0*/  LEA R18, P3, R4, c[0x0][0x160], 0x1 ;  /* 0x0000580004127a11 */ /* 0x000fe200078608ff */
[----:B------:R-:W-:Y:S01]  /*0dd0*/  IMAD.U32 R7, RZ, RZ, UR16 ;  /* 0x00000010ff077e24 */ /* 0x000fe2000f8e00ff */
[C---:B------:R-:W-:Y:S01]  /*0de0*/  IADD3 R29, R2.reuse, 0x80, RZ ;  /* 0x00000080021d7810 */ /* 0x040fe20007ffe0ff */
[C---:B------:R-:W-:Y:S01]  /*0df0*/  IMAD R11, R13.reuse, c[0x0][0x1e4], R11 ;  /* 0x000079000d0b7a24 */ /* 0x040fe200078e020b */
[----:B------:R-:W-:Y:S01]  /*0e00*/  ISETP.GE.AND P6, PT, R2, c[0x0][0x198], PT ;  /* 0x0000660002007a0c */ /* 0x000fe20003fc6270 */
[----:B------:R-:W-:Y:S01]  /*0e10*/  IMAD.WIDE.U32 R8, R13, c[0x0][0x1e0], R2 ;  /* 0x000078000d087a25 */ /* 0x000fe200078e0002 */
[----:B------:R-:W-:-:S03]  /*0e20*/  IADD3 R22, R7, c[0x0][0x1d0], -R13 ;  /* 0x0000740007167a10 */ /* 0x000fc60007ffe80d */
[----:B------:R-:W-:Y:S02]  /*0e30*/  IMAD R6, R14, c[0x0][0x208], RZ ;  /* 0x000082000e067a24 */ /* 0x000fe400078e02ff */
[----:B------:R-:W-:Y:S01]  /*0e40*/  IMAD.IADD R5, R5, 0x1, R12 ;  /* 0x0000000105057824 */ /* 0x000fe200078e020c */
[----:B------:R-:W-:Y:S01]  /*0e50*/  LEA.HI R12, R33, R160, RZ, 0x6 ;  /* 0x000000a0210c7211 */ /* 0x000fe200078f30ff */
[----:B------:R-:W-:Y:S02]  /*0e60*/  IMAD.IADD R0, R160, 0x1, -R10 ;  /* 0x00000001a0007824 */ /* 0x000fe400078e0a0a */
[----:B------:R-:W-:Y:S01]  /*0e70*/  IMAD.IADD R9, R9, 0x1, R11 ;  /* 0x0000000109097824 */ /* 0x000fe200078e020b */
[----:B------:R-:W-:Y:S01]  /*0e80*/  LEA.HI.X R17, R4, c[0x0][0x164], R5, 0x1, P3 ;  /* 0x0000590004117a11 */ /* 0x000fe200018f0c05 */
[C---:B------:R-:W-:Y:S01]  /*0e90*/  IMAD R7, R13.reuse, c[0x0][0x20c], R6 ;  /* 0x000083000d077a24 */ /* 0x040fe200078e0206 */
[----:B------:R-:W-:Y:S01]  /*0ea0*/  SHF.R.S32.HI R5, RZ, 0x1f, R0 ;  /* 0x0000001fff057819 */ /* 0x000fe20000011400 */
[----:B------:R-:W-:Y:S01]  /*0eb0*/  IMAD.WIDE.U32 R10, R13, c[0x0][0x208], R2 ;  /* 0x000082000d0a7a25 */ /* 0x000fe200078e0002 */
[----:B------:R-:W-:Y:S01]  /*0ec0*/  SHFL.IDX PT, R6, R18, RZ, 0x181f ;  /* 0x00181fff12067589 */ /* 0x000fe200000e0000 */
[----:B------:R-:W-:-:S02]  /*0ed0*/  ISETP.GE.AND P3, PT, R28, c[0x0][0x198], PT ;  /* 0x000066001c007a0c */ /* 0x000fc40003f66270 */
[----:B------:R-:W-:Y:S01]  /*0ee0*/  IMAD.IADD R11, R11, 0x1, R7 ;  /* 0x000000010b0b7824 */ /* 0x000fe200078e0207 */
[----:B------:R-:W-:Y:S01]  /*0ef0*/  LEA.HI R27, R5, R0, RZ, 0x3 ;  /* 0x00000000051b7211 */ /* 0x000fe200078f18ff */
[----:B------:R-:W1:Y:S01]  /*0f00*/  SHFL.IDX PT, R7, R17, RZ, 0x181f ;  /* 0x00181fff11077589 */ /* 0x000e6200000e0000 */
[----:B------:R-:W-:Y:S02]  /*0f10*/  IMAD.U32 R4, RZ, RZ, UR11 ;  /* 0x0000000bff047e24 */ /* 0x000fe4000f8e00ff */
[----:B------:R-:W-:Y:S01]  /*0f20*/  LOP3.LUT R5, R27, 0xfffffff8, RZ, 0xc0, !PT ;  /* 0xfffffff81b057812 */ /* 0x000fe200078ec0ff */
[----:B------:R-:W-:Y:S02]  /*0f30*/  IMAD.SHL.U32 R12, R12, 0x8, RZ ;  /* 0x000000080c0c7824 */ /* 0x000fe400078e00ff */
[----:B------:R-:W-:-:S03]  /*0f40*/  IMAD.WIDE.U32 R8, R4, c[0x0][0x1e8], R8 ;  /* 0x00007a0004087a25 */ /* 0x000fc600078e0008 */
[----:B------:R-:W-:Y:S01]  /*0f50*/  LOP3.LUT R35, R15, 0xfffffe00, R12, 0xf8, !PT ;  /* 0xfffffe000f237812 */ /* 0x000fe200078ef80c */
[----:B------:R-:W-:Y:S01]  /*0f60*/  IMAD.IADD R23, R0, 0x1, -R5 ;  /* 0x0000000100177824 */ /* 0x000fe200078e0a05 */
[----:B------:R-:W-:Y:S01]  /*0f70*/  IADD3 R21, R9, UR6, RZ ;  /* 0x0000000609157c10 */ /* 0x000fe2000fffe0ff */
[----:B------:R-:W-:Y:S01]  /*0f80*/  IMAD.U32 R0, RZ, RZ, UR11 ;  /* 0x0000000bff007e24 */ /* 0x000fe2000f8e00ff */
[----:B------:R-:W-:Y:S01]  /*0f90*/  SHFL.IDX PT, R9, R17, 0x1, 0x181f ;  /* 0x00381f0011097f89 */ /* 0x000fe200000e0000 */
[----:B------:R-:W-:Y:S01]  /*0fa0*/  IMAD.MOV.U32 R20, RZ, RZ, R8 ;  /* 0x000000ffff147224 */ /* 0x000fe200078e0008 */
[----:B------:R-:W-:Y:S01]  /*0fb0*/  @!P0 SHF.R.S32.HI R8, RZ, 0x1f, R28 ;  /* 0x0000001fff088819 */ /* 0x000fe2000001141c */
[----:B------:R-:W-:Y:S01]  /*0fc0*/  IMAD.WIDE.U32 R24, R0, c[0x0][0x210], R10 ;  /* 0x0000840000187a25 */ /* 0x000fe200078e000a */
[----:B------:R-:W-:Y:S01]  /*0fd0*/  @!P0 SHF.R.S32.HI R0, RZ, 0x1f, R29 ;  /* 0x0000001fff008819 */ /* 0x000fe2000001141d */
[----:B------:R-:W-:Y:S01]  /*0fe0*/  ULDC.64 UR6, c[0x0][0x210] ;  /* 0x0000840000067ab9 */ /* 0x000fe20000000a00 */
[----:B------:R-:W-:Y:S01]  /*0ff0*/  @!P0 LEA.HI R8, R8, R28, RZ, 0x3 ;  /* 0x0000001c08088211 */ /* 0x000fe200078f18ff */
[----:B------:R-:W-:Y:S01]  /*1000*/  IMAD.SHL.U32 R37, R35, 0x2, RZ ;  /* 0x0000000223257824 */ /* 0x000fe200078e00ff */
[----:B------:R-:W-:Y:S01]  /*1010*/  @!P0 LEA.HI R0, R0, R29, RZ, 0x3 ;  /* 0x0000001d00008211 */ /* 0x000fe200078f18ff */
[----:B------:R-:W-:Y:S01]  /*1020*/  UIMAD UR8, UR8, UR6, URZ ;  /* 0x00000006080872a4 */ /* 0x000fe2000f8e023f */
[----:B------:R-:W-:Y:S01]  /*1030*/  @!P0 LOP3.LUT R14, R8, 0xfffffff8, RZ, 0xc0, !PT ;  /* 0xfffffff8080e8812 */ /* 0x000fe200078ec0ff */
[----:B------:R-:W-:Y:S01]  /*1040*/  UIADD3 UR6, UR14, -0x1, URZ ;  /* 0xffffffff0e067890 */ /* 0x000fe2000fffe03f */
[----:B------:R-:W-:Y:S01]  /*1050*/  @!P0 LOP3.LUT R0, R0, 0xfffffff8, RZ, 0xc0, !PT ;  /* 0xfffffff800008812 */ /* 0x000fe200078ec0ff */
[----:B------:R-:W2:Y:S01]  /*1060*/  SHFL.IDX PT, R8, R18, 0x1, 0x181f ;  /* 0x00381f0012087f89 */ /* 0x000ea200000e0000 */
[----:B------:R-:W-:Y:S01]  /*1070*/  UIMAD UR8, UR11, UR7, UR8 ;  /* 0x000000070b0872a4 */ /* 0x000fe2000f8e0208 */
[--C-:B-1----:R-:W-:Y:S01]  /*1080*/  @!P0 IMAD.WIDE R14, R14, 0x2, R6.reuse ;  /* 0x000000020e0e8825 */ /* 0x102fe200078e0206 */
[----:B------:R-:W-:Y:S01]  /*1090*/  USHF.R.S32.HI UR7, URZ, 0x1f, UR6 ;  /* 0x0000001f3f077899 */ /* 0x000fe20008011406 */
[----:B------:R1:W-:Y:S01]  /*10a0*/  STL [R1+0x30], R35 ;  /* 0x0000302301007387 */ /* 0x0003e20000100800 */
[----:B------:R-:W-:Y:S01]  /*10b0*/  UIMAD UR17, UR9, UR6, URZ ;  /* 0x00000006091172a4 */ /* 0x000fe2000f8e023f */
[----:B------:R-:W-:Y:S01]  /*10c0*/  @!P0 IMAD.WIDE R12, R0, 0x2, R6 ;  /* 0x00000002000c8825 */ /* 0x000fe200078e0206 */
[----:B------:R-:W-:Y:S01]  /*10d0*/  @!P5 SHF.R.S32.HI R0, RZ, 0x1f, R29 ;  /* 0x0000001fff00d819 */ /* 0x000fe2000001141d */
[----:B------:R-:W-:Y:S01]  /*10e0*/  STL [R1], R37 ;  /* 0x0000002501007387 */ /* 0x000fe20000100800 */
[----:B------:R-:W-:-:S02]  /*10f0*/  UIMAD UR17, UR7, UR20, UR17 ;  /* 0x00000014071172a4 */ /* 0x000fc4000f8e0211 */
[----:B------:R-:W-:Y:S01]  /*1100*/  UISETP.GT.AND UP0, UPT, UR6, UR10, UPT ;  /* 0x0000000a0600728c */ /* 0x000fe2000bf04270 */
[----:B-1----:R-:W-:Y:S01]  /*1110*/  IMAD.MOV.U32 R35, RZ, RZ, c[0x0][0x1e4] ;  /* 0x00007900ff237624 */ /* 0x002fe200078e00ff */
[--C-:B---3--:R-:W-:Y:S01]  /*1120*/  @P4 SHF.R.S32.HI R5, RZ, 0x1f, R16.reuse ;  /* 0x0000001fff054819 */ /* 0x108fe20000011410 */
[----:B------:R-:W-:Y:S02]  /*1130*/  @P4 IMAD.MOV.U32 R4, RZ, RZ, R16 ;  /* 0x000000ffff044224 */ /* 0x000fe400078e0010 */
[----:B------:R-:W-:Y:S02]  /*1140*/  @!P4 IMAD.MOV.U32 R4, RZ, RZ, R34 ;  /* 0x000000ffff04c224 */ /* 0x000fe400078e0022 */
[----:B------:R-:W-:Y:S01]  /*1150*/  @!P4 IMAD.MOV.U32 R5, RZ, RZ, R19 ;  /* 0x000000ffff05c224 */ /* 0x000fe200078e0013 */
[----:B------:R-:W-:Y:S01]  /*1160*/  @!P0 LEA R10, P4, R2, R6, 0x1 ;  /* 0x00000006020a8211 */ /* 0x000fe200078808ff */
[----:B------:R-:W-:Y:S01]  /*1170*/  IMAD.WIDE.U32 R20, R4, c[0x0][0x1f0], R20 ;  /* 0x00007c0004147a25 */ /* 0x000fe200078e0014 */
[----:B------:R-:W-:Y:S02]  /*1180*/  SHFL.IDX PT, R6, R18, 0x2, 0x181f ;  /* 0x00581f0012067f89 */ /* 0x000fe400000e0000 */
[----:B------:R-:W-:Y:S01]  /*1190*/  @!P0 LEA.HI.X R11, R2, R7, R3, 0x1, P4 ;  /* 0x00000007020b8211 */ /* 0x000fe200020f0c03 */
[----:B------:R-:W-:Y:S01]  /*11a0*/  IMAD.MOV.U32 R40, RZ, RZ, R20 ;  /* 0x000000ffff287224 */ /* 0x000fe200078e0014 */
[----:B------:R-:W-:Y:S01]  /*11b0*/  ISETP.GE.AND P4, PT, R29, c[0x0][0x198], PT ;  /* 0x000066001d007a0c */ /* 0x000fe20003f86270 */
[----:B------:R-:W1:Y:S01]  /*11c0*/  SHFL.IDX PT, R7, R17, 0x2, 0x181f ;  /* 0x00581f0011077f89 */ /* 0x000e6200000e0000 */
[----:B------:R-:W-:-:S03]  /*11d0*/  IMAD.MOV.U32 R34, RZ, RZ, c[0x0][0x1e0] ;  /* 0x00007800ff227624 */ /* 0x000fc600078e00ff */
[----:B------:R3:W-:Y:S04]  /*11e0*/  @!P0 LDGSTS.E.BYPASS.LTC128B.128 [R37+0x100], [R10.64], !P6 ;  /* 0x001000000a258fae */ /* 0x0007e8000f101d4c */
[----:B------:R4:W-:Y:S04]  /*11f0*/  @!P0 LDGSTS.E.BYPASS.LTC128B.128 [R37+0x4100], [R14.64], !P3 ;  /* 0x041000000e258fae */ /* 0x0009e8000d901d4c */
[----:B------:R5:W-:Y:S04]  /*1200*/  @!P0 LDGSTS.E.BYPASS.LTC128B.128 [R37+0x8100], [R12.64], !P4 ;  /* 0x081000000c258fae */ /* 0x000be8000e101d4c */
[----:B------:R-:W-:Y:S01]  /*1210*/  STL.64 [R1+0x28], R20 ;  /* 0x0000281401007387 */ /* 0x000fe20000100a00 */
[----:B---3--:R-:W-:-:S02]  /*1220*/  @!P5 SHF.R.S32.HI R10, RZ, 0x1f, R28 ;  /* 0x0000001fff0ad819 */ /* 0x008fc4000001141c */
[----:B------:R-:W-:Y:S02]  /*1230*/  @!P1 SHF.R.S32.HI R11, RZ, 0x1f, R28 ;  /* 0x0000001fff0b9819 */ /* 0x000fe4000001141c */
[-C--:B-----5:R-:W-:Y:S02]  /*1240*/  @!P5 LEA.HI R12, R10, R28.reuse, RZ, 0x3 ;  /* 0x0000001c0a0cd211 */ /* 0x0a0fe400078f18ff */
[----:B------:R-:W-:Y:S02]  /*1250*/  @!P1 SHF.R.S32.HI R13, RZ, 0x1f, R29 ;  /* 0x0000001fff0d9819 */ /* 0x000fe4000001141d */
[-C--:B------:R-:W-:Y:S02]  /*1260*/  @!P5 LEA.HI R10, R0, R29.reuse, RZ, 0x3 ;  /* 0x0000001d000ad211 */ /* 0x080fe400078f18ff */
[----:B------:R-:W-:Y:S02]  /*1270*/  @!P1 LEA.HI R0, R11, R28, RZ, 0x3 ;  /* 0x0000001c0b009211 */ /* 0x000fe400078f18ff */
[----:B------:R-:W-:-:S02]  /*1280*/  @!P1 LEA.HI R11, R13, R29, RZ, 0x3 ;  /* 0x0000001d0d0b9211 */ /* 0x000fc400078f18ff */
[----:B----4-:R-:W-:Y:S02]  /*1290*/  @!P5 LOP3.LUT R14, R10, 0xfffffff8, RZ, 0xc0, !PT ;  /* 0xfffffff80a0ed812 */ /* 0x010fe400078ec0ff */
[----:B------:R3:W4:Y:S01]  /*12a0*/  SHFL.IDX PT, R10, R18, 0x3, 0x181f ;  /* 0x00781f00120a7f89 */ /* 0x00072200000e0000 */
[----:B------:R-:W-:Y:S02]  /*12b0*/  @!P5 LOP3.LUT R16, R12, 0xfffffff8, RZ, 0xc0, !PT ;  /* 0xfffffff80c10d812 */ /* 0x000fe400078ec0ff */
[----:B------:R-:W-:Y:S01]  /*12c0*/  @!P1 LOP3.LUT R0, R0, 0xfffffff8, RZ, 0xc0, !PT ;  /* 0xfffffff800009812 */ /* 0x000fe200078ec0ff */
[----:B--2---:R-:W-:Y:S01]  /*12d0*/  @!P5 IMAD.WIDE R14, R14, 0x2, R8 ;  /* 0x000000020e0ed825 */ /* 0x004fe200078e0208 */
[----:B------:R-:W-:-:S04]  /*12e0*/  @!P5 LEA R12, P0, R2, R8, 0x1 ;  /* 0x00000008020cd211 */ /* 0x000fc800078008ff */
[----:B------:R-:W-:-:S05]  /*12f0*/  @!P5 LEA.HI.X R13, R2, R9, R3, 0x1, P0 ;  /* 0x00000009020dd211 */ /* 0x000fca00000f0c03 */
[----:B------:R2:W-:Y:S01]  /*1300*/  @!P5 LDGSTS.E.BYPASS.LTC128B.128 [R37+0x1100], [R12.64], !P6 ;  /* 0x011000000c25dfae */ /* 0x0005e2000f101d4c */
[----:B---3--:R-:W-:-:S03]  /*1310*/  @!P1 LOP3.LUT R18, R11, 0xfffffff8, RZ, 0xc0, !PT ;  /* 0xfffffff80b129812 */ /* 0x008fc600078ec0ff */
[----:B------:R3:W5:Y:S02]  /*1320*/  SHFL.IDX PT, R11, R17, 0x3, 0x181f ;  /* 0x00781f00110b7f89 */ /* 0x00076400000e0000 */
[----:B-1----:R-:W-:Y:S01]  /*1330*/  @!P1 IMAD.WIDE R18, R18, 0x2, R6 ;  /* 0x0000000212129825 */ /* 0x002fe200078e0206 */
[----:B--2---:R-:W-:-:S03]  /*1340*/  IADD3 R13, R25, UR8, RZ ;  /* 0x00000008190d7c10 */ /* 0x004fc6000fffe0ff */
[----:B------:R-:W-:Y:S01]  /*1350*/  IMAD.MOV.U32 R12, RZ, RZ, R24 ;  /* 0x000000ffff0c7224 */ /* 0x000fe200078e0018 */
[----:B------:R-:W-:-:S04]  /*1360*/  UIMAD UR8, UR15, UR5, URZ ;  /* 0x000000050f0872a4 */ /* 0x000fc8000f8e023f */
[----:B------:R-:W-:Y:S01]  /*1370*/  UIADD3 UR8, UR19, UR8, URZ ;  /* 0x0000000813087290 */ /* 0x000fe2000fffe03f */
[----:B---3--:R-:W-:-:S03]  /*1380*/  @!P5 IMAD.WIDE R16, R16, 0x2, R8 ;  /* 0x000000021010d825 */ /* 0x008fc600078e0208 */
[----:B------:R-:W-:Y:S01]  /*1390*/  UIMAD UR15, UR8, UR6, URZ ;  /* 0x00000006080f72a4 */ /* 0x000fe2000f8e023f */
[----:B------:R-:W-:Y:S01]  /*13a0*/  @!P1 IMAD.WIDE R8, R0, 0x2, R6 ;  /* 0x0000000200089825 */ /* 0x000fe200078e0206 */
[C---:B------:R-:W-:Y:S01]  /*13b0*/  @!P1 LEA R6, P0, R2.reuse, R6, 0x1 ;  /* 0x0000000602069211 */ /* 0x040fe200078008ff */
[----:B------:R1:W-:Y:S01]  /*13c0*/  @!P5 LDGSTS.E.BYPASS.LTC128B.128 [R37+0x5100], [R16.64], !P3 ;  /* 0x051000001025dfae */ /* 0x0003e2000d901d4c */
[----:B------:R-:W-:Y:S01]  /*13d0*/  UIMAD UR15, UR7, UR18, UR15 ;  /* 0x00000012070f72a4 */ /* 0x000fe2000f8e020f */
[C---:B------:R-:W-:Y:S01]  /*13e0*/  IMAD R0, R5.reuse, c[0x0][0x1f0], RZ ;  /* 0x00007c0005007a24 */ /* 0x040fe200078e02ff */
[----:B------:R-:W-:Y:S01]  /*13f0*/  @!P1 LEA.HI.X R7, R2, R7, R3, 0x1, P0 ;  /* 0x0000000702079211 */ /* 0x000fe200000f0c03 */
[----:B------:R2:W-:Y:S01]  /*1400*/  @!P5 LDGSTS.E.BYPASS.LTC128B.128 [R37+0x9100], [R14.64], !P4 ;  /* 0x091000000e25dfae */ /* 0x0005e2000e101d4c */
[----:B------:R-:W-:Y:S01]  /*1410*/  ISETP.GE.AND P5, PT, R22, 0x21, PT ;  /* 0x000000211600780c */ /* 0x000fe20003fa6270 */
[----:B------:R-:W-:Y:S02]  /*1420*/  IMAD R0, R4, c[0x0][0x1f4], R0 ;  /* 0x00007d0004007a24 */ /* 0x000fe400078e0200 */
[----:B------:R4:W-:Y:S01]  /*1430*/  @!P1 LDGSTS.E.BYPASS.LTC128B.128 [R37+0x2100], [R6.64], !P6 ;  /* 0x0210000006259fae */ /* 0x0009e2000f101d4c */
[----:B------:R-:W-:-:S02]  /*1440*/  IMAD R5, R5, c[0x0][0x218], RZ ;  /* 0x0000860005057a24 */ /* 0x000fc400078e02ff */
[----:B------:R-:W-:Y:S01]  /*1450*/  IMAD.IADD R41, R21, 0x1, R0 ;  /* 0x0000000115297824 */ /* 0x000fe200078e0200 */
[----:B------:R3:W-:Y:S01]  /*1460*/  @!P1 LDGSTS.E.BYPASS.LTC128B.128 [R37+0x6100], [R8.64], !P3 ;  /* 0x0610000008259fae */ /* 0x0007e2000d901d4c */
[C---:B------:R-:W-:Y:S02]  /*1470*/  IMAD R5, R4.reuse, c[0x0][0x21c], R5 ;  /* 0x0000870004057a24 */ /* 0x040fe400078e0205 */
[----:B------:R-:W-:Y:S01]  /*1480*/  IMAD.WIDE.U32 R20, R4, c[0x0][0x218], R12 ;  /* 0x0000860004147a25 */ /* 0x000fe200078e000c */
[----:B------:R2:W-:Y:S01]  /*1490*/  @!P1 LDGSTS.E.BYPASS.LTC128B.128 [R37+0xa100], [R18.64], !P4 ;  /* 0x0a10000012259fae */ /* 0x0005e2000e101d4c */
[----:B------:R-:W-:Y:S02]  /*14a0*/  ISETP.GE.AND P1, PT, R22, 0x41, PT ;  /* 0x000000411600780c */ /* 0x000fe40003f26270 */
[----:B------:R-:W-:Y:S01]  /*14b0*/  IMAD.IADD R39, R21, 0x1, R5 ;  /* 0x0000000115277824 */ /* 0x000fe200078e0205 */
[----:B------:R2:W-:Y:S01]  /*14c0*/  STL.64 [R1+0x10], R40 ;  /* 0x0000102801007387 */ /* 0x0005e20000100a00 */
[----:B------:R-:W-:-:S03]  /*14d0*/  IMAD.MOV.U32 R38, RZ, RZ, R20 ;  /* 0x000000ffff267224 */ /* 0x000fc600078e0014 */
[----:B------:R2:W-:Y:S01]  /*14e0*/  STL.64 [R1+0x20], R20 ;  /* 0x0000201401007387 */ /* 0x0005e20000100a00 */
[----:B-1----:R-:W-:-:S03]  /*14f0*/  IMAD.WIDE.U32 R16, R34, 0x40, RZ ;  /* 0x0000004022107825 */ /* 0x002fc600078e00ff */
[----:B------:R1:W-:Y:S01]  /*1500*/  STL.64 [R1+0x18], R38 ;  /* 0x0000182601007387 */ /* 0x0003e20000100a00 */
[----:B----4-:R-:W-:-:S04]  /*1510*/  @!P2 LEA R6, P0, R2, R10, 0x1 ;  /* 0x0000000a0206a211 */ /* 0x010fc800078008ff */
[----:B-----5:R-:W-:Y:S02]  /*1520*/  @!P2 LEA.HI.X R7, R2, R11, R3, 0x1, P0 ;  /* 0x0000000b0207a211 */ /* 0x020fe400000f0c03 */
[----:B---3--:R-:W-:Y:S02]  /*1530*/  @!P2 SHF.R.S32.HI R8, RZ, 0x1f, R28 ;  /* 0x0000001fff08a819 */ /* 0x008fe4000001141c */
[----:B------:R-:W-:Y:S01]  /*1540*/  @!P2 SHF.R.S32.HI R3, RZ, 0x1f, R29 ;  /* 0x0000001fff03a819 */ /* 0x000fe2000001141d */
[----:B------:R3:W-:Y:S01]  /*1550*/  @!P2 LDGSTS.E.BYPASS.LTC128B.128 [R37+0x3100], [R6.64], !P6 ;  /* 0x031000000625afae */ /* 0x0007e2000f101d4c */
[----:B------:R-:W-:Y:S01]  /*1560*/  ISETP.GE.AND P6, PT, R22, 0x1, PT ;  /* 0x000000011600780c */ /* 0x000fe20003fc6270 */
[----:B--2---:R-:W-:Y:S01]  /*1570*/  IMAD.SHL.U32 R19, R35, 0x40, RZ ;  /* 0x0000004023137824 */ /* 0x004fe200078e00ff */
[----:B------:R-:W-:-:S04]  /*1580*/  @!P2 LEA.HI R8, R8, R28, RZ, 0x3 ;  /* 0x0000001c0808a211 */ /* 0x000fc800078f18ff */
[----:B------:R-:W-:Y:S01]  /*1590*/  @!P2 LOP3.LUT R8, R8, 0xfffffff8, RZ, 0xc0, !PT ;  /* 0xfffffff80808a812 */ /* 0x000fe200078ec0ff */
[----:B---3--:R-:W-:-:S05]  /*15a0*/  IMAD.WIDE.U32 R6, R31, UR6, R40 ;  /* 0x000000061f067c25 */ /* 0x008fca000f8e0028 */
[----:B------:R-:W-:Y:S01]  /*15b0*/  IADD3 R0, R7, UR17, RZ ;  /* 0x0000001107007c10 */ /* 0x000fe2000fffe0ff */
[----:B------:R-:W-:Y:S01]  /*15c0*/  UMOV UR17, 0x6 ;  /* 0x0000000600117882 */ /* 0x000fe20000000000 */
[C---:B------:R-:W-:Y:S01]  /*15d0*/  @P6 LEA R14, P0, R6.reuse, c[0x0][0x1c8], 0x1 ;  /* 0x00007200060e6a11 */ /* 0x040fe200078008ff */
[----:B------:R-:W-:Y:S01]  /*15e0*/  USHF.L.U64.HI UR17, UR4, UR17, UR5 ;  /* 0x0000001104117299 */ /* 0x000fe20008010205 */
[----:B------:R-:W-:Y:S02]  /*15f0*/  @!P2 LEA.HI R7, R3, R29, RZ, 0x3 ;  /* 0x0000001d0307a211 */ /* 0x000fe400078f18ff */
[----:B------:R-:W-:Y:S02]  /*1600*/  @P6 LEA.HI.X R15, R6, c[0x0][0x1cc], R0, 0x1, P0 ;  /* 0x00007300060f6a11 */ /* 0x000fe400000f0c00 */
[----:B------:R-:W-:Y:S02]  /*1610*/  @P5 LEA R3, P0, R34, R6, 0x5 ;  /* 0x0000000622035211 */ /* 0x000fe400078028ff */
[----:B------:R-:W-:-:S02]  /*1620*/  @!P2 LOP3.LUT R9, R7, 0xfffffff8, RZ, 0xc0, !PT ;  /* 0xfffffff80709a812 */ /* 0x000fc400078ec0ff */
[----:B------:R-:W-:Y:S02]  /*1630*/  @P5 LEA.HI.X R18, R34, R0, R35, 0x5, P0 ;  /* 0x0000000022125211 */ /* 0x000fe400000f2c23 */
[----:B------:R-:W-:Y:S01]  /*1640*/  @P1 IADD3 R16, P0, R6, R16, RZ ;  /* 0x0000001006101210 */ /* 0x000fe20007f1e0ff */
[----:B------:R-:W-:-:S03]  /*1650*/  @!P2 IMAD.WIDE R6, R8, 0x2, R10 ;  /* 0x000000020806a825 */ /* 0x000fc600078e020a */
[----:B------:R-:W-:Y:S01]  /*1660*/  @P1 IADD3.X R17, R0, R17, R19, P0, !PT ;  /* 0x0000001100111210 */ /* 0x000fe200007fe413 */
[----:B------:R-:W-:Y:S01]  /*1670*/  @!P2 IMAD.WIDE R10, R9, 0x2, R10 ;  /* 0x00000002090aa825 */ /* 0x000fe200078e020a */
[----:B------:R2:W-:Y:S01]  /*1680*/  @!P2 LDGSTS.E.BYPASS.LTC128B.128 [R37+0x7100], [R6.64], !P3 ;  /* 0x071000000625afae */ /* 0x0005e2000d901d4c */
[----:B------:R-:W-:Y:S02]  /*1690*/  ISETP.GE.AND P3, PT, R28, c[0x0][0x1d4], PT ;  /* 0x000075001c007a0c */ /* 0x000fe40003f66270 */
[----:B------:R-:W-:Y:S01]  /*16a0*/  @P5 LEA R8, P0, R3, c[0x0][0x1c8], 0x1 ;  /* 0x0000720003085a11 */ /* 0x000fe200078008ff */
[----:B------:R3:W-:Y:S01]  /*16b0*/  @!P2 LDGSTS.E.BYPASS.LTC128B.128 [R37+0xb100], [R10.64], !P4 ;  /* 0x0b1000000a25afae */ /* 0x0007e2000e101d4c */
[----:B------:R-:W-:Y:S01]  /*16c0*/  ISETP.GE.AND P4, PT, R2, c[0x0][0x1d4], PT ;  /* 0x0000750002007a0c */ /* 0x000fe20003f86270 */
[----:B------:R-:W-:Y:S01]  /*16d0*/  IMAD.SHL.U32 R0, R23, 0x40, RZ ;  /* 0x0000004017007824 */ /* 0x000fe200078e00ff */
[----:B------:R-:W-:Y:S01]  /*16e0*/  ISETP.GE.AND P2, PT, R29, c[0x0][0x1d4], PT ;  /* 0x000075001d007a0c */ /* 0x000fe20003f46270 */
[----:B------:R-:W0:Y:S01]  /*16f0*/  LDGDEPBAR ;  /* 0x00000000000079af */ /* 0x000e220000000000 */
[----:B------:R-:W-:Y:S01]  /*1700*/  @P5 LEA.HI.X R9, R3, c[0x0][0x1cc], R18, 0x1, P0 ;  /* 0x0000730003095a11 */ /* 0x000fe200000f0c12 */
[----:B------:R-:W-:Y:S01]  /*1710*/  IMAD.SHL.U32 R3, R30, 0x8, RZ ;  /* 0x000000081e037824 */ /* 0x000fe200078e00ff */
[----:B------:R-:W-:-:S02]  /*1720*/  @P1 LEA R4, P0, R16, c[0x0][0x1c8], 0x1 ;  /* 0x0000720010041a11 */ /* 0x000fc400078008ff */
[----:B------:R-:W-:Y:S02]  /*1730*/  LOP3.LUT R0, R0, 0x1c0, RZ, 0xc0, !PT ;  /* 0x000001c000007812 */ /* 0x000fe400078ec0ff */
[----:B------:R-:W-:-:S03]  /*1740*/  @P1 LEA.HI.X R5, R16, c[0x0][0x1cc], R17, 0x1, P0 ;  /* 0x0000730010051a11 */ /* 0x000fc600000f0c11 */
[----:B------:R4:W-:Y:S04]  /*1750*/  @P6 LDGSTS.E.BYPASS.LTC128B.128 [R37+0x12100], [R14.64], !P4 ;  /* 0x121000000e256fae */ /* 0x0009e8000e101d4c */
[----:B------:R4:W-:Y:S04]  /*1760*/  @P6 LDGSTS.E.BYPASS.LTC128B.128 [R37+0x15100], [R14.64+0x80], !P3 ;  /* 0x151000800e256fae */ /* 0x0009e8000d901d4c */
[----:B------:R4:W-:Y:S01]  /*1770*/  @P6 LDGSTS.E.BYPASS.LTC128B.128 [R37+0x18100], [R14.64+0x100], !P2 ;  /* 0x181001000e256fae */ /* 0x0009e2000d101d4c */
[----:B--2---:R-:W-:Y:S01]  /*1780*/  IMAD.WIDE.U32 R6, R36, UR6, R38 ;  /* 0x0000000624067c25 */ /* 0x004fe2000f8e0026 */
[----:B------:R-:W-:-:S02]  /*1790*/  ISETP.GE.AND P6, PT, R2, c[0x0][0x1d4], PT ;  /* 0x0000750002007a0c */ /* 0x000fc40003fc6270 */
[----:B------:R2:W-:Y:S01]  /*17a0*/  @P5 LDGSTS.E.BYPASS.LTC128B.128 [R37+0x13100], [R8.64], !P4 ;  /* 0x1310000008255fae */ /* 0x0005e2000e101d4c */
[----:B---3--:R-:W-:Y:S01]  /*17b0*/  LOP3.LUT R11, R0, 0x8, R3, 0xf8, !PT ;  /* 0x00000008000b7812 */ /* 0x008fe200078ef803 */
[----:B------:R-:W-:Y:S01]  /*17c0*/  IMAD.SHL.U32 R2, R27, 0x40, RZ ;  /* 0x000000401b027824 */ /* 0x000fe200078e00ff */
[----:B------:R-:W-:Y:S01]  /*17d0*/  SHF.R.U32.HI R3, RZ, 0x3, R0 ;  /* 0x00000003ff037819 */ /* 0x000fe20000011600 */
[----:B------:R2:W-:Y:S01]  /*17e0*/  @P5 LDGSTS.E.BYPASS.LTC128B.128 [R37+0x16100], [R8.64+0x80], !P3 ;  /* 0x1610008008255fae */ /* 0x0005e2000d901d4c */
[----:B------:R-:W-:Y:S01]  /*17f0*/  IADD3 R0, R7, UR15, RZ ;  /* 0x0000000f07007c10 */ /* 0x000fe2000fffe0ff */
[----:B------:R-:W-:Y:S01]  /*1800*/  USHF.L.U32 UR15, UR4, 0x6, URZ ;  /* 0x00000006040f7899 */ /* 0x000fe2000800063f */
[C---:B------:R-:W-:Y:S01]  /*1810*/  LEA R10, P0, R6.reuse, c[0x0][0x1f8], 0x1 ;  /* 0x00007e00060a7a11 */ /* 0x040fe200078008ff */
[----:B------:R2:W-:Y:S01]  /*1820*/  @P5 LDGSTS.E.BYPASS.LTC128B.128 [R37+0x19100], [R8.64+0x100], !P2 ;  /* 0x1910010008255fae */ /* 0x0005e2000d101d4c */
[----:B------:R-:W-:Y:S02]  /*1830*/  LOP3.LUT R3, R11, R3, RZ, 0x3c, !PT ;  /* 0x000000030b037212 */ /* 0x000fe400078e3cff */
[----:B------:R-:W-:Y:S01]  /*1840*/  LEA.HI.X R11, R6, c[0x0][0x1fc], R0, 0x1, P0 ;  /* 0x00007f00060b7a11 */ /* 0x000fe200000f0c00 */
[----:B------:R3:W-:Y:S01]  /*1850*/  @P1 LDGSTS.E.BYPASS.LTC128B.128 [R37+0x14100], [R4.64], !P4 ;  /* 0x1410000004251fae */ /* 0x0007e2000e101d4c */
[----:B------:R-:W-:Y:S01]  /*1860*/  IMAD.U32 R0, RZ, RZ, UR15 ;  /* 0x0000000fff007e24 */ /* 0x000fe2000f8e00ff */
[----:B------:R-:W-:-:S02]  /*1870*/  LOP3.LUT R2, R3, 0xfffffe00, R2, 0xf8, !PT ;  /* 0xfffffe0003027812 */ /* 0x000fc400078ef802 */
[----:B------:R3:W-:Y:S01]  /*1880*/  @P1 LDGSTS.E.BYPASS.LTC128B.128 [R37+0x17100], [R4.64+0x80], !P3 ;  /* 0x1710008004251fae */ /* 0x0007e2000d901d4c */
[----:B------:R-:W-:-:S03]  /*1890*/  ISETP.GE.AND P5, PT, R28, c[0x0][0x1d4], PT ;  /* 0x000075001c007a0c */ /* 0x000fc60003fa6270 */
[----:B------:R3:W-:Y:S01]  /*18a0*/  @P1 LDGSTS.E.BYPASS.LTC128B.128 [R37+0x1a100], [R4.64+0x100], !P2 ;  /* 0x1a10010004251fae */ /* 0x0007e2000d101d4c */
[C-C-:B------:R-:W-:Y:S01]  /*18b0*/  IADD3 R12, P1, P0, R0.reuse, 0x80, R10.reuse ;  /* 0x00000080000c7810 */ /* 0x140fe2000783e00a */
[----:B----4-:R-:W-:Y:S02]  /*18c0*/  IMAD.MOV.U32 R14, RZ, RZ, 0x20 ;  /* 0x00000020ff0e7424 */ /* 0x010fe400078e00ff */
[----:B------:R-:W0:Y:S01]  /*18d0*/  LDGDEPBAR ;  /* 0x00000000000079af */ /* 0x000e220000000000 */
[----:B------:R-:W-:Y:S02]  /*18e0*/  IADD3.X R13, RZ, UR17, R11, P1, P0 ;  /* 0x00000011ff0d7c10 */ /* 0x000fe40008fe040b */
[----:B--2---:R-:W-:Y:S01]  /*18f0*/  IADD3 R8, P1, P0, R0, 0x100, R10 ;  /* 0x0000010000087810 */ /* 0x004fe2000783e00a */
[----:B------:R-:W-:-:S03]  /*1900*/  IMAD.SHL.U32 R0, R112, 0x20, RZ ;  /* 0x0000002070007824 */ /* 0x000fc600078e00ff */
[----:B------:R-:W-:Y:S02]  /*1910*/  IADD3.X R9, RZ, UR17, R11, P1, P0 ;  /* 0x00000011ff097c10 */ /* 0x000fe40008fe040b */
[----:B------:R-:W-:Y:S02]  /*1920*/  LOP3.LUT R3, R0, 0x7ffffc00, RZ, 0xc0, !PT ;  /* 0x7ffffc0000037812 */ /* 0x000fe400078ec0ff */
[----:B------:R-:W-:Y:S02]  /*1930*/  LOP3.LUT P0, RZ, R23, 0x2, RZ, 0xc0, !PT ;  /* 0x0000000217ff7812 */ /* 0x000fe4000780c0ff */
[----:B------:R-:W-:Y:S01]  /*1940*/  IADD3 R6, P1, R10, UR15, RZ ;  /* 0x0000000f0a067c10 */ /* 0x000fe2000ff3e0ff */
[----:B------:R-:W-:Y:S01]  /*1950*/  IMAD.IADD R3, R2, 0x1, R3 ;  /* 0x0000000102037824 */ /* 0x000fe200078e0203 */
[----:B------:R-:W-:-:S04]  /*1960*/  DEPBAR.LE SB0, 0x1 ;  /* 0x000080400000791a */ /* 0x000fc80000000000 */
[----:B---3--:R-:W-:Y:S01]  /*1970*/  IMAD.MOV.U32 R4, RZ, RZ, 0x10 ;  /* 0x00000010ff047424 */ /* 0x008fe200078e00ff */
[----:B------:R-:W-:Y:S01]  /*1980*/  IADD3.X R7, R11, UR17, RZ, P1, !PT ;  /* 0x000000110b077c10 */ /* 0x000fe20008ffe4ff */
[----:B------:R-:W-:Y:S01]  /*1990*/  IMAD.SHL.U32 R220, R3, 0x2, RZ ;  /* 0x0000000203dc7824 */ /* 0x000fe200078e00ff */
[----:B------:R-:W-:Y:S01]  /*19a0*/  BAR.SYNC.DEFER_BLOCKING 0x0 ;  /* 0x0000000000007b1d */ /* 0x000fe20000010000 */
[----:B------:R-:W-:Y:S02]  /*19b0*/  LOP3.LUT P1, RZ, R23, 0x4, RZ, 0xc0, !PT ;  /* 0x0000000417ff7812 */ /* 0x000fe4000782c0ff */
[----:B------:R-:W-:Y:S02]  /*19c0*/  SEL R0, R4, 0xfffffff0, !P0 ;  /* 0xfffffff004007807 */ /* 0x000fe40004000000 */
[----:B------:R-:W-:Y:S01]  /*19d0*/  LEA R228, R3, 0x100, 0x1 ;  /* 0x0000010003e47811 */ /* 0x000fe200078e08ff */
[----:B------:R-:W-:Y:S01]  /*19e0*/  IMAD.SHL.U32 R3, R26, 0x40, RZ ;  /* 0x000000401a037824 */ /* 0x000fe200078e00ff */
[----:B------:R-:W-:Y:S01]  /*19f0*/  IADD3 R4, P0, R6, UR15, RZ ;  /* 0x0000000f06047c10 */ /* 0x000fe2000ff1e0ff */
[----:B------:R-:W-:Y:S01]  /*1a00*/  IMAD.SHL.U32 R243, R0, 0x2, RZ ;  /* 0x0000000200f37824 */ /* 0x000fe200078e00ff */
[----:B------:R-:W-:-:S02]  /*1a10*/  SEL R0, R14, 0xffffffe0, !P1 ;  /* 0xffffffe00e007807 */ /* 0x000fc40004800000 */
[----:B------:R-:W-:Y:S01]  /*1a20*/  IADD3.X R5, R7, UR17, RZ, P0, !PT ;  /* 0x0000001107057c10 */ /* 0x000fe200087fe4ff */
[----:B------:R-:W-:Y:S01]  /*1a30*/  IMAD.IADD R224, R228, 0x1, R243 ;  /* 0x00000001e4e07824 */ /* 0x000fe200078e02f3 */
[----:B------:R-:W-:Y:S01]  /*1a40*/  ISETP.LT.OR P0, PT, R22, 0x1, P6 ;  /* 0x000000011600780c */ /* 0x000fe20003701670 */
[----:B------:R-:W-:Y:S01]  /*1a50*/  IMAD R228, R0, 0x2, R228 ;  /* 0x0000000200e47824 */ /* 0x000fe200078e02e4 */
[----:B------:R-:W-:Y:S01]  /*1a60*/  ISETP.LT.OR P1, PT, R22, 0x1, P5 ;  /* 0x000000011600780c */ /* 0x000fe20002f21670 */
[----:B------:R-:W-:Y:S01]  /*1a70*/  IMAD R232, R0, 0x2, R224 ;  /* 0x0000000200e87824 */ /* 0x000fe200078e02e0 */
[----:B------:R-:W-:-:S04]  /*1a80*/  LOP3.LUT R3, R3, 0x1c0, RZ, 0xc0, !PT ;  /* 0x000001c003037812 */ /* 0x000fc800078ec0ff */
[----:B------:R-:W-:Y:S01]  /*1a90*/  SHF.R.U32.HI R240, RZ, 0x3, R3 ;  /* 0x00000003fff07819 */ /* 0x000fe20000011603 */
[----:B------:R1:W2:Y:S04]  /*1aa0*/  LDSM.16.M88.4 R152, [R220+0x100] ;  /* 0x00010000dc98783b */ /* 0x0002a80000000200 */
[----:B------:R1:W3:Y:S04]  /*1ab0*/  LDSM.16.M88.4 R200, [R220+0x4100] ;  /* 0x00410000dcc8783b */ /* 0x0002e80000000200 */
[----:B------:R1:W4:Y:S04]  /*1ac0*/  LDSM.16.M88.4 R156, [R224] ;  /* 0x00000000e09c783b */ /* 0x0003280000000200 */
[----:B------:R1:W1:Y:S04]  /*1ad0*/  LDSM.16.M88.4 R208, [R224+0x4000] ;  /* 0x00400000e0d0783b */ /* 0x0002680000000200 */
[----:B------:R1:W1:Y:S04]  /*1ae0*/  LDSM.16.M88.4 R184, [R228] ;  /* 0x00000000e4b8783b */ /* 0x0002680000000200 */
[----:B------:R1:W1:Y:S04]  /*1af0*/  LDSM.16.M88.4 R212, [R228+0x4000] ;  /* 0x00400000e4d4783b */ /* 0x0002680000000200 */
[----:B------:R1:W1:Y:S04]  /*1b00*/  LDSM.16.M88.4 R196, [R232] ;  /* 0x00000000e8c4783b */ /* 0x0002680000000200 */
[----:B------:R1:W1:Y:S04]  /*1b10*/  LDSM.16.M88.4 R216, [R232+0x4000] ;  /* 0x00400000e8d8783b */ /* 0x0002680000000200 */
[----:B------:R-:W1:Y:S04]  /*1b20*/  LDSM.16.M88.4 R220, [R220+0x8100] ;  /* 0x00810000dcdc783b */ /* 0x000e680000000200 */
[----:B------:R-:W1:Y:S04]  /*1b30*/  LDSM.16.M88.4 R224, [R224+0x8000] ;  /* 0x00800000e0e0783b */ /* 0x000e680000000200 */
[----:B------:R-:W1:Y:S04]  /*1b40*/  LDSM.16.M88.4 R228, [R228+0x8000] ;  /* 0x00800000e4e4783b */ /* 0x000e680000000200 */
[----:B------:R-:W1:Y:S04]  /*1b50*/  LDSM.16.M88.4 R232, [R232+0x8000] ;  /* 0x00800000e8e8783b */ /* 0x000e680000000200 */
[----:B------:R-:W-:Y:S06]  /*1b60*/  BAR.SYNC.DEFER_BLOCKING 0x0 ;  /* 0x0000000000007b1d */ /* 0x000fec0000010000 */
[----:B------:R-:W-:Y:S01]  /*1b70*/  @!PT LDS RZ, [RZ] ;  /* 0x00000000fffff984 */ /* 0x000fe20000000800 */
[----:B------:R-:W-:Y:S01]  /*1b80*/  @!PT LDS RZ, [RZ] ;  /* 0x00000000fffff984 */ /* 0x000fe20000000800 */
[----:B------:R-:W-:Y:S01]  /*1b90*/  @!PT LDS RZ, [RZ] ;  /* 0x00000000fffff984 */ /* 0x000fe20000000800 */
[----:B------:R1:W-:Y:S01]  /*1ba0*/  LDGSTS.E.BYPASS.LTC128B.128 [R37+0x100], [R10.64], !P0 ;  /* 0x001000000a257fae */ /* 0x0003e2000c101d4c */
[----:B------:R-:W-:-:S03]  /*1bb0*/  ISETP.GE.AND P0, PT, R29, c[0x0][0x1d4], PT ;  /* 0x000075001d007a0c */ /* 0x000fc60003f06270 */
[----:B------:R1:W-:Y:S01]  /*1bc0*/  LDGSTS.E.BYPASS.LTC128B.128 [R37+0x3100], [R10.64+0x80], !P1 ;  /* 0x031000800a257fae */ /* 0x0003e2000c901d4c */
[----:B------:R-:W-:-:S13]  /*1bd0*/  ISETP.LT.OR P1, PT, R22, 0x1, P0 ;  /* 0x000000011600780c */ /* 0x000fda0000721670 */
[----:B------:R1:W-:Y:S01]  /*1be0*/  LDGSTS.E.BYPASS.LTC128B.128 [R37+0x6100], [R10.64+0x100], !P1 ;  /* 0x061001000a257fae */ /* 0x0003e2000c901d4c */
[C---:B------:R-:W-:Y:S02]  /*1bf0*/  ISETP.LT.OR P1, PT, R22.reuse, 0x21, P6 ;  /* 0x000000211600780c */ /* 0x040fe40003721670 */
[----:B------:R-:W-:-:S11]  /*1c00*/  ISETP.LT.OR P6, PT, R22, 0x41, P6 ;  /* 0x000000411600780c */ /* 0x000fd600037c1670 */
[----:B------:R1:W-:Y:S01]  /*1c10*/  LDGSTS.E.BYPASS.LTC128B.128 [R37+0x1100], [R6.64], !P1 ;  /* 0x0110000006257fae */ /* 0x0003e2000c901d4c */
[C---:B------:R-:W-:Y:S02]  /*1c20*/  ISETP.LT.OR P1, PT, R22.reuse, 0x21, P5 ;  /* 0x000000211600780c */ /* 0x040fe40002f21670 */
[----:B------:R-:W-:-:S11]  /*1c30*/  ISETP.LT.OR P5, PT, R22, 0x41, P5 ;  /* 0x000000411600780c */ /* 0x000fd60002fa1670 */
[----:B------:R1:W-:Y:S01]  /*1c40*/  LDGSTS.E.BYPASS.LTC128B.128 [R37+0x4100], [R12.64], !P1 ;  /* 0x041000000c257fae */ /* 0x0003e2000c901d4c */
[C---:B------:R-:W-:Y:S02]  /*1c50*/  ISETP.LT.OR P1, PT, R22.reuse, 0x21, P0 ;  /* 0x000000211600780c */ /* 0x040fe40000721670 */
[----:B------:R-:W-:-:S11]  /*1c60*/  ISETP.LT.OR P0, PT, R22, 0x41, P0 ;  /* 0x000000411600780c */ /* 0x000fd60000701670 */
[----:B------:R1:W-:Y:S01]  /*1c70*/  LDGSTS.E.BYPASS.LTC128B.128 [R37+0x7100], [R8.64], !P1 ;  /* 0x0710000008257fae */ /* 0x0003e2000c901d4c */
[----:B------:R-:W-:-:S03]  /*1c80*/  LOP3.LUT P1, RZ, R26, 0x4, RZ, 0xc0, !PT ;  /* 0x000000041aff7812 */ /* 0x000fc6000782c0ff */
[----:B------:R5:W-:Y:S04]  /*1c90*/  LDGSTS.E.BYPASS.LTC128B.128 [R37+0x2100], [R4.64], !P6 ;  /* 0x0210000004257fae */ /* 0x000be8000f101d4c */
[----:B------:R5:W-:Y:S01]  /*1ca0*/  LDGSTS.E.BYPASS.LTC128B.128 [R37+0x5100], [R4.64+0x80], !P5 ;  /* 0x0510008004257fae */ /* 0x000be2000e901d4c */
[----:B------:R-:W-:-:S03]  /*1cb0*/  PLOP3.LUT P5, PT, PT, PT, UP0, 0x40, 0x0 ;  /* 0x000000000000781c */ /* 0x000fc60003fae808 */
[----:B------:R5:W-:Y:S01]  /*1cc0*/  LDGSTS.E.BYPASS.LTC128B.128 [R37+0x8100], [R4.64+0x100], !P0 ;  /* 0x0810010004257fae */ /* 0x000be2000c101d4c */
[----:B------:R-:W-:-:S03]  /*1cd0*/  LOP3.LUT P0, RZ, R26, 0x2, RZ, 0xc0, !PT ;  /* 0x000000021aff7812 */ /* 0x000fc6000780c0ff */
[----:B------:R-:W0:Y:S01]  /*1ce0*/  LDGDEPBAR ;  /* 0x00000000000079af */ /* 0x000e220000000000 */
[----:B-----5:R-:W-:-:S04]  /*1cf0*/  LOP3.LUT R4, R3, 0x8, R32, 0xf8, !PT ;  /* 0x0000000803047812 */ /* 0x020fc800078ef820 */
[----:B------:R-:W-:-:S05]  /*1d00*/  LOP3.LUT R240, R4, R240, RZ, 0x3c, !PT ;  /* 0x000000f004f07212 */ /* 0x000fca00078e3cff */
[----:B------:R-:W-:Y:S01]  /*1d10*/  IMAD R240, R30, 0x200, R240 ;  /* 0x000002001ef07824 */ /* 0x000fe200078e02f0 */
[----:B------:R-:W-:Y:S05]  /*1d20*/  @P5 BRA `(.L_x_1213) ;  /* 0x000001b000005947 */ /* 0x000fea0003800000 */
[----:B-1234-:R-:W-:Y:S01]  /*1d30*/  UIADD3 UR5, UR14, -0x2, URZ ;  /* 0xfffffffe0e057890 */ /* 0x01efe2000fffe03f */
[C---:B------:R-:W-:Y:S01]  /*1d40*/  IMAD.SHL.U32 R8, R34.reuse, 0x40, RZ ;  /* 0x0000004022087824 */ /* 0x040fe200078e00ff */
[----:B------:R-:W-:Y:S02]  /*1d50*/  SHF.L.U64.HI R9, R34, 0x6, R35 ;  /* 0x0000000622097819 */ /* 0x000fe40000010223 */
[----:B------:R-:W-:Y:S02]  /*1d60*/  USHF.R.S32.HI UR4, URZ, 0x1f, UR5 ;  /* 0x0000001f3f047899 */ /* 0x000fe40008011405 */
[----:B------:R-:W-:Y:S01]  /*1d70*/  UIMAD UR9, UR9, UR5, URZ ;  /* 0x00000005090972a4 */ /* 0x000fe2000f8e023f */
[----:B------:R-:W-:-:S03]  /*1d80*/  IMAD.WIDE.U32 R6, R31, UR5, R40 ;  /* 0x000000051f067c25 */ /* 0x000fc6000f8e0028 */
[----:B------:R-:W-:Y:S02]  /*1d90*/  UIMAD UR4, UR4, UR20, UR9 ;  /* 0x00000014040472a4 */ /* 0x000fe4000f8e0209 */
[----:B------:R-:W-:-:S04]  /*1da0*/  LEA R4, P5, R6, c[0x0][0x1c8], 0x1 ;  /* 0x0000720006047a11 */ /* 0x000fc800078a08ff */
[----:B------:R-:W-:-:S04]  /*1db0*/  IADD3 R3, R7, UR4, RZ ;  /* 0x0000000407037c10 */ /* 0x000fc8000fffe0ff */
[----:B------:R-:W-:Y:S02]  /*1dc0*/  LEA.HI.X R5, R6, c[0x0][0x1cc], R3, 0x1, P5 ;  /* 0x0000730006057a11 */ /* 0x000fe400028f0c03 */
[----:B------:R-:W-:-:S03]  /*1dd0*/  IADD3 R12, P6, P5, R8, 0x80, R4 ;  /* 0x00000080080c7810 */ /* 0x000fc60007dde004 */
[----:B------:R1:W-:Y:S01]  /*1de0*/  LDGSTS.E.BYPASS.LTC128B.128 [R37+0x1b100], [R4.64], !P4 ;  /* 0x1b10000004257fae */ /* 0x0003e2000e101d4c */
[C-C-:B------:R-:W-:Y:S02]  /*1df0*/  IADD3.X R13, R9.reuse, RZ, R5.reuse, P6, P5 ;  /* 0x000000ff090d7210 */ /* 0x140fe400037ea405 */
[C---:B------:R-:W-:Y:S01]  /*1e00*/  IADD3 R10, P6, P5, R8.reuse, 0x100, R4 ;  /* 0x00000100080a7810 */ /* 0x040fe20007dde004 */
[----:B------:R1:W-:Y:S03]  /*1e10*/  LDGSTS.E.BYPASS.LTC128B.128 [R37+0x1e100], [R4.64+0x80], !P3 ;  /* 0x1e10008004257fae */ /* 0x0003e6000d901d4c */
[----:B------:R-:W-:Y:S01]  /*1e20*/  IADD3.X R11, R9, RZ, R5, P6, P5 ;  /* 0x000000ff090b7210 */ /* 0x000fe200037ea405 */
[----:B------:R1:W-:Y:S01]  /*1e30*/  LDGSTS.E.BYPASS.LTC128B.128 [R37+0x21100], [R4.64+0x100], !P2 ;  /* 0x2110010004257fae */ /* 0x0003e2000d101d4c */
[----:B------:R-:W-:-:S04]  /*1e40*/  IADD3 R6, P6, R8, R4, RZ ;  /* 0x0000000408067210 */ /* 0x000fc80007fde0ff */
[----:B------:R-:W-:Y:S01]  /*1e50*/  IADD3 R8, P5, R6, R8, RZ ;  /* 0x0000000806087210 */ /* 0x000fe20007fbe0ff */
[----:B------:R-:W-:-:S04]  /*1e60*/  IMAD.X R7, R9, 0x1, R5, P6 ;  /* 0x0000000109077824 */ /* 0x000fc800030e0605 */
[----:B------:R-:W-:Y:S01]  /*1e70*/  IMAD.X R9, R7, 0x1, R9, P5 ;  /* 0x0000000107097824 */ /* 0x000fe200028e0609 */
[----:B------:R1:W-:Y:S04]  /*1e80*/  LDGSTS.E.BYPASS.LTC128B.128 [R37+0x1c100], [R6.64], !P4 ;  /* 0x1c10000006257fae */ /* 0x0003e8000e101d4c */
[----:B------:R1:W-:Y:S04]  /*1e90*/  LDGSTS.E.BYPASS.LTC128B.128 [R37+0x1f100], [R12.64], !P3 ;  /* 0x1f1000000c257fae */ /* 0x0003e8000d901d4c */
[----:B------:R1:W-:Y:S04]  /*1ea0*/  LDGSTS.E.BYPASS.LTC128B.128 [R37+0x22100], [R10.64], !P2 ;  /* 0x221000000a257fae */ /* 0x0003e8000d101d4c */
[----:B------:R1:W-:Y:S04]  /*1eb0*/  LDGSTS.E.BYPASS.LTC128B.128 [R37+0x1d100], [R8.64], !P4 ;  /* 0x1d10000008257fae */ /* 0x0003e8000e101d4c */
[----:B------:R1:W-:Y:S04]  /*1ec0*/  LDGSTS.E.BYPASS.LTC128B.128 [R37+0x20100], [R8.64+0x80], !P3 ;  /* 0x2010008008257fae */ /* 0x0003e8000d901d4c */
[----:B------:R1:W-:Y:S02]  /*1ed0*/  LDGSTS.E.BYPASS.LTC128B.128 [R37+0x23100], [R8.64+0x100], !P2 ;  /* 0x2310010008257fae */ /* 0x0003e4000d101d4c */
.L_x_1213:
[----:B-1234-:R-:W0:Y:S01]  /*1ee0*/  LDGDEPBAR ;  /* 0x00000000000079af */ /* 0x01ee220000000000 */
[----:B------:R-:W-:Y:S01]  /*1ef0*/  PLOP3.LUT P5, PT, PT, PT, UP0, 0x40, 0x0 ;  /* 0x000000000000781c */ /* 0x000fe20003fae808 */
[----:B------:R-:W-:Y:S01]  /*1f00*/  IMAD.SHL.U32 R240, R240, 0x2, RZ ;  /* 0x00000002f0f07824 */ /* 0x000fe200078e00ff */
[----:B------:R-:W-:-:S05]  /*1f10*/  SEL R4, R14, 0xffffffe0, !P0 ;  /* 0xffffffe00e047807 */ /* 0x000fca0004000000 */
[----:B------:R-:W-:Y:S01]  /*1f20*/  IMAD.IADD R4, R240, 0x1, R4 ;  /* 0x00000001f0047824 */ /* 0x000fe200078e0204 */
[----:B------:R-:W-:-:S04]  /*1f30*/  DEPBAR.LE SB0, 0x2 ;  /* 0x000080800000791a */ /* 0x000fc80000000000 */
[----:B------:R-:W-:Y:S06]  /*1f40*/  BAR.SYNC.DEFER_BLOCKING 0x0 ;  /* 0x0000000000007b1d */ /* 0x000fec0000010000 */
[----:B------:R1:W2:Y:S04]  /*1f50*/  LDSM.16.M88.4 R16, [R240+0x12100] ;  /* 0x01210000f010783b */ /* 0x0002a80000000200 */
[----:B------:R1:W3:Y:S04]  /*1f60*/  LDSM.16.M88.4 R20, [R240+0x12900] ;  /* 0x01290000f014783b */ /* 0x0002e80000000200 */
[----:B------:R1:W4:Y:S04]  /*1f70*/  LDSM.16.M88.4 R24, [R240+0x13100] ;  /* 0x01310000f018783b */ /* 0x0003280000000200 */
[----:B------:R1:W1:Y:S04]  /*1f80*/  LDSM.16.M88.4 R32, [R240+0x13900] ;  /* 0x01390000f020783b */ /* 0x0002680000000200 */
[----:B------:R1:W1:Y:S04]  /*1f90*/  LDSM.16.M88.4 R52, [R240+0x14100] ;  /* 0x01410000f034783b */ /* 0x0002680000000200 */
[----:B------:R1:W1:Y:S04]  /*1fa0*/  LDSM.16.M88.4 R56, [R240+0x14900] ;  /* 0x01490000f038783b */ /* 0x0002680000000200 */
[----:B------:R1:W1:Y:S04]  /*1fb0*/  LDSM.16.M88.4 R44, [R4+0x12100] ;  /* 0x01210000042c783b */ /* 0x0002680000000200 */
[----:B------:R1:W1:Y:S04]  /*1fc0*/  LDSM.16.M88.4 R60, [R4+0x12900] ;  /* 0x01290000043c783b */ /* 0x0002680000000200 */
[----:B------:R1:W1:Y:S04]  /*1fd0*/  LDSM.16.M88.4 R72, [R4+0x13100] ;  /* 0x013100000448783b */ /* 0x0002680000000200 */
[----:B------:R1:W1:Y:S04]  /*1fe0*/  LDSM.16.M88.4 R80, [R4+0x13900] ;  /* 0x013900000450783b */ /* 0x0002680000000200 */
[----:B------:R1:W1:Y:S04]  /*1ff0*/  LDSM.16.M88.4 R84, [R4+0x14100] ;  /* 0x014100000454783b */ /* 0x0002680000000200 */
[----:B------:R1:W1:Y:S01]  /*2000*/  LDSM.16.M88.4 R100, [R4+0x14900] ;  /* 0x014900000464783b */ /* 0x0002620000000200 */
[----:B------:R-:W-:Y:S05]  /*2010*/  @P5 BRA `(.L_x_1214) ;  /* 0x000001e000005947 */ /* 0x000fea0003800000 */
[----:B--23--:R-:W-:Y:S01]  /*2020*/  UIADD3 UR5, UR14, -0x2, URZ ;  /* 0xfffffffe0e057890 */ /* 0x00cfe2000fffe03f */
[----:B------:R-:W-:-:S03]  /*2030*/  IMAD.U32 R5, RZ, RZ, UR15 ;  /* 0x0000000fff057e24 */ /* 0x000fc6000f8e00ff */
[----:B------:R-:W-:Y:S02]  /*2040*/  USHF.R.S32.HI UR4, URZ, 0x1f, UR5 ;  /* 0x0000001f3f047899 */ /* 0x000fe40008011405 */
[----:B------:R-:W-:Y:S01]  /*2050*/  UIMAD UR8, UR8, UR5, URZ ;  /* 0x00000005080872a4 */ /* 0x000fe2000f8e023f */
[----:B------:R-:W-:-:S03]  /*2060*/  IMAD.WIDE.U32 R8, R36, UR5, R38 ;  /* 0x0000000524087c25 */ /* 0x000fc6000f8e0026 */
[----:B------:R-:W-:Y:S02]  /*2070*/  UIMAD UR4, UR4, UR18, UR8 ;  /* 0x00000012040472a4 */ /* 0x000fe4000f8e0208 */
[----:B------:R-:W-:-:S04]  /*2080*/  LEA R6, P5, R8, c[0x0][0x1f8], 0x1 ;  /* 0x00007e0008067a11 */ /* 0x000fc800078a08ff */
[----:B------:R-:W-:-:S04]  /*2090*/  IADD3 R3, R9, UR4, RZ ;  /* 0x0000000409037c10 */ /* 0x000fc8000fffe0ff */
[----:B------:R-:W-:Y:S01]  /*20a0*/  LEA.HI.X R7, R8, c[0x0][0x1fc], R3, 0x1, P5 ;  /* 0x00007f0008077a11 */ /* 0x000fe200028f0c03 */
[----:B------:R-:W-:Y:S01]  /*20b0*/  IMAD.U32 R3, RZ, RZ, UR15 ;  /* 0x0000000fff037e24 */ /* 0x000fe2000f8e00ff */
[----:B------:R-:W-:-:S03]  /*20c0*/  IADD3 R14, P6, P5, R5, 0x80, R6 ;  /* 0x00000080050e7810 */ /* 0x000fc60007dde006 */
[----:B------:R-:W-:Y:S01]  /*20d0*/  @!PT LDS RZ, [RZ] ;  /* 0x00000000fffff984 */ /* 0x000fe20000000800 */
[----:B------:R-:W-:Y:S01]  /*20e0*/  @!PT LDS RZ, [RZ] ;  /* 0x00000000fffff984 */ /* 0x000fe20000000800 */
[----:B------:R-:W-:Y:S01]  /*20f0*/  @!PT LDS RZ, [RZ] ;  /* 0x00000000fffff984 */ /* 0x000fe20000000800 */
[----:B------:R2:W-:Y:S01]  /*2100*/  LDGSTS.E.BYPASS.LTC128B.128 [R37+0x9100], [R6.64], !P4 ;  /* 0x0910000006257fae */ /* 0x0005e2000e101d4c */
[--C-:B------:R-:W-:Y:S02]  /*2110*/  IADD3.X R15, RZ, UR17, R7.reuse, P6, P5 ;  /* 0x00000011ff0f7c10 */ /* 0x100fe4000b7ea407 */
[----:B------:R-:W-:Y:S01]  /*2120*/  IADD3 R12, P6, P5, R3, 0x100, R6 ;  /* 0x00000100030c7810 */ /* 0x000fe20007dde006 */
[----:B------:R2:W-:Y:S03]  /*2130*/  LDGSTS.E.BYPASS.LTC128B.128 [R37+0xc100], [R6.64+0x80], !P3 ;  /* 0x0c10008006257fae */ /* 0x0005e6000d901d4c */
[----:B------:R-:W-:Y:S01]  /*2140*/  IADD3.X R13, RZ, UR17, R7, P6, P5 ;  /* 0x00000011ff0d7c10 */ /* 0x000fe2000b7ea407 */
[----:B------:R2:W-:Y:S01]  /*2150*/  LDGSTS.E.BYPASS.LTC128B.128 [R37+0xf100], [R6.64+0x100], !P2 ;  /* 0x0f10010006257fae */ /* 0x0005e2000d101d4c */
[----:B------:R-:W-:-:S04]  /*2160*/  IADD3 R8, P6, R6, UR15, RZ ;  /* 0x0000000f06087c10 */ /* 0x000fc8000ffde0ff */
[----:B------:R-:W-:Y:S02]  /*2170*/  IADD3 R10, P5, R8, UR15, RZ ;  /* 0x0000000f080a7c10 */ /* 0x000fe4000ffbe0ff */
[----:B------:R-:W-:-:S04]  /*2180*/  IADD3.X R9, R7, UR17, RZ, P6, !PT ;  /* 0x0000001107097c10 */ /* 0x000fc8000b7fe4ff */
[----:B------:R-:W-:Y:S01]  /*2190*/  IADD3.X R11, R9, UR17, RZ, P5, !PT ;  /* 0x00000011090b7c10 */ /* 0x000fe2000affe4ff */
[----:B------:R2:W-:Y:S04]  /*21a0*/  LDGSTS.E.BYPASS.LTC128B.128 [R37+0xa100], [R8.64], !P4 ;  /* 0x0a10000008257fae */ /* 0x0005e8000e101d4c */
[----:B------:R2:W-:Y:S04]  /*21b0*/  LDGSTS.E.BYPASS.LTC128B.128 [R37+0xd100], [R14.64], !P3 ;  /* 0x0d1000000e257fae */ /* 0x0005e8000d901d4c */
[----:B------:R2:W-:Y:S04]  /*21c0*/  LDGSTS.E.BYPASS.LTC128B.128 [R37+0x10100], [R12.64], !P2 ;  /* 0x101000000c257fae */ /* 0x0005e8000d101d4c */
[----:B------:R2:W-:Y:S04]  /*21d0*/  LDGSTS.E.BYPASS.LTC128B.128 [R37+0xb100], [R10.64], !P4 ;  /* 0x0b1000000a257fae */ /* 0x0005e8000e101d4c */
[----:B------:R2:W-:Y:S04]  /*21e0*/  LDGSTS.E.BYPASS.LTC128B.128 [R37+0xe100], [R10.64+0x80], !P3 ;  /* 0x0e1000800a257fae */ /* 0x0005e8000d901d4c */
[----:B------:R2:W-:Y:S02]  /*21f0*/  LDGSTS.E.BYPASS.LTC128B.128 [R37+0x11100], [R10.64+0x100], !P2 ;  /* 0x111001000a257fae */ /* 0x0005e4000d101d4c */
.L_x_1214:
[----:B--23--:R-:W-:Y:S01]  /*2200*/  IMAD.MOV.U32 R3, RZ, RZ, 0x40 ;  /* 0x00000040ff037424 */ /* 0x00cfe200078e00ff */
[----:B------:R-:W-:Y:S01]  /*2210*/  HMMA.16816.F32.BF16 R8, R152, R16, RZ ;  /* 0x000000109808723c */ /* 0x000fe200000418ff */
[----:B------:R-:W-:Y:S01]  /*2220*/  ULDC UR4, c[0x0][0x1d0] ;  /* 0x0000740000047ab9 */ /* 0x000fe20000000800 */
[----:B------:R-:W0:Y:S01]  /*2230*/  LDGDEPBAR ;  /* 0x00000000000079af */ /* 0x000e220000000000 */
[----:B------:R-:W-:Y:S01]  /*2240*/  UIADD3 UR4, UR16, UR4, URZ ;  /* 0x0000000410047290 */ /* 0x000fe2000fffe03f */
[----:B------:R-:W-:-:S04]  /*2250*/  SEL R242, R3, 0xffffffc0, !P1 ;  /* 0xffffffc003f27807 */ /* 0x000fc80004800000 */
[----:B----4-:R-:W-:Y:S01]  /*2260*/  HMMA.16816.F32.BF16 R28, R152, R24, RZ ;  /* 0x00000018981c723c */ /* 0x010fe200000418ff */
[----:B------:R-:W-:Y:S01]  /*2270*/  IMAD.IADD R5, R240, 0x1, R242 ;  /* 0x00000001f0057824 */ /* 0x000fe200078e02f2 */
[----:B------:R-:W-:-:S04]  /*2280*/  IADD3 R3, R242, R4, RZ ;  /* 0x00000004f2037210 */ /* 0x000fc80007ffe0ff */
[----:B------:R-:W2:Y:S02]  /*2290*/  LDSM.16.M88.4 R88, [R5+0x12100] ;  /* 0x012100000558783b */ /* 0x000ea40000000200 */
[C---:B------:R-:W-:Y:S02]  /*22a0*/  HMMA.16816.F32.BF16 R48, R152.reuse, R18, RZ ;  /* 0x000000129830723c */ /* 0x040fe400000418ff */
[----:B------:R-:W3:Y:S04]  /*22b0*/  LDSM.16.M88.4 R92, [R5+0x12900] ;  /* 0x01290000055c783b */ /* 0x000ee80000000200 */
[----:B------:R-:W-:Y:S02]  /*22c0*/  LDSM.16.M88.4 R104, [R3+0x14900] ;  /* 0x014900000368783b */ /* 0x000fe40000000200 */
[C---:B------:R-:W-:Y:S02]  /*22d0*/  HMMA.16816.F32.BF16 R40, R152.reuse, R20, RZ ;  /* 0x000000149828723c */ /* 0x040fe400000418ff */
[----:B------:R-:W-:Y:S06]  /*22e0*/  LDSM.16.M88.4 R108, [R5+0x17900] ;  /* 0x01790000056c783b */ /* 0x000fec0000000200 */
[C---:B------:R-:W-:Y:S08]  /*22f0*/  HMMA.16816.F32.BF16 R36, R152.reuse, R22, RZ ;  /* 0x000000169824723c */ /* 0x040ff000000418ff */
[C---:B------:R-:W-:Y:S08]  /*2300*/  HMMA.16816.F32.BF16 R24, R152.reuse, R26, RZ ;  /* 0x0000001a9818723c */ /* 0x040ff000000418ff */
[C---:B-1----:R-:W-:Y:S08]  /*2310*/  HMMA.16816.F32.BF16 R20, R152.reuse, R32, RZ ;  /* 0x000000209814723c */ /* 0x042ff000000418ff */
[----:B------:R-:W-:Y:S08]  /*2320*/  HMMA.16816.F32.BF16 R16, R152, R34, RZ ;  /* 0x000000229810723c */ /* 0x000ff000000418ff */
[----:B------:R-:W-:Y:S08]  /*2330*/  HMMA.16816.F32.BF16 R96, R156, R44, R8 ;  /* 0x0000002c9c60723c */ /* 0x000ff00000041808 */
[C---:B------:R-:W-:Y:S08]  /*2340*/  HMMA.16816.F32.BF16 R12, R152.reuse, R52, RZ ;  /* 0x00000034980c723c */ /* 0x040ff000000418ff */
[C---:B------:R-:W-:Y:S08]  /*2350*/  HMMA.16816.F32.BF16 R8, R152.reuse, R54, RZ ;  /* 0x000000369808723c */ /* 0x040ff000000418ff */
[----:B------:R-:W-:Y:S08]  /*2360*/  HMMA.16816.F32.BF16 R68, R152, R58, RZ ;  /* 0x0000003a9844723c */ /* 0x000ff000000418ff */
[C---:B------:R-:W-:Y:S08]  /*2370*/  HMMA.16816.F32.BF16 R76, R156.reuse, R46, R48 ;  /* 0x0000002e9c4c723c */ /* 0x040ff00000041830 */
[----:B------:R-:W-:Y:S01]  /*2380*/  HMMA.16816.F32.BF16 R52, R156, R74, R24 ;  /* 0x0000004a9c34723c */ /* 0x000fe20000041818 */
[----:B------:R-:W1:Y:S07]  /*2390*/  LDSM.16.M88.4 R24, [R5+0x13100] ;  /* 0x013100000518783b */ /* 0x000e6e0000000200 */
[----:B------:R-:W-:Y:S08]  /*23a0*/  HMMA.16816.F32.BF16 R32, R152, R56, RZ ;  /* 0x000000389820723c */ /* 0x000ff000000418ff */
[C---:B------:R-:W-:Y:S01]  /*23b0*/  HMMA.16816.F32.BF16 R48, R156.reuse, R80, R20 ;  /* 0x000000509c30723c */ /* 0x040fe20000041814 */
[----:B------:R-:W4:Y:S07]  /*23c0*/  LDSM.16.M88.4 R20, [R5+0x13900] ;  /* 0x013900000514783b */ /* 0x000f2e0000000200 */
[C---:B------:R-:W-:Y:S01]  /*23d0*/  HMMA.16816.F32.BF16 R44, R156.reuse, R82, R16 ;  /* 0x000000529c2c723c */ /* 0x040fe20000041810 */
[----:B------:R-:W5:Y:S04]  /*23e0*/  LDSM.16.M88.4 R16, [R5+0x14100] ;  /* 0x014100000510783b */ /* 0x000f680000000200 */
[----:B------:R-:W-:Y:S03]  /*23f0*/  LDSM.16.M88.4 R80, [R3+0x12900] ;  /* 0x012900000350783b */ /* 0x000fe60000000200 */
[C---:B------:R-:W-:Y:S01]  /*2400*/  HMMA.16816.F32.BF16 R56, R156.reuse, R72, R28 ;  /* 0x000000489c38723c */ /* 0x040fe2000004181c */
[----:B------:R-:W1:Y:S07]  /*2410*/  LDSM.16.M88.4 R28, [R5+0x14900] ;  /* 0x01490000051c783b */ /* 0x000e6e0000000200 */
[C---:B------:R-:W-:Y:S08]  /*2420*/  HMMA.16816.F32.BF16 R64, R156.reuse, R60, R40 ;  /* 0x0000003c9c40723c */ /* 0x040ff00000041828 */
[C---:B------:R-:W-:Y:S08]  /*2430*/  HMMA.16816.F32.BF16 R60, R156.reuse, R62, R36 ;  /* 0x0000003e9c3c723c */ /* 0x040ff00000041824 */
[C---:B------:R-:W-:Y:S08]  /*2440*/  HMMA.16816.F32.BF16 R40, R156.reuse, R84, R12 ;  /* 0x000000549c28723c */ /* 0x040ff0000004180c */
[C---:B------:R-:W-:Y:S01]  /*2450*/  HMMA.16816.F32.BF16 R12, R156.reuse, R86, R8 ;  /* 0x000000569c0c723c */ /* 0x040fe20000041808 */
[----:B------:R-:W1:Y:S07]  /*2460*/  LDSM.16.M88.4 R84, [R3+0x12100] ;  /* 0x012100000354783b */ /* 0x000e6e0000000200 */
[----:B------:R-:W-:Y:S08]  /*2470*/  HMMA.16816.F32.BF16 R36, R156, R102, R68 ;  /* 0x000000669c24723c */ /* 0x000ff00000041844 */
[C---:B--2---:R-:W-:Y:S01]  /*2480*/  HMMA.16816.F32.BF16 R68, R184.reuse, R88, R96 ;  /* 0x00000058b844723c */ /* 0x044fe20000041860 */
[----:B------:R-:W-:Y:S07]  /*2490*/  LDSM.16.M88.4 R96, [R3+0x13900] ;  /* 0x013900000360783b */ /* 0x000fee0000000200 */
[----:B------:R-:W-:Y:S01]  /*24a0*/  HMMA.16816.F32.BF16 R72, R184, R90, R76 ;  /* 0x0000005ab848723c */ /* 0x000fe2000004184c */
[----:B------:R-:W2:Y:S07]  /*24b0*/  LDSM.16.M88.4 R88, [R3+0x13100] ;  /* 0x013100000358783b */ /* 0x000eae0000000200 */
[----:B------:R-:W-:Y:S01]  /*24c0*/  HMMA.16816.F32.BF16 R8, R156, R100, R32 ;  /* 0x000000649c08723c */ /* 0x000fe20000041820 */
[----:B------:R-:W2:Y:S07]  /*24d0*/  LDSM.16.M88.4 R100, [R3+0x14100] ;  /* 0x014100000364783b */ /* 0x000eae0000000200 */
[C---:B---3--:R-:W-:Y:S08]  /*24e0*/  HMMA.16816.F32.BF16 R64, R184.reuse, R92, R64 ;  /* 0x0000005cb840723c */ /* 0x048ff00000041840 */
[C---:B-1----:R-:W-:Y:S08]  /*24f0*/  HMMA.16816.F32.BF16 R52, R184.reuse, R26, R52 ;  /* 0x0000001ab834723c */ /* 0x042ff00000041834 */
[C---:B----4-:R-:W-:Y:S08]  /*2500*/  HMMA.16816.F32.BF16 R44, R184.reuse, R22, R44 ;  /* 0x00000016b82c723c */ /* 0x050ff0000004182c */
[C---:B------:R-:W-:Y:S01]  /*2510*/  HMMA.16816.F32.BF16 R60, R184.reuse, R94, R60 ;  /* 0x0000005eb83c723c */ /* 0x040fe2000004183c */
[----:B------:R-:W-:Y:S07]  /*2520*/  LDSM.16.M88.4 R92, [R240+0x15900] ;  /* 0x01590000f05c783b */ /* 0x000fee0000000200 */
[C---:B------:R-:W-:Y:S08]  /*2530*/  HMMA.16816.F32.BF16 R56, R184.reuse, R24, R56 ;  /* 0x00000018b838723c */ /* 0x040ff00000041838 */
[C---:B------:R-:W-:Y:S08]  /*2540*/  HMMA.16816.F32.BF16 R48, R184.reuse, R20, R48 ;  /* 0x00000014b830723c */ /* 0x040ff00000041830 */
[C---:B-----5:R-:W-:Y:S08]  /*2550*/  HMMA.16816.F32.BF16 R40, R184.reuse, R16, R40 ;  /* 0x00000010b828723c */ /* 0x060ff00000041828 */
[C---:B------:R-:W-:Y:S01]  /*2560*/  HMMA.16816.F32.BF16 R32, R184.reuse, R18, R12 ;  /* 0x00000012b820723c */ /* 0x040fe2000004180c */
[----:B------:R-:W1:Y:S07]  /*2570*/  LDSM.16.M88.4 R16, [R240+0x15100] ;  /* 0x01510000f010783b */ /* 0x000e6e0000000200 */
[C---:B------:R-:W-:Y:S08]  /*2580*/  HMMA.16816.F32.BF16 R24, R184.reuse, R28, R8 ;  /* 0x0000001cb818723c */ /* 0x040ff00000041808 */
[----:B------:R-:W-:Y:S01]  /*2590*/  HMMA.16816.F32.BF16 R20, R184, R30, R36 ;  /* 0x0000001eb814723c */ /* 0x000fe20000041824 */
[----:B------:R-:W-:Y:S07]  /*25a0*/  LDSM.16.M88.4 R28, [R240+0x17900] ;  /* 0x01790000f01c783b */ /* 0x000fee0000000200 */
[C---:B------:R-:W-:Y:S08]  /*25b0*/  HMMA.16816.F32.BF16 R8, R196.reuse, R86, R72 ;  /* 0x00000056c408723c */ /* 0x040ff00000041848 */
[C---:B------:R-:W-:Y:S08]  /*25c0*/  HMMA.16816.F32.BF16 R12, R196.reuse, R84, R68 ;  /* 0x00000054c40c723c */ /* 0x040ff00000041844 */
[C---:B------:R-:W-:Y:S08]  /*25d0*/  HMMA.16816.F32.BF16 R76, R196.reuse, R80, R64 ;  /* 0x00000050c44c723c */ /* 0x040ff00000041840 */
[C---:B--2---:R-:W-:Y:S01]  /*25e0*/  HMMA.16816.F32.BF16 R72, R196.reuse, R90, R52 ;  /* 0x0000005ac448723c */ /* 0x044fe20000041834 */
[----:B------:R-:W2:Y:S07]  /*25f0*/  LDSM.16.M88.4 R52, [R240+0x16100] ;  /* 0x01610000f034783b */ /* 0x000eae0000000200 */
[C---:B------:R-:W-:Y:S01]  /*2600*/  HMMA.16816.F32.BF16 R64, R196.reuse, R98, R44 ;  /* 0x00000062c440723c */ /* 0x040fe2000004182c */
[----:B------:R-:W3:Y:S07]  /*2610*/  LDSM.16.M88.4 R44, [R240+0x16900] ;  /* 0x01690000f02c783b */ /* 0x000eee0000000200 */
[C---:B------:R-:W-:Y:S08]  /*2620*/  HMMA.16816.F32.BF16 R84, R196.reuse, R82, R60 ;  /* 0x00000052c454723c */ /* 0x040ff0000004183c */
[C---:B------:R-:W-:Y:S01]  /*2630*/  HMMA.16816.F32.BF16 R80, R196.reuse, R88, R56 ;  /* 0x00000058c450723c */ /* 0x040fe20000041838 */
[----:B------:R-:W-:Y:S07]  /*2640*/  LDSM.16.M88.4 R88, [R4+0x16100] ;  /* 0x016100000458783b */ /* 0x000fee0000000200 */
[C---:B------:R-:W-:Y:S01]  /*2650*/  HMMA.16816.F32.BF16 R68, R196.reuse, R96, R48 ;  /* 0x00000060c444723c */ /* 0x040fe20000041830 */
[----:B------:R-:W-:Y:S07]  /*2660*/  LDSM.16.M88.4 R96, [R4+0x17900] ;  /* 0x017900000460783b */ /* 0x000fee0000000200 */
[C---:B------:R-:W-:Y:S01]  /*2670*/  HMMA.16816.F32.BF16 R56, R196.reuse, R102, R32 ;  /* 0x00000066c438723c */ /* 0x040fe20000041820 */
[----:B------:R-:W4:Y:S07]  /*2680*/  LDSM.16.M88.4 R32, [R240+0x17100] ;  /* 0x01710000f020783b */ /* 0x000f2e0000000200 */
[C---:B------:R-:W-:Y:S01]  /*2690*/  HMMA.16816.F32.BF16 R60, R196.reuse, R100, R40 ;  /* 0x00000064c43c723c */ /* 0x040fe20000041828 */
[----:B------:R-:W-:Y:S07]  /*26a0*/  LDSM.16.M88.4 R100, [R5+0x17100] ;  /* 0x017100000564783b */ /* 0x000fee0000000200 */
[C---:B------:R-:W-:Y:S01]  /*26b0*/  HMMA.16816.F32.BF16 R48, R196.reuse, R104, R24 ;  /* 0x00000068c430723c */ /* 0x040fe20000041818 */
[----:B------:R-:W5:Y:S07]  /*26c0*/  LDSM.16.M88.4 R24, [R4+0x15100] ;  /* 0x015100000418783b */ /* 0x000f6e0000000200 */
[----:B------:R-:W-:Y:S01]  /*26d0*/  HMMA.16816.F32.BF16 R40, R196, R106, R20 ;  /* 0x0000006ac428723c */ /* 0x000fe20000041814 */
[----:B------:R-:W3:Y:S04]  /*26e0*/  LDSM.16.M88.4 R20, [R4+0x15900] ;  /* 0x015900000414783b */ /* 0x000ee80000000200 */
[----:B------:R-:W-:Y:S03]  /*26f0*/  LDSM.16.M88.4 R104, [R5+0x15100] ;  /* 0x015100000568783b */ /* 0x000fe60000000200 */
[C---:B-1----:R-:W-:Y:S08]  /*2700*/  HMMA.16816.F32.BF16 R36, R200.reuse, R16, R12 ;  /* 0x00000010c824723c */ /* 0x042ff0000004180c */
[C---:B------:R-:W-:Y:S08]  /*2710*/  HMMA.16816.F32.BF16 R16, R200.reuse, R18, R8 ;  /* 0x00000012c810723c */ /* 0x040ff00000041808 */
[C---:B------:R-:W-:Y:S08]  /*2720*/  HMMA.16816.F32.BF16 R12, R200.reuse, R92, R76 ;  /* 0x0000005cc80c723c */ /* 0x040ff0000004184c */
[C---:B------:R-:W-:Y:S01]  /*2730*/  HMMA.16816.F32.BF16 R8, R200.reuse, R94, R84 ;  /* 0x0000005ec808723c */ /* 0x040fe20000041854 */
[----:B------:R-:W1:Y:S04]  /*2740*/  LDSM.16.M88.4 R84, [R4+0x16900] ;  /* 0x016900000454783b */ /* 0x000e680000000200 */
[----:B------:R-:W1:Y:S03]  /*2750*/  LDSM.16.M88.4 R92, [R4+0x17100] ;  /* 0x01710000045c783b */ /* 0x000e660000000200 */
[C---:B--2---:R-:W-:Y:S08]  /*2760*/  HMMA.16816.F32.BF16 R76, R200.reuse, R54, R72 ;  /* 0x00000036c84c723c */ /* 0x044ff00000041848 */
[C---:B---3--:R-:W-:Y:S08]  /*2770*/  HMMA.16816.F32.BF16 R72, R200.reuse, R44, R68 ;  /* 0x0000002cc848723c */ /* 0x048ff00000041844 */
[C---:B------:R-:W-:Y:S08]  /*2780*/  HMMA.16816.F32.BF16 R68, R200.reuse, R46, R64 ;  /* 0x0000002ec844723c */ /* 0x040ff00000041840 */
[C---:B------:R-:W-:Y:S08]  /*2790*/  HMMA.16816.F32.BF16 R80, R200.reuse, R52, R80 ;  /* 0x00000034c850723c */ /* 0x040ff00000041850 */
[C---:B----4-:R-:W-:Y:S08]  /*27a0*/  HMMA.16816.F32.BF16 R52, R200.reuse, R34, R56 ;  /* 0x00000022c834723c */ /* 0x050ff00000041838 */
[C---:B------:R-:W-:Y:S08]  /*27b0*/  HMMA.16816.F32.BF16 R64, R200.reuse, R28, R48 ;  /* 0x0000001cc840723c */ /* 0x040ff00000041830 */
[----:B------:R-:W-:Y:S08]  /*27c0*/  HMMA.16816.F32.BF16 R44, R200, R32, R60 ;  /* 0x00000020c82c723c */ /* 0x000ff0000004183c */
[C---:B-----5:R-:W-:Y:S01]  /*27d0*/  HMMA.16816.F32.BF16 R56, R208.reuse, R24, R36 ;  /* 0x00000018d038723c */ /* 0x060fe20000041824 */
[----:B------:R-:W-:Y:S07]  /*27e0*/  LDSM.16.M88.4 R36, [R5+0x16900] ;  /* 0x016900000524783b */ /* 0x000fee0000000200 */
[C---:B------:R-:W-:Y:S01]  /*27f0*/  HMMA.16816.F32.BF16 R48, R208.reuse, R26, R16 ;  /* 0x0000001ad030723c */ /* 0x040fe20000041810 */
[----:B------:R-:W2:Y:S07]  /*2800*/  LDSM.16.M88.4 R24, [R5+0x15900] ;  /* 0x015900000518783b */ /* 0x000eae0000000200 */
[C---:B------:R-:W-:Y:S08]  /*2810*/  HMMA.16816.F32.BF16 R32, R208.reuse, R20, R12 ;  /* 0x00000014d020723c */ /* 0x040ff0000004180c */
[----:B------:R-:W-:Y:S01]  /*2820*/  HMMA.16816.F32.BF16 R16, R208, R22, R8 ;  /* 0x00000016d010723c */ /* 0x000fe20000041808 */
[----:B------:R-:W3:Y:S07]  /*2830*/  LDSM.16.M88.4 R20, [R5+0x16100] ;  /* 0x016100000514783b */ /* 0x000eee0000000200 */
[----:B------:R-:W-:Y:S08]  /*2840*/  HMMA.16816.F32.BF16 R60, R200, R30, R40 ;  /* 0x0000001ec83c723c */ /* 0x000ff00000041828 */
[C---:B------:R-:W-:Y:S08]  /*2850*/  HMMA.16816.F32.BF16 R8, R208.reuse, R90, R76 ;  /* 0x0000005ad008723c */ /* 0x040ff0000004184c */
[C---:B-1----:R-:W-:Y:S08]  /*2860*/  HMMA.16816.F32.BF16 R28, R208.reuse, R84, R72 ;  /* 0x00000054d01c723c */ /* 0x042ff00000041848 */
[C---:B------:R-:W-:Y:S01]  /*2870*/  HMMA.16816.F32.BF16 R40, R208.reuse, R86, R68 ;  /* 0x00000056d028723c */ /* 0x040fe20000041844 */
[----:B------:R-:W1:Y:S07]  /*2880*/  LDSM.16.M88.4 R84, [R3+0x15100] ;  /* 0x015100000354783b */ /* 0x000e6e0000000200 */
[C---:B------:R-:W-:Y:S01]  /*2890*/  HMMA.16816.F32.BF16 R12, R208.reuse, R88, R80 ;  /* 0x00000058d00c723c */ /* 0x040fe20000041850 */
[----:B------:R-:W-:Y:S07]  /*28a0*/  LDSM.16.M88.4 R88, [R3+0x15900] ;  /* 0x015900000358783b */ /* 0x000fee0000000200 */
[C---:B------:R-:W-:Y:S08]  /*28b0*/  HMMA.16816.F32.BF16 R44, R208.reuse, R92, R44 ;  /* 0x0000005cd02c723c */ /* 0x040ff0000004182c */
[C---:B------:R-:W-:Y:S01]  /*28c0*/  HMMA.16816.F32.BF16 R52, R208.reuse, R94, R52 ;  /* 0x0000005ed034723c */ /* 0x040fe20000041834 */
[----:B------:R-:W4:Y:S07]  /*28d0*/  LDSM.16.M88.4 R92, [R3+0x16100] ;  /* 0x01610000035c783b */ /* 0x000f2e0000000200 */
[C---:B------:R-:W-:Y:S08]  /*28e0*/  HMMA.16816.F32.BF16 R64, R208.reuse, R96, R64 ;  /* 0x00000060d040723c */ /* 0x040ff00000041840 */
[----:B------:R-:W-:Y:S01]  /*28f0*/  HMMA.16816.F32.BF16 R68, R208, R98, R60 ;  /* 0x00000062d044723c */ /* 0x000fe2000004183c */
[----:B------:R-:W5:Y:S07]  /*2900*/  LDSM.16.M88.4 R96, [R3+0x16900] ;  /* 0x016900000360783b */ /* 0x000f6e0000000200 */
[C---:B------:R-:W-:Y:S08]  /*2910*/  HMMA.16816.F32.BF16 R80, R212.reuse, R104, R56 ;  /* 0x00000068d450723c */ /* 0x040ff00000041838 */
[C---:B------:R-:W-:Y:S01]  /*2920*/  HMMA.16816.F32.BF16 R76, R212.reuse, R106, R48 ;  /* 0x0000006ad44c723c */ /* 0x040fe20000041830 */
[----:B------:R-:W1:Y:S07]  /*2930*/  LDSM.16.M88.4 R104, [R3+0x17100] ;  /* 0x017100000368783b */ /* 0x000e6e0000000200 */
[C---:B--2---:R-:W-:Y:S01]  /*2940*/  HMMA.16816.F32.BF16 R72, R212.reuse, R24, R32 ;  /* 0x00000018d448723c */ /* 0x044fe20000041820 */
[----:B------:R-:W2:Y:S07]  /*2950*/  LDSM.16.M88.4 R32, [R240+0x18100] ;  /* 0x01810000f020783b */ /* 0x000eae0000000200 */
[C---:B------:R-:W-:Y:S08]  /*2960*/  HMMA.16816.F32.BF16 R60, R212.reuse, R26, R16 ;  /* 0x0000001ad43c723c */ /* 0x040ff00000041810 */
[C---:B---3--:R-:W-:Y:S08]  /*2970*/  HMMA.16816.F32.BF16 R24, R212.reuse, R22, R8 ;  /* 0x00000016d418723c */ /* 0x048ff00000041808 */
[C---:B------:R-:W-:Y:S08]  /*2980*/  HMMA.16816.F32.BF16 R56, R212.reuse, R20, R12 ;  /* 0x00000014d438723c */ /* 0x040ff0000004180c */
[C---:B------:R-:W-:Y:S08]  /*2990*/  HMMA.16816.F32.BF16 R20, R212.reuse, R36, R28 ;  /* 0x00000024d414723c */ /* 0x040ff0000004181c */
[C---:B------:R-:W-:Y:S01]  /*29a0*/  HMMA.16816.F32.BF16 R16, R212.reuse, R38, R40 ;  /* 0x00000026d410723c */ /* 0x040fe20000041828 */
[----:B------:R-:W3:Y:S07]  /*29b0*/  LDSM.16.M88.4 R40, [R3+0x17900] ;  /* 0x017900000328783b */ /* 0x000eee0000000200 */
[----:B------:R-:W-:Y:S08]  /*29c0*/  HMMA.16816.F32.BF16 R8, R212, R102, R52 ;  /* 0x00000066d408723c */ /* 0x000ff00000041834 */
[----:B-1----:R-:W-:Y:S08]  /*29d0*/  HMMA.16816.F32.BF16 R28, R216, R84, R80 ;  /* 0x00000054d81c723c */ /* 0x002ff00000041850 */
[C---:B------:R-:W-:Y:S08]  /*29e0*/  HMMA.16816.F32.BF16 R36, R212.reuse, R108, R64 ;  /* 0x0000006cd424723c */ /* 0x040ff00000041840 */
[----:B------:R-:W-:Y:S08]  /*29f0*/  HMMA.16816.F32.BF16 R12, R212, R100, R44 ;  /* 0x00000064d40c723c */ /* 0x000ff0000004182c */
[C---:B----4-:R-:W-:Y:S01]  /*2a00*/  HMMA.16816.F32.BF16 R64, R216.reuse, R94, R24 ;  /* 0x0000005ed840723c */ /* 0x050fe20000041818 */
[----:B------:R-:W1:Y:S07]  /*2a10*/  LDSM.16.M88.4 R24, [R4+0x18100] ;  /* 0x018100000418783b */ /* 0x000e6e0000000200 */
[C---:B------:R-:W-:Y:S08]  /*2a20*/  HMMA.16816.F32.BF16 R44, R216.reuse, R86, R76 ;  /* 0x00000056d82c723c */ /* 0x040ff0000004184c */
[C---:B------:R-:W-:Y:S08]  /*2a30*/  HMMA.16816.F32.BF16 R52, R216.reuse, R88, R72 ;  /* 0x00000058d834723c */ /* 0x040ff00000041848 */
[C---:B-----5:R-:W-:Y:S01]  /*2a40*/  HMMA.16816.F32.BF16 R72, R216.reuse, R96, R20 ;  /* 0x00000060d848723c */ /* 0x060fe20000041814 */
[----:B------:R-:W4:Y:S07]  /*2a50*/  LDSM.16.M88.4 R20, [R240+0x18900] ;  /* 0x01890000f014783b */ /* 0x000f2e0000000200 */
[C---:B------:R-:W-:Y:S01]  /*2a60*/  HMMA.16816.F32.BF16 R84, R216.reuse, R98, R16 ;  /* 0x00000062d854723c */ /* 0x040fe20000041810 */
[----:B------:R-:W5:Y:S07]  /*2a70*/  LDSM.16.M88.4 R16, [R240+0x19100] ;  /* 0x01910000f010783b */ /* 0x000f6e0000000200 */
[----:B------:R-:W-:Y:S08]  /*2a80*/  HMMA.16816.F32.BF16 R80, R216, R106, R8 ;  /* 0x0000006ad850723c */ /* 0x000ff00000041808 */
[----:B--2---:R-:W-:Y:S08]  /*2a90*/  HMMA.16816.F32.BF16 R8, R220, R32, R28 ;  /* 0x00000020dc08723c */ /* 0x004ff0000004181c */
[----:B------:R-:W-:Y:S08]  /*2aa0*/  HMMA.16816.F32.BF16 R48, R212, R110, R68 ;  /* 0x0000006ed430723c */ /* 0x000ff00000041844 */
[C---:B------:R-:W-:Y:S08]  /*2ab0*/  HMMA.16816.F32.BF16 R60, R216.reuse, R90, R60 ;  /* 0x0000005ad83c723c */ /* 0x040ff0000004183c */
[C---:B------:R-:W-:Y:S01]  /*2ac0*/  HMMA.16816.F32.BF16 R68, R216.reuse, R92, R56 ;  /* 0x0000005cd844723c */ /* 0x040fe20000041838 */
[----:B------:R-:W-:Y:S07]  /*2ad0*/  LDSM.16.M88.4 R56, [R240+0x19900] ;  /* 0x01990000f038783b */ /* 0x000fee0000000200 */
[C---:B------:R-:W-:Y:S08]  /*2ae0*/  HMMA.16816.F32.BF16 R88, R216.reuse, R104, R12 ;  /* 0x00000068d858723c */ /* 0x040ff0000004180c */
[----:B---3--:R-:W-:Y:S01]  /*2af0*/  HMMA.16816.F32.BF16 R96, R216, R40, R36 ;  /* 0x00000028d860723c */ /* 0x008fe20000041824 */
[----:B------:R-:W2:Y:S07]  /*2b00*/  LDSM.16.M88.4 R36, [R5+0x18100] ;  /* 0x018100000524783b */ /* 0x000eae0000000200 */
[----:B------:R-:W-:Y:S01]  /*2b10*/  HMMA.16816.F32.BF16 R12, R220, R34, R44 ;  /* 0x00000022dc0c723c */ /* 0x000fe2000004182c */
[----:B------:R-:W3:Y:S04]  /*2b20*/  LDSM.16.M88.4 R44, [R4+0x18900] ;  /* 0x01890000042c783b */ /* 0x000ee80000000200 */
[----:B------:R-:W-:Y:S03]  /*2b30*/  LDSM.16.M88.4 R32, [R5+0x18900] ;  /* 0x018900000520783b */ /* 0x000fe60000000200 */
[----:B-1----:R-:W-:Y:S08]  /*2b40*/  HMMA.16816.F32.BF16 R8, R224, R24, R8 ;  /* 0x00000018e008723c */ /* 0x002ff00000041808 */
[----:B------:R-:W-:Y:S01]  /*2b50*/  HMMA.16816.F32.BF16 R100, R216, R42, R48 ;  /* 0x0000002ad864723c */ /* 0x000fe20000041830 */
[----:B------:R-:W-:Y:S07]  /*2b60*/  LDSM.16.M88.4 R48, [R240+0x1a900] ;  /* 0x01a90000f030783b */ /* 0x000fee0000000200 */
[C---:B----4-:R-:W-:Y:S08]  /*2b70*/  HMMA.16816.F32.BF16 R40, R220.reuse, R22, R60 ;  /* 0x00000016dc28723c */ /* 0x050ff0000004183c */
[C---:B------:R-:W-:Y:S01]  /*2b80*/  HMMA.16816.F32.BF16 R28, R220.reuse, R20, R52 ;  /* 0x00000014dc1c723c */ /* 0x040fe20000041834 */
[----:B------:R-:W1:Y:S07]  /*2b90*/  LDSM.16.M88.4 R52, [R3+0x18100] ;  /* 0x018100000334783b */ /* 0x000e6e0000000200 */
[C---:B-----5:R-:W-:Y:S08]  /*2ba0*/  HMMA.16816.F32.BF16 R60, R220.reuse, R16, R68 ;  /* 0x00000010dc3c723c */ /* 0x060ff00000041844 */
[----:B------:R-:W-:Y:S08]  /*2bb0*/  HMMA.16816.F32.BF16 R76, R220, R18, R64 ;  /* 0x00000012dc4c723c */ /* 0x000ff00000041840 */
[----:B------:R-:W-:Y:S01]  /*2bc0*/  HMMA.16816.F32.BF16 R16, R224, R26, R12 ;  /* 0x0000001ae010723c */ /* 0x000fe2000004180c */
[----:B------:R-:W4:Y:S07]  /*2bd0*/  LDSM.16.M88.4 R12, [R240+0x1a100] ;  /* 0x01a10000f00c783b */ /* 0x000f2e0000000200 */
[----:B--2---:R-:W-:Y:S08]  /*2be0*/  HMMA.16816.F32.BF16 R8, R228, R36, R8 ;  /* 0x00000024e408723c */ /* 0x004ff00000041808 */
[----:B---3--:R-:W-:Y:S08]  /*2bf0*/  HMMA.16816.F32.BF16 R24, R224, R44, R28 ;  /* 0x0000002ce018723c */ /* 0x008ff0000004181c */
[----:B------:R-:W-:Y:S01]  /*2c00*/  HMMA.16816.F32.BF16 R20, R228, R38, R16 ;  /* 0x00000026e414723c */ /* 0x000fe20000041810 */
[----:B------:R-:W2:Y:S07]  /*2c10*/  LDSM.16.M88.4 R36, [R4+0x19100] ;  /* 0x019100000424783b */ /* 0x000eae0000000200 */
[C---:B------:R-:W-:Y:S08]  /*2c20*/  HMMA.16816.F32.BF16 R92, R220.reuse, R56, R72 ;  /* 0x00000038dc5c723c */ /* 0x040ff00000041848 */
[----:B------:R-:W-:Y:S01]  /*2c30*/  HMMA.16816.F32.BF16 R64, R220, R58, R84 ;  /* 0x0000003adc40723c */ /* 0x000fe20000041854 */
[----:B------:R-:W3:Y:S07]  /*2c40*/  LDSM.16.M88.4 R56, [R3+0x18900] ;  /* 0x018900000338783b */ /* 0x000eee0000000200 */
[----:B-1----:R-:W-:Y:S08]  /*2c50*/  HMMA.16816.F32.BF16 R16, R232, R52, R8 ;  /* 0x00000034e810723c */ /* 0x002ff00000041808 */
[----:B------:R-:W-:Y:S01]  /*2c60*/  HMMA.16816.F32.BF16 R8, R224, R46, R40 ;  /* 0x0000002ee008723c */ /* 0x000fe20000041828 */
[----:B------:R-:W-:Y:S04]  /*2c70*/  LDSM.16.M88.4 R44, [R4+0x19900] ;  /* 0x01990000042c783b */ /* 0x000fe80000000200 */
[----:B------:R-:W-:Y:S03]  /*2c80*/  LDSM.16.M88.4 R40, [R4+0x1a100] ;  /* 0x01a100000428783b */ /* 0x000fe60000000200 */
[----:B------:R-:W-:Y:S01]  /*2c90*/  HMMA.16816.F32.BF16 R28, R232, R54, R20 ;  /* 0x00000036e81c723c */ /* 0x000fe20000041814 */
[----:B------:R-:W1:Y:S07]  /*2ca0*/  LDSM.16.M88.4 R52, [R5+0x19100] ;  /* 0x019100000534783b */ /* 0x000e6e0000000200 */
[----:B----4-:R-:W-:Y:S01]  /*2cb0*/  HMMA.16816.F32.BF16 R72, R220, R12, R88 ;  /* 0x0000000cdc48723c */ /* 0x010fe20000041858 */
[----:B------:R-:W-:-:S04]  /*2cc0*/  FMUL.FTZ R6, R16, c[0x0][0x320] ;  /* 0x0000c80010067a20 */ /* 0x000fc80000410000 */
[----:B------:R4:W5:Y:S03]  /*2cd0*/  MUFU.TANH R104, R6 ;  /* 0x0000000600687308 */ /* 0x0009660000002400 */
[----:B------:R-:W-:Y:S08]  /*2ce0*/  HMMA.16816.F32.BF16 R80, R220, R14, R80 ;  /* 0x0000000edc50723c */ /* 0x000ff00000041850 */
[----:B------:R-:W-:Y:S01]  /*2cf0*/  HMMA.16816.F32.BF16 R12, R228, R32, R24 ;  /* 0x00000020e40c723c */ /* 0x000fe20000041818 */
[----:B----4-:R-:W-:-:S07]  /*2d00*/  FMUL.FTZ R6, R17, c[0x0][0x320] ;  /* 0x0000c80011067a20 */ /* 0x010fce0000410000 */
[----:B--2---:R-:W-:Y:S08]  /*2d10*/  HMMA.16816.F32.BF16 R24, R224, R36, R60 ;  /* 0x00000024e018723c */ /* 0x004ff0000004183c */
[----:B------:R-:W-:Y:S08]  /*2d20*/  HMMA.16816.F32.BF16 R20, R228, R34, R8 ;  /* 0x00000022e414723c */ /* 0x000ff00000041808 */
[C---:B------:R-:W-:Y:S01]  /*2d30*/  HMMA.16816.F32.BF16 R68, R220.reuse, R48, R96 ;  /* 0x00000030dc44723c */ /* 0x040fe20000041860 */
[----:B------:R2:W4:Y:S07]  /*2d40*/  MUFU.TANH R96, R6 ;  /* 0x0000000600607308 */ /* 0x00052e0000002400 */
[----:B------:R-:W-:Y:S01]  /*2d50*/  HMMA.16816.F32.BF16 R60, R220, R50, R100 ;  /* 0x00000032dc3c723c */ /* 0x000fe20000041864 */
[----:B------:R-:W-:Y:S06]  /*2d60*/  LDSM.16.M88.4 R48, [R3+0x19100] ;  /* 0x019100000330783b */ /* 0x000fec0000000200 */
[----:B------:R-:W-:Y:S01]  /*2d70*/  IMAD.SHL.U32 R103, R2, 0x2, RZ ;  /* 0x0000000202677824 */ /* 0x000fe200078e00ff */
[----:B---3--:R-:W-:Y:S01]  /*2d80*/  HMMA.16816.F32.BF16 R12, R232, R56, R12 ;  /* 0x00000038e80c723c */ /* 0x008fe2000004180c */
[----:B--2---:R-:W-:-:S02]  /*2d90*/  FMUL.FTZ R6, R18, c[0x0][0x320] ;  /* 0x0000c80012067a20 */ /* 0x004fc40000410000 */
[C---:B------:R-:W-:Y:S01]  /*2da0*/  IMAD.IADD R2, R243.reuse, 0x1, R103 ;  /* 0x00000001f3027824 */ /* 0x040fe200078e0267 */
[----:B------:R-:W-:Y:S01]  /*2db0*/  LEA R241, R0, R103, 0x1 ;  /* 0x0000006700f17211 */ /* 0x000fe200078e08ff */
[----:B------:R2:W3:Y:S03]  /*2dc0*/  MUFU.TANH R91, R6 ;  /* 0x00000006005b7308 */ /* 0x0004e60000002400 */
[----:B------:R-:W-:Y:S01]  /*2dd0*/  HMMA.16816.F32.BF16 R8, R224, R38, R76 ;  /* 0x00000026e008723c */ /* 0x000fe2000004184c */
[----:B------:R-:W-:Y:S01]  /*2de0*/  LDSM.16.M88.4 R36, [R5+0x19900] ;  /* 0x019900000524783b */ /* 0x000fe20000000200 */
[----:B------:R-:W-:-:S06]  /*2df0*/  IMAD.IADD R0, R243, 0x1, R241 ;  /* 0x00000001f3007824 */ /* 0x000fcc00078e02f1 */
[----:B------:R-:W-:Y:S01]  /*2e00*/  HMMA.16816.F32.BF16 R20, R232, R58, R20 ;  /* 0x0000003ae814723c */ /* 0x000fe20000041814 */
[----:B--2---:R-:W-:-:S07]  /*2e10*/  FMUL.FTZ R6, R19, c[0x0][0x320] ;  /* 0x0000c80013067a20 */ /* 0x004fce0000410000 */
[C---:B-1----:R-:W-:Y:S01]  /*2e20*/  HMMA.16816.F32.BF16 R16, R228.reuse, R52, R24 ;  /* 0x00000034e410723c */ /* 0x042fe20000041818 */
[----:B------:R1:W-:Y:S01]  /*2e30*/  MUFU.TANH R90, R6 ;  /* 0x00000006005a7308 */ /* 0x0003e20000002400 */
[----:B------:R-:W-:Y:S06]  /*2e40*/  LDSM.16.M88.4 R24, [R5+0x1a100] ;  /* 0x01a100000518783b */ /* 0x000fec0000000200 */
[----:B------:R-:W-:Y:S08]  /*2e50*/  HMMA.16816.F32.BF16 R8, R228, R54, R8 ;  /* 0x00000036e408723c */ /* 0x000ff00000041808 */
[----:B------:R-:W-:Y:S01]  /*2e60*/  HMMA.16816.F32.BF16 R32, R224, R44, R92 ;  /* 0x0000002ce020723c */ /* 0x000fe2000004185c */
[----:B-1----:R-:W-:-:S04]  /*2e70*/  FMUL.FTZ R6, R28, c[0x0][0x320] ;  /* 0x0000c8001c067a20 */ /* 0x002fc80000410000 */
[----:B------:R1:W2:Y:S03]  /*2e80*/  MUFU.TANH R89, R6 ;  /* 0x0000000600597308 */ /* 0x0002a60000002400 */
[----:B------:R-:W-:Y:S01]  /*2e90*/  HMMA.16816.F32.BF16 R56, R224, R46, R64 ;  /* 0x0000002ee038723c */ /* 0x000fe20000041840 */
[----:B------:R-:W-:Y:S01]  /*2ea0*/  LDSM.16.M88.4 R44, [R3+0x19900] ;  /* 0x01990000032c783b */ /* 0x000fe20000000200 */
[----:B-1----:R-:W-:-:S04]  /*2eb0*/  FMUL.FTZ R6, R29, c[0x0][0x320] ;  /* 0x0000c8001d067a20 */ /* 0x002fc80000410000 */
[----:B------:R1:W1:Y:S02]  /*2ec0*/  MUFU.TANH R88, R6 ;  /* 0x0000000600587308 */ /* 0x0002640000002400 */
[----:B-1----:R-:W-:-:S06]  /*2ed0*/  FMUL.FTZ R6, R30, c[0x0][0x320] ;  /* 0x0000c8001e067a20 */ /* 0x002fcc0000410000 */
[----:B------:R1:W1:Y:S02]  /*2ee0*/  MUFU.TANH R79, R6 ;  /* 0x00000006004f7308 */ /* 0x0002640000002400 */
[----:B-1----:R-:W-:Y:S02]  /*2ef0*/  FMUL.FTZ R6, R31, c[0x0][0x320] ;  /* 0x0000c8001f067a20 */ /* 0x002fe40000410000 */
[----:B------:R1:W2:Y:S04]  /*2f00*/  LDSM.16.M88.4 R28, [R4+0x1a900] ;  /* 0x01a90000041c783b */ /* 0x0002a80000000200 */
[----:B------:R3:W-:Y:S02]  /*2f10*/  MUFU.TANH R78, R6 ;  /* 0x00000006004e7308 */ /* 0x0007e40000002400 */
[----:B---3--:R-:W-:-:S06]  /*2f20*/  FMUL.FTZ R6, R12, c[0x0][0x320] ;  /* 0x0000c8000c067a20 */ /* 0x008fcc0000410000 */
[----:B------:R-:W3:Y:S01]  /*2f30*/  MUFU.TANH R77, R6 ;  /* 0x00000006004d7308 */ /* 0x000ee20000002400 */
[----:B-1----:R-:W-:-:S07]  /*2f40*/  FMUL.FTZ R4, R13, c[0x0][0x320] ;  /* 0x0000c8000d047a20 */ /* 0x002fce0000410000 */
[----:B------:R1:W1:Y:S01]  /*2f50*/  MUFU.TANH R76, R4 ;  /* 0x00000004004c7308 */ /* 0x0002620000002400 */
[----:B--2---:R-:W-:Y:S01]  /*2f60*/  HMMA.16816.F32.BF16 R52, R224, R28, R68 ;  /* 0x0000001ce034723c */ /* 0x004fe20000041844 */
[----:B-1----:R-:W-:-:S06]  /*2f70*/  FMUL.FTZ R4, R14, c[0x0][0x320] ;  /* 0x0000c8000e047a20 */ /* 0x002fcc0000410000 */
[----:B------:R1:W2:Y:S02]  /*2f80*/  MUFU.TANH R84, R4 ;  /* 0x0000000400547308 */ /* 0x0002a40000002400 */
[----:B-1----:R-:W-:Y:S02]  /*2f90*/  FMUL.FTZ R4, R15, c[0x0][0x320] ;  /* 0x0000c8000f047a20 */ /* 0x002fe40000410000 */
[----:B------:R-:W-:Y:S04]  /*2fa0*/  HMMA.16816.F32.BF16 R12, R232, R48, R16 ;  /* 0x00000030e80c723c */ /* 0x000fe80000041810 */
[----:B------:R1:W-:Y:S04]  /*2fb0*/  MUFU.TANH R86, R4 ;  /* 0x0000000400567308 */ /* 0x0003e80000002400 */
[C---:B------:R-:W-:Y:S08]  /*2fc0*/  HMMA.16816.F32.BF16 R16, R224.reuse, R40, R72 ;  /* 0x00000028e010723c */ /* 0x040ff00000041848 */
        /* <DEDUP_REMOVED lines=9> */
[----:B------:R-:W-:Y:S04]  /*3060*/  HMMA.16816.F32.BF16 R20, R232, R50, R8 ;  /* 0x00000032e814723c */ /* 0x000fe80000041808 */
[----:B------:R1:W-:Y:S04]  /*3070*/  MUFU.TANH R87, R4 ;  /* 0x0000000400577308 */ /* 0x0003e80000002400 */
[----:B------:R-:W-:Y:S01]  /*3080*/  HMMA.16816.F32.BF16 R8, R228, R36, R32 ;  /* 0x00000024e408723c */ /* 0x000fe20000041820 */
[----:B------:R-:W2:Y:S07]  /*3090*/  LDSM.16.M88.4 R32, [R5+0x1a900] ;  /* 0x01a900000520783b */ /* 0x000eae0000000200 */
[----:B------:R-:W-:Y:S01]  /*30a0*/  HMMA.16816.F32.BF16 R48, R224, R30, R60 ;  /* 0x0000001ee030723c */ /* 0x000fe2000004183c */
[----:B-1----:R-:W-:-:S04]  /*30b0*/  FMUL.FTZ R4, R12, c[0x0][0x320] ;  /* 0x0000c8000c047a20 */ /* 0x002fc80000410000 */
[----:B------:R1:W1:Y:S03]  /*30c0*/  MUFU.TANH R69, R4 ;  /* 0x0000000400457308 */ /* 0x0002660000002400 */
[----:B------:R-:W-:Y:S01]  /*30d0*/  HMMA.16816.F32.BF16 R28, R228, R38, R56 ;  /* 0x00000026e41c723c */ /* 0x000fe20000041838 */
[----:B------:R-:W2:Y:S01]  /*30e0*/  LDSM.16.M88.4 R36, [R3+0x1a100] ;  /* 0x01a100000324783b */ /* 0x000ea20000000200 */
[----:B-1----:R-:W-:-:S04]  /*30f0*/  FMUL.FTZ R4, R13, c[0x0][0x320] ;  /* 0x0000c8000d047a20 */ /* 0x002fc80000410000 */
[----:B------:R1:W1:Y:S11]  /*3100*/  MUFU.TANH R68, R4 ;  /* 0x0000000400447308 */ /* 0x0002760000002400 */
[----:B------:R-:W-:Y:S07]  /*3110*/  @!UPT UIADD3 URZ, URZ, URZ, URZ ;  /* 0x0000003f3f3ff290 */ /* 0x000fee000fffe03f */
[----:B------:R-:W-:Y:S01]  /*3120*/  HMMA.16816.F32.BF16 R28, R232, R46, R28 ;  /* 0x0000002ee81c723c */ /* 0x000fe2000004181c */
[----:B-1----:R-:W-:-:S04]  /*3130*/  FMUL.FTZ R4, R14, c[0x0][0x320] ;  /* 0x0000c8000e047a20 */ /* 0x002fc80000410000 */
[----:B------:R1:W1:Y:S02]  /*3140*/  MUFU.TANH R61, R4 ;  /* 0x00000004003d7308 */ /* 0x0002640000002400 */
[----:B-1----:R-:W-:Y:S02]  /*3150*/  FMUL.FTZ R4, R15, c[0x0][0x320] ;  /* 0x0000c8000f047a20 */ /* 0x002fe40000410000 */
[----:B------:R-:W-:Y:S04]  /*3160*/  HMMA.16816.F32.BF16 R12, R232, R44, R8 ;  /* 0x0000002ce80c723c */ /* 0x000fe80000041808 */
[----:B------:R1:W-:Y:S04]  /*3170*/  MUFU.TANH R60, R4 ;  /* 0x00000004003c7308 */ /* 0x0003e80000002400 */
[----:B--2---:R-:W-:Y:S01]  /*3180*/  HMMA.16816.F32.BF16 R8, R228, R32, R52 ;  /* 0x00000020e408723c */ /* 0x004fe20000041834 */
[----:B-1----:R-:W-:-:S04]  /*3190*/  FMUL.FTZ R4, R20, c[0x0][0x320] ;  /* 0x0000c80014047a20 */ /* 0x002fc80000410000 */
[----:B------:R1:W2:Y:S02]  /*31a0*/  MUFU.TANH R58, R4 ;  /* 0x00000004003a7308 */ /* 0x0002a40000002400 */
[----:B-1----:R-:W-:-:S06]  /*31b0*/  FMUL.FTZ R4, R21, c[0x0][0x320] ;  /* 0x0000c80015047a20 */ /* 0x002fcc0000410000 */
[----:B------:R1:W1:Y:S02]  /*31c0*/  MUFU.TANH R59, R4 ;  /* 0x00000004003b7308 */ /* 0x0002640000002400 */
[----:B-1----:R-:W-:-:S06]  /*31d0*/  FMUL.FTZ R4, R22, c[0x0][0x320] ;  /* 0x0000c80016047a20 */ /* 0x002fcc0000410000 */
[----:B------:R1:W1:Y:S02]  /*31e0*/  MUFU.TANH R57, R4 ;  /* 0x0000000400397308 */ /* 0x0002640000002400 */
[----:B-1----:R-:W-:Y:S01]  /*31f0*/  HMMA.16816.F32.BF16 R4, R228, R26, R40 ;  /* 0x0000001ae404723c */ /* 0x002fe20000041828 */
[----:B------:R1:W2:Y:S01]  /*3200*/  LDSM.16.M88.4 R40, [R3+0x1a900] ;  /* 0x01a900000328783b */ /* 0x0002a20000000200 */
[----:B------:R-:W-:-:S06]  /*3210*/  DEPBAR.LE SB0, 0x2 ;  /* 0x000080800000791a */ /* 0x000fcc0000000000 */
[----:B------:R-:W-:Y:S01]  /*3220*/  HMMA.16816.F32.BF16 R24, R228, R34, R48 ;  /* 0x00000022e418723c */ /* 0x000fe20000041830 */
[----:B-1----:R-:W-:-:S07]  /*3230*/  FMUL.FTZ R3, R23, c[0x0][0x320] ;  /* 0x0000c80017037a20 */ /* 0x002fce0000410000 */
[C---:B------:R-:W-:Y:S01]  /*3240*/  HMMA.16816.F32.BF16 R20, R232.reuse, R36, R16 ;  /* 0x00000024e814723c */ /* 0x040fe20000041810 */
[----:B------:R1:W-:Y:S07]  /*3250*/  MUFU.TANH R56, R3 ;  /* 0x0000000300387308 */ /* 0x0003ee0000002400 */
[----:B------:R-:W-:Y:S07]  /*3260*/  HMMA.16816.F32.BF16 R16, R232, R38, R4 ;  /* 0x00000026e810723c */ /* 0x000fee0000041804 */
[----:B------:R-:W-:-:S02]  /*3270*/  FMUL.FTZ R4, R28, c[0x0][0x320] ;  /* 0x0000c8001c047a20 */ /* 0x000fc40000410000 */
[----:B-1----:R-:W-:Y:S01]  /*3280*/  FMUL.FTZ R3, R12, c[0x0][0x320] ;  /* 0x0000c8000c037a20 */ /* 0x002fe20000410000 */
[----:B------:R-:W-:Y:S01]  /*3290*/  LOP3.LUT R12, R112, 0xffffffe0, RZ, 0xc0, !PT ;  /* 0xffffffe0700c7812 */ /* 0x000fe200078ec0ff */
[----:B------:R-:W-:Y:S05]  /*32a0*/  MUFU.TANH R32, R4 ;  /* 0x0000000400207308 */ /* 0x000fea0000002400 */
[----:B------:R-:W-:Y:S02]  /*32b0*/  FMUL.FTZ R6, R22, c[0x0][0x320] ;  /* 0x0000c80016067a20 */ /* 0x000fe40000410000 */
[----:B------:R-:W-:Y:S01]  /*32c0*/  FMUL.FTZ R7, R21, c[0x0][0x320] ;  /* 0x0000c80015077a20 */ /* 0x000fe20000410000 */
[----:B------:R1:W1:Y:S08]  /*32d0*/  MUFU.TANH R45, R3 ;  /* 0x00000003002d7308 */ /* 0x0002700000002400 */
[----:B------:R-:W-:Y:S01]  /*32e0*/  MUFU.TANH R6, R6 ;  /* 0x0000000600067308 */ /* 0x000fe20000002400 */
[----:B-1----:R-:W-:-:S07]  /*32f0*/  FMUL.FTZ R3, R13, c[0x0][0x320] ;  /* 0x0000c8000d037a20 */ /* 0x002fce0000410000 */
[----:B------:R1:W1:Y:S02]  /*3300*/  MUFU.TANH R44, R3 ;  /* 0x00000003002c7308 */ /* 0x0002640000002400 */
[----:B-1----:R-:W-:-:S06]  /*3310*/  FMUL.FTZ R3, R14, c[0x0][0x320] ;  /* 0x0000c8000e037a20 */ /* 0x002fcc0000410000 */
[----:B------:R1:W1:Y:S02]  /*3320*/  MUFU.TANH R34, R3 ;  /* 0x0000000300227308 */ /* 0x0002640000002400 */
[----:B-1----:R-:W-:-:S06]  /*3330*/  FMUL.FTZ R3, R15, c[0x0][0x320] ;  /* 0x0000c8000f037a20 */ /* 0x002fcc0000410000 */
[----:B------:R1:W1:Y:S02]  /*3340*/  MUFU.TANH R33, R3 ;  /* 0x0000000300217308 */ /* 0x0002640000002400 */
[----:B-1----:R-:W-:Y:S02]  /*3350*/  IMAD.IADD R3, R160, 0x1, -R12 ;  /* 0x00000001a0037824 */ /* 0x002fe400078e0a0c */
[----:B--2---:R-:W-:Y:S03]  /*3360*/  HMMA.16816.F32.BF16 R12, R232, R40, R8 ;  /* 0x00000028e80c723c */ /* 0x004fe60000041808 */
[----:B------:R-:W-:-:S04]  /*3370*/  SHF.R.S32.HI R5, RZ, 0x1f, R3 ;  /* 0x0000001fff057819 */ /* 0x000fc80000011403 */
[----:B------:R-:W-:Y:S01]  /*3380*/  LEA.HI R4, R5, R3, RZ, 0x2 ;  /* 0x0000000305047211 */ /* 0x000fe200078f10ff */
[----:B------:R-:W-:Y:S01]  /*3390*/  FMUL.FTZ R5, R29, c[0x0][0x320] ;  /* 0x0000c8001d057a20 */ /* 0x000fe20000410000 */
[----:B------:R-:W-:Y:S01]  /*33a0*/  HMMA.16816.F32.BF16 R40, R232, R42, R24 ;  /* 0x0000002ae828723c */ /* 0x000fe20000041818 */
[----:B------:R-:W-:Y:S01]  /*33b0*/  FMUL.FTZ R9, R20, c[0x0][0x320] ;  /* 0x0000c80014097a20 */ /* 0x000fe20000410000 */
[----:B------:R-:W-:Y:S01]  /*33c0*/  LOP3.LUT R4, R4, 0x7ffffffc, RZ, 0xc0, !PT ;  /* 0x7ffffffc04047812 */ /* 0x000fe200078ec0ff */
[----:B------:R1:W2:Y:S01]  /*33d0*/  MUFU.TANH R29, R5 ;  /* 0x00000005001d7308 */ /* 0x0002a20000002400 */
[----:B------:R-:W-:Y:S02]  /*33e0*/  FMUL.FTZ R10, R18, c[0x0][0x320] ;  /* 0x0000c800120a7a20 */ /* 0x000fe40000410000 */
[----:B------:R-:W-:Y:S02]  /*33f0*/  FMUL.FTZ R11, R19, c[0x0][0x320] ;  /* 0x0000c800130b7a20 */ /* 0x000fe40000410000 */
[----:B------:R-:W-:-:S02]  /*3400*/  IMAD.IADD R3, R3, 0x1, -R4 ;  /* 0x0000000103037824 */ /* 0x000fc400078e0a04 */
[----:B------:R-:W-:Y:S02]  /*3410*/  FMUL.FTZ R4, R30, c[0x0][0x320] ;  /* 0x0000c8001e047a20 */ /* 0x000fe40000410000 */
[----:B------:R-:W-:Y:S01]  /*3420*/  FMUL.FTZ R8, R17, c[0x0][0x320] ;  /* 0x0000c80011087a20 */ /* 0x000fe20000410000 */
[----:B------:R-:W-:Y:S02]  /*3430*/  MUFU.TANH R11, R11 ;  /* 0x0000000b000b7308 */ /* 0x000fe40000002400 */
[----:B------:R-:W-:Y:S02]  /*3440*/  FMUL.FTZ R27, R15, c[0x0][0x320] ;  /* 0x0000c8000f1b7a20 */ /* 0x000fe40000410000 */
[----:B------:R-:W-:Y:S01]  /*3450*/  FMUL.FTZ R22, R14, c[0x0][0x320] ;  /* 0x0000c8000e167a20 */ /* 0x000fe20000410000 */
[----:B-1----:R-:W-:Y:S01]  /*3460*/  MOV R5, UR4 ;  /* 0x0000000400057c02 */ /* 0x002fe20008000f00 */
[----:B------:R-:W-:Y:S02]  /*3470*/  FMUL.FTZ R12, R12, c[0x0][0x320] ;  /* 0x0000c8000c0c7a20 */ /* 0x000fe40000410000 */
[----:B------:R1:W1:Y:S01]  /*3480*/  MUFU.TANH R28, R4 ;  /* 0x00000004001c7308 */ /* 0x0002620000002400 */
[----:B------:R-:W-:Y:S01]  /*3490*/  UIADD3 UR4, UR14, -0x3, URZ ;  /* 0xfffffffd0e047890 */ /* 0x000fe2000fffe03f */
[----:B------:R-:W-:-:S02]  /*34a0*/  IMAD R3, R3, -0x2, R5 ;  /* 0xfffffffe03037824 */ /* 0x000fc400078e0205 */
[----:B------:R-:W-:Y:S01]  /*34b0*/  FMUL.FTZ R5, R23, c[0x0][0x320] ;  /* 0x0000c80017057a20 */ /* 0x000fe20000410000 */
[----:B------:R-:W-:Y:S01]  /*34c0*/  UISETP.GE.AND UP0, UPT, UR4, UR10, UPT ;  /* 0x0000000a0400728c */ /* 0x000fe2000bf06270 */
[----:B------:R-:W-:Y:S01]  /*34d0*/  BAR.SYNC.DEFER_BLOCKING 0x0 ;  /* 0x0000000000007b1d */ /* 0x000fe20000010000 */
[C---:B------:R-:W-:Y:S02]  /*34e0*/  ISETP.GT.AND P6, PT, R3.reuse, RZ, PT ;  /* 0x000000ff0300720c */ /* 0x040fe40003fc4270 */
[C---:B------:R-:W-:Y:S02]  /*34f0*/  ISETP.GT.AND P5, PT, R3.reuse, 0x1, PT ;  /* 0x000000010300780c */ /* 0x040fe40003fa4270 */
[----:B------:R-:W-:Y:S01]  /*3500*/  ISETP.GT.AND P1, PT, R3, 0x8, PT ;  /* 0x000000080300780c */ /* 0x000fe20003f24270 */
[----:B------:R-:W-:Y:S01]  /*3510*/  MUFU.TANH R17, R9 ;  /* 0x0000000900117308 */ /* 0x000fe20000002400 */
[----:B-----5:R-:W-:Y:S01]  /*3520*/  FSEL R15, R104, -INF , P6 ;  /* 0xff800000680f7808 */ /* 0x020fe20003000000 */
[----:B-1----:R-:W-:Y:S01]  /*3530*/  FMUL.FTZ R4, R31, c[0x0][0x320] ;  /* 0x0000c8001f047a20 */ /* 0x002fe20000410000 */
[----:B----4-:R-:W-:-:S02]  /*3540*/  FSEL R18, R96, -INF , P5 ;  /* 0xff80000060127808 */ /* 0x010fc40002800000 */
[----:B------:R-:W-:-:S03]  /*3550*/  FSEL R23, R91, -INF , P6 ;  /* 0xff8000005b177808 */ /* 0x000fc60003000000 */
[----:B------:R1:W4:Y:S01]  /*3560*/  MUFU.TANH R20, R4 ;  /* 0x0000000400147308 */ /* 0x0003220000002400 */
[----:B------:R-:W-:Y:S02]  /*3570*/  ISETP.GT.AND P6, PT, R3, 0x9, PT ;  /* 0x000000090300780c */ /* 0x000fe40003fc4270 */
[----:B------:R-:W-:Y:S02]  /*3580*/  FSEL R19, R89, -INF , P1 ;  /* 0xff80000059137808 */ /* 0x000fe40000800000 */
[----:B------:R-:W-:Y:S02]  /*3590*/  FSEL R24, R90, -INF , P5 ;  /* 0xff8000005a187808 */ /* 0x000fe40002800000 */
[----:B------:R-:W-:Y:S01]  /*35a0*/  ISETP.GT.AND P5, PT, R3, 0x10, PT ;  /* 0x000000100300780c */ /* 0x000fe20003fa4270 */
[----:B------:R-:W-:Y:S01]  /*35b0*/  MUFU.TANH R9, R5 ;  /* 0x0000000500097308 */ /* 0x000fe20000002400 */
[----:B------:R-:W-:Y:S02]  /*35c0*/  FSEL R21, R88, -INF , P6 ;  /* 0xff80000058157808 */ /* 0x000fe40003000000 */
[----:B------:R-:W-:-:S02]  /*35d0*/  FSEL R26, R79, -INF , P1 ;  /* 0xff8000004f1a7808 */ /* 0x000fc40000800000 */
[----:B------:R-:W-:Y:S02]  /*35e0*/  ISETP.GT.AND P1, PT, R3, 0x11, PT ;  /* 0x000000110300780c */ /* 0x000fe40003f24270 */
[----:B---3--:R-:W-:Y:S01]  /*35f0*/  FSEL R64, R77, -INF , P5 ;  /* 0xff8000004d407808 */ /* 0x008fe20002800000 */
[----:B-1----:R-:W-:Y:S01]  /*3600*/  FMUL.FTZ R4, R16, c[0x0][0x320] ;  /* 0x0000c80010047a20 */ /* 0x002fe20000410000 */
[----:B------:R-:W-:Y:S01]  /*3610*/  FSEL R36, R78, -INF , P6 ;  /* 0xff8000004e247808 */ /* 0x000fe20003000000 */
[----:B------:R-:W-:Y:S01]  /*3620*/  FMUL.FTZ R16, R13, c[0x0][0x320] ;  /* 0x0000c8000d107a20 */ /* 0x000fe20000410000 */
[----:B------:R-:W-:Y:S01]  /*3630*/  ISETP.GT.AND P6, PT, R3, 0x18, PT ;  /* 0x000000180300780c */ /* 0x000fe20003fc4270 */
[----:B------:R1:W-:Y:S01]  /*3640*/  MUFU.TANH R14, R4 ;  /* 0x00000004000e7308 */ /* 0x0003e20000002400 */
[----:B------:R-:W-:Y:S02]  /*3650*/  FSEL R65, R76, -INF , P1 ;  /* 0xff8000004c417808 */ /* 0x000fe40000800000 */
[----:B------:R-:W-:-:S02]  /*3660*/  FSEL R84, R84, -INF , P5 ;  /* 0xff80000054547808 */ /* 0x000fc40002800000 */
[C---:B------:R-:W-:Y:S02]  /*3670*/  ISETP.GT.AND P5, PT, R3.reuse, 0x19, PT ;  /* 0x000000190300780c */ /* 0x040fe40003fa4270 */
[----:B------:R-:W-:Y:S01]  /*3680*/  FSEL R66, R66, -INF , P6 ;  /* 0xff80000042427808 */ /* 0x000fe20003000000 */
[----:B------:R-:W3:Y:S01]  /*3690*/  MUFU.TANH R13, R7 ;  /* 0x00000007000d7308 */ /* 0x000ee20000002400 */
[----:B------:R-:W-:Y:S02]  /*36a0*/  FSEL R86, R86, -INF , P1 ;  /* 0xff80000056567808 */ /* 0x000fe40000800000 */
[----:B------:R-:W-:Y:S02]  /*36b0*/  ISETP.GT.AND P1, PT, R3, 0x20, PT ;  /* 0x000000200300780c */ /* 0x000fe40003f24270 */
[----:B------:R-:W-:Y:S02]  /*36c0*/  FSEL R67, R67, -INF , P5 ;  /* 0xff80000043437808 */ /* 0x000fe40002800000 */
[----:B------:R-:W-:Y:S01]  /*36d0*/  FSEL R85, R85, -INF , P6 ;  /* 0xff80000055557808 */ /* 0x000fe20003000000 */
[----:B------:R-:W5:Y:S01]  /*36e0*/  MUFU.TANH R7, R10 ;  /* 0x0000000a00077308 */ /* 0x000f620000002400 */
[----:B-1----:R-:W-:-:S02]  /*36f0*/  FMNMX.FTZ R4, R15, R18, !PT ;  /* 0x000000120f047209 */ /* 0x002fc40007810000 */
[----:B------:R-:W-:Y:S02]  /*3700*/  ISETP.GT.AND P6, PT, R3, 0x21, PT ;  /* 0x000000210300780c */ /* 0x000fe40003fc4270 */
[----:B------:R-:W-:Y:S02]  /*3710*/  FMNMX.FTZ R4, R19, R4, !PT ;  /* 0x0000000413047209 */ /* 0x000fe40007810000 */
[----:B------:R-:W-:Y:S01]  /*3720*/  FSEL R101, R69, -INF , P1 ;  /* 0xff80000045657808 */ /* 0x000fe20000800000 */
[----:B------:R-:W1:Y:S01]  /*3730*/  MUFU.TANH R25, R8 ;  /* 0x0000000800197308 */ /* 0x000e620000002400 */
[----:B------:R-:W-:Y:S02]  /*3740*/  FMNMX.FTZ R4, R21, R4, !PT ;  /* 0x0000000415047209 */ /* 0x000fe40007810000 */
[----:B------:R-:W-:Y:S02]  /*3750*/  FMNMX.FTZ R5, R23, R24, !PT ;  /* 0x0000001817057209 */ /* 0x000fe40007810000 */
[----:B------:R-:W-:-:S02]  /*3760*/  FMNMX.FTZ R4, R64, R4, !PT ;  /* 0x0000000440047209 */ /* 0x000fc40007810000 */
[----:B------:R-:W-:Y:S01]  /*3770*/  FSEL R87, R87, -INF , P5 ;  /* 0xff80000057577808 */ /* 0x000fe20002800000 */
[----:B------:R-:W-:Y:S01]  /*3780*/  MUFU.TANH R12, R12 ;  /* 0x0000000c000c7308 */ /* 0x000fe20000002400 */
[----:B------:R-:W-:Y:S02]  /*3790*/  FMNMX.FTZ R4, R65, R4, !PT ;  /* 0x0000000441047209 */ /* 0x000fe40007810000 */
[----:B------:R-:W-:Y:S02]  /*37a0*/  ISETP.GT.AND P5, PT, R3, 0x28, PT ;  /* 0x000000280300780c */ /* 0x000fe40003fa4270 */
[----:B------:R-:W-:Y:S02]  /*37b0*/  FMNMX.FTZ R4, R66, R4, !PT ;  /* 0x0000000442047209 */ /* 0x000fe40007810000 */
[----:B------:R-:W-:Y:S01]  /*37c0*/  FSEL R102, R68, -INF , P6 ;  /* 0xff80000044667808 */ /* 0x000fe20003000000 */
[----:B------:R-:W1:Y:S01]  /*37d0*/  MUFU.TANH R8, R22 ;  /* 0x0000001600087308 */ /* 0x000e620000002400 */
[----:B------:R-:W-:-:S02]  /*37e0*/  FMNMX.FTZ R4, R67, R4, !PT ;  /* 0x0000000443047209 */ /* 0x000fc40007810000 */
[----:B------:R-:W-:Y:S02]  /*37f0*/  FMNMX.FTZ R5, R26, R5, !PT ;  /* 0x000000051a057209 */ /* 0x000fe40007810000 */
[----:B------:R-:W-:Y:S02]  /*3800*/  FMNMX.FTZ R4, R101, R4, !PT ;  /* 0x0000000465047209 */ /* 0x000fe40007810000 */
[----:B------:R-:W-:Y:S01]  /*3810*/  FSEL R126, R61, -INF , P1 ;  /* 0xff8000003d7e7808 */ /* 0x000fe20000800000 */
[----:B------:R-:W1:Y:S01]  /*3820*/  MUFU.TANH R10, R16 ;  /* 0x00000010000a7308 */ /* 0x000e620000002400 */
        /* <DEDUP_REMOVED lines=25> */
[----:B------:R-:W-:Y:S01]  /*39c0*/  ISETP.GT.AND P5, PT, R3, 0x40, PT ;  /* 0x000000400300780c */ /* 0x000fe20003fa4270 */
[----:B------:R-:W-:Y:S01]  /*39d0*/  LDSM.16.MT88.4 R32, [R2+0x100] ;  /* 0x000100000220783b */ /* 0x000fe20000004200 */
[----:B--2---:R-:W-:-:S02]  /*39e0*/  FSEL R193, R29, -INF , P6 ;  /* 0xff8000001dc17808 */ /* 0x004fc40003000000 */
[----:B------:R-:W-:Y:S02]  /*39f0*/  FMNMX.FTZ R4, R192, R4, !PT ;  /* 0x00000004c0047209 */ /* 0x000fe40007810000 */
[----:B------:R-:W-:Y:S02]  /*3a00*/  FMNMX.FTZ R5, R126, R5, !PT ;  /* 0x000000057e057209 */ /* 0x000fe40007810000 */
[----:B------:R-:W-:Y:S02]  /*3a10*/  FSEL R195, R28, -INF , P1 ;  /* 0xff8000001cc37808 */ /* 0x000fe40000800000 */
[----:B------:R-:W-:Y:S01]  /*3a20*/  ISETP.GT.AND P1, PT, R3, 0x41, PT ;  /* 0x000000410300780c */ /* 0x000fe20003f24270 */
[----:B------:R-:W-:Y:S01]  /*3a30*/  LDSM.16.MT88.4 R28, [R2+0x3100] ;  /* 0x00310000021c783b */ /* 0x000fe20000004200 */
[----:B----4-:R-:W-:Y:S02]  /*3a40*/  FSEL R205, R20, -INF , P6 ;  /* 0xff80000014cd7808 */ /* 0x010fe40003000000 */
[----:B------:R-:W-:-:S02]  /*3a50*/  FSEL R236, R17, -INF , P5 ;  /* 0xff80000011ec7808 */ /* 0x000fc40002800000 */
[----:B------:R-:W-:Y:S02]  /*3a60*/  FMNMX.FTZ R100, R193, R4, !PT ;  /* 0x00000004c1647209 */ /* 0x000fe40007810000 */
[----:B------:R-:W-:Y:S02]  /*3a70*/  ISETP.GT.AND P6, PT, R3, 0x48, PT ;  /* 0x000000480300780c */ /* 0x000fe40003fc4270 */
[----:B------:R-:W-:Y:S01]  /*3a80*/  FSEL R239, R6, -INF , P5 ;  /* 0xff80000006ef7808 */ /* 0x000fe20002800000 */
[----:B------:R-:W-:Y:S01]  /*3a90*/  FMUL.FTZ R6, R40, c[0x0][0x320] ;  /* 0x0000c80028067a20 */ /* 0x000fe20000410000 */
[----:B------:R-:W-:Y:S02]  /*3aa0*/  FMNMX.FTZ R5, R164, R5, !PT ;  /* 0x00000005a4057209 */ /* 0x000fe40007810000 */
[----:B---3--:R-:W-:Y:S02]  /*3ab0*/  FSEL R207, R13, -INF , P1 ;  /* 0xff8000000dcf7808 */ /* 0x008fe40000800000 */
[----:B------:R-:W-:Y:S01]  /*3ac0*/  FMNMX.FTZ R100, R236, R100, !PT ;  /* 0x00000064ec647209 */ /* 0x000fe20007810000 */
[----:B------:R-:W2:Y:S01]  /*3ad0*/  MUFU.TANH R6, R6 ;  /* 0x0000000600067308 */ /* 0x000ea20000002400 */
[----:B-----5:R-:W-:Y:S01]  /*3ae0*/  FSEL R238, R7, -INF , P6 ;  /* 0xff80000007ee7808 */ /* 0x020fe20003000000 */
[----:B------:R-:W-:Y:S01]  /*3af0*/  FMUL.FTZ R7, R41, c[0x0][0x320] ;  /* 0x0000c80029077a20 */ /* 0x000fe20000410000 */
[----:B------:R-:W-:-:S02]  /*3b00*/  FMNMX.FTZ R4, R127, R5, !PT ;  /* 0x000000057f047209 */ /* 0x000fc40007810000 */
[----:B------:R-:W-:Y:S02]  /*3b10*/  ISETP.GT.AND P5, PT, R3, 0x49, PT ;  /* 0x000000490300780c */ /* 0x000fe40003fa4270 */
[----:B------:R-:W-:Y:S01]  /*3b20*/  FSEL R206, R14, -INF , P6 ;  /* 0xff8000000ece7808 */ /* 0x000fe20003000000 */
[----:B------:R-:W3:Y:S01]  /*3b30*/  MUFU.TANH R7, R7 ;  /* 0x0000000700077308 */ /* 0x000ee20000002400 */
[----:B------:R-:W-:Y:S02]  /*3b40*/  FMNMX.FTZ R100, R207, R100, !PT ;  /* 0x00000064cf647209 */ /* 0x000fe40007810000 */
[----:B------:R-:W-:Y:S02]  /*3b50*/  FMNMX.FTZ R4, R165, R4, !PT ;  /* 0x00000004a5047209 */ /* 0x000fe40007810000 */
[----:B------:R-:W-:Y:S02]  /*3b60*/  FSEL R244, R9, -INF , P1 ;  /* 0xff80000009f47808 */ /* 0x000fe40000800000 */
[----:B------:R-:W-:-:S02]  /*3b70*/  ISETP.GT.AND P1, PT, R3, 0x50, PT ;  /* 0x000000500300780c */ /* 0x000fc40003f24270 */
[----:B------:R-:W-:Y:S02]  /*3b80*/  FSEL R237, R11, -INF , P5 ;  /* 0xff8000000bed7808 */ /* 0x000fe40002800000 */
[----:B-1----:R-:W-:Y:S02]  /*3b90*/  FSEL R11, R25, -INF , P5 ;  /* 0xff800000190b7808 */ /* 0x002fe40002800000 */
[----:B------:R-:W-:Y:S02]  /*3ba0*/  FMNMX.FTZ R100, R206, R100, !PT ;  /* 0x00000064ce647209 */ /* 0x000fe40007810000 */
[----:B------:R-:W-:Y:S02]  /*3bb0*/  FMNMX.FTZ R4, R194, R4, !PT ;  /* 0x00000004c2047209 */ /* 0x000fe40007810000 */
[----:B------:R-:W-:Y:S02]  /*3bc0*/  FSEL R136, R8, -INF , P1 ;  /* 0xff80000008887808 */ /* 0x000fe40000800000 */
[----:B------:R-:W-:Y:S01]  /*3bd0*/  FSEL R251, R12, -INF , P1 ;  /* 0xff8000000cfb7808 */ /* 0x000fe20000800000 */
[----:B------:R-:W1:Y:S01]  /*3be0*/  MUFU.TANH R8, R27 ;  /* 0x0000001b00087308 */ /* 0x000e620000002400 */
[----:B------:R-:W-:-:S02]  /*3bf0*/  ISETP.GT.AND P6, PT, R3, 0x51, PT ;  /* 0x000000510300780c */ /* 0x000fc40003fc4270 */
[C---:B------:R-:W-:Y:S02]  /*3c00*/  ISETP.GT.AND P5, PT, R3.reuse, 0x58, PT ;  /* 0x000000580300780c */ /* 0x040fe40003fa4270 */
[----:B------:R-:W-:Y:S02]  /*3c10*/  ISETP.GT.AND P1, PT, R3, 0x59, PT ;  /* 0x000000590300780c */ /* 0x000fe40003f24270 */
[----:B------:R-:W-:Y:S02]  /*3c20*/  FMNMX.FTZ R100, R11, R100, !PT ;  /* 0x000000640b647209 */ /* 0x000fe40007810000 */
[----:B------:R-:W-:Y:S01]  /*3c30*/  FMNMX.FTZ R3, R204, R4, !PT ;  /* 0x00000004cc037209 */ /* 0x000fe20007810000 */
[----:B------:R-:W-:Y:S01]  /*3c40*/  FMUL.FTZ R4, R42, c[0x0][0x320] ;  /* 0x0000c8002a047a20 */ /* 0x000fe20000410000 */
[----:B------:R-:W-:Y:S02]  /*3c50*/  FSEL R246, R10, -INF , P6 ;  /* 0xff8000000af67808 */ /* 0x000fe40003000000 */
[----:B------:R-:W-:-:S02]  /*3c60*/  FMNMX.FTZ R100, R251, R100, !PT ;  /* 0x00000064fb647209 */ /* 0x000fc40007810000 */
[----:B------:R-:W-:Y:S02]  /*3c70*/  FMNMX.FTZ R3, R195, R3, !PT ;  /* 0x00000003c3037209 */ /* 0x000fe40007810000 */
[----:B--2---:R-:W-:Y:S02]  /*3c80*/  FSEL R146, R6, -INF , P5 ;  /* 0xff80000006927808 */ /* 0x004fe40002800000 */
[----:B------:R-:W-:Y:S01]  /*3c90*/  FMNMX.FTZ R100, R246, R100, !PT ;  /* 0x00000064f6647209 */ /* 0x000fe20007810000 */
[----:B------:R2:W4:Y:S01]  /*3ca0*/  MUFU.TANH R6, R4 ;  /* 0x0000000400067308 */ /* 0x0005220000002400 */
[----:B------:R-:W-:Y:S02]  /*3cb0*/  FMNMX.FTZ R3, R205, R3, !PT ;  /* 0x00000003cd037209 */ /* 0x000fe40007810000 */
[----:B---3--:R-:W-:Y:S02]  /*3cc0*/  FSEL R245, R7, -INF , P1 ;  /* 0xff80000007f57808 */ /* 0x008fe40000800000 */
[----:B------:R-:W-:-:S02]  /*3cd0*/  FMNMX.FTZ R100, R146, R100, !PT ;  /* 0x0000006492647209 */ /* 0x000fc40007810000 */
[----:B------:R-:W-:Y:S02]  /*3ce0*/  FMNMX.FTZ R3, R239, R3, !PT ;  /* 0x00000003ef037209 */ /* 0x000fe40007810000 */
[----:B------:R-:W-:Y:S02]  /*3cf0*/  FMNMX.FTZ R100, R245, R100, !PT ;  /* 0x00000064f5647209 */ /* 0x000fe40007810000 */
[----:B------:R-:W-:Y:S02]  /*3d00*/  FMNMX.FTZ R3, R244, R3, !PT ;  /* 0x00000003f4037209 */ /* 0x000fe40007810000 */
[----:B-1----:R-:W-:Y:S01]  /*3d10*/  FSEL R248, R8, -INF , P6 ;  /* 0xff80000008f87808 */ /* 0x002fe20003000000 */
[----:B------:R-:W1:Y:S01]  /*3d20*/  SHFL.BFLY PT, R5, R100, 0x2, 0x1f ;  /* 0x0c401f0064057f89 */ /* 0x000e6200000e0000 */
[----:B------:R-:W-:Y:S01]  /*3d30*/  FMNMX.FTZ R3, R238, R3, !PT ;  /* 0x00000003ee037209 */ /* 0x000fe20007810000 */
[----:B--2---:R-:W-:Y:S01]  /*3d40*/  FMUL.FTZ R4, R43, c[0x0][0x320] ;  /* 0x0000c8002b047a20 */ /* 0x004fe20000410000 */
[----:B----4-:R-:W-:-:S02]  /*3d50*/  FSEL R139, R6, -INF , P5 ;  /* 0xff800000068b7808 */ /* 0x010fc40002800000 */
[----:B------:R-:W-:-:S03]  /*3d60*/  FMNMX.FTZ R3, R237, R3, !PT ;  /* 0x00000003ed037209 */ /* 0x000fc60007810000 */
[----:B------:R-:W2:Y:S01]  /*3d70*/  MUFU.TANH R4, R4 ;  /* 0x0000000400047308 */ /* 0x000ea20000002400 */
[----:B------:R-:W-:-:S04]  /*3d80*/  FMNMX.FTZ R3, R136, R3, !PT ;  /* 0x0000000388037209 */ /* 0x000fc80007810000 */
[----:B------:R-:W-:-:S04]  /*3d90*/  FMNMX.FTZ R3, R248, R3, !PT ;  /* 0x00000003f8037209 */ /* 0x000fc80007810000 */
[----:B------:R-:W-:Y:S02]  /*3da0*/  FMNMX.FTZ R3, R139, R3, !PT ;  /* 0x000000038b037209 */ /* 0x000fe40007810000 */
[----:B--2---:R-:W-:Y:S02]  /*3db0*/  FSEL R177, R4, -INF , P1 ;  /* 0xff80000004b17808 */ /* 0x004fe40000800000 */
        /* <DEDUP_REMOVED lines=11> */
[----:B------:R-:W2:Y:S01]  /*3e70*/  LDSM.16.MT88.4 R12, [R0+0x100] ;  /* 0x00010000000c783b */ /* 0x000ea20000004200 */
[--C-:B------:R-:W-:Y:S01]  /*3e80*/  FFMA.FTZ R10, R64, c[0x0][0x2d0], -R9.reuse ;  /* 0x0000b400400a7a23 */ /* 0x100fe20000010809 */
[----:B------:R3:W-:Y:S08]  /*3e90*/  MUFU.EX2 R138, R4 ;  /* 0x00000004008a7308 */ /* 0x0007f00000000800 */
[----:B------:R4:W-:Y:S01]  /*3ea0*/  MUFU.EX2 R137, R10 ;  /* 0x0000000a00897308 */ /* 0x0009e20000000800 */
[----:B-1----:R-:W-:Y:S01]  /*3eb0*/  FMNMX.FTZ R3, R3, R5, !PT ;  /* 0x0000000503037209 */ /* 0x002fe20007810000 */
[----:B---3--:R-:W-:-:S03]  /*3ec0*/  FFMA.FTZ R4, R18, c[0x0][0x2d0], -R9 ;  /* 0x0000b40012047a23 */ /* 0x008fc60000010809 */
[C---:B------:R-:W-:Y:S01]  /*3ed0*/  FSETP.NEU.FTZ.AND P1, PT, R3.reuse, -INF , PT ;  /* 0xff8000000300780b */ /* 0x040fe20003f3d000 */
[----:B------:R-:W-:Y:S02]  /*3ee0*/  FMUL.FTZ R8, R3, c[0x0][0x2d0] ;  /* 0x0000b40003087a20 */ /* 0x000fe40000410000 */
[----:B------:R1:W-:Y:S03]  /*3ef0*/  MUFU.EX2 R140, R4 ;  /* 0x00000004008c7308 */ /* 0x0003e60000000800 */
[----:B------:R-:W-:Y:S01]  /*3f00*/  FSEL R8, R8, RZ, P1 ;  /* 0x000000ff08087208 */ /* 0x000fe20000800000 */
[----:B----4-:R-:W-:Y:S01]  /*3f10*/  FFMA.FTZ R10, R65, c[0x0][0x2d0], -R9 ;  /* 0x0000b400410a7a23 */ /* 0x010fe20000010809 */
[----:B------:R-:W-:-:S03]  /*3f20*/  PLOP3.LUT P1, PT, PT, PT, UP0, 0x80, 0x0 ;  /* 0x000000000000781c */ /* 0x000fc60003f2f008 */
[----:B------:R3:W-:Y:S01]  /*3f30*/  MUFU.EX2 R143, R10 ;  /* 0x0000000a008f7308 */ /* 0x0007e20000000800 */
[--C-:B-1----:R-:W-:Y:S02]  /*3f40*/  FFMA.FTZ R4, R19, c[0x0][0x2d0], -R9.reuse ;  /* 0x0000b40013047a23 */ /* 0x102fe40000010809 */
[----:B------:R-:W1:Y:S05]  /*3f50*/  LDSM.16.MT88.4 R16, [R241+0x100] ;  /* 0x00010000f110783b */ /* 0x000e6a0000004200 */
[----:B------:R4:W-:Y:S01]  /*3f60*/  MUFU.EX2 R247, R4 ;  /* 0x0000000400f77308 */ /* 0x0009e20000000800 */
[----:B---3--:R-:W-:-:S07]  /*3f70*/  FFMA.FTZ R10, R66, c[0x0][0x2d0], -R9 ;  /* 0x0000b400420a7a23 */ /* 0x008fce0000010809 */
[----:B------:R3:W-:Y:S01]  /*3f80*/  MUFU.EX2 R145, R10 ;  /* 0x0000000a00917308 */ /* 0x0007e20000000800 */
[----:B----4-:R-:W-:-:S07]  /*3f90*/  FFMA.FTZ R4, R21, c[0x0][0x2d0], -R9 ;  /* 0x0000b40015047a23 */ /* 0x010fce0000010809 */
[----:B------:R4:W5:Y:S01]  /*3fa0*/  MUFU.EX2 R252, R4 ;  /* 0x0000000400fc7308 */ /* 0x0009620000000800 */
[----:B---3--:R-:W-:-:S07]  /*3fb0*/  FFMA.FTZ R10, R67, c[0x0][0x2d0], -R9 ;  /* 0x0000b400430a7a23 */ /* 0x008fce0000010809 */
[----:B------:R3:W-:Y:S01]  /*3fc0*/  MUFU.EX2 R179, R10 ;  /* 0x0000000a00b37308 */ /* 0x0007e20000000800 */
[--C-:B----4-:R-:W-:Y:S01]  /*3fd0*/  FFMA.FTZ R4, R23, c[0x0][0x2d0], -R8.reuse ;  /* 0x0000b40017047a23 */ /* 0x110fe20000010808 */
[----:B-----5:R-:W-:Y:S01]  /*3fe0*/  F2FP.BF16.PACK_AB R6, R252, R247 ;  /* 0x000000f7fc06723e */ /* 0x020fe200000010ff */
[----:B------:R-:W4:Y:S05]  /*3ff0*/  LDSM.16.MT88.4 R20, [R2+0x6100] ;  /* 0x006100000214783b */ /* 0x000f2a0000004200 */
[----:B------:R5:W-:Y:S01]  /*4000*/  MUFU.EX2 R142, R4 ;  /* 0x00000004008e7308 */ /* 0x000be20000000800 */
[----:B---3--:R-:W-:-:S07]  /*4010*/  FFMA.FTZ R10, R84, c[0x0][0x2d0], -R8 ;  /* 0x0000b400540a7a23 */ /* 0x008fce0000010808 */
[----:B------:R3:W-:Y:S01]  /*4020*/  MUFU.EX2 R141, R10 ;  /* 0x0000000a008d7308 */ /* 0x0007e20000000800 */
[----:B-----5:R-:W-:-:S07]  /*4030*/  FFMA.FTZ R4, R24, c[0x0][0x2d0], -R8 ;  /* 0x0000b40018047a23 */ /* 0x020fce0000010808 */
[----:B------:R5:W1:Y:S01]  /*4040*/  MUFU.EX2 R176, R4 ;  /* 0x0000000400b07308 */ /* 0x000a620000000800 */
[----:B---3--:R-:W-:-:S07]  /*4050*/  FFMA.FTZ R10, R86, c[0x0][0x2d0], -R8 ;  /* 0x0000b400560a7a23 */ /* 0x008fce0000010808 */
[----:B------:R3:W-:Y:S01]  /*4060*/  MUFU.EX2 R144, R10 ;  /* 0x0000000a00907308 */ /* 0x0007e20000000800 */
[--C-:B-----5:R-:W-:Y:S01]  /*4070*/  FFMA.FTZ R4, R26, c[0x0][0x2d0], -R8.reuse ;  /* 0x0000b4001a047a23 */ /* 0x120fe20000010808 */
[----:B-1----:R-:W-:Y:S01]  /*4080*/  F2FP.BF16.PACK_AB R5, R176, R142 ;  /* 0x0000008eb005723e */ /* 0x002fe200000010ff */
[----:B------:R-:W1:Y:S05]  /*4090*/  LDSM.16.MT88.4 R24, [R103+0x100] ;  /* 0x000100006718783b */ /* 0x000e6a0000004200 */
[----:B------:R5:W-:Y:S01]  /*40a0*/  MUFU.EX2 R249, R4 ;  /* 0x0000000400f97308 */ /* 0x000be20000000800 */
[----:B---3--:R-:W-:-:S07]  /*40b0*/  FFMA.FTZ R10, R85, c[0x0][0x2d0], -R8 ;  /* 0x0000b400550a7a23 */ /* 0x008fce0000010808 */
[----:B------:R3:W-:Y:S01]  /*40c0*/  MUFU.EX2 R147, R10 ;  /* 0x0000000a00937308 */ /* 0x0007e20000000800 */
[--C-:B-----5:R-:W-:Y:S02]  /*40d0*/  FFMA.FTZ R4, R36, c[0x0][0x2d0], -R8.reuse ;  /* 0x0000b40024047a23 */ /* 0x120fe40000010808 */
[----:B------:R-:W-:Y:S05]  /*40e0*/  LDSM.16.MT88.4 R36, [R103+0x3100] ;  /* 0x003100006724783b */ /* 0x000fea0000004200 */
[----:B------:R5:W1:Y:S01]  /*40f0*/  MUFU.EX2 R250, R4 ;  /* 0x0000000400fa7308 */ /* 0x000a620000000800 */
[----:B---3--:R-:W-:-:S07]  /*4100*/  FFMA.FTZ R10, R87, c[0x0][0x2d0], -R8 ;  /* 0x0000b400570a7a23 */ /* 0x008fce0000010808 */
[----:B------:R3:W2:Y:S01]  /*4110*/  MUFU.EX2 R178, R10 ;  /* 0x0000000a00b27308 */ /* 0x0006a20000000800 */
[----:B-----5:R-:W-:Y:S02]  /*4120*/  F2FP.BF16.PACK_AB R4, R140, R138 ;  /* 0x0000008a8c04723e */ /* 0x020fe400000010ff */
[----:B-1----:R-:W-:-:S07]  /*4130*/  F2FP.BF16.PACK_AB R7, R250, R249 ;  /* 0x000000f9fa07723e */ /* 0x002fce00000010ff */
[----:B--2---:R-:W-:Y:S01]  /*4140*/  HMMA.16816.F32.BF16 R92, R4, R12, RZ ;  /* 0x0000000c045c723c */ /* 0x004fe200000418ff */
[----:B---3--:R-:W-:-:S07]  /*4150*/  MOV R10, R146 ;  /* 0x00000092000a7202 */ /* 0x008fce0000000f00 */
[C---:B------:R-:W-:Y:S01]  /*4160*/  HMMA.16816.F32.BF16 R88, R4.reuse, R14, RZ ;  /* 0x0000000e0458723c */ /* 0x040fe200000418ff */
[----:B------:R-:W1:Y:S07]  /*4170*/  LDSM.16.MT88.4 R12, [R103+0x6100] ;  /* 0x00610000670c783b */ /* 0x000e6e0000004200 */
[C---:B------:R-:W-:Y:S08]  /*4180*/  HMMA.16816.F32.BF16 R72, R4.reuse, R28, RZ ;  /* 0x0000001c0448723c */ /* 0x040ff000000418ff */
[C---:B------:R-:W-:Y:S01]  /*4190*/  HMMA.16816.F32.BF16 R48, R4.reuse, R30, RZ ;  /* 0x0000001e0430723c */ /* 0x040fe200000418ff */
[----:B------:R-:W2:Y:S07]  /*41a0*/  LDSM.16.MT88.4 R28, [R0+0x3100] ;  /* 0x00310000001c783b */ /* 0x000eae0000004200 */
[C---:B------:R-:W-:Y:S08]  /*41b0*/  HMMA.16816.F32.BF16 R76, R4.reuse, R16, RZ ;  /* 0x00000010044c723c */ /* 0x040ff000000418ff */
[C---:B------:R-:W-:Y:S01]  /*41c0*/  HMMA.16816.F32.BF16 R52, R4.reuse, R18, RZ ;  /* 0x000000120434723c */ /* 0x040fe200000418ff */
[----:B------:R-:W3:Y:S07]  /*41d0*/  LDSM.16.MT88.4 R16, [R241+0x6100] ;  /* 0x00610000f110783b */ /* 0x000eee0000004200 */
[C---:B------:R-:W-:Y:S08]  /*41e0*/  HMMA.16816.F32.BF16 R80, R4.reuse, R32, RZ ;  /* 0x000000200450723c */ /* 0x040ff000000418ff */
[C---:B------:R-:W-:Y:S01]  /*41f0*/  HMMA.16816.F32.BF16 R56, R4.reuse, R34, RZ ;  /* 0x000000220438723c */ /* 0x040fe200000418ff */
[----:B------:R-:W5:Y:S07]  /*4200*/  LDSM.16.MT88.4 R32, [R241+0x3100] ;  /* 0x00310000f120783b */ /* 0x000f6e0000004200 */
[C---:B----4-:R-:W-:Y:S08]  /*4210*/  HMMA.16816.F32.BF16 R68, R4.reuse, R20, RZ ;  /* 0x000000140444723c */ /* 0x050ff000000418ff */
[C---:B------:R-:W-:Y:S01]  /*4220*/  HMMA.16816.F32.BF16 R44, R4.reuse, R22, RZ ;  /* 0x00000016042c723c */ /* 0x040fe200000418ff */
[----:B------:R-:W4:Y:S07]  /*4230*/  LDSM.16.MT88.4 R20, [R0+0x6100] ;  /* 0x006100000014783b */ /* 0x000f2e0000004200 */
[C---:B------:R-:W-:Y:S08]  /*4240*/  HMMA.16816.F32.BF16 R40, R4.reuse, R24, RZ ;  /* 0x000000180428723c */ /* 0x040ff000000418ff */
[C---:B------:R-:W-:Y:S01]  /*4250*/  HMMA.16816.F32.BF16 R60, R4.reuse, R26, RZ ;  /* 0x0000001a043c723c */ /* 0x040fe200000418ff */
[----:B------:R-:W4:Y:S07]  /*4260*/  LDSM.16.MT88.4 R24, [R2+0x900] ;  /* 0x000900000218783b */ /* 0x000f2e0000004200 */
[C---:B-1----:R-:W-:Y:S08]  /*4270*/  HMMA.16816.F32.BF16 R112, R4.reuse, R12, RZ ;  /* 0x0000000c0470723c */ /* 0x042ff000000418ff */
[C---:B------:R-:W-:Y:S01]  /*4280*/  HMMA.16816.F32.BF16 R116, R4.reuse, R14, RZ ;  /* 0x0000000e0474723c */ /* 0x040fe200000418ff */
[----:B------:R-:W1:Y:S07]  /*4290*/  LDSM.16.MT88.4 R12, [R2+0x6900] ;  /* 0x00690000020c783b */ /* 0x000e6e0000004200 */
[C---:B--2---:R-:W-:Y:S08]  /*42a0*/  HMMA.16816.F32.BF16 R64, R4.reuse, R28, RZ ;  /* 0x0000001c0440723c */ /* 0x044ff000000418ff */
[C---:B------:R-:W-:Y:S01]  /*42b0*/  HMMA.16816.F32.BF16 R108, R4.reuse, R30, RZ ;  /* 0x0000001e046c723c */ /* 0x040fe200000418ff */
[----:B------:R-:W2:Y:S07]  /*42c0*/  LDSM.16.MT88.4 R28, [R2+0x3900] ;  /* 0x00390000021c783b */ /* 0x000eae0000004200 */
[C---:B---3--:R-:W-:Y:S08]  /*42d0*/  HMMA.16816.F32.BF16 R84, R4.reuse, R16, RZ ;  /* 0x000000100454723c */ /* 0x048ff000000418ff */
[C---:B------:R-:W-:Y:S01]  /*42e0*/  HMMA.16816.F32.BF16 R120, R4.reuse, R18, RZ ;  /* 0x000000120478723c */ /* 0x040fe200000418ff */
[----:B------:R-:W3:Y:S07]  /*42f0*/  LDSM.16.MT88.4 R16, [R103+0x900] ;  /* 0x000900006710783b */ /* 0x000eee0000004200 */
[C---:B------:R-:W-:Y:S08]  /*4300*/  HMMA.16816.F32.BF16 R96, R4.reuse, R36, RZ ;  /* 0x000000240460723c */ /* 0x040ff000000418ff */
[C---:B------:R-:W-:Y:S08]  /*4310*/  HMMA.16816.F32.BF16 R104, R4.reuse, R38, RZ ;  /* 0x000000260468723c */ /* 0x040ff000000418ff */
[C---:B-----5:R-:W-:Y:S08]  /*4320*/  HMMA.16816.F32.BF16 R36, R4.reuse, R32, RZ ;  /* 0x000000200424723c */ /* 0x060ff000000418ff */
[C---:B------:R-:W-:Y:S08]  /*4330*/  HMMA.16816.F32.BF16 R32, R4.reuse, R34, RZ ;  /* 0x000000220420723c */ /* 0x040ff000000418ff */
[C---:B----4-:R-:W-:Y:S08]  /*4340*/  HMMA.16816.F32.BF16 R128, R4.reuse, R20, RZ ;  /* 0x000000140480723c */ /* 0x050ff000000418ff */
[----:B------:R-:W-:Y:S01]  /*4350*/  HMMA.16816.F32.BF16 R132, R4, R22, RZ ;  /* 0x000000160484723c */ /* 0x000fe200000418ff */
[----:B------:R-:W-:Y:S06]  /*4360*/  LDSM.16.MT88.4 R20, [R0+0x900] ;  /* 0x000900000014783b */ /* 0x000fec0000004200 */
[----:B------:R-:W-:-:S02]  /*4370*/  F2FP.BF16.PACK_AB R4, R143, R137 ;  /* 0x000000898f04723e */ /* 0x000fc400000010ff */
[----:B------:R-:W-:Y:S02]  /*4380*/  F2FP.BF16.PACK_AB R5, R144, R141 ;  /* 0x0000008d9005723e */ /* 0x000fe400000010ff */
[----:B------:R-:W-:Y:S02]  /*4390*/  F2FP.BF16.PACK_AB R6, R179, R145 ;  /* 0x00000091b306723e */ /* 0x000fe400000010ff */
[----:B------:R-:W-:-:S07]  /*43a0*/  F2FP.BF16.PACK_AB R7, R178, R147 ;  /* 0x00000093b207723e */ /* 0x000fce00000010ff */
[C---:B------:R-:W-:Y:S07]  /*43b0*/  HMMA.16816.F32.BF16 R188, R4.reuse, R24, R80 ;  /* 0x0000001804bc723c */ /* 0x040fee0000041850 */
[----:B------:R-:W-:Y:S01]  /*43c0*/  IMAD.MOV.U32 R83, RZ, RZ, R147 ;  /* 0x000000ffff537224 */ /* 0x000fe200078e0093 */
[----:B------:R-:W-:Y:S01]  /*43d0*/  MOV R80, R143 ;  /* 0x0000008f00507202 */ /* 0x000fe20000000f00 */
[----:B------:R-:W-:Y:S01]  /*43e0*/  IMAD.MOV.U32 R82, RZ, RZ, R145 ;  /* 0x000000ffff527224 */ /* 0x000fe200078e0091 */
[----:B-1----:R-:W-:Y:S01]  /*43f0*/  HMMA.16816.F32.BF16 R168, R4, R12, R68 ;  /* 0x0000000c04a8723c */ /* 0x002fe20000041844 */
[----:B------:R-:W-:-:S07]  /*4400*/  IMAD.MOV.U32 R81, RZ, RZ, R144 ;  /* 0x000000ffff517224 */ /* 0x000fce00078e0090 */
[C---:B------:R-:W-:Y:S01]  /*4410*/  HMMA.16816.F32.BF16 R144, R4.reuse, R26, R56 ;  /* 0x0000001a0490723c */ /* 0x040fe20000041838 */
[----:B------:R-:W1:Y:S06]  /*4420*/  LDSM.16.MT88.4 R24, [R241+0x900] ;  /* 0x00090000f118783b */ /* 0x000e6c0000004200 */
[----:B------:R-:W-:Y:S01]  /*4430*/  IMAD.MOV.U32 R56, RZ, RZ, R142 ;  /* 0x000000ffff387224 */ /* 0x000fe200078e008e */
[----:B------:R-:W-:Y:S01]  /*4440*/  MOV R58, R140 ;  /* 0x0000008c003a7202 */ /* 0x000fe20000000f00 */
[----:B------:R-:W-:Y:S01]  /*4450*/  IMAD.MOV.U32 R57, RZ, RZ, R141 ;  /* 0x000000ffff397224 */ /* 0x000fe200078e008d */
[----:B--2---:R-:W-:Y:S01]  /*4460*/  HMMA.16816.F32.BF16 R172, R4, R28, R72 ;  /* 0x0000001c04ac723c */ /* 0x004fe20000041848 */
[----:B------:R-:W-:-:S06]  /*4470*/  IMAD.MOV.U32 R59, RZ, RZ, R139 ;  /* 0x000000ffff3b7224 */ /* 0x000fcc00078e008b */
[----:B------:R-:W-:Y:S01]  /*4480*/  IMAD.MOV.U32 R73, RZ, RZ, R138 ;  /* 0x000000ffff497224 */ /* 0x000fe200078e008a */
[----:B------:R-:W-:Y:S01]  /*4490*/  HMMA.16816.F32.BF16 R140, R4, R14, R44 ;  /* 0x0000000e048c723c */ /* 0x000fe2000004182c */
[----:B------:R-:W2:Y:S01]  /*44a0*/  LDSM.16.MT88.4 R12, [R103+0x3900] ;  /* 0x00390000670c783b */ /* 0x000ea20000004200 */
[----:B------:R-:W-:Y:S01]  /*44b0*/  MOV R74, R137 ;  /* 0x00000089004a7202 */ /* 0x000fe20000000f00 */
[----:B------:R-:W-:-:S05]  /*44c0*/  IMAD.MOV.U32 R75, RZ, RZ, R136 ;  /* 0x000000ffff4b7224 */ /* 0x000fca00078e0088 */
[C---:B---3--:R-:W-:Y:S08]  /*44d0*/  HMMA.16816.F32.BF16 R136, R4.reuse, R16, R40 ;  /* 0x000000100488723c */ /* 0x048ff00000041828 */
[C---:B------:R-:W-:Y:S01]  /*44e0*/  HMMA.16816.F32.BF16 R160, R4.reuse, R18, R60 ;  /* 0x0000001204a0723c */ /* 0x040fe2000004183c */
[----:B------:R-:W3:Y:S07]  /*44f0*/  LDSM.16.MT88.4 R16, [R241+0x3900] ;  /* 0x00390000f110783b */ /* 0x000eee0000004200 */
[C---:B------:R-:W-:Y:S01]  /*4500*/  HMMA.16816.F32.BF16 R148, R4.reuse, R30, R48 ;  /* 0x0000001e0494723c */ /* 0x040fe20000041830 */
[----:B------:R-:W4:Y:S07]  /*4510*/  LDSM.16.MT88.4 R28, [R0+0x3900] ;  /* 0x00390000001c783b */ /* 0x000f2e0000004200 */
[C---:B-1----:R-:W-:Y:S07]  /*4520*/  HMMA.16816.F32.BF16 R180, R4.reuse, R24, R76 ;  /* 0x0000001804b4723c */ /* 0x042fee000004184c */
[----:B------:R-:W-:Y:S01]  /*4530*/  IMAD.MOV.U32 R79, RZ, RZ, R179 ;  /* 0x000000ffff4f7224 */ /* 0x000fe200078e00b3 */
[----:B------:R-:W-:Y:S01]  /*4540*/  HMMA.16816.F32.BF16 R48, R4, R22, R88 ;  /* 0x000000160430723c */ /* 0x000fe20000041858 */
[----:B------:R-:W-:Y:S01]  /*4550*/  MOV R78, R178 ;  /* 0x000000b2004e7202 */ /* 0x000fe20000000f00 */
[----:B------:R-:W-:-:S02]  /*4560*/  IMAD.MOV.U32 R77, RZ, RZ, R177 ;  /* 0x000000ffff4d7224 */ /* 0x000fc400078e00b1 */
[----:B------:R-:W-:-:S03]  /*4570*/  IMAD.MOV.U32 R76, RZ, RZ, R176 ;  /* 0x000000ffff4c7224 */ /* 0x000fc600078e00b0 */
[----:B------:R-:W-:Y:S01]  /*4580*/  IMAD.MOV.U32 R88, RZ, RZ, R10 ;  /* 0x000000ffff587224 */ /* 0x000fe200078e000a */
[C---:B------:R-:W-:Y:S01]  /*4590*/  HMMA.16816.F32.BF16 R176, R4.reuse, R20, R92 ;  /* 0x0000001404b0723c */ /* 0x040fe2000004185c */
[----:B------:R-:W-:Y:S01]  /*45a0*/  FFMA.FTZ R10, R101, c[0x0][0x2d0], -R9 ;  /* 0x0000b400650a7a23 */ /* 0x000fe20000010809 */
[----:B------:R-:W-:Y:S01]  /*45b0*/  MOV R91, R57 ;  /* 0x00000039005b7202 */ /* 0x000fe20000000f00 */
[----:B------:R-:W-:Y:S01]  /*45c0*/  IMAD.MOV.U32 R90, RZ, RZ, R58 ;  /* 0x000000ffff5a7224 */ /* 0x000fe200078e003a */
[----:B------:R-:W-:Y:S01]  /*45d0*/  MOV R89, R59 ;  /* 0x0000003b00597202 */ /* 0x000fe20000000f00 */
[----:B------:R-:W-:Y:S01]  /*45e0*/  LDSM.16.MT88.4 R20, [R241+0x6900] ;  /* 0x00690000f114783b */ /* 0x000fe20000004200 */
[----:B------:R-:W-:Y:S01]  /*45f0*/  IMAD.MOV.U32 R101, RZ, RZ, R82 ;  /* 0x000000ffff657224 */ /* 0x000fe200078e0052 */
[----:B------:R-:W-:Y:S01]  /*4600*/  MOV R95, R73 ;  /* 0x00000049005f7202 */ /* 0x000fe20000000f00 */
[----:B------:R-:W-:Y:S01]  /*4610*/  IMAD.MOV.U32 R92, RZ, RZ, R56 ;  /* 0x000000ffff5c7224 */ /* 0x000fe200078e0038 */
[----:B------:R-:W-:Y:S01]  /*4620*/  HMMA.16816.F32.BF16 R52, R4, R26, R52 ;  /* 0x0000001a0434723c */ /* 0x000fe20000041834 */
[----:B------:R-:W1:Y:S01]  /*4630*/  LDSM.16.MT88.4 R24, [R103+0x6900] ;  /* 0x006900006718783b */ /* 0x000e620000004200 */
[----:B------:R-:W-:Y:S01]  /*4640*/  IMAD.MOV.U32 R94, RZ, RZ, R74 ;  /* 0x000000ffff5e7224 */ /* 0x000fe200078e004a */
[----:B------:R-:W-:-:S05]  /*4650*/  MOV R93, R75 ;  /* 0x0000004b005d7202 */ /* 0x000fca0000000f00 */
[C---:B--2---:R-:W-:Y:S07]  /*4660*/  HMMA.16816.F32.BF16 R56, R4.reuse, R12, R96 ;  /* 0x0000000c0438723c */ /* 0x044fee0000041860 */
[----:B------:R-:W-:Y:S01]  /*4670*/  MOV R99, R252 ;  /* 0x000000fc00637202 */ /* 0x000fe20000000f00 */
[----:B------:R-:W-:Y:S01]  /*4680*/  IMAD.MOV.U32 R98, RZ, RZ, R251 ;  /* 0x000000ffff627224 */ /* 0x000fe200078e00fb */
[----:B------:R2:W-:Y:S01]  /*4690*/  MUFU.EX2 R252, R10 ;  /* 0x0000000a00fc7308 */ /* 0x0005e20000000800 */
[----:B------:R-:W-:Y:S01]  /*46a0*/  MOV R97, R250 ;  /* 0x000000fa00617202 */ /* 0x000fe20000000f00 */
[----:B------:R-:W-:Y:S01]  /*46b0*/  HMMA.16816.F32.BF16 R44, R4, R14, R104 ;  /* 0x0000000e042c723c */ /* 0x000fe20000041868 */
[----:B------:R-:W5:Y:S01]  /*46c0*/  LDSM.16.MT88.4 R12, [R0+0x6900] ;  /* 0x00690000000c783b */ /* 0x000f620000004200 */
[----:B------:R-:W-:-:S05]  /*46d0*/  IMAD.MOV.U32 R96, RZ, RZ, R249 ;  /* 0x000000ffff607224 */ /* 0x000fca00078e00f9 */
[----:B------:R-:W-:Y:S01]  /*46e0*/  MOV R106, R248 ;  /* 0x000000f8006a7202 */ /* 0x000fe20000000f00 */
[C---:B---3--:R-:W-:Y:S01]  /*46f0*/  HMMA.16816.F32.BF16 R36, R4.reuse, R16, R36 ;  /* 0x000000100424723c */ /* 0x048fe20000041824 */
[----:B------:R-:W-:Y:S01]  /*4700*/  IMAD.MOV.U32 R107, RZ, RZ, R247 ;  /* 0x000000ffff6b7224 */ /* 0x000fe200078e00f7 */
[----:B------:R-:W-:Y:S01]  /*4710*/  MOV R104, R81 ;  /* 0x0000005100687202 */ /* 0x000fe20000000f00 */
[----:B------:R-:W-:Y:S02]  /*4720*/  IMAD.MOV.U32 R105, RZ, RZ, R80 ;  /* 0x000000ffff697224 */ /* 0x000fe400078e0050 */
[--C-:B--2---:R-:W-:Y:S01]  /*4730*/  FFMA.FTZ R10, R102, c[0x0][0x2d0], -R9.reuse ;  /* 0x0000b400660a7a23 */ /* 0x104fe20000010809 */
[----:B------:R-:W-:Y:S02]  /*4740*/  MOV R102, R91 ;  /* 0x0000005b00667202 */ /* 0x000fe40000000f00 */
[C---:B------:R-:W-:Y:S01]  /*4750*/  HMMA.16816.F32.BF16 R40, R4.reuse, R18, R32 ;  /* 0x000000120428723c */ /* 0x040fe20000041820 */
[----:B------:R-:W2:Y:S01]  /*4760*/  LDSM.16.MT88.4 R16, [R2+0x7100] ;  /* 0x007100000210783b */ /* 0x000ea20000004200 */
[----:B------:R3:W1:Y:S06]  /*4770*/  MUFU.EX2 R251, R10 ;  /* 0x0000000a00fb7308 */ /* 0x00066c0000000800 */
[C---:B----4-:R-:W-:Y:S08]  /*4780*/  HMMA.16816.F32.BF16 R32, R4.reuse, R28, R64 ;  /* 0x0000001c0420723c */ /* 0x050ff00000041840 */
[----:B------:R-:W-:Y:S01]  /*4790*/  HMMA.16816.F32.BF16 R60, R4, R30, R108 ;  /* 0x0000001e043c723c */ /* 0x000fe2000004186c */
[----:B------:R-:W4:Y:S01]  /*47a0*/  LDSM.16.MT88.4 R28, [R2+0x1100] ;  /* 0x00110000021c783b */ /* 0x000f220000004200 */
[----:B---3--:R-:W-:Y:S01]  /*47b0*/  FFMA.FTZ R10, R124, c[0x0][0x2d0], -R9 ;  /* 0x0000b4007c0a7a23 */ /* 0x008fe20000010809 */
[----:B------:R-:W-:Y:S01]  /*47c0*/  MOV R124, R107 ;  /* 0x0000006b007c7202 */ /* 0x000fe20000000f00 */
[----:B------:R-:W-:-:S02]  /*47d0*/  IMAD.MOV.U32 R107, RZ, RZ, R98 ;  /* 0x000000ffff6b7224 */ /* 0x000fc400078e0062 */
[----:B------:R3:W-:Y:S01]  /*47e0*/  MUFU.EX2 R250, R10 ;  /* 0x0000000a00fa7308 */ /* 0x0007e20000000800 */
[----:B------:R-:W-:Y:S01]  /*47f0*/  IMAD.MOV.U32 R110, RZ, RZ, R245 ;  /* 0x000000ffff6e7224 */ /* 0x000fe200078e00f5 */
[----:B------:R-:W-:Y:S01]  /*4800*/  MOV R111, R97 ;  /* 0x00000061006f7202 */ /* 0x000fe20000000f00 */
[----:B------:R-:W-:Y:S01]  /*4810*/  IMAD.MOV.U32 R98, RZ, RZ, R94 ;  /* 0x000000ffff627224 */ /* 0x000fe200078e005e */
[----:B------:R-:W-:Y:S01]  /*4820*/  MOV R97, R93 ;  /* 0x0000005d00617202 */ /* 0x000fe20000000f00 */
[----:B-1----:R-:W-:Y:S01]  /*4830*/  HMMA.16816.F32.BF16 R64, R4, R24, R112 ;  /* 0x000000180440723c */ /* 0x002fe20000041870 */
[----:B------:R-:W-:Y:S01]  /*4840*/  MOV R93, R77 ;  /* 0x0000004d005d7202 */ /* 0x000fe20000000f00 */
[----:B------:R-:W-:Y:S01]  /*4850*/  IMAD.MOV.U32 R94, RZ, RZ, R78 ;  /* 0x000000ffff5e7224 */ /* 0x000fe200078e004e */
[----:B------:R-:W-:Y:S01]  /*4860*/  MOV R109, R83 ;  /* 0x00000053006d7202 */ /* 0x000fe20000000f00 */
[----:B------:R-:W-:-:S04]  /*4870*/  IMAD.MOV.U32 R108, RZ, RZ, R90 ;  /* 0x000000ffff6c7224 */ /* 0x000fc800078e005a */
[C---:B------:R-:W-:Y:S01]  /*4880*/  HMMA.16816.F32.BF16 R68, R4.reuse, R26, R116 ;  /* 0x0000001a0444723c */ /* 0x040fe20000041874 */
[----:B------:R-:W1:Y:S01]  /*4890*/  LDSM.16.MT88.4 R24, [R2+0x4100] ;  /* 0x004100000218783b */ /* 0x000e620000004200 */
[----:B---3--:R-:W-:Y:S02]  /*48a0*/  FFMA.FTZ R10, R125, c[0x0][0x2d0], -R9 ;  /* 0x0000b4007d0a7a23 */ /* 0x008fe40000010809 */
[----:B------:R-:W-:Y:S02]  /*48b0*/  IMAD.MOV.U32 R125, RZ, RZ, R96 ;  /* 0x000000ffff7d7224 */ /* 0x000fe400078e0060 */
[----:B------:R3:W-:Y:S01]  /*48c0*/  MUFU.EX2 R249, R10 ;  /* 0x0000000a00f97308 */ /* 0x0007e20000000800 */
[----:B------:R-:W-:Y:S01]  /*48d0*/  IMAD.MOV.U32 R96, RZ, RZ, R92 ;  /* 0x000000ffff607224 */ /* 0x000fe200078e005c */
[----:B------:R-:W-:Y:S01]  /*48e0*/  HMMA.16816.F32.BF16 R72, R4, R20, R84 ;  /* 0x000000140448723c */ /* 0x000fe20000041854 */
[----:B------:R-:W-:Y:S02]  /*48f0*/  IMAD.MOV.U32 R92, RZ, RZ, R76 ;  /* 0x000000ffff5c7224 */ /* 0x000fe400078e004c */
[----:B------:R-:W-:-:S05]  /*4900*/  IMAD.MOV.U32 R119, RZ, RZ, R88 ;  /* 0x000000ffff777224 */ /* 0x000fca00078e0058 */
[----:B-----5:R-:W-:Y:S01]  /*4910*/  HMMA.16816.F32.BF16 R80, R4, R12, R128 ;  /* 0x0000000c0450723c */ /* 0x020fe20000041880 */
[----:B---3--:R-:W-:Y:S01]  /*4920*/  FFMA.FTZ R10, R126, c[0x0][0x2d0], -R8 ;  /* 0x0000b4007e0a7a23 */ /* 0x008fe20000010808 */
[----:B------:R-:W-:-:S06]  /*4930*/  MOV R126, R89 ;  /* 0x00000059007e7202 */ /* 0x000fcc0000000f00 */
[----:B------:R-:W-:Y:S01]  /*4940*/  HMMA.16816.F32.BF16 R84, R4, R14, R132 ;  /* 0x0000000e0454723c */ /* 0x000fe20000041884 */
[----:B------:R-:W3:Y:S01]  /*4950*/  LDSM.16.MT88.4 R12, [R103+0x1100] ;  /* 0x00110000670c783b */ /* 0x000ee20000004200 */
[----:B------:R5:W-:Y:S05]  /*4960*/  MUFU.EX2 R248, R10 ;  /* 0x0000000a00f87308 */ /* 0x000bea0000000800 */
[----:B------:R-:W-:Y:S01]  /*4970*/  IMAD.MOV.U32 R132, RZ, RZ, R102 ;  /* 0x000000ffff847224 */ /* 0x000fe200078e0066 */
[----:B------:R-:W-:Y:S01]  /*4980*/  MOV R133, R96 ;  /* 0x0000006000857202 */ /* 0x000fe20000000f00 */
[----:B------:R-:W-:Y:S01]  /*4990*/  IMAD.MOV.U32 R102, RZ, RZ, R97 ;  /* 0x000000ffff667224 */ /* 0x000fe200078e0061 */
[----:B------:R-:W-:Y:S01]  /*49a0*/  MOV R134, R98 ;  /* 0x0000006200867202 */ /* 0x000fe20000000f00 */
[----:B-----5:R-:W-:Y:S01]  /*49b0*/  FFMA.FTZ R10, R164, c[0x0][0x2d0], -R8 ;  /* 0x0000b400a40a7a23 */ /* 0x020fe20000010808 */
[----:B------:R-:W-:-:S03]  /*49c0*/  MOV R164, R246 ;  /* 0x000000f600a47202 */ /* 0x000fc60000000f00 */
[----:B------:R5:W1:Y:S02]  /*49d0*/  MUFU.EX2 R247, R10 ;  /* 0x0000000a00f77308 */ /* 0x000a640000000800 */
[----:B-----5:R-:W-:-:S06]  /*49e0*/  FFMA.FTZ R10, R127, c[0x0][0x2d0], -R8 ;  /* 0x0000b4007f0a7a23 */ /* 0x020fcc0000010808 */
[----:B------:R5:W-:Y:S02]  /*49f0*/  MUFU.EX2 R246, R10 ;  /* 0x0000000a00f67308 */ /* 0x000be40000000800 */
[----:B-----5:R-:W-:Y:S02]  /*4a00*/  FFMA.FTZ R10, R165, c[0x0][0x2d0], -R8 ;  /* 0x0000b400a50a7a23 */ /* 0x020fe40000010808 */
[----:B------:R-:W-:Y:S01]  /*4a10*/  IMAD.MOV.U32 R165, RZ, RZ, R106 ;  /* 0x000000ffffa57224 */ /* 0x000fe200078e006a */
[----:B------:R-:W-:-:S03]  /*4a20*/  MOV R106, R99 ;  /* 0x00000063006a7202 */ /* 0x000fc60000000f00 */
[----:B------:R-:W5:Y:S01]  /*4a30*/  MUFU.EX2 R245, R10 ;  /* 0x0000000a00f57308 */ /* 0x000f620000000800 */
[----:B------:R-:W-:Y:S02]  /*4a40*/  MOV R99, R95 ;  /* 0x0000005f00637202 */ /* 0x000fe40000000f00 */
[----:B------:R-:W-:Y:S02]  /*4a50*/  MOV R95, R79 ;  /* 0x0000004f005f7202 */ /* 0x000fe40000000f00 */
[----:B------:R-:W-:Y:S01]  /*4a60*/  HMMA.16816.F32.BF16 R76, R4, R22, R120 ;  /* 0x00000016044c723c */ /* 0x000fe20000041878 */
[----:B------:R-:W-:Y:S01]  /*4a70*/  IMAD.MOV.U32 R135, RZ, RZ, R99 ;  /* 0x000000ffff877224 */ /* 0x000fe200078e0063 */
[----:B------:R-:W-:Y:S05]  /*4a80*/  LDSM.16.MT88.4 R20, [R0+0x1100] ;  /* 0x001100000014783b */ /* 0x000fea0000004200 */
[----:B------:R-:W-:-:S02]  /*4a90*/  F2FP.BF16.PACK_AB R4, R251, R252 ;  /* 0x000000fcfb04723e */ /* 0x000fc400000010ff */
[----:B-1----:R-:W-:Y:S02]  /*4aa0*/  F2FP.BF16.PACK_AB R5, R247, R248 ;  /* 0x000000f8f705723e */ /* 0x002fe400000010ff */
[----:B------:R-:W-:Y:S02]  /*4ab0*/  F2FP.BF16.PACK_AB R6, R249, R250 ;  /* 0x000000faf906723e */ /* 0x000fe400000010ff */
[----:B-----5:R-:W-:Y:S02]  /*4ac0*/  F2FP.BF16.PACK_AB R7, R245, R246 ;  /* 0x000000f6f507723e */ /* 0x020fe400000010ff */
[----:B------:R-:W-:-:S05]  /*4ad0*/  MOV R10, R92 ;  /* 0x0000005c000a7202 */ /* 0x000fca0000000f00 */
[C---:B--2---:R-:W-:Y:S07]  /*4ae0*/  HMMA.16816.F32.BF16 R96, R4.reuse, R16, R168 ;  /* 0x000000100460723c */ /* 0x044fee00000418a8 */
[----:B------:R-:W-:Y:S01]  /*4af0*/  MOV R170, R101 ;  /* 0x0000006500aa7202 */ /* 0x000fe20000000f00 */
[----:B----4-:R-:W-:Y:S01]  /*4b00*/  HMMA.16816.F32.BF16 R112, R4, R28, R188 ;  /* 0x0000001c0470723c */ /* 0x010fe200000418bc */
[----:B------:R-:W-:Y:S01]  /*4b10*/  IMAD.MOV.U32 R169, RZ, RZ, R104 ;  /* 0x000000ffffa97224 */ /* 0x000fe200078e0068 */
[----:B------:R-:W-:-:S02]  /*4b20*/  MOV R168, R105 ;  /* 0x0000006900a87202 */ /* 0x000fc40000000f00 */
[----:B------:R-:W-:Y:S02]  /*4b30*/  MOV R101, R107 ;  /* 0x0000006b00657202 */ /* 0x000fe40000000f00 */
[----:B------:R-:W-:Y:S01]  /*4b40*/  MOV R171, R109 ;  /* 0x0000006d00ab7202 */ /* 0x000fe20000000f00 */
[----:B------:R-:W-:Y:S01]  /*4b50*/  IMAD.MOV.U32 R188, RZ, RZ, R106 ;  /* 0x000000ffffbc7224 */ /* 0x000fe200078e006a */
[----:B------:R-:W-:Y:S01]  /*4b60*/  HMMA.16816.F32.BF16 R88, R4, R30, R144 ;  /* 0x0000001e0458723c */ /* 0x000fe20000041890 */
[----:B------:R-:W-:Y:S01]  /*4b70*/  LDSM.16.MT88.4 R28, [R241+0x1100] ;  /* 0x00110000f11c783b */ /* 0x000fe20000004200 */
[----:B------:R-:W-:Y:S01]  /*4b80*/  IMAD.MOV.U32 R189, RZ, RZ, R110 ;  /* 0x000000ffffbd7224 */ /* 0x000fe200078e006e */
[----:B------:R-:W-:Y:S01]  /*4b90*/  MOV R191, R94 ;  /* 0x0000005e00bf7202 */ /* 0x000fe20000000f00 */
[----:B------:R-:W-:-:S04]  /*4ba0*/  IMAD.MOV.U32 R190, RZ, RZ, R95 ;  /* 0x000000ffffbe7224 */ /* 0x000fc800078e005f */
[C---:B------:R-:W-:Y:S01]  /*4bb0*/  HMMA.16816.F32.BF16 R104, R4.reuse, R18, R140 ;  /* 0x000000120468723c */ /* 0x040fe2000004188c */
[----:B------:R-:W1:Y:S06]  /*4bc0*/  LDSM.16.MT88.4 R16, [R103+0x4100] ;  /* 0x004100006710783b */ /* 0x000e6c0000004200 */
[----:B------:R-:W-:Y:S01]  /*4bd0*/  IMAD.MOV.U32 R143, RZ, RZ, R111 ;  /* 0x000000ffff8f7224 */ /* 0x000fe200078e006f */
[C---:B------:R-:W-:Y:S07]  /*4be0*/  HMMA.16816.F32.BF16 R144, R4.reuse, R24, R172 ;  /* 0x000000180490723c */ /* 0x040fee00000418ac */
[----:B------:R-:W-:Y:S01]  /*4bf0*/  MOV R175, R119 ;  /* 0x0000007700af7202 */ /* 0x000fe20000000f00 */
[----:B------:R-:W-:Y:S01]  /*4c00*/  IMAD.MOV.U32 R172, RZ, RZ, R93 ;  /* 0x000000ffffac7224 */ /* 0x000fe200078e005d */
[----:B------:R-:W-:Y:S01]  /*4c10*/  MOV R173, R108 ;  /* 0x0000006c00ad7202 */ /* 0x000fe20000000f00 */
[----:B---3--:R-:W-:Y:S01]  /*4c20*/  HMMA.16816.F32.BF16 R116, R4, R14, R160 ;  /* 0x0000000e0474723c */ /* 0x008fe200000418a0 */
[----:B------:R-:W-:-:S07]  /*4c30*/  IMAD.MOV.U32 R174, RZ, RZ, R126 ;  /* 0x000000ffffae7224 */ /* 0x000fce00078e007e */
[C---:B------:R-:W-:Y:S01]  /*4c40*/  HMMA.16816.F32.BF16 R108, R4.reuse, R12, R136 ;  /* 0x0000000c046c723c */ /* 0x040fe20000041888 */
[----:B------:R-:W2:Y:S07]  /*4c50*/  LDSM.16.MT88.4 R12, [R241+0x4100] ;  /* 0x00410000f10c783b */ /* 0x000eae0000004200 */
[C---:B------:R-:W-:Y:S01]  /*4c60*/  HMMA.16816.F32.BF16 R92, R4.reuse, R26, R148 ;  /* 0x0000001a045c723c */ /* 0x040fe20000041894 */
[----:B------:R-:W3:Y:S07]  /*4c70*/  LDSM.16.MT88.4 R24, [R0+0x4100] ;  /* 0x004100000018783b */ /* 0x000eee0000004200 */
[C---:B-1----:R-:W-:Y:S08]  /*4c80*/  HMMA.16816.F32.BF16 R160, R4.reuse, R16, R56 ;  /* 0x0000001004a0723c */ /* 0x042ff00000041838 */
[C---:B------:R-:W-:Y:S01]  /*4c90*/  HMMA.16816.F32.BF16 R148, R4.reuse, R18, R44 ;  /* 0x000000120494723c */ /* 0x040fe2000004182c */
[----:B------:R-:W1:Y:S07]  /*4ca0*/  LDSM.16.MT88.4 R16, [R241+0x7100] ;  /* 0x00710000f110783b */ /* 0x000e6e0000004200 */
[C---:B------:R-:W-:Y:S07]  /*4cb0*/  HMMA.16816.F32.BF16 R120, R4.reuse, R28, R180 ;  /* 0x0000001c0478723c */ /* 0x040fee00000418b4 */
[----:B------:R-:W-:Y:S01]  /*4cc0*/  MOV R180, R10 ;  /* 0x0000000a00b47202 */ /* 0x000fe20000000f00 */
[----:B------:R-:W-:Y:S01]  /*4cd0*/  FFMA.FTZ R10, R166, c[0x0][0x2d0], -R9 ;  /* 0x0000b400a60a7a23 */ /* 0x000fe20000010809 */
[----:B------:R-:W-:Y:S01]  /*4ce0*/  MOV R29, R189 ;  /* 0x000000bd001d7202 */ /* 0x000fe20000000f00 */
[----:B------:R-:W-:Y:S01]  /*4cf0*/  HMMA.16816.F32.BF16 R128, R4, R20, R176 ;  /* 0x000000140480723c */ /* 0x000fe200000418b0 */
[----:B------:R-:W-:Y:S01]  /*4d00*/  MOV R183, R125 ;  /* 0x0000007d00b77202 */ /* 0x000fe20000000f00 */
[----:B------:R4:W-:Y:S01]  /*4d10*/  MUFU.EX2 R189, R10 ;  /* 0x0000000a00bd7308 */ /* 0x0009e20000000800 */
[----:B------:R-:W-:-:S02]  /*4d20*/  IMAD.MOV.U32 R181, RZ, RZ, R133 ;  /* 0x000000ffffb57224 */ /* 0x000fc400078e0085 */
[----:B------:R-:W-:Y:S02]  /*4d30*/  IMAD.MOV.U32 R28, RZ, RZ, R135 ;  /* 0x000000ffff1c7224 */ /* 0x000fe400078e0087 */
[----:B------:R-:W-:Y:S01]  /*4d40*/  MOV R177, R132 ;  /* 0x0000008400b17202 */ /* 0x000fe20000000f00 */
[----:B------:R-:W-:Y:S01]  /*4d50*/  IMAD.MOV.U32 R166, RZ, RZ, R143 ;  /* 0x000000ffffa67224 */ /* 0x000fe200078e008f */
[----:B------:R-:W-:Y:S01]  /*4d60*/  MOV R176, R134 ;  /* 0x0000008600b07202 */ /* 0x000fe20000000f00 */
[----:B--2---:R-:W-:Y:S01]  /*4d70*/  HMMA.16816.F32.BF16 R140, R4, R14, R40 ;  /* 0x0000000e048c723c */ /* 0x004fe20000041828 */
[----:B------:R-:W-:Y:S02]  /*4d80*/  IMAD.MOV.U32 R182, RZ, RZ, R124 ;  /* 0x000000ffffb67224 */ /* 0x000fe400078e007c */
[----:B----4-:R-:W-:-:S05]  /*4d90*/  FFMA.FTZ R10, R167, c[0x0][0x2d0], -R9 ;  /* 0x0000b400a70a7a23 */ /* 0x010fca0000010809 */
[C---:B------:R-:W-:Y:S01]  /*4da0*/  HMMA.16816.F32.BF16 R132, R4.reuse, R12, R36 ;  /* 0x0000000c0484723c */ /* 0x040fe20000041824 */
[----:B------:R-:W-:Y:S01]  /*4db0*/  IMAD.MOV.U32 R167, RZ, RZ, R188 ;  /* 0x000000ffffa77224 */ /* 0x000fe200078e00bc */
[----:B------:R-:W2:Y:S01]  /*4dc0*/  LDSM.16.MT88.4 R12, [R0+0x7100] ;  /* 0x00710000000c783b */ /* 0x000ea20000004200 */
[----:B------:R4:W5:Y:S05]  /*4dd0*/  MUFU.EX2 R188, R10 ;  /* 0x0000000a00bc7308 */ /* 0x00096a0000000800 */
[C---:B------:R-:W-:Y:S01]  /*4de0*/  HMMA.16816.F32.BF16 R136, R4.reuse, R22, R48 ;  /* 0x000000160488723c */ /* 0x040fe20000041830 */
[----:B------:R-:W2:Y:S07]  /*4df0*/  LDSM.16.MT88.4 R20, [R103+0x7100] ;  /* 0x007100006714783b */ /* 0x000eae0000004200 */
[----:B---3--:R-:W-:Y:S01]  /*4e00*/  HMMA.16816.F32.BF16 R40, R4, R24, R32 ;  /* 0x000000180428723c */ /* 0x008fe20000041820 */
[----:B----4-:R-:W-:Y:S01]  /*4e10*/  FFMA.FTZ R10, R192, c[0x0][0x2d0], -R9 ;  /* 0x0000b400c00a7a23 */ /* 0x010fe20000010809 */
[----:B------:R-:W-:-:S03]  /*4e20*/  MOV R192, R183 ;  /* 0x000000b700c07202 */ /* 0x000fc60000000f00 */
[----:B------:R3:W-:Y:S03]  /*4e30*/  MUFU.EX2 R183, R10 ;  /* 0x0000000a00b77308 */ /* 0x0007e60000000800 */
[C---:B------:R-:W-:Y:S01]  /*4e40*/  HMMA.16816.F32.BF16 R56, R4.reuse, R26, R60 ;  /* 0x0000001a0438723c */ /* 0x040fe2000004183c */
[----:B------:R-:W4:Y:S07]  /*4e50*/  LDSM.16.MT88.4 R24, [R2+0x1900] ;  /* 0x001900000218783b */ /* 0x000f2e0000004200 */
[----:B-1----:R-:W-:Y:S01]  /*4e60*/  HMMA.16816.F32.BF16 R44, R4, R16, R72 ;  /* 0x00000010042c723c */ /* 0x002fe20000041848 */
[----:B---3--:R-:W-:-:S07]  /*4e70*/  FFMA.FTZ R10, R193, c[0x0][0x2d0], -R9 ;  /* 0x0000b400c10a7a23 */ /* 0x008fce0000010809 */
[C---:B------:R-:W-:Y:S01]  /*4e80*/  HMMA.16816.F32.BF16 R60, R4.reuse, R18, R76 ;  /* 0x00000012043c723c */ /* 0x040fe2000004184c */
[----:B------:R-:W-:Y:S01]  /*4e90*/  IMAD.MOV.U32 R193, RZ, RZ, R182 ;  /* 0x000000ffffc17224 */ /* 0x000fe200078e00b6 */
[----:B------:R-:W1:Y:S01]  /*4ea0*/  LDSM.16.MT88.4 R16, [R2+0x7900] ;  /* 0x007900000210783b */ /* 0x000e620000004200 */
[----:B------:R3:W1:Y:S05]  /*4eb0*/  MUFU.EX2 R182, R10 ;  /* 0x0000000a00b67308 */ /* 0x00066a0000000800 */
[C---:B------:R-:W-:Y:S08]  /*4ec0*/  HMMA.16816.F32.BF16 R124, R4.reuse, R30, R52 ;  /* 0x0000001e047c723c */ /* 0x040ff00000041834 */
[----:B--2---:R-:W-:Y:S01]  /*4ed0*/  HMMA.16816.F32.BF16 R32, R4, R12, R80 ;  /* 0x0000000c0420723c */ /* 0x004fe20000041850 */
[----:B---3--:R-:W-:Y:S01]  /*4ee0*/  FFMA.FTZ R10, R194, c[0x0][0x2d0], -R8 ;  /* 0x0000b400c20a7a23 */ /* 0x008fe20000010808 */
[----:B------:R-:W-:-:S03]  /*4ef0*/  MOV R194, R181 ;  /* 0x000000b500c27202 */ /* 0x000fc60000000f00 */
[----:B------:R2:W-:Y:S03]  /*4f00*/  MUFU.EX2 R181, R10 ;  /* 0x0000000a00b57308 */ /* 0x0005e60000000800 */
[C---:B------:R-:W-:Y:S01]  /*4f10*/  HMMA.16816.F32.BF16 R48, R4.reuse, R14, R84 ;  /* 0x0000000e0430723c */ /* 0x040fe20000041854 */
[----:B------:R-:W3:Y:S07]  /*4f20*/  LDSM.16.MT88.4 R12, [R103+0x1900] ;  /* 0x00190000670c783b */ /* 0x000eee0000004200 */
[----:B------:R-:W-:Y:S01]  /*4f30*/  HMMA.16816.F32.BF16 R36, R4, R20, R64 ;  /* 0x000000140424723c */ /* 0x000fe20000041840 */
[----:B--2---:R-:W-:-:S07]  /*4f40*/  FFMA.FTZ R10, R204, c[0x0][0x2d0], -R8 ;  /* 0x0000b400cc0a7a23 */ /* 0x004fce0000010808 */
[----:B------:R-:W-:Y:S01]  /*4f50*/  HMMA.16816.F32.BF16 R52, R4, R22, R68 ;  /* 0x000000160434723c */ /* 0x000fe20000041844 */
[----:B------:R-:W-:Y:S01]  /*4f60*/  IMAD.MOV.U32 R204, RZ, RZ, R180 ;  /* 0x000000ffffcc7224 */ /* 0x000fe200078e00b4 */
[----:B------:R-:W2:Y:S01]  /*4f70*/  LDSM.16.MT88.4 R20, [R2+0x4900] ;  /* 0x004900000214783b */ /* 0x000ea20000004200 */
[----:B------:R4:W4:Y:S04]  /*4f80*/  MUFU.EX2 R180, R10 ;  /* 0x0000000a00b47308 */ /* 0x0009280000000800 */
[----:B-----5:R-:W-:Y:S02]  /*4f90*/  F2FP.BF16.PACK_AB R4, R188, R189 ;  /* 0x000000bdbc04723e */ /* 0x020fe400000010ff */
[----:B-1----:R-:W-:Y:S01]  /*4fa0*/  F2FP.BF16.PACK_AB R6, R182, R183 ;  /* 0x000000b7b606723e */ /* 0x002fe200000010ff */
[----:B----4-:R-:W-:Y:S01]  /*4fb0*/  FFMA.FTZ R10, R195, c[0x0][0x2d0], -R8 ;  /* 0x0000b400c30a7a23 */ /* 0x010fe20000010808 */
[----:B------:R-:W-:-:S02]  /*4fc0*/  F2FP.BF16.PACK_AB R5, R180, R181 ;  /* 0x000000b5b405723e */ /* 0x000fc400000010ff */
[----:B------:R-:W-:Y:S01]  /*4fd0*/  MOV R195, R28 ;  /* 0x0000001c00c37202 */ /* 0x000fe20000000f00 */
[----:B------:R1:W-:Y:S02]  /*4fe0*/  MUFU.EX2 R179, R10 ;  /* 0x0000000a00b37308 */ /* 0x0003e40000000800 */
[----:B-1----:R-:W-:Y:S02]  /*4ff0*/  FFMA.FTZ R10, R205, c[0x0][0x2d0], -R8 ;  /* 0x0000b400cd0a7a23 */ /* 0x002fe40000010808 */
[----:B------:R-:W-:-:S04]  /*5000*/  IMAD.MOV.U32 R205, RZ, RZ, R29 ;  /* 0x000000ffffcd7224 */ /* 0x000fc800078e001d */
[----:B------:R-:W1:Y:S01]  /*5010*/  MUFU.EX2 R178, R10 ;  /* 0x0000000a00b27308 */ /* 0x000e620000000800 */
[----:B------:R-:W-:Y:S01]  /*5020*/  LDSM.16.MT88.4 R28, [R241+0x1900] ;  /* 0x00190000f11c783b */ /* 0x000fe20000004200 */
[----:B-1----:R-:W-:Y:S01]  /*5030*/  F2FP.BF16.PACK_AB R7, R178, R179 ;  /* 0x000000b3b207723e */ /* 0x002fe200000010ff */
[----:B------:R-:W-:Y:S02]  /*5040*/  FFMA.FTZ R10, R236, c[0x0][0x2d0], -R9 ;  /* 0x0000b400ec0a7a23 */ /* 0x000fe40000010809 */
[----:B------:R-:W-:-:S04]  /*5050*/  IMAD.MOV.U32 R236, RZ, RZ, R166 ;  /* 0x000000ffffec7224 */ /* 0x000fc800078e00a6 */
[C---:B------:R-:W-:Y:S08]  /*5060*/  HMMA.16816.F32.BF16 R112, R4.reuse, R24, R112 ;  /* 0x000000180470723c */ /* 0x040ff00000041870 */
[C---:B------:R-:W-:Y:S01]  /*5070*/  HMMA.16816.F32.BF16 R64, R4.reuse, R26, R88 ;  /* 0x0000001a0440723c */ /* 0x040fe20000041858 */
[----:B------:R-:W1:Y:S07]  /*5080*/  LDSM.16.MT88.4 R24, [R0+0x1900] ;  /* 0x001900000018783b */ /* 0x000e6e0000004200 */
[C---:B------:R-:W-:Y:S08]  /*5090*/  HMMA.16816.F32.BF16 R76, R4.reuse, R16, R96 ;  /* 0x00000010044c723c */ /* 0x040ff00000041860 */
[C---:B------:R-:W-:Y:S01]  /*50a0*/  HMMA.16816.F32.BF16 R72, R4.reuse, R18, R104 ;  /* 0x000000120448723c */ /* 0x040fe20000041868 */
[----:B------:R-:W4:Y:S07]  /*50b0*/  LDSM.16.MT88.4 R16, [R103+0x4900] ;  /* 0x004900006710783b */ /* 0x000f2e0000004200 */
        /* <DEDUP_REMOVED lines=9> */
[C---:B----4-:R-:W-:Y:S07]  /*5150*/  HMMA.16816.F32.BF16 R136, R4.reuse, R16, R160 ;  /* 0x000000100488723c */ /* 0x050fee00000418a0 */
[----:B------:R-:W-:Y:S01]  /*5160*/  IMAD.MOV.U32 R162, RZ, RZ, R195 ;  /* 0x000000ffffa27224 */ /* 0x000fe200078e00c3 */
[C---:B------:R-:W-:Y:S01]  /*5170*/  HMMA.16816.F32.BF16 R92, R4.reuse, R18, R148 ;  /* 0x00000012045c723c */ /* 0x040fe20000041894 */
[----:B------:R-:W4:Y:S01]  /*5180*/  LDSM.16.MT88.4 R16, [R241+0x7900] ;  /* 0x00790000f110783b */ /* 0x000f220000004200 */
[----:B------:R-:W-:Y:S01]  /*5190*/  IMAD.MOV.U32 R195, RZ, RZ, R177 ;  /* 0x000000ffffc37224 */ /* 0x000fe200078e00b1 */
[----:B------:R-:W-:Y:S01]  /*51a0*/  MOV R163, R205 ;  /* 0x000000cd00a37202 */ /* 0x000fe20000000f00 */
[----:B------:R5:W-:Y:S01]  /*51b0*/  MUFU.EX2 R177, R10 ;  /* 0x0000000a00b17308 */ /* 0x000be20000000800 */
[----:B------:R-:W-:Y:S01]  /*51c0*/  MOV R205, R176 ;  /* 0x000000b000cd7202 */ /* 0x000fe20000000f00 */
[----:B------:R-:W-:Y:S01]  /*51d0*/  IMAD.MOV.U32 R160, RZ, RZ, R194 ;  /* 0x000000ffffa07224 */ /* 0x000fe200078e00c2 */
[----:B------:R-:W-:Y:S01]  /*51e0*/  MOV R161, R204 ;  /* 0x000000cc00a17202 */ /* 0x000fe20000000f00 */
[C---:B---3--:R-:W-:Y:S01]  /*51f0*/  HMMA.16816.F32.BF16 R96, R4.reuse, R12, R132 ;  /* 0x0000000c0460723c */ /* 0x048fe20000041884 */
[----:B------:R-:W-:Y:S01]  /*5200*/  MOV R150, R193 ;  /* 0x000000c100967202 */ /* 0x000fe20000000f00 */
[----:B------:R-:W-:Y:S01]  /*5210*/  IMAD.MOV.U32 R149, RZ, RZ, R192 ;  /* 0x000000ffff957224 */ /* 0x000fe200078e00c0 */
[----:B------:R-:W-:Y:S01]  /*5220*/  MOV R148, R167 ;  /* 0x000000a700947202 */ /* 0x000fe20000000f00 */
[----:B------:R-:W-:Y:S01]  /*5230*/  IMAD.MOV.U32 R194, RZ, RZ, R169 ;  /* 0x000000ffffc27224 */ /* 0x000fe200078e00a9 */
[----:B------:R-:W-:Y:S01]  /*5240*/  MOV R204, R168 ;  /* 0x000000a800cc7202 */ /* 0x000fe20000000f00 */
[----:B------:R-:W-:Y:S01]  /*5250*/  IMAD.MOV.U32 R192, RZ, RZ, R171 ;  /* 0x000000ffffc07224 */ /* 0x000fe200078e00ab */
[----:B------:R-:W-:Y:S01]  /*5260*/  MOV R193, R170 ;  /* 0x000000aa00c17202 */ /* 0x000fe20000000f00 */
[----:B------:R-:W-:Y:S01]  /*5270*/  HMMA.16816.F32.BF16 R116, R4, R14, R140 ;  /* 0x0000000e0474723c */ /* 0x000fe2000004188c */
[----:B------:R-:W3:Y:S01]  /*5280*/  LDSM.16.MT88.4 R12, [R0+0x7900] ;  /* 0x00790000000c783b */ /* 0x000ee20000004200 */
[----:B------:R-:W-:-:S02]  /*5290*/  IMAD.MOV.U32 R151, RZ, RZ, R173 ;  /* 0x000000ffff977224 */ /* 0x000fc400078e00ad */
[----:B-----5:R-:W-:Y:S02]  /*52a0*/  FFMA.FTZ R10, R207, c[0x0][0x2d0], -R9 ;  /* 0x0000b400cf0a7a23 */ /* 0x020fe40000010809 */
[----:B------:R-:W-:Y:S01]  /*52b0*/  IMAD.MOV.U32 R207, RZ, RZ, R164 ;  /* 0x000000ffffcf7224 */ /* 0x000fe200078e00a4 */
[----:B------:R-:W-:Y:S01]  /*52c0*/  MOV R142, R174 ;  /* 0x000000ae008e7202 */ /* 0x000fe20000000f00 */
[----:B------:R5:W1:Y:S01]  /*52d0*/  MUFU.EX2 R176, R10 ;  /* 0x0000000a00b07308 */ /* 0x000a620000000800 */
[----:B------:R-:W-:Y:S01]  /*52e0*/  IMAD.MOV.U32 R141, RZ, RZ, R175 ;  /* 0x000000ffff8d7224 */ /* 0x000fe200078e00af */
[----:B------:R-:W-:Y:S01]  /*52f0*/  HMMA.16816.F32.BF16 R84, R4, R30, R124 ;  /* 0x0000001e0454723c */ /* 0x000fe2000004187c */
[----:B------:R-:W-:Y:S02]  /*5300*/  MOV R140, R165 ;  /* 0x000000a5008c7202 */ /* 0x000fe40000000f00 */
[----:B------:R-:W-:-:S05]  /*5310*/  MOV R143, R172 ;  /* 0x000000ac008f7202 */ /* 0x000fca0000000f00 */
[----:B--2---:R-:W-:Y:S01]  /*5320*/  HMMA.16816.F32.BF16 R108, R4, R20, R40 ;  /* 0x00000014046c723c */ /* 0x004fe20000041828 */
[----:B-----5:R-:W-:Y:S01]  /*5330*/  FFMA.FTZ R10, R206, c[0x0][0x2d0], -R9 ;  /* 0x0000b400ce0a7a23 */ /* 0x020fe20000010809 */
[----:B------:R-:W-:-:S06]  /*5340*/  MOV R206, R102 ;  /* 0x0000006600ce7202 */ /* 0x000fcc0000000f00 */
[C---:B------:R-:W-:Y:S01]  /*5350*/  HMMA.16816.F32.BF16 R56, R4.reuse, R22, R56 ;  /* 0x000000160438723c */ /* 0x040fe20000041838 */
[----:B------:R-:W2:Y:S01]  /*5360*/  LDSM.16.MT88.4 R20, [R2+0x2100] ;  /* 0x002100000214783b */ /* 0x000ea20000004200 */
[----:B------:R5:W-:Y:S06]  /*5370*/  MUFU.EX2 R175, R10 ;  /* 0x0000000a00af7308 */ /* 0x000bec0000000800 */
[C---:B-1----:R-:W-:Y:S08]  /*5380*/  HMMA.16816.F32.BF16 R164, R4.reuse, R24, R36 ;  /* 0x0000001804a4723c */ /* 0x042ff00000041824 */
[----:B------:R-:W-:Y:S01]  /*5390*/  HMMA.16816.F32.BF16 R124, R4, R26, R52 ;  /* 0x0000001a047c723c */ /* 0x000fe20000041834 */
[----:B------:R-:W1:Y:S01]  /*53a0*/  LDSM.16.MT88.4 R24, [R2+0x5100] ;  /* 0x005100000218783b */ /* 0x000e620000004200 */
[----:B-----5:R-:W-:-:S02]  /*53b0*/  FFMA.FTZ R10, R11, c[0x0][0x2d0], -R9 ;  /* 0x0000b4000b0a7a23 */ /* 0x020fc40000010809 */
[----:B------:R-:W-:Y:S02]  /*53c0*/  IMAD.MOV.U32 R11, RZ, RZ, R101 ;  /* 0x000000ffff0b7224 */ /* 0x000fe400078e0065 */
[----:B------:R5:W1:Y:S02]  /*53d0*/  MUFU.EX2 R174, R10 ;  /* 0x0000000a00ae7308 */ /* 0x000a640000000800 */
[C---:B----4-:R-:W-:Y:S08]  /*53e0*/  HMMA.16816.F32.BF16 R168, R4.reuse, R16, R44 ;  /* 0x0000001004a8723c */ /* 0x050ff0000004182c */
[----:B------:R-:W-:Y:S01]  /*53f0*/  HMMA.16816.F32.BF16 R132, R4, R18, R60 ;  /* 0x000000120484723c */ /* 0x000fe2000004183c */
[----:B------:R-:W4:Y:S01]  /*5400*/  LDSM.16.MT88.4 R16, [R103+0x2100] ;  /* 0x002100006710783b */ /* 0x000f220000004200 */
[----:B-----5:R-:W-:-:S06]  /*5410*/  FFMA.FTZ R10, R239, c[0x0][0x2d0], -R8 ;  /* 0x0000b400ef0a7a23 */ /* 0x020fcc0000010808 */
[C---:B---3--:R-:W-:Y:S01]  /*5420*/  HMMA.16816.F32.BF16 R36, R4.reuse, R12, R32 ;  /* 0x0000000c0424723c */ /* 0x048fe20000041820 */
[----:B------:R3:W-:Y:S07]  /*5430*/  MUFU.EX2 R173, R10 ;  /* 0x0000000a00ad7308 */ /* 0x0007ee0000000800 */
[C---:B------:R-:W-:Y:S01]  /*5440*/  HMMA.16816.F32.BF16 R120, R4.reuse, R28, R120 ;  /* 0x0000001c0478723c */ /* 0x040fe20000041878 */
[----:B------:R-:W-:Y:S07]  /*5450*/  LDSM.16.MT88.4 R28, [R2+0x8100] ;  /* 0x00810000021c783b */ /* 0x000fee0000004200 */
[----:B------:R-:W-:Y:S01]  /*5460*/  HMMA.16816.F32.BF16 R32, R4, R14, R48 ;  /* 0x0000000e0420723c */ /* 0x000fe20000041830 */
[----:B------:R-:W5:Y:S01]  /*5470*/  LDSM.16.MT88.4 R12, [R241+0x2100] ;  /* 0x00210000f10c783b */ /* 0x000f620000004200 */
[----:B---3--:R-:W-:-:S04]  /*5480*/  FFMA.FTZ R10, R244, c[0x0][0x2d0], -R8 ;  /* 0x0000b400f40a7a23 */ /* 0x008fc80000010808 */
[----:B------:R3:W2:Y:S01]  /*5490*/  MUFU.EX2 R172, R10 ;  /* 0x0000000a00ac7308 */ /* 0x0006a20000000800 */
[----:B------:R-:W-:Y:S02]  /*54a0*/  F2FP.BF16.PACK_AB R4, R176, R177 ;  /* 0x000000b1b004723e */ /* 0x000fe400000010ff */
[----:B-1----:R-:W-:Y:S01]  /*54b0*/  F2FP.BF16.PACK_AB R6, R174, R175 ;  /* 0x000000afae06723e */ /* 0x002fe200000010ff */
[----:B---3--:R-:W-:Y:S01]  /*54c0*/  FFMA.FTZ R10, R238, c[0x0][0x2d0], -R8 ;  /* 0x0000b400ee0a7a23 */ /* 0x008fe20000010808 */
[----:B--2---:R-:W-:-:S03]  /*54d0*/  F2FP.BF16.PACK_AB R5, R172, R173 ;  /* 0x000000adac05723e */ /* 0x004fc600000010ff */
[----:B------:R1:W-:Y:S02]  /*54e0*/  MUFU.EX2 R102, R10 ;  /* 0x0000000a00667308 */ /* 0x0003e40000000800 */
[----:B-1----:R-:W-:Y:S01]  /*54f0*/  FFMA.FTZ R10, R237, c[0x0][0x2d0], -R8 ;  /* 0x0000b400ed0a7a23 */ /* 0x002fe20000010808 */
[----:B------:R-:W-:-:S05]  /*5500*/  MOV R237, R151 ;  /* 0x0000009700ed7202 */ /* 0x000fca0000000f00 */
[----:B------:R-:W1:Y:S02]  /*5510*/  MUFU.EX2 R101, R10 ;  /* 0x0000000a00657308 */ /* 0x000e640000000800 */
[----:B-1----:R-:W-:Y:S01]  /*5520*/  F2FP.BF16.PACK_AB R7, R101, R102 ;  /* 0x000000666507723e */ /* 0x002fe200000010ff */
[----:B------:R-:W-:Y:S01]  /*5530*/  FFMA.FTZ R10, R11, c[0x0][0x2d0], -R9 ;  /* 0x0000b4000b0a7a23 */ /* 0x000fe20000010809 */
[----:B------:R-:W-:Y:S01]  /*5540*/  MOV R11, R206 ;  /* 0x000000ce000b7202 */ /* 0x000fe20000000f00 */
[----:B------:R-:W-:-:S03]  /*5550*/  IMAD.MOV.U32 R206, RZ, RZ, R140 ;  /* 0x000000ffffce7224 */ /* 0x000fc600078e008c */
[----:B------:R1:W-:Y:S01]  /*5560*/  MUFU.EX2 R51, R10 ;  /* 0x0000000a00337308 */ /* 0x0003e20000000800 */
[----:B------:R-:W-:Y:S01]  /*5570*/  IMAD.MOV.U32 R140, RZ, RZ, R143 ;  /* 0x000000ffff8c7224 */ /* 0x000fe200078e008f */
[----:B------:R-:W-:Y:S01]  /*5580*/  HMMA.16816.F32.BF16 R112, R4, R20, R112 ;  /* 0x000000140470723c */ /* 0x000fe20000041870 */
[----:B------:R-:W-:Y:S01]  /*5590*/  MOV R143, R150 ;  /* 0x00000096008f7202 */ /* 0x000fe20000000f00 */
[----:B------:R-:W-:-:S04]  /*55a0*/  IMAD.MOV.U32 R150, RZ, RZ, R162 ;  /* 0x000000ffff967224 */ /* 0x000fc800078e00a2 */
[----:B------:R-:W-:Y:S02]  /*55b0*/  IMAD.MOV.U32 R238, RZ, RZ, R150 ;  /* 0x000000ffffee7224 */ /* 0x000fe400078e0096 */
[C---:B------:R-:W-:Y:S01]  /*55c0*/  HMMA.16816.F32.BF16 R40, R4.reuse, R22, R64 ;  /* 0x000000160428723c */ /* 0x040fe20000041840 */
[----:B------:R-:W2:Y:S04]  /*55d0*/  LDSM.16.MT88.4 R20, [R0+0x2100] ;  /* 0x002100000014783b */ /* 0x000ea80000004200 */
[----:B------:R-:W-:Y:S01]  /*55e0*/  LDSM.16.MT88.4 R64, [R0+0x5900] ;  /* 0x005900000040783b */ /* 0x000fe20000004200 */
[----:B-1----:R-:W-:Y:S01]  /*55f0*/  FFMA.FTZ R10, R207, c[0x0][0x2d0], -R9 ;  /* 0x0000b400cf0a7a23 */ /* 0x002fe20000010809 */
[----:B------:R-:W-:Y:S01]  /*5600*/  MOV R207, R142 ;  /* 0x0000008e00cf7202 */ /* 0x000fe20000000f00 */
[----:B------:R-:W-:Y:S01]  /*5610*/  HMMA.16816.F32.BF16 R144, R4, R24, R144 ;  /* 0x000000180490723c */ /* 0x000fe20000041890 */
[----:B------:R-:W-:Y:S01]  /*5620*/  IMAD.MOV.U32 R142, RZ, RZ, R149 ;  /* 0x000000ffff8e7224 */ /* 0x000fe200078e0095 */
[----:B------:R1:W3:Y:S01]  /*5630*/  MUFU.EX2 R50, R10 ;  /* 0x0000000a00327308 */ /* 0x0002e20000000800 */
[----:B------:R-:W-:-:S04]  /*5640*/  MOV R149, R161 ;  /* 0x000000a100957202 */ /* 0x000fc80000000f00 */
[----:B------:R-:W-:Y:S01]  /*5650*/  MOV R244, R149 ;  /* 0x0000009500f47202 */ /* 0x000fe20000000f00 */
[C---:B------:R-:W-:Y:S01]  /*5660*/  HMMA.16816.F32.BF16 R44, R4.reuse, R26, R68 ;  /* 0x0000001a042c723c */ /* 0x040fe20000041844 */
[----:B------:R-:W2:Y:S07]  /*5670*/  LDSM.16.MT88.4 R24, [R103+0x5100] ;  /* 0x005100006718783b */ /* 0x000eae0000004200 */
[----:B----4-:R-:W-:Y:S01]  /*5680*/  HMMA.16816.F32.BF16 R104, R4, R16, R104 ;  /* 0x000000100468723c */ /* 0x010fe20000041868 */
[--C-:B-1----:R-:W-:Y:S01]  /*5690*/  FFMA.FTZ R10, R141, c[0x0][0x2d0], -R9.reuse ;  /* 0x0000b4008d0a7a23 */ /* 0x102fe20000010809 */
[----:B------:R-:W-:Y:S01]  /*56a0*/  MOV R141, R148 ;  /* 0x00000094008d7202 */ /* 0x000fe20000000f00 */
[----:B------:R-:W-:-:S02]  /*56b0*/  FFMA.FTZ R9, R163, c[0x0][0x2d0], -R9 ;  /* 0x0000b400a3097a23 */ /* 0x000fc40000010809 */
[----:B------:R-:W-:Y:S01]  /*56c0*/  IMAD.MOV.U32 R148, RZ, RZ, R160 ;  /* 0x000000ffff947224 */ /* 0x000fe200078e00a0 */
[----:B------:R-:W-:Y:S02]  /*56d0*/  MUFU.EX2 R49, R10 ;  /* 0x0000000a00317308 */ /* 0x000fe40000000800 */
[----:B------:R-:W-:Y:S01]  /*56e0*/  HMMA.16816.F32.BF16 R52, R4, R18, R80 ;  /* 0x000000120434723c */ /* 0x000fe20000041850 */
[----:B------:R-:W1:Y:S01]  /*56f0*/  LDSM.16.MT88.4 R16, [R241+0x5100] ;  /* 0x00510000f110783b */ /* 0x000e620000004200 */
[----:B------:R-:W-:-:S03]  /*5700*/  IMAD.MOV.U32 R239, RZ, RZ, R148 ;  /* 0x000000ffffef7224 */ /* 0x000fc600078e0094 */
[----:B------:R-:W-:Y:S01]  /*5710*/  LDSM.16.MT88.4 R148, [R2+0x5900] ;  /* 0x005900000294783b */ /* 0x000fe20000004200 */
[----:B------:R4:W1:Y:S02]  /*5720*/  MUFU.EX2 R48, R9 ;  /* 0x0000000900307308 */ /* 0x0008640000000800 */
[C---:B-----5:R-:W-:Y:S01]  /*5730*/  HMMA.16816.F32.BF16 R120, R4.reuse, R12, R120 ;  /* 0x0000000c0478723c */ /* 0x060fe20000041878 */
[----:B------:R-:W-:Y:S07]  /*5740*/  LDSM.16.MT88.4 R80, [R2+0x8900] ;  /* 0x008900000250783b */ /* 0x000fee0000004200 */
[----:B------:R-:W-:Y:S01]  /*5750*/  HMMA.16816.F32.BF16 R60, R4, R14, R84 ;  /* 0x0000000e043c723c */ /* 0x000fe20000041854 */
[----:B------:R-:W5:Y:S01]  /*5760*/  LDSM.16.MT88.4 R12, [R0+0x5100] ;  /* 0x00510000000c783b */ /* 0x000f620000004200 */
[----:B----4-:R-:W-:-:S06]  /*5770*/  FFMA.FTZ R9, R11, c[0x0][0x2d0], -R8 ;  /* 0x0000b4000b097a23 */ /* 0x010fcc0000010808 */
[----:B------:R-:W-:Y:S01]  /*5780*/  HMMA.16816.F32.BF16 R76, R4, R28, R76 ;  /* 0x0000001c044c723c */ /* 0x000fe2000004184c */
[----:B------:R-:W-:-:S07]  /*5790*/  MOV R11, R143 ;  /* 0x0000008f000b7202 */ /* 0x000fce0000000f00 */
[C---:B------:R-:W-:Y:S08]  /*57a0*/  HMMA.16816.F32.BF16 R28, R4.reuse, R30, R72 ;  /* 0x0000001e041c723c */ /* 0x040ff00000041848 */
[C---:B--2---:R-:W-:Y:S08]  /*57b0*/  HMMA.16816.F32.BF16 R128, R4.reuse, R20, R128 ;  /* 0x000000140480723c */ /* 0x044ff00000041880 */
[C---:B------:R-:W-:Y:S01]  /*57c0*/  HMMA.16816.F32.BF16 R68, R4.reuse, R22, R88 ;  /* 0x000000160444723c */ /* 0x040fe20000041858 */
[----:B------:R-:W2:Y:S07]  /*57d0*/  LDSM.16.MT88.4 R20, [R103+0x8100] ;  /* 0x008100006714783b */ /* 0x000eae0000004200 */
[C---:B------:R-:W-:Y:S08]  /*57e0*/  HMMA.16816.F32.BF16 R136, R4.reuse, R24, R136 ;  /* 0x000000180488723c */ /* 0x040ff00000041888 */
[C---:B------:R-:W-:Y:S01]  /*57f0*/  HMMA.16816.F32.BF16 R72, R4.reuse, R26, R92 ;  /* 0x0000001a0448723c */ /* 0x040fe2000004185c */
[----:B------:R-:W4:Y:S07]  /*5800*/  LDSM.16.MT88.4 R24, [R241+0x8100] ;  /* 0x00810000f118783b */ /* 0x000f2e0000004200 */
[C---:B-1----:R-:W-:Y:S07]  /*5810*/  HMMA.16816.F32.BF16 R84, R4.reuse, R16, R96 ;  /* 0x000000100454723c */ /* 0x042fee0000041860 */
[----:B---3--:R-:W-:Y:S01]  /*5820*/  F2FP.BF16.PACK_AB R96, R50, R51 ;  /* 0x000000333260723e */ /* 0x008fe200000010ff */
[----:B------:R-:W-:Y:S01]  /*5830*/  HMMA.16816.F32.BF16 R88, R4, R18, R116 ;  /* 0x000000120458723c */ /* 0x000fe20000041874 */
[----:B------:R-:W1:Y:S01]  /*5840*/  LDSM.16.MT88.4 R16, [R0+0x8100] ;  /* 0x008100000010783b */ /* 0x000e620000004200 */
[----:B------:R-:W-:-:S03]  /*5850*/  F2FP.BF16.PACK_AB R98, R48, R49 ;  /* 0x000000313062723e */ /* 0x000fc600000010ff */
[----:B------:R3:W-:Y:S03]  /*5860*/  LDSM.16.MT88.4 R116, [R2+0x2900] ;  /* 0x002900000274783b */ /* 0x0007e60000004200 */
[C---:B-----5:R-:W-:Y:S01]  /*5870*/  HMMA.16816.F32.BF16 R160, R4.reuse, R14, R56 ;  /* 0x0000000e04a0723c */ /* 0x060fe20000041838 */
[----:B------:R5:W-:Y:S01]  /*5880*/  MUFU.EX2 R15, R9 ;  /* 0x00000009000f7308 */ /* 0x000be20000000800 */
[----:B------:R-:W-:Y:S06]  /*5890*/  LDSM.16.MT88.4 R56, [R241+0x5900] ;  /* 0x00590000f138783b */ /* 0x000fec0000004200 */
[C---:B--2---:R-:W-:Y:S08]  /*58a0*/  HMMA.16816.F32.BF16 R164, R4.reuse, R20, R164 ;  /* 0x0000001404a4723c */ /* 0x044ff000000418a4 */
[----:B------:R-:W-:Y:S01]  /*58b0*/  HMMA.16816.F32.BF16 R92, R4, R12, R108 ;  /* 0x0000000c045c723c */ /* 0x000fe2000004186c */
[----:B-----5:R-:W-:Y:S01]  /*58c0*/  FFMA.FTZ R9, R206, c[0x0][0x2d0], -R8 ;  /* 0x0000b400ce097a23 */ /* 0x020fe20000010808 */
[----:B------:R-:W2:Y:S01]  /*58d0*/  LDSM.16.MT88.4 R108, [R103+0x2900] ;  /* 0x00290000676c783b */ /* 0x000ea20000004200 */
[----:B------:R-:W-:-:S02]  /*58e0*/  IMAD.MOV.U32 R206, RZ, RZ, R142 ;  /* 0x000000ffffce7224 */ /* 0x000fc400078e008e */
[----:B------:R5:W1:Y:S01]  /*58f0*/  MUFU.EX2 R14, R9 ;  /* 0x00000009000e7308 */ /* 0x000a620000000800 */
[----:B---3--:R-:W-:Y:S02]  /*5900*/  FADD.FTZ R2, R239, R244 ;  /* 0x000000f4ef027221 */ /* 0x008fe40000010000 */
[----:B----4-:R-:W-:Y:S02]  /*5910*/  HMMA.16816.F32.BF16 R168, R4, R24, R168 ;  /* 0x0000001804a8723c */ /* 0x010fe400000418a8 */
[----:B------:R-:W-:-:S04]  /*5920*/  FADD.FTZ R2, R206, R2 ;  /* 0x00000002ce027221 */ /* 0x000fc80000010000 */
[----:B------:R-:W-:Y:S02]  /*5930*/  FADD.FTZ R2, R236, R2 ;  /* 0x00000002ec027221 */ /* 0x000fe40000010000 */
[C---:B------:R-:W-:Y:S01]  /*5940*/  HMMA.16816.F32.BF16 R20, R4.reuse, R22, R124 ;  /* 0x000000160414723c */ /* 0x040fe2000004187c */
[----:B------:R-:W-:Y:S01]  /*5950*/  LDSM.16.MT88.4 R124, [R241+0x2900] ;  /* 0x00290000f17c783b */ /* 0x000fe20000004200 */
[----:B------:R-:W-:Y:S02]  /*5960*/  FADD.FTZ R2, R195, R2 ;  /* 0x00000002c3027221 */ /* 0x000fe40000010000 */
[----:B-----5:R-:W-:Y:S01]  /*5970*/  FFMA.FTZ R9, R207, c[0x0][0x2d0], -R8 ;  /* 0x0000b400cf097a23 */ /* 0x020fe20000010808 */
[----:B------:R-:W-:Y:S01]  /*5980*/  MOV R207, R141 ;  /* 0x0000008d00cf7202 */ /* 0x000fe20000000f00 */
[----:B------:R-:W-:Y:S02]  /*5990*/  FADD.FTZ R2, R194, R2 ;  /* 0x00000002c2027221 */ /* 0x000fe40000010000 */
[----:B------:R-:W-:Y:S01]  /*59a0*/  HMMA.16816.F32.BF16 R24, R4, R26, R132 ;  /* 0x0000001a0418723c */ /* 0x000fe20000041884 */
[----:B------:R-:W-:Y:S01]  /*59b0*/  FFMA.FTZ R8, R140, c[0x0][0x2d0], -R8 ;  /* 0x0000b4008c087a23 */ /* 0x000fe20000010808 */
[----:B------:R-:W-:Y:S01]  /*59c0*/  MUFU.EX2 R13, R9 ;  /* 0x00000009000d7308 */ /* 0x000fe20000000800 */
[----:B------:R-:W-:Y:S01]  /*59d0*/  LDSM.16.MT88.4 R132, [R0+0x2900] ;  /* 0x002900000084783b */ /* 0x000fe20000004200 */
[----:B-1----:R-:W-:-:S03]  /*59e0*/  F2FP.BF16.PACK_AB R97, R14, R15 ;  /* 0x0000000f0e61723e */ /* 0x002fc600000010ff */
[----:B------:R-:W1:Y:S01]  /*59f0*/  LDSM.16.MT88.4 R140, [R103+0x5900] ;  /* 0x00590000678c783b */ /* 0x000e620000004200 */
[C---:B------:R-:W-:Y:S02]  /*5a00*/  HMMA.16816.F32.BF16 R36, R4.reuse, R16, R36 ;  /* 0x000000100424723c */ /* 0x040fe40000041824 */
[----:B------:R-:W3:Y:S06]  /*5a10*/  MUFU.EX2 R12, R8 ;  /* 0x00000008000c7308 */ /* 0x000eec0000000800 */
[----:B------:R-:W-:Y:S07]  /*5a20*/  HMMA.16816.F32.BF16 R32, R4, R18, R32 ;  /* 0x000000120420723c */ /* 0x000fee0000041820 */
[----:B------:R-:W-:Y:S01]  /*5a30*/  FADD.FTZ R4, R238, R237 ;  /* 0x000000edee047221 */ /* 0x000fe20000010000 */
[----:B---3--:R-:W-:-:S03]  /*5a40*/  F2FP.BF16.PACK_AB R99, R12, R13 ;  /* 0x0000000d0c63723e */ /* 0x008fc600000010ff */
[----:B------:R-:W-:Y:S02]  /*5a50*/  FADD.FTZ R4, R11, R4 ;  /* 0x000000040b047221 */ /* 0x000fe40000010000 */
[----:B------:R3:W-:Y:S02]  /*5a60*/  LDSM.16.MT88.4 R8, [R0+0x8900] ;  /* 0x008900000008783b */ /* 0x0007e40000004200 */
[----:B------:R-:W-:Y:S01]  /*5a70*/  FADD.FTZ R4, R207, R4 ;  /* 0x00000004cf047221 */ /* 0x000fe20000010000 */
[----:B--2---:R-:W-:Y:S03]  /*5a80*/  HMMA.16816.F32.BF16 R104, R96, R108, R104 ;  /* 0x0000006c6068723c */ /* 0x004fe60000041868 */
[----:B------:R-:W-:-:S04]  /*5a90*/  FADD.FTZ R4, R205, R4 ;  /* 0x00000004cd047221 */ /* 0x000fc80000010000 */
[----:B------:R-:W-:Y:S01]  /*5aa0*/  FADD.FTZ R4, R204, R4 ;  /* 0x00000004cc047221 */ /* 0x000fe20000010000 */
[C---:B------:R-:W-:Y:S03]  /*5ab0*/  HMMA.16816.F32.BF16 R108, R96.reuse, R110, R52 ;  /* 0x0000006e606c723c */ /* 0x040fe60000041834 */
[----:B------:R-:W-:Y:S02]  /*5ac0*/  FADD.FTZ R5, R193, R4 ;  /* 0x00000004c1057221 */ /* 0x000fe40000010000 */
[----:B------:R-:W-:Y:S02]  /*5ad0*/  FADD.FTZ R4, R192, R2 ;  /* 0x00000002c0047221 */ /* 0x000fe40000010000 */
[----:B------:R-:W-:Y:S01]  /*5ae0*/  FADD.FTZ R2, R190, R5 ;  /* 0x00000005be027221 */ /* 0x000fe20000010000 */
[----:B-1----:R-:W-:Y:S03]  /*5af0*/  HMMA.16816.F32.BF16 R136, R96, R140, R136 ;  /* 0x0000008c6088723c */ /* 0x002fe60000041888 */
[----:B------:R-:W-:-:S02]  /*5b00*/  FADD.FTZ R2, R252, R2 ;  /* 0x00000002fc027221 */ /* 0x000fc40000010000 */
[----:B---3--:R-:W-:Y:S02]  /*5b10*/  FADD.FTZ R0, R191, R4 ;  /* 0x00000004bf007221 */ /* 0x008fe40000010000 */
        /* <DEDUP_REMOVED lines=8> */
[----:B------:R-:W-:Y:S01]  /*5ba0*/  FADD.FTZ R2, R189, R2 ;  /* 0x00000002bd027221 */ /* 0x000fe20000010000 */
[----:B------:R-:W1:Y:S01]  /*5bb0*/  LDSM.16.MT88.4 R72, [R103+0x8900] ;  /* 0x008900006748783b */ /* 0x000e620000004200 */
[----:B------:R-:W-:Y:S02]  /*5bc0*/  FADD.FTZ R0, R245, R0 ;  /* 0x00000000f5007221 */ /* 0x000fe40000010000 */
[----:B------:R-:W-:Y:S02]  /*5bd0*/  FADD.FTZ R2, R188, R2 ;  /* 0x00000002bc027221 */ /* 0x000fe40000010000 */
[----:B------:R-:W-:Y:S01]  /*5be0*/  FADD.FTZ R0, R181, R0 ;  /* 0x00000000b5007221 */ /* 0x000fe20000010000 */
[----:B------:R-:W-:Y:S01]  /*5bf0*/  HMMA.16816.F32.BF16 R56, R96, R58, R88 ;  /* 0x0000003a6038723c */ /* 0x000fe20000041858 */
[----:B------:R-:W-:Y:S01]  /*5c00*/  FADD.FTZ R2, R183, R2 ;  /* 0x00000002b7027221 */ /* 0x000fe20000010000 */
[----:B------:R-:W2:Y:S01]  /*5c10*/  LDSM.16.MT88.4 R88, [R241+0x8900] ;  /* 0x00890000f158783b */ /* 0x000ea20000004200 */
        /* <DEDUP_REMOVED lines=10> */
[----:B------:R-:W-:-:S04]  /*5cc0*/  FADD.FTZ R0, R172, R0 ;  /* 0x00000000ac007221 */ /* 0x000fc80000010000 */
        /* <DEDUP_REMOVED lines=12> */
[----:B------:R-:W-:Y:S02]  /*5d90*/  FADD.FTZ R4, R48, R0 ;  /* 0x0000000030047221 */ /* 0x000fe40000010000 */
[----:B------:R-:W-:-:S05]  /*5da0*/  FADD.FTZ R0, R12, R2 ;  /* 0x000000020c007221 */ /* 0x000fca0000010000 */
[----:B------:R3:W-:Y:S01]  /*5db0*/  STL [R1+0x8], R0 ;  /* 0x0000080001007387 */ /* 0x0007e20000100800 */
[C---:B------:R-:W-:Y:S03]  /*5dc0*/  HMMA.16816.F32.BF16 R144, R96.reuse, R148, R144 ;  /* 0x000000946090723c */ /* 0x040fe60000041890 */
[----:B------:R3:W-:Y:S05]  /*5dd0*/  STL [R1+0x4], R4 ;  /* 0x0000040401007387 */ /* 0x0007ea0000100800 */
[C---:B------:R-:W-:Y:S08]  /*5de0*/  HMMA.16816.F32.BF16 R76, R96.reuse, R80, R76 ;  /* 0x00000050604c723c */ /* 0x040ff0000004184c */
[C---:B------:R-:W-:Y:S08]  /*5df0*/  HMMA.16816.F32.BF16 R60, R96.reuse, R64, R92 ;  /* 0x00000040603c723c */ /* 0x040ff0000004185c */
        /* <DEDUP_REMOVED lines=11> */
[----:B---3--:R-:W2:Y:S04]  /*5eb0*/  LDL.64 R194, [R1+0x10] ;  /* 0x0000100001c27983 */ /* 0x008ea80000100a00 */
[----:B------:R-:W3:Y:S01]  /*5ec0*/  LDL R191, [R1] ;  /* 0x0000000001bf7983 */ /* 0x000ee20000100800 */
[----:B------:R-:W-:-:S02]  /*5ed0*/  IMAD.MOV.U32 R192, RZ, RZ, c[0x0][0x1e4] ;  /* 0x00007900ffc07624 */ /* 0x000fc400078e00ff */
[----:B------:R-:W-:Y:S02]  /*5ee0*/  IMAD.MOV.U32 R190, RZ, RZ, c[0x0][0x1e0] ;  /* 0x00007800ffbe7624 */ /* 0x000fe400078e00ff */
[----:B------:R-:W-:Y:S02]  /*5ef0*/  IMAD R0, R192, 0x60, RZ ;  /* 0x00000060c0007824 */ /* 0x000fe400078e02ff */
[----:B------:R-:W-:Y:S01]  /*5f00*/  IMAD.WIDE.U32 R4, R190, 0x60, RZ ;  /* 0x00000060be047825 */ /* 0x000fe200078e00ff */
[----:B------:R-:W-:-:S04]  /*5f10*/  USHF.R.S32.HI UR5, URZ, 0x1f, UR4 ;  /* 0x0000001f3f057899 */ /* 0x000fc80008011404 */
[----:B------:R-:W-:-:S05]  /*5f20*/  IADD3 R0, R5, R0, RZ ;  /* 0x0000000005007210 */ /* 0x000fca0007ffe0ff */
[----:B------:R-:W-:-:S04]  /*5f30*/  IMAD R0, R0, UR4, RZ ;  /* 0x0000000400007c24 */ /* 0x000fc8000f8e02ff */
[----:B------:R-:W-:Y:S02]  /*5f40*/  IMAD R0, R4, UR5, R0 ;  /* 0x0000000504007c24 */ /* 0x000fe4000f8e0200 */
[C---:B------:R-:W-:Y:S01]  /*5f50*/  IMAD.SHL.U32 R8, R190.reuse, 0x40, RZ ;  /* 0x00000040be087824 */ /* 0x040fe200078e00ff */
[----:B------:R-:W-:Y:S01]  /*5f60*/  SHF.L.U64.HI R2, R190, 0x6, R192 ;  /* 0x00000006be027819 */ /* 0x000fe200000102c0 */
[----:B--2---:R-:W-:-:S05]  /*5f70*/  IMAD.WIDE.U32 R6, R4, UR4, R194 ;  /* 0x0000000404067c25 */ /* 0x004fca000f8e00c2 */
[----:B------:R-:W-:Y:S02]  /*5f80*/  LEA R4, P1, R6, c[0x0][0x1c8], 0x1 ;  /* 0x0000720006047a11 */ /* 0x000fe400078208ff */
[----:B------:R-:W-:Y:S02]  /*5f90*/  IADD3 R0, R7, R0, RZ ;  /* 0x0000000007007210 */ /* 0x000fe40007ffe0ff */
[----:B------:R-:W-:Y:S02]  /*5fa0*/  IADD3 R12, P6, P5, R8, 0x80, R4 ;  /* 0x00000080080c7810 */ /* 0x000fe40007dde004 */
[----:B------:R-:W-:Y:S02]  /*5fb0*/  LEA.HI.X R5, R6, c[0x0][0x1cc], R0, 0x1, P1 ;  /* 0x0000730006057a11 */ /* 0x000fe400008f0c00 */
[-C--:B------:R-:W-:Y:S02]  /*5fc0*/  IADD3 R6, P1, R4, R8.reuse, RZ ;  /* 0x0000000804067210 */ /* 0x080fe40007f3e0ff */
[--C-:B------:R-:W-:Y:S01]  /*5fd0*/  IADD3.X R13, R2, RZ, R5.reuse, P6, P5 ;  /* 0x000000ff020d7210 */ /* 0x100fe200037ea405 */
[----:B------:R-:W-:Y:S01]  /*5fe0*/  @!PT LDS RZ, [RZ] ;  /* 0x00000000fffff984 */ /* 0x000fe20000000800 */
[----:B------:R-:W-:Y:S01]  /*5ff0*/  @!PT LDS RZ, [RZ] ;  /* 0x00000000fffff984 */ /* 0x000fe20000000800 */
[----:B------:R-:W-:Y:S01]  /*6000*/  @!PT LDS RZ, [RZ] ;  /* 0x00000000fffff984 */ /* 0x000fe20000000800 */
[----:B---3--:R1:W-:Y:S01]  /*6010*/  LDGSTS.E.BYPASS.LTC128B.128 [R191+0x12100], [R4.64], !P4 ;  /* 0x1210000004bf7fae */ /* 0x0083e2000e101d4c */
[----:B------:R-:W-:Y:S01]  /*6020*/  IADD3 R10, P6, P5, R8, 0x100, R4 ;  /* 0x00000100080a7810 */ /* 0x000fe20007dde004 */
[----:B------:R-:W-:Y:S01]  /*6030*/  IMAD.X R7, R5, 0x1, R2, P1 ;  /* 0x0000000105077824 */ /* 0x000fe200008e0602 */
[----:B------:R-:W-:Y:S01]  /*6040*/  IADD3 R8, P1, R6, R8, RZ ;  /* 0x0000000806087210 */ /* 0x000fe20007f3e0ff */
[----:B------:R1:W-:Y:S01]  /*6050*/  LDGSTS.E.BYPASS.LTC128B.128 [R191+0x15100], [R4.64+0x80], !P3 ;  /* 0x1510008004bf7fae */ /* 0x0003e2000d901d4c */
[----:B------:R-:W-:-:S02]  /*6060*/  IADD3.X R11, R2, RZ, R5, P6, P5 ;  /* 0x000000ff020b7210 */ /* 0x000fc400037ea405 */
[----:B------:R-:W-:Y:S01]  /*6070*/  IADD3.X R9, R7, R2, RZ, P1, !PT ;  /* 0x0000000207097210 */ /* 0x000fe20000ffe4ff */
[----:B------:R1:W-:Y:S04]  /*6080*/  LDGSTS.E.BYPASS.LTC128B.128 [R191+0x18100], [R4.64+0x100], !P2 ;  /* 0x1810010004bf7fae */ /* 0x0003e8000d101d4c */
[----:B------:R1:W-:Y:S04]  /*6090*/  LDGSTS.E.BYPASS.LTC128B.128 [R191+0x13100], [R6.64], !P4 ;  /* 0x1310000006bf7fae */ /* 0x0003e8000e101d4c */
[----:B------:R1:W-:Y:S04]  /*60a0*/  LDGSTS.E.BYPASS.LTC128B.128 [R191+0x16100], [R12.64], !P3 ;  /* 0x161000000cbf7fae */ /* 0x0003e8000d901d4c */
[----:B------:R1:W-:Y:S04]  /*60b0*/  LDGSTS.E.BYPASS.LTC128B.128 [R191+0x19100], [R10.64], !P2 ;  /* 0x191000000abf7fae */ /* 0x0003e8000d101d4c */
[----:B------:R1:W-:Y:S04]  /*60c0*/  LDGSTS.E.BYPASS.LTC128B.128 [R191+0x14100], [R8.64], !P4 ;  /* 0x1410000008bf7fae */ /* 0x0003e8000e101d4c */
[----:B------:R1:W-:Y:S04]  /*60d0*/  LDGSTS.E.BYPASS.LTC128B.128 [R191+0x17100], [R8.64+0x80], !P3 ;  /* 0x1710008008bf7fae */ /* 0x0003e8000d901d4c */
[----:B------:R1:W-:Y:S02]  /*60e0*/  LDGSTS.E.BYPASS.LTC128B.128 [R191+0x1a100], [R8.64+0x100], !P2 ;  /* 0x1a10010008bf7fae */ /* 0x0003e4000d101d4c */
.L_x_1215:
[----:B---3--:R-:W-:Y:S01]  /*60f0*/  UIADD3 UR20, UR14, -0x2, URZ ;  /* 0xfffffffe0e147890 */ /* 0x008fe2000fffe03f */
[----:B------:R-:W0:Y:S03]  /*6100*/  LDGDEPBAR ;  /* 0x00000000000079af */ /* 0x000e260000000000 */
[----:B------:R-:W-:-:S06]  /*6110*/  UISETP.GE.AND UP0, UPT, UR20, UR10, UPT ;  /* 0x0000000a1400728c */ /* 0x000fcc000bf06270 */
[----:B------:R-:W-:-:S13]  /*6120*/  PLOP3.LUT P1, PT, PT, PT, UP0, 0x80, 0x0 ;  /* 0x000000000000781c */ /* 0x000fda0003f2f008 */
[----:B------:R-:W-:Y:S05]  /*6130*/  @!P1 BRA `(.L_x_1216) ;  /* 0x0000404000009947 */ /* 0x000fea0003800000 */
[----:B------:R-:W-:Y:S01]  /*6140*/  IMAD.MOV.U32 R244, RZ, RZ, 0x20 ;  /* 0x00000020fff47424 */ /* 0x000fe200078e00ff */
[----:B------:R-:W-:Y:S01]  /*6150*/  MOV R101, R3 ;  /* 0x0000000300657202 */ /* 0x000fe20000000f00 */
[----:B------:R-:W-:Y:S01]  /*6160*/  IMAD.MOV.U32 R0, RZ, RZ, R100 ;  /* 0x000000ffff007224 */ /* 0x000fe200078e0064 */
[----:B------:R-:W-:Y:S02]  /*6170*/  UMOV UR19, URZ ;  /* 0x0000003f00137c82 */ /* 0x000fe40008000000 */
[----:B------:R-:W-:Y:S01]  /*6180*/  SEL R244, R244, 0xffffffe0, !P0 ;  /* 0xffffffe0f4f47807 */ /* 0x000fe20004000000 */
[----:B------:R-:W-:Y:S02]  /*6190*/  UMOV UR5, 0x1 ;  /* 0x0000000100057882 */ /* 0x000fe40000000000 */
[----:B------:R-:W-:Y:S02]  /*61a0*/  ULDC.64 UR8, c[0x0][0x208] ;  /* 0x0000820000087ab9 */ /* 0x000fe40000000a00 */
[----:B------:R-:W-:-:S02]  /*61b0*/  ULDC.64 UR6, c[0x0][0x1e0] ;  /* 0x0000780000067ab9 */ /* 0x000fc40000000a00 */
.L_x_1217:
[----:B------:R-:W2:Y:S01]  /*61c0*/  LDL.64 R22, [R1+0x18] ;  /* 0x0000180001167983 */ /* 0x000ea20000100a00 */
[----:B------:R-:W-:Y:S04]  /*61d0*/  DEPBAR.LE SB0, 0x2 ;  /* 0x000080800000791a */ /* 0x000fe80000000000 */
[----:B------:R-:W-:Y:S01]  /*61e0*/  UISETP.GE.AND UP0, UPT, UR10, UR20, UPT ;  /* 0x000000140a00728c */ /* 0x000fe2000bf06270 */
[----:B------:R-:W3:Y:S01]  /*61f0*/  LDL.64 R20, [R1+0x20] ;  /* 0x0000200001147983 */ /* 0x000ee20000100a00 */
[----:B------:R-:W-:Y:S01]  /*6200*/  UIADD3 UR18, UR20, -0x1, URZ ;  /* 0xffffffff14127890 */ /* 0x000fe2000fffe03f */
[----:B------:R-:W-:Y:S01]  /*6210*/  MOV R44, UR19 ;  /* 0x00000013002c7c02 */ /* 0x000fe20008000f00 */
[----:B------:R-:W-:Y:S03]  /*6220*/  UIMAD UR4, UR5, 0x9000, URZ ;  /* 0x00009000050478a4 */ /* 0x000fe6000f8e023f */
[----:B------:R-:W-:Y:S01]  /*6230*/  BAR.SYNC.DEFER_BLOCKING 0x0 ;  /* 0x0000000000007b1d */ /* 0x000fe20000010000 */
[----:B------:R-:W-:Y:S01]  /*6240*/  PLOP3.LUT P0, PT, PT, PT, UP0, 0x80, 0x0 ;  /* 0x000000000000781c */ /* 0x000fe20003f0f008 */
[----:B------:R-:W-:Y:S01]  /*6250*/  UISETP.GE.AND UP1, UPT, UR19, 0x1, UPT ;  /* 0x000000011300788c */ /* 0x000fe2000bf26270 */
[----:B------:R-:W-:Y:S01]  /*6260*/  IADD3 R100, R240, UR4, RZ ;  /* 0x00000004f0647c10 */ /* 0x000fe2000fffe0ff */
[----:B------:R-:W-:Y:S02]  /*6270*/  @!UP0 USHF.R.S32.HI UR14, URZ, 0x1f, UR18 ;  /* 0x0000001f3f0e8899 */ /* 0x000fe40008011412 */
[----:B------:R-:W-:Y:S02]  /*6280*/  @!UP0 UIMAD.WIDE.U32 UR22, UR18, UR8, URZ ;  /* 0x00000008121682a5 */ /* 0x000fe4000f8e003f */
[----:B------:R-:W-:Y:S04]  /*6290*/  @!UP0 UIMAD UR14, UR14, UR8, URZ ;  /* 0x000000080e0e82a4 */ /* 0x000fe8000f8e023f */
[----:B------:R-:W-:Y:S01]  /*62a0*/  @!UP0 UIMAD UR14, UR18, UR9, UR14 ;  /* 0x00000009120e82a4 */ /* 0x000fe2000f8e020e */
[----:B-1----:R-:W-:Y:S03]  /*62b0*/  MOV R2, UR22 ;  /* 0x0000001600027c02 */ /* 0x002fe60008000f00 */
[----:B------:R-:W-:Y:S04]  /*62c0*/  @!UP0 UIADD3 UR14, UR23, UR14, URZ ;  /* 0x0000000e170e8290 */ /* 0x000fe8000fffe03f */
[----:B------:R-:W-:Y:S01]  /*62d0*/  @!UP0 UIMAD UR14, UR14, 0x60, URZ ;  /* 0x000000600e0e88a4 */ /* 0x000fe2000f8e023f */
[----:B-1----:R-:W1:Y:S08]  /*62e0*/  LDSM.16.M88.4 R8, [R240+UR4+0x12100] ;  /* 0x01210004f008783b */ /* 0x002e700008000200 */
[----:B------:R-:W4:Y:S04]  /*62f0*/  LDL R30, [R1] ;  /* 0x00000000011e7983 */ /* 0x000f280000100800 */
[----:B------:R-:W5:Y:S08]  /*6300*/  LDSM.16.M88.4 R16, [R240+UR4+0x12900] ;  /* 0x01290004f010783b */ /* 0x000f700008000200 */
[----:B------:R-:W2:Y:S08]  /*6310*/  LDSM.16.M88.4 R24, [R240+UR4+0x13100] ;  /* 0x01310004f018783b */ /* 0x000eb00008000200 */
[----:B------:R-:W2:Y:S08]  /*6320*/  LDSM.16.M88.4 R32, [R240+UR4+0x13900] ;  /* 0x01390004f020783b */ /* 0x000eb00008000200 */
[----:B------:R-:W2:Y:S01]  /*6330*/  LDSM.16.M88.4 R40, [R240+UR4+0x14100] ;  /* 0x01410004f028783b */ /* 0x000ea20008000200 */
[C---:B-1----:R-:W-:Y:S07]  /*6340*/  HMMA.16816.F32.BF16 R4, R152.reuse, R8, RZ ;  /* 0x000000089804723c */ /* 0x042fee00000418ff */
[----:B------:R-:W1:Y:S01]  /*6350*/  LDSM.16.M88.4 R48, [R240+UR4+0x14900] ;  /* 0x01490004f030783b */ /* 0x000e620008000200 */
[C---:B------:R-:W-:Y:S08]  /*6360*/  HMMA.16816.F32.BF16 R8, R152.reuse, R10, RZ ;  /* 0x0000000a9808723c */ /* 0x040ff000000418ff */
[C---:B-----5:R-:W-:Y:S08]  /*6370*/  HMMA.16816.F32.BF16 R12, R152.reuse, R16, RZ ;  /* 0x00000010980c723c */ /* 0x060ff000000418ff */
[C---:B------:R-:W-:Y:S01]  /*6380*/  HMMA.16816.F32.BF16 R16, R152.reuse, R18, RZ ;  /* 0x000000129810723c */ /* 0x040fe200000418ff */
[----:B--2---:R-:W-:Y:S03]  /*6390*/  @!P0 MOV R29, R23 ;  /* 0x00000017001d8202 */ /* 0x004fe60000000f00 */
[----:B---3--:R-:W-:Y:S04]  /*63a0*/  @!P0 MOV R28, R20 ;  /* 0x00000014001c8202 */ /* 0x008fe80000000f00 */
[C---:B------:R-:W-:Y:S01]  /*63b0*/  HMMA.16816.F32.BF16 R20, R152.reuse, R24, RZ ;  /* 0x000000189814723c */ /* 0x040fe200000418ff */
[----:B------:R-:W-:Y:S03]  /*63c0*/  @!P0 IMAD.WIDE.U32 R28, R2, 0x60, R28 ;  /* 0x00000060021c8825 */ /* 0x000fe600078e001c */
[----:B------:R-:W-:Y:S04]  /*63d0*/  IADD3 R2, R244, R100, RZ ;  /* 0x00000064f4027210 */ /* 0x000fe80007ffe0ff */
[C---:B------:R-:W-:Y:S01]  /*63e0*/  HMMA.16816.F32.BF16 R24, R152.reuse, R26, RZ ;  /* 0x0000001a9818723c */ /* 0x040fe200000418ff */
[----:B------:R-:W-:Y:S01]  /*63f0*/  @!P0 IADD3 R38, R29, UR14, RZ ;  /* 0x0000000e1d268c10 */ /* 0x000fe2000fffe0ff */
[----:B------:R-:W2:Y:S01]  /*6400*/  LDSM.16.M88.4 R160, [R2+0x12100] ;  /* 0x0121000002a0783b */ /* 0x000ea20000000200 */
[----:B------:R-:W-:Y:S01]  /*6410*/  UIADD3 UR14, UR20, -0x2, URZ ;  /* 0xfffffffe140e7890 */ /* 0x000fe2000fffe03f */
[C---:B------:R-:W-:Y:S02]  /*6420*/  @!P0 SHF.L.U32 R3, R28.reuse, 0x1, RZ ;  /* 0x000000011c038819 */ /* 0x040fe400000006ff */
[----:B------:R-:W-:Y:S01]  /*6430*/  @!P0 SHF.L.U64.HI R38, R28, 0x1, R38 ;  /* 0x000000011c268819 */ /* 0x000fe20000010226 */
[----:B------:R-:W-:Y:S01]  /*6440*/  UISETP.GE.AND UP0, UPT, UR14, UR10, UPT ;  /* 0x0000000a0e00728c */ /* 0x000fe2000bf06270 */
[C---:B------:R-:W-:Y:S02]  /*6450*/  @!P0 IADD3 R36, P1, R3.reuse, c[0x0][0x1f8], RZ ;  /* 0x00007e0003248a10 */ /* 0x040fe40007f3e0ff */
[----:B------:R-:W3:Y:S02]  /*6460*/  LDSM.16.M88.4 R164, [R2+0x12900] ;  /* 0x0129000002a4783b */ /* 0x000ee40000000200 */
[----:B------:R-:W-:Y:S02]  /*6470*/  @!P0 IADD3.X R37, R38, c[0x0][0x1fc], RZ, P1, !PT ;  /* 0x00007f0026258a10 */ /* 0x000fe40000ffe4ff */
[C---:B------:R-:W-:Y:S02]  /*6480*/  @!P0 IADD3 R188, P5, R3.reuse, 0x80, RZ ;  /* 0x0000008003bc8810 */ /* 0x040fe40007fbe0ff */
[----:B------:R-:W-:Y:S02]  /*6490*/  @!P0 IADD3 R3, P6, R3, 0x100, RZ ;  /* 0x0000010003038810 */ /* 0x000fe40007fde0ff */
[----:B------:R-:W5:Y:S01]  /*64a0*/  LDSM.16.M88.4 R168, [R2+0x13100] ;  /* 0x0131000002a8783b */ /* 0x000f620000000200 */
[----:B------:R-:W-:Y:S01]  /*64b0*/  @!P0 IADD3 R188, P1, R188, c[0x0][0x1f8], RZ ;  /* 0x00007e00bcbc8a10 */ /* 0x000fe20007f3e0ff */
[----:B------:R-:W-:Y:S01]  /*64c0*/  @UP0 UIMAD.WIDE.U32 UR22, UR14, UR6, URZ ;  /* 0x000000060e1602a5 */ /* 0x000fe2000f8e003f */
[----:B------:R-:W-:Y:S01]  /*64d0*/  IADD3 R236, R242, R2, RZ ;  /* 0x00000002f2ec7210 */ /* 0x000fe20007ffe0ff */
[----:B------:R-:W-:Y:S01]  /*64e0*/  @UP0 USHF.R.S32.HI UR16, URZ, 0x1f, UR14 ;  /* 0x0000001f3f100899 */ /* 0x000fe2000801140e */
[----:B------:R-:W-:Y:S02]  /*64f0*/  @!P0 IADD3.X R189, RZ, c[0x0][0x1fc], R38, P1, P5 ;  /* 0x00007f00ffbd8a10 */ /* 0x000fe40000fea426 */
[----:B------:R-:W-:Y:S01]  /*6500*/  @!P0 IADD3 R190, P5, R3, c[0x0][0x1f8], RZ ;  /* 0x00007e0003be8a10 */ /* 0x000fe20007fbe0ff */
[----:B------:R-:W1:Y:S01]  /*6510*/  LDSM.16.M88.4 R172, [R2+0x13900] ;  /* 0x0139000002ac783b */ /* 0x000e620000000200 */
[----:B------:R-:W-:Y:S01]  /*6520*/  @!P0 IADD3 R46, P1, R36, UR15, RZ ;  /* 0x0000000f242e8c10 */ /* 0x000fe2000ff3e0ff */
[----:B----4-:R-:W-:Y:S01]  /*6530*/  @!P0 IMAD R44, R44, 0x9000, R30 ;  /* 0x000090002c2c8824 */ /* 0x010fe200078e021e */
[----:B------:R-:W-:Y:S01]  /*6540*/  @!P0 IADD3.X R191, RZ, c[0x0][0x1fc], R38, P5, P6 ;  /* 0x00007f00ffbf8a10 */ /* 0x000fe20002fec426 */
[C---:B------:R-:W-:Y:S01]  /*6550*/  HMMA.16816.F32.BF16 R28, R152.reuse, R32, RZ ;  /* 0x00000020981c723c */ /* 0x040fe200000418ff */
[----:B------:R-:W-:Y:S01]  /*6560*/  @!P0 IADD3.X R47, R37, UR17, RZ, P1, !PT ;  /* 0x00000011252f8c10 */ /* 0x000fe20008ffe4ff */
[----:B------:R-:W-:Y:S01]  /*6570*/  @UP0 UIMAD UR16, UR16, UR6, URZ ;  /* 0x00000006101002a4 */ /* 0x000fe2000f8e023f */
[-C--:B------:R-:W-:Y:S01]  /*6580*/  IADD3 R3, R242, R100.reuse, RZ ;  /* 0x00000064f2037210 */ /* 0x080fe20007ffe0ff */
[----:B------:R-:W4:Y:S01]  /*6590*/  LDSM.16.M88.4 R176, [R2+0x14100] ;  /* 0x0141000002b0783b */ /* 0x000f220000000200 */
[----:B------:R-:W-:Y:S01]  /*65a0*/  IADD3 R100, R244, R100, R242 ;  /* 0x00000064f4647210 */ /* 0x000fe20007ffe0f2 */
[----:B------:R-:W-:Y:S02]  /*65b0*/  @UP0 UIMAD UR16, UR14, UR7, UR16 ;  /* 0x000000070e1002a4 */ /* 0x000fe4000f8e0210 */
[C---:B------:R-:W-:Y:S01]  /*65c0*/  HMMA.16816.F32.BF16 R32, R152.reuse, R34, RZ ;  /* 0x000000229820723c */ /* 0x040fe200000418ff */
[----:B------:R-:W-:Y:S02]  /*65d0*/  UIADD3 UR14, UR19, 0x1, URZ ;  /* 0x00000001130e7890 */ /* 0x000fe4000fffe03f */
[----:B------:R-:W-:Y:S01]  /*65e0*/  @UP0 UIADD3 UR16, UR23, UR16, URZ ;  /* 0x0000001017100290 */ /* 0x000fe2000fffe03f */
[----:B------:R-:W1:Y:S01]  /*65f0*/  LDSM.16.M88.4 R180, [R2+0x14900] ;  /* 0x0149000002b4783b */ /* 0x000e620000000200 */
[----:B------:R-:W-:Y:S02]  /*6600*/  USEL UR19, UR14, URZ, !UP1 ;  /* 0x0000003f0e137287 */ /* 0x000fe4000c800000 */
[----:B------:R-:W-:Y:S02]  /*6610*/  @UP0 USHF.L.U32 UR14, UR6, 0x6, URZ ;  /* 0x00000006060e0899 */ /* 0x000fe4000800063f */
[----:B------:R-:W-:Y:S02]  /*6620*/  @UP0 UIMAD UR16, UR16, 0x60, URZ ;  /* 0x00000060101008a4 */ /* 0x000fe4000f8e023f */
[----:B------:R-:W-:Y:S01]  /*6630*/  UISETP.GE.AND UP1, UPT, UR5, 0x1, UPT ;  /* 0x000000010500788c */ /* 0x000fe2000bf26270 */
[----:B------:R-:W-:Y:S01]  /*6640*/  @!PT LDS RZ, [RZ] ;  /* 0x00000000fffff984 */ /* 0x000fe20000000800 */
[----:B------:R-:W-:Y:S01]  /*6650*/  @!PT LDS RZ, [RZ] ;  /* 0x00000000fffff984 */ /* 0x000fe20000000800 */
[----:B------:R-:W-:Y:S01]  /*6660*/  @!PT LDS RZ, [RZ] ;  /* 0x00000000fffff984 */ /* 0x000fe20000000800 */
[----:B------:R2:W-:Y:S08]  /*6670*/  @!P0 LDGSTS.E.BYPASS.LTC128B.128 [R44+0x100], [R36.64], !P4 ;  /* 0x00100000242c8fae */ /* 0x0005f0000e101d4c */
[----:B------:R1:W-:Y:S08]  /*6680*/  @!P0 LDGSTS.E.BYPASS.LTC128B.128 [R44+0x3100], [R188.64], !P3 ;  /* 0x03100000bc2c8fae */ /* 0x0003f0000d901d4c */
[----:B------:R3:W-:Y:S08]  /*6690*/  @!P0 LDGSTS.E.BYPASS.LTC128B.128 [R44+0x6100], [R190.64], !P2 ;  /* 0x06100000be2c8fae */ /* 0x0007f0000d101d4c */
[----:B------:R3:W-:Y:S01]  /*66a0*/  @!P0 LDGSTS.E.BYPASS.LTC128B.128 [R44+0x1100], [R46.64], !P4 ;  /* 0x011000002e2c8fae */ /* 0x0007e2000e101d4c */
[C---:B--2---:R-:W-:Y:S07]  /*66b0*/  HMMA.16816.F32.BF16 R36, R152.reuse, R40, RZ ;  /* 0x000000289824723c */ /* 0x044fee00000418ff */
[----:B------:R3:W-:Y:S01]  /*66c0*/  @!P0 LDGSTS.E.BYPASS.LTC128B.128 [R44+0x4100], [R46.64+0x80], !P3 ;  /* 0x041000802e2c8fae */ /* 0x0007e2000d901d4c */
[C---:B------:R-:W-:Y:S01]  /*66d0*/  HMMA.16816.F32.BF16 R40, R152.reuse, R42, RZ ;  /* 0x0000002a9828723c */ /* 0x040fe200000418ff */
[----:B-1----:R-:W-:Y:S06]  /*66e0*/  @!P0 IADD3 R188, P1, R46, UR15, RZ ;  /* 0x0000000f2ebc8c10 */ /* 0x002fec000ff3e0ff */
[----:B------:R3:W-:Y:S01]  /*66f0*/  @!P0 LDGSTS.E.BYPASS.LTC128B.128 [R44+0x7100], [R46.64+0x100], !P2 ;  /* 0x071001002e2c8fae */ /* 0x0007e2000d101d4c */
[----:B------:R-:W-:Y:S07]  /*6700*/  @!P0 IADD3.X R189, R47, UR17, RZ, P1, !PT ;  /* 0x000000112fbd8c10 */ /* 0x000fee0008ffe4ff */
[----:B------:R3:W-:Y:S08]  /*6710*/  @!P0 LDGSTS.E.BYPASS.LTC128B.128 [R44+0x2100], [R188.64], !P4 ;  /* 0x02100000bc2c8fae */ /* 0x0007f0000e101d4c */
[----:B------:R3:W-:Y:S08]  /*6720*/  @!P0 LDGSTS.E.BYPASS.LTC128B.128 [R44+0x5100], [R188.64+0x80], !P3 ;  /* 0x05100080bc2c8fae */ /* 0x0007f0000d901d4c */
[----:B------:R3:W-:Y:S01]  /*6730*/  @!P0 LDGSTS.E.BYPASS.LTC128B.128 [R44+0x8100], [R188.64+0x100], !P2 ;  /* 0x08100100bc2c8fae */ /* 0x0007e2000d101d4c */
[----:B------:R-:W-:Y:S07]  /*6740*/  PLOP3.LUT P0, PT, PT, PT, UP0, 0x80, 0x0 ;  /* 0x000000000000781c */ /* 0x000fee0003f0f008 */
[----:B------:R-:W-:Y:S08]  /*6750*/  LDSM.16.M88.4 R192, [R3+0x12900] ;  /* 0x0129000003c0783b */ /* 0x000ff00000000200 */
[----:B------:R-:W0:Y:S08]  /*6760*/  LDGDEPBAR ;  /* 0x00000000000079af */ /* 0x000e300000000000 */
[----:B------:R-:W-:Y:S01]  /*6770*/  LDSM.16.M88.4 R204, [R240+UR4+0x16100] ;  /* 0x01610004f0cc783b */ /* 0x000fe20008000200 */
[C---:B---3--:R-:W-:Y:S07]  /*6780*/  HMMA.16816.F32.BF16 R44, R152.reuse, R48, RZ ;  /* 0x00000030982c723c */ /* 0x048fee00000418ff */
[----:B------:R-:W1:Y:S01]  /*6790*/  LDSM.16.M88.4 R188, [R3+0x12100] ;  /* 0x0121000003bc783b */ /* 0x000e620000000200 */
[----:B------:R-:W-:Y:S08]  /*67a0*/  HMMA.16816.F32.BF16 R48, R152, R50, RZ ;  /* 0x000000329830723c */ /* 0x000ff000000418ff */
[C---:B------:R-:W-:Y:S08]  /*67b0*/  HMMA.16816.F32.BF16 R4, R156.reuse, R160, R4 ;  /* 0x000000a09c04723c */ /* 0x040ff00000041804 */
[C---:B------:R-:W-:Y:S01]  /*67c0*/  HMMA.16816.F32.BF16 R8, R156.reuse, R162, R8 ;  /* 0x000000a29c08723c */ /* 0x040fe20000041808 */
[----:B------:R-:W2:Y:S07]  /*67d0*/  LDSM.16.M88.4 R160, [R3+0x13100] ;  /* 0x0131000003a0783b */ /* 0x000eae0000000200 */
[C---:B------:R-:W-:Y:S08]  /*67e0*/  HMMA.16816.F32.BF16 R12, R156.reuse, R164, R12 ;  /* 0x000000a49c0c723c */ /* 0x040ff0000004180c */
[C---:B------:R-:W-:Y:S01]  /*67f0*/  HMMA.16816.F32.BF16 R16, R156.reuse, R166, R16 ;  /* 0x000000a69c10723c */ /* 0x040fe20000041810 */
[----:B------:R-:W3:Y:S07]  /*6800*/  LDSM.16.M88.4 R164, [R3+0x13900] ;  /* 0x0139000003a4783b */ /* 0x000eee0000000200 */
[C---:B-----5:R-:W-:Y:S08]  /*6810*/  HMMA.16816.F32.BF16 R20, R156.reuse, R168, R20 ;  /* 0x000000a89c14723c */ /* 0x060ff00000041814 */
[C---:B------:R-:W-:Y:S01]  /*6820*/  HMMA.16816.F32.BF16 R24, R156.reuse, R170, R24 ;  /* 0x000000aa9c18723c */ /* 0x040fe20000041818 */
[----:B------:R-:W5:Y:S07]  /*6830*/  LDSM.16.M88.4 R168, [R3+0x14100] ;  /* 0x0141000003a8783b */ /* 0x000f6e0000000200 */
[C---:B------:R-:W-:Y:S08]  /*6840*/  HMMA.16816.F32.BF16 R28, R156.reuse, R172, R28 ;  /* 0x000000ac9c1c723c */ /* 0x040ff0000004181c */
[C---:B------:R-:W-:Y:S01]  /*6850*/  HMMA.16816.F32.BF16 R32, R156.reuse, R174, R32 ;  /* 0x000000ae9c20723c */ /* 0x040fe20000041820 */
[----:B------:R-:W2:Y:S07]  /*6860*/  LDSM.16.M88.4 R172, [R3+0x14900] ;  /* 0x0149000003ac783b */ /* 0x000eae0000000200 */
[C---:B----4-:R-:W-:Y:S08]  /*6870*/  HMMA.16816.F32.BF16 R36, R156.reuse, R176, R36 ;  /* 0x000000b09c24723c */ /* 0x050ff00000041824 */
[C---:B------:R-:W-:Y:S01]  /*6880*/  HMMA.16816.F32.BF16 R40, R156.reuse, R178, R40 ;  /* 0x000000b29c28723c */ /* 0x040fe20000041828 */
[----:B------:R-:W4:Y:S07]  /*6890*/  LDSM.16.M88.4 R176, [R236+0x12100] ;  /* 0x01210000ecb0783b */ /* 0x000f2e0000000200 */
[C---:B------:R-:W-:Y:S08]  /*68a0*/  HMMA.16816.F32.BF16 R44, R156.reuse, R180, R44 ;  /* 0x000000b49c2c723c */ /* 0x040ff0000004182c */
[----:B------:R-:W-:Y:S01]  /*68b0*/  HMMA.16816.F32.BF16 R48, R156, R182, R48 ;  /* 0x000000b69c30723c */ /* 0x000fe20000041830 */
[----:B------:R-:W-:Y:S07]  /*68c0*/  LDSM.16.M88.4 R180, [R236+0x14900] ;  /* 0x01490000ecb4783b */ /* 0x000fee0000000200 */
[C---:B-1----:R-:W-:Y:S08]  /*68d0*/  HMMA.16816.F32.BF16 R4, R184.reuse, R188, R4 ;  /* 0x000000bcb804723c */ /* 0x042ff00000041804 */
[C---:B------:R-:W-:Y:S01]  /*68e0*/  HMMA.16816.F32.BF16 R8, R184.reuse, R190, R8 ;  /* 0x000000beb808723c */ /* 0x040fe20000041808 */
[----:B------:R-:W-:Y:S07]  /*68f0*/  LDSM.16.M88.4 R188, [R240+UR4+0x15100] ;  /* 0x01510004f0bc783b */ /* 0x000fee0008000200 */
[C---:B------:R-:W-:Y:S08]  /*6900*/  HMMA.16816.F32.BF16 R12, R184.reuse, R192, R12 ;  /* 0x000000c0b80c723c */ /* 0x040ff0000004180c */
[C---:B------:R-:W-:Y:S01]  /*6910*/  HMMA.16816.F32.BF16 R16, R184.reuse, R194, R16 ;  /* 0x000000c2b810723c */ /* 0x040fe20000041810 */
[----:B------:R-:W-:Y:S07]  /*6920*/  LDSM.16.M88.4 R192, [R240+UR4+0x15900] ;  /* 0x01590004f0c0783b */ /* 0x000fee0008000200 */
[C---:B--2---:R-:W-:Y:S08]  /*6930*/  HMMA.16816.F32.BF16 R20, R184.reuse, R160, R20 ;  /* 0x000000a0b814723c */ /* 0x044ff00000041814 */
[C---:B------:R-:W-:Y:S01]  /*6940*/  HMMA.16816.F32.BF16 R24, R184.reuse, R162, R24 ;  /* 0x000000a2b818723c */ /* 0x040fe20000041818 */
[----:B------:R-:W1:Y:S07]  /*6950*/  LDSM.16.M88.4 R160, [R236+0x12900] ;  /* 0x01290000eca0783b */ /* 0x000e6e0000000200 */
[C---:B---3--:R-:W-:Y:S08]  /*6960*/  HMMA.16816.F32.BF16 R28, R184.reuse, R164, R28 ;  /* 0x000000a4b81c723c */ /* 0x048ff0000004181c */
[C---:B------:R-:W-:Y:S01]  /*6970*/  HMMA.16816.F32.BF16 R32, R184.reuse, R166, R32 ;  /* 0x000000a6b820723c */ /* 0x040fe20000041820 */
[----:B------:R-:W2:Y:S07]  /*6980*/  LDSM.16.M88.4 R164, [R236+0x13100] ;  /* 0x01310000eca4783b */ /* 0x000eae0000000200 */
[C---:B-----5:R-:W-:Y:S08]  /*6990*/  HMMA.16816.F32.BF16 R36, R184.reuse, R168, R36 ;  /* 0x000000a8b824723c */ /* 0x060ff00000041824 */
[C---:B------:R-:W-:Y:S01]  /*69a0*/  HMMA.16816.F32.BF16 R40, R184.reuse, R170, R40 ;  /* 0x000000aab828723c */ /* 0x040fe20000041828 */
[----:B------:R-:W3:Y:S07]  /*69b0*/  LDSM.16.M88.4 R168, [R236+0x13900] ;  /* 0x01390000eca8783b */ /* 0x000eee0000000200 */
[C---:B------:R-:W-:Y:S08]  /*69c0*/  HMMA.16816.F32.BF16 R44, R184.reuse, R172, R44 ;  /* 0x000000acb82c723c */ /* 0x040ff0000004182c */
[----:B------:R-:W-:Y:S01]  /*69d0*/  HMMA.16816.F32.BF16 R48, R184, R174, R48 ;  /* 0x000000aeb830723c */ /* 0x000fe20000041830 */
[----:B------:R-:W5:Y:S07]  /*69e0*/  LDSM.16.M88.4 R172, [R236+0x14100] ;  /* 0x01410000ecac783b */ /* 0x000f6e0000000200 */
[C---:B----4-:R-:W-:Y:S08]  /*69f0*/  HMMA.16816.F32.BF16 R4, R196.reuse, R176, R4 ;  /* 0x000000b0c404723c */ /* 0x050ff00000041804 */
[C---:B------:R-:W-:Y:S01]  /*6a00*/  HMMA.16816.F32.BF16 R8, R196.reuse, R178, R8 ;  /* 0x000000b2c408723c */ /* 0x040fe20000041808 */
[----:B------:R-:W-:Y:S07]  /*6a10*/  LDSM.16.M88.4 R176, [R2+0x15900] ;  /* 0x0159000002b0783b */ /* 0x000fee0000000200 */
[C---:B-1----:R-:W-:Y:S08]  /*6a20*/  HMMA.16816.F32.BF16 R12, R196.reuse, R160, R12 ;  /* 0x000000a0c40c723c */ /* 0x042ff0000004180c */
[C---:B------:R-:W-:Y:S01]  /*6a30*/  HMMA.16816.F32.BF16 R16, R196.reuse, R162, R16 ;  /* 0x000000a2c410723c */ /* 0x040fe20000041810 */
[----:B------:R-:W1:Y:S07]  /*6a40*/  LDSM.16.M88.4 R160, [R240+UR4+0x16900] ;  /* 0x01690004f0a0783b */ /* 0x000e6e0008000200 */
[C---:B--2---:R-:W-:Y:S08]  /*6a50*/  HMMA.16816.F32.BF16 R20, R196.reuse, R164, R20 ;  /* 0x000000a4c414723c */ /* 0x044ff00000041814 */
[C---:B------:R-:W-:Y:S01]  /*6a60*/  HMMA.16816.F32.BF16 R24, R196.reuse, R166, R24 ;  /* 0x000000a6c418723c */ /* 0x040fe20000041818 */
[----:B------:R-:W2:Y:S07]  /*6a70*/  LDSM.16.M88.4 R164, [R240+UR4+0x17100] ;  /* 0x01710004f0a4783b */ /* 0x000eae0008000200 */
[C---:B---3--:R-:W-:Y:S08]  /*6a80*/  HMMA.16816.F32.BF16 R28, R196.reuse, R168, R28 ;  /* 0x000000a8c41c723c */ /* 0x048ff0000004181c */
[C---:B------:R-:W-:Y:S01]  /*6a90*/  HMMA.16816.F32.BF16 R32, R196.reuse, R170, R32 ;  /* 0x000000aac420723c */ /* 0x040fe20000041820 */
[----:B------:R-:W3:Y:S07]  /*6aa0*/  LDSM.16.M88.4 R168, [R240+UR4+0x17900] ;  /* 0x01790004f0a8783b */ /* 0x000eee0008000200 */
[C---:B-----5:R-:W-:Y:S08]  /*6ab0*/  HMMA.16816.F32.BF16 R36, R196.reuse, R172, R36 ;  /* 0x000000acc424723c */ /* 0x060ff00000041824 */
[C---:B------:R-:W-:Y:S01]  /*6ac0*/  HMMA.16816.F32.BF16 R40, R196.reuse, R174, R40 ;  /* 0x000000aec428723c */ /* 0x040fe20000041828 */
[----:B------:R-:W4:Y:S07]  /*6ad0*/  LDSM.16.M88.4 R172, [R2+0x15100] ;  /* 0x0151000002ac783b */ /* 0x000f2e0000000200 */
[C---:B------:R-:W-:Y:S08]  /*6ae0*/  HMMA.16816.F32.BF16 R44, R196.reuse, R180, R44 ;  /* 0x000000b4c42c723c */ /* 0x040ff0000004182c */
[----:B------:R-:W-:Y:S01]  /*6af0*/  HMMA.16816.F32.BF16 R48, R196, R182, R48 ;  /* 0x000000b6c430723c */ /* 0x000fe20000041830 */
        /* <DEDUP_REMOVED lines=37> */
[----:B------:R-:W-:Y:S07]  /*6d50*/  LDSM.16.M88.4 R192, [R2+0x19100] ;  /* 0x0191000002c0783b */ /* 0x000fee0000000200 */
[C---:B--2---:R-:W-:Y:S08]  /*6d60*/  HMMA.16816.F32.BF16 R4, R212.reuse, R164, R4 ;  /* 0x000000a4d404723c */ /* 0x044ff00000041804 */
[C---:B------:R-:W-:Y:S01]  /*6d70*/  HMMA.16816.F32.BF16 R8, R212.reuse, R166, R8 ;  /* 0x000000a6d408723c */ /* 0x040fe20000041808 */
[----:B------:R-:W2:Y:S07]  /*6d80*/  LDSM.16.M88.4 R164, [R3+0x17100] ;  /* 0x0171000003a4783b */ /* 0x000eae0000000200 */
[C---:B---3--:R-:W-:Y:S08]  /*6d90*/  HMMA.16816.F32.BF16 R12, R212.reuse, R168, R12 ;  /* 0x000000a8d40c723c */ /* 0x048ff0000004180c */
[C---:B------:R-:W-:Y:S01]  /*6da0*/  HMMA.16816.F32.BF16 R16, R212.reuse, R170, R16 ;  /* 0x000000aad410723c */ /* 0x040fe20000041810 */
[----:B------:R-:W3:Y:S07]  /*6db0*/  LDSM.16.M88.4 R168, [R3+0x17900] ;  /* 0x0179000003a8783b */ /* 0x000eee0000000200 */
[C---:B----4-:R-:W-:Y:S08]  /*6dc0*/  HMMA.16816.F32.BF16 R20, R212.reuse, R172, R20 ;  /* 0x000000acd414723c */ /* 0x050ff00000041814 */
[C---:B------:R-:W-:Y:S01]  /*6dd0*/  HMMA.16816.F32.BF16 R24, R212.reuse, R174, R24 ;  /* 0x000000aed418723c */ /* 0x040fe20000041818 */
[----:B------:R-:W4:Y:S07]  /*6de0*/  LDSM.16.M88.4 R172, [R100+0x16900] ;  /* 0x0169000064ac783b */ /* 0x000f2e0000000200 */
        /* <DEDUP_REMOVED lines=8> */
[----:B------:R-:W3:Y:S07]  /*6e70*/  LDSM.16.M88.4 R168, [R240+UR4+0x18100] ;  /* 0x01810004f0a8783b */ /* 0x000eee0008000200 */
[C---:B------:R-:W-:Y:S08]  /*6e80*/  HMMA.16816.F32.BF16 R4, R216.reuse, R176, R4 ;  /* 0x000000b0d804723c */ /* 0x040ff00000041804 */
[C---:B------:R-:W-:Y:S01]  /*6e90*/  HMMA.16816.F32.BF16 R8, R216.reuse, R178, R8 ;  /* 0x000000b2d808723c */ /* 0x040fe20000041808 */
[----:B------:R-:W5:Y:S07]  /*6ea0*/  LDSM.16.M88.4 R176, [R240+UR4+0x18900] ;  /* 0x01890004f0b0783b */ /* 0x000f6e0008000200 */
[C---:B------:R-:W-:Y:S08]  /*6eb0*/  HMMA.16816.F32.BF16 R12, R216.reuse, R180, R12 ;  /* 0x000000b4d80c723c */ /* 0x040ff0000004180c */
[C---:B------:R-:W-:Y:S01]  /*6ec0*/  HMMA.16816.F32.BF16 R16, R216.reuse, R182, R16 ;  /* 0x000000b6d810723c */ /* 0x040fe20000041810 */
[----:B------:R-:W-:Y:S07]  /*6ed0*/  LDSM.16.M88.4 R180, [R240+UR4+0x1a100] ;  /* 0x01a10004f0b4783b */ /* 0x000fee0008000200 */
[C---:B------:R-:W-:Y:S08]  /*6ee0*/  HMMA.16816.F32.BF16 R20, R216.reuse, R188, R20 ;  /* 0x000000bcd814723c */ /* 0x040ff00000041814 */
[C---:B------:R-:W-:Y:S01]  /*6ef0*/  HMMA.16816.F32.BF16 R24, R216.reuse, R190, R24 ;  /* 0x000000bed818723c */ /* 0x040fe20000041818 */
[----:B------:R-:W-:Y:S07]  /*6f00*/  LDSM.16.M88.4 R188, [R2+0x18900] ;  /* 0x0189000002bc783b */ /* 0x000fee0000000200 */
[C---:B----4-:R-:W-:Y:S08]  /*6f10*/  HMMA.16816.F32.BF16 R28, R216.reuse, R172, R28 ;  /* 0x000000acd81c723c */ /* 0x050ff0000004181c */
[C---:B------:R-:W-:Y:S01]  /*6f20*/  HMMA.16816.F32.BF16 R32, R216.reuse, R174, R32 ;  /* 0x000000aed820723c */ /* 0x040fe20000041820 */
[----:B------:R-:W4:Y:S07]  /*6f30*/  LDSM.16.M88.4 R172, [R240+UR4+0x19100] ;  /* 0x01910004f0ac783b */ /* 0x000f2e0008000200 */
[C---:B-1----:R-:W-:Y:S08]  /*6f40*/  HMMA.16816.F32.BF16 R36, R216.reuse, R160, R36 ;  /* 0x000000a0d824723c */ /* 0x042ff00000041824 */
[C---:B------:R-:W-:Y:S01]  /*6f50*/  HMMA.16816.F32.BF16 R40, R216.reuse, R162, R40 ;  /* 0x000000a2d828723c */ /* 0x040fe20000041828 */
[----:B------:R-:W1:Y:S07]  /*6f60*/  LDSM.16.M88.4 R160, [R240+UR4+0x19900] ;  /* 0x01990004f0a0783b */ /* 0x000e6e0008000200 */
[C---:B--2---:R-:W-:Y:S08]  /*6f70*/  HMMA.16816.F32.BF16 R44, R216.reuse, R164, R44 ;  /* 0x000000a4d82c723c */ /* 0x044ff0000004182c */
[----:B------:R-:W-:Y:S01]  /*6f80*/  HMMA.16816.F32.BF16 R48, R216, R166, R48 ;  /* 0x000000a6d830723c */ /* 0x000fe20000041830 */
[----:B------:R-:W2:Y:S07]  /*6f90*/  LDSM.16.M88.4 R164, [R240+UR4+0x1a900] ;  /* 0x01a90004f0a4783b */ /* 0x000eae0008000200 */
[C---:B---3--:R-:W-:Y:S08]  /*6fa0*/  HMMA.16816.F32.BF16 R4, R220.reuse, R168, R4 ;  /* 0x000000a8dc04723c */ /* 0x048ff00000041804 */
[C---:B------:R-:W-:Y:S01]  /*6fb0*/  HMMA.16816.F32.BF16 R8, R220.reuse, R170, R8 ;  /* 0x000000aadc08723c */ /* 0x040fe20000041808 */
[----:B------:R-:W3:Y:S07]  /*6fc0*/  LDSM.16.M88.4 R168, [R2+0x18100] ;  /* 0x0181000002a8783b */ /* 0x000eee0000000200 */
[C---:B-----5:R-:W-:Y:S08]  /*6fd0*/  HMMA.16816.F32.BF16 R12, R220.reuse, R176, R12 ;  /* 0x000000b0dc0c723c */ /* 0x060ff0000004180c */
[C---:B------:R-:W-:Y:S01]  /*6fe0*/  HMMA.16816.F32.BF16 R16, R220.reuse, R178, R16 ;  /* 0x000000b2dc10723c */ /* 0x040fe20000041810 */
[----:B------:R-:W5:Y:S07]  /*6ff0*/  LDSM.16.M88.4 R176, [R2+0x19900] ;  /* 0x0199000002b0783b */ /* 0x000f6e0000000200 */
        /* <DEDUP_REMOVED lines=8> */
[----:B------:R-:W4:Y:S07]  /*7080*/  LDSM.16.M88.4 R180, [R3+0x18100] ;  /* 0x0181000003b4783b */ /* 0x000f2e0000000200 */
[C---:B--2---:R-:W-:Y:S08]  /*7090*/  HMMA.16816.F32.BF16 R44, R220.reuse, R164, R44 ;  /* 0x000000a4dc2c723c */ /* 0x044ff0000004182c */
[----:B------:R-:W-:Y:S01]  /*70a0*/  HMMA.16816.F32.BF16 R48, R220, R166, R48 ;  /* 0x000000a6dc30723c */ /* 0x000fe20000041830 */
[----:B------:R-:W2:Y:S07]  /*70b0*/  LDSM.16.M88.4 R164, [R3+0x18900] ;  /* 0x0189000003a4783b */ /* 0x000eae0000000200 */
[C---:B---3--:R-:W-:Y:S08]  /*70c0*/  HMMA.16816.F32.BF16 R4, R224.reuse, R168, R4 ;  /* 0x000000a8e004723c */ /* 0x048ff00000041804 */
[C---:B------:R-:W-:Y:S01]  /*70d0*/  HMMA.16816.F32.BF16 R8, R224.reuse, R170, R8 ;  /* 0x000000aae008723c */ /* 0x040fe20000041808 */
[----:B------:R-:W3:Y:S07]  /*70e0*/  LDSM.16.M88.4 R168, [R3+0x19100] ;  /* 0x0191000003a8783b */ /* 0x000eee0000000200 */
[C---:B------:R-:W-:Y:S08]  /*70f0*/  HMMA.16816.F32.BF16 R12, R224.reuse, R188, R12 ;  /* 0x000000bce00c723c */ /* 0x040ff0000004180c */
[C---:B------:R-:W-:Y:S01]  /*7100*/  HMMA.16816.F32.BF16 R16, R224.reuse, R190, R16 ;  /* 0x000000bee010723c */ /* 0x040fe20000041810 */
[----:B------:R-:W2:Y:S07]  /*7110*/  LDSM.16.M88.4 R188, [R3+0x19900] ;  /* 0x0199000003bc783b */ /* 0x000eae0000000200 */
[C---:B------:R-:W-:Y:S08]  /*7120*/  HMMA.16816.F32.BF16 R20, R224.reuse, R192, R20 ;  /* 0x000000c0e014723c */ /* 0x040ff00000041814 */
[C---:B------:R-:W-:Y:S01]  /*7130*/  HMMA.16816.F32.BF16 R24, R224.reuse, R194, R24 ;  /* 0x000000c2e018723c */ /* 0x040fe20000041818 */
[----:B------:R-:W2:Y:S07]  /*7140*/  LDSM.16.M88.4 R192, [R3+0x1a100] ;  /* 0x01a1000003c0783b */ /* 0x000eae0000000200 */
[C---:B-----5:R-:W-:Y:S08]  /*7150*/  HMMA.16816.F32.BF16 R28, R224.reuse, R176, R28 ;  /* 0x000000b0e01c723c */ /* 0x060ff0000004181c */
[C---:B------:R-:W-:Y:S08]  /*7160*/  HMMA.16816.F32.BF16 R32, R224.reuse, R178, R32 ;  /* 0x000000b2e020723c */ /* 0x040ff00000041820 */
[C---:B-1----:R-:W-:Y:S08]  /*7170*/  HMMA.16816.F32.BF16 R36, R224.reuse, R160, R36 ;  /* 0x000000a0e024723c */ /* 0x042ff00000041824 */
[C---:B------:R-:W-:Y:S01]  /*7180*/  HMMA.16816.F32.BF16 R40, R224.reuse, R162, R40 ;  /* 0x000000a2e028723c */ /* 0x040fe20000041828 */
[----:B------:R-:W1:Y:S07]  /*7190*/  LDSM.16.M88.4 R160, [R100+0x18900] ;  /* 0x0189000064a0783b */ /* 0x000e6e0000000200 */
[C---:B------:R-:W-:Y:S08]  /*71a0*/  HMMA.16816.F32.BF16 R44, R224.reuse, R172, R44 ;  /* 0x000000ace02c723c */ /* 0x040ff0000004182c */
[----:B------:R-:W-:Y:S08]  /*71b0*/  HMMA.16816.F32.BF16 R48, R224, R174, R48 ;  /* 0x000000aee030723c */ /* 0x000ff00000041830 */
[C---:B----4-:R-:W-:Y:S08]  /*71c0*/  HMMA.16816.F32.BF16 R4, R228.reuse, R180, R4 ;  /* 0x000000b4e404723c */ /* 0x050ff00000041804 */
[C---:B------:R-:W-:Y:S08]  /*71d0*/  HMMA.16816.F32.BF16 R8, R228.reuse, R182, R8 ;  /* 0x000000b6e408723c */ /* 0x040ff00000041808 */
[C---:B--2---:R-:W-:Y:S08]  /*71e0*/  HMMA.16816.F32.BF16 R12, R228.reuse, R164, R12 ;  /* 0x000000a4e40c723c */ /* 0x044ff0000004180c */
[C---:B------:R-:W-:Y:S08]  /*71f0*/  HMMA.16816.F32.BF16 R16, R228.reuse, R166, R16 ;  /* 0x000000a6e410723c */ /* 0x040ff00000041810 */
[C---:B---3--:R-:W-:Y:S08]  /*7200*/  HMMA.16816.F32.BF16 R20, R228.reuse, R168, R20 ;  /* 0x000000a8e414723c */ /* 0x048ff00000041814 */
[C---:B------:R-:W-:Y:S08]  /*7210*/  HMMA.16816.F32.BF16 R24, R228.reuse, R170, R24 ;  /* 0x000000aae418723c */ /* 0x040ff00000041818 */
[C---:B------:R-:W-:Y:S08]  /*7220*/  HMMA.16816.F32.BF16 R28, R228.reuse, R188, R28 ;  /* 0x000000bce41c723c */ /* 0x040ff0000004181c */
[C---:B------:R-:W-:Y:S08]  /*7230*/  HMMA.16816.F32.BF16 R32, R228.reuse, R190, R32 ;  /* 0x000000bee420723c */ /* 0x040ff00000041820 */
[C---:B------:R-:W-:Y:S08]  /*7240*/  HMMA.16816.F32.BF16 R36, R228.reuse, R192, R36 ;  /* 0x000000c0e424723c */ /* 0x040ff00000041824 */
        /* <DEDUP_REMOVED lines=34> */
[----:B------:R-:W-:Y:S01]  /*7470*/  MUFU.TANH R164, R10 ;  /* 0x0000000a00a47308 */ /* 0x000fe20000002400 */
[----:B--2---:R-:W-:Y:S09]  /*7480*/  FMNMX.FTZ R2, R166, R2, !PT ;  /* 0x00000002a6027209 */ /* 0x004ff20007810000 */
[----:B------:R2:W-:Y:S10]  /*7490*/  MUFU.TANH R165, R11 ;  /* 0x0000000b00a57308 */ /* 0x0005f40000002400 */
[----:B------:R-:W4:Y:S10]  /*74a0*/  MUFU.TANH R162, R12 ;  /* 0x0000000c00a27308 */ /* 0x000f340000002400 */
[----:B------:R-:W5:Y:S01]  /*74b0*/  MUFU.TANH R163, R13 ;  /* 0x0000000d00a37308 */ /* 0x000f620000002400 */
[C---:B-1----:R-:W-:Y:S01]  /*74c0*/  HMMA.16816.F32.BF16 R20, R232.reuse, R4, R20 ;  /* 0x00000004e814723c */ /* 0x042fe20000041814 */
[----:B--2---:R-:W1:Y:S08]  /*74d0*/  LDSM.16.M88.4 R8, [R100+0x19900] ;  /* 0x019900006408783b */ /* 0x004e700000000200 */
[----:B------:R-:W-:Y:S01]  /*74e0*/  MUFU.TANH R173, R14 ;  /* 0x0000000e00ad7308 */ /* 0x000fe20000002400 */
[C---:B------:R-:W-:Y:S01]  /*74f0*/  HMMA.16816.F32.BF16 R24, R232.reuse, R6, R24 ;  /* 0x00000006e818723c */ /* 0x040fe20000041818 */
[----:B------:R-:W2:Y:S08]  /*7500*/  LDSM.16.M88.4 R4, [R100+0x1a100] ;  /* 0x01a100006404783b */ /* 0x000eb00000000200 */
[----:B------:R1:W-:Y:S05]  /*7510*/  MUFU.TANH R175, R15 ;  /* 0x0000000f00af7308 */ /* 0x0003ea0000002400 */
[----:B------:R-:W-:Y:S02]  /*7520*/  FMUL.FTZ R21, R21, c[0x0][0x320] ;  /* 0x0000c80015157a20 */ /* 0x000fe40000410000 */
[----:B------:R-:W-:Y:S03]  /*7530*/  FMUL.FTZ R22, R22, c[0x0][0x320] ;  /* 0x0000c80016167a20 */ /* 0x000fe60000410000 */
[----:B------:R-:W2:Y:S01]  /*7540*/  MUFU.TANH R171, R16 ;  /* 0x0000001000ab7308 */ /* 0x000ea20000002400 */
        /* <DEDUP_REMOVED lines=10> */
[----:B------:R3:W1:Y:S01]  /*75f0*/  LDSM.16.M88.4 R8, [R100+0x1a900] ;  /* 0x01a900006408783b */ /* 0x0006620000000200 */
[----:B------:R-:W-:Y:S06]  /*7600*/  DEPBAR.LE SB0, 0x2 ;  /* 0x000080800000791a */ /* 0x000fec0000000000 */
[C---:B--2---:R-:W-:Y:S01]  /*7610*/  HMMA.16816.F32.BF16 R36, R232.reuse, R4, R36 ;  /* 0x00000004e824723c */ /* 0x044fe20000041824 */
[----:B------:R-:W2:Y:S01]  /*7620*/  MUFU.TANH R172, R17 ;  /* 0x0000001100ac7308 */ /* 0x000ea20000002400 */
[----:B------:R-:W-:Y:S06]  /*7630*/  BAR.SYNC.DEFER_BLOCKING 0x0 ;  /* 0x0000000000007b1d */ /* 0x000fec0000010000 */
[C---:B------:R-:W-:Y:S04]  /*7640*/  HMMA.16816.F32.BF16 R40, R232.reuse, R6, R40 ;  /* 0x00000006e828723c */ /* 0x040fe80000041828 */
[----:B------:R-:W-:Y:S02]  /*7650*/  FMUL.FTZ R28, R28, c[0x0][0x320] ;  /* 0x0000c8001c1c7a20 */ /* 0x000fe40000410000 */
[----:B------:R-:W-:Y:S01]  /*7660*/  FMUL.FTZ R29, R29, c[0x0][0x320] ;  /* 0x0000c8001d1d7a20 */ /* 0x000fe20000410000 */
[----:B---3--:R-:W-:Y:S01]  /*7670*/  FMNMX.FTZ R100, R102, R2, !PT ;  /* 0x0000000266647209 */ /* 0x008fe20007810000 */
[----:B------:R-:W-:Y:S04]  /*7680*/  FMUL.FTZ R30, R30, c[0x0][0x320] ;  /* 0x0000c8001e1e7a20 */ /* 0x000fe80000410000 */
[----:B----4-:R-:W-:Y:S01]  /*7690*/  FMNMX.FTZ R100, R162, R100, !PT ;  /* 0x00000064a2647209 */ /* 0x010fe20007810000 */
[----:B------:R-:W-:Y:S01]  /*76a0*/  FMUL.FTZ R31, R31, c[0x0][0x320] ;  /* 0x0000c8001f1f7a20 */ /* 0x000fe20000410000 */
[----:B------:R-:W-:Y:S01]  /*76b0*/  FMNMX.FTZ R2, R164, R3, !PT ;  /* 0x00000003a4027209 */ /* 0x000fe20007810000 */
[----:B------:R-:W-:Y:S01]  /*76c0*/  FMUL.FTZ R32, R32, c[0x0][0x320] ;  /* 0x0000c80020207a20 */ /* 0x000fe20000410000 */
[----:B-----5:R-:W-:Y:S01]  /*76d0*/  FMNMX.FTZ R100, R163, R100, !PT ;  /* 0x00000064a3647209 */ /* 0x020fe20007810000 */
[----:B------:R-:W-:Y:S01]  /*76e0*/  FMUL.FTZ R36, R36, c[0x0][0x320] ;  /* 0x0000c80024247a20 */ /* 0x000fe20000410000 */
[----:B------:R-:W3:Y:S01]  /*76f0*/  MUFU.TANH R177, R20 ;  /* 0x0000001400b17308 */ /* 0x000ee20000002400 */
[----:B------:R-:W-:Y:S01]  /*7700*/  LDSM.16.MT88.4 R12, [R103+UR4+0x100] ;  /* 0x00010004670c783b */ /* 0x000fe20008004200 */
[----:B------:R-:W-:Y:S01]  /*7710*/  FMNMX.FTZ R100, R171, R100, !PT ;  /* 0x00000064ab647209 */ /* 0x000fe20007810000 */
[----:B------:R-:W-:Y:S01]  /*7720*/  FMUL.FTZ R37, R37, c[0x0][0x320] ;  /* 0x0000c80025257a20 */ /* 0x000fe20000410000 */
[----:B------:R-:W-:Y:S01]  /*7730*/  FMNMX.FTZ R2, R165, R2, !PT ;  /* 0x00000002a5027209 */ /* 0x000fe20007810000 */
[----:B------:R-:W-:Y:S01]  /*7740*/  FMUL.FTZ R38, R38, c[0x0][0x320] ;  /* 0x0000c80026267a20 */ /* 0x000fe20000410000 */
[----:B--2---:R-:W-:Y:S01]  /*7750*/  FMNMX.FTZ R100, R172, R100, !PT ;  /* 0x00000064ac647209 */ /* 0x004fe20007810000 */
[C---:B-1----:R-:W-:Y:S03]  /*7760*/  HMMA.16816.F32.BF16 R44, R232.reuse, R8, R44 ;  /* 0x00000008e82c723c */ /* 0x042fe6000004182c */
[----:B------:R-:W1:Y:S01]  /*7770*/  MUFU.TANH R178, R24 ;  /* 0x0000001800b27308 */ /* 0x000e620000002400 */
[----:B------:R-:W-:Y:S01]  /*7780*/  FMUL.FTZ R33, R33, c[0x0][0x320] ;  /* 0x0000c80021217a20 */ /* 0x000fe20000410000 */
[----:B------:R-:W-:Y:S01]  /*7790*/  FMNMX.FTZ R2, R173, R2, !PT ;  /* 0x00000002ad027209 */ /* 0x000fe20007810000 */
[----:B------:R-:W-:Y:S02]  /*77a0*/  FMUL.FTZ R39, R39, c[0x0][0x320] ;  /* 0x0000c80027277a20 */ /* 0x000fe40000410000 */
[----:B------:R-:W-:Y:S04]  /*77b0*/  HMMA.16816.F32.BF16 R48, R232, R10, R48 ;  /* 0x0000000ae830723c */ /* 0x000fe80000041830 */
[----:B------:R-:W-:Y:S01]  /*77c0*/  FMUL.FTZ R40, R40, c[0x0][0x320] ;  /* 0x0000c80028287a20 */ /* 0x000fe20000410000 */
[----:B------:R-:W2:Y:S01]  /*77d0*/  MUFU.TANH R180, R25 ;  /* 0x0000001900b47308 */ /* 0x000ea20000002400 */
[----:B------:R-:W-:Y:S01]  /*77e0*/  FMUL.FTZ R41, R41, c[0x0][0x320] ;  /* 0x0000c80029297a20 */ /* 0x000fe20000410000 */
[----:B------:R-:W-:Y:S01]  /*77f0*/  FMNMX.FTZ R2, R175, R2, !PT ;  /* 0x00000002af027209 */ /* 0x000fe20007810000 */
[----:B------:R-:W-:Y:S01]  /*7800*/  FMUL.FTZ R34, R34, c[0x0][0x320] ;  /* 0x0000c80022227a20 */ /* 0x000fe20000410000 */
[----:B---3--:R-:W-:Y:S03]  /*7810*/  FMNMX.FTZ R100, R177, R100, !PT ;  /* 0x00000064b1647209 */ /* 0x008fe60007810000 */
[----:B------:R-:W-:Y:S01]  /*7820*/  FMUL.FTZ R35, R35, c[0x0][0x320] ;  /* 0x0000c80023237a20 */ /* 0x000fe20000410000 */
[----:B------:R-:W-:Y:S01]  /*7830*/  FMNMX.FTZ R100, R179, R100, !PT ;  /* 0x00000064b3647209 */ /* 0x000fe20007810000 */
[----:B------:R-:W-:Y:S01]  /*7840*/  FMUL.FTZ R42, R42, c[0x0][0x320] ;  /* 0x0000c8002a2a7a20 */ /* 0x000fe20000410000 */
[----:B------:R-:W3:Y:S01]  /*7850*/  MUFU.TANH R189, R28 ;  /* 0x0000001c00bd7308 */ /* 0x000ee20000002400 */
[----:B------:R-:W-:Y:S02]  /*7860*/  FMUL.FTZ R44, R44, c[0x0][0x320] ;  /* 0x0000c8002c2c7a20 */ /* 0x000fe40000410000 */
[----:B------:R-:W-:Y:S01]  /*7870*/  FMUL.FTZ R45, R45, c[0x0][0x320] ;  /* 0x0000c8002d2d7a20 */ /* 0x000fe20000410000 */
[----:B-1----:R-:W-:Y:S01]  /*7880*/  FMNMX.FTZ R100, R178, R100, !PT ;  /* 0x00000064b2647209 */ /* 0x002fe20007810000 */
[----:B------:R-:W-:Y:S02]  /*7890*/  FMUL.FTZ R43, R43, c[0x0][0x320] ;  /* 0x0000c8002b2b7a20 */ /* 0x000fe40000410000 */
[----:B------:R-:W-:Y:S02]  /*78a0*/  FMUL.FTZ R46, R46, c[0x0][0x320] ;  /* 0x0000c8002e2e7a20 */ /* 0x000fe40000410000 */
[----:B------:R-:W-:Y:S01]  /*78b0*/  FMUL.FTZ R48, R48, c[0x0][0x320] ;  /* 0x0000c80030307a20 */ /* 0x000fe20000410000 */
[----:B------:R-:W1:Y:S01]  /*78c0*/  MUFU.TANH R191, R29 ;  /* 0x0000001d00bf7308 */ /* 0x000e620000002400 */
[----:B------:R-:W-:Y:S02]  /*78d0*/  FMUL.FTZ R49, R49, c[0x0][0x320] ;  /* 0x0000c80031317a20 */ /* 0x000fe40000410000 */
[----:B------:R-:W-:Y:S01]  /*78e0*/  FMUL.FTZ R47, R47, c[0x0][0x320] ;  /* 0x0000c8002f2f7a20 */ /* 0x000fe20000410000 */
[----:B--2---:R-:W-:Y:S01]  /*78f0*/  FMNMX.FTZ R100, R180, R100, !PT ;  /* 0x00000064b4647209 */ /* 0x004fe20007810000 */
[----:B------:R-:W-:Y:S02]  /*7900*/  FMUL.FTZ R50, R50, c[0x0][0x320] ;  /* 0x0000c80032327a20 */ /* 0x000fe40000410000 */
[----:B------:R-:W-:Y:S03]  /*7910*/  FMUL.FTZ R51, R51, c[0x0][0x320] ;  /* 0x0000c80033337a20 */ /* 0x000fe60000410000 */
[----:B------:R-:W2:Y:S01]  /*7920*/  MUFU.TANH R190, R32 ;  /* 0x0000002000be7308 */ /* 0x000ea20000002400 */
[----:B---3--:R-:W-:Y:S09]  /*7930*/  FMNMX.FTZ R100, R189, R100, !PT ;  /* 0x00000064bd647209 */ /* 0x008ff20007810000 */
[----:B------:R-:W3:Y:S01]  /*7940*/  MUFU.TANH R245, R33 ;  /* 0x0000002100f57308 */ /* 0x000ee20000002400 */
[----:B-1----:R-:W-:Y:S09]  /*7950*/  FMNMX.FTZ R100, R191, R100, !PT ;  /* 0x00000064bf647209 */ /* 0x002ff20007810000 */
[----:B------:R-:W1:Y:S01]  /*7960*/  MUFU.TANH R16, R36 ;  /* 0x0000002400107308 */ /* 0x000e620000002400 */
[----:B--2---:R-:W-:Y:S09]  /*7970*/  FMNMX.FTZ R100, R190, R100, !PT ;  /* 0x00000064be647209 */ /* 0x004ff20007810000 */
        /* <DEDUP_REMOVED lines=17> */
[----:B--2---:R-:W-:Y:S05]  /*7a90*/  FMNMX.FTZ R100, R237, R100, !PT ;  /* 0x00000064ed647209 */ /* 0x004fea0007810000 */
[----:B------:R-:W2:Y:S04]  /*7aa0*/  SHFL.BFLY PT, R4, R100, 0x2, 0x1f ;  /* 0x0c401f0064047f89 */ /* 0x000ea800000e0000 */
[----:B------:R-:W4:Y:S01]  /*7ab0*/  MUFU.TANH R183, R23 ;  /* 0x0000001700b77308 */ /* 0x000f220000002400 */
[----:B---3--:R-:W-:Y:S09]  /*7ac0*/  FMNMX.FTZ R2, R174, R2, !PT ;  /* 0x00000002ae027209 */ /* 0x008ff20007810000 */
[----:B------:R-:W3:Y:S01]  /*7ad0*/  MUFU.TANH R181, R26 ;  /* 0x0000001a00b57308 */ /* 0x000ee20000002400 */
[----:B-1----:R-:W-:Y:S04]  /*7ae0*/  FMNMX.FTZ R2, R176, R2, !PT ;  /* 0x00000002b0027209 */ /* 0x002fe80007810000 */
[----:B------:R-:W-:Y:S05]  /*7af0*/  FMNMX.FTZ R2, R182, R2, !PT ;  /* 0x00000002b6027209 */ /* 0x000fea0007810000 */
[----:B------:R-:W1:Y:S01]  /*7b00*/  MUFU.TANH R188, R27 ;  /* 0x0000001b00bc7308 */ /* 0x000e620000002400 */
[----:B--2---:R-:W-:Y:S02]  /*7b10*/  FMNMX.FTZ R100, R100, R4, !PT ;  /* 0x0000000464647209 */ /* 0x004fe40007810000 */
[----:B----4-:R-:W-:Y:S03]  /*7b20*/  FMNMX.FTZ R2, R183, R2, !PT ;  /* 0x00000002b7027209 */ /* 0x010fe60007810000 */
[----:B------:R-:W2:Y:S04]  /*7b30*/  SHFL.BFLY PT, R4, R100, 0x1, 0x1f ;  /* 0x0c201f0064047f89 */ /* 0x000ea800000e0000 */
[----:B------:R-:W4:Y:S01]  /*7b40*/  MUFU.TANH R252, R30 ;  /* 0x0000001e00fc7308 */ /* 0x000f220000002400 */
[----:B---3--:R-:W-:Y:S09]  /*7b50*/  FMNMX.FTZ R2, R181, R2, !PT ;  /* 0x00000002b5027209 */ /* 0x008ff20007810000 */
[----:B------:R-:W3:Y:S01]  /*7b60*/  MUFU.TANH R25, R31 ;  /* 0x0000001f00197308 */ /* 0x000ee20000002400 */
[----:B-1----:R-:W-:Y:S09]  /*7b70*/  FMNMX.FTZ R2, R188, R2, !PT ;  /* 0x00000002bc027209 */ /* 0x002ff20007810000 */
[----:B------:R-:W1:Y:S01]  /*7b80*/  MUFU.TANH R24, R34 ;  /* 0x0000002200187308 */ /* 0x000e620000002400 */
[----:B--2---:R-:W-:Y:S02]  /*7b90*/  FMNMX.FTZ R100, R100, R4, !PT ;  /* 0x0000000464647209 */ /* 0x004fe40007810000 */
[----:B----4-:R-:W-:Y:S03]  /*7ba0*/  FMNMX.FTZ R2, R252, R2, !PT ;  /* 0x00000002fc027209 */ /* 0x010fe60007810000 */
[C---:B------:R-:W-:Y:S02]  /*7bb0*/  FMUL.FTZ R160, R100.reuse, c[0x0][0x2d0] ;  /* 0x0000b40064a07a20 */ /* 0x040fe40000410000 */
[----:B------:R-:W-:Y:S02]  /*7bc0*/  FADD.FTZ R0, -R100, R0 ;  /* 0x0000000064007221 */ /* 0x000fe40000010100 */
[----:B------:R-:W2:Y:S01]  /*7bd0*/  MUFU.TANH R248, R35 ;  /* 0x0000002300f87308 */ /* 0x000ea20000002400 */
[--C-:B------:R-:W-:Y:S02]  /*7be0*/  FFMA.FTZ R4, R169, c[0x0][0x2d0], -R160.reuse ;  /* 0x0000b400a9047a23 */ /* 0x100fe400000108a0 */
[----:B------:R-:W-:Y:S01]  /*7bf0*/  FMUL.FTZ R0, R0, c[0x0][0x2d0] ;  /* 0x0000b40000007a20 */ /* 0x000fe20000410000 */
[----:B---3--:R-:W-:Y:S01]  /*7c00*/  FMNMX.FTZ R2, R25, R2, !PT ;  /* 0x0000000219027209 */ /* 0x008fe20007810000 */
[----:B------:R-:W-:Y:S05]  /*7c10*/  LDSM.16.MT88.4 R28, [R241+UR4+0x100] ;  /* 0x00010004f11c783b */ /* 0x000fea0008004200 */
[----:B------:R-:W3:Y:S01]  /*7c20*/  MUFU.TANH R194, R38 ;  /* 0x0000002600c27308 */ /* 0x000ee20000002400 */
[----:B-1----:R-:W-:Y:S09]  /*7c30*/  FMNMX.FTZ R2, R24, R2, !PT ;  /* 0x0000000218027209 */ /* 0x002ff20007810000 */
[----:B------:R-:W1:Y:S01]  /*7c40*/  MUFU.TANH R195, R39 ;  /* 0x0000002700c37308 */ /* 0x000e620000002400 */
[----:B--2---:R-:W-:Y:S09]  /*7c50*/  FMNMX.FTZ R2, R248, R2, !PT ;  /* 0x00000002f8027209 */ /* 0x004ff20007810000 */
[----:B------:R-:W2:Y:S01]  /*7c60*/  MUFU.TANH R247, R42 ;  /* 0x0000002a00f77308 */ /* 0x000ea20000002400 */
[----:B---3--:R-:W-:Y:S09]  /*7c70*/  FMNMX.FTZ R2, R194, R2, !PT ;  /* 0x00000002c2027209 */ /* 0x008ff20007810000 */
[----:B------:R3:W-:Y:S01]  /*7c80*/  MUFU.EX2 R249, R4 ;  /* 0x0000000400f97308 */ /* 0x0007e20000000800 */
[----:B-1----:R-:W-:Y:S09]  /*7c90*/  FMNMX.FTZ R2, R195, R2, !PT ;  /* 0x00000002c3027209 */ /* 0x002ff20007810000 */
[----:B------:R-:W1:Y:S01]  /*7ca0*/  MUFU.TANH R18, R43 ;  /* 0x0000002b00127308 */ /* 0x000e620000002400 */
[----:B--2---:R-:W-:Y:S09]  /*7cb0*/  FMNMX.FTZ R2, R247, R2, !PT ;  /* 0x00000002f7027209 */ /* 0x004ff20007810000 */
[----:B------:R-:W2:Y:S01]  /*7cc0*/  MUFU.TANH R204, R46 ;  /* 0x0000002e00cc7308 */ /* 0x000ea20000002400 */
[--C-:B---3--:R-:W-:Y:S09]  /*7cd0*/  FFMA.FTZ R4, R167, c[0x0][0x2d0], -R160.reuse ;  /* 0x0000b400a7047a23 */ /* 0x108ff200000108a0 */
[----:B------:R-:W3:Y:S01]  /*7ce0*/  MUFU.TANH R207, R47 ;  /* 0x0000002f00cf7308 */ /* 0x000ee20000002400 */
[----:B-1----:R-:W-:Y:S02]  /*7cf0*/  FMNMX.FTZ R2, R18, R2, !PT ;  /* 0x0000000212027209 */ /* 0x002fe40007810000 */
[----:B------:R-:W-:Y:S07]  /*7d00*/  MOV R167, R18 ;  /* 0x0000001200a77202 */ /* 0x000fee0000000f00 */
[----:B------:R-:W1:Y:S01]  /*7d10*/  MUFU.TANH R238, R50 ;  /* 0x0000003200ee7308 */ /* 0x000e620000002400 */
[----:B--2---:R-:W-:Y:S09]  /*7d20*/  FMNMX.FTZ R2, R204, R2, !PT ;  /* 0x00000002cc027209 */ /* 0x004ff20007810000 */
[----:B------:R-:W2:Y:S01]  /*7d30*/  MUFU.TANH R19, R51 ;  /* 0x0000003300137308 */ /* 0x000ea20000002400 */
[----:B---3--:R-:W-:Y:S01]  /*7d40*/  FMNMX.FTZ R2, R207, R2, !PT ;  /* 0x00000002cf027209 */ /* 0x008fe20007810000 */
[----:B------:R-:W-:Y:S08]  /*7d50*/  LDSM.16.MT88.4 R44, [R103+UR4+0x3100] ;  /* 0x00310004672c783b */ /* 0x000ff00008004200 */
[----:B------:R3:W-:Y:S01]  /*7d60*/  MUFU.EX2 R236, R4 ;  /* 0x0000000400ec7308 */ /* 0x0007e20000000800 */
[----:B-1----:R-:W-:Y:S04]  /*7d70*/  FMNMX.FTZ R2, R238, R2, !PT ;  /* 0x00000002ee027209 */ /* 0x002fe80007810000 */
[----:B--2---:R-:W-:Y:S02]  /*7d80*/  FMNMX.FTZ R2, R19, R2, !PT ;  /* 0x0000000213027209 */ /* 0x004fe40007810000 */
[----:B------:R-:W-:Y:S02]  /*7d90*/  MOV R169, R19 ;  /* 0x0000001300a97202 */ /* 0x000fe40000000f00 */
[----:B------:R-:W-:Y:S01]  /*7da0*/  MOV R51, R24 ;  /* 0x0000001800337202 */ /* 0x000fe20000000f00 */
[----:B------:R-:W1:Y:S01]  /*7db0*/  SHFL.BFLY PT, R3, R2, 0x2, 0x1f ;  /* 0x0c401f0002037f89 */ /* 0x000e6200000e0000 */
[--C-:B---3--:R-:W-:Y:S01]  /*7dc0*/  FFMA.FTZ R4, R166, c[0x0][0x2d0], -R160.reuse ;  /* 0x0000b400a6047a23 */ /* 0x108fe200000108a0 */
[----:B------:R-:W-:Y:S03]  /*7dd0*/  MOV R166, R17 ;  /* 0x0000001100a67202 */ /* 0x000fe60000000f00 */
[----:B------:R2:W-:Y:S01]  /*7de0*/  MUFU.EX2 R239, R4 ;  /* 0x0000000400ef7308 */ /* 0x0005e20000000800 */
[----:B-1----:R-:W-:Y:S05]  /*7df0*/  FMNMX.FTZ R2, R2, R3, !PT ;  /* 0x0000000302027209 */ /* 0x002fea0007810000 */
[----:B------:R-:W1:Y:S01]  /*7e00*/  SHFL.BFLY PT, R3, R2, 0x1, 0x1f ;  /* 0x0c201f0002037f89 */ /* 0x000e6200000e0000 */
[--C-:B--2---:R-:W-:Y:S01]  /*7e10*/  FFMA.FTZ R4, R102, c[0x0][0x2d0], -R160.reuse ;  /* 0x0000b40066047a23 */ /* 0x104fe200000108a0 */
[----:B------:R-:W-:Y:S03]  /*7e20*/  IADD3 R102, R103, UR4, RZ ;  /* 0x0000000467667c10 */ /* 0x000fe6000fffe0ff */
[----:B------:R2:W-:Y:S01]  /*7e30*/  MUFU.EX2 R20, R4 ;  /* 0x0000000400147308 */ /* 0x0005e20000000800 */
[----:B------:R-:W-:Y:S02]  /*7e40*/  IADD3 R102, R243, R102, RZ ;  /* 0x00000066f3667210 */ /* 0x000fe40007ffe0ff */
[----:B-1----:R-:W-:Y:S07]  /*7e50*/  FMNMX.FTZ R3, R2, R3, !PT ;  /* 0x0000000302037209 */ /* 0x002fee0007810000 */
[----:B------:R1:W3:Y:S01]  /*7e60*/  MUFU.EX2 R2, R0 ;  /* 0x0000000000027308 */ /* 0x0002e20000000800 */
[C---:B------:R-:W-:Y:S04]  /*7e70*/  FMUL.FTZ R161, R3.reuse, c[0x0][0x2d0] ;  /* 0x0000b40003a17a20 */ /* 0x040fe80000410000 */
[----:B--2---:R-:W-:Y:S01]  /*7e80*/  FFMA.FTZ R4, R170, c[0x0][0x2d0], -R161 ;  /* 0x0000b400aa047a23 */ /* 0x004fe200000108a1 */
[----:B------:R-:W-:Y:S04]  /*7e90*/  MOV R170, R16 ;  /* 0x0000001000aa7202 */ /* 0x000fe80000000f00 */
[----:B------:R2:W-:Y:S01]  /*7ea0*/  MUFU.EX2 R251, R4 ;  /* 0x0000000400fb7308 */ /* 0x0005e20000000800 */
[----:B-1----:R-:W-:Y:S01]  /*7eb0*/  FADD.FTZ R0, -R3, R101 ;  /* 0x0000006503007221 */ /* 0x002fe20000010100 */
[----:B------:R-:W-:Y:S01]  /*7ec0*/  IADD3 R101, R241, UR4, RZ ;  /* 0x00000004f1657c10 */ /* 0x000fe2000fffe0ff */
[----:B---3--:R-:W-:Y:S02]  /*7ed0*/  FMUL.FTZ R5, R2, R105 ;  /* 0x0000006902057220 */ /* 0x008fe40000410000 */
[----:B------:R-:W-:Y:S01]  /*7ee0*/  FMUL.FTZ R0, R0, c[0x0][0x2d0] ;  /* 0x0000b40000007a20 */ /* 0x000fe20000410000 */
[----:B------:R-:W-:Y:S01]  /*7ef0*/  IADD3 R101, R243, R101, RZ ;  /* 0x00000065f3657210 */ /* 0x000fe20007ffe0ff */
[C---:B------:R-:W-:Y:S02]  /*7f00*/  FMUL.FTZ R8, R2.reuse, R108 ;  /* 0x0000006c02087220 */ /* 0x040fe40000410000 */
[----:B------:R-:W-:Y:S02]  /*7f10*/  FMUL.FTZ R9, R2, R109 ;  /* 0x0000006d02097220 */ /* 0x000fe40000410000 */
[----:B------:R-:W1:Y:S01]  /*7f20*/  MUFU.EX2 R0, R0 ;  /* 0x0000000000007308 */ /* 0x000e620000000800 */
[--C-:B--2---:R-:W-:Y:S01]  /*7f30*/  FFMA.FTZ R4, R168, c[0x0][0x2d0], -R161.reuse ;  /* 0x0000b400a8047a23 */ /* 0x104fe200000108a1 */
[----:B------:R-:W-:Y:S01]  /*7f40*/  MOV R168, R252 ;  /* 0x000000fc00a87202 */ /* 0x000fe20000000f00 */
[C---:B------:R-:W-:Y:S01]  /*7f50*/  FMUL.FTZ R16, R2.reuse, R116 ;  /* 0x0000007402107220 */ /* 0x040fe20000410000 */
[----:B------:R-:W-:Y:S01]  /*7f60*/  LDSM.16.MT88.4 R36, [R101+0x100] ;  /* 0x000100006524783b */ /* 0x000fe20000004200 */
[C---:B------:R-:W-:Y:S02]  /*7f70*/  FMUL.FTZ R17, R2.reuse, R117 ;  /* 0x0000007502117220 */ /* 0x040fe40000410000 */
[C---:B------:R-:W-:Y:S02]  /*7f80*/  FMUL.FTZ R24, R2.reuse, R124 ;  /* 0x0000007c02187220 */ /* 0x040fe40000410000 */
[C---:B------:R-:W-:Y:S01]  /*7f90*/  FMUL.FTZ R32, R2.reuse, R132 ;  /* 0x0000008402207220 */ /* 0x040fe20000410000 */
[----:B------:R-:W2:Y:S01]  /*7fa0*/  MUFU.EX2 R250, R4 ;  /* 0x0000000400fa7308 */ /* 0x000ea20000000800 */
[C---:B------:R-:W-:Y:S02]  /*7fb0*/  FMUL.FTZ R33, R2.reuse, R133 ;  /* 0x0000008502217220 */ /* 0x040fe40000410000 */
        /* <DEDUP_REMOVED lines=10> */
[----:B------:R-:W-:Y:S01]  /*8060*/  FMUL.FTZ R53, R2, R53 ;  /* 0x0000003502357220 */ /* 0x000fe20000410000 */
[----:B------:R-:W-:Y:S01]  /*8070*/  MOV R148, R170 ;  /* 0x000000aa00947202 */ /* 0x000fe20000000f00 */
[C---:B-1----:R-:W-:Y:S01]  /*8080*/  FMUL.FTZ R6, R0.reuse, R106 ;  /* 0x0000006a00067220 */ /* 0x042fe20000410000 */
[----:B------:R-:W-:Y:S01]  /*8090*/  MOV R170, R205 ;  /* 0x000000cd00aa7202 */ /* 0x000fe20000000f00 */
[C---:B------:R-:W-:Y:S02]  /*80a0*/  FMUL.FTZ R7, R0.reuse, R107 ;  /* 0x0000006b00077220 */ /* 0x040fe40000410000 */
[C---:B------:R-:W-:Y:S02]  /*80b0*/  FMUL.FTZ R10, R0.reuse, R110 ;  /* 0x0000006e000a7220 */ /* 0x040fe40000410000 */
[C---:B------:R-:W-:Y:S02]  /*80c0*/  FMUL.FTZ R11, R0.reuse, R111 ;  /* 0x0000006f000b7220 */ /* 0x040fe40000410000 */
[----:B------:R-:W-:Y:S01]  /*80d0*/  FMUL.FTZ R18, R0, R118 ;  /* 0x0000007600127220 */ /* 0x000fe20000410000 */
[----:B--2---:R-:W-:Y:S01]  /*80e0*/  F2FP.BF16.PACK_AB R105, R250, R251 ;  /* 0x000000fbfa69723e */ /* 0x004fe200000010ff */
[--C-:B------:R-:W-:Y:S01]  /*80f0*/  FFMA.FTZ R4, R164, c[0x0][0x2d0], -R161.reuse ;  /* 0x0000b400a4047a23 */ /* 0x100fe200000108a1 */
[----:B------:R-:W-:Y:S01]  /*8100*/  MOV R164, R249 ;  /* 0x000000f900a47202 */ /* 0x000fe20000000f00 */
[C---:B------:R-:W-:Y:S01]  /*8110*/  FMUL.FTZ R19, R0.reuse, R119 ;  /* 0x0000007700137220 */ /* 0x040fe20000410000 */
[----:B------:R-:W-:Y:S01]  /*8120*/  LDSM.16.MT88.4 R108, [R102+0x3100] ;  /* 0x00310000666c783b */ /* 0x000fe20000004200 */
[----:B------:R1:W-:Y:S01]  /*8130*/  MUFU.EX2 R249, R4 ;  /* 0x0000000400f97308 */ /* 0x0003e20000000800 */
[C---:B------:R-:W-:Y:S02]  /*8140*/  FMUL.FTZ R26, R0.reuse, R126 ;  /* 0x0000007e001a7220 */ /* 0x040fe40000410000 */
[C---:B------:R-:W-:Y:S02]  /*8150*/  FMUL.FTZ R27, R0.reuse, R127 ;  /* 0x0000007f001b7220 */ /* 0x040fe40000410000 */
[C---:B------:R-:W-:Y:S02]  /*8160*/  FMUL.FTZ R34, R0.reuse, R134 ;  /* 0x0000008600227220 */ /* 0x040fe40000410000 */
[C---:B------:R-:W-:Y:S01]  /*8170*/  FMUL.FTZ R35, R0.reuse, R135 ;  /* 0x0000008700237220 */ /* 0x040fe20000410000 */
[----:B------:R-:W-:Y:S01]  /*8180*/  LDSM.16.MT88.4 R116, [R101+0x3100] ;  /* 0x003100006574783b */ /* 0x000fe20000004200 */
[C---:B------:R-:W-:Y:S01]  /*8190*/  FMUL.FTZ R42, R0.reuse, R142 ;  /* 0x0000008e002a7220 */ /* 0x040fe20000410000 */
[----:B------:R-:W-:Y:S01]  /*81a0*/  MOV R142, R247 ;  /* 0x000000f7008e7202 */ /* 0x000fe20000000f00 */
[C---:B------:R-:W-:Y:S01]  /*81b0*/  FMUL.FTZ R43, R0.reuse, R143 ;  /* 0x0000008f002b7220 */ /* 0x040fe20000410000 */
[----:B------:R-:W-:Y:S01]  /*81c0*/  MOV R143, R193 ;  /* 0x000000c1008f7202 */ /* 0x000fe20000000f00 */
[C---:B------:R-:W-:Y:S01]  /*81d0*/  FMUL.FTZ R50, R0.reuse, R150 ;  /* 0x0000009600327220 */ /* 0x040fe20000410000 */
[----:B------:R-:W-:Y:S01]  /*81e0*/  MOV R150, R51 ;  /* 0x0000003300967202 */ /* 0x000fe20000000f00 */
[C---:B------:R-:W-:Y:S01]  /*81f0*/  FMUL.FTZ R51, R0.reuse, R151 ;  /* 0x0000009700337220 */ /* 0x040fe20000410000 */
[----:B------:R-:W-:Y:S01]  /*8200*/  LDSM.16.MT88.4 R132, [R102+0x3900] ;  /* 0x003900006684783b */ /* 0x000fe20000004200 */
[C---:B------:R-:W-:Y:S02]  /*8210*/  FMUL.FTZ R54, R0.reuse, R54 ;  /* 0x0000003600367220 */ /* 0x040fe40000410000 */
[----:B------:R-:W-:Y:S02]  /*8220*/  FMUL.FTZ R55, R0, R55 ;  /* 0x0000003700377220 */ /* 0x000fe40000410000 */
[C---:B------:R-:W-:Y:S02]  /*8230*/  FMUL.FTZ R56, R2.reuse, R56 ;  /* 0x0000003802387220 */ /* 0x040fe40000410000 */
[----:B------:R-:W-:Y:S02]  /*8240*/  FMUL.FTZ R57, R2, R57 ;  /* 0x0000003902397220 */ /* 0x000fe40000410000 */
[--C-:B-1----:R-:W-:Y:S01]  /*8250*/  FFMA.FTZ R4, R165, c[0x0][0x2d0], -R161.reuse ;  /* 0x0000b400a5047a23 */ /* 0x102fe200000108a1 */
[----:B------:R-:W-:Y:S01]  /*8260*/  MOV R165, R20 ;  /* 0x0000001400a57202 */ /* 0x000fe20000000f00 */
[C---:B------:R-:W-:Y:S01]  /*8270*/  FMUL.FTZ R58, R0.reuse, R58 ;  /* 0x0000003a003a7220 */ /* 0x040fe20000410000 */
[----:B------:R-:W1:Y:S01]  /*8280*/  LDSM.16.MT88.4 R20, [R102+0x100] ;  /* 0x000100006614783b */ /* 0x000e620000004200 */
[----:B------:R-:W2:Y:S01]  /*8290*/  MUFU.EX2 R252, R4 ;  /* 0x0000000400fc7308 */ /* 0x000ea20000000800 */
[----:B------:R-:W-:Y:S01]  /*82a0*/  F2FP.BF16.PACK_AB R106, R165, R239 ;  /* 0x000000efa56a723e */ /* 0x000fe200000010ff */
[----:B------:R-:W-:Y:S02]  /*82b0*/  FMUL.FTZ R59, R0, R59 ;  /* 0x0000003b003b7220 */ /* 0x000fe40000410000 */
[C---:B------:R-:W-:Y:S02]  /*82c0*/  FMUL.FTZ R60, R2.reuse, R60 ;  /* 0x0000003c023c7220 */ /* 0x040fe40000410000 */
        /* <DEDUP_REMOVED lines=8> */
[----:B------:R-:W-:Y:S01]  /*8350*/  FMUL.FTZ R69, R2, R69 ;  /* 0x0000004502457220 */ /* 0x000fe20000410000 */
[----:B--2---:R-:W-:Y:S01]  /*8360*/  F2FP.BF16.PACK_AB R107, R252, R249 ;  /* 0x000000f9fc6b723e */ /* 0x004fe200000010ff */
[----:B------:R-:W-:Y:S01]  /*8370*/  FMUL.FTZ R4, R2, R104 ;  /* 0x0000006802047220 */ /* 0x000fe20000410000 */
[----:B------:R-:W-:Y:S01]  /*8380*/  F2FP.BF16.PACK_AB R104, R236, R164 ;  /* 0x000000a4ec68723e */ /* 0x000fe200000010ff */
[--C-:B------:R-:W-:Y:S02]  /*8390*/  FFMA.FTZ R124, R176, c[0x0][0x2d0], -R161.reuse ;  /* 0x0000b400b07c7a23 */ /* 0x100fe400000108a1 */
[C---:B------:R-:W-:Y:S02]  /*83a0*/  FMUL.FTZ R70, R0.reuse, R70 ;  /* 0x0000004600467220 */ /* 0x040fe40000410000 */
[----:B------:R-:W-:Y:S02]  /*83b0*/  FMUL.FTZ R71, R0, R71 ;  /* 0x0000004700477220 */ /* 0x000fe40000410000 */
[C---:B------:R-:W-:Y:S05]  /*83c0*/  HMMA.16816.F32.BF16 R4, R104.reuse, R12, R4 ;  /* 0x0000000c6804723c */ /* 0x040fea0000041804 */
[C---:B------:R-:W-:Y:S02]  /*83d0*/  FMUL.FTZ R72, R2.reuse, R72 ;  /* 0x0000004802487220 */ /* 0x040fe40000410000 */
[C---:B------:R-:W-:Y:S01]  /*83e0*/  FMUL.FTZ R12, R2.reuse, R112 ;  /* 0x00000070020c7220 */ /* 0x040fe20000410000 */
[C---:B------:R-:W-:Y:S04]  /*83f0*/  HMMA.16816.F32.BF16 R8, R104.reuse, R14, R8 ;  /* 0x0000000e6808723c */ /* 0x040fe80000041808 */
[C---:B------:R-:W-:Y:S02]  /*8400*/  FMUL.FTZ R13, R2.reuse, R113 ;  /* 0x00000071020d7220 */ /* 0x040fe40000410000 */
[----:B------:R-:W-:Y:S02]  /*8410*/  FMUL.FTZ R73, R2, R73 ;  /* 0x0000004902497220 */ /* 0x000fe40000410000 */
[C---:B------:R-:W-:Y:S04]  /*8420*/  FMUL.FTZ R14, R0.reuse, R114 ;  /* 0x00000072000e7220 */ /* 0x040fe80000410000 */
[C---:B------:R-:W-:Y:S02]  /*8430*/  FMUL.FTZ R15, R0.reuse, R115 ;  /* 0x00000073000f7220 */ /* 0x040fe40000410000 */
[----:B------:R-:W2:Y:S01]  /*8440*/  LDSM.16.MT88.4 R112, [R241+UR4+0x3100] ;  /* 0x00310004f170783b */ /* 0x000ea20008004200 */
[C---:B------:R-:W-:Y:S02]  /*8450*/  FMUL.FTZ R74, R0.reuse, R74 ;  /* 0x0000004a004a7220 */ /* 0x040fe40000410000 */
[----:B------:R-:W-:Y:S02]  /*8460*/  FMUL.FTZ R75, R0, R75 ;  /* 0x0000004b004b7220 */ /* 0x000fe40000410000 */
[C---:B-1----:R-:W-:Y:S03]  /*8470*/  HMMA.16816.F32.BF16 R12, R104.reuse, R20, R12 ;  /* 0x00000014680c723c */ /* 0x042fe6000004180c */
[C---:B------:R-:W-:Y:S02]  /*8480*/  FMUL.FTZ R76, R2.reuse, R76 ;  /* 0x0000004c024c7220 */ /* 0x040fe40000410000 */
[C---:B------:R-:W-:Y:S02]  /*8490*/  FMUL.FTZ R77, R2.reuse, R77 ;  /* 0x0000004d024d7220 */ /* 0x040fe40000410000 */
[C---:B------:R-:W-:Y:S01]  /*84a0*/  FMUL.FTZ R21, R2.reuse, R121 ;  /* 0x0000007902157220 */ /* 0x040fe20000410000 */
[C---:B------:R-:W-:Y:S04]  /*84b0*/  HMMA.16816.F32.BF16 R16, R104.reuse, R22, R16 ;  /* 0x000000166810723c */ /* 0x040fe80000041810 */
[C---:B------:R-:W-:Y:S01]  /*84c0*/  FMUL.FTZ R20, R2.reuse, R120 ;  /* 0x0000007802147220 */ /* 0x040fe20000410000 */
[----:B------:R-:W-:Y:S01]  /*84d0*/  MOV R120, R25 ;  /* 0x0000001900787202 */ /* 0x000fe20000000f00 */
[----:B------:R-:W-:Y:S02]  /*84e0*/  FMUL.FTZ R25, R2, R125 ;  /* 0x0000007d02197220 */ /* 0x000fe40000410000 */
[C---:B------:R-:W-:Y:S01]  /*84f0*/  FMUL.FTZ R22, R0.reuse, R122 ;  /* 0x0000007a00167220 */ /* 0x040fe20000410000 */
[----:B------:R-:W-:Y:S03]  /*8500*/  MOV R151, R120 ;  /* 0x0000007800977202 */ /* 0x000fe60000000f00 */
[C---:B------:R-:W-:Y:S02]  /*8510*/  FMUL.FTZ R23, R0.reuse, R123 ;  /* 0x0000007b00177220 */ /* 0x040fe40000410000 */
[----:B------:R-:W-:Y:S01]  /*8520*/  LDSM.16.MT88.4 R120, [R241+UR4+0x900] ;  /* 0x00090004f178783b */ /* 0x000fe20008004200 */
        /* <DEDUP_REMOVED lines=11> */
[----:B------:R-:W-:Y:S01]  /*85e0*/  LDSM.16.MT88.4 R128, [R103+UR4+0x3900] ;  /* 0x003900046780783b */ /* 0x000fe20008004200 */
[----:B------:R-:W-:Y:S02]  /*85f0*/  FMUL.FTZ R83, R0, R83 ;  /* 0x0000005300537220 */ /* 0x000fe40000410000 */
[C---:B------:R-:W-:Y:S02]  /*8600*/  FMUL.FTZ R84, R2.reuse, R84 ;  /* 0x0000005402547220 */ /* 0x040fe40000410000 */
[C---:B------:R-:W-:Y:S03]  /*8610*/  HMMA.16816.F32.BF16 R28, R104.reuse, R36, R28 ;  /* 0x00000024681c723c */ /* 0x040fe6000004181c */
[----:B------:R-:W-:Y:S02]  /*8620*/  FMUL.FTZ R85, R2, R85 ;  /* 0x0000005502557220 */ /* 0x000fe40000410000 */
[C---:B------:R-:W-:Y:S02]  /*8630*/  FMUL.FTZ R86, R0.reuse, R86 ;  /* 0x0000005600567220 */ /* 0x040fe40000410000 */
[----:B------:R-:W-:Y:S01]  /*8640*/  FMUL.FTZ R87, R0, R87 ;  /* 0x0000005700577220 */ /* 0x000fe20000410000 */
[C---:B------:R-:W-:Y:S04]  /*8650*/  HMMA.16816.F32.BF16 R32, R104.reuse, R38, R32 ;  /* 0x000000266820723c */ /* 0x040fe80000041820 */
[C---:B------:R-:W-:Y:S01]  /*8660*/  FMUL.FTZ R36, R2.reuse, R136 ;  /* 0x0000008802247220 */ /* 0x040fe20000410000 */
[----:B------:R-:W-:Y:S01]  /*8670*/  MOV R136, R239 ;  /* 0x000000ef00887202 */ /* 0x000fe20000000f00 */
[----:B------:R-:W-:Y:S01]  /*8680*/  FMUL.FTZ R37, R2, R137 ;  /* 0x0000008902257220 */ /* 0x000fe20000410000 */
[----:B------:R-:W-:Y:S01]  /*8690*/  MOV R137, R236 ;  /* 0x000000ec00897202 */ /* 0x000fe20000000f00 */
[C---:B------:R-:W-:Y:S01]  /*86a0*/  FMUL.FTZ R38, R0.reuse, R138 ;  /* 0x0000008a00267220 */ /* 0x040fe20000410000 */
[----:B------:R-:W-:Y:S01]  /*86b0*/  MOV R138, R237 ;  /* 0x000000ed008a7202 */ /* 0x000fe20000000f00 */
[----:B------:R1:W-:Y:S02]  /*86c0*/  MUFU.EX2 R236, R124 ;  /* 0x0000007c00ec7308 */ /* 0x0003e40000000800 */
[----:B------:R-:W-:Y:S01]  /*86d0*/  FMUL.FTZ R39, R0, R139 ;  /* 0x0000008b00277220 */ /* 0x000fe20000410000 */
[----:B------:R-:W-:Y:S01]  /*86e0*/  MOV R139, R169 ;  /* 0x000000a9008b7202 */ /* 0x000fe20000000f00 */
[C---:B------:R-:W-:Y:S01]  /*86f0*/  FMUL.FTZ R88, R2.reuse, R88 ;  /* 0x0000005802587220 */ /* 0x040fe20000410000 */
[----:B------:R-:W-:Y:S01]  /*8700*/  MOV R169, R204 ;  /* 0x000000cc00a97202 */ /* 0x000fe20000000f00 */
[----:B------:R-:W-:Y:S02]  /*8710*/  FMUL.FTZ R89, R2, R89 ;  /* 0x0000005902597220 */ /* 0x000fe40000410000 */
[C---:B------:R-:W-:Y:S01]  /*8720*/  FMUL.FTZ R90, R0.reuse, R90 ;  /* 0x0000005a005a7220 */ /* 0x040fe20000410000 */
[C---:B------:R-:W-:Y:S03]  /*8730*/  HMMA.16816.F32.BF16 R36, R104.reuse, R44, R36 ;  /* 0x0000002c6824723c */ /* 0x040fe60000041824 */
[----:B------:R-:W-:Y:S02]  /*8740*/  FMUL.FTZ R91, R0, R91 ;  /* 0x0000005b005b7220 */ /* 0x000fe40000410000 */
[C---:B------:R-:W-:Y:S02]  /*8750*/  FMUL.FTZ R92, R2.reuse, R92 ;  /* 0x0000005c025c7220 */ /* 0x040fe40000410000 */
[C---:B------:R-:W-:Y:S01]  /*8760*/  FMUL.FTZ R44, R2.reuse, R144 ;  /* 0x00000090022c7220 */ /* 0x040fe20000410000 */
[C---:B------:R-:W-:Y:S04]  /*8770*/  HMMA.16816.F32.BF16 R40, R104.reuse, R46, R40 ;  /* 0x0000002e6828723c */ /* 0x040fe80000041828 */
[C---:B------:R-:W-:Y:S01]  /*8780*/  FMUL.FTZ R45, R2.reuse, R145 ;  /* 0x00000091022d7220 */ /* 0x040fe20000410000 */
[----:B------:R-:W-:Y:S01]  /*8790*/  MOV R144, R192 ;  /* 0x000000c000907202 */ /* 0x000fe20000000f00 */
[----:B------:R-:W-:Y:S01]  /*87a0*/  FMUL.FTZ R93, R2, R93 ;  /* 0x0000005d025d7220 */ /* 0x000fe20000410000 */
[----:B-1----:R-:W-:Y:S01]  /*87b0*/  LDSM.16.MT88.4 R124, [R101+0x900] ;  /* 0x00090000657c783b */ /* 0x002fe20000004200 */
[C---:B------:R-:W-:Y:S01]  /*87c0*/  FMUL.FTZ R46, R0.reuse, R146 ;  /* 0x00000092002e7220 */ /* 0x040fe20000410000 */
[----:B------:R-:W-:Y:S03]  /*87d0*/  MOV R146, R194 ;  /* 0x000000c200927202 */ /* 0x000fe60000000f00 */
[C---:B------:R-:W-:Y:S01]  /*87e0*/  FMUL.FTZ R47, R0.reuse, R147 ;  /* 0x00000093002f7220 */ /* 0x040fe20000410000 */
        /* <DEDUP_REMOVED lines=8> */
[----:B------:R-:W-:Y:S01]  /*8870*/  FMUL.FTZ R99, R0, R99 ;  /* 0x0000006300637220 */ /* 0x000fe20000410000 */
[C---:B------:R-:W-:Y:S01]  /*8880*/  HMMA.16816.F32.BF16 R48, R104.reuse, R110, R48 ;  /* 0x0000006e6830723c */ /* 0x040fe20000041830 */
[----:B------:R-:W1:Y:S07]  /*8890*/  LDSM.16.MT88.4 R108, [R103+UR4+0x6100] ;  /* 0x00610004676c783b */ /* 0x000e6e0008004200 */
[C---:B--2---:R-:W-:Y:S08]  /*88a0*/  HMMA.16816.F32.BF16 R52, R104.reuse, R112, R52 ;  /* 0x000000706834723c */ /* 0x044ff00000041834 */
[C---:B------:R-:W-:Y:S01]  /*88b0*/  HMMA.16816.F32.BF16 R56, R104.reuse, R114, R56 ;  /* 0x000000726838723c */ /* 0x040fe20000041838 */
[----:B------:R-:W2:Y:S07]  /*88c0*/  LDSM.16.MT88.4 R112, [R102+0x6100] ;  /* 0x006100006670783b */ /* 0x000eae0000004200 */
[C---:B------:R-:W-:Y:S07]  /*88d0*/  HMMA.16816.F32.BF16 R60, R104.reuse, R116, R60 ;  /* 0x00000074683c723c */ /* 0x040fee000004183c */
[--C-:B------:R-:W-:Y:S01]  /*88e0*/  FFMA.FTZ R116, R162, c[0x0][0x2d0], -R160.reuse ;  /* 0x0000b400a2747a23 */ /* 0x100fe200000108a0 */
[C---:B------:R-:W-:Y:S03]  /*88f0*/  HMMA.16816.F32.BF16 R64, R104.reuse, R118, R64 ;  /* 0x000000766840723c */ /* 0x040fe60000041840 */
[----:B------:R3:W-:Y:S01]  /*8900*/  MUFU.EX2 R248, R116 ;  /* 0x0000007400f87308 */ /* 0x0007e20000000800 */
[----:B------:R-:W-:Y:S02]  /*8910*/  MOV R162, R168 ;  /* 0x000000a800a27202 */ /* 0x000fe40000000f00 */
[----:B------:R-:W-:Y:S02]  /*8920*/  MOV R168, R207 ;  /* 0x000000cf00a87202 */ /* 0x000fe40000000f00 */
[C---:B-1----:R-:W-:Y:S07]  /*8930*/  HMMA.16816.F32.BF16 R68, R104.reuse, R108, R68 ;  /* 0x0000006c6844723c */ /* 0x042fee0000041844 */
[--C-:B------:R-:W-:Y:S01]  /*8940*/  FFMA.FTZ R108, R171, c[0x0][0x2d0], -R160.reuse ;  /* 0x0000b400ab6c7a23 */ /* 0x100fe200000108a0 */
[C---:B------:R-:W-:Y:S03]  /*8950*/  HMMA.16816.F32.BF16 R72, R104.reuse, R110, R72 ;  /* 0x0000006e6848723c */ /* 0x040fe60000041848 */
[----:B------:R1:W-:Y:S05]  /*8960*/  MUFU.EX2 R246, R108 ;  /* 0x0000006c00f67308 */ /* 0x0003ea0000000800 */
[C---:B--2---:R-:W-:Y:S04]  /*8970*/  HMMA.16816.F32.BF16 R76, R104.reuse, R112, R76 ;  /* 0x00000070684c723c */ /* 0x044fe8000004184c */
[--C-:B---3--:R-:W-:Y:S01]  /*8980*/  FFMA.FTZ R116, R163, c[0x0][0x2d0], -R160.reuse ;  /* 0x0000b400a3747a23 */ /* 0x108fe200000108a0 */
[----:B------:R-:W-:Y:S02]  /*8990*/  MOV R163, R245 ;  /* 0x000000f500a37202 */ /* 0x000fe40000000f00 */
[--C-:B------:R-:W-:Y:S01]  /*89a0*/  FFMA.FTZ R112, R173, c[0x0][0x2d0], -R161.reuse ;  /* 0x0000b400ad707a23 */ /* 0x100fe200000108a1 */
[C---:B------:R-:W-:Y:S01]  /*89b0*/  HMMA.16816.F32.BF16 R80, R104.reuse, R114, R80 ;  /* 0x000000726850723c */ /* 0x040fe20000041850 */
[----:B------:R2:W3:Y:S10]  /*89c0*/  MUFU.EX2 R247, R116 ;  /* 0x0000007400f77308 */ /* 0x0004f40000000800 */
[----:B------:R4:W-:Y:S01]  /*89d0*/  MUFU.EX2 R239, R112 ;  /* 0x0000007000ef7308 */ /* 0x0009e20000000800 */
[--C-:B-1----:R-:W-:Y:S09]  /*89e0*/  FFMA.FTZ R108, R172, c[0x0][0x2d0], -R160.reuse ;  /* 0x0000b400ac6c7a23 */ /* 0x102ff200000108a0 */
[----:B------:R1:W5:Y:S01]  /*89f0*/  MUFU.EX2 R245, R108 ;  /* 0x0000006c00f57308 */ /* 0x0003620000000800 */
[----:B--2---:R-:W2:Y:S01]  /*8a00*/  LDSM.16.MT88.4 R116, [R241+UR4+0x6100] ;  /* 0x00610004f174783b */ /* 0x004ea20008004200 */
[--C-:B----4-:R-:W-:Y:S08]  /*8a10*/  FFMA.FTZ R112, R175, c[0x0][0x2d0], -R161.reuse ;  /* 0x0000b400af707a23 */ /* 0x110ff000000108a1 */
[----:B------:R4:W2:Y:S01]  /*8a20*/  MUFU.EX2 R238, R112 ;  /* 0x0000007000ee7308 */ /* 0x0008a20000000800 */
[----:B-1----:R-:W1:Y:S08]  /*8a30*/  LDSM.16.MT88.4 R108, [R101+0x6100] ;  /* 0x00610000656c783b */ /* 0x002e700000004200 */
[----:B----4-:R-:W4:Y:S01]  /*8a40*/  LDSM.16.MT88.4 R112, [R103+UR4+0x900] ;  /* 0x000900046770783b */ /* 0x010f220008004200 */
[C---:B--2---:R-:W-:Y:S07]  /*8a50*/  HMMA.16816.F32.BF16 R84, R104.reuse, R116, R84 ;  /* 0x000000746854723c */ /* 0x044fee0000041854 */
[--C-:B------:R-:W-:Y:S01]  /*8a60*/  FFMA.FTZ R116, R174, c[0x0][0x2d0], -R161.reuse ;  /* 0x0000b400ae747a23 */ /* 0x100fe200000108a1 */
[C---:B------:R-:W-:Y:S03]  /*8a70*/  HMMA.16816.F32.BF16 R88, R104.reuse, R118, R88 ;  /* 0x000000766858723c */ /* 0x040fe60000041858 */
[----:B------:R2:W2:Y:S05]  /*8a80*/  MUFU.EX2 R237, R116 ;  /* 0x0000007400ed7308 */ /* 0x0004aa0000000800 */
[C---:B-1----:R-:W-:Y:S08]  /*8a90*/  HMMA.16816.F32.BF16 R92, R104.reuse, R108, R92 ;  /* 0x0000006c685c723c */ /* 0x042ff0000004185c */
[----:B------:R-:W-:Y:S01]  /*8aa0*/  HMMA.16816.F32.BF16 R96, R104, R110, R96 ;  /* 0x0000006e6860723c */ /* 0x000fe20000041860 */
[----:B------:R-:W-:Y:S06]  /*8ab0*/  LDSM.16.MT88.4 R108, [R241+UR4+0x3900] ;  /* 0x00390004f16c783b */ /* 0x000fec0008004200 */
[----:B---3--:R-:W-:Y:S02]  /*8ac0*/  F2FP.BF16.PACK_AB R104, R247, R248 ;  /* 0x000000f8f768723e */ /* 0x008fe400000010ff */
[----:B--2---:R-:W1:Y:S03]  /*8ad0*/  LDSM.16.MT88.4 R116, [R102+0x900] ;  /* 0x000900006674783b */ /* 0x004e660000004200 */
[----:B-----5:R-:W-:Y:S02]  /*8ae0*/  F2FP.BF16.PACK_AB R106, R245, R246 ;  /* 0x000000f6f56a723e */ /* 0x020fe400000010ff */
[----:B------:R-:W-:Y:S02]  /*8af0*/  F2FP.BF16.PACK_AB R105, R238, R239 ;  /* 0x000000efee69723e */ /* 0x000fe400000010ff */
[----:B------:R-:W-:Y:S07]  /*8b00*/  F2FP.BF16.PACK_AB R107, R236, R237 ;  /* 0x000000edec6b723e */ /* 0x000fee00000010ff */
[C---:B----4-:R-:W-:Y:S08]  /*8b10*/  HMMA.16816.F32.BF16 R4, R104.reuse, R112, R4 ;  /* 0x000000706804723c */ /* 0x050ff00000041804 */
[C---:B------:R-:W-:Y:S01]  /*8b20*/  HMMA.16816.F32.BF16 R8, R104.reuse, R114, R8 ;  /* 0x000000726808723c */ /* 0x040fe20000041808 */
[----:B------:R-:W2:Y:S07]  /*8b30*/  LDSM.16.MT88.4 R112, [R101+0x3900] ;  /* 0x003900006570783b */ /* 0x000eae0000004200 */
[C---:B-1----:R-:W-:Y:S08]  /*8b40*/  HMMA.16816.F32.BF16 R12, R104.reuse, R116, R12 ;  /* 0x00000074680c723c */ /* 0x042ff0000004180c */
[C---:B------:R-:W-:Y:S01]  /*8b50*/  HMMA.16816.F32.BF16 R16, R104.reuse, R118, R16 ;  /* 0x000000766810723c */ /* 0x040fe20000041810 */
[----:B------:R-:W1:Y:S07]  /*8b60*/  LDSM.16.MT88.4 R116, [R103+UR4+0x6900] ;  /* 0x006900046774783b */ /* 0x000e6e0008004200 */
[C---:B------:R-:W-:Y:S07]  /*8b70*/  HMMA.16816.F32.BF16 R20, R104.reuse, R120, R20 ;  /* 0x000000786814723c */ /* 0x040fee0000041814 */
[--C-:B------:R-:W-:Y:S01]  /*8b80*/  FFMA.FTZ R120, R177, c[0x0][0x2d0], -R160.reuse ;  /* 0x0000b400b1787a23 */ /* 0x100fe200000108a0 */
[C---:B------:R-:W-:Y:S03]  /*8b90*/  HMMA.16816.F32.BF16 R24, R104.reuse, R122, R24 ;  /* 0x0000007a6818723c */ /* 0x040fe60000041818 */
[----:B------:R3:W-:Y:S05]  /*8ba0*/  MUFU.EX2 R207, R120 ;  /* 0x0000007800cf7308 */ /* 0x0007ea0000000800 */
[C---:B------:R-:W-:Y:S07]  /*8bb0*/  HMMA.16816.F32.BF16 R28, R104.reuse, R124, R28 ;  /* 0x0000007c681c723c */ /* 0x040fee000004181c */
[--C-:B------:R-:W-:Y:S01]  /*8bc0*/  FFMA.FTZ R124, R182, c[0x0][0x2d0], -R161.reuse ;  /* 0x0000b400b67c7a23 */ /* 0x100fe200000108a1 */
[C---:B------:R-:W-:Y:S03]  /*8bd0*/  HMMA.16816.F32.BF16 R32, R104.reuse, R126, R32 ;  /* 0x0000007e6820723c */ /* 0x040fe60000041820 */
[----:B------:R4:W-:Y:S05]  /*8be0*/  MUFU.EX2 R195, R124 ;  /* 0x0000007c00c37308 */ /* 0x0009ea0000000800 */
[C---:B------:R-:W-:Y:S01]  /*8bf0*/  HMMA.16816.F32.BF16 R36, R104.reuse, R128, R36 ;  /* 0x000000806824723c */ /* 0x040fe20000041824 */
[----:B---3--:R-:W3:Y:S07]  /*8c00*/  LDSM.16.MT88.4 R120, [R102+0x6900] ;  /* 0x006900006678783b */ /* 0x008eee0000004200 */
[C---:B------:R-:W-:Y:S01]  /*8c10*/  HMMA.16816.F32.BF16 R40, R104.reuse, R130, R40 ;  /* 0x000000826828723c */ /* 0x040fe20000041828 */
[----:B------:R-:W-:Y:S07]  /*8c20*/  LDSM.16.MT88.4 R128, [R103+UR4+0x4100] ;  /* 0x004100046780783b */ /* 0x000fee0008004200 */
[C---:B------:R-:W-:Y:S01]  /*8c30*/  HMMA.16816.F32.BF16 R44, R104.reuse, R132, R44 ;  /* 0x00000084682c723c */ /* 0x040fe2000004182c */
[----:B----4-:R-:W-:Y:S07]  /*8c40*/  LDSM.16.MT88.4 R124, [R241+UR4+0x1100] ;  /* 0x00110004f17c783b */ /* 0x010fee0008004200 */
[C---:B------:R-:W-:Y:S01]  /*8c50*/  HMMA.16816.F32.BF16 R48, R104.reuse, R134, R48 ;  /* 0x000000866830723c */ /* 0x040fe20000041830 */
[----:B------:R-:W-:Y:S07]  /*8c60*/  LDSM.16.MT88.4 R132, [R102+0x4100] ;  /* 0x004100006684783b */ /* 0x000fee0000004200 */
[C---:B------:R-:W-:Y:S07]  /*8c70*/  HMMA.16816.F32.BF16 R52, R104.reuse, R108, R52 ;  /* 0x0000006c6834723c */ /* 0x040fee0000041834 */
[--C-:B------:R-:W-:Y:S01]  /*8c80*/  FFMA.FTZ R108, R179, c[0x0][0x2d0], -R160.reuse ;  /* 0x0000b400b36c7a23 */ /* 0x100fe200000108a0 */
[C---:B------:R-:W-:Y:S03]  /*8c90*/  HMMA.16816.F32.BF16 R56, R104.reuse, R110, R56 ;  /* 0x0000006e6838723c */ /* 0x040fe60000041838 */
[----:B------:R4:W5:Y:S05]  /*8ca0*/  MUFU.EX2 R206, R108 ;  /* 0x0000006c00ce7308 */ /* 0x00096a0000000800 */
[C---:B--2---:R-:W-:Y:S07]  /*8cb0*/  HMMA.16816.F32.BF16 R60, R104.reuse, R112, R60 ;  /* 0x00000070683c723c */ /* 0x044fee000004183c */
[--C-:B------:R-:W-:Y:S01]  /*8cc0*/  FFMA.FTZ R112, R180, c[0x0][0x2d0], -R160.reuse ;  /* 0x0000b400b4707a23 */ /* 0x100fe200000108a0 */
[C---:B------:R-:W-:Y:S03]  /*8cd0*/  HMMA.16816.F32.BF16 R64, R104.reuse, R114, R64 ;  /* 0x000000726840723c */ /* 0x040fe60000041840 */
[----:B------:R2:W-:Y:S05]  /*8ce0*/  MUFU.EX2 R204, R112 ;  /* 0x0000007000cc7308 */ /* 0x0005ea0000000800 */
[C---:B-1----:R-:W-:Y:S04]  /*8cf0*/  HMMA.16816.F32.BF16 R68, R104.reuse, R116, R68 ;  /* 0x000000746844723c */ /* 0x042fe80000041844 */
[--C-:B----4-:R-:W-:Y:S03]  /*8d00*/  FFMA.FTZ R108, R178, c[0x0][0x2d0], -R160.reuse ;  /* 0x0000b400b26c7a23 */ /* 0x110fe600000108a0 */
[--C-:B------:R-:W-:Y:S01]  /*8d10*/  FFMA.FTZ R116, R183, c[0x0][0x2d0], -R161.reuse ;  /* 0x0000b400b7747a23 */ /* 0x100fe200000108a1 */
[C---:B------:R-:W-:Y:S01]  /*8d20*/  HMMA.16816.F32.BF16 R72, R104.reuse, R118, R72 ;  /* 0x000000766848723c */ /* 0x040fe20000041848 */
[----:B------:R1:W4:Y:S07]  /*8d30*/  MUFU.EX2 R205, R108 ;  /* 0x0000006c00cd7308 */ /* 0x00032e0000000800 */
[C---:B---3--:R-:W-:Y:S03]  /*8d40*/  HMMA.16816.F32.BF16 R76, R104.reuse, R120, R76 ;  /* 0x00000078684c723c */ /* 0x048fe6000004184c */
[----:B------:R3:W3:Y:S01]  /*8d50*/  MUFU.EX2 R194, R116 ;  /* 0x0000007400c27308 */ /* 0x0006e20000000800 */
[----:B--2---:R-:W-:Y:S03]  /*8d60*/  LDSM.16.MT88.4 R112, [R101+0x6900] ;  /* 0x006900006570783b */ /* 0x004fe60000004200 */
[--C-:B------:R-:W-:Y:S01]  /*8d70*/  FFMA.FTZ R120, R188, c[0x0][0x2d0], -R161.reuse ;  /* 0x0000b400bc787a23 */ /* 0x100fe200000108a1 */
[C---:B------:R-:W-:Y:S05]  /*8d80*/  HMMA.16816.F32.BF16 R80, R104.reuse, R122, R80 ;  /* 0x0000007a6850723c */ /* 0x040fea0000041850 */
[----:B------:R2:W-:Y:S01]  /*8d90*/  MUFU.EX2 R193, R120 ;  /* 0x0000007800c17308 */ /* 0x0005e20000000800 */
[----:B-1----:R-:W1:Y:S01]  /*8da0*/  LDSM.16.MT88.4 R108, [R241+UR4+0x6900] ;  /* 0x00690004f16c783b */ /* 0x002e620008004200 */
[--C-:B---3--:R-:W-:Y:S08]  /*8db0*/  FFMA.FTZ R116, R181, c[0x0][0x2d0], -R161.reuse ;  /* 0x0000b400b5747a23 */ /* 0x108ff000000108a1 */
[----:B------:R3:W1:Y:S01]  /*8dc0*/  MUFU.EX2 R192, R116 ;  /* 0x0000007400c07308 */ /* 0x0006620000000800 */
[----:B--2---:R-:W-:Y:S08]  /*8dd0*/  LDSM.16.MT88.4 R120, [R102+0x1100] ;  /* 0x001100006678783b */ /* 0x004ff00000004200 */
[----:B---3--:R-:W2:Y:S01]  /*8de0*/  LDSM.16.MT88.4 R116, [R103+UR4+0x1100] ;  /* 0x001100046774783b */ /* 0x008ea20008004200 */
[C---:B-1----:R-:W-:Y:S08]  /*8df0*/  HMMA.16816.F32.BF16 R84, R104.reuse, R108, R84 ;  /* 0x0000006c6854723c */ /* 0x042ff00000041854 */
[C---:B------:R-:W-:Y:S01]  /*8e00*/  HMMA.16816.F32.BF16 R88, R104.reuse, R110, R88 ;  /* 0x0000006e6858723c */ /* 0x040fe20000041858 */
[----:B------:R-:W1:Y:S07]  /*8e10*/  LDSM.16.MT88.4 R108, [R101+0x1100] ;  /* 0x00110000656c783b */ /* 0x000e6e0000004200 */
[C---:B------:R-:W-:Y:S08]  /*8e20*/  HMMA.16816.F32.BF16 R92, R104.reuse, R112, R92 ;  /* 0x00000070685c723c */ /* 0x040ff0000004185c */
[----:B------:R-:W-:Y:S01]  /*8e30*/  HMMA.16816.F32.BF16 R96, R104, R114, R96 ;  /* 0x000000726860723c */ /* 0x000fe20000041860 */
[----:B------:R-:W3:Y:S06]  /*8e40*/  LDSM.16.MT88.4 R112, [R241+UR4+0x4100] ;  /* 0x00410004f170783b */ /* 0x000eec0008004200 */
[----:B-----5:R-:W-:Y:S02]  /*8e50*/  F2FP.BF16.PACK_AB R104, R206, R207 ;  /* 0x000000cfce68723e */ /* 0x020fe400000010ff */
[----:B----4-:R-:W-:Y:S03]  /*8e60*/  F2FP.BF16.PACK_AB R106, R204, R205 ;  /* 0x000000cdcc6a723e */ /* 0x010fe600000010ff */
[----:B------:R-:W-:Y:S02]  /*8e70*/  F2FP.BF16.PACK_AB R105, R194, R195 ;  /* 0x000000c3c269723e */ /* 0x000fe400000010ff */
[----:B------:R-:W-:Y:S07]  /*8e80*/  F2FP.BF16.PACK_AB R107, R193, R192 ;  /* 0x000000c0c16b723e */ /* 0x000fee00000010ff */
[C---:B--2---:R-:W-:Y:S08]  /*8e90*/  HMMA.16816.F32.BF16 R4, R104.reuse, R116, R4 ;  /* 0x000000746804723c */ /* 0x044ff00000041804 */
[C---:B------:R-:W-:Y:S01]  /*8ea0*/  HMMA.16816.F32.BF16 R8, R104.reuse, R118, R8 ;  /* 0x000000766808723c */ /* 0x040fe20000041808 */
[----:B------:R-:W2:Y:S07]  /*8eb0*/  LDSM.16.MT88.4 R116, [R101+0x4100] ;  /* 0x004100006574783b */ /* 0x000eae0000004200 */
[C---:B------:R-:W-:Y:S08]  /*8ec0*/  HMMA.16816.F32.BF16 R12, R104.reuse, R120, R12 ;  /* 0x00000078680c723c */ /* 0x040ff0000004180c */
[C---:B------:R-:W-:Y:S01]  /*8ed0*/  HMMA.16816.F32.BF16 R16, R104.reuse, R122, R16 ;  /* 0x0000007a6810723c */ /* 0x040fe20000041810 */
[----:B------:R-:W4:Y:S07]  /*8ee0*/  LDSM.16.MT88.4 R120, [R103+UR4+0x7100] ;  /* 0x007100046778783b */ /* 0x000f2e0008004200 */
[C---:B------:R-:W-:Y:S07]  /*8ef0*/  HMMA.16816.F32.BF16 R20, R104.reuse, R124, R20 ;  /* 0x0000007c6814723c */ /* 0x040fee0000041814 */
[--C-:B------:R-:W-:Y:S01]  /*8f00*/  FFMA.FTZ R124, R149, c[0x0][0x2d0], -R161.reuse ;  /* 0x0000b400957c7a23 */ /* 0x100fe200000108a1 */
[C---:B------:R-:W-:Y:S03]  /*8f10*/  HMMA.16816.F32.BF16 R24, R104.reuse, R126, R24 ;  /* 0x0000007e6818723c */ /* 0x040fe60000041818 */
[----:B------:R5:W-:Y:S05]  /*8f20*/  MUFU.EX2 R181, R124 ;  /* 0x0000007c00b57308 */ /* 0x000bea0000000800 */
[C---:B-1----:R-:W-:Y:S08]  /*8f30*/  HMMA.16816.F32.BF16 R28, R104.reuse, R108, R28 ;  /* 0x0000006c681c723c */ /* 0x042ff0000004181c */
[C---:B------:R-:W-:Y:S01]  /*8f40*/  HMMA.16816.F32.BF16 R32, R104.reuse, R110, R32 ;  /* 0x0000006e6820723c */ /* 0x040fe20000041820 */
[----:B------:R-:W1:Y:S07]  /*8f50*/  LDSM.16.MT88.4 R108, [R102+0x7100] ;  /* 0x00710000666c783b */ /* 0x000e6e0000004200 */
[C---:B------:R-:W-:Y:S01]  /*8f60*/  HMMA.16816.F32.BF16 R36, R104.reuse, R128, R36 ;  /* 0x000000806824723c */ /* 0x040fe20000041824 */
[----:B-----5:R-:W-:Y:S07]  /*8f70*/  LDSM.16.MT88.4 R124, [R241+UR4+0x1900] ;  /* 0x00190004f17c783b */ /* 0x020fee0008004200 */
[C---:B------:R-:W-:Y:S01]  /*8f80*/  HMMA.16816.F32.BF16 R40, R104.reuse, R130, R40 ;  /* 0x000000826828723c */ /* 0x040fe20000041828 */
[----:B------:R-:W-:Y:S07]  /*8f90*/  LDSM.16.MT88.4 R128, [R101+0x1900] ;  /* 0x001900006580783b */ /* 0x000fee0000004200 */
[C---:B------:R-:W-:Y:S08]  /*8fa0*/  HMMA.16816.F32.BF16 R44, R104.reuse, R132, R44 ;  /* 0x00000084682c723c */ /* 0x040ff0000004182c */
[C---:B------:R-:W-:Y:S01]  /*8fb0*/  HMMA.16816.F32.BF16 R48, R104.reuse, R134, R48 ;  /* 0x000000866830723c */ /* 0x040fe20000041830 */
[----:B------:R-:W-:Y:S07]  /*8fc0*/  LDSM.16.MT88.4 R132, [R103+UR4+0x4900] ;  /* 0x004900046784783b */ /* 0x000fee0008004200 */
[C---:B---3--:R-:W-:Y:S07]  /*8fd0*/  HMMA.16816.F32.BF16 R52, R104.reuse, R112, R52 ;  /* 0x000000706834723c */ /* 0x048fee0000041834 */
[--C-:B------:R-:W-:Y:S01]  /*8fe0*/  FFMA.FTZ R112, R189, c[0x0][0x2d0], -R160.reuse ;  /* 0x0000b400bd707a23 */ /* 0x100fe200000108a0 */
[C---:B------:R-:W-:Y:S03]  /*8ff0*/  HMMA.16816.F32.BF16 R56, R104.reuse, R114, R56 ;  /* 0x000000726838723c */ /* 0x040fe60000041838 */
[----:B------:R3:W-:Y:S05]  /*9000*/  MUFU.EX2 R188, R112 ;  /* 0x0000007000bc7308 */ /* 0x0007ea0000000800 */
[C---:B--2---:R-:W-:Y:S07]  /*9010*/  HMMA.16816.F32.BF16 R60, R104.reuse, R116, R60 ;  /* 0x00000074683c723c */ /* 0x044fee000004183c */
[--C-:B------:R-:W-:Y:S01]  /*9020*/  FFMA.FTZ R116, R190, c[0x0][0x2d0], -R160.reuse ;  /* 0x0000b400be747a23 */ /* 0x100fe200000108a0 */
[C---:B------:R-:W-:Y:S03]  /*9030*/  HMMA.16816.F32.BF16 R64, R104.reuse, R118, R64 ;  /* 0x000000766840723c */ /* 0x040fe60000041840 */
[----:B------:R2:W-:Y:S05]  /*9040*/  MUFU.EX2 R190, R116 ;  /* 0x0000007400be7308 */ /* 0x0005ea0000000800 */
[C---:B----4-:R-:W-:Y:S04]  /*9050*/  HMMA.16816.F32.BF16 R68, R104.reuse, R120, R68 ;  /* 0x000000786844723c */ /* 0x050fe80000041844 */
[--C-:B---3--:R-:W-:Y:S03]  /*9060*/  FFMA.FTZ R112, R191, c[0x0][0x2d0], -R160.reuse ;  /* 0x0000b400bf707a23 */ /* 0x108fe600000108a0 */
[--C-:B------:R-:W-:Y:S01]  /*9070*/  FFMA.FTZ R120, R151, c[0x0][0x2d0], -R161.reuse ;  /* 0x0000b40097787a23 */ /* 0x100fe200000108a1 */
[C---:B------:R-:W-:Y:S01]  /*9080*/  HMMA.16816.F32.BF16 R72, R104.reuse, R122, R72 ;  /* 0x0000007a6848723c */ /* 0x040fe20000041848 */
[----:B------:R3:W4:Y:S07]  /*9090*/  MUFU.EX2 R191, R112 ;  /* 0x0000007000bf7308 */ /* 0x00072e0000000800 */
[C---:B-1----:R-:W-:Y:S03]  /*90a0*/  HMMA.16816.F32.BF16 R76, R104.reuse, R108, R76 ;  /* 0x0000006c684c723c */ /* 0x042fe6000004184c */
[----:B------:R1:W-:Y:S01]  /*90b0*/  MUFU.EX2 R182, R120 ;  /* 0x0000007800b67308 */ /* 0x0003e20000000800 */
[--C-:B--2---:R-:W-:Y:S03]  /*90c0*/  FFMA.FTZ R116, R163, c[0x0][0x2d0], -R160.reuse ;  /* 0x0000b400a3747a23 */ /* 0x104fe600000108a0 */
[--C-:B------:R-:W-:Y:S01]  /*90d0*/  FFMA.FTZ R108, R150, c[0x0][0x2d0], -R161.reuse ;  /* 0x0000b400966c7a23 */ /* 0x100fe200000108a1 */
[C---:B------:R-:W-:Y:S05]  /*90e0*/  HMMA.16816.F32.BF16 R80, R104.reuse, R110, R80 ;  /* 0x0000006e6850723c */ /* 0x040fea0000041850 */
[----:B------:R2:W5:Y:S01]  /*90f0*/  MUFU.EX2 R189, R116 ;  /* 0x0000007400bd7308 */ /* 0x0005620000000800 */
[----:B---3--:R-:W3:Y:S09]  /*9100*/  LDSM.16.MT88.4 R112, [R241+UR4+0x7100] ;  /* 0x00710004f170783b */ /* 0x008ef20008004200 */
[----:B------:R4:W-:Y:S01]  /*9110*/  MUFU.EX2 R180, R108 ;  /* 0x0000006c00b47308 */ /* 0x0009e20000000800 */
[----:B-1----:R-:W-:Y:S01]  /*9120*/  LDSM.16.MT88.4 R120, [R102+0x1900] ;  /* 0x001900006678783b */ /* 0x002fe20000004200 */
[--C-:B--2---:R-:W-:Y:S08]  /*9130*/  FFMA.FTZ R116, R162, c[0x0][0x2d0], -R161.reuse ;  /* 0x0000b400a2747a23 */ /* 0x104ff000000108a1 */
[----:B------:R1:W2:Y:S01]  /*9140*/  MUFU.EX2 R183, R116 ;  /* 0x0000007400b77308 */ /* 0x0002a20000000800 */
[----:B----4-:R-:W-:Y:S01]  /*9150*/  LDSM.16.MT88.4 R108, [R103+UR4+0x1900] ;  /* 0x00190004676c783b */ /* 0x010fe20008004200 */
[C---:B---3--:R-:W-:Y:S08]  /*9160*/  HMMA.16816.F32.BF16 R84, R104.reuse, R112, R84 ;  /* 0x000000706854723c */ /* 0x048ff00000041854 */
[C---:B------:R-:W-:Y:S01]  /*9170*/  HMMA.16816.F32.BF16 R88, R104.reuse, R114, R88 ;  /* 0x000000726858723c */ /* 0x040fe20000041858 */
[----:B-1----:R-:W1:Y:S08]  /*9180*/  LDSM.16.MT88.4 R116, [R101+0x7100] ;  /* 0x007100006574783b */ /* 0x002e700000004200 */
[----:B------:R-:W3:Y:S01]  /*9190*/  LDSM.16.MT88.4 R112, [R102+0x4900] ;  /* 0x004900006670783b */ /* 0x000ee20000004200 */
[C---:B-1----:R-:W-:Y:S08]  /*91a0*/  HMMA.16816.F32.BF16 R92, R104.reuse, R116, R92 ;  /* 0x00000074685c723c */ /* 0x042ff0000004185c */
[----:B------:R-:W-:Y:S01]  /*91b0*/  HMMA.16816.F32.BF16 R96, R104, R118, R96 ;  /* 0x000000766860723c */ /* 0x000fe20000041860 */
[----:B------:R-:W1:Y:S06]  /*91c0*/  LDSM.16.MT88.4 R116, [R241+UR4+0x4900] ;  /* 0x00490004f174783b */ /* 0x000e6c0008004200 */
[----:B------:R-:W-:Y:S02]  /*91d0*/  F2FP.BF16.PACK_AB R104, R191, R188 ;  /* 0x000000bcbf68723e */ /* 0x000fe400000010ff */
[----:B-----5:R-:W-:Y:S03]  /*91e0*/  F2FP.BF16.PACK_AB R106, R189, R190 ;  /* 0x000000bebd6a723e */ /* 0x020fe600000010ff */
[----:B--2---:R-:W-:Y:S02]  /*91f0*/  F2FP.BF16.PACK_AB R105, R182, R183 ;  /* 0x000000b7b669723e */ /* 0x004fe400000010ff */
[----:B------:R-:W-:Y:S07]  /*9200*/  F2FP.BF16.PACK_AB R107, R181, R180 ;  /* 0x000000b4b56b723e */ /* 0x000fee00000010ff */
[C---:B------:R-:W-:Y:S08]  /*9210*/  HMMA.16816.F32.BF16 R4, R104.reuse, R108, R4 ;  /* 0x0000006c6804723c */ /* 0x040ff00000041804 */
        /* <DEDUP_REMOVED lines=9> */
[C---:B------:R-:W-:Y:S08]  /*92b0*/  HMMA.16816.F32.BF16 R28, R104.reuse, R128, R28 ;  /* 0x00000080681c723c */ /* 0x040ff0000004181c */
[C---:B------:R-:W-:Y:S01]  /*92c0*/  HMMA.16816.F32.BF16 R32, R104.reuse, R130, R32 ;  /* 0x000000826820723c */ /* 0x040fe20000041820 */
[----:B------:R-:W-:Y:S07]  /*92d0*/  LDSM.16.MT88.4 R128, [R101+0x2100] ;  /* 0x002100006580783b */ /* 0x000fee0000004200 */
[C---:B------:R-:W-:Y:S01]  /*92e0*/  HMMA.16816.F32.BF16 R36, R104.reuse, R132, R36 ;  /* 0x000000846824723c */ /* 0x040fe20000041824 */
[----:B-----5:R-:W-:Y:S07]  /*92f0*/  LDSM.16.MT88.4 R124, [R241+UR4+0x2100] ;  /* 0x00210004f17c783b */ /* 0x020fee0008004200 */
[C---:B------:R-:W-:Y:S01]  /*9300*/  HMMA.16816.F32.BF16 R40, R104.reuse, R134, R40 ;  /* 0x000000866828723c */ /* 0x040fe20000041828 */
[----:B------:R-:W-:Y:S07]  /*9310*/  LDSM.16.MT88.4 R132, [R102+0x5100] ;  /* 0x005100006684783b */ /* 0x000fee0000004200 */
[C---:B---3--:R-:W-:Y:S07]  /*9320*/  HMMA.16816.F32.BF16 R44, R104.reuse, R112, R44 ;  /* 0x00000070682c723c */ /* 0x048fee000004182c */
[--C-:B------:R-:W-:Y:S01]  /*9330*/  FFMA.FTZ R112, R148, c[0x0][0x2d0], -R160.reuse ;  /* 0x0000b40094707a23 */ /* 0x100fe200000108a0 */
[C---:B------:R-:W-:Y:S01]  /*9340*/  HMMA.16816.F32.BF16 R48, R104.reuse, R114, R48 ;  /* 0x000000726830723c */ /* 0x040fe20000041830 */
[----:B------:R-:W-:Y:S02]  /*9350*/  LDSM.16.MT88.4 R148, [R102+0x5900] ;  /* 0x005900006694783b */ /* 0x000fe40000004200 */
[----:B------:R3:W-:Y:S05]  /*9360*/  MUFU.EX2 R178, R112 ;  /* 0x0000007000b27308 */ /* 0x0007ea0000000800 */
[C---:B-1----:R-:W-:Y:S07]  /*9370*/  HMMA.16816.F32.BF16 R52, R104.reuse, R116, R52 ;  /* 0x000000746834723c */ /* 0x042fee0000041834 */
[--C-:B------:R-:W-:Y:S01]  /*9380*/  FFMA.FTZ R116, R147, c[0x0][0x2d0], -R160.reuse ;  /* 0x0000b40093747a23 */ /* 0x100fe200000108a0 */
[C---:B------:R-:W-:Y:S03]  /*9390*/  HMMA.16816.F32.BF16 R56, R104.reuse, R118, R56 ;  /* 0x000000766838723c */ /* 0x040fe60000041838 */
[----:B------:R1:W5:Y:S05]  /*93a0*/  MUFU.EX2 R179, R116 ;  /* 0x0000007400b37308 */ /* 0x00036a0000000800 */
[C---:B--2---:R-:W-:Y:S01]  /*93b0*/  HMMA.16816.F32.BF16 R60, R104.reuse, R108, R60 ;  /* 0x0000006c683c723c */ /* 0x044fe2000004183c */
[----:B---3--:R-:W2:Y:S06]  /*93c0*/  LDSM.16.MT88.4 R112, [R102+0x7900] ;  /* 0x007900006670783b */ /* 0x008eac0000004200 */
[--C-:B------:R-:W-:Y:S01]  /*93d0*/  FFMA.FTZ R108, R145, c[0x0][0x2d0], -R161.reuse ;  /* 0x0000b400916c7a23 */ /* 0x100fe200000108a1 */
[C---:B------:R-:W-:Y:S01]  /*93e0*/  HMMA.16816.F32.BF16 R64, R104.reuse, R110, R64 ;  /* 0x0000006e6840723c */ /* 0x040fe20000041840 */
[----:B------:R-:W3:Y:S02]  /*93f0*/  LDL.LU R145, [R1+0x4] ;  /* 0x0000040001917983 */ /* 0x000ee40000300800 */
[----:B------:R5:W-:Y:S02]  /*9400*/  MUFU.EX2 R176, R108 ;  /* 0x0000006c00b07308 */ /* 0x000be40000000800 */
[----:B------:R-:W3:Y:S03]  /*9410*/  LDL.LU R144, [R1+0x8] ;  /* 0x0000080001907983 */ /* 0x000ee60000300800 */
[C---:B----4-:R-:W-:Y:S04]  /*9420*/  HMMA.16816.F32.BF16 R68, R104.reuse, R120, R68 ;  /* 0x000000786844723c */ /* 0x050fe80000041844 */
[--C-:B-1----:R-:W-:Y:S01]  /*9430*/  FFMA.FTZ R116, R146, c[0x0][0x2d0], -R161.reuse ;  /* 0x0000b40092747a23 */ /* 0x102fe200000108a1 */
[----:B------:R-:W-:Y:S02]  /*9440*/  MOV R146, R164 ;  /* 0x000000a400927202 */ /* 0x000fe40000000f00 */
[--C-:B------:R-:W-:Y:S01]  /*9450*/  FFMA.FTZ R120, R143, c[0x0][0x2d0], -R160.reuse ;  /* 0x0000b4008f787a23 */ /* 0x100fe200000108a0 */
[C---:B------:R-:W-:Y:S01]  /*9460*/  HMMA.16816.F32.BF16 R72, R104.reuse, R122, R72 ;  /* 0x0000007a6848723c */ /* 0x040fe20000041848 */
[----:B------:R1:W4:Y:S10]  /*9470*/  MUFU.EX2 R174, R116 ;  /* 0x0000007400ae7308 */ /* 0x0003340000000800 */
[----:B------:R4:W4:Y:S01]  /*9480*/  MUFU.EX2 R175, R120 ;  /* 0x0000007800af7308 */ /* 0x0009220000000800 */
[----:B-----5:R-:W-:Y:S01]  /*9490*/  LDSM.16.MT88.4 R108, [R101+0x7900] ;  /* 0x00790000656c783b */ /* 0x020fe20000004200 */
[C---:B--2---:R-:W-:Y:S07]  /*94a0*/  HMMA.16816.F32.BF16 R76, R104.reuse, R112, R76 ;  /* 0x00000070684c723c */ /* 0x044fee000004184c */
[----:B-1----:R-:W1:Y:S01]  /*94b0*/  LDSM.16.MT88.4 R116, [R241+UR4+0x7900] ;  /* 0x00790004f174783b */ /* 0x002e620008004200 */
[--C-:B------:R-:W-:Y:S01]  /*94c0*/  FFMA.FTZ R112, R141, c[0x0][0x2d0], -R161.reuse ;  /* 0x0000b4008d707a23 */ /* 0x100fe200000108a1 */
[C---:B------:R-:W-:Y:S03]  /*94d0*/  HMMA.16816.F32.BF16 R80, R104.reuse, R114, R80 ;  /* 0x000000726850723c */ /* 0x040fe60000041850 */
[----:B------:R2:W-:Y:S01]  /*94e0*/  MUFU.EX2 R172, R112 ;  /* 0x0000007000ac7308 */ /* 0x0005e20000000800 */
[--C-:B----4-:R-:W-:Y:S09]  /*94f0*/  FFMA.FTZ R120, R142, c[0x0][0x2d0], -R161.reuse ;  /* 0x0000b4008e787a23 */ /* 0x110ff200000108a1 */
[----:B------:R4:W5:Y:S01]  /*9500*/  MUFU.EX2 R173, R120 ;  /* 0x0000007800ad7308 */ /* 0x0009620000000800 */
[----:B--2---:R-:W-:Y:S08]  /*9510*/  LDSM.16.MT88.4 R112, [R102+0x2100] ;  /* 0x002100006670783b */ /* 0x004ff00000004200 */
[----:B----4-:R-:W2:Y:S01]  /*9520*/  LDSM.16.MT88.4 R120, [R103+UR4+0x2100] ;  /* 0x002100046778783b */ /* 0x010ea20008004200 */
[C---:B-1----:R-:W-:Y:S08]  /*9530*/  HMMA.16816.F32.BF16 R84, R104.reuse, R116, R84 ;  /* 0x000000746854723c */ /* 0x042ff00000041854 */
[C---:B------:R-:W-:Y:S01]  /*9540*/  HMMA.16816.F32.BF16 R88, R104.reuse, R118, R88 ;  /* 0x000000766858723c */ /* 0x040fe20000041858 */
[----:B------:R-:W1:Y:S07]  /*9550*/  LDSM.16.MT88.4 R116, [R103+UR4+0x5100] ;  /* 0x005100046774783b */ /* 0x000e6e0008004200 */
[C---:B------:R-:W-:Y:S08]  /*9560*/  HMMA.16816.F32.BF16 R92, R104.reuse, R108, R92 ;  /* 0x0000006c685c723c */ /* 0x040ff0000004185c */
[----:B------:R-:W-:Y:S01]  /*9570*/  HMMA.16816.F32.BF16 R96, R104, R110, R96 ;  /* 0x0000006e6860723c */ /* 0x000fe20000041860 */
[----:B------:R-:W4:Y:S06]  /*9580*/  LDSM.16.MT88.4 R108, [R241+UR4+0x5100] ;  /* 0x00510004f16c783b */ /* 0x000f2c0008004200 */
[----:B------:R-:W-:Y:S02]  /*9590*/  F2FP.BF16.PACK_AB R104, R179, R178 ;  /* 0x000000b2b368723e */ /* 0x000fe400000010ff */
[----:B------:R-:W-:Y:S03]  /*95a0*/  F2FP.BF16.PACK_AB R105, R176, R174 ;  /* 0x000000aeb069723e */ /* 0x000fe600000010ff */
[----:B------:R-:W-:Y:S02]  /*95b0*/  F2FP.BF16.PACK_AB R106, R175, R177 ;  /* 0x000000b1af6a723e */ /* 0x000fe400000010ff */
[----:B-----5:R-:W-:Y:S07]  /*95c0*/  F2FP.BF16.PACK_AB R107, R172, R173 ;  /* 0x000000adac6b723e */ /* 0x020fee00000010ff */
[C---:B--2---:R-:W-:Y:S08]  /*95d0*/  HMMA.16816.F32.BF16 R4, R104.reuse, R120, R4 ;  /* 0x000000786804723c */ /* 0x044ff00000041804 */
[C---:B------:R-:W-:Y:S01]  /*95e0*/  HMMA.16816.F32.BF16 R8, R104.reuse, R122, R8 ;  /* 0x0000007a6808723c */ /* 0x040fe20000041808 */
[----:B------:R-:W2:Y:S07]  /*95f0*/  LDSM.16.MT88.4 R120, [R101+0x5100] ;  /* 0x005100006578783b */ /* 0x000eae0000004200 */
[C---:B------:R-:W-:Y:S08]  /*9600*/  HMMA.16816.F32.BF16 R12, R104.reuse, R112, R12 ;  /* 0x00000070680c723c */ /* 0x040ff0000004180c */
[C---:B------:R-:W-:Y:S01]  /*9610*/  HMMA.16816.F32.BF16 R16, R104.reuse, R114, R16 ;  /* 0x000000726810723c */ /* 0x040fe20000041810 */
[----:B------:R-:W5:Y:S07]  /*9620*/  LDSM.16.MT88.4 R112, [R103+UR4+0x8100] ;  /* 0x008100046770783b */ /* 0x000f6e0008004200 */
[C---:B------:R-:W-:Y:S08]  /*9630*/  HMMA.16816.F32.BF16 R20, R104.reuse, R124, R20 ;  /* 0x0000007c6814723c */ /* 0x040ff00000041814 */
[C---:B------:R-:W-:Y:S01]  /*9640*/  HMMA.16816.F32.BF16 R24, R104.reuse, R126, R24 ;  /* 0x0000007e6818723c */ /* 0x040fe20000041818 */
[----:B------:R-:W-:Y:S07]  /*9650*/  LDSM.16.MT88.4 R124, [R241+UR4+0x2900] ;  /* 0x00290004f17c783b */ /* 0x000fee0008004200 */
[C---:B------:R-:W-:Y:S08]  /*9660*/  HMMA.16816.F32.BF16 R28, R104.reuse, R128, R28 ;  /* 0x00000080681c723c */ /* 0x040ff0000004181c */
[C---:B------:R-:W-:Y:S08]  /*9670*/  HMMA.16816.F32.BF16 R32, R104.reuse, R130, R32 ;  /* 0x000000826820723c */ /* 0x040ff00000041820 */
[C---:B-1----:R-:W-:Y:S08]  /*9680*/  HMMA.16816.F32.BF16 R36, R104.reuse, R116, R36 ;  /* 0x000000746824723c */ /* 0x042ff00000041824 */
[C---:B------:R-:W-:Y:S01]  /*9690*/  HMMA.16816.F32.BF16 R40, R104.reuse, R118, R40 ;  /* 0x000000766828723c */ /* 0x040fe20000041828 */
[----:B------:R-:W1:Y:S07]  /*96a0*/  LDSM.16.MT88.4 R116, [R102+0x8100] ;  /* 0x008100006674783b */ /* 0x000e6e0000004200 */
[C---:B------:R-:W-:Y:S08]  /*96b0*/  HMMA.16816.F32.BF16 R44, R104.reuse, R132, R44 ;  /* 0x00000084682c723c */ /* 0x040ff0000004182c */
[C---:B------:R-:W-:Y:S01]  /*96c0*/  HMMA.16816.F32.BF16 R48, R104.reuse, R134, R48 ;  /* 0x000000866830723c */ /* 0x040fe20000041830 */
[----:B------:R-:W-:Y:S07]  /*96d0*/  LDSM.16.MT88.4 R132, [R101+0x2900] ;  /* 0x002900006584783b */ /* 0x000fee0000004200 */
[C---:B----4-:R-:W-:Y:S07]  /*96e0*/  HMMA.16816.F32.BF16 R52, R104.reuse, R108, R52 ;  /* 0x0000006c6834723c */ /* 0x050fee0000041834 */
[--C-:B------:R-:W-:Y:S01]  /*96f0*/  FFMA.FTZ R108, R140, c[0x0][0x2d0], -R160.reuse ;  /* 0x0000b4008c6c7a23 */ /* 0x100fe200000108a0 */
[C---:B------:R-:W-:Y:S01]  /*9700*/  HMMA.16816.F32.BF16 R56, R104.reuse, R110, R56 ;  /* 0x0000006e6838723c */ /* 0x040fe20000041838 */
[----:B------:R-:W-:Y:S02]  /*9710*/  LDSM.16.MT88.4 R140, [R103+UR4+0x5900] ;  /* 0x00590004678c783b */ /* 0x000fe40008004200 */
[----:B------:R4:W-:Y:S05]  /*9720*/  MUFU.EX2 R171, R108 ;  /* 0x0000006c00ab7308 */ /* 0x0009ea0000000800 */
[C---:B--2---:R-:W-:Y:S07]  /*9730*/  HMMA.16816.F32.BF16 R60, R104.reuse, R120, R60 ;  /* 0x00000078683c723c */ /* 0x044fee000004183c */
[--C-:B------:R-:W-:Y:S01]  /*9740*/  FFMA.FTZ R120, R169, c[0x0][0x2d0], -R161.reuse ;  /* 0x0000b400a9787a23 */ /* 0x100fe200000108a1 */
[C---:B------:R-:W-:Y:S03]  /*9750*/  HMMA.16816.F32.BF16 R64, R104.reuse, R122, R64 ;  /* 0x0000007a6840723c */ /* 0x040fe60000041840 */
[----:B------:R2:W-:Y:S05]  /*9760*/  MUFU.EX2 R169, R120 ;  /* 0x0000007800a97308 */ /* 0x0005ea0000000800 */
[C---:B-----5:R-:W-:Y:S04]  /*9770*/  HMMA.16816.F32.BF16 R68, R104.reuse, R112, R68 ;  /* 0x000000706844723c */ /* 0x060fe80000041844 */
[--C-:B----4-:R-:W-:Y:S03]  /*9780*/  FFMA.FTZ R108, R170, c[0x0][0x2d0], -R160.reuse ;  /* 0x0000b400aa6c7a23 */ /* 0x110fe600000108a0 */
[--C-:B------:R-:W-:Y:S01]  /*9790*/  FFMA.FTZ R112, R167, c[0x0][0x2d0], -R160.reuse ;  /* 0x0000b400a7707a23 */ /* 0x100fe200000108a0 */
[C---:B------:R-:W-:Y:S01]  /*97a0*/  HMMA.16816.F32.BF16 R72, R104.reuse, R114, R72 ;  /* 0x000000726848723c */ /* 0x040fe20000041848 */
[----:B------:R4:W5:Y:S07]  /*97b0*/  MUFU.EX2 R170, R108 ;  /* 0x0000006c00aa7308 */ /* 0x00096e0000000800 */
[C---:B-1----:R-:W-:Y:S03]  /*97c0*/  HMMA.16816.F32.BF16 R76, R104.reuse, R116, R76 ;  /* 0x00000074684c723c */ /* 0x042fe6000004184c */
[----:B------:R1:W-:Y:S01]  /*97d0*/  MUFU.EX2 R167, R112 ;  /* 0x0000007000a77308 */ /* 0x0003e20000000800 */
[--C-:B--2---:R-:W-:Y:S03]  /*97e0*/  FFMA.FTZ R120, R168, c[0x0][0x2d0], -R161.reuse ;  /* 0x0000b400a8787a23 */ /* 0x104fe600000108a1 */
[----:B------:R-:W-:Y:S01]  /*97f0*/  FFMA.FTZ R116, R139, c[0x0][0x2d0], -R161 ;  /* 0x0000b4008b747a23 */ /* 0x000fe200000108a1 */
[C---:B------:R-:W-:Y:S05]  /*9800*/  HMMA.16816.F32.BF16 R80, R104.reuse, R118, R80 ;  /* 0x000000766850723c */ /* 0x040fea0000041850 */
[----:B------:R2:W2:Y:S01]  /*9810*/  MUFU.EX2 R168, R120 ;  /* 0x0000007800a87308 */ /* 0x0004a20000000800 */
[----:B----4-:R-:W4:Y:S09]  /*9820*/  LDSM.16.MT88.4 R108, [R241+UR4+0x8100] ;  /* 0x00810004f16c783b */ /* 0x010f320008004200 */
[----:B------:R2:W-:Y:S01]  /*9830*/  MUFU.EX2 R164, R116 ;  /* 0x0000007400a47308 */ /* 0x0005e20000000800 */
[----:B-1----:R-:W-:Y:S01]  /*9840*/  FFMA.FTZ R112, R138, c[0x0][0x2d0], -R160 ;  /* 0x0000b4008a707a23 */ /* 0x002fe200000108a0 */
[----:B------:R-:W-:Y:S02]  /*9850*/  MOV R138, R137 ;  /* 0x00000089008a7202 */ /* 0x000fe40000000f00 */
[----:B------:R-:W-:Y:S02]  /*9860*/  MOV R137, R136 ;  /* 0x0000008800897202 */ /* 0x000fe40000000f00 */
[----:B------:R-:W-:Y:S01]  /*9870*/  MOV R136, R165 ;  /* 0x000000a500887202 */ /* 0x000fe20000000f00 */
[----:B---3--:R-:W-:Y:S03]  /*9880*/  FFMA.FTZ R2, R2, R145, R146 ;  /* 0x0000009102027223 */ /* 0x008fe60000010092 */
[----:B------:R1:W3:Y:S01]  /*9890*/  MUFU.EX2 R165, R112 ;  /* 0x0000007000a57308 */ /* 0x0002e20000000800 */
[----:B-----5:R-:W-:Y:S01]  /*98a0*/  F2FP.BF16.PACK_AB R160, R170, R171 ;  /* 0x000000abaaa0723e */ /* 0x020fe200000010ff */
[----:B--2---:R-:W2:Y:S01]  /*98b0*/  LDSM.16.MT88.4 R120, [R101+0x8100] ;  /* 0x008100006578783b */ /* 0x004ea20000004200 */
[----:B------:R-:W-:Y:S07]  /*98c0*/  FFMA.FTZ R0, R0, R144, R251 ;  /* 0x0000009000007223 */ /* 0x000fee00000100fb */
[----:B------:R-:W-:Y:S01]  /*98d0*/  LDSM.16.MT88.4 R116, [R102+0x2900] ;  /* 0x002900006674783b */ /* 0x000fe20000004200 */
[C---:B----4-:R-:W-:Y:S03]  /*98e0*/  HMMA.16816.F32.BF16 R84, R104.reuse, R108, R84 ;  /* 0x0000006c6854723c */ /* 0x050fe60000041854 */
[----:B-1----:R-:W-:Y:S01]  /*98f0*/  FFMA.FTZ R112, R166, c[0x0][0x2d0], -R161 ;  /* 0x0000b400a6707a23 */ /* 0x002fe200000108a1 */
[----:B------:R-:W-:Y:S02]  /*9900*/  F2FP.BF16.PACK_AB R161, R168, R169 ;  /* 0x000000a9a8a1723e */ /* 0x000fe400000010ff */
[----:B---3--:R-:W-:Y:S01]  /*9910*/  F2FP.BF16.PACK_AB R162, R165, R167 ;  /* 0x000000a7a5a2723e */ /* 0x008fe200000010ff */
[----:B------:R1:W3:Y:S01]  /*9920*/  MUFU.EX2 R166, R112 ;  /* 0x0000007000a67308 */ /* 0x0002e20000000800 */
[C---:B------:R-:W-:Y:S08]  /*9930*/  HMMA.16816.F32.BF16 R88, R104.reuse, R110, R88 ;  /* 0x0000006e6858723c */ /* 0x040ff00000041858 */
[C---:B--2---:R-:W-:Y:S08]  /*9940*/  HMMA.16816.F32.BF16 R92, R104.reuse, R120, R92 ;  /* 0x00000078685c723c */ /* 0x044ff0000004185c */
[----:B------:R-:W-:Y:S01]  /*9950*/  HMMA.16816.F32.BF16 R96, R104, R122, R96 ;  /* 0x0000007a6860723c */ /* 0x000fe20000041860 */
[----:B-1----:R-:W1:Y:S03]  /*9960*/  LDSM.16.MT88.4 R112, [R103+UR4+0x2900] ;  /* 0x002900046770783b */ /* 0x002e660008004200 */
[----:B---3--:R-:W-:Y:S07]  /*9970*/  F2FP.BF16.PACK_AB R163, R164, R166 ;  /* 0x000000a6a4a3723e */ /* 0x008fee00000010ff */
[C---:B-1----:R-:W-:Y:S01]  /*9980*/  HMMA.16816.F32.BF16 R104, R160.reuse, R112, R4 ;  /* 0x00000070a068723c */ /* 0x042fe20000041804 */
[----:B------:R-:W1:Y:S07]  /*9990*/  LDSM.16.MT88.4 R4, [R241+UR4+0x5900] ;  /* 0x00590004f104783b */ /* 0x000e6e0008004200 */
[C---:B------:R-:W-:Y:S01]  /*99a0*/  HMMA.16816.F32.BF16 R108, R160.reuse, R114, R8 ;  /* 0x00000072a06c723c */ /* 0x040fe20000041808 */
[----:B------:R-:W2:Y:S07]  /*99b0*/  LDSM.16.MT88.4 R8, [R101+0x5900] ;  /* 0x005900006508783b */ /* 0x000eae0000004200 */
[C---:B------:R-:W-:Y:S07]  /*99c0*/  HMMA.16816.F32.BF16 R112, R160.reuse, R116, R12 ;  /* 0x00000074a070723c */ /* 0x040fee000004180c */
[----:B------:R-:W-:Y:S01]  /*99d0*/  MOV R13, R138 ;  /* 0x0000008a000d7202 */ /* 0x000fe20000000f00 */
[C---:B------:R-:W-:Y:S01]  /*99e0*/  HMMA.16816.F32.BF16 R116, R160.reuse, R118, R16 ;  /* 0x00000076a074723c */ /* 0x040fe20000041810 */
[----:B------:R-:W3:Y:S03]  /*99f0*/  LDL.64 R16, [R1+0x10] ;  /* 0x0000100001107983 */ /* 0x000ee60000100a00 */
[----:B------:R-:W-:Y:S01]  /*9a00*/  MOV R14, R137 ;  /* 0x00000089000e7202 */ /* 0x000fe20000000f00 */
[----:B------:R-:W-:Y:S01]  /*9a10*/  FADD.FTZ R12, R13, R2 ;  /* 0x000000020d0c7221 */ /* 0x000fe20000010000 */
[----:B------:R-:W-:Y:S01]  /*9a20*/  MOV R15, R136 ;  /* 0x00000088000f7202 */ /* 0x000fe20000000f00 */
[----:B------:R-:W4:Y:S01]  /*9a30*/  LDL.64 R18, [R1+0x28] ;  /* 0x0000280001127983 */ /* 0x000f220000100a00 */
[C---:B------:R-:W-:Y:S04]  /*9a40*/  HMMA.16816.F32.BF16 R120, R160.reuse, R124, R20 ;  /* 0x0000007ca078723c */ /* 0x040fe80000041814 */
[----:B------:R-:W-:Y:S01]  /*9a50*/  FADD.FTZ R2, R250, R0 ;  /* 0x00000000fa027221 */ /* 0x000fe20000010000 */
[----:B------:R-:W5:Y:S01]  /*9a60*/  LDL R21, [R1+0x30] ;  /* 0x0000300001157983 */ /* 0x000f620000100800 */
[----:B------:R-:W-:Y:S02]  /*9a70*/  FADD.FTZ R0, R14, R12 ;  /* 0x0000000c0e007221 */ /* 0x000fe40000010000 */
[C---:B------:R-:W-:Y:S04]  /*9a80*/  HMMA.16816.F32.BF16 R124, R160.reuse, R126, R24 ;  /* 0x0000007ea07c723c */ /* 0x040fe80000041818 */
[----:B------:R-:W-:Y:S02]  /*9a90*/  FADD.FTZ R0, R15, R0 ;  /* 0x000000000f007221 */ /* 0x000fe40000010000 */
[----:B------:R-:W1:Y:S01]  /*9aa0*/  LDSM.16.MT88.4 R12, [R103+UR4+0x8900] ;  /* 0x00890004670c783b */ /* 0x000e620008004200 */
[----:B------:R-:W-:Y:S01]  /*9ab0*/  FADD.FTZ R2, R249, R2 ;  /* 0x00000002f9027221 */ /* 0x000fe20000010000 */
        /* <DEDUP_REMOVED lines=14> */
[C---:B-1----:R-:W-:Y:S07]  /*9ba0*/  HMMA.16816.F32.BF16 R52, R160.reuse, R4, R52 ;  /* 0x00000004a034723c */ /* 0x042fee0000041834 */
[----:B------:R-:W-:Y:S01]  /*9bb0*/  MOV R4, UR22 ;  /* 0x0000001600047c02 */ /* 0x000fe20008000f00 */
[C---:B------:R-:W-:Y:S01]  /*9bc0*/  HMMA.16816.F32.BF16 R56, R160.reuse, R6, R56 ;  /* 0x00000006a038723c */ /* 0x040fe20000041838 */
[----:B------:R-:W-:Y:S07]  /*9bd0*/  MOV R5, UR23 ;  /* 0x0000001700057c02 */ /* 0x000fee0008000f00 */
[C---:B--2---:R-:W-:Y:S08]  /*9be0*/  HMMA.16816.F32.BF16 R60, R160.reuse, R8, R60 ;  /* 0x00000008a03c723c */ /* 0x044ff0000004183c */
[C---:B------:R-:W-:Y:S01]  /*9bf0*/  HMMA.16816.F32.BF16 R64, R160.reuse, R10, R64 ;  /* 0x0000000aa040723c */ /* 0x040fe20000041840 */
[----:B------:R-:W-:Y:S07]  /*9c00*/  LDSM.16.MT88.4 R8, [R241+UR4+0x8900] ;  /* 0x00890004f108783b */ /* 0x000fee0008004200 */
[C---:B------:R-:W-:Y:S08]  /*9c10*/  HMMA.16816.F32.BF16 R68, R160.reuse, R12, R68 ;  /* 0x0000000ca044723c */ /* 0x040ff00000041844 */
[C---:B------:R-:W-:Y:S01]  /*9c20*/  HMMA.16816.F32.BF16 R72, R160.reuse, R14, R72 ;  /* 0x0000000ea048723c */ /* 0x040fe20000041848 */
[----:B------:R1:W-:Y:S03]  /*9c30*/  LDSM.16.MT88.4 R12, [R101+0x8900] ;  /* 0x00890000650c783b */ /* 0x0003e60000004200 */
[----:B-1----:R-:W-:Y:S01]  /*9c40*/  MOV R101, R3 ;  /* 0x0000000300657202 */ /* 0x002fe20000000f00 */
[----:B---3--:R-:W-:Y:S02]  /*9c50*/  FADD.FTZ R16, R236, R2 ;  /* 0x00000002ec107221 */ /* 0x008fe40000010000 */
[----:B------:R-:W-:Y:S02]  /*9c60*/  FADD.FTZ R2, R207, R0 ;  /* 0x00000000cf027221 */ /* 0x000fe40000010000 */
[----:B------:R-:W-:Y:S03]  /*9c70*/  FADD.FTZ R0, R195, R16 ;  /* 0x00000010c3007221 */ /* 0x000fe60000010000 */
[----:B----4-:R-:W-:Y:S01]  /*9c80*/  @P0 MOV R19, R17 ;  /* 0x0000001100130202 */ /* 0x010fe20000000f00 */
[----:B------:R-:W-:Y:S02]  /*9c90*/  FADD.FTZ R2, R206, R2 ;  /* 0x00000002ce027221 */ /* 0x000fe40000010000 */
[----:B------:R-:W-:Y:S02]  /*9ca0*/  FADD.FTZ R16, R194, R0 ;  /* 0x00000000c2107221 */ /* 0x000fe40000010000 */
[----:B------:R-:W-:Y:S02]  /*9cb0*/  @P0 IMAD.WIDE.U32 R18, R4, 0x60, R18 ;  /* 0x0000006004120825 */ /* 0x000fe400078e0012 */
[----:B------:R-:W1:Y:S02]  /*9cc0*/  LDSM.16.MT88.4 R4, [R102+0x8900] ;  /* 0x008900006604783b */ /* 0x000e640000004200 */
[----:B------:R-:W-:Y:S01]  /*9cd0*/  FADD.FTZ R0, R205, R2 ;  /* 0x00000002cd007221 */ /* 0x000fe20000010000 */
[----:B------:R-:W-:Y:S01]  /*9ce0*/  @P0 SHF.L.U32 R2, R18, 0x1, RZ ;  /* 0x0000000112020819 */ /* 0x000fe200000006ff */
[----:B------:R-:W-:Y:S01]  /*9cf0*/  FADD.FTZ R20, R192, R16 ;  /* 0x00000010c0147221 */ /* 0x000fe20000010000 */
[----:B------:R-:W-:Y:S01]  /*9d00*/  @P0 IADD3 R16, R19, UR16, RZ ;  /* 0x0000001013100c10 */ /* 0x000fe2000fffe0ff */
[----:B------:R-:W-:Y:S01]  /*9d10*/  FADD.FTZ R17, R204, R0 ;  /* 0x00000000cc117221 */ /* 0x000fe20000010000 */
[----:B------:R-:W-:Y:S01]  /*9d20*/  MOV R0, UR19 ;  /* 0x0000001300007c02 */ /* 0x000fe20008000f00 */
[----:B------:R-:W-:Y:S01]  /*9d30*/  FADD.FTZ R19, R193, R20 ;  /* 0x00000014c1137221 */ /* 0x000fe20000010000 */
[----:B------:R-:W-:Y:S01]  /*9d40*/  @P0 SHF.L.U64.HI R18, R18, 0x1, R16 ;  /* 0x0000000112120819 */ /* 0x000fe20000010210 */
[----:B------:R-:W-:Y:S01]  /*9d50*/  FADD.FTZ R22, R188, R17 ;  /* 0x00000011bc167221 */ /* 0x000fe20000010000 */
[----:B------:R-:W-:Y:S01]  /*9d60*/  @P0 IADD3 R16, P6, R2, c[0x0][0x1c8], RZ ;  /* 0x0000720002100a10 */ /* 0x000fe20007fde0ff */
[----:B-----5:R-:W-:Y:S01]  /*9d70*/  @P0 IMAD R0, R0, 0x4800, R21 ;  /* 0x0000480000000824 */ /* 0x020fe200078e0215 */
[----:B------:R-:W-:Y:S01]  /*9d80*/  @P0 IADD3 R20, P5, R2, 0x80, RZ ;  /* 0x0000008002140810 */ /* 0x000fe20007fbe0ff */
[----:B------:R-:W-:Y:S01]  /*9d90*/  FADD.FTZ R22, R191, R22 ;  /* 0x00000016bf167221 */ /* 0x000fe20000010000 */
[----:B------:R-:W-:Y:S01]  /*9da0*/  @P0 IADD3.X R17, R18, c[0x0][0x1cc], RZ, P6, !PT ;  /* 0x0000730012110a10 */ /* 0x000fe200037fe4ff */
[----:B------:R-:W-:Y:S01]  /*9db0*/  FADD.FTZ R19, R183, R19 ;  /* 0x00000013b7137221 */ /* 0x000fe20000010000 */
[----:B------:R-:W-:Y:S01]  /*9dc0*/  @P0 SHF.L.U32 R0, R0, 0x1, RZ ;  /* 0x0000000100000819 */ /* 0x000fe200000006ff */
[----:B------:R-:W-:Y:S01]  /*9dd0*/  @UP0 USHF.L.U64.HI UR16, UR6, 0x6, UR7 ;  /* 0x0000000606100899 */ /* 0x000fe20008010207 */
[----:B------:R-:W-:Y:S01]  /*9de0*/  @P0 IADD3 R20, P1, R20, c[0x0][0x1c8], RZ ;  /* 0x0000720014140a10 */ /* 0x000fe20007f3e0ff */
[----:B------:R-:W-:Y:S02]  /*9df0*/  UISETP.GE.AND UP0, UPT, UR10, UR20, UPT ;  /* 0x000000140a00728c */ /* 0x000fe4000bf06270 */
[----:B------:R-:W-:Y:S01]  /*9e00*/  @!PT LDS RZ, [RZ] ;  /* 0x00000000fffff984 */ /* 0x000fe20000000800 */
[----:B------:R-:W-:Y:S01]  /*9e10*/  @!PT LDS RZ, [RZ] ;  /* 0x00000000fffff984 */ /* 0x000fe20000000800 */
[----:B------:R-:W-:Y:S01]  /*9e20*/  @!PT LDS RZ, [RZ] ;  /* 0x00000000fffff984 */ /* 0x000fe20000000800 */
[----:B------:R2:W-:Y:S01]  /*9e30*/  @P0 LDGSTS.E.BYPASS.LTC128B.128 [R0+0x12100], [R16.64], !P4 ;  /* 0x1210000010000fae */ /* 0x0005e2000e101d4c */
[----:B------:R-:W-:Y:S01]  /*9e40*/  @P0 IADD3.X R21, RZ, c[0x0][0x1cc], R18, P1, P5 ;  /* 0x00007300ff150a10 */ /* 0x000fe20000fea412 */
[----:B------:R-:W-:Y:S01]  /*9e50*/  UMOV UR20, UR18 ;  /* 0x0000001200147c82 */ /* 0x000fe20008000000 */
[----:B------:R-:W-:Y:S05]  /*9e60*/  @P0 IADD3 R2, P5, R2, 0x100, RZ ;  /* 0x0000010002020810 */ /* 0x000fea0007fbe0ff */
[----:B------:R2:W-:Y:S01]  /*9e70*/  @P0 LDGSTS.E.BYPASS.LTC128B.128 [R0+0x15100], [R20.64], !P3 ;  /* 0x1510000014000fae */ /* 0x0005e2000d901d4c */
[C---:B-1----:R-:W-:Y:S07]  /*9e80*/  HMMA.16816.F32.BF16 R76, R160.reuse, R4, R76 ;  /* 0x00000004a04c723c */ /* 0x042fee000004184c */
[----:B------:R-:W-:Y:S01]  /*9e90*/  FADD.FTZ R4, R190, R22 ;  /* 0x00000016be047221 */ /* 0x000fe20000010000 */
[C---:B------:R-:W-:Y:S04]  /*9ea0*/  HMMA.16816.F32.BF16 R80, R160.reuse, R6, R80 ;  /* 0x00000006a050723c */ /* 0x040fe80000041850 */
[----:B------:R-:W-:Y:S02]  /*9eb0*/  FADD.FTZ R5, R182, R19 ;  /* 0x00000013b6057221 */ /* 0x000fe40000010000 */
[----:B------:R-:W-:Y:S01]  /*9ec0*/  FADD.FTZ R4, R189, R4 ;  /* 0x00000004bd047221 */ /* 0x000fe20000010000 */
[----:B------:R-:W-:Y:S01]  /*9ed0*/  @P0 IADD3 R6, P1, R2, c[0x0][0x1c8], RZ ;  /* 0x0000720002060a10 */ /* 0x000fe20007f3e0ff */
[----:B------:R-:W-:Y:S01]  /*9ee0*/  FADD.FTZ R5, R180, R5 ;  /* 0x00000005b4057221 */ /* 0x000fe20000010000 */
[C---:B------:R-:W-:Y:S03]  /*9ef0*/  HMMA.16816.F32.BF16 R84, R160.reuse, R8, R84 ;  /* 0x00000008a054723c */ /* 0x040fe60000041854 */
[----:B------:R-:W-:Y:S01]  /*9f00*/  @P0 IADD3.X R7, RZ, c[0x0][0x1cc], R18, P1, P5 ;  /* 0x00007300ff070a10 */ /* 0x000fe20000fea412 */
[----:B------:R-:W-:Y:S02]  /*9f10*/  FADD.FTZ R2, R181, R5 ;  /* 0x00000005b5027221 */ /* 0x000fe40000010000 */
[----:B------:R-:W-:Y:S01]  /*9f20*/  FADD.FTZ R5, R178, R4 ;  /* 0x00000004b2057221 */ /* 0x000fe20000010000 */
[----:B------:R-:W-:Y:S01]  /*9f30*/  @P0 IADD3 R4, P1, R16, UR14, RZ ;  /* 0x0000000e10040c10 */ /* 0x000fe2000ff3e0ff */
[----:B------:R1:W-:Y:S01]  /*9f40*/  @P0 LDGSTS.E.BYPASS.LTC128B.128 [R0+0x18100], [R6.64], !P2 ;  /* 0x1810000006000fae */ /* 0x0003e2000d101d4c */
[----:B------:R-:W-:Y:S01]  /*9f50*/  FADD.FTZ R18, R174, R2 ;  /* 0x00000002ae127221 */ /* 0x000fe20000010000 */
[C---:B------:R-:W-:Y:S03]  /*9f60*/  HMMA.16816.F32.BF16 R88, R160.reuse, R10, R88 ;  /* 0x0000000aa058723c */ /* 0x040fe60000041858 */
[----:B------:R-:W-:Y:S01]  /*9f70*/  FADD.FTZ R2, R179, R5 ;  /* 0x00000005b3027221 */ /* 0x000fe20000010000 */
[----:B------:R-:W-:Y:S01]  /*9f80*/  @P0 IADD3.X R5, R17, UR16, RZ, P1, !PT ;  /* 0x0000001011050c10 */ /* 0x000fe20008ffe4ff */
[----:B------:R-:W-:Y:S02]  /*9f90*/  FADD.FTZ R8, R176, R18 ;  /* 0x00000012b0087221 */ /* 0x000fe40000010000 */
[----:B------:R-:W-:Y:S01]  /*9fa0*/  FADD.FTZ R2, R177, R2 ;  /* 0x00000002b1027221 */ /* 0x000fe20000010000 */
[C---:B------:R-:W-:Y:S01]  /*9fb0*/  HMMA.16816.F32.BF16 R92, R160.reuse, R12, R92 ;  /* 0x0000000ca05c723c */ /* 0x040fe2000004185c */
[----:B------:R3:W-:Y:S03]  /*9fc0*/  @P0 LDGSTS.E.BYPASS.LTC128B.128 [R0+0x13100], [R4.64], !P4 ;  /* 0x1310000004000fae */ /* 0x0007e6000e101d4c */
[----:B------:R-:W-:Y:S04]  /*9fd0*/  FADD.FTZ R2, R175, R2 ;  /* 0x00000002af027221 */ /* 0x000fe80000010000 */
[----:B------:R-:W-:Y:S01]  /*9fe0*/  FADD.FTZ R2, R171, R2 ;  /* 0x00000002ab027221 */ /* 0x000fe20000010000 */
[----:B------:R3:W-:Y:S01]  /*9ff0*/  @P0 LDGSTS.E.BYPASS.LTC128B.128 [R0+0x16100], [R4.64+0x80], !P3 ;  /* 0x1610008004000fae */ /* 0x0007e2000d901d4c */
[----:B------:R-:W-:Y:S03]  /*a000*/  HMMA.16816.F32.BF16 R96, R160, R14, R96 ;  /* 0x0000000ea060723c */ /* 0x000fe60000041860 */
[----:B------:R-:W-:Y:S04]  /*a010*/  FADD.FTZ R2, R170, R2 ;  /* 0x00000002aa027221 */ /* 0x000fe80000010000 */
[----:B------:R3:W-:Y:S01]  /*a020*/  @P0 LDGSTS.E.BYPASS.LTC128B.128 [R0+0x19100], [R4.64+0x100], !P2 ;  /* 0x1910010004000fae */ /* 0x0007e2000d101d4c */
[----:B-1----:R-:W-:Y:S01]  /*a030*/  @P0 IADD3 R6, P1, R4, UR14, RZ ;  /* 0x0000000e04060c10 */ /* 0x002fe2000ff3e0ff */
[----:B------:R-:W-:Y:S01]  /*a040*/  FADD.FTZ R2, R167, R2 ;  /* 0x00000002a7027221 */ /* 0x000fe20000010000 */
[----:B------:R-:W-:Y:S02]  /*a050*/  UIADD3 UR14, UR5, 0x1, URZ ;  /* 0x00000001050e7890 */ /* 0x000fe4000fffe03f */
[----:B------:R-:W-:Y:S02]  /*a060*/  @P0 IADD3.X R7, R5, UR16, RZ, P1, !PT ;  /* 0x0000001005070c10 */ /* 0x000fe40008ffe4ff */
[----:B------:R-:W-:Y:S03]  /*a070*/  USEL UR5, UR14, URZ, !UP1 ;  /* 0x0000003f0e057287 */ /* 0x000fe6000c800000 */
[----:B------:R2:W-:Y:S08]  /*a080*/  @P0 LDGSTS.E.BYPASS.LTC128B.128 [R0+0x14100], [R6.64], !P4 ;  /* 0x1410000006000fae */ /* 0x0005f0000e101d4c */
[----:B------:R2:W-:Y:S08]  /*a090*/  @P0 LDGSTS.E.BYPASS.LTC128B.128 [R0+0x17100], [R6.64+0x80], !P3 ;  /* 0x1710008006000fae */ /* 0x0005f0000d901d4c */
[----:B------:R2:W-:Y:S01]  /*a0a0*/  @P0 LDGSTS.E.BYPASS.LTC128B.128 [R0+0x1a100], [R6.64+0x100], !P2 ;  /* 0x1a10010006000fae */ /* 0x0005e2000d101d4c */
[----:B---3--:R-:W-:Y:S01]  /*a0b0*/  FADD.FTZ R4, R173, R8 ;  /* 0x00000008ad047221 */ /* 0x008fe20000010000 */
[----:B------:R-:W-:Y:S06]  /*a0c0*/  PLOP3.LUT P0, PT, PT, PT, UP0, 0x80, 0x0 ;  /* 0x000000000000781c */ /* 0x000fec0003f0f008 */
[----:B------:R-:W0:Y:S01]  /*a0d0*/  LDGDEPBAR ;  /* 0x00000000000079af */ /* 0x000e220000000000 */
[----:B--2---:R-:W-:Y:S02]  /*a0e0*/  FADD.FTZ R0, R172, R4 ;  /* 0x00000004ac007221 */ /* 0x004fe40000010000 */
[----:B------:R-:W-:Y:S02]  /*a0f0*/  FADD.FTZ R4, R165, R2 ;  /* 0x00000002a5047221 */ /* 0x000fe40000010000 */
[----:B------:R-:W-:Y:S03]  /*a100*/  FADD.FTZ R0, R169, R0 ;  /* 0x00000000a9007221 */ /* 0x000fe60000010000 */
[----:B------:R1:W-:Y:S01]  /*a110*/  STL [R1+0x4], R4 ;  /* 0x0000040401007387 */ /* 0x0003e20000100800 */
[----:B------:R-:W-:Y:S04]  /*a120*/  FADD.FTZ R0, R168, R0 ;  /* 0x00000000a8007221 */ /* 0x000fe80000010000 */
[----:B------:R-:W-:Y:S04]  /*a130*/  FADD.FTZ R0, R166, R0 ;  /* 0x00000000a6007221 */ /* 0x000fe80000010000 */
[----:B------:R-:W-:Y:S01]  /*a140*/  FADD.FTZ R2, R164, R0 ;  /* 0x00000000a4027221 */ /* 0x000fe20000010000 */
[----:B------:R-:W-:Y:S04]  /*a150*/  MOV R0, R100 ;  /* 0x0000006400007202 */ /* 0x000fe80000000f00 */
[----:B------:R1:W-:Y:S01]  /*a160*/  STL [R1+0x8], R2 ;  /* 0x0000080201007387 */ /* 0x0003e20000100800 */
[----:B------:R-:W-:-:S05]  /*a170*/  @!P0 BRA `(.L_x_1217) ;  /* 0xffffc04000008947 */ /* 0x000fca000383ffff */
.L_x_1216:
[----:B-1----:R-:W2:Y:S04]  /*a180*/  LDL.LU R4, [R1+0x4] ;  /* 0x0000040001047983 */ /* 0x002ea80000300800 */
        /* <DEDUP_REMOVED lines=124> */
.L_x_1212:
        /* <DEDUP_REMOVED lines=121> */
[C---:B------:R-:W-:Y:S02]  /*b0e0*/  ISETP.GE.AND P1, PT, R0.reuse, c[0x0][0x3c8], PT ;  /* 0x0000f20000007a0c */ /* 0x040fe40003f26270 */
[C---:B-1----:R-:W-:Y:S02]  /*b0f0*/  IADD3 R7, R0.reuse, 0x8, RZ ;  /* 0x0000000800077810 */ /* 0x042fe40007ffe0ff */
[C---:B------:R-:W-:Y:S02]  /*b100*/  IADD3 R6, R0.reuse, 0x10, RZ ;  /* 0x0000001000067810 */ /* 0x040fe40007ffe0ff */
[C---:B------:R-:W-:Y:S02]  /*b110*/  IADD3 R5, R0.reuse, 0x18, RZ ;  /* 0x0000001800057810 */ /* 0x040fe40007ffe0ff */
[----:B------:R-:W-:Y:S02]  /*b120*/  IADD3 R4, R0, 0x20, RZ ;  /* 0x0000002000047810 */ /* 0x000fe40007ffe0ff */
[----:B------:R-:W-:-:S02]  /*b130*/  ISETP.GE.AND P5, PT, R7, c[0x0][0x3c8], PT ;  /* 0x0000f20007007a0c */ /* 0x000fc40003fa6270 */
[----:B------:R-:W-:Y:S01]  /*b140*/  ISETP.GE.AND P4, PT, R6, c[0x0][0x3c8], PT ;  /* 0x0000f20006007a0c */ /* 0x000fe20003f86270 */
[----:B--23--:R-:W-:Y:S01]  /*b150*/  @!P1 IMAD.WIDE R8, R0, 0x4, R2 ;  /* 0x0000000400089825 */ /* 0x00cfe200078e0202 */
[----:B------:R-:W-:Y:S02]  /*b160*/  ISETP.GE.AND P3, PT, R5, c[0x0][0x3c8], PT ;  /* 0x0000f20005007a0c */ /* 0x000fe40003f66270 */
[----:B------:R-:W-:Y:S02]  /*b170*/  ISETP.GE.AND P2, PT, R4, c[0x0][0x3c8], PT ;  /* 0x0000f20004007a0c */ /* 0x000fe40003f46270 */
[C---:B------:R-:W-:Y:S01]  /*b180*/  IADD3 R13, R0.reuse, 0x28, RZ ;  /* 0x00000028000d7810 */ /* 0x040fe20007ffe0ff */
[----:B------:R1:W-:Y:S01]  /*b190*/  @!P1 ST.E.64 [R8.64], R104 ;  /* 0x0000006808009985 */ /* 0x0003e2000c101b0c */
[----:B------:R-:W-:Y:S02]  /*b1a0*/  IADD3 R12, R0, 0x30, RZ ;  /* 0x00000030000c7810 */ /* 0x000fe40007ffe0ff */
[----:B------:R-:W-:-:S02]  /*b1b0*/  ISETP.GE.AND P6, PT, R13, c[0x0][0x3c8], PT ;  /* 0x0000f2000d007a0c */ /* 0x000fc40003fc6270 */
[----:B------:R-:W-:Y:S02]  /*b1c0*/  @!P5 LEA.HI R7, R7, R7, RZ, 0x1 ;  /* 0x000000070707d211 */ /* 0x000fe400078f08ff */
[----:B------:R-:W-:-:S03]  /*b1d0*/  ISETP.GE.AND P1, PT, R12, c[0x0][0x3c8], PT ;  /* 0x0000f2000c007a0c */ /* 0x000fc60003f26270 */
[----:B------:R-:W-:-:S04]  /*b1e0*/  @!P2 LEA.HI R4, R4, R4, RZ, 0x1 ;  /* 0x000000040404a211 */ /* 0x000fc800078f08ff */
[----:B------:R-:W-:Y:S02]  /*b1f0*/  @!P2 LOP3.LUT R4, R4, 0xfffffffe, RZ, 0xc0, !PT ;  /* 0xfffffffe0404a812 */ /* 0x000fe400078ec0ff */
[----:B-1----:R-:W-:Y:S02]  /*b200*/  @!P4 LEA.HI R8, R6, R6, RZ, 0x1 ;  /* 0x000000060608c211 */ /* 0x002fe400078f08ff */
        /* <DEDUP_REMOVED lines=12> */
[----:B-1----:R-:W-:-:S02]  /*b2d0*/  IADD3 R10, R0, 0x48, RZ ;  /* 0x00000048000a7810 */ /* 0x002fc40007ffe0ff */
[C---:B------:R-:W-:Y:S02]  /*b2e0*/  IADD3 R11, R0.reuse, 0x50, RZ ;  /* 0x00000050000b7810 */ /* 0x040fe40007ffe0ff */
[C---:B--2---:R-:W-:Y:S02]  /*b2f0*/  IADD3 R8, R0.reuse, 0x38, RZ ;  /* 0x0000003800087810 */ /* 0x044fe40007ffe0ff */
[----:B------:R-:W-:Y:S02]  /*b300*/  IADD3 R9, R0, 0x40, RZ ;  /* 0x0000004000097810 */ /* 0x000fe40007ffe0ff */
[----:B---3--:R-:W-:Y:S02]  /*b310*/  @!P6 LEA.HI R6, R13, R13, RZ, 0x1 ;  /* 0x0000000d0d06e211 */ /* 0x008fe400078f08ff */
[----:B------:R-:W-:Y:S02]  /*b320*/  ISETP.GE.AND P5, PT, R8, c[0x0][0x3c8], PT ;  /* 0x0000f20008007a0c */ /* 0x000fe40003fa6270 */
[----:B----4-:R-:W-:-:S02]  /*b330*/  @!P1 LEA.HI R4, R12, R12, RZ, 0x1 ;  /* 0x0000000c0c049211 */ /* 0x010fc400078f08ff */
[----:B------:R-:W-:Y:S02]  /*b340*/  ISETP.GE.AND P4, PT, R9, c[0x0][0x3c8], PT ;  /* 0x0000f20009007a0c */ /* 0x000fe40003f86270 */
[----:B------:R-:W-:Y:S02]  /*b350*/  @!P6 LOP3.LUT R6, R6, 0xfffffffe, RZ, 0xc0, !PT ;  /* 0xfffffffe0606e812 */ /* 0x000fe400078ec0ff */
[----:B------:R-:W-:Y:S02]  /*b360*/  @!P1 LOP3.LUT R4, R4, 0xfffffffe, RZ, 0xc0, !PT ;  /* 0xfffffffe04049812 */ /* 0x000fe400078ec0ff */
[----:B------:R-:W-:Y:S01]  /*b370*/  ISETP.GE.AND P3, PT, R10, c[0x0][0x3c8], PT ;  /* 0x0000f2000a007a0c */ /* 0x000fe20003f66270 */
[--C-:B------:R-:W-:Y:S01]  /*b380*/  @!P6 IMAD.WIDE R6, R6, 0x4, R2.reuse ;  /* 0x000000040606e825 */ /* 0x100fe200078e0202 */
[----:B------:R-:W-:Y:S02]  /*b390*/  ISETP.GE.AND P2, PT, R11, c[0x0][0x3c8], PT ;  /* 0x0000f2000b007a0c */ /* 0x000fe40003f46270 */
[----:B------:R-:W-:Y:S01]  /*b3a0*/  IADD3 R12, R0, 0x58, RZ ;  /* 0x00000058000c7810 */ /* 0x000fe20007ffe0ff */
[----:B------:R-:W-:Y:S01]  /*b3b0*/  @!P1 IMAD.WIDE R4, R4, 0x4, R2 ;  /* 0x0000000404049825 */ /* 0x000fe200078e0202 */
[----:B------:R1:W-:Y:S01]  /*b3c0*/  @!P6 ST.E.64 [R6.64], R124 ;  /* 0x0000007c0600e985 */ /* 0x0003e2000c101b0c */
[----:B------:R-:W-:-:S03]  /*b3d0*/  IADD3 R13, R0, 0x60, RZ ;  /* 0x00000060000d7810 */ /* 0x000fc60007ffe0ff */
[----:B------:R2:W-:Y:S01]  /*b3e0*/  @!P1 ST.E.64 [R4.64], R128 ;  /* 0x0000008004009985 */ /* 0x0005e2000c101b0c */
[----:B------:R-:W-:Y:S02]  /*b3f0*/  ISETP.GE.AND P1, PT, R12, c[0x0][0x3c8], PT ;  /* 0x0000f2000c007a0c */ /* 0x000fe40003f26270 */
[----:B------:R-:W-:Y:S02]  /*b400*/  ISETP.GE.AND P6, PT, R13, c[0x0][0x3c8], PT ;  /* 0x0000f2000d007a0c */ /* 0x000fe40003fc6270 */
[----:B-1----:R-:W-:Y:S02]  /*b410*/  @!P4 LEA.HI R7, R9, R9, RZ, 0x1 ;  /* 0x000000090907c211 */ /* 0x002fe400078f08ff */
[----:B------:R-:W-:Y:S02]  /*b420*/  @!P3 LEA.HI R6, R10, R10, RZ, 0x1 ;  /* 0x0000000a0a06b211 */ /* 0x000fe400078f08ff */
[----:B--2---:R-:W-:Y:S02]  /*b430*/  @!P5 LEA.HI R4, R8, R8, RZ, 0x1 ;  /* 0x000000080804d211 */ /* 0x004fe400078f08ff */
[----:B------:R-:W-:-:S02]  /*b440*/  @!P4 LOP3.LUT R7, R7, 0xfffffffe, RZ, 0xc0, !PT ;  /* 0xfffffffe0707c812 */ /* 0x000fc400078ec0ff */
[----:B------:R-:W-:Y:S02]  /*b450*/  @!P5 LOP3.LUT R4, R4, 0xfffffffe, RZ, 0xc0, !PT ;  /* 0xfffffffe0404d812 */ /* 0x000fe400078ec0ff */
[----:B------:R-:W-:Y:S02]  /*b460*/  @!P2 LEA.HI R5, R11, R11, RZ, 0x1 ;  /* 0x0000000b0b05a211 */ /* 0x000fe400078f08ff */
[----:B------:R-:W-:Y:S01]  /*b470*/  @!P3 LOP3.LUT R10, R6, 0xfffffffe, RZ, 0xc0, !PT ;  /* 0xfffffffe060ab812 */ /* 0x000fe200078ec0ff */
[----:B------:R-:W-:Y:S01]  /*b480*/  @!P5 IMAD.WIDE R8, R4, 0x4, R2 ;  /* 0x000000040408d825 */ /* 0x000fe200078e0202 */
[----:B------:R-:W-:-:S03]  /*b490*/  @!P2 LOP3.LUT R11, R5, 0xfffffffe, RZ, 0xc0, !PT ;  /* 0xfffffffe050ba812 */ /* 0x000fc600078ec0ff */
        /* <DEDUP_REMOVED lines=9> */
[----:B--2---:R-:W-:Y:S02]  /*b530*/  IADD3 R7, R0, 0x68, RZ ;  /* 0x0000006800077810 */ /* 0x004fe40007ffe0ff */
[----:B------:R-:W-:Y:S02]  /*b540*/  @!P6 LEA.HI R6, R13, R13, RZ, 0x1 ;  /* 0x0000000d0d06e211 */ /* 0x000fe400078f08ff */
[----:B---3--:R-:W-:Y:S02]  /*b550*/  @!P1 LEA.HI R4, R12, R12, RZ, 0x1 ;  /* 0x0000000c0c049211 */ /* 0x008fe400078f08ff */
[----:B------:R-:W-:Y:S02]  /*b560*/  ISETP.GE.AND P5, PT, R7, c[0x0][0x3c8], PT ;  /* 0x0000f20007007a0c */ /* 0x000fe40003fa6270 */
[----:B------:R-:W-:-:S02]  /*b570*/  @!P1 LOP3.LUT R4, R4, 0xfffffffe, RZ, 0xc0, !PT ;  /* 0xfffffffe04049812 */ /* 0x000fc400078ec0ff */
[C---:B----4-:R-:W-:Y:S02]  /*b580*/  IADD3 R10, R0.reuse, 0x80, RZ ;  /* 0x00000080000a7810 */ /* 0x050fe40007ffe0ff */
[----:B------:R-:W-:Y:S01]  /*b590*/  IADD3 R12, R0, 0x88, RZ ;  /* 0x00000088000c7810 */ /* 0x000fe20007ffe0ff */
[----:B------:R-:W-:Y:S01]  /*b5a0*/  @!P1 IMAD.WIDE R4, R4, 0x4, R2 ;  /* 0x0000000404049825 */ /* 0x000fe200078e0202 */
[----:B------:R-:W-:Y:S02]  /*b5b0*/  ISETP.GE.AND P4, PT, R8, c[0x0][0x3c8], PT ;  /* 0x0000f20008007a0c */ /* 0x000fe40003f86270 */
[----:B------:R-:W-:Y:S02]  /*b5c0*/  ISETP.GE.AND P3, PT, R9, c[0x0][0x3c8], PT ;  /* 0x0000f20009007a0c */ /* 0x000fe40003f66270 */
[----:B------:R-:W-:Y:S01]  /*b5d0*/  @!P6 LOP3.LUT R6, R6, 0xfffffffe, RZ, 0xc0, !PT ;  /* 0xfffffffe0606e812 */ /* 0x000fe200078ec0ff */
[----:B------:R1:W-:Y:S01]  /*b5e0*/  @!P1 ST.E.64 [R4.64], R148 ;  /* 0x0000009404009985 */ /* 0x0003e2000c101b0c */
[----:B------:R-:W-:-:S02]  /*b5f0*/  ISETP.GE.AND P2, PT, R10, c[0x0][0x3c8], PT ;  /* 0x0000f2000a007a0c */ /* 0x000fc40003f46270 */
[----:B------:R-:W-:-:S13]  /*b600*/  ISETP.GE.AND P1, PT, R12, c[0x0][0x3c8], PT ;  /* 0x0000f2000c007a0c */ /* 0x000fda0003f26270 */
[----:B------:R-:W-:-:S04]  /*b610*/  @!P1 LEA.HI R12, R12, R12, RZ, 0x1 ;  /* 0x0000000c0c0c9211 */ /* 0x000fc800078f08ff */
[----:B------:R-:W-:Y:S01]  /*b620*/  @!P1 LOP3.LUT R12, R12, 0xfffffffe, RZ, 0xc0, !PT ;  /* 0xfffffffe0c0c9812 */ /* 0x000fe200078ec0ff */
[----:B-1----:R-:W-:Y:S01]  /*b630*/  @!P6 IMAD.WIDE R4, R6, 0x4, R2 ;  /* 0x000000040604e825 */ /* 0x002fe200078e0202 */
[----:B------:R-:W-:Y:S02]  /*b640*/  @!P5 LEA.HI R6, R7, R7, RZ, 0x1 ;  /* 0x000000070706d211 */ /* 0x000fe400078f08ff */
[----:B------:R-:W-:Y:S02]  /*b650*/  @!P2 LEA.HI R7, R10, R10, RZ, 0x1 ;  /* 0x0000000a0a07a211 */ /* 0x000fe400078f08ff */
[----:B------:R1:W-:Y:S01]  /*b660*/  @!P6 ST.E.64 [R4.64], R52 ;  /* 0x000000340400e985 */ /* 0x0003e2000c101b0c */
[----:B------:R-:W-:Y:S02]  /*b670*/  @!P5 LOP3.LUT R6, R6, 0xfffffffe, RZ, 0xc0, !PT ;  /* 0xfffffffe0606d812 */ /* 0x000fe400078ec0ff */
[----:B------:R-:W-:Y:S02]  /*b680*/  @!P2 LOP3.LUT R7, R7, 0xfffffffe, RZ, 0xc0, !PT ;  /* 0xfffffffe0707a812 */ /* 0x000fe400078ec0ff */
[----:B-1----:R-:W-:-:S02]  /*b690*/  @!P4 LEA.HI R5, R8, R8, RZ, 0x1 ;  /* 0x000000080805c211 */ /* 0x002fc400078f08ff */
[----:B------:R-:W-:Y:S02]  /*b6a0*/  @!P3 LEA.HI R4, R9, R9, RZ, 0x1 ;  /* 0x000000090904b211 */ /* 0x000fe400078f08ff */
[----:B------:R-:W-:Y:S02]  /*b6b0*/  @!P4 LOP3.LUT R8, R5, 0xfffffffe, RZ, 0xc0, !PT ;  /* 0xfffffffe0508c812 */ /* 0x000fe400078ec0ff */
[----:B------:R-:W-:Y:S01]  /*b6c0*/  @!P3 LOP3.LUT R10, R4, 0xfffffffe, RZ, 0xc0, !PT ;  /* 0xfffffffe040ab812 */ /* 0x000fe200078ec0ff */
[----:B------:R-:W-:-:S04]  /*b6d0*/  @!P5 IMAD.WIDE R4, R6, 0x4, R2 ;  /* 0x000000040604d825 */ /* 0x000fc800078e0202 */
[--C-:B------:R-:W-:Y:S01]  /*b6e0*/  @!P4 IMAD.WIDE R8, R8, 0x4, R2.reuse ;  /* 0x000000040808c825 */ /* 0x100fe200078e0202 */
[----:B------:R1:W-:Y:S03]  /*b6f0*/  @!P5 ST.E.64 [R4.64], R56 ;  /* 0x000000380400d985 */ /* 0x0003e6000c101b0c */
[--C-:B------:R-:W-:Y:S01]  /*b700*/  @!P3 IMAD.WIDE R10, R10, 0x4, R2.reuse ;  /* 0x000000040a0ab825 */ /* 0x100fe200078e0202 */
[----:B------:R2:W-:Y:S03]  /*b710*/  @!P4 ST.E.64 [R8.64], R60 ;  /* 0x0000003c0800c985 */ /* 0x0005e6000c101b0c */
[--C-:B------:R-:W-:Y:S01]  /*b720*/  @!P2 IMAD.WIDE R6, R7, 0x4, R2.reuse ;  /* 0x000000040706a825 */ /* 0x100fe200078e0202 */
[----:B------:R-:W-:Y:S04]  /*b730*/  @!P3 ST.E.64 [R10.64], R64 ;  /* 0x000000400a00b985 */ /* 0x000fe8000c101b0c */
[----:B------:R3:W-:Y:S01]  /*b740*/  @!P2 ST.E.64 [R6.64], R68 ;  /* 0x000000440600a985 */ /* 0x0007e2000c101b0c */
[----:B-1----:R-:W-:Y:S01]  /*b750*/  @!P1 IMAD.WIDE R4, R12, 0x4, R2 ;  /* 0x000000040c049825 */ /* 0x002fe200078e0202 */
[----:B--2---:R-:W-:-:S04]  /*b760*/  IADD3 R9, R0, 0x90, RZ ;  /* 0x0000009000097810 */ /* 0x004fc80007ffe0ff */
[----:B------:R1:W-:Y:S01]  /*b770*/  @!P1 ST.E.64 [R4.64], R72 ;  /* 0x0000004804009985 */ /* 0x0003e2000c101b0c */
[----:B------:R-:W-:Y:S02]  /*b780*/  IADD3 R8, R0, 0x98, RZ ;  /* 0x0000009800087810 */ /* 0x000fe40007ffe0ff */
[----:B------:R-:W-:Y:S02]  /*b790*/  ISETP.GE.AND P6, PT, R9, c[0x0][0x3c8], PT ;  /* 0x0000f20009007a0c */ /* 0x000fe40003fc6270 */
[----:B------:R-:W-:Y:S02]  /*b7a0*/  ISETP.GE.AND P5, PT, R8, c[0x0][0x3c8], PT ;  /* 0x0000f20008007a0c */ /* 0x000fe40003fa6270 */
[C---:B---3--:R-:W-:Y:S02]  /*b7b0*/  IADD3 R7, R0.reuse, 0xa0, RZ ;  /* 0x000000a000077810 */ /* 0x048fe40007ffe0ff */
[----:B------:R-:W-:Y:S02]  /*b7c0*/  IADD3 R6, R0, 0xa8, RZ ;  /* 0x000000a800067810 */ /* 0x000fe40007ffe0ff */
[----:B------:R-:W-:-:S02]  /*b7d0*/  ISETP.GE.AND P4, PT, R7, c[0x0][0x3c8], PT ;  /* 0x0000f20007007a0c */ /* 0x000fc40003f86270 */
[----:B------:R-:W-:-:S03]  /*b7e0*/  ISETP.GE.AND P3, PT, R6, c[0x0][0x3c8], PT ;  /* 0x0000f20006007a0c */ /* 0x000fc60003f66270 */
[----:B------:R-:W-:Y:S02]  /*b7f0*/  @!P6 LEA.HI R9, R9, R9, RZ, 0x1 ;  /* 0x000000090909e211 */ /* 0x000fe400078f08ff */
[----:B------:R-:W-:-:S04]  /*b800*/  @!P5 LEA.HI R10, R8, R8, RZ, 0x1 ;  /* 0x00000008080ad211 */ /* 0x000fc800078f08ff */
[----:B------:R-:W-:Y:S02]  /*b810*/  @!P5 LOP3.LUT R10, R10, 0xfffffffe, RZ, 0xc0, !PT ;  /* 0xfffffffe0a0ad812 */ /* 0x000fe400078ec0ff */
[----:B------:R-:W-:Y:S02]  /*b820*/  @!P4 LEA.HI R8, R7, R7, RZ, 0x1 ;  /* 0x000000070708c211 */ /* 0x000fe400078f08ff */
[----:B------:R-:W-:Y:S01]  /*b830*/  @!P3 LEA.HI R7, R6, R6, RZ, 0x1 ;  /* 0x000000060607b211 */ /* 0x000fe200078f08ff */
[----:B------:R-:W-:Y:S01]  /*b840*/  @!P5 IMAD.WIDE R10, R10, 0x4, R2 ;  /* 0x000000040a0ad825 */ /* 0x000fe200078e0202 */
[----:B------:R-:W-:Y:S02]  /*b850*/  @!P4 LOP3.LUT R8, R8, 0xfffffffe, RZ, 0xc0, !PT ;  /* 0xfffffffe0808c812 */ /* 0x000fe400078ec0ff */
[C---:B-1----:R-:W-:Y:S02]  /*b860*/  IADD3 R5, R0.reuse, 0xb0, RZ ;  /* 0x000000b000057810 */ /* 0x042fe40007ffe0ff */
[----:B------:R-:W-:-:S02]  /*b870*/  IADD3 R4, R0, 0xb8, RZ ;  /* 0x000000b800047810 */ /* 0x000fc40007ffe0ff */
[----:B------:R-:W-:Y:S02]  /*b880*/  ISETP.GE.AND P2, PT, R5, c[0x0][0x3c8], PT ;  /* 0x0000f20005007a0c */ /* 0x000fe40003f46270 */
[----:B------:R-:W-:Y:S02]  /*b890*/  ISETP.GE.AND P1, PT, R4, c[0x0][0x3c8], PT ;  /* 0x0000f20004007a0c */ /* 0x000fe40003f26270 */
[----:B------:R-:W-:-:S09]  /*b8a0*/  @!P3 LOP3.LUT R7, R7, 0xfffffffe, RZ, 0xc0, !PT ;  /* 0xfffffffe0707b812 */ /* 0x000fd200078ec0ff */
[----:B------:R-:W-:Y:S02]  /*b8b0*/  @!P2 LEA.HI R6, R5, R5, RZ, 0x1 ;  /* 0x000000050506a211 */ /* 0x000fe400078f08ff */
[----:B------:R-:W-:Y:S01]  /*b8c0*/  @!P6 LOP3.LUT R5, R9, 0xfffffffe, RZ, 0xc0, !PT ;  /* 0xfffffffe0905e812 */ /* 0x000fe200078ec0ff */
[--C-:B------:R-:W-:Y:S01]  /*b8d0*/  @!P4 IMAD.WIDE R8, R8, 0x4, R2.reuse ;  /* 0x000000040808c825 */ /* 0x100fe200078e0202 */
        /* <DEDUP_REMOVED lines=10> */
[----:B------:R1:W-:Y:S04]  /*b980*/  @!P3 ST.E.64 [R6.64], R88 ;  /* 0x000000580600b985 */ /* 0x0003e8000c101b0c */
[----:B------:R1:W-:Y:S04]  /*b990*/  @!P2 ST.E.64 [R4.64], R92 ;  /* 0x0000005c0400a985 */ /* 0x0003e8000c101b0c */
[----:B------:R1:W-:Y:S02]  /*b9a0*/  @!P1 ST.E.64 [R2.64], R96 ;  /* 0x0000006002009985 */ /* 0x0003e4000c101b0c */
.L_x_1220:
[----:B------:R-:W-:Y:S05]  /*b9b0*/  BSYNC B0 ;  /* 0x0000000000007941 */ /* 0x000fea0003800000 */
.L_x_1219:
[----:B-1-3--:R1:W3:Y:S04]  /*b9c0*/  SHFL.IDX PT, R3, R19, 0x1, 0x1c1f ;  /* 0x003c1f0013037f89 */ /* 0x00a2e800000e0000 */
[----:B--2---:R1:W2:Y:S01]  /*b9d0*/  SHFL.IDX PT, R2, R20, 0x1, 0x1c1f ;  /* 0x003c1f0014027f89 */ /* 0x0042a200000e0000 */
[----:B------:R-:W-:Y:S05]  /*b9e0*/  @P0 EXIT ;  /* 0x000000000000094d */ /* 0x000fea0003800000 */
[C---:B------:R-:W-:Y:S02]  /*b9f0*/  IADD3 R4, R0.reuse, 0x8, RZ ;  /* 0x0000000800047810 */ /* 0x040fe40007ffe0ff */
[----:B------:R-:W-:-:S02]  /*ba00*/  ISETP.GE.AND P1, PT, R0, c[0x0][0x3c8], PT ;  /* 0x0000f20000007a0c */ /* 0x000fc40003f26270 */
[----:B------:R-:W-:Y:S02]  /*ba10*/  ISETP.GE.AND P0, PT, R4, c[0x0][0x3c8], PT ;  /* 0x0000f20004007a0c */ /* 0x000fe40003f06270 */
[C---:B------:R-:W-:Y:S02]  /*ba20*/  IADD3 R8, R0.reuse, 0x10, RZ ;  /* 0x0000001000087810 */ /* 0x040fe40007ffe0ff */
[----:B------:R-:W-:Y:S02]  /*ba30*/  IADD3 R9, R0, 0x18, RZ ;  /* 0x0000001800097810 */ /* 0x000fe40007ffe0ff */
[----:B------:R-:W-:Y:S02]  /*ba40*/  ISETP.GE.AND P6, PT, R8, c[0x0][0x3c8], PT ;  /* 0x0000f20008007a0c */ /* 0x000fe40003fc6270 */
[----:B------:R-:W-:Y:S02]  /*ba50*/  ISETP.GE.AND P5, PT, R9, c[0x0][0x3c8], PT ;  /* 0x0000f20009007a0c */ /* 0x000fe40003fa6270 */
[C---:B------:R-:W-:Y:S01]  /*ba60*/  IADD3 R10, R0.reuse, 0x20, RZ ;  /* 0x00000020000a7810 */ /* 0x040fe20007ffe0ff */
[C---:B--23--:R-:W-:Y:S01]  /*ba70*/  @!P1 IMAD.WIDE R6, R0.reuse, 0x4, R2 ;  /* 0x0000000400069825 */ /* 0x04cfe200078e0202 */
[----:B------:R-:W-:-:S02]  /*ba80*/  IADD3 R11, R0, 0x28, RZ ;  /* 0x00000028000b7810 */ /* 0x000fc40007ffe0ff */
[----:B------:R-:W-:Y:S02]  /*ba90*/  @!P0 LEA.HI R4, R4, R4, RZ, 0x1 ;  /* 0x0000000404048211 */ /* 0x000fe400078f08ff */
[----:B------:R-:W-:Y:S01]  /*baa0*/  @!P1 ST.E.64 [R6.64], R106 ;  /* 0x0000006a06009985 */ /* 0x000fe2000c101b0c */
[----:B------:R-:W-:Y:S02]  /*bab0*/  IADD3 R12, R0, 0x30, RZ ;  /* 0x00000030000c7810 */ /* 0x000fe40007ffe0ff */
[----:B------:R-:W-:Y:S02]  /*bac0*/  @!P0 LOP3.LUT R4, R4, 0xfffffffe, RZ, 0xc0, !PT ;  /* 0xfffffffe04048812 */ /* 0x000fe400078ec0ff */
[C---:B------:R-:W-:Y:S02]  /*bad0*/  IADD3 R13, R0.reuse, 0x38, RZ ;  /* 0x00000038000d7810 */ /* 0x040fe40007ffe0ff */
[----:B------:R-:W-:Y:S01]  /*bae0*/  IADD3 R14, R0, 0x40, RZ ;  /* 0x00000040000e7810 */ /* 0x000fe20007ffe0ff */
[----:B------:R-:W-:Y:S01]  /*baf0*/  @!P0 IMAD.WIDE R4, R4, 0x4, R2 ;  /* 0x0000000404048825 */ /* 0x000fe200078e0202 */
[----:B------:R-:W-:-:S02]  /*bb00*/  ISETP.GE.AND P4, PT, R10, c[0x0][0x3c8], PT ;  /* 0x0000f2000a007a0c */ /* 0x000fc40003f86270 */
[----:B------:R-:W-:Y:S02]  /*bb10*/  ISETP.GE.AND P3, PT, R11, c[0x0][0x3c8], PT ;  /* 0x0000f2000b007a0c */ /* 0x000fe40003f66270 */
[----:B------:R2:W-:Y:S01]  /*bb20*/  @!P0 ST.E.64 [R4.64], R110 ;  /* 0x0000006e04008985 */ /* 0x0005e2000c101b0c */
[----:B------:R-:W-:Y:S02]  /*bb30*/  ISETP.GE.AND P2, PT, R12, c[0x0][0x3c8], PT ;  /* 0x0000f2000c007a0c */ /* 0x000fe40003f46270 */
[----:B------:R-:W-:Y:S02]  /*bb40*/  ISETP.GE.AND P1, PT, R13, c[0x0][0x3c8], PT ;  /* 0x0000f2000d007a0c */ /* 0x000fe40003f26270 */
[----:B------:R-:W-:Y:S02]  /*bb50*/  ISETP.GE.AND P0, PT, R14, c[0x0][0x3c8], PT ;  /* 0x0000f2000e007a0c */ /* 0x000fe40003f06270 */
[C---:B------:R-:W-:Y:S02]  /*bb60*/  IADD3 R15, R0.reuse, 0x48, RZ ;  /* 0x00000048000f7810 */ /* 0x040fe40007ffe0ff */
[----:B------:R-:W-:-:S02]  /*bb70*/  IADD3 R16, R0, 0x50, RZ ;  /* 0x0000005000107810 */ /* 0x000fc40007ffe0ff */
[----:B--2---:R-:W-:Y:S02]  /*bb80*/  @!P6 LEA.HI R4, R8, R8, RZ, 0x1 ;  /* 0x000000080804e211 */ /* 0x004fe400078f08ff */
[----:B------:R-:W-:Y:S02]  /*bb90*/  @!P5 LEA.HI R5, R9, R9, RZ, 0x1 ;  /* 0x000000090905d211 */ /* 0x000fe400078f08ff */
[----:B------:R-:W-:Y:S02]  /*bba0*/  @!P6 LOP3.LUT R4, R4, 0xfffffffe, RZ, 0xc0, !PT ;  /* 0xfffffffe0404e812 */ /* 0x000fe400078ec0ff */
[----:B------:R-:W-:Y:S02]  /*bbb0*/  @!P5 LOP3.LUT R5, R5, 0xfffffffe, RZ, 0xc0, !PT ;  /* 0xfffffffe0505d812 */ /* 0x000fe400078ec0ff */
[----:B------:R-:W-:Y:S01]  /*bbc0*/  @!P3 LEA.HI R8, R11, R11, RZ, 0x1 ;  /* 0x0000000b0b08b211 */ /* 0x000fe200078f08ff */
[----:B------:R-:W-:-:S03]  /*bbd0*/  @!P6 IMAD.WIDE R6, R4, 0x4, R2 ;  /* 0x000000040406e825 */ /* 0x000fc600078e0202 */
[----:B------:R-:W-:Y:S01]  /*bbe0*/  @!P3 LOP3.LUT R8, R8, 0xfffffffe, RZ, 0xc0, !PT ;  /* 0xfffffffe0808b812 */ /* 0x000fe200078ec0ff */
[----:B------:R-:W-:Y:S01]  /*bbf0*/  @!P5 IMAD.WIDE R4, R5, 0x4, R2 ;  /* 0x000000040504d825 */ /* 0x000fe200078e0202 */
[----:B------:R2:W-:Y:S01]  /*bc00*/  @!P6 ST.E.64 [R6.64], R114 ;  /* 0x000000720600e985 */ /* 0x0005e2000c101b0c */
[----:B------:R-:W-:-:S03]  /*bc10*/  ISETP.GE.AND P6, PT, R15, c[0x0][0x3c8], PT ;  /* 0x0000f2000f007a0c */ /* 0x000fc60003fc6270 */
[----:B------:R3:W-:Y:S01]  /*bc20*/  @!P5 ST.E.64 [R4.64], R118 ;  /* 0x000000760400d985 */ /* 0x0007e2000c101b0c */
[----:B------:R-:W-:Y:S02]  /*bc30*/  ISETP.GE.AND P5, PT, R16, c[0x0][0x3c8], PT ;  /* 0x0000f20010007a0c */ /* 0x000fe40003fa6270 */
[----:B--2---:R-:W-:Y:S02]  /*bc40*/  @!P2 LEA.HI R7, R12, R12, RZ, 0x1 ;  /* 0x0000000c0c07a211 */ /* 0x004fe400078f08ff */
[----:B------:R-:W-:Y:S02]  /*bc50*/  @!P1 LEA.HI R6, R13, R13, RZ, 0x1 ;  /* 0x0000000d0d069211 */ /* 0x000fe400078f08ff */
[----:B---3--:R-:W-:Y:S01]  /*bc60*/  @!P4 LEA.HI R4, R10, R10, RZ, 0x1 ;  /* 0x0000000a0a04c211 */ /* 0x008fe200078f08ff */
[----:B------:R-:W-:Y:S01]  /*bc70*/  @!P3 IMAD.WIDE R10, R8, 0x4, R2 ;  /* 0x00000004080ab825 */ /* 0x000fe200078e0202 */
[----:B------:R-:W-:Y:S02]  /*bc80*/  @!P0 LEA.HI R5, R14, R14, RZ, 0x1 ;  /* 0x0000000e0e058211 */ /* 0x000fe400078f08ff */
[----:B------:R-:W-:-:S02]  /*bc90*/  @!P4 LOP3.LUT R4, R4, 0xfffffffe, RZ, 0xc0, !PT ;  /* 0xfffffffe0404c812 */ /* 0x000fc400078ec0ff */
[----:B------:R-:W-:Y:S02]  /*bca0*/  @!P2 LOP3.LUT R7, R7, 0xfffffffe, RZ, 0xc0, !PT ;  /* 0xfffffffe0707a812 */ /* 0x000fe400078ec0ff */
[----:B------:R-:W-:Y:S01]  /*bcb0*/  @!P1 LOP3.LUT R6, R6, 0xfffffffe, RZ, 0xc0, !PT ;  /* 0xfffffffe06069812 */ /* 0x000fe200078ec0ff */
[--C-:B------:R-:W-:Y:S01]  /*bcc0*/  @!P4 IMAD.WIDE R12, R4, 0x4, R2.reuse ;  /* 0x00000004040cc825 */ /* 0x100fe200078e0202 */
[----:B------:R-:W-:Y:S02]  /*bcd0*/  @!P0 LOP3.LUT R5, R5, 0xfffffffe, RZ, 0xc0, !PT ;  /* 0xfffffffe05058812 */ /* 0x000fe400078ec0ff */
[----:B------:R-:W-:Y:S01]  /*bce0*/  IADD3 R14, R0, 0x80, RZ ;  /* 0x00000080000e7810 */ /* 0x000fe20007ffe0ff */
[--C-:B------:R-:W-:Y:S01]  /*bcf0*/  @!P2 IMAD.WIDE R8, R7, 0x4, R2.reuse ;  /* 0x000000040708a825 */ /* 0x100fe200078e0202 */
[----:B------:R2:W-:Y:S03]  /*bd00*/  @!P4 ST.E.64 [R12.64], R122 ;  /* 0x0000007a0c00c985 */ /* 0x0005e6000c101b0c */
[--C-:B------:R-:W-:Y:S01]  /*bd10*/  @!P1 IMAD.WIDE R6, R6, 0x4, R2.reuse ;  /* 0x0000000406069825 */ /* 0x100fe200078e0202 */
[----:B------:R3:W-:Y:S03]  /*bd20*/  @!P3 ST.E.64 [R10.64], R126 ;  /* 0x0000007e0a00b985 */ /* 0x0007e6000c101b0c */
[----:B------:R-:W-:Y:S01]  /*bd30*/  @!P0 IMAD.WIDE R4, R5, 0x4, R2 ;  /* 0x0000000405048825 */ /* 0x000fe200078e0202 */
[----:B------:R4:W-:Y:S04]  /*bd40*/  @!P2 ST.E.64 [R8.64], R130 ;  /* 0x000000820800a985 */ /* 0x0009e8000c101b0c */
[----:B------:R-:W-:Y:S04]  /*bd50*/  @!P1 ST.E.64 [R6.64], R134 ;  /* 0x0000008606009985 */ /* 0x000fe8000c101b0c */
[----:B------:R5:W-:Y:S01]  /*bd60*/  @!P0 ST.E.64 [R4.64], R138 ;  /* 0x0000008a04008985 */ /* 0x000be2000c101b0c */
[----:B--2---:R-:W-:-:S02]  /*bd70*/  IADD3 R12, R0, 0x78, RZ ;  /* 0x00000078000c7810 */ /* 0x004fc40007ffe0ff */
[C---:B---3--:R-:W-:Y:S02]  /*bd80*/  IADD3 R10, R0.reuse, 0x68, RZ ;  /* 0x00000068000a7810 */ /* 0x048fe40007ffe0ff */
[C---:B------:R-:W-:Y:S02]  /*bd90*/  IADD3 R11, R0.reuse, 0x70, RZ ;  /* 0x00000070000b7810 */ /* 0x040fe40007ffe0ff */
[C---:B----4-:R-:W-:Y:S02]  /*bda0*/  IADD3 R8, R0.reuse, 0x58, RZ ;  /* 0x0000005800087810 */ /* 0x050fe40007ffe0ff */
[----:B------:R-:W-:Y:S02]  /*bdb0*/  IADD3 R9, R0, 0x60, RZ ;  /* 0x0000006000097810 */ /* 0x000fe40007ffe0ff */
[----:B------:R-:W-:Y:S02]  /*bdc0*/  ISETP.GE.AND P4, PT, R8, c[0x0][0x3c8], PT ;  /* 0x0000f20008007a0c */ /* 0x000fe40003f86270 */
[----:B------:R-:W-:-:S02]  /*bdd0*/  ISETP.GE.AND P3, PT, R9, c[0x0][0x3c8], PT ;  /* 0x0000f20009007a0c */ /* 0x000fc40003f66270 */
[----:B-----5:R-:W-:Y:S02]  /*bde0*/  @!P6 LEA.HI R4, R15, R15, RZ, 0x1 ;  /* 0x0000000f0f04e211 */ /* 0x020fe400078f08ff */
[----:B------:R-:W-:Y:S02]  /*bdf0*/  @!P5 LEA.HI R5, R16, R16, RZ, 0x1 ;  /* 0x000000101005d211 */ /* 0x000fe400078f08ff */
[----:B------:R-:W-:Y:S02]  /*be00*/  @!P6 LOP3.LUT R4, R4, 0xfffffffe, RZ, 0xc0, !PT ;  /* 0xfffffffe0404e812 */ /* 0x000fe400078ec0ff */
[----:B------:R-:W-:Y:S02]  /*be10*/  @!P5 LOP3.LUT R5, R5, 0xfffffffe, RZ, 0xc0, !PT ;  /* 0xfffffffe0505d812 */ /* 0x000fe400078ec0ff */
[----:B------:R-:W-:Y:S01]  /*be20*/  ISETP.GE.AND P2, PT, R10, c[0x0][0x3c8], PT ;  /* 0x0000f2000a007a0c */ /* 0x000fe20003f46270 */
[----:B------:R-:W-:Y:S01]  /*be30*/  @!P6 IMAD.WIDE R6, R4, 0x4, R2 ;  /* 0x000000040406e825 */ /* 0x000fe200078e0202 */
[----:B------:R-:W-:-:S02]  /*be40*/  ISETP.GE.AND P1, PT, R11, c[0x0][0x3c8], PT ;  /* 0x0000f2000b007a0c */ /* 0x000fc40003f26270 */
[----:B------:R-:W-:Y:S01]  /*be50*/  ISETP.GE.AND P0, PT, R12, c[0x0][0x3c8], PT ;  /* 0x0000f2000c007a0c */ /* 0x000fe20003f06270 */
[----:B------:R-:W-:Y:S01]  /*be60*/  @!P5 IMAD.WIDE R4, R5, 0x4, R2 ;  /* 0x000000040504d825 */ /* 0x000fe200078e0202 */
[----:B------:R2:W-:Y:S01]  /*be70*/  @!P6 ST.E.64 [R6.64], R142 ;  /* 0x0000008e0600e985 */ /* 0x0005e2000c101b0c */
[----:B------:R-:W-:Y:S02]  /*be80*/  IADD3 R15, R0, 0x88, RZ ;  /* 0x00000088000f7810 */ /* 0x000fe40007ffe0ff */
[----:B------:R-:W-:Y:S01]  /*be90*/  ISETP.GE.AND P6, PT, R14, c[0x0][0x3c8], PT ;  /* 0x0000f2000e007a0c */ /* 0x000fe20003fc6270 */
[----:B------:R3:W-:Y:S01]  /*bea0*/  @!P5 ST.E.64 [R4.64], R146 ;  /* 0x000000920400d985 */ /* 0x0007e2000c101b0c */
[----:B------:R-:W-:Y:S02]  /*beb0*/  ISETP.GE.AND P5, PT, R15, c[0x0][0x3c8], PT ;  /* 0x0000f2000f007a0c */ /* 0x000fe40003fa6270 */
[----:B--2---:R-:W-:Y:S02]  /*bec0*/  @!P2 LEA.HI R7, R10, R10, RZ, 0x1 ;  /* 0x0000000a0a07a211 */ /* 0x004fe400078f08ff */
[----:B------:R-:W-:-:S02]  /*bed0*/  @!P1 LEA.HI R6, R11, R11, RZ, 0x1 ;  /* 0x0000000b0b069211 */ /* 0x000fc400078f08ff */
[----:B---3--:R-:W-:Y:S02]  /*bee0*/  @!P4 LEA.HI R4, R8, R8, RZ, 0x1 ;  /* 0x000000080804c211 */ /* 0x008fe400078f08ff */
[----:B------:R-:W-:Y:S02]  /*bef0*/  @!P3 LEA.HI R8, R9, R9, RZ, 0x1 ;  /* 0x000000090908b211 */ /* 0x000fe400078f08ff */
[----:B------:R-:W-:Y:S02]  /*bf00*/  @!P0 LEA.HI R5, R12, R12, RZ, 0x1 ;  /* 0x0000000c0c058211 */ /* 0x000fe400078f08ff */
[----:B------:R-:W-:Y:S02]  /*bf10*/  @!P4 LOP3.LUT R4, R4, 0xfffffffe, RZ, 0xc0, !PT ;  /* 0xfffffffe0404c812 */ /* 0x000fe400078ec0ff */
[----:B------:R-:W-:Y:S02]  /*bf20*/  @!P3 LOP3.LUT R8, R8, 0xfffffffe, RZ, 0xc0, !PT ;  /* 0xfffffffe0808b812 */ /* 0x000fe400078ec0ff */
[----:B------:R-:W-:Y:S01]  /*bf30*/  @!P2 LOP3.LUT R7, R7, 0xfffffffe, RZ, 0xc0, !PT ;  /* 0xfffffffe0707a812 */ /* 0x000fe200078ec0ff */
[----:B------:R-:W-:Y:S01]  /*bf40*/  @!P4 IMAD.WIDE R12, R4, 0x4, R2 ;  /* 0x00000004040cc825 */ /* 0x000fe200078e0202 */
[----:B------:R-:W-:-:S02]  /*bf50*/  @!P1 LOP3.LUT R6, R6, 0xfffffffe, RZ, 0xc0, !PT ;  /* 0xfffffffe06069812 */ /* 0x000fc400078ec0ff */
[----:B------:R-:W-:Y:S01]  /*bf60*/  @!P0 LOP3.LUT R5, R5, 0xfffffffe, RZ, 0xc0, !PT ;  /* 0xfffffffe05058812 */ /* 0x000fe200078ec0ff */
[--C-:B------:R-:W-:Y:S01]  /*bf70*/  @!P3 IMAD.WIDE R10, R8, 0x4, R2.reuse ;  /* 0x00000004080ab825 */ /* 0x100fe200078e0202 */
[----:B------:R2:W-:Y:S03]  /*bf80*/  @!P4 ST.E.64 [R12.64], R150 ;  /* 0x000000960c00c985 */ /* 0x0005e6000c101b0c */
[--C-:B------:R-:W-:Y:S01]  /*bf90*/  @!P2 IMAD.WIDE R8, R7, 0x4, R2.reuse ;  /* 0x000000040708a825 */ /* 0x100fe200078e0202 */
[----:B------:R3:W-:Y:S03]  /*bfa0*/  @!P3 ST.E.64 [R10.64], R54 ;  /* 0x000000360a00b985 */ /* 0x0007e6000c101b0c */
[--C-:B------:R-:W-:Y:S01]  /*bfb0*/  @!P1 IMAD.WIDE R6, R6, 0x4, R2.reuse ;  /* 0x0000000406069825 */ /* 0x100fe200078e0202 */
[----:B------:R4:W-:Y:S03]  /*bfc0*/  @!P2 ST.E.64 [R8.64], R58 ;  /* 0x0000003a0800a985 */ /* 0x0009e6000c101b0c */
[----:B------:R-:W-:Y:S01]  /*bfd0*/  @!P0 IMAD.WIDE R4, R5, 0x4, R2 ;  /* 0x0000000405048825 */ /* 0x000fe200078e0202 */
        /* <DEDUP_REMOVED lines=12> */
[----:B------:R-:W-:Y:S02]  /*c0a0*/  ISETP.GE.AND P2, PT, R10, c[0x0][0x3c8], PT ;  /* 0x0000f2000a007a0c */ /* 0x000fe40003f46270 */
[----:B------:R-:W-:Y:S01]  /*c0b0*/  @!P5 LOP3.LUT R5, R5, 0xfffffffe, RZ, 0xc0, !PT ;  /* 0xfffffffe0505d812 */ /* 0x000fe200078ec0ff */
[----:B------:R-:W-:Y:S01]  /*c0c0*/  @!P6 IMAD.WIDE R6, R4, 0x4, R2 ;  /* 0x000000040406e825 */ /* 0x000fe200078e0202 */
[----:B------:R-:W-:-:S02]  /*c0d0*/  ISETP.GE.AND P1, PT, R11, c[0x0][0x3c8], PT ;  /* 0x0000f2000b007a0c */ /* 0x000fc40003f26270 */
[----:B------:R-:W-:Y:S01]  /*c0e0*/  ISETP.GE.AND P0, PT, R12, c[0x0][0x3c8], PT ;  /* 0x0000f2000c007a0c */ /* 0x000fe20003f06270 */
[----:B------:R-:W-:Y:S01]  /*c0f0*/  @!P5 IMAD.WIDE R4, R5, 0x4, R2 ;  /* 0x000000040504d825 */ /* 0x000fe200078e0202 */
[----:B------:R2:W-:Y:S01]  /*c100*/  @!P6 ST.E.64 [R6.64], R70 ;  /* 0x000000460600e985 */ /* 0x0005e2000c101b0c */
[----:B------:R-:W-:-:S03]  /*c110*/  IADD3 R0, R0, 0xb8, RZ ;  /* 0x000000b800007810 */ /* 0x000fc60007ffe0ff */
[----:B------:R3:W-:Y:S01]  /*c120*/  @!P5 ST.E.64 [R4.64], R74 ;  /* 0x0000004a0400d985 */ /* 0x0007e2000c101b0c */
[----:B--2---:R-:W-:-:S04]  /*c130*/  @!P2 LEA.HI R7, R10, R10, RZ, 0x1 ;  /* 0x0000000a0a07a211 */ /* 0x004fc800078f08ff */
[----:B------:R-:W-:Y:S02]  /*c140*/  @!P1 LEA.HI R6, R11, R11, RZ, 0x1 ;  /* 0x0000000b0b069211 */ /* 0x000fe400078f08ff */
[----:B---3--:R-:W-:Y:S02]  /*c150*/  @!P4 LEA.HI R4, R8, R8, RZ, 0x1 ;  /* 0x000000080804c211 */ /* 0x008fe400078f08ff */
[----:B------:R-:W-:Y:S02]  /*c160*/  @!P3 LEA.HI R8, R9, R9, RZ, 0x1 ;  /* 0x000000090908b211 */ /* 0x000fe400078f08ff */
[----:B------:R-:W-:Y:S02]  /*c170*/  @!P0 LEA.HI R5, R12, R12, RZ, 0x1 ;  /* 0x0000000c0c058211 */ /* 0x000fe400078f08ff */
[----:B------:R-:W-:Y:S02]  /*c180*/  @!P4 LOP3.LUT R4, R4, 0xfffffffe, RZ, 0xc0, !PT ;  /* 0xfffffffe0404c812 */ /* 0x000fe400078ec0ff */
[----:B------:R-:W-:-:S02]  /*c190*/  @!P3 LOP3.LUT R8, R8, 0xfffffffe, RZ, 0xc0, !PT ;  /* 0xfffffffe0808b812 */ /* 0x000fc400078ec0ff */
[----:B------:R-:W-:Y:S01]  /*c1a0*/  @!P2 LOP3.LUT R7, R7, 0xfffffffe, RZ, 0xc0, !PT ;  /* 0xfffffffe0707a812 */ /* 0x000fe200078ec0ff */
[--C-:B------:R-:W-:Y:S01]  /*c1b0*/  @!P4 IMAD.WIDE R12, R4, 0x4, R2.reuse ;  /* 0x00000004040cc825 */ /* 0x100fe200078e0202 */
[----:B------:R-:W-:Y:S02]  /*c1c0*/  @!P1 LOP3.LUT R6, R6, 0xfffffffe, RZ, 0xc0, !PT ;  /* 0xfffffffe06069812 */ /* 0x000fe400078ec0ff */
        /* <DEDUP_REMOVED lines=17> */
.L_x_1218:
        /* <DEDUP_REMOVED lines=50> */
.L_x_1221:
        /* <DEDUP_REMOVED lines=16> */
.L_x_4954:


//--------------------- .text._ZN7cutlass13device_kernelIN5flash19enable_sm80_to_sm89INS1_16FlashAttnFwdSm80INS1_25CollectiveMainloopFwdSm80ILi8ELi2ELb0EN4cute5tupleIJNS5_1CILi128EEENS7_ILi64EEENS7_ILi192EEEEEELi192ENS_10bfloat16_tEfNS_4arch4Sm80ELb0ELb0ELb1ELb1ELb0ELb0ELb1ELb1EEENS1_21CollectiveEpilogueFwdINS6_IJS8_SA_S9_EEENS6_IJNS7_ILi1EEESI_SI_EEESC_SE_Li256ELb1ELb1ELb1ELb0EEENS1_36VarlenDynamicPersistentTileSchedulerILi128ELi64ELi256ELi256ELb1ELb1ELb0ELb0ELb1ELb1EEEEEEEEEvNT_6ParamsE --------------------------
	.section	.text._ZN7cutlass13device_kernelIN5flash19enable_sm80_to_sm89INS1_16FlashAttnFwdSm80INS1_25CollectiveMainloopFwdSm80ILi8ELi2ELb0EN4cute5tupleIJNS5_1CILi128EEENS7_ILi64EEENS7_ILi192EEEEEELi192ENS_10bfloat16_tEfNS_4arch4Sm80ELb0ELb0ELb1ELb1ELb0ELb0ELb1ELb1EEENS1_21CollectiveEpilogueFwdINS6_IJS8_SA_S9_EEENS6_IJNS7_ILi1EEESI_SI_EEESC_SE_Li256ELb1ELb1ELb1ELb0EEENS1_36VarlenDynamicPersistentTileSchedulerILi128ELi64ELi256ELi256ELb1ELb1ELb0ELb0ELb1ELb1EEEEEEEEEvNT_6ParamsE,"ax",@progbits
	.sectioninfo	@"SHI_REGISTERS=255"
	.align	128
.text._ZN7cutlass13device_kernelIN5flash19enable_sm80_to_sm89INS1_16FlashAttnFwdSm80INS1_25CollectiveMainloopFwdSm80ILi8ELi2ELb0EN4cute5tupleIJNS5_1CILi128EEENS7_ILi64EEENS7_ILi192EEEEEELi192ENS_10bfloat16_tEfNS_4arch4Sm80ELb0ELb0ELb1ELb1ELb0ELb0ELb1ELb1EEENS1_21CollectiveEpilogueFwdINS6_IJS8_SA_S9_EEENS6_IJNS7_ILi1EEESI_SI_EEESC_SE_Li256ELb1ELb1ELb1ELb0EEENS1_36VarlenDynamicPersistentTileSchedulerILi128ELi64ELi256ELi256ELb1ELb1ELb0ELb0ELb1ELb1EEEEEEEEEvNT_6ParamsE:
        .type           _ZN7cutlass13device_kernelIN5flash19enable_sm80_to_sm89INS1_16FlashAttnFwdSm80INS1_25CollectiveMainloopFwdSm80ILi8ELi2ELb0EN4cute5tupleIJNS5_1CILi128EEENS7_ILi64EEENS7_ILi192EEEEEELi192ENS_10bfloat16_tEfNS_4arch4Sm80ELb0ELb0ELb1ELb1ELb0ELb0ELb1ELb1EEENS1_21CollectiveEpilogueFwdINS6_IJS8_SA_S9_EEENS6_IJNS7_ILi1EEESI_SI_EEESC_SE_Li256ELb1ELb1ELb1ELb0EEENS1_36VarlenDynamicPersistentTileSchedulerILi128ELi64ELi256ELi256ELb1ELb1ELb0ELb0ELb1ELb1EEEEEEEEEvNT_6ParamsE,@function
        .size           _ZN7cutlass13device_kernelIN5flash19enable_sm80_to_sm89INS1_16FlashAttnFwdSm80INS1_25CollectiveMainloopFwdSm80ILi8ELi2ELb0EN4cute5tupleIJNS5_1CILi128EEENS7_ILi64EEENS7_ILi192EEEEEELi192ENS_10bfloat16_tEfNS_4arch4Sm80ELb0ELb0ELb1ELb1ELb0ELb0ELb1ELb1EEENS1_21CollectiveEpilogueFwdINS6_IJS8_SA_S9_EEENS6_IJNS7_ILi1EEESI_SI_EEESC_SE_Li256ELb1ELb1ELb1ELb0EEENS1_36VarlenDynamicPersistentTileSchedulerILi128ELi64ELi256ELi256ELb1ELb1ELb0ELb0ELb1ELb1EEEEEEEEEvNT_6ParamsE,(.L_x_4955 - _ZN7cutlass13device_kernelIN5flash19enable_sm80_to_sm89INS1_16FlashAttnFwdSm80INS1_25CollectiveMainloopFwdSm80ILi8ELi2ELb0EN4cute5tupleIJNS5_1CILi128EEENS7_ILi64EEENS7_ILi192EEEEEELi192ENS_10bfloat16_tEfNS_4arch4Sm80ELb0ELb0ELb1ELb1ELb0ELb0ELb1ELb1EEENS1_21CollectiveEpilogueFwdINS6_IJS8_SA_S9_EEENS6_IJNS7_ILi1EEESI_SI_EEESC_SE_Li256ELb1ELb1ELb1ELb0EEENS1_36VarlenDynamicPersistentTileSchedulerILi128ELi64ELi256ELi256ELb1ELb1ELb0ELb0ELb1ELb1EEEEEEEEEvNT_6ParamsE)
        .other          _ZN7cutlass13device_kernelIN5flash19enable_sm80_to_sm89INS1_16FlashAttnFwdSm80INS1_25CollectiveMainloopFwdSm80ILi8ELi2ELb0EN4cute5tupleIJNS5_1CILi128EEENS7_ILi64EEENS7_ILi192EEEEEELi192ENS_10bfloat16_tEfNS_4arch4Sm80ELb0ELb0ELb1ELb1ELb0ELb0ELb1ELb1EEENS1_21CollectiveEpilogueFwdINS6_IJS8_SA_S9_EEENS6_IJNS7_ILi1EEESI_SI_EEESC_SE_Li256ELb1ELb1ELb1ELb0EEENS1_36VarlenDynamicPersistentTileSchedulerILi128ELi64ELi256ELi256ELb1ELb1ELb0ELb0ELb1ELb1EEEEEEEEEvNT_6ParamsE,@"STO_CUDA_ENTRY STV_DEFAULT"
_ZN7cutlass13device_kernelIN5flash19enable_sm80_to_sm89INS1_16FlashAttnFwdSm80INS1_25CollectiveMainloopFwdSm80ILi8ELi2ELb0EN4cute5tupleIJNS5_1CILi128EEENS7_ILi64EEENS7_ILi192EEEEEELi192ENS_10bfloat16_tEfNS_4arch4Sm80ELb0ELb0ELb1ELb1ELb0ELb0ELb1ELb1EEENS1_21CollectiveEpilogueFwdINS6_IJS8_SA_S9_EEENS6_IJNS7_ILi1EEESI_SI_EEESC_SE_Li256ELb1ELb1ELb1ELb0EEENS1_36VarlenDynamicPersistentTileSchedulerILi128ELi64ELi256ELi256ELb1ELb1ELb0ELb0ELb1ELb1EEEEEEEEEvNT_6ParamsE:
        /* <DEDUP_REMOVED lines=52> */
.L_x_1227:
        /* <DEDUP_REMOVED lines=17> */
.L_x_1320:
        /* <DEDUP_REMOVED lines=16> */
.L_x_1321:
[----:B---3--:R-:W-:-:S05]  /*0550*/  IMAD R0, R0, c[0x0][0x538], RZ ;  /* 0x00014e0000007a24 */ /* 0x008fca00078e02ff */
[----:B------:R-:W-:-:S04]  /*0560*/  IADD3 R6, R0, R6, RZ ;  /* 0x0000000600067210 */ /* 0x000fc80007ffe0ff */
[----:B------:R-:W-:-:S13]  /*0570*/  ISETP.GT.AND P0, PT, R6, UR4, PT ;  /* 0x0000000406007c0c */ /* 0x000fda000bf04270 */
[----:B-12---:R-:W-:Y:S05]  /*0580*/  @!P0 BRA `(.L_x_1227) ;  /* 0xfffffdb000008947 */ /* 0x006fea000383ffff */
.L_x_1223:
[----:B------:R-:W-:-:S05]  /*0590*/  IADD3 R12, -R0, R6, RZ ;  /* 0x00000006000c7210 */ /* 0x000fca0007ffe1ff */
[----:B------:R-:W-:-:S05]  /*05a0*/  IMAD R0, R4, c[0x0][0x538], R12 ;  /* 0x00014e0004007a24 */ /* 0x000fca00078e020c */
[----:B------:R-:W-:Y:S01]  /*05b0*/  ISETP.GT.AND P0, PT, R0, UR4, PT ;  /* 0x0000000400007c0c */ /* 0x000fe2000bf04270 */
[----:B------:R-:W-:-:S12]  /*05c0*/  BRA.DIV ~URZ, `(.L_x_1228) ;  /* 0x0000c4a27f007947 */ /* 0x000fd8000b800000 */
[----:B------:R-:W-:-:S04]  /*05d0*/  VOTE.ANY R6, PT, !P0 ;  /* 0x0000000000067806 */ /* 0x000fc800040e0100 */
.L_x_1322:
[----:B--2---:R1:W2:Y:S01]  /*05e0*/  POPC R231, R6 ;  /* 0x0000000600e77309 */ /* 0x0042a20000000000 */
[----:B------:R-:W-:Y:S05]  /*05f0*/  BRA.DIV ~URZ, `(.L_x_1229) ;  /* 0x0000c4c27f007947 */ /* 0x000fea000b800000 */
[----:B--2---:R2:W3:Y:S01]  /*0600*/  SHFL.IDX PT, R11, R8, R231, 0x1f ;  /* 0x00001fe7080b7589 */ /* 0x0044e200000e0000 */
[----:B------:R-:W-:-:S03]  /*0610*/  MOV R228, RZ ;  /* 0x000000ff00e47202 */ /* 0x000fc60000000f00 */
[----:B------:R2:W4:Y:S04]  /*0620*/  SHFL.IDX PT, R10, R7, R231, 0x1f ;  /* 0x00001fe7070a7589 */ /* 0x00052800000e0000 */
.L_x_1323:
[----:B------:R-:W-:Y:S01]  /*0630*/  ISETP.NE.AND P0, PT, R6, RZ, PT ;  /* 0x000000ff0600720c */ /* 0x000fe20003f05270 */
[----:B------:R-:W-:-:S12]  /*0640*/  BSSY B0, `(.L_x_1230) ;  /* 0x0000005000007945 */ /* 0x000fd80003800000 */
[----:B------:R-:W-:Y:S05]  /*0650*/  @!P0 BRA `(.L_x_1231) ;  /* 0x0000003000008947 */ /* 0x000fea0003800000 */
[----:B------:R-:W-:Y:S01]  /*0660*/  IADD3 R3, R231, -0x1, RZ ;  /* 0xffffffffe7037810 */ /* 0x000fe20007ffe0ff */
[----:B------:R-:W-:Y:S05]  /*0670*/  BRA.DIV ~URZ, `(.L_x_1232) ;  /* 0x0000c5227f007947 */ /* 0x000fea000b800000 */
[----:B------:R1:W2:Y:S02]  /*0680*/  SHFL.IDX PT, R228, R4, R3, 0x1f ;  /* 0x00001f0304e47589 */ /* 0x0002a400000e0000 */
.L_x_1231:
[----:B------:R-:W-:Y:S05]  /*0690*/  BSYNC B0 ;  /* 0x0000000000007941 */ /* 0x000fea0003800000 */
.L_x_1230:
[-C--:B-1-3--:R-:W-:Y:S01]  /*06a0*/  IABS R4, R11.reuse ;  /* 0x0000000b00047213 */ /* 0x08afe20000000000 */
[----:B--2---:R-:W-:Y:S01]  /*06b0*/  IMAD R228, R228, c[0x0][0x538], R12 ;  /* 0x00014e00e4e47a24 */ /* 0x004fe200078e020c */
[----:B----4-:R-:W-:Y:S01]  /*06c0*/  IABS R0, R10 ;  /* 0x0000000a00007213 */ /* 0x010fe20000000000 */
[----:B------:R-:W-:Y:S01]  /*06d0*/  IMAD.IADD R231, R231, 0x1, R9 ;  /* 0x00000001e7e77824 */ /* 0x000fe200078e0209 */
[----:B------:R-:W1:Y:S02]  /*06e0*/  I2F.RP R2, R4 ;  /* 0x0000000400027306 */ /* 0x000e640000209400 */
[----:B------:R-:W-:Y:S01]  /*06f0*/  IADD3 R229, -R228, UR4, RZ ;  /* 0x00000004e4e57c10 */ /* 0x000fe2000fffe1ff */
[----:B------:R-:W-:Y:S01]  /*0700*/  IMAD.MOV.U32 R6, RZ, RZ, R0 ;  /* 0x000000ffff067224 */ /* 0x000fe200078e0000 */
[----:B------:R-:W-:Y:S02]  /*0710*/  IABS R0, R11 ;  /* 0x0000000b00007213 */ /* 0x000fe40000000000 */
[----:B------:R-:W-:-:S02]  /*0720*/  IABS R7, R229 ;  /* 0x000000e500077213 */ /* 0x000fc40000000000 */
[----:B------:R-:W-:Y:S08]  /*0730*/  I2F.RP R8, R6 ;  /* 0x0000000600087306 */ /* 0x000ff00000209400 */
[----:B-1----:R-:W1:Y:S02]  /*0740*/  MUFU.RCP R2, R2 ;  /* 0x0000000200027308 */ /* 0x002e640000001000 */
[----:B-1----:R-:W-:-:S06]  /*0750*/  IADD3 R2, R2, 0xffffffe, RZ ;  /* 0x0ffffffe02027810 */ /* 0x002fcc0007ffe0ff */
[----:B------:R-:W1:Y:S02]  /*0760*/  F2I.FTZ.U32.TRUNC.NTZ R3, R2 ;  /* 0x0000000200037305 */ /* 0x000e64000021f000 */
[----:B-1----:R-:W-:-:S04]  /*0770*/  IMAD.MOV R2, RZ, RZ, -R3 ;  /* 0x000000ffff027224 */ /* 0x002fc800078e0a03 */
[----:B------:R-:W-:Y:S02]  /*0780*/  IMAD R5, R2, R4, RZ ;  /* 0x0000000402057224 */ /* 0x000fe400078e02ff */
[----:B------:R-:W-:-:S04]  /*0790*/  IMAD.MOV.U32 R2, RZ, RZ, RZ ;  /* 0x000000ffff027224 */ /* 0x000fc800078e00ff */
[----:B------:R-:W-:-:S04]  /*07a0*/  IMAD.HI.U32 R5, R3, R5, R2 ;  /* 0x0000000503057227 */ /* 0x000fc800078e0002 */
[----:B------:R-:W-:Y:S01]  /*07b0*/  IMAD.MOV R2, RZ, RZ, -R0 ;  /* 0x000000ffff027224 */ /* 0x000fe200078e0a00 */
[----:B------:R-:W-:-:S03]  /*07c0*/  MOV R0, R7 ;  /* 0x0000000700007202 */ /* 0x000fc60000000f00 */
[----:B------:R-:W-:Y:S02]  /*07d0*/  IMAD.MOV.U32 R3, RZ, RZ, R2 ;  /* 0x000000ffff037224 */ /* 0x000fe400078e0002 */
        /* <DEDUP_REMOVED lines=45> */
.L_x_1224:
[----:B--2---:R-:W-:Y:S01]  /*0ab0*/  IMAD.MOV.U32 R229, RZ, RZ, RZ ;  /* 0x000000ffffe57224 */ /* 0x004fe200078e00ff */
[----:B------:R-:W-:Y:S01]  /*0ac0*/  MOV R230, RZ ;  /* 0x000000ff00e67202 */ /* 0x000fe20000000f00 */
[----:B------:R-:W-:Y:S01]  /*0ad0*/  IMAD.U32 R228, RZ, RZ, UR4 ;  /* 0x00000004ffe47e24 */ /* 0x000fe2000f8e00ff */
[----:B------:R-:W-:Y:S02]  /*0ae0*/  MOV R231, c[0x0][0x53c] ;  /* 0x00014f0000e77a02 */ /* 0x000fe40000000f00 */
.L_x_1233:
[----:B------:R-:W-:Y:S01]  /*0af0*/  ISETP.NE.AND P0, PT, R13, RZ, PT ;  /* 0x000000ff0d00720c */ /* 0x000fe20003f05270 */
[----:B------:R-:W-:-:S12]  /*0b00*/  WARPSYNC 0xffffffff ;  /* 0xffffffff00007948 */ /* 0x000fd80003800000 */
[----:B------:R1:W-:Y:S04]  /*0b10*/  @!P0 STS.128 [0x24100], R228 ;  /* 0x024100e4ff008388 */ /* 0x0003e80000000c00 */
[----:B------:R-:W-:Y:S06]  /*0b20*/  BAR.ARV 0x5, 0x100 ;  /* 0x0144000000007b1d */ /* 0x000fec0000002000 */
.L_x_1222:
[----:B-12---:R-:W-:-:S13]  /*0b30*/  ISETP.GE.AND P0, PT, R231, c[0x0][0x53c], PT ;  /* 0x00014f00e7007a0c */ /* 0x006fda0003f06270 */
[----:B------:R-:W-:Y:S05]  /*0b40*/  @P0 EXIT ;  /* 0x000000000000094d */ /* 0x000fea0003800000 */
[----:B------:R-:W-:-:S04]  /*0b50*/  SHF.R.S32.HI R7, RZ, 0x1f, R196 ;  /* 0x0000001fff077819 */ /* 0x000fc800000114c4 */
[CC--:B------:R-:W-:Y:S02]  /*0b60*/  LEA.HI R3, R7.reuse, R196.reuse, RZ, 0x4 ;  /* 0x000000c407037211 */ /* 0x0c0fe400078f20ff */
[----:B------:R-:W-:Y:S02]  /*0b70*/  LEA.HI R13, R7, R196, RZ, 0x2 ;  /* 0x000000c4070d7211 */ /* 0x000fe400078f10ff */
[----:B------:R-:W-:Y:S02]  /*0b80*/  SHF.R.S32.HI R4, RZ, 0x4, R3 ;  /* 0x00000004ff047819 */ /* 0x000fe40000011403 */
[--C-:B------:R-:W-:Y:S02]  /*0b90*/  SHF.R.S32.HI R10, RZ, 0x2, R13.reuse ;  /* 0x00000002ff0a7819 */ /* 0x100fe4000001140d */
[----:B------:R-:W-:Y:S02]  /*0ba0*/  SHF.R.S32.HI R0, RZ, 0x1f, R13 ;  /* 0x0000001fff007819 */ /* 0x000fe4000001140d */
[----:B------:R-:W-:-:S02]  /*0bb0*/  LEA.HI R2, R3, R4, RZ, 0x1 ;  /* 0x0000000403027211 */ /* 0x000fc400078f08ff */
[----:B------:R-:W-:Y:S02]  /*0bc0*/  LEA.HI R0, R0, R10, RZ, 0x3 ;  /* 0x0000000a00007211 */ /* 0x000fe400078f18ff */
[----:B------:R-:W-:Y:S02]  /*0bd0*/  LOP3.LUT R2, R2, 0xfffffffe, RZ, 0xc0, !PT ;  /* 0xfffffffe02027812 */ /* 0x000fe400078ec0ff */
[----:B------:R-:W-:Y:S02]  /*0be0*/  LOP3.LUT R0, R0, 0xfffffff8, RZ, 0xc0, !PT ;  /* 0xfffffff800007812 */ /* 0x000fe400078ec0ff */
[----:B------:R-:W-:Y:S01]  /*0bf0*/  LEA.HI R11, R7, R196, RZ, 0x3 ;  /* 0x000000c4070b7211 */ /* 0x000fe200078f18ff */
[----:B------:R-:W-:Y:S01]  /*0c00*/  IMAD.IADD R14, R4, 0x1, -R2 ;  /* 0x00000001040e7824 */ /* 0x000fe200078e0a02 */
[----:B------:R-:W-:Y:S01]  /*0c10*/  LOP3.LUT R2, R3, 0xfffffff0, RZ, 0xc0, !PT ;  /* 0xfffffff003027812 */ /* 0x000fe200078ec0ff */
[----:B------:R-:W-:Y:S01]  /*0c20*/  IMAD.IADD R10, R10, 0x1, -R0 ;  /* 0x000000010a0a7824 */ /* 0x000fe200078e0a00 */
[----:B------:R-:W-:-:S02]  /*0c30*/  SHF.R.S32.HI R251, RZ, 0x3, R11 ;  /* 0x00000003fffb7819 */ /* 0x000fc4000001140b */
[----:B------:R-:W-:Y:S01]  /*0c40*/  LOP3.LUT R0, R11, 0xfffffff8, RZ, 0xc0, !PT ;  /* 0xfffffff80b007812 */ /* 0x000fe200078ec0ff */
[C---:B------:R-:W-:Y:S01]  /*0c50*/  IMAD.IADD R2, R196.reuse, 0x1, -R2 ;  /* 0x00000001c4027824 */ /* 0x040fe200078e0a02 */
[-C--:B------:R-:W-:Y:S01]  /*0c60*/  LEA.HI R3, R7, R196.reuse, RZ, 0x6 ;  /* 0x000000c407037211 */ /* 0x080fe200078f30ff */
[----:B------:R-:W-:Y:S01]  /*0c70*/  IMAD.SHL.U32 R4, R251, 0x40, RZ ;  /* 0x00000040fb047824 */ /* 0x000fe200078e00ff */
[----:B------:R-:W-:Y:S01]  /*0c80*/  LEA.HI R7, R7, R196, RZ, 0x5 ;  /* 0x000000c407077211 */ /* 0x000fe200078f28ff */
[----:B------:R-:W-:Y:S01]  /*0c90*/  IMAD.IADD R195, R196, 0x1, -R0 ;  /* 0x00000001c4c37824 */ /* 0x000fe200078e0a00 */
[----:B------:R-:W-:Y:S01]  /*0ca0*/  SHF.R.S32.HI R12, RZ, 0x1f, R2 ;  /* 0x0000001fff0c7819 */ /* 0x000fe20000011402 */
[----:B------:R-:W-:Y:S01]  /*0cb0*/  IMAD.SHL.U32 R3, R3, 0x8, RZ ;  /* 0x0000000803037824 */ /* 0x000fe200078e00ff */
[----:B------:R-:W-:Y:S01]  /*0cc0*/  LOP3.LUT R0, R4, 0x1c0, RZ, 0xc0, !PT ;  /* 0x000001c004007812 */ /* 0x000fe200078ec0ff */
[----:B------:R-:W-:Y:S01]  /*0cd0*/  IMAD.SHL.U32 R224, R195, 0x8, RZ ;  /* 0x00000008c3e07824 */ /* 0x000fe200078e00ff */
[----:B------:R-:W-:-:S02]  /*0ce0*/  LEA.HI R12, R12, R2, RZ, 0x3 ;  /* 0x000000020c0c7211 */ /* 0x000fc400078f18ff */
[----:B------:R-:W-:Y:S02]  /*0cf0*/  LOP3.LUT R6, R3, 0x7ffffe00, RZ, 0xc0, !PT ;  /* 0x7ffffe0003067812 */ /* 0x000fe400078ec0ff */
[----:B------:R-:W-:Y:S02]  /*0d00*/  SHF.R.U32.HI R5, RZ, 0x3, R0 ;  /* 0x00000003ff057819 */ /* 0x000fe40000011600 */
[----:B------:R-:W-:Y:S01]  /*0d10*/  LOP3.LUT R3, R0, 0x38, R224, 0xf8, !PT ;  /* 0x0000003800037812 */ /* 0x000fe200078ef8e0 */
[----:B------:R-:W-:Y:S01]  /*0d20*/  IMAD.SHL.U32 R0, R195, 0x40, RZ ;  /* 0x00000040c3007824 */ /* 0x000fe200078e00ff */
[----:B------:R-:W-:Y:S02]  /*0d30*/  LOP3.LUT R4, R12, 0xfffffff8, RZ, 0xc0, !PT ;  /* 0xfffffff80c047812 */ /* 0x000fe400078ec0ff */
[----:B------:R-:W-:Y:S02]  /*0d40*/  LOP3.LUT R216, R6, R3, R5, 0xf6, !PT ;  /* 0x0000000306d87212 */ /* 0x000fe400078ef605 */
[----:B------:R-:W-:Y:S01]  /*0d50*/  LOP3.LUT R0, R0, 0x1c0, RZ, 0xc0, !PT ;  /* 0x000001c000007812 */ /* 0x000fe200078ec0ff */
[----:B------:R-:W-:Y:S01]  /*0d60*/  IMAD.IADD R9, R2, 0x1, -R4 ;  /* 0x0000000102097824 */ /* 0x000fe200078e0a04 */
[----:B------:R-:W-:Y:S01]  /*0d70*/  LOP3.LUT R2, R7, 0xffffffe0, RZ, 0xc0, !PT ;  /* 0xffffffe007027812 */ /* 0x000fe200078ec0ff */
[----:B------:R-:W-:Y:S01]  /*0d80*/  IMAD.SHL.U32 R216, R216, 0x2, RZ ;  /* 0x00000002d8d87824 */ /* 0x000fe200078e00ff */
[----:B------:R-:W-:-:S02]  /*0d90*/  LOP3.LUT R4, R0, 0x8, R11, 0xf8, !PT ;  /* 0x0000000800047812 */ /* 0x000fc400078ef80b */
[----:B------:R-:W-:Y:S01]  /*0da0*/  SHF.R.U32.HI R3, RZ, 0x3, R0 ;  /* 0x00000003ff037819 */ /* 0x000fe20000011600 */
[----:B------:R-:W-:Y:S01]  /*0db0*/  IMAD.IADD R16, R196, 0x1, -R2 ;  /* 0x00000001c4107824 */ /* 0x000fe200078e0a02 */
[--C-:B------:R-:W-:Y:S02]  /*0dc0*/  SHF.R.S32.HI R8, RZ, 0x5, R7.reuse ;  /* 0x00000005ff087819 */ /* 0x100fe40000011407 */
[----:B------:R-:W-:Y:S01]  /*0dd0*/  SHF.R.S32.HI R0, RZ, 0x1f, R7 ;  /* 0x0000001fff007819 */ /* 0x000fe20000011407 */
[----:B------:R-:W-:Y:S01]  /*0de0*/  IMAD.SHL.U32 R7, R14, 0x8, RZ ;  /* 0x000000080e077824 */ /* 0x000fe200078e00ff */
[----:B------:R-:W-:Y:S02]  /*0df0*/  LOP3.LUT R2, R13, 0xfffffffc, RZ, 0xc0, !PT ;  /* 0xfffffffc0d027812 */ /* 0x000fe400078ec0ff */
[----:B------:R-:W-:Y:S02]  /*0e00*/  LEA.HI R0, R0, R8, RZ, 0x3 ;  /* 0x0000000800007211 */ /* 0x000fe400078f18ff */
[----:B------:R-:W-:Y:S01]  /*0e10*/  LOP3.LUT R13, R4, R3, RZ, 0x3c, !PT ;  /* 0x00000003040d7212 */ /* 0x000fe200078e3cff */
[----:B------:R-:W-:Y:S01]  /*0e20*/  IMAD.IADD R4, R196, 0x1, -R2 ;  /* 0x00000001c4047824 */ /* 0x000fe200078e0a02 */
[----:B------:R-:W-:Y:S01]  /*0e30*/  SHF.R.S32.HI R11, RZ, 0x1f, R16 ;  /* 0x0000001fff0b7819 */ /* 0x000fe20000011410 */
[----:B------:R-:W-:Y:S01]  /*0e40*/  IMAD.SHL.U32 R3, R9, 0x40, RZ ;  /* 0x0000004009037824 */ /* 0x000fe200078e00ff */
[----:B------:R-:W-:-:S02]  /*0e50*/  LOP3.LUT R2, R0, 0xffffff8, RZ, 0xc0, !PT ;  /* 0x0ffffff800027812 */ /* 0x000fc400078ec0ff */
[----:B------:R-:W-:Y:S02]  /*0e60*/  LEA.HI R11, R11, R16, RZ, 0x2 ;  /* 0x000000100b0b7211 */ /* 0x000fe400078f10ff */
[----:B------:R-:W-:Y:S01]  /*0e70*/  LOP3.LUT R0, R3, 0x1c0, RZ, 0xc0, !PT ;  /* 0x000001c003007812 */ /* 0x000fe200078ec0ff */
[----:B------:R-:W-:Y:S01]  /*0e80*/  IMAD.IADD R3, R8, 0x1, -R2 ;  /* 0x0000000108037824 */ /* 0x000fe200078e0a02 */
[----:B------:R-:W-:Y:S02]  /*0e90*/  SHF.R.S32.HI R2, RZ, 0x2, R11 ;  /* 0x00000002ff027819 */ /* 0x000fe4000001140b */
[----:B------:R-:W-:Y:S02]  /*0ea0*/  LOP3.LUT R7, R0, 0x8, R7, 0xf8, !PT ;  /* 0x0000000800077812 */ /* 0x000fe400078ef807 */
[----:B------:R-:W-:Y:S01]  /*0eb0*/  SHF.R.U32.HI R6, RZ, 0x3, R0 ;  /* 0x00000003ff067819 */ /* 0x000fe20000011600 */
[----:B------:R-:W-:Y:S01]  /*0ec0*/  IMAD R15, R3, 0x10, R2 ;  /* 0x00000010030f7824 */ /* 0x000fe200078e0202 */
[C---:B------:R-:W-:Y:S01]  /*0ed0*/  LOP3.LUT R5, R10.reuse, 0x1, RZ, 0xc0, !PT ;  /* 0x000000010a057812 */ /* 0x040fe200078ec0ff */
[----:B------:R-:W-:Y:S01]  /*0ee0*/  IMAD.SHL.U32 R2, R10, 0x40, RZ ;  /* 0x000000400a027824 */ /* 0x000fe200078e00ff */
[----:B------:R-:W-:Y:S01]  /*0ef0*/  LEA.HI R0, R4, R4, RZ, 0x1 ;  /* 0x0000000404007211 */ /* 0x000fe200078f08ff */
[----:B------:R-:W-:Y:S01]  /*0f00*/  IMAD.SHL.U32 R3, R8, 0x400, RZ ;  /* 0x0000040008037824 */ /* 0x000fe200078e00ff */
[----:B------:R-:W-:Y:S01]  /*0f10*/  ISETP.NE.U32.AND P3, PT, R5, 0x1, PT ;  /* 0x000000010500780c */ /* 0x000fe20003f65070 */
[----:B------:R-:W-:Y:S01]  /*0f20*/  IMAD.SHL.U32 R8, R12, 0x40, RZ ;  /* 0x000000400c087824 */ /* 0x000fe200078e00ff */
[----:B------:R-:W-:Y:S01]  /*0f30*/  LOP3.LUT R0, R0, 0x1ffffffe, RZ, 0xc0, !PT ;  /* 0x1ffffffe00007812 */ /* 0x000fe200078ec0ff */
[----:B------:R-:W-:Y:S01]  /*0f40*/  IMAD R5, R4, 0x2, R3 ;  /* 0x0000000204057824 */ /* 0x000fe200078e0203 */
[----:B------:R-:W-:Y:S01]  /*0f50*/  LOP3.LUT R7, R7, R6, RZ, 0x3c, !PT ;  /* 0x0000000607077212 */ /* 0x000fe200078e3cff */
[----:B------:R-:W-:Y:S01]  /*0f60*/  STL [R1+0x2c], R15 ;  /* 0x00002c0f01007387 */ /* 0x000fe20000100800 */
[----:B------:R-:W-:-:S02]  /*0f70*/  LOP3.LUT R6, R2, 0x1c0, RZ, 0xc0, !PT ;  /* 0x000001c002067812 */ /* 0x000fc400078ec0ff */
[----:B------:R-:W-:Y:S01]  /*0f80*/  R2P PR, R10, 0x6 ;  /* 0x000000060a007804 */ /* 0x000fe20000000000 */
[----:B------:R-:W-:Y:S01]  /*0f90*/  IMAD.IADD R10, R4, 0x1, -R0 ;  /* 0x00000001040a7824 */ /* 0x000fe200078e0a00 */
[----:B------:R-:W-:Y:S01]  /*0fa0*/  LEA.HI R4, R6, R6, RZ, 0x1d ;  /* 0x0000000606047211 */ /* 0x000fe200078fe8ff */
[----:B------:R-:W-:Y:S01]  /*0fb0*/  IMAD R0, R14, 0x200, R13 ;  /* 0x000002000e007824 */ /* 0x000fe200078e020d */
[----:B------:R-:W-:Y:S02]  /*0fc0*/  LOP3.LUT R2, R8, 0xfffffe00, RZ, 0xc0, !PT ;  /* 0xfffffe0008027812 */ /* 0x000fe400078ec0ff */
[----:B------:R-:W-:Y:S01]  /*0fd0*/  LOP3.LUT P0, RZ, R9, 0x2, RZ, 0xc0, !PT ;  /* 0x0000000209ff7812 */ /* 0x000fe2000780c0ff */
[----:B------:R-:W-:Y:S01]  /*0fe0*/  IMAD.IADD R8, R5, 0x1, R4 ;  /* 0x0000000105087824 */ /* 0x000fe200078e0204 */
[----:B------:R-:W-:Y:S01]  /*0ff0*/  LOP3.LUT R5, R11, 0x7ffffffc, RZ, 0xc0, !PT ;  /* 0x7ffffffc0b057812 */ /* 0x000fe200078ec0ff */
[----:B------:R-:W-:Y:S01]  /*1000*/  IMAD.MOV.U32 R4, RZ, RZ, 0x20 ;  /* 0x00000020ff047424 */ /* 0x000fe200078e00ff */
[----:B------:R-:W-:-:S02]  /*1010*/  IADD3 R3, R7, R2, R3 ;  /* 0x0000000207037210 */ /* 0x000fc40007ffe003 */
[----:B------:R-:W-:Y:S01]  /*1020*/  LOP3.LUT R2, R7, R2, RZ, 0xfc, !PT ;  /* 0x0000000207027212 */ /* 0x000fe200078efcff */
[----:B------:R-:W-:Y:S01]  /*1030*/  IMAD.IADD R7, R16, 0x1, -R5 ;  /* 0x0000000110077824 */ /* 0x000fe200078e0a05 */
[----:B------:R-:W-:Y:S01]  /*1040*/  LOP3.LUT P4, RZ, R9, 0x4, RZ, 0xc0, !PT ;  /* 0x0000000409ff7812 */ /* 0x000fe2000788c0ff */
[----:B------:R-:W-:Y:S01]  /*1050*/  IMAD.MOV.U32 R9, RZ, RZ, 0x40 ;  /* 0x00000040ff097424 */ /* 0x000fe200078e00ff */
[----:B------:R-:W-:Y:S01]  /*1060*/  SEL R6, R4, 0xffffffe0, !P1 ;  /* 0xffffffe004067807 */ /* 0x000fe20004800000 */
[----:B------:R-:W-:Y:S01]  /*1070*/  IMAD.SHL.U32 R226, R7, 0x2, RZ ;  /* 0x0000000207e27824 */ /* 0x000fe200078e00ff */
[----:B------:R-:W-:Y:S01]  /*1080*/  LEA R8, R8, 0x80, 0x1 ;  /* 0x0000008008087811 */ /* 0x000fe200078e08ff */
[----:B------:R-:W-:Y:S01]  /*1090*/  IMAD R7, R10, 0x8, R15 ;  /* 0x000000080a077824 */ /* 0x000fe200078e020f */
[----:B------:R-:W-:Y:S02]  /*10a0*/  SEL R5, R9, 0xffffffc0, !P2 ;  /* 0xffffffc009057807 */ /* 0x000fe40005000000 */
[----:B------:R-:W-:-:S02]  /*10b0*/  IADD3 R13, R226, 0xa8, RZ ;  /* 0x000000a8e20d7810 */ /* 0x000fc40007ffe0ff */
[----:B------:R-:W-:Y:S01]  /*10c0*/  SEL R191, R4, 0xffffffe0, !P0 ;  /* 0xffffffe004bf7807 */ /* 0x000fe20004000000 */
[----:B------:R1:W-:Y:S01]  /*10d0*/  STL [R1+0x30], R7 ;  /* 0x0000300701007387 */ /* 0x0003e20000100800 */
[----:B------:R-:W-:Y:S02]  /*10e0*/  IADD3 R12, R226, 0xb0, RZ ;  /* 0x000000b0e20c7810 */ /* 0x000fe40007ffe0ff */
[----:B------:R-:W-:Y:S01]  /*10f0*/  SHF.R.S32.HI R4, RZ, 0x1f, R13 ;  /* 0x0000001fff047819 */ /* 0x000fe2000001140d */
[----:B------:R-:W-:Y:S01]  /*1100*/  IMAD.IADD R4, R8, 0x1, R6 ;  /* 0x0000000108047824 */ /* 0x000fe200078e0206 */
[----:B------:R-:W-:Y:S01]  /*1110*/  LEA R192, R0, 0xc100, 0x1 ;  /* 0x0000c10000c07811 */ /* 0x000fe200078e08ff */
[----:B------:R2:W-:Y:S01]  /*1120*/  STL [R1+0x4], R8 ;  /* 0x0000040801007387 */ /* 0x0005e20000100800 */
[----:B------:R-:W-:Y:S02]  /*1130*/  SEL R0, R9, 0xffffffc0, !P4 ;  /* 0xffffffc009007807 */ /* 0x000fe40006000000 */
[----:B------:R-:W-:Y:S01]  /*1140*/  SHF.R.S32.HI R9, RZ, 0x1f, R12 ;  /* 0x0000001fff097819 */ /* 0x000fe2000001140c */
[----:B------:R-:W-:Y:S01]  /*1150*/  IMAD.IADD R9, R8, 0x1, R5 ;  /* 0x0000000108097824 */ /* 0x000fe200078e0205 */
[----:B------:R3:W-:Y:S01]  /*1160*/  STL [R1+0x10], R4 ;  /* 0x0000100401007387 */ /* 0x0007e20000100800 */
[----:B------:R-:W-:-:S02]  /*1170*/  LEA R193, R2, 0x100, 0x1 ;  /* 0x0000010002c17811 */ /* 0x000fc400078e08ff */
[----:B------:R-:W-:Y:S01]  /*1180*/  LEA R186, R3, 0x18100, 0x1 ;  /* 0x0001810003ba7811 */ /* 0x000fe200078e08ff */
[----:B------:R-:W-:Y:S01]  /*1190*/  STL [R1+0x20], R9 ;  /* 0x0000200901007387 */ /* 0x000fe20000100800 */
[----:B------:R-:W-:Y:S01]  /*11a0*/  IADD3 R215, R224, 0x40, RZ ;  /* 0x00000040e0d77810 */ /* 0x000fe20007ffe0ff */
[----:B------:R-:W-:Y:S01]  /*11b0*/  IMAD.IADD R194, R0, 0x1, R193 ;  /* 0x0000000100c27824 */ /* 0x000fe200078e02c1 */
[----:B------:R-:W-:Y:S01]  /*11c0*/  IADD3 R212, R224, 0x80, RZ ;  /* 0x00000080e0d47810 */ /* 0x000fe20007ffe0ff */
[----:B------:R-:W-:Y:S01]  /*11d0*/  IMAD.IADD R187, R186, 0x1, R191 ;  /* 0x00000001babb7824 */ /* 0x000fe200078e02bf */
[----:B------:R-:W-:Y:S01]  /*11e0*/  IADD3 R11, R226, 0xb8, RZ ;  /* 0x000000b8e20b7810 */ /* 0x000fe20007ffe0ff */
[----:B------:R-:W-:Y:S01]  /*11f0*/  IMAD.IADD R189, R186, 0x1, R0 ;  /* 0x00000001babd7824 */ /* 0x000fe200078e0200 */
[----:B------:R-:W-:Y:S01]  /*1200*/  SHF.R.S32.HI R225, RZ, 0x1f, R224 ;  /* 0x0000001fffe17819 */ /* 0x000fe200000114e0 */
[----:B------:R-:W-:Y:S01]  /*1210*/  IMAD.IADD R188, R187, 0x1, R0 ;  /* 0x00000001bbbc7824 */ /* 0x000fe200078e0200 */
[----:B------:R-:W-:-:S02]  /*1220*/  SHF.R.S32.HI R250, RZ, 0x1f, R215 ;  /* 0x0000001ffffa7819 */ /* 0x000fc400000114d7 */
[C---:B-1----:R-:W-:Y:S02]  /*1230*/  IADD3 R7, R8.reuse, -0x10, RZ ;  /* 0xfffffff008077810 */ /* 0x042fe40007ffe0ff */
[----:B------:R-:W-:Y:S02]  /*1240*/  @P3 IADD3 R7, R8, 0x10, RZ ;  /* 0x0000001008073810 */ /* 0x000fe40007ffe0ff */
[----:B------:R-:W-:Y:S01]  /*1250*/  SHF.R.S32.HI R249, RZ, 0x1f, R212 ;  /* 0x0000001ffff97819 */ /* 0x000fe200000114d4 */
[----:B--2---:R-:W-:Y:S01]  /*1260*/  IMAD.IADD R8, R4, 0x1, R5 ;  /* 0x0000000104087824 */ /* 0x004fe200078e0205 */
[C---:B------:R-:W-:Y:S01]  /*1270*/  IADD3 R247, R216.reuse, 0x100, RZ ;  /* 0x00000100d8f77810 */ /* 0x040fe20007ffe0ff */
[--C-:B------:R-:W-:Y:S01]  /*1280*/  IMAD.IADD R2, R5, 0x1, R7.reuse ;  /* 0x0000000105027824 */ /* 0x100fe200078e0207 */
[----:B------:R-:W-:Y:S01]  /*1290*/  STL [R1+0x8], R7 ;  /* 0x0000080701007387 */ /* 0x000fe20000100800 */
[----:B------:R-:W-:Y:S01]  /*12a0*/  IADD3 R246, R216, 0xc100, RZ ;  /* 0x0000c100d8f67810 */ /* 0x000fe20007ffe0ff */
[----:B---3--:R-:W-:Y:S01]  /*12b0*/  IMAD.IADD R4, R6, 0x1, R7 ;  /* 0x0000000106047824 */ /* 0x008fe200078e0207 */
[----:B------:R-:W-:Y:S01]  /*12c0*/  SHF.R.S32.HI R10, RZ, 0x1f, R11 ;  /* 0x0000001fff0a7819 */ /* 0x000fe2000001140b */
[----:B------:R-:W-:Y:S02]  /*12d0*/  STL [R1+0x1c], R8 ;  /* 0x00001c0801007387 */ /* 0x000fe40000100800 */
[----:B------:R-:W-:-:S02]  /*12e0*/  IMAD.IADD R3, R4, 0x1, R5 ;  /* 0x0000000104037824 */ /* 0x000fc400078e0205 */
[----:B------:R-:W-:Y:S04]  /*12f0*/  STL [R1+0xc], R4 ;  /* 0x00000c0401007387 */ /* 0x000fe80000100800 */
[----:B------:R1:W-:Y:S04]  /*1300*/  STL [R1+0x18], R2 ;  /* 0x0000180201007387 */ /* 0x0003e80000100800 */
[----:B------:R2:W-:Y:S01]  /*1310*/  STL [R1+0x14], R3 ;  /* 0x0000140301007387 */ /* 0x0005e20000100800 */
[----:B-1----:R-:W-:-:S04]  /*1320*/  IMAD.IADD R2, R191, 0x1, R193 ;  /* 0x00000001bf027824 */ /* 0x002fc800078e02c1 */
[----:B------:R-:W-:-:S05]  /*1330*/  IMAD.IADD R2, R0, 0x1, R2 ;  /* 0x0000000100027824 */ /* 0x000fca00078e0202 */
[----:B------:R2:W-:Y:S02]  /*1340*/  STL [R1+0x24], R2 ;  /* 0x0000240201007387 */ /* 0x0005e40000100800 */
.L_x_1319:
        /* <DEDUP_REMOVED lines=34> */
.L_x_1234:
[----:B------:R-:W-:-:S04]  /*1570*/  ISETP.NE.U32.AND P1, PT, RZ, c[0x0][0x368], PT ;  /* 0x0000da00ff007a0c */ /* 0x000fc80003f25070 */
[----:B------:R-:W-:-:S13]  /*1580*/  ISETP.NE.AND.EX P1, PT, RZ, c[0x0][0x36c], PT, P1 ;  /* 0x0000db00ff007a0c */ /* 0x000fda0003f25310 */
[----:B------:R-:W-:Y:S05]  /*1590*/  @!P1 BRA `(.L_x_1235) ;  /* 0x0000004000009947 */ /* 0x000fea0003800000 */
[----:B--2---:R-:W-:-:S04]  /*15a0*/  LEA R2, P1, R223, c[0x0][0x368], 0x2 ;  /* 0x0000da00df027a11 */ /* 0x004fc800078210ff */
[----:B------:R-:W-:-:S05]  /*15b0*/  LEA.HI.X R3, R223, c[0x0][0x36c], R248, 0x2, P1 ;  /* 0x0000db00df037a11 */ /* 0x000fca00008f14f8 */
[----:B------:R1:W5:Y:S01]  /*15c0*/  LDG.E R0, [R2.64] ;  /* 0x0000000802007981 */ /* 0x000362000c1e1900 */
[----:B------:R-:W-:Y:S05]  /*15d0*/  BRA `(.L_x_1236) ;  /* 0x0000005000007947 */ /* 0x000fea0003800000 */
.L_x_1235:
[----:B------:R-:W-:Y:S01]  /*15e0*/  MOV R0, c[0x0][0x1d0] ;  /* 0x0000740000007a02 */ /* 0x000fe20000000f00 */
[----:B------:R-:W-:Y:S05]  /*15f0*/  @!P0 BRA `(.L_x_1236) ;  /* 0x0000003000008947 */ /* 0x000fea0003800000 */
[----:B--2---:R-:W2:Y:S04]  /*1600*/  LDG.E R4, [R2.64] ;  /* 0x0000000802047981 */ /* 0x004ea8000c1e1900 */
[----:B------:R-:W2:Y:S02]  /*1610*/  LDG.E R0, [R2.64+0x4] ;  /* 0x0000040802007981 */ /* 0x000ea4000c1e1900 */
[----:B--2---:R-:W-:-:S04]  /*1620*/  IADD3 R0, -R4, R0, RZ ;  /* 0x0000000004007210 */ /* 0x004fc80007ffe1ff */
.L_x_1236:
[----:B-12---:R-:W-:Y:S01]  /*1630*/  LOP3.LUT R2, R230, 0xff000000, RZ, 0xc0, !PT ;  /* 0xff000000e6027812 */ /* 0x006fe200078ec0ff */
[----:B-----5:R-:W-:Y:S01]  /*1640*/  IMAD.IADD R90, R0, 0x1, -R8 ;  /* 0x00000001005a7824 */ /* 0x020fe200078e0a08 */
        /* <DEDUP_REMOVED lines=8> */
[----:B------:R-:W-:Y:S02]  /*16d0*/  SHF.R.S32.HI R2, RZ, 0x1f, R0 ;  /* 0x0000001fff027819 */ /* 0x000fe40000011400 */
[----:B------:R-:W-:Y:S01]  /*16e0*/  SHF.R.U32.HI R252, RZ, 0x10, R3 ;  /* 0x00000010fffc7819 */ /* 0x000fe20000011603 */
[----:B------:R1:W-:Y:S01]  /*16f0*/  STL [R1], R14 ;  /* 0x0000000e01007387 */ /* 0x0003e20000100800 */
[----:B------:R-:W-:Y:S01]  /*1700*/  LEA.HI R0, R2, R0, RZ, 0x6 ;  /* 0x0000000002007211 */ /* 0x000fe200078f30ff */
[----:B------:R-:W-:-:S03]  /*1710*/  IMAD.MOV.U32 R2, RZ, RZ, RZ ;  /* 0x000000ffff027224 */ /* 0x000fc600078e00ff */
[----:B------:R-:W-:Y:S01]  /*1720*/  SHF.R.S32.HI R10, RZ, 0x6, R0 ;  /* 0x00000006ff0a7819 */ /* 0x000fe20000011400 */
[----:B------:R-:W-:Y:S05]  /*1730*/  @!P1 BRA `(.L_x_1238) ;  /* 0x000001e000009947 */ /* 0x000fea0003800000 */
[----:B------:R-:W-:Y:S01]  /*1740*/  ISETP.NE.AND P1, PT, R252, RZ, PT ;  /* 0x000000fffc00720c */ /* 0x000fe20003f25270 */
[----:B------:R-:W-:-:S03]  /*1750*/  IMAD.MOV.U32 R4, RZ, RZ, RZ ;  /* 0x000000ffff047224 */ /* 0x000fc600078e00ff */
[----:B------:R-:W-:-:S04]  /*1760*/  SEL R0, R252, c[0x0][0x338], P1 ;  /* 0x0000ce00fc007a07 */ /* 0x000fc80000800000 */
[----:B------:R-:W-:Y:S02]  /*1770*/  IABS R3, R0 ;  /* 0x0000000000037213 */ /* 0x000fe40000000000 */
[----:B------:R-:W-:Y:S02]  /*1780*/  IADD3 R6, R10, -0x1, R0 ;  /* 0xffffffff0a067810 */ /* 0x000fe40007ffe000 */
[----:B------:R-:W2:Y:S02]  /*1790*/  I2F.RP R2, R3 ;  /* 0x0000000300027306 */ /* 0x000ea40000209400 */
[----:B------:R-:W-:-:S06]  /*17a0*/  IABS R9, R6 ;  /* 0x0000000600097213 */ /* 0x000fcc0000000000 */
[----:B--2---:R-:W2:Y:S02]  /*17b0*/  MUFU.RCP R2, R2 ;  /* 0x0000000200027308 */ /* 0x004ea40000001000 */
[----:B--2---:R-:W-:-:S06]  /*17c0*/  IADD3 R2, R2, 0xffffffe, RZ ;  /* 0x0ffffffe02027810 */ /* 0x004fcc0007ffe0ff */
[----:B------:R-:W2:Y:S02]  /*17d0*/  F2I.FTZ.U32.TRUNC.NTZ R5, R2 ;  /* 0x0000000200057305 */ /* 0x000ea4000021f000 */
[----:B--2---:R-:W-:-:S04]  /*17e0*/  IMAD.MOV R2, RZ, RZ, -R5 ;  /* 0x000000ffff027224 */ /* 0x004fc800078e0a05 */
        /* <DEDUP_REMOVED lines=19> */
.L_x_1238:
[----:B------:R-:W-:Y:S05]  /*1920*/  BSYNC B0 ;  /* 0x0000000000007941 */ /* 0x000fea0003800000 */
.L_x_1237:
[----:B------:R-:W-:Y:S01]  /*1930*/  IMAD R206, R14, R2, RZ ;  /* 0x000000020ece7224 */ /* 0x000fe200078e02ff */
[----:B------:R-:W-:Y:S01]  /*1940*/  PRMT R0, RZ, 0x7610, R0 ;  /* 0x00007610ff007816 */ /* 0x000fe20000000000 */
[----:B------:R-:W-:Y:S01]  /*1950*/  IMAD.MOV.U32 R20, RZ, RZ, RZ ;  /* 0x000000ffff147224 */ /* 0x000fe200078e00ff */
[----:B------:R-:W-:Y:S01]  /*1960*/  MOV R15, RZ ;  /* 0x000000ff000f7202 */ /* 0x000fe20000000f00 */
        /* <DEDUP_REMOVED lines=52> */
[----:B------:R-:W-:-:S04]  /*1cb0*/  ISETP.NE.U32.AND P3, PT, RZ, c[0x0][0x340], PT ;  /* 0x0000d000ff007a0c */ /* 0x000fc80003f65070 */
[----:B------:R-:W-:-:S13]  /*1cc0*/  ISETP.NE.AND.EX P3, PT, RZ, c[0x0][0x344], PT, P3 ;  /* 0x0000d100ff007a0c */ /* 0x000fda0003f65330 */
[----:B------:R-:W-:-:S05]  /*1cd0*/  @P3 IMAD.WIDE R2, R223, R13, c[0x0][0x340] ;  /* 0x0000d000df023625 */ /* 0x000fca00078e020d */
[----:B-1----:R1:W2:Y:S01]  /*1ce0*/  @P3 LDG.E R14, [R2.64] ;  /* 0x00000008020e3981 */ /* 0x0022a2000c1e1900 */
[----:B------:R-:W-:Y:S02]  /*1cf0*/  SHF.R.S32.HI R0, RZ, 0x1f, R11 ;  /* 0x0000001fff007819 */ /* 0x000fe4000001140b */
[----:B------:R-:W-:Y:S02]  /*1d00*/  SHF.R.S32.HI R4, RZ, 0x1f, R12 ;  /* 0x0000001fff047819 */ /* 0x000fe4000001140c */
[----:B------:R-:W-:Y:S01]  /*1d10*/  SEL R9, R223, RZ, !P5 ;  /* 0x000000ffdf097207 */ /* 0x000fe20006800000 */
[----:B------:R-:W-:Y:S01]  /*1d20*/  IMAD R0, R0, c[0x0][0x178], RZ ;  /* 0x00005e0000007a24 */ /* 0x000fe200078e02ff */
[----:B------:R-:W-:Y:S02]  /*1d30*/  ISETP.GE.AND P6, PT, R224, c[0x0][0x198], PT ;  /* 0x00006600e0007a0c */ /* 0x000fe40003fc6270 */
[----:B------:R-:W-:Y:S01]  /*1d40*/  ISETP.GE.AND P4, PT, R212, c[0x0][0x198], PT ;  /* 0x00006600d4007a0c */ /* 0x000fe20003f86270 */
[----:B------:R-:W-:Y:S01]  /*1d50*/  IMAD R0, R11, c[0x0][0x17c], R0 ;  /* 0x00005f000b007a24 */ /* 0x000fe200078e0200 */
[----:B------:R-:W-:-:S02]  /*1d60*/  IADD3 R88, R245, -0x1, RZ ;  /* 0xfffffffff5587810 */ /* 0x000fc40007ffe0ff */
[----:B-1----:R-:W-:-:S04]  /*1d70*/  MOV R2, c[0x0][0x2c4] ;  /* 0x0000b10000027a02 */ /* 0x002fc80000000f00 */
[----:B------:R-:W-:Y:S02]  /*1d80*/  ISETP.NE.AND P2, PT, R2, 0x1, PT ;  /* 0x000000010200780c */ /* 0x000fe40003f45270 */
[----:B------:R-:W-:-:S04]  /*1d90*/  LEA R2, R195, R251, 0x5 ;  /* 0x000000fbc3027211 */ /* 0x000fc800078e28ff */
[----:B------:R-:W-:Y:S01]  /*1da0*/  LEA R10, R229, R2, 0x7 ;  /* 0x00000002e50a7211 */ /* 0x000fe200078e38ff */
[----:B------:R-:W-:-:S04]  /*1db0*/  IMAD.WIDE.U32 R2, R11, c[0x0][0x178], RZ ;  /* 0x00005e000b027a25 */ /* 0x000fc800078e00ff */
[----:B------:R-:W-:Y:S01]  /*1dc0*/  IMAD.MOV.U32 R8, RZ, RZ, R10 ;  /* 0x000000ffff087224 */ /* 0x000fe200078e000a */
[----:B------:R-:W-:Y:S01]  /*1dd0*/  IADD3 R3, R3, R0, RZ ;  /* 0x0000000003037210 */ /* 0x000fe20007ffe0ff */
[----:B------:R-:W-:Y:S01]  /*1de0*/  @P2 IMAD.HI.U32 R5, R10, c[0x0][0x2c8], RZ ;  /* 0x0000b2000a052a27 */ /* 0x000fe200078e00ff */
[----:B------:R-:W-:-:S03]  /*1df0*/  IADD3 R0, P1, R251, R12, RZ ;  /* 0x0000000cfb007210 */ /* 0x000fc60007f3e0ff */
[----:B------:R-:W-:Y:S01]  /*1e00*/  IMAD.WIDE.U32 R2, R227, c[0x0][0x1b8], R2 ;  /* 0x00006e00e3027a25 */ /* 0x000fe200078e0002 */
[----:B------:R-:W-:Y:S02]  /*1e10*/  @P2 SHF.R.U32.HI R8, RZ, c[0x0][0x2cc], R5 ;  /* 0x0000b300ff082a19 */ /* 0x000fe40000011605 */
[----:B------:R-:W-:Y:S01]  /*1e20*/  LEA.HI.X.SX32 R4, R251, R4, 0x1, P1 ;  /* 0x00000004fb047211 */ /* 0x000fe200008f0eff */
[----:B------:R-:W-:Y:S01]  /*1e30*/  IMAD R3, R227, c[0x0][0x1bc], R3 ;  /* 0x00006f00e3037a24 */ /* 0x000fe200078e0203 */
[----:B------:R-:W-:Y:S01]  /*1e40*/  SEL R5, R248, RZ, !P5 ;  /* 0x000000fff8057207 */ /* 0x000fe20006800000 */
[----:B------:R-:W-:Y:S01]  /*1e50*/  IMAD.WIDE.U32 R6, R0, c[0x0][0x1e0], R224 ;  /* 0x0000780000067a25 */ /* 0x000fe200078e00e0 */
[----:B------:R-:W-:Y:S02]  /*1e60*/  ISETP.GE.AND P1, PT, R224, c[0x0][0x1d4], PT ;  /* 0x00007500e0007a0c */ /* 0x000fe40003f26270 */
[C---:B------:R-:W-:Y:S01]  /*1e70*/  ISETP.GE.AND P2, PT, R215.reuse, c[0x0][0x1d4], PT ;  /* 0x00007500d7007a0c */ /* 0x040fe20003f46270 */
[C---:B------:R-:W-:Y:S01]  /*1e80*/  IMAD R12, R4.reuse, c[0x0][0x1e0], RZ ;  /* 0x00007800040c7a24 */ /* 0x040fe200078e02ff */
[----:B------:R-:W-:Y:S01]  /*1e90*/  ISETP.GE.AND P5, PT, R215, c[0x0][0x198], PT ;  /* 0x00006600d7007a0c */ /* 0x000fe20003fa6270 */
[----:B------:R-:W-:-:S02]  /*1ea0*/  IMAD R11, R4, c[0x0][0x208], RZ ;  /* 0x00008200040b7a24 */ /* 0x000fc400078e02ff */
[----:B------:R-:W-:Y:S02]  /*1eb0*/  IMAD R15, R5, c[0x0][0x1c0], RZ ;  /* 0x00007000050f7a24 */ /* 0x000fe400078e02ff */
[----:B------:R-:W-:-:S04]  /*1ec0*/  IMAD.WIDE.U32 R4, R0, c[0x0][0x208], R224 ;  /* 0x0000820000047a25 */ /* 0x000fc800078e00e0 */
[C---:B------:R-:W-:Y:S02]  /*1ed0*/  IMAD R12, R0.reuse, c[0x0][0x1e4], R12 ;  /* 0x00007900000c7a24 */ /* 0x040fe400078e020c */
[----:B------:R-:W-:Y:S01]  /*1ee0*/  IMAD R13, R0, c[0x0][0x20c], R11 ;  /* 0x00008300000d7a24 */ /* 0x000fe200078e020b */
[----:B------:R-:W-:Y:S01]  /*1ef0*/  IADD3 R0, -R8, RZ, RZ ;  /* 0x000000ff08007210 */ /* 0x000fe20007ffe1ff */
[C---:B------:R-:W-:Y:S02]  /*1f00*/  IMAD R11, R9.reuse, c[0x0][0x1c4], R15 ;  /* 0x00007100090b7a24 */ /* 0x040fe400078e020f */
[----:B------:R-:W-:Y:S01]  /*1f10*/  IMAD.WIDE.U32 R2, R9, c[0x0][0x1c0], R2 ;  /* 0x0000700009027a25 */ /* 0x000fe200078e0002 */
[----:B------:R-:W-:Y:S02]  /*1f20*/  SHF.R.S32.HI R9, RZ, 0x1f, R8 ;  /* 0x0000001fff097819 */ /* 0x000fe40000011408 */
[----:B------:R-:W-:Y:S01]  /*1f30*/  IADD3 R5, R5, R13, RZ ;  /* 0x0000000d05057210 */ /* 0x000fe20007ffe0ff */
[----:B------:R-:W-:Y:S01]  /*1f40*/  IMAD R10, R0, c[0x0][0x2c4], R10 ;  /* 0x0000b100000a7a24 */ /* 0x000fe200078e020a */
[----:B------:R-:W-:Y:S01]  /*1f50*/  IADD3 R3, R3, R11, RZ ;  /* 0x0000000b03037210 */ /* 0x000fe20007ffe0ff */
[----:B------:R-:W-:-:S02]  /*1f60*/  IMAD R0, R9, c[0x0][0x1b0], RZ ;  /* 0x00006c0009007a24 */ /* 0x000fc400078e02ff */
[----:B------:R-:W-:Y:S02]  /*1f70*/  IMAD.IADD R7, R7, 0x1, R12 ;  /* 0x0000000107077824 */ /* 0x000fe400078e020c */
[C---:B------:R-:W-:Y:S02]  /*1f80*/  IMAD R0, R8.reuse, c[0x0][0x1b4], R0 ;  /* 0x00006d0008007a24 */ /* 0x040fe400078e0200 */
[----:B------:R-:W-:-:S04]  /*1f90*/  IMAD.WIDE.U32 R8, R8, c[0x0][0x1b0], R2 ;  /* 0x00006c0008087a25 */ /* 0x000fc800078e0002 */
[----:B------:R-:W-:Y:S01]  /*1fa0*/  IMAD.WIDE.U32 R2, R227, c[0x0][0x210], R4 ;  /* 0x00008400e3027a25 */ /* 0x000fe200078e0004 */
[----:B------:R-:W-:-:S03]  /*1fb0*/  SHF.R.S32.HI R4, RZ, 0x1f, R10 ;  /* 0x0000001fff047819 */ /* 0x000fc6000001140a */
[----:B------:R-:W-:Y:S01]  /*1fc0*/  IMAD R5, R227, c[0x0][0x214], R3 ;  /* 0x00008500e3057a24 */ /* 0x000fe200078e0203 */
[----:B------:R-:W-:Y:S01]  /*1fd0*/  IADD3 R3, R9, R0, RZ ;  /* 0x0000000009037210 */ /* 0x000fe20007ffe0ff */
[----:B------:R-:W-:Y:S02]  /*1fe0*/  IMAD R9, R4, c[0x0][0x1a8], RZ ;  /* 0x00006a0004097a24 */ /* 0x000fe400078e02ff */
[----:B------:R-:W-:Y:S01]  /*1ff0*/  IMAD.MOV.U32 R4, RZ, RZ, R2 ;  /* 0x000000ffff047224 */ /* 0x000fe200078e0002 */
[----:B------:R-:W-:Y:S01]  /*2000*/  MOV R2, R8 ;  /* 0x0000000800027202 */ /* 0x000fe20000000f00 */
[----:B------:R-:W-:-:S04]  /*2010*/  IMAD.WIDE.U32 R6, R227, c[0x0][0x1e8], R6 ;  /* 0x00007a00e3067a25 */ /* 0x000fc800078e0006 */
[----:B------:R-:W-:Y:S02]  /*2020*/  IMAD R7, R227, c[0x0][0x1ec], R7 ;  /* 0x00007b00e3077a24 */ /* 0x000fe400078e0207 */
[C---:B------:R-:W-:Y:S02]  /*2030*/  IMAD R9, R10.reuse, c[0x0][0x1ac], R9 ;  /* 0x00006b000a097a24 */ /* 0x040fe400078e0209 */
[----:B------:R-:W-:Y:S01]  /*2040*/  IMAD.WIDE.U32 R2, R10, c[0x0][0x1a8], R2 ;  /* 0x00006a000a027a25 */ /* 0x000fe200078e0002 */
[----:B------:R-:W-:-:S03]  /*2050*/  LEA R10, R229, R251, 0x7 ;  /* 0x000000fbe50a7211 */ /* 0x000fc600078e38ff */
[----:B------:R-:W-:Y:S01]  /*2060*/  IMAD.IADD R3, R3, 0x1, R9 ;  /* 0x0000000103037824 */ /* 0x000fe200078e0209 */
[----:B--2---:R-:W-:Y:S02]  /*2070*/  @P3 SHF.R.S32.HI R0, RZ, 0x1f, R14 ;  /* 0x0000001fff003819 */ /* 0x004fe4000001140e */
[----:B------:R-:W-:Y:S02]  /*2080*/  @!P3 MOV R0, R248 ;  /* 0x000000f80000b202 */ /* 0x000fe40000000f00 */
[----:B------:R-:W-:Y:S02]  /*2090*/  @!P3 MOV R14, R223 ;  /* 0x000000df000eb202 */ /* 0x000fe40000000f00 */
[----:B------:R-:W-:Y:S02]  /*20a0*/  SEL R8, R0, RZ, !P0 ;  /* 0x000000ff00087207 */ /* 0x000fe40004000000 */
[----:B------:R-:W-:Y:S02]  /*20b0*/  SEL R0, R14, RZ, !P0 ;  /* 0x000000ff0e007207 */ /* 0x000fe40004000000 */
[----:B------:R-:W-:Y:S01]  /*20c0*/  LEA R12, P0, R2, c[0x0][0x160], 0x1 ;  /* 0x00005800020c7a11 */ /* 0x000fe200078008ff */
[----:B------:R-:W-:-:S02]  /*20d0*/  IMAD R11, R8, c[0x0][0x1f0], RZ ;  /* 0x00007c00080b7a24 */ /* 0x000fc400078e02ff */
[----:B------:R-:W-:Y:S01]  /*20e0*/  IMAD R8, R8, c[0x0][0x218], RZ ;  /* 0x0000860008087a24 */ /* 0x000fe200078e02ff */
[----:B------:R-:W-:Y:S01]  /*20f0*/  LEA.HI.X R9, R2, c[0x0][0x164], R3, 0x1, P0 ;  /* 0x0000590002097a11 */ /* 0x000fe200000f0c03 */
[C---:B------:R-:W-:Y:S02]  /*2100*/  IMAD R11, R0.reuse, c[0x0][0x1f4], R11 ;  /* 0x00007d00000b7a24 */ /* 0x040fe400078e020b */
[C---:B------:R-:W-:Y:S02]  /*2110*/  IMAD R8, R0.reuse, c[0x0][0x21c], R8 ;  /* 0x0000870000087a24 */ /* 0x040fe400078e0208 */
[----:B------:R-:W-:-:S04]  /*2120*/  IMAD.WIDE.U32 R218, R0, c[0x0][0x1f0], R6 ;  /* 0x00007c0000da7a25 */ /* 0x000fc800078e0006 */
[----:B------:R-:W-:Y:S01]  /*2130*/  IMAD.WIDE.U32 R220, R0, c[0x0][0x218], R4 ;  /* 0x0000860000dc7a25 */ /* 0x000fe200078e0004 */
[----:B------:R-:W-:-:S04]  /*2140*/  IADD3 R217, R219, R11, RZ ;  /* 0x0000000bdbd97210 */ /* 0x000fc80007ffe0ff */
[----:B------:R-:W-:Y:S01]  /*2150*/  IADD3 R222, R221, R8, RZ ;  /* 0x00000008ddde7210 */ /* 0x000fe20007ffe0ff */
[----:B------:R-:W-:Y:S05]  /*2160*/  BRA.DIV ~URZ, `(.L_x_1240) ;  /* 0x0000aa927f007947 */ /* 0x000fea000b800000 */
[----:B------:R1:W2:Y:S02]  /*2170*/  SHFL.IDX PT, R8, R9, RZ, 0x181f ;  /* 0x00181fff09087589 */ /* 0x0002a400000e0000 */
.L_x_1324:
[----:B------:R-:W-:Y:S05]  /*2180*/  BRA.DIV ~URZ, `(.L_x_1241) ;  /* 0x0000aae27f007947 */ /* 0x000fea000b800000 */
[----:B------:R3:W4:Y:S02]  /*2190*/  SHFL.IDX PT, R0, R12, RZ, 0x181f ;  /* 0x00181fff0c007589 */ /* 0x00072400000e0000 */
.L_x_1325:
[----:B------:R-:W-:Y:S01]  /*21a0*/  IMAD R11, R16, c[0x0][0x2c4], RZ ;  /* 0x0000b100100b7a24 */ /* 0x000fe200078e02ff */
[----:B------:R-:W-:Y:S04]  /*21b0*/  BSSY B0, `(.L_x_1242) ;  /* 0x000000f000007945 */ /* 0x000fe80003800000 */
[----:B------:R-:W-:-:S13]  /*21c0*/  ISETP.GE.AND P0, PT, R10, R11, PT ;  /* 0x0000000b0a00720c */ /* 0x000fda0003f06270 */
[----:B------:R-:W-:Y:S05]  /*21d0*/  @P0 BRA `(.L_x_1243) ;  /* 0x000000c000000947 */ /* 0x000fea0003800000 */
[CC--:B----4-:R-:W-:Y:S02]  /*21e0*/  LEA R6, P0, R224.reuse, R0.reuse, 0x1 ;  /* 0x00000000e0067211 */ /* 0x0d0fe400078008ff */
[C---:B------:R-:W-:Y:S02]  /*21f0*/  LEA R4, P3, R215.reuse, R0, 0x1 ;  /* 0x00000000d7047211 */ /* 0x040fe400078608ff */
[----:B--2---:R-:W-:Y:S02]  /*2200*/  LEA.HI.X R7, R224, R8, R225, 0x1, P0 ;  /* 0x00000008e0077211 */ /* 0x004fe400000f0ce1 */
[C---:B------:R-:W-:Y:S02]  /*2210*/  LEA R2, P0, R212.reuse, R0, 0x1 ;  /* 0x00000000d4027211 */ /* 0x040fe400078008ff */
[-C--:B------:R-:W-:Y:S01]  /*2220*/  LEA.HI.X R5, R215, R8.reuse, R250, 0x1, P3 ;  /* 0x00000008d7057211 */ /* 0x080fe200018f0cfa */
[----:B------:R-:W-:Y:S01]  /*2230*/  @!PT LDS RZ, [RZ] ;  /* 0x00000000fffff984 */ /* 0x000fe20000000800 */
[----:B------:R-:W-:Y:S01]  /*2240*/  @!PT LDS RZ, [RZ] ;  /* 0x00000000fffff984 */ /* 0x000fe20000000800 */
[----:B------:R-:W-:Y:S01]  /*2250*/  @!PT LDS RZ, [RZ] ;  /* 0x00000000fffff984 */ /* 0x000fe20000000800 */
[----:B------:R2:W-:Y:S01]  /*2260*/  LDGSTS.E.BYPASS.LTC128B.128 [R216+0x18100], [R6.64], !P6 ;  /* 0x1810000006d87fae */ /* 0x0005e2000f101d48 */
[----:B------:R-:W-:-:S03]  /*2270*/  LEA.HI.X R3, R212, R8, R249, 0x1, P0 ;  /* 0x00000008d4037211 */ /* 0x000fc600000f0cf9 */
[----:B------:R2:W-:Y:S04]  /*2280*/  LDGSTS.E.BYPASS.LTC128B.128 [R216+0x1c100], [R4.64], !P5 ;  /* 0x1c10000004d87fae */ /* 0x0005e8000e901d48 */
[----:B------:R2:W-:Y:S02]  /*2290*/  LDGSTS.E.BYPASS.LTC128B.128 [R216+0x20100], [R2.64], !P4 ;  /* 0x2010000002d87fae */ /* 0x0005e4000e101d48 */
.L_x_1243:
[----:B------:R-:W-:Y:S05]  /*22a0*/  BSYNC B0 ;  /* 0x0000000000007941 */ /* 0x000fea0003800000 */
.L_x_1242:
[----:B------:R-:W-:Y:S05]  /*22b0*/  BRA.DIV ~URZ, `(.L_x_1244) ;  /* 0x0000aa127f007947 */ /* 0x000fea000b800000 */
[----:B--2---:R2:W1:Y:S04]  /*22c0*/  SHFL.IDX PT, R8, R9, 0x1, 0x181f ;  /* 0x00381f0009087f89 */ /* 0x00446800000e0000 */
[----:B----4-:R2:W4:Y:S02]  /*22d0*/  SHFL.IDX PT, R0, R12, 0x1, 0x181f ;  /* 0x00381f000c007f89 */ /* 0x01052400000e0000 */
.L_x_1326:
[----:B------:R-:W-:Y:S01]  /*22e0*/  IADD3 R2, R10, 0x20, RZ ;  /* 0x000000200a027810 */ /* 0x000fe20007ffe0ff */
[----:B------:R-:W-:Y:S03]  /*22f0*/  BSSY B0, `(.L_x_1245) ;  /* 0x000000f000007945 */ /* 0x000fe60003800000 */
[----:B------:R-:W-:-:S13]  /*2300*/  ISETP.GE.AND P0, PT, R2, R11, PT ;  /* 0x0000000b0200720c */ /* 0x000fda0003f06270 */
[----:B------:R-:W-:Y:S05]  /*2310*/  @P0 BRA `(.L_x_1246) ;  /* 0x000000c000000947 */ /* 0x000fea0003800000 */
[CC--:B----4-:R-:W-:Y:S02]  /*2320*/  LEA R6, P0, R224.reuse, R0.reuse, 0x1 ;  /* 0x00000000e0067211 */ /* 0x0d0fe400078008ff */
[C---:B------:R-:W-:Y:S02]  /*2330*/  LEA R4, P3, R215.reuse, R0, 0x1 ;  /* 0x00000000d7047211 */ /* 0x040fe400078608ff */
[----:B-1----:R-:W-:Y:S02]  /*2340*/  LEA.HI.X R7, R224, R8, R225, 0x1, P0 ;  /* 0x00000008e0077211 */ /* 0x002fe400000f0ce1 */
        /* <DEDUP_REMOVED lines=9> */
.L_x_1246:
[----:B------:R-:W-:Y:S05]  /*23e0*/  BSYNC B0 ;  /* 0x0000000000007941 */ /* 0x000fea0003800000 */
.L_x_1245:
[----:B------:R-:W-:Y:S05]  /*23f0*/  BRA.DIV ~URZ, `(.L_x_1247) ;  /* 0x0000a9927f007947 */ /* 0x000fea000b800000 */
[----:B-1----:R1:W2:Y:S02]  /*2400*/  SHFL.IDX PT, R8, R9, 0x2, 0x181f ;  /* 0x00581f0009087f89 */ /* 0x0022a400000e0000 */
.L_x_1327:
[----:B------:R-:W-:Y:S05]  /*2410*/  BRA.DIV ~URZ, `(.L_x_1248) ;  /* 0x0000a9e27f007947 */ /* 0x000fea000b800000 */
[----:B----4-:R4:W1:Y:S02]  /*2420*/  SHFL.IDX PT, R0, R12, 0x2, 0x181f ;  /* 0x00581f000c007f89 */ /* 0x01086400000e0000 */
.L_x_1328:
[----:B------:R-:W-:Y:S01]  /*2430*/  IADD3 R2, R10, 0x40, RZ ;  /* 0x000000400a027810 */ /* 0x000fe20007ffe0ff */
[----:B------:R-:W-:Y:S03]  /*2440*/  BSSY B0, `(.L_x_1249) ;  /* 0x000000f000007945 */ /* 0x000fe60003800000 */
[----:B------:R-:W-:-:S13]  /*2450*/  ISETP.GE.AND P0, PT, R2, R11, PT ;  /* 0x0000000b0200720c */ /* 0x000fda0003f06270 */
[----:B------:R-:W-:Y:S05]  /*2460*/  @P0 BRA `(.L_x_1250) ;  /* 0x000000c000000947 */ /* 0x000fea0003800000 */
[CC--:B-1----:R-:W-:Y:S02]  /*2470*/  LEA R6, P0, R224.reuse, R0.reuse, 0x1 ;  /* 0x00000000e0067211 */ /* 0x0c2fe400078008ff */
        /* <DEDUP_REMOVED lines=11> */
.L_x_1250:
[----:B------:R-:W-:Y:S05]  /*2530*/  BSYNC B0 ;  /* 0x0000000000007941 */ /* 0x000fea0003800000 */
.L_x_1249:
[----:B------:R-:W-:Y:S05]  /*2540*/  BRA.DIV ~URZ, `(.L_x_1251) ;  /* 0x0000a9127f007947 */ /* 0x000fea000b800000 */
[----:B--2---:R2:W3:Y:S04]  /*2550*/  SHFL.IDX PT, R8, R9, 0x3, 0x181f ;  /* 0x00781f0009087f89 */ /* 0x0044e800000e0000 */
[----:B-1----:R2:W1:Y:S02]  /*2560*/  SHFL.IDX PT, R0, R12, 0x3, 0x181f ;  /* 0x00781f000c007f89 */ /* 0x00246400000e0000 */
.L_x_1329:
[----:B------:R-:W-:-:S04]  /*2570*/  IADD3 R2, R10, 0x60, RZ ;  /* 0x000000600a027810 */ /* 0x000fc80007ffe0ff */
[----:B------:R-:W-:-:S13]  /*2580*/  ISETP.GE.AND P3, PT, R2, R11, PT ;  /* 0x0000000b0200720c */ /* 0x000fda0003f66270 */
[----:B-1----:R-:W-:-:S04]  /*2590*/  @!P3 LEA R6, P0, R224, R0, 0x1 ;  /* 0x00000000e006b211 */ /* 0x002fc800078008ff */
[----:B---3--:R-:W-:Y:S02]  /*25a0*/  @!P3 LEA.HI.X R7, R224, R8, R225, 0x1, P0 ;  /* 0x00000008e007b211 */ /* 0x008fe400000f0ce1 */
[----:B------:R-:W-:-:S03]  /*25b0*/  @!P3 LEA R4, P0, R215, R0, 0x1 ;  /* 0x00000000d704b211 */ /* 0x000fc600078008ff */
[----:B------:R-:W-:Y:S01]  /*25c0*/  @!PT LDS RZ, [RZ] ;  /* 0x00000000fffff984 */ /* 0x000fe20000000800 */
[----:B------:R-:W-:Y:S01]  /*25d0*/  @!PT LDS RZ, [RZ] ;  /* 0x00000000fffff984 */ /* 0x000fe20000000800 */
[----:B------:R-:W-:Y:S01]  /*25e0*/  @!PT LDS RZ, [RZ] ;  /* 0x00000000fffff984 */ /* 0x000fe20000000800 */
[----:B------:R1:W-:Y:S01]  /*25f0*/  @!P3 LDGSTS.E.BYPASS.LTC128B.128 [R216+0x1b100], [R6.64], !P6 ;  /* 0x1b10000006d8bfae */ /* 0x0003e2000f101d48 */
[----:B------:R-:W-:Y:S02]  /*2600*/  @!P3 LEA.HI.X R5, R215, R8, R250, 0x1, P0 ;  /* 0x00000008d705b211 */ /* 0x000fe400000f0cfa */
[----:B------:R-:W-:-:S03]  /*2610*/  @!P3 LEA R2, P0, R212, R0, 0x1 ;  /* 0x00000000d402b211 */ /* 0x000fc600078008ff */
[----:B------:R1:W-:Y:S01]  /*2620*/  @!P3 LDGSTS.E.BYPASS.LTC128B.128 [R216+0x1f100], [R4.64], !P5 ;  /* 0x1f10000004d8bfae */ /* 0x0003e2000e901d48 */
[----:B------:R-:W-:-:S05]  /*2630*/  @!P3 LEA.HI.X R3, R212, R8, R249, 0x1, P0 ;  /* 0x00000008d403b211 */ /* 0x000fca00000f0cf9 */
[----:B------:R1:W-:Y:S04]  /*2640*/  @!P3 LDGSTS.E.BYPASS.LTC128B.128 [R216+0x23100], [R2.64], !P4 ;  /* 0x2310000002d8bfae */ /* 0x0003e8000e101d48 */
[----:B------:R-:W0:Y:S01]  /*2650*/  LDGDEPBAR ;  /* 0x00000000000079af */ /* 0x000e220000000000 */
[----:B------:R-:W-:Y:S02]  /*2660*/  WARPSYNC 0xffffffff ;  /* 0xffffffff00007948 */ /* 0x000fe40003800000 */
[----:B-1----:R-:W-:Y:S01]  /*2670*/  IMAD.IADD R2, R90, 0x1, -R251 ;  /* 0x000000015a027824 */ /* 0x002fe200078e0afb */
[----:B------:R-:W-:Y:S01]  /*2680*/  SHF.R.S32.HI R4, RZ, 0x1f, R88 ;  /* 0x0000001fff047819 */ /* 0x000fe20000011458 */
[C---:B------:R-:W-:Y:S01]  /*2690*/  IMAD.WIDE.U32 R6, R88.reuse, c[0x0][0x1e0], RZ ;  /* 0x0000780058067a25 */ /* 0x040fe200078e00ff */
[----:B------:R-:W-:Y:S03]  /*26a0*/  BAR.SYNC.DEFER_BLOCKING 0x0 ;  /* 0x0000000000007b1d */ /* 0x000fe60000010000 */
[----:B------:R-:W-:Y:S01]  /*26b0*/  IMAD R2, R88, -0x40, R2 ;  /* 0xffffffc058027824 */ /* 0x000fe200078e0202 */
[----:B------:R-:W-:Y:S01]  /*26c0*/  LEA R3, P0, R6, R218, 0x6 ;  /* 0x000000da06037211 */ /* 0x000fe200078030ff */
[----:B------:R-:W-:Y:S01]  /*26d0*/  IMAD R0, R4, c[0x0][0x1e0], RZ ;  /* 0x0000780004007a24 */ /* 0x000fe200078e02ff */
[----:B------:R-:W-:Y:S01]  /*26e0*/  ULDC.64 UR4, c[0x0][0x208] ;  /* 0x0000820000047ab9 */ /* 0x000fe20000000a00 */
[----:B------:R-:W-:Y:S01]  /*26f0*/  IMAD.WIDE.U32 R10, R88, c[0x0][0x208], RZ ;  /* 0x00008200580a7a25 */ /* 0x000fe200078e00ff */
[C---:B------:R-:W-:Y:S01]  /*2700*/  ISETP.GE.AND P3, PT, R2.reuse, 0x21, PT ;  /* 0x000000210200780c */ /* 0x040fe20003f66270 */
[----:B------:R-:W-:Y:S01]  /*2710*/  USHF.L.U32 UR7, UR4, 0x6, URZ ;  /* 0x0000000604077899 */ /* 0x000fe2000800063f */
[----:B------:R-:W-:Y:S01]  /*2720*/  ISETP.GE.AND P6, PT, R2, 0x1, PT ;  /* 0x000000010200780c */ /* 0x000fe20003fc6270 */
[----:B------:R-:W-:Y:S01]  /*2730*/  IMAD R5, R88, c[0x0][0x1e4], R0 ;  /* 0x0000790058057a24 */ /* 0x000fe200078e0200 */
[----:B------:R-:W-:Y:S01]  /*2740*/  UMOV UR6, 0x6 ;  /* 0x0000000600067882 */ /* 0x000fe20000000000 */
[----:B------:R-:W-:Y:S01]  /*2750*/  IMAD.MOV.U32 R0, RZ, RZ, 0x20 ;  /* 0x00000020ff007424 */ /* 0x000fe200078e00ff */
[----:B------:R-:W-:Y:S01]  /*2760*/  USHF.L.U64.HI UR5, UR4, UR6, UR5 ;  /* 0x0000000604057299 */ /* 0x000fe20008010205 */
[----:B------:R-:W-:Y:S01]  /*2770*/  IMAD.IADD R5, R7, 0x1, R5 ;  /* 0x0000000107057824 */ /* 0x000fe200078e0205 */
[----:B------:R-:W-:Y:S01]  /*2780*/  BSSY B0, `(.L_x_1252) ;  /* 0x0000047000007945 */ /* 0x000fe20003800000 */
[----:B--2---:R-:W-:-:S03]  /*2790*/  IMAD.WIDE.U32 R8, R0, c[0x0][0x1e0], RZ ;  /* 0x0000780000087a25 */ /* 0x004fc600078e00ff */
[----:B------:R-:W-:Y:S01]  /*27a0*/  LEA.HI.X R5, R6, R217, R5, 0x6, P0 ;  /* 0x000000d906057211 */ /* 0x000fe200000f3405 */
[----:B------:R-:W-:Y:S01]  /*27b0*/  IMAD R6, R4, c[0x0][0x208], RZ ;  /* 0x0000820004067a24 */ /* 0x000fe200078e02ff */
[C---:B------:R-:W-:Y:S01]  /*27c0*/  @P3 IADD3 R4, P0, R3.reuse, R8, RZ ;  /* 0x0000000803043210 */ /* 0x040fe20007f1e0ff */
[----:B------:R-:W-:Y:S01]  /*27d0*/  IMAD R7, R0, c[0x0][0x1e4], RZ ;  /* 0x0000790000077a24 */ /* 0x000fe200078e02ff */
[----:B------:R-:W-:Y:S01]  /*27e0*/  @P6 LEA R8, P4, R3, c[0x0][0x1c8], 0x1 ;  /* 0x0000720003086a11 */ /* 0x000fe200078808ff */
[----:B------:R-:W-:Y:S02]  /*27f0*/  IMAD R6, R88, c[0x0][0x20c], R6 ;  /* 0x0000830058067a24 */ /* 0x000fe400078e0206 */
[----:B------:R-:W-:Y:S01]  /*2800*/  IMAD.MOV.U32 R16, RZ, RZ, 0x40 ;  /* 0x00000040ff107424 */ /* 0x000fe200078e00ff */
[----:B------:R-:W-:Y:S02]  /*2810*/  @P3 IADD3.X R7, R5, R9, R7, P0, !PT ;  /* 0x0000000905073210 */ /* 0x000fe400007fe407 */
[----:B------:R-:W-:Y:S01]  /*2820*/  @P6 LEA.HI.X R9, R3, c[0x0][0x1cc], R5, 0x1, P4 ;  /* 0x0000730003096a11 */ /* 0x000fe200020f0c05 */
[----:B------:R-:W-:Y:S01]  /*2830*/  IMAD.IADD R5, R11, 0x1, R6 ;  /* 0x000000010b057824 */ /* 0x000fe200078e0206 */
[----:B------:R-:W-:-:S02]  /*2840*/  LEA R3, P0, R10, R220, 0x6 ;  /* 0x000000dc0a037211 */ /* 0x000fc400078030ff */
[----:B------:R-:W-:Y:S01]  /*2850*/  @P3 LEA R6, P5, R4, c[0x0][0x1c8], 0x1 ;  /* 0x0000720004063a11 */ /* 0x000fe200078a08ff */
[----:B------:R-:W-:Y:S01]  /*2860*/  @!PT LDS RZ, [RZ] ;  /* 0x00000000fffff984 */ /* 0x000fe20000000800 */
[----:B------:R-:W-:Y:S01]  /*2870*/  @!PT LDS RZ, [RZ] ;  /* 0x00000000fffff984 */ /* 0x000fe20000000800 */
[----:B------:R-:W-:Y:S01]  /*2880*/  @!PT LDS RZ, [RZ] ;  /* 0x00000000fffff984 */ /* 0x000fe20000000800 */
[----:B------:R1:W-:Y:S01]  /*2890*/  @P6 LDGSTS.E.BYPASS.LTC128B.128 [R216+0xc100], [R8.64], !P1 ;  /* 0x0c10000008d86fae */ /* 0x0003e2000c901d48 */
[----:B------:R-:W-:Y:S02]  /*28a0*/  @P6 ISETP.GE.AND P4, PT, R212, c[0x0][0x1d4], PT ;  /* 0x00007500d4006a0c */ /* 0x000fe40003f86270 */
[----:B------:R-:W-:Y:S01]  /*28b0*/  LEA.HI.X R5, R10, R222, R5, 0x6, P0 ;  /* 0x000000de0a057211 */ /* 0x000fe200000f3405 */
[----:B------:R1:W-:Y:S01]  /*28c0*/  @P6 LDGSTS.E.BYPASS.LTC128B.128 [R216+0xe100], [R8.64+0x80], !P2 ;  /* 0x0e10008008d86fae */ /* 0x0003e2000d101d48 */
[----:B------:R-:W-:Y:S02]  /*28d0*/  @P3 LEA.HI.X R7, R4, c[0x0][0x1cc], R7, 0x1, P5 ;  /* 0x0000730004073a11 */ /* 0x000fe400028f0c07 */
[----:B------:R-:W-:Y:S02]  /*28e0*/  LEA R4, P5, R3, c[0x0][0x1f8], 0x1 ;  /* 0x00007e0003047a11 */ /* 0x000fe400078a08ff */
[----:B------:R-:W-:-:S02]  /*28f0*/  @P3 ISETP.GE.AND P0, PT, R212, c[0x0][0x1d4], PT ;  /* 0x00007500d4003a0c */ /* 0x000fc40003f06270 */
[----:B------:R-:W-:Y:S02]  /*2900*/  LEA.HI.X R5, R3, c[0x0][0x1fc], R5, 0x1, P5 ;  /* 0x00007f0003057a11 */ /* 0x000fe400028f0c05 */
[----:B------:R-:W-:Y:S01]  /*2910*/  ISETP.GE.AND P5, PT, R224, c[0x0][0x1d4], PT ;  /* 0x00007500e0007a0c */ /* 0x000fe20003fa6270 */
[----:B------:R1:W-:Y:S01]  /*2920*/  @P6 LDGSTS.E.BYPASS.LTC128B.128 [R216+0x10100], [R8.64+0x100], !P4 ;  /* 0x1010010008d86fae */ /* 0x0003e2000e101d48 */
[----:B------:R-:W-:Y:S02]  /*2930*/  ISETP.GE.AND P4, PT, R215, c[0x0][0x1d4], PT ;  /* 0x00007500d7007a0c */ /* 0x000fe40003f86270 */
[C---:B------:R-:W-:Y:S01]  /*2940*/  ISETP.LT.OR P6, PT, R2.reuse, 0x1, P5 ;  /* 0x000000010200780c */ /* 0x040fe20002fc1670 */
[----:B------:R1:W-:Y:S01]  /*2950*/  @P3 LDGSTS.E.BYPASS.LTC128B.128 [R216+0xd100], [R6.64], !P1 ;  /* 0x0d10000006d83fae */ /* 0x0003e2000c901d48 */
[----:B------:R-:W-:-:S03]  /*2960*/  ISETP.LT.OR P5, PT, R2, 0x21, P5 ;  /* 0x000000210200780c */ /* 0x000fc60002fa1670 */
[----:B------:R1:W-:Y:S04]  /*2970*/  @P3 LDGSTS.E.BYPASS.LTC128B.128 [R216+0xf100], [R6.64+0x80], !P2 ;  /* 0x0f10008006d83fae */ /* 0x0003e8000d101d48 */
[----:B------:R1:W-:Y:S01]  /*2980*/  @P3 LDGSTS.E.BYPASS.LTC128B.128 [R216+0x11100], [R6.64+0x100], !P0 ;  /* 0x1110010006d83fae */ /* 0x0003e2000c101d48 */
[----:B------:R-:W-:Y:S02]  /*2990*/  ISETP.LT.OR P0, PT, R2, 0x1, P4 ;  /* 0x000000010200780c */ /* 0x000fe40002701670 */
[----:B------:R-:W-:Y:S01]  /*29a0*/  ISETP.GE.AND P3, PT, R212, c[0x0][0x1d4], PT ;  /* 0x00007500d4007a0c */ /* 0x000fe20003f66270 */
[----:B------:R-:W0:Y:S01]  /*29b0*/  LDGDEPBAR ;  /* 0x00000000000079af */ /* 0x000e220000000000 */
[----:B------:R-:W-:-:S03]  /*29c0*/  ISETP.LT.OR P4, PT, R2, 0x21, P4 ;  /* 0x000000210200780c */ /* 0x000fc60002781670 */
[----:B------:R1:W-:Y:S01]  /*29d0*/  LDGSTS.E.BYPASS.LTC128B.128 [R216+0x100], [R4.64], !P6 ;  /* 0x0010000004d87fae */ /* 0x0003e2000f101d48 */
[C---:B------:R-:W-:Y:S02]  /*29e0*/  ISETP.LT.OR P6, PT, R2.reuse, 0x1, P3 ;  /* 0x000000010200780c */ /* 0x040fe40001fc1670 */
[----:B------:R-:W-:-:S03]  /*29f0*/  ISETP.LT.OR P3, PT, R2, 0x21, P3 ;  /* 0x000000210200780c */ /* 0x000fc60001f61670 */
[----:B------:R1:W-:Y:S01]  /*2a00*/  LDGSTS.E.BYPASS.LTC128B.128 [R216+0x2100], [R4.64+0x80], !P0 ;  /* 0x0210008004d87fae */ /* 0x0003e2000c101d48 */
[----:B------:R-:W-:-:S04]  /*2a10*/  IADD3 R2, P0, R4, UR7, RZ ;  /* 0x0000000704027c10 */ /* 0x000fc8000ff1e0ff */
[----:B------:R-:W-:-:S03]  /*2a20*/  IADD3.X R3, R5, UR5, RZ, P0, !PT ;  /* 0x0000000505037c10 */ /* 0x000fc600087fe4ff */
[----:B------:R1:W-:Y:S04]  /*2a30*/  LDGSTS.E.BYPASS.LTC128B.128 [R216+0x4100], [R4.64+0x100], !P6 ;  /* 0x0410010004d87fae */ /* 0x0003e8000f101d48 */
[----:B------:R1:W-:Y:S04]  /*2a40*/  LDGSTS.E.BYPASS.LTC128B.128 [R216+0x1100], [R2.64], !P5 ;  /* 0x0110000002d87fae */ /* 0x0003e8000e901d48 */
[----:B------:R1:W-:Y:S04]  /*2a50*/  LDGSTS.E.BYPASS.LTC128B.128 [R216+0x3100], [R2.64+0x80], !P4 ;  /* 0x0310008002d87fae */ /* 0x0003e8000e101d48 */
[----:B------:R1:W-:Y:S01]  /*2a60*/  LDGSTS.E.BYPASS.LTC128B.128 [R216+0x5100], [R2.64+0x100], !P3 ;  /* 0x0510010002d87fae */ /* 0x0003e2000d901d48 */
[----:B------:R-:W-:-:S03]  /*2a70*/  ISETP.GT.AND P3, PT, R88, R206, PT ;  /* 0x000000ce5800720c */ /* 0x000fc60003f64270 */
[----:B------:R-:W0:Y:S10]  /*2a80*/  LDGDEPBAR ;  /* 0x00000000000079af */ /* 0x000e340000000000 */
[----:B------:R-:W-:Y:S05]  /*2a90*/  @!P3 BRA `(.L_x_1253) ;  /* 0x000001500000b947 */ /* 0x000fea0003800000 */
[----:B-1----:R-:W-:Y:S01]  /*2aa0*/  IADD3 R2, R245, -0x2, RZ ;  /* 0xfffffffef5027810 */ /* 0x002fe20007ffe0ff */
[----:B------:R-:W-:-:S03]  /*2ab0*/  IMAD.WIDE.U32 R6, R16, c[0x0][0x1e0], RZ ;  /* 0x0000780010067a25 */ /* 0x000fc600078e00ff */
[----:B------:R-:W-:Y:S01]  /*2ac0*/  SHF.R.S32.HI R3, RZ, 0x1f, R2 ;  /* 0x0000001fff037819 */ /* 0x000fe20000011402 */
[----:B------:R-:W-:-:S04]  /*2ad0*/  IMAD.WIDE.U32 R4, R2, c[0x0][0x1e0], RZ ;  /* 0x0000780002047a25 */ /* 0x000fc800078e00ff */
[----:B------:R-:W-:-:S04]  /*2ae0*/  IMAD R3, R3, c[0x0][0x1e0], RZ ;  /* 0x0000780003037a24 */ /* 0x000fc800078e02ff */
[----:B------:R-:W-:Y:S01]  /*2af0*/  IMAD R2, R2, c[0x0][0x1e4], R3 ;  /* 0x0000790002027a24 */ /* 0x000fe200078e0203 */
[----:B------:R-:W-:-:S03]  /*2b00*/  LEA R3, P0, R4, R218, 0x6 ;  /* 0x000000da04037211 */ /* 0x000fc600078030ff */
[----:B------:R-:W-:Y:S01]  /*2b10*/  IMAD.IADD R5, R5, 0x1, R2 ;  /* 0x0000000105057824 */ /* 0x000fe200078e0202 */
[----:B------:R-:W-:-:S04]  /*2b20*/  LEA R2, P4, R3, c[0x0][0x1c8], 0x1 ;  /* 0x0000720003027a11 */ /* 0x000fc800078808ff */
[----:B------:R-:W-:Y:S01]  /*2b30*/  LEA.HI.X R4, R4, R217, R5, 0x6, P0 ;  /* 0x000000d904047211 */ /* 0x000fe200000f3405 */
[----:B------:R-:W-:Y:S01]  /*2b40*/  IMAD R5, R16, c[0x0][0x1e4], RZ ;  /* 0x0000790010057a24 */ /* 0x000fe200078e02ff */
[----:B------:R-:W-:Y:S02]  /*2b50*/  ISETP.GE.AND P0, PT, R212, c[0x0][0x1d4], PT ;  /* 0x00007500d4007a0c */ /* 0x000fe40003f06270 */
[----:B------:R-:W-:Y:S02]  /*2b60*/  LEA.HI.X R3, R3, c[0x0][0x1cc], R4, 0x1, P4 ;  /* 0x0000730003037a11 */ /* 0x000fe400020f0c04 */
[----:B------:R-:W-:-:S03]  /*2b70*/  IADD3 R4, P4, R6, R2, RZ ;  /* 0x0000000206047210 */ /* 0x000fc60007f9e0ff */
[----:B------:R1:W-:Y:S01]  /*2b80*/  LDGSTS.E.BYPASS.LTC128B.128 [R216+0x12100], [R2.64], !P1 ;  /* 0x1210000002d87fae */ /* 0x0003e2000c901d48 */
[----:B------:R-:W-:-:S03]  /*2b90*/  IADD3.X R5, R3, R7, R5, P4, !PT ;  /* 0x0000000703057210 */ /* 0x000fc600027fe405 */
[----:B------:R1:W-:Y:S04]  /*2ba0*/  LDGSTS.E.BYPASS.LTC128B.128 [R216+0x14100], [R2.64+0x80], !P2 ;  /* 0x1410008002d87fae */ /* 0x0003e8000d101d48 */
[----:B------:R1:W-:Y:S04]  /*2bb0*/  LDGSTS.E.BYPASS.LTC128B.128 [R216+0x16100], [R2.64+0x100], !P0 ;  /* 0x1610010002d87fae */ /* 0x0003e8000c101d48 */
[----:B------:R1:W-:Y:S04]  /*2bc0*/  LDGSTS.E.BYPASS.LTC128B.128 [R216+0x13100], [R4.64], !P1 ;  /* 0x1310000004d87fae */ /* 0x0003e8000c901d48 */
[----:B------:R1:W-:Y:S04]  /*2bd0*/  LDGSTS.E.BYPASS.LTC128B.128 [R216+0x15100], [R4.64+0x80], !P2 ;  /* 0x1510008004d87fae */ /* 0x0003e8000d101d48 */
[----:B------:R1:W-:Y:S02]  /*2be0*/  LDGSTS.E.BYPASS.LTC128B.128 [R216+0x17100], [R4.64+0x100], !P0 ;  /* 0x1710010004d87fae */ /* 0x0003e4000c101d48 */
.L_x_1253:
[----:B------:R-:W-:Y:S05]  /*2bf0*/  BSYNC B0 ;  /* 0x0000000000007941 */ /* 0x000fea0003800000 */
.L_x_1252:
[----:B------:R-:W0:Y:S01]  /*2c00*/  LDGDEPBAR ;  /* 0x00000000000079af */ /* 0x000e220000000000 */
[----:B------:R-:W-:Y:S01]  /*2c10*/  LOP3.LUT P0, RZ, R195, 0x2, RZ, 0xc0, !PT ;  /* 0x00000002c3ff7812 */ /* 0x000fe2000780c0ff */
[----:B------:R-:W-:Y:S03]  /*2c20*/  BSSY B0, `(.L_x_1254) ;  /* 0x0000027000007945 */ /* 0x000fe60003800000 */
[----:B------:R-:W-:-:S05]  /*2c30*/  SEL R190, R0, 0xffffffe0, !P0 ;  /* 0xffffffe000be7807 */ /* 0x000fca0004000000 */
[----:B------:R-:W-:Y:S01]  /*2c40*/  IMAD.IADD R24, R192, 0x1, R190 ;  /* 0x00000001c0187824 */ /* 0x000fe200078e02be */
[----:B------:R-:W-:-:S04]  /*2c50*/  DEPBAR.LE SB0, 0x3 ;  /* 0x000080c00000791a */ /* 0x000fc80000000000 */
[----:B------:R-:W-:-:S04]  /*2c60*/  DEPBAR.LE SB0, 0x2 ;  /* 0x000080800000791a */ /* 0x000fc80000000000 */
[----:B------:R-:W-:Y:S06]  /*2c70*/  BAR.SYNC.DEFER_BLOCKING 0x0 ;  /* 0x0000000000007b1d */ /* 0x000fec0000010000 */
[----:B-1----:R1:W2:Y:S04]  /*2c80*/  LDSM.16.M88.4 R8, [R186] ;  /* 0x00000000ba08783b */ /* 0x0022a80000000200 */
[----:B------:R1:W3:Y:S04]  /*2c90*/  LDSM.16.M88.4 R28, [R192] ;  /* 0x00000000c01c783b */ /* 0x0002e80000000200 */
[----:B------:R1:W4:Y:S04]  /*2ca0*/  LDSM.16.M88.4 R32, [R192+0x800] ;  /* 0x00080000c020783b */ /* 0x0003280000000200 */
[----:B------:R1:W1:Y:S04]  /*2cb0*/  LDSM.16.M88.4 R44, [R192+0x1000] ;  /* 0x00100000c02c783b */ /* 0x0002680000000200 */
[----:B------:R1:W1:Y:S04]  /*2cc0*/  LDSM.16.M88.4 R52, [R192+0x1800] ;  /* 0x00180000c034783b */ /* 0x0002680000000200 */
[----:B------:R1:W1:Y:S04]  /*2cd0*/  LDSM.16.M88.4 R4, [R187] ;  /* 0x00000000bb04783b */ /* 0x0002680000000200 */
[----:B------:R1:W1:Y:S04]  /*2ce0*/  LDSM.16.M88.4 R40, [R24] ;  /* 0x000000001828783b */ /* 0x0002680000000200 */
[----:B------:R1:W1:Y:S04]  /*2cf0*/  LDSM.16.M88.4 R56, [R24+0x800] ;  /* 0x000800001838783b */ /* 0x0002680000000200 */
[----:B------:R1:W1:Y:S04]  /*2d00*/  LDSM.16.M88.4 R64, [R24+0x1000] ;  /* 0x001000001840783b */ /* 0x0002680000000200 */
[----:B------:R1:W1:Y:S01]  /*2d10*/  LDSM.16.M88.4 R80, [R24+0x1800] ;  /* 0x001800001850783b */ /* 0x0002620000000200 */
[----:B------:R-:W-:Y:S05]  /*2d20*/  @!P3 BRA `(.L_x_1255) ;  /* 0x000001600000b947 */ /* 0x000fea0003800000 */
[----:B------:R-:W-:-:S04]  /*2d30*/  IADD3 R0, R245, -0x2, RZ ;  /* 0xfffffffef5007810 */ /* 0x000fc80007ffe0ff */
[----:B------:R-:W-:Y:S01]  /*2d40*/  SHF.R.S32.HI R2, RZ, 0x1f, R0 ;  /* 0x0000001fff027819 */ /* 0x000fe20000011400 */
[----:B----4-:R-:W-:-:S04]  /*2d50*/  IMAD.WIDE.U32 R12, R0, c[0x0][0x208], RZ ;  /* 0x00008200000c7a25 */ /* 0x010fc800078e00ff */
[----:B------:R-:W-:-:S04]  /*2d60*/  IMAD R2, R2, c[0x0][0x208], RZ ;  /* 0x0000820002027a24 */ /* 0x000fc800078e02ff */
[----:B------:R-:W-:Y:S01]  /*2d70*/  IMAD R2, R0, c[0x0][0x20c], R2 ;  /* 0x0000830000027a24 */ /* 0x000fe200078e0202 */
[----:B------:R-:W-:-:S03]  /*2d80*/  LEA R0, P0, R12, R220, 0x6 ;  /* 0x000000dc0c007211 */ /* 0x000fc600078030ff */
[----:B------:R-:W-:Y:S01]  /*2d90*/  IMAD.IADD R3, R13, 0x1, R2 ;  /* 0x000000010d037824 */ /* 0x000fe200078e0202 */
[----:B------:R-:W-:-:S04]  /*2da0*/  LEA R2, P4, R0, c[0x0][0x1f8], 0x1 ;  /* 0x00007e0000027a11 */ /* 0x000fc800078808ff */
[----:B------:R-:W-:Y:S02]  /*2db0*/  LEA.HI.X R3, R12, R222, R3, 0x6, P0 ;  /* 0x000000de0c037211 */ /* 0x000fe400000f3403 */
[----:B------:R-:W-:Y:S02]  /*2dc0*/  ISETP.GE.AND P0, PT, R212, c[0x0][0x1d4], PT ;  /* 0x00007500d4007a0c */ /* 0x000fe40003f06270 */
[----:B------:R-:W-:Y:S02]  /*2dd0*/  IADD3 R12, P3, R2, UR7, RZ ;  /* 0x00000007020c7c10 */ /* 0x000fe4000ff7e0ff */
[----:B------:R-:W-:-:S04]  /*2de0*/  LEA.HI.X R3, R0, c[0x0][0x1fc], R3, 0x1, P4 ;  /* 0x00007f0000037a11 */ /* 0x000fc800020f0c03 */
[----:B------:R-:W-:Y:S01]  /*2df0*/  IADD3.X R13, R3, UR5, RZ, P3, !PT ;  /* 0x00000005030d7c10 */ /* 0x000fe20009ffe4ff */
        /* <DEDUP_REMOVED lines=9> */
.L_x_1255:
[----:B------:R-:W-:Y:S05]  /*2e90*/  BSYNC B0 ;  /* 0x0000000000007941 */ /* 0x000fea0003800000 */
.L_x_1254:
[----:B------:R-:W-:Y:S01]  /*2ea0*/  LOP3.LUT P0, RZ, R195, 0x4, RZ, 0xc0, !PT ;  /* 0x00000004c3ff7812 */ /* 0x000fe2000780c0ff */
[----:B--234-:R-:W-:Y:S01]  /*2eb0*/  HMMA.16816.F32.BF16 R12, R8, R28, RZ ;  /* 0x0000001c080c723c */ /* 0x01cfe200000418ff */
[----:B------:R-:W-:Y:S02]  /*2ec0*/  LDSM.16.M88.4 R100, [R192+0x2000] ;  /* 0x00200000c064783b */ /* 0x000fe40000000200 */
[----:B------:R-:W-:-:S02]  /*2ed0*/  SEL R0, R16, 0xffffffc0, !P0 ;  /* 0xffffffc010007807 */ /* 0x000fc40004000000 */
[----:B------:R-:W-:Y:S03]  /*2ee0*/  LDSM.16.M88.4 R16, [R189] ;  /* 0x00000000bd10783b */ /* 0x000fe60000000200 */
[----:B------:R-:W-:Y:S01]  /*2ef0*/  IMAD.IADD R2, R192, 0x1, R0 ;  /* 0x00000001c0027824 */ /* 0x000fe200078e0200 */
[C---:B------:R-:W-:Y:S01]  /*2f00*/  HMMA.16816.F32.BF16 R20, R8.reuse, R32, RZ ;  /* 0x000000200814723c */ /* 0x040fe200000418ff */
[----:B------:R-:W-:Y:S04]  /*2f10*/  LDSM.16.M88.4 R96, [R24+0x2000] ;  /* 0x002000001860783b */ /* 0x000fe80000000200 */
[----:B------:R-:W2:Y:S03]  /*2f20*/  LDSM.16.M88.4 R68, [R2] ;  /* 0x000000000244783b */ /* 0x000ea60000000200 */
[----:B------:R-:W-:Y:S01]  /*2f30*/  HMMA.16816.F32.BF16 R28, R8, R30, RZ ;  /* 0x0000001e081c723c */ /* 0x000fe200000418ff */
[----:B------:R-:W3:Y:S01]  /*2f40*/  LDSM.16.M88.4 R72, [R2+0x800] ;  /* 0x000800000248783b */ /* 0x000ee20000000200 */
[----:B------:R-:W-:-:S03]  /*2f50*/  IADD3 R0, R0, R192, R190 ;  /* 0x000000c000007210 */ /* 0x000fc60007ffe0be */
[----:B------:R-:W4:Y:S03]  /*2f60*/  LDSM.16.M88.4 R76, [R2+0x1000] ;  /* 0x00100000024c783b */ /* 0x000f260000000200 */
[C---:B------:R-:W-:Y:S01]  /*2f70*/  HMMA.16816.F32.BF16 R32, R8.reuse, R34, RZ ;  /* 0x000000220820723c */ /* 0x040fe200000418ff */
[----:B------:R-:W-:Y:S04]  /*2f80*/  LDSM.16.M88.4 R92, [R0] ;  /* 0x00000000005c783b */ /* 0x000fe80000000200 */
[----:B------:R-:W-:Y:S03]  /*2f90*/  LDSM.16.M88.4 R84, [R2+0x1800] ;  /* 0x001800000254783b */ /* 0x000fe60000000200 */
[----:B-1----:R-:W-:Y:S01]  /*2fa0*/  HMMA.16816.F32.BF16 R36, R8, R44, RZ ;  /* 0x0000002c0824723c */ /* 0x002fe200000418ff */
[----:B------:R-:W5:Y:S01]  /*2fb0*/  LDL R120, [R1+0x24] ;  /* 0x0000240001787983 */ /* 0x000f620000100800 */
[----:B------:R-:W-:Y:S03]  /*2fc0*/  BSSY B0, `(.L_x_1256) ;  /* 0x0000242000007945 */ /* 0x000fe60003800000 */
[----:B------:R-:W0:Y:S03]  /*2fd0*/  LDGDEPBAR ;  /* 0x00000000000079af */ /* 0x000e260000000000 */
[----:B------:R-:W-:Y:S01]  /*2fe0*/  HMMA.16816.F32.BF16 R60, R4, R40, R12 ;  /* 0x00000028043c723c */ /* 0x000fe2000004180c */
[----:B------:R-:W1:Y:S07]  /*2ff0*/  LDSM.16.M88.4 R12, [R188] ;  /* 0x00000000bc0c783b */ /* 0x000e6e0000000200 */
[C---:B------:R-:W-:Y:S08]  /*3000*/  HMMA.16816.F32.BF16 R44, R8.reuse, R46, RZ ;  /* 0x0000002e082c723c */ /* 0x040ff000000418ff */
[C---:B------:R-:W-:Y:S08]  /*3010*/  HMMA.16816.F32.BF16 R48, R8.reuse, R52, RZ ;  /* 0x000000340830723c */ /* 0x040ff000000418ff */
[----:B------:R-:W-:Y:S08]  /*3020*/  HMMA.16816.F32.BF16 R8, R8, R54, RZ ;  /* 0x000000360808723c */ /* 0x000ff000000418ff */
[C---:B------:R-:W-:Y:S08]  /*3030*/  HMMA.16816.F32.BF16 R52, R4.reuse, R42, R28 ;  /* 0x0000002a0434723c */ /* 0x040ff0000004181c */
[C---:B------:R-:W-:Y:S08]  /*3040*/  HMMA.16816.F32.BF16 R28, R4.reuse, R56, R20 ;  /* 0x00000038041c723c */ /* 0x040ff00000041814 */
[C---:B------:R-:W-:Y:S01]  /*3050*/  HMMA.16816.F32.BF16 R20, R4.reuse, R58, R32 ;  /* 0x0000003a0414723c */ /* 0x040fe20000041820 */
[----:B------:R-:W-:Y:S07]  /*3060*/  LDSM.16.M88.4 R56, [R0+0x1000] ;  /* 0x001000000038783b */ /* 0x000fee0000000200 */
[C---:B------:R-:W-:Y:S08]  /*3070*/  HMMA.16816.F32.BF16 R36, R4.reuse, R64, R36 ;  /* 0x000000400424723c */ /* 0x040ff00000041824 */
[----:B------:R-:W-:Y:S01]  /*3080*/  HMMA.16816.F32.BF16 R44, R4, R66, R44 ;  /* 0x00000042042c723c */ /* 0x000fe2000004182c */
[----:B------:R-:W1:Y:S07]  /*3090*/  LDSM.16.M88.4 R64, [R0+0x800] ;  /* 0x000800000040783b */ /* 0x000e6e0000000200 */
[----:B--2---:R-:W-:Y:S08]  /*30a0*/  HMMA.16816.F32.BF16 R60, R16, R68, R60 ;  /* 0x00000044103c723c */ /* 0x004ff0000004183c */
[C---:B------:R-:W-:Y:S08]  /*30b0*/  HMMA.16816.F32.BF16 R48, R4.reuse, R80, R48 ;  /* 0x000000500430723c */ /* 0x040ff00000041830 */
[----:B------:R-:W-:Y:S01]  /*30c0*/  HMMA.16816.F32.BF16 R4, R4, R82, R8 ;  /* 0x000000520404723c */ /* 0x000fe20000041808 */
[----:B------:R-:W2:Y:S04]  /*30d0*/  LDSM.16.M88.4 R8, [R186+0x4000] ;  /* 0x00400000ba08783b */ /* 0x000ea80000000200 */
[----:B------:R-:W1:Y:S03]  /*30e0*/  LDSM.16.M88.4 R80, [R0+0x1800] ;  /* 0x001800000050783b */ /* 0x000e660000000200 */
[C---:B------:R-:W-:Y:S01]  /*30f0*/  HMMA.16816.F32.BF16 R52, R16.reuse, R70, R52 ;  /* 0x000000461034723c */ /* 0x040fe20000041834 */
[----:B------:R-:W-:Y:S07]  /*3100*/  LDSM.16.M88.4 R68, [R24+0x2800] ;  /* 0x002800001844783b */ /* 0x000fee0000000200 */
[C---:B---3--:R-:W-:Y:S08]  /*3110*/  HMMA.16816.F32.BF16 R40, R16.reuse, R72, R28 ;  /* 0x000000481028723c */ /* 0x048ff0000004181c */
[C---:B------:R-:W-:Y:S01]  /*3120*/  HMMA.16816.F32.BF16 R32, R16.reuse, R74, R20 ;  /* 0x0000004a1020723c */ /* 0x040fe20000041814 */
[----:B------:R-:W-:Y:S07]  /*3130*/  LDSM.16.M88.4 R72, [R192+0x3000] ;  /* 0x00300000c048783b */ /* 0x000fee0000000200 */
[C---:B----4-:R-:W-:Y:S08]  /*3140*/  HMMA.16816.F32.BF16 R28, R16.reuse, R76, R36 ;  /* 0x0000004c101c723c */ /* 0x050ff00000041824 */
[----:B------:R-:W-:Y:S01]  /*3150*/  HMMA.16816.F32.BF16 R20, R16, R78, R44 ;  /* 0x0000004e1014723c */ /* 0x000fe2000004182c */
[----:B------:R-:W3:Y:S07]  /*3160*/  LDSM.16.M88.4 R76, [R192+0x2800] ;  /* 0x00280000c04c783b */ /* 0x000eee0000000200 */
[----:B-1----:R-:W-:Y:S08]  /*3170*/  HMMA.16816.F32.BF16 R60, R12, R92, R60 ;  /* 0x0000005c0c3c723c */ /* 0x002ff0000004183c */
[C---:B------:R-:W-:Y:S01]  /*3180*/  HMMA.16816.F32.BF16 R36, R16.reuse, R86, R4 ;  /* 0x000000561024723c */ /* 0x040fe20000041804 */
[----:B------:R-:W1:Y:S07]  /*3190*/  LDSM.16.M88.4 R4, [R187+0x4000] ;  /* 0x00400000bb04783b */ /* 0x000e6e0000000200 */
[----:B------:R-:W-:Y:S01]  /*31a0*/  HMMA.16816.F32.BF16 R48, R16, R84, R48 ;  /* 0x000000541030723c */ /* 0x000fe20000041830 */
[----:B------:R-:W4:Y:S07]  /*31b0*/  LDSM.16.M88.4 R84, [R192+0x3800] ;  /* 0x00380000c054783b */ /* 0x000f2e0000000200 */
[C---:B------:R-:W-:Y:S01]  /*31c0*/  HMMA.16816.F32.BF16 R52, R12.reuse, R94, R52 ;  /* 0x0000005e0c34723c */ /* 0x040fe20000041834 */
[----:B------:R-:W-:Y:S07]  /*31d0*/  LDSM.16.M88.4 R92, [R2+0x2000] ;  /* 0x00200000025c783b */ /* 0x000fee0000000200 */
[C---:B------:R-:W-:Y:S08]  /*31e0*/  HMMA.16816.F32.BF16 R44, R12.reuse, R64, R40 ;  /* 0x000000400c2c723c */ /* 0x040ff00000041828 */
[C---:B------:R-:W-:Y:S01]  /*31f0*/  HMMA.16816.F32.BF16 R40, R12.reuse, R66, R32 ;  /* 0x000000420c28723c */ /* 0x040fe20000041820 */
[----:B------:R-:W-:Y:S07]  /*3200*/  LDSM.16.M88.4 R64, [R24+0x3000] ;  /* 0x003000001840783b */ /* 0x000fee0000000200 */
[----:B------:R-:W-:Y:S01]  /*3210*/  HMMA.16816.F32.BF16 R32, R12, R56, R28 ;  /* 0x000000380c20723c */ /* 0x000fe2000004181c */
[----:B------:R-:W1:Y:S07]  /*3220*/  LDSM.16.M88.4 R28, [R189+0x4000] ;  /* 0x00400000bd1c783b */ /* 0x000e6e0000000200 */
[----:B--2---:R-:W-:Y:S08]  /*3230*/  HMMA.16816.F32.BF16 R60, R8, R100, R60 ;  /* 0x00000064083c723c */ /* 0x004ff0000004183c */
[C---:B------:R-:W-:Y:S08]  /*3240*/  HMMA.16816.F32.BF16 R20, R12.reuse, R58, R20 ;  /* 0x0000003a0c14723c */ /* 0x040ff00000041814 */
[----:B------:R-:W-:Y:S08]  /*3250*/  HMMA.16816.F32.BF16 R16, R12, R80, R48 ;  /* 0x000000500c10723c */ /* 0x000ff00000041830 */
[C---:B------:R-:W-:Y:S01]  /*3260*/  HMMA.16816.F32.BF16 R56, R8.reuse, R102, R52 ;  /* 0x000000660838723c */ /* 0x040fe20000041834 */
[----:B------:R-:W-:Y:S07]  /*3270*/  LDSM.16.M88.4 R100, [R0+0x3800] ;  /* 0x003800000064783b */ /* 0x000fee0000000200 */
[C---:B---3--:R-:W-:Y:S08]  /*3280*/  HMMA.16816.F32.BF16 R48, R8.reuse, R76, R44 ;  /* 0x0000004c0830723c */ /* 0x048ff0000004182c */
[----:B------:R-:W-:Y:S08]  /*3290*/  HMMA.16816.F32.BF16 R44, R8, R72, R32 ;  /* 0x00000048082c723c */ /* 0x000ff00000041820 */
[----:B-1----:R-:W-:Y:S01]  /*32a0*/  HMMA.16816.F32.BF16 R32, R4, R96, R60 ;  /* 0x000000600420723c */ /* 0x002fe2000004183c */
[----:B------:R-:W1:Y:S07]  /*32b0*/  LDSM.16.M88.4 R60, [R2+0x2800] ;  /* 0x00280000023c783b */ /* 0x000e6e0000000200 */
[----:B------:R-:W-:Y:S01]  /*32c0*/  HMMA.16816.F32.BF16 R12, R12, R82, R36 ;  /* 0x000000520c0c723c */ /* 0x000fe20000041824 */
[----:B------:R-:W2:Y:S07]  /*32d0*/  LDSM.16.M88.4 R80, [R24+0x3800] ;  /* 0x003800001850783b */ /* 0x000eae0000000200 */
[C---:B------:R-:W-:Y:S01]  /*32e0*/  HMMA.16816.F32.BF16 R52, R8.reuse, R78, R40 ;  /* 0x0000004e0834723c */ /* 0x040fe20000041828 */
[----:B------:R-:W-:Y:S07]  /*32f0*/  LDSM.16.M88.4 R76, [R0+0x2000] ;  /* 0x00200000004c783b */ /* 0x000fee0000000200 */
[C---:B------:R-:W-:Y:S01]  /*3300*/  HMMA.16816.F32.BF16 R40, R8.reuse, R74, R20 ;  /* 0x0000004a0828723c */ /* 0x040fe20000041814 */
[----:B------:R-:W3:Y:S07]  /*3310*/  LDSM.16.M88.4 R20, [R188+0x4000] ;  /* 0x00400000bc14783b */ /* 0x000eee0000000200 */
[----:B----4-:R-:W-:Y:S08]  /*3320*/  HMMA.16816.F32.BF16 R36, R8, R84, R16 ;  /* 0x000000540824723c */ /* 0x010ff00000041810 */
[C---:B------:R-:W-:Y:S08]  /*3330*/  HMMA.16816.F32.BF16 R16, R4.reuse, R98, R56 ;  /* 0x000000620410723c */ /* 0x040ff00000041838 */
[----:B------:R-:W-:Y:S08]  /*3340*/  HMMA.16816.F32.BF16 R48, R4, R68, R48 ;  /* 0x000000440430723c */ /* 0x000ff00000041830 */
[----:B------:R-:W-:Y:S01]  /*3350*/  HMMA.16816.F32.BF16 R8, R8, R86, R12 ;  /* 0x000000560808723c */ /* 0x000fe2000004180c */
[----:B------:R-:W-:Y:S04]  /*3360*/  LDSM.16.M88.4 R12, [R186+0x8000] ;  /* 0x00800000ba0c783b */ /* 0x000fe80000000200 */
[----:B------:R-:W-:Y:S03]  /*3370*/  LDSM.16.M88.4 R84, [R2+0x3800] ;  /* 0x003800000254783b */ /* 0x000fe60000000200 */
[----:B------:R-:W-:Y:S08]  /*3380*/  HMMA.16816.F32.BF16 R32, R28, R92, R32 ;  /* 0x0000005c1c20723c */ /* 0x000ff00000041820 */
[C---:B------:R-:W-:Y:S08]  /*3390*/  HMMA.16816.F32.BF16 R52, R4.reuse, R70, R52 ;  /* 0x000000460434723c */ /* 0x040ff00000041834 */
[----:B------:R-:W-:Y:S01]  /*33a0*/  HMMA.16816.F32.BF16 R72, R4, R64, R44 ;  /* 0x000000400448723c */ /* 0x000fe2000004182c */
[----:B------:R-:W4:Y:S07]  /*33b0*/  LDSM.16.M88.4 R44, [R192+0x4000] ;  /* 0x00400000c02c783b */ /* 0x000f2e0000000200 */
[----:B------:R-:W-:Y:S08]  /*33c0*/  HMMA.16816.F32.BF16 R16, R28, R94, R16 ;  /* 0x0000005e1c10723c */ /* 0x000ff00000041810 */
[----:B------:R-:W-:Y:S08]  /*33d0*/  HMMA.16816.F32.BF16 R64, R4, R66, R40 ;  /* 0x000000420440723c */ /* 0x000ff00000041828 */
[----:B-1----:R-:W-:Y:S01]  /*33e0*/  HMMA.16816.F32.BF16 R40, R28, R60, R48 ;  /* 0x0000003c1c28723c */ /* 0x002fe20000041830 */
[----:B------:R-:W1:Y:S07]  /*33f0*/  LDSM.16.M88.4 R48, [R0+0x2800] ;  /* 0x002800000030783b */ /* 0x000e6e0000000200 */
[C---:B--2---:R-:W-:Y:S01]  /*3400*/  HMMA.16816.F32.BF16 R68, R4.reuse, R80, R36 ;  /* 0x000000500444723c */ /* 0x044fe20000041824 */
[----:B------:R-:W2:Y:S07]  /*3410*/  LDSM.16.M88.4 R36, [R2+0x3000] ;  /* 0x003000000224783b */ /* 0x000eae0000000200 */
[----:B------:R-:W-:Y:S01]  /*3420*/  HMMA.16816.F32.BF16 R108, R4, R82, R8 ;  /* 0x00000052046c723c */ /* 0x000fe20000041808 */
[----:B------:R-:W-:Y:S04]  /*3430*/  LDSM.16.M88.4 R8, [R187+0x8000] ;  /* 0x00800000bb08783b */ /* 0x000fe80000000200 */
[----:B------:R-:W-:Y:S03]  /*3440*/  LDSM.16.M88.4 R80, [R0+0x4000] ;  /* 0x004000000050783b */ /* 0x000fe60000000200 */
[----:B---3--:R-:W-:Y:S08]  /*3450*/  HMMA.16816.F32.BF16 R4, R20, R76, R32 ;  /* 0x0000004c1404723c */ /* 0x008ff00000041820 */
[----:B------:R-:W-:Y:S01]  /*3460*/  HMMA.16816.F32.BF16 R56, R28, R62, R52 ;  /* 0x0000003e1c38723c */ /* 0x000fe20000041834 */
[----:B------:R-:W3:Y:S04]  /*3470*/  LDSM.16.M88.4 R60, [R24+0x4000] ;  /* 0x00400000183c783b */ /* 0x000ee80000000200 */
[----:B------:R-:W-:Y:S03]  /*3480*/  LDSM.16.M88.4 R52, [R0+0x3000] ;  /* 0x003000000034783b */ /* 0x000fe60000000200 */
[----:B------:R-:W-:Y:S01]  /*3490*/  HMMA.16816.F32.BF16 R32, R20, R78, R16 ;  /* 0x0000004e1420723c */ /* 0x000fe20000041810 */
[----:B------:R-:W3:Y:S07]  /*34a0*/  LDSM.16.M88.4 R76, [R192+0x4800] ;  /* 0x00480000c04c783b */ /* 0x000eee0000000200 */
[----:B----4-:R-:W-:Y:S01]  /*34b0*/  HMMA.16816.F32.BF16 R16, R12, R44, R4 ;  /* 0x0000002c0c10723c */ /* 0x010fe20000041804 */
[----:B------:R-:W-:Y:S07]  /*34c0*/  LDSM.16.M88.4 R4, [R189+0x8000] ;  /* 0x00800000bd04783b */ /* 0x000fee0000000200 */
[----:B-1----:R-:W-:Y:S08]  /*34d0*/  HMMA.16816.F32.BF16 R40, R20, R48, R40 ;  /* 0x000000301428723c */ /* 0x002ff00000041828 */
[C---:B--2---:R-:W-:Y:S01]  /*34e0*/  HMMA.16816.F32.BF16 R96, R28.reuse, R36, R72 ;  /* 0x000000241c60723c */ /* 0x044fe20000041848 */
[----:B------:R-:W-:Y:S07]  /*34f0*/  LDSM.16.M88.4 R72, [R24+0x4800] ;  /* 0x004800001848783b */ /* 0x000fee0000000200 */
[----:B------:R-:W-:Y:S01]  /*3500*/  HMMA.16816.F32.BF16 R92, R28, R38, R64 ;  /* 0x000000261c5c723c */ /* 0x000fe20000041840 */
[----:B------:R-:W1:Y:S07]  /*3510*/  LDSM.16.M88.4 R64, [R2+0x4000] ;  /* 0x004000000240783b */ /* 0x000e6e0000000200 */
[----:B------:R-:W-:Y:S08]  /*3520*/  HMMA.16816.F32.BF16 R36, R12, R46, R32 ;  /* 0x0000002e0c24723c */ /* 0x000ff00000041820 */
[----:B---3--:R-:W-:Y:S01]  /*3530*/  HMMA.16816.F32.BF16 R32, R8, R60, R16 ;  /* 0x0000003c0820723c */ /* 0x008fe20000041810 */
[----:B------:R-:W2:Y:S07]  /*3540*/  LDSM.16.M88.4 R16, [R188+0x8000] ;  /* 0x00800000bc10783b */ /* 0x000eae0000000200 */
[----:B------:R-:W-:Y:S08]  /*3550*/  HMMA.16816.F32.BF16 R48, R20, R50, R56 ;  /* 0x000000321430723c */ /* 0x000ff00000041838 */
[----:B------:R-:W-:Y:S08]  /*3560*/  HMMA.16816.F32.BF16 R44, R12, R76, R40 ;  /* 0x0000004c0c2c723c */ /* 0x000ff00000041828 */
[----:B------:R-:W-:Y:S01]  /*3570*/  HMMA.16816.F32.BF16 R40, R8, R62, R36 ;  /* 0x0000003e0828723c */ /* 0x000fe20000041824 */
[----:B------:R-:W3:Y:S07]  /*3580*/  LDSM.16.M88.4 R60, [R192+0x5000] ;  /* 0x00500000c03c783b */ /* 0x000eee0000000200 */
[----:B------:R-:W-:Y:S01]  /*3590*/  HMMA.16816.F32.BF16 R104, R28, R84, R68 ;  /* 0x000000541c68723c */ /* 0x000fe20000041844 */
[----:B------:R-:W4:Y:S07]  /*35a0*/  LDSM.16.M88.4 R68, [R2+0x4800] ;  /* 0x004800000244783b */ /* 0x000f2e0000000200 */
[----:B-1----:R-:W-:Y:S08]  /*35b0*/  HMMA.16816.F32.BF16 R32, R4, R64, R32 ;  /* 0x000000400420723c */ /* 0x002ff00000041820 */
[----:B------:R-:W-:Y:S08]  /*35c0*/  HMMA.16816.F32.BF16 R108, R28, R86, R108 ;  /* 0x000000561c6c723c */ /* 0x000ff0000004186c */
[----:B------:R-:W-:Y:S08]  /*35d0*/  HMMA.16816.F32.BF16 R28, R20, R52, R96 ;  /* 0x00000034141c723c */ /* 0x000ff00000041860 */
[----:B------:R-:W-:Y:S01]  /*35e0*/  HMMA.16816.F32.BF16 R36, R12, R78, R48 ;  /* 0x0000004e0c24723c */ /* 0x000fe20000041830 */
[----:B------:R-:W-:Y:S07]  /*35f0*/  LDSM.16.M88.4 R76, [R0+0x4800] ;  /* 0x00480000004c783b */ /* 0x000fee0000000200 */
[----:B------:R-:W-:Y:S08]  /*3600*/  HMMA.16816.F32.BF16 R44, R8, R72, R44 ;  /* 0x00000048082c723c */ /* 0x000ff0000004182c */
[----:B------:R-:W-:Y:S08]  /*3610*/  HMMA.16816.F32.BF16 R56, R20, R54, R92 ;  /* 0x000000361438723c */ /* 0x000ff0000004185c */
[----:B------:R-:W-:Y:S01]  /*3620*/  HMMA.16816.F32.BF16 R40, R4, R66, R40 ;  /* 0x000000420428723c */ /* 0x000fe20000041828 */
[----:B------:R-:W1:Y:S07]  /*3630*/  LDSM.16.M88.4 R64, [R24+0x5000] ;  /* 0x005000001840783b */ /* 0x000e6e0000000200 */
[----:B--2---:R-:W-:Y:S08]  /*3640*/  HMMA.16816.F32.BF16 R52, R16, R80, R32 ;  /* 0x000000501034723c */ /* 0x004ff00000041820 */
[----:B---3--:R-:W-:Y:S08]  /*3650*/  HMMA.16816.F32.BF16 R32, R12, R60, R28 ;  /* 0x0000003c0c20723c */ /* 0x008ff0000004181c */
[----:B------:R-:W-:Y:S01]  /*3660*/  HMMA.16816.F32.BF16 R28, R8, R74, R36 ;  /* 0x0000004a081c723c */ /* 0x000fe20000041824 */
[----:B------:R-:W-:Y:S07]  /*3670*/  LDSM.16.M88.4 R72, [R2+0x5000] ;  /* 0x005000000248783b */ /* 0x000fee0000000200 */
[----:B----4-:R-:W-:Y:S01]  /*3680*/  HMMA.16816.F32.BF16 R36, R4, R68, R44 ;  /* 0x000000440424723c */ /* 0x010fe2000004182c */
[----:B------:R-:W-:-:S07]  /*3690*/  FMUL.FTZ R3, R52, c[0x0][0x320] ;  /* 0x0000c80034037a20 */ /* 0x000fce0000410000 */
[----:B------:R-:W-:Y:S01]  /*36a0*/  HMMA.16816.F32.BF16 R44, R12, R62, R56 ;  /* 0x0000003e0c2c723c */ /* 0x000fe20000041838 */
[----:B------:R-:W2:Y:S04]  /*36b0*/  LDSM.16.M88.4 R60, [R192+0x5800] ;  /* 0x00580000c03c783b */ /* 0x000ea80000000200 */
[----:B------:R2:W3:Y:S03]  /*36c0*/  LDSM.16.M88.4 R56, [R24+0x5800] ;  /* 0x005800001838783b */ /* 0x0004e60000000200 */
[----:B------:R-:W-:Y:S08]  /*36d0*/  HMMA.16816.F32.BF16 R84, R20, R100, R104 ;  /* 0x000000641454723c */ /* 0x000ff00000041868 */
[----:B------:R-:W-:Y:S01]  /*36e0*/  HMMA.16816.F32.BF16 R48, R16, R82, R40 ;  /* 0x000000521030723c */ /* 0x000fe20000041828 */
[----:B------:R4:W2:Y:S07]  /*36f0*/  MUFU.TANH R83, R3 ;  /* 0x0000000300537308 */ /* 0x0008ae0000002400 */
[----:B-1----:R-:W-:Y:S08]  /*3700*/  HMMA.16816.F32.BF16 R40, R8, R64, R32 ;  /* 0x000000400828723c */ /* 0x002ff00000041820 */
[----:B------:R-:W-:Y:S01]  /*3710*/  HMMA.16816.F32.BF16 R28, R4, R70, R28 ;  /* 0x00000046041c723c */ /* 0x000fe2000004181c */
[----:B------:R-:W1:Y:S01]  /*3720*/  LDSM.16.M88.4 R68, [R0+0x5000] ;  /* 0x005000000044783b */ /* 0x000e620000000200 */
[----:B----4-:R-:W-:-:S04]  /*3730*/  FMUL.FTZ R3, R53, c[0x0][0x320] ;  /* 0x0000c80035037a20 */ /* 0x010fc80000410000 */
[----:B------:R4:W1:Y:S02]  /*3740*/  MUFU.TANH R82, R3 ;  /* 0x0000000300527308 */ /* 0x0008640000002400 */
[----:B------:R-:W-:Y:S08]  /*3750*/  HMMA.16816.F32.BF16 R20, R20, R102, R108 ;  /* 0x000000661414723c */ /* 0x000ff0000004186c */
[----:B--2---:R-:W-:Y:S01]  /*3760*/  HMMA.16816.F32.BF16 R24, R12, R60, R84 ;  /* 0x0000003c0c18723c */ /* 0x004fe20000041854 */
[----:B----4-:R-:W-:-:S07]  /*3770*/  FMUL.FTZ R3, R54, c[0x0][0x320] ;  /* 0x0000c80036037a20 */ /* 0x010fce0000410000 */
[----:B------:R-:W-:Y:S01]  /*3780*/  HMMA.16816.F32.BF16 R32, R8, R66, R44 ;  /* 0x000000420820723c */ /* 0x000fe2000004182c */
[----:B------:R2:W4:Y:S01]  /*3790*/  LDSM.16.M88.4 R44, [R2+0x5800] ;  /* 0x00580000022c783b */ /* 0x0005220000000200 */
[----:B------:R1:W-:Y:S06]  /*37a0*/  MUFU.TANH R81, R3 ;  /* 0x0000000300517308 */ /* 0x0003ec0000002400 */
[----:B------:R-:W-:Y:S08]  /*37b0*/  HMMA.16816.F32.BF16 R12, R12, R62, R20 ;  /* 0x0000003e0c0c723c */ /* 0x000ff00000041814 */
[----:B---3--:R-:W-:Y:S01]  /*37c0*/  HMMA.16816.F32.BF16 R24, R8, R56, R24 ;  /* 0x000000380818723c */ /* 0x008fe20000041818 */
[----:B-1----:R-:W-:-:S04]  /*37d0*/  FMUL.FTZ R3, R55, c[0x0][0x320] ;  /* 0x0000c80037037a20 */ /* 0x002fc80000410000 */
[----:B------:R1:W-:Y:S03]  /*37e0*/  MUFU.TANH R80, R3 ;  /* 0x0000000300507308 */ /* 0x0003e60000002400 */
[----:B------:R-:W-:Y:S08]  /*37f0*/  HMMA.16816.F32.BF16 R52, R16, R76, R36 ;  /* 0x0000004c1034723c */ /* 0x000ff00000041824 */
[----:B------:R-:W-:Y:S01]  /*3800*/  HMMA.16816.F32.BF16 R36, R4, R72, R40 ;  /* 0x000000480424723c */ /* 0x000fe20000041828 */
[----:B-1----:R-:W-:-:S07]  /*3810*/  FMUL.FTZ R3, R48, c[0x0][0x320] ;  /* 0x0000c80030037a20 */ /* 0x002fce0000410000 */
[----:B------:R-:W-:Y:S01]  /*3820*/  HMMA.16816.F32.BF16 R40, R16, R78, R28 ;  /* 0x0000004e1028723c */ /* 0x000fe2000004181c */
[----:B------:R1:W3:Y:S01]  /*3830*/  LDSM.16.M88.4 R28, [R0+0x5800] ;  /* 0x00580000001c783b */ /* 0x0002e20000000200 */
[----:B------:R4:W1:Y:S01]  /*3840*/  MUFU.TANH R77, R3 ;  /* 0x00000003004d7308 */ /* 0x0008620000002400 */
[----:B------:R-:W-:-:S05]  /*3850*/  DEPBAR.LE SB0, 0x2 ;  /* 0x000080800000791a */ /* 0x000fca0000000000 */
[----:B------:R-:W-:Y:S01]  /*3860*/  HMMA.16816.F32.BF16 R20, R4, R74, R32 ;  /* 0x0000004a0414723c */ /* 0x000fe20000041820 */
[----:B--2---:R-:W-:-:S07]  /*3870*/  FMUL.FTZ R2, R55, c[0x0][0x320] ;  /* 0x0000c80037027a20 */ /* 0x004fce0000410000 */
[----:B------:R-:W-:Y:S01]  /*3880*/  HMMA.16816.F32.BF16 R36, R16, R68, R36 ;  /* 0x000000441024723c */ /* 0x000fe20000041824 */
[----:B----4-:R-:W-:Y:S02]  /*3890*/  FMUL.FTZ R3, R49, c[0x0][0x320] ;  /* 0x0000c80031037a20 */ /* 0x010fe40000410000 */
[----:B------:R2:W-:Y:S05]  /*38a0*/  MUFU.TANH R49, R2 ;  /* 0x0000000200317308 */ /* 0x0005ea0000002400 */
[----:B------:R-:W-:Y:S01]  /*38b0*/  HMMA.16816.F32.BF16 R8, R8, R58, R12 ;  /* 0x0000003a0808723c */ /* 0x000fe2000004180c */
[----:B-1----:R-:W-:Y:S02]  /*38c0*/  FMUL.FTZ R0, R42, c[0x0][0x320] ;  /* 0x0000c8002a007a20 */ /* 0x002fe40000410000 */
[----:B------:R1:W4:Y:S05]  /*38d0*/  MUFU.TANH R76, R3 ;  /* 0x00000003004c7308 */ /* 0x00032a0000002400 */
[----:B------:R-:W-:Y:S03]  /*38e0*/  HMMA.16816.F32.BF16 R12, R4, R44, R24 ;  /* 0x0000002c040c723c */ /* 0x000fe60000041818 */
[----:B------:R3:W-:Y:S01]  /*38f0*/  MUFU.TANH R34, R0 ;  /* 0x0000000000227308 */ /* 0x0007e20000002400 */
[----:B--2---:R-:W-:-:S04]  /*3900*/  FMUL.FTZ R2, R40, c[0x0][0x320] ;  /* 0x0000c80028027a20 */ /* 0x004fc80000410000 */
[----:B------:R-:W-:Y:S01]  /*3910*/  HMMA.16816.F32.BF16 R20, R16, R70, R20 ;  /* 0x000000461014723c */ /* 0x000fe20000041814 */
[----:B-1----:R-:W-:Y:S02]  /*3920*/  FMUL.FTZ R3, R50, c[0x0][0x320] ;  /* 0x0000c80032037a20 */ /* 0x002fe40000410000 */
[----:B------:R1:W-:Y:S05]  /*3930*/  MUFU.TANH R48, R2 ;  /* 0x0000000200307308 */ /* 0x0003ea0000002400 */
[----:B------:R-:W-:Y:S01]  /*3940*/  HMMA.16816.F32.BF16 R4, R4, R46, R8 ;  /* 0x0000002e0404723c */ /* 0x000fe20000041808 */
[----:B---3--:R-:W-:Y:S02]  /*3950*/  FMUL.FTZ R0, R43, c[0x0][0x320] ;  /* 0x0000c8002b007a20 */ /* 0x008fe40000410000 */
[----:B------:R2:W-:Y:S05]  /*3960*/  MUFU.TANH R65, R3 ;  /* 0x0000000300417308 */ /* 0x0005ea0000002400 */
[----:B------:R-:W-:Y:S03]  /*3970*/  HMMA.16816.F32.BF16 R12, R16, R28, R12 ;  /* 0x0000001c100c723c */ /* 0x000fe6000004180c */
[----:B------:R3:W-:Y:S01]  /*3980*/  MUFU.TANH R40, R0 ;  /* 0x0000000000287308 */ /* 0x0007e20000002400 */
[----:B-1----:R-:W-:-:S02]  /*3990*/  FMUL.FTZ R2, R41, c[0x0][0x320] ;  /* 0x0000c80029027a20 */ /* 0x002fc40000410000 */
[----:B--2---:R-:W-:-:S05]  /*39a0*/  FMUL.FTZ R3, R51, c[0x0][0x320] ;  /* 0x0000c80033037a20 */ /* 0x004fca0000410000 */
[----:B------:R1:W-:Y:S05]  /*39b0*/  MUFU.TANH R41, R2 ;  /* 0x0000000200297308 */ /* 0x0003ea0000002400 */
[----:B------:R-:W-:Y:S01]  /*39c0*/  HMMA.16816.F32.BF16 R4, R16, R30, R4 ;  /* 0x0000001e1004723c */ /* 0x000fe20000041804 */
[----:B------:R-:W-:Y:S01]  /*39d0*/  BAR.SYNC.DEFER_BLOCKING 0x0 ;  /* 0x0000000000007b1d */ /* 0x000fe20000010000 */
[----:B---3--:R-:W-:-:S05]  /*39e0*/  FMUL.FTZ R0, R36, c[0x0][0x320] ;  /* 0x0000c80024007a20 */ /* 0x008fca0000410000 */
[----:B------:R2:W-:Y:S01]  /*39f0*/  MUFU.TANH R64, R3 ;  /* 0x0000000300407308 */ /* 0x0005e20000002400 */
[----:B-1----:R-:W-:-:S07]  /*3a00*/  FMUL.FTZ R2, R21, c[0x0][0x320] ;  /* 0x0000c80015027a20 */ /* 0x002fce0000410000 */
[----:B------:R1:W-:Y:S01]  /*3a10*/  MUFU.TANH R35, R0 ;  /* 0x0000000000237308 */ /* 0x0003e20000002400 */
[----:B--2---:R-:W-:-:S07]  /*3a20*/  FMUL.FTZ R3, R52, c[0x0][0x320] ;  /* 0x0000c80034037a20 */ /* 0x004fce0000410000 */
[----:B------:R2:W-:Y:S01]  /*3a30*/  MUFU.TANH R25, R2 ;  /* 0x0000000200197308 */ /* 0x0005e20000002400 */
[----:B------:R-:W-:Y:S01]  /*3a40*/  FMUL.FTZ R5, R5, c[0x0][0x320] ;  /* 0x0000c80005057a20 */ /* 0x000fe20000410000 */
[----:B------:R-:W-:Y:S01]  /*3a50*/  LDSM.16.MT88.4 R28, [R194+0x2000] ;  /* 0x00200000c21c783b */ /* 0x000fe20000004200 */
[----:B-1----:R-:W-:-:S05]  /*3a60*/  FMUL.FTZ R0, R37, c[0x0][0x320] ;  /* 0x0000c80025007a20 */ /* 0x002fca0000410000 */
[----:B------:R1:W3:Y:S08]  /*3a70*/  MUFU.TANH R51, R3 ;  /* 0x0000000300337308 */ /* 0x0002f00000002400 */
[----:B------:R3:W-:Y:S01]  /*3a80*/  MUFU.TANH R33, R0 ;  /* 0x0000000000217308 */ /* 0x0007e20000002400 */
[----:B--2---:R-:W-:Y:S02]  /*3a90*/  FMUL.FTZ R2, R23, c[0x0][0x320] ;  /* 0x0000c80017027a20 */ /* 0x004fe40000410000 */
[----:B-1----:R-:W-:-:S05]  /*3aa0*/  FMUL.FTZ R3, R53, c[0x0][0x320] ;  /* 0x0000c80035037a20 */ /* 0x002fca0000410000 */
[----:B------:R1:W-:Y:S01]  /*3ab0*/  MUFU.TANH R26, R2 ;  /* 0x00000002001a7308 */ /* 0x0003e20000002400 */
[----:B---3--:R-:W-:-:S07]  /*3ac0*/  FMUL.FTZ R0, R38, c[0x0][0x320] ;  /* 0x0000c80026007a20 */ /* 0x008fce0000410000 */
[----:B------:R2:W3:Y:S08]  /*3ad0*/  MUFU.TANH R50, R3 ;  /* 0x0000000300327308 */ /* 0x0004f00000002400 */
[----:B------:R3:W-:Y:S01]  /*3ae0*/  MUFU.TANH R24, R0 ;  /* 0x0000000000187308 */ /* 0x0007e20000002400 */
[----:B-1----:R-:W-:Y:S02]  /*3af0*/  FMUL.FTZ R2, R12, c[0x0][0x320] ;  /* 0x0000c8000c027a20 */ /* 0x002fe40000410000 */
[----:B--2---:R-:W-:-:S05]  /*3b00*/  FMUL.FTZ R3, R54, c[0x0][0x320] ;  /* 0x0000c80036037a20 */ /* 0x004fca0000410000 */
[----:B------:R1:W-:Y:S01]  /*3b10*/  MUFU.TANH R21, R2 ;  /* 0x0000000200157308 */ /* 0x0003e20000002400 */
[----:B---3--:R-:W-:-:S07]  /*3b20*/  FMUL.FTZ R0, R39, c[0x0][0x320] ;  /* 0x0000c80027007a20 */ /* 0x008fce0000410000 */
[----:B------:R2:W3:Y:S01]  /*3b30*/  MUFU.TANH R61, R3 ;  /* 0x00000003003d7308 */ /* 0x0004e20000002400 */
[----:B------:R-:W-:Y:S07]  /*3b40*/  LDSM.16.MT88.4 R36, [R193] ;  /* 0x00000000c124783b */ /* 0x000fee0000004200 */
[----:B------:R3:W3:Y:S01]  /*3b50*/  MUFU.TANH R27, R0 ;  /* 0x00000000001b7308 */ /* 0x0006e20000002400 */
[----:B-1----:R-:W-:Y:S02]  /*3b60*/  FMUL.FTZ R2, R13, c[0x0][0x320] ;  /* 0x0000c8000d027a20 */ /* 0x002fe40000410000 */
[----:B--2---:R-:W-:-:S05]  /*3b70*/  FMUL.FTZ R3, R22, c[0x0][0x320] ;  /* 0x0000c80016037a20 */ /* 0x004fca0000410000 */
[----:B------:R-:W-:Y:S01]  /*3b80*/  MUFU.TANH R13, R5 ;  /* 0x00000005000d7308 */ /* 0x000fe20000002400 */
[----:B---3--:R-:W-:-:S07]  /*3b90*/  FMUL.FTZ R0, R20, c[0x0][0x320] ;  /* 0x0000c80014007a20 */ /* 0x008fce0000410000 */
[----:B------:R-:W-:Y:S08]  /*3ba0*/  MUFU.TANH R22, R2 ;  /* 0x0000000200167308 */ /* 0x000ff00000002400 */
[----:B------:R1:W-:Y:S08]  /*3bb0*/  MUFU.TANH R32, R0 ;  /* 0x0000000000207308 */ /* 0x0003f00000002400 */
[----:B------:R2:W3:Y:S01]  /*3bc0*/  MUFU.TANH R20, R3 ;  /* 0x0000000300147308 */ /* 0x0004e20000002400 */
[----:B-1----:R-:W-:-:S04]  /*3bd0*/  IMAD R0, R88, -0x40, R90 ;  /* 0xffffffc058007824 */ /* 0x002fc800078e025a */
[----:B------:R-:W-:Y:S02]  /*3be0*/  IMAD.IADD R0, R0, 0x1, -R226 ;  /* 0x0000000100007824 */ /* 0x000fe400078e0ae2 */
[----:B--2---:R-:W-:-:S03]  /*3bf0*/  FMUL.FTZ R3, R14, c[0x0][0x320] ;  /* 0x0000c8000e037a20 */ /* 0x004fc60000410000 */
[C---:B------:R-:W-:Y:S02]  /*3c00*/  ISETP.GT.AND P0, PT, R0.reuse, RZ, PT ;  /* 0x000000ff0000720c */ /* 0x040fe40003f04270 */
[C---:B------:R-:W-:Y:S01]  /*3c10*/  ISETP.GT.AND P6, PT, R0.reuse, 0x1, PT ;  /* 0x000000010000780c */ /* 0x040fe20003fc4270 */
[----:B------:R1:W-:Y:S01]  /*3c20*/  MUFU.TANH R23, R3 ;  /* 0x0000000300177308 */ /* 0x0003e20000002400 */
[----:B------:R-:W-:Y:S02]  /*3c30*/  ISETP.GT.AND P5, PT, R0, 0x8, PT ;  /* 0x000000080000780c */ /* 0x000fe40003fa4270 */
[----:B------:R-:W-:Y:S02]  /*3c40*/  FSEL R8, R83, -INF , P0 ;  /* 0xff80000053087808 */ /* 0x000fe40000000000 */
[----:B------:R-:W-:Y:S02]  /*3c50*/  FSEL R9, R82, -INF , P6 ;  /* 0xff80000052097808 */ /* 0x000fe40003000000 */
[----:B------:R-:W-:-:S02]  /*3c60*/  ISETP.GT.AND P4, PT, R0, 0x9, PT ;  /* 0x000000090000780c */ /* 0x000fc40003f84270 */
[----:B------:R-:W-:Y:S02]  /*3c70*/  FSEL R10, R77, -INF , P5 ;  /* 0xff8000004d0a7808 */ /* 0x000fe40002800000 */
[----:B------:R-:W-:Y:S02]  /*3c80*/  FMNMX.FTZ R2, R8, R9, !PT ;  /* 0x0000000908027209 */ /* 0x000fe40007810000 */
[----:B------:R-:W-:Y:S02]  /*3c90*/  ISETP.GT.AND P3, PT, R0, 0x10, PT ;  /* 0x000000100000780c */ /* 0x000fe40003f64270 */
[----:B----4-:R-:W-:Y:S01]  /*3ca0*/  FSEL R11, R76, -INF , P4 ;  /* 0xff8000004c0b7808 */ /* 0x010fe20002000000 */
[----:B-1----:R-:W-:Y:S01]  /*3cb0*/  FMUL.FTZ R3, R4, c[0x0][0x320] ;  /* 0x0000c80004037a20 */ /* 0x002fe20000410000 */
[----:B------:R-:W-:Y:S01]  /*3cc0*/  FMNMX.FTZ R2, R10, R2, !PT ;  /* 0x000000020a027209 */ /* 0x000fe20007810000 */
[----:B------:R-:W-:Y:S01]  /*3cd0*/  FMUL.FTZ R4, R15, c[0x0][0x320] ;  /* 0x0000c8000f047a20 */ /* 0x000fe20000410000 */
[----:B------:R-:W-:Y:S01]  /*3ce0*/  FSEL R16, R81, -INF , P0 ;  /* 0xff80000051107808 */ /* 0x000fe20000000000 */
[----:B------:R1:W2:Y:S01]  /*3cf0*/  MUFU.TANH R14, R3 ;  /* 0x00000003000e7308 */ /* 0x0002a20000002400 */
[----:B------:R-:W-:-:S02]  /*3d00*/  ISETP.GT.AND P0, PT, R0, 0x11, PT ;  /* 0x000000110000780c */ /* 0x000fc40003f04270 */
[----:B------:R-:W-:Y:S02]  /*3d10*/  FSEL R45, R51, -INF , P3 ;  /* 0xff800000332d7808 */ /* 0x000fe40001800000 */
[----:B------:R-:W-:Y:S02]  /*3d20*/  FMNMX.FTZ R2, R11, R2, !PT ;  /* 0x000000020b027209 */ /* 0x000fe40007810000 */
[----:B------:R-:W-:Y:S01]  /*3d30*/  FSEL R17, R80, -INF , P6 ;  /* 0xff80000050117808 */ /* 0x000fe20003000000 */
[----:B------:R-:W4:Y:S01]  /*3d40*/  MUFU.TANH R12, R4 ;  /* 0x00000004000c7308 */ /* 0x000f220000002400 */
[----:B------:R-:W-:Y:S02]  /*3d50*/  ISETP.GT.AND P6, PT, R0, 0x18, PT ;  /* 0x000000180000780c */ /* 0x000fe40003fc4270 */
[----:B------:R-:W-:Y:S02]  /*3d60*/  FSEL R44, R50, -INF , P0 ;  /* 0xff800000322c7808 */ /* 0x000fe40000000000 */
[----:B------:R-:W-:-:S02]  /*3d70*/  FMNMX.FTZ R2, R45, R2, !PT ;  /* 0x000000022d027209 */ /* 0x000fc40007810000 */
[----:B------:R-:W-:Y:S02]  /*3d80*/  FSEL R18, R65, -INF , P5 ;  /* 0xff80000041127808 */ /* 0x000fe40002800000 */
[----:B------:R-:W-:Y:S02]  /*3d90*/  ISETP.GT.AND P5, PT, R0, 0x19, PT ;  /* 0x000000190000780c */ /* 0x000fe40003fa4270 */
[----:B------:R-:W-:Y:S02]  /*3da0*/  FSEL R46, R48, -INF , P6 ;  /* 0xff800000302e7808 */ /* 0x000fe40003000000 */
[----:B------:R-:W-:Y:S02]  /*3db0*/  FMNMX.FTZ R2, R44, R2, !PT ;  /* 0x000000022c027209 */ /* 0x000fe40007810000 */
[----:B------:R-:W-:Y:S02]  /*3dc0*/  FSEL R19, R64, -INF , P4 ;  /* 0xff80000040137808 */ /* 0x000fe40002000000 */
[----:B------:R-:W-:-:S02]  /*3dd0*/  ISETP.GT.AND P4, PT, R0, 0x20, PT ;  /* 0x000000200000780c */ /* 0x000fc40003f84270 */
[----:B------:R-:W-:Y:S02]  /*3de0*/  FSEL R47, R41, -INF , P5 ;  /* 0xff800000292f7808 */ /* 0x000fe40002800000 */
[----:B-1----:R-:W-:Y:S02]  /*3df0*/  FMNMX.FTZ R3, R16, R17, !PT ;  /* 0x0000001110037209 */ /* 0x002fe40007810000 */
        /* <DEDUP_REMOVED lines=12> */
[----:B------:R-:W-:Y:S02]  /*3ec0*/  FSEL R63, R40, -INF , P5 ;  /* 0xff800000283f7808 */ /* 0x000fe40002800000 */
[----:B------:R-:W-:Y:S02]  /*3ed0*/  FSEL R140, R24, -INF , P4 ;  /* 0xff800000188c7808 */ /* 0x000fe40002000000 */
[----:B------:R-:W-:Y:S02]  /*3ee0*/  FSEL R131, R27, -INF , P3 ;  /* 0xff8000001b837808 */ /* 0x000fe40001800000 */
[----:B---3--:R-:W-:-:S02]  /*3ef0*/  FSEL R141, R20, -INF , P0 ;  /* 0xff800000148d7808 */ /* 0x008fc40000000000 */
[----:B------:R-:W-:Y:S02]  /*3f00*/  FSEL R128, R32, -INF , P0 ;  /* 0xff80000020807808 */ /* 0x000fe40000000000 */
[C---:B------:R-:W-:Y:S02]  /*3f10*/  ISETP.GT.AND P6, PT, R0.reuse, 0x29, PT ;  /* 0x000000290000780c */ /* 0x040fe40003fc4270 */
[C---:B------:R-:W-:Y:S02]  /*3f20*/  ISETP.GT.AND P5, PT, R0.reuse, 0x30, PT ;  /* 0x000000300000780c */ /* 0x040fe40003fa4270 */
[C---:B------:R-:W-:Y:S02]  /*3f30*/  ISETP.GT.AND P4, PT, R0.reuse, 0x31, PT ;  /* 0x000000310000780c */ /* 0x040fe40003f84270 */
[C---:B------:R-:W-:Y:S02]  /*3f40*/  ISETP.GT.AND P3, PT, R0.reuse, 0x38, PT ;  /* 0x000000380000780c */ /* 0x040fe40003f64270 */
[----:B------:R-:W-:-:S02]  /*3f50*/  ISETP.GT.AND P0, PT, R0, 0x39, PT ;  /* 0x000000390000780c */ /* 0x000fc40003f04270 */
[----:B------:R-:W-:Y:S02]  /*3f60*/  FMNMX.FTZ R3, R61, R3, !PT ;  /* 0x000000033d037209 */ /* 0x000fe40007810000 */
[----:B------:R-:W-:Y:S02]  /*3f70*/  FMNMX.FTZ R0, R102, R2, !PT ;  /* 0x0000000266007209 */ /* 0x000fe40007810000 */
[----:B------:R-:W-:Y:S02]  /*3f80*/  FSEL R103, R25, -INF , P6 ;  /* 0xff80000019677808 */ /* 0x000fe40003000000 */
[----:B------:R-:W-:Y:S01]  /*3f90*/  FMNMX.FTZ R2, R60, R3, !PT ;  /* 0x000000033c027209 */ /* 0x000fe20007810000 */
[----:B------:R-:W-:Y:S01]  /*3fa0*/  FMUL.FTZ R3, R6, c[0x0][0x320] ;  /* 0x0000c80006037a20 */ /* 0x000fe20000410000 */
[----:B------:R-:W-:Y:S02]  /*3fb0*/  FMNMX.FTZ R0, R128, R0, !PT ;  /* 0x0000000080007209 */ /* 0x000fe40007810000 */
[----:B------:R-:W-:Y:S01]  /*3fc0*/  FSEL R142, R21, -INF , P5 ;  /* 0xff800000158e7808 */ /* 0x000fe20002800000 */
[----:B------:R1:W3:Y:S01]  /*3fd0*/  MUFU.TANH R5, R3 ;  /* 0x0000000300057308 */ /* 0x0002e20000002400 */
[----:B------:R-:W-:-:S02]  /*3fe0*/  FMNMX.FTZ R2, R62, R2, !PT ;  /* 0x000000023e027209 */ /* 0x000fc40007810000 */
[----:B------:R-:W-:Y:S02]  /*3ff0*/  FMNMX.FTZ R0, R103, R0, !PT ;  /* 0x0000000067007209 */ /* 0x000fe40007810000 */
[----:B------:R-:W-:Y:S02]  /*4000*/  FSEL R143, R22, -INF , P4 ;  /* 0xff800000168f7808 */ /* 0x000fe40002000000 */
[----:B------:R-:W-:Y:S02]  /*4010*/  FMNMX.FTZ R2, R63, R2, !PT ;  /* 0x000000023f027209 */ /* 0x000fe40007810000 */
[----:B------:R-:W-:Y:S02]  /*4020*/  FMNMX.FTZ R0, R142, R0, !PT ;  /* 0x000000008e007209 */ /* 0x000fe40007810000 */
[----:B--2---:R-:W-:Y:S02]  /*4030*/  FSEL R197, R14, -INF , P3 ;  /* 0xff8000000ec57808 */ /* 0x004fe40001800000 */
[----:B------:R-:W-:-:S02]  /*4040*/  FMNMX.FTZ R2, R140, R2, !PT ;  /* 0x000000028c027209 */ /* 0x000fc40007810000 */
[----:B------:R-:W-:Y:S01]  /*4050*/  FMNMX.FTZ R0, R143, R0, !PT ;  /* 0x000000008f007209 */ /* 0x000fe20007810000 */
[----:B-1----:R-:W-:Y:S01]  /*4060*/  FMUL.FTZ R3, R7, c[0x0][0x320] ;  /* 0x0000c80007037a20 */ /* 0x002fe20000410000 */
[----:B------:R-:W-:Y:S02]  /*4070*/  FSEL R199, R13, -INF , P0 ;  /* 0xff8000000dc77808 */ /* 0x000fe40000000000 */
[----:B------:R-:W-:Y:S02]  /*4080*/  FMNMX.FTZ R2, R131, R2, !PT ;  /* 0x0000000283027209 */ /* 0x000fe40007810000 */
[----:B------:R-:W-:Y:S01]  /*4090*/  FMNMX.FTZ R0, R197, R0, !PT ;  /* 0x00000000c5007209 */ /* 0x000fe20007810000 */
[----:B------:R-:W1:Y:S01]  /*40a0*/  MUFU.TANH R3, R3 ;  /* 0x0000000300037308 */ /* 0x000e620000002400 */
[----:B------:R-:W-:Y:S02]  /*40b0*/  FSEL R130, R26, -INF , P6 ;  /* 0xff8000001a827808 */ /* 0x000fe40003000000 */
[----:B------:R-:W-:Y:S01]  /*40c0*/  FMNMX.FTZ R2, R141, R2, !PT ;  /* 0x000000028d027209 */ /* 0x000fe20007810000 */
[----:B------:R-:W-:Y:S01]  /*40d0*/  LDSM.16.MT88.4 R24, [R194] ;  /* 0x00000000c218783b */ /* 0x000fe20000004200 */
[----:B------:R-:W-:-:S02]  /*40e0*/  FMNMX.FTZ R0, R199, R0, !PT ;  /* 0x00000000c7007209 */ /* 0x000fc40007810000 */
[----:B------:R-:W-:Y:S02]  /*40f0*/  FSEL R198, R23, -INF , P5 ;  /* 0xff80000017c67808 */ /* 0x000fe40002800000 */
[----:B------:R-:W-:Y:S01]  /*4100*/  FMNMX.FTZ R2, R130, R2, !PT ;  /* 0x0000000282027209 */ /* 0x000fe20007810000 */
[----:B------:R-:W2:Y:S01]  /*4110*/  SHFL.BFLY PT, R4, R0, 0x2, 0x1f ;  /* 0x0c401f0000047f89 */ /* 0x000ea200000e0000 */
[----:B----4-:R-:W-:Y:S02]  /*4120*/  FSEL R205, R12, -INF , P4 ;  /* 0xff8000000ccd7808 */ /* 0x010fe40002000000 */
[----:B------:R-:W-:Y:S01]  /*4130*/  FMNMX.FTZ R2, R198, R2, !PT ;  /* 0x00000002c6027209 */ /* 0x000fe20007810000 */
[----:B-----5:R-:W-:Y:S01]  /*4140*/  LDSM.16.MT88.4 R20, [R120] ;  /* 0x000000007814783b */ /* 0x020fe20000004200 */
[----:B---3--:R-:W-:Y:S02]  /*4150*/  FSEL R204, R5, -INF , P3 ;  /* 0xff80000005cc7808 */ /* 0x008fe40001800000 */
[----:B------:R-:W-:-:S02]  /*4160*/  FMNMX.FTZ R2, R205, R2, !PT ;  /* 0x00000002cd027209 */ /* 0x000fc40007810000 */
[----:B-1----:R-:W-:Y:S02]  /*4170*/  FSEL R207, R3, -INF , P0 ;  /* 0xff80000003cf7808 */ /* 0x002fe40000000000 */
[----:B------:R-:W-:-:S04]  /*4180*/  FMNMX.FTZ R2, R204, R2, !PT ;  /* 0x00000002cc027209 */ /* 0x000fc80007810000 */
[----:B------:R-:W-:-:S05]  /*4190*/  FMNMX.FTZ R2, R207, R2, !PT ;  /* 0x00000002cf027209 */ /* 0x000fca0007810000 */
[----:B------:R-:W1:Y:S01]  /*41a0*/  SHFL.BFLY PT, R3, R2, 0x2, 0x1f ;  /* 0x0c401f0002037f89 */ /* 0x000e6200000e0000 */
[----:B--2---:R-:W-:-:S05]  /*41b0*/  FMNMX.FTZ R0, R0, R4, !PT ;  /* 0x0000000400007209 */ /* 0x004fca0007810000 */
[----:B------:R-:W2:Y:S01]  /*41c0*/  SHFL.BFLY PT, R4, R0, 0x1, 0x1f ;  /* 0x0c201f0000047f89 */ /* 0x000ea200000e0000 */
[----:B-1----:R-:W-:-:S05]  /*41d0*/  FMNMX.FTZ R3, R2, R3, !PT ;  /* 0x0000000302037209 */ /* 0x002fca0007810000 */
[----:B------:R-:W1:Y:S01]  /*41e0*/  SHFL.BFLY PT, R5, R3, 0x1, 0x1f ;  /* 0x0c201f0003057f89 */ /* 0x000e6200000e0000 */
[----:B--2---:R-:W-:-:S04]  /*41f0*/  FMNMX.FTZ R101, R0, R4, !PT ;  /* 0x0000000400657209 */ /* 0x004fc80007810000 */
[C---:B------:R-:W-:Y:S01]  /*4200*/  FSETP.NEU.FTZ.AND P0, PT, R101.reuse, -INF , PT ;  /* 0xff8000006500780b */ /* 0x040fe20003f1d000 */
[----:B------:R-:W-:-:S05]  /*4210*/  FMUL.FTZ R2, R101, c[0x0][0x2d0] ;  /* 0x0000b40065027a20 */ /* 0x000fca0000410000 */
[----:B------:R-:W-:-:S05]  /*4220*/  FSEL R2, R2, RZ, P0 ;  /* 0x000000ff02027208 */ /* 0x000fca0000000000 */
[--C-:B------:R-:W-:Y:S02]  /*4230*/  FFMA.FTZ R0, R8, c[0x0][0x2d0], -R2.reuse ;  /* 0x0000b40008007a23 */ /* 0x100fe40000010802 */
[--C-:B------:R-:W-:Y:S02]  /*4240*/  FFMA.FTZ R8, R45, c[0x0][0x2d0], -R2.reuse ;  /* 0x0000b4002d087a23 */ /* 0x100fe40000010802 */
[----:B------:R2:W-:Y:S01]  /*4250*/  MUFU.EX2 R244, R0 ;  /* 0x0000000000f47308 */ /* 0x0005e20000000800 */
[----:B-1----:R-:W-:Y:S01]  /*4260*/  FMNMX.FTZ R100, R3, R5, !PT ;  /* 0x0000000503647209 */ /* 0x002fe20007810000 */
[----:B------:R-:W-:-:S03]  /*4270*/  FFMA.FTZ R3, R10, c[0x0][0x2d0], -R2 ;  /* 0x0000b4000a037a23 */ /* 0x000fc60000010802 */
[----:B------:R-:W-:-:S03]  /*4280*/  FSETP.NEU.FTZ.AND P0, PT, R100, -INF , PT ;  /* 0xff8000006400780b */ /* 0x000fc60003f1d000 */
[----:B------:R1:W-:Y:S01]  /*4290*/  MUFU.EX2 R241, R3 ;  /* 0x0000000300f17308 */ /* 0x0003e20000000800 */
[----:B--2---:R-:W-:-:S07]  /*42a0*/  FFMA.FTZ R0, R9, c[0x0][0x2d0], -R2 ;  /* 0x0000b40009007a23 */ /* 0x004fce0000010802 */
[----:B------:R2:W-:Y:S01]  /*42b0*/  MUFU.EX2 R234, R8 ;  /* 0x0000000800ea7308 */ /* 0x0005e20000000800 */
[----:B------:R-:W-:-:S05]  /*42c0*/  IMAD.IADD R9, R191, 0x1, R194 ;  /* 0x00000001bf097824 */ /* 0x000fca00078e02c2 */
[----:B------:R-:W-:Y:S01]  /*42d0*/  LDSM.16.MT88.4 R40, [R9+0x2000] ;  /* 0x002000000928783b */ /* 0x000fe20000004200 */
[--C-:B-1----:R-:W-:Y:S01]  /*42e0*/  FFMA.FTZ R3, R11, c[0x0][0x2d0], -R2.reuse ;  /* 0x0000b4000b037a23 */ /* 0x102fe20000010802 */
[----:B------:R1:W-:Y:S08]  /*42f0*/  MUFU.EX2 R242, R0 ;  /* 0x0000000000f27308 */ /* 0x0003f00000000800 */
[----:B------:R3:W4:Y:S01]  /*4300*/  MUFU.EX2 R243, R3 ;  /* 0x0000000300f37308 */ /* 0x0007220000000800 */
[----:B--2---:R-:W-:-:S02]  /*4310*/  FFMA.FTZ R8, R44, c[0x0][0x2d0], -R2 ;  /* 0x0000b4002c087a23 */ /* 0x004fc40000010802 */
[----:B-1----:R-:W-:-:S05]  /*4320*/  FMUL.FTZ R0, R100, c[0x0][0x2d0] ;  /* 0x0000b40064007a20 */ /* 0x002fca0000410000 */
[----:B------:R1:W-:Y:S01]  /*4330*/  MUFU.EX2 R236, R8 ;  /* 0x0000000800ec7308 */ /* 0x0003e20000000800 */
[----:B------:R-:W-:Y:S01]  /*4340*/  FSEL R0, R0, RZ, P0 ;  /* 0x000000ff00007208 */ /* 0x000fe20000000000 */
[----:B---3--:R-:W-:Y:S01]  /*4350*/  IMAD.IADD R3, R191, 0x1, R193 ;  /* 0x00000001bf037824 */ /* 0x008fe200078e02c1 */
[----:B----4-:R-:W-:-:S03]  /*4360*/  F2FP.BF16.PACK_AB R6, R243, R241 ;  /* 0x000000f1f306723e */ /* 0x010fc600000010ff */
[----:B------:R-:W-:Y:S01]  /*4370*/  FFMA.FTZ R4, R16, c[0x0][0x2d0], -R0 ;  /* 0x0000b40010047a23 */ /* 0x000fe20000010800 */
[----:B------:R-:W-:Y:S03]  /*4380*/  LDSM.16.MT88.4 R12, [R3+0x2000] ;  /* 0x00200000030c783b */ /* 0x000fe60000004200 */
[----:B------:R2:W-:Y:S01]  /*4390*/  MUFU.EX2 R239, R4 ;  /* 0x0000000400ef7308 */ /* 0x0005e20000000800 */
[----:B------:R-:W-:Y:S01]  /*43a0*/  LDSM.16.MT88.4 R32, [R3] ;  /* 0x000000000320783b */ /* 0x000fe20000004200 */
[----:B-1----:R-:W-:-:S06]  /*43b0*/  FFMA.FTZ R8, R46, c[0x0][0x2d0], -R2 ;  /* 0x0000b4002e087a23 */ /* 0x002fcc0000010802 */
[----:B------:R1:W-:Y:S01]  /*43c0*/  MUFU.EX2 R233, R8 ;  /* 0x0000000800e97308 */ /* 0x0003e20000000800 */
[----:B--2---:R-:W-:-:S07]  /*43d0*/  FFMA.FTZ R4, R17, c[0x0][0x2d0], -R0 ;  /* 0x0000b40011047a23 */ /* 0x004fce0000010800 */
[----:B------:R2:W3:Y:S01]  /*43e0*/  MUFU.EX2 R238, R4 ;  /* 0x0000000400ee7308 */ /* 0x0004e20000000800 */
[----:B-1----:R-:W-:Y:S02]  /*43f0*/  FFMA.FTZ R8, R47, c[0x0][0x2d0], -R2 ;  /* 0x0000b4002f087a23 */ /* 0x002fe40000010802 */
[----:B------:R-:W-:Y:S05]  /*4400*/  LDSM.16.MT88.4 R44, [R3+0x800] ;  /* 0x00080000032c783b */ /* 0x000fea0000004200 */
[----:B------:R1:W-:Y:S01]  /*4410*/  MUFU.EX2 R235, R8 ;  /* 0x0000000800eb7308 */ /* 0x0003e20000000800 */
[----:B--2---:R-:W-:Y:S01]  /*4420*/  FFMA.FTZ R4, R18, c[0x0][0x2d0], -R0 ;  /* 0x0000b40012047a23 */ /* 0x004fe20000010800 */
[----:B---3--:R-:W-:-:S06]  /*4430*/  F2FP.BF16.PACK_AB R5, R238, R239 ;  /* 0x000000efee05723e */ /* 0x008fcc00000010ff */
[----:B------:R2:W-:Y:S01]  /*4440*/  MUFU.EX2 R237, R4 ;  /* 0x0000000400ed7308 */ /* 0x0005e20000000800 */
[----:B-1----:R-:W-:-:S07]  /*4450*/  FFMA.FTZ R8, R61, c[0x0][0x2d0], -R0 ;  /* 0x0000b4003d087a23 */ /* 0x002fce0000010800 */
[----:B------:R1:W-:Y:S01]  /*4460*/  MUFU.EX2 R214, R8 ;  /* 0x0000000800d67308 */ /* 0x0003e20000000800 */
[--C-:B--2---:R-:W-:Y:S02]  /*4470*/  FFMA.FTZ R4, R19, c[0x0][0x2d0], -R0.reuse ;  /* 0x0000b40013047a23 */ /* 0x104fe40000010800 */
[----:B------:R-:W2:Y:S05]  /*4480*/  LDSM.16.MT88.4 R16, [R193+0x2000] ;  /* 0x00200000c110783b */ /* 0x000eaa0000004200 */
[----:B------:R3:W4:Y:S01]  /*4490*/  MUFU.EX2 R240, R4 ;  /* 0x0000000400f07308 */ /* 0x0007220000000800 */
[----:B-1----:R-:W-:-:S07]  /*44a0*/  FFMA.FTZ R8, R60, c[0x0][0x2d0], -R0 ;  /* 0x0000b4003c087a23 */ /* 0x002fce0000010800 */
[----:B------:R1:W5:Y:S01]  /*44b0*/  MUFU.EX2 R232, R8 ;  /* 0x0000000800e87308 */ /* 0x0003620000000800 */
[----:B---3--:R-:W-:Y:S02]  /*44c0*/  F2FP.BF16.PACK_AB R4, R242, R244 ;  /* 0x000000f4f204723e */ /* 0x008fe400000010ff */
[----:B----4-:R-:W-:Y:S01]  /*44d0*/  F2FP.BF16.PACK_AB R7, R240, R237 ;  /* 0x000000edf007723e */ /* 0x010fe200000010ff */
[----:B-1----:R-:W-:-:S06]  /*44e0*/  FFMA.FTZ R8, R62, c[0x0][0x2d0], -R0 ;  /* 0x0000b4003e087a23 */ /* 0x002fcc0000010800 */
[C---:B------:R-:W-:Y:S01]  /*44f0*/  HMMA.16816.F32.BF16 R96, R4.reuse, R24, RZ ;  /* 0x000000180460723c */ /* 0x040fe200000418ff */
[----:B------:R1:W-:Y:S07]  /*4500*/  MUFU.EX2 R213, R8 ;  /* 0x0000000800d57308 */ /* 0x0003ee0000000800 */
[C---:B------:R-:W-:Y:S01]  /*4510*/  HMMA.16816.F32.BF16 R92, R4.reuse, R26, RZ ;  /* 0x0000001a045c723c */ /* 0x040fe200000418ff */
[----:B------:R-:W3:Y:S07]  /*4520*/  LDSM.16.MT88.4 R24, [R193+0x4000] ;  /* 0x00400000c118783b */ /* 0x000eee0000004200 */
[----:B--2---:R-:W-:Y:S01]  /*4530*/  HMMA.16816.F32.BF16 R80, R4, R16, RZ ;  /* 0x000000100450723c */ /* 0x004fe200000418ff */
[----:B-1----:R-:W-:-:S04]  /*4540*/  FFMA.FTZ R8, R63, c[0x0][0x2d0], -R0 ;  /* 0x0000b4003f087a23 */ /* 0x002fc80000010800 */
[----:B------:R1:W2:Y:S03]  /*4550*/  MUFU.EX2 R230, R8 ;  /* 0x0000000800e67308 */ /* 0x0002a60000000800 */
[C---:B------:R-:W-:Y:S01]  /*4560*/  HMMA.16816.F32.BF16 R76, R4.reuse, R18, RZ ;  /* 0x00000012044c723c */ /* 0x040fe200000418ff */
[----:B------:R-:W4:Y:S07]  /*4570*/  LDSM.16.MT88.4 R16, [R194+0x4000] ;  /* 0x00400000c210783b */ /* 0x000f2e0000004200 */
[----:B------:R-:W-:Y:S01]  /*4580*/  HMMA.16816.F32.BF16 R88, R4, R20, RZ ;  /* 0x000000140458723c */ /* 0x000fe200000418ff */
[----:B-1----:R-:W-:-:S07]  /*4590*/  FFMA.FTZ R8, R129, c[0x0][0x2d0], -R2 ;  /* 0x0000b40081087a23 */ /* 0x002fce0000010802 */
[C---:B------:R-:W-:Y:S01]  /*45a0*/  HMMA.16816.F32.BF16 R84, R4.reuse, R22, RZ ;  /* 0x000000160454723c */ /* 0x040fe200000418ff */
[----:B------:R-:W1:Y:S01]  /*45b0*/  LDSM.16.MT88.4 R20, [R3+0x4000] ;  /* 0x004000000314783b */ /* 0x000e620000004200 */
[----:B------:R2:W-:Y:S06]  /*45c0*/  MUFU.EX2 R185, R8 ;  /* 0x0000000800b97308 */ /* 0x0005ec0000000800 */
[C---:B------:R-:W-:Y:S08]  /*45d0*/  HMMA.16816.F32.BF16 R68, R4.reuse, R12, RZ ;  /* 0x0000000c0444723c */ /* 0x040ff000000418ff */
[----:B------:R-:W-:Y:S01]  /*45e0*/  HMMA.16816.F32.BF16 R72, R4, R14, RZ ;  /* 0x0000000e0448723c */ /* 0x000fe200000418ff */
[----:B------:R3:W1:Y:S01]  /*45f0*/  LDSM.16.MT88.4 R12, [R120+0x4000] ;  /* 0x00400000780c783b */ /* 0x0006620000004200 */
[----:B--2---:R-:W-:-:S04]  /*4600*/  FFMA.FTZ R8, R102, c[0x0][0x2d0], -R2 ;  /* 0x0000b40066087a23 */ /* 0x004fc80000010802 */
[----:B------:R2:W1:Y:S02]  /*4610*/  MUFU.EX2 R184, R8 ;  /* 0x0000000800b87308 */ /* 0x0004640000000800 */
[C---:B------:R-:W-:Y:S08]  /*4620*/  HMMA.16816.F32.BF16 R48, R4.reuse, R40, RZ ;  /* 0x000000280430723c */ /* 0x040ff000000418ff */
[----:B------:R-:W-:Y:S01]  /*4630*/  HMMA.16816.F32.BF16 R52, R4, R42, RZ ;  /* 0x0000002a0434723c */ /* 0x000fe200000418ff */
[----:B------:R-:W1:Y:S01]  /*4640*/  LDSM.16.MT88.4 R40, [R193+0x800] ;  /* 0x00080000c128783b */ /* 0x000e620000004200 */
[----:B--2---:R-:W-:-:S06]  /*4650*/  FFMA.FTZ R8, R128, c[0x0][0x2d0], -R2 ;  /* 0x0000b40080087a23 */ /* 0x004fcc0000010802 */
[C---:B------:R-:W-:Y:S01]  /*4660*/  HMMA.16816.F32.BF16 R116, R4.reuse, R36, RZ ;  /* 0x000000240474723c */ /* 0x040fe200000418ff */
[----:B------:R2:W-:Y:S07]  /*4670*/  MUFU.EX2 R167, R8 ;  /* 0x0000000800a77308 */ /* 0x0005ee0000000800 */
[C---:B------:R-:W-:Y:S01]  /*4680*/  HMMA.16816.F32.BF16 R112, R4.reuse, R38, RZ ;  /* 0x000000260470723c */ /* 0x040fe200000418ff */
[----:B------:R-:W1:Y:S07]  /*4690*/  LDSM.16.MT88.4 R36, [R194+0x800] ;  /* 0x00080000c224783b */ /* 0x000e6e0000004200 */
[----:B------:R-:W-:Y:S01]  /*46a0*/  HMMA.16816.F32.BF16 R64, R4, R28, RZ ;  /* 0x0000001c0440723c */ /* 0x000fe200000418ff */
[----:B--2---:R-:W-:-:S04]  /*46b0*/  FFMA.FTZ R8, R103, c[0x0][0x2d0], -R2 ;  /* 0x0000b40067087a23 */ /* 0x004fc80000010802 */
[----:B------:R2:W-:Y:S03]  /*46c0*/  MUFU.EX2 R166, R8 ;  /* 0x0000000800a67308 */ /* 0x0005e60000000800 */
[C---:B------:R-:W-:Y:S01]  /*46d0*/  HMMA.16816.F32.BF16 R56, R4.reuse, R30, RZ ;  /* 0x0000001e0438723c */ /* 0x040fe200000418ff */
[----:B------:R-:W1:Y:S07]  /*46e0*/  LDSM.16.MT88.4 R28, [R193+0x2800] ;  /* 0x00280000c11c783b */ /* 0x000e6e0000004200 */
[----:B------:R-:W-:Y:S01]  /*46f0*/  HMMA.16816.F32.BF16 R104, R4, R32, RZ ;  /* 0x000000200468723c */ /* 0x000fe200000418ff */
[----:B--2---:R-:W-:-:S07]  /*4700*/  FFMA.FTZ R8, R140, c[0x0][0x2d0], -R0 ;  /* 0x0000b4008c087a23 */ /* 0x004fce0000010800 */
[C---:B------:R-:W-:Y:S01]  /*4710*/  HMMA.16816.F32.BF16 R108, R4.reuse, R34, RZ ;  /* 0x00000022046c723c */ /* 0x040fe200000418ff */
[----:B------:R-:W-:Y:S01]  /*4720*/  LDSM.16.MT88.4 R32, [R9+0x800] ;  /* 0x000800000920783b */ /* 0x000fe20000004200 */
[----:B------:R2:W-:Y:S06]  /*4730*/  MUFU.EX2 R165, R8 ;  /* 0x0000000800a57308 */ /* 0x0005ec0000000800 */
[C---:B---3--:R-:W-:Y:S08]  /*4740*/  HMMA.16816.F32.BF16 R120, R4.reuse, R24, RZ ;  /* 0x000000180478723c */ /* 0x048ff000000418ff */
[----:B------:R-:W-:Y:S01]  /*4750*/  HMMA.16816.F32.BF16 R124, R4, R26, RZ ;  /* 0x0000001a047c723c */ /* 0x000fe200000418ff */
[----:B------:R-:W3:Y:S01]  /*4760*/  LDSM.16.MT88.4 R24, [R3+0x2800] ;  /* 0x002800000318783b */ /* 0x000ee20000004200 */
[----:B--2---:R-:W-:-:S04]  /*4770*/  FFMA.FTZ R8, R131, c[0x0][0x2d0], -R0 ;  /* 0x0000b40083087a23 */ /* 0x004fc80000010800 */
[----:B------:R2:W1:Y:S02]  /*4780*/  MUFU.EX2 R164, R8 ;  /* 0x0000000800a47308 */ /* 0x0004640000000800 */
[C---:B----4-:R-:W-:Y:S08]  /*4790*/  HMMA.16816.F32.BF16 R60, R4.reuse, R16, RZ ;  /* 0x00000010043c723c */ /* 0x050ff000000418ff */
[----:B------:R-:W-:Y:S01]  /*47a0*/  HMMA.16816.F32.BF16 R144, R4, R18, RZ ;  /* 0x000000120490723c */ /* 0x000fe200000418ff */
[----:B------:R-:W4:Y:S01]  /*47b0*/  LDSM.16.MT88.4 R16, [R194+0x2800] ;  /* 0x00280000c210783b */ /* 0x000f220000004200 */
[----:B--2---:R-:W-:-:S06]  /*47c0*/  FFMA.FTZ R8, R141, c[0x0][0x2d0], -R0 ;  /* 0x0000b4008d087a23 */ /* 0x004fcc0000010800 */
[C---:B-1----:R-:W-:Y:S01]  /*47d0*/  HMMA.16816.F32.BF16 R132, R4.reuse, R20, RZ ;  /* 0x000000140484723c */ /* 0x042fe200000418ff */
[----:B------:R1:W-:Y:S07]  /*47e0*/  MUFU.EX2 R103, R8 ;  /* 0x0000000800677308 */ /* 0x0003ee0000000800 */
[C---:B------:R-:W-:Y:S01]  /*47f0*/  HMMA.16816.F32.BF16 R136, R4.reuse, R22, RZ ;  /* 0x000000160488723c */ /* 0x040fe200000418ff */
[----:B------:R-:W-:Y:S07]  /*4800*/  LDSM.16.MT88.4 R20, [R193+0x4800] ;  /* 0x00480000c114783b */ /* 0x000fee0000004200 */
[----:B------:R-:W-:Y:S01]  /*4810*/  HMMA.16816.F32.BF16 R152, R4, R12, RZ ;  /* 0x0000000c0498723c */ /* 0x000fe200000418ff */
[----:B-1----:R-:W-:-:S04]  /*4820*/  FFMA.FTZ R8, R130, c[0x0][0x2d0], -R0 ;  /* 0x0000b40082087a23 */ /* 0x002fc80000010800 */
[----:B------:R1:W2:Y:S03]  /*4830*/  MUFU.EX2 R102, R8 ;  /* 0x0000000800667308 */ /* 0x0002a60000000800 */
[----:B------:R-:W-:Y:S01]  /*4840*/  HMMA.16816.F32.BF16 R156, R4, R14, RZ ;  /* 0x0000000e049c723c */ /* 0x000fe200000418ff */
[----:B------:R-:W2:Y:S06]  /*4850*/  LDSM.16.MT88.4 R12, [R9+0x2800] ;  /* 0x00280000090c783b */ /* 0x000eac0000004200 */
[----:B------:R-:W-:-:S02]  /*4860*/  F2FP.BF16.PACK_AB R4, R236, R234 ;  /* 0x000000eaec04723e */ /* 0x000fc400000010ff */
[----:B-----5:R-:W-:Y:S02]  /*4870*/  F2FP.BF16.PACK_AB R5, R232, R214 ;  /* 0x000000d6e805723e */ /* 0x020fe400000010ff */
[----:B------:R-:W-:Y:S02]  /*4880*/  F2FP.BF16.PACK_AB R6, R235, R233 ;  /* 0x000000e9eb06723e */ /* 0x000fe400000010ff */
[----:B------:R-:W-:Y:S01]  /*4890*/  F2FP.BF16.PACK_AB R7, R230, R213 ;  /* 0x000000d5e607723e */ /* 0x000fe200000010ff */
[----:B-1----:R-:W-:-:S06]  /*48a0*/  FFMA.FTZ R8, R142, c[0x0][0x2d0], -R2 ;  /* 0x0000b4008e087a23 */ /* 0x002fcc0000010802 */
[C---:B------:R-:W-:Y:S08]  /*48b0*/  HMMA.16816.F32.BF16 R172, R4.reuse, R42, R112 ;  /* 0x0000002a04ac723c */ /* 0x040ff00000041870 */
[C---:B------:R-:W-:Y:S08]  /*48c0*/  HMMA.16816.F32.BF16 R112, R4.reuse, R44, R104 ;  /* 0x0000002c0470723c */ /* 0x040ff00000041868 */
[C---:B------:R-:W-:Y:S08]  /*48d0*/  HMMA.16816.F32.BF16 R104, R4.reuse, R46, R108 ;  /* 0x0000002e0468723c */ /* 0x040ff0000004186c */
[C---:B------:R-:W-:Y:S08]  /*48e0*/  HMMA.16816.F32.BF16 R168, R4.reuse, R36, R96 ;  /* 0x0000002404a8723c */ /* 0x040ff00000041860 */
[C---:B------:R-:W-:Y:S08]  /*48f0*/  HMMA.16816.F32.BF16 R108, R4.reuse, R28, R80 ;  /* 0x0000001c046c723c */ /* 0x040ff00000041850 */
[C---:B------:R-:W-:Y:S01]  /*4900*/  HMMA.16816.F32.BF16 R96, R4.reuse, R30, R76 ;  /* 0x0000001e0460723c */ /* 0x040fe2000004184c */
[----:B------:R-:W1:Y:S07]  /*4910*/  LDSM.16.MT88.4 R28, [R3+0x4800] ;  /* 0x00480000031c783b */ /* 0x000e6e0000004200 */
[C---:B------:R-:W-:Y:S01]  /*4920*/  HMMA.16816.F32.BF16 R160, R4.reuse, R38, R92 ;  /* 0x0000002604a0723c */ /* 0x040fe2000004185c */
[----:B------:R-:W-:Y:S07]  /*4930*/  LDSM.16.MT88.4 R36, [R194+0x1000] ;  /* 0x00100000c224783b */ /* 0x000fee0000004200 */
[C---:B---3--:R-:W-:Y:S08]  /*4940*/  HMMA.16816.F32.BF16 R92, R4.reuse, R24, R68 ;  /* 0x00000018045c723c */ /* 0x048ff00000041844 */
[C---:B------:R-:W-:Y:S01]  /*4950*/  HMMA.16816.F32.BF16 R80, R4.reuse, R26, R72 ;  /* 0x0000001a0450723c */ /* 0x040fe20000041848 */
[----:B------:R-:W-:Y:S07]  /*4960*/  LDSM.16.MT88.4 R24, [R3+0x3000] ;  /* 0x003000000318783b */ /* 0x000fee0000004200 */
[C---:B----4-:R-:W-:Y:S08]  /*4970*/  HMMA.16816.F32.BF16 R72, R4.reuse, R16, R64 ;  /* 0x000000100448723c */ /* 0x050ff00000041840 */
[C---:B------:R-:W-:Y:S01]  /*4980*/  HMMA.16816.F32.BF16 R68, R4.reuse, R18, R56 ;  /* 0x000000120444723c */ /* 0x040fe20000041838 */
[----:B------:R-:W3:Y:S07]  /*4990*/  LDSM.16.MT88.4 R16, [R194+0x4800] ;  /* 0x00480000c210783b */ /* 0x000eee0000004200 */
[C---:B--2---:R-:W-:Y:S08]  /*49a0*/  HMMA.16816.F32.BF16 R64, R4.reuse, R12, R48 ;  /* 0x0000000c0440723c */ /* 0x044ff00000041830 */
[C---:B------:R-:W-:Y:S01]  /*49b0*/  HMMA.16816.F32.BF16 R52, R4.reuse, R14, R52 ;  /* 0x0000000e0434723c */ /* 0x040fe20000041834 */
[----:B------:R-:W2:Y:S07]  /*49c0*/  LDSM.16.MT88.4 R12, [R9+0x4800] ;  /* 0x00480000090c783b */ /* 0x000eae0000004200 */
[C---:B-1----:R-:W-:Y:S01]  /*49d0*/  HMMA.16816.F32.BF16 R76, R4.reuse, R28, R132 ;  /* 0x0000001c044c723c */ /* 0x042fe20000041884 */
[----:B------:R-:W-:Y:S07]  /*49e0*/  LDSM.16.MT88.4 R132, [R9+0x1800] ;  /* 0x001800000984783b */ /* 0x000fee0000004200 */
[C---:B------:R-:W-:Y:S01]  /*49f0*/  HMMA.16816.F32.BF16 R44, R4.reuse, R30, R136 ;  /* 0x0000001e042c723c */ /* 0x040fe20000041888 */
[----:B------:R-:W1:Y:S07]  /*4a00*/  LDSM.16.MT88.4 R28, [R3+0x1000] ;  /* 0x00100000031c783b */ /* 0x000e6e0000004200 */
[C---:B------:R-:W-:Y:S08]  /*4a10*/  HMMA.16816.F32.BF16 R176, R4.reuse, R40, R116 ;  /* 0x0000002804b0723c */ /* 0x040ff00000041874 */
[C---:B------:R-:W-:Y:S08]  /*4a20*/  HMMA.16816.F32.BF16 R40, R4.reuse, R20, R120 ;  /* 0x000000140428723c */ /* 0x040ff00000041878 */
[C---:B------:R-:W-:Y:S01]  /*4a30*/  HMMA.16816.F32.BF16 R48, R4.reuse, R22, R124 ;  /* 0x000000160430723c */ /* 0x040fe2000004187c */
[----:B------:R-:W4:Y:S04]  /*4a40*/  LDSM.16.MT88.4 R20, [R193+0x1000] ;  /* 0x00100000c114783b */ /* 0x000f280000004200 */
[----:B------:R-:W-:Y:S03]  /*4a50*/  LDSM.16.MT88.4 R124, [R194+0x1800] ;  /* 0x00180000c27c783b */ /* 0x000fe60000004200 */
[C---:B---3--:R-:W-:Y:S08]  /*4a60*/  HMMA.16816.F32.BF16 R56, R4.reuse, R16, R60 ;  /* 0x000000100438723c */ /* 0x048ff0000004183c */
[C---:B------:R-:W-:Y:S01]  /*4a70*/  HMMA.16816.F32.BF16 R60, R4.reuse, R18, R144 ;  /* 0x00000012043c723c */ /* 0x040fe20000041890 */
[----:B------:R-:W3:Y:S07]  /*4a80*/  LDSM.16.MT88.4 R16, [R9+0x1000] ;  /* 0x001000000910783b */ /* 0x000eee0000004200 */
[C---:B------:R-:W-:Y:S08]  /*4a90*/  HMMA.16816.F32.BF16 R148, R4.reuse, R32, R88 ;  /* 0x000000200494723c */ /* 0x040ff00000041858 */
[C---:B------:R-:W-:Y:S01]  /*4aa0*/  HMMA.16816.F32.BF16 R116, R4.reuse, R34, R84 ;  /* 0x000000220474723c */ /* 0x040fe20000041854 */
[----:B------:R-:W-:Y:S07]  /*4ab0*/  LDSM.16.MT88.4 R32, [R193+0x5000] ;  /* 0x00500000c120783b */ /* 0x000fee0000004200 */
[C---:B--2---:R-:W-:Y:S08]  /*4ac0*/  HMMA.16816.F32.BF16 R88, R4.reuse, R12, R152 ;  /* 0x0000000c0458723c */ /* 0x044ff00000041898 */
        /* <DEDUP_REMOVED lines=9> */
[C---:B----4-:R-:W-:Y:S08]  /*4b60*/  HMMA.16816.F32.BF16 R208, R4.reuse, R20, R176 ;  /* 0x0000001404d0723c */ /* 0x050ff000000418b0 */
[C---:B------:R-:W-:Y:S01]  /*4b70*/  HMMA.16816.F32.BF16 R200, R4.reuse, R22, R172 ;  /* 0x0000001604c8723c */ /* 0x040fe200000418ac */
[----:B------:R-:W2:Y:S07]  /*4b80*/  LDSM.16.MT88.4 R20, [R194+0x3000] ;  /* 0x00300000c214783b */ /* 0x000eae0000004200 */
[C---:B---3--:R-:W-:Y:S08]  /*4b90*/  HMMA.16816.F32.BF16 R180, R4.reuse, R16, R148 ;  /* 0x0000001004b4723c */ /* 0x048ff00000041894 */
[C---:B------:R-:W-:Y:S01]  /*4ba0*/  HMMA.16816.F32.BF16 R176, R4.reuse, R18, R116 ;  /* 0x0000001204b0723c */ /* 0x040fe20000041874 */
[----:B------:R-:W3:Y:S04]  /*4bb0*/  LDSM.16.MT88.4 R16, [R194+0x5000] ;  /* 0x00500000c210783b */ /* 0x000ee80000004200 */
[----:B------:R-:W-:Y:S03]  /*4bc0*/  LDSM.16.MT88.4 R116, [R3+0x1800] ;  /* 0x001800000374783b */ /* 0x000fe60000004200 */
[C---:B------:R-:W-:Y:S08]  /*4bd0*/  HMMA.16816.F32.BF16 R128, R4.reuse, R38, R160 ;  /* 0x000000260480723c */ /* 0x040ff000000418a0 */
[C---:B-1----:R-:W-:Y:S01]  /*4be0*/  HMMA.16816.F32.BF16 R152, R4.reuse, R28, R64 ;  /* 0x0000001c0498723c */ /* 0x042fe20000041840 */
[----:B------:R1:W-:Y:S01]  /*4bf0*/  MUFU.EX2 R29, R8 ;  /* 0x00000008001d7308 */ /* 0x0003e20000000800 */
[----:B------:R-:W-:Y:S06]  /*4c00*/  LDSM.16.MT88.4 R64, [R9+0x3800] ;  /* 0x003800000940783b */ /* 0x000fec0000004200 */
[C---:B------:R-:W-:Y:S08]  /*4c10*/  HMMA.16816.F32.BF16 R120, R4.reuse, R36, R168 ;  /* 0x000000240478723c */ /* 0x040ff000000418a8 */
[C---:B--2---:R-:W-:Y:S01]  /*4c20*/  HMMA.16816.F32.BF16 R160, R4.reuse, R20, R72 ;  /* 0x0000001404a0723c */ /* 0x044fe20000041848 */
[--C-:B-1----:R-:W-:Y:S01]  /*4c30*/  FFMA.FTZ R8, R143, c[0x0][0x2d0], -R2.reuse ;  /* 0x0000b4008f087a23 */ /* 0x102fe20000010802 */
[----:B------:R-:W-:Y:S03]  /*4c40*/  LDSM.16.MT88.4 R72, [R193+0x5800] ;  /* 0x00580000c148783b */ /* 0x000fe60000004200 */
[----:B------:R1:W2:Y:S03]  /*4c50*/  MUFU.EX2 R28, R8 ;  /* 0x00000008001c7308 */ /* 0x0002a60000000800 */
[C---:B------:R-:W-:Y:S01]  /*4c60*/  HMMA.16816.F32.BF16 R156, R4.reuse, R22, R68 ;  /* 0x00000016049c723c */ /* 0x040fe20000041844 */
[----:B------:R-:W4:Y:S07]  /*4c70*/  LDSM.16.MT88.4 R20, [R9+0x5000] ;  /* 0x005000000914783b */ /* 0x000f2e0000004200 */
[----:B------:R-:W-:Y:S01]  /*4c80*/  HMMA.16816.F32.BF16 R36, R4, R26, R80 ;  /* 0x0000001a0424723c */ /* 0x000fe20000041850 */
[----:B------:R-:W-:Y:S01]  /*4c90*/  LDSM.16.MT88.4 R80, [R3+0x5800] ;  /* 0x005800000350783b */ /* 0x000fe20000004200 */
[----:B-1----:R-:W-:-:S02]  /*4ca0*/  FFMA.FTZ R8, R197, c[0x0][0x2d0], -R2 ;  /* 0x0000b400c5087a23 */ /* 0x002fc40000010802 */
[----:B------:R-:W-:-:S04]  /*4cb0*/  FFMA.FTZ R2, R199, c[0x0][0x2d0], -R2 ;  /* 0x0000b400c7027a23 */ /* 0x000fc80000010802 */
[C---:B------:R-:W-:Y:S01]  /*4cc0*/  HMMA.16816.F32.BF16 R92, R4.reuse, R24, R92 ;  /* 0x00000018045c723c */ /* 0x040fe2000004185c */
[----:B------:R1:W-:Y:S07]  /*4cd0*/  MUFU.EX2 R27, R8 ;  /* 0x00000008001b7308 */ /* 0x0003ee0000000800 */
[C---:B------:R-:W-:Y:S01]  /*4ce0*/  HMMA.16816.F32.BF16 R172, R4.reuse, R12, R108 ;  /* 0x0000000c04ac723c */ /* 0x040fe2000004186c */
[----:B------:R5:W4:Y:S01]  /*4cf0*/  MUFU.EX2 R26, R2 ;  /* 0x00000002001a7308 */ /* 0x000b220000000800 */
[----:B------:R-:W-:Y:S06]  /*4d00*/  LDSM.16.MT88.4 R108, [R193+0x1800] ;  /* 0x00180000c16c783b */ /* 0x000fec0000004200 */
[C---:B------:R-:W-:Y:S01]  /*4d10*/  HMMA.16816.F32.BF16 R168, R4.reuse, R14, R96 ;  /* 0x0000000e04a8723c */ /* 0x040fe20000041860 */
[----:B------:R-:W4:Y:S04]  /*4d20*/  LDSM.16.MT88.4 R12, [R3+0x5000] ;  /* 0x00500000030c783b */ /* 0x000f280000004200 */
[----:B-1----:R-:W-:Y:S02]  /*4d30*/  LDSM.16.MT88.4 R8, [R9+0x5800] ;  /* 0x005800000908783b */ /* 0x002fe40000004200 */
[----:B--2---:R-:W-:Y:S01]  /*4d40*/  F2FP.BF16.PACK_AB R96, R28, R29 ;  /* 0x0000001d1c60723e */ /* 0x004fe200000010ff */
[----:B---3--:R-:W-:Y:S01]  /*4d50*/  HMMA.16816.F32.BF16 R136, R4, R16, R56 ;  /* 0x000000100488723c */ /* 0x008fe20000041838 */
[----:B-----5:R-:W-:Y:S01]  /*4d60*/  FFMA.FTZ R2, R198, c[0x0][0x2d0], -R0 ;  /* 0x0000b400c6027a23 */ /* 0x020fe20000010800 */
[----:B------:R-:W-:Y:S01]  /*4d70*/  LDSM.16.MT88.4 R56, [R194+0x3800] ;  /* 0x00380000c238783b */ /* 0x000fe20000004200 */
[----:B----4-:R-:W-:-:S02]  /*4d80*/  F2FP.BF16.PACK_AB R98, R26, R27 ;  /* 0x0000001b1a62723e */ /* 0x010fc400000010ff */
[----:B------:R1:W-:Y:S03]  /*4d90*/  MUFU.EX2 R25, R2 ;  /* 0x0000000200197308 */ /* 0x0003e60000000800 */
[C---:B------:R-:W-:Y:S01]  /*4da0*/  HMMA.16816.F32.BF16 R148, R4.reuse, R34, R48 ;  /* 0x000000220494723c */ /* 0x040fe20000041830 */
[----:B------:R-:W2:Y:S07]  /*4db0*/  LDSM.16.MT88.4 R48, [R3+0x3800] ;  /* 0x003800000330783b */ /* 0x000eae0000004200 */
[----:B------:R-:W-:Y:S01]  /*4dc0*/  HMMA.16816.F32.BF16 R144, R4, R32, R40 ;  /* 0x000000200490723c */ /* 0x000fe20000041828 */
[----:B------:R-:W3:Y:S01]  /*4dd0*/  LDSM.16.MT88.4 R40, [R193+0x3800] ;  /* 0x00380000c128783b */ /* 0x000ee20000004200 */
[----:B-1----:R-:W-:-:S06]  /*4de0*/  FFMA.FTZ R2, R205, c[0x0][0x2d0], -R0 ;  /* 0x0000b400cd027a23 */ /* 0x002fcc0000010800 */
[C---:B------:R-:W-:Y:S01]  /*4df0*/  HMMA.16816.F32.BF16 R32, R4.reuse, R20, R88 ;  /* 0x000000140420723c */ /* 0x040fe20000041858 */
[----:B------:R1:W4:Y:S01]  /*4e00*/  MUFU.EX2 R24, R2 ;  /* 0x0000000200187308 */ /* 0x0003220000000800 */
[----:B------:R-:W5:Y:S06]  /*4e10*/  LDSM.16.MT88.4 R88, [R194+0x5800] ;  /* 0x00580000c258783b */ /* 0x000f6c0000004200 */
[C---:B------:R-:W-:Y:S08]  /*4e20*/  HMMA.16816.F32.BF16 R68, R4.reuse, R30, R52 ;  /* 0x0000001e0444723c */ /* 0x040ff00000041834 */
[----:B------:R-:W-:Y:S01]  /*4e30*/  HMMA.16816.F32.BF16 R76, R4, R12, R76 ;  /* 0x0000000c044c723c */ /* 0x000fe2000004184c */
[--C-:B-1----:R-:W-:Y:S01]  /*4e40*/  FFMA.FTZ R2, R204, c[0x0][0x2d0], -R0.reuse ;  /* 0x0000b400cc027a23 */ /* 0x102fe20000010800 */
[----:B----4-:R-:W-:Y:S01]  /*4e50*/  F2FP.BF16.PACK_AB R97, R24, R25 ;  /* 0x000000191861723e */ /* 0x010fe200000010ff */
[----:B------:R-:W-:-:S02]  /*4e60*/  FFMA.FTZ R0, R207, c[0x0][0x2d0], -R0 ;  /* 0x0000b400cf007a23 */ /* 0x000fc40000010800 */
[----:B------:R1:W-:Y:S03]  /*4e70*/  MUFU.EX2 R17, R2 ;  /* 0x0000000200117308 */ /* 0x0003e60000000800 */
[C---:B------:R-:W-:Y:S05]  /*4e80*/  HMMA.16816.F32.BF16 R12, R4.reuse, R14, R44 ;  /* 0x0000000e040c723c */ /* 0x040fea000004182c */
[----:B------:R4:W2:Y:S03]  /*4e90*/  MUFU.EX2 R16, R0 ;  /* 0x0000000000107308 */ /* 0x0008a60000000800 */
[----:B------:R-:W-:Y:S01]  /*4ea0*/  HMMA.16816.F32.BF16 R140, R4, R18, R60 ;  /* 0x00000012048c723c */ /* 0x000fe2000004183c */
[----:B-1----:R-:W-:-:S07]  /*4eb0*/  FADD.FTZ R2, R244, R242 ;  /* 0x000000f2f4027221 */ /* 0x002fce0000010000 */
[----:B------:R-:W-:Y:S01]  /*4ec0*/  HMMA.16816.F32.BF16 R4, R4, R22, R84 ;  /* 0x000000160404723c */ /* 0x000fe20000041854 */
[----:B------:R-:W-:Y:S02]  /*4ed0*/  FADD.FTZ R2, R241, R2 ;  /* 0x00000002f1027221 */ /* 0x000fe40000010000 */
[----:B----4-:R-:W-:Y:S01]  /*4ee0*/  FADD.FTZ R0, R239, R238 ;  /* 0x000000eeef007221 */ /* 0x010fe20000010000 */
[----:B--2---:R-:W-:Y:S01]  /*4ef0*/  F2FP.BF16.PACK_AB R99, R16, R17 ;  /* 0x000000111063723e */ /* 0x004fe200000010ff */
        /* <DEDUP_REMOVED lines=26> */
[----:B------:R-:W-:Y:S01]  /*50a0*/  FADD.FTZ R2, R25, R0 ;  /* 0x0000000019027221 */ /* 0x000fe20000010000 */
[----:B------:R-:W-:Y:S01]  /*50b0*/  IADD3 R0, R245, -0x3, RZ ;  /* 0xfffffffdf5007810 */ /* 0x000fe20007ffe0ff */
[----:B------:R-:W-:-:S02]  /*50c0*/  FADD.FTZ R3, R27, R3 ;  /* 0x000000031b037221 */ /* 0x000fc40000010000 */
[----:B------:R-:W-:Y:S01]  /*50d0*/  FADD.FTZ R2, R24, R2 ;  /* 0x0000000218027221 */ /* 0x000fe20000010000 */
[----:B------:R-:W-:Y:S01]  /*50e0*/  ISETP.GE.AND P0, PT, R0, R206, PT ;  /* 0x000000ce0000720c */ /* 0x000fe20003f06270 */
[----:B------:R-:W-:Y:S01]  /*50f0*/  HMMA.16816.F32.BF16 R48, R96, R50, R36 ;  /* 0x000000326030723c */ /* 0x000fe20000041824 */
[----:B------:R-:W-:Y:S02]  /*5100*/  FADD.FTZ R213, R26, R3 ;  /* 0x000000031ad57221 */ /* 0x000fe40000010000 */
[----:B------:R-:W-:-:S04]  /*5110*/  FADD.FTZ R2, R17, R2 ;  /* 0x0000000211027221 */ /* 0x000fc80000010000 */
[----:B------:R-:W-:Y:S01]  /*5120*/  FADD.FTZ R214, R16, R2 ;  /* 0x0000000210d67221 */ /* 0x000fe20000010000 */
[C---:B------:R-:W-:Y:S08]  /*5130*/  HMMA.16816.F32.BF16 R124, R96.reuse, R126, R128 ;  /* 0x0000007e607c723c */ /* 0x040ff00000041880 */
[C---:B------:R-:W-:Y:S08]  /*5140*/  HMMA.16816.F32.BF16 R64, R96.reuse, R66, R68 ;  /* 0x000000426040723c */ /* 0x040ff00000041844 */
[C---:B------:R-:W-:Y:S08]  /*5150*/  HMMA.16816.F32.BF16 R76, R96.reuse, R80, R76 ;  /* 0x00000050604c723c */ /* 0x040ff0000004184c */
[C---:B------:R-:W-:Y:S08]  /*5160*/  HMMA.16816.F32.BF16 R104, R96.reuse, R108, R208 ;  /* 0x0000006c6068723c */ /* 0x040ff000000418d0 */
[C---:B------:R-:W-:Y:S08]  /*5170*/  HMMA.16816.F32.BF16 R128, R96.reuse, R132, R180 ;  /* 0x000000846080723c */ /* 0x040ff000000418b4 */
[C---:B---3--:R-:W-:Y:S08]  /*5180*/  HMMA.16816.F32.BF16 R36, R96.reuse, R40, R172 ;  /* 0x000000286024723c */ /* 0x048ff000000418ac */
        /* <DEDUP_REMOVED lines=23> */
[----:B------:R-:W-:Y:S02]  /*5300*/  ISETP.GE.AND P0, PT, R212, c[0x0][0x1d4], PT ;  /* 0x00007500d4007a0c */ /* 0x000fe40003f06270 */
[----:B------:R-:W-:Y:S01]  /*5310*/  LEA.HI.X R3, R0, c[0x0][0x1cc], R3, 0x1, P3 ;  /* 0x0000730000037a11 */ /* 0x000fe200018f0c03 */
[----:B------:R-:W-:Y:S01]  /*5320*/  IMAD.MOV.U32 R0, RZ, RZ, c[0x0][0x1e4] ;  /* 0x00007900ff007624 */ /* 0x000fe200078e00ff */
[----:B------:R-:W-:-:S03]  /*5330*/  LEA R4, P3, R5, R2, 0x6 ;  /* 0x0000000205047211 */ /* 0x000fc600078630ff */
[----:B------:R-:W-:Y:S01]  /*5340*/  @!PT LDS RZ, [RZ] ;  /* 0x00000000fffff984 */ /* 0x000fe20000000800 */
[----:B------:R-:W-:Y:S01]  /*5350*/  @!PT LDS RZ, [RZ] ;  /* 0x00000000fffff984 */ /* 0x000fe20000000800 */
[----:B------:R-:W-:Y:S01]  /*5360*/  @!PT LDS RZ, [RZ] ;  /* 0x00000000fffff984 */ /* 0x000fe20000000800 */
[----:B------:R1:W-:Y:S01]  /*5370*/  LDGSTS.E.BYPASS.LTC128B.128 [R216+0xc100], [R2.64], !P1 ;  /* 0x0c10000002d87fae */ /* 0x0003e2000c901d48 */
[----:B------:R-:W-:-:S03]  /*5380*/  LEA.HI.X R5, R5, R3, R0, 0x6, P3 ;  /* 0x0000000305057211 */ /* 0x000fc600018f3400 */
[----:B------:R1:W-:Y:S04]  /*5390*/  LDGSTS.E.BYPASS.LTC128B.128 [R216+0xe100], [R2.64+0x80], !P2 ;  /* 0x0e10008002d87fae */ /* 0x0003e8000d101d48 */
[----:B------:R1:W-:Y:S04]  /*53a0*/  LDGSTS.E.BYPASS.LTC128B.128 [R216+0x10100], [R2.64+0x100], !P0 ;  /* 0x1010010002d87fae */ /* 0x0003e8000c101d48 */
[----:B------:R1:W-:Y:S04]  /*53b0*/  LDGSTS.E.BYPASS.LTC128B.128 [R216+0xd100], [R4.64], !P1 ;  /* 0x0d10000004d87fae */ /* 0x0003e8000c901d48 */
[----:B------:R1:W-:Y:S04]  /*53c0*/  LDGSTS.E.BYPASS.LTC128B.128 [R216+0xf100], [R4.64+0x80], !P2 ;  /* 0x0f10008004d87fae */ /* 0x0003e8000d101d48 */
[----:B------:R1:W-:Y:S02]  /*53d0*/  LDGSTS.E.BYPASS.LTC128B.128 [R216+0x11100], [R4.64+0x100], !P0 ;  /* 0x1110010004d87fae */ /* 0x0003e4000c101d48 */
.L_x_1257:
[----:B------:R-:W-:Y:S05]  /*53e0*/  BSYNC B0 ;  /* 0x0000000000007941 */ /* 0x000fea0003800000 */
.L_x_1256:
[----:B------:R-:W-:Y:S01]  /*53f0*/  IADD3 R0, R245, -0x2, RZ ;  /* 0xfffffffef5007810 */ /* 0x000fe20007ffe0ff */
[----:B------:R-:W0:Y:S03]  /*5400*/  LDGDEPBAR ;  /* 0x00000000000079af */ /* 0x000e260000000000 */
[----:B------:R-:W-:-:S13]  /*5410*/  ISETP.GE.AND P0, PT, R0, R206, PT ;  /* 0x000000ce0000720c */ /* 0x000fda0003f06270 */
[----:B------:R-:W-:Y:S05]  /*5420*/  @!P0 BRA `(.L_x_1258) ;  /* 0x00002d2000008947 */ /* 0x000fea0003800000 */
[----:B------:R-:W-:Y:S01]  /*5430*/  MOV R197, R0 ;  /* 0x0000000000c57202 */ /* 0x000fe20000000f00 */
[----:B------:R-:W-:Y:S01]  /*5440*/  IMAD.MOV.U32 R0, RZ, RZ, R101 ;  /* 0x000000ffff007224 */ /* 0x000fe200078e0065 */
[----:B-1----:R-:W-:Y:S01]  /*5450*/  MOV R3, R100 ;  /* 0x0000006400037202 */ /* 0x002fe20000000f00 */
[----:B------:R-:W-:Y:S01]  /*5460*/  IMAD.MOV.U32 R185, RZ, RZ, 0x1 ;  /* 0x00000001ffb97424 */ /* 0x000fe200078e00ff */
[----:B------:R-:W-:Y:S02]  /*5470*/  MOV R198, RZ ;  /* 0x000000ff00c67202 */ /* 0x000fe40000000f00 */
.L_x_1259:
[----:B------:R-:W-:Y:S04]  /*5480*/  DEPBAR.LE SB0, 0x2 ;  /* 0x000080800000791a */ /* 0x000fe80000000000 */
[----:B------:R-:W-:Y:S01]  /*5490*/  WARPSYNC 0xffffffff ;  /* 0xffffffff00007948 */ /* 0x000fe20003800000 */
[----:B------:R-:W-:Y:S01]  /*54a0*/  BAR.SYNC.DEFER_BLOCKING 0x0 ;  /* 0x0000000000007b1d */ /* 0x000fe20000010000 */
[----:B------:R-:W-:Y:S01]  /*54b0*/  IMAD R184, R185, 0x6000, RZ ;  /* 0x00006000b9b87824 */ /* 0x000fe200078e02ff */
[----:B------:R-:W-:Y:S02]  /*54c0*/  ISETP.GE.AND P5, PT, R206, R197, PT ;  /* 0x000000c5ce00720c */ /* 0x000fe40003fa6270 */
[----:B------:R-:W-:Y:S02]  /*54d0*/  IADD3 R211, R197, -0x1, RZ ;  /* 0xffffffffc5d37810 */ /* 0x000fe40007ffe0ff */
[----:B------:R-:W-:Y:S04]  /*54e0*/  IADD3 R2, R192, R184, RZ ;  /* 0x000000b8c0027210 */ /* 0x000fe80007ffe0ff */
[----:B------:R-:W-:Y:S05]  /*54f0*/  IADD3 R180, R190, R2, RZ ;  /* 0x00000002beb47210 */ /* 0x000fea0007ffe0ff */
[----:B------:R-:W-:Y:S01]  /*5500*/  @!P5 SHF.R.S32.HI R12, RZ, 0x1f, R211 ;  /* 0x0000001fff0cd819 */ /* 0x000fe200000114d3 */
[----:B------:R-:W-:Y:S01]  /*5510*/  @!P5 IMAD.WIDE.U32 R20, R211, c[0x0][0x208], RZ ;  /* 0x00008200d314da25 */ /* 0x000fe200078e00ff */
[----:B------:R-:W-:Y:S02]  /*5520*/  @!P5 MOV R31, c[0x0][0x208] ;  /* 0x00008200001fda02 */ /* 0x000fe40000000f00 */
[----:B------:R-:W-:Y:S01]  /*5530*/  @!P5 ISETP.GE.AND P3, PT, R215, c[0x0][0x1d4], PT ;  /* 0x00007500d700da0c */ /* 0x000fe20003f66270 */
[----:B------:R-:W-:Y:S01]  /*5540*/  @!P5 IMAD R22, R12, c[0x0][0x208], RZ ;  /* 0x000082000c16da24 */ /* 0x000fe200078e02ff */
[----:B------:R-:W-:Y:S02]  /*5550*/  @!P5 SHF.L.U32 R29, R20, 0x6, RZ ;  /* 0x00000006141dd819 */ /* 0x000fe400000006ff */
[----:B------:R-:W-:Y:S01]  /*5560*/  @!P5 ISETP.GE.AND P2, PT, R212, c[0x0][0x1d4], PT ;  /* 0x00007500d400da0c */ /* 0x000fe20003f46270 */
[----:B------:R-:W-:Y:S01]  /*5570*/  LDSM.16.M88.4 R32, [R186] ;  /* 0x00000000ba20783b */ /* 0x000fe20000000200 */
[----:B------:R-:W-:Y:S01]  /*5580*/  @!P5 IMAD R22, R211, c[0x0][0x20c], R22 ;  /* 0x00008300d316da24 */ /* 0x000fe200078e0216 */
[----:B------:R-:W-:Y:S02]  /*5590*/  @!P5 LEA R30, P0, R31, R29, 0x5 ;  /* 0x0000001d1f1ed211 */ /* 0x000fe400078028ff */
[----:B------:R-:W-:Y:S02]  /*55a0*/  @!P5 IADD3 R152, P4, R29, R220, RZ ;  /* 0x000000dc1d98d210 */ /* 0x000fe40007f9e0ff */
[----:B------:R-:W-:Y:S02]  /*55b0*/  @!P5 IADD3 R21, R21, R22, RZ ;  /* 0x000000161515d210 */ /* 0x000fe40007ffe0ff */
[----:B------:R-:W1:Y:S01]  /*55c0*/  LDSM.16.M88.4 R8, [R2] ;  /* 0x000000000208783b */ /* 0x000e620000000200 */
[----:B------:R-:W-:Y:S02]  /*55d0*/  @!P5 LEA R156, P6, R152, c[0x0][0x1f8], 0x1 ;  /* 0x00007e00989cda11 */ /* 0x000fe400078c08ff */
[----:B------:R-:W-:Y:S04]  /*55e0*/  @!P5 SHF.L.U64.HI R28, R20, 0x6, R21 ;  /* 0x00000006141cd819 */ /* 0x000fe80000010215 */
[----:B------:R-:W-:Y:S01]  /*55f0*/  @!P5 IADD3.X R155, R28, R222, RZ, P4, !PT ;  /* 0x000000de1c9bd210 */ /* 0x000fe200027fe4ff */
[----:B------:R-:W2:Y:S08]  /*5600*/  LDSM.16.M88.4 R16, [R2+0x800] ;  /* 0x000800000210783b */ /* 0x000eb00000000200 */
[----:B------:R-:W3:Y:S08]  /*5610*/  LDSM.16.M88.4 R24, [R2+0x1000] ;  /* 0x001000000218783b */ /* 0x000ef00000000200 */
[----:B------:R-:W4:Y:S08]  /*5620*/  LDSM.16.M88.4 R100, [R2+0x1800] ;  /* 0x001800000264783b */ /* 0x000f300000000200 */
[----:B------:R-:W-:Y:S01]  /*5630*/  LDSM.16.M88.4 R136, [R187] ;  /* 0x00000000bb88783b */ /* 0x000fe20000000200 */
[C---:B-1----:R-:W-:Y:S07]  /*5640*/  HMMA.16816.F32.BF16 R4, R32.reuse, R8, RZ ;  /* 0x000000082004723c */ /* 0x042fee00000418ff */
[----:B------:R-:W1:Y:S01]  /*5650*/  LDSM.16.M88.4 R140, [R180] ;  /* 0x00000000b48c783b */ /* 0x000e620000000200 */
[C---:B------:R-:W-:Y:S07]  /*5660*/  HMMA.16816.F32.BF16 R8, R32.reuse, R10, RZ ;  /* 0x0000000a2008723c */ /* 0x040fee00000418ff */
[----:B------:R-:W5:Y:S01]  /*5670*/  LDSM.16.M88.4 R144, [R180+0x800] ;  /* 0x00080000b490783b */ /* 0x000f620000000200 */
[C---:B--2---:R-:W-:Y:S07]  /*5680*/  HMMA.16816.F32.BF16 R12, R32.reuse, R16, RZ ;  /* 0x00000010200c723c */ /* 0x044fee00000418ff */
[----:B------:R-:W2:Y:S01]  /*5690*/  LDSM.16.M88.4 R148, [R180+0x1000] ;  /* 0x00100000b494783b */ /* 0x000ea20000000200 */
[C---:B------:R-:W-:Y:S08]  /*56a0*/  HMMA.16816.F32.BF16 R16, R32.reuse, R18, RZ ;  /* 0x000000122010723c */ /* 0x040ff000000418ff */
[C---:B---3--:R-:W-:Y:S07]  /*56b0*/  HMMA.16816.F32.BF16 R20, R32.reuse, R24, RZ ;  /* 0x000000182014723c */ /* 0x048fee00000418ff */
[----:B------:R-:W-:Y:S05]  /*56c0*/  @!P5 MOV R24, c[0x0][0x20c] ;  /* 0x000083000018da02 */ /* 0x000fea0000000f00 */
[----:B------:R-:W-:Y:S02]  /*56d0*/  @!P5 LEA.HI.X R157, R31, R28, R24, 0x5, P0 ;  /* 0x0000001c1f9dd211 */ /* 0x000fe400000f2c18 */
[C---:B------:R-:W-:Y:S01]  /*56e0*/  HMMA.16816.F32.BF16 R24, R32.reuse, R26, RZ ;  /* 0x0000001a2018723c */ /* 0x040fe200000418ff */
[----:B------:R-:W-:Y:S04]  /*56f0*/  @!P5 IADD3 R153, P0, R30, R220, RZ ;  /* 0x000000dc1e99d210 */ /* 0x000fe80007f1e0ff */
[----:B------:R-:W-:Y:S03]  /*5700*/  @!P5 LEA R154, P4, R153, c[0x0][0x1f8], 0x1 ;  /* 0x00007e00999ada11 */ /* 0x000fe600078808ff */
[C---:B----4-:R-:W-:Y:S07]  /*5710*/  HMMA.16816.F32.BF16 R28, R32.reuse, R100, RZ ;  /* 0x00000064201c723c */ /* 0x050fee00000418ff */
[----:B------:R-:W-:Y:S01]  /*5720*/  @!P5 IADD3.X R101, R157, R222, RZ, P0, !PT ;  /* 0x000000de9d65d210 */ /* 0x000fe200007fe4ff */
[----:B------:R-:W-:Y:S01]  /*5730*/  HMMA.16816.F32.BF16 R32, R32, R102, RZ ;  /* 0x000000662020723c */ /* 0x000fe200000418ff */
[----:B------:R-:W-:Y:S02]  /*5740*/  MOV R100, 0x40 ;  /* 0x0000004000647802 */ /* 0x000fe40000000f00 */
[----:B------:R-:W-:Y:S02]  /*5750*/  LOP3.LUT P0, RZ, R195, 0x4, RZ, 0xc0, !PT ;  /* 0x00000004c3ff7812 */ /* 0x000fe4000780c0ff */
[----:B------:R-:W-:Y:S01]  /*5760*/  @!P5 LEA.HI.X R157, R152, c[0x0][0x1fc], R155, 0x1, P6 ;  /* 0x00007f00989dda11 */ /* 0x000fe200030f0c9b */
[----:B------:R-:W-:Y:S01]  /*5770*/  @!P5 IMAD R152, R198, 0x6000, R247 ;  /* 0x00006000c698d824 */ /* 0x000fe200078e02f7 */
[----:B------:R-:W-:Y:S01]  /*5780*/  SEL R176, R100, 0xffffffc0, !P0 ;  /* 0xffffffc064b07807 */ /* 0x000fe20004000000 */
[C---:B-1----:R-:W-:Y:S05]  /*5790*/  HMMA.16816.F32.BF16 R4, R136.reuse, R140, R4 ;  /* 0x0000008c8804723c */ /* 0x042fea0000041804 */
[----:B------:R-:W-:Y:S02]  /*57a0*/  @!P5 LEA.HI.X R155, R153, c[0x0][0x1fc], R101, 0x1, P4 ;  /* 0x00007f00999bda11 */ /* 0x000fe400020f0c65 */
[----:B------:R-:W1:Y:S01]  /*57b0*/  LDSM.16.M88.4 R100, [R180+0x1800] ;  /* 0x00180000b464783b */ /* 0x000e620000000200 */
[C---:B------:R-:W-:Y:S03]  /*57c0*/  HMMA.16816.F32.BF16 R8, R136.reuse, R142, R8 ;  /* 0x0000008e8808723c */ /* 0x040fe60000041808 */
[----:B------:R-:W-:Y:S02]  /*57d0*/  ISETP.GE.AND P6, PT, R198, 0x1, PT ;  /* 0x00000001c600780c */ /* 0x000fe40003fc6270 */
[C---:B------:R-:W-:Y:S02]  /*57e0*/  IADD3 R181, R176.reuse, R2, RZ ;  /* 0x00000002b0b57210 */ /* 0x040fe40007ffe0ff */
[----:B------:R-:W-:Y:S01]  /*57f0*/  @!PT LDS RZ, [RZ] ;  /* 0x00000000fffff984 */ /* 0x000fe20000000800 */
[----:B------:R-:W-:Y:S01]  /*5800*/  @!PT LDS RZ, [RZ] ;  /* 0x00000000fffff984 */ /* 0x000fe20000000800 */
[----:B------:R-:W-:Y:S01]  /*5810*/  @!PT LDS RZ, [RZ] ;  /* 0x00000000fffff984 */ /* 0x000fe20000000800 */
[----:B------:R3:W-:Y:S01]  /*5820*/  @!P5 LDGSTS.E.BYPASS.LTC128B.128 [R152], [R156.64], !P1 ;  /* 0x000000009c98dfae */ /* 0x0007e2000c901d48 */
[C---:B-----5:R-:W-:Y:S04]  /*5830*/  HMMA.16816.F32.BF16 R12, R136.reuse, R144, R12 ;  /* 0x00000090880c723c */ /* 0x060fe8000004180c */
[----:B------:R-:W-:Y:S02]  /*5840*/  IADD3 R183, R176, R180, RZ ;  /* 0x000000b4b0b77210 */ /* 0x000fe40007ffe0ff */
[----:B------:R-:W-:Y:S01]  /*5850*/  IADD3 R182, R190, R2, R176 ;  /* 0x00000002beb67210 */ /* 0x000fe20007ffe0b0 */
[----:B------:R3:W-:Y:S01]  /*5860*/  @!P5 LDGSTS.E.BYPASS.LTC128B.128 [R152+0x2000], [R156.64+0x80], !P3 ;  /* 0x020000809c98dfae */ /* 0x0007e2000d901d48 */
[C---:B------:R-:W-:Y:S07]  /*5870*/  HMMA.16816.F32.BF16 R16, R136.reuse, R146, R16 ;  /* 0x000000928810723c */ /* 0x040fee0000041810 */
[----:B------:R3:W-:Y:S01]  /*5880*/  @!P5 LDGSTS.E.BYPASS.LTC128B.128 [R152+0x4000], [R156.64+0x100], !P2 ;  /* 0x040001009c98dfae */ /* 0x0007e2000d101d48 */
[C---:B--2---:R-:W-:Y:S07]  /*5890*/  HMMA.16816.F32.BF16 R20, R136.reuse, R148, R20 ;  /* 0x000000948814723c */ /* 0x044fee0000041814 */
[----:B------:R2:W-:Y:S01]  /*58a0*/  @!P5 LDGSTS.E.BYPASS.LTC128B.128 [R152+0x1000], [R154.64], !P1 ;  /* 0x010000009a98dfae */ /* 0x0005e2000c901d48 */
[C---:B------:R-:W-:Y:S07]  /*58b0*/  HMMA.16816.F32.BF16 R24, R136.reuse, R150, R24 ;  /* 0x000000968818723c */ /* 0x040fee0000041818 */
[----:B------:R2:W-:Y:S01]  /*58c0*/  @!P5 LDGSTS.E.BYPASS.LTC128B.128 [R152+0x3000], [R154.64+0x80], !P3 ;  /* 0x030000809a98dfae */ /* 0x0005e2000d901d48 */
[C---:B-1----:R-:W-:Y:S07]  /*58d0*/  HMMA.16816.F32.BF16 R28, R136.reuse, R100, R28 ;  /* 0x00000064881c723c */ /* 0x042fee000004181c */
[----:B------:R2:W-:Y:S01]  /*58e0*/  @!P5 LDGSTS.E.BYPASS.LTC128B.128 [R152+0x5000], [R154.64+0x100], !P2 ;  /* 0x050001009a98dfae */ /* 0x0005e2000d101d48 */
[----:B------:R-:W-:Y:S07]  /*58f0*/  HMMA.16816.F32.BF16 R32, R136, R102, R32 ;  /* 0x000000668820723c */ /* 0x000fee0000041820 */
[----:B---3--:R-:W-:Y:S08]  /*5900*/  LDSM.16.M88.4 R156, [R181] ;  /* 0x00000000b59c783b */ /* 0x008ff00000000200 */
[----:B------:R-:W-:Y:S08]  /*5910*/  LDSM.16.M88.4 R140, [R181+0x800] ;  /* 0x00080000b58c783b */ /* 0x000ff00000000200 */
[----:B------:R-:W-:Y:S08]  /*5920*/  LDSM.16.M88.4 R144, [R181+0x1000] ;  /* 0x00100000b590783b */ /* 0x000ff00000000200 */
[----:B--2---:R-:W1:Y:S08]  /*5930*/  LDSM.16.M88.4 R152, [R189] ;  /* 0x00000000bd98783b */ /* 0x004e700000000200 */
[----:B------:R-:W0:Y:S08]  /*5940*/  LDGDEPBAR ;  /* 0x00000000000079af */ /* 0x000e300000000000 */
[----:B------:R-:W2:Y:S08]  /*5950*/  LDSM.16.M88.4 R148, [R181+0x1800] ;  /* 0x00180000b594783b */ /* 0x000eb00000000200 */
[----:B------:R-:W-:Y:S08]  /*5960*/  LDSM.16.M88.4 R160, [R188] ;  /* 0x00000000bca0783b */ /* 0x000ff00000000200 */
[----:B------:R-:W3:Y:S01]  /*5970*/  LDSM.16.M88.4 R164, [R183] ;  /* 0x00000000b7a4783b */ /* 0x000ee20000000200 */
[C---:B-1----:R-:W-:Y:S07]  /*5980*/  HMMA.16816.F32.BF16 R4, R152.reuse, R156, R4 ;  /* 0x0000009c9804723c */ /* 0x042fee0000041804 */
[----:B------:R-:W1:Y:S01]  /*5990*/  LDSM.16.M88.4 R100, [R183+0x800] ;  /* 0x00080000b764783b */ /* 0x000e620000000200 */
[C---:B------:R-:W-:Y:S07]  /*59a0*/  HMMA.16816.F32.BF16 R8, R152.reuse, R158, R8 ;  /* 0x0000009e9808723c */ /* 0x040fee0000041808 */
[----:B------:R-:W4:Y:S01]  /*59b0*/  LDSM.16.M88.4 R136, [R183+0x1000] ;  /* 0x00100000b788783b */ /* 0x000f220000000200 */
[C---:B------:R-:W-:Y:S07]  /*59c0*/  HMMA.16816.F32.BF16 R12, R152.reuse, R140, R12 ;  /* 0x0000008c980c723c */ /* 0x040fee000004180c */
[----:B------:R-:W-:Y:S01]  /*59d0*/  LDSM.16.M88.4 R156, [R2+0x3800] ;  /* 0x00380000029c783b */ /* 0x000fe20000000200 */
[C---:B------:R-:W-:Y:S07]  /*59e0*/  HMMA.16816.F32.BF16 R16, R152.reuse, R142, R16 ;  /* 0x0000008e9810723c */ /* 0x040fee0000041810 */
[----:B------:R-:W5:Y:S01]  /*59f0*/  LDSM.16.M88.4 R140, [R183+0x1800] ;  /* 0x00180000b78c783b */ /* 0x000f620000000200 */
[C---:B------:R-:W-:Y:S07]  /*5a00*/  HMMA.16816.F32.BF16 R20, R152.reuse, R144, R20 ;  /* 0x000000909814723c */ /* 0x040fee0000041814 */
[----:B------:R-:W-:Y:S01]  /*5a10*/  LDSM.16.M88.4 R168, [R180+0x2800] ;  /* 0x00280000b4a8783b */ /* 0x000fe20000000200 */
[C---:B------:R-:W-:Y:S07]  /*5a20*/  HMMA.16816.F32.BF16 R24, R152.reuse, R146, R24 ;  /* 0x000000929818723c */ /* 0x040fee0000041818 */
[----:B------:R-:W-:Y:S01]  /*5a30*/  LDSM.16.M88.4 R144, [R186+0x4000] ;  /* 0x00400000ba90783b */ /* 0x000fe20000000200 */
[C---:B--2---:R-:W-:Y:S07]  /*5a40*/  HMMA.16816.F32.BF16 R28, R152.reuse, R148, R28 ;  /* 0x00000094981c723c */ /* 0x044fee000004181c */
[----:B------:R-:W-:Y:S01]  /*5a50*/  LDSM.16.M88.4 R172, [R181+0x2000] ;  /* 0x00200000b5ac783b */ /* 0x000fe20000000200 */
[----:B------:R-:W-:Y:S07]  /*5a60*/  HMMA.16816.F32.BF16 R32, R152, R150, R32 ;  /* 0x000000969820723c */ /* 0x000fee0000041820 */
[----:B------:R-:W2:Y:S01]  /*5a70*/  LDSM.16.M88.4 R148, [R2+0x2000] ;  /* 0x002000000294783b */ /* 0x000ea20000000200 */
[C---:B---3--:R-:W-:Y:S07]  /*5a80*/  HMMA.16816.F32.BF16 R4, R160.reuse, R164, R4 ;  /* 0x000000a4a004723c */ /* 0x048fee0000041804 */
[----:B------:R-:W3:Y:S01]  /*5a90*/  LDSM.16.M88.4 R152, [R2+0x2800] ;  /* 0x002800000298783b */ /* 0x000ee20000000200 */
[C---:B------:R-:W-:Y:S07]  /*5aa0*/  HMMA.16816.F32.BF16 R8, R160.reuse, R166, R8 ;  /* 0x000000a6a008723c */ /* 0x040fee0000041808 */
[----:B------:R-:W-:Y:S01]  /*5ab0*/  LDSM.16.M88.4 R164, [R180+0x2000] ;  /* 0x00200000b4a4783b */ /* 0x000fe20000000200 */
[C---:B-1----:R-:W-:Y:S07]  /*5ac0*/  HMMA.16816.F32.BF16 R12, R160.reuse, R100, R12 ;  /* 0x00000064a00c723c */ /* 0x042fee000004180c */
[----:B------:R-:W-:Y:S01]  /*5ad0*/  LDSM.16.M88.4 R176, [R2+0x4000] ;  /* 0x0040000002b0783b */ /* 0x000fe20000000200 */
[C---:B------:R-:W-:Y:S07]  /*5ae0*/  HMMA.16816.F32.BF16 R16, R160.reuse, R102, R16 ;  /* 0x00000066a010723c */ /* 0x040fee0000041810 */
[----:B------:R-:W1:Y:S01]  /*5af0*/  LDSM.16.M88.4 R100, [R2+0x3000] ;  /* 0x003000000264783b */ /* 0x000e620000000200 */
[C---:B----4-:R-:W-:Y:S08]  /*5b00*/  HMMA.16816.F32.BF16 R20, R160.reuse, R136, R20 ;  /* 0x00000088a014723c */ /* 0x050ff00000041814 */
[C---:B------:R-:W-:Y:S01]  /*5b10*/  HMMA.16816.F32.BF16 R24, R160.reuse, R138, R24 ;  /* 0x0000008aa018723c */ /* 0x040fe20000041818 */
[----:B------:R-:W4:Y:S07]  /*5b20*/  LDSM.16.M88.4 R136, [R187+0x4000] ;  /* 0x00400000bb88783b */ /* 0x000f2e0000000200 */
[C---:B-----5:R-:W-:Y:S08]  /*5b30*/  HMMA.16816.F32.BF16 R28, R160.reuse, R140, R28 ;  /* 0x0000008ca01c723c */ /* 0x060ff0000004181c */
[----:B------:R-:W-:Y:S01]  /*5b40*/  HMMA.16816.F32.BF16 R32, R160, R142, R32 ;  /* 0x0000008ea020723c */ /* 0x000fe20000041820 */
[----:B------:R-:W5:Y:S07]  /*5b50*/  LDSM.16.M88.4 R140, [R180+0x3000] ;  /* 0x00300000b48c783b */ /* 0x000f6e0000000200 */
[C---:B--2---:R-:W-:Y:S01]  /*5b60*/  HMMA.16816.F32.BF16 R4, R144.reuse, R148, R4 ;  /* 0x000000949004723c */ /* 0x044fe20000041804 */
[----:B------:R-:W-:Y:S07]  /*5b70*/  LDSM.16.M88.4 R160, [R189+0x4000] ;  /* 0x00400000bda0783b */ /* 0x000fee0000000200 */
[C---:B------:R-:W-:Y:S01]  /*5b80*/  HMMA.16816.F32.BF16 R8, R144.reuse, R150, R8 ;  /* 0x000000969008723c */ /* 0x040fe20000041808 */
[----:B------:R-:W2:Y:S07]  /*5b90*/  LDSM.16.M88.4 R148, [R180+0x3800] ;  /* 0x00380000b494783b */ /* 0x000eae0000000200 */
[C---:B---3--:R-:W-:Y:S08]  /*5ba0*/  HMMA.16816.F32.BF16 R12, R144.reuse, R152, R12 ;  /* 0x00000098900c723c */ /* 0x048ff0000004180c */
[C---:B------:R-:W-:Y:S01]  /*5bb0*/  HMMA.16816.F32.BF16 R16, R144.reuse, R154, R16 ;  /* 0x0000009a9010723c */ /* 0x040fe20000041810 */
[----:B------:R-:W-:Y:S07]  /*5bc0*/  LDSM.16.M88.4 R152, [R181+0x3800] ;  /* 0x00380000b598783b */ /* 0x000fee0000000200 */
[C---:B-1----:R-:W-:Y:S08]  /*5bd0*/  HMMA.16816.F32.BF16 R20, R144.reuse, R100, R20 ;  /* 0x000000649014723c */ /* 0x042ff00000041814 */
[C---:B------:R-:W-:Y:S01]  /*5be0*/  HMMA.16816.F32.BF16 R24, R144.reuse, R102, R24 ;  /* 0x000000669018723c */ /* 0x040fe20000041818 */
[----:B------:R-:W1:Y:S07]  /*5bf0*/  LDSM.16.M88.4 R100, [R181+0x2800] ;  /* 0x00280000b564783b */ /* 0x000e6e0000000200 */
[C---:B------:R-:W-:Y:S08]  /*5c00*/  HMMA.16816.F32.BF16 R28, R144.reuse, R156, R28 ;  /* 0x0000009c901c723c */ /* 0x040ff0000004181c */
[----:B------:R-:W-:Y:S01]  /*5c10*/  HMMA.16816.F32.BF16 R32, R144, R158, R32 ;  /* 0x0000009e9020723c */ /* 0x000fe20000041820 */
[----:B------:R-:W3:Y:S07]  /*5c20*/  LDSM.16.M88.4 R144, [R181+0x3000] ;  /* 0x00300000b590783b */ /* 0x000eee0000000200 */
[C---:B----4-:R-:W-:Y:S01]  /*5c30*/  HMMA.16816.F32.BF16 R4, R136.reuse, R164, R4 ;  /* 0x000000a48804723c */ /* 0x050fe20000041804 */
[----:B------:R-:W-:Y:S07]  /*5c40*/  LDSM.16.M88.4 R156, [R188+0x4000] ;  /* 0x00400000bc9c783b */ /* 0x000fee0000000200 */
[C---:B------:R-:W-:Y:S01]  /*5c50*/  HMMA.16816.F32.BF16 R8, R136.reuse, R166, R8 ;  /* 0x000000a68808723c */ /* 0x040fe20000041808 */
[----:B------:R-:W4:Y:S07]  /*5c60*/  LDSM.16.M88.4 R164, [R183+0x2000] ;  /* 0x00200000b7a4783b */ /* 0x000f2e0000000200 */
[C---:B------:R-:W-:Y:S08]  /*5c70*/  HMMA.16816.F32.BF16 R12, R136.reuse, R168, R12 ;  /* 0x000000a8880c723c */ /* 0x040ff0000004180c */
[C---:B------:R-:W-:Y:S01]  /*5c80*/  HMMA.16816.F32.BF16 R16, R136.reuse, R170, R16 ;  /* 0x000000aa8810723c */ /* 0x040fe20000041810 */
[----:B------:R-:W-:Y:S07]  /*5c90*/  LDSM.16.M88.4 R168, [R186+0x8000] ;  /* 0x00800000baa8783b */ /* 0x000fee0000000200 */
[C---:B-----5:R-:W-:Y:S08]  /*5ca0*/  HMMA.16816.F32.BF16 R20, R136.reuse, R140, R20 ;  /* 0x0000008c8814723c */ /* 0x060ff00000041814 */
[C---:B------:R-:W-:Y:S01]  /*5cb0*/  HMMA.16816.F32.BF16 R24, R136.reuse, R142, R24 ;  /* 0x0000008e8818723c */ /* 0x040fe20000041818 */
[----:B------:R-:W-:Y:S07]  /*5cc0*/  LDSM.16.M88.4 R140, [R182+0x3000] ;  /* 0x00300000b68c783b */ /* 0x000fee0000000200 */
[C---:B--2---:R-:W-:Y:S08]  /*5cd0*/  HMMA.16816.F32.BF16 R28, R136.reuse, R148, R28 ;  /* 0x00000094881c723c */ /* 0x044ff0000004181c */
[----:B------:R-:W-:Y:S01]  /*5ce0*/  HMMA.16816.F32.BF16 R32, R136, R150, R32 ;  /* 0x000000968820723c */ /* 0x000fe20000041820 */
[----:B------:R-:W2:Y:S07]  /*5cf0*/  LDSM.16.M88.4 R136, [R182+0x2800] ;  /* 0x00280000b688783b */ /* 0x000eae0000000200 */
[C---:B------:R-:W-:Y:S01]  /*5d00*/  HMMA.16816.F32.BF16 R4, R160.reuse, R172, R4 ;  /* 0x000000aca004723c */ /* 0x040fe20000041804 */
[----:B------:R-:W5:Y:S07]  /*5d10*/  LDSM.16.M88.4 R148, [R182+0x3800] ;  /* 0x00380000b694783b */ /* 0x000f6e0000000200 */
        /* <DEDUP_REMOVED lines=8> */
[C---:B------:R-:W-:Y:S08]  /*5da0*/  HMMA.16816.F32.BF16 R28, R160.reuse, R152, R28 ;  /* 0x00000098a01c723c */ /* 0x040ff0000004181c */
[----:B------:R-:W-:Y:S01]  /*5db0*/  HMMA.16816.F32.BF16 R32, R160, R154, R32 ;  /* 0x0000009aa020723c */ /* 0x000fe20000041820 */
[----:B------:R-:W1:Y:S07]  /*5dc0*/  LDSM.16.M88.4 R152, [R2+0x5800] ;  /* 0x005800000298783b */ /* 0x000e6e0000000200 */
[C---:B----4-:R-:W-:Y:S01]  /*5dd0*/  HMMA.16816.F32.BF16 R4, R156.reuse, R164, R4 ;  /* 0x000000a49c04723c */ /* 0x050fe20000041804 */
[----:B------:R-:W4:Y:S07]  /*5de0*/  LDSM.16.M88.4 R160, [R187+0x8000] ;  /* 0x00800000bba0783b */ /* 0x000f2e0000000200 */
        /* <DEDUP_REMOVED lines=8> */
[C---:B-----5:R-:W-:Y:S08]  /*5e70*/  HMMA.16816.F32.BF16 R28, R156.reuse, R148, R28 ;  /* 0x000000949c1c723c */ /* 0x060ff0000004181c */
[----:B------:R-:W-:Y:S01]  /*5e80*/  HMMA.16816.F32.BF16 R32, R156, R150, R32 ;  /* 0x000000969c20723c */ /* 0x000fe20000041820 */
[----:B------:R-:W5:Y:S07]  /*5e90*/  LDSM.16.M88.4 R148, [R180+0x5800] ;  /* 0x00580000b494783b */ /* 0x000f6e0000000200 */
[C---:B------:R-:W-:Y:S01]  /*5ea0*/  HMMA.16816.F32.BF16 R4, R168.reuse, R176, R4 ;  /* 0x000000b0a804723c */ /* 0x040fe20000041804 */
[----:B------:R-:W2:Y:S07]  /*5eb0*/  LDSM.16.M88.4 R156, [R189+0x8000] ;  /* 0x00800000bd9c783b */ /* 0x000eae0000000200 */
        /* <DEDUP_REMOVED lines=13> */
[C---:B------:R-:W-:Y:S08]  /*5f90*/  HMMA.16816.F32.BF16 R8, R160.reuse, R174, R8 ;  /* 0x000000aea008723c */ /* 0x040ff00000041808 */
[C---:B--2---:R-:W-:Y:S08]  /*5fa0*/  HMMA.16816.F32.BF16 R12, R160.reuse, R136, R12 ;  /* 0x00000088a00c723c */ /* 0x044ff0000004180c */
[C---:B------:R-:W-:Y:S08]  /*5fb0*/  HMMA.16816.F32.BF16 R16, R160.reuse, R138, R16 ;  /* 0x0000008aa010723c */ /* 0x040ff00000041810 */
[C---:B------:R-:W-:Y:S08]  /*5fc0*/  HMMA.16816.F32.BF16 R20, R160.reuse, R140, R20 ;  /* 0x0000008ca014723c */ /* 0x040ff00000041814 */
[C---:B------:R-:W-:Y:S08]  /*5fd0*/  HMMA.16816.F32.BF16 R24, R160.reuse, R142, R24 ;  /* 0x0000008ea018723c */ /* 0x040ff00000041818 */
[C---:B-----5:R-:W-:Y:S08]  /*5fe0*/  HMMA.16816.F32.BF16 R28, R160.reuse, R148, R28 ;  /* 0x00000094a01c723c */ /* 0x060ff0000004181c */
[----:B------:R-:W-:Y:S08]  /*5ff0*/  HMMA.16816.F32.BF16 R32, R160, R150, R32 ;  /* 0x00000096a020723c */ /* 0x000ff00000041820 */
[C---:B------:R-:W-:Y:S08]  /*6000*/  HMMA.16816.F32.BF16 R4, R156.reuse, R164, R4 ;  /* 0x000000a49c04723c */ /* 0x040ff00000041804 */
[C---:B------:R-:W-:Y:S08]  /*6010*/  HMMA.16816.F32.BF16 R8, R156.reuse, R166, R8 ;  /* 0x000000a69c08723c */ /* 0x040ff00000041808 */
[C---:B-1----:R-:W-:Y:S08]  /*6020*/  HMMA.16816.F32.BF16 R12, R156.reuse, R100, R12 ;  /* 0x000000649c0c723c */ /* 0x042ff0000004180c */
[C---:B------:R-:W-:Y:S01]  /*6030*/  HMMA.16816.F32.BF16 R16, R156.reuse, R102, R16 ;  /* 0x000000669c10723c */ /* 0x040fe20000041810 */
[----:B------:R-:W1:Y:S07]  /*6040*/  LDSM.16.M88.4 R100, [R182+0x4800] ;  /* 0x00480000b664783b */ /* 0x000e6e0000000200 */
[C---:B---3--:R-:W-:Y:S08]  /*6050*/  HMMA.16816.F32.BF16 R20, R156.reuse, R144, R20 ;  /* 0x000000909c14723c */ /* 0x048ff00000041814 */
[C---:B------:R-:W-:Y:S08]  /*6060*/  HMMA.16816.F32.BF16 R24, R156.reuse, R146, R24 ;  /* 0x000000929c18723c */ /* 0x040ff00000041818 */
[C---:B------:R-:W-:Y:S08]  /*6070*/  HMMA.16816.F32.BF16 R28, R156.reuse, R152, R28 ;  /* 0x000000989c1c723c */ /* 0x040ff0000004181c */
[----:B------:R-:W-:Y:S08]  /*6080*/  HMMA.16816.F32.BF16 R32, R156, R154, R32 ;  /* 0x0000009a9c20723c */ /* 0x000ff00000041820 */
[C---:B----4-:R-:W-:Y:S08]  /*6090*/  HMMA.16816.F32.BF16 R4, R168.reuse, R176, R4 ;  /* 0x000000b0a804723c */ /* 0x050ff00000041804 */
[C---:B------:R-:W-:Y:S08]  /*60a0*/  HMMA.16816.F32.BF16 R8, R168.reuse, R178, R8 ;  /* 0x000000b2a808723c */ /* 0x040ff00000041808 */
[C---:B-1----:R-:W-:Y:S08]  /*60b0*/  HMMA.16816.F32.BF16 R12, R168.reuse, R100, R12 ;  /* 0x00000064a80c723c */ /* 0x042ff0000004180c */
[C---:B------:R-:W-:Y:S04]  /*60c0*/  HMMA.16816.F32.BF16 R16, R168.reuse, R102, R16 ;  /* 0x00000066a810723c */ /* 0x040fe80000041810 */
[----:B------:R-:W-:Y:S03]  /*60d0*/  FMUL.FTZ R2, R4, c[0x0][0x320] ;  /* 0x0000c80004027a20 */ /* 0x000fe60000410000 */
[----:B------:R-:W-:Y:S01]  /*60e0*/  IADD3 R102, R194, R184, RZ ;  /* 0x000000b8c2667210 */ /* 0x000fe20007ffe0ff */
[----:B------:R1:W-:Y:S01]  /*60f0*/  MUFU.TANH R143, R2 ;  /* 0x00000002008f7308 */ /* 0x0003e20000002400 */
[----:B------:R-:W-:Y:S03]  /*6100*/  FMUL.FTZ R11, R11, c[0x0][0x320] ;  /* 0x0000c8000b0b7a20 */ /* 0x000fe60000410000 */
[----:B------:R-:W-:Y:S06]  /*6110*/  IADD3 R103, R191, R102, RZ ;  /* 0x00000066bf677210 */ /* 0x000fec0007ffe0ff */
        /* <DEDUP_REMOVED lines=12> */
[----:B---3--:R-:W-:Y:S04]  /*61e0*/  FMUL.FTZ R2, R9, c[0x0][0x320] ;  /* 0x0000c80009027a20 */ /* 0x008fe80000410000 */
[----:B------:R1:W-:Y:S04]  /*61f0*/  MUFU.TANH R136, R2 ;  /* 0x0000000200887308 */ /* 0x0003e80000002400 */
[----:B-1----:R-:W-:Y:S02]  /*6200*/  FMUL.FTZ R2, R10, c[0x0][0x320] ;  /* 0x0000c8000a027a20 */ /* 0x002fe40000410000 */
[----:B------:R-:W1:Y:S01]  /*6210*/  LDSM.16.M88.4 R8, [R182+0x5800] ;  /* 0x00580000b608783b */ /* 0x000e620000000200 */
[----:B------:R-:W-:Y:S04]  /*6220*/  DEPBAR.LE SB0, 0x2 ;  /* 0x000080800000791a */ /* 0x000fe80000000000 */
[----:B------:R3:W5:Y:S03]  /*6230*/  MUFU.TANH R137, R2 ;  /* 0x0000000200897308 */ /* 0x0007660000002400 */
[----:B------:R-:W-:Y:S01]  /*6240*/  BAR.SYNC.DEFER_BLOCKING 0x0 ;  /* 0x0000000000007b1d */ /* 0x000fe20000010000 */
[----:B---3--:R-:W-:Y:S02]  /*6250*/  FMUL.FTZ R2, R12, c[0x0][0x320] ;  /* 0x0000c8000c027a20 */ /* 0x008fe40000410000 */
[----:B------:R-:W-:Y:S04]  /*6260*/  FMUL.FTZ R12, R16, c[0x0][0x320] ;  /* 0x0000c800100c7a20 */ /* 0x000fe80000410000 */
[----:B------:R3:W-:Y:S01]  /*6270*/  MUFU.TANH R145, R2 ;  /* 0x0000000200917308 */ /* 0x0007e20000002400 */
[C---:B-1----:R-:W-:Y:S09]  /*6280*/  HMMA.16816.F32.BF16 R28, R168.reuse, R8, R28 ;  /* 0x00000008a81c723c */ /* 0x042ff2000004181c */
[----:B------:R-:W-:Y:S01]  /*6290*/  MUFU.TANH R146, R12 ;  /* 0x0000000c00927308 */ /* 0x000fe20000002400 */
[----:B------:R-:W-:Y:S03]  /*62a0*/  HMMA.16816.F32.BF16 R32, R168, R10, R32 ;  /* 0x0000000aa820723c */ /* 0x000fe60000041820 */
[----:B---3--:R-:W-:Y:S06]  /*62b0*/  FMUL.FTZ R2, R13, c[0x0][0x320] ;  /* 0x0000c8000d027a20 */ /* 0x008fec0000410000 */
[----:B------:R1:W-:Y:S05]  /*62c0*/  MUFU.TANH R147, R2 ;  /* 0x0000000200937308 */ /* 0x0003ea0000002400 */
[----:B------:R-:W-:Y:S05]  /*62d0*/  FMUL.FTZ R4, R31, c[0x0][0x320] ;  /* 0x0000c8001f047a20 */ /* 0x000fea0000410000 */
[----:B------:R2:W-:Y:S05]  /*62e0*/  MUFU.TANH R210, R4 ;  /* 0x0000000400d27308 */ /* 0x0005ea0000002400 */
[----:B------:R-:W-:Y:S05]  /*62f0*/  FMUL.FTZ R5, R32, c[0x0][0x320] ;  /* 0x0000c80020057a20 */ /* 0x000fea0000410000 */
        /* <DEDUP_REMOVED lines=13> */
[----:B------:R2:W-:Y:S01]  /*63d0*/  MUFU.TANH R207, R5 ;  /* 0x0000000500cf7308 */ /* 0x0005e20000002400 */
[----:B-1----:R-:W-:Y:S01]  /*63e0*/  FMUL.FTZ R2, R17, c[0x0][0x320] ;  /* 0x0000c80011027a20 */ /* 0x002fe20000410000 */
[----:B---3--:R-:W-:Y:S08]  /*63f0*/  FMNMX.FTZ R4, R151, R4, !PT ;  /* 0x0000000497047209 */ /* 0x008ff00007810000 */
[----:B------:R1:W-:Y:S01]  /*6400*/  MUFU.TANH R148, R2 ;  /* 0x0000000200947308 */ /* 0x0003e20000002400 */
[----:B--2---:R-:W-:Y:S09]  /*6410*/  FMUL.FTZ R5, R35, c[0x0][0x320] ;  /* 0x0000c80023057a20 */ /* 0x004ff20000410000 */
[----:B------:R-:W-:Y:S01]  /*6420*/  MUFU.TANH R209, R5 ;  /* 0x0000000500d17308 */ /* 0x000fe20000002400 */
[----:B-1----:R-:W-:Y:S09]  /*6430*/  FMUL.FTZ R2, R18, c[0x0][0x320] ;  /* 0x0000c80012027a20 */ /* 0x002ff20000410000 */
        /* <DEDUP_REMOVED lines=29> */
[----:B-1----:R-:W-:Y:S02]  /*6610*/  FMUL.FTZ R2, R30, c[0x0][0x320] ;  /* 0x0000c8001e027a20 */ /* 0x002fe40000410000 */
[----:B------:R-:W-:Y:S06]  /*6620*/  LDSM.16.MT88.4 R28, [R102] ;  /* 0x00000000661c783b */ /* 0x000fec0000004200 */
[----:B------:R1:W2:Y:S02]  /*6630*/  MUFU.TANH R208, R2 ;  /* 0x0000000200d07308 */ /* 0x0002a40000002400 */
[----:B-1----:R-:W-:Y:S02]  /*6640*/  FMNMX.FTZ R2, R143, R0, !PT ;  /* 0x000000008f027209 */ /* 0x002fe40007810000 */
[----:B--2---:R-:W-:Y:S02]  /*6650*/  FMNMX.FTZ R4, R208, R4, !PT ;  /* 0x00000004d0047209 */ /* 0x004fe40007810000 */
[----:B------:R-:W-:Y:S02]  /*6660*/  FMNMX.FTZ R2, R141, R2, !PT ;  /* 0x000000028d027209 */ /* 0x000fe40007810000 */
[----:B------:R-:W-:Y:S02]  /*6670*/  FMNMX.FTZ R4, R210, R4, !PT ;  /* 0x00000004d2047209 */ /* 0x000fe40007810000 */
[----:B------:R-:W-:Y:S02]  /*6680*/  FMNMX.FTZ R2, R139, R2, !PT ;  /* 0x000000028b027209 */ /* 0x000fe40007810000 */
[----:B------:R-:W-:Y:S02]  /*6690*/  FMNMX.FTZ R4, R207, R4, !PT ;  /* 0x00000004cf047209 */ /* 0x000fe40007810000 */
[----:B------:R-:W-:Y:S02]  /*66a0*/  FMNMX.FTZ R2, R136, R2, !PT ;  /* 0x0000000288027209 */ /* 0x000fe40007810000 */
[----:B------:R-:W-:Y:S02]  /*66b0*/  FMNMX.FTZ R4, R209, R4, !PT ;  /* 0x00000004d1047209 */ /* 0x000fe40007810000 */
[----:B------:R-:W-:Y:S03]  /*66c0*/  FMNMX.FTZ R2, R145, R2, !PT ;  /* 0x0000000291027209 */ /* 0x000fe60007810000 */
[----:B------:R-:W1:Y:S01]  /*66d0*/  SHFL.BFLY PT, R5, R4, 0x2, 0x1f ;  /* 0x0c401f0004057f89 */ /* 0x000e6200000e0000 */
[----:B------:R-:W-:Y:S04]  /*66e0*/  FMNMX.FTZ R2, R147, R2, !PT ;  /* 0x0000000293027209 */ /* 0x000fe80007810000 */
[----:B------:R-:W-:Y:S04]  /*66f0*/  FMNMX.FTZ R2, R146, R2, !PT ;  /* 0x0000000292027209 */ /* 0x000fe80007810000 */
[----:B------:R-:W-:Y:S04]  /*6700*/  FMNMX.FTZ R2, R148, R2, !PT ;  /* 0x0000000294027209 */ /* 0x000fe80007810000 */
[----:B------:R-:W-:Y:S04]  /*6710*/  FMNMX.FTZ R2, R153, R2, !PT ;  /* 0x0000000299027209 */ /* 0x000fe80007810000 */
[----:B------:R-:W-:Y:S04]  /*6720*/  FMNMX.FTZ R2, R155, R2, !PT ;  /* 0x000000029b027209 */ /* 0x000fe80007810000 */
[----:B------:R-:W-:Y:S02]  /*6730*/  FMNMX.FTZ R2, R154, R2, !PT ;  /* 0x000000029a027209 */ /* 0x000fe40007810000 */
[----:B-1----:R-:W-:Y:S02]  /*6740*/  FMNMX.FTZ R4, R4, R5, !PT ;  /* 0x0000000504047209 */ /* 0x002fe40007810000 */
[----:B------:R-:W-:Y:S03]  /*6750*/  FMNMX.FTZ R2, R157, R2, !PT ;  /* 0x000000029d027209 */ /* 0x000fe60007810000 */
[----:B------:R-:W1:Y:S01]  /*6760*/  SHFL.BFLY PT, R5, R4, 0x1, 0x1f ;  /* 0x0c201f0004057f89 */ /* 0x000e6200000e0000 */
[----:B------:R-:W-:Y:S04]  /*6770*/  FMNMX.FTZ R2, R162, R2, !PT ;  /* 0x00000002a2027209 */ /* 0x000fe80007810000 */
[----:B------:R-:W-:Y:S04]  /*6780*/  FMNMX.FTZ R2, R163, R2, !PT ;  /* 0x00000002a3027209 */ /* 0x000fe80007810000 */
[----:B------:R-:W-:Y:S04]  /*6790*/  FMNMX.FTZ R2, R205, R2, !PT ;  /* 0x00000002cd027209 */ /* 0x000fe80007810000 */
[----:B------:R-:W-:Y:S05]  /*67a0*/  FMNMX.FTZ R2, R204, R2, !PT ;  /* 0x00000002cc027209 */ /* 0x000fea0007810000 */
[----:B------:R-:W2:Y:S01]  /*67b0*/  SHFL.BFLY PT, R6, R2, 0x2, 0x1f ;  /* 0x0c401f0002067f89 */ /* 0x000ea200000e0000 */
[----:B-1----:R-:W-:Y:S02]  /*67c0*/  FMNMX.FTZ R100, R4, R5, !PT ;  /* 0x0000000504647209 */ /* 0x002fe40007810000 */
[----:B--2---:R-:W-:Y:S05]  /*67d0*/  FMNMX.FTZ R2, R2, R6, !PT ;  /* 0x0000000602027209 */ /* 0x004fea0007810000 */
[----:B------:R-:W1:Y:S02]  /*67e0*/  SHFL.BFLY PT, R6, R2, 0x1, 0x1f ;  /* 0x0c201f0002067f89 */ /* 0x000e6400000e0000 */
[----:B-1----:R-:W-:Y:S05]  /*67f0*/  FMNMX.FTZ R101, R2, R6, !PT ;  /* 0x0000000602657209 */ /* 0x002fea0007810000 */
[C---:B------:R-:W-:Y:S02]  /*6800*/  FADD.FTZ R0, -R101.reuse, R0 ;  /* 0x0000000065007221 */ /* 0x040fe40000010100 */
[----:B------:R-:W-:Y:S02]  /*6810*/  FMUL.FTZ R144, R101, c[0x0][0x2d0] ;  /* 0x0000b40065907a20 */ /* 0x000fe40000410000 */
[----:B------:R-:W-:Y:S04]  /*6820*/  FMUL.FTZ R0, R0, c[0x0][0x2d0] ;  /* 0x0000b40000007a20 */ /* 0x000fe80000410000 */
[----:B------:R1:W2:Y:S02]  /*6830*/  MUFU.EX2 R2, R0 ;  /* 0x0000000000027308 */ /* 0x0002a40000000800 */
[----:B-1----:R-:W-:Y:S02]  /*6840*/  FADD.FTZ R0, -R100, R3 ;  /* 0x0000000364007221 */ /* 0x002fe40000010100 */
[--C-:B------:R-:W-:Y:S02]  /*6850*/  FFMA.FTZ R3, R143, c[0x0][0x2d0], -R144.reuse ;  /* 0x0000b4008f037a23 */ /* 0x100fe40000010890 */
[----:B------:R-:W-:Y:S04]  /*6860*/  FMUL.FTZ R0, R0, c[0x0][0x2d0] ;  /* 0x0000b40000007a20 */ /* 0x000fe80000410000 */
[----:B------:R1:W-:Y:S01]  /*6870*/  MUFU.EX2 R201, R3 ;  /* 0x0000000300c97308 */ /* 0x0003e20000000800 */
[C---:B--2---:R-:W-:Y:S02]  /*6880*/  FMUL.FTZ R5, R2.reuse, R105 ;  /* 0x0000006902057220 */ /* 0x044fe40000410000 */
        /* <DEDUP_REMOVED lines=13> */
[----:B------:R-:W-:Y:S02]  /*6960*/  FMUL.FTZ R141, R100, c[0x0][0x2d0] ;  /* 0x0000b400648d7a20 */ /* 0x000fe40000410000 */
[----:B------:R1:W-:Y:S01]  /*6970*/  MUFU.EX2 R200, R3 ;  /* 0x0000000300c87308 */ /* 0x0003e20000000800 */
[----:B------:R-:W-:Y:S02]  /*6980*/  FMUL.FTZ R41, R2, R41 ;  /* 0x0000002902297220 */ /* 0x000fe40000410000 */
[--C-:B------:R-:W-:Y:S02]  /*6990*/  FFMA.FTZ R4, R137, c[0x0][0x2d0], -R141.reuse ;  /* 0x0000b40089047a23 */ /* 0x100fe4000001088d */
[C---:B--2---:R-:W-:Y:S02]  /*69a0*/  FMUL.FTZ R6, R0.reuse, R106 ;  /* 0x0000006a00067220 */ /* 0x044fe40000410000 */
[C---:B------:R-:W-:Y:S02]  /*69b0*/  FMUL.FTZ R7, R0.reuse, R107 ;  /* 0x0000006b00077220 */ /* 0x040fe40000410000 */
[C---:B------:R-:W-:Y:S01]  /*69c0*/  FMUL.FTZ R10, R0.reuse, R110 ;  /* 0x0000006e000a7220 */ /* 0x040fe20000410000 */
[----:B------:R2:W-:Y:S01]  /*69d0*/  MUFU.EX2 R183, R4 ;  /* 0x0000000400b77308 */ /* 0x0005e20000000800 */
[C---:B------:R-:W-:Y:S02]  /*69e0*/  FMUL.FTZ R11, R0.reuse, R111 ;  /* 0x0000006f000b7220 */ /* 0x040fe40000410000 */
[C---:B------:R-:W-:Y:S01]  /*69f0*/  FMUL.FTZ R18, R0.reuse, R118 ;  /* 0x0000007600127220 */ /* 0x040fe20000410000 */
[----:B------:R-:W-:Y:S01]  /*6a00*/  LDSM.16.MT88.4 R108, [R103] ;  /* 0x00000000676c783b */ /* 0x000fe20000004200 */
[C---:B------:R-:W-:Y:S02]  /*6a10*/  FMUL.FTZ R19, R0.reuse, R119 ;  /* 0x0000007700137220 */ /* 0x040fe40000410000 */
[C---:B------:R-:W-:Y:S02]  /*6a20*/  FMUL.FTZ R26, R0.reuse, R126 ;  /* 0x0000007e001a7220 */ /* 0x040fe40000410000 */
[C---:B------:R-:W-:Y:S02]  /*6a30*/  FMUL.FTZ R27, R0.reuse, R127 ;  /* 0x0000007f001b7220 */ /* 0x040fe40000410000 */
[C---:B------:R-:W-:Y:S01]  /*6a40*/  FMUL.FTZ R34, R0.reuse, R134 ;  /* 0x0000008600227220 */ /* 0x040fe20000410000 */
[----:B------:R-:W-:Y:S01]  /*6a50*/  LDSM.16.MT88.4 R124, [R103+0x800] ;  /* 0x00080000677c783b */ /* 0x000fe20000004200 */
[C---:B------:R-:W-:Y:S02]  /*6a60*/  FMUL.FTZ R35, R0.reuse, R135 ;  /* 0x0000008700237220 */ /* 0x040fe40000410000 */
[--C-:B-1----:R-:W-:Y:S02]  /*6a70*/  FFMA.FTZ R3, R139, c[0x0][0x2d0], -R144.reuse ;  /* 0x0000b4008b037a23 */ /* 0x102fe40000010890 */
[C---:B------:R-:W-:Y:S02]  /*6a80*/  FMUL.FTZ R38, R0.reuse, R38 ;  /* 0x0000002600267220 */ /* 0x040fe40000410000 */
[----:B------:R1:W-:Y:S01]  /*6a90*/  MUFU.EX2 R202, R3 ;  /* 0x0000000300ca7308 */ /* 0x0003e20000000800 */
[C---:B------:R-:W-:Y:S02]  /*6aa0*/  FMUL.FTZ R39, R0.reuse, R39 ;  /* 0x0000002700277220 */ /* 0x040fe40000410000 */
[----:B------:R-:W-:Y:S02]  /*6ab0*/  FMUL.FTZ R42, R0, R42 ;  /* 0x0000002a002a7220 */ /* 0x000fe40000410000 */
[--C-:B--2---:R-:W-:Y:S02]  /*6ac0*/  FFMA.FTZ R4, R138, c[0x0][0x2d0], -R141.reuse ;  /* 0x0000b4008a047a23 */ /* 0x104fe4000001088d */
[----:B------:R-:W-:Y:S02]  /*6ad0*/  FMUL.FTZ R43, R0, R43 ;  /* 0x0000002b002b7220 */ /* 0x000fe40000410000 */
[C---:B------:R-:W-:Y:S01]  /*6ae0*/  FMUL.FTZ R44, R2.reuse, R44 ;  /* 0x0000002c022c7220 */ /* 0x040fe20000410000 */
[----:B------:R-:W2:Y:S01]  /*6af0*/  MUFU.EX2 R199, R4 ;  /* 0x0000000400c77308 */ /* 0x000ea20000000800 */
[----:B------:R-:W-:Y:S02]  /*6b00*/  FMUL.FTZ R45, R2, R45 ;  /* 0x0000002d022d7220 */ /* 0x000fe40000410000 */
[C---:B------:R-:W-:Y:S02]  /*6b10*/  FMUL.FTZ R46, R0.reuse, R46 ;  /* 0x0000002e002e7220 */ /* 0x040fe40000410000 */
[----:B------:R-:W-:Y:S02]  /*6b20*/  FMUL.FTZ R47, R0, R47 ;  /* 0x0000002f002f7220 */ /* 0x000fe40000410000 */
[C---:B------:R-:W-:Y:S02]  /*6b30*/  FMUL.FTZ R48, R2.reuse, R48 ;  /* 0x0000003002307220 */ /* 0x040fe40000410000 */
[----:B------:R-:W-:Y:S02]  /*6b40*/  FMUL.FTZ R49, R2, R49 ;  /* 0x0000003102317220 */ /* 0x000fe40000410000 */
[C---:B------:R-:W-:Y:S02]  /*6b50*/  FMUL.FTZ R50, R0.reuse, R50 ;  /* 0x0000003200327220 */ /* 0x040fe40000410000 */
[----:B------:R-:W-:Y:S02]  /*6b60*/  FMUL.FTZ R51, R0, R51 ;  /* 0x0000003300337220 */ /* 0x000fe40000410000 */
[----:B-1----:R-:W-:Y:S02]  /*6b70*/  FFMA.FTZ R3, R136, c[0x0][0x2d0], -R144 ;  /* 0x0000b40088037a23 */ /* 0x002fe40000010890 */
[C---:B------:R-:W-:Y:S01]  /*6b80*/  FMUL.FTZ R52, R2.reuse, R52 ;  /* 0x0000003402347220 */ /* 0x040fe20000410000 */
[----:B------:R-:W-:Y:S01]  /*6b90*/  LDSM.16.MT88.4 R136, [R102+0x2800] ;  /* 0x002800006688783b */ /* 0x000fe20000004200 */
[----:B------:R1:W3:Y:S01]  /*6ba0*/  MUFU.EX2 R203, R3 ;  /* 0x0000000300cb7308 */ /* 0x0002e20000000800 */
[----:B------:R-:W-:Y:S02]  /*6bb0*/  FMUL.FTZ R53, R2, R53 ;  /* 0x0000003502357220 */ /* 0x000fe40000410000 */
[----:B------:R-:W-:Y:S01]  /*6bc0*/  FMUL.FTZ R54, R0, R54 ;  /* 0x0000003600367220 */ /* 0x000fe20000410000 */
[----:B--2---:R-:W-:Y:S01]  /*6bd0*/  F2FP.BF16.PACK_AB R107, R199, R183 ;  /* 0x000000b7c76b723e */ /* 0x004fe200000010ff */
[----:B------:R-:W-:Y:S01]  /*6be0*/  FMUL.FTZ R4, R2, R104 ;  /* 0x0000006802047220 */ /* 0x000fe20000410000 */
        /* <DEDUP_REMOVED lines=8> */
[----:B------:R-:W-:Y:S02]  /*6c70*/  FMUL.FTZ R62, R0, R62 ;  /* 0x0000003e003e7220 */ /* 0x000fe40000410000 */
[--C-:B-1----:R-:W-:Y:S01]  /*6c80*/  FFMA.FTZ R3, R142, c[0x0][0x2d0], -R141.reuse ;  /* 0x0000b4008e037a23 */ /* 0x102fe2000001088d */
[----:B---3--:R-:W-:Y:S01]  /*6c90*/  F2FP.BF16.PACK_AB R106, R203, R202 ;  /* 0x000000cacb6a723e */ /* 0x008fe200000010ff */
[----:B------:R-:W-:Y:S02]  /*6ca0*/  FMUL.FTZ R63, R0, R63 ;  /* 0x0000003f003f7220 */ /* 0x000fe40000410000 */
[----:B------:R1:W-:Y:S01]  /*6cb0*/  MUFU.EX2 R182, R3 ;  /* 0x0000000300b67308 */ /* 0x0003e20000000800 */
        /* <DEDUP_REMOVED lines=12> */
[--C-:B-1----:R-:W-:Y:S02]  /*6d80*/  FFMA.FTZ R3, R140, c[0x0][0x2d0], -R141.reuse ;  /* 0x0000b4008c037a23 */ /* 0x102fe4000001088d */
[C---:B------:R-:W-:Y:S02]  /*6d90*/  FMUL.FTZ R76, R2.reuse, R76 ;  /* 0x0000004c024c7220 */ /* 0x040fe40000410000 */
[----:B------:R1:W2:Y:S01]  /*6da0*/  MUFU.EX2 R181, R3 ;  /* 0x0000000300b57308 */ /* 0x0002a20000000800 */
        /* <DEDUP_REMOVED lines=11> */
[C---:B------:R-:W-:Y:S01]  /*6e60*/  FMUL.FTZ R88, R2.reuse, R88 ;  /* 0x0000005802587220 */ /* 0x040fe20000410000 */
[----:B-1----:R-:W-:Y:S01]  /*6e70*/  IADD3 R3, R193, R184, RZ ;  /* 0x000000b8c1037210 */ /* 0x002fe20007ffe0ff */
[----:B------:R-:W-:Y:S01]  /*6e80*/  FMUL.FTZ R89, R2, R89 ;  /* 0x0000005902597220 */ /* 0x000fe20000410000 */
[----:B--2---:R-:W-:Y:S01]  /*6e90*/  F2FP.BF16.PACK_AB R105, R181, R182 ;  /* 0x000000b6b569723e */ /* 0x004fe200000010ff */
[C---:B------:R-:W-:Y:S01]  /*6ea0*/  FMUL.FTZ R90, R0.reuse, R90 ;  /* 0x0000005a005a7220 */ /* 0x040fe20000410000 */
[----:B------:R-:W-:Y:S01]  /*6eb0*/  IADD3 R156, R191, R3, RZ ;  /* 0x00000003bf9c7210 */ /* 0x000fe20007ffe0ff */
[----:B------:R-:W1:Y:S01]  /*6ec0*/  LDSM.16.MT88.4 R12, [R3] ;  /* 0x00000000030c783b */ /* 0x000e620000004200 */
[----:B------:R-:W-:Y:S02]  /*6ed0*/  FMUL.FTZ R91, R0, R91 ;  /* 0x0000005b005b7220 */ /* 0x000fe40000410000 */
[C---:B------:R-:W-:Y:S02]  /*6ee0*/  FMUL.FTZ R92, R2.reuse, R92 ;  /* 0x0000005c025c7220 */ /* 0x040fe40000410000 */
[----:B------:R-:W-:Y:S02]  /*6ef0*/  FMUL.FTZ R93, R2, R93 ;  /* 0x0000005d025d7220 */ /* 0x000fe40000410000 */
[C---:B------:R-:W-:Y:S01]  /*6f00*/  FMUL.FTZ R94, R0.reuse, R94 ;  /* 0x0000005e005e7220 */ /* 0x040fe20000410000 */
[----:B------:R-:W2:Y:S01]  /*6f10*/  LDSM.16.MT88.4 R20, [R156] ;  /* 0x000000009c14783b */ /* 0x000ea20000004200 */
[----:B------:R-:W-:Y:S02]  /*6f20*/  FMUL.FTZ R95, R0, R95 ;  /* 0x0000005f005f7220 */ /* 0x000fe40000410000 */
[C---:B------:R-:W-:Y:S02]  /*6f30*/  FMUL.FTZ R96, R2.reuse, R96 ;  /* 0x0000006002607220 */ /* 0x040fe40000410000 */
[----:B------:R-:W-:Y:S02]  /*6f40*/  FMUL.FTZ R97, R2, R97 ;  /* 0x0000006102617220 */ /* 0x000fe40000410000 */
[C---:B------:R-:W-:Y:S01]  /*6f50*/  FMUL.FTZ R98, R0.reuse, R98 ;  /* 0x0000006200627220 */ /* 0x040fe20000410000 */
[----:B------:R-:W-:Y:S01]  /*6f60*/  LDSM.16.MT88.4 R116, [R156+0x2000] ;  /* 0x002000009c74783b */ /* 0x000fe20000004200 */
[----:B------:R-:W-:Y:S07]  /*6f70*/  FMUL.FTZ R99, R0, R99 ;  /* 0x0000006300637220 */ /* 0x000fee0000410000 */
[----:B------:R-:W-:Y:S01]  /*6f80*/  LDSM.16.MT88.4 R132, [R156+0x2800] ;  /* 0x002800009c84783b */ /* 0x000fe20000004200 */
[C---:B-1----:R-:W-:Y:S07]  /*6f90*/  HMMA.16816.F32.BF16 R4, R104.reuse, R12, R4 ;  /* 0x0000000c6804723c */ /* 0x042fee0000041804 */
[C---:B------:R-:W-:Y:S01]  /*6fa0*/  FMUL.FTZ R12, R2.reuse, R112 ;  /* 0x00000070020c7220 */ /* 0x040fe20000410000 */
[C---:B------:R-:W-:Y:S04]  /*6fb0*/  HMMA.16816.F32.BF16 R8, R104.reuse, R14, R8 ;  /* 0x0000000e6808723c */ /* 0x040fe80000041808 */
[----:B------:R-:W-:Y:S03]  /*6fc0*/  FMUL.FTZ R13, R2, R113 ;  /* 0x00000071020d7220 */ /* 0x000fe60000410000 */
[C---:B------:R-:W-:Y:S02]  /*6fd0*/  FMUL.FTZ R14, R0.reuse, R114 ;  /* 0x00000072000e7220 */ /* 0x040fe40000410000 */
[----:B------:R-:W-:Y:S02]  /*6fe0*/  FMUL.FTZ R15, R0, R115 ;  /* 0x00000073000f7220 */ /* 0x000fe40000410000 */
[----:B------:R-:W1:Y:S05]  /*6ff0*/  LDSM.16.MT88.4 R112, [R3+0x2000] ;  /* 0x002000000370783b */ /* 0x000e6a0000004200 */
[C---:B--2---:R-:W-:Y:S07]  /*7000*/  HMMA.16816.F32.BF16 R12, R104.reuse, R20, R12 ;  /* 0x00000014680c723c */ /* 0x044fee000004180c */
[C---:B------:R-:W-:Y:S01]  /*7010*/  FMUL.FTZ R21, R2.reuse, R121 ;  /* 0x0000007902157220 */ /* 0x040fe20000410000 */
[C---:B------:R-:W-:Y:S04]  /*7020*/  HMMA.16816.F32.BF16 R16, R104.reuse, R22, R16 ;  /* 0x000000166810723c */ /* 0x040fe80000041810 */
[----:B------:R-:W-:Y:S02]  /*7030*/  FMUL.FTZ R20, R2, R120 ;  /* 0x0000007802147220 */ /* 0x000fe40000410000 */
[----:B------:R-:W-:Y:S02]  /*7040*/  FFMA.FTZ R120, R152, c[0x0][0x2d0], -R141 ;  /* 0x0000b40098787a23 */ /* 0x000fe4000001088d */
[C---:B------:R-:W-:Y:S02]  /*7050*/  FMUL.FTZ R22, R0.reuse, R122 ;  /* 0x0000007a00167220 */ /* 0x040fe40000410000 */
[----:B------:R2:W-:Y:S02]  /*7060*/  MUFU.EX2 R173, R120 ;  /* 0x0000007800ad7308 */ /* 0x0005e40000000800 */
[----:B------:R-:W-:Y:S07]  /*7070*/  FMUL.FTZ R23, R0, R123 ;  /* 0x0000007b00177220 */ /* 0x000fee0000410000 */
[C---:B------:R-:W-:Y:S07]  /*7080*/  HMMA.16816.F32.BF16 R20, R104.reuse, R28, R20 ;  /* 0x0000001c6814723c */ /* 0x040fee0000041814 */
[C---:B------:R-:W-:Y:S01]  /*7090*/  FMUL.FTZ R28, R2.reuse, R128 ;  /* 0x00000080021c7220 */ /* 0x040fe20000410000 */
[C---:B------:R-:W-:Y:S04]  /*70a0*/  HMMA.16816.F32.BF16 R24, R104.reuse, R30, R24 ;  /* 0x0000001e6818723c */ /* 0x040fe80000041818 */
[C---:B------:R-:W-:Y:S02]  /*70b0*/  FMUL.FTZ R29, R2.reuse, R129 ;  /* 0x00000081021d7220 */ /* 0x040fe40000410000 */
[----:B------:R-:W-:Y:S01]  /*70c0*/  FFMA.FTZ R2, R2, R213, R201 ;  /* 0x000000d502027223 */ /* 0x000fe200000100c9 */
[----:B--2---:R-:W-:Y:S01]  /*70d0*/  LDSM.16.MT88.4 R120, [R102+0x800] ;  /* 0x000800006678783b */ /* 0x004fe20000004200 */
[C---:B------:R-:W-:Y:S04]  /*70e0*/  FMUL.FTZ R30, R0.reuse, R130 ;  /* 0x00000082001e7220 */ /* 0x040fe80000410000 */
[C---:B------:R-:W-:Y:S02]  /*70f0*/  FMUL.FTZ R31, R0.reuse, R131 ;  /* 0x00000083001f7220 */ /* 0x040fe40000410000 */
[----:B------:R-:W-:Y:S01]  /*7100*/  FFMA.FTZ R0, R0, R214, R182 ;  /* 0x000000d600007223 */ /* 0x000fe200000100b6 */
[----:B------:R-:W-:Y:S01]  /*7110*/  LDSM.16.MT88.4 R128, [R3+0x2800] ;  /* 0x002800000380783b */ /* 0x000fe20000004200 */
[----:B------:R-:W-:Y:S03]  /*7120*/  FADD.FTZ R2, R200, R2 ;  /* 0x00000002c8027221 */ /* 0x000fe60000010000 */
[C---:B------:R-:W-:Y:S03]  /*7130*/  HMMA.16816.F32.BF16 R28, R104.reuse, R108, R28 ;  /* 0x0000006c681c723c */ /* 0x040fe6000004181c */
[----:B------:R-:W-:Y:S05]  /*7140*/  FADD.FTZ R2, R202, R2 ;  /* 0x00000002ca027221 */ /* 0x000fea0000010000 */
        /* <DEDUP_REMOVED lines=8> */
[C---:B--2---:R-:W-:Y:S07]  /*71d0*/  HMMA.16816.F32.BF16 R52, R104.reuse, R108, R52 ;  /* 0x0000006c6834723c */ /* 0x044fee0000041834 */
[--C-:B------:R-:W-:Y:S01]  /*71e0*/  FFMA.FTZ R108, R145, c[0x0][0x2d0], -R144.reuse ;  /* 0x0000b400916c7a23 */ /* 0x100fe20000010890 */
[C---:B------:R-:W-:Y:S03]  /*71f0*/  HMMA.16816.F32.BF16 R56, R104.reuse, R110, R56 ;  /* 0x0000006e6838723c */ /* 0x040fe60000041838 */
[----:B------:R2:W-:Y:S05]  /*7200*/  MUFU.EX2 R180, R108 ;  /* 0x0000006c00b47308 */ /* 0x0005ea0000000800 */
[C---:B-1----:R-:W-:Y:S07]  /*7210*/  HMMA.16816.F32.BF16 R60, R104.reuse, R112, R60 ;  /* 0x00000070683c723c */ /* 0x042fee000004183c */
[--C-:B------:R-:W-:Y:S01]  /*7220*/  FFMA.FTZ R112, R147, c[0x0][0x2d0], -R144.reuse ;  /* 0x0000b40093707a23 */ /* 0x100fe20000010890 */
[C---:B------:R-:W-:Y:S03]  /*7230*/  HMMA.16816.F32.BF16 R64, R104.reuse, R114, R64 ;  /* 0x000000726840723c */ /* 0x040fe60000041840 */
[----:B------:R1:W4:Y:S05]  /*7240*/  MUFU.EX2 R178, R112 ;  /* 0x0000007000b27308 */ /* 0x00032a0000000800 */
[C---:B---3--:R-:W-:Y:S01]  /*7250*/  HMMA.16816.F32.BF16 R68, R104.reuse, R116, R68 ;  /* 0x000000746844723c */ /* 0x048fe20000041844 */
[----:B--2---:R-:W2:Y:S06]  /*7260*/  LDSM.16.MT88.4 R108, [R156+0x4000] ;  /* 0x004000009c6c783b */ /* 0x004eac0000004200 */
[--C-:B------:R-:W-:Y:S01]  /*7270*/  FFMA.FTZ R116, R148, c[0x0][0x2d0], -R144.reuse ;  /* 0x0000b40094747a23 */ /* 0x100fe20000010890 */
[C---:B------:R-:W-:Y:S03]  /*7280*/  HMMA.16816.F32.BF16 R72, R104.reuse, R118, R72 ;  /* 0x000000766848723c */ /* 0x040fe60000041848 */
[----:B------:R3:W-:Y:S01]  /*7290*/  MUFU.EX2 R177, R116 ;  /* 0x0000007400b17308 */ /* 0x0007e20000000800 */
[--C-:B-1----:R-:W-:Y:S09]  /*72a0*/  FFMA.FTZ R112, R146, c[0x0][0x2d0], -R144.reuse ;  /* 0x0000b40092707a23 */ /* 0x102ff20000010890 */
[----:B------:R1:W5:Y:S01]  /*72b0*/  MUFU.EX2 R179, R112 ;  /* 0x0000007000b37308 */ /* 0x0003620000000800 */
[--C-:B---3--:R-:W-:Y:S09]  /*72c0*/  FFMA.FTZ R116, R149, c[0x0][0x2d0], -R141.reuse ;  /* 0x0000b40095747a23 */ /* 0x108ff2000001088d */
[----:B------:R3:W-:Y:S01]  /*72d0*/  MUFU.EX2 R175, R116 ;  /* 0x0000007400af7308 */ /* 0x0007e20000000800 */
[C---:B--2---:R-:W-:Y:S01]  /*72e0*/  HMMA.16816.F32.BF16 R76, R104.reuse, R108, R76 ;  /* 0x0000006c684c723c */ /* 0x044fe2000004184c */
[----:B-1----:R-:W1:Y:S06]  /*72f0*/  LDSM.16.MT88.4 R112, [R102+0x4000] ;  /* 0x004000006670783b */ /* 0x002e6c0000004200 */
[--C-:B------:R-:W-:Y:S01]  /*7300*/  FFMA.FTZ R108, R151, c[0x0][0x2d0], -R141.reuse ;  /* 0x0000b400976c7a23 */ /* 0x100fe2000001088d */
[C---:B------:R-:W-:Y:S03]  /*7310*/  HMMA.16816.F32.BF16 R80, R104.reuse, R110, R80 ;  /* 0x0000006e6850723c */ /* 0x040fe60000041850 */
[----:B------:R2:W1:Y:S01]  /*7320*/  MUFU.EX2 R176, R108 ;  /* 0x0000006c00b07308 */ /* 0x0004620000000800 */
[----:B---3--:R-:W3:Y:S01]  /*7330*/  LDSM.16.MT88.4 R116, [R103+0x4000] ;  /* 0x004000006774783b */ /* 0x008ee20000004200 */
[--C-:B--2---:R-:W-:Y:S07]  /*7340*/  FFMA.FTZ R108, R150, c[0x0][0x2d0], -R141.reuse ;  /* 0x0000b400966c7a23 */ /* 0x104fee000001088d */
[----:B------:R-:W-:Y:S01]  /*7350*/  LDSM.16.MT88.4 R148, [R102+0x3800] ;  /* 0x003800006694783b */ /* 0x000fe20000004200 */
[----:B------:R2:W2:Y:S01]  /*7360*/  MUFU.EX2 R174, R108 ;  /* 0x0000006c00ae7308 */ /* 0x0004a20000000800 */
[C---:B-1----:R-:W-:Y:S08]  /*7370*/  HMMA.16816.F32.BF16 R84, R104.reuse, R112, R84 ;  /* 0x000000706854723c */ /* 0x042ff00000041854 */
[C---:B------:R-:W-:Y:S01]  /*7380*/  HMMA.16816.F32.BF16 R88, R104.reuse, R114, R88 ;  /* 0x000000726858723c */ /* 0x040fe20000041858 */
[----:B------:R-:W-:Y:S07]  /*7390*/  LDSM.16.MT88.4 R112, [R156+0x800] ;  /* 0x000800009c70783b */ /* 0x000fee0000004200 */
[C---:B---3--:R-:W-:Y:S01]  /*73a0*/  HMMA.16816.F32.BF16 R92, R104.reuse, R116, R92 ;  /* 0x00000074685c723c */ /* 0x048fe2000004185c */
[----:B--2---:R-:W1:Y:S07]  /*73b0*/  LDSM.16.MT88.4 R108, [R3+0x800] ;  /* 0x00080000036c783b */ /* 0x004e6e0000004200 */
[----:B------:R-:W-:Y:S01]  /*73c0*/  HMMA.16816.F32.BF16 R96, R104, R118, R96 ;  /* 0x000000766860723c */ /* 0x000fe20000041860 */
[----:B------:R-:W2:Y:S06]  /*73d0*/  LDSM.16.MT88.4 R116, [R103+0x2800] ;  /* 0x002800006774783b */ /* 0x000eac0000004200 */
[----:B----4-:R-:W-:Y:S02]  /*73e0*/  F2FP.BF16.PACK_AB R104, R178, R180 ;  /* 0x000000b4b268723e */ /* 0x010fe400000010ff */
[----:B-----5:R-:W-:Y:S03]  /*73f0*/  F2FP.BF16.PACK_AB R106, R177, R179 ;  /* 0x000000b3b16a723e */ /* 0x020fe600000010ff */
        /* <DEDUP_REMOVED lines=8> */
[C---:B------:R-:W-:Y:S07]  /*7480*/  HMMA.16816.F32.BF16 R20, R104.reuse, R120, R20 ;  /* 0x000000786814723c */ /* 0x040fee0000041814 */
[--C-:B------:R-:W-:Y:S01]  /*7490*/  FFMA.FTZ R120, R153, c[0x0][0x2d0], -R144.reuse ;  /* 0x0000b40099787a23 */ /* 0x100fe20000010890 */
[C---:B------:R-:W-:Y:S03]  /*74a0*/  HMMA.16816.F32.BF16 R24, R104.reuse, R122, R24 ;  /* 0x0000007a6818723c */ /* 0x040fe60000041818 */
[----:B------:R4:W-:Y:S05]  /*74b0*/  MUFU.EX2 R169, R120 ;  /* 0x0000007800a97308 */ /* 0x0009ea0000000800 */
[C---:B------:R-:W-:Y:S08]  /*74c0*/  HMMA.16816.F32.BF16 R28, R104.reuse, R124, R28 ;  /* 0x0000007c681c723c */ /* 0x040ff0000004181c */
[C---:B------:R-:W-:Y:S01]  /*74d0*/  HMMA.16816.F32.BF16 R32, R104.reuse, R126, R32 ;  /* 0x0000007e6820723c */ /* 0x040fe20000041820 */
[----:B------:R-:W-:Y:S07]  /*74e0*/  LDSM.16.MT88.4 R124, [R103+0x1000] ;  /* 0x00100000677c783b */ /* 0x000fee0000004200 */
[C---:B------:R-:W-:Y:S04]  /*74f0*/  HMMA.16816.F32.BF16 R36, R104.reuse, R128, R36 ;  /* 0x000000806824723c */ /* 0x040fe80000041824 */
[--C-:B----4-:R-:W-:Y:S04]  /*7500*/  FFMA.FTZ R120, R155, c[0x0][0x2d0], -R144.reuse ;  /* 0x0000b4009b787a23 */ /* 0x110fe80000010890 */
[C---:B------:R-:W-:Y:S01]  /*7510*/  HMMA.16816.F32.BF16 R40, R104.reuse, R130, R40 ;  /* 0x000000826828723c */ /* 0x040fe20000041828 */
[----:B------:R-:W-:Y:S01]  /*7520*/  LDSM.16.MT88.4 R128, [R156+0x3000] ;  /* 0x003000009c80783b */ /* 0x000fe20000004200 */
[----:B------:R4:W5:Y:S06]  /*7530*/  MUFU.EX2 R172, R120 ;  /* 0x0000007800ac7308 */ /* 0x00096c0000000800 */
[C---:B------:R-:W-:Y:S08]  /*7540*/  HMMA.16816.F32.BF16 R44, R104.reuse, R132, R44 ;  /* 0x00000084682c723c */ /* 0x040ff0000004182c */
[C---:B------:R-:W-:Y:S01]  /*7550*/  HMMA.16816.F32.BF16 R48, R104.reuse, R134, R48 ;  /* 0x000000866830723c */ /* 0x040fe20000041830 */
[----:B------:R-:W-:Y:S07]  /*7560*/  LDSM.16.MT88.4 R132, [R103+0x1800] ;  /* 0x001800006784783b */ /* 0x000fee0000004200 */
[C---:B------:R-:W-:Y:S01]  /*7570*/  HMMA.16816.F32.BF16 R52, R104.reuse, R136, R52 ;  /* 0x000000886834723c */ /* 0x040fe20000041834 */
[----:B----4-:R-:W4:Y:S07]  /*7580*/  LDSM.16.MT88.4 R120, [R102+0x4800] ;  /* 0x004800006678783b */ /* 0x010f2e0000004200 */
[C---:B------:R-:W-:Y:S08]  /*7590*/  HMMA.16816.F32.BF16 R56, R104.reuse, R138, R56 ;  /* 0x0000008a6838723c */ /* 0x040ff00000041838 */
[C---:B--2---:R-:W-:Y:S07]  /*75a0*/  HMMA.16816.F32.BF16 R60, R104.reuse, R116, R60 ;  /* 0x00000074683c723c */ /* 0x044fee000004183c */
[--C-:B------:R-:W-:Y:S01]  /*75b0*/  FFMA.FTZ R116, R154, c[0x0][0x2d0], -R144.reuse ;  /* 0x0000b4009a747a23 */ /* 0x100fe20000010890 */
[C---:B------:R-:W-:Y:S01]  /*75c0*/  HMMA.16816.F32.BF16 R64, R104.reuse, R118, R64 ;  /* 0x000000766840723c */ /* 0x040fe20000041840 */
[----:B------:R-:W-:Y:S02]  /*75d0*/  LDSM.16.MT88.4 R152, [R103+0x3800] ;  /* 0x003800006798783b */ /* 0x000fe40000004200 */
[----:B------:R2:W-:Y:S05]  /*75e0*/  MUFU.EX2 R171, R116 ;  /* 0x0000007400ab7308 */ /* 0x0005ea0000000800 */
[C---:B-1----:R-:W-:Y:S07]  /*75f0*/  HMMA.16816.F32.BF16 R68, R104.reuse, R108, R68 ;  /* 0x0000006c6844723c */ /* 0x042fee0000041844 */
[--C-:B------:R-:W-:Y:S01]  /*7600*/  FFMA.FTZ R108, R159, c[0x0][0x2d0], -R141.reuse ;  /* 0x0000b4009f6c7a23 */ /* 0x100fe2000001088d */
[C---:B------:R-:W-:Y:S03]  /*7610*/  HMMA.16816.F32.BF16 R72, R104.reuse, R110, R72 ;  /* 0x0000006e6848723c */ /* 0x040fe60000041848 */
[----:B------:R1:W-:Y:S05]  /*7620*/  MUFU.EX2 R168, R108 ;  /* 0x0000006c00a87308 */ /* 0x0003ea0000000800 */
[C---:B---3--:R-:W-:Y:S04]  /*7630*/  HMMA.16816.F32.BF16 R76, R104.reuse, R112, R76 ;  /* 0x00000070684c723c */ /* 0x048fe8000004184c */
[--C-:B--2---:R-:W-:Y:S03]  /*7640*/  FFMA.FTZ R116, R157, c[0x0][0x2d0], -R144.reuse ;  /* 0x0000b4009d747a23 */ /* 0x104fe60000010890 */
[--C-:B------:R-:W-:Y:S01]  /*7650*/  FFMA.FTZ R112, R161, c[0x0][0x2d0], -R141.reuse ;  /* 0x0000b400a1707a23 */ /* 0x100fe2000001088d */
[C---:B------:R-:W-:Y:S01]  /*7660*/  HMMA.16816.F32.BF16 R80, R104.reuse, R114, R80 ;  /* 0x000000726850723c */ /* 0x040fe20000041850 */
[----:B------:R2:W3:Y:S07]  /*7670*/  MUFU.EX2 R170, R116 ;  /* 0x0000007400aa7308 */ /* 0x0004ee0000000800 */
[C---:B----4-:R-:W-:Y:S03]  /*7680*/  HMMA.16816.F32.BF16 R84, R104.reuse, R120, R84 ;  /* 0x000000786854723c */ /* 0x050fe60000041854 */
[----:B------:R4:W-:Y:S01]  /*7690*/  MUFU.EX2 R165, R112 ;  /* 0x0000007000a57308 */ /* 0x0009e20000000800 */
[--C-:B-1----:R-:W-:Y:S04]  /*76a0*/  FFMA.FTZ R108, R160, c[0x0][0x2d0], -R141.reuse ;  /* 0x0000b400a06c7a23 */ /* 0x102fe8000001088d */
[C---:B------:R-:W-:Y:S01]  /*76b0*/  HMMA.16816.F32.BF16 R88, R104.reuse, R122, R88 ;  /* 0x0000007a6858723c */ /* 0x040fe20000041858 */
[----:B------:R-:W-:Y:S04]  /*76c0*/  LDSM.16.MT88.4 R120, [R102+0x1000] ;  /* 0x001000006678783b */ /* 0x000fe80000004200 */
[----:B------:R1:W1:Y:S04]  /*76d0*/  MUFU.EX2 R167, R108 ;  /* 0x0000006c00a77308 */ /* 0x0002680000000800 */
[----:B--2---:R-:W2:Y:S08]  /*76e0*/  LDSM.16.MT88.4 R116, [R103+0x4800] ;  /* 0x004800006774783b */ /* 0x004eb00000004200 */
[----:B----4-:R-:W-:Y:S01]  /*76f0*/  LDSM.16.MT88.4 R112, [R156+0x1000] ;  /* 0x001000009c70783b */ /* 0x010fe20000004200 */
[--C-:B-1----:R-:W-:Y:S04]  /*7700*/  FFMA.FTZ R108, R158, c[0x0][0x2d0], -R141.reuse ;  /* 0x0000b4009e6c7a23 */ /* 0x102fe8000001088d */
[----:B------:R1:W4:Y:S01]  /*7710*/  MUFU.EX2 R166, R108 ;  /* 0x0000006c00a67308 */ /* 0x0003220000000800 */
[C---:B--2---:R-:W-:Y:S08]  /*7720*/  HMMA.16816.F32.BF16 R92, R104.reuse, R116, R92 ;  /* 0x00000074685c723c */ /* 0x044ff0000004185c */
[----:B------:R-:W-:Y:S01]  /*7730*/  HMMA.16816.F32.BF16 R96, R104, R118, R96 ;  /* 0x000000766860723c */ /* 0x000fe20000041860 */
[----:B-1----:R-:W1:Y:S06]  /*7740*/  LDSM.16.MT88.4 R108, [R3+0x1000] ;  /* 0x00100000036c783b */ /* 0x002e6c0000004200 */
[----:B-----5:R-:W-:Y:S02]  /*7750*/  F2FP.BF16.PACK_AB R104, R172, R169 ;  /* 0x000000a9ac68723e */ /* 0x020fe400000010ff */
[----:B---3--:R-:W-:Y:S01]  /*7760*/  F2FP.BF16.PACK_AB R106, R170, R171 ;  /* 0x000000abaa6a723e */ /* 0x008fe200000010ff */
[----:B------:R-:W2:Y:S02]  /*7770*/  LDSM.16.MT88.4 R116, [R3+0x3000] ;  /* 0x003000000374783b */ /* 0x000ea40000004200 */
[----:B------:R-:W-:Y:S02]  /*7780*/  F2FP.BF16.PACK_AB R105, R167, R168 ;  /* 0x000000a8a769723e */ /* 0x000fe400000010ff */
[----:B----4-:R-:W-:Y:S07]  /*7790*/  F2FP.BF16.PACK_AB R107, R165, R166 ;  /* 0x000000a6a56b723e */ /* 0x010fee00000010ff */
        /* <DEDUP_REMOVED lines=9> */
[C---:B------:R-:W-:Y:S07]  /*7830*/  HMMA.16816.F32.BF16 R28, R104.reuse, R124, R28 ;  /* 0x0000007c681c723c */ /* 0x040fee000004181c */
[--C-:B------:R-:W-:Y:S01]  /*7840*/  FFMA.FTZ R124, R162, c[0x0][0x2d0], -R144.reuse ;  /* 0x0000b400a27c7a23 */ /* 0x100fe20000010890 */
[C---:B------:R-:W-:Y:S03]  /*7850*/  HMMA.16816.F32.BF16 R32, R104.reuse, R126, R32 ;  /* 0x0000007e6820723c */ /* 0x040fe60000041820 */
[----:B------:R5:W-:Y:S05]  /*7860*/  MUFU.EX2 R164, R124 ;  /* 0x0000007c00a47308 */ /* 0x000bea0000000800 */
[C---:B--2---:R-:W-:Y:S08]  /*7870*/  HMMA.16816.F32.BF16 R36, R104.reuse, R116, R36 ;  /* 0x000000746824723c */ /* 0x044ff00000041824 */
[C---:B------:R-:W-:Y:S01]  /*7880*/  HMMA.16816.F32.BF16 R40, R104.reuse, R118, R40 ;  /* 0x000000766828723c */ /* 0x040fe20000041828 */
[----:B------:R-:W2:Y:S07]  /*7890*/  LDSM.16.MT88.4 R116, [R156+0x5000] ;  /* 0x005000009c74783b */ /* 0x000eae0000004200 */
[C---:B------:R-:W-:Y:S04]  /*78a0*/  HMMA.16816.F32.BF16 R44, R104.reuse, R128, R44 ;  /* 0x00000080682c723c */ /* 0x040fe8000004182c */
[--C-:B-----5:R-:W-:Y:S03]  /*78b0*/  FFMA.FTZ R124, R205, c[0x0][0x2d0], -R144.reuse ;  /* 0x0000b400cd7c7a23 */ /* 0x120fe60000010890 */
[--C-:B------:R-:W-:Y:S01]  /*78c0*/  FFMA.FTZ R128, R209, c[0x0][0x2d0], -R141.reuse ;  /* 0x0000b400d1807a23 */ /* 0x100fe2000001088d */
[C---:B------:R-:W-:Y:S01]  /*78d0*/  HMMA.16816.F32.BF16 R48, R104.reuse, R130, R48 ;  /* 0x000000826830723c */ /* 0x040fe20000041830 */
[----:B------:R5:W-:Y:S07]  /*78e0*/  MUFU.EX2 R162, R124 ;  /* 0x0000007c00a27308 */ /* 0x000bee0000000800 */
[C---:B-1----:R-:W-:Y:S03]  /*78f0*/  HMMA.16816.F32.BF16 R52, R104.reuse, R108, R52 ;  /* 0x0000006c6834723c */ /* 0x042fe60000041834 */
[----:B------:R-:W-:Y:S04]  /*7900*/  MUFU.EX2 R157, R128 ;  /* 0x00000080009d7308 */ /* 0x000fe80000000800 */
[--C-:B------:R-:W-:Y:S01]  /*7910*/  FFMA.FTZ R108, R163, c[0x0][0x2d0], -R144.reuse ;  /* 0x0000b400a36c7a23 */ /* 0x100fe20000010890 */
[C---:B------:R-:W-:Y:S05]  /*7920*/  HMMA.16816.F32.BF16 R56, R104.reuse, R110, R56 ;  /* 0x0000006e6838723c */ /* 0x040fea0000041838 */
[----:B------:R1:W1:Y:S03]  /*7930*/  MUFU.EX2 R163, R108 ;  /* 0x0000006c00a37308 */ /* 0x0002660000000800 */
[C---:B---3--:R-:W-:Y:S01]  /*7940*/  HMMA.16816.F32.BF16 R60, R104.reuse, R112, R60 ;  /* 0x00000070683c723c */ /* 0x048fe2000004183c */
[----:B-----5:R-:W-:Y:S06]  /*7950*/  LDSM.16.MT88.4 R124, [R102+0x1800] ;  /* 0x00180000667c783b */ /* 0x020fec0000004200 */
[----:B------:R-:W-:Y:S01]  /*7960*/  FFMA.FTZ R112, R204, c[0x0][0x2d0], -R144 ;  /* 0x0000b400cc707a23 */ /* 0x000fe20000010890 */
[C---:B------:R-:W-:Y:S01]  /*7970*/  HMMA.16816.F32.BF16 R64, R104.reuse, R114, R64 ;  /* 0x000000726840723c */ /* 0x040fe20000041840 */
[----:B------:R-:W-:Y:S02]  /*7980*/  LDSM.16.MT88.4 R144, [R156+0x3800] ;  /* 0x003800009c90783b */ /* 0x000fe40000004200 */
[----:B------:R3:W5:Y:S05]  /*7990*/  MUFU.EX2 R161, R112 ;  /* 0x0000007000a17308 */ /* 0x00076a0000000800 */
[C---:B----4-:R-:W-:Y:S01]  /*79a0*/  HMMA.16816.F32.BF16 R68, R104.reuse, R120, R68 ;  /* 0x000000786844723c */ /* 0x050fe20000041844 */
[----:B-1----:R-:W1:Y:S03]  /*79b0*/  LDSM.16.MT88.4 R108, [R102+0x5000] ;  /* 0x00500000666c783b */ /* 0x002e660000004200 */
[----:B------:R-:W-:Y:S03]  /*79c0*/  F2FP.BF16.PACK_AB R136, R163, R164 ;  /* 0x000000a4a388723e */ /* 0x000fe600000010ff */
[--C-:B------:R-:W-:Y:S01]  /*79d0*/  FFMA.FTZ R120, R208, c[0x0][0x2d0], -R141.reuse ;  /* 0x0000b400d0787a23 */ /* 0x100fe2000001088d */
[C---:B------:R-:W-:Y:S03]  /*79e0*/  HMMA.16816.F32.BF16 R72, R104.reuse, R122, R72 ;  /* 0x0000007a6848723c */ /* 0x040fe60000041848 */
[----:B------:R4:W-:Y:S05]  /*79f0*/  MUFU.EX2 R160, R120 ;  /* 0x0000007800a07308 */ /* 0x0009ea0000000800 */
[C---:B--2---:R-:W-:Y:S01]  /*7a00*/  HMMA.16816.F32.BF16 R76, R104.reuse, R116, R76 ;  /* 0x00000074684c723c */ /* 0x044fe2000004184c */
[----:B---3--:R-:W2:Y:S03]  /*7a10*/  LDSM.16.MT88.4 R112, [R103+0x5000] ;  /* 0x005000006770783b */ /* 0x008ea60000004200 */
[----:B-----5:R-:W-:Y:S03]  /*7a20*/  F2FP.BF16.PACK_AB R138, R161, R162 ;  /* 0x000000a2a18a723e */ /* 0x020fe600000010ff */
[--C-:B------:R-:W-:Y:S01]  /*7a30*/  FFMA.FTZ R116, R207, c[0x0][0x2d0], -R141.reuse ;  /* 0x0000b400cf747a23 */ /* 0x100fe2000001088d */
[C---:B------:R-:W-:Y:S03]  /*7a40*/  HMMA.16816.F32.BF16 R80, R104.reuse, R118, R80 ;  /* 0x000000766850723c */ /* 0x040fe60000041850 */
[----:B------:R3:W5:Y:S01]  /*7a50*/  MUFU.EX2 R158, R116 ;  /* 0x00000074009e7308 */ /* 0x0007620000000800 */
[----:B----4-:R-:W-:Y:S02]  /*7a60*/  FFMA.FTZ R120, R210, c[0x0][0x2d0], -R141 ;  /* 0x0000b400d2787a23 */ /* 0x010fe4000001088d */
[----:B------:R-:W-:Y:S07]  /*7a70*/  LDSM.16.MT88.4 R140, [R3+0x3800] ;  /* 0x00380000038c783b */ /* 0x000fee0000004200 */
[----:B------:R4:W4:Y:S01]  /*7a80*/  MUFU.EX2 R159, R120 ;  /* 0x00000078009f7308 */ /* 0x0009220000000800 */
[C---:B-1----:R-:W-:Y:S01]  /*7a90*/  HMMA.16816.F32.BF16 R84, R104.reuse, R108, R84 ;  /* 0x0000006c6854723c */ /* 0x042fe20000041854 */
[----:B---3--:R-:W1:Y:S02]  /*7aa0*/  LDSM.16.MT88.4 R116, [R3+0x1800] ;  /* 0x001800000374783b */ /* 0x008e640000004200 */
[----:B-----5:R-:W-:Y:S05]  /*7ab0*/  F2FP.BF16.PACK_AB R139, R157, R158 ;  /* 0x0000009e9d8b723e */ /* 0x020fea00000010ff */
[C---:B------:R-:W-:Y:S08]  /*7ac0*/  HMMA.16816.F32.BF16 R88, R104.reuse, R110, R88 ;  /* 0x0000006e6858723c */ /* 0x040ff00000041858 */
[C---:B--2---:R-:W-:Y:S01]  /*7ad0*/  HMMA.16816.F32.BF16 R92, R104.reuse, R112, R92 ;  /* 0x00000070685c723c */ /* 0x044fe2000004185c */
[----:B----4-:R-:W2:Y:S03]  /*7ae0*/  LDSM.16.MT88.4 R120, [R156+0x1800] ;  /* 0x001800009c78783b */ /* 0x010ea60000004200 */
[----:B------:R-:W-:Y:S04]  /*7af0*/  F2FP.BF16.PACK_AB R137, R159, R160 ;  /* 0x000000a09f89723e */ /* 0x000fe800000010ff */
[----:B------:R-:W-:Y:S08]  /*7b00*/  HMMA.16816.F32.BF16 R96, R104, R114, R96 ;  /* 0x000000726860723c */ /* 0x000ff00000041860 */
[C---:B-1----:R-:W-:Y:S01]  /*7b10*/  HMMA.16816.F32.BF16 R104, R136.reuse, R116, R4 ;  /* 0x000000748868723c */ /* 0x042fe20000041804 */
[----:B------:R1:W3:Y:S07]  /*7b20*/  LDSM.16.MT88.4 R4, [R3+0x5800] ;  /* 0x005800000304783b */ /* 0x0002ee0000004200 */
[C---:B------:R-:W-:Y:S01]  /*7b30*/  HMMA.16816.F32.BF16 R108, R136.reuse, R118, R8 ;  /* 0x00000076886c723c */ /* 0x040fe20000041808 */
[----:B------:R-:W4:Y:S07]  /*7b40*/  LDSM.16.MT88.4 R8, [R156+0x5800] ;  /* 0x005800009c08783b */ /* 0x000f2e0000004200 */
[C---:B--2---:R-:W-:Y:S01]  /*7b50*/  HMMA.16816.F32.BF16 R112, R136.reuse, R120, R12 ;  /* 0x000000788870723c */ /* 0x044fe2000004180c */
[----:B------:R-:W2:Y:S07]  /*7b60*/  LDSM.16.MT88.4 R12, [R102+0x5800] ;  /* 0x00580000660c783b */ /* 0x000eae0000004200 */
[C---:B------:R-:W-:Y:S04]  /*7b70*/  HMMA.16816.F32.BF16 R116, R136.reuse, R122, R16 ;  /* 0x0000007a8874723c */ /* 0x040fe80000041810 */
[----:B-1----:R-:W-:Y:S04]  /*7b80*/  IADD3 R3, R197, -0x2, RZ ;  /* 0xfffffffec5037810 */ /* 0x002fe80007ffe0ff */
[C---:B------:R-:W-:Y:S03]  /*7b90*/  HMMA.16816.F32.BF16 R120, R136.reuse, R124, R20 ;  /* 0x0000007c8878723c */ /* 0x040fe60000041814 */
[----:B------:R-:W-:Y:S05]  /*7ba0*/  ISETP.GE.AND P5, PT, R3, R206, PT ;  /* 0x000000ce0300720c */ /* 0x000fea0003fa6270 */
[C---:B------:R-:W-:Y:S08]  /*7bb0*/  HMMA.16816.F32.BF16 R124, R136.reuse, R126, R24 ;  /* 0x0000007e887c723c */ /* 0x040ff00000041818 */
[C---:B------:R-:W-:Y:S03]  /*7bc0*/  HMMA.16816.F32.BF16 R128, R136.reuse, R132, R28 ;  /* 0x000000848880723c */ /* 0x040fe6000004181c */
[----:B------:R-:W-:Y:S05]  /*7bd0*/  @P5 ISETP.GE.AND P2, PT, R215, c[0x0][0x1d4], PT ;  /* 0x00007500d7005a0c */ /* 0x000fea0003f46270 */
        /* <DEDUP_REMOVED lines=9> */
[C---:B---3--:R-:W-:Y:S07]  /*7c70*/  HMMA.16816.F32.BF16 R68, R136.reuse, R4, R68 ;  /* 0x000000048844723c */ /* 0x048fee0000041844 */
[----:B------:R-:W-:Y:S01]  /*7c80*/  FADD.FTZ R4, R181, R0 ;  /* 0x00000000b5047221 */ /* 0x000fe20000010000 */
[C---:B------:R-:W-:Y:S04]  /*7c90*/  HMMA.16816.F32.BF16 R72, R136.reuse, R6, R72 ;  /* 0x000000068848723c */ /* 0x040fe80000041848 */
[----:B------:R-:W-:Y:S01]  /*7ca0*/  @P5 SHF.R.S32.HI R0, RZ, 0x1f, R3 ;  /* 0x0000001fff005819 */ /* 0x000fe20000011403 */
[----:B------:R-:W-:Y:S02]  /*7cb0*/  FADD.FTZ R16, R183, R4 ;  /* 0x00000004b7107221 */ /* 0x000fe40000010000 */
[----:B------:R-:W-:Y:S01]  /*7cc0*/  FADD.FTZ R4, R203, R2 ;  /* 0x00000002cb047221 */ /* 0x000fe20000010000 */
[C---:B----4-:R-:W-:Y:S04]  /*7cd0*/  HMMA.16816.F32.BF16 R76, R136.reuse, R8, R76 ;  /* 0x00000008884c723c */ /* 0x050fe8000004184c */
[----:B------:R-:W-:Y:S02]  /*7ce0*/  @P5 IMAD R5, R0, c[0x0][0x1e0], RZ ;  /* 0x0000780000055a24 */ /* 0x000fe400078e02ff */
[----:B------:R-:W-:Y:S02]  /*7cf0*/  FADD.FTZ R0, R199, R16 ;  /* 0x00000010c7007221 */ /* 0x000fe40000010000 */
[C---:B------:R-:W-:Y:S01]  /*7d00*/  @P5 IMAD R5, R3.reuse, c[0x0][0x1e4], R5 ;  /* 0x0000790003055a24 */ /* 0x040fe200078e0205 */
[C---:B------:R-:W-:Y:S03]  /*7d10*/  HMMA.16816.F32.BF16 R80, R136.reuse, R10, R80 ;  /* 0x0000000a8850723c */ /* 0x040fe60000041850 */
[----:B------:R-:W-:Y:S04]  /*7d20*/  @P5 IMAD.WIDE.U32 R2, R3, c[0x0][0x1e0], RZ ;  /* 0x0000780003025a25 */ /* 0x000fe800078e00ff */
[----:B------:R-:W-:Y:S01]  /*7d30*/  FADD.FTZ R16, R175, R0 ;  /* 0x00000000af107221 */ /* 0x000fe20000010000 */
[----:B------:R-:W-:Y:S01]  /*7d40*/  @P5 IADD3 R3, R3, R5, RZ ;  /* 0x0000000503035210 */ /* 0x000fe20007ffe0ff */
[----:B------:R-:W-:Y:S01]  /*7d50*/  FADD.FTZ R4, R180, R4 ;  /* 0x00000004b4047221 */ /* 0x000fe20000010000 */
[C---:B--2---:R-:W-:Y:S02]  /*7d60*/  HMMA.16816.F32.BF16 R84, R136.reuse, R12, R84 ;  /* 0x0000000c8854723c */ /* 0x044fe40000041854 */
[----:B------:R-:W-:Y:S01]  /*7d70*/  @P5 MOV R11, c[0x0][0x1e4] ;  /* 0x00007900000b5a02 */ /* 0x000fe20000000f00 */
[----:B------:R-:W-:Y:S01]  /*7d80*/  FADD.FTZ R9, R176, R16 ;  /* 0x00000010b0097221 */ /* 0x000fe20000010000 */
[----:B------:R-:W-:Y:S01]  /*7d90*/  @P5 SHF.L.U32 R0, R2, 0x6, RZ ;  /* 0x0000000602005819 */ /* 0x000fe200000006ff */
[----:B------:R-:W-:Y:S01]  /*7da0*/  FADD.FTZ R8, R178, R4 ;  /* 0x00000004b2087221 */ /* 0x000fe20000010000 */
[----:B------:R-:W-:Y:S01]  /*7db0*/  @P5 SHF.L.U64.HI R3, R2, 0x6, R3 ;  /* 0x0000000602035819 */ /* 0x000fe20000010203 */
[----:B------:R-:W1:Y:S01]  /*7dc0*/  LDSM.16.MT88.4 R4, [R103+0x5800] ;  /* 0x005800006704783b */ /* 0x000e620000004200 */
[----:B------:R-:W-:Y:S01]  /*7dd0*/  @P5 MOV R2, c[0x0][0x1e0] ;  /* 0x0000780000025a02 */ /* 0x000fe20000000f00 */
[----:B------:R-:W-:Y:S01]  /*7de0*/  FADD.FTZ R9, R174, R9 ;  /* 0x00000009ae097221 */ /* 0x000fe20000010000 */
[C---:B------:R-:W-:Y:S03]  /*7df0*/  HMMA.16816.F32.BF16 R88, R136.reuse, R14, R88 ;  /* 0x0000000e8858723c */ /* 0x040fe60000041858 */
[----:B------:R-:W-:Y:S01]  /*7e00*/  @P5 LEA R10, P0, R2, R0, 0x5 ;  /* 0x00000000020a5211 */ /* 0x000fe200078028ff */
[----:B------:R-:W-:Y:S01]  /*7e10*/  FADD.FTZ R18, R173, R9 ;  /* 0x00000009ad127221 */ /* 0x000fe20000010000 */
[-C--:B------:R-:W-:Y:S01]  /*7e20*/  @P5 IADD3 R0, P3, R0, R218.reuse, RZ ;  /* 0x000000da00005210 */ /* 0x080fe20007f7e0ff */
[----:B------:R-:W-:Y:S01]  /*7e30*/  FADD.FTZ R8, R179, R8 ;  /* 0x00000008b3087221 */ /* 0x000fe20000010000 */
[----:B------:R-:W-:Y:S02]  /*7e40*/  @P5 LEA.HI.X R16, R2, R3, R11, 0x5, P0 ;  /* 0x0000000302105211 */ /* 0x000fe400000f2c0b */
[----:B------:R-:W-:Y:S03]  /*7e50*/  IADD3 R11, R198, 0x1, RZ ;  /* 0x00000001c60b7810 */ /* 0x000fe60007ffe0ff */
[----:B------:R-:W-:Y:S01]  /*7e60*/  @P5 LEA R2, P4, R0, c[0x0][0x1c8], 0x1 ;  /* 0x0000720000025a11 */ /* 0x000fe200078808ff */
[----:B------:R-:W-:Y:S01]  /*7e70*/  FADD.FTZ R8, R177, R8 ;  /* 0x00000008b1087221 */ /* 0x000fe20000010000 */
[----:B------:R-:W-:Y:S02]  /*7e80*/  SEL R198, R11, RZ, !P6 ;  /* 0x000000ff0bc67207 */ /* 0x000fe40007000000 */
[-C--:B------:R-:W-:Y:S01]  /*7e90*/  @P5 IADD3.X R3, R3, R217.reuse, RZ, P3, !PT ;  /* 0x000000d903035210 */ /* 0x080fe20001ffe4ff */
[----:B------:R-:W-:Y:S01]  /*7ea0*/  FADD.FTZ R17, R169, R8 ;  /* 0x00000008a9117221 */ /* 0x000fe20000010000 */
[----:B------:R-:W-:Y:S02]  /*7eb0*/  @P5 IADD3 R9, P0, R10, R218, RZ ;  /* 0x000000da0a095210 */ /* 0x000fe40007f1e0ff */
[----:B------:R-:W-:Y:S01]  /*7ec0*/  @P5 LEA.HI.X R3, R0, c[0x0][0x1cc], R3, 0x1, P4 ;  /* 0x0000730000035a11 */ /* 0x000fe200020f0c03 */
[----:B------:R-:W-:Y:S01]  /*7ed0*/  @P5 IMAD R0, R198, 0x6000, R246 ;  /* 0x00006000c6005824 */ /* 0x000fe200078e02f6 */
[----:B------:R-:W-:Y:S01]  /*7ee0*/  @P5 LEA R8, P3, R9, c[0x0][0x1c8], 0x1 ;  /* 0x0000720009085a11 */ /* 0x000fe200078608ff */
[----:B------:R-:W-:Y:S01]  /*7ef0*/  FADD.FTZ R11, R172, R17 ;  /* 0x00000011ac0b7221 */ /* 0x000fe20000010000 */
[----:B------:R-:W-:Y:S02]  /*7f00*/  @P5 IADD3.X R10, R16, R217, RZ, P0, !PT ;  /* 0x000000d9100a5210 */ /* 0x000fe400007fe4ff */
[----:B------:R-:W-:Y:S01]  /*7f10*/  @!PT LDS RZ, [RZ] ;  /* 0x00000000fffff984 */ /* 0x000fe20000000800 */
[----:B------:R-:W-:Y:S01]  /*7f20*/  @!PT LDS RZ, [RZ] ;  /* 0x00000000fffff984 */ /* 0x000fe20000000800 */
[----:B------:R-:W-:Y:S01]  /*7f30*/  @!PT LDS RZ, [RZ] ;  /* 0x00000000fffff984 */ /* 0x000fe20000000800 */
[----:B------:R2:W-:Y:S01]  /*7f40*/  @P5 LDGSTS.E.BYPASS.LTC128B.128 [R0], [R2.64], !P1 ;  /* 0x0000000002005fae */ /* 0x0005e2000c901d48 */
[----:B------:R-:W-:Y:S01]  /*7f50*/  @P5 ISETP.GE.AND P0, PT, R212, c[0x0][0x1d4], PT ;  /* 0x00007500d4005a0c */ /* 0x000fe20003f06270 */
[----:B------:R-:W-:Y:S01]  /*7f60*/  FADD.FTZ R11, R171, R11 ;  /* 0x0000000bab0b7221 */ /* 0x000fe20000010000 */
[----:B------:R-:W-:Y:S01]  /*7f70*/  @P5 LEA.HI.X R9, R9, c[0x0][0x1cc], R10, 0x1, P3 ;  /* 0x0000730009095a11 */ /* 0x000fe200018f0c0a */
[----:B------:R-:W-:Y:S04]  /*7f80*/  FADD.FTZ R10, R168, R18 ;  /* 0x00000012a80a7221 */ /* 0x000fe80000010000 */
[----:B------:R2:W-:Y:S01]  /*7f90*/  @P5 LDGSTS.E.BYPASS.LTC128B.128 [R0+0x2000], [R2.64+0x80], !P2 ;  /* 0x0200008002005fae */ /* 0x0005e2000d101d48 */
[----:B------:R-:W-:Y:S01]  /*7fa0*/  FADD.FTZ R10, R167, R10 ;  /* 0x0000000aa70a7221 */ /* 0x000fe20000010000 */
[C---:B-1----:R-:W-:Y:S06]  /*7fb0*/  HMMA.16816.F32.BF16 R92, R136.reuse, R4, R92 ;  /* 0x00000004885c723c */ /* 0x042fec000004185c */
[----:B------:R2:W-:Y:S02]  /*7fc0*/  @P5 LDGSTS.E.BYPASS.LTC128B.128 [R0+0x4000], [R2.64+0x100], !P0 ;  /* 0x0400010002005fae */ /* 0x0005e4000c101d48 */
[----:B------:R-:W-:Y:S06]  /*7fd0*/  HMMA.16816.F32.BF16 R96, R136, R6, R96 ;  /* 0x000000068860723c */ /* 0x000fec0000041860 */
[----:B------:R1:W-:Y:S08]  /*7fe0*/  @P5 LDGSTS.E.BYPASS.LTC128B.128 [R0+0x1000], [R8.64], !P1 ;  /* 0x0100000008005fae */ /* 0x0003f0000c901d48 */
[----:B------:R1:W-:Y:S01]  /*7ff0*/  @P5 LDGSTS.E.BYPASS.LTC128B.128 [R0+0x3000], [R8.64+0x80], !P2 ;  /* 0x0300008008005fae */ /* 0x0003e2000d101d48 */
[----:B------:R-:W-:Y:S07]  /*8000*/  ISETP.GE.AND P2, PT, R185, 0x1, PT ;  /* 0x00000001b900780c */ /* 0x000fee0003f46270 */
[----:B------:R1:W-:Y:S01]  /*8010*/  @P5 LDGSTS.E.BYPASS.LTC128B.128 [R0+0x5000], [R8.64+0x100], !P0 ;  /* 0x0500010008005fae */ /* 0x0003e2000c101d48 */
[----:B------:R-:W-:Y:S01]  /*8020*/  ISETP.GE.AND P0, PT, R206, R197, PT ;  /* 0x000000c5ce00720c */ /* 0x000fe20003f06270 */
[----:B--2---:R-:W-:Y:S01]  /*8030*/  FADD.FTZ R3, R166, R10 ;  /* 0x0000000aa6037221 */ /* 0x004fe20000010000 */
[----:B------:R-:W-:Y:S01]  /*8040*/  MOV R197, R211 ;  /* 0x000000d300c57202 */ /* 0x000fe20000000f00 */
[----:B------:R-:W-:Y:S04]  /*8050*/  FADD.FTZ R2, R170, R11 ;  /* 0x0000000baa027221 */ /* 0x000fe80000010000 */
[----:B------:R-:W0:Y:S01]  /*8060*/  LDGDEPBAR ;  /* 0x00000000000079af */ /* 0x000e220000000000 */
[----:B------:R-:W-:Y:S04]  /*8070*/  FADD.FTZ R2, R164, R2 ;  /* 0x00000002a4027221 */ /* 0x000fe80000010000 */
[----:B------:R-:W-:Y:S02]  /*8080*/  FADD.FTZ R2, R163, R2 ;  /* 0x00000002a3027221 */ /* 0x000fe40000010000 */
[----:B-1----:R-:W-:Y:S02]  /*8090*/  FADD.FTZ R0, R165, R3 ;  /* 0x00000003a5007221 */ /* 0x002fe40000010000 */
[----:B------:R-:W-:Y:S02]  /*80a0*/  FADD.FTZ R3, R162, R2 ;  /* 0x00000002a2037221 */ /* 0x000fe40000010000 */
[----:B------:R-:W-:Y:S02]  /*80b0*/  FADD.FTZ R0, R160, R0 ;  /* 0x00000000a0007221 */ /* 0x000fe40000010000 */
[----:B------:R-:W-:Y:S01]  /*80c0*/  FADD.FTZ R213, R161, R3 ;  /* 0x00000003a1d57221 */ /* 0x000fe20000010000 */
[----:B------:R-:W-:Y:S01]  /*80d0*/  MOV R3, R100 ;  /* 0x0000006400037202 */ /* 0x000fe20000000f00 */
[----:B------:R-:W-:Y:S04]  /*80e0*/  FADD.FTZ R0, R159, R0 ;  /* 0x000000009f007221 */ /* 0x000fe80000010000 */
[----:B------:R-:W-:Y:S01]  /*80f0*/  FADD.FTZ R2, R158, R0 ;  /* 0x000000009e027221 */ /* 0x000fe20000010000 */
[----:B------:R-:W-:Y:S03]  /*8100*/  IADD3 R0, R185, 0x1, RZ ;  /* 0x00000001b9007810 */ /* 0x000fe60007ffe0ff */
[----:B------:R-:W-:Y:S01]  /*8110*/  FADD.FTZ R214, R157, R2 ;  /* 0x000000029dd67221 */ /* 0x000fe20000010000 */
[----:B------:R-:W-:Y:S02]  /*8120*/  SEL R185, R0, RZ, !P2 ;  /* 0x000000ff00b97207 */ /* 0x000fe40005000000 */
[----:B------:R-:W-:Y:S01]  /*8130*/  MOV R0, R101 ;  /* 0x0000006500007202 */ /* 0x000fe20000000f00 */
[----:B------:R-:W-:-:S05]  /*8140*/  @!P0 BRA `(.L_x_1259) ;  /* 0xffffd33000008947 */ /* 0x000fca000383ffff */
.L_x_1258:
[----:B------:R-:W-:Y:S02]  /*8150*/  MOV R7, 0x1f ;  /* 0x0000001f00077802 */ /* 0x000fe40000000f00 */
[----:B------:R-:W-:Y:S01]  /*8160*/  MOV R6, 0xffffffff ;  /* 0xffffffff00067802 */ /* 0x000fe20000000f00 */
[----:B------:R-:W-:Y:S05]  /*8170*/  BRA.DIV ~URZ, `(.L_x_1260) ;  /* 0x00004da27f007947 */ /* 0x000fea000b800000 */
[----:B------:R2:W3:Y:S02]  /*8180*/  SHFL.BFLY PT, R0, R213, 0x2, 0x1f ;  /* 0x0c401f00d5007f89 */ /* 0x0004e400000e0000 */
.L_x_1330:
[----:B---3--:R-:W-:Y:S01]  /*8190*/  FADD.FTZ R0, R0, R213 ;  /* 0x000000d500007221 */ /* 0x008fe20000010000 */
[----:B------:R-:W-:Y:S05]  /*81a0*/  BRA.DIV ~URZ, `(.L_x_1261) ;  /* 0x00004dd27f007947 */ /* 0x000fea000b800000 */
[----:B-1----:R-:W1:Y:S04]  /*81b0*/  SHFL.BFLY PT, R2, R214, 0x2, 0x1f ;  /* 0x0c401f00d6027f89 */ /* 0x002e6800000e0000 */
[----:B------:R-:W3:Y:S01]  /*81c0*/  SHFL.BFLY PT, R5, R0, 0x1, 0x1f ;  /* 0x0c201f0000057f89 */ /* 0x000ee200000e0000 */
[----:B-1----:R-:W-:-:S02]  /*81d0*/  FADD.FTZ R4, R2, R214 ;  /* 0x000000d602047221 */ /* 0x002fc40000010000 */
[----:B---3--:R-:W-:-:S03]  /*81e0*/  FADD.FTZ R0, R0, R5 ;  /* 0x0000000500007221 */ /* 0x008fc60000010000 */
[----:B------:R1:W3:Y:S04]  /*81f0*/  SHFL.BFLY PT, R3, R4, 0x1, 0x1f ;  /* 0x0c201f0004037f89 */ /* 0x0002e800000e0000 */
.L_x_1331:
[----:B------:R-:W-:Y:S01]  /*8200*/  FSETP.NE.FTZ.AND P1, PT, R0, RZ, PT ;  /* 0x000000ff0000720b */ /* 0x000fe20003f35000 */
[----:B---3--:R-:W-:Y:S01]  /*8210*/  FADD.FTZ R3, R3, R4 ;  /* 0x0000000403037221 */ /* 0x008fe20000010000 */
[----:B------:R-:W-:Y:S02]  /*8220*/  MOV R2, RZ ;  /* 0x000000ff00027202 */ /* 0x000fe40000000f00 */
[----:B------:R-:W-:Y:S02]  /*8230*/  MOV R20, 0xff800000 ;  /* 0xff80000000147802 */ /* 0x000fe40000000f00 */
[----:B------:R-:W-:Y:S02]  /*8240*/  FSETP.NE.FTZ.AND P0, PT, R3, RZ, PT ;  /* 0x000000ff0300720b */ /* 0x000fe40003f15000 */
[----:B------:R-:W-:-:S05]  /*8250*/  MOV R15, 0xff800000 ;  /* 0xff800000000f7802 */ /* 0x000fca0000000f00 */
[----:B------:R-:W3:Y:S01]  /*8260*/  @P1 MUFU.RCP R2, R0 ;  /* 0x0000000000021308 */ /* 0x000ee20000001000 */
[----:B-1----:R-:W-:-:S05]  /*8270*/  @P1 MOV R4, 0x3f317218 ;  /* 0x3f31721800041802 */ /* 0x002fca0000000f00 */
[----:B------:R-:W-:Y:S02]  /*8280*/  @P1 FMUL.FTZ R4, R4, c[0x0][0x2d0] ;  /* 0x0000b40004041a20 */ /* 0x000fe40000410000 */
[----:B------:R1:W4:Y:S01]  /*8290*/  @P1 MUFU.LG2 R5, R0 ;  /* 0x0000000000051308 */ /* 0x0003220000000c00 */
[C---:B---3--:R-:W-:Y:S02]  /*82a0*/  FMUL.FTZ R144, R2.reuse, R104 ;  /* 0x0000006802907220 */ /* 0x048fe40000410000 */
        /* <DEDUP_REMOVED lines=106> */
.L_x_1239:
[----:B------:R-:W-:Y:S01]  /*8950*/  LOP3.LUT P0, RZ, R196, 0xff, RZ, 0xc0, !PT ;  /* 0x000000ffc4ff7812 */ /* 0x000fe2000780c0ff */
[----:B------:R-:W-:-:S12]  /*8960*/  BSSY B0, `(.L_x_1262) ;  /* 0x000000f000007945 */ /* 0x000fd80003800000 */
[----:B------:R-:W-:Y:S05]  /*8970*/  @P0 BRA `(.L_x_1263) ;  /* 0x000000d000000947 */ /* 0x000fea0003800000 */
[----:B------:R-:W3:Y:S01]  /*8980*/  S2R R4, SR_LANEID ;  /* 0x0000000000047919 */ /* 0x000ee20000000000 */
[----:B------:R-:W-:Y:S01]  /*8990*/  VOTEU.ANY UR4, UPT, PT ;  /* 0x0000000000047886 */ /* 0x000fe200038e0100 */
[----:B------:R-:W-:Y:S01]  /*89a0*/  IMAD.MOV.U32 R5, RZ, RZ, c[0x0][0x564] ;  /* 0x00015900ff057624 */ /* 0x000fe200078e00ff */
[----:B------:R-:W3:Y:S08]  /*89b0*/  FLO.U32 R3, UR4 ;  /* 0x0000000400037d00 */ /* 0x000ef000080e0000 */
[----:B------:R-:W4:Y:S01]  /*89c0*/  POPC R2, UR4 ;  /* 0x0000000400027d09 */ /* 0x000f220008000000 */
[----:B---3--:R-:W-:Y:S01]  /*89d0*/  ISETP.EQ.U32.AND P0, PT, R3, R4, PT ;  /* 0x000000040300720c */ /* 0x008fe20003f02070 */
[----:B------:R-:W-:-:S12]  /*89e0*/  IMAD.MOV.U32 R4, RZ, RZ, c[0x0][0x560] ;  /* 0x00015800ff047624 */ /* 0x000fd800078e00ff */
[----:B----4-:R3:W4:Y:S04]  /*89f0*/  @P0 ATOMG.E.ADD.STRONG.GPU PT, R2, [R4.64], R2 ;  /* 0x00000002040209a8 */ /* 0x01072800081ee1c8 */
[----:B---3--:R-:W3:Y:S04]  /*8a00*/  S2R R4, SR_LTMASK ;  /* 0x0000000000047919 */ /* 0x008ee80000003900 */
[----:B----4-:R3:W4:Y:S02]  /*8a10*/  SHFL.IDX PT, R3, R2, R3, 0x1f ;  /* 0x00001f0302037589 */ /* 0x01072400000e0000 */
[----:B---3--:R-:W-:-:S06]  /*8a20*/  LOP3.LUT R2, R4, UR4, RZ, 0xc0, !PT ;  /* 0x0000000404027c12 */ /* 0x008fcc000f8ec0ff */
[----:B------:R-:W4:Y:S02]  /*8a30*/  POPC R2, R2 ;  /* 0x0000000200027309 */ /* 0x000f240000000000 */
[----:B----4-:R-:W-:-:S06]  /*8a40*/  IADD3 R228, R3, c[0x0][0xc], R2 ;  /* 0x0000030003e47a10 */ /* 0x010fcc0007ffe002 */
.L_x_1263:
[----:B------:R-:W-:Y:S05]  /*8a50*/  BSYNC B0 ;  /* 0x0000000000007941 */ /* 0x000fea0003800000 */
.L_x_1262:
[----:B------:R-:W-:Y:S01]  /*8a60*/  PRMT R0, R0, 0x9910, RZ ;  /* 0x0000991000007816 */ /* 0x000fe200000000ff */
[----:B------:R-:W-:Y:S01]  /*8a70*/  BSSY B1, `(.L_x_1264) ;  /* 0x0000327000017945 */ /* 0x000fe20003800000 */
[----:B------:R-:W-:Y:S02]  /*8a80*/  IMAD.MOV.U32 R86, RZ, RZ, R228 ;  /* 0x000000ffff567224 */ /* 0x000fe400078e00e4 */
[----:B------:R-:W-:-:S13]  /*8a90*/  ISETP.NE.AND P0, PT, R0, RZ, PT ;  /* 0x000000ff0000720c */ /* 0x000fda0003f05270 */
[----:B------:R-:W-:Y:S05]  /*8aa0*/  @!P0 BRA `(.L_x_1265) ;  /* 0x0000267000008947 */ /* 0x000fea0003800000 */
[----:B------:R-:W3:Y:S04]  /*8ab0*/  LDL R12, [R1+0x4] ;  /* 0x00000400010c7983 */ /* 0x000ee80000100800 */
[----:B------:R-:W4:Y:S04]  /*8ac0*/  LDL R11, [R1+0x8] ;  /* 0x00000800010b7983 */ /* 0x000f280000100800 */
[----:B--2---:R-:W2:Y:S04]  /*8ad0*/  LDL R10, [R1+0x10] ;  /* 0x00001000010a7983 */ /* 0x004ea80000100800 */
[----:B------:R-:W2:Y:S04]  /*8ae0*/  LDL R9, [R1+0xc] ;  /* 0x00000c0001097983 */ /* 0x000ea80000100800 */
[----:B------:R-:W2:Y:S04]  /*8af0*/  LDL R8, [R1+0x20] ;  /* 0x0000200001087983 */ /* 0x000ea80000100800 */
[----:B------:R-:W2:Y:S04]  /*8b00*/  LDL R6, [R1+0x18] ;  /* 0x0000180001067983 */ /* 0x000ea80000100800 */
[----:B------:R-:W2:Y:S04]  /*8b10*/  LDL R5, [R1+0x1c] ;  /* 0x00001c0001057983 */ /* 0x000ea80000100800 */
[----:B------:R-:W2:Y:S01]  /*8b20*/  LDL R7, [R1+0x14] ;  /* 0x0000140001077983 */ /* 0x000ea20000100800 */
[----:B------:R-:W-:Y:S01]  /*8b30*/  WARPSYNC 0xffffffff ;  /* 0xffffffff00007948 */ /* 0x000fe20003800000 */
[----:B------:R-:W-:Y:S01]  /*8b40*/  F2FP.BF16.PACK_AB R0, R145, R144 ;  /* 0x000000909100723e */ /* 0x000fe200000010ff */
[----:B-1----:R-:W-:Y:S01]  /*8b50*/  IMAD.MOV.U32 R14, RZ, RZ, c[0x0][0x388] ;  /* 0x0000e200ff0e7624 */ /* 0x002fe200078e00ff */
[----:B------:R-:W-:Y:S01]  /*8b60*/  BAR.SYNC.DEFER_BLOCKING 0x1, 0x100 ;  /* 0x0044000000007b1d */ /* 0x000fe20000010000 */
[----:B------:R-:W-:-:S02]  /*8b70*/  F2FP.BF16.PACK_AB R2, R159, R158 ;  /* 0x0000009e9f02723e */ /* 0x000fc400000010ff */
[----:B------:R-:W-:Y:S02]  /*8b80*/  F2FP.BF16.PACK_AB R3, R103, R102 ;  /* 0x000000666703723e */ /* 0x000fe400000010ff */
[----:B------:R-:W-:Y:S02]  /*8b90*/  F2FP.BF16.PACK_AB R4, R135, R134 ;  /* 0x000000868704723e */ /* 0x000fe400000010ff */
[----:B------:R-:W-:Y:S02]  /*8ba0*/  ISETP.NE.U32.AND P1, PT, RZ, c[0x0][0x500], PT ;  /* 0x00014000ff007a0c */ /* 0x000fe40003f25070 */
[----:B------:R-:W-:Y:S02]  /*8bb0*/  ISETP.NE.U32.AND P2, PT, RZ, c[0x0][0x508], PT ;  /* 0x00014200ff007a0c */ /* 0x000fe40003f45070 */
[----:B------:R-:W-:Y:S02]  /*8bc0*/  ISETP.NE.AND.EX P1, PT, RZ, c[0x0][0x504], PT, P1 ;  /* 0x00014100ff007a0c */ /* 0x000fe40003f25310 */
[----:B------:R-:W-:Y:S01]  /*8bd0*/  ISETP.NE.AND.EX P2, PT, RZ, c[0x0][0x50c], PT, P2 ;  /* 0x00014300ff007a0c */ /* 0x000fe20003f45320 */
[----:B---3--:R1:W-:Y:S04]  /*8be0*/  STS [R12], R0 ;  /* 0x000000000c007388 */ /* 0x0083e80000000800 */
[----:B------:R3:W-:Y:S04]  /*8bf0*/  STS [R12+0x400], R2 ;  /* 0x000400020c007388 */ /* 0x0007e80000000800 */
[----:B----4-:R4:W-:Y:S01]  /*8c00*/  STS [R11], R3 ;  /* 0x000000030b007388 */ /* 0x0109e20000000800 */
[----:B-1----:R-:W-:-:S02]  /*8c10*/  F2FP.BF16.PACK_AB R0, R153, R152 ;  /* 0x000000989900723e */ /* 0x002fc400000010ff */
[----:B---3--:R-:W-:-:S03]  /*8c20*/  F2FP.BF16.PACK_AB R2, R105, R104 ;  /* 0x000000686902723e */ /* 0x008fc600000010ff */
[----:B------:R1:W-:Y:S01]  /*8c30*/  STS [R11+0x400], R0 ;  /* 0x000400000b007388 */ /* 0x0003e20000000800 */
[----:B----4-:R-:W-:-:S03]  /*8c40*/  F2FP.BF16.PACK_AB R3, R151, R150 ;  /* 0x000000969703723e */ /* 0x010fc600000010ff */
[----:B--2---:R2:W-:Y:S04]  /*8c50*/  STS [R10], R2 ;  /* 0x000000020a007388 */ /* 0x0045e80000000800 */
        /* <DEDUP_REMOVED lines=72> */
[----:B-1----:R-:W-:-:S05]  /*90e0*/  F2FP.BF16.PACK_AB R0, R89, R88 ;  /* 0x000000585900723e */ /* 0x002fca00000010ff */
[----:B------:R1:W-:Y:S01]  /*90f0*/  STS [R6+0x8000], R0 ;  /* 0x0080000006007388 */ /* 0x0003e20000000800 */
[----:B--2---:R-:W-:Y:S01]  /*9100*/  IMAD.MOV.U32 R4, RZ, RZ, 0x4 ;  /* 0x00000004ff047424 */ /* 0x004fe200078e00ff */
[----:B---3--:R-:W-:Y:S02]  /*9110*/  F2FP.BF16.PACK_AB R3, R71, R70 ;  /* 0x000000464703723e */ /* 0x008fe400000010ff */
[----:B----4-:R-:W-:-:S03]  /*9120*/  F2FP.BF16.PACK_AB R2, R81, R80 ;  /* 0x000000505102723e */ /* 0x010fc600000010ff */
[----:B------:R2:W-:Y:S04]  /*9130*/  STS [R6+0x8400], R3 ;  /* 0x0084000306007388 */ /* 0x0005e80000000800 */
[----:B------:R3:W-:Y:S01]  /*9140*/  STS [R5+0x8000], R2 ;  /* 0x0080000205007388 */ /* 0x0007e20000000800 */
[----:B-1----:R-:W-:-:S05]  /*9150*/  F2FP.BF16.PACK_AB R0, R59, R58 ;  /* 0x0000003a3b00723e */ /* 0x002fca00000010ff */
[----:B------:R1:W-:Y:S01]  /*9160*/  STS [R5+0x8400], R0 ;  /* 0x0084000005007388 */ /* 0x0003e20000000800 */
[----:B--2---:R-:W-:Y:S02]  /*9170*/  F2FP.BF16.PACK_AB R3, R57, R56 ;  /* 0x000000383903723e */ /* 0x004fe400000010ff */
[----:B------:R-:W-:Y:S02]  /*9180*/  F2FP.BF16.PACK_AB R6, R55, R54 ;  /* 0x000000363706723e */ /* 0x000fe400000010ff */
[----:B---3--:R-:W-:Y:S01]  /*9190*/  @P2 LEA R2, P0, R223, c[0x0][0x508], 0x2 ;  /* 0x00014200df022a11 */ /* 0x008fe200078010ff */
[----:B------:R2:W-:Y:S04]  /*91a0*/  STS [R7+0x8000], R3 ;  /* 0x0080000307007388 */ /* 0x0005e80000000800 */
[----:B------:R3:W-:Y:S01]  /*91b0*/  STS [R7+0x8400], R6 ;  /* 0x0084000607007388 */ /* 0x0007e20000000800 */
[----:B-1----:R-:W-:-:S02]  /*91c0*/  IMAD.MOV.U32 R0, RZ, RZ, RZ ;  /* 0x000000ffff007224 */ /* 0x002fc400078e00ff */
[C---:B------:R-:W-:Y:S01]  /*91d0*/  IMAD.WIDE R4, R223.reuse, R4, c[0x0][0x500] ;  /* 0x00014000df047625 */ /* 0x040fe200078e0204 */
[----:B------:R-:W-:Y:S01]  /*91e0*/  BAR.SYNC.DEFER_BLOCKING 0x1, 0x100 ;  /* 0x0044000000007b1d */ /* 0x000fe20000010000 */
[----:B--2---:R-:W-:-:S05]  /*91f0*/  @P2 LEA.HI.X R3, R223, c[0x0][0x50c], R248, 0x2, P0 ;  /* 0x00014300df032a11 */ /* 0x004fca00000f14f8 */
[----:B------:R3:W5:Y:S01]  /*9200*/  @P1 LDG.E R0, [R4.64] ;  /* 0x0000000804001981 */ /* 0x000762000c1e1900 */
[----:B------:R-:W-:-:S03]  /*9210*/  ISETP.NE.AND P0, PT, R252, RZ, PT ;  /* 0x000000fffc00720c */ /* 0x000fc60003f05270 */
[----:B------:R1:W5:Y:S02]  /*9220*/  @P2 LDG.E R14, [R2.64] ;  /* 0x00000008020e2981 */ /* 0x000364000c1e1900 */
[----:B-1----:R-:W-:Y:S01]  /*9230*/  SEL R3, R252, c[0x0][0x3d4], P0 ;  /* 0x0000f500fc037a07 */ /* 0x002fe20000000000 */
[----:B------:R-:W-:Y:S05]  /*9240*/  @P2 BRA `(.L_x_1266) ;  /* 0x0000004000002947 */ /* 0x000fea0003800000 */
[----:B---3--:R-:W-:Y:S05]  /*9250*/  @!P1 BRA `(.L_x_1266) ;  /* 0x0000003000009947 */ /* 0x008fea0003800000 */
[----:B------:R1:W2:Y:S04]  /*9260*/  LDG.E R2, [R4.64] ;  /* 0x0000000804027981 */ /* 0x0002a8000c1e1900 */
[----:B-1----:R-:W2:Y:S02]  /*9270*/  LDG.E R4, [R4.64+0x4] ;  /* 0x0000040804047981 */ /* 0x002ea4000c1e1900 */
[----:B--2--5:R-:W-:Y:S02]  /*9280*/  IADD3 R14, -R2, R4, RZ ;  /* 0x00000004020e7210 */ /* 0x024fe40007ffe1ff */
.L_x_1266:
[----:B---3--:R-:W2:Y:S04]  /*9290*/  LDL R6, [R1+0x30] ;  /* 0x0000300001067983 */ /* 0x008ea80000100800 */
[----:B------:R-:W3:Y:S01]  /*92a0*/  LDL R21, [R1] ;  /* 0x0000000001157983 */ /* 0x000ee20000100800 */
        /* <DEDUP_REMOVED lines=13> */
[----:B------:R1:W2:Y:S02]  /*9380*/  LDC.64 R18, c[0x0][R9+0x160] ;  /* 0x0000580009127b82 */ /* 0x0002a40000000a00 */
[----:B-1----:R-:W-:-:S04]  /*9390*/  IMAD R2, R5, R8, RZ ;  /* 0x0000000805027224 */ /* 0x002fc800078e02ff */
[C---:B------:R-:W-:Y:S02]  /*93a0*/  IMAD R11, R4.reuse, R3, R2 ;  /* 0x00000003040b7224 */ /* 0x040fe400078e0202 */
[----:B------:R-:W-:-:S04]  /*93b0*/  IMAD.WIDE.U32 R4, R4, R8, RZ ;  /* 0x0000000804047225 */ /* 0x000fc800078e00ff */
[-C--:B------:R-:W-:Y:S02]  /*93c0*/  IMAD R9, R13, R227.reuse, RZ ;  /* 0x000000e30d097224 */ /* 0x080fe400078e02ff */
[----:B--2---:R-:W-:Y:S02]  /*93d0*/  IMAD R10, R229, 0x80, R6 ;  /* 0x00000080e50a7824 */ /* 0x004fe400078e0206 */
[----:B------:R-:W-:-:S04]  /*93e0*/  IMAD.WIDE.U32 R6, R12, R227, RZ ;  /* 0x000000e30c067225 */ /* 0x000fc800078e00ff */
[----:B------:R-:W-:-:S04]  /*93f0*/  @P2 IMAD.HI.U32 R3, R10, c[0x0][0x4ec], RZ ;  /* 0x00013b000a032a27 */ /* 0x000fc800078e00ff */
[----:B------:R-:W-:Y:S01]  /*9400*/  IMAD.MOV.U32 R2, RZ, RZ, R10 ;  /* 0x000000ffff027224 */ /* 0x000fe200078e000a */
[----:B------:R-:W-:Y:S02]  /*9410*/  @P2 SHF.R.U32.HI R2, RZ, c[0x0][0x4f0], R3 ;  /* 0x00013c00ff022a19 */ /* 0x000fe40000011603 */
[----:B---3--:R-:W-:Y:S02]  /*9420*/  SEL R3, R21, RZ, P3 ;  /* 0x000000ff15037207 */ /* 0x008fe40001800000 */
[--C-:B-----5:R-:W-:Y:S01]  /*9430*/  IADD3 R13, P1, P0, R4, R6, R0.reuse ;  /* 0x00000006040d7210 */ /* 0x120fe2000783e000 */
[----:B------:R-:W-:Y:S01]  /*9440*/  IMAD.IADD R6, R7, 0x1, R9 ;  /* 0x0000000107067824 */ /* 0x000fe200078e0209 */
[----:B------:R-:W-:Y:S01]  /*9450*/  SHF.R.S32.HI R9, RZ, 0x1f, R0 ;  /* 0x0000001fff097819 */ /* 0x000fe20000011400 */
[----:B------:R-:W-:Y:S02]  /*9460*/  IMAD.IADD R12, R5, 0x1, R11 ;  /* 0x00000001050c7824 */ /* 0x000fe400078e020b */
[----:B------:R-:W-:-:S02]  /*9470*/  IMAD.MOV R7, RZ, RZ, -R2 ;  /* 0x000000ffff077224 */ /* 0x000fc400078e0a02 */
        /* <DEDUP_REMOVED lines=25> */
[----:B------:R-:W-:Y:S04]  /*9610*/  SHFL.IDX PT, R4, R4, 0x1, 0x1c1f ;  /* 0x003c1f0004047f89 */ /* 0x000fe800000e0000 */
[----:B------:R4:W2:Y:S01]  /*9620*/  SHFL.IDX PT, R5, R2, 0x1, 0x1c1f ;  /* 0x003c1f0002057f89 */ /* 0x0008a200000e0000 */
[----:B------:R-:W-:Y:S01]  /*9630*/  IMAD R11, R14, c[0x0][0x4e8], RZ ;  /* 0x00013a000e0b7a24 */ /* 0x000fe200078e02ff */
[----:B------:R-:W-:Y:S01]  /*9640*/  LOP3.LUT P0, RZ, R21, 0x3, RZ, 0xc0, !PT ;  /* 0x0000000315ff7812 */ /* 0x000fe2000780c0ff */
[----:B----4-:R-:W-:-:S05]  /*9650*/  IMAD R2, R229, 0x80, R22 ;  /* 0x00000080e5027824 */ /* 0x010fca00078e0216 */
[C---:B------:R-:W-:Y:S02]  /*9660*/  IADD3 R3, R2.reuse, 0x8, RZ ;  /* 0x0000000802037810 */ /* 0x040fe40007ffe0ff */
[-C--:B------:R-:W-:Y:S02]  /*9670*/  ISETP.GE.OR P1, PT, R2, R11.reuse, P0 ;  /* 0x0000000b0200720c */ /* 0x080fe40000726670 */
[----:B------:R-:W-:-:S11]  /*9680*/  ISETP.GE.OR P0, PT, R3, R11, P0 ;  /* 0x0000000b0300720c */ /* 0x000fd60000706670 */
[----:B-1----:R1:W-:Y:S01]  /*9690*/  @!P1 ST.E [R6.64], R20 ;  /* 0x0000001406009985 */ /* 0x0023e2000c101908 */
[----:B------:R-:W-:-:S03]  /*96a0*/  ISETP.GE.AND P1, PT, R2, R11, PT ;  /* 0x0000000b0200720c */ /* 0x000fc60003f26270 */
[----:B--2---:R1:W-:Y:S01]  /*96b0*/  @!P0 ST.E [R4.64], R15 ;  /* 0x0000000f04008985 */ /* 0x0043e2000c101908 */
[----:B------:R-:W-:Y:S01]  /*96c0*/  ISETP.GE.AND P0, PT, R3, R11, PT ;  /* 0x0000000b0300720c */ /* 0x000fe20003f06270 */
[----:B------:R-:W-:Y:S05]  /*96d0*/  @P3 BRA `(.L_x_1267) ;  /* 0x000007c000003947 */ /* 0x000fea0003800000 */
[----:B------:R-:W-:Y:S01]  /*96e0*/  IMAD R9, R9, c[0x0][0x3a0], RZ ;  /* 0x0000e80009097a24 */ /* 0x000fe200078e02ff */
[-C--:B-1----:R-:W-:Y:S01]  /*96f0*/  LEA R4, R195, R251.reuse, 0x5 ;  /* 0x000000fbc3047211 */ /* 0x082fe200078e28ff */
[C---:B------:R-:W-:Y:S01]  /*9700*/  IMAD.WIDE.U32 R2, R0.reuse, c[0x0][0x3a0], RZ ;  /* 0x0000e80000027a25 */ /* 0x040fe200078e00ff */
[----:B------:R-:W-:Y:S01]  /*9710*/  SHF.R.S32.HI R5, RZ, 0x1f, R8 ;  /* 0x0000001fff057819 */ /* 0x000fe20000011408 */
[----:B------:R1:W2:Y:S01]  /*9720*/  LDS.128 R24, [R216+0x80] ;  /* 0x00008000d8187984 */ /* 0x0002a20000000c00 */
[C---:B------:R-:W-:Y:S01]  /*9730*/  LEA R4, R229.reuse, R4, 0x7 ;  /* 0x00000004e5047211 */ /* 0x040fe200078e38ff */
[----:B------:R-:W-:Y:S01]  /*9740*/  IMAD R0, R0, c[0x0][0x3a4], R9 ;  /* 0x0000e90000007a24 */ /* 0x000fe200078e0209 */
[----:B------:R-:W-:Y:S01]  /*9750*/  LEA R10, R229, R251, 0x7 ;  /* 0x000000fbe50a7211 */ /* 0x000fe200078e38ff */
[----:B------:R1:W3:Y:S01]  /*9760*/  LDS.128 R36, [R216+0x1080] ;  /* 0x00108000d8247984 */ /* 0x0002e20000000c00 */
[----:B------:R-:W-:-:S02]  /*9770*/  IMAD R5, R5, c[0x0][0x3f0], RZ ;  /* 0x0000fc0005057a24 */ /* 0x000fc400078e02ff */
[----:B------:R-:W-:Y:S01]  /*9780*/  IADD3 R3, R3, R0, RZ ;  /* 0x0000000003037210 */ /* 0x000fe20007ffe0ff */
[----:B------:R-:W-:Y:S01]  /*9790*/  @P2 IMAD.HI.U32 R6, R4, c[0x0][0x4ec], RZ ;  /* 0x00013b0004062a27 */ /* 0x000fe200078e00ff */
[----:B------:R1:W4:Y:S01]  /*97a0*/  LDS.128 R48, [R216+0x2080] ;  /* 0x00208000d8307984 */ /* 0x0003220000000c00 */
[----:B------:R-:W-:Y:S02]  /*97b0*/  MOV R0, R4 ;  /* 0x0000000400007202 */ /* 0x000fe40000000f00 */
[C---:B------:R-:W-:Y:S01]  /*97c0*/  IMAD.WIDE.U32 R2, R227.reuse, c[0x0][0x3e8], R2 ;  /* 0x0000fa00e3027a25 */ /* 0x040fe200078e0002 */
[----:B------:R1:W1:Y:S01]  /*97d0*/  LDS.128 R56, [R216+0x3080] ;  /* 0x00308000d8387984 */ /* 0x0002620000000c00 */
[----:B------:R-:W-:Y:S02]  /*97e0*/  @P2 SHF.R.U32.HI R0, RZ, c[0x0][0x4f0], R6 ;  /* 0x00013c00ff002a19 */ /* 0x000fe40000011606 */
[----:B------:R-:W-:Y:S01]  /*97f0*/  IMAD R3, R227, c[0x0][0x3ec], R3 ;  /* 0x0000fb00e3037a24 */ /* 0x000fe200078e0203 */
[----:B------:R1:W1:Y:S01]  /*9800*/  LDS.128 R20, [R216+0x4080] ;  /* 0x00408000d8147984 */ /* 0x0002620000000c00 */
[C---:B------:R-:W-:Y:S01]  /*9810*/  IMAD R7, R8.reuse, c[0x0][0x3f4], R5 ;  /* 0x0000fd0008077a24 */ /* 0x040fe200078e0205 */
[----:B------:R-:W-:Y:S01]  /*9820*/  SHF.R.S32.HI R6, RZ, 0x1f, R0 ;  /* 0x0000001fff067819 */ /* 0x000fe20000011400 */
[----:B------:R-:W-:Y:S01]  /*9830*/  IMAD.WIDE.U32 R2, R8, c[0x0][0x3f0], R2 ;  /* 0x0000fc0008027a25 */ /* 0x000fe200078e0002 */
[----:B------:R1:W1:Y:S01]  /*9840*/  LDS.128 R32, [R216+0x5080] ;  /* 0x00508000d8207984 */ /* 0x0002620000000c00 */
[----:B------:R-:W-:-:S02]  /*9850*/  IADD3 R5, -R0, RZ, RZ ;  /* 0x000000ff00057210 */ /* 0x000fc40007ffe1ff */
[----:B------:R-:W-:Y:S01]  /*9860*/  IMAD R6, R6, c[0x0][0x3e0], RZ ;  /* 0x0000f80006067a24 */ /* 0x000fe200078e02ff */
[----:B------:R1:W1:Y:S01]  /*9870*/  LDS.128 R44, [R216+0x6080] ;  /* 0x00608000d82c7984 */ /* 0x0002620000000c00 */
[----:B------:R-:W-:Y:S01]  /*9880*/  IADD3 R3, R3, R7, RZ ;  /* 0x0000000703037210 */ /* 0x000fe20007ffe0ff */
[----:B------:R-:W-:Y:S02]  /*9890*/  IMAD R4, R5, c[0x0][0x4e8], R4 ;  /* 0x00013a0005047a24 */ /* 0x000fe400078e0204 */
[----:B------:R1:W1:Y:S01]  /*98a0*/  LDS.128 R52, [R216+0x7080] ;  /* 0x00708000d8347984 */ /* 0x0002620000000c00 */
[C---:B------:R-:W-:Y:S02]  /*98b0*/  IMAD R5, R0.reuse, c[0x0][0x3e4], R6 ;  /* 0x0000f90000057a24 */ /* 0x040fe400078e0206 */
[----:B------:R-:W-:Y:S01]  /*98c0*/  IMAD.WIDE.U32 R2, R0, c[0x0][0x3e0], R2 ;  /* 0x0000f80000027a25 */ /* 0x000fe200078e0002 */
[----:B------:R1:W1:Y:S01]  /*98d0*/  LDS.128 R16, [R216+0x8080] ;  /* 0x00808000d8107984 */ /* 0x0002620000000c00 */
[----:B------:R-:W-:-:S03]  /*98e0*/  SHF.R.S32.HI R0, RZ, 0x1f, R4 ;  /* 0x0000001fff007819 */ /* 0x000fc60000011404 */
[----:B------:R1:W1:Y:S01]  /*98f0*/  LDS.128 R28, [R216+0x9080] ;  /* 0x00908000d81c7984 */ /* 0x0002620000000c00 */
[----:B------:R-:W-:Y:S01]  /*9900*/  IADD3 R3, R3, R5, RZ ;  /* 0x0000000503037210 */ /* 0x000fe20007ffe0ff */
[----:B------:R-:W-:Y:S02]  /*9910*/  IMAD R0, R0, c[0x0][0x3d8], RZ ;  /* 0x0000f60000007a24 */ /* 0x000fe400078e02ff */
[----:B------:R1:W1:Y:S02]  /*9920*/  LDS.128 R40, [R216+0xa080] ;  /* 0x00a08000d8287984 */ /* 0x0002640000000c00 */
[C---:B------:R-:W-:Y:S02]  /*9930*/  IMAD.WIDE.U32 R2, R4.reuse, c[0x0][0x3d8], R2 ;  /* 0x0000f60004027a25 */ /* 0x040fe400078e0002 */
[----:B------:R1:W1:Y:S02]  /*9940*/  LDS.128 R60, [R216+0xb080] ;  /* 0x00b08000d83c7984 */ /* 0x0002640000000c00 */
[----:B------:R-:W-:Y:S01]  /*9950*/  IMAD R0, R4, c[0x0][0x3dc], R0 ;  /* 0x0000f70004007a24 */ /* 0x000fe200078e0200 */
[----:B------:R-:W-:-:S04]  /*9960*/  LEA R12, P0, R2, c[0x0][0x380], 0x1 ;  /* 0x0000e000020c7a11 */ /* 0x000fc800078008ff */
[----:B------:R-:W-:-:S04]  /*9970*/  IADD3 R0, R3, R0, RZ ;  /* 0x0000000003007210 */ /* 0x000fc80007ffe0ff */
[----:B------:R-:W-:Y:S01]  /*9980*/  LEA.HI.X R9, R2, c[0x0][0x384], R0, 0x1, P0 ;  /* 0x0000e10002097a11 */ /* 0x000fe200000f0c00 */
[----:B------:R-:W-:Y:S05]  /*9990*/  BRA.DIV ~URZ, `(.L_x_1268) ;  /* 0x000036e27f007947 */ /* 0x000fea000b800000 */
[----:B--234-:R2:W3:Y:S02]  /*99a0*/  SHFL.IDX PT, R8, R9, RZ, 0x181f ;  /* 0x00181fff09087589 */ /* 0x01c4e400000e0000 */
.L_x_1332:
[----:B------:R-:W-:Y:S05]  /*99b0*/  BRA.DIV ~URZ, `(.L_x_1269) ;  /* 0x000037327f007947 */ /* 0x000fea000b800000 */
[----:B------:R4:W2:Y:S02]  /*99c0*/  SHFL.IDX PT, R0, R12, RZ, 0x181f ;  /* 0x00181fff0c007589 */ /* 0x0008a400000e0000 */
.L_x_1333:
[----:B------:R-:W-:Y:S01]  /*99d0*/  ISETP.GE.AND P0, PT, R10, R11, PT ;  /* 0x0000000b0a00720c */ /* 0x000fe20003f06270 */
[----:B------:R-:W-:-:S12]  /*99e0*/  BSSY B0, `(.L_x_1270) ;  /* 0x000000e000007945 */ /* 0x000fd80003800000 */
[----:B------:R-:W-:Y:S05]  /*99f0*/  @P0 BRA `(.L_x_1271) ;  /* 0x000000c000000947 */ /* 0x000fea0003800000 */
[----:B------:R-:W-:Y:S02]  /*9a00*/  ISETP.GE.AND P5, PT, R224, c[0x0][0x3c8], PT ;  /* 0x0000f200e0007a0c */ /* 0x000fe40003fa6270 */
[----:B------:R-:W-:Y:S02]  /*9a10*/  ISETP.GE.AND P4, PT, R215, c[0x0][0x3c8], PT ;  /* 0x0000f200d7007a0c */ /* 0x000fe40003f86270 */
[----:B------:R-:W-:-:S09]  /*9a20*/  ISETP.GE.AND P3, PT, R212, c[0x0][0x3c8], PT ;  /* 0x0000f200d4007a0c */ /* 0x000fd20003f66270 */
[-C--:B--2---:R-:W-:Y:S02]  /*9a30*/  @!P5 LEA R6, P2, R224, R0.reuse, 0x1 ;  /* 0x00000000e006d211 */ /* 0x084fe400078408ff */
[CC--:B------:R-:W-:Y:S02]  /*9a40*/  @!P4 LEA R4, P1, R215.reuse, R0.reuse, 0x1 ;  /* 0x00000000d704c211 */ /* 0x0c0fe400078208ff */
[----:B------:R-:W-:Y:S02]  /*9a50*/  @!P3 LEA R2, P0, R212, R0, 0x1 ;  /* 0x00000000d402b211 */ /* 0x000fe400078008ff */
[-C--:B---3--:R-:W-:Y:S02]  /*9a60*/  @!P5 LEA.HI.X R7, R224, R8.reuse, R225, 0x1, P2 ;  /* 0x00000008e007d211 */ /* 0x088fe400010f0ce1 */
[-C--:B------:R-:W-:Y:S02]  /*9a70*/  @!P4 LEA.HI.X R5, R215, R8.reuse, R250, 0x1, P1 ;  /* 0x00000008d705c211 */ /* 0x080fe400008f0cfa */
[----:B------:R-:W-:Y:S01]  /*9a80*/  @!P3 LEA.HI.X R3, R212, R8, R249, 0x1, P0 ;  /* 0x00000008d403b211 */ /* 0x000fe200000f0cf9 */
[----:B------:R2:W-:Y:S04]  /*9a90*/  @!P5 ST.E.128 [R6.64], R24 ;  /* 0x000000180600d985 */ /* 0x0005e8000c101d08 */
[----:B-1----:R2:W-:Y:S04]  /*9aa0*/  @!P4 ST.E.128 [R4.64], R20 ;  /* 0x000000140400c985 */ /* 0x0025e8000c101d08 */
[----:B------:R2:W-:Y:S02]  /*9ab0*/  @!P3 ST.E.128 [R2.64], R16 ;  /* 0x000000100200b985 */ /* 0x0005e4000c101d08 */
.L_x_1271:
[----:B------:R-:W-:Y:S05]  /*9ac0*/  BSYNC B0 ;  /* 0x0000000000007941 */ /* 0x000fea0003800000 */
.L_x_1270:
[----:B------:R-:W-:Y:S05]  /*9ad0*/  BRA.DIV ~URZ, `(.L_x_1272) ;  /* 0x000036727f007947 */ /* 0x000fea000b800000 */
[----:B---3--:R3:W4:Y:S04]  /*9ae0*/  SHFL.IDX PT, R8, R9, 0x1, 0x181f ;  /* 0x00381f0009087f89 */ /* 0x00872800000e0000 */
[----:B--2---:R3:W2:Y:S02]  /*9af0*/  SHFL.IDX PT, R0, R12, 0x1, 0x181f ;  /* 0x00381f000c007f89 */ /* 0x0046a400000e0000 */
.L_x_1334:
[----:B------:R-:W-:Y:S01]  /*9b00*/  IADD3 R2, R10, 0x20, RZ ;  /* 0x000000200a027810 */ /* 0x000fe20007ffe0ff */
[----:B------:R-:W-:Y:S03]  /*9b10*/  BSSY B0, `(.L_x_1273) ;  /* 0x000000f000007945 */ /* 0x000fe60003800000 */
[----:B------:R-:W-:-:S13]  /*9b20*/  ISETP.GE.AND P0, PT, R2, R11, PT ;  /* 0x0000000b0200720c */ /* 0x000fda0003f06270 */
[----:B------:R-:W-:Y:S05]  /*9b30*/  @P0 BRA `(.L_x_1274) ;  /* 0x000000c000000947 */ /* 0x000fea0003800000 */
[----:B------:R-:W-:Y:S02]  /*9b40*/  ISETP.GE.AND P2, PT, R224, c[0x0][0x3c8], PT ;  /* 0x0000f200e0007a0c */ /* 0x000fe40003f46270 */
[----:B------:R-:W-:Y:S02]  /*9b50*/  ISETP.GE.AND P1, PT, R215, c[0x0][0x3c8], PT ;  /* 0x0000f200d7007a0c */ /* 0x000fe40003f26270 */
[----:B------:R-:W-:-:S09]  /*9b60*/  ISETP.GE.AND P0, PT, R212, c[0x0][0x3c8], PT ;  /* 0x0000f200d4007a0c */ /* 0x000fd20003f06270 */
[-C--:B--2---:R-:W-:Y:S02]  /*9b70*/  @!P2 LEA R6, P5, R224, R0.reuse, 0x1 ;  /* 0x00000000e006a211 */ /* 0x084fe400078a08ff */
[CC--:B------:R-:W-:Y:S02]  /*9b80*/  @!P1 LEA R4, P4, R215.reuse, R0.reuse, 0x1 ;  /* 0x00000000d7049211 */ /* 0x0c0fe400078808ff */
[----:B------:R-:W-:Y:S02]  /*9b90*/  @!P0 LEA R2, P3, R212, R0, 0x1 ;  /* 0x00000000d4028211 */ /* 0x000fe400078608ff */
[-C--:B----4-:R-:W-:Y:S02]  /*9ba0*/  @!P2 LEA.HI.X R7, R224, R8.reuse, R225, 0x1, P5 ;  /* 0x00000008e007a211 */ /* 0x090fe400028f0ce1 */
[-C--:B------:R-:W-:Y:S02]  /*9bb0*/  @!P1 LEA.HI.X R5, R215, R8.reuse, R250, 0x1, P4 ;  /* 0x00000008d7059211 */ /* 0x080fe400020f0cfa */
[----:B------:R-:W-:Y:S01]  /*9bc0*/  @!P0 LEA.HI.X R3, R212, R8, R249, 0x1, P3 ;  /* 0x00000008d4038211 */ /* 0x000fe200018f0cf9 */
[----:B------:R2:W-:Y:S04]  /*9bd0*/  @!P2 ST.E.128 [R6.64], R36 ;  /* 0x000000240600a985 */ /* 0x0005e8000c101d08 */
[----:B-1----:R2:W-:Y:S04]  /*9be0*/  @!P1 ST.E.128 [R4.64], R32 ;  /* 0x0000002004009985 */ /* 0x0025e8000c101d08 */
[----:B------:R2:W-:Y:S02]  /*9bf0*/  @!P0 ST.E.128 [R2.64], R28 ;  /* 0x0000001c02008985 */ /* 0x0005e4000c101d08 */
.L_x_1274:
[----:B------:R-:W-:Y:S05]  /*9c00*/  BSYNC B0 ;  /* 0x0000000000007941 */ /* 0x000fea0003800000 */
.L_x_1273:
[----:B------:R-:W-:Y:S05]  /*9c10*/  BRA.DIV ~URZ, `(.L_x_1275) ;  /* 0x000035f27f007947 */ /* 0x000fea000b800000 */
[----:B----4-:R4:W3:Y:S02]  /*9c20*/  SHFL.IDX PT, R8, R9, 0x2, 0x181f ;  /* 0x00581f0009087f89 */ /* 0x0108e400000e0000 */
.L_x_1335:
[----:B------:R-:W-:Y:S05]  /*9c30*/  BRA.DIV ~URZ, `(.L_x_1276) ;  /* 0x000036427f007947 */ /* 0x000fea000b800000 */
[----:B--2---:R2:W4:Y:S02]  /*9c40*/  SHFL.IDX PT, R0, R12, 0x2, 0x181f ;  /* 0x00581f000c007f89 */ /* 0x00452400000e0000 */
.L_x_1336:
        /* <DEDUP_REMOVED lines=16> */
.L_x_1278:
[----:B------:R-:W-:Y:S05]  /*9d50*/  BSYNC B0 ;  /* 0x0000000000007941 */ /* 0x000fea0003800000 */
.L_x_1277:
[----:B------:R-:W-:Y:S05]  /*9d60*/  BRA.DIV ~URZ, `(.L_x_1279) ;  /* 0x000035727f007947 */ /* 0x000fea000b800000 */
[----:B---3--:R3:W2:Y:S04]  /*9d70*/  SHFL.IDX PT, R6, R9, 0x3, 0x181f ;  /* 0x00781f0009067f89 */ /* 0x0086a800000e0000 */
[----:B----4-:R3:W4:Y:S02]  /*9d80*/  SHFL.IDX PT, R0, R12, 0x3, 0x181f ;  /* 0x00781f000c007f89 */ /* 0x01072400000e0000 */
.L_x_1337:
[----:B------:R-:W-:-:S04]  /*9d90*/  IADD3 R2, R10, 0x60, RZ ;  /* 0x000000600a027810 */ /* 0x000fc80007ffe0ff */
[----:B------:R-:W-:-:S13]  /*9da0*/  ISETP.GE.AND P0, PT, R2, R11, PT ;  /* 0x0000000b0200720c */ /* 0x000fda0003f06270 */
[----:B------:R-:W-:Y:S05]  /*9db0*/  @P0 BRA `(.L_x_1280) ;  /* 0x00001f2000000947 */ /* 0x000fea0003800000 */
[----:B------:R-:W-:Y:S02]  /*9dc0*/  ISETP.GE.AND P1, PT, R224, c[0x0][0x3c8], PT ;  /* 0x0000f200e0007a0c */ /* 0x000fe40003f26270 */
[----:B------:R-:W-:-:S11]  /*9dd0*/  ISETP.GE.AND P0, PT, R215, c[0x0][0x3c8], PT ;  /* 0x0000f200d7007a0c */ /* 0x000fd60003f06270 */
[CC--:B----4-:R-:W-:Y:S02]  /*9de0*/  @!P1 LEA R4, P3, R224.reuse, R0.reuse, 0x1 ;  /* 0x00000000e0049211 */ /* 0x0d0fe400078608ff */
[C---:B------:R-:W-:Y:S02]  /*9df0*/  @!P0 LEA R2, P2, R215.reuse, R0, 0x1 ;  /* 0x00000000d7028211 */ /* 0x040fe400078408ff */
[-C--:B--2---:R-:W-:Y:S02]  /*9e00*/  @!P1 LEA.HI.X R5, R224, R6.reuse, R225, 0x1, P3 ;  /* 0x00000006e0059211 */ /* 0x084fe400018f0ce1 */
[----:B------:R-:W-:-:S03]  /*9e10*/  @!P0 LEA.HI.X R3, R215, R6, R250, 0x1, P2 ;  /* 0x00000006d7038211 */ /* 0x000fc600010f0cfa */
[----:B-1----:R1:W-:Y:S04]  /*9e20*/  @!P1 ST.E.128 [R4.64], R56 ;  /* 0x0000003804009985 */ /* 0x0023e8000c101d08 */
[----:B------:R1:W-:Y:S01]  /*9e30*/  @!P0 ST.E.128 [R2.64], R52 ;  /* 0x0000003402008985 */ /* 0x0003e2000c101d08 */
[----:B------:R-:W-:-:S13]  /*9e40*/  ISETP.GE.AND P0, PT, R212, c[0x0][0x3c8], PT ;  /* 0x0000f200d4007a0c */ /* 0x000fda0003f06270 */
[----:B------:R-:W-:Y:S05]  /*9e50*/  @P0 BRA `(.L_x_1280) ;  /* 0x00001e8000000947 */ /* 0x000fea0003800000 */
[----:B-1----:R-:W-:-:S04]  /*9e60*/  LEA R2, P0, R212, R0, 0x1 ;  /* 0x00000000d4027211 */ /* 0x002fc800078008ff */
[----:B------:R-:W-:-:S05]  /*9e70*/  LEA.HI.X R3, R212, R6, R249, 0x1, P0 ;  /* 0x00000006d4037211 */ /* 0x000fca00000f0cf9 */
[----:B------:R1:W-:Y:S01]  /*9e80*/  ST.E.128 [R2.64], R60 ;  /* 0x0000003c02007985 */ /* 0x0003e2000c101d08 */
[----:B------:R-:W-:Y:S05]  /*9e90*/  BRA `(.L_x_1280) ;  /* 0x00001e4000007947 */ /* 0x000fea0003800000 */
.L_x_1267:
[----:B-1----:R-:W2:Y:S01]  /*9ea0*/  LDL.LU R6, [R1] ;  /* 0x0000000001067983 */ /* 0x002ea20000300800 */
        /* <DEDUP_REMOVED lines=9> */
[C---:B------:R-:W-:Y:S01]  /*9f40*/  IMAD R4, R8.reuse, c[0x0][0x444], R0 ;  /* 0x0001110008047a24 */ /* 0x040fe200078e0200 */
[----:B------:R-:W-:Y:S01]  /*9f50*/  MOV R0, R10 ;  /* 0x0000000a00007202 */ /* 0x000fe20000000f00 */
[----:B------:R-:W-:Y:S01]  /*9f60*/  IMAD.WIDE.U32 R2, R8, c[0x0][0x440], R2 ;  /* 0x0001100008027a25 */ /* 0x000fe200078e0002 */
[----:B------:R-:W-:-:S04]  /*9f70*/  @P2 SHF.R.U32.HI R0, RZ, c[0x0][0x4f0], R5 ;  /* 0x00013c00ff002a19 */ /* 0x000fc80000011605 */
[----:B------:R-:W-:Y:S02]  /*9f80*/  IADD3 R3, R3, R4, RZ ;  /* 0x0000000403037210 */ /* 0x000fe40007ffe0ff */
[----:B------:R-:W-:Y:S02]  /*9f90*/  SHF.R.S32.HI R5, RZ, 0x1f, R0 ;  /* 0x0000001fff057819 */ /* 0x000fe40000011400 */
[----:B------:R-:W-:-:S03]  /*9fa0*/  IADD3 R4, -R0, RZ, RZ ;  /* 0x000000ff00047210 */ /* 0x000fc60007ffe1ff */
[----:B------:R-:W-:Y:S02]  /*9fb0*/  IMAD R5, R5, c[0x0][0x430], RZ ;  /* 0x00010c0005057a24 */ /* 0x000fe400078e02ff */
[----:B------:R-:W-:Y:S02]  /*9fc0*/  IMAD R4, R4, c[0x0][0x4e8], R10 ;  /* 0x00013a0004047a24 */ /* 0x000fe400078e020a */
[----:B------:R-:W-:Y:S02]  /*9fd0*/  IMAD R5, R0, c[0x0][0x434], R5 ;  /* 0x00010d0000057a24 */ /* 0x000fe400078e0205 */
[----:B--2---:R-:W-:-:S04]  /*9fe0*/  IMAD.WIDE.U32 R2, R6, c[0x0][0x448], R2 ;  /* 0x0001120006027a25 */ /* 0x004fc800078e0002 */
[----:B------:R-:W-:-:S04]  /*9ff0*/  IMAD R3, R6, c[0x0][0x44c], R3 ;  /* 0x0001130006037a24 */ /* 0x000fc800078e0203 */
        /* <DEDUP_REMOVED lines=11> */
.L_x_1338:
[----:B------:R-:W-:Y:S05]  /*a0b0*/  BRA.DIV ~URZ, `(.L_x_1282) ;  /* 0x000033527f007947 */ /* 0x000fea000b800000 */
[----:B------:R3:W4:Y:S02]  /*a0c0*/  SHFL.IDX PT, R0, R33, RZ, 0x1c1f ;  /* 0x001c1fff21007589 */ /* 0x00072400000e0000 */
.L_x_1339:
        /* <DEDUP_REMOVED lines=20> */
[----:B------:R-:W-:Y:S02]  /*a210*/  IADD3 R32, R226, 0xa0, RZ ;  /* 0x000000a0e2207810 */ /* 0x000fe40007ffe0ff */
        /* <DEDUP_REMOVED lines=33> */
[C---:B------:R-:W-:Y:S01]  /*a430*/  @!P4 IMAD.WIDE R6, R226.reuse, 0x4, R6 ;  /* 0x00000004e206c825 */ /* 0x040fe200078e0206 */
[----:B------:R-:W-:Y:S02]  /*a440*/  @!P2 LEA.HI.X R3, R13, R4, R35, 0x2, P3 ;  /* 0x000000040d03a211 */ /* 0x000fe400018f1423 */
[----:B------:R-:W-:Y:S02]  /*a450*/  SHF.R.S32.HI R95, RZ, 0x1f, R95 ;  /* 0x0000001fff5f7819 */ /* 0x000fe4000001145f */
[----:B------:R2:W-:Y:S01]  /*a460*/  @!P4 ST.E.64 [R6.64], R144 ;  /* 0x000000900600c985 */ /* 0x0005e2000c101b08 */
[C---:B------:R-:W-:Y:S02]  /*a470*/  IADD3 R91, R226.reuse, 0xb0, RZ ;  /* 0x000000b0e25b7810 */ /* 0x040fe40007ffe0ff */
[----:B------:R-:W-:Y:S01]  /*a480*/  IADD3 R87, R226, 0xb8, RZ ;  /* 0x000000b8e2577810 */ /* 0x000fe20007ffe0ff */
[----:B------:R4:W-:Y:S01]  /*a490*/  @!P2 ST.E.64 [R2.64], R102 ;  /* 0x000000660200a985 */ /* 0x0009e2000c101b08 */
[----:B------:R-:W-:-:S02]  /*a4a0*/  ISETP.GE.AND P2, PT, R17, c[0x0][0x3c8], PT ;  /* 0x0000f20011007a0c */ /* 0x000fc40003f46270 */
[----:B------:R-:W-:Y:S02]  /*a4b0*/  SHF.R.S32.HI R91, RZ, 0x1f, R91 ;  /* 0x0000001fff5b7819 */ /* 0x000fe4000001145b */
[----:B------:R-:W-:Y:S02]  /*a4c0*/  SHF.R.S32.HI R87, RZ, 0x1f, R87 ;  /* 0x0000001fff577819 */ /* 0x000fe40000011457 */
        /* <DEDUP_REMOVED lines=84> */
.L_x_1284:
[----:B------:R-:W-:Y:S05]  /*aa10*/  BSYNC B0 ;  /* 0x0000000000007941 */ /* 0x000fea0003800000 */
.L_x_1283:
[----:B------:R-:W-:Y:S05]  /*aa20*/  BRA.DIV ~URZ, `(.L_x_1285) ;  /* 0x00002a427f007947 */ /* 0x000fea000b800000 */
[----:B--2---:R2:W1:Y:S04]  /*aa30*/  SHFL.IDX PT, R4, R12, 0x1, 0x1c1f ;  /* 0x003c1f000c047f89 */ /* 0x00446800000e0000 */
[----:B----4-:R2:W4:Y:S02]  /*aa40*/  SHFL.IDX PT, R0, R33, 0x1, 0x1c1f ;  /* 0x003c1f0021007f89 */ /* 0x01052400000e0000 */
.L_x_1340:
        /* <DEDUP_REMOVED lines=17> */
[----:B------:R-:W-:Y:S01]  /*ab60*/  @!P5 LEA R6, P6, R16, R0, 0x2 ;  /* 0x000000001006d211 */ /* 0x000fe200078c10ff */
[C---:B------:R-:W-:Y:S01]  /*ab70*/  @!P4 IMAD.WIDE R14, R226.reuse, 0x4, R14 ;  /* 0x00000004e20ec825 */ /* 0x040fe200078e020e */
[----:B------:R-:W-:Y:S02]  /*ab80*/  IADD3 R57, R226, 0xa8, RZ ;  /* 0x000000a8e2397810 */ /* 0x000fe40007ffe0ff */
[----:B------:R-:W-:-:S02]  /*ab90*/  @!P5 LEA.HI.X R7, R16, R4, R37, 0x2, P6 ;  /* 0x000000041007d211 */ /* 0x000fc400030f1425 */
[----:B------:R-:W-:Y:S01]  /*aba0*/  @!P4 ST.E.64 [R14.64], R158 ;  /* 0x0000009e0e00c985 */ /* 0x000fe2000c101b08 */
[----:B------:R-:W-:Y:S02]  /*abb0*/  ISETP.GE.AND P4, PT, R18, c[0x0][0x3c8], PT ;  /* 0x0000f20012007a0c */ /* 0x000fe40003f86270 */
[----:B---3--:R-:W-:Y:S01]  /*abc0*/  IADD3 R33, R226, 0xb0, RZ ;  /* 0x000000b0e2217810 */ /* 0x008fe20007ffe0ff */
[----:B------:R-:W-:Y:S01]  /*abd0*/  @!P3 ST.E.64 [R12.64], R152 ;  /* 0x000000980c00b985 */ /* 0x000fe2000c101b08 */
[----:B------:R-:W-:Y:S02]  /*abe0*/  @!P0 LEA R2, P6, R17, R0, 0x2 ;  /* 0x0000000011028211 */ /* 0x000fe400078c10ff */
[----:B------:R-:W-:Y:S01]  /*abf0*/  ISETP.GE.AND P3, PT, R19, c[0x0][0x3c8], PT ;  /* 0x0000f20013007a0c */ /* 0x000fe20003f66270 */
[----:B------:R-:W-:Y:S01]  /*ac00*/  @!P2 ST.E.64 [R10.64], R150 ;  /* 0x000000960a00a985 */ /* 0x000fe2000c101b08 */
[----:B------:R-:W-:Y:S02]  /*ac10*/  ISETP.GE.AND P2, PT, R21, c[0x0][0x3c8], PT ;  /* 0x0000f20015007a0c */ /* 0x000fe40003f46270 */
[----:B------:R-:W-:Y:S01]  /*ac20*/  @!P0 LEA.HI.X R3, R17, R4, R38, 0x2, P6 ;  /* 0x0000000411038211 */ /* 0x000fe200030f1426 */
[----:B------:R-:W-:Y:S01]  /*ac30*/  @!P1 ST.E.64 [R8.64], R96 ;  /* 0x0000006008009985 */ /* 0x000fe2000c101b08 */
[----:B------:R-:W-:-:S02]  /*ac40*/  ISETP.GE.AND P1, PT, R20, c[0x0][0x3c8], PT ;  /* 0x0000f20014007a0c */ /* 0x000fc40003f26270 */
[----:B------:R-:W-:Y:S01]  /*ac50*/  SHF.R.S32.HI R57, RZ, 0x1f, R57 ;  /* 0x0000001fff397819 */ /* 0x000fe20000011439 */
[----:B------:R1:W-:Y:S01]  /*ac60*/  @!P5 ST.E.64 [R6.64], R92 ;  /* 0x0000005c0600d985 */ /* 0x0003e2000c101b08 */
[----:B------:R-:W-:Y:S02]  /*ac70*/  ISETP.GE.AND P5, PT, R22, c[0x0][0x3c8], PT ;  /* 0x0000f20016007a0c */ /* 0x000fe40003fa6270 */
[----:B------:R-:W-:Y:S01]  /*ac80*/  SHF.R.S32.HI R33, RZ, 0x1f, R33 ;  /* 0x0000001fff217819 */ /* 0x000fe20000011421 */
        /* <DEDUP_REMOVED lines=41> */
[C---:B--2---:R-:W-:Y:S02]  /*af20*/  @!P0 LEA R2, P3, R29.reuse, R0, 0x2 ;  /* 0x000000001d028211 */ /* 0x044fe400078610ff */
        /* <DEDUP_REMOVED lines=31> */
.L_x_1265:
[----:B------:R-:W-:Y:S01]  /*b120*/  ISETP.NE.U32.AND P1, PT, RZ, c[0x0][0x508], PT ;  /* 0x00014200ff007a0c */ /* 0x000fe20003f25070 */
[----:B------:R-:W-:Y:S01]  /*b130*/  IMAD.MOV.U32 R4, RZ, RZ, 0x4 ;  /* 0x00000004ff047424 */ /* 0x000fe200078e00ff */
[----:B------:R-:W-:Y:S01]  /*b140*/  ISETP.NE.U32.AND P2, PT, RZ, c[0x0][0x500], PT ;  /* 0x00014000ff007a0c */ /* 0x000fe20003f45070 */
[----:B------:R-:W-:Y:S01]  /*b150*/  IMAD.MOV.U32 R8, RZ, RZ, RZ ;  /* 0x000000ffff087224 */ /* 0x000fe200078e00ff */
[----:B------:R-:W-:Y:S01]  /*b160*/  ISETP.NE.AND.EX P1, PT, RZ, c[0x0][0x50c], PT, P1 ;  /* 0x00014300ff007a0c */ /* 0x000fe20003f25310 */
[----:B------:R-:W-:Y:S01]  /*b170*/  IMAD.MOV.U32 R19, RZ, RZ, c[0x0][0x388] ;  /* 0x0000e200ff137624 */ /* 0x000fe200078e00ff */
[----:B------:R-:W-:Y:S01]  /*b180*/  ISETP.NE.AND.EX P2, PT, RZ, c[0x0][0x504], PT, P2 ;  /* 0x00014100ff007a0c */ /* 0x000fe20003f45320 */
[----:B------:R-:W-:-:S10]  /*b190*/  IMAD.WIDE R4, R223, R4, c[0x0][0x500] ;  /* 0x00014000df047625 */ /* 0x000fd400078e0204 */
[C---:B------:R-:W-:Y:S02]  /*b1a0*/  @P1 LEA R2, P0, R223.reuse, c[0x0][0x508], 0x2 ;  /* 0x00014200df021a11 */ /* 0x040fe400078010ff */
[----:B------:R3:W5:Y:S02]  /*b1b0*/  @P2 LDG.E R8, [R4.64] ;  /* 0x0000000804082981 */ /* 0x000764000c1e1900 */
[----:B------:R-:W-:-:S05]  /*b1c0*/  @P1 LEA.HI.X R3, R223, c[0x0][0x50c], R248, 0x2, P0 ;  /* 0x00014300df031a11 */ /* 0x000fca00000f14f8 */
[----:B------:R3:W5:Y:S01]  /*b1d0*/  @P1 LDG.E R19, [R2.64] ;  /* 0x0000000802131981 */ /* 0x000762000c1e1900 */
[----:B------:R-:W-:-:S04]  /*b1e0*/  ISETP.NE.AND P0, PT, R252, RZ, PT ;  /* 0x000000fffc00720c */ /* 0x000fc80003f05270 */
[----:B------:R-:W-:Y:S01]  /*b1f0*/  SEL R18, R252, c[0x0][0x3d4], P0 ;  /* 0x0000f500fc127a07 */ /* 0x000fe20000000000 */
[----:B------:R-:W-:Y:S05]  /*b200*/  @P1 BRA `(.L_x_1286) ;  /* 0x0000004000001947 */ /* 0x000fea0003800000 */
[----:B------:R-:W-:Y:S05]  /*b210*/  @!P2 BRA `(.L_x_1286) ;  /* 0x000000300000a947 */ /* 0x000fea0003800000 */
[----:B--2---:R4:W2:Y:S04]  /*b220*/  LDG.E R0, [R4.64] ;  /* 0x0000000804007981 */ /* 0x0048a8000c1e1900 */
[----:B---34-:R-:W2:Y:S02]  /*b230*/  LDG.E R4, [R4.64+0x4] ;  /* 0x0000040804047981 */ /* 0x018ea4000c1e1900 */
[----:B--2--5:R-:W-:Y:S02]  /*b240*/  IADD3 R19, -R0, R4, RZ ;  /* 0x0000000400137210 */ /* 0x024fe40007ffe1ff */
.L_x_1286:
[----:B------:R-:W-:Y:S01]  /*b250*/  ISETP.GT.AND P0, PT, R196, 0x7f, PT ;  /* 0x0000007fc400780c */ /* 0x000fe20003f04270 */
[----:B------:R-:W-:Y:S01]  /*b260*/  BSSY B0, `(.L_x_1287) ;  /* 0x0000035000007945 */ /* 0x000fe20003800000 */
[----:B-1----:R-:W-:Y:S02]  /*b270*/  SEL R14, R223, RZ, !P2 ;  /* 0x000000ffdf0e7207 */ /* 0x002fe40005000000 */
[----:B------:R-:W-:-:S02]  /*b280*/  SEL R20, R248, RZ, !P2 ;  /* 0x000000fff8147207 */ /* 0x000fc40005000000 */
[----:B-----5:R-:W-:-:S07]  /*b290*/  SHF.R.S32.HI R17, RZ, 0x1f, R8 ;  /* 0x0000001fff117819 */ /* 0x020fce0000011408 */
[----:B------:R-:W-:Y:S05]  /*b2a0*/  @P0 BRA `(.L_x_1288) ;  /* 0x0000030000000947 */ /* 0x000fea0003800000 */
[----:B------:R-:W-:Y:S01]  /*b2b0*/  IMAD R0, R19, c[0x0][0x4e8], RZ ;  /* 0x00013a0013007a24 */ /* 0x000fe200078e02ff */
[----:B------:R-:W-:-:S04]  /*b2c0*/  LEA R9, R229, R196, 0x7 ;  /* 0x000000c4e5097211 */ /* 0x000fc800078e38ff */
[----:B------:R-:W-:-:S13]  /*b2d0*/  ISETP.GE.AND P0, PT, R9, R0, PT ;  /* 0x000000000900720c */ /* 0x000fda0003f06270 */
[----:B------:R-:W-:Y:S05]  /*b2e0*/  @P0 BRA `(.L_x_1288) ;  /* 0x000002c000000947 */ /* 0x000fea0003800000 */
[----:B------:R-:W4:Y:S01]  /*b2f0*/  LDL.LU R21, [R1] ;  /* 0x0000000001157983 */ /* 0x000f220000300800 */
[----:B------:R-:W-:Y:S01]  /*b300*/  IMAD.MOV.U32 R0, RZ, RZ, 0x368 ;  /* 0x00000368ff007424 */ /* 0x000fe200078e00ff */
[----:B------:R-:W-:-:S04]  /*b310*/  ISETP.GT.AND P2, PT, R18, 0x1, PT ;  /* 0x000000011200780c */ /* 0x000fc80003f44270 */
[----:B------:R-:W-:-:S04]  /*b320*/  SEL R0, R0, 0x328, P2 ;  /* 0x0000032800007807 */ /* 0x000fc80001000000 */
[----:B------:R1:W5:Y:S08]  /*b330*/  LDC.64 R6, c[0x0][R0+0x170] ;  /* 0x00005c0000067b82 */ /* 0x0003700000000a00 */
[----:B---3--:R1:W3:Y:S08]  /*b340*/  LDC.64 R4, c[0x0][R0+0x168] ;  /* 0x00005a0000047b82 */ /* 0x0082f00000000a00 */
[----:B------:R1:W2:Y:S08]  /*b350*/  LDC.64 R12, c[0x0][R0+0x178] ;  /* 0x00005e00000c7b82 */ /* 0x0002b00000000a00 */
[----:B------:R1:W2:Y:S02]  /*b360*/  LDC.64 R10, c[0x0][R0+0x160] ;  /* 0x00005800000a7b82 */ /* 0x0002a40000000a00 */
[----:B-1----:R-:W-:-:S02]  /*b370*/  IMAD.MOV.U32 R0, RZ, RZ, c[0x0][0x4e8] ;  /* 0x00013a00ff007624 */ /* 0x002fc400078e00ff */
[-C--:B-----5:R-:W-:Y:S02]  /*b380*/  IMAD R7, R7, R14.reuse, RZ ;  /* 0x0000000e07077224 */ /* 0x0a0fe400078e02ff */
[----:B------:R-:W-:Y:S01]  /*b390*/  IMAD.WIDE.U32 R2, R6, R14, RZ ;  /* 0x0000000e06027225 */ /* 0x000fe200078e00ff */
[----:B------:R-:W-:Y:S02]  /*b3a0*/  ISETP.NE.AND P0, PT, R0, 0x1, PT ;  /* 0x000000010000780c */ /* 0x000fe40003f05270 */
[----:B------:R-:W-:Y:S01]  /*b3b0*/  MOV R0, R9 ;  /* 0x0000000900007202 */ /* 0x000fe20000000f00 */
[----:B------:R-:W-:Y:S02]  /*b3c0*/  IMAD R7, R6, R20, R7 ;  /* 0x0000001406077224 */ /* 0x000fe400078e0207 */
[-C--:B---3--:R-:W-:Y:S02]  /*b3d0*/  IMAD R15, R5, R227.reuse, RZ ;  /* 0x000000e3050f7224 */ /* 0x088fe400078e02ff */
[----:B------:R-:W-:Y:S01]  /*b3e0*/  IMAD.WIDE.U32 R4, R4, R227, RZ ;  /* 0x000000e304047225 */ /* 0x000fe200078e00ff */
[----:B------:R-:W-:-:S03]  /*b3f0*/  IADD3 R3, R3, R7, RZ ;  /* 0x0000000703037210 */ /* 0x000fc60007ffe0ff */
[----:B------:R-:W-:Y:S02]  /*b400*/  IMAD.IADD R15, R5, 0x1, R15 ;  /* 0x00000001050f7824 */ /* 0x000fe400078e020f */
[----:B------:R-:W-:-:S05]  /*b410*/  @P0 IMAD.HI.U32 R16, R9, c[0x0][0x4ec], RZ ;  /* 0x00013b0009100a27 */ /* 0x000fca00078e00ff */
[----:B------:R-:W-:Y:S02]  /*b420*/  @P0 SHF.R.U32.HI R0, RZ, c[0x0][0x4f0], R16 ;  /* 0x00013c00ff000a19 */ /* 0x000fe40000011610 */
[----:B------:R-:W-:-:S03]  /*b430*/  IADD3 R16, P1, P0, R2, R4, R8 ;  /* 0x0000000402107210 */ /* 0x000fc6000783e008 */
[----:B------:R-:W-:-:S04]  /*b440*/  IMAD.MOV R2, RZ, RZ, -R0 ;  /* 0x000000ffff027224 */ /* 0x000fc800078e0a00 */
[----:B------:R-:W-:Y:S01]  /*b450*/  IMAD R2, R2, c[0x0][0x4e8], R9 ;  /* 0x00013a0002027a24 */ /* 0x000fe200078e0209 */
[----:B------:R-:W-:Y:S02]  /*b460*/  IADD3.X R9, R3, R15, R17, P1, P0 ;  /* 0x0000000f03097210 */ /* 0x000fe40000fe0411 */
[----:B------:R-:W-:Y:S02]  /*b470*/  SHF.R.S32.HI R3, RZ, 0x1f, R0 ;  /* 0x0000001fff037819 */ /* 0x000fe40000011400 */
[----:B----4-:R-:W-:-:S05]  /*b480*/  SEL R6, R21, RZ, P2 ;  /* 0x000000ff15067207 */ /* 0x010fca0001000000 */
[-C--:B--2---:R-:W-:Y:S02]  /*b490*/  IMAD R7, R13, R6.reuse, RZ ;  /* 0x000000060d077224 */ /* 0x084fe400078e02ff */
[----:B------:R-:W-:Y:S01]  /*b4a0*/  IMAD.WIDE.U32 R4, R12, R6, RZ ;  /* 0x000000060c047225 */ /* 0x000fe200078e00ff */
[----:B------:R-:W-:-:S04]  /*b4b0*/  SHF.R.S32.HI R6, RZ, 0x1f, R2 ;  /* 0x0000001fff067819 */ /* 0x000fc80000011402 */
[----:B------:R-:W-:Y:S01]  /*b4c0*/  IADD3 R5, R5, R7, RZ ;  /* 0x0000000705057210 */ /* 0x000fe20007ffe0ff */
[----:B------:R-:W-:Y:S01]  /*b4d0*/  IMAD.MOV.U32 R7, RZ, RZ, c[0x0][0x4a8] ;  /* 0x00012a00ff077624 */ /* 0x000fe200078e00ff */
[----:B------:R-:W-:Y:S01]  /*b4e0*/  IADD3 R4, P1, P0, R0, R16, R4 ;  /* 0x0000001000047210 */ /* 0x000fe2000783e004 */
[----:B------:R-:W-:-:S03]  /*b4f0*/  IMAD R0, R11, R2, RZ ;  /* 0x000000020b007224 */ /* 0x000fc600078e02ff */
[----:B------:R-:W-:Y:S01]  /*b500*/  IADD3.X R5, R3, R9, R5, P1, P0 ;  /* 0x0000000903057210 */ /* 0x000fe20000fe0405 */
[----:B------:R-:W-:-:S04]  /*b510*/  IMAD R0, R10, R6, R0 ;  /* 0x000000060a007224 */ /* 0x000fc800078e0200 */
        /* <DEDUP_REMOVED lines=9> */
.L_x_1288:
[----:B------:R-:W-:Y:S05]  /*b5b0*/  BSYNC B0 ;  /* 0x0000000000007941 */ /* 0x000fea0003800000 */
.L_x_1287:
[----:B------:R-:W-:-:S13]  /*b5c0*/  ISETP.GT.AND P0, PT, R18, 0x1, PT ;  /* 0x000000011200780c */ /* 0x000fda0003f04270 */
[----:B------:R-:W-:Y:S05]  /*b5d0*/  @P0 BRA `(.L_x_1280) ;  /* 0x0000070000000947 */ /* 0x000fea0003800000 */
[----:B---3--:R-:W-:Y:S01]  /*b5e0*/  MOV R2, c[0x0][0x4e8] ;  /* 0x00013a0000027a02 */ /* 0x008fe20000000f00 */
[----:B-1----:R-:W-:Y:S01]  /*b5f0*/  IMAD R0, R17, c[0x0][0x3a0], RZ ;  /* 0x0000e80011007a24 */ /* 0x002fe200078e02ff */
[-C--:B------:R-:W-:Y:S01]  /*b600*/  LEA R4, R195, R251.reuse, 0x5 ;  /* 0x000000fbc3047211 */ /* 0x080fe200078e28ff */
[----:B------:R-:W-:Y:S01]  /*b610*/  IMAD R5, R20, c[0x0][0x3f0], RZ ;  /* 0x0000fc0014057a24 */ /* 0x000fe200078e02ff */
[----:B------:R-:W-:Y:S01]  /*b620*/  ISETP.NE.AND P0, PT, R2, 0x1, PT ;  /* 0x000000010200780c */ /* 0x000fe20003f05270 */
[C---:B------:R-:W-:Y:S01]  /*b630*/  IMAD.WIDE.U32 R2, R8.reuse, c[0x0][0x3a0], RZ ;  /* 0x0000e80008027a25 */ /* 0x040fe200078e00ff */
[C---:B------:R-:W-:Y:S02]  /*b640*/  LEA R4, R229.reuse, R4, 0x7 ;  /* 0x00000004e5047211 */ /* 0x040fe400078e38ff */
[----:B------:R-:W-:Y:S01]  /*b650*/  LEA R11, R229, R251, 0x7 ;  /* 0x000000fbe50b7211 */ /* 0x000fe200078e38ff */
[----:B------:R-:W-:Y:S01]  /*b660*/  IMAD R8, R8, c[0x0][0x3a4], R0 ;  /* 0x0000e90008087a24 */ /* 0x000fe200078e0200 */
[----:B------:R-:W-:Y:S01]  /*b670*/  MOV R0, R4 ;  /* 0x0000000400007202 */ /* 0x000fe20000000f00 */
[----:B------:R-:W-:-:S03]  /*b680*/  IMAD R7, R14, c[0x0][0x3f4], R5 ;  /* 0x0000fd000e077a24 */ /* 0x000fc600078e0205 */
[----:B------:R-:W-:-:S03]  /*b690*/  IADD3 R3, R3, R8, RZ ;  /* 0x0000000803037210 */ /* 0x000fc60007ffe0ff */
[----:B------:R-:W-:-:S04]  /*b6a0*/  @P0 IMAD.HI.U32 R6, R4, c[0x0][0x4ec], RZ ;  /* 0x00013b0004060a27 */ /* 0x000fc800078e00ff */
[----:B------:R-:W-:Y:S01]  /*b6b0*/  IMAD.WIDE.U32 R2, R227, c[0x0][0x3e8], R2 ;  /* 0x0000fa00e3027a25 */ /* 0x000fe200078e0002 */
[----:B------:R-:W-:-:S03]  /*b6c0*/  @P0 SHF.R.U32.HI R0, RZ, c[0x0][0x4f0], R6 ;  /* 0x00013c00ff000a19 */ /* 0x000fc60000011606 */
[----:B------:R-:W-:Y:S01]  /*b6d0*/  IMAD R3, R227, c[0x0][0x3ec], R3 ;  /* 0x0000fb00e3037a24 */ /* 0x000fe200078e0203 */
[----:B------:R-:W-:Y:S02]  /*b6e0*/  SHF.R.S32.HI R6, RZ, 0x1f, R0 ;  /* 0x0000001fff067819 */ /* 0x000fe40000011400 */
        /* <DEDUP_REMOVED lines=17> */
.L_x_1341:
[----:B------:R-:W-:Y:S05]  /*b800*/  BRA.DIV ~URZ, `(.L_x_1290) ;  /* 0x00001d927f007947 */ /* 0x000fea000b800000 */
[----:B------:R4:W1:Y:S02]  /*b810*/  SHFL.IDX PT, R0, R12, RZ, 0x181f ;  /* 0x00181fff0c007589 */ /* 0x00086400000e0000 */
.L_x_1342:
[----:B------:R-:W-:Y:S01]  /*b820*/  IMAD R10, R19, c[0x0][0x4e8], RZ ;  /* 0x00013a00130a7a24 */ /* 0x000fe200078e02ff */
[----:B------:R-:W-:Y:S04]  /*b830*/  BSSY B0, `(.L_x_1291) ;  /* 0x000000f000007945 */ /* 0x000fe80003800000 */
        /* <DEDUP_REMOVED lines=14> */
.L_x_1292:
[----:B------:R-:W-:Y:S05]  /*b920*/  BSYNC B0 ;  /* 0x0000000000007941 */ /* 0x000fea0003800000 */
.L_x_1291:
[----:B------:R-:W-:Y:S05]  /*b930*/  BRA.DIV ~URZ, `(.L_x_1293) ;  /* 0x00001cc27f007947 */ /* 0x000fea000b800000 */
[----:B---3--:R3:W2:Y:S04]  /*b940*/  SHFL.IDX PT, R8, R9, 0x1, 0x181f ;  /* 0x00381f0009087f89 */ /* 0x0086a800000e0000 */
[----:B-1----:R3:W1:Y:S02]  /*b950*/  SHFL.IDX PT, R0, R12, 0x1, 0x181f ;  /* 0x00381f000c007f89 */ /* 0x00266400000e0000 */
.L_x_1343:
        /* <DEDUP_REMOVED lines=16> */
.L_x_1295:
[----:B------:R-:W-:Y:S05]  /*ba60*/  BSYNC B0 ;  /* 0x0000000000007941 */ /* 0x000fea0003800000 */
.L_x_1294:
[----:B------:R-:W-:Y:S05]  /*ba70*/  BRA.DIV ~URZ, `(.L_x_1296) ;  /* 0x00001c427f007947 */ /* 0x000fea000b800000 */
[----:B--2---:R2:W3:Y:S02]  /*ba80*/  SHFL.IDX PT, R8, R9, 0x2, 0x181f ;  /* 0x00581f0009087f89 */ /* 0x0044e400000e0000 */
.L_x_1344:
[----:B------:R-:W-:Y:S05]  /*ba90*/  BRA.DIV ~URZ, `(.L_x_1297) ;  /* 0x00001c927f007947 */ /* 0x000fea000b800000 */
[----:B-1----:R1:W2:Y:S02]  /*baa0*/  SHFL.IDX PT, R0, R12, 0x2, 0x181f ;  /* 0x00581f000c007f89 */ /* 0x0022a400000e0000 */
.L_x_1345:
        /* <DEDUP_REMOVED lines=16> */
.L_x_1299:
[----:B------:R-:W-:Y:S05]  /*bbb0*/  BSYNC B0 ;  /* 0x0000000000007941 */ /* 0x000fea0003800000 */
.L_x_1298:
[----:B------:R-:W-:Y:S05]  /*bbc0*/  BRA.DIV ~URZ, `(.L_x_1300) ;  /* 0x00001bc27f007947 */ /* 0x000fea000b800000 */
[----:B---3--:R3:W1:Y:S04]  /*bbd0*/  SHFL.IDX PT, R8, R9, 0x3, 0x181f ;  /* 0x00781f0009087f89 */ /* 0x00866800000e0000 */
[----:B--2---:R3:W2:Y:S02]  /*bbe0*/  SHFL.IDX PT, R0, R12, 0x3, 0x181f ;  /* 0x00781f000c007f89 */ /* 0x0046a400000e0000 */
.L_x_1346:
[----:B------:R-:W-:-:S04]  /*bbf0*/  IADD3 R2, R11, 0x60, RZ ;  /* 0x000000600b027810 */ /* 0x000fc80007ffe0ff */
        /* <DEDUP_REMOVED lines=14> */
.L_x_1280:
[----:B------:R-:W-:Y:S05]  /*bce0*/  BSYNC B1 ;  /* 0x0000000000017941 */ /* 0x000fea0003800000 */
.L_x_1264:
[----:B-12-4-:R-:W2:Y:S02]  /*bcf0*/  LDL R0, [R1+0x28] ;  /* 0x0000280001007983 */ /* 0x016ea40000100800 */
[----:B--2---:R-:W-:-:S13]  /*bd00*/  ISETP.NE.AND P0, PT, R0, RZ, PT ;  /* 0x000000ff0000720c */ /* 0x004fda0003f05270 */
[----:B------:R-:W-:Y:S01]  /*bd10*/  @P0 WARPSYNC 0xffffffff ;  /* 0xffffffff00000948 */ /* 0x000fe20003800000 */
[----:B------:R-:W-:Y:S06]  /*bd20*/  @P0 BAR.SYNC.DEFER_BLOCKING 0x5, 0x100 ;  /* 0x0144000000000b1d */ /* 0x000fec0000010000 */
[----:B------:R-:W1:Y:S04]  /*bd30*/  @P0 LDS.128 R228, [0x24100] ;  /* 0x02410000ffe40984 */ /* 0x000e680000000c00 */
[----:B------:R-:W-:Y:S06]  /*bd40*/  @P0 BAR.ARV 0x4, 0x100 ;  /* 0x0104000000000b1d */ /* 0x000fec0000002000 */
[----:B------:R-:W-:Y:S05]  /*bd50*/  @P0 BRA `(.L_x_1301) ;  /* 0x00000ac000000947 */ /* 0x000fea0003800000 */
[----:B------:R-:W-:Y:S01]  /*bd60*/  LOP3.LUT R13, R196, 0x1f, RZ, 0xc0, !PT ;  /* 0x0000001fc40d7812 */ /* 0x000fe200078ec0ff */
[----:B------:R-:W-:-:S03]  /*bd70*/  IMAD.MOV.U32 R7, RZ, RZ, RZ ;  /* 0x000000ffff077224 */ /* 0x000fc600078e00ff */
[----:B------:R-:W-:Y:S01]  /*bd80*/  ISETP.NE.AND P5, PT, R13, 0x1f, PT ;  /* 0x0000001f0d00780c */ /* 0x000fe20003fa5270 */
[----:B------:R-:W-:Y:S10]  /*bd90*/  BRA.DIV ~URZ, `(.L_x_1302) ;  /* 0x00001ab27f007947 */ /* 0x000ff4000b800000 */
[----:B---3--:R2:W3:Y:S02]  /*bda0*/  SHFL.IDX PT, R9, R86, RZ, 0x1f ;  /* 0x00001fff56097589 */ /* 0x0084e400000e0000 */
.L_x_1347:
[----:B------:R-:W-:Y:S05]  /*bdb0*/  BRA.DIV ~URZ, `(.L_x_1303) ;  /* 0x00001b027f007947 */ /* 0x000fea000b800000 */
[----:B------:R4:W2:Y:S02]  /*bdc0*/  SHFL.IDX PT, R8, R86, 0x1, 0x1f ;  /* 0x00201f0056087f89 */ /* 0x0008a400000e0000 */
.L_x_1348:
        /* <DEDUP_REMOVED lines=18> */
.L_x_1349:
        /* <DEDUP_REMOVED lines=16> */
.L_x_1350:
[----:B----4-:R-:W-:Y:S01]  /*bff0*/  IMAD R0, R0, c[0x0][0x538], RZ ;  /* 0x00014e0000007a24 */ /* 0x010fe200078e02ff */
[----:B------:R-:W-:Y:S04]  /*c000*/  BSSY B1, `(.L_x_1306) ;  /* 0x000007c000017945 */ /* 0x000fe80003800000 */
[----:B--2---:R-:W-:-:S04]  /*c010*/  IADD3 R8, R0, R8, RZ ;  /* 0x0000000800087210 */ /* 0x004fc80007ffe0ff */
[----:B---3--:R-:W-:-:S13]  /*c020*/  ISETP.GT.AND P6, PT, R8, R9, PT ;  /* 0x000000090800720c */ /* 0x008fda0003fc4270 */
[----:B------:R-:W-:Y:S05]  /*c030*/  @P6 BRA `(.L_x_1307) ;  /* 0x0000024000006947 */ /* 0x000fea0003800000 */
.L_x_1311:
        /* <DEDUP_REMOVED lines=16> */
.L_x_1351:
        /* <DEDUP_REMOVED lines=16> */
.L_x_1352:
[----:B--2---:R-:W-:-:S05]  /*c240*/  IMAD R0, R0, c[0x0][0x538], RZ ;  /* 0x00014e0000007a24 */ /* 0x004fca00078e02ff */
[----:B------:R-:W-:-:S04]  /*c250*/  IADD3 R8, R0, R8, RZ ;  /* 0x0000000800087210 */ /* 0x000fc80007ffe0ff */
[----:B------:R-:W-:-:S13]  /*c260*/  ISETP.GT.AND P6, PT, R8, R9, PT ;  /* 0x000000090800720c */ /* 0x000fda0003fc4270 */
[----:B-1----:R-:W-:Y:S05]  /*c270*/  @!P6 BRA `(.L_x_1311) ;  /* 0xfffffdc00000e947 */ /* 0x002fea000383ffff */
.L_x_1307:
[----:B------:R-:W-:-:S05]  /*c280*/  IADD3 R10, -R0, R8, RZ ;  /* 0x00000008000a7210 */ /* 0x000fca0007ffe1ff */
[----:B------:R-:W-:-:S05]  /*c290*/  IMAD R0, R4, c[0x0][0x538], R10 ;  /* 0x00014e0004007a24 */ /* 0x000fca00078e020a */
[----:B------:R-:W-:Y:S01]  /*c2a0*/  ISETP.GT.AND P0, PT, R0, R9, PT ;  /* 0x000000090000720c */ /* 0x000fe20003f04270 */
[----:B------:R-:W-:-:S12]  /*c2b0*/  BRA.DIV ~URZ, `(.L_x_1312) ;  /* 0x00001a427f007947 */ /* 0x000fd8000b800000 */
[----:B------:R-:W-:-:S04]  /*c2c0*/  VOTE.ANY R8, PT, !P0 ;  /* 0x0000000000087806 */ /* 0x000fc800040e0100 */
.L_x_1353:
[----:B------:R2:W3:Y:S01]  /*c2d0*/  POPC R12, R8 ;  /* 0x00000008000c7309 */ /* 0x0004e20000000000 */
[----:B------:R-:W-:Y:S05]  /*c2e0*/  BRA.DIV ~URZ, `(.L_x_1313) ;  /* 0x00001a627f007947 */ /* 0x000fea000b800000 */
[----:B---3--:R3:W4:Y:S04]  /*c2f0*/  SHFL.IDX PT, R6, R6, R12, 0x1f ;  /* 0x00001f0c06067589 */ /* 0x00872800000e0000 */
[----:B------:R3:W1:Y:S02]  /*c300*/  SHFL.IDX PT, R7, R7, R12, 0x1f ;  /* 0x00001f0c07077589 */ /* 0x00066400000e0000 */
.L_x_1354:
[----:B------:R-:W-:Y:S01]  /*c310*/  ISETP.NE.AND P0, PT, R8, RZ, PT ;  /* 0x000000ff0800720c */ /* 0x000fe20003f05270 */
[----:B------:R-:W-:-:S12]  /*c320*/  BSSY B0, `(.L_x_1314) ;  /* 0x0000005000007945 */ /* 0x000fd80003800000 */
[----:B------:R-:W-:Y:S05]  /*c330*/  @!P0 BRA `(.L_x_1315) ;  /* 0x0000003000008947 */ /* 0x000fea0003800000 */
[----:B------:R-:W-:Y:S01]  /*c340*/  IADD3 R3, R12, -0x1, RZ ;  /* 0xffffffff0c037810 */ /* 0x000fe20007ffe0ff */
[----:B------:R-:W-:Y:S05]  /*c350*/  BRA.DIV ~URZ, `(.L_x_1316) ;  /* 0x00001ac27f007947 */ /* 0x000fea000b800000 */
[----:B------:R2:W3:Y:S02]  /*c360*/  SHFL.IDX PT, R11, R4, R3, 0x1f ;  /* 0x00001f03040b7589 */ /* 0x0004e400000e0000 */
.L_x_1315:
[----:B------:R-:W-:Y:S05]  /*c370*/  BSYNC B0 ;  /* 0x0000000000007941 */ /* 0x000fea0003800000 */
.L_x_1314:
[-C--:B-12-4-:R-:W-:Y:S01]  /*c380*/  IABS R4, R6.reuse ;  /* 0x0000000600047213 */ /* 0x096fe20000000000 */
[----:B---3--:R-:W-:Y:S01]  /*c390*/  IMAD R228, R11, c[0x0][0x538], R10 ;  /* 0x00014e000be47a24 */ /* 0x008fe200078e020a */
[----:B------:R-:W-:Y:S01]  /*c3a0*/  IABS R0, R7 ;  /* 0x0000000700007213 */ /* 0x000fe20000000000 */
[----:B------:R-:W-:Y:S01]  /*c3b0*/  IMAD.IADD R231, R12, 0x1, R231 ;  /* 0x000000010ce77824 */ /* 0x000fe200078e02e7 */
[----:B------:R-:W1:Y:S01]  /*c3c0*/  I2F.RP R2, R4 ;  /* 0x0000000400027306 */ /* 0x000e620000209400 */
[----:B------:R-:W-:Y:S02]  /*c3d0*/  IMAD.IADD R10, R9, 0x1, -R228 ;  /* 0x00000001090a7824 */ /* 0x000fe400078e0ae4 */
[----:B------:R-:W-:Y:S01]  /*c3e0*/  IMAD.MOV.U32 R5, RZ, RZ, R0 ;  /* 0x000000ffff057224 */ /* 0x000fe200078e0000 */
[----:B------:R-:W-:Y:S02]  /*c3f0*/  IABS R0, R6 ;  /* 0x0000000600007213 */ /* 0x000fe40000000000 */
[----:B------:R-:W-:-:S02]  /*c400*/  IABS R9, R10 ;  /* 0x0000000a00097213 */ /* 0x000fc40000000000 */
[----:B------:R-:W-:Y:S01]  /*c410*/  I2F.RP R11, R5 ;  /* 0x00000005000b7306 */ /* 0x000fe20000209400 */
[----:B------:R-:W-:-:S07]  /*c420*/  IMAD.MOV R0, RZ, RZ, -R0 ;  /* 0x000000ffff007224 */ /* 0x000fce00078e0a00 */
[----:B-1----:R-:W1:Y:S02]  /*c430*/  MUFU.RCP R2, R2 ;  /* 0x0000000200027308 */ /* 0x002e640000001000 */
[----:B-1----:R-:W-:-:S06]  /*c440*/  IADD3 R2, R2, 0xffffffe, RZ ;  /* 0x0ffffffe02027810 */ /* 0x002fcc0007ffe0ff */
[----:B------:R-:W1:Y:S02]  /*c450*/  F2I.FTZ.U32.TRUNC.NTZ R3, R2 ;  /* 0x0000000200037305 */ /* 0x000e64000021f000 */
[----:B-1----:R-:W-:-:S04]  /*c460*/  IMAD.MOV R2, RZ, RZ, -R3 ;  /* 0x000000ffff027224 */ /* 0x002fc800078e0a03 */
[----:B------:R-:W-:Y:S01]  /*c470*/  IMAD R8, R2, R4, RZ ;  /* 0x0000000402087224 */ /* 0x000fe200078e02ff */
[----:B------:R-:W-:-:S05]  /*c480*/  MOV R2, RZ ;  /* 0x000000ff00027202 */ /* 0x000fca0000000f00 */
        /* <DEDUP_REMOVED lines=47> */
.L_x_1308:
[----:B------:R-:W-:Y:S01]  /*c780*/  IMAD.MOV.U32 R228, RZ, RZ, R9 ;  /* 0x000000ffffe47224 */ /* 0x000fe200078e0009 */
[----:B------:R-:W-:Y:S01]  /*c790*/  MOV R230, RZ ;  /* 0x000000ff00e67202 */ /* 0x000fe20000000f00 */
[----:B------:R-:W-:Y:S01]  /*c7a0*/  IMAD.MOV.U32 R229, RZ, RZ, RZ ;  /* 0x000000ffffe57224 */ /* 0x000fe200078e00ff */
[----:B------:R-:W-:Y:S02]  /*c7b0*/  MOV R231, c[0x0][0x53c] ;  /* 0x00014f0000e77a02 */ /* 0x000fe40000000f00 */
.L_x_1317:
[----:B------:R-:W-:Y:S05]  /*c7c0*/  BSYNC B1 ;  /* 0x0000000000017941 */ /* 0x000fea0003800000 */
.L_x_1306:
[----:B------:R-:W-:Y:S01]  /*c7d0*/  WARPSYNC 0xffffffff ;  /* 0xffffffff00007948 */ /* 0x000fe20003800000 */
[----:B------:R-:W-:Y:S01]  /*c7e0*/  BAR.SYNC.DEFER_BLOCKING 0x4, 0x100 ;  /* 0x0104000000007b1d */ /* 0x000fe20000010000 */
[----:B------:R-:W-:-:S13]  /*c7f0*/  ISETP.NE.AND P0, PT, R13, RZ, PT ;  /* 0x000000ff0d00720c */ /* 0x000fda0003f05270 */
[----:B------:R2:W-:Y:S04]  /*c800*/  @!P0 STS.128 [0x24100], R228 ;  /* 0x024100e4ff008388 */ /* 0x0005e80000000c00 */
[----:B------:R-:W-:Y:S06]  /*c810*/  BAR.ARV 0x5, 0x100 ;  /* 0x0144000000007b1d */ /* 0x000fec0000002000 */
.L_x_1301:
[----:B-1----:R-:W-:-:S13]  /*c820*/  ISETP.GE.AND P0, PT, R231, c[0x0][0x53c], PT ;  /* 0x00014f00e7007a0c */ /* 0x002fda0003f06270 */
[----:B--23--:R-:W-:Y:S01]  /*c830*/  @P0 CALL.REL.NOINC `(.L_x_1318) ;  /* 0x0000001000000944 */ /* 0x00cfe20003c00000 */
[----:B------:R-:W-:Y:S05]  /*c840*/  BRA `(.L_x_1319) ;  /* 0xffff4b0000007947 */ /* 0x000fea000383ffff */
.L_x_1318:
[----:B------:R-:W-:Y:S05]  /*c850*/  EXIT ;  /* 0x000000000000794d */ /* 0x000fea0003800000 */
.L_x_1225:
[----:B------:R-:W-:Y:S01]  /*c860*/  IMAD.MOV.U32 R0, RZ, RZ, R5 ;  /* 0x000000ffff007224 */ /* 0x000fe200078e0005 */
[----:B------:R-:W-:Y:S02]  /*c870*/  MOV R2, 0x1 ;  /* 0x0000000100027802 */ /* 0x000fe40000000f00 */
[----:B------:R-:W-:Y:S02]  /*c880*/  MOV R3, 0xc8a0 ;  /* 0x0000c8a000037802 */ /* 0x000fe40000000f00 */
[----:B--2---:R-:W-:Y:S05]  /*c890*/  CALL.REL.NOINC `($__internal_28_$__cuda_sm70_shflsync_up_p) ;  /* 0x0000168000007944 */ /* 0x004fea0003c00000 */
[----:B------:R-:W-:Y:S01]  /*c8a0*/  MOV R0, R4 ;  /* 0x0000000400007202 */ /* 0x000fe20000000f00 */
[----:B------:R-:W-:Y:S05]  /*c8b0*/  BRA `(.L_x_1320) ;  /* 0xffff3b9000007947 */ /* 0x000fea000383ffff */
.L_x_1226:
[----:B------:R-:W-:Y:S01]  /*c8c0*/  IMAD.MOV.U32 R0, RZ, RZ, R5 ;  /* 0x000000ffff007224 */ /* 0x000fe200078e0005 */
[----:B------:R-:W-:Y:S02]  /*c8d0*/  MOV R2, 0x2 ;  /* 0x0000000200027802 */ /* 0x000fe40000000f00 */
[----:B------:R-:W-:Y:S02]  /*c8e0*/  MOV R3, 0xc900 ;  /* 0x0000c90000037802 */ /* 0x000fe40000000f00 */
[----:B--2---:R-:W-:Y:S05]  /*c8f0*/  CALL.REL.NOINC `($__internal_28_$__cuda_sm70_shflsync_up_p) ;  /* 0x0000162000007944 */ /* 0x004fea0003c00000 */
[----:B------:R-:W-:Y:S01]  /*c900*/  SEL R0, R4, RZ, P4 ;  /* 0x000000ff04007207 */ /* 0x000fe20002000000 */
[----:B------:R-:W-:Y:S01]  /*c910*/  IMAD.MOV.U32 R2, RZ, RZ, 0x4 ;  /* 0x00000004ff027424 */ /* 0x000fe200078e00ff */
[----:B------:R-:W-:-:S03]  /*c920*/  MOV R3, 0xc950 ;  /* 0x0000c95000037802 */ /* 0x000fc60000000f00 */
[----:B------:R-:W-:Y:S02]  /*c930*/  IMAD.IADD R0, R5, 0x1, R0 ;  /* 0x0000000105007824 */ /* 0x000fe400078e0200 */
[----:B------:R-:W-:Y:S05]  /*c940*/  CALL.REL.NOINC `($__internal_28_$__cuda_sm70_shflsync_up_p) ;  /* 0x000015d000007944 */ /* 0x000fea0003c00000 */
        /* <DEDUP_REMOVED lines=13> */
[----:B------:R-:W-:Y:S01]  /*ca20*/  IMAD.IADD R4, R0, 0x1, R4 ;  /* 0x0000000100047824 */ /* 0x000fe200078e0204 */
[----:B------:R-:W-:-:S03]  /*ca30*/  MOV R0, 0x1f ;  /* 0x0000001f00007802 */ /* 0x000fc60000000f00 */
[----:B------:R-:W-:Y:S02]  /*ca40*/  IMAD.MOV.U32 R5, RZ, RZ, R4 ;  /* 0x000000ffff057224 */ /* 0x000fe400078e0004 */
[----:B------:R-:W-:Y:S05]  /*ca50*/  CALL.REL.NOINC `($__internal_27_$__cuda_sm70_shflsync_idx_p) ;  /* 0x0000147000007944 */ /* 0x000fea0003c00000 */
[----:B------:R-:W-:Y:S05]  /*ca60*/  BRA `(.L_x_1321) ;  /* 0xffff3ae000007947 */ /* 0x000fea000383ffff */
.L_x_1228:
[----:B------:R-:W-:Y:S02]  /*ca70*/  SEL R0, RZ, 0x1, P0 ;  /* 0x00000001ff007807 */ /* 0x000fe40000000000 */
[----:B------:R-:W-:Y:S02]  /*ca80*/  MOV R2, 0xcaa0 ;  /* 0x0000caa000027802 */ /* 0x000fe40000000f00 */
[----:B--2---:R-:W-:Y:S05]  /*ca90*/  CALL.REL.NOINC `($__internal_29_$__cuda_sm70_votesync_ballot) ;  /* 0x000014f000007944 */ /* 0x004fea0003c00000 */
[----:B------:R-:W-:Y:S01]  /*caa0*/  MOV R6, R0 ;  /* 0x0000000000067202 */ /* 0x000fe20000000f00 */
[----:B------:R-:W-:Y:S05]  /*cab0*/  BRA `(.L_x_1322) ;  /* 0xffff3b2000007947 */ /* 0x000fea000383ffff */
.L_x_1229:
[----:B------:R-:W-:Y:S01]  /*cac0*/  IMAD.MOV.U32 R5, RZ, RZ, R8 ;  /* 0x000000ffff057224 */ /* 0x000fe200078e0008 */
[----:B--2---:R-:W-:Y:S01]  /*cad0*/  MOV R3, R231 ;  /* 0x000000e700037202 */ /* 0x004fe20000000f00 */
[----:B------:R-:W-:Y:S01]  /*cae0*/  IMAD.MOV.U32 R0, RZ, RZ, 0x1f ;  /* 0x0000001fff007424 */ /* 0x000fe200078e00ff */
[----:B------:R-:W-:Y:S02]  /*caf0*/  MOV R2, 0xcb10 ;  /* 0x0000cb1000027802 */ /* 0x000fe40000000f00 */
[----:B-1----:R-:W-:Y:S05]  /*cb00*/  CALL.REL.NOINC `($__internal_27_$__cuda_sm70_shflsync_idx_p) ;  /* 0x000013c000007944 */ /* 0x002fea0003c00000 */
[----:B------:R-:W-:Y:S01]  /*cb10*/  IMAD.MOV.U32 R11, RZ, RZ, R0 ;  /* 0x000000ffff0b7224 */ /* 0x000fe200078e0000 */
[----:B------:R-:W-:Y:S01]  /*cb20*/  MOV R5, R7 ;  /* 0x0000000700057202 */ /* 0x000fe20000000f00 */
[----:B------:R-:W-:Y:S01]  /*cb30*/  IMAD.MOV.U32 R228, RZ, RZ, RZ ;  /* 0x000000ffffe47224 */ /* 0x000fe200078e00ff */
[----:B------:R-:W-:Y:S01]  /*cb40*/  MOV R3, R231 ;  /* 0x000000e700037202 */ /* 0x000fe20000000f00 */
[----:B------:R-:W-:Y:S01]  /*cb50*/  IMAD.MOV.U32 R0, RZ, RZ, 0x1f ;  /* 0x0000001fff007424 */ /* 0x000fe200078e00ff */
[----:B------:R-:W-:-:S02]  /*cb60*/  MOV R2, 0xcb80 ;  /* 0x0000cb8000027802 */ /* 0x000fc40000000f00 */
[----:B------:R-:W-:Y:S05]  /*cb70*/  CALL.REL.NOINC `($__internal_27_$__cuda_sm70_shflsync_idx_p) ;  /* 0x0000135000007944 */ /* 0x000fea0003c00000 */
[----:B------:R-:W-:Y:S01]  /*cb80*/  MOV R10, R0 ;  /* 0x00000000000a7202 */ /* 0x000fe20000000f00 */
[----:B------:R-:W-:Y:S05]  /*cb90*/  BRA `(.L_x_1323) ;  /* 0xffff3a9000007947 */ /* 0x000fea000383ffff */
.L_x_1232:
[----:B------:R-:W-:Y:S01]  /*cba0*/  IMAD.MOV.U32 R5, RZ, RZ, R4 ;  /* 0x000000ffff057224 */ /* 0x000fe200078e0004 */
[----:B------:R-:W-:-:S02]  /*cbb0*/  MOV R0, 0x1f ;  /* 0x0000001f00007802 */ /* 0x000fc40000000f00 */
[----:B------:R-:W-:Y:S02]  /*cbc0*/  MOV R2, 0xcbe0 ;  /* 0x0000cbe000027802 */ /* 0x000fe40000000f00 */
[----:B-1234-:R-:W-:Y:S05]  /*cbd0*/  CALL.REL.NOINC `($__internal_27_$__cuda_sm70_shflsync_idx_p) ;  /* 0x000012f000007944 */ /* 0x01efea0003c00000 */
[----:B------:R-:W-:Y:S01]  /*cbe0*/  MOV R228, R0 ;  /* 0x0000000000e47202 */ /* 0x000fe20000000f00 */
[----:B------:R-:W-:Y:S05]  /*cbf0*/  BRA `(.L_x_1231) ;  /* 0xffff3a9000007947 */ /* 0x000fea000383ffff */
.L_x_1240:
[----:B------:R-:W-:Y:S01]  /*cc00*/  IMAD.MOV.U32 R5, RZ, RZ, R9 ;  /* 0x000000ffff057224 */ /* 0x000fe200078e0009 */
[----:B------:R-:W-:Y:S01]  /*cc10*/  MOV R3, RZ ;  /* 0x000000ff00037202 */ /* 0x000fe20000000f00 */
[----:B------:R-:W-:Y:S01]  /*cc20*/  IMAD.MOV.U32 R0, RZ, RZ, 0x181f ;  /* 0x0000181fff007424 */ /* 0x000fe200078e00ff */
[----:B------:R-:W-:Y:S02]  /*cc30*/  MOV R2, 0xcc50 ;  /* 0x0000cc5000027802 */ /* 0x000fe40000000f00 */
[----:B------:R-:W-:Y:S05]  /*cc40*/  CALL.REL.NOINC `($__internal_27_$__cuda_sm70_shflsync_idx_p) ;  /* 0x0000128000007944 */ /* 0x000fea0003c00000 */
[----:B------:R-:W-:Y:S01]  /*cc50*/  MOV R8, R0 ;  /* 0x0000000000087202 */ /* 0x000fe20000000f00 */
[----:B------:R-:W-:Y:S05]  /*cc60*/  BRA `(.L_x_1324) ;  /* 0xffff551000007947 */ /* 0x000fea000383ffff */
.L_x_1241:
[----:B------:R-:W-:Y:S01]  /*cc70*/  IMAD.MOV.U32 R5, RZ, RZ, R12 ;  /* 0x000000ffff057224 */ /* 0x000fe200078e000c */
[----:B------:R-:W-:Y:S01]  /*cc80*/  MOV R3, RZ ;  /* 0x000000ff00037202 */ /* 0x000fe20000000f00 */
[----:B------:R-:W-:Y:S01]  /*cc90*/  IMAD.MOV.U32 R0, RZ, RZ, 0x181f ;  /* 0x0000181fff007424 */ /* 0x000fe200078e00ff */
[----:B------:R-:W-:Y:S02]  /*cca0*/  MOV R2, 0xccc0 ;  /* 0x0000ccc000027802 */ /* 0x000fe40000000f00 */
[----:B-12---:R-:W-:Y:S05]  /*ccb0*/  CALL.REL.NOINC `($__internal_27_$__cuda_sm70_shflsync_idx_p) ;  /* 0x0000121000007944 */ /* 0x006fea0003c00000 */
[----:B------:R-:W-:Y:S05]  /*ccc0*/  BRA `(.L_x_1325) ;  /* 0xffff54d000007947 */ /* 0x000fea000383ffff */
.L_x_1244:
[----:B--2---:R-:W-:Y:S01]  /*ccd0*/  IMAD.MOV.U32 R5, RZ, RZ, R9 ;  /* 0x000000ffff057224 */ /* 0x004fe200078e0009 */
[----:B------:R-:W-:Y:S01]  /*cce0*/  MOV R3, 0x1 ;  /* 0x0000000100037802 */ /* 0x000fe20000000f00 */
[----:B----4-:R-:W-:Y:S01]  /*ccf0*/  IMAD.MOV.U32 R0, RZ, RZ, 0x181f ;  /* 0x0000181fff007424 */ /* 0x010fe200078e00ff */
[----:B------:R-:W-:-:S02]  /*cd00*/  MOV R2, 0xcd20 ;  /* 0x0000cd2000027802 */ /* 0x000fc40000000f00 */
[----:B-1-3--:R-:W-:Y:S05]  /*cd10*/  CALL.REL.NOINC `($__internal_27_$__cuda_sm70_shflsync_idx_p) ;  /* 0x000011b000007944 */ /* 0x00afea0003c00000 */
[----:B------:R-:W-:Y:S01]  /*cd20*/  IMAD.MOV.U32 R8, RZ, RZ, R0 ;  /* 0x000000ffff087224 */ /* 0x000fe200078e0000 */
[----:B------:R-:W-:Y:S01]  /*cd30*/  MOV R3, 0x1 ;  /* 0x0000000100037802 */ /* 0x000fe20000000f00 */
[----:B------:R-:W-:Y:S01]  /*cd40*/  IMAD.MOV.U32 R5, RZ, RZ, R12 ;  /* 0x000000ffff057224 */ /* 0x000fe200078e000c */
[----:B------:R-:W-:-:S02]  /*cd50*/  MOV R0, 0x181f ;  /* 0x0000181f00007802 */ /* 0x000fc40000000f00 */
[----:B------:R-:W-:Y:S02]  /*cd60*/  MOV R2, 0xcd80 ;  /* 0x0000cd8000027802 */ /* 0x000fe40000000f00 */
[----:B------:R-:W-:Y:S05]  /*cd70*/  CALL.REL.NOINC `($__internal_27_$__cuda_sm70_shflsync_idx_p) ;  /* 0x0000115000007944 */ /* 0x000fea0003c00000 */
[----:B------:R-:W-:Y:S05]  /*cd80*/  BRA `(.L_x_1326) ;  /* 0xffff555000007947 */ /* 0x000fea000383ffff */
.L_x_1247:
[----:B-1----:R-:W-:Y:S01]  /*cd90*/  IMAD.MOV.U32 R5, RZ, RZ, R9 ;  /* 0x000000ffff057224 */ /* 0x002fe200078e0009 */
[----:B------:R-:W-:Y:S01]  /*cda0*/  MOV R3, 0x2 ;  /* 0x0000000200037802 */ /* 0x000fe20000000f00 */
[----:B----4-:R-:W-:Y:S01]  /*cdb0*/  IMAD.MOV.U32 R0, RZ, RZ, 0x181f ;  /* 0x0000181fff007424 */ /* 0x010fe200078e00ff */
[----:B------:R-:W-:Y:S02]  /*cdc0*/  MOV R2, 0xcde0 ;  /* 0x0000cde000027802 */ /* 0x000fe40000000f00 */
[----:B--23--:R-:W-:Y:S05]  /*cdd0*/  CALL.REL.NOINC `($__internal_27_$__cuda_sm70_shflsync_idx_p) ;  /* 0x000010f000007944 */ /* 0x00cfea0003c00000 */
[----:B------:R-:W-:Y:S01]  /*cde0*/  MOV R8, R0 ;  /* 0x0000000000087202 */ /* 0x000fe20000000f00 */
[----:B------:R-:W-:Y:S05]  /*cdf0*/  BRA `(.L_x_1327) ;  /* 0xffff561000007947 */ /* 0x000fea000383ffff */
.L_x_1248:
[----:B------:R-:W-:Y:S01]  /*ce00*/  IMAD.MOV.U32 R5, RZ, RZ, R12 ;  /* 0x000000ffff057224 */ /* 0x000fe200078e000c */
[----:B------:R-:W-:Y:S01]  /*ce10*/  MOV R3, 0x2 ;  /* 0x0000000200037802 */ /* 0x000fe20000000f00 */
[----:B----4-:R-:W-:Y:S01]  /*ce20*/  IMAD.MOV.U32 R0, RZ, RZ, 0x181f ;  /* 0x0000181fff007424 */ /* 0x010fe200078e00ff */
[----:B------:R-:W-:Y:S02]  /*ce30*/  MOV R2, 0xce50 ;  /* 0x0000ce5000027802 */ /* 0x000fe40000000f00 */
[----:B-123--:R-:W-:Y:S05]  /*ce40*/  CALL.REL.NOINC `($__internal_27_$__cuda_sm70_shflsync_idx_p) ;  /* 0x0000108000007944 */ /* 0x00efea0003c00000 */
[----:B------:R-:W-:Y:S05]  /*ce50*/  BRA `(.L_x_1328) ;  /* 0xffff55d000007947 */ /* 0x000fea000383ffff */
.L_x_1251:
[----:B-1----:R-:W-:Y:S01]  /*ce60*/  IMAD.MOV.U32 R5, RZ, RZ, R9 ;  /* 0x000000ffff057224 */ /* 0x002fe200078e0009 */
[----:B------:R-:W-:Y:S01]  /*ce70*/  MOV R3, 0x3 ;  /* 0x0000000300037802 */ /* 0x000fe20000000f00 */
[----:B------:R-:W-:Y:S01]  /*ce80*/  IMAD.MOV.U32 R0, RZ, RZ, 0x181f ;  /* 0x0000181fff007424 */ /* 0x000fe200078e00ff */
[----:B------:R-:W-:-:S02]  /*ce90*/  MOV R2, 0xceb0 ;  /* 0x0000ceb000027802 */ /* 0x000fc40000000f00 */
[----:B--234-:R-:W-:Y:S05]  /*cea0*/  CALL.REL.NOINC `($__internal_27_$__cuda_sm70_shflsync_idx_p) ;  /* 0x0000102000007944 */ /* 0x01cfea0003c00000 */
[----:B------:R-:W-:Y:S01]  /*ceb0*/  IMAD.MOV.U32 R8, RZ, RZ, R0 ;  /* 0x000000ffff087224 */ /* 0x000fe200078e0000 */
[----:B------:R-:W-:Y:S01]  /*cec0*/  MOV R3, 0x3 ;  /* 0x0000000300037802 */ /* 0x000fe20000000f00 */
[----:B------:R-:W-:Y:S01]  /*ced0*/  IMAD.MOV.U32 R5, RZ, RZ, R12 ;  /* 0x000000ffff057224 */ /* 0x000fe200078e000c */
[----:B------:R-:W-:-:S02]  /*cee0*/  MOV R0, 0x181f ;  /* 0x0000181f00007802 */ /* 0x000fc40000000f00 */
[----:B------:R-:W-:Y:S02]  /*cef0*/  MOV R2, 0xcf10 ;  /* 0x0000cf1000027802 */ /* 0x000fe40000000f00 */
[----:B------:R-:W-:Y:S05]  /*cf00*/  CALL.REL.NOINC `($__internal_27_$__cuda_sm70_shflsync_idx_p) ;  /* 0x00000fc000007944 */ /* 0x000fea0003c00000 */
[----:B------:R-:W-:Y:S05]  /*cf10*/  BRA `(.L_x_1329) ;  /* 0xffff565000007947 */ /* 0x000fea000383ffff */
.L_x_1260:
[----:B-1----:R-:W-:Y:S01]  /*cf20*/  IMAD.MOV.U32 R2, RZ, RZ, R213 ;  /* 0x000000ffff027224 */ /* 0x002fe200078e00d5 */
[----:B------:R-:W-:Y:S02]  /*cf30*/  MOV R5, 0x2 ;  /* 0x0000000200057802 */ /* 0x000fe40000000f00 */
[----:B------:R-:W-:Y:S02]  /*cf40*/  MOV R3, 0xcf60 ;  /* 0x0000cf6000037802 */ /* 0x000fe40000000f00 */
[----:B------:R-:W-:Y:S05]  /*cf50*/  CALL.REL.NOINC `($__internal_26_$__cuda_sm70_shflsync_bfly_p) ;  /* 0x00000f2000007944 */ /* 0x000fea0003c00000 */
[----:B------:R-:W-:Y:S01]  /*cf60*/  MOV R0, R5 ;  /* 0x0000000500007202 */ /* 0x000fe20000000f00 */
[----:B------:R-:W-:Y:S05]  /*cf70*/  BRA `(.L_x_1330) ;  /* 0xffffb21000007947 */ /* 0x000fea000383ffff */
.L_x_1261:
[----:B-1----:R-:W-:Y:S01]  /*cf80*/  IMAD.MOV.U32 R2, RZ, RZ, R0 ;  /* 0x000000ffff027224 */ /* 0x002fe200078e0000 */
[----:B------:R-:W-:Y:S02]  /*cf90*/  MOV R5, 0x1 ;  /* 0x0000000100057802 */ /* 0x000fe40000000f00 */
[----:B------:R-:W-:Y:S02]  /*cfa0*/  MOV R3, 0xcfc0 ;  /* 0x0000cfc000037802 */ /* 0x000fe40000000f00 */
[----:B--2---:R-:W-:Y:S05]  /*cfb0*/  CALL.REL.NOINC `($__internal_26_$__cuda_sm70_shflsync_bfly_p) ;  /* 0x00000ec000007944 */ /* 0x004fea0003c00000 */
[----:B------:R-:W-:Y:S01]  /*cfc0*/  FADD.FTZ R0, R0, R5 ;  /* 0x0000000500007221 */ /* 0x000fe20000010000 */
[----:B------:R-:W-:Y:S02]  /*cfd0*/  MOV R2, R214 ;  /* 0x000000d600027202 */ /* 0x000fe40000000f00 */
[----:B------:R-:W-:-:S02]  /*cfe0*/  MOV R5, 0x2 ;  /* 0x0000000200057802 */ /* 0x000fc40000000f00 */
[----:B------:R-:W-:Y:S02]  /*cff0*/  MOV R3, 0xd010 ;  /* 0x0000d01000037802 */ /* 0x000fe40000000f00 */
[----:B------:R-:W-:Y:S05]  /*d000*/  CALL.REL.NOINC `($__internal_26_$__cuda_sm70_shflsync_bfly_p) ;  /* 0x00000e7000007944 */ /* 0x000fea0003c00000 */
[----:B------:R-:W-:Y:S01]  /*d010*/  FADD.FTZ R4, R214, R5 ;  /* 0x00000005d6047221 */ /* 0x000fe20000010000 */
[----:B------:R-:W-:Y:S02]  /*d020*/  MOV R5, 0x1 ;  /* 0x0000000100057802 */ /* 0x000fe40000000f00 */
[----:B------:R-:W-:Y:S02]  /*d030*/  MOV R3, 0xd060 ;  /* 0x0000d06000037802 */ /* 0x000fe40000000f00 */
[----:B------:R-:W-:Y:S02]  /*d040*/  MOV R2, R4 ;  /* 0x0000000400027202 */ /* 0x000fe40000000f00 */
[----:B------:R-:W-:Y:S05]  /*d050*/  CALL.REL.NOINC `($__internal_26_$__cuda_sm70_shflsync_bfly_p) ;  /* 0x00000e2000007944 */ /* 0x000fea0003c00000 */
[----:B------:R-:W-:Y:S01]  /*d060*/  MOV R3, R5 ;  /* 0x0000000500037202 */ /* 0x000fe20000000f00 */
[----:B------:R-:W-:Y:S05]  /*d070*/  BRA `(.L_x_1331) ;  /* 0xffffb18000007947 */ /* 0x000fea000383ffff */
.L_x_1268:
[----:B--234-:R-:W-:Y:S01]  /*d080*/  IMAD.MOV.U32 R5, RZ, RZ, R9 ;  /* 0x000000ffff057224 */ /* 0x01cfe200078e0009 */
[----:B------:R-:W-:Y:S01]  /*d090*/  MOV R3, RZ ;  /* 0x000000ff00037202 */ /* 0x000fe20000000f00 */
[----:B------:R-:W-:Y:S01]  /*d0a0*/  IMAD.MOV.U32 R0, RZ, RZ, 0x181f ;  /* 0x0000181fff007424 */ /* 0x000fe200078e00ff */
[----:B------:R-:W-:Y:S02]  /*d0b0*/  MOV R2, 0xd0d0 ;  /* 0x0000d0d000027802 */ /* 0x000fe40000000f00 */
[----:B-1----:R-:W-:Y:S05]  /*d0c0*/  CALL.REL.NOINC `($__internal_27_$__cuda_sm70_shflsync_idx_p) ;  /* 0x00000e0000007944 */ /* 0x002fea0003c00000 */
[----:B------:R-:W-:Y:S01]  /*d0d0*/  MOV R8, R0 ;  /* 0x0000000000087202 */ /* 0x000fe20000000f00 */
[----:B------:R-:W-:Y:S05]  /*d0e0*/  BRA `(.L_x_1332) ;  /* 0xffffc8c000007947 */ /* 0x000fea000383ffff */
.L_x_1269:
[----:B------:R-:W-:Y:S01]  /*d0f0*/  IMAD.MOV.U32 R5, RZ, RZ, R12 ;  /* 0x000000ffff057224 */ /* 0x000fe200078e000c */
[----:B------:R-:W-:Y:S01]  /*d100*/  MOV R3, RZ ;  /* 0x000000ff00037202 */ /* 0x000fe20000000f00 */
[----:B------:R-:W-:Y:S01]  /*d110*/  IMAD.MOV.U32 R0, RZ, RZ, 0x181f ;  /* 0x0000181fff007424 */ /* 0x000fe200078e00ff */
[----:B------:R-:W-:-:S02]  /*d120*/  MOV R2, 0xd140 ;  /* 0x0000d14000027802 */ /* 0x000fc40000000f00 */
[----:B-123--:R-:W-:Y:S05]  /*d130*/  CALL.REL.NOINC `($__internal_27_$__cuda_sm70_shflsync_idx_p) ;  /* 0x00000d9000007944 */ /* 0x00efea0003c00000 */
[----:B------:R-:W-:Y:S05]  /*d140*/  BRA `(.L_x_1333) ;  /* 0xffffc88000007947 */ /* 0x000fea000383ffff */
.L_x_1272:
[----:B--2---:R-:W-:Y:S01]  /*d150*/  IMAD.MOV.U32 R5, RZ, RZ, R9 ;  /* 0x000000ffff057224 */ /* 0x004fe200078e0009 */
[----:B------:R-:W-:Y:S01]  /*d160*/  MOV R3, 0x1 ;  /* 0x0000000100037802 */ /* 0x000fe20000000f00 */
[----:B------:R-:W-:Y:S01]  /*d170*/  IMAD.MOV.U32 R0, RZ, RZ, 0x181f ;  /* 0x0000181fff007424 */ /* 0x000fe200078e00ff */
[----:B------:R-:W-:-:S02]  /*d180*/  MOV R2, 0xd1a0 ;  /* 0x0000d1a000027802 */ /* 0x000fc40000000f00 */
[----:B-1-34-:R-:W-:Y:S05]  /*d190*/  CALL.REL.NOINC `($__internal_27_$__cuda_sm70_shflsync_idx_p) ;  /* 0x00000d3000007944 */ /* 0x01afea0003c00000 */
[----:B------:R-:W-:Y:S01]  /*d1a0*/  IMAD.MOV.U32 R8, RZ, RZ, R0 ;  /* 0x000000ffff087224 */ /* 0x000fe200078e0000 */
[----:B------:R-:W-:Y:S01]  /*d1b0*/  MOV R3, 0x1 ;  /* 0x0000000100037802 */ /* 0x000fe20000000f00 */
[----:B------:R-:W-:Y:S01]  /*d1c0*/  IMAD.MOV.U32 R5, RZ, RZ, R12 ;  /* 0x000000ffff057224 */ /* 0x000fe200078e000c */
[----:B------:R-:W-:-:S02]  /*d1d0*/  MOV R0, 0x181f ;  /* 0x0000181f00007802 */ /* 0x000fc40000000f00 */
[----:B------:R-:W-:Y:S02]  /*d1e0*/  MOV R2, 0xd200 ;  /* 0x0000d20000027802 */ /* 0x000fe40000000f00 */
[----:B------:R-:W-:Y:S05]  /*d1f0*/  CALL.REL.NOINC `($__internal_27_$__cuda_sm70_shflsync_idx_p) ;  /* 0x00000cd000007944 */ /* 0x000fea0003c00000 */
[----:B------:R-:W-:Y:S05]  /*d200*/  BRA `(.L_x_1334) ;  /* 0xffffc8f000007947 */ /* 0x000fea000383ffff */
.L_x_1275:
[----:B--2---:R-:W-:Y:S01]  /*d210*/  IMAD.MOV.U32 R5, RZ, RZ, R9 ;  /* 0x000000ffff057224 */ /* 0x004fe200078e0009 */
[----:B------:R-:W-:Y:S01]  /*d220*/  MOV R3, 0x2 ;  /* 0x0000000200037802 */ /* 0x000fe20000000f00 */
[----:B------:R-:W-:Y:S01]  /*d230*/  IMAD.MOV.U32 R0, RZ, RZ, 0x181f ;  /* 0x0000181fff007424 */ /* 0x000fe200078e00ff */
[----:B------:R-:W-:Y:S02]  /*d240*/  MOV R2, 0xd260 ;  /* 0x0000d26000027802 */ /* 0x000fe40000000f00 */
[----:B-1-34-:R-:W-:Y:S05]  /*d250*/  CALL.REL.NOINC `($__internal_27_$__cuda_sm70_shflsync_idx_p) ;  /* 0x00000c7000007944 */ /* 0x01afea0003c00000 */
[----:B------:R-:W-:Y:S01]  /*d260*/  MOV R8, R0 ;  /* 0x0000000000087202 */ /* 0x000fe20000000f00 */
[----:B------:R-:W-:Y:S05]  /*d270*/  BRA `(.L_x_1335) ;  /* 0xffffc9b000007947 */ /* 0x000fea000383ffff */
.L_x_1276:
[----:B--2---:R-:W-:Y:S01]  /*d280*/  IMAD.MOV.U32 R5, RZ, RZ, R12 ;  /* 0x000000ffff057224 */ /* 0x004fe200078e000c */
[----:B------:R-:W-:Y:S01]  /*d290*/  MOV R3, 0x2 ;  /* 0x0000000200037802 */ /* 0x000fe20000000f00 */
[----:B------:R-:W-:Y:S01]  /*d2a0*/  IMAD.MOV.U32 R0, RZ, RZ, 0x181f ;  /* 0x0000181fff007424 */ /* 0x000fe200078e00ff */
[----:B------:R-:W-:Y:S02]  /*d2b0*/  MOV R2, 0xd2d0 ;  /* 0x0000d2d000027802 */ /* 0x000fe40000000f00 */
[----:B-1-34-:R-:W-:Y:S05]  /*d2c0*/  CALL.REL.NOINC `($__internal_27_$__cuda_sm70_shflsync_idx_p) ;  /* 0x00000c0000007944 */ /* 0x01afea0003c00000 */
[----:B------:R-:W-:Y:S05]  /*d2d0*/  BRA `(.L_x_1336) ;  /* 0xffffc97000007947 */ /* 0x000fea000383ffff */
.L_x_1279:
[----:B---3--:R-:W-:Y:S01]  /*d2e0*/  IMAD.MOV.U32 R5, RZ, RZ, R9 ;  /* 0x000000ffff057224 */ /* 0x008fe200078e0009 */
[----:B------:R-:W-:Y:S01]  /*d2f0*/  MOV R3, 0x3 ;  /* 0x0000000300037802 */ /* 0x000fe20000000f00 */
[----:B----4-:R-:W-:Y:S01]  /*d300*/  IMAD.MOV.U32 R0, RZ, RZ, 0x181f ;  /* 0x0000181fff007424 */ /* 0x010fe200078e00ff */
[----:B------:R-:W-:-:S02]  /*d310*/  MOV R2, 0xd330 ;  /* 0x0000d33000027802 */ /* 0x000fc40000000f00 */
[----:B-12---:R-:W-:Y:S05]  /*d320*/  CALL.REL.NOINC `($__internal_27_$__cuda_sm70_shflsync_idx_p) ;  /* 0x00000ba000007944 */ /* 0x006fea0003c00000 */
[----:B------:R-:W-:Y:S01]  /*d330*/  IMAD.MOV.U32 R6, RZ, RZ, R0 ;  /* 0x000000ffff067224 */ /* 0x000fe200078e0000 */
[----:B------:R-:W-:Y:S01]  /*d340*/  MOV R3, 0x3 ;  /* 0x0000000300037802 */ /* 0x000fe20000000f00 */
[----:B------:R-:W-:Y:S01]  /*d350*/  IMAD.MOV.U32 R5, RZ, RZ, R12 ;  /* 0x000000ffff057224 */ /* 0x000fe200078e000c */
[----:B------:R-:W-:-:S02]  /*d360*/  MOV R0, 0x181f ;  /* 0x0000181f00007802 */ /* 0x000fc40000000f00 */
[----:B------:R-:W-:Y:S02]  /*d370*/  MOV R2, 0xd390 ;  /* 0x0000d39000027802 */ /* 0x000fe40000000f00 */
[----:B------:R-:W-:Y:S05]  /*d380*/  CALL.REL.NOINC `($__internal_27_$__cuda_sm70_shflsync_idx_p) ;  /* 0x00000b4000007944 */ /* 0x000fea0003c00000 */
[----:B------:R-:W-:Y:S05]  /*d390*/  BRA `(.L_x_1337) ;  /* 0xffffc9f000007947 */ /* 0x000fea000383ffff */
.L_x_1281:
[----:B------:R-:W-:Y:S01]  /*d3a0*/  IMAD.MOV.U32 R5, RZ, RZ, R12 ;  /* 0x000000ffff057224 */ /* 0x000fe200078e000c */
[----:B------:R-:W-:Y:S01]  /*d3b0*/  MOV R3, RZ ;  /* 0x000000ff00037202 */ /* 0x000fe20000000f00 */
[----:B------:R-:W-:Y:S01]  /*d3c0*/  IMAD.MOV.U32 R0, RZ, RZ, 0x1c1f ;  /* 0x00001c1fff007424 */ /* 0x000fe200078e00ff */
[----:B------:R-:W-:Y:S02]  /*d3d0*/  MOV R2, 0xd3f0 ;  /* 0x0000d3f000027802 */ /* 0x000fe40000000f00 */
[----:B------:R-:W-:Y:S05]  /*d3e0*/  CALL.REL.NOINC `($__internal_27_$__cuda_sm70_shflsync_idx_p) ;  /* 0x00000ae000007944 */ /* 0x000fea0003c00000 */
[----:B------:R-:W-:Y:S01]  /*d3f0*/  MOV R4, R0 ;  /* 0x0000000000047202 */ /* 0x000fe20000000f00 */
[----:B------:R-:W-:Y:S05]  /*d400*/  BRA `(.L_x_1338) ;  /* 0xffffcca000007947 */ /* 0x000fea000383ffff */
.L_x_1282:
[----:B------:R-:W-:Y:S01]  /*d410*/  IMAD.MOV.U32 R5, RZ, RZ, R33 ;  /* 0x000000ffff057224 */ /* 0x000fe200078e0021 */
[----:B------:R-:W-:Y:S01]  /*d420*/  MOV R3, RZ ;  /* 0x000000ff00037202 */ /* 0x000fe20000000f00 */
[----:B------:R-:W-:Y:S01]  /*d430*/  IMAD.MOV.U32 R0, RZ, RZ, 0x1c1f ;  /* 0x00001c1fff007424 */ /* 0x000fe200078e00ff */
[----:B------:R-:W-:Y:S02]  /*d440*/  MOV R2, 0xd460 ;  /* 0x0000d46000027802 */ /* 0x000fe40000000f00 */
[----:B-12---:R-:W-:Y:S05]  /*d450*/  CALL.REL.NOINC `($__internal_27_$__cuda_sm70_shflsync_idx_p) ;  /* 0x00000a7000007944 */ /* 0x006fea0003c00000 */
[----:B------:R-:W-:Y:S05]  /*d460*/  BRA `(.L_x_1339) ;  /* 0xffffcc6000007947 */ /* 0x000fea000383ffff */
.L_x_1285:
[----:B------:R-:W-:Y:S01]  /*d470*/  IMAD.MOV.U32 R5, RZ, RZ, R12 ;  /* 0x000000ffff057224 */ /* 0x000fe200078e000c */
[----:B----4-:R-:W-:Y:S01]  /*d480*/  MOV R3, 0x1 ;  /* 0x0000000100037802 */ /* 0x010fe20000000f00 */
[----:B------:R-:W-:Y:S01]  /*d490*/  IMAD.MOV.U32 R0, RZ, RZ, 0x1c1f ;  /* 0x00001c1fff007424 */ /* 0x000fe200078e00ff */
[----:B------:R-:W-:-:S02]  /*d4a0*/  MOV R2, 0xd4c0 ;  /* 0x0000d4c000027802 */ /* 0x000fc40000000f00 */
[----:B-123--:R-:W-:Y:S05]  /*d4b0*/  CALL.REL.NOINC `($__internal_27_$__cuda_sm70_shflsync_idx_p) ;  /* 0x00000a1000007944 */ /* 0x00efea0003c00000 */
[----:B------:R-:W-:Y:S01]  /*d4c0*/  IMAD.MOV.U32 R4, RZ, RZ, R0 ;  /* 0x000000ffff047224 */ /* 0x000fe200078e0000 */
[----:B------:R-:W-:Y:S01]  /*d4d0*/  MOV R3, 0x1 ;  /* 0x0000000100037802 */ /* 0x000fe20000000f00 */
[----:B------:R-:W-:Y:S01]  /*d4e0*/  IMAD.MOV.U32 R5, RZ, RZ, R33 ;  /* 0x000000ffff057224 */ /* 0x000fe200078e0021 */
[----:B------:R-:W-:-:S02]  /*d4f0*/  MOV R0, 0x1c1f ;  /* 0x00001c1f00007802 */ /* 0x000fc40000000f00 */
[----:B------:R-:W-:Y:S02]  /*d500*/  MOV R2, 0xd520 ;  /* 0x0000d52000027802 */ /* 0x000fe40000000f00 */
[----:B------:R-:W-:Y:S05]  /*d510*/  CALL.REL.NOINC `($__internal_27_$__cuda_sm70_shflsync_idx_p) ;  /* 0x000009b000007944 */ /* 0x000fea0003c00000 */
[----:B------:R-:W-:Y:S05]  /*d520*/  BRA `(.L_x_1340) ;  /* 0xffffd52000007947 */ /* 0x000fea000383ffff */
.L_x_1289:
[----:B------:R-:W-:Y:S01]  /*d530*/  IMAD.MOV.U32 R5, RZ, RZ, R9 ;  /* 0x000000ffff057224 */ /* 0x000fe200078e0009 */
[----:B------:R-:W-:Y:S01]  /*d540*/  MOV R3, RZ ;  /* 0x000000ff00037202 */ /* 0x000fe20000000f00 */
[----:B------:R-:W-:Y:S01]  /*d550*/  IMAD.MOV.U32 R0, RZ, RZ, 0x181f ;  /* 0x0000181fff007424 */ /* 0x000fe200078e00ff */
[----:B------:R-:W-:Y:S02]  /*d560*/  MOV R2, 0xd580 ;  /* 0x0000d58000027802 */ /* 0x000fe40000000f00 */
[----:B--2---:R-:W-:Y:S05]  /*d570*/  CALL.REL.NOINC `($__internal_27_$__cuda_sm70_shflsync_idx_p) ;  /* 0x0000095000007944 */ /* 0x004fea0003c00000 */
[----:B------:R-:W-:Y:S01]  /*d580*/  MOV R8, R0 ;  /* 0x0000000000087202 */ /* 0x000fe20000000f00 */
[----:B------:R-:W-:Y:S05]  /*d590*/  BRA `(.L_x_1341) ;  /* 0xffffe26000007947 */ /* 0x000fea000383ffff */
.L_x_1290:
[----:B------:R-:W-:Y:S01]  /*d5a0*/  IMAD.MOV.U32 R5, RZ, RZ, R12 ;  /* 0x000000ffff057224 */ /* 0x000fe200078e000c */
[----:B------:R-:W-:Y:S01]  /*d5b0*/  MOV R3, RZ ;  /* 0x000000ff00037202 */ /* 0x000fe20000000f00 */
[----:B------:R-:W-:Y:S01]  /*d5c0*/  IMAD.MOV.U32 R0, RZ, RZ, 0x181f ;  /* 0x0000181fff007424 */ /* 0x000fe200078e00ff */
[----:B------:R-:W-:Y:S02]  /*d5d0*/  MOV R2, 0xd5f0 ;  /* 0x0000d5f000027802 */ /* 0x000fe40000000f00 */
[----:B-123--:R-:W-:Y:S05]  /*d5e0*/  CALL.REL.NOINC `($__internal_27_$__cuda_sm70_shflsync_idx_p) ;  /* 0x000008e000007944 */ /* 0x00efea0003c00000 */
[----:B------:R-:W-:Y:S05]  /*d5f0*/  BRA `(.L_x_1342) ;  /* 0xffffe22000007947 */ /* 0x000fea000383ffff */
.L_x_1293:
        /* <DEDUP_REMOVED lines=12> */
.L_x_1296:
[----:B-1----:R-:W-:Y:S01]  /*d6c0*/  IMAD.MOV.U32 R5, RZ, RZ, R9 ;  /* 0x000000ffff057224 */ /* 0x002fe200078e0009 */
[----:B------:R-:W-:Y:S01]  /*d6d0*/  MOV R3, 0x2 ;  /* 0x0000000200037802 */ /* 0x000fe20000000f00 */
[----:B------:R-:W-:Y:S01]  /*d6e0*/  IMAD.MOV.U32 R0, RZ, RZ, 0x181f ;  /* 0x0000181fff007424 */ /* 0x000fe200078e00ff */
[----:B------:R-:W-:Y:S02]  /*d6f0*/  MOV R2, 0xd710 ;  /* 0x0000d71000027802 */ /* 0x000fe40000000f00 */
[----:B--234-:R-:W-:Y:S05]  /*d700*/  CALL.REL.NOINC `($__internal_27_$__cuda_sm70_shflsync_idx_p) ;  /* 0x000007c000007944 */ /* 0x01cfea0003c00000 */
[----:B------:R-:W-:Y:S01]  /*d710*/  MOV R8, R0 ;  /* 0x0000000000087202 */ /* 0x000fe20000000f00 */
[----:B------:R-:W-:Y:S05]  /*d720*/  BRA `(.L_x_1344) ;  /* 0xffffe36000007947 */ /* 0x000fea000383ffff */
.L_x_1297:
[----:B-1----:R-:W-:Y:S01]  /*d730*/  IMAD.MOV.U32 R5, RZ, RZ, R12 ;  /* 0x000000ffff057224 */ /* 0x002fe200078e000c */
[----:B------:R-:W-:Y:S01]  /*d740*/  MOV R3, 0x2 ;  /* 0x0000000200037802 */ /* 0x000fe20000000f00 */
[----:B------:R-:W-:Y:S01]  /*d750*/  IMAD.MOV.U32 R0, RZ, RZ, 0x181f ;  /* 0x0000181fff007424 */ /* 0x000fe200078e00ff */
[----:B------:R-:W-:Y:S02]  /*d760*/  MOV R2, 0xd780 ;  /* 0x0000d78000027802 */ /* 0x000fe40000000f00 */
[----:B--234-:R-:W-:Y:S05]  /*d770*/  CALL.REL.NOINC `($__internal_27_$__cuda_sm70_shflsync_idx_p) ;  /* 0x0000075000007944 */ /* 0x01cfea0003c00000 */
[----:B------:R-:W-:Y:S05]  /*d780*/  BRA `(.L_x_1345) ;  /* 0xffffe32000007947 */ /* 0x000fea000383ffff */
.L_x_1300:
        /* <DEDUP_REMOVED lines=12> */
.L_x_1302:
[----:B---3--:R-:W-:Y:S01]  /*d850*/  IMAD.MOV.U32 R5, RZ, RZ, R86 ;  /* 0x000000ffff057224 */ /* 0x008fe200078e0056 */
[----:B------:R-:W-:Y:S01]  /*d860*/  MOV R3, RZ ;  /* 0x000000ff00037202 */ /* 0x000fe20000000f00 */
[----:B------:R-:W-:Y:S01]  /*d870*/  IMAD.MOV.U32 R0, RZ, RZ, 0x1f ;  /* 0x0000001fff007424 */ /* 0x000fe200078e00ff */
[----:B------:R-:W-:Y:S02]  /*d880*/  MOV R2, 0xd8a0 ;  /* 0x0000d8a000027802 */ /* 0x000fe40000000f00 */
[----:B-1----:R-:W-:Y:S05]  /*d890*/  CALL.REL.NOINC `($__internal_27_$__cuda_sm70_shflsync_idx_p) ;  /* 0x0000063000007944 */ /* 0x002fea0003c00000 */
[----:B------:R-:W-:Y:S01]  /*d8a0*/  MOV R9, R0 ;  /* 0x0000000000097202 */ /* 0x000fe20000000f00 */
[----:B------:R-:W-:Y:S05]  /*d8b0*/  BRA `(.L_x_1347) ;  /* 0xffffe4f000007947 */ /* 0x000fea000383ffff */
.L_x_1303:
[----:B------:R-:W-:Y:S01]  /*d8c0*/  IMAD.MOV.U32 R5, RZ, RZ, R86 ;  /* 0x000000ffff057224 */ /* 0x000fe200078e0056 */
[----:B------:R-:W-:Y:S01]  /*d8d0*/  MOV R3, 0x1 ;  /* 0x0000000100037802 */ /* 0x000fe20000000f00 */
[----:B------:R-:W-:Y:S01]  /*d8e0*/  IMAD.MOV.U32 R0, RZ, RZ, 0x1f ;  /* 0x0000001fff007424 */ /* 0x000fe200078e00ff */
[----:B------:R-:W-:Y:S02]  /*d8f0*/  MOV R2, 0xd910 ;  /* 0x0000d91000027802 */ /* 0x000fe40000000f00 */
[----:B-123--:R-:W-:Y:S05]  /*d900*/  CALL.REL.NOINC `($__internal_27_$__cuda_sm70_shflsync_idx_p) ;  /* 0x000005c000007944 */ /* 0x00efea0003c00000 */
[----:B------:R-:W-:Y:S01]  /*d910*/  MOV R8, R0 ;  /* 0x0000000000087202 */ /* 0x000fe20000000f00 */
[----:B------:R-:W-:Y:S05]  /*d920*/  BRA `(.L_x_1348) ;  /* 0xffffe4a000007947 */ /* 0x000fea000383ffff */
.L_x_1304:
[----:B------:R-:W-:Y:S02]  /*d930*/  MOV R2, 0x1 ;  /* 0x0000000100027802 */ /* 0x000fe40000000f00 */
[----:B------:R-:W-:-:S02]  /*d940*/  MOV R3, 0xd960 ;  /* 0x0000d96000037802 */ /* 0x000fc40000000f00 */
[----:B--234-:R-:W-:Y:S05]  /*d950*/  CALL.REL.NOINC `($__internal_28_$__cuda_sm70_shflsync_up_p) ;  /* 0x000005c000007944 */ /* 0x01cfea0003c00000 */
[----:B------:R-:W-:Y:S05]  /*d960*/  BRA `(.L_x_1349) ;  /* 0xffffe58000007947 */ /* 0x000fea000383ffff */
.L_x_1305:
[----:B------:R-:W-:Y:S02]  /*d970*/  MOV R2, 0x2 ;  /* 0x0000000200027802 */ /* 0x000fe40000000f00 */
[----:B------:R-:W-:-:S02]  /*d980*/  MOV R3, 0xd9a0 ;  /* 0x0000d9a000037802 */ /* 0x000fc40000000f00 */
[----:B--23--:R-:W-:Y:S05]  /*d990*/  CALL.REL.NOINC `($__internal_28_$__cuda_sm70_shflsync_up_p) ;  /* 0x0000058000007944 */ /* 0x00cfea0003c00000 */
[----:B------:R-:W-:Y:S01]  /*d9a0*/  SEL R3, R4, RZ, P1 ;  /* 0x000000ff04037207 */ /* 0x000fe20000800000 */
[----:B------:R-:W-:-:S04]  /*d9b0*/  IMAD.MOV.U32 R2, RZ, RZ, 0x4 ;  /* 0x00000004ff027424 */ /* 0x000fc800078e00ff */
[----:B------:R-:W-:Y:S01]  /*d9c0*/  IMAD.IADD R0, R0, 0x1, R3 ;  /* 0x0000000100007824 */ /* 0x000fe200078e0203 */
[----:B------:R-:W-:Y:S02]  /*d9d0*/  MOV R3, 0xd9f0 ;  /* 0x0000d9f000037802 */ /* 0x000fe40000000f00 */
        /* <DEDUP_REMOVED lines=19> */
.L_x_1309:
[----:B------:R-:W-:Y:S02]  /*db10*/  MOV R2, 0x1 ;  /* 0x0000000100027802 */ /* 0x000fe40000000f00 */
[----:B------:R-:W-:Y:S02]  /*db20*/  MOV R3, 0xdb40 ;  /* 0x0000db4000037802 */ /* 0x000fe40000000f00 */
[----:B------:R-:W-:Y:S05]  /*db30*/  CALL.REL.NOINC `($__internal_28_$__cuda_sm70_shflsync_up_p) ;  /* 0x000003e000007944 */ /* 0x000fea0003c00000 */
[----:B------:R-:W-:Y:S01]  /*db40*/  MOV R2, R4 ;  /* 0x0000000400027202 */ /* 0x000fe20000000f00 */
[----:B------:R-:W-:Y:S05]  /*db50*/  BRA `(.L_x_1351) ;  /* 0xffffe5e000007947 */ /* 0x000fea000383ffff */
.L_x_1310:
[----:B------:R-:W-:Y:S02]  /*db60*/  MOV R2, 0x2 ;  /* 0x0000000200027802 */ /* 0x000fe40000000f00 */
        /* <DEDUP_REMOVED lines=25> */
.L_x_1312:
[----:B------:R-:W-:Y:S02]  /*dd00*/  SEL R0, RZ, 0x1, P0 ;  /* 0x00000001ff007807 */ /* 0x000fe40000000000 */
[----:B------:R-:W-:Y:S02]  /*dd10*/  MOV R2, 0xdd30 ;  /* 0x0000dd3000027802 */ /* 0x000fe40000000f00 */
[----:B-1----:R-:W-:Y:S05]  /*dd20*/  CALL.REL.NOINC `($__internal_29_$__cuda_sm70_votesync_ballot) ;  /* 0x0000026000007944 */ /* 0x002fea0003c00000 */
[----:B------:R-:W-:Y:S01]  /*dd30*/  MOV R8, R0 ;  /* 0x0000000000087202 */ /* 0x000fe20000000f00 */
[----:B------:R-:W-:Y:S05]  /*dd40*/  BRA `(.L_x_1353) ;  /* 0xffffe58000007947 */ /* 0x000fea000383ffff */
.L_x_1313:
[----:B------:R-:W-:Y:S01]  /*dd50*/  IMAD.MOV.U32 R5, RZ, RZ, R6 ;  /* 0x000000ffff057224 */ /* 0x000fe200078e0006 */
[----:B---3--:R-:W-:Y:S01]  /*dd60*/  MOV R3, R12 ;  /* 0x0000000c00037202 */ /* 0x008fe20000000f00 */
[----:B------:R-:W-:Y:S01]  /*dd70*/  IMAD.MOV.U32 R0, RZ, RZ, 0x1f ;  /* 0x0000001fff007424 */ /* 0x000fe200078e00ff */
[----:B------:R-:W-:Y:S02]  /*dd80*/  MOV R2, 0xdda0 ;  /* 0x0000dda000027802 */ /* 0x000fe40000000f00 */
[----:B-12---:R-:W-:Y:S05]  /*dd90*/  CALL.REL.NOINC `($__internal_27_$__cuda_sm70_shflsync_idx_p) ;  /* 0x0000013000007944 */ /* 0x006fea0003c00000 */
[----:B------:R-:W-:Y:S01]  /*dda0*/  IMAD.MOV.U32 R6, RZ, RZ, R0 ;  /* 0x000000ffff067224 */ /* 0x000fe200078e0000 */
[----:B------:R-:W-:Y:S01]  /*ddb0*/  MOV R3, R12 ;  /* 0x0000000c00037202 */ /* 0x000fe20000000f00 */
[----:B------:R-:W-:Y:S01]  /*ddc0*/  IMAD.MOV.U32 R5, RZ, RZ, R7 ;  /* 0x000000ffff057224 */ /* 0x000fe200078e0007 */
[----:B------:R-:W-:Y:S02]  /*ddd0*/  MOV R0, 0x1f ;  /* 0x0000001f00007802 */ /* 0x000fe40000000f00 */
[----:B------:R-:W-:-:S02]  /*dde0*/  MOV R2, 0xde00 ;  /* 0x0000de0000027802 */ /* 0x000fc40000000f00 */
[----:B------:R-:W-:Y:S05]  /*ddf0*/  CALL.REL.NOINC `($__internal_27_$__cuda_sm70_shflsync_idx_p) ;  /* 0x000000d000007944 */ /* 0x000fea0003c00000 */
[----:B------:R-:W-:Y:S01]  /*de00*/  MOV R7, R0 ;  /* 0x0000000000077202 */ /* 0x000fe20000000f00 */
[----:B------:R-:W-:Y:S05]  /*de10*/  BRA `(.L_x_1354) ;  /* 0xffffe4f000007947 */ /* 0x000fea000383ffff */
.L_x_1316:
[----:B------:R-:W-:Y:S01]  /*de20*/  IMAD.MOV.U32 R5, RZ, RZ, R4 ;  /* 0x000000ffff057224 */ /* 0x000fe200078e0004 */
[----:B------:R-:W-:-:S02]  /*de30*/  MOV R0, 0x1f ;  /* 0x0000001f00007802 */ /* 0x000fc40000000f00 */
[----:B------:R-:W-:Y:S02]  /*de40*/  MOV R2, 0xde60 ;  /* 0x0000de6000027802 */ /* 0x000fe40000000f00 */
[----:B-1234-:R-:W-:Y:S05]  /*de50*/  CALL.REL.NOINC `($__internal_27_$__cuda_sm70_shflsync_idx_p) ;  /* 0x0000007000007944 */ /* 0x01efea0003c00000 */
[----:B------:R-:W-:Y:S01]  /*de60*/  MOV R11, R0 ;  /* 0x00000000000b7202 */ /* 0x000fe20000000f00 */
[----:B------:R-:W-:Y:S05]  /*de70*/  BRA `(.L_x_1315) ;  /* 0xffffe4f000007947 */ /* 0x000fea000383ffff */
        .weak           $__internal_26_$__cuda_sm70_shflsync_bfly_p
        .type           $__internal_26_$__cuda_sm70_shflsync_bfly_p,@function
        .size           $__internal_26_$__cuda_sm70_shflsync_bfly_p,($__internal_27_$__cuda_sm70_shflsync_idx_p - $__internal_26_$__cuda_sm70_shflsync_bfly_p)
$__internal_26_$__cuda_sm70_shflsync_bfly_p:
[----:B------:R-:W-:Y:S04]  /*de80*/  WARPSYNC R6 ;  /* 0x0000000600007348 */ /* 0x000fe80003800000 */
[----:B------:R1:W2:Y:S02]  /*de90*/  SHFL.BFLY PT, R5, R2, R5, R7 ;  /* 0x0c00000502057389 */ /* 0x0002a400000e0007 */
[----:B-1----:R-:W-:Y:S02]  /*dea0*/  MOV R2, R3 ;  /* 0x0000000300027202 */ /* 0x002fe40000000f00 */
[----:B------:R-:W-:-:S04]  /*deb0*/  MOV R3, 0x0 ;  /* 0x0000000000037802 */ /* 0x000fc80000000f00 */
[----:B--2---:R-:W-:Y:S05]  /*dec0*/  RET.REL.NODEC R2 `(_ZN7cutlass13device_kernelIN5flash19enable_sm80_to_sm89INS1_16FlashAttnFwdSm80INS1_25CollectiveMainloopFwdSm80ILi8ELi2ELb0EN4cute5tupleIJNS5_1CILi128EEENS7_ILi64EEENS7_ILi192EEEEEELi192ENS_10bfloat16_tEfNS_4arch4Sm80ELb0ELb0ELb1ELb1ELb0ELb0ELb1ELb1EEENS1_21CollectiveEpilogueFwdINS6_IJS8_SA_S9_EEENS6_IJNS7_ILi1EEESI_SI_EEESC_SE_Li256ELb1ELb1ELb1ELb0EEENS1_36VarlenDynamicPersistentTileSchedulerILi128ELi64ELi256ELi256ELb1ELb1ELb0ELb0ELb1ELb1EEEEEEEEEvNT_6ParamsE) ;  /* 0xffff213002007950 */ /* 0x004fea0003c3ffff */
        .weak           $__internal_27_$__cuda_sm70_shflsync_idx_p
        .type           $__internal_27_$__cuda_sm70_shflsync_idx_p,@function
        .size           $__internal_27_$__cuda_sm70_shflsync_idx_p,($__internal_28_$__cuda_sm70_shflsync_up_p - $__internal_27_$__cuda_sm70_shflsync_idx_p)
$__internal_27_$__cuda_sm70_shflsync_idx_p:
[----:B------:R-:W-:-:S04]  /*ded0*/  MOV R87, 0xffffffff ;  /* 0xffffffff00577802 */ /* 0x000fc80000000f00 */
[----:B------:R-:W-:Y:S04]  /*dee0*/  WARPSYNC R87 ;  /* 0x0000005700007348 */ /* 0x000fe80003800000 */
[----:B------:R1:W2:Y:S02]  /*def0*/  SHFL.IDX PT, R0, R5, R3, R0 ;  /* 0x0000000305007389 */ /* 0x0002a400000e0000 */
[----:B-1----:R-:W-:-:S04]  /*df00*/  MOV R3, 0x0 ;  /* 0x0000000000037802 */ /* 0x002fc80000000f00 */
[----:B--2---:R-:W-:Y:S05]  /*df10*/  RET.REL.NODEC R2 `(_ZN7cutlass13device_kernelIN5flash19enable_sm80_to_sm89INS1_16FlashAttnFwdSm80INS1_25CollectiveMainloopFwdSm80ILi8ELi2ELb0EN4cute5tupleIJNS5_1CILi128EEENS7_ILi64EEENS7_ILi192EEEEEELi192ENS_10bfloat16_tEfNS_4arch4Sm80ELb0ELb0ELb1ELb1ELb0ELb0ELb1ELb1EEENS1_21CollectiveEpilogueFwdINS6_IJS8_SA_S9_EEENS6_IJNS7_ILi1EEESI_SI_EEESC_SE_Li256ELb1ELb1ELb1ELb0EEENS1_36VarlenDynamicPersistentTileSchedulerILi128ELi64ELi256ELi256ELb1ELb1ELb0ELb0ELb1ELb1EEEEEEEEEvNT_6ParamsE) ;  /* 0xffff20e002007950 */ /* 0x004fea0003c3ffff */
        .weak           $__internal_28_$__cuda_sm70_shflsync_up_p
        .type           $__internal_28_$__cuda_sm70_shflsync_up_p,@function
        .size           $__internal_28_$__cuda_sm70_shflsync_up_p,($__internal_29_$__cuda_sm70_votesync_ballot - $__internal_28_$__cuda_sm70_shflsync_up_p)
$__internal_28_$__cuda_sm70_shflsync_up_p:
[----:B------:R-:W-:Y:S02]  /*df20*/  IMAD.MOV.U32 R4, RZ, RZ, RZ ;  /* 0x000000ffff047224 */ /* 0x000fe400078e00ff */
[----:B------:R-:W-:-:S04]  /*df30*/  IMAD.MOV.U32 R10, RZ, RZ, -0x1 ;  /* 0xffffffffff0a7424 */ /* 0x000fc800078e00ff */
[----:B------:R-:W-:Y:S04]  /*df40*/  WARPSYNC R10 ;  /* 0x0000000a00007348 */ /* 0x000fe80003800000 */
[----:B------:R1:W2:Y:S02]  /*df50*/  SHFL.UP PT, R4, R0, R2, R4 ;  /* 0x0400000200047389 */ /* 0x0002a400000e0004 */
[----:B-1----:R-:W-:Y:S02]  /*df60*/  MOV R2, R3 ;  /* 0x0000000300027202 */ /* 0x002fe40000000f00 */
[----:B------:R-:W-:-:S04]  /*df70*/  MOV R3, 0x0 ;  /* 0x0000000000037802 */ /* 0x000fc80000000f00 */
[----:B--2---:R-:W-:Y:S05]  /*df80*/  RET.REL.NODEC R2 `(_ZN7cutlass13device_kernelIN5flash19enable_sm80_to_sm89INS1_16FlashAttnFwdSm80INS1_25CollectiveMainloopFwdSm80ILi8ELi2ELb0EN4cute5tupleIJNS5_1CILi128EEENS7_ILi64EEENS7_ILi192EEEEEELi192ENS_10bfloat16_tEfNS_4arch4Sm80ELb0ELb0ELb1ELb1ELb0ELb0ELb1ELb1EEENS1_21CollectiveEpilogueFwdINS6_IJS8_SA_S9_EEENS6_IJNS7_ILi1EEESI_SI_EEESC_SE_Li256ELb1ELb1ELb1ELb0EEENS1_36VarlenDynamicPersistentTileSchedulerILi128ELi64ELi256ELi256ELb1ELb1ELb0ELb0ELb1ELb1EEEEEEEEEvNT_6ParamsE) ;  /* 0xffff207002007950 */ /* 0x004fea0003c3ffff */
        .weak           $__internal_29_$__cuda_sm70_votesync_ballot
        .type           $__internal_29_$__cuda_sm70_votesync_ballot,@function
        .size           $__internal_29_$__cuda_sm70_votesync_ballot,(.L_x_4955 - $__internal_29_$__cuda_sm70_votesync_ballot)
$__internal_29_$__cuda_sm70_votesync_ballot:
[----:B------:R-:W-:Y:S01]  /*df90*/  ISETP.NE.U32.AND P0, PT, R0, 0x1, PT ;  /* 0x000000010000780c */ /* 0x000fe20003f05070 */
[----:B------:R-:W-:-:S04]  /*dfa0*/  IMAD.MOV.U32 R3, RZ, RZ, -0x1 ;  /* 0xffffffffff037424 */ /* 0x000fc800078e00ff */
[----:B------:R-:W-:Y:S08]  /*dfb0*/  WARPSYNC R3 ;  /* 0x0000000300007348 */ /* 0x000ff00003800000 */
[----:B------:R-:W-:-:S04]  /*dfc0*/  VOTE.ANY R0, PT, !P0 ;  /* 0x0000000000007806 */ /* 0x000fc800040e0100 */
[----:B------:R-:W-:Y:S01]  /*dfd0*/  LOP3.LUT R0, R0, R3, RZ, 0xc0, !PT ;  /* 0x0000000300007212 */ /* 0x000fe200078ec0ff */
[----:B------:R-:W-:-:S04]  /*dfe0*/  IMAD.MOV.U32 R3, RZ, RZ, 0x0 ;  /* 0x00000000ff037424 */ /* 0x000fc800078e00ff */
[----:B------:R-:W-:Y:S05]  /*dff0*/  RET.REL.NODEC R2 `(_ZN7cutlass13device_kernelIN5flash19enable_sm80_to_sm89INS1_16FlashAttnFwdSm80INS1_25CollectiveMainloopFwdSm80ILi8ELi2ELb0EN4cute5tupleIJNS5_1CILi128EEENS7_ILi64EEENS7_ILi192EEEEEELi192ENS_10bfloat16_tEfNS_4arch4Sm80ELb0ELb0ELb1ELb1ELb0ELb0ELb1ELb1EEENS1_21CollectiveEpilogueFwdINS6_IJS8_SA_S9_EEENS6_IJNS7_ILi1EEESI_SI_EEESC_SE_Li256ELb1ELb1ELb1ELb0EEENS1_36VarlenDynamicPersistentTileSchedulerILi128ELi64ELi256ELi256ELb1ELb1ELb0ELb0ELb1ELb1EEEEEEEEEvNT_6ParamsE) ;  /* 0xffff200002007950 */ /* 0x000fea0003c3ffff */
.L_x_1355:
        /* <DEDUP_REMOVED lines=16> */
.L_x_4955:


//--------------------- .text._ZN7cutlass13device_kernelIN5flash19enable_sm80_to_sm89INS1_16FlashAttnFwdSm80INS1_25CollectiveMainloopFwdSm80ILi8ELi2ELb0EN4cute5tupleIJNS5_1CILi128EEENS7_ILi64EEENS7_ILi192EEEEEELi192ENS_10bfloat16_tEfNS_4arch4Sm80ELb0ELb0ELb1ELb1ELb0ELb1ELb1ELb1EEENS1_21CollectiveEpilogueFwdINS6_IJS8_SA_S9_EEENS6_IJNS7_ILi1EEESI_SI_EEESC_SE_Li256ELb1ELb1ELb1ELb0EEENS1_36VarlenDynamicPersistentTileSchedulerILi128ELi64ELi256ELi256ELb1ELb1ELb0ELb0ELb1ELb1EEEEEEEEEvNT_6ParamsE --------------------------
	.section	.text._ZN7cutlass13device_kernelIN5flash19enable_sm80_to_sm89INS1_16FlashAttnFwdSm80INS1_25CollectiveMainloopFwdSm80ILi8ELi2ELb0EN4cute5tupleIJNS5_1CILi128EEENS7_ILi64EEENS7_ILi192EEEEEELi192ENS_10bfloat16_tEfNS_4arch4Sm80ELb0ELb0ELb1ELb1ELb0ELb1ELb1ELb1EEENS1_21CollectiveEpilogueFwdINS6_IJS8_SA_S9_EEENS6_IJNS7_ILi1EEESI_SI_EEESC_SE_Li256ELb1ELb1ELb1ELb0EEENS1_36VarlenDynamicPersistentTileSchedulerILi128ELi64ELi256ELi256ELb1ELb1ELb0ELb0ELb1ELb1EEEEEEEEEvNT_6ParamsE,"ax",@progbits
	.sectioninfo	@"SHI_REGISTERS=252"
	.align	128
.text._ZN7cutlass13device_kernelIN5flash19enable_sm80_to_sm89INS1_16FlashAttnFwdSm80INS1_25CollectiveMainloopFwdSm80ILi8ELi2ELb0EN4cute5tupleIJNS5_1CILi128EEENS7_ILi64EEENS7_ILi192EEEEEELi192ENS_10bfloat16_tEfNS_4arch4Sm80ELb0ELb0ELb1ELb1ELb0ELb1ELb1ELb1EEENS1_21CollectiveEpilogueFwdINS6_IJS8_SA_S9_EEENS6_IJNS7_ILi1EEESI_SI_EEESC_SE_Li256ELb1ELb1ELb1ELb0EEENS1_36VarlenDynamicPersistentTileSchedulerILi128ELi64ELi256ELi256ELb1ELb1ELb0ELb0ELb1ELb1EEEEEEEEEvNT_6ParamsE:
        .type           _ZN7cutlass13device_kernelIN5flash19enable_sm80_to_sm89INS1_16FlashAttnFwdSm80INS1_25CollectiveMainloopFwdSm80ILi8ELi2ELb0EN4cute5tupleIJNS5_1CILi128EEENS7_ILi64EEENS7_ILi192EEEEEELi192ENS_10bfloat16_tEfNS_4arch4Sm80ELb0ELb0ELb1ELb1ELb0ELb1ELb1ELb1EEENS1_21CollectiveEpilogueFwdINS6_IJS8_SA_S9_EEENS6_IJNS7_ILi1EEESI_SI_EEESC_SE_Li256ELb1ELb1ELb1ELb0EEENS1_36VarlenDynamicPersistentTileSchedulerILi128ELi64ELi256ELi256ELb1ELb1ELb0ELb0ELb1ELb1EEEEEEEEEvNT_6ParamsE,@function
        .size           _ZN7cutlass13device_kernelIN5flash19enable_sm80_to_sm89INS1_16FlashAttnFwdSm80INS1_25CollectiveMainloopFwdSm80ILi8ELi2ELb0EN4cute5tupleIJNS5_1CILi128EEENS7_ILi64EEENS7_ILi192EEEEEELi192ENS_10bfloat16_tEfNS_4arch4Sm80ELb0ELb0ELb1ELb1ELb0ELb1ELb1ELb1EEENS1_21CollectiveEpilogueFwdINS6_IJS8_SA_S9_EEENS6_IJNS7_ILi1EEESI_SI_EEESC_SE_Li256ELb1ELb1ELb1ELb0EEENS1_36VarlenDynamicPersistentTileSchedulerILi128ELi64ELi256ELi256ELb1ELb1ELb0ELb0ELb1ELb1EEEEEEEEEvNT_6ParamsE,(.L_x_4960 - _ZN7cutlass13device_kernelIN5flash19enable_sm80_to_sm89INS1_16FlashAttnFwdSm80INS1_25CollectiveMainloopFwdSm80ILi8ELi2ELb0EN4cute5tupleIJNS5_1CILi128EEENS7_ILi64EEENS7_ILi192EEEEEELi192ENS_10bfloat16_tEfNS_4arch4Sm80ELb0ELb0ELb1ELb1ELb0ELb1ELb1ELb1EEENS1_21CollectiveEpilogueFwdINS6_IJS8_SA_S9_EEENS6_IJNS7_ILi1EEESI_SI_EEESC_SE_Li256ELb1ELb1ELb1ELb0EEENS1_36VarlenDynamicPersistentTileSchedulerILi128ELi64ELi256ELi256ELb1ELb1ELb0ELb0ELb1ELb1EEEEEEEEEvNT_6ParamsE)
        .other          _ZN7cutlass13device_kernelIN5flash19enable_sm80_to_sm89INS1_16FlashAttnFwdSm80INS1_25CollectiveMainloopFwdSm80ILi8ELi2ELb0EN4cute5tupleIJNS5_1CILi128EEENS7_ILi64EEENS7_ILi192EEEEEELi192ENS_10bfloat16_tEfNS_4arch4Sm80ELb0ELb0ELb1ELb1ELb0ELb1ELb1ELb1EEENS1_21CollectiveEpilogueFwdINS6_IJS8_SA_S9_EEENS6_IJNS7_ILi1EEESI_SI_EEESC_SE_Li256ELb1ELb1ELb1ELb0EEENS1_36VarlenDynamicPersistentTileSchedulerILi128ELi64ELi256ELi256ELb1ELb1ELb0ELb0ELb1ELb1EEEEEEEEEvNT_6ParamsE,@"STO_CUDA_ENTRY STV_DEFAULT"
_ZN7cutlass13device_kernelIN5flash19enable_sm80_to_sm89INS1_16FlashAttnFwdSm80INS1_25CollectiveMainloopFwdSm80ILi8ELi2ELb0EN4cute5tupleIJNS5_1CILi128EEENS7_ILi64EEENS7_ILi192EEEEEELi192ENS_10bfloat16_tEfNS_4arch4Sm80ELb0ELb0ELb1ELb1ELb0ELb1ELb1ELb1EEENS1_21CollectiveEpilogueFwdINS6_IJS8_SA_S9_EEENS6_IJNS7_ILi1EEESI_SI_EEESC_SE_Li256ELb1ELb1ELb1ELb0EEENS1_36VarlenDynamicPersistentTileSchedulerILi128ELi64ELi256ELi256ELb1ELb1ELb0ELb0ELb1ELb1EEEEEEEEEvNT_6ParamsE:
[----:B------:R-:W-:Y:S02]  /*0000*/  MOV R1, c[0x0][0x28] ;  /* 0x00000a0000017a02 */ /* 0x000fe40000000f00 */
[----:B------:R-:W1:Y:S01]  /*0010*/  S2R R146, SR_TID.X ;  /* 0x0000000000927919 */ /* 0x000e620000002100 */
[----:B------:R-:W-:Y:S01]  /*0020*/  ULDC.64 UR8, c[0x0][0x118] ;  /* 0x0000460000087ab9 */ /* 0x000fe20000000a00 */
[----:B------:R-:W-:Y:S01]  /*0030*/  IMAD.MOV.U32 R215, RZ, RZ, RZ ;  /* 0x000000ffffd77224 */ /* 0x000fe200078e00ff */
[----:B------:R-:W-:Y:S01]  /*0040*/  MOV R213, 0xffffffff ;  /* 0xffffffff00d57802 */ /* 0x000fe20000000f00 */
[----:B------:R-:W-:Y:S02]  /*0050*/  IMAD.MOV.U32 R214, RZ, RZ, -0x1 ;  /* 0xffffffffffd67424 */ /* 0x000fe400078e00ff */
[----:B------:R-:W-:Y:S01]  /*0060*/  IMAD.MOV.U32 R212, RZ, RZ, -0x1 ;  /* 0xffffffffffd47424 */ /* 0x000fe200078e00ff */
[----:B-1----:R-:W-:-:S06]  /*0070*/  SHF.R.U32.HI R216, RZ, 0x5, R146 ;  /* 0x00000005ffd87819 */ /* 0x002fcc0000011692 */
[----:B------:R-:W1:Y:S02]  /*0080*/  SHFL.IDX PT, R216, R216, RZ, 0x1f ;  /* 0x00001fffd8d87589 */ /* 0x000e6400000e0000 */
[----:B-1----:R-:W-:-:S13]  /*0090*/  ISETP.NE.AND P0, PT, R216, RZ, PT ;  /* 0x000000ffd800720c */ /* 0x002fda0003f05270 */
[----:B------:R-:W-:Y:S06]  /*00a0*/  @P0 BAR.SYNC.DEFER_BLOCKING 0x5, 0x100 ;  /* 0x0144000000000b1d */ /* 0x000fec0000010000 */
[----:B------:R-:W1:Y:S04]  /*00b0*/  @P0 LDS.128 R208, [0x24100] ;  /* 0x02410000ffd00984 */ /* 0x000e680000000c00 */
[----:B------:R-:W-:Y:S06]  /*00c0*/  @P0 BAR.ARV 0x4, 0x100 ;  /* 0x0104000000000b1d */ /* 0x000fec0000002000 */
[----:B------:R-:W-:Y:S05]  /*00d0*/  @P0 BRA `(.L_x_1356) ;  /* 0x00000a0000000947 */ /* 0x000fea0003800000 */
[----:B------:R-:W-:Y:S01]  /*00e0*/  LOP3.LUT R4, R146, 0x1f, RZ, 0xc0, !PT ;  /* 0x0000001f92047812 */ /* 0x000fe200078ec0ff */
        /* <DEDUP_REMOVED lines=8> */
[----:B------:R-:W2:Y:S04]  /*0170*/  @!P0 LDG.E R10, [R6.64] ;  /* 0x00000008060a8981 */ /* 0x000ea8000c1e1900 */
[----:B------:R-:W2:Y:S01]  /*0180*/  @!P0 LDG.E R5, [R12.64] ;  /* 0x000000080c058981 */ /* 0x000ea2000c1e1900 */
[C---:B------:R-:W-:Y:S01]  /*0190*/  ISETP.NE.AND P5, PT, R4.reuse, RZ, PT ;  /* 0x000000ff0400720c */ /* 0x040fe20003fa5270 */
[----:B------:R-:W3:Y:S01]  /*01a0*/  S2UR UR4, SR_CTAID.X ;  /* 0x00000000000479c3 */ /* 0x000ee20000002500 */
[C---:B------:R-:W-:Y:S02]  /*01b0*/  ISETP.GE.U32.AND P4, PT, R4.reuse, 0x2, PT ;  /* 0x000000020400780c */ /* 0x040fe40003f86070 */
[----:B------:R-:W-:-:S02]  /*01c0*/  ISETP.GE.U32.AND P3, PT, R4, 0x4, PT ;  /* 0x000000040400780c */ /* 0x000fc40003f66070 */
[C---:B------:R-:W-:Y:S02]  /*01d0*/  ISETP.GE.U32.AND P2, PT, R4.reuse, 0x8, PT ;  /* 0x000000080400780c */ /* 0x040fe40003f46070 */
[----:B------:R-:W-:Y:S02]  /*01e0*/  ISETP.GE.U32.AND P1, PT, R4, 0x10, PT ;  /* 0x000000100400780c */ /* 0x000fe40003f26070 */
[----:B-1----:R-:W-:Y:S01]  /*01f0*/  MOV R211, RZ ;  /* 0x000000ff00d37202 */ /* 0x002fe20000000f00 */
[----:B--2---:R-:W-:-:S05]  /*0200*/  IMAD R0, R10, R5, RZ ;  /* 0x000000050a007224 */ /* 0x004fca00078e02ff */
[----:B------:R-:W1:Y:S02]  /*0210*/  SHFL.UP PT, R3, R0, 0x1, RZ ;  /* 0x0420000000037989 */ /* 0x000e6400000e00ff */
[----:B-1----:R-:W-:-:S05]  /*0220*/  SEL R3, R3, RZ, P5 ;  /* 0x000000ff03037207 */ /* 0x002fca0002800000 */
[----:B------:R-:W-:-:S05]  /*0230*/  IMAD.IADD R3, R0, 0x1, R3 ;  /* 0x0000000100037824 */ /* 0x000fca00078e0203 */
[----:B------:R-:W1:Y:S02]  /*0240*/  SHFL.UP PT, R2, R3, 0x2, RZ ;  /* 0x0440000003027989 */ /* 0x000e6400000e00ff */
[----:B-1----:R-:W-:-:S04]  /*0250*/  SEL R2, R2, RZ, P4 ;  /* 0x000000ff02027207 */ /* 0x002fc80002000000 */
[----:B------:R-:W-:-:S05]  /*0260*/  IADD3 R2, R3, R2, RZ ;  /* 0x0000000203027210 */ /* 0x000fca0007ffe0ff */
        /* <DEDUP_REMOVED lines=9> */
[----:B------:R-:W1:Y:S02]  /*0300*/  SHFL.IDX PT, R3, R7, 0x1f, 0x1f ;  /* 0x03e01f0007037f89 */ /* 0x000e6400000e0000 */
[----:B-1----:R-:W-:-:S04]  /*0310*/  IMAD R3, R3, c[0x0][0x538], RZ ;  /* 0x00014e0003037a24 */ /* 0x002fc800078e02ff */
[----:B------:R-:W-:Y:S01]  /*0320*/  IMAD.MOV.U32 R2, RZ, RZ, R3 ;  /* 0x000000ffff027224 */ /* 0x000fe200078e0003 */
[----:B---3--:R-:W-:-:S13]  /*0330*/  ISETP.GT.AND P0, PT, R3, UR4, PT ;  /* 0x0000000403007c0c */ /* 0x008fda000bf04270 */
[----:B------:R-:W-:Y:S05]  /*0340*/  @P0 BRA `(.L_x_1357) ;  /* 0x0000026000000947 */ /* 0x000fea0003800000 */
[----:B------:R-:W-:Y:S02]  /*0350*/  MOV R3, R2 ;  /* 0x0000000200037202 */ /* 0x000fe40000000f00 */
[----:B------:R-:W-:-:S04]  /*0360*/  MOV R211, RZ ;  /* 0x000000ff00d37202 */ /* 0x000fc80000000f00 */
.L_x_1361:
[----:B------:R-:W-:-:S04]  /*0370*/  IADD3 R211, R211, 0x1f, RZ ;  /* 0x0000001fd3d37810 */ /* 0x000fc80007ffe0ff */
[----:B------:R-:W-:-:S13]  /*0380*/  ISETP.GE.AND P0, PT, R211, c[0x0][0x53c], PT ;  /* 0x00014f00d3007a0c */ /* 0x000fda0003f06270 */
[----:B------:R-:W-:Y:S05]  /*0390*/  @P0 BRA `(.L_x_1358) ;  /* 0x000006c000000947 */ /* 0x000fea0003800000 */
[----:B------:R-:W-:Y:S02]  /*03a0*/  IADD3 R7, R4, R211, RZ ;  /* 0x000000d304077210 */ /* 0x000fe40007ffe0ff */
[----:B------:R-:W-:Y:S02]  /*03b0*/  MOV R10, RZ ;  /* 0x000000ff000a7202 */ /* 0x000fe40000000f00 */
[----:B------:R-:W-:Y:S02]  /*03c0*/  ISETP.GE.OR P0, PT, R7, c[0x0][0x53c], !P6 ;  /* 0x00014f0007007a0c */ /* 0x000fe40007706670 */
[----:B------:R-:W-:-:S11]  /*03d0*/  MOV R5, RZ ;  /* 0x000000ff00057202 */ /* 0x000fd60000000f00 */
[----:B------:R-:W-:Y:S02]  /*03e0*/  @!P0 MOV R2, 0x4 ;  /* 0x0000000400028802 */ /* 0x000fe40000000f00 */
        /* <DEDUP_REMOVED lines=8> */
.L_x_1522:
        /* <DEDUP_REMOVED lines=16> */
.L_x_1523:
[----:B--2---:R-:W-:-:S05]  /*0570*/  IMAD R2, R2, c[0x0][0x538], RZ ;  /* 0x00014e0002027a24 */ /* 0x004fca00078e02ff */
[----:B------:R-:W-:-:S04]  /*0580*/  IADD3 R3, R2, R3, RZ ;  /* 0x0000000302037210 */ /* 0x000fc80007ffe0ff */
[----:B------:R-:W-:-:S13]  /*0590*/  ISETP.GT.AND P0, PT, R3, UR4, PT ;  /* 0x0000000403007c0c */ /* 0x000fda000bf04270 */
[----:B-1----:R-:W-:Y:S05]  /*05a0*/  @!P0 BRA `(.L_x_1361) ;  /* 0xfffffdc000008947 */ /* 0x002fea000383ffff */
.L_x_1357:
[----:B------:R-:W-:-:S05]  /*05b0*/  IADD3 R208, -R2, R3, RZ ;  /* 0x0000000302d07210 */ /* 0x000fca0007ffe1ff */
[----:B------:R-:W-:-:S05]  /*05c0*/  IMAD R0, R7, c[0x0][0x538], R208 ;  /* 0x00014e0007007a24 */ /* 0x000fca00078e02d0 */
[----:B------:R-:W-:Y:S01]  /*05d0*/  ISETP.GT.AND P0, PT, R0, UR4, PT ;  /* 0x0000000400007c0c */ /* 0x000fe2000bf04270 */
[----:B------:R-:W-:-:S12]  /*05e0*/  BRA.DIV ~URZ, `(.L_x_1362) ;  /* 0x000174527f007947 */ /* 0x000fd8000b800000 */
[----:B------:R-:W-:-:S04]  /*05f0*/  VOTE.ANY R9, PT, !P0 ;  /* 0x0000000000097806 */ /* 0x000fc800040e0100 */
.L_x_1524:
[----:B------:R1:W2:Y:S01]  /*0600*/  POPC R6, R9 ;  /* 0x0000000900067309 */ /* 0x0002a20000000000 */
[----:B------:R-:W-:Y:S05]  /*0610*/  BRA.DIV ~URZ, `(.L_x_1363) ;  /* 0x000174627f007947 */ /* 0x000fea000b800000 */
[----:B--2---:R2:W3:Y:S01]  /*0620*/  SHFL.IDX PT, R10, R10, R6, 0x1f ;  /* 0x00001f060a0a7589 */ /* 0x0044e200000e0000 */
[----:B------:R-:W-:-:S03]  /*0630*/  MOV R3, RZ ;  /* 0x000000ff00037202 */ /* 0x000fc60000000f00 */
[----:B------:R2:W4:Y:S04]  /*0640*/  SHFL.IDX PT, R5, R5, R6, 0x1f ;  /* 0x00001f0605057589 */ /* 0x00052800000e0000 */
.L_x_1525:
[----:B------:R-:W-:Y:S01]  /*0650*/  ISETP.NE.AND P0, PT, R9, RZ, PT ;  /* 0x000000ff0900720c */ /* 0x000fe20003f05270 */
[----:B------:R-:W-:-:S12]  /*0660*/  BSSY B0, `(.L_x_1364) ;  /* 0x0000005000007945 */ /* 0x000fd80003800000 */
[----:B------:R-:W-:Y:S05]  /*0670*/  @!P0 BRA `(.L_x_1365) ;  /* 0x0000003000008947 */ /* 0x000fea0003800000 */
[----:B------:R-:W-:Y:S01]  /*0680*/  IADD3 R8, R6, -0x1, RZ ;  /* 0xffffffff06087810 */ /* 0x000fe20007ffe0ff */
[----:B------:R-:W-:Y:S05]  /*0690*/  BRA.DIV ~URZ, `(.L_x_1366) ;  /* 0x000174c27f007947 */ /* 0x000fea000b800000 */
[----:B------:R1:W2:Y:S02]  /*06a0*/  SHFL.IDX PT, R3, R7, R8, 0x1f ;  /* 0x00001f0807037589 */ /* 0x0002a400000e0000 */
.L_x_1365:
[----:B------:R-:W-:Y:S05]  /*06b0*/  BSYNC B0 ;  /* 0x0000000000007941 */ /* 0x000fea0003800000 */
.L_x_1364:
[-C--:B---3--:R-:W-:Y:S01]  /*06c0*/  IABS R0, R10.reuse ;  /* 0x0000000a00007213 */ /* 0x088fe20000000000 */
[----:B--2---:R-:W-:Y:S01]  /*06d0*/  IMAD R208, R3, c[0x0][0x538], R208 ;  /* 0x00014e0003d07a24 */ /* 0x004fe200078e02d0 */
[----:B-1--4-:R-:W-:Y:S02]  /*06e0*/  IABS R7, R5 ;  /* 0x0000000500077213 */ /* 0x012fe40000000000 */
[----:B------:R-:W1:Y:S01]  /*06f0*/  I2F.RP R12, R0 ;  /* 0x00000000000c7306 */ /* 0x000e620000209400 */
[----:B------:R-:W-:Y:S02]  /*0700*/  IABS R2, R10 ;  /* 0x0000000a00027213 */ /* 0x000fe40000000000 */
[----:B------:R-:W-:Y:S02]  /*0710*/  IADD3 R209, -R208, UR4, RZ ;  /* 0x00000004d0d17c10 */ /* 0x000fe4000fffe1ff */
[----:B------:R-:W-:Y:S01]  /*0720*/  IADD3 R211, R6, R211, RZ ;  /* 0x000000d306d37210 */ /* 0x000fe20007ffe0ff */
[----:B------:R-:W-:Y:S01]  /*0730*/  IMAD.MOV R2, RZ, RZ, -R2 ;  /* 0x000000ffff027224 */ /* 0x000fe200078e0a02 */
[----:B------:R-:W-:Y:S01]  /*0740*/  IABS R3, R209 ;  /* 0x000000d100037213 */ /* 0x000fe20000000000 */
[----:B-1----:R-:W1:Y:S08]  /*0750*/  MUFU.RCP R8, R12 ;  /* 0x0000000c00087308 */ /* 0x002e700000001000 */
[----:B------:R-:W2:Y:S01]  /*0760*/  I2F.RP R12, R7 ;  /* 0x00000007000c7306 */ /* 0x000ea20000209400 */
[----:B-1----:R-:W-:-:S07]  /*0770*/  IADD3 R8, R8, 0xffffffe, RZ ;  /* 0x0ffffffe08087810 */ /* 0x002fce0007ffe0ff */
[----:B------:R-:W1:Y:S08]  /*0780*/  F2I.FTZ.U32.TRUNC.NTZ R9, R8 ;  /* 0x0000000800097305 */ /* 0x000e70000021f000 */
[----:B--2---:R-:W2:Y:S01]  /*0790*/  MUFU.RCP R12, R12 ;  /* 0x0000000c000c7308 */ /* 0x004ea20000001000 */
[----:B-1----:R-:W-:Y:S02]  /*07a0*/  IMAD.MOV R11, RZ, RZ, -R9 ;  /* 0x000000ffff0b7224 */ /* 0x002fe400078e0a09 */
[----:B------:R-:W-:-:S02]  /*07b0*/  IMAD.MOV.U32 R8, RZ, RZ, RZ ;  /* 0x000000ffff087224 */ /* 0x000fc400078e00ff */
[----:B------:R-:W-:-:S04]  /*07c0*/  IMAD R11, R11, R0, RZ ;  /* 0x000000000b0b7224 */ /* 0x000fc800078e02ff */
[----:B------:R-:W-:Y:S01]  /*07d0*/  IMAD.HI.U32 R11, R9, R11, R8 ;  /* 0x0000000b090b7227 */ /* 0x000fe200078e0008 */
[----:B--2---:R-:W-:-:S04]  /*07e0*/  IADD3 R14, R12, 0xffffffe, RZ ;  /* 0x0ffffffe0c0e7810 */ /* 0x004fc80007ffe0ff */
[----:B------:R-:W1:Y:S01]  /*07f0*/  F2I.FTZ.U32.TRUNC.NTZ R15, R14 ;  /* 0x0000000e000f7305 */ /* 0x000e62000021f000 */
[----:B------:R-:W-:-:S04]  /*0800*/  IMAD.HI.U32 R8, R11, R3, RZ ;  /* 0x000000030b087227 */ /* 0x000fc800078e00ff */
[----:B------:R-:W-:-:S05]  /*0810*/  IMAD R3, R8, R2, R3 ;  /* 0x0000000208037224 */ /* 0x000fca00078e0203 */
[----:B------:R-:W-:Y:S01]  /*0820*/  ISETP.GT.U32.AND P0, PT, R0, R3, PT ;  /* 0x000000030000720c */ /* 0x000fe20003f04070 */
[----:B-1----:R-:W-:Y:S01]  /*0830*/  IMAD.MOV R2, RZ, RZ, -R15 ;  /* 0x000000ffff027224 */ /* 0x002fe200078e0a0f */
[----:B------:R-:W-:-:S11]  /*0840*/  MOV R14, RZ ;  /* 0x000000ff000e7202 */ /* 0x000fd60000000f00 */
[----:B------:R-:W-:Y:S01]  /*0850*/  @!P0 IMAD.IADD R3, R3, 0x1, -R0 ;  /* 0x0000000103038824 */ /* 0x000fe200078e0a00 */
[----:B------:R-:W-:Y:S02]  /*0860*/  @!P0 IADD3 R8, R8, 0x1, RZ ;  /* 0x0000000108088810 */ /* 0x000fe40007ffe0ff */
[----:B------:R-:W-:Y:S02]  /*0870*/  ISETP.NE.AND P0, PT, R10, RZ, PT ;  /* 0x000000ff0a00720c */ /* 0x000fe40003f05270 */
[----:B------:R-:W-:Y:S01]  /*0880*/  ISETP.GE.U32.AND P2, PT, R3, R0, PT ;  /* 0x000000000300720c */ /* 0x000fe20003f46070 */
[----:B------:R-:W-:Y:S01]  /*0890*/  IMAD R3, R2, R7, RZ ;  /* 0x0000000702037224 */ /* 0x000fe200078e02ff */
[----:B------:R-:W-:-:S03]  /*08a0*/  LOP3.LUT R0, R209, R10, RZ, 0x3c, !PT ;  /* 0x0000000ad1007212 */ /* 0x000fc600078e3cff */
[----:B------:R-:W-:Y:S01]  /*08b0*/  IMAD.HI.U32 R3, R15, R3, R14 ;  /* 0x000000030f037227 */ /* 0x000fe200078e000e */
[----:B------:R-:W-:Y:S02]  /*08c0*/  ISETP.GE.AND P1, PT, R0, RZ, PT ;  /* 0x000000ff0000720c */ /* 0x000fe40003f26270 */
[----:B------:R-:W-:-:S05]  /*08d0*/  IABS R0, R5 ;  /* 0x0000000500007213 */ /* 0x000fca0000000000 */
[----:B------:R-:W-:Y:S01]  /*08e0*/  @P2 IADD3 R8, R8, 0x1, RZ ;  /* 0x0000000108082810 */ /* 0x000fe20007ffe0ff */
[----:B------:R-:W-:-:S05]  /*08f0*/  IMAD.MOV R0, RZ, RZ, -R0 ;  /* 0x000000ffff007224 */ /* 0x000fca00078e0a00 */
[----:B------:R-:W-:Y:S01]  /*0900*/  @!P1 IMAD.MOV R8, RZ, RZ, -R8 ;  /* 0x000000ffff089224 */ /* 0x000fe200078e0a08 */
[----:B------:R-:W-:-:S04]  /*0910*/  @!P0 LOP3.LUT R8, RZ, R10, RZ, 0x33, !PT ;  /* 0x0000000aff088212 */ /* 0x000fc800078e33ff */
[----:B------:R-:W-:Y:S01]  /*0920*/  IABS R2, R8 ;  /* 0x0000000800027213 */ /* 0x000fe20000000000 */
[----:B------:R-:W-:-:S04]  /*0930*/  IMAD R10, R8, R10, RZ ;  /* 0x0000000a080a7224 */ /* 0x000fc800078e02ff */
[----:B------:R-:W-:-:S04]  /*0940*/  IMAD.HI.U32 R3, R3, R2, RZ ;  /* 0x0000000203037227 */ /* 0x000fc800078e00ff */
[----:B------:R-:W-:Y:S02]  /*0950*/  IMAD R0, R3, R0, R2 ;  /* 0x0000000003007224 */ /* 0x000fe400078e0202 */
[----:B------:R-:W-:-:S03]  /*0960*/  IMAD.IADD R209, R209, 0x1, -R10 ;  /* 0x00000001d1d17824 */ /* 0x000fc600078e0a0a */
        /* <DEDUP_REMOVED lines=10> */
[--C-:B------:R-:W-:Y:S02]  /*0a10*/  IMAD.MOV R0, RZ, RZ, -R3.reuse ;  /* 0x000000ffff007224 */ /* 0x100fe400078e0a03 */
[C---:B------:R-:W-:Y:S02]  /*0a20*/  IMAD R3, R5.reuse, 0x1000000, R3 ;  /* 0x0100000005037824 */ /* 0x040fe400078e0203 */
[----:B------:R-:W-:-:S04]  /*0a30*/  IMAD R0, R5, R0, R8 ;  /* 0x0000000005007224 */ /* 0x000fc800078e0208 */
[----:B------:R-:W-:Y:S01]  /*0a40*/  IMAD R210, R0, 0x10000, R3 ;  /* 0x0001000000d27824 */ /* 0x000fe200078e0203 */
[----:B------:R-:W-:Y:S05]  /*0a50*/  BRA `(.L_x_1367) ;  /* 0x0000004000007947 */ /* 0x000fea0003800000 */
.L_x_1358:
[----:B------:R-:W-:Y:S01]  /*0a60*/  IMAD.MOV.U32 R209, RZ, RZ, RZ ;  /* 0x000000ffffd17224 */ /* 0x000fe200078e00ff */
[----:B------:R-:W-:Y:S01]  /*0a70*/  MOV R210, RZ ;  /* 0x000000ff00d27202 */ /* 0x000fe20000000f00 */
[----:B------:R-:W-:Y:S01]  /*0a80*/  IMAD.U32 R208, RZ, RZ, UR4 ;  /* 0x00000004ffd07e24 */ /* 0x000fe2000f8e00ff */
[----:B------:R-:W-:Y:S02]  /*0a90*/  MOV R211, c[0x0][0x53c] ;  /* 0x00014f0000d37a02 */ /* 0x000fe40000000f00 */
.L_x_1367:
[----:B------:R-:W-:Y:S01]  /*0aa0*/  ISETP.NE.AND P0, PT, R4, RZ, PT ;  /* 0x000000ff0400720c */ /* 0x000fe20003f05270 */
[----:B------:R-:W-:-:S12]  /*0ab0*/  WARPSYNC 0xffffffff ;  /* 0xffffffff00007948 */ /* 0x000fd80003800000 */
[----:B------:R1:W-:Y:S04]  /*0ac0*/  @!P0 STS.128 [0x24100], R208 ;  /* 0x024100d0ff008388 */ /* 0x0003e80000000c00 */
[----:B------:R-:W-:Y:S06]  /*0ad0*/  BAR.ARV 0x5, 0x100 ;  /* 0x0144000000007b1d */ /* 0x000fec0000002000 */
.L_x_1356:
[----:B-1----:R-:W-:-:S13]  /*0ae0*/  ISETP.GE.AND P0, PT, R211, c[0x0][0x53c], PT ;  /* 0x00014f00d3007a0c */ /* 0x002fda0003f06270 */
[----:B------:R-:W-:Y:S05]  /*0af0*/  @P0 EXIT ;  /* 0x000000000000094d */ /* 0x000fea0003800000 */
[----:B------:R-:W-:-:S04]  /*0b00*/  SHF.R.S32.HI R219, RZ, 0x1f, R146 ;  /* 0x0000001fffdb7819 */ /* 0x000fc80000011492 */
[CC--:B------:R-:W-:Y:S02]  /*0b10*/  LEA.HI R2, R219.reuse, R146.reuse, RZ, 0x4 ;  /* 0x00000092db027211 */ /* 0x0c0fe400078f20ff */
[----:B------:R-:W-:Y:S02]  /*0b20*/  LEA.HI R6, R219, R146, RZ, 0x3 ;  /* 0x00000092db067211 */ /* 0x000fe400078f18ff */
[----:B------:R-:W-:Y:S02]  /*0b30*/  LOP3.LUT R3, R2, 0xfffffff0, RZ, 0xc0, !PT ;  /* 0xfffffff002037812 */ /* 0x000fe400078ec0ff */
[----:B------:R-:W-:Y:S02]  /*0b40*/  SHF.R.S32.HI R5, RZ, 0x4, R2 ;  /* 0x00000004ff057819 */ /* 0x000fe40000011402 */
[----:B------:R-:W-:Y:S01]  /*0b50*/  SHF.R.S32.HI R0, RZ, 0x3, R6 ;  /* 0x00000003ff007819 */ /* 0x000fe20000011406 */
[----:B------:R-:W-:Y:S01]  /*0b60*/  IMAD.IADD R10, R146, 0x1, -R3 ;  /* 0x00000001920a7824 */ /* 0x000fe200078e0a03 */
[----:B------:R-:W-:-:S02]  /*0b70*/  LEA.HI R2, R2, R5, RZ, 0x1 ;  /* 0x0000000502027211 */ /* 0x000fc400078f08ff */
[----:B------:R-:W-:Y:S01]  /*0b80*/  LEA.HI R8, R219, R146, RZ, 0x6 ;  /* 0x00000092db087211 */ /* 0x000fe200078f30ff */
[----:B------:R-:W-:Y:S01]  /*0b90*/  IMAD.SHL.U32 R0, R0, 0x40, RZ ;  /* 0x0000004000007824 */ /* 0x000fe200078e00ff */
[----:B------:R-:W-:Y:S02]  /*0ba0*/  SHF.R.S32.HI R3, RZ, 0x1f, R10 ;  /* 0x0000001fff037819 */ /* 0x000fe4000001140a */
[----:B------:R-:W-:Y:S01]  /*0bb0*/  LOP3.LUT R2, R2, 0xfffffffe, RZ, 0xc0, !PT ;  /* 0xfffffffe02027812 */ /* 0x000fe200078ec0ff */
[----:B------:R-:W-:Y:S01]  /*0bc0*/  IMAD.SHL.U32 R8, R8, 0x8, RZ ;  /* 0x0000000808087824 */ /* 0x000fe200078e00ff */
[----:B------:R-:W-:Y:S02]  /*0bd0*/  LEA.HI R4, R3, R10, RZ, 0x3 ;  /* 0x0000000a03047211 */ /* 0x000fe400078f18ff */
[----:B------:R-:W-:Y:S01]  /*0be0*/  LOP3.LUT R3, R6, 0xfffffff8, RZ, 0xc0, !PT ;  /* 0xfffffff806037812 */ /* 0x000fe200078ec0ff */
[----:B------:R-:W-:Y:S01]  /*0bf0*/  IMAD.IADD R2, R5, 0x1, -R2 ;  /* 0x0000000105027824 */ /* 0x000fe200078e0a02 */
[----:B------:R-:W-:-:S02]  /*0c00*/  LOP3.LUT R5, R4, 0xfffffff8, RZ, 0xc0, !PT ;  /* 0xfffffff804057812 */ /* 0x000fc400078ec0ff */
[----:B------:R-:W-:Y:S01]  /*0c10*/  LOP3.LUT R0, R0, 0x1c0, RZ, 0xc0, !PT ;  /* 0x000001c000007812 */ /* 0x000fe200078ec0ff */
[----:B------:R-:W-:Y:S01]  /*0c20*/  IMAD.IADD R201, R146, 0x1, -R3 ;  /* 0x0000000192c97824 */ /* 0x000fe200078e0a03 */
[-C--:B------:R-:W-:Y:S01]  /*0c30*/  LEA.HI R140, R219, R146.reuse, RZ, 0x5 ;  /* 0x00000092db8c7211 */ /* 0x080fe200078f28ff */
[----:B------:R-:W-:Y:S01]  /*0c40*/  IMAD.IADD R5, R10, 0x1, -R5 ;  /* 0x000000010a057824 */ /* 0x000fe200078e0a05 */
[----:B------:R-:W-:Y:S01]  /*0c50*/  SHF.R.U32.HI R139, RZ, 0x3, R0 ;  /* 0x00000003ff8b7819 */ /* 0x000fe20000011600 */
[----:B------:R-:W-:Y:S01]  /*0c60*/  IMAD.SHL.U32 R217, R201, 0x8, RZ ;  /* 0x00000008c9d97824 */ /* 0x000fe200078e00ff */
[----:B------:R-:W-:Y:S01]  /*0c70*/  LEA.HI R219, R219, R146, RZ, 0x2 ;  /* 0x00000092dbdb7211 */ /* 0x000fe200078f10ff */
[C---:B------:R-:W-:Y:S01]  /*0c80*/  IMAD.SHL.U32 R3, R5.reuse, 0x40, RZ ;  /* 0x0000004005037824 */ /* 0x040fe200078e00ff */
[----:B------:R-:W-:Y:S01]  /*0c90*/  R2P PR, R5, 0x6 ;  /* 0x0000000605007804 */ /* 0x000fe20000000000 */
[----:B------:R-:W-:Y:S01]  /*0ca0*/  IMAD.SHL.U32 R7, R201, 0x40, RZ ;  /* 0x00000040c9077824 */ /* 0x000fe200078e00ff */
[----:B------:R-:W-:Y:S01]  /*0cb0*/  LOP3.LUT R9, R0, 0x38, R217, 0xf8, !PT ;  /* 0x0000003800097812 */ /* 0x000fe200078ef8d9 */
[----:B------:R-:W-:Y:S01]  /*0cc0*/  IMAD.SHL.U32 R0, R2, 0x8, RZ ;  /* 0x0000000802007824 */ /* 0x000fe200078e00ff */
[----:B------:R-:W-:Y:S01]  /*0cd0*/  LOP3.LUT R3, R3, 0x1c0, RZ, 0xc0, !PT ;  /* 0x000001c003037812 */ /* 0x000fe200078ec0ff */
[----:B------:R-:W-:Y:S01]  /*0ce0*/  IMAD.SHL.U32 R5, R4, 0x40, RZ ;  /* 0x0000004004057824 */ /* 0x000fe200078e00ff */
[--C-:B------:R-:W-:Y:S01]  /*0cf0*/  SHF.R.S32.HI R223, RZ, 0x2, R219.reuse ;  /* 0x00000002ffdf7819 */ /* 0x100fe200000114db */
[----:B------:R-:W-:Y:S01]  /*0d00*/  IMAD.MOV.U32 R4, RZ, RZ, 0x20 ;  /* 0x00000020ff047424 */ /* 0x000fe200078e00ff */
[----:B------:R-:W-:-:S02]  /*0d10*/  SHF.R.S32.HI R220, RZ, 0x1f, R219 ;  /* 0x0000001fffdc7819 */ /* 0x000fc400000114db */
[----:B------:R-:W-:Y:S02]  /*0d20*/  LOP3.LUT R0, R3, 0x8, R0, 0xf8, !PT ;  /* 0x0000000803007812 */ /* 0x000fe400078ef800 */
[----:B------:R-:W-:Y:S02]  /*0d30*/  SHF.R.U32.HI R3, RZ, 0x3, R3 ;  /* 0x00000003ff037819 */ /* 0x000fe40000011603 */
[----:B------:R-:W-:Y:S02]  /*0d40*/  SHF.R.S32.HI R140, RZ, 0x5, R140 ;  /* 0x00000005ff8c7819 */ /* 0x000fe4000001148c */
[----:B------:R-:W-:Y:S02]  /*0d50*/  LEA.HI R220, R220, R223, RZ, 0x3 ;  /* 0x000000dfdcdc7211 */ /* 0x000fe400078f18ff */
[----:B------:R-:W-:Y:S01]  /*0d60*/  LOP3.LUT R0, R0, R3, RZ, 0x3c, !PT ;  /* 0x0000000300007212 */ /* 0x000fe200078e3cff */
[C---:B------:R-:W-:Y:S01]  /*0d70*/  IMAD.SHL.U32 R3, R140.reuse, 0x400, RZ ;  /* 0x000004008c037824 */ /* 0x040fe200078e00ff */
[----:B------:R-:W-:Y:S01]  /*0d80*/  LOP3.LUT R7, R7, 0x1c0, RZ, 0xc0, !PT ;  /* 0x000001c007077812 */ /* 0x000fe200078ec0ff */
[----:B------:R-:W-:Y:S01]  /*0d90*/  IMAD.SHL.U32 R140, R140, 0x200, RZ ;  /* 0x000002008c8c7824 */ /* 0x000fe200078e00ff */
[----:B------:R-:W-:-:S02]  /*0da0*/  LOP3.LUT R5, R5, 0xfffffe00, RZ, 0xc0, !PT ;  /* 0xfffffe0005057812 */ /* 0x000fc400078ec0ff */
[----:B------:R-:W-:Y:S02]  /*0db0*/  LOP3.LUT R220, R220, 0xfffffff8, RZ, 0xc0, !PT ;  /* 0xfffffff8dcdc7812 */ /* 0x000fe400078ec0ff */
[----:B------:R-:W-:Y:S02]  /*0dc0*/  LOP3.LUT R6, R7, 0x8, R6, 0xf8, !PT ;  /* 0x0000000807067812 */ /* 0x000fe400078ef806 */
[----:B------:R-:W-:Y:S01]  /*0dd0*/  LOP3.LUT R8, R8, 0x7ffffe00, RZ, 0xc0, !PT ;  /* 0x7ffffe0008087812 */ /* 0x000fe200078ec0ff */
[----:B------:R-:W-:Y:S01]  /*0de0*/  IMAD.IADD R220, R223, 0x1, -R220 ;  /* 0x00000001dfdc7824 */ /* 0x000fe200078e0adc */
[----:B------:R-:W-:Y:S02]  /*0df0*/  SHF.R.U32.HI R7, RZ, 0x3, R7 ;  /* 0x00000003ff077819 */ /* 0x000fe40000011607 */
[----:B------:R-:W-:Y:S01]  /*0e00*/  LOP3.LUT R219, R219, 0xfffffffc, RZ, 0xc0, !PT ;  /* 0xfffffffcdbdb7812 */ /* 0x000fe200078ec0ff */
[----:B------:R-:W-:Y:S01]  /*0e10*/  IMAD.SHL.U32 R221, R220, 0x40, RZ ;  /* 0x00000040dcdd7824 */ /* 0x000fe200078e00ff */
[----:B------:R-:W-:-:S02]  /*0e20*/  IADD3 R3, R0, R5, R3 ;  /* 0x0000000500037210 */ /* 0x000fc40007ffe003 */
[----:B------:R-:W-:Y:S01]  /*0e30*/  LOP3.LUT R0, R0, R5, RZ, 0xfc, !PT ;  /* 0x0000000500007212 */ /* 0x000fe200078efcff */
[----:B------:R-:W-:Y:S01]  /*0e40*/  IMAD.MOV.U32 R5, RZ, RZ, 0x40 ;  /* 0x00000040ff057424 */ /* 0x000fe200078e00ff */
[----:B------:R-:W-:Y:S01]  /*0e50*/  LOP3.LUT R139, R8, R9, R139, 0xf6, !PT ;  /* 0x00000009088b7212 */ /* 0x000fe200078ef68b */
[----:B------:R-:W-:Y:S01]  /*0e60*/  IMAD.IADD R219, R146, 0x1, -R219 ;  /* 0x0000000192db7824 */ /* 0x000fe200078e0adb */
[----:B------:R-:W-:Y:S02]  /*0e70*/  LOP3.LUT R7, R6, R7, RZ, 0x3c, !PT ;  /* 0x0000000706077212 */ /* 0x000fe400078e3cff */
[----:B------:R-:W-:Y:S01]  /*0e80*/  SEL R199, R4, 0xffffffe0, !P1 ;  /* 0xffffffe004c77807 */ /* 0x000fe20004800000 */
[----:B------:R-:W-:Y:S01]  /*0e90*/  IMAD.SHL.U32 R144, R219, 0x8, RZ ;  /* 0x00000008db907824 */ /* 0x000fe200078e00ff */
[----:B------:R-:W-:Y:S01]  /*0ea0*/  LEA R202, R3, 0x18100, 0x1 ;  /* 0x0001810003ca7811 */ /* 0x000fe200078e08ff */
[----:B------:R-:W-:Y:S01]  /*0eb0*/  IMAD R2, R2, 0x200, R7 ;  /* 0x0000020002027824 */ /* 0x000fe200078e0207 */
[----:B------:R-:W-:Y:S01]  /*0ec0*/  LEA R196, R0, 0x100, 0x1 ;  /* 0x0000010000c47811 */ /* 0x000fe200078e08ff */
[----:B------:R-:W-:Y:S01]  /*0ed0*/  IMAD.SHL.U32 R142, R219, 0x4, RZ ;  /* 0x00000004db8e7824 */ /* 0x000fe200078e00ff */
[----:B------:R-:W-:Y:S01]  /*0ee0*/  SEL R3, R5, 0xffffffc0, !P2 ;  /* 0xffffffc005037807 */ /* 0x000fe20005000000 */
[----:B------:R-:W-:Y:S01]  /*0ef0*/  IMAD.SHL.U32 R139, R139, 0x2, RZ ;  /* 0x000000028b8b7824 */ /* 0x000fe200078e00ff */
[----:B------:R-:W-:Y:S01]  /*0f00*/  LOP3.LUT R221, R221, 0x1c0, RZ, 0xc0, !PT ;  /* 0x000001c0dddd7812 */ /* 0x000fe200078ec0ff */
[C---:B------:R-:W-:Y:S01]  /*0f10*/  IMAD.IADD R0, R202.reuse, 0x1, R199 ;  /* 0x00000001ca007824 */ /* 0x040fe200078e02c7 */
[----:B------:R-:W-:Y:S01]  /*0f20*/  IADD3 R218, R217, 0x40, RZ ;  /* 0x00000040d9da7810 */ /* 0x000fe20007ffe0ff */
[----:B------:R-:W-:Y:S01]  /*0f30*/  IMAD.IADD R222, R199, 0x1, R196 ;  /* 0x00000001c7de7824 */ /* 0x000fe200078e02c4 */
[----:B------:R-:W-:Y:S01]  /*0f40*/  IADD3 R217, R217, 0x80, RZ ;  /* 0x00000080d9d97810 */ /* 0x000fe20007ffe0ff */
[--C-:B------:R-:W-:Y:S01]  /*0f50*/  IMAD.IADD R198, R202, 0x1, R3.reuse ;  /* 0x00000001cac67824 */ /* 0x100fe200078e0203 */
[----:B------:R-:W-:Y:S01]  /*0f60*/  SHF.R.S32.HI R145, RZ, 0x1f, R144 ;  /* 0x0000001fff917819 */ /* 0x000fe20000011490 */
[----:B------:R-:W-:Y:S01]  /*0f70*/  IMAD.IADD R197, R0, 0x1, R3 ;  /* 0x0000000100c57824 */ /* 0x000fe200078e0203 */
[C---:B------:R-:W-:Y:S01]  /*0f80*/  IADD3 R138, R142.reuse, 0x10, RZ ;  /* 0x000000108e8a7810 */ /* 0x040fe20007ffe0ff */
[C---:B------:R-:W-:Y:S01]  /*0f90*/  IMAD.IADD R222, R3.reuse, 0x1, R222 ;  /* 0x0000000103de7824 */ /* 0x040fe200078e02de */
[C---:B------:R-:W-:Y:S01]  /*0fa0*/  IADD3 R137, R142.reuse, 0x30, RZ ;  /* 0x000000308e897810 */ /* 0x040fe20007ffe0ff */
[----:B------:R-:W-:Y:S01]  /*0fb0*/  IMAD.IADD R147, R3, 0x1, R196 ;  /* 0x0000000103937824 */ /* 0x000fe200078e02c4 */
[----:B------:R-:W-:-:S02]  /*0fc0*/  IADD3 R136, R142, 0x50, RZ ;  /* 0x000000508e887810 */ /* 0x000fc40007ffe0ff */
[----:B------:R-:W-:Y:S02]  /*0fd0*/  SHF.R.U32.HI R141, RZ, 0x3, R221 ;  /* 0x00000003ff8d7819 */ /* 0x000fe400000116dd */
[C---:B------:R-:W-:Y:S02]  /*0fe0*/  IADD3 R10, R139.reuse, 0x100, RZ ;  /* 0x000001008b0a7810 */ /* 0x040fe40007ffe0ff */
[----:B------:R-:W-:Y:S02]  /*0ff0*/  IADD3 R11, R139, 0xc100, RZ ;  /* 0x0000c1008b0b7810 */ /* 0x000fe40007ffe0ff */
[----:B------:R-:W-:Y:S02]  /*1000*/  LEA R200, R2, 0xc100, 0x1 ;  /* 0x0000c10002c87811 */ /* 0x000fe400078e08ff */
.L_x_1521:
[----:B------:R-:W-:-:S04]  /*1010*/  IMAD.MOV.U32 R6, RZ, RZ, 0x4 ;  /* 0x00000004ff067424 */ /* 0x000fc800078e00ff */
[----:B------:R-:W-:-:S06]  /*1020*/  IMAD.WIDE R224, R211, R6, c[0x0][0x588] ;  /* 0x00016200d3e07625 */ /* 0x000fcc00078e0206 */
        /* <DEDUP_REMOVED lines=12> */
[----:B--2---:R-:W-:Y:S02]  /*10f0*/  SHF.R.S32.HI R87, RZ, 0x1f, R224 ;  /* 0x0000001fff577819 */ /* 0x004fe400000114e0 */
[C---:B------:R-:W-:Y:S02]  /*1100*/  @P4 LEA R2, P0, R224.reuse, c[0x0][0x360], 0x2 ;  /* 0x0000d800e0024a11 */ /* 0x040fe400078010ff */
[----:B------:R-:W-:-:S02]  /*1110*/  @P2 LEA R4, P1, R224, c[0x0][0x370], 0x2 ;  /* 0x0000dc00e0042a11 */ /* 0x000fc400078210ff */
[C-C-:B------:R-:W-:Y:S02]  /*1120*/  @P4 LEA.HI.X R3, R224.reuse, c[0x0][0x364], R87.reuse, 0x2, P0 ;  /* 0x0000d900e0034a11 */ /* 0x140fe400000f1457 */
[----:B------:R-:W-:Y:S02]  /*1130*/  ISETP.NE.U32.AND P0, PT, RZ, c[0x0][0x350], PT ;  /* 0x0000d400ff007a0c */ /* 0x000fe40003f05070 */
[C---:B------:R-:W-:Y:S01]  /*1140*/  @P2 LEA.HI.X R5, R224.reuse, c[0x0][0x374], R87, 0x2, P1 ;  /* 0x0000dd00e0052a11 */ /* 0x040fe200008f1457 */
[----:B------:R1:W5:Y:S01]  /*1150*/  @P4 LDG.E R86, [R2.64] ;  /* 0x0000000802564981 */ /* 0x000362000c1e1900 */
[----:B------:R-:W-:Y:S02]  /*1160*/  ISETP.NE.AND.EX P6, PT, RZ, c[0x0][0x354], PT, P0 ;  /* 0x0000d500ff007a0c */ /* 0x000fe40003fc5300 */
[C---:B------:R-:W-:Y:S01]  /*1170*/  LEA R12, P1, R224.reuse, c[0x0][0x350], 0x2 ;  /* 0x0000d400e00c7a11 */ /* 0x040fe200078210ff */
[----:B------:R2:W5:Y:S01]  /*1180*/  @P2 LDG.E R92, [R4.64] ;  /* 0x00000008045c2981 */ /* 0x000562000c1e1900 */
[----:B------:R-:W-:-:S02]  /*1190*/  LEA R14, P2, R224, c[0x0][0x348], 0x2 ;  /* 0x0000d200e00e7a11 */ /* 0x000fc400078410ff */
[C---:B------:R-:W-:Y:S02]  /*11a0*/  LEA R8, P0, R224.reuse, c[0x0][0x358], 0x2 ;  /* 0x0000d600e0087a11 */ /* 0x040fe400078010ff */
[C-C-:B------:R-:W-:Y:S02]  /*11b0*/  LEA.HI.X R15, R224.reuse, c[0x0][0x34c], R87.reuse, 0x2, P2 ;  /* 0x0000d300e00f7a11 */ /* 0x140fe400010f1457 */
[C-C-:B------:R-:W-:Y:S02]  /*11c0*/  LEA.HI.X R13, R224.reuse, c[0x0][0x354], R87.reuse, 0x2, P1 ;  /* 0x0000d500e00d7a11 */ /* 0x140fe400008f1457 */
[----:B------:R-:W-:Y:S01]  /*11d0*/  LEA.HI.X R9, R224, c[0x0][0x35c], R87, 0x2, P0 ;  /* 0x0000d700e0097a11 */ /* 0x000fe200000f1457 */
[----:B------:R3:W5:Y:S04]  /*11e0*/  @P3 LDG.E R88, [R14.64] ;  /* 0x000000080e583981 */ /* 0x000768000c1e1900 */
[----:B------:R3:W5:Y:S01]  /*11f0*/  @P6 LDG.E R91, [R12.64] ;  /* 0x000000080c5b6981 */ /* 0x000762000c1e1900 */
[----:B-1----:R-:W-:-:S06]  /*1200*/  IMAD.MOV.U32 R2, RZ, RZ, RZ ;  /* 0x000000ffff027224 */ /* 0x002fcc00078e00ff */
[----:B------:R3:W5:Y:S01]  /*1210*/  @P5 LDG.E R2, [R8.64] ;  /* 0x0000000808025981 */ /* 0x000762000c1e1900 */
[----:B------:R-:W-:Y:S01]  /*1220*/  YIELD ;  /* 0x0000000000007946 */ /* 0x000fe20003800000 */
[----:B--2---:R-:W-:Y:S02]  /*1230*/  P2R R4, PR, RZ, 0x40 ;  /* 0x00000040ff047803 */ /* 0x004fe40000000000 */
[----:B------:R-:W-:Y:S01]  /*1240*/  LOP3.LUT R225, R210, 0xffff, RZ, 0xc0, !PT ;  /* 0x0000ffffd2e17812 */ /* 0x000fe200078ec0ff */
[----:B------:R-:W-:Y:S05]  /*1250*/  @P4 BRA `(.L_x_1368) ;  /* 0x0000005000004947 */ /* 0x000fea0003800000 */
[----:B-----5:R-:W-:Y:S01]  /*1260*/  MOV R86, c[0x0][0x168] ;  /* 0x00005a0000567a02 */ /* 0x020fe20000000f00 */
[----:B------:R-:W-:Y:S05]  /*1270*/  @!P3 BRA `(.L_x_1368) ;  /* 0x000000300000b947 */ /* 0x000fea0003800000 */
[----:B------:R-:W2:Y:S04]  /*1280*/  LDG.E R86, [R14.64] ;  /* 0x000000080e567981 */ /* 0x000ea8000c1e1900 */
[----:B------:R-:W2:Y:S02]  /*1290*/  LDG.E R3, [R14.64+0x4] ;  /* 0x000004080e037981 */ /* 0x000ea4000c1e1900 */
[----:B--2---:R-:W-:-:S02]  /*12a0*/  IADD3 R86, -R86, R3, RZ ;  /* 0x0000000356567210 */ /* 0x004fc40007ffe1ff */
.L_x_1368:
[----:B------:R-:W-:-:S04]  /*12b0*/  ISETP.NE.U32.AND P0, PT, RZ, c[0x0][0x368], PT ;  /* 0x0000da00ff007a0c */ /* 0x000fc80003f05070 */
[----:B------:R-:W-:-:S13]  /*12c0*/  ISETP.NE.AND.EX P0, PT, RZ, c[0x0][0x36c], PT, P0 ;  /* 0x0000db00ff007a0c */ /* 0x000fda0003f05300 */
[----:B------:R-:W-:Y:S05]  /*12d0*/  @!P0 BRA `(.L_x_1369) ;  /* 0x0000004000008947 */ /* 0x000fea0003800000 */
[----:B---3--:R-:W-:-:S04]  /*12e0*/  LEA R12, P0, R224, c[0x0][0x368], 0x2 ;  /* 0x0000da00e00c7a11 */ /* 0x008fc800078010ff */
[----:B------:R-:W-:-:S05]  /*12f0*/  LEA.HI.X R13, R224, c[0x0][0x36c], R87, 0x2, P0 ;  /* 0x0000db00e00d7a11 */ /* 0x000fca00000f1457 */
[----:B------:R1:W5:Y:S01]  /*1300*/  LDG.E R3, [R12.64] ;  /* 0x000000080c037981 */ /* 0x000362000c1e1900 */
[----:B------:R-:W-:Y:S05]  /*1310*/  BRA `(.L_x_1370) ;  /* 0x0000005000007947 */ /* 0x000fea0003800000 */
.L_x_1369:
[----:B------:R-:W-:Y:S01]  /*1320*/  MOV R3, c[0x0][0x1d0] ;  /* 0x0000740000037a02 */ /* 0x000fe20000000f00 */
[----:B------:R-:W-:Y:S05]  /*1330*/  @!P6 BRA `(.L_x_1370) ;  /* 0x000000300000e947 */ /* 0x000fea0003800000 */
[----:B------:R-:W2:Y:S04]  /*1340*/  LDG.E R3, [R12.64] ;  /* 0x000000080c037981 */ /* 0x000ea8000c1e1900 */
[----:B------:R-:W2:Y:S02]  /*1350*/  LDG.E R0, [R12.64+0x4] ;  /* 0x000004080c007981 */ /* 0x000ea4000c1e1900 */
[----:B--2---:R-:W-:Y:S02]  /*1360*/  IADD3 R3, -R3, R0, RZ ;  /* 0x0000000003037210 */ /* 0x004fe40007ffe1ff */
.L_x_1370:
[----:B------:R2:W4:Y:S04]  /*1370*/  @P5 LDG.E R0, [R8.64] ;  /* 0x0000000808005981 */ /* 0x000528000c1e1900 */
[----:B------:R2:W4:Y:S01]  /*1380*/  @P5 LDG.E R5, [R8.64+0x4] ;  /* 0x0000040808055981 */ /* 0x000522000c1e1900 */
[----:B------:R-:W-:Y:S01]  /*1390*/  ISETP.NE.U32.AND P0, PT, RZ, c[0x0][0x378], PT ;  /* 0x0000de00ff007a0c */ /* 0x000fe20003f05070 */
[----:B-----5:R-:W-:-:S03]  /*13a0*/  IMAD.MOV.U32 R85, RZ, RZ, R3 ;  /* 0x000000ffff557224 */ /* 0x020fc600078e0003 */
[----:B------:R-:W-:Y:S01]  /*13b0*/  ISETP.NE.AND.EX P1, PT, RZ, c[0x0][0x37c], PT, P0 ;  /* 0x0000df00ff007a0c */ /* 0x000fe20003f25300 */
[----:B------:R-:W-:Y:S01]  /*13c0*/  IMAD.MOV.U32 R90, RZ, RZ, c[0x0][0x228] ;  /* 0x00008a00ff5a7624 */ /* 0x000fe200078e00ff */
[C---:B------:R-:W-:Y:S02]  /*13d0*/  LOP3.LUT R227, R210.reuse, 0xff000000, RZ, 0xc0, !PT ;  /* 0xff000000d2e37812 */ /* 0x040fe400078ec0ff */
[----:B------:R-:W-:Y:S02]  /*13e0*/  LOP3.LUT R210, R210, 0xff0000, RZ, 0xc0, !PT ;  /* 0x00ff0000d2d27812 */ /* 0x000fe400078ec0ff */
[----:B------:R-:W-:-:S07]  /*13f0*/  SHF.R.U32.HI R227, RZ, 0x8, R227 ;  /* 0x00000008ffe37819 */ /* 0x000fce00000116e3 */
[----:B-1-3--:R-:W-:-:S04]  /*1400*/  @P1 LEA R12, P0, R224, c[0x0][0x378], 0x2 ;  /* 0x0000de00e00c1a11 */ /* 0x00afc800078010ff */
[----:B------:R-:W-:Y:S02]  /*1410*/  @P1 LEA.HI.X R13, R224, c[0x0][0x37c], R87, 0x2, P0 ;  /* 0x0000df00e00d1a11 */ /* 0x000fe400000f1457 */
[----:B------:R-:W-:Y:S01]  /*1420*/  LEA.HI R227, R210, R227, RZ, 0x10 ;  /* 0x000000e3d2e37211 */ /* 0x000fe200078f80ff */
[----:B------:R-:W-:Y:S02]  /*1430*/  BSSY B0, `(.L_x_1371) ;  /* 0x0000029000007945 */ /* 0x000fe40003800000 */
[----:B------:R1:W5:Y:S01]  /*1440*/  @P1 LDG.E R85, [R12.64] ;  /* 0x000000080c551981 */ /* 0x000362000c1e1900 */
[----:B------:R-:W-:Y:S01]  /*1450*/  SHF.R.U32.HI R210, RZ, 0x10, R227 ;  /* 0x00000010ffd27819 */ /* 0x000fe200000116e3 */
[----:B--2---:R-:W-:Y:S01]  /*1460*/  IMAD.MOV.U32 R8, RZ, RZ, RZ ;  /* 0x000000ffff087224 */ /* 0x004fe200078e00ff */
[----:B------:R-:W-:Y:S02]  /*1470*/  LOP3.LUT R227, R227, 0xff, RZ, 0xc0, !PT ;  /* 0x000000ffe3e37812 */ /* 0x000fe400078ec0ff */
[----:B------:R-:W-:-:S04]  /*1480*/  ISETP.NE.AND P1, PT, R210, RZ, PT ;  /* 0x000000ffd200720c */ /* 0x000fc80003f25270 */
[----:B------:R-:W-:Y:S01]  /*1490*/  SEL R94, R210, c[0x0][0x338], P1 ;  /* 0x0000ce00d25e7a07 */ /* 0x000fe20000800000 */
[----:B----4-:R-:W-:Y:S02]  /*14a0*/  @P5 IMAD.IADD R90, R5, 0x1, -R0 ;  /* 0x00000001055a5824 */ /* 0x010fe400078e0a00 */
[----:B------:R-:W-:-:S04]  /*14b0*/  IMAD.IADD R5, R3, 0x1, -R92 ;  /* 0x0000000103057824 */ /* 0x000fc800078e0a5c */
[----:B------:R-:W-:-:S05]  /*14c0*/  IMAD.IADD R84, R5, 0x1, R90 ;  /* 0x0000000105547824 */ /* 0x000fca00078e025a */
[C---:B------:R-:W-:Y:S02]  /*14d0*/  ISETP.GE.AND P0, PT, R84.reuse, 0x1, PT ;  /* 0x000000015400780c */ /* 0x040fe40003f06270 */
[----:B------:R-:W-:-:S04]  /*14e0*/  IADD3 R0, R84, 0x3f, RZ ;  /* 0x0000003f54007810 */ /* 0x000fc80007ffe0ff */
[----:B------:R-:W-:-:S04]  /*14f0*/  SHF.R.S32.HI R89, RZ, 0x1f, R0 ;  /* 0x0000001fff597819 */ /* 0x000fc80000011400 */
[----:B------:R-:W-:-:S04]  /*1500*/  LEA.HI R89, R89, R0, RZ, 0x6 ;  /* 0x0000000059597211 */ /* 0x000fc800078f30ff */
[----:B------:R-:W-:Y:S01]  /*1510*/  SHF.R.S32.HI R89, RZ, 0x6, R89 ;  /* 0x00000006ff597819 */ /* 0x000fe20000011459 */
[----:B------:R-:W-:Y:S05]  /*1520*/  @!P0 BRA `(.L_x_1372) ;  /* 0x0000019000008947 */ /* 0x000fea0003800000 */
[-C--:B-1----:R-:W-:Y:S02]  /*1530*/  IABS R9, R94.reuse ;  /* 0x0000005e00097213 */ /* 0x082fe40000000000 */
[----:B------:R-:W-:Y:S02]  /*1540*/  IADD3 R13, R89, -0x1, R94 ;  /* 0xffffffff590d7810 */ /* 0x000fe40007ffe05e */
[----:B------:R-:W1:Y:S01]  /*1550*/  I2F.RP R12, R9 ;  /* 0x00000009000c7306 */ /* 0x000e620000209400 */
[-C--:B------:R-:W-:Y:S02]  /*1560*/  IABS R0, R94.reuse ;  /* 0x0000005e00007213 */ /* 0x080fe40000000000 */
[----:B------:R-:W-:Y:S02]  /*1570*/  IABS R7, R13 ;  /* 0x0000000d00077213 */ /* 0x000fe40000000000 */
[----:B------:R-:W-:Y:S01]  /*1580*/  LOP3.LUT R13, R13, R94, RZ, 0x3c, !PT ;  /* 0x0000005e0d0d7212 */ /* 0x000fe200078e3cff */
[----:B------:R-:W-:-:S03]  /*1590*/  IMAD.MOV R0, RZ, RZ, -R0 ;  /* 0x000000ffff007224 */ /* 0x000fc600078e0a00 */
[----:B------:R-:W-:Y:S01]  /*15a0*/  ISETP.GE.AND P1, PT, R13, RZ, PT ;  /* 0x000000ff0d00720c */ /* 0x000fe20003f26270 */
[----:B-1----:R-:W1:Y:S02]  /*15b0*/  MUFU.RCP R14, R12 ;  /* 0x0000000c000e7308 */ /* 0x002e640000001000 */
[----:B-1----:R-:W-:-:S06]  /*15c0*/  IADD3 R14, R14, 0xffffffe, RZ ;  /* 0x0ffffffe0e0e7810 */ /* 0x002fcc0007ffe0ff */
[----:B------:R-:W1:Y:S02]  /*15d0*/  F2I.FTZ.U32.TRUNC.NTZ R15, R14 ;  /* 0x0000000e000f7305 */ /* 0x000e64000021f000 */
[----:B-1----:R-:W-:Y:S02]  /*15e0*/  IMAD.MOV R8, RZ, RZ, -R15 ;  /* 0x000000ffff087224 */ /* 0x002fe400078e0a0f */
[----:B------:R-:W-:Y:S02]  /*15f0*/  IMAD.MOV.U32 R14, RZ, RZ, RZ ;  /* 0x000000ffff0e7224 */ /* 0x000fe400078e00ff */
[----:B------:R-:W-:-:S04]  /*1600*/  IMAD R8, R8, R9, RZ ;  /* 0x0000000908087224 */ /* 0x000fc800078e02ff */
[----:B------:R-:W-:-:S06]  /*1610*/  IMAD.HI.U32 R8, R15, R8, R14 ;  /* 0x000000080f087227 */ /* 0x000fcc00078e000e */
        /* <DEDUP_REMOVED lines=10> */
.L_x_1372:
[----:B-1----:R-:W-:Y:S05]  /*16c0*/  BSYNC B0 ;  /* 0x0000000000007941 */ /* 0x002fea0003800000 */
.L_x_1371:
[----:B------:R-:W-:Y:S02]  /*16d0*/  IMAD R0, R227, R8, RZ ;  /* 0x00000008e3007224 */ /* 0x000fe400078e02ff */
[----:B------:R-:W-:Y:S02]  /*16e0*/  IMAD.SHL.U32 R154, R201, 0x8, RZ ;  /* 0x00000008c99a7824 */ /* 0x000fe400078e00ff */
        /* <DEDUP_REMOVED lines=15> */
[----:B------:R-:W-:-:S04]  /*17e0*/  ISETP.NE.U32.AND P0, PT, RZ, c[0x0][0x340], PT ;  /* 0x0000d000ff007a0c */ /* 0x000fc80003f05070 */
[----:B------:R-:W-:-:S13]  /*17f0*/  ISETP.NE.AND.EX P6, PT, RZ, c[0x0][0x344], PT, P0 ;  /* 0x0000d100ff007a0c */ /* 0x000fda0003fc5300 */
[----:B------:R-:W-:-:S06]  /*1800*/  @P6 IMAD.WIDE R156, R224, R6, c[0x0][0x340] ;  /* 0x0000d000e09c6625 */ /* 0x000fcc00078e0206 */
[----:B------:R-:W2:Y:S01]  /*1810*/  @P6 LDG.E R156, [R156.64] ;  /* 0x000000089c9c6981 */ /* 0x000ea2000c1e1900 */
[----:B------:R-:W-:Y:S01]  /*1820*/  SHF.R.S32.HI R7, RZ, 0x1f, R146 ;  /* 0x0000001fff077819 */ /* 0x000fe20000011492 */
[----:B------:R-:W-:Y:S01]  /*1830*/  IMAD.IADD R164, R3, 0x1, R91 ;  /* 0x0000000103a47824 */ /* 0x000fe200078e025b */
[----:B------:R-:W-:Y:S01]  /*1840*/  SHF.R.S32.HI R8, RZ, 0x1f, R2 ;  /* 0x0000001fff087819 */ /* 0x000fe20000011402 */
[----:B------:R-:W-:Y:S01]  /*1850*/  IMAD.MOV.U32 R100, RZ, RZ, c[0x0][0x1e0] ;  /* 0x00007800ff647624 */ /* 0x000fe200078e00ff */
[----:B------:R-:W-:Y:S01]  /*1860*/  LEA.HI R7, R7, R146, RZ, 0x3 ;  /* 0x0000009207077211 */ /* 0x000fe200078f18ff */
[----:B------:R-:W-:Y:S01]  /*1870*/  IMAD.WIDE.U32 R18, R164, c[0x0][0x1e0], RZ ;  /* 0x00007800a4127a25 */ /* 0x000fe200078e00ff */
[----:B------:R-:W-:Y:S02]  /*1880*/  SHF.R.S32.HI R155, RZ, 0x1f, R154 ;  /* 0x0000001fff9b7819 */ /* 0x000fe4000001149a */
[----:B------:R-:W-:Y:S01]  /*1890*/  SHF.R.S32.HI R7, RZ, 0x3, R7 ;  /* 0x00000003ff077819 */ /* 0x000fe20000011407 */
[----:B------:R-:W-:Y:S01]  /*18a0*/  IMAD.WIDE.U32 R168, R223, c[0x0][0x1e0], RZ ;  /* 0x00007800dfa87a25 */ /* 0x000fe200078e00ff */
[----:B------:R-:W-:-:S02]  /*18b0*/  SEL R160, R224, RZ, !P5 ;  /* 0x000000ffe0a07207 */ /* 0x000fc40006800000 */
[----:B------:R-:W-:Y:S02]  /*18c0*/  IADD3 R13, P0, R7, R2, RZ ;  /* 0x00000002070d7210 */ /* 0x000fe40007f1e0ff */
[----:B------:R-:W-:Y:S02]  /*18d0*/  SEL R2, R87, RZ, !P5 ;  /* 0x000000ff57027207 */ /* 0x000fe40006800000 */
[----:B------:R-:W-:Y:S01]  /*18e0*/  LEA.HI.X.SX32 R8, R7, R8, 0x1, P0 ;  /* 0x0000000807087211 */ /* 0x000fe200000f0eff */
[C---:B------:R-:W-:Y:S01]  /*18f0*/  IMAD.WIDE.U32 R14, R13.reuse, c[0x0][0x238], R154 ;  /* 0x00008e000d0e7a25 */ /* 0x040fe200078e009a */
[----:B------:R-:W-:Y:S02]  /*1900*/  MOV R3, 0x6 ;  /* 0x0000000600037802 */ /* 0x000fe40000000f00 */
[----:B------:R-:W-:Y:S01]  /*1910*/  MOV R107, 0x5 ;  /* 0x00000005006b7802 */ /* 0x000fe20000000f00 */
[----:B------:R-:W-:Y:S01]  /*1920*/  IMAD R0, R8, c[0x0][0x238], RZ ;  /* 0x00008e0008007a24 */ /* 0x000fe200078e02ff */
[----:B------:R-:W-:Y:S01]  /*1930*/  MOV R16, R14 ;  /* 0x0000000e00107202 */ /* 0x000fe20000000f00 */
[----:B------:R-:W-:Y:S01]  /*1940*/  IMAD.MOV.U32 R14, RZ, RZ, c[0x0][0x238] ;  /* 0x00008e00ff0e7624 */ /* 0x000fe200078e00ff */
[----:B------:R-:W-:Y:S01]  /*1950*/  SHF.R.S32.HI R6, RZ, 0x1f, R164 ;  /* 0x0000001fff067819 */ /* 0x000fe200000114a4 */
[----:B------:R-:W-:Y:S01]  /*1960*/  IMAD R0, R13, c[0x0][0x23c], R0 ;  /* 0x00008f000d007a24 */ /* 0x000fe200078e0200 */
[----:B------:R-:W-:Y:S01]  /*1970*/  ISETP.GE.AND P5, PT, R154, c[0x0][0x1d4], PT ;  /* 0x000075009a007a0c */ /* 0x000fe20003fa6270 */
[----:B------:R-:W-:Y:S01]  /*1980*/  IMAD R167, R2, c[0x0][0x248], RZ ;  /* 0x0000920002a77a24 */ /* 0x000fe200078e02ff */
[----:B------:R-:W-:Y:S01]  /*1990*/  SHF.L.U64.HI R102, R14, R3, c[0x0][0x23c] ;  /* 0x00008f000e667619 */ /* 0x000fe20000010203 */
[----:B------:R-:W-:Y:S01]  /*19a0*/  IMAD.IADD R17, R15, 0x1, R0 ;  /* 0x000000010f117824 */ /* 0x000fe200078e0200 */
[----:B------:R-:W-:Y:S01]  /*19b0*/  IADD3 R15, R5, -0x1, RZ ;  /* 0xffffffff050f7810 */ /* 0x000fe20007ffe0ff */
[----:B------:R-:W-:Y:S01]  /*19c0*/  IMAD.IADD R0, R90, 0x1, -R7 ;  /* 0x000000015a007824 */ /* 0x000fe200078e0a07 */
[C---:B------:R-:W-:Y:S01]  /*19d0*/  SHF.L.U32 R106, R14.reuse, 0x5, RZ ;  /* 0x000000050e6a7819 */ /* 0x040fe200000006ff */
[----:B------:R-:W-:Y:S01]  /*19e0*/  IMAD.WIDE.U32 R158, R225, c[0x0][0x240], R16 ;  /* 0x00009000e19e7a25 */ /* 0x000fe200078e0010 */
[----:B------:R-:W-:-:S02]  /*19f0*/  SHF.L.U64.HI R105, R14, R107, c[0x0][0x23c] ;  /* 0x00008f000e697619 */ /* 0x000fc4000001026b */
[----:B------:R-:W-:Y:S01]  /*1a00*/  ISETP.GE.AND P4, PT, R218, c[0x0][0x1d4], PT ;  /* 0x00007500da007a0c */ /* 0x000fe20003f86270 */
[----:B------:R-:W-:Y:S01]  /*1a10*/  IMAD R159, R225, c[0x0][0x244], R159 ;  /* 0x00009100e19f7a24 */ /* 0x000fe200078e029f */
[----:B------:R-:W-:Y:S01]  /*1a20*/  MOV R108, c[0x0][0x258] ;  /* 0x00009600006c7a02 */ /* 0x000fe20000000f00 */
[----:B------:R-:W-:Y:S01]  /*1a30*/  IMAD R0, R15, -0x40, R0 ;  /* 0xffffffc00f007824 */ /* 0x000fe200078e0200 */
[----:B------:R-:W-:Y:S01]  /*1a40*/  SHF.L.U64.HI R98, R100, R3, c[0x0][0x1e4] ;  /* 0x0000790064627619 */ /* 0x000fe20000010203 */
[----:B------:R-:W-:Y:S01]  /*1a50*/  IMAD.WIDE.U32 R158, R160, c[0x0][0x248], R158 ;  /* 0x00009200a09e7a25 */ /* 0x000fe200078e009e */
[----:B------:R-:W-:Y:S02]  /*1a60*/  SHF.L.U64.HI R107, R108, R107, c[0x0][0x25c] ;  /* 0x000097006c6b7619 */ /* 0x000fe4000001026b */
[----:B------:R-:W-:Y:S01]  /*1a70*/  ISETP.GE.AND P1, PT, R0, 0x21, PT ;  /* 0x000000210000780c */ /* 0x000fe20003f26270 */
[----:B------:R-:W-:Y:S01]  /*1a80*/  IMAD R167, R160, c[0x0][0x24c], R167 ;  /* 0x00009300a0a77a24 */ /* 0x000fe200078e02a7 */
[----:B------:R-:W-:Y:S01]  /*1a90*/  ISETP.GE.AND P2, PT, R0, 0x1, PT ;  /* 0x000000010000780c */ /* 0x000fe20003f46270 */
[----:B------:R-:W-:Y:S01]  /*1aa0*/  IMAD.SHL.U32 R104, R14, 0x40, RZ ;  /* 0x000000400e687824 */ /* 0x000fe200078e00ff */
[----:B------:R-:W-:Y:S01]  /*1ab0*/  SHF.R.S32.HI R0, RZ, 0x1f, R15 ;  /* 0x0000001fff007819 */ /* 0x000fe2000001140f */
[----:B------:R-:W-:Y:S01]  /*1ac0*/  IMAD R7, R102, R15, RZ ;  /* 0x0000000f66077224 */ /* 0x000fe200078e02ff */
[----:B------:R-:W-:Y:S01]  /*1ad0*/  MOV R166, R158 ;  /* 0x0000009e00a67202 */ /* 0x000fe20000000f00 */
[----:B------:R-:W-:Y:S01]  /*1ae0*/  IMAD.IADD R167, R159, 0x1, R167 ;  /* 0x000000019fa77824 */ /* 0x000fe200078e02a7 */
[----:B------:R-:W-:Y:S01]  /*1af0*/  SHF.L.U64.HI R99, R108, R3, c[0x0][0x25c] ;  /* 0x000097006c637619 */ /* 0x000fe20000010203 */
[-C--:B------:R-:W-:Y:S01]  /*1b00*/  IMAD R7, R0, R104.reuse, R7 ;  /* 0x0000006800077224 */ /* 0x080fe200078e0207 */
[----:B------:R-:W-:Y:S01]  /*1b10*/  SHF.L.U32 R101, R108, 0x6, RZ ;  /* 0x000000066c657819 */ /* 0x000fe200000006ff */
[----:B------:R-:W-:Y:S01]  /*1b20*/  IMAD R8, R8, c[0x0][0x258], RZ ;  /* 0x0000960008087a24 */ /* 0x000fe200078e02ff */
[----:B------:R-:W-:Y:S01]  /*1b30*/  SHF.R.S32.HI R143, RZ, 0x1f, R142 ;  /* 0x0000001fff8f7819 */ /* 0x000fe2000001148e */
[----:B------:R-:W-:-:S04]  /*1b40*/  IMAD.WIDE.U32 R16, R15, R104, R166 ;  /* 0x000000680f107225 */ /* 0x000fc800078e00a6 */
[----:B------:R-:W-:Y:S01]  /*1b50*/  IMAD.WIDE.U32 R20, R13, c[0x0][0x258], R154 ;  /* 0x000096000d147a25 */ /* 0x000fe200078e009a */
[----:B------:R-:W-:-:S03]  /*1b60*/  @P2 LEA R24, P3, R16, c[0x0][0x220], 0x1 ;  /* 0x0000880010182a11 */ /* 0x000fc600078608ff */
[----:B------:R-:W-:Y:S02]  /*1b70*/  IMAD R8, R13, c[0x0][0x25c], R8 ;  /* 0x000097000d087a24 */ /* 0x000fe400078e0208 */
[----:B------:R-:W-:Y:S01]  /*1b80*/  IMAD.IADD R14, R17, 0x1, R7 ;  /* 0x00000001110e7824 */ /* 0x000fe200078e0207 */
[----:B------:R-:W-:Y:S01]  /*1b90*/  @P1 IADD3 R7, P0, R106, R16, RZ ;  /* 0x000000106a071210 */ /* 0x000fe20007f1e0ff */
[----:B------:R-:W-:Y:S02]  /*1ba0*/  IMAD R9, R6, c[0x0][0x1e0], RZ ;  /* 0x0000780006097a24 */ /* 0x000fe400078e02ff */
[----:B------:R-:W-:Y:S01]  /*1bb0*/  IMAD.IADD R21, R21, 0x1, R8 ;  /* 0x0000000115157824 */ /* 0x000fe200078e0208 */
[----:B------:R-:W-:Y:S01]  /*1bc0*/  @P1 IADD3.X R8, R14, R105, RZ, P0, !PT ;  /* 0x000000690e081210 */ /* 0x000fe200007fe4ff */
[----:B------:R-:W-:Y:S01]  /*1bd0*/  IMAD R9, R164, c[0x0][0x1e4], R9 ;  /* 0x00007900a4097a24 */ /* 0x000fe200078e0209 */
[----:B------:R-:W-:Y:S01]  /*1be0*/  @P1 LEA R22, P0, R7, c[0x0][0x220], 0x1 ;  /* 0x0000880007161a11 */ /* 0x000fe200078008ff */
[----:B------:R-:W-:Y:S01]  /*1bf0*/  IMAD R95, R2, c[0x0][0x268], RZ ;  /* 0x00009a00025f7a24 */ /* 0x000fe200078e02ff */
[----:B------:R-:W-:Y:S01]  /*1c00*/  @P2 LEA.HI.X R25, R16, c[0x0][0x224], R14, 0x1, P3 ;  /* 0x0000890010192a11 */ /* 0x000fe200018f0c0e */
[----:B------:R-:W-:Y:S01]  /*1c10*/  IMAD.SHL.U32 R100, R100, 0x40, RZ ;  /* 0x0000004064647824 */ /* 0x000fe200078e00ff */
[----:B------:R-:W-:Y:S01]  /*1c20*/  ISETP.GE.AND P3, PT, R217, c[0x0][0x1d4], PT ;  /* 0x00007500d9007a0c */ /* 0x000fe20003f66270 */
[----:B------:R-:W-:Y:S01]  /*1c30*/  IMAD R95, R160, c[0x0][0x26c], R95 ;  /* 0x00009b00a05f7a24 */ /* 0x000fe200078e025f */
[----:B------:R-:W-:Y:S01]  /*1c40*/  @P1 LEA.HI.X R23, R7, c[0x0][0x224], R8, 0x1, P0 ;  /* 0x0000890007171a11 */ /* 0x000fe200000f0c08 */
[----:B------:R-:W-:Y:S01]  /*1c50*/  @!PT LDS RZ, [RZ] ;  /* 0x00000000fffff984 */ /* 0x000fe20000000800 */
[----:B------:R-:W-:Y:S01]  /*1c60*/  @!PT LDS RZ, [RZ] ;  /* 0x00000000fffff984 */ /* 0x000fe20000000800 */
[----:B------:R-:W-:Y:S01]  /*1c70*/  @!PT LDS RZ, [RZ] ;  /* 0x00000000fffff984 */ /* 0x000fe20000000800 */
[----:B------:R1:W-:Y:S01]  /*1c80*/  @P2 LDGSTS.E.BYPASS.LTC128B.128 [R139+0xc100], [R24.64], !P5 ;  /* 0x0c100000188b2fae */ /* 0x0003e2000e901d48 */
[----:B------:R-:W-:Y:S01]  /*1c90*/  IADD3 R19, R19, R9, RZ ;  /* 0x0000000913137210 */ /* 0x000fe20007ffe0ff */
[C---:B------:R-:W-:Y:S01]  /*1ca0*/  IMAD.WIDE.U32 R8, R225.reuse, c[0x0][0x260], R20 ;  /* 0x00009800e1087a25 */ /* 0x040fe200078e0014 */
[----:B------:R-:W-:Y:S01]  /*1cb0*/  ISETP.NE.AND P0, PT, R4, RZ, PT ;  /* 0x000000ff0400720c */ /* 0x000fe20003f05270 */
[----:B------:R1:W-:Y:S01]  /*1cc0*/  @P2 LDGSTS.E.BYPASS.LTC128B.128 [R139+0xe100], [R24.64+0x80], !P4 ;  /* 0x0e100080188b2fae */ /* 0x0003e2000e101d48 */
[----:B------:R-:W-:Y:S01]  /*1cd0*/  SHF.R.S32.HI R7, RZ, 0x1f, R223 ;  /* 0x0000001fff077819 */ /* 0x000fe200000114df */
[----:B------:R-:W-:-:S04]  /*1ce0*/  IMAD.WIDE.U32 R162, R225, c[0x0][0x1e8], R18 ;  /* 0x00007a00e1a27a25 */ /* 0x000fc800078e0012 */
[----:B------:R-:W-:Y:S01]  /*1cf0*/  IMAD R9, R225, c[0x0][0x264], R9 ;  /* 0x00009900e1097a24 */ /* 0x000fe200078e0209 */
[----:B------:R1:W-:Y:S01]  /*1d00*/  @P2 LDGSTS.E.BYPASS.LTC128B.128 [R139+0x10100], [R24.64+0x100], !P3 ;  /* 0x10100100188b2fae */ /* 0x0003e2000d901d48 */
[----:B------:R-:W-:Y:S02]  /*1d10*/  IMAD R2, R7, c[0x0][0x1e0], RZ ;  /* 0x0000780007027a24 */ /* 0x000fe400078e02ff */
[----:B------:R-:W-:Y:S01]  /*1d20*/  IMAD R163, R225, c[0x0][0x1ec], R163 ;  /* 0x00007b00e1a37a24 */ /* 0x000fe200078e02a3 */
[----:B------:R1:W-:Y:S01]  /*1d30*/  @P1 LDGSTS.E.BYPASS.LTC128B.128 [R139+0xd100], [R22.64], !P5 ;  /* 0x0d100000168b1fae */ /* 0x0003e2000e901d48 */
[----:B------:R-:W-:-:S03]  /*1d40*/  IMAD.WIDE.U32 R160, R160, c[0x0][0x268], R8 ;  /* 0x00009a00a0a07a25 */ /* 0x000fc600078e0008 */
[----:B------:R1:W-:Y:S01]  /*1d50*/  @P1 LDGSTS.E.BYPASS.LTC128B.128 [R139+0xf100], [R22.64+0x80], !P4 ;  /* 0x0f100080168b1fae */ /* 0x0003e2000e101d48 */
[----:B------:R-:W-:Y:S01]  /*1d60*/  IMAD R103, R223, c[0x0][0x1e4], R2 ;  /* 0x00007900df677a24 */ /* 0x000fe200078e0202 */
[----:B------:R-:W-:Y:S01]  /*1d70*/  IADD3 R95, R161, R95, RZ ;  /* 0x0000005fa15f7210 */ /* 0x000fe20007ffe0ff */
[----:B------:R-:W-:Y:S01]  /*1d80*/  IMAD.SHL.U32 R108, R108, 0x20, RZ ;  /* 0x000000206c6c7824 */ /* 0x000fe200078e00ff */
[----:B------:R1:W-:Y:S02]  /*1d90*/  @P1 LDGSTS.E.BYPASS.LTC128B.128 [R139+0x11100], [R22.64+0x100], !P3 ;  /* 0x11100100168b1fae */ /* 0x0003e4000d901d48 */
[----:B------:R-:W-:Y:S02]  /*1da0*/  IADD3 R103, R169, R103, RZ ;  /* 0x00000067a9677210 */ /* 0x000fe40007ffe0ff */
[----:B------:R-:W0:Y:S01]  /*1db0*/  LDGDEPBAR ;  /* 0x00000000000079af */ /* 0x000e220000000000 */
[----:B------:R-:W-:Y:S01]  /*1dc0*/  WARPSYNC 0xffffffff ;  /* 0xffffffff00007948 */ /* 0x000fe20003800000 */
[----:B--2---:R-:W-:Y:S01]  /*1dd0*/  @P6 SHF.R.S32.HI R127, RZ, 0x1f, R156 ;  /* 0x0000001fff7f6819 */ /* 0x004fe2000001149c */
[----:B------:R-:W-:Y:S01]  /*1de0*/  @!P6 IMAD.MOV.U32 R156, RZ, RZ, R224 ;  /* 0x000000ffff9ce224 */ /* 0x000fe200078e00e0 */
[----:B------:R-:W-:-:S04]  /*1df0*/  @!P6 MOV R127, R87 ;  /* 0x00000057007fe202 */ /* 0x000fc80000000f00 */
[----:B------:R-:W-:Y:S02]  /*1e00*/  SEL R127, R127, RZ, !P0 ;  /* 0x000000ff7f7f7207 */ /* 0x000fe40004000000 */
[----:B------:R-:W-:-:S03]  /*1e10*/  SEL R156, R156, RZ, !P0 ;  /* 0x000000ff9c9c7207 */ /* 0x000fc60004000000 */
[----:B------:R-:W-:Y:S02]  /*1e20*/  IMAD R97, R127, c[0x0][0x1f0], RZ ;  /* 0x00007c007f617a24 */ /* 0x000fe400078e02ff */
[----:B------:R-:W-:-:S04]  /*1e30*/  IMAD.WIDE.U32 R162, R156, c[0x0][0x1f0], R162 ;  /* 0x00007c009ca27a25 */ /* 0x000fc800078e00a2 */
[----:B------:R-:W-:-:S04]  /*1e40*/  IMAD R97, R156, c[0x0][0x1f4], R97 ;  /* 0x00007d009c617a24 */ /* 0x000fc800078e0261 */
[----:B------:R-:W-:Y:S02]  /*1e50*/  IMAD.IADD R97, R163, 0x1, R97 ;  /* 0x00000001a3617824 */ /* 0x000fe400078e0261 */
[----:B-1----:R-:W-:Y:S01]  /*1e60*/  ISETP.GT.AND P0, PT, R15, R12, PT ;  /* 0x0000000c0f00720c */ /* 0x002fe20003f04270 */
[----:B------:R-:W-:Y:S01]  /*1e70*/  BAR.SYNC.DEFER_BLOCKING 0x0 ;  /* 0x0000000000007b1d */ /* 0x000fe20000010000 */
[----:B------:R-:W-:Y:S01]  /*1e80*/  IMAD R2, R99, R15, RZ ;  /* 0x0000000f63027224 */ /* 0x000fe200078e02ff */
[----:B------:R-:W-:Y:S01]  /*1e90*/  IADD3 R14, R144, 0x40, RZ ;  /* 0x00000040900e7810 */ /* 0x000fe20007ffe0ff */
[----:B------:R-:W-:Y:S02]  /*1ea0*/  IMAD.MOV.U32 R8, RZ, RZ, R160 ;  /* 0x000000ffff087224 */ /* 0x000fe400078e00a0 */
[----:B------:R-:W-:Y:S01]  /*1eb0*/  IMAD.MOV.U32 R9, RZ, RZ, R95 ;  /* 0x000000ffff097224 */ /* 0x000fe200078e005f */
[----:B------:R-:W-:Y:S01]  /*1ec0*/  ULDC.U8 UR4, c[0x0][0x298] ;  /* 0x0000a60000047ab9 */ /* 0x000fe20000000000 */
[-C--:B------:R-:W-:Y:S02]  /*1ed0*/  IMAD R2, R0, R101.reuse, R2 ;  /* 0x0000006500027224 */ /* 0x080fe400078e0202 */
[----:B------:R-:W-:-:S03]  /*1ee0*/  IMAD.WIDE.U32 R8, R15, R101, R8 ;  /* 0x000000650f087225 */ /* 0x000fc600078e0008 */
[----:B------:R-:W-:Y:S01]  /*1ef0*/  @P0 IADD3 R13, R5, -0x2, RZ ;  /* 0xfffffffe050d0810 */ /* 0x000fe20007ffe0ff */
[----:B------:R-:W-:Y:S01]  /*1f00*/  IMAD.IADD R2, R9, 0x1, R2 ;  /* 0x0000000109027824 */ /* 0x000fe200078e0202 */
[----:B------:R-:W-:Y:S01]  /*1f10*/  @P2 LEA R18, P6, R8, c[0x0][0x250], 0x1 ;  /* 0x0000940008122a11 */ /* 0x000fe200078c08ff */
[----:B------:R-:W-:Y:S01]  /*1f20*/  IMAD.MOV.U32 R96, RZ, RZ, 0x1 ;  /* 0x00000001ff607424 */ /* 0x000fe200078e00ff */
[----:B------:R-:W-:Y:S01]  /*1f30*/  @P0 SHF.R.S32.HI R0, RZ, 0x1f, R13 ;  /* 0x0000001fff000819 */ /* 0x000fe2000001140d */
[----:B------:R-:W-:Y:S01]  /*1f40*/  @P0 IMAD R9, R102, R13, RZ ;  /* 0x0000000d66090224 */ /* 0x000fe200078e02ff */
[----:B------:R-:W-:Y:S01]  /*1f50*/  @P2 LEA.HI.X R19, R8, c[0x0][0x254], R2, 0x1, P6 ;  /* 0x0000950008132a11 */ /* 0x000fe200030f0c02 */
[----:B------:R-:W-:Y:S01]  /*1f60*/  @P0 IMAD.WIDE.U32 R16, R13, R104, R166 ;  /* 0x000000680d100225 */ /* 0x000fe200078e00a6 */
[----:B------:R-:W-:Y:S02]  /*1f70*/  @P1 IADD3 R5, P6, R108, R8, RZ ;  /* 0x000000086c051210 */ /* 0x000fe40007fde0ff */
[----:B------:R-:W-:Y:S01]  /*1f80*/  IADD3 R13, R144, 0x20, RZ ;  /* 0x00000020900d7810 */ /* 0x000fe20007ffe0ff */
[----:B------:R-:W-:Y:S01]  /*1f90*/  IMAD.MOV.U32 R8, RZ, RZ, c[0x0][0x27c] ;  /* 0x00009f00ff087624 */ /* 0x000fe200078e00ff */
[----:B------:R-:W-:Y:S01]  /*1fa0*/  @!PT LDS RZ, [RZ] ;  /* 0x00000000fffff984 */ /* 0x000fe20000000800 */
[----:B------:R-:W-:Y:S01]  /*1fb0*/  @!PT LDS RZ, [RZ] ;  /* 0x00000000fffff984 */ /* 0x000fe20000000800 */
[----:B------:R-:W-:Y:S01]  /*1fc0*/  @!PT LDS RZ, [RZ] ;  /* 0x00000000fffff984 */ /* 0x000fe20000000800 */
[----:B------:R1:W-:Y:S01]  /*1fd0*/  @P2 LDGSTS.E.BYPASS.LTC128B.128 [R139+0x100], [R18.64], !P5 ;  /* 0x00100000128b2fae */ /* 0x0003e2000e901d48 */
[----:B------:R-:W-:Y:S01]  /*1fe0*/  @P1 IMAD.X R2, R2, 0x1, R107, P6 ;  /* 0x0000000102021824 */ /* 0x000fe200030e066b */
[C---:B------:R-:W-:Y:S01]  /*1ff0*/  @P1 LEA R22, P6, R5.reuse, c[0x0][0x250], 0x1 ;  /* 0x0000940005161a11 */ /* 0x040fe200078c08ff */
[----:B------:R-:W-:Y:S01]  /*2000*/  @P0 IMAD R0, R0, R104, R9 ;  /* 0x0000006800000224 */ /* 0x000fe200078e0209 */
[----:B------:R1:W-:Y:S01]  /*2010*/  @P2 LDGSTS.E.BYPASS.LTC128B.128 [R139+0x2100], [R18.64+0x80], !P4 ;  /* 0x02100080128b2fae */ /* 0x0003e2000e101d48 */
[----:B------:R-:W-:Y:S01]  /*2020*/  IMAD.SHL.U32 R8, R8, 0x2, RZ ;  /* 0x0000000208087824 */ /* 0x000fe200078e00ff */
[----:B------:R-:W-:Y:S01]  /*2030*/  @P1 LEA.HI.X R23, R5, c[0x0][0x254], R2, 0x1, P6 ;  /* 0x0000950005171a11 */ /* 0x000fe200030f0c02 */
[----:B------:R-:W-:Y:S01]  /*2040*/  @P0 IMAD.IADD R0, R17, 0x1, R0 ;  /* 0x0000000111000824 */ /* 0x000fe200078e0200 */
[----:B------:R1:W-:Y:S01]  /*2050*/  @P2 LDGSTS.E.BYPASS.LTC128B.128 [R139+0x4100], [R18.64+0x100], !P3 ;  /* 0x04100100128b2fae */ /* 0x0003e2000d901d48 */
[----:B------:R-:W-:Y:S01]  /*2060*/  @P0 LEA R20, P6, R16, c[0x0][0x220], 0x1 ;  /* 0x0000880010140a11 */ /* 0x000fe200078c08ff */
[----:B------:R-:W-:Y:S01]  /*2070*/  IMAD R172, R7, c[0x0][0x290], RZ ;  /* 0x0000a40007ac7a24 */ /* 0x000fe200078e02ff */
[----:B------:R-:W-:Y:S01]  /*2080*/  ISETP.GE.AND P2, PT, R13, c[0x0][0x27c], PT ;  /* 0x00009f000d007a0c */ /* 0x000fe20003f46270 */
[----:B------:R-:W-:Y:S01]  /*2090*/  IMAD R170, R7, c[0x0][0x280], RZ ;  /* 0x0000a00007aa7a24 */ /* 0x000fe200078e02ff */
[----:B------:R-:W-:Y:S01]  /*20a0*/  IADD3 R17, -R8, c[0x0][0x1d4], RZ ;  /* 0x0000750008117a10 */ /* 0x000fe20007ffe1ff */
[----:B------:R-:W-:Y:S01]  /*20b0*/  IMAD R127, R127, c[0x0][0x218], RZ ;  /* 0x000086007f7f7a24 */ /* 0x000fe200078e02ff */
[----:B------:R-:W-:Y:S01]  /*20c0*/  @P0 LEA.HI.X R21, R16, c[0x0][0x224], R0, 0x1, P6 ;  /* 0x0000890010150a11 */ /* 0x000fe200030f0c00 */
[C---:B------:R-:W-:Y:S01]  /*20d0*/  IMAD R170, R223.reuse, c[0x0][0x284], R170 ;  /* 0x0000a100dfaa7a24 */ /* 0x040fe200078e02aa */
[----:B------:R-:W-:Y:S01]  /*20e0*/  SEL R2, RZ, c[0x0][0x27c], !P2 ;  /* 0x00009f00ff027a07 */ /* 0x000fe20005000000 */
[----:B------:R-:W-:Y:S01]  /*20f0*/  IMAD R127, R156, c[0x0][0x21c], R127 ;  /* 0x000087009c7f7a24 */ /* 0x000fe200078e027f */
[-C--:B------:R-:W-:Y:S01]  /*2100*/  SEL R0, R8, R17.reuse, !P2 ;  /* 0x0000001108007207 */ /* 0x080fe20005000000 */
[----:B------:R-:W-:Y:S01]  /*2110*/  IMAD.WIDE.U32 R174, R223, c[0x0][0x280], R144 ;  /* 0x0000a000dfae7a25 */ /* 0x000fe200078e0090 */
[----:B------:R-:W-:Y:S01]  /*2120*/  ISETP.GE.AND P2, PT, R144, c[0x0][0x27c], PT ;  /* 0x00009f0090007a0c */ /* 0x000fe20003f46270 */
[----:B------:R2:W-:Y:S01]  /*2130*/  @P1 LDGSTS.E.BYPASS.LTC128B.128 [R139+0x1100], [R22.64], !P5 ;  /* 0x01100000168b1fae */ /* 0x0005e2000e901d48 */
[----:B------:R-:W-:Y:S01]  /*2140*/  ISETP.GE.AND P6, PT, R14, c[0x0][0x27c], PT ;  /* 0x00009f000e007a0c */ /* 0x000fe20003fc6270 */
[----:B------:R-:W-:Y:S01]  /*2150*/  IMAD.IADD R2, R13, 0x1, R2 ;  /* 0x000000010d027824 */ /* 0x000fe200078e0202 */
[CC--:B------:R-:W-:Y:S01]  /*2160*/  SEL R4, R8.reuse, R17.reuse, !P2 ;  /* 0x0000001108047207 */ /* 0x0c0fe20005000000 */
[C---:B------:R-:W-:Y:S01]  /*2170*/  IMAD R172, R223.reuse, c[0x0][0x294], R172 ;  /* 0x0000a500dfac7a24 */ /* 0x040fe200078e02ac */
[----:B------:R-:W-:Y:S01]  /*2180*/  SEL R17, R8, R17, !P6 ;  /* 0x0000001108117207 */ /* 0x000fe20007000000 */
[C---:B------:R-:W-:Y:S01]  /*2190*/  IMAD.WIDE.U32 R8, R223.reuse, c[0x0][0x280], R142 ;  /* 0x0000a000df087a25 */ /* 0x040fe200078e008e */
[----:B------:R-:W-:Y:S01]  /*21a0*/  SEL R5, RZ, c[0x0][0x27c], !P2 ;  /* 0x00009f00ff057a07 */ /* 0x000fe20005000000 */
[----:B------:R2:W-:Y:S01]  /*21b0*/  @P1 LDGSTS.E.BYPASS.LTC128B.128 [R139+0x3100], [R22.64+0x80], !P4 ;  /* 0x03100080168b1fae */ /* 0x0005e2000e101d48 */
[----:B------:R-:W-:Y:S01]  /*21c0*/  ISETP.LE.AND P2, PT, R96, c[0x0][0x27c], PT ;  /* 0x00009f0060007a0c */ /* 0x000fe20003f43270 */
[----:B------:R-:W-:Y:S01]  /*21d0*/  IMAD.IADD R171, R170, 0x1, R9 ;  /* 0x00000001aaab7824 */ /* 0x000fe200078e0209 */
[----:B------:R-:W-:Y:S01]  /*21e0*/  SHF.R.S32.HI R9, RZ, 0x1f, R2 ;  /* 0x0000001fff097819 */ /* 0x000fe20000011402 */
[----:B------:R-:W-:Y:S01]  /*21f0*/  IMAD.IADD R5, R144, 0x1, R5 ;  /* 0x0000000190057824 */ /* 0x000fe200078e0205 */
[----:B-1----:R-:W-:Y:S01]  /*2200*/  SEL R19, RZ, c[0x0][0x27c], !P6 ;  /* 0x00009f00ff137a07 */ /* 0x002fe20007000000 */
[C---:B------:R-:W-:Y:S01]  /*2210*/  IMAD.WIDE.U32 R176, R223.reuse, c[0x0][0x290], R144 ;  /* 0x0000a400dfb07a25 */ /* 0x040fe200078e0090 */
[----:B------:R-:W-:Y:S01]  /*2220*/  IADD3 R164, P6, R223, R164, RZ ;  /* 0x000000a4dfa47210 */ /* 0x000fe20007fde0ff */
[----:B------:R2:W-:Y:S01]  /*2230*/  @P1 LDGSTS.E.BYPASS.LTC128B.128 [R139+0x5100], [R22.64+0x100], !P3 ;  /* 0x05100100168b1fae */ /* 0x0005e2000d901d48 */
[----:B------:R-:W-:Y:S01]  /*2240*/  SHF.R.S32.HI R16, RZ, 0x1f, R5 ;  /* 0x0000001fff107819 */ /* 0x000fe20000011405 */
[----:B------:R-:W-:-:S02]  /*2250*/  IMAD.IADD R19, R14, 0x1, R19 ;  /* 0x000000010e137824 */ /* 0x000fc400078e0213 */
[----:B------:R-:W-:Y:S01]  /*2260*/  IMAD.X R165, R6, 0x1, R7, P6 ;  /* 0x0000000106a57824 */ /* 0x000fe200030e0607 */
[----:B------:R-:W-:Y:S01]  /*2270*/  P2R R6, PR, RZ, 0x4 ;  /* 0x00000004ff067803 */ /* 0x000fe20000000000 */
[----:B------:R-:W-:Y:S01]  /*2280*/  IMAD.WIDE.U32 R24, R223, c[0x0][0x290], R142 ;  /* 0x0000a400df187a25 */ /* 0x000fe200078e008e */
[----:B------:R-:W0:Y:S01]  /*2290*/  LDGDEPBAR ;  /* 0x00000000000079af */ /* 0x000e220000000000 */
[----:B------:R-:W-:Y:S02]  /*22a0*/  LOP3.LUT P6, RZ, R220, 0x4, RZ, 0xc0, !PT ;  /* 0x00000004dcff7812 */ /* 0x000fe400078cc0ff */
[C---:B------:R-:W-:Y:S01]  /*22b0*/  IMAD.WIDE.U32 R6, R225.reuse, c[0x0][0x210], R144 ;  /* 0x00008400e1067a25 */ /* 0x040fe200078e0090 */
[----:B------:R2:W-:Y:S03]  /*22c0*/  @P0 LDGSTS.E.BYPASS.LTC128B.128 [R139+0x12100], [R20.64], !P5 ;  /* 0x12100000148b0fae */ /* 0x0005e6000e901d48 */
[----:B------:R-:W-:Y:S01]  /*22d0*/  IMAD R7, R225, c[0x0][0x214], R7 ;  /* 0x00008500e1077a24 */ /* 0x000fe200078e0207 */
[----:B------:R2:W-:Y:S01]  /*22e0*/  @P0 LDGSTS.E.BYPASS.LTC128B.128 [R139+0x14100], [R20.64+0x80], !P4 ;  /* 0x14100080148b0fae */ /* 0x0005e2000e101d48 */
[----:B------:R-:W-:-:S02]  /*22f0*/  IMAD.IADD R175, R175, 0x1, R170 ;  /* 0x00000001afaf7824 */ /* 0x000fc400078e02aa */
[----:B------:R-:W-:Y:S01]  /*2300*/  IMAD.WIDE.U32 R156, R156, c[0x0][0x218], R6 ;  /* 0x000086009c9c7a25 */ /* 0x000fe200078e0006 */
[----:B------:R-:W-:Y:S01]  /*2310*/  SHF.R.S32.HI R7, RZ, 0x1f, R4 ;  /* 0x0000001fff077819 */ /* 0x000fe20000011404 */
[----:B------:R2:W-:Y:S01]  /*2320*/  @P0 LDGSTS.E.BYPASS.LTC128B.128 [R139+0x16100], [R20.64+0x100], !P3 ;  /* 0x16100100148b0fae */ /* 0x0005e2000d901d48 */
[-C--:B------:R-:W-:Y:S01]  /*2330*/  LEA.HI R6, R16, R5.reuse, RZ, 0x3 ;  /* 0x0000000510067211 */ /* 0x080fe200078f18ff */
[----:B------:R-:W-:Y:S01]  /*2340*/  IMAD.MOV.U32 R170, RZ, RZ, R8 ;  /* 0x000000ffffaa7224 */ /* 0x000fe200078e0008 */
[----:B------:R-:W-:Y:S01]  /*2350*/  LEA.HI R7, R7, R4, RZ, 0x4 ;  /* 0x0000000407077211 */ /* 0x000fe200078f20ff */
[----:B------:R-:W-:Y:S01]  /*2360*/  IMAD.IADD R177, R177, 0x1, R172 ;  /* 0x00000001b1b17824 */ /* 0x000fe200078e02ac */
[CC--:B------:R-:W-:Y:S01]  /*2370*/  LEA.HI R4, R9.reuse, R2.reuse, RZ, 0x3 ;  /* 0x0000000209047211 */ /* 0x0c0fe200078f18ff */
[----:B------:R-:W-:Y:S01]  /*2380*/  IMAD.IADD R173, R172, 0x1, R25 ;  /* 0x00000001acad7824 */ /* 0x000fe200078e0219 */
[----:B------:R-:W-:Y:S01]  /*2390*/  SHF.R.S32.HI R7, RZ, 0x4, R7 ;  /* 0x00000004ff077819 */ /* 0x000fe20000011407 */
[----:B------:R-:W-:Y:S01]  /*23a0*/  IMAD.MOV.U32 R172, RZ, RZ, R24 ;  /* 0x000000ffffac7224 */ /* 0x000fe200078e0018 */
[----:B------:R-:W-:Y:S01]  /*23b0*/  LEA.HI R9, R9, R2, RZ, 0x6 ;  /* 0x0000000209097211 */ /* 0x000fe200078f30ff */
[----:B------:R-:W-:Y:S01]  /*23c0*/  IMAD.MOV.U32 R112, RZ, RZ, c[0x0][0x290] ;  /* 0x0000a400ff707624 */ /* 0x000fe200078e00ff */
[----:B------:R-:W-:Y:S01]  /*23d0*/  LEA.HI R16, R16, R5, RZ, 0x6 ;  /* 0x0000000510107211 */ /* 0x000fe200078f30ff */
[----:B------:R-:W-:Y:S01]  /*23e0*/  IMAD.MOV.U32 R116, RZ, RZ, c[0x0][0x280] ;  /* 0x0000a000ff747624 */ /* 0x000fe200078e00ff */
[----:B------:R-:W-:Y:S01]  /*23f0*/  SHF.R.S32.HI R5, RZ, 0x1f, R0 ;  /* 0x0000001fff057819 */ /* 0x000fe20000011400 */
[----:B------:R-:W-:Y:S01]  /*2400*/  IMAD.SHL.U32 R9, R9, 0x40, RZ ;  /* 0x0000004009097824 */ /* 0x000fe200078e00ff */
[----:B------:R-:W-:Y:S01]  /*2410*/  LEA.HI.SX32 R122, R6, R7, 0x1d ;  /* 0x00000007067a7211 */ /* 0x000fe200078feaff */
[----:B------:R-:W-:Y:S01]  /*2420*/  IMAD.SHL.U32 R16, R16, 0x40, RZ ;  /* 0x0000004010107824 */ /* 0x000fe200078e00ff */
[----:B------:R-:W-:Y:S01]  /*2430*/  SHF.R.S32.HI R8, RZ, 0x1f, R19 ;  /* 0x0000001fff087819 */ /* 0x000fe20000011413 */
[----:B-----5:R-:W-:Y:S01]  /*2440*/  IMAD.WIDE.U32 R176, R85, c[0x0][0x290], R176 ;  /* 0x0000a40055b07a25 */ /* 0x020fe200078e00b0 */
[----:B------:R-:W-:-:S02]  /*2450*/  LOP3.LUT R24, R221, 0x38, R4, 0xf8, !PT ;  /* 0x00000038dd187812 */ /* 0x000fc400078ef804 */
[----:B------:R-:W-:Y:S01]  /*2460*/  LEA.HI R5, R5, R0, RZ, 0x4 ;  /* 0x0000000005057211 */ /* 0x000fe200078f20ff */
[----:B------:R-:W-:Y:S01]  /*2470*/  IMAD.WIDE.U32 R174, R85, c[0x0][0x280], R174 ;  /* 0x0000a00055ae7a25 */ /* 0x000fe200078e00ae */
[----:B------:R-:W-:Y:S02]  /*2480*/  LOP3.LUT R18, R221, 0x38, R6, 0xf8, !PT ;  /* 0x00000038dd127812 */ /* 0x000fe400078ef806 */
[----:B------:R-:W-:Y:S01]  /*2490*/  SHF.R.S32.HI R7, RZ, 0x1f, R122 ;  /* 0x0000001fff077819 */ /* 0x000fe2000001147a */
[C---:B------:R-:W-:Y:S01]  /*24a0*/  IMAD.WIDE.U32 R172, R85.reuse, c[0x0][0x290], R172 ;  /* 0x0000a40055ac7a25 */ /* 0x040fe200078e00ac */
[----:B------:R-:W-:Y:S02]  /*24b0*/  SHF.R.S32.HI R0, RZ, 0x1f, R17 ;  /* 0x0000001fff007819 */ /* 0x000fe40000011411 */
[----:B------:R-:W-:Y:S01]  /*24c0*/  LEA.HI R2, R8, R19, RZ, 0x3 ;  /* 0x0000001308027211 */ /* 0x000fe200078f18ff */
[----:B------:R-:W-:Y:S01]  /*24d0*/  IMAD.WIDE.U32 R170, R85, c[0x0][0x280], R170 ;  /* 0x0000a00055aa7a25 */ /* 0x000fe200078e00aa */
[----:B------:R-:W-:-:S02]  /*24e0*/  LOP3.LUT R9, R9, 0xfffff000, RZ, 0xc0, !PT ;  /* 0xfffff00009097812 */ /* 0x000fc400078ec0ff */
[-C--:B------:R-:W-:Y:S01]  /*24f0*/  LOP3.LUT R117, R24, R141.reuse, RZ, 0x3c, !PT ;  /* 0x0000008d18757212 */ /* 0x080fe200078e3cff */
[----:B------:R-:W-:Y:S01]  /*2500*/  IMAD.MOV.U32 R59, RZ, RZ, 0x1 ;  /* 0x00000001ff3b7424 */ /* 0x000fe200078e00ff */
[----:B------:R-:W-:Y:S01]  /*2510*/  LOP3.LUT R119, R18, R141, RZ, 0x3c, !PT ;  /* 0x0000008d12777212 */ /* 0x000fe200078e3cff */
[----:B------:R-:W-:Y:S01]  /*2520*/  IMAD.MOV.U32 R47, RZ, RZ, RZ ;  /* 0x000000ffff2f7224 */ /* 0x000fe200078e00ff */
[----:B------:R-:W-:Y:S01]  /*2530*/  LEA.HI R7, R7, R122, RZ, 0x3 ;  /* 0x0000007a07077211 */ /* 0x000fe200078f18ff */
[----:B------:R-:W-:Y:S01]  /*2540*/  IMAD.SHL.U32 R122, R122, 0x8, RZ ;  /* 0x000000087a7a7824 */ /* 0x000fe200078e00ff */
[----:B------:R-:W-:Y:S01]  /*2550*/  LEA.HI R0, R0, R17, RZ, 0x4 ;  /* 0x0000001100007211 */ /* 0x000fe200078f20ff */
[----:B------:R-:W-:Y:S01]  /*2560*/  IMAD.IADD R127, R157, 0x1, R127 ;  /* 0x000000019d7f7824 */ /* 0x000fe200078e027f */
[----:B------:R-:W-:Y:S01]  /*2570*/  LOP3.LUT R18, R221, 0x38, R2, 0xf8, !PT ;  /* 0x00000038dd127812 */ /* 0x000fe200078ef802 */
[----:B------:R-:W-:Y:S01]  /*2580*/  IMAD.SHL.U32 R7, R7, 0x200, RZ ;  /* 0x0000020007077824 */ /* 0x000fe200078e00ff */
[----:B------:R-:W-:-:S02]  /*2590*/  IADD3 R117, R117, R9, R140 ;  /* 0x0000000975757210 */ /* 0x000fc40007ffe08c */
[----:B------:R-:W-:Y:S02]  /*25a0*/  SHF.R.S32.HI R9, RZ, 0x4, R5 ;  /* 0x00000004ff097819 */ /* 0x000fe40000011405 */
[----:B------:R-:W-:Y:S02]  /*25b0*/  LOP3.LUT R115, R18, R141, RZ, 0x3c, !PT ;  /* 0x0000008d12737212 */ /* 0x000fe400078e3cff */
[----:B------:R-:W-:Y:S02]  /*25c0*/  SHF.R.S32.HI R5, RZ, 0x4, R0 ;  /* 0x00000004ff057819 */ /* 0x000fe40000011400 */
[----:B------:R-:W-:Y:S02]  /*25d0*/  LOP3.LUT R18, R221, 0x38, R122, 0xf8, !PT ;  /* 0x00000038dd127812 */ /* 0x000fe400078ef87a */
[----:B------:R-:W-:Y:S02]  /*25e0*/  LEA.HI R8, R8, R19, RZ, 0x6 ;  /* 0x0000001308087211 */ /* 0x000fe400078f30ff */
[----:B------:R-:W-:-:S02]  /*25f0*/  LEA.HI.SX32 R118, R2, R5, 0x1d ;  /* 0x0000000502767211 */ /* 0x000fc400078feaff */
[----:B------:R-:W-:Y:S01]  /*2600*/  LOP3.LUT R113, R18, R141, RZ, 0x3c, !PT ;  /* 0x0000008d12717212 */ /* 0x000fe200078e3cff */
[----:B------:R-:W-:Y:S01]  /*2610*/  IMAD.SHL.U32 R8, R8, 0x40, RZ ;  /* 0x0000004008087824 */ /* 0x000fe200078e00ff */
[----:B------:R-:W-:Y:S02]  /*2620*/  @P0 LEA R18, P1, R106, R20, 0x1 ;  /* 0x000000146a120211 */ /* 0x000fe400078208ff */
[----:B------:R-:W-:Y:S02]  /*2630*/  LEA.HI.SX32 R120, R4, R9, 0x1d ;  /* 0x0000000904787211 */ /* 0x000fe400078feaff */
[----:B------:R-:W-:Y:S02]  /*2640*/  SHF.R.S32.HI R9, RZ, 0x1f, R118 ;  /* 0x0000001fff097819 */ /* 0x000fe40000011476 */
[----:B------:R-:W-:Y:S02]  /*2650*/  @P0 LEA.HI.X R19, R106, R21, R105, 0x1, P1 ;  /* 0x000000156a130211 */ /* 0x000fe400008f0c69 */
[----:B------:R-:W-:Y:S01]  /*2660*/  LEA.HI R0, R9, R118, RZ, 0x3 ;  /* 0x0000007609007211 */ /* 0x000fe200078f18ff */
[----:B------:R-:W-:Y:S01]  /*2670*/  IMAD.SHL.U32 R118, R118, 0x8, RZ ;  /* 0x0000000876767824 */ /* 0x000fe200078e00ff */
[----:B------:R-:W-:Y:S01]  /*2680*/  LOP3.LUT R8, R8, 0xfffff000, RZ, 0xc0, !PT ;  /* 0xfffff00008087812 */ /* 0x000fe200078ec0ff */
[----:B------:R2:W-:Y:S01]  /*2690*/  @P0 LDGSTS.E.BYPASS.LTC128B.128 [R139+0x13100], [R18.64], !P5 ;  /* 0x13100000128b0fae */ /* 0x0005e2000e901d48 */
[----:B------:R-:W-:Y:S01]  /*26a0*/  SHF.R.S32.HI R5, RZ, 0x1f, R120 ;  /* 0x0000001fff057819 */ /* 0x000fe20000011478 */
[----:B------:R-:W-:Y:S01]  /*26b0*/  IMAD.SHL.U32 R0, R0, 0x200, RZ ;  /* 0x0000020000007824 */ /* 0x000fe200078e00ff */
[----:B------:R-:W-:Y:S01]  /*26c0*/  IADD3 R115, R115, R8, R140 ;  /* 0x0000000873737210 */ /* 0x000fe20007ffe08c */
[----:B------:R2:W-:Y:S01]  /*26d0*/  @P0 LDGSTS.E.BYPASS.LTC128B.128 [R139+0x15100], [R18.64+0x80], !P4 ;  /* 0x15100080128b0fae */ /* 0x0005e2000e101d48 */
[----:B------:R-:W-:Y:S01]  /*26e0*/  LEA.HI R5, R5, R120, RZ, 0x3 ;  /* 0x0000007805057211 */ /* 0x000fe200078f18ff */
[----:B------:R-:W-:Y:S01]  /*26f0*/  IMAD.SHL.U32 R120, R120, 0x8, RZ ;  /* 0x0000000878787824 */ /* 0x000fe200078e00ff */
[----:B------:R-:W-:Y:S01]  /*2700*/  LOP3.LUT R16, R16, 0xfffff000, RZ, 0xc0, !PT ;  /* 0xfffff00010107812 */ /* 0x000fe200078ec0ff */
[----:B------:R2:W-:Y:S01]  /*2710*/  @P0 LDGSTS.E.BYPASS.LTC128B.128 [R139+0x17100], [R18.64+0x100], !P3 ;  /* 0x17100100128b0fae */ /* 0x0005e2000d901d48 */
[----:B------:R-:W-:Y:S01]  /*2720*/  LOP3.LUT R8, R221, 0x38, R118, 0xf8, !PT ;  /* 0x00000038dd087812 */ /* 0x000fe200078ef876 */
[----:B------:R-:W-:Y:S01]  /*2730*/  IMAD.SHL.U32 R5, R5, 0x200, RZ ;  /* 0x0000020005057824 */ /* 0x000fe200078e00ff */
[----:B------:R-:W-:Y:S01]  /*2740*/  IADD3 R119, R119, R16, R140 ;  /* 0x0000001077777210 */ /* 0x000fe20007ffe08c */
[----:B------:R-:W0:Y:S01]  /*2750*/  LDGDEPBAR ;  /* 0x00000000000079af */ /* 0x000e220000000000 */
[----:B------:R-:W-:-:S02]  /*2760*/  LOP3.LUT R109, R8, R141, RZ, 0x3c, !PT ;  /* 0x0000008d086d7212 */ /* 0x000fc400078e3cff */
[----:B------:R-:W-:Y:S02]  /*2770*/  LOP3.LUT R16, R221, 0x38, R120, 0xf8, !PT ;  /* 0x00000038dd107812 */ /* 0x000fe400078ef878 */
[----:B------:R-:W-:Y:S02]  /*2780*/  SHF.R.S32.HI R8, RZ, 0x1f, R85 ;  /* 0x0000001fff087819 */ /* 0x000fe40000011455 */
[----:B------:R-:W-:Y:S02]  /*2790*/  LOP3.LUT R111, R16, R141, RZ, 0x3c, !PT ;  /* 0x0000008d106f7212 */ /* 0x000fe400078e3cff */
[----:B------:R-:W-:Y:S01]  /*27a0*/  LOP3.LUT R0, R0, 0xfffff000, RZ, 0xc0, !PT ;  /* 0xfffff00000007812 */ /* 0x000fe200078ec0ff */
[----:B------:R-:W-:Y:S01]  /*27b0*/  IMAD R16, R8, c[0x0][0x290], RZ ;  /* 0x0000a40008107a24 */ /* 0x000fe200078e02ff */
[----:B------:R-:W-:Y:S01]  /*27c0*/  IADD3 R93, P1, P0, R162, R168, R144 ;  /* 0x000000a8a25d7210 */ /* 0x000fe2000783e090 */
[----:B------:R-:W-:Y:S01]  /*27d0*/  IMAD R8, R8, c[0x0][0x280], RZ ;  /* 0x0000a00008087a24 */ /* 0x000fe200078e02ff */
[----:B------:R-:W-:Y:S01]  /*27e0*/  IADD3 R109, R109, R0, R140 ;  /* 0x000000006d6d7210 */ /* 0x000fe20007ffe08c */
[----:B------:R-:W-:Y:S01]  /*27f0*/  IMAD R123, R85, c[0x0][0x294], R16 ;  /* 0x0000a500557b7a24 */ /* 0x000fe200078e0210 */
[----:B------:R-:W-:Y:S01]  /*2800*/  IADD3.X R126, R97, R103, R145, P1, P0 ;  /* 0x00000067617e7210 */ /* 0x000fe20000fe0491 */
[----:B------:R-:W-:Y:S01]  /*2810*/  IMAD R121, R85, c[0x0][0x284], R8 ;  /* 0x0000a10055797a24 */ /* 0x000fe200078e0208 */
[----:B------:R-:W-:Y:S01]  /*2820*/  LOP3.LUT R7, R7, 0xfffff000, RZ, 0xc0, !PT ;  /* 0xfffff00007077812 */ /* 0x000fe200078ec0ff */
[----:B------:R-:W-:Y:S01]  /*2830*/  IMAD.IADD R125, R177, 0x1, R123 ;  /* 0x00000001b17d7824 */ /* 0x000fe200078e027b */
[----:B------:R-:W-:Y:S01]  /*2840*/  LOP3.LUT R5, R5, 0xfffff000, RZ, 0xc0, !PT ;  /* 0xfffff00005057812 */ /* 0x000fe200078ec0ff */
[----:B------:R-:W-:Y:S01]  /*2850*/  IMAD.IADD R124, R175, 0x1, R121 ;  /* 0x00000001af7c7824 */ /* 0x000fe200078e0279 */
[----:B------:R-:W-:Y:S01]  /*2860*/  LOP3.LUT R0, R221, 0x18, R144, 0xf8, !PT ;  /* 0x00000018dd007812 */ /* 0x000fe200078ef890 */
[----:B------:R-:W-:Y:S01]  /*2870*/  IMAD.IADD R123, R123, 0x1, R173 ;  /* 0x000000017b7b7824 */ /* 0x000fe200078e02ad */
[----:B------:R-:W-:Y:S01]  /*2880*/  ISETP.NE.AND P0, PT, RZ, UR4, PT ;  /* 0x00000004ff007c0c */ /* 0x000fe2000bf05270 */
[----:B------:R-:W-:Y:S01]  /*2890*/  IMAD.IADD R121, R121, 0x1, R171 ;  /* 0x0000000179797824 */ /* 0x000fe200078e02ab */
[----:B------:R-:W-:-:S02]  /*28a0*/  LOP3.LUT R133, R6, 0xfffffff8, RZ, 0xc0, !PT ;  /* 0xfffffff806857812 */ /* 0x000fc400078ec0ff */
[----:B------:R-:W-:Y:S02]  /*28b0*/  LOP3.LUT R131, R4, 0xfffffff8, RZ, 0xc0, !PT ;  /* 0xfffffff804837812 */ /* 0x000fe400078ec0ff */
[----:B------:R-:W-:Y:S02]  /*28c0*/  LOP3.LUT R129, R2, 0xfffffff8, RZ, 0xc0, !PT ;  /* 0xfffffff802817812 */ /* 0x000fe400078ec0ff */
[CC--:B------:R-:W-:Y:S01]  /*28d0*/  SHF.L.U64.HI R110, R112.reuse, R3.reuse, c[0x0][0x294] ;  /* 0x0000a500706e7619 */ /* 0x0c0fe20000010203 */
[----:B------:R-:W-:Y:S01]  /*28e0*/  IMAD.SHL.U32 R112, R112, 0x40, RZ ;  /* 0x0000004070707824 */ /* 0x000fe200078e00ff */
[C---:B------:R-:W-:Y:S01]  /*28f0*/  SHF.L.U64.HI R114, R116.reuse, R3, c[0x0][0x284] ;  /* 0x0000a10074727619 */ /* 0x040fe20000010203 */
[----:B------:R-:W-:Y:S01]  /*2900*/  IMAD.SHL.U32 R116, R116, 0x40, RZ ;  /* 0x0000004074747824 */ /* 0x000fe200078e00ff */
[--C-:B------:R-:W-:Y:S02]  /*2910*/  IADD3 R113, R113, R7, R140.reuse ;  /* 0x0000000771717210 */ /* 0x100fe40007ffe08c */
[----:B------:R-:W-:-:S02]  /*2920*/  IADD3 R111, R111, R5, R140 ;  /* 0x000000056f6f7210 */ /* 0x000fc40007ffe08c */
[----:B------:R-:W-:Y:S02]  /*2930*/  LOP3.LUT R0, R140, R0, R141, 0xf6, !PT ;  /* 0x000000008c007212 */ /* 0x000fe400078ef68d */
[----:B------:R-:W-:Y:S02]  /*2940*/  P2R R135, PR, RZ, 0x1 ;  /* 0x00000001ff877803 */ /* 0x000fe40000000000 */
[----:B------:R-:W-:Y:S02]  /*2950*/  SHF.R.S32.HI R150, RZ, 0x1f, R133 ;  /* 0x0000001fff967819 */ /* 0x000fe40000011485 */
[----:B------:R-:W-:Y:S02]  /*2960*/  SHF.R.S32.HI R148, RZ, 0x1f, R131 ;  /* 0x0000001fff947819 */ /* 0x000fe40000011483 */
[----:B------:R-:W-:Y:S02]  /*2970*/  SHF.R.S32.HI R134, RZ, 0x1f, R129 ;  /* 0x0000001fff867819 */ /* 0x000fe40000011481 */
[----:B------:R-:W-:-:S02]  /*2980*/  SHF.R.S32.HI R132, RZ, 0x1f, R122 ;  /* 0x0000001fff847819 */ /* 0x000fc4000001147a */
[----:B------:R-:W-:Y:S02]  /*2990*/  SHF.R.S32.HI R130, RZ, 0x1f, R120 ;  /* 0x0000001fff827819 */ /* 0x000fe40000011478 */
[----:B--2---:R-:W-:Y:S02]  /*29a0*/  SHF.R.S32.HI R128, RZ, 0x1f, R118 ;  /* 0x0000001fff807819 */ /* 0x004fe40000011476 */
.L_x_1398:
[----:B------:R-:W-:Y:S01]  /*29b0*/  SHF.R.S32.HI R5, RZ, 0x1f, R15 ;  /* 0x0000001fff057819 */ /* 0x000fe2000001140f */
[----:B------:R-:W-:Y:S04]  /*29c0*/  DEPBAR.LE SB0, 0x2 ;  /* 0x000080800000791a */ /* 0x000fe80000000000 */
[----:B------:R-:W-:Y:S01]  /*29d0*/  ISETP.LE.AND P1, PT, R96, c[0x0][0x27c], PT ;  /* 0x00009f0060007a0c */ /* 0x000fe20003f23270 */
[----:B------:R-:W-:Y:S01]  /*29e0*/  WARPSYNC 0xffffffff ;  /* 0xffffffff00007948 */ /* 0x000fe20003800000 */
[----:B------:R-:W-:Y:S01]  /*29f0*/  BAR.SYNC.DEFER_BLOCKING 0x0 ;  /* 0x0000000000007b1d */ /* 0x000fe20000010000 */
[-C--:B------:R-:W-:Y:S02]  /*2a00*/  IMAD R153, R98, R15.reuse, RZ ;  /* 0x0000000f62997224 */ /* 0x080fe400078e02ff */
[----:B------:R-:W-:Y:S04]  /*2a10*/  IMAD.WIDE.U32 R20, R100, R15, RZ ;  /* 0x0000000f64147225 */ /* 0x000fe800078e00ff */
[----:B------:R-:W-:Y:S01]  /*2a20*/  IMAD R153, R5, R100, R153 ;  /* 0x0000006405997224 */ /* 0x000fe200078e0299 */
[----:B------:R-:W-:Y:S01]  /*2a30*/  IADD3 R4, P0, R93, R20, RZ ;  /* 0x000000145d047210 */ /* 0x000fe20007f1e0ff */
[----:B-1----:R-:W-:Y:S02]  /*2a40*/  IMAD R2, R47, 0x3000, R0 ;  /* 0x000030002f027824 */ /* 0x002fe400078e0200 */
[----:B------:R-:W-:Y:S03]  /*2a50*/  IMAD.IADD R153, R21, 0x1, R153 ;  /* 0x0000000115997824 */ /* 0x000fe600078e0299 */
[----:B------:R-:W-:Y:S01]  /*2a60*/  IADD3 R149, R2, 0x20, RZ ;  /* 0x0000002002957810 */ /* 0x000fe20007ffe0ff */
[----:B------:R-:W-:Y:S01]  /*2a70*/  IMAD.X R3, R153, 0x1, R126, P0 ;  /* 0x0000000199037824 */ /* 0x000fe200000e067e */
[----:B------:R-:W-:Y:S02]  /*2a80*/  LEA R74, P0, R4, c[0x0][0x1c8], 0x1 ;  /* 0x00007200044a7a11 */ /* 0x000fe400078008ff */
[----:B------:R-:W-:Y:S02]  /*2a90*/  @P6 IADD3 R149, R2, -0x20, RZ ;  /* 0xffffffe002956810 */ /* 0x000fe40007ffe0ff */
[----:B------:R-:W-:Y:S02]  /*2aa0*/  LEA.HI.X R75, R4, c[0x0][0x1cc], R3, 0x1, P0 ;  /* 0x00007300044b7a11 */ /* 0x000fe400000f0c03 */
[----:B------:R-:W-:Y:S02]  /*2ab0*/  LEA R151, R2, 0x100, 0x1 ;  /* 0x0000010002977811 */ /* 0x000fe400078e08ff */
[----:B------:R-:W-:Y:S01]  /*2ac0*/  LEA R149, R149, 0x100, 0x1 ;  /* 0x0000010095957811 */ /* 0x000fe200078e08ff */
[----:B------:R-:W-:Y:S01]  /*2ad0*/  BSSY B1, `(.L_x_1374) ;  /* 0x0000393000017945 */ /* 0x000fe20003800000 */
[----:B------:R-:W-:-:S05]  /*2ae0*/  @!P1 BRA `(.L_x_1375) ;  /* 0x0000378000009947 */ /* 0x000fca0003800000 */
[-C--:B------:R-:W-:Y:S01]  /*2af0*/  IMAD R3, R114, R15.reuse, RZ ;  /* 0x0000000f72037224 */ /* 0x080fe200078e02ff */
[----:B------:R-:W-:Y:S01]  /*2b00*/  ISETP.NE.AND P1, PT, R135, RZ, PT ;  /* 0x000000ff8700720c */ /* 0x000fe20003f25270 */
[-C--:B------:R-:W-:Y:S02]  /*2b10*/  IMAD R9, R110, R15.reuse, RZ ;  /* 0x0000000f6e097224 */ /* 0x080fe400078e02ff */
[----:B------:R-:W-:Y:S02]  /*2b20*/  IMAD R152, R15, -0x40, R90 ;  /* 0xffffffc00f987824 */ /* 0x000fe400078e025a */
[C---:B------:R-:W-:Y:S02]  /*2b30*/  IMAD R3, R5.reuse, R116, R3 ;  /* 0x0000007405037224 */ /* 0x040fe400078e0203 */
[----:B------:R-:W-:Y:S01]  /*2b40*/  IMAD R9, R5, R112, R9 ;  /* 0x0000007005097224 */ /* 0x000fe200078e0209 */
[----:B------:R-:W-:Y:S01]  /*2b50*/  IMNMX R152, R152, 0x40, PT ;  /* 0x0000004098987817 */ /* 0x000fe20003800200 */
[-C--:B------:R-:W-:Y:S04]  /*2b60*/  IMAD.WIDE.U32 R6, R116, R15.reuse, RZ ;  /* 0x0000000f74067225 */ /* 0x080fe800078e00ff */
[----:B------:R-:W-:Y:S01]  /*2b70*/  IMAD.WIDE.U32 R4, R112, R15, RZ ;  /* 0x0000000f70047225 */ /* 0x000fe200078e00ff */
[----:B------:R-:W-:Y:S04]  /*2b80*/  IADD3 R3, R7, R3, RZ ;  /* 0x0000000307037210 */ /* 0x000fe80007ffe0ff */
[----:B------:R-:W-:Y:S01]  /*2b90*/  IADD3 R2, R5, R9, RZ ;  /* 0x0000000905027210 */ /* 0x000fe20007ffe0ff */
[----:B------:R-:W-:-:S05]  /*2ba0*/  @!P1 BRA `(.L_x_1376) ;  /* 0x00001b1000009947 */ /* 0x000fca0003800000 */
[----:B------:R-:W-:Y:S01]  /*2bb0*/  ISETP.GE.AND P1, PT, R223, R152, PT ;  /* 0x00000098df00720c */ /* 0x000fe20003f26270 */
[----:B------:R-:W-:Y:S01]  /*2bc0*/  BSSY B0, `(.L_x_1377) ;  /* 0x0000036000007945 */ /* 0x000fe20003800000 */
[C---:B------:R-:W-:Y:S01]  /*2bd0*/  IADD3 R29, R142.reuse, 0x20, RZ ;  /* 0x000000208e1d7810 */ /* 0x040fe20007ffe0ff */
[----:B------:R-:W-:Y:S01]  /*2be0*/  CS2R R24, SRZ ;  /* 0x0000000000187805 */ /* 0x000fe2000001ff00 */
[----:B------:R-:W-:Y:S01]  /*2bf0*/  IADD3 R20, R142, 0x40, RZ ;  /* 0x000000408e147810 */ /* 0x000fe20007ffe0ff */
        /* <DEDUP_REMOVED lines=28> */
[----:B------:R-:W-:Y:S01]  /*2dc0*/  LEA.HI.X R9, R6, c[0x0][0x274], R3, 0x1, P0 ;  /* 0x00009d0006097a11 */ /* 0x000fe200000f0c03 */
[----:B------:R-:W-:Y:S01]  /*2dd0*/  CS2R R54, SRZ ;  /* 0x0000000000367805 */ /* 0x000fe2000001ff00 */
[C---:B------:R-:W-:Y:S04]  /*2de0*/  LEA R2, P0, R4.reuse, c[0x0][0x288], 0x1 ;  /* 0x0000a20004027a11 */ /* 0x040fe800078008ff */
[----:B------:R-:W-:Y:S02]  /*2df0*/  LEA.HI.X R3, R4, c[0x0][0x28c], R5, 0x1, P0 ;  /* 0x0000a30004037a11 */ /* 0x000fe400000f0c05 */
[----:B------:R-:W-:-:S13]  /*2e00*/  ISETP.GE.AND P0, PT, R142, c[0x0][0x27c], PT ;  /* 0x00009f008e007a0c */ /* 0x000fda0003f06270 */
[----:B------:R1:W5:Y:S04]  /*2e10*/  @!P0 LDG.E.64 R40, [R8.64] ;  /* 0x0000000808288981 */ /* 0x000368000c1e1b00 */
[----:B------:R1:W5:Y:S01]  /*2e20*/  @!P0 LDG.E.64 R72, [R2.64] ;  /* 0x0000000802488981 */ /* 0x000362000c1e1b00 */
[----:B------:R-:W-:-:S13]  /*2e30*/  ISETP.GE.AND P0, PT, R138, c[0x0][0x27c], PT ;  /* 0x00009f008a007a0c */ /* 0x000fda0003f06270 */
[----:B------:R1:W5:Y:S04]  /*2e40*/  @!P0 LDG.E.64 R42, [R8.64+0x20] ;  /* 0x00002008082a8981 */ /* 0x000368000c1e1b00 */
[----:B------:R1:W5:Y:S01]  /*2e50*/  @!P0 LDG.E.64 R70, [R2.64+0x20] ;  /* 0x0000200802468981 */ /* 0x000362000c1e1b00 */
        /* <DEDUP_REMOVED lines=11> */
[----:B------:R1:W5:Y:S02]  /*2f10*/  @!P0 LDG.E.64 R54, [R2.64+0xa0] ;  /* 0x0000a00802368981 */ /* 0x000364000c1e1b00 */
.L_x_1378:
[----:B------:R-:W-:Y:S05]  /*2f20*/  BSYNC B0 ;  /* 0x0000000000007941 */ /* 0x000fea0003800000 */
.L_x_1377:
[----:B------:R-:W-:-:S05]  /*2f30*/  @P1 BRA `(.L_x_1379) ;  /* 0x000034c000001947 */ /* 0x000fca0003800000 */
[----:B------:R-:W-:Y:S01]  /*2f40*/  ISETP.GE.AND P0, PT, R144, c[0x0][0x1d4], PT ;  /* 0x0000750090007a0c */ /* 0x000fe20003f06270 */
[----:B-1---5:R-:W-:Y:S01]  /*2f50*/  IMAD.MOV.U32 R3, RZ, RZ, R26 ;  /* 0x000000ffff037224 */ /* 0x022fe200078e001a */
[----:B------:R-:W-:Y:S01]  /*2f60*/  BSSY B0, `(.L_x_1380) ;  /* 0x0000060000007945 */ /* 0x000fe20003800000 */
[----:B------:R-:W-:Y:S02]  /*2f70*/  IMAD.MOV.U32 R2, RZ, RZ, R27 ;  /* 0x000000ffff027224 */ /* 0x000fe400078e001b */
        /* <DEDUP_REMOVED lines=35> */
[----:B------:R-:W-:Y:S02]  /*31b0*/  PRMT R64, R18, 0x7610, R64 ;  /* 0x0000761012407816 */ /* 0x000fe40000000040 */
[----:B------:R-:W-:Y:S02]  /*31c0*/  PRMT R69, R17, 0x7610, R69 ;  /* 0x0000761011457816 */ /* 0x000fe40000000045 */
[----:B------:R-:W-:Y:S01]  /*31d0*/  PRMT R68, R16, 0x7610, R68 ;  /* 0x0000761010447816 */ /* 0x000fe20000000044 */
[----:B------:R-:W-:-:S05]  /*31e0*/  @P0 BRA `(.L_x_1381) ;  /* 0x0000037000000947 */ /* 0x000fca0003800000 */
[----:B------:R-:W-:Y:S01]  /*31f0*/  ISETP.GE.AND P0, PT, R142, c[0x0][0x27c], PT ;  /* 0x00009f008e007a0c */ /* 0x000fe20003f06270 */
[----:B------:R-:W1:Y:S01]  /*3200*/  LDS.128 R16, [R151+0xc000] ;  /* 0x00c0000097107984 */ /* 0x000e620000000c00 */
[----:B------:R-:W-:Y:S01]  /*3210*/  MOV R38, R40 ;  /* 0x0000002800267202 */ /* 0x000fe20000000f00 */
[----:B------:R-:W-:Y:S02]  /*3220*/  IMAD.MOV.U32 R46, RZ, RZ, R72 ;  /* 0x000000ffff2e7224 */ /* 0x000fe400078e0048 */
[----:B------:R-:W-:Y:S02]  /*3230*/  IMAD.MOV.U32 R39, RZ, RZ, R41 ;  /* 0x000000ffff277224 */ /* 0x000fe400078e0029 */
[--C-:B------:R-:W-:Y:S06]  /*3240*/  IMAD.MOV.U32 R45, RZ, RZ, R73.reuse ;  /* 0x000000ffff2d7224 */ /* 0x100fec00078e0049 */
[----:B------:R-:W-:Y:S02]  /*3250*/  @!P0 SHF.R.U64 R49, R72, 0x10, R73 ;  /* 0x0000001048318819 */ /* 0x000fe40000001249 */
[--C-:B------:R-:W-:Y:S02]  /*3260*/  @!P0 SHF.R.U64 R37, R40, 0x10, R41.reuse ;  /* 0x0000001028258819 */ /* 0x100fe40000001229 */
[----:B------:R-:W-:Y:S02]  /*3270*/  @!P0 SHF.R.U32.HI R36, RZ, 0x10, R41 ;  /* 0x00000010ff248819 */ /* 0x000fe40000011629 */
[----:B------:R-:W-:Y:S02]  /*3280*/  @!P0 PRMT R46, R46, 0x5410, R49 ;  /* 0x000054102e2e8816 */ /* 0x000fe40000000031 */
[----:B------:R-:W-:Y:S02]  /*3290*/  @!P0 SHF.R.U32.HI R44, RZ, 0x10, R73 ;  /* 0x00000010ff2c8819 */ /* 0x000fe40000011649 */
[----:B------:R-:W-:Y:S02]  /*32a0*/  @!P0 PRMT R37, R38, 0x5410, R37 ;  /* 0x0000541026258816 */ /* 0x000fe40000000025 */
[----:B------:R-:W-:Y:S02]  /*32b0*/  @!P0 PRMT R36, R39, 0x5410, R36 ;  /* 0x0000541027248816 */ /* 0x000fe40000000024 */
[----:B------:R-:W-:Y:S01]  /*32c0*/  @!P0 PRMT R50, R45, 0x5410, R44 ;  /* 0x000054102d328816 */ /* 0x000fe2000000002c */
[C---:B------:R-:W-:Y:S01]  /*32d0*/  @!P0 IMAD.U32 R44, R46.reuse, 0x10000, RZ ;  /* 0x000100002e2c8824 */ /* 0x040fe200078e00ff */
[----:B------:R-:W-:Y:S02]  /*32e0*/  @!P0 LOP3.LUT R46, R46, 0xffff0000, RZ, 0xc0, !PT ;  /* 0xffff00002e2e8812 */ /* 0x000fe400078ec0ff */
[C---:B------:R-:W-:Y:S02]  /*32f0*/  @!P0 SHF.L.U32 R38, R37.reuse, 0x10, RZ ;  /* 0x0000001025268819 */ /* 0x040fe400000006ff */
[----:B------:R-:W-:Y:S01]  /*3300*/  @!P0 LOP3.LUT R37, R37, 0xffff0000, RZ, 0xc0, !PT ;  /* 0xffff000025258812 */ /* 0x000fe200078ec0ff */
[C---:B-1----:R-:W-:Y:S01]  /*3310*/  @!P0 IMAD.U32 R45, R16.reuse, 0x10000, RZ ;  /* 0x00010000102d8824 */ /* 0x042fe200078e00ff */
[----:B------:R-:W-:Y:S02]  /*3320*/  @!P0 LOP3.LUT R39, R16, 0xffff0000, RZ, 0xc0, !PT ;  /* 0xffff000010278812 */ /* 0x000fe400078ec0ff */
[C---:B------:R-:W-:Y:S02]  /*3330*/  @!P0 LOP3.LUT R40, R17.reuse, 0xffff0000, RZ, 0xc0, !PT ;  /* 0xffff000011288812 */ /* 0x040fe400078ec0ff */
[----:B------:R-:W-:Y:S01]  /*3340*/  @!P0 SHF.L.U32 R48, R17, 0x10, RZ ;  /* 0x0000001011308819 */ /* 0x000fe200000006ff */
[----:B------:R-:W-:Y:S01]  /*3350*/  @!P0 FMUL.FTZ R77, R39, R44 ;  /* 0x0000002c274d8220 */ /* 0x000fe20000410000 */
[----:B------:R-:W-:Y:S01]  /*3360*/  @!P0 SHF.L.U32 R49, R19, 0x10, RZ ;  /* 0x0000001013318819 */ /* 0x000fe200000006ff */
[----:B------:R-:W-:Y:S02]  /*3370*/  @!P0 FMUL.FTZ R76, R40, R46 ;  /* 0x0000002e284c8220 */ /* 0x000fe40000410000 */
[-C--:B------:R-:W-:Y:S01]  /*3380*/  @!P0 FMUL.FTZ R2, R39, R38.reuse ;  /* 0x0000002627028220 */ /* 0x080fe20000410000 */
[----:B------:R-:W-:Y:S01]  /*3390*/  @!P0 LOP3.LUT R39, R19, 0xffff0000, RZ, 0xc0, !PT ;  /* 0xffff000013278812 */ /* 0x000fe200078ec0ff */
[----:B------:R-:W-:Y:S01]  /*33a0*/  @!P0 FFMA.FTZ R77, R45, R38, -R77 ;  /* 0x000000262d4d8223 */ /* 0x000fe2000001084d */
[----:B------:R-:W-:Y:S01]  /*33b0*/  @!P0 LOP3.LUT R38, R18, 0xffff0000, RZ, 0xc0, !PT ;  /* 0xffff000012268812 */ /* 0x000fe200078ec0ff */
[-C--:B------:R-:W-:Y:S02]  /*33c0*/  @!P0 FMUL.FTZ R3, R40, R37.reuse ;  /* 0x0000002528038220 */ /* 0x080fe40000410000 */
[----:B------:R-:W-:Y:S02]  /*33d0*/  @!P0 FFMA.FTZ R76, R48, R37, -R76 ;  /* 0x00000025304c8223 */ /* 0x000fe4000001084c */
[C---:B------:R-:W-:Y:S01]  /*33e0*/  @!P0 IMAD.U32 R37, R36.reuse, 0x10000, RZ ;  /* 0x0001000024258824 */ /* 0x040fe200078e00ff */
[----:B------:R-:W-:Y:S01]  /*33f0*/  @!P0 LOP3.LUT R36, R36, 0xffff0000, RZ, 0xc0, !PT ;  /* 0xffff000024248812 */ /* 0x000fe200078ec0ff */
[----:B------:R-:W-:Y:S01]  /*3400*/  @!P0 FFMA.FTZ R2, R44, R45, R2 ;  /* 0x0000002d2c028223 */ /* 0x000fe20000010002 */
[----:B------:R-:W-:Y:S01]  /*3410*/  @!P0 SHF.L.U32 R44, R18, 0x10, RZ ;  /* 0x00000010122c8819 */ /* 0x000fe200000006ff */
[C---:B------:R-:W-:Y:S01]  /*3420*/  @!P0 IMAD.U32 R45, R50.reuse, 0x10000, RZ ;  /* 0x00010000322d8824 */ /* 0x040fe200078e00ff */
[----:B------:R-:W-:Y:S01]  /*3430*/  @!P0 LOP3.LUT R50, R50, 0xffff0000, RZ, 0xc0, !PT ;  /* 0xffff000032328812 */ /* 0x000fe200078ec0ff */
[----:B------:R-:W-:Y:S01]  /*3440*/  @!P0 FMUL.FTZ R4, R38, R37 ;  /* 0x0000002526048220 */ /* 0x000fe20000410000 */
[----:B------:R-:W-:Y:S01]  /*3450*/  @!P0 F2FP.BF16.PACK_AB R77, R2, R77 ;  /* 0x0000004d024d823e */ /* 0x000fe200000010ff */
[----:B------:R-:W-:Y:S02]  /*3460*/  @!P0 FMUL.FTZ R79, R38, R45 ;  /* 0x0000002d264f8220 */ /* 0x000fe40000410000 */
[C---:B------:R-:W-:Y:S02]  /*3470*/  @!P0 FMUL.FTZ R78, R39.reuse, R50 ;  /* 0x00000032274e8220 */ /* 0x040fe40000410000 */
[----:B------:R-:W-:Y:S02]  /*3480*/  @!P0 FMUL.FTZ R5, R39, R36 ;  /* 0x0000002427058220 */ /* 0x000fe40000410000 */
[----:B------:R-:W-:Y:S02]  /*3490*/  @!P0 FFMA.FTZ R3, R46, R48, R3 ;  /* 0x000000302e038223 */ /* 0x000fe40000010003 */
[----:B------:R-:W-:Y:S02]  /*34a0*/  @!P0 FFMA.FTZ R4, R45, R44, R4 ;  /* 0x0000002c2d048223 */ /* 0x000fe40000010004 */
[----:B------:R-:W-:Y:S01]  /*34b0*/  @!P0 FFMA.FTZ R79, R44, R37, -R79 ;  /* 0x000000252c4f8223 */ /* 0x000fe2000001084f */
[----:B------:R-:W-:Y:S01]  /*34c0*/  @!P0 F2FP.BF16.PACK_AB R76, R3, R76 ;  /* 0x0000004c034c823e */ /* 0x000fe200000010ff */
[----:B------:R-:W-:Y:S02]  /*34d0*/  @!P0 FFMA.FTZ R78, R49, R36, -R78 ;  /* 0x00000024314e8223 */ /* 0x000fe4000001084e */
        /* <DEDUP_REMOVED lines=8> */
.L_x_1381:
[----:B------:R-:W-:Y:S05]  /*3560*/  BSYNC B0 ;  /* 0x0000000000007941 */ /* 0x000fea0003800000 */
.L_x_1380:
[----:B------:R-:W-:Y:S01]  /*3570*/  ISETP.GE.AND P0, PT, R13, c[0x0][0x1d4], PT ;  /* 0x000075000d007a0c */ /* 0x000fe20003f06270 */
[----:B------:R-:W-:-:S12]  /*3580*/  BSSY B0, `(.L_x_1382) ;  /* 0x0000035000007945 */ /* 0x000fd80003800000 */
[----:B------:R-:W-:-:S05]  /*3590*/  @P0 BRA `(.L_x_1383) ;  /* 0x0000033000000947 */ /* 0x000fca0003800000 */
[----:B------:R-:W-:Y:S01]  /*35a0*/  ISETP.GE.AND P0, PT, R138, c[0x0][0x27c], PT ;  /* 0x00009f008a007a0c */ /* 0x000fe20003f06270 */
[----:B-1----:R-:W1:-:S12]  /*35b0*/  LDS.128 R16, [R149+0xc000] ;  /* 0x00c0000095107984 */ /* 0x002e580000000c00 */
[----:B------:R-:W-:Y:S02]  /*35c0*/  @!P0 SHF.R.U64 R40, R70, 0x10, R71 ;  /* 0x0000001046288819 */ /* 0x000fe40000001247 */
[--C-:B------:R-:W-:Y:S02]  /*35d0*/  @!P0 SHF.R.U64 R36, R42, 0x10, R43.reuse ;  /* 0x000000102a248819 */ /* 0x100fe4000000122b */
[----:B------:R-:W-:Y:S02]  /*35e0*/  @!P0 SHF.R.U32.HI R37, RZ, 0x10, R43 ;  /* 0x00000010ff258819 */ /* 0x000fe4000001162b */
[----:B------:R-:W-:Y:S02]  /*35f0*/  @!P0 PRMT R69, R69, 0x5410, R40 ;  /* 0x0000541045458816 */ /* 0x000fe40000000028 */
[----:B------:R-:W-:Y:S02]  /*3600*/  @!P0 SHF.R.U32.HI R39, RZ, 0x10, R71 ;  /* 0x00000010ff278819 */ /* 0x000fe40000011647 */
[----:B------:R-:W-:Y:S02]  /*3610*/  @!P0 PRMT R33, R33, 0x5410, R36 ;  /* 0x0000541021218816 */ /* 0x000fe40000000024 */
[----:B------:R-:W-:Y:S02]  /*3620*/  @!P0 PRMT R32, R32, 0x5410, R37 ;  /* 0x0000541020208816 */ /* 0x000fe40000000025 */
[----:B------:R-:W-:Y:S01]  /*3630*/  @!P0 LOP3.LUT R40, R69, 0xffff0000, RZ, 0xc0, !PT ;  /* 0xffff000045288812 */ /* 0x000fe200078ec0ff */
        /* <DEDUP_REMOVED lines=9> */
[C---:B------:R-:W-:Y:S01]  /*36d0*/  @!P0 FMUL.FTZ R45, R37.reuse, R39 ;  /* 0x00000027252d8220 */ /* 0x040fe20000410000 */
        /* <DEDUP_REMOVED lines=12> */
[----:B------:R-:W-:Y:S02]  /*37a0*/  @!P0 IMAD.U32 R39, R68, 0x10000, RZ ;  /* 0x0001000044278824 */ /* 0x000fe400078e00ff */
        /* <DEDUP_REMOVED lines=17> */
[----:B------:R1:W-:Y:S02]  /*38c0*/  STG.E.128 [R74.64+0x40], R16 ;  /* 0x000040104a007986 */ /* 0x0003e4000c101d08 */
.L_x_1383:
[----:B------:R-:W-:Y:S05]  /*38d0*/  BSYNC B0 ;  /* 0x0000000000007941 */ /* 0x000fea0003800000 */
.L_x_1382:
[----:B------:R-:W-:Y:S01]  /*38e0*/  ISETP.GE.AND P0, PT, R14, c[0x0][0x1d4], PT ;  /* 0x000075000e007a0c */ /* 0x000fe20003f06270 */
[----:B------:R-:W-:-:S12]  /*38f0*/  BSSY B0, `(.L_x_1384) ;  /* 0x0000035000007945 */ /* 0x000fd80003800000 */
[----:B------:R-:W-:-:S05]  /*3900*/  @P0 BRA `(.L_x_1385) ;  /* 0x0000033000000947 */ /* 0x000fca0003800000 */
[----:B------:R-:W-:Y:S01]  /*3910*/  ISETP.GE.AND P0, PT, R29, c[0x0][0x27c], PT ;  /* 0x00009f001d007a0c */ /* 0x000fe20003f06270 */
[----:B-1----:R-:W1:-:S12]  /*3920*/  LDS.128 R16, [R151+0xe000] ;  /* 0x00e0000097107984 */ /* 0x002e580000000c00 */
[----:B------:R-:W-:Y:S02]  /*3930*/  @!P0 SHF.R.U64 R36, R66, 0x10, R67 ;  /* 0x0000001042248819 */ /* 0x000fe40000001243 */
[----:B------:R-:W-:Y:S02]  /*3940*/  @!P0 SHF.R.U64 R29, R34, 0x10, R35 ;  /* 0x00000010221d8819 */ /* 0x000fe40000001223 */
[----:B------:R-:W-:Y:S02]  /*3950*/  @!P0 PRMT R65, R65, 0x5410, R36 ;  /* 0x0000541041418816 */ /* 0x000fe40000000024 */
[----:B------:R-:W-:Y:S02]  /*3960*/  @!P0 SHF.R.U32.HI R37, RZ, 0x10, R67 ;  /* 0x00000010ff258819 */ /* 0x000fe40000011643 */
[----:B------:R-:W-:Y:S02]  /*3970*/  @!P0 PRMT R28, R28, 0x5410, R29 ;  /* 0x000054101c1c8816 */ /* 0x000fe4000000001d */
[----:B------:R-:W-:Y:S01]  /*3980*/  @!P0 PRMT R64, R64, 0x5410, R37 ;  /* 0x0000541040408816 */ /* 0x000fe20000000025 */
[C---:B------:R-:W-:Y:S01]  /*3990*/  @!P0 IMAD.U32 R37, R65.reuse, 0x10000, RZ ;  /* 0x0001000041258824 */ /* 0x040fe200078e00ff */
[----:B------:R-:W-:Y:S01]  /*39a0*/  @!P0 LOP3.LUT R38, R65, 0xffff0000, RZ, 0xc0, !PT ;  /* 0xffff000041268812 */ /* 0x000fe200078ec0ff */
[C---:B------:R-:W-:Y:S01]  /*39b0*/  @!P0 IMAD.U32 R29, R28.reuse, 0x10000, RZ ;  /* 0x000100001c1d8824 */ /* 0x040fe200078e00ff */
[----:B------:R-:W-:Y:S02]  /*39c0*/  @!P0 SHF.R.U32.HI R34, RZ, 0x10, R35 ;  /* 0x00000010ff228819 */ /* 0x000fe40000011623 */
[----:B------:R-:W-:Y:S02]  /*39d0*/  @!P0 LOP3.LUT R28, R28, 0xffff0000, RZ, 0xc0, !PT ;  /* 0xffff00001c1c8812 */ /* 0x000fe400078ec0ff */
[----:B------:R-:W-:Y:S02]  /*39e0*/  @!P0 PRMT R23, R23, 0x5410, R34 ;  /* 0x0000541017178816 */ /* 0x000fe40000000022 */
        /* <DEDUP_REMOVED lines=11> */
[C---:B------:R-:W-:Y:S01]  /*3aa0*/  @!P0 LOP3.LUT R29, R18.reuse, 0xffff0000, RZ, 0xc0, !PT ;  /* 0xffff0000121d8812 */ /* 0x040fe200078ec0ff */
[-C--:B------:R-:W-:Y:S02]  /*3ab0*/  @!P0 FMUL.FTZ R3, R33, R28.reuse ;  /* 0x0000001c21038220 */ /* 0x080fe40000410000 */
[----:B------:R-:W-:Y:S02]  /*3ac0*/  @!P0 FFMA.FTZ R44, R39, R28, -R44 ;  /* 0x0000001c272c8223 */ /* 0x000fe4000001082c */
[C---:B------:R-:W-:Y:S01]  /*3ad0*/  @!P0 IMAD.U32 R28, R23.reuse, 0x10000, RZ ;  /* 0x00010000171c8824 */ /* 0x040fe200078e00ff */
[----:B------:R-:W-:Y:S01]  /*3ae0*/  @!P0 LOP3.LUT R23, R23, 0xffff0000, RZ, 0xc0, !PT ;  /* 0xffff000017178812 */ /* 0x000fe200078ec0ff */
[----:B------:R-:W-:Y:S01]  /*3af0*/  @!P0 FFMA.FTZ R2, R37, R36, R2 ;  /* 0x0000002425028223 */ /* 0x000fe20000010002 */
[----:B------:R-:W-:Y:S01]  /*3b00*/  @!P0 SHF.L.U32 R37, R18, 0x10, RZ ;  /* 0x0000001012258819 */ /* 0x000fe200000006ff */
[----:B------:R-:W-:Y:S02]  /*3b10*/  @!P0 IMAD.U32 R36, R64, 0x10000, RZ ;  /* 0x0001000040248824 */ /* 0x000fe400078e00ff */
[C---:B------:R-:W-:Y:S01]  /*3b20*/  @!P0 FMUL.FTZ R4, R29.reuse, R28 ;  /* 0x0000001c1d048220 */ /* 0x040fe20000410000 */
        /* <DEDUP_REMOVED lines=17> */
.L_x_1385:
[----:B------:R-:W-:Y:S05]  /*3c40*/  BSYNC B0 ;  /* 0x0000000000007941 */ /* 0x000fea0003800000 */
.L_x_1384:
[----:B------:R-:W-:Y:S01]  /*3c50*/  IADD3 R2, R144, 0x60, RZ ;  /* 0x0000006090027810 */ /* 0x000fe20007ffe0ff */
[----:B------:R-:W-:Y:S03]  /*3c60*/  BSSY B0, `(.L_x_1386) ;  /* 0x0000036000007945 */ /* 0x000fe60003800000 */
[----:B------:R-:W-:-:S13]  /*3c70*/  ISETP.GE.AND P0, PT, R2, c[0x0][0x1d4], PT ;  /* 0x0000750002007a0c */ /* 0x000fda0003f06270 */
[----:B------:R-:W-:-:S05]  /*3c80*/  @P0 BRA `(.L_x_1387) ;  /* 0x0000033000000947 */ /* 0x000fca0003800000 */
[----:B------:R-:W-:Y:S01]  /*3c90*/  ISETP.GE.AND P0, PT, R137, c[0x0][0x27c], PT ;  /* 0x00009f0089007a0c */ /* 0x000fe20003f06270 */
[----:B-1----:R-:W1:-:S12]  /*3ca0*/  LDS.128 R16, [R149+0xe000] ;  /* 0x00e0000095107984 */ /* 0x002e580000000c00 */
[----:B------:R-:W-:Y:S02]  /*3cb0*/  @!P0 SHF.R.U64 R33, R62, 0x10, R63 ;  /* 0x000000103e218819 */ /* 0x000fe4000000123f */
[----:B------:R-:W-:Y:S02]  /*3cc0*/  @!P0 SHF.R.U64 R23, R30, 0x10, R31 ;  /* 0x000000101e178819 */ /* 0x000fe4000000121f */
[----:B------:R-:W-:Y:S02]  /*3cd0*/  @!P0 PRMT R58, R58, 0x5410, R33 ;  /* 0x000054103a3a8816 */ /* 0x000fe40000000021 */
[----:B------:R-:W-:Y:S02]  /*3ce0*/  @!P0 PRMT R22, R22, 0x5410, R23 ;  /* 0x0000541016168816 */ /* 0x000fe40000000017 */
[----:B------:R-:W-:Y:S01]  /*3cf0*/  @!P0 SHF.R.U32.HI R32, RZ, 0x10, R63 ;  /* 0x00000010ff208819 */ /* 0x000fe2000001163f */
[C---:B------:R-:W-:Y:S01]  /*3d00*/  @!P0 IMAD.U32 R33, R58.reuse, 0x10000, RZ ;  /* 0x000100003a218824 */ /* 0x040fe200078e00ff */
[----:B------:R-:W-:Y:S01]  /*3d10*/  @!P0 LOP3.LUT R34, R58, 0xffff0000, RZ, 0xc0, !PT ;  /* 0xffff00003a228812 */ /* 0x000fe200078ec0ff */
[C---:B------:R-:W-:Y:S01]  /*3d20*/  @!P0 IMAD.U32 R23, R22.reuse, 0x10000, RZ ;  /* 0x0001000016178824 */ /* 0x040fe200078e00ff */
[----:B------:R-:W-:Y:S02]  /*3d30*/  @!P0 SHF.R.U32.HI R30, RZ, 0x10, R31 ;  /* 0x00000010ff1e8819 */ /* 0x000fe4000001161f */
[----:B------:R-:W-:Y:S02]  /*3d40*/  @!P0 PRMT R57, R57, 0x5410, R32 ;  /* 0x0000541039398816 */ /* 0x000fe40000000020 */
        /* <DEDUP_REMOVED lines=39> */
.L_x_1387:
[----:B------:R-:W-:Y:S05]  /*3fc0*/  BSYNC B0 ;  /* 0x0000000000007941 */ /* 0x000fea0003800000 */
.L_x_1386:
[----:B------:R-:W-:Y:S01]  /*3fd0*/  IADD3 R2, R144, 0x80, RZ ;  /* 0x0000008090027810 */ /* 0x000fe20007ffe0ff */
[----:B------:R-:W-:Y:S03]  /*3fe0*/  BSSY B0, `(.L_x_1388) ;  /* 0x0000036000007945 */ /* 0x000fe60003800000 */
[----:B------:R-:W-:-:S13]  /*3ff0*/  ISETP.GE.AND P0, PT, R2, c[0x0][0x1d4], PT ;  /* 0x0000750002007a0c */ /* 0x000fda0003f06270 */
        /* <DEDUP_REMOVED lines=8> */
[----:B------:R-:W-:Y:S01]  /*4080*/  @!P0 PRMT R9, R9, 0x5410, R20 ;  /* 0x0000541009098816 */ /* 0x000fe20000000014 */
[----:B------:R-:W-:Y:S01]  /*4090*/  @!P0 IMAD.U32 R23, R56, 0x10000, RZ ;  /* 0x0001000038178824 */ /* 0x000fe200078e00ff */
[----:B------:R-:W-:Y:S02]  /*40a0*/  @!P0 PRMT R8, R8, 0x5410, R21 ;  /* 0x0000541008088816 */ /* 0x000fe40000000015 */
[----:B------:R-:W-:Y:S01]  /*40b0*/  @!P0 PRMT R53, R53, 0x5410, R28 ;  /* 0x0000541035358816 */ /* 0x000fe2000000001c */
[C---:B------:R-:W-:Y:S01]  /*40c0*/  @!P0 IMAD.U32 R20, R9.reuse, 0x10000, RZ ;  /* 0x0001000009148824 */ /* 0x040fe200078e00ff */
[----:B------:R-:W-:Y:S02]  /*40d0*/  @!P0 LOP3.LUT R28, R56, 0xffff0000, RZ, 0xc0, !PT ;  /* 0xffff0000381c8812 */ /* 0x000fe400078ec0ff */
        /* <DEDUP_REMOVED lines=38> */
.L_x_1389:
[----:B------:R-:W-:Y:S05]  /*4340*/  BSYNC B0 ;  /* 0x0000000000007941 */ /* 0x000fea0003800000 */
.L_x_1388:
[----:B------:R-:W-:Y:S04]  /*4350*/  IADD3 R2, R144, 0xa0, RZ ;  /* 0x000000a090027810 */ /* 0x000fe80007ffe0ff */
        /* <DEDUP_REMOVED lines=52> */
[----:B------:R1:W-:Y:S01]  /*46a0*/  STG.E.128 [R74.64+0x140], R16 ;  /* 0x000140104a007986 */ /* 0x0003e2000c101d08 */
[----:B------:R-:W-:-:S05]  /*46b0*/  BRA `(.L_x_1379) ;  /* 0x00001d4000007947 */ /* 0x000fca0003800000 */
.L_x_1376:
        /* <DEDUP_REMOVED lines=36> */
[----:B------:R1:W5:Y:S04]  /*4900*/  @!P0 LDG.E.128 R32, [R2.64] ;  /* 0x0000000802208981 */ /* 0x000368000c1e1d00 */
[----:B------:R1:W5:Y:S01]  /*4910*/  @!P0 LDG.E.128 R48, [R6.64] ;  /* 0x0000000806308981 */ /* 0x000362000c1e1d00 */
[----:B------:R-:W-:-:S13]  /*4920*/  ISETP.GE.AND P0, PT, R13, c[0x0][0x27c], PT ;  /* 0x00009f000d007a0c */ /* 0x000fda0003f06270 */
[----:B------:R1:W5:Y:S04]  /*4930*/  @!P0 LDG.E.128 R24, [R2.64+0x40] ;  /* 0x0000400802188981 */ /* 0x000368000c1e1d00 */
[----:B------:R1:W5:Y:S01]  /*4940*/  @!P0 LDG.E.128 R68, [R6.64+0x40] ;  /* 0x0000400806448981 */ /* 0x000362000c1e1d00 */
[----:B------:R-:W-:-:S13]  /*4950*/  ISETP.GE.AND P0, PT, R14, c[0x0][0x27c], PT ;  /* 0x00009f000e007a0c */ /* 0x000fda0003f06270 */
[----:B------:R1:W5:Y:S04]  /*4960*/  @!P0 LDG.E.128 R16, [R2.64+0x80] ;  /* 0x0000800802108981 */ /* 0x000368000c1e1d00 */
[----:B------:R1:W5:Y:S02]  /*4970*/  @!P0 LDG.E.128 R64, [R6.64+0x80] ;  /* 0x0000800806408981 */ /* 0x000364000c1e1d00 */
.L_x_1391:
[----:B------:R-:W-:Y:S05]  /*4980*/  BSYNC B0 ;  /* 0x0000000000007941 */ /* 0x000fea0003800000 */
.L_x_1390:
[----:B------:R-:W-:Y:S04]  /*4990*/  IADD3 R179, P0, R168, R20, RZ ;  /* 0x00000014a8b37210 */ /* 0x000fe80007f1e0ff */
[----:B------:R-:W-:Y:S01]  /*49a0*/  IADD3.X R153, R153, R103, RZ, P0, !PT ;  /* 0x0000006799997210 */ /* 0x000fe200007fe4ff */
[----:B------:R-:W-:-:S05]  /*49b0*/  @P1 BRA `(.L_x_1379) ;  /* 0x00001a4000001947 */ /* 0x000fca0003800000 */
[----:B------:R-:W-:Y:S01]  /*49c0*/  ISETP.GE.AND P0, PT, R144, c[0x0][0x1d4], PT ;  /* 0x0000750090007a0c */ /* 0x000fe20003f06270 */
[----:B-----5:R-:W-:Y:S01]  /*49d0*/  IMAD.MOV.U32 R5, RZ, RZ, R18 ;  /* 0x000000ffff057224 */ /* 0x020fe200078e0012 */
[----:B------:R-:W-:Y:S01]  /*49e0*/  BSSY B0, `(.L_x_1392) ;  /* 0x000009c000007945 */ /* 0x000fe20003800000 */
[----:B------:R-:W-:Y:S02]  /*49f0*/  IMAD.MOV.U32 R4, RZ, RZ, R19 ;  /* 0x000000ffff047224 */ /* 0x000fe400078e0013 */
[----:B-1----:R-:W-:Y:S01]  /*4a00*/  IMAD.MOV.U32 R3, RZ, RZ, R16 ;  /* 0x000000ffff037224 */ /* 0x002fe200078e0010 */
        /* <DEDUP_REMOVED lines=27> */
[----:B------:R-:W-:Y:S01]  /*4bc0*/  IMAD R178, R47, 0x3000, RZ ;  /* 0x000030002fb27824 */ /* 0x000fe200078e02ff */
[----:B------:R-:W-:Y:S02]  /*4bd0*/  PRMT R83, R7, 0x7610, R83 ;  /* 0x0000761007537816 */ /* 0x000fe40000000053 */
[----:B------:R-:W-:Y:S01]  /*4be0*/  PRMT R82, R6, 0x7610, R82 ;  /* 0x0000761006527816 */ /* 0x000fe20000000052 */
[----:B------:R-:W-:-:S05]  /*4bf0*/  @P0 BRA `(.L_x_1393) ;  /* 0x000007a000000947 */ /* 0x000fca0003800000 */
[----:B------:R-:W-:Y:S01]  /*4c00*/  ISETP.GE.AND P2, PT, R122, c[0x0][0x1d4], PT ;  /* 0x000075007a007a0c */ /* 0x000fe20003f46270 */
[--C-:B------:R-:W-:Y:S01]  /*4c10*/  IMAD.IADD R184, R113, 0x1, R178.reuse ;  /* 0x0000000171b87824 */ /* 0x100fe200078e02b2 */
[C---:B------:R-:W-:Y:S01]  /*4c20*/  IADD3 R63, P1, P0, R162.reuse, R179, R133 ;  /* 0x000000b3a23f7210 */ /* 0x040fe2000783e085 */
[----:B------:R-:W-:Y:S01]  /*4c30*/  IMAD.IADD R183, R119, 0x1, R178 ;  /* 0x0000000177b77824 */ /* 0x000fe200078e02b2 */
[----:B------:R-:W-:Y:S01]  /*4c40*/  MOV R40, R33 ;  /* 0x0000002100287202 */ /* 0x000fe20000000f00 */
[----:B------:R-:W-:Y:S01]  /*4c50*/  IMAD.MOV.U32 R44, RZ, RZ, R49 ;  /* 0x000000ffff2c7224 */ /* 0x000fe200078e0031 */
[C---:B------:R-:W-:Y:S01]  /*4c60*/  IADD3.X R62, R97.reuse, R153, R150, P1, P0 ;  /* 0x00000099613e7210 */ /* 0x040fe20000fe0496 */
[----:B------:R-:W-:Y:S02]  /*4c70*/  IMAD.MOV.U32 R42, RZ, RZ, R34 ;  /* 0x000000ffff2a7224 */ /* 0x000fe400078e0022 */
[----:B------:R-:W-:Y:S02]  /*4c80*/  IMAD.MOV.U32 R52, RZ, RZ, R48 ;  /* 0x000000ffff347224 */ /* 0x000fe400078e0030 */
[----:B------:R-:W-:Y:S02]  /*4c90*/  IMAD.MOV.U32 R41, RZ, RZ, R32 ;  /* 0x000000ffff297224 */ /* 0x000fe400078e0020 */
[----:B------:R-:W-:Y:S01]  /*4ca0*/  @!P2 IADD3 R182, P1, P0, R162, R179, R122 ;  /* 0x000000b3a2b6a210 */ /* 0x000fe2000783e07a */
[----:B------:R-:W-:Y:S03]  /*4cb0*/  IMAD.MOV.U32 R46, RZ, RZ, R51 ;  /* 0x000000ffff2e7224 */ /* 0x000fe600078e0033 */
[----:B------:R-:W-:Y:S02]  /*4cc0*/  @!P2 IADD3.X R61, R97, R153, R132, P1, P0 ;  /* 0x00000099613da210 */ /* 0x000fe40000fe0484 */
[C---:B------:R-:W-:Y:S04]  /*4cd0*/  LEA R180, P0, R63.reuse, c[0x0][0x1c8], 0x1 ;  /* 0x000072003fb47a11 */ /* 0x040fe800078008ff */
[----:B------:R-:W-:Y:S02]  /*4ce0*/  LEA.HI.X R181, R63, c[0x0][0x1cc], R62, 0x1, P0 ;  /* 0x000073003fb57a11 */ /* 0x000fe400000f0c3e */
[C---:B------:R-:W-:Y:S04]  /*4cf0*/  @!P2 LEA R62, P0, R182.reuse, c[0x0][0x1c8], 0x1 ;  /* 0x00007200b63eaa11 */ /* 0x040fe800078008ff */
[----:B------:R-:W-:Y:S01]  /*4d00*/  @!P2 LEA.HI.X R63, R182, c[0x0][0x1cc], R61, 0x1, P0 ;  /* 0x00007300b63faa11 */ /* 0x000fe200000f0c3d */
[----:B------:R-:W-:Y:S01]  /*4d10*/  IMAD.SHL.U32 R182, R184, 0x2, RZ ;  /* 0x00000002b8b67824 */ /* 0x000fe200078e00ff */
[----:B------:R-:W-:Y:S02]  /*4d20*/  SHF.L.U32 R61, R183, 0x1, RZ ;  /* 0x00000001b73d7819 */ /* 0x000fe400000006ff */
[----:B------:R-:W-:Y:S02]  /*4d30*/  ISETP.GE.AND P0, PT, R144, c[0x0][0x27c], PT ;  /* 0x00009f0090007a0c */ /* 0x000fe40003f06270 */
[----:B------:R-:W1:Y:S08]  /*4d40*/  LDS.128 R20, [R182+0xc100] ;  /* 0x00c10000b6147984 */ /* 0x000e700000000c00 */
[----:B------:R-:W2:Y:S03]  /*4d50*/  LDS.128 R72, [R61+0xc100] ;  /* 0x00c100003d487984 */ /* 0x000ea60000000c00 */
[--C-:B------:R-:W-:Y:S02]  /*4d60*/  @!P0 SHF.R.U64 R53, R48, 0x10, R49.reuse ;  /* 0x0000001030358819 */ /* 0x100fe40000001231 */
[----:B------:R-:W-:Y:S01]  /*4d70*/  @!P0 SHF.R.U32.HI R55, RZ, 0x10, R49 ;  /* 0x00000010ff378819 */ /* 0x000fe20000011631 */
[----:B------:R-:W-:Y:S01]  /*4d80*/  IMAD.MOV.U32 R49, RZ, RZ, R50 ;  /* 0x000000ffff317224 */ /* 0x000fe200078e0032 */
[----:B------:R-:W-:Y:S02]  /*4d90*/  @!P0 SHF.R.U64 R54, R50, 0x10, R51 ;  /* 0x0000001032368819 */ /* 0x000fe40000001233 */
[----:B------:R-:W-:Y:S02]  /*4da0*/  @!P0 PRMT R50, R52, 0x5410, R53 ;  /* 0x0000541034328816 */ /* 0x000fe40000000035 */
[----:B------:R-:W-:Y:S02]  /*4db0*/  @!P0 SHF.R.U32.HI R43, RZ, 0x10, R33 ;  /* 0x00000010ff2b8819 */ /* 0x000fe40000011621 */
[----:B------:R-:W-:Y:S02]  /*4dc0*/  @!P0 SHF.R.U32.HI R51, RZ, 0x10, R51 ;  /* 0x00000010ff338819 */ /* 0x000fe40000011633 */
[----:B------:R-:W-:Y:S02]  /*4dd0*/  @!P0 PRMT R48, R44, 0x5410, R55 ;  /* 0x000054102c308816 */ /* 0x000fe40000000037 */
[----:B------:R-:W-:Y:S01]  /*4de0*/  @!P0 PRMT R52, R49, 0x5410, R54 ;  /* 0x0000541031348816 */ /* 0x000fe20000000036 */
[----:B------:R-:W-:Y:S01]  /*4df0*/  @!P0 IMAD.U32 R49, R50, 0x10000, RZ ;  /* 0x0001000032318824 */ /* 0x000fe200078e00ff */
[----:B------:R-:W-:Y:S02]  /*4e00*/  @!P0 PRMT R40, R40, 0x5410, R43 ;  /* 0x0000541028288816 */ /* 0x000fe4000000002b */
[----:B------:R-:W-:Y:S02]  /*4e10*/  @!P0 PRMT R58, R46, 0x5410, R51 ;  /* 0x000054102e3a8816 */ /* 0x000fe40000000033 */
[--C-:B------:R-:W-:Y:S02]  /*4e20*/  @!P0 SHF.R.U64 R45, R34, 0x10, R35.reuse ;  /* 0x00000010222d8819 */ /* 0x100fe40000001223 */
[----:B------:R-:W-:Y:S01]  /*4e30*/  @!P0 SHF.R.U32.HI R34, RZ, 0x10, R35 ;  /* 0x00000010ff228819 */ /* 0x000fe20000011623 */
[----:B------:R-:W-:Y:S01]  /*4e40*/  @!P0 IMAD.U32 R56, R58, 0x10000, RZ ;  /* 0x000100003a388824 */ /* 0x000fe200078e00ff */
[C---:B------:R-:W-:Y:S02]  /*4e50*/  @!P0 SHF.L.U32 R46, R48.reuse, 0x10, RZ ;  /* 0x00000010302e8819 */ /* 0x040fe400000006ff */
[----:B------:R-:W-:Y:S02]  /*4e60*/  @!P0 LOP3.LUT R48, R48, 0xffff0000, RZ, 0xc0, !PT ;  /* 0xffff000030308812 */ /* 0x000fe400078ec0ff */
[----:B------:R-:W-:Y:S01]  /*4e70*/  @!P0 LOP3.LUT R58, R58, 0xffff0000, RZ, 0xc0, !PT ;  /* 0xffff00003a3a8812 */ /* 0x000fe200078ec0ff */
[----:B-1----:R-:W-:Y:S01]  /*4e80*/  @!P0 IMAD.U32 R43, R21, 0x10000, RZ ;  /* 0x00010000152b8824 */ /* 0x002fe200078e00ff */
[----:B------:R-:W-:Y:S02]  /*4e90*/  @!P0 SHF.R.U64 R32, R32, 0x10, R33 ;  /* 0x0000001020208819 */ /* 0x000fe40000001221 */
[----:B------:R-:W-:Y:S01]  /*4ea0*/  MOV R33, R35 ;  /* 0x0000002300217202 */ /* 0x000fe20000000f00 */
[----:B------:R-:W-:Y:S01]  /*4eb0*/  @!P0 FMUL.FTZ R182, R43, R46 ;  /* 0x0000002e2bb68220 */ /* 0x000fe20000410000 */
[----:B------:R-:W-:Y:S01]  /*4ec0*/  @!P0 PRMT R35, R42, 0x5410, R45 ;  /* 0x000054102a238816 */ /* 0x000fe2000000002d */
[----:B------:R-:W-:Y:S01]  /*4ed0*/  @!P0 IMAD.U32 R42, R20, 0x10000, RZ ;  /* 0x00010000142a8824 */ /* 0x000fe200078e00ff */
[----:B------:R-:W-:Y:S01]  /*4ee0*/  @!P0 PRMT R32, R41, 0x5410, R32 ;  /* 0x0000541029208816 */ /* 0x000fe20000000020 */
[----:B--2---:R-:W-:Y:S01]  /*4ef0*/  @!P0 IMAD.U32 R44, R72, 0x10000, RZ ;  /* 0x00010000482c8824 */ /* 0x004fe200078e00ff */
[C---:B------:R-:W-:Y:S01]  /*4f00*/  @!P0 SHF.L.U32 R51, R73.reuse, 0x10, RZ ;  /* 0x0000001049338819 */ /* 0x040fe200000006ff */
[----:B------:R-:W-:Y:S01]  /*4f10*/  @!P0 FMUL.FTZ R61, R42, R49 ;  /* 0x000000312a3d8220 */ /* 0x000fe20000410000 */
[----:B------:R-:W-:Y:S01]  /*4f20*/  @!P0 LOP3.LUT R53, R73, 0xffff0000, RZ, 0xc0, !PT ;  /* 0xffff000049358812 */ /* 0x000fe200078ec0ff */
[----:B------:R-:W-:Y:S01]  /*4f30*/  @!P0 IMAD.U32 R41, R32, 0x10000, RZ ;  /* 0x0001000020298824 */ /* 0x000fe200078e00ff */
[C---:B------:R-:W-:Y:S01]  /*4f40*/  @!P0 LOP3.LUT R54, R74.reuse, 0xffff0000, RZ, 0xc0, !PT ;  /* 0xffff00004a368812 */ /* 0x040fe200078ec0ff */
[----:B------:R-:W-:Y:S01]  /*4f50*/  @!P0 IMAD.U32 R55, R74, 0x10000, RZ ;  /* 0x000100004a378824 */ /* 0x000fe200078e00ff */
[----:B------:R-:W-:Y:S01]  /*4f60*/  @!P0 LOP3.LUT R60, R75, 0xffff0000, RZ, 0xc0, !PT ;  /* 0xffff00004b3c8812 */ /* 0x000fe200078ec0ff */
[-C--:B------:R-:W-:Y:S01]  /*4f70*/  @!P0 FMUL.FTZ R2, R42, R41.reuse ;  /* 0x000000292a028220 */ /* 0x080fe20000410000 */
[----:B------:R-:W-:Y:S01]  /*4f80*/  @!P0 LOP3.LUT R32, R32, 0xffff0000, RZ, 0xc0, !PT ;  /* 0xffff000020208812 */ /* 0x000fe200078ec0ff */
[----:B------:R-:W-:Y:S01]  /*4f90*/  @!P0 FFMA.FTZ R61, R44, R41, -R61 ;  /* 0x000000292c3d8223 */ /* 0x000fe2000001083d */
[----:B------:R-:W-:Y:S01]  /*4fa0*/  @!P0 LOP3.LUT R41, R21, 0xffff0000, RZ, 0xc0, !PT ;  /* 0xffff000015298812 */ /* 0x000fe200078ec0ff */
[----:B------:R-:W-:Y:S01]  /*4fb0*/  @!P0 FFMA.FTZ R2, R49, R44, R2 ;  /* 0x0000002c31028223 */ /* 0x000fe20000010002 */
[----:B------:R-:W-:Y:S01]  /*4fc0*/  @!P0 LOP3.LUT R49, R72, 0xffff0000, RZ, 0xc0, !PT ;  /* 0xffff000048318812 */ /* 0x000fe200078ec0ff */
[----:B------:R-:W-:Y:S01]  /*4fd0*/  @!P0 IMAD.U32 R57, R75, 0x10000, RZ ;  /* 0x000100004b398824 */ /* 0x000fe200078e00ff */
[----:B------:R-:W-:Y:S01]  /*4fe0*/  @!P0 PRMT R33, R33, 0x5410, R34 ;  /* 0x0000541021218816 */ /* 0x000fe20000000022 */
[----:B------:R-:W-:Y:S01]  /*4ff0*/  @!P0 IMAD.U32 R34, R40, 0x10000, RZ ;  /* 0x0001000028228824 */ /* 0x000fe200078e00ff */
[----:B------:R-:W-:Y:S01]  /*5000*/  @!P0 LOP3.LUT R44, R50, 0xffff0000, RZ, 0xc0, !PT ;  /* 0xffff0000322c8812 */ /* 0x000fe200078ec0ff */
[----:B------:R-:W-:Y:S02]  /*5010*/  @!P0 FMUL.FTZ R183, R41, R48 ;  /* 0x0000003029b78220 */ /* 0x000fe40000410000 */
[-C--:B------:R-:W-:Y:S01]  /*5020*/  @!P0 FMUL.FTZ R4, R43, R34.reuse ;  /* 0x000000222b048220 */ /* 0x080fe20000410000 */
[----:B------:R-:W-:Y:S01]  /*5030*/  @!P0 LOP3.LUT R43, R20, 0xffff0000, RZ, 0xc0, !PT ;  /* 0xffff0000142b8812 */ /* 0x000fe200078ec0ff */
[----:B------:R-:W-:Y:S01]  /*5040*/  @!P0 FFMA.FTZ R182, R51, R34, -R182 ;  /* 0x0000002233b68223 */ /* 0x000fe200000108b6 */
[----:B------:R-:W-:Y:S01]  /*5050*/  @!P0 LOP3.LUT R34, R40, 0xffff0000, RZ, 0xc0, !PT ;  /* 0xffff000028228812 */ /* 0x000fe200078ec0ff */
[C---:B------:R-:W-:Y:S01]  /*5060*/  @!P0 IMAD.U32 R50, R52.reuse, 0x10000, RZ ;  /* 0x0001000034328824 */ /* 0x040fe200078e00ff */
[----:B------:R-:W-:Y:S01]  /*5070*/  @!P0 LOP3.LUT R52, R52, 0xffff0000, RZ, 0xc0, !PT ;  /* 0xffff000034348812 */ /* 0x000fe200078ec0ff */
[----:B------:R-:W-:Y:S02]  /*5080*/  @!P0 FMUL.FTZ R184, R43, R44 ;  /* 0x0000002c2bb88220 */ /* 0x000fe40000410000 */
[-C--:B------:R-:W-:Y:S02]  /*5090*/  @!P0 FMUL.FTZ R5, R41, R34.reuse ;  /* 0x0000002229058220 */ /* 0x080fe40000410000 */
[----:B------:R-:W-:Y:S01]  /*50a0*/  @!P0 FFMA.FTZ R183, R53, R34, -R183 ;  /* 0x0000002235b78223 */ /* 0x000fe200000108b7 */
[C---:B------:R-:W-:Y:S01]  /*50b0*/  @!P0 LOP3.LUT R34, R22.reuse, 0xffff0000, RZ, 0xc0, !PT ;  /* 0xffff000016228812 */ /* 0x040fe200078ec0ff */
[-C--:B------:R-:W-:Y:S02]  /*50c0*/  @!P0 FMUL.FTZ R3, R43, R32.reuse ;  /* 0x000000202b038220 */ /* 0x080fe40000410000 */
[----:B------:R-:W-:Y:S01]  /*50d0*/  @!P0 FFMA.FTZ R184, R49, R32, -R184 ;  /* 0x0000002031b88223 */ /* 0x000fe200000108b8 */
[C---:B------:R-:W-:Y:S01]  /*50e0*/  @!P0 SHF.L.U32 R32, R35.reuse, 0x10, RZ ;  /* 0x0000001023208819 */ /* 0x040fe200000006ff */
[----:B------:R-:W-:Y:S01]  /*50f0*/  @!P0 IMAD.U32 R41, R22, 0x10000, RZ ;  /* 0x0001000016298824 */ /* 0x000fe200078e00ff */
[----:B------:R-:W-:Y:S01]  /*5100*/  @!P0 LOP3.LUT R35, R35, 0xffff0000, RZ, 0xc0, !PT ;  /* 0xffff000023238812 */ /* 0x000fe200078ec0ff */
[----:B------:R-:W-:Y:S01]  /*5110*/  @!P0 FMUL.FTZ R187, R34, R52 ;  /* 0x0000003422bb8220 */ /* 0x000fe20000410000 */
[----:B------:R-:W-:Y:S01]  /*5120*/  @!P0 F2FP.BF16.PACK_AB R182, R183, R182 ;  /* 0x000000b6b7b6823e */ /* 0x000fe200000010ff */
[----:B------:R-:W-:Y:S01]  /*5130*/  @!P0 FMUL.FTZ R186, R41, R50 ;  /* 0x0000003229ba8220 */ /* 0x000fe20000410000 */
[----:B------:R-:W-:Y:S01]  /*5140*/  @!P0 F2FP.BF16.PACK_AB R61, R184, R61 ;  /* 0x0000003db83d823e */ /* 0x000fe200000010ff */
[-C--:B------:R-:W-:Y:S01]  /*5150*/  @!P0 FMUL.FTZ R7, R34, R35.reuse ;  /* 0x0000002322078220 */ /* 0x080fe20000410000 */
[C---:B------:R-:W-:Y:S01]  /*5160*/  @!P0 LOP3.LUT R34, R23.reuse, 0xffff0000, RZ, 0xc0, !PT ;  /* 0xffff000017228812 */ /* 0x040fe200078ec0ff */
[----:B------:R-:W-:Y:S01]  /*5170*/  @!P0 FFMA.FTZ R187, R54, R35, -R187 ;  /* 0x0000002336bb8223 */ /* 0x000fe200000108bb */
[----:B------:R-:W-:Y:S01]  /*5180*/  @!P0 SHF.L.U32 R35, R23, 0x10, RZ ;  /* 0x0000001017238819 */ /* 0x000fe200000006ff */
[-C--:B------:R-:W-:Y:S01]  /*5190*/  @!P0 FMUL.FTZ R6, R41, R32.reuse ;  /* 0x0000002029068220 */ /* 0x080fe20000410000 */
[----:B------:R-:W-:Y:S01]  /*51a0*/  @!P0 MOV R72, R61 ;  /* 0x0000003d00488202 */ /* 0x000fe20000000f00 */
[----:B------:R-:W-:Y:S02]  /*51b0*/  @!P0 FFMA.FTZ R186, R55, R32, -R186 ;  /* 0x0000002037ba8223 */ /* 0x000fe400000108ba */
[C---:B------:R-:W-:Y:S01]  /*51c0*/  @!P0 IMAD.U32 R32, R33.reuse, 0x10000, RZ ;  /* 0x0001000021208824 */ /* 0x040fe200078e00ff */
[----:B------:R-:W-:Y:S01]  /*51d0*/  @!P0 LOP3.LUT R33, R33, 0xffff0000, RZ, 0xc0, !PT ;  /* 0xffff000021218812 */ /* 0x000fe200078ec0ff */
[----:B------:R-:W-:Y:S01]  /*51e0*/  @!P0 FFMA.FTZ R3, R44, R49, R3 ;  /* 0x000000312c038223 */ /* 0x000fe20000010003 */
[----:B------:R-:W-:Y:S01]  /*51f0*/  @!P0 F2FP.BF16.PACK_AB R186, R187, R186 ;  /* 0x000000babbba823e */ /* 0x000fe200000010ff */
[----:B------:R-:W-:Y:S02]  /*5200*/  @!P0 FMUL.FTZ R185, R35, R56 ;  /* 0x0000003823b98220 */ /* 0x000fe40000410000 */
[----:B------:R-:W-:Y:S01]  /*5210*/  @!P0 FMUL.FTZ R188, R34, R58 ;  /* 0x0000003a22bc8220 */ /* 0x000fe20000410000 */
[----:B------:R-:W-:Y:S01]  /*5220*/  @!P0 F2FP.BF16.PACK_AB R183, R3, R2 ;  /* 0x0000000203b7823e */ /* 0x000fe200000010ff */
[----:B------:R-:W-:Y:S02]  /*5230*/  @!P0 FFMA.FTZ R4, R46, R51, R4 ;  /* 0x000000332e048223 */ /* 0x000fe40000010004 */
[----:B------:R-:W-:Y:S02]  /*5240*/  @!P0 FFMA.FTZ R5, R48, R53, R5 ;  /* 0x0000003530058223 */ /* 0x000fe40000010005 */
[----:B------:R-:W-:Y:S02]  /*5250*/  @!P0 FFMA.FTZ R185, R57, R32, -R185 ;  /* 0x0000002039b98223 */ /* 0x000fe400000108b9 */
[----:B------:R-:W-:Y:S01]  /*5260*/  @!P0 FFMA.FTZ R188, R60, R33, -R188 ;  /* 0x000000213cbc8223 */ /* 0x000fe200000108bc */
[----:B------:R-:W-:Y:S01]  /*5270*/  @!P0 F2FP.BF16.PACK_AB R184, R5, R4 ;  /* 0x0000000405b8823e */ /* 0x000fe200000010ff */
[----:B------:R-:W-:Y:S02]  /*5280*/  @!P0 FMUL.FTZ R8, R35, R32 ;  /* 0x0000002023088220 */ /* 0x000fe40000410000 */
[----:B------:R-:W-:Y:S01]  /*5290*/  @!P0 FFMA.FTZ R6, R50, R55, R6 ;  /* 0x0000003732068223 */ /* 0x000fe20000010006 */
[----:B------:R-:W-:Y:S01]  /*52a0*/  @!P0 F2FP.BF16.PACK_AB R185, R188, R185 ;  /* 0x000000b9bcb9823e */ /* 0x000fe200000010ff */
[----:B------:R-:W-:Y:S02]  /*52b0*/  @!P0 FMUL.FTZ R9, R34, R33 ;  /* 0x0000002122098220 */ /* 0x000fe40000410000 */
[----:B------:R-:W-:Y:S01]  /*52c0*/  @!P0 FFMA.FTZ R7, R52, R54, R7 ;  /* 0x0000003634078223 */ /* 0x000fe20000010007 */
[----:B------:R-:W-:Y:S01]  /*52d0*/  @!P0 MOV R75, R185 ;  /* 0x000000b9004b8202 */ /* 0x000fe20000000f00 */
[----:B------:R-:W-:Y:S02]  /*52e0*/  @!P0 FFMA.FTZ R8, R56, R57, R8 ;  /* 0x0000003938088223 */ /* 0x000fe40000010008 */
        /* <DEDUP_REMOVED lines=11> */
.L_x_1393:
[----:B------:R-:W-:Y:S05]  /*53a0*/  BSYNC B0 ;  /* 0x0000000000007941 */ /* 0x000fea0003800000 */
.L_x_1392:
[----:B------:R-:W-:Y:S01]  /*53b0*/  ISETP.GE.AND P0, PT, R13, c[0x0][0x1d4], PT ;  /* 0x000075000d007a0c */ /* 0x000fe20003f06270 */
[----:B------:R-:W-:-:S12]  /*53c0*/  BSSY B0, `(.L_x_1394) ;  /* 0x0000074000007945 */ /* 0x000fd80003800000 */
[----:B------:R-:W-:-:S05]  /*53d0*/  @P0 BRA `(.L_x_1395) ;  /* 0x0000072000000947 */ /* 0x000fca0003800000 */
[----:B------:R-:W-:Y:S01]  /*53e0*/  ISETP.GE.AND P2, PT, R120, c[0x0][0x1d4], PT ;  /* 0x0000750078007a0c */ /* 0x000fe20003f46270 */
[----:B-1----:R-:W-:Y:S01]  /*53f0*/  IMAD.IADD R72, R111, 0x1, R178 ;  /* 0x000000016f487824 */ /* 0x002fe200078e02b2 */
[----:B------:R-:W-:Y:S03]  /*5400*/  IADD3 R57, P1, P0, R162, R179, R131 ;  /* 0x000000b3a2397210 */ /* 0x000fe6000783e083 */
[----:B------:R-:W-:Y:S01]  /*5410*/  IMAD.SHL.U32 R58, R72, 0x2, RZ ;  /* 0x00000002483a7824 */ /* 0x000fe200078e00ff */
[C---:B------:R-:W-:Y:S04]  /*5420*/  IADD3.X R50, R97.reuse, R153, R148, P1, P0 ;  /* 0x0000009961327210 */ /* 0x040fe80000fe0494 */
[----:B------:R-:W1:Y:S03]  /*5430*/  LDS.128 R20, [R58+0xc100] ;  /* 0x00c100003a147984 */ /* 0x000e660000000c00 */
[----:B------:R-:W-:Y:S04]  /*5440*/  @!P2 IADD3 R55, P1, P0, R162, R179, R120 ;  /* 0x000000b3a237a210 */ /* 0x000fe8000783e078 */
[----:B------:R-:W-:Y:S02]  /*5450*/  @!P2 IADD3.X R52, R97, R153, R130, P1, P0 ;  /* 0x000000996134a210 */ /* 0x000fe40000fe0482 */
[C---:B------:R-:W-:Y:S04]  /*5460*/  LEA R56, P0, R57.reuse, c[0x0][0x1c8], 0x1 ;  /* 0x0000720039387a11 */ /* 0x040fe800078008ff */
[----:B------:R-:W-:Y:S02]  /*5470*/  LEA.HI.X R57, R57, c[0x0][0x1cc], R50, 0x1, P0 ;  /* 0x0000730039397a11 */ /* 0x000fe400000f0c32 */
[C---:B------:R-:W-:Y:S04]  /*5480*/  @!P2 LEA R54, P0, R55.reuse, c[0x0][0x1c8], 0x1 ;  /* 0x000072003736aa11 */ /* 0x040fe800078008ff */
[----:B------:R-:W-:Y:S01]  /*5490*/  @!P2 LEA.HI.X R55, R55, c[0x0][0x1cc], R52, 0x1, P0 ;  /* 0x000073003737aa11 */ /* 0x000fe200000f0c34 */
[----:B------:R-:W-:Y:S01]  /*54a0*/  IMAD.IADD R52, R117, 0x1, R178 ;  /* 0x0000000175347824 */ /* 0x000fe200078e02b2 */
[----:B------:R-:W-:Y:S03]  /*54b0*/  ISETP.GE.AND P0, PT, R13, c[0x0][0x27c], PT ;  /* 0x00009f000d007a0c */ /* 0x000fe60003f06270 */
[----:B------:R-:W-:Y:S05]  /*54c0*/  IMAD.SHL.U32 R50, R52, 0x2, RZ ;  /* 0x0000000234327824 */ /* 0x000fea00078e00ff */
[----:B------:R-:W2:Y:S05]  /*54d0*/  LDS.128 R60, [R50+0xc100] ;  /* 0x00c10000323c7984 */ /* 0x000eaa0000000c00 */
[----:B------:R-:W-:Y:S02]  /*54e0*/  @!P0 SHF.R.U64 R32, R68, 0x10, R69 ;  /* 0x0000001044208819 */ /* 0x000fe40000001245 */
[----:B------:R-:W-:Y:S02]  /*54f0*/  @!P0 SHF.R.U64 R26, R26, 0x10, R27 ;  /* 0x000000101a1a8819 */ /* 0x000fe4000000121b */
[----:B------:R-:W-:Y:S02]  /*5500*/  @!P0 PRMT R83, R83, 0x5410, R32 ;  /* 0x0000541053538816 */ /* 0x000fe40000000020 */
[----:B------:R-:W-:Y:S01]  /*5510*/  @!P0 PRMT R39, R39, 0x5410, R26 ;  /* 0x0000541027278816 */ /* 0x000fe2000000001a */
[----:B-1----:R-:W-:Y:S01]  /*5520*/  @!P0 IMAD.U32 R26, R20, 0x10000, RZ ;  /* 0x00010000141a8824 */ /* 0x002fe200078e00ff */
[----:B------:R-:W-:Y:S02]  /*5530*/  @!P0 SHF.R.U64 R41, R70, 0x10, R71 ;  /* 0x0000001046298819 */ /* 0x000fe40000001247 */
[----:B------:R-:W-:Y:S02]  /*5540*/  @!P0 SHF.R.U32.HI R33, RZ, 0x10, R27 ;  /* 0x00000010ff218819 */ /* 0x000fe4000001161b */
[----:B------:R-:W-:Y:S02]  /*5550*/  @!P0 LOP3.LUT R27, R20, 0xffff0000, RZ, 0xc0, !PT ;  /* 0xffff0000141b8812 */ /* 0x000fe400078ec0ff */
[----:B------:R-:W-:Y:S02]  /*5560*/  @!P0 PRMT R80, R80, 0x5410, R41 ;  /* 0x0000541050508816 */ /* 0x000fe40000000029 */
[--C-:B------:R-:W-:Y:S02]  /*5570*/  @!P0 SHF.R.U64 R24, R24, 0x10, R25.reuse ;  /* 0x0000001018188819 */ /* 0x100fe40000001219 */
[C---:B------:R-:W-:Y:S01]  /*5580*/  @!P0 LOP3.LUT R44, R80.reuse, 0xffff0000, RZ, 0xc0, !PT ;  /* 0xffff0000502c8812 */ /* 0x040fe200078ec0ff */
[----:B------:R-:W-:Y:S01]  /*5590*/  @!P0 IMAD.U32 R45, R80, 0x10000, RZ ;  /* 0x00010000502d8824 */ /* 0x000fe200078e00ff */
[----:B------:R-:W-:Y:S02]  /*55a0*/  @!P0 PRMT R37, R37, 0x5410, R24 ;  /* 0x0000541025258816 */ /* 0x000fe40000000018 */
[----:B------:R-:W-:Y:S02]  /*55b0*/  @!P0 SHF.R.U32.HI R25, RZ, 0x10, R25 ;  /* 0x00000010ff198819 */ /* 0x000fe40000011619 */
[----:B------:R-:W-:Y:S02]  /*55c0*/  @!P0 LOP3.LUT R24, R37, 0xffff0000, RZ, 0xc0, !PT ;  /* 0xffff000025188812 */ /* 0x000fe400078ec0ff */
[----:B------:R-:W-:Y:S02]  /*55d0*/  @!P0 SHF.R.U32.HI R35, RZ, 0x10, R69 ;  /* 0x00000010ff238819 */ /* 0x000fe40000011645 */
[----:B------:R-:W-:Y:S01]  /*55e0*/  @!P0 SHF.R.U32.HI R34, RZ, 0x10, R71 ;  /* 0x00000010ff228819 */ /* 0x000fe20000011647 */
[----:B------:R-:W-:Y:S01]  /*55f0*/  @!P0 FMUL.FTZ R3, R27, R24 ;  /* 0x000000181b038220 */ /* 0x000fe20000410000 */
[----:B------:R-:W-:Y:S01]  /*5600*/  @!P0 PRMT R36, R36, 0x5410, R25 ;  /* 0x0000541024248816 */ /* 0x000fe20000000019 */
[----:B------:R-:W-:Y:S01]  /*5610*/  @!P0 IMAD.U32 R25, R37, 0x10000, RZ ;  /* 0x0001000025198824 */ /* 0x000fe200078e00ff */
[----:B------:R-:W-:Y:S02]  /*5620*/  @!P0 PRMT R82, R82, 0x5410, R35 ;  /* 0x0000541052528816 */ /* 0x000fe40000000023 */
[----:B------:R-:W-:Y:S01]  /*5630*/  @!P0 SHF.L.U32 R35, R83, 0x10, RZ ;  /* 0x0000001053238819 */ /* 0x000fe200000006ff */
[C---:B--2---:R-:W-:Y:S01]  /*5640*/  @!P0 IMAD.U32 R32, R60.reuse, 0x10000, RZ ;  /* 0x000100003c208824 */ /* 0x044fe200078e00ff */
[----:B------:R-:W-:Y:S01]  /*5650*/  @!P0 LOP3.LUT R41, R60, 0xffff0000, RZ, 0xc0, !PT ;  /* 0xffff00003c298812 */ /* 0x000fe200078ec0ff */
[C---:B------:R-:W-:Y:S01]  /*5660*/  @!P0 FMUL.FTZ R2, R26.reuse, R25 ;  /* 0x000000191a028220 */ /* 0x040fe20000410000 */
[----:B------:R-:W-:Y:S01]  /*5670*/  @!P0 LOP3.LUT R43, R61, 0xffff0000, RZ, 0xc0, !PT ;  /* 0xffff00003d2b8812 */ /* 0x000fe200078ec0ff */
[----:B------:R-:W-:Y:S01]  /*5680*/  @!P0 FMUL.FTZ R50, R26, R35 ;  /* 0x000000231a328220 */ /* 0x000fe20000410000 */
[----:B------:R-:W-:Y:S01]  /*5690*/  @!P0 SHF.L.U32 R26, R21, 0x10, RZ ;  /* 0x00000010151a8819 */ /* 0x000fe200000006ff */
[----:B------:R-:W-:Y:S01]  /*56a0*/  @!P0 FFMA.FTZ R2, R35, R32, R2 ;  /* 0x0000002023028223 */ /* 0x000fe20000010002 */
[----:B------:R-:W-:Y:S01]  /*56b0*/  @!P0 LOP3.LUT R53, R63, 0xffff0000, RZ, 0xc0, !PT ;  /* 0xffff00003f358812 */ /* 0x000fe200078ec0ff */
[----:B------:R-:W-:Y:S01]  /*56c0*/  @!P0 IMAD.U32 R35, R82, 0x10000, RZ ;  /* 0x0001000052238824 */ /* 0x000fe200078e00ff */
[----:B------:R-:W-:Y:S01]  /*56d0*/  @!P0 LOP3.LUT R49, R62, 0xffff0000, RZ, 0xc0, !PT ;  /* 0xffff00003e318812 */ /* 0x000fe200078ec0ff */
[----:B------:R-:W-:Y:S01]  /*56e0*/  @!P0 FFMA.FTZ R50, R32, R25, -R50 ;  /* 0x0000001920328223 */ /* 0x000fe20000010832 */
[----:B------:R-:W-:Y:S01]  /*56f0*/  @!P0 LOP3.LUT R40, R82, 0xffff0000, RZ, 0xc0, !PT ;  /* 0xffff000052288812 */ /* 0x000fe200078ec0ff */
[----:B------:R-:W-:Y:S01]  /*5700*/  @!P0 IMAD.U32 R25, R36, 0x10000, RZ ;  /* 0x0001000024198824 */ /* 0x000fe200078e00ff */
[----:B------:R-:W-:Y:S01]  /*5710*/  @!P0 PRMT R81, R81, 0x5410, R34 ;  /* 0x0000541051518816 */ /* 0x000fe20000000022 */
[----:B------:R-:W-:Y:S01]  /*5720*/  @!P0 IMAD.U32 R32, R61, 0x10000, RZ ;  /* 0x000100003d208824 */ /* 0x000fe200078e00ff */
[----:B------:R-:W-:Y:S01]  /*5730*/  @!P0 LOP3.LUT R34, R83, 0xffff0000, RZ, 0xc0, !PT ;  /* 0xffff000053228812 */ /* 0x000fe200078ec0ff */
[C---:B------:R-:W-:Y:S01]  /*5740*/  @!P0 FMUL.FTZ R52, R26.reuse, R35 ;  /* 0x000000231a348220 */ /* 0x040fe20000410000 */
[----:B------:R-:W-:Y:S01]  /*5750*/  @!P0 LOP3.LUT R48, R81, 0xffff0000, RZ, 0xc0, !PT ;  /* 0xffff000051308812 */ /* 0x000fe200078ec0ff */
[-C--:B------:R-:W-:Y:S01]  /*5760*/  @!P0 FMUL.FTZ R4, R26, R25.reuse ;  /* 0x000000191a048220 */ /* 0x080fe20000410000 */
[----:B------:R-:W-:Y:S01]  /*5770*/  @!P0 SHF.L.U32 R26, R23, 0x10, RZ ;  /* 0x00000010171a8819 */ /* 0x000fe200000006ff */
[----:B------:R-:W-:Y:S01]  /*5780*/  @!P0 FMUL.FTZ R73, R27, R34 ;  /* 0x000000221b498220 */ /* 0x000fe20000410000 */
[----:B------:R-:W-:Y:S01]  /*5790*/  @!P0 LOP3.LUT R27, R21, 0xffff0000, RZ, 0xc0, !PT ;  /* 0xffff0000151b8812 */ /* 0x000fe200078ec0ff */
[----:B------:R-:W-:Y:S01]  /*57a0*/  @!P0 IMAD.U32 R51, R81, 0x10000, RZ ;  /* 0x0001000051338824 */ /* 0x000fe200078e00ff */
[----:B------:R-:W-:Y:S01]  /*57b0*/  @!P0 PRMT R38, R38, 0x5410, R33 ;  /* 0x0000541026268816 */ /* 0x000fe20000000021 */
[----:B------:R-:W-:Y:S01]  /*57c0*/  @!P0 FFMA.FTZ R73, R41, R24, -R73 ;  /* 0x0000001829498223 */ /* 0x000fe20000010849 */
[----:B------:R-:W-:Y:S01]  /*57d0*/  @!P0 LOP3.LUT R24, R36, 0xffff0000, RZ, 0xc0, !PT ;  /* 0xffff000024188812 */ /* 0x000fe200078ec0ff */
[----:B------:R-:W-:Y:S02]  /*57e0*/  @!P0 FMUL.FTZ R75, R27, R40 ;  /* 0x000000281b4b8220 */ /* 0x000fe40000410000 */
[----:B------:R-:W-:Y:S01]  /*57f0*/  @!P0 FFMA.FTZ R52, R32, R25, -R52 ;  /* 0x0000001920348223 */ /* 0x000fe20000010834 */
[----:B------:R-:W-:Y:S01]  /*5800*/  @!P0 F2FP.BF16.PACK_AB R50, R73, R50 ;  /* 0x000000324932823e */ /* 0x000fe200000010ff */
[-C--:B------:R-:W-:Y:S01]  /*5810*/  @!P0 FMUL.FTZ R5, R27, R24.reuse ;  /* 0x000000181b058220 */ /* 0x080fe20000410000 */
[----:B------:R-:W-:Y:S01]  /*5820*/  @!P0 LOP3.LUT R27, R23, 0xffff0000, RZ, 0xc0, !PT ;  /* 0xffff0000171b8812 */ /* 0x000fe200078ec0ff */
[----:B------:R-:W-:Y:S01]  /*5830*/  @!P0 FFMA.FTZ R75, R43, R24, -R75 ;  /* 0x000000182b4b8223 */ /* 0x000fe2000001084b */
[C---:B------:R-:W-:Y:S01]  /*5840*/  @!P0 LOP3.LUT R24, R38.reuse, 0xffff0000, RZ, 0xc0, !PT ;  /* 0xffff000026188812 */ /* 0x040fe200078ec0ff */
[----:B------:R-:W-:Y:S02]  /*5850*/  @!P0 IMAD.U32 R25, R38, 0x10000, RZ ;  /* 0x0001000026198824 */ /* 0x000fe400078e00ff */
[----:B------:R-:W-:Y:S01]  /*5860*/  @!P0 IMAD.U32 R46, R63, 0x10000, RZ ;  /* 0x000100003f2e8824 */ /* 0x000fe200078e00ff */
[----:B------:R-:W-:Y:S01]  /*5870*/  @!P0 F2FP.BF16.PACK_AB R75, R75, R52 ;  /* 0x000000344b4b823e */ /* 0x000fe200000010ff */
[C---:B------:R-:W-:Y:S02]  /*5880*/  @!P0 FMUL.FTZ R58, R26.reuse, R51 ;  /* 0x000000331a3a8220 */ /* 0x040fe40000410000 */
[C---:B------:R-:W-:Y:S01]  /*5890*/  @!P0 FMUL.FTZ R181, R27.reuse, R48 ;  /* 0x000000301bb58220 */ /* 0x040fe20000410000 */
[----:B------:R-:W-:Y:S01]  /*58a0*/  @!P0 MOV R61, R75 ;  /* 0x0000004b003d8202 */ /* 0x000fe20000000f00 */
[-C--:B------:R-:W-:Y:S01]  /*58b0*/  @!P0 FMUL.FTZ R8, R26, R25.reuse ;  /* 0x000000191a088220 */ /* 0x080fe20000410000 */
[C---:B------:R-:W-:Y:S01]  /*58c0*/  @!P0 SHF.L.U32 R26, R22.reuse, 0x10, RZ ;  /* 0x00000010161a8819 */ /* 0x040fe200000006ff */
[-C--:B------:R-:W-:Y:S01]  /*58d0*/  @!P0 FMUL.FTZ R9, R27, R24.reuse ;  /* 0x000000181b098220 */ /* 0x080fe20000410000 */
[----:B------:R-:W-:Y:S01]  /*58e0*/  @!P0 LOP3.LUT R27, R22, 0xffff0000, RZ, 0xc0, !PT ;  /* 0xffff0000161b8812 */ /* 0x000fe200078ec0ff */
[----:B------:R-:W-:Y:S02]  /*58f0*/  @!P0 FFMA.FTZ R58, R46, R25, -R58 ;  /* 0x000000192e3a8223 */ /* 0x000fe4000001083a */
[----:B------:R-:W-:Y:S02]  /*5900*/  @!P0 IMAD.U32 R25, R39, 0x10000, RZ ;  /* 0x0001000027198824 */ /* 0x000fe400078e00ff */
[----:B------:R-:W-:Y:S01]  /*5910*/  @!P0 FFMA.FTZ R181, R53, R24, -R181 ;  /* 0x0000001835b58223 */ /* 0x000fe200000108b5 */
[----:B------:R-:W-:Y:S01]  /*5920*/  @!P0 LOP3.LUT R24, R39, 0xffff0000, RZ, 0xc0, !PT ;  /* 0xffff000027188812 */ /* 0x000fe200078ec0ff */
[----:B------:R-:W-:Y:S02]  /*5930*/  @!P0 IMAD.U32 R42, R62, 0x10000, RZ ;  /* 0x000100003e2a8824 */ /* 0x000fe400078e00ff */
[----:B------:R-:W-:Y:S01]  /*5940*/  @!P0 FMUL.FTZ R72, R26, R45 ;  /* 0x0000002d1a488220 */ /* 0x000fe20000410000 */
[----:B------:R-:W-:Y:S01]  /*5950*/  @!P0 F2FP.BF16.PACK_AB R58, R181, R58 ;  /* 0x0000003ab53a823e */ /* 0x000fe200000010ff */
[----:B------:R-:W-:Y:S02]  /*5960*/  @!P0 FMUL.FTZ R183, R27, R44 ;  /* 0x0000002c1bb78220 */ /* 0x000fe40000410000 */
[----:B------:R-:W-:Y:S02]  /*5970*/  @!P0 FFMA.FTZ R3, R34, R41, R3 ;  /* 0x0000002922038223 */ /* 0x000fe40000010003 */
[-C--:B------:R-:W-:Y:S02]  /*5980*/  @!P0 FMUL.FTZ R6, R26, R25.reuse ;  /* 0x000000191a068220 */ /* 0x080fe40000410000 */
[----:B------:R-:W-:Y:S01]  /*5990*/  @!P0 FFMA.FTZ R4, R35, R32, R4 ;  /* 0x0000002023048223 */ /* 0x000fe20000010004 */
[----:B------:R-:W-:Y:S01]  /*59a0*/  @!P0 F2FP.BF16.PACK_AB R52, R3, R2 ;  /* 0x000000020334823e */ /* 0x000fe200000010ff */
[----:B------:R-:W-:Y:S02]  /*59b0*/  @!P0 FFMA.FTZ R72, R42, R25, -R72 ;  /* 0x000000192a488223 */ /* 0x000fe40000010848 */
[-C--:B------:R-:W-:Y:S02]  /*59c0*/  @!P0 FMUL.FTZ R7, R27, R24.reuse ;  /* 0x000000181b078220 */ /* 0x080fe40000410000 */
[----:B------:R-:W-:Y:S02]  /*59d0*/  @!P0 FFMA.FTZ R183, R49, R24, -R183 ;  /* 0x0000001831b78223 */ /* 0x000fe400000108b7 */
        /* <DEDUP_REMOVED lines=18> */
.L_x_1395:
[----:B------:R-:W-:Y:S05]  /*5b00*/  BSYNC B0 ;  /* 0x0000000000007941 */ /* 0x000fea0003800000 */
.L_x_1394:
[----:B------:R-:W-:-:S13]  /*5b10*/  ISETP.GE.AND P0, PT, R14, c[0x0][0x1d4], PT ;  /* 0x000075000e007a0c */ /* 0x000fda0003f06270 */
[----:B------:R-:W-:-:S05]  /*5b20*/  @P0 BRA `(.L_x_1379) ;  /* 0x000008d000000947 */ /* 0x000fca0003800000 */
[----:B------:R-:W-:Y:S01]  /*5b30*/  IADD3 R53, P1, P0, R162, R179, R129 ;  /* 0x000000b3a2357210 */ /* 0x000fe2000783e081 */
[--C-:B------:R-:W-:Y:S02]  /*5b40*/  IMAD.IADD R52, R109, 0x1, R178.reuse ;  /* 0x000000016d347824 */ /* 0x100fe400078e02b2 */
[----:B------:R-:W-:Y:S01]  /*5b50*/  IMAD.IADD R178, R115, 0x1, R178 ;  /* 0x0000000173b27824 */ /* 0x000fe200078e02b2 */
[----:B------:R-:W-:Y:S01]  /*5b60*/  IADD3.X R46, R97, R153, R134, P1, P0 ;  /* 0x00000099612e7210 */ /* 0x000fe20000fe0486 */
[----:B-1----:R-:W-:Y:S01]  /*5b70*/  IMAD.SHL.U32 R55, R52, 0x2, RZ ;  /* 0x0000000234377824 */ /* 0x002fe200078e00ff */
[C---:B------:R-:W-:Y:S02]  /*5b80*/  LEA R52, P0, R53.reuse, c[0x0][0x1c8], 0x1 ;  /* 0x0000720035347a11 */ /* 0x040fe400078008ff */
[----:B------:R-:W-:Y:S02]  /*5b90*/  SHF.L.U32 R54, R178, 0x1, RZ ;  /* 0x00000001b2367819 */ /* 0x000fe400000006ff */
[----:B------:R-:W-:Y:S01]  /*5ba0*/  LEA.HI.X R53, R53, c[0x0][0x1cc], R46, 0x1, P0 ;  /* 0x0000730035357a11 */ /* 0x000fe200000f0c2e */
[----:B------:R-:W1:Y:S01]  /*5bb0*/  LDS.128 R20, [R55+0xc100] ;  /* 0x00c1000037147984 */ /* 0x000e620000000c00 */
[----:B------:R-:W-:Y:S07]  /*5bc0*/  ISETP.GE.AND P0, PT, R14, c[0x0][0x27c], PT ;  /* 0x00009f000e007a0c */ /* 0x000fee0003f06270 */
[----:B------:R-:W2:Y:S06]  /*5bd0*/  LDS.128 R48, [R54+0xc100] ;  /* 0x00c1000036307984 */ /* 0x000eac0000000c00 */
[----:B------:R-:W-:Y:S02]  /*5be0*/  @!P0 SHF.R.U64 R26, R66, 0x10, R67 ;  /* 0x00000010421a8819 */ /* 0x000fe40000001243 */
[----:B------:R-:W-:Y:S02]  /*5bf0*/  @!P0 SHF.R.U64 R32, R64, 0x10, R65 ;  /* 0x0000001040208819 */ /* 0x000fe40000001241 */
[----:B------:R-:W-:Y:S02]  /*5c00*/  @!P0 PRMT R77, R77, 0x5410, R26 ;  /* 0x000054104d4d8816 */ /* 0x000fe4000000001a */
[--C-:B------:R-:W-:Y:S02]  /*5c10*/  @!P0 SHF.R.U64 R16, R16, 0x10, R17.reuse ;  /* 0x0000001010108819 */ /* 0x100fe40000001211 */
[----:B------:R-:W-:Y:S01]  /*5c20*/  @!P0 SHF.R.U32.HI R17, RZ, 0x10, R17 ;  /* 0x00000010ff118819 */ /* 0x000fe20000011611 */
[----:B------:R-:W-:Y:S01]  /*5c30*/  @!P0 IMAD.U32 R37, R77, 0x10000, RZ ;  /* 0x000100004d258824 */ /* 0x000fe200078e00ff */
[----:B------:R-:W-:Y:S02]  /*5c40*/  @!P0 PRMT R29, R29, 0x5410, R16 ;  /* 0x000054101d1d8816 */ /* 0x000fe40000000010 */
[----:B------:R-:W-:Y:S02]  /*5c50*/  @!P0 PRMT R28, R28, 0x5410, R17 ;  /* 0x000054101c1c8816 */ /* 0x000fe40000000011 */
[----:B------:R-:W-:Y:S01]  /*5c60*/  @!P0 LOP3.LUT R40, R77, 0xffff0000, RZ, 0xc0, !PT ;  /* 0xffff00004d288812 */ /* 0x000fe200078ec0ff */
[----:B------:R-:W-:Y:S01]  /*5c70*/  @!P0 IMAD.U32 R17, R29, 0x10000, RZ ;  /* 0x000100001d118824 */ /* 0x000fe200078e00ff */
[----:B------:R-:W-:Y:S02]  /*5c80*/  @!P0 PRMT R79, R79, 0x5410, R32 ;  /* 0x000054104f4f8816 */ /* 0x000fe40000000020 */
[----:B------:R-:W-:Y:S02]  /*5c90*/  @!P0 SHF.R.U32.HI R27, RZ, 0x10, R65 ;  /* 0x00000010ff1b8819 */ /* 0x000fe40000011641 */
[C---:B------:R-:W-:Y:S02]  /*5ca0*/  @!P0 LOP3.LUT R32, R79.reuse, 0xffff0000, RZ, 0xc0, !PT ;  /* 0xffff00004f208812 */ /* 0x040fe400078ec0ff */
[----:B------:R-:W-:Y:S01]  /*5cb0*/  @!P0 PRMT R78, R78, 0x5410, R27 ;  /* 0x000054104e4e8816 */ /* 0x000fe2000000001b */
[----:B------:R-:W-:Y:S01]  /*5cc0*/  @!P0 IMAD.U32 R27, R79, 0x10000, RZ ;  /* 0x000100004f1b8824 */ /* 0x000fe200078e00ff */
[----:B------:R-:W-:Y:S01]  /*5cd0*/  @!P0 SHF.R.U32.HI R33, RZ, 0x10, R67 ;  /* 0x00000010ff218819 */ /* 0x000fe20000011643 */
[----:B-1----:R-:W-:Y:S01]  /*5ce0*/  @!P0 IMAD.U32 R16, R20, 0x10000, RZ ;  /* 0x0001000014108824 */ /* 0x002fe200078e00ff */
[----:B------:R-:W-:Y:S01]  /*5cf0*/  @!P0 LOP3.LUT R36, R78, 0xffff0000, RZ, 0xc0, !PT ;  /* 0xffff00004e248812 */ /* 0x000fe200078ec0ff */
[----:B------:R-:W-:Y:S01]  /*5d00*/  @!P0 IMAD.U32 R24, R23, 0x10000, RZ ;  /* 0x0001000017188824 */ /* 0x000fe200078e00ff */
[----:B------:R-:W-:Y:S01]  /*5d10*/  @!P0 LOP3.LUT R25, R22, 0xffff0000, RZ, 0xc0, !PT ;  /* 0xffff000016198812 */ /* 0x000fe200078ec0ff */
[----:B------:R-:W-:Y:S01]  /*5d20*/  @!P0 FMUL.FTZ R46, R16, R27 ;  /* 0x0000001b102e8220 */ /* 0x000fe20000410000 */
[--C-:B------:R-:W-:Y:S01]  /*5d30*/  @!P0 SHF.R.U64 R18, R18, 0x10, R19.reuse ;  /* 0x0000001012128819 */ /* 0x100fe20000001213 */
[-C--:B------:R-:W-:Y:S01]  /*5d40*/  @!P0 FMUL.FTZ R2, R16, R17.reuse ;  /* 0x0000001110028220 */ /* 0x080fe20000410000 */
[----:B------:R-:W-:Y:S01]  /*5d50*/  @!P0 SHF.R.U32.HI R19, RZ, 0x10, R19 ;  /* 0x00000010ff138819 */ /* 0x000fe20000011613 */
[----:B------:R-:W-:Y:S01]  /*5d60*/  @!P0 IMAD.U32 R16, R28, 0x10000, RZ ;  /* 0x000100001c108824 */ /* 0x000fe200078e00ff */
[----:B--2---:R-:W-:Y:S01]  /*5d70*/  @!P0 SHF.L.U32 R26, R48, 0x10, RZ ;  /* 0x00000010301a8819 */ /* 0x004fe200000006ff */
[----:B------:R-:W-:Y:S01]  /*5d80*/  @!P0 IMAD.U32 R39, R50, 0x10000, RZ ;  /* 0x0001000032278824 */ /* 0x000fe200078e00ff */
[----:B------:R-:W-:Y:S01]  /*5d90*/  @!P0 SHF.L.U32 R35, R49, 0x10, RZ ;  /* 0x0000001031238819 */ /* 0x000fe200000006ff */
[----:B------:R-:W-:Y:S01]  /*5da0*/  @!P0 FMUL.FTZ R60, R25, R40 ;  /* 0x00000028193c8220 */ /* 0x000fe20000410000 */
[----:B------:R-:W-:Y:S01]  /*5db0*/  @!P0 LOP3.LUT R34, R48, 0xffff0000, RZ, 0xc0, !PT ;  /* 0xffff000030228812 */ /* 0x000fe200078ec0ff */
[----:B------:R-:W-:Y:S01]  /*5dc0*/  @!P0 FFMA.FTZ R46, R26, R17, -R46 ;  /* 0x000000111a2e8223 */ /* 0x000fe2000001082e */
[----:B------:R-:W-:Y:S01]  /*5dd0*/  @!P0 LOP3.LUT R38, R49, 0xffff0000, RZ, 0xc0, !PT ;  /* 0xffff000031268812 */ /* 0x000fe200078ec0ff */
[----:B------:R-:W-:Y:S01]  /*5de0*/  @!P0 FFMA.FTZ R2, R27, R26, R2 ;  /* 0x0000001a1b028223 */ /* 0x000fe20000010002 */
[----:B------:R-:W-:Y:S01]  /*5df0*/  @!P0 LOP3.LUT R41, R50, 0xffff0000, RZ, 0xc0, !PT ;  /* 0xffff000032298812 */ /* 0x000fe200078ec0ff */
[C---:B------:R-:W-:Y:S01]  /*5e00*/  @!P0 IMAD.U32 R42, R51.reuse, 0x10000, RZ ;  /* 0x00010000332a8824 */ /* 0x040fe200078e00ff */
[----:B------:R-:W-:Y:S02]  /*5e10*/  @!P0 LOP3.LUT R45, R51, 0xffff0000, RZ, 0xc0, !PT ;  /* 0xffff0000332d8812 */ /* 0x000fe400078ec0ff */
[----:B------:R-:W-:Y:S02]  /*5e20*/  @!P0 LOP3.LUT R17, R29, 0xffff0000, RZ, 0xc0, !PT ;  /* 0xffff00001d118812 */ /* 0x000fe400078ec0ff */
[----:B------:R-:W-:Y:S01]  /*5e30*/  @!P0 PRMT R30, R30, 0x5410, R19 ;  /* 0x000054101e1e8816 */ /* 0x000fe20000000013 */
[----:B------:R-:W-:Y:S01]  /*5e40*/  @!P0 IMAD.U32 R19, R21, 0x10000, RZ ;  /* 0x0001000015138824 */ /* 0x000fe200078e00ff */
[----:B------:R-:W-:Y:S02]  /*5e50*/  @!P0 PRMT R31, R31, 0x5410, R18 ;  /* 0x000054101f1f8816 */ /* 0x000fe40000000012 */
[----:B------:R-:W-:Y:S01]  /*5e60*/  @!P0 LOP3.LUT R18, R20, 0xffff0000, RZ, 0xc0, !PT ;  /* 0xffff000014128812 */ /* 0x000fe200078ec0ff */
[C---:B------:R-:W-:Y:S01]  /*5e70*/  @!P0 FMUL.FTZ R4, R19.reuse, R16 ;  /* 0x0000001013048220 */ /* 0x040fe20000410000 */
[----:B------:R-:W-:Y:S01]  /*5e80*/  @!P0 PRMT R76, R76, 0x5410, R33 ;  /* 0x000054104c4c8816 */ /* 0x000fe20000000021 */
[----:B------:R-:W-:Y:S02]  /*5e90*/  @!P0 IMAD.U32 R33, R78, 0x10000, RZ ;  /* 0x000100004e218824 */ /* 0x000fe400078e00ff */
[----:B------:R-:W-:Y:S01]  /*5ea0*/  @!P0 FMUL.FTZ R55, R18, R32 ;  /* 0x0000002012378220 */ /* 0x000fe20000410000 */
[----:B------:R-:W-:Y:S01]  /*5eb0*/  @!P0 LOP3.LUT R44, R76, 0xffff0000, RZ, 0xc0, !PT ;  /* 0xffff00004c2c8812 */ /* 0x000fe200078ec0ff */
[----:B------:R-:W-:Y:S02]  /*5ec0*/  @!P0 FMUL.FTZ R54, R19, R33 ;  /* 0x0000002113368220 */ /* 0x000fe40000410000 */
[-C--:B------:R-:W-:Y:S01]  /*5ed0*/  @!P0 FMUL.FTZ R3, R18, R17.reuse ;  /* 0x0000001112038220 */ /* 0x080fe20000410000 */
[----:B------:R-:W-:Y:S01]  /*5ee0*/  @!P0 LOP3.LUT R18, R21, 0xffff0000, RZ, 0xc0, !PT ;  /* 0xffff000015128812 */ /* 0x000fe200078ec0ff */
[----:B------:R-:W-:Y:S01]  /*5ef0*/  @!P0 FFMA.FTZ R54, R35, R16, -R54 ;  /* 0x0000001023368223 */ /* 0x000fe20000010836 */
[----:B------:R-:W-:Y:S01]  /*5f00*/  @!P0 SHF.L.U32 R16, R31, 0x10, RZ ;  /* 0x000000101f108819 */ /* 0x000fe200000006ff */
[----:B------:R-:W-:Y:S02]  /*5f10*/  @!P0 IMAD.U32 R19, R22, 0x10000, RZ ;  /* 0x0001000016138824 */ /* 0x000fe400078e00ff */
[----:B------:R-:W-:Y:S01]  /*5f20*/  @!P0 FFMA.FTZ R55, R34, R17, -R55 ;  /* 0x0000001122378223 */ /* 0x000fe20000010837 */
[----:B------:R-:W-:Y:S01]  /*5f30*/  @!P0 LOP3.LUT R17, R28, 0xffff0000, RZ, 0xc0, !PT ;  /* 0xffff00001c118812 */ /* 0x000fe200078ec0ff */
[----:B------:R-:W-:Y:S02]  /*5f40*/  @!P0 FMUL.FTZ R57, R18, R36 ;  /* 0x0000002412398220 */ /* 0x000fe40000410000 */
[----:B------:R-:W-:Y:S01]  /*5f50*/  @!P0 FMUL.FTZ R56, R19, R37 ;  /* 0x0000002513388220 */ /* 0x000fe20000410000 */
[----:B------:R-:W-:Y:S01]  /*5f60*/  @!P0 F2FP.BF16.PACK_AB R46, R55, R46 ;  /* 0x0000002e372e823e */ /* 0x000fe200000010ff */
[----:B------:R-:W-:Y:S01]  /*5f70*/  @!P0 FMUL.FTZ R6, R19, R16 ;  /* 0x0000001013068220 */ /* 0x000fe20000410000 */
[----:B------:R-:W-:Y:S01]  /*5f80*/  @!P0 LOP3.LUT R19, R23, 0xffff0000, RZ, 0xc0, !PT ;  /* 0xffff000017138812 */ /* 0x000fe200078ec0ff */
[----:B------:R-:W-:Y:S01]  /*5f90*/  @!P0 IMAD.U32 R43, R76, 0x10000, RZ ;  /* 0x000100004c2b8824 */ /* 0x000fe200078e00ff */
[----:B------:R-:W-:Y:S01]  /*5fa0*/  @!P0 MOV R48, R46 ;  /* 0x0000002e00308202 */ /* 0x000fe20000000f00 */
[-C--:B------:R-:W-:Y:S01]  /*5fb0*/  @!P0 FMUL.FTZ R5, R18, R17.reuse ;  /* 0x0000001112058220 */ /* 0x080fe20000410000 */
[----:B------:R-:W-:Y:S01]  /*5fc0*/  @!P0 LOP3.LUT R18, R31, 0xffff0000, RZ, 0xc0, !PT ;  /* 0xffff00001f128812 */ /* 0x000fe200078ec0ff */
[----:B------:R-:W-:Y:S01]  /*5fd0*/  @!P0 FFMA.FTZ R57, R38, R17, -R57 ;  /* 0x0000001126398223 */ /* 0x000fe20000010839 */
[C---:B------:R-:W-:Y:S01]  /*5fe0*/  @!P0 SHF.L.U32 R17, R30.reuse, 0x10, RZ ;  /* 0x000000101e118819 */ /* 0x040fe200000006ff */
[----:B------:R-:W-:Y:S01]  /*5ff0*/  @!P0 FFMA.FTZ R56, R39, R16, -R56 ;  /* 0x0000001027388223 */ /* 0x000fe20000010838 */
[----:B------:R-:W-:Y:S01]  /*6000*/  @!P0 LOP3.LUT R16, R30, 0xffff0000, RZ, 0xc0, !PT ;  /* 0xffff00001e108812 */ /* 0x000fe200078ec0ff */
[----:B------:R-:W-:Y:S01]  /*6010*/  @!P0 FMUL.FTZ R61, R24, R43 ;  /* 0x0000002b183d8220 */ /* 0x000fe20000410000 */
[----:B------:R-:W-:Y:S01]  /*6020*/  @!P0 F2FP.BF16.PACK_AB R57, R57, R54 ;  /* 0x000000363939823e */ /* 0x000fe200000010ff */
[----:B------:R-:W-:Y:S02]  /*6030*/  @!P0 FMUL.FTZ R58, R19, R44 ;  /* 0x0000002c133a8220 */ /* 0x000fe40000410000 */
[----:B------:R-:W-:Y:S02]  /*6040*/  @!P0 FFMA.FTZ R3, R32, R34, R3 ;  /* 0x0000002220038223 */ /* 0x000fe40000010003 */
[----:B------:R-:W-:Y:S02]  /*6050*/  @!P0 FFMA.FTZ R60, R41, R18, -R60 ;  /* 0x00000012293c8223 */ /* 0x000fe4000001083c */
[----:B------:R-:W-:Y:S01]  /*6060*/  @!P0 FFMA.FTZ R4, R33, R35, R4 ;  /* 0x0000002321048223 */ /* 0x000fe20000010004 */
[----:B------:R-:W-:Y:S01]  /*6070*/  @!P0 F2FP.BF16.PACK_AB R46, R3, R2 ;  /* 0x00000002032e823e */ /* 0x000fe200000010ff */
[----:B------:R-:W-:Y:S01]  /*6080*/  @!P0 FFMA.FTZ R61, R42, R17, -R61 ;  /* 0x000000112a3d8223 */ /* 0x000fe2000001083d */
[----:B------:R-:W-:Y:S01]  /*6090*/  @!P0 F2FP.BF16.PACK_AB R55, R60, R56 ;  /* 0x000000383c37823e */ /* 0x000fe200000010ff */
[----:B------:R-:W-:Y:S02]  /*60a0*/  @!P0 FFMA.FTZ R58, R45, R16, -R58 ;  /* 0x000000102d3a8223 */ /* 0x000fe4000001083a */
[----:B------:R-:W-:Y:S02]  /*60b0*/  @!P0 FMUL.FTZ R7, R25, R18 ;  /* 0x0000001219078220 */ /* 0x000fe40000410000 */
[----:B------:R-:W-:Y:S01]  /*60c0*/  @!P0 FFMA.FTZ R5, R36, R38, R5 ;  /* 0x0000002624058223 */ /* 0x000fe20000010005 */
[----:B------:R-:W-:Y:S01]  /*60d0*/  @!P0 F2FP.BF16.PACK_AB R58, R58, R61 ;  /* 0x0000003d3a3a823e */ /* 0x000fe200000010ff */
[----:B------:R-:W-:Y:S02]  /*60e0*/  @!P0 FMUL.FTZ R8, R24, R17 ;  /* 0x0000001118088220 */ /* 0x000fe40000410000 */
[----:B------:R-:W-:Y:S01]  /*60f0*/  @!P0 FFMA.FTZ R6, R37, R39, R6 ;  /* 0x0000002725068223 */ /* 0x000fe20000010006 */
[----:B------:R-:W-:Y:S01]  /*6100*/  @!P0 MOV R51, R58 ;  /* 0x0000003a00338202 */ /* 0x000fe20000000f00 */
[----:B------:R-:W-:Y:S02]  /*6110*/  @!P0 FMUL.FTZ R9, R19, R16 ;  /* 0x0000001013098220 */ /* 0x000fe40000410000 */
[----:B------:R-:W-:Y:S02]  /*6120*/  @!P0 FFMA.FTZ R7, R40, R41, R7 ;  /* 0x0000002928078223 */ /* 0x000fe40000010007 */
[----:B------:R-:W-:Y:S02]  /*6130*/  @!P0 FFMA.FTZ R8, R43, R42, R8 ;  /* 0x0000002a2b088223 */ /* 0x000fe40000010008 */
[----:B------:R-:W-:Y:S01]  /*6140*/  @!P0 IMAD.MOV.U32 R49, RZ, RZ, R57 ;  /* 0x000000ffff318224 */ /* 0x000fe200078e0039 */
[----:B------:R-:W-:Y:S01]  /*6150*/  @!P0 F2FP.BF16.PACK_AB R54, R7, R6 ;  /* 0x000000060736823e */ /* 0x000fe200000010ff */
[----:B------:R-:W-:Y:S01]  /*6160*/  @!P0 IMAD.MOV.U32 R50, RZ, RZ, R55 ;  /* 0x000000ffff328224 */ /* 0x000fe200078e0037 */
[----:B------:R-:W-:Y:S01]  /*6170*/  @!P0 F2FP.BF16.PACK_AB R55, R5, R4 ;  /* 0x000000040537823e */ /* 0x000fe200000010ff */
[----:B------:R-:W-:Y:S01]  /*6180*/  @!P0 FFMA.FTZ R9, R44, R45, R9 ;  /* 0x0000002d2c098223 */ /* 0x000fe20000010009 */
[----:B------:R-:W-:Y:S01]  /*6190*/  @!P0 MOV R22, R54 ;  /* 0x0000003600168202 */ /* 0x000fe20000000f00 */
[----:B------:R-:W-:Y:S01]  /*61a0*/  @!P0 IMAD.MOV.U32 R20, RZ, RZ, R46 ;  /* 0x000000ffff148224 */ /* 0x000fe200078e002e */
[----:B------:R1:W-:Y:S01]  /*61b0*/  STG.E.128 [R52.64], R48 ;  /* 0x0000003034007986 */ /* 0x0003e2000c101d08 */
[----:B------:R-:W-:Y:S01]  /*61c0*/  @!P0 IMAD.MOV.U32 R21, RZ, RZ, R55 ;  /* 0x000000ffff158224 */ /* 0x000fe200078e0037 */
[----:B------:R-:W-:Y:S05]  /*61d0*/  @!P0 F2FP.BF16.PACK_AB R57, R9, R8 ;  /* 0x000000080939823e */ /* 0x000fea00000010ff */
[----:B------:R-:W-:Y:S01]  /*61e0*/  @!P0 IMAD.MOV.U32 R23, RZ, RZ, R57 ;  /* 0x000000ffff178224 */ /* 0x000fe200078e0039 */
[----:B------:R-:W-:-:S13]  /*61f0*/  ISETP.GE.AND P0, PT, R118, c[0x0][0x1d4], PT ;  /* 0x0000750076007a0c */ /* 0x000fda0003f06270 */
[----:B------:R-:W-:-:S05]  /*6200*/  @P0 BRA `(.L_x_1379) ;  /* 0x000001f000000947 */ /* 0x000fca0003800000 */
[----:B------:R-:W-:Y:S04]  /*6210*/  IADD3 R179, P1, P0, R162, R179, R118 ;  /* 0x000000b3a2b37210 */ /* 0x000fe8000783e076 */
[----:B------:R-:W-:Y:S02]  /*6220*/  IADD3.X R2, R97, R153, R128, P1, P0 ;  /* 0x0000009961027210 */ /* 0x000fe40000fe0480 */
[C---:B------:R-:W-:Y:S04]  /*6230*/  LEA R4, P0, R179.reuse, c[0x0][0x1c8], 0x1 ;  /* 0x00007200b3047a11 */ /* 0x040fe800078008ff */
[----:B------:R-:W-:Y:S05]  /*6240*/  LEA.HI.X R5, R179, c[0x0][0x1cc], R2, 0x1, P0 ;  /* 0x00007300b3057a11 */ /* 0x000fea00000f0c02 */
[----:B------:R2:W-:Y:S01]  /*6250*/  STG.E.128 [R4.64], R20 ;  /* 0x0000001404007986 */ /* 0x0005e2000c101d08 */
[----:B------:R-:W-:-:S05]  /*6260*/  BRA `(.L_x_1379) ;  /* 0x0000019000007947 */ /* 0x000fca0003800000 */
.L_x_1375:
[----:B------:R-:W-:Y:S05]  /*6270*/  IMAD R152, R15, -0x40, R90 ;  /* 0xffffffc00f987824 */ /* 0x000fea00078e025a */
[----:B------:R-:W-:Y:S04]  /*6280*/  IMNMX R152, R152, 0x40, PT ;  /* 0x0000004098987817 */ /* 0x000fe80003800200 */
[----:B------:R-:W-:-:S13]  /*6290*/  ISETP.GE.AND P0, PT, R223, R152, PT ;  /* 0x00000098df00720c */ /* 0x000fda0003f06270 */
[----:B------:R-:W-:-:S05]  /*62a0*/  @P0 BRA `(.L_x_1379) ;  /* 0x0000015000000947 */ /* 0x000fca0003800000 */
[C---:B------:R-:W-:Y:S02]  /*62b0*/  ISETP.GE.AND P0, PT, R144.reuse, c[0x0][0x1d4], PT ;  /* 0x0000750090007a0c */ /* 0x040fe40003f06270 */
[----:B------:R-:W-:Y:S11]  /*62c0*/  IADD3 R2, R144, 0x60, RZ ;  /* 0x0000006090027810 */ /* 0x000ff60007ffe0ff */
[----:B------:R-:W1:Y:S04]  /*62d0*/  @!P0 LDS.128 R16, [R151+0xc000] ;  /* 0x00c0000097108984 */ /* 0x000e680000000c00 */
[----:B-1----:R-:W-:Y:S01]  /*62e0*/  @!P0 STG.E.128 [R74.64], R16 ;  /* 0x000000104a008986 */ /* 0x002fe2000c101d08 */
[----:B------:R-:W-:-:S13]  /*62f0*/  ISETP.GE.AND P0, PT, R13, c[0x0][0x1d4], PT ;  /* 0x000075000d007a0c */ /* 0x000fda0003f06270 */
[----:B------:R-:W1:Y:S04]  /*6300*/  @!P0 LDS.128 R4, [R149+0xc000] ;  /* 0x00c0000095048984 */ /* 0x000e680000000c00 */
[----:B-1----:R-:W-:Y:S01]  /*6310*/  @!P0 STG.E.128 [R74.64+0x40], R4 ;  /* 0x000040044a008986 */ /* 0x002fe2000c101d08 */
[----:B------:R-:W-:-:S13]  /*6320*/  ISETP.GE.AND P0, PT, R14, c[0x0][0x1d4], PT ;  /* 0x000075000e007a0c */ /* 0x000fda0003f06270 */
        /* <DEDUP_REMOVED lines=10> */
[----:B------:R-:W-:-:S13]  /*63d0*/  ISETP.GE.AND P0, PT, R2, c[0x0][0x1d4], PT ;  /* 0x0000750002007a0c */ /* 0x000fda0003f06270 */
[----:B------:R-:W1:Y:S04]  /*63e0*/  @!P0 LDS.128 R4, [R149+0x10000] ;  /* 0x0100000095048984 */ /* 0x000e680000000c00 */
[----:B-1----:R1:W-:Y:S02]  /*63f0*/  @!P0 STG.E.128 [R74.64+0x140], R4 ;  /* 0x000140044a008986 */ /* 0x0023e4000c101d08 */
.L_x_1379:
[----:B------:R-:W-:Y:S05]  /*6400*/  BSYNC B1 ;  /* 0x0000000000017941 */ /* 0x000fea0003800000 */
.L_x_1374:
[----:B------:R-:W-:Y:S01]  /*6410*/  ISETP.GT.AND P0, PT, R15, R12, PT ;  /* 0x0000000c0f00720c */ /* 0x000fe20003f04270 */
[----:B------:R-:W-:-:S12]  /*6420*/  BSSY B0, `(.L_x_1396) ;  /* 0x000003e000007945 */ /* 0x000fd80003800000 */
[----:B-1----:R-:W-:Y:S01]  /*6430*/  @P0 IADD3 R6, R15, -0x1, RZ ;  /* 0xffffffff0f060810 */ /* 0x002fe20007ffe0ff */
[----:B------:R-:W-:Y:S02]  /*6440*/  @P0 IMAD.MOV.U32 R8, RZ, RZ, R160 ;  /* 0x000000ffff080224 */ /* 0x000fe400078e00a0 */
[----:B------:R-:W-:Y:S01]  /*6450*/  @P0 IMAD.MOV.U32 R9, RZ, RZ, R95 ;  /* 0x000000ffff090224 */ /* 0x000fe200078e005f */
[----:B------:R-:W-:Y:S01]  /*6460*/  @P0 SHF.R.S32.HI R3, RZ, 0x1f, R6 ;  /* 0x0000001fff030819 */ /* 0x000fe20000011406 */
[----:B--2---:R-:W-:Y:S02]  /*6470*/  @P0 IMAD R4, R99, R6, RZ ;  /* 0x0000000663040224 */ /* 0x004fe400078e02ff */
[-C--:B------:R-:W-:Y:S04]  /*6480*/  @P0 IMAD.WIDE.U32 R6, R6, R101.reuse, R8 ;  /* 0x0000006506060225 */ /* 0x080fe800078e0008 */
[----:B------:R-:W-:Y:S01]  /*6490*/  @P0 IMAD R4, R3, R101, R4 ;  /* 0x0000006503040224 */ /* 0x000fe200078e0204 */
[C---:B------:R-:W-:Y:S01]  /*64a0*/  @P0 LEA R8, P1, R6.reuse, c[0x0][0x250], 0x1 ;  /* 0x0000940006080a11 */ /* 0x040fe200078208ff */
[C---:B------:R-:W-:Y:S01]  /*64b0*/  @P0 IMAD R2, R59.reuse, 0x6000, R10 ;  /* 0x000060003b020824 */ /* 0x040fe200078e020a */
[----:B------:R-:W-:Y:S01]  /*64c0*/  IADD3 R3, R59, 0x1, RZ ;  /* 0x000000013b037810 */ /* 0x000fe20007ffe0ff */
[----:B------:R-:W-:Y:S05]  /*64d0*/  @P0 IMAD.IADD R4, R7, 0x1, R4 ;  /* 0x0000000107040824 */ /* 0x000fea00078e0204 */
[----:B------:R-:W-:Y:S02]  /*64e0*/  @P0 LEA.HI.X R9, R6, c[0x0][0x254], R4, 0x1, P1 ;  /* 0x0000950006090a11 */ /* 0x000fe400008f0c04 */
[C---:B------:R-:W-:Y:S03]  /*64f0*/  @P0 LEA R6, P1, R108.reuse, R8, 0x1 ;  /* 0x000000086c060211 */ /* 0x040fe600078208ff */
[----:B------:R-:W-:Y:S01]  /*6500*/  @!PT LDS RZ, [RZ] ;  /* 0x00000000fffff984 */ /* 0x000fe20000000800 */
[----:B------:R-:W-:Y:S01]  /*6510*/  @!PT LDS RZ, [RZ] ;  /* 0x00000000fffff984 */ /* 0x000fe20000000800 */
[----:B------:R-:W-:Y:S01]  /*6520*/  @!PT LDS RZ, [RZ] ;  /* 0x00000000fffff984 */ /* 0x000fe20000000800 */
[----:B------:R1:W-:Y:S01]  /*6530*/  @P0 LDGSTS.E.BYPASS.LTC128B.128 [R2], [R8.64], !P5 ;  /* 0x0000000008020fae */ /* 0x0003e2000e901d48 */
[----:B------:R-:W-:Y:S03]  /*6540*/  @P0 LEA.HI.X R7, R108, R9, R107, 0x1, P1 ;  /* 0x000000096c070211 */ /* 0x000fe600008f0c6b */
[----:B------:R1:W-:Y:S04]  /*6550*/  @P0 LDGSTS.E.BYPASS.LTC128B.128 [R2+0x2000], [R8.64+0x80], !P4 ;  /* 0x0200008008020fae */ /* 0x0003e8000e101d48 */
[----:B------:R1:W-:Y:S04]  /*6560*/  @P0 LDGSTS.E.BYPASS.LTC128B.128 [R2+0x4000], [R8.64+0x100], !P3 ;  /* 0x0400010008020fae */ /* 0x0003e8000d901d48 */
[----:B------:R1:W-:Y:S04]  /*6570*/  @P0 LDGSTS.E.BYPASS.LTC128B.128 [R2+0x1000], [R6.64], !P5 ;  /* 0x0100000006020fae */ /* 0x0003e8000e901d48 */
[----:B------:R1:W-:Y:S04]  /*6580*/  @P0 LDGSTS.E.BYPASS.LTC128B.128 [R2+0x3000], [R6.64+0x80], !P4 ;  /* 0x0300008006020fae */ /* 0x0003e8000e101d48 */
[----:B------:R1:W-:Y:S01]  /*6590*/  @P0 LDGSTS.E.BYPASS.LTC128B.128 [R2+0x5000], [R6.64+0x100], !P3 ;  /* 0x0500010006020fae */ /* 0x0003e2000d901d48 */
[----:B------:R-:W-:Y:S03]  /*65a0*/  ISETP.GE.AND P0, PT, R59, 0x1, PT ;  /* 0x000000013b00780c */ /* 0x000fe60003f06270 */
[----:B------:R-:W0:Y:S01]  /*65b0*/  LDGDEPBAR ;  /* 0x00000000000079af */ /* 0x000e220000000000 */
[----:B------:R-:W-:Y:S02]  /*65c0*/  SEL R59, R3, RZ, !P0 ;  /* 0x000000ff033b7207 */ /* 0x000fe40004000000 */
[----:B------:R-:W-:Y:S01]  /*65d0*/  ISETP.GE.AND P0, PT, R223, R152, PT ;  /* 0x00000098df00720c */ /* 0x000fe20003f06270 */
[----:B------:R-:W-:Y:S04]  /*65e0*/  DEPBAR.LE SB0, 0x2 ;  /* 0x000080800000791a */ /* 0x000fe80000000000 */
[----:B------:R-:W-:Y:S08]  /*65f0*/  BAR.SYNC.DEFER_BLOCKING 0x0 ;  /* 0x0000000000007b1d */ /* 0x000ff00000010000 */
[----:B------:R-:W-:-:S05]  /*6600*/  @P0 BRA `(.L_x_1397) ;  /* 0x000001f000000947 */ /* 0x000fca0003800000 */
[C---:B-1----:R-:W-:Y:S01]  /*6610*/  LEA R6, P0, R15.reuse, R164, 0x6 ;  /* 0x000000a40f067211 */ /* 0x042fe200078030ff */
[----:B------:R-:W-:Y:S02]  /*6620*/  IMAD.MOV.U32 R4, RZ, RZ, R156 ;  /* 0x000000ffff047224 */ /* 0x000fe400078e009c */
[----:B------:R-:W-:Y:S01]  /*6630*/  IMAD.MOV.U32 R5, RZ, RZ, R127 ;  /* 0x000000ffff057224 */ /* 0x000fe200078e007f */
[----:B------:R-:W-:Y:S03]  /*6640*/  LEA.HI.X.SX32 R7, R15, R165, 0x6, P0 ;  /* 0x000000a50f077211 */ /* 0x000fe600000f36ff */
[----:B------:R-:W-:Y:S04]  /*6650*/  IMAD.WIDE.U32 R4, R6, c[0x0][0x208], R4 ;  /* 0x0000820006047a25 */ /* 0x000fe800078e0004 */
[----:B------:R-:W-:Y:S01]  /*6660*/  IMAD R2, R7, c[0x0][0x208], RZ ;  /* 0x0000820007027a24 */ /* 0x000fe200078e02ff */
[----:B------:R-:W-:Y:S03]  /*6670*/  LEA R8, P0, R4, c[0x0][0x1f8], 0x1 ;  /* 0x00007e0004087a11 */ /* 0x000fe600078008ff */
[----:B------:R-:W-:Y:S04]  /*6680*/  IMAD R2, R6, c[0x0][0x20c], R2 ;  /* 0x0000830006027a24 */ /* 0x000fe800078e0202 */
[----:B------:R-:W-:Y:S05]  /*6690*/  IMAD.IADD R2, R5, 0x1, R2 ;  /* 0x0000000105027824 */ /* 0x000fea00078e0202 */
[----:B------:R-:W-:Y:S02]  /*66a0*/  LEA.HI.X R9, R4, c[0x0][0x1fc], R2, 0x1, P0 ;  /* 0x00007f0004097a11 */ /* 0x000fe400000f0c02 */
[C---:B------:R-:W-:Y:S02]  /*66b0*/  ISETP.GE.AND P0, PT, R144.reuse, c[0x0][0x1d4], PT ;  /* 0x0000750090007a0c */ /* 0x040fe40003f06270 */
[----:B------:R-:W-:Y:S11]  /*66c0*/  IADD3 R2, R144, 0x80, RZ ;  /* 0x0000008090027810 */ /* 0x000ff60007ffe0ff */
[----:B-----5:R-:W1:Y:S04]  /*66d0*/  @!P0 LDS.128 R16, [R151] ;  /* 0x0000000097108984 */ /* 0x020e680000000c00 */
[----:B-1----:R-:W-:Y:S01]  /*66e0*/  @!P0 STG.E.128 [R8.64], R16 ;  /* 0x0000001008008986 */ /* 0x002fe2000c101d08 */
[----:B------:R-:W-:-:S13]  /*66f0*/  ISETP.GE.AND P0, PT, R14, c[0x0][0x1d4], PT ;  /* 0x000075000e007a0c */ /* 0x000fda0003f06270 */
[----:B------:R-:W1:Y:S04]  /*6700*/  @!P0 LDS.128 R4, [R151+0x2000] ;  /* 0x0020000097048984 */ /* 0x000e680000000c00 */
[----:B-1----:R-:W-:Y:S01]  /*6710*/  @!P0 STG.E.128 [R8.64+0x80], R4 ;  /* 0x0000800408008986 */ /* 0x002fe2000c101d08 */
[----:B------:R-:W-:Y:S02]  /*6720*/  ISETP.GE.AND P0, PT, R2, c[0x0][0x1d4], PT ;  /* 0x0000750002007a0c */ /* 0x000fe40003f06270 */
[----:B------:R-:W-:Y:S11]  /*6730*/  IADD3 R2, R144, 0x60, RZ ;  /* 0x0000006090027810 */ /* 0x000ff60007ffe0ff */
[----:B------:R-:W1:Y:S04]  /*6740*/  @!P0 LDS.128 R20, [R151+0x4000] ;  /* 0x0040000097148984 */ /* 0x000e680000000c00 */
[----:B-1----:R-:W-:Y:S01]  /*6750*/  @!P0 STG.E.128 [R8.64+0x100], R20 ;  /* 0x0001001408008986 */ /* 0x002fe2000c101d08 */
[----:B------:R-:W-:-:S13]  /*6760*/  ISETP.GE.AND P0, PT, R13, c[0x0][0x1d4], PT ;  /* 0x000075000d007a0c */ /* 0x000fda0003f06270 */
[----:B------:R-:W1:Y:S04]  /*6770*/  @!P0 LDS.128 R24, [R149] ;  /* 0x0000000095188984 */ /* 0x000e680000000c00 */
        /* <DEDUP_REMOVED lines=8> */
.L_x_1397:
[----:B-1----:R-:W-:Y:S05]  /*6800*/  BSYNC B0 ;  /* 0x0000000000007941 */ /* 0x002fea0003800000 */
.L_x_1396:
[----:B------:R-:W-:Y:S04]  /*6810*/  IADD3 R3, R15, -0x2, RZ ;  /* 0xfffffffe0f037810 */ /* 0x000fe80007ffe0ff */
[----:B------:R-:W-:-:S13]  /*6820*/  ISETP.GE.AND P0, PT, R3, R12, PT ;  /* 0x0000000c0300720c */ /* 0x000fda0003f06270 */
[----:B------:R-:W-:Y:S01]  /*6830*/  @P0 SHF.R.S32.HI R4, RZ, 0x1f, R3 ;  /* 0x0000001fff040819 */ /* 0x000fe20000011403 */
[----:B------:R-:W-:Y:S02]  /*6840*/  @P0 IMAD.MOV.U32 R6, RZ, RZ, R158 ;  /* 0x000000ffff060224 */ /* 0x000fe400078e009e */
[----:B------:R-:W-:Y:S02]  /*6850*/  @P0 IMAD.MOV.U32 R7, RZ, RZ, R167 ;  /* 0x000000ffff070224 */ /* 0x000fe400078e00a7 */
[----:B------:R-:W-:Y:S02]  /*6860*/  @P0 IMAD R5, R102, R3, RZ ;  /* 0x0000000366050224 */ /* 0x000fe400078e02ff */
[-C--:B------:R-:W-:Y:S04]  /*6870*/  @P0 IMAD.WIDE.U32 R6, R3, R104.reuse, R6 ;  /* 0x0000006803060225 */ /* 0x080fe800078e0006 */
[----:B------:R-:W-:Y:S01]  /*6880*/  @P0 IMAD R5, R4, R104, R5 ;  /* 0x0000006804050224 */ /* 0x000fe200078e0205 */
[C---:B------:R-:W-:Y:S01]  /*6890*/  @P0 LEA R8, P1, R6.reuse, c[0x0][0x220], 0x1 ;  /* 0x0000880006080a11 */ /* 0x040fe200078208ff */
[----:B------:R-:W-:Y:S01]  /*68a0*/  @P0 IMAD R2, R59, 0x6000, R11 ;  /* 0x000060003b020824 */ /* 0x000fe200078e020b */
[----:B------:R-:W-:Y:S01]  /*68b0*/  IADD3 R4, R47, 0x1, RZ ;  /* 0x000000012f047810 */ /* 0x000fe20007ffe0ff */
[----:B------:R-:W-:Y:S05]  /*68c0*/  @P0 IMAD.IADD R5, R7, 0x1, R5 ;  /* 0x0000000107050824 */ /* 0x000fea00078e0205 */
[----:B------:R-:W-:Y:S02]  /*68d0*/  @P0 LEA.HI.X R9, R6, c[0x0][0x224], R5, 0x1, P1 ;  /* 0x0000890006090a11 */ /* 0x000fe400008f0c05 */
[C---:B-----5:R-:W-:Y:S03]  /*68e0*/  @P0 LEA R16, P1, R106.reuse, R8, 0x1 ;  /* 0x000000086a100211 */ /* 0x060fe600078208ff */
        /* <DEDUP_REMOVED lines=13> */
[C---:B------:R-:W-:Y:S02]  /*69c0*/  ISETP.GT.AND P0, PT, R15.reuse, R12, PT ;  /* 0x0000000c0f00720c */ /* 0x040fe40003f04270 */
[----:B------:R-:W-:Y:S11]  /*69d0*/  IADD3 R15, R15, -0x1, RZ ;  /* 0xffffffff0f0f7810 */ /* 0x000ff60007ffe0ff */
[----:B------:R-:W-:-:S05]  /*69e0*/  @P0 BRA `(.L_x_1398) ;  /* 0xffffbfc000000947 */ /* 0x000fca000383ffff */
[----:B------:R-:W-:Y:S01]  /*69f0*/  WARPSYNC 0xffffffff ;  /* 0xffffffff00007948 */ /* 0x000fe20003800000 */
[----:B------:R-:W-:Y:S06]  /*6a00*/  BAR.SYNC.DEFER_BLOCKING 0x0 ;  /* 0x0000000000007b1d */ /* 0x000fec0000010000 */
.L_x_1373:
[----:B------:R-:W-:Y:S01]  /*6a10*/  ISETP.GE.AND P0, PT, R84, 0x1, PT ;  /* 0x000000015400780c */ /* 0x000fe20003f06270 */
[----:B------:R-:W-:Y:S01]  /*6a20*/  BSSY B0, `(.L_x_1399) ;  /* 0x000001e000007945 */ /* 0x000fe20003800000 */
[----:B-1----:R-:W-:Y:S01]  /*6a30*/  IMAD.IADD R2, R91, 0x1, R92 ;  /* 0x000000015b027824 */ /* 0x002fe200078e025c */
[----:B------:R-:W-:-:S10]  /*6a40*/  MOV R0, RZ ;  /* 0x000000ff00007202 */ /* 0x000fd40000000f00 */
[----:B------:R-:W-:Y:S05]  /*6a50*/  @!P0 BRA `(.L_x_1400) ;  /* 0x000001a000008947 */ /* 0x000fea0003800000 */
[-C--:B------:R-:W-:Y:S02]  /*6a60*/  IABS R5, R94.reuse ;  /* 0x0000005e00057213 */ /* 0x080fe40000000000 */
        /* <DEDUP_REMOVED lines=22> */
[----:B------:R-:W-:-:S04]  /*6bd0*/  IMAD.MOV.U32 R0, RZ, RZ, R4 ;  /* 0x000000ffff007224 */ /* 0x000fc800078e0004 */
[----:B------:R-:W-:Y:S01]  /*6be0*/  @!P1 IMAD.MOV R0, RZ, RZ, -R0 ;  /* 0x000000ffff009224 */ /* 0x000fe200078e0a00 */
[----:B------:R-:W-:Y:S02]  /*6bf0*/  @!P0 LOP3.LUT R0, RZ, R94, RZ, 0x33, !PT ;  /* 0x0000005eff008212 */ /* 0x000fe400078e33ff */
.L_x_1400:
[----:B------:R-:W-:Y:S05]  /*6c00*/  BSYNC B0 ;  /* 0x0000000000007941 */ /* 0x000fea0003800000 */
.L_x_1399:
[----:B------:R-:W-:Y:S01]  /*6c10*/  IMAD R230, R227, R0, RZ ;  /* 0x00000000e3e67224 */ /* 0x000fe200078e02ff */
[----:B------:R-:W-:Y:S01]  /*6c20*/  PRMT R3, RZ, 0x7610, R3 ;  /* 0x00007610ff037816 */ /* 0x000fe20000000003 */
[----:B------:R-:W-:Y:S01]  /*6c30*/  CS2R R102, SRZ ;  /* 0x0000000000667805 */ /* 0x000fe2000001ff00 */
[----:B------:R-:W-:Y:S01]  /*6c40*/  MOV R8, RZ ;  /* 0x000000ff00087202 */ /* 0x000fe20000000f00 */
[----:B------:R-:W-:Y:S01]  /*6c50*/  IMAD.IADD R0, R230, 0x1, R0 ;  /* 0x00000001e6007824 */ /* 0x000fe200078e0200 */
[----:B------:R-:W-:Y:S01]  /*6c60*/  CS2R R100, SRZ ;  /* 0x0000000000647805 */ /* 0x000fe2000001ff00 */
[----:B------:R-:W-:Y:S01]  /*6c70*/  CS2R R98, SRZ ;  /* 0x0000000000627805 */ /* 0x000fe2000001ff00 */
[----:B------:R-:W-:Y:S01]  /*6c80*/  CS2R R96, SRZ ;  /* 0x0000000000607805 */ /* 0x000fe2000001ff00 */
[----:B------:R-:W-:Y:S01]  /*6c90*/  CS2R R94, SRZ ;  /* 0x00000000005e7805 */ /* 0x000fe2000001ff00 */
[----:B------:R-:W-:Y:S01]  /*6ca0*/  IMNMX R9, R89, R0, PT ;  /* 0x0000000059097217 */ /* 0x000fe20003800200 */
[----:B------:R-:W-:Y:S01]  /*6cb0*/  IMAD.MOV.U32 R0, RZ, RZ, RZ ;  /* 0x000000ffff007224 */ /* 0x000fe200078e00ff */
        /* <DEDUP_REMOVED lines=47> */
[----:B------:R-:W-:-:S04]  /*6fb0*/  @P1 IMAD.MOV.U32 R3, RZ, RZ, 0x4 ;  /* 0x00000004ff031424 */ /* 0x000fc800078e00ff */
[----:B------:R-:W-:-:S05]  /*6fc0*/  @P1 IMAD.WIDE R12, R224, R3, c[0x0][0x340] ;  /* 0x0000d000e00c1625 */ /* 0x000fca00078e0203 */
[----:B------:R1:W2:Y:S01]  /*6fd0*/  @P1 LDG.E R0, [R12.64] ;  /* 0x000000080c001981 */ /* 0x0002a2000c1e1900 */
[----:B------:R-:W-:Y:S01]  /*6fe0*/  SHF.R.S32.HI R3, RZ, 0x1f, R146 ;  /* 0x0000001fff037819 */ /* 0x000fe20000011492 */
[----:B------:R-:W-:Y:S01]  /*6ff0*/  IMAD.MOV.U32 R6, RZ, RZ, 0x1 ;  /* 0x00000001ff067424 */ /* 0x000fe200078e00ff */
[----:B------:R-:W-:Y:S01]  /*7000*/  SHF.R.S32.HI R5, RZ, 0x1f, R88 ;  /* 0x0000001fff057819 */ /* 0x000fe20000011458 */
[----:B------:R-:W-:Y:S01]  /*7010*/  IMAD.MOV.U32 R20, RZ, RZ, R154 ;  /* 0x000000ffff147224 */ /* 0x000fe200078e009a */
[----:B------:R-:W-:Y:S02]  /*7020*/  LEA.HI R4, R3, R146, RZ, 0x3 ;  /* 0x0000009203047211 */ /* 0x000fe400078f18ff */
[----:B------:R-:W-:Y:S01]  /*7030*/  ISETP.NE.AND P3, PT, R6, c[0x0][0x2c4], PT ;  /* 0x0000b10006007a0c */ /* 0x000fe20003f65270 */
[----:B------:R-:W-:Y:S01]  /*7040*/  IMAD R5, R5, c[0x0][0x178], RZ ;  /* 0x00005e0005057a24 */ /* 0x000fe200078e02ff */
[----:B------:R-:W-:Y:S02]  /*7050*/  SHF.R.S32.HI R4, RZ, 0x3, R4 ;  /* 0x00000003ff047819 */ /* 0x000fe40000011404 */
[----:B------:R-:W-:Y:S01]  /*7060*/  ISETP.NE.U32.AND P2, PT, RZ, c[0x0][0x348], PT ;  /* 0x0000d200ff007a0c */ /* 0x000fe20003f45070 */
[C---:B------:R-:W-:Y:S01]  /*7070*/  IMAD R16, R88.reuse, c[0x0][0x17c], R5 ;  /* 0x00005f0058107a24 */ /* 0x040fe200078e0205 */
[----:B------:R-:W-:Y:S01]  /*7080*/  LEA R6, R201, R4, 0x5 ;  /* 0x00000004c9067211 */ /* 0x000fe200078e28ff */
[----:B------:R-:W-:Y:S01]  /*7090*/  IMAD.WIDE.U32 R88, R88, c[0x0][0x178], RZ ;  /* 0x00005e0058587a25 */ /* 0x000fe200078e00ff */
[----:B------:R-:W-:-:S02]  /*70a0*/  IADD3 R15, P0, R4, R2, RZ ;  /* 0x00000002040f7210 */ /* 0x000fc40007f1e0ff */
[----:B------:R-:W-:Y:S01]  /*70b0*/  ISETP.NE.AND.EX P2, PT, RZ, c[0x0][0x34c], PT, P2 ;  /* 0x0000d300ff007a0c */ /* 0x000fe20003f45320 */
[----:B------:R-:W-:Y:S01]  /*70c0*/  IMAD R5, R209, 0x80, R6 ;  /* 0x00000080d1057824 */ /* 0x000fe200078e0206 */
[----:B------:R-:W-:Y:S02]  /*70d0*/  IADD3 R17, R89, R16, RZ ;  /* 0x0000001059117210 */ /* 0x000fe40007ffe0ff */
[----:B------:R-:W-:Y:S01]  /*70e0*/  MOV R16, R88 ;  /* 0x0000005800107202 */ /* 0x000fe20000000f00 */
[----:B------:R-:W-:Y:S01]  /*70f0*/  @P3 IMAD.HI.U32 R7, R5, c[0x0][0x2c8], RZ ;  /* 0x0000b20005073a27 */ /* 0x000fe200078e00ff */
[----:B------:R-:W-:Y:S02]  /*7100*/  SHF.R.S32.HI R21, RZ, 0x1f, R154 ;  /* 0x0000001fff157819 */ /* 0x000fe4000001149a */
[----:B-1----:R-:W-:Y:S01]  /*7110*/  SHF.R.S32.HI R13, RZ, 0x1f, R2 ;  /* 0x0000001fff0d7819 */ /* 0x002fe20000011402 */
[----:B------:R-:W-:Y:S01]  /*7120*/  IMAD.MOV.U32 R6, RZ, RZ, R5 ;  /* 0x000000ffff067224 */ /* 0x000fe200078e0005 */
[----:B------:R-:W-:Y:S01]  /*7130*/  @P3 SHF.R.U32.HI R6, RZ, c[0x0][0x2cc], R7 ;  /* 0x0000b300ff063a19 */ /* 0x000fe20000011607 */
[----:B------:R-:W-:Y:S01]  /*7140*/  IMAD.WIDE.U32 R16, R225, c[0x0][0x1b8], R16 ;  /* 0x00006e00e1107a25 */ /* 0x000fe200078e0010 */
[----:B------:R-:W-:-:S02]  /*7150*/  LEA.HI.X.SX32 R12, R4, R13, 0x1, P0 ;  /* 0x0000000d040c7211 */ /* 0x000fc400000f0eff */
[----:B------:R-:W-:Y:S01]  /*7160*/  SEL R7, R87, RZ, !P2 ;  /* 0x000000ff57077207 */ /* 0x000fe20005000000 */
[----:B------:R-:W-:Y:S01]  /*7170*/  IMAD R17, R225, c[0x0][0x1bc], R17 ;  /* 0x00006f00e1117a24 */ /* 0x000fe200078e0211 */
[----:B------:R-:W-:Y:S01]  /*7180*/  SEL R2, R224, RZ, !P2 ;  /* 0x000000ffe0027207 */ /* 0x000fe20005000000 */
[----:B------:R-:W-:Y:S01]  /*7190*/  IMAD R8, R12, c[0x0][0x1e0], RZ ;  /* 0x000078000c087a24 */ /* 0x000fe200078e02ff */
[----:B------:R-:W-:Y:S01]  /*71a0*/  ISETP.NE.U32.AND P0, PT, RZ, c[0x0][0x350], PT ;  /* 0x0000d400ff007a0c */ /* 0x000fe20003f05070 */
[----:B------:R-:W-:Y:S01]  /*71b0*/  IMAD R7, R7, c[0x0][0x1c0], RZ ;  /* 0x0000700007077a24 */ /* 0x000fe200078e02ff */
[----:B------:R-:W-:Y:S01]  /*71c0*/  ISETP.GE.AND P2, PT, R154, c[0x0][0x1d4], PT ;  /* 0x000075009a007a0c */ /* 0x000fe20003f46270 */
[----:B------:R-:W-:Y:S01]  /*71d0*/  IMAD R13, R15, c[0x0][0x1e4], R8 ;  /* 0x000079000f0d7a24 */ /* 0x000fe200078e0208 */
[----:B------:R-:W-:Y:S01]  /*71e0*/  IADD3 R8, -R6, RZ, RZ ;  /* 0x000000ff06087210 */ /* 0x000fe20007ffe1ff */
[C---:B------:R-:W-:Y:S01]  /*71f0*/  IMAD R7, R2.reuse, c[0x0][0x1c4], R7 ;  /* 0x0000710002077a24 */ /* 0x040fe200078e0207 */
[----:B------:R-:W-:Y:S01]  /*7200*/  ISETP.NE.AND.EX P0, PT, RZ, c[0x0][0x354], PT, P0 ;  /* 0x0000d500ff007a0c */ /* 0x000fe20003f05300 */
[----:B------:R-:W-:Y:S01]  /*7210*/  IMAD.WIDE.U32 R16, R2, c[0x0][0x1c0], R16 ;  /* 0x0000700002107a25 */ /* 0x000fe200078e0010 */
[----:B------:R-:W-:-:S02]  /*7220*/  SHF.R.S32.HI R2, RZ, 0x1f, R6 ;  /* 0x0000001fff027819 */ /* 0x000fc40000011406 */
[----:B------:R-:W-:Y:S01]  /*7230*/  LOP3.LUT R226, R226, 0xfffffffe, RZ, 0xc0, !PT ;  /* 0xfffffffee2e27812 */ /* 0x000fe200078ec0ff */
[----:B------:R-:W-:Y:S01]  /*7240*/  IMAD R8, R8, c[0x0][0x2c4], R5 ;  /* 0x0000b10008087a24 */ /* 0x000fe200078e0205 */
[----:B------:R-:W-:Y:S01]  /*7250*/  ISETP.GE.AND P4, PT, R154, c[0x0][0x198], PT ;  /* 0x000066009a007a0c */ /* 0x000fe20003f86270 */
[----:B------:R-:W-:Y:S01]  /*7260*/  IMAD R5, R2, c[0x0][0x1b0], RZ ;  /* 0x00006c0002057a24 */ /* 0x000fe200078e02ff */
[----:B------:R-:W-:Y:S01]  /*7270*/  ISETP.GE.AND P3, PT, R218, c[0x0][0x198], PT ;  /* 0x00006600da007a0c */ /* 0x000fe20003f66270 */
[----:B------:R-:W-:Y:S01]  /*7280*/  IMAD.IADD R17, R17, 0x1, R7 ;  /* 0x0000000111117824 */ /* 0x000fe200078e0207 */
[----:B------:R-:W-:Y:S01]  /*7290*/  @P2 LOP3.LUT R226, R226, 0x1, RZ, 0xfc, !PT ;  /* 0x00000001e2e22812 */ /* 0x000fe200078efcff */
[----:B------:R-:W-:Y:S01]  /*72a0*/  IMAD R12, R12, c[0x0][0x208], RZ ;  /* 0x000082000c0c7a24 */ /* 0x000fe200078e02ff */
[----:B------:R-:W-:Y:S01]  /*72b0*/  ISETP.GE.AND P2, PT, R217, c[0x0][0x198], PT ;  /* 0x00006600d9007a0c */ /* 0x000fe20003f46270 */
[C---:B------:R-:W-:Y:S01]  /*72c0*/  IMAD R2, R6.reuse, c[0x0][0x1b4], R5 ;  /* 0x00006d0006027a24 */ /* 0x040fe200078e0205 */
[----:B------:R-:W-:Y:S01]  /*72d0*/  SHF.R.S32.HI R5, RZ, 0x1f, R8 ;  /* 0x0000001fff057819 */ /* 0x000fe20000011408 */
[----:B------:R-:W-:Y:S01]  /*72e0*/  IMAD.WIDE.U32 R6, R6, c[0x0][0x1b0], R16 ;  /* 0x00006c0006067a25 */ /* 0x000fe200078e0010 */
[----:B------:R-:W-:-:S03]  /*72f0*/  LOP3.LUT R226, R226, 0xfffffffd, RZ, 0xc0, !PT ;  /* 0xfffffffde2e27812 */ /* 0x000fc600078ec0ff */
[----:B------:R-:W-:-:S04]  /*7300*/  IMAD.WIDE.U32 R18, R15, c[0x0][0x208], R20 ;  /* 0x000082000f127a25 */ /* 0x000fc800078e0014 */
[C---:B------:R-:W-:Y:S02]  /*7310*/  IMAD R12, R15.reuse, c[0x0][0x20c], R12 ;  /* 0x000083000f0c7a24 */ /* 0x040fe400078e020c */
[----:B------:R-:W-:Y:S01]  /*7320*/  IMAD.WIDE.U32 R22, R15, c[0x0][0x1e0], R20 ;  /* 0x000078000f167a25 */ /* 0x000fe200078e0014 */
[----:B------:R-:W-:Y:S02]  /*7330*/  IADD3 R15, R7, R2, RZ ;  /* 0x00000002070f7210 */ /* 0x000fe40007ffe0ff */
[----:B------:R-:W-:Y:S01]  /*7340*/  IADD3 R19, R19, R12, RZ ;  /* 0x0000000c13137210 */ /* 0x000fe20007ffe0ff */
[----:B------:R-:W-:Y:S02]  /*7350*/  IMAD.IADD R23, R23, 0x1, R13 ;  /* 0x0000000117177824 */ /* 0x000fe400078e020d */
[----:B------:R-:W-:Y:S02]  /*7360*/  IMAD R5, R5, c[0x0][0x1a8], RZ ;  /* 0x00006a0005057a24 */ /* 0x000fe400078e02ff */
[----:B------:R-:W-:-:S04]  /*7370*/  IMAD.WIDE.U32 R236, R225, c[0x0][0x1e8], R22 ;  /* 0x00007a00e1ec7a25 */ /* 0x000fc800078e0016 */
[----:B------:R-:W-:Y:S02]  /*7380*/  IMAD.MOV.U32 R14, RZ, RZ, R6 ;  /* 0x000000ffff0e7224 */ /* 0x000fe400078e0006 */
[----:B------:R-:W-:-:S04]  /*7390*/  IMAD.WIDE.U32 R234, R225, c[0x0][0x210], R18 ;  /* 0x00008400e1ea7a25 */ /* 0x000fc800078e0012 */
[----:B------:R-:W-:Y:S02]  /*73a0*/  IMAD R237, R225, c[0x0][0x1ec], R237 ;  /* 0x00007b00e1ed7a24 */ /* 0x000fe400078e02ed */
[C---:B------:R-:W-:Y:S02]  /*73b0*/  IMAD R6, R8.reuse, c[0x0][0x1ac], R5 ;  /* 0x00006b0008067a24 */ /* 0x040fe400078e0205 */
[----:B------:R-:W-:-:S04]  /*73c0*/  IMAD.WIDE.U32 R14, R8, c[0x0][0x1a8], R14 ;  /* 0x00006a00080e7a25 */ /* 0x000fc800078e000e */
[----:B------:R-:W-:Y:S01]  /*73d0*/  IMAD R235, R225, c[0x0][0x214], R235 ;  /* 0x00008500e1eb7a24 */ /* 0x000fe200078e02eb */
[----:B------:R-:W-:Y:S01]  /*73e0*/  IADD3 R6, R15, R6, RZ ;  /* 0x000000060f067210 */ /* 0x000fe20007ffe0ff */
[----:B------:R-:W-:Y:S01]  /*73f0*/  IMAD R5, R209, 0x80, R4 ;  /* 0x00000080d1057824 */ /* 0x000fe200078e0204 */
[----:B--2---:R-:W-:Y:S01]  /*7400*/  @P1 SHF.R.S32.HI R2, RZ, 0x1f, R0 ;  /* 0x0000001fff021819 */ /* 0x004fe20000011400 */
[----:B------:R-:W-:Y:S01]  /*7410*/  @!P1 IMAD.MOV.U32 R0, RZ, RZ, R224 ;  /* 0x000000ffff009224 */ /* 0x000fe200078e00e0 */
[----:B------:R-:W-:Y:S02]  /*7420*/  @!P1 MOV R2, R87 ;  /* 0x0000005700029202 */ /* 0x000fe40000000f00 */
[----:B------:R-:W-:Y:S02]  /*7430*/  ISETP.GE.AND P1, PT, R218, c[0x0][0x1d4], PT ;  /* 0x00007500da007a0c */ /* 0x000fe40003f26270 */
[----:B------:R-:W-:Y:S02]  /*7440*/  SEL R2, R2, RZ, !P0 ;  /* 0x000000ff02027207 */ /* 0x000fe40004000000 */
[----:B------:R-:W-:-:S02]  /*7450*/  SEL R0, R0, RZ, !P0 ;  /* 0x000000ff00007207 */ /* 0x000fc40004000000 */
[----:B------:R-:W-:Y:S01]  /*7460*/  LEA R7, P0, R14, c[0x0][0x160], 0x1 ;  /* 0x000058000e077a11 */ /* 0x000fe200078008ff */
[C---:B------:R-:W-:Y:S01]  /*7470*/  IMAD R229, R2.reuse, c[0x0][0x1f0], RZ ;  /* 0x00007c0002e57a24 */ /* 0x040fe200078e02ff */
[----:B------:R-:W-:Y:S01]  /*7480*/  IADD3 R87, R9, -0x1, RZ ;  /* 0xffffffff09577810 */ /* 0x000fe20007ffe0ff */
[----:B------:R-:W-:Y:S01]  /*7490*/  IMAD R13, R2, c[0x0][0x218], RZ ;  /* 0x00008600020d7a24 */ /* 0x000fe200078e02ff */
[----:B------:R-:W-:Y:S01]  /*74a0*/  LEA.HI.X R6, R14, c[0x0][0x164], R6, 0x1, P0 ;  /* 0x000059000e067a11 */ /* 0x000fe200000f0c06 */
[C---:B------:R-:W-:Y:S02]  /*74b0*/  IMAD R229, R0.reuse, c[0x0][0x1f4], R229 ;  /* 0x00007d0000e57a24 */ /* 0x040fe400078e02e5 */
[----:B------:R-:W-:Y:S01]  /*74c0*/  IMAD.WIDE.U32 R236, R0, c[0x0][0x1f0], R236 ;  /* 0x00007c0000ec7a25 */ /* 0x000fe200078e00ec */
[----:B------:R-:W-:-:S03]  /*74d0*/  @P1 LOP3.LUT R226, R226, 0x2, RZ, 0xfc, !PT ;  /* 0x00000002e2e21812 */ /* 0x000fc600078efcff */
[C---:B------:R-:W-:Y:S01]  /*74e0*/  IMAD R13, R0.reuse, c[0x0][0x21c], R13 ;  /* 0x00008700000d7a24 */ /* 0x040fe200078e020d */
[----:B------:R-:W-:Y:S01]  /*74f0*/  IADD3 R229, R237, R229, RZ ;  /* 0x000000e5ede57210 */ /* 0x000fe20007ffe0ff */
[----:B------:R-:W-:-:S04]  /*7500*/  IMAD.WIDE.U32 R234, R0, c[0x0][0x218], R234 ;  /* 0x0000860000ea7a25 */ /* 0x000fc800078e00ea */
[----:B------:R-:W-:Y:S01]  /*7510*/  IMAD.IADD R228, R235, 0x1, R13 ;  /* 0x00000001ebe47824 */ /* 0x000fe200078e020d */
[----:B------:R-:W-:Y:S05]  /*7520*/  BRA.DIV ~URZ, `(.L_x_1402) ;  /* 0x000106927f007947 */ /* 0x000fea000b800000 */
[----:B------:R1:W2:Y:S02]  /*7530*/  SHFL.IDX PT, R13, R6, RZ, 0x181f ;  /* 0x00181fff060d7589 */ /* 0x0002a400000e0000 */
.L_x_1526:
[----:B------:R-:W-:Y:S05]  /*7540*/  BRA.DIV ~URZ, `(.L_x_1403) ;  /* 0x000106e27f007947 */ /* 0x000fea000b800000 */
[----:B------:R3:W4:Y:S02]  /*7550*/  SHFL.IDX PT, R2, R7, RZ, 0x181f ;  /* 0x00181fff07027589 */ /* 0x00072400000e0000 */
.L_x_1527:
[----:B------:R-:W-:Y:S01]  /*7560*/  IMAD R86, R86, c[0x0][0x2c4], RZ ;  /* 0x0000b10056567a24 */ /* 0x000fe200078e02ff */
[----:B------:R-:W-:Y:S01]  /*7570*/  BSSY B0, `(.L_x_1404) ;  /* 0x0000011000007945 */ /* 0x000fe20003800000 */
[----:B------:R-:W-:Y:S02]  /*7580*/  SHF.R.S32.HI R12, RZ, 0x1f, R217 ;  /* 0x0000001fff0c7819 */ /* 0x000fe400000114d9 */
[----:B------:R-:W-:Y:S02]  /*7590*/  SHF.R.S32.HI R19, RZ, 0x1f, R218 ;  /* 0x0000001fff137819 */ /* 0x000fe400000114da */
[----:B------:R-:W-:-:S13]  /*75a0*/  ISETP.GE.AND P0, PT, R5, R86, PT ;  /* 0x000000560500720c */ /* 0x000fda0003f06270 */
[----:B------:R-:W-:Y:S05]  /*75b0*/  @P0 BRA `(.L_x_1405) ;  /* 0x000000c000000947 */ /* 0x000fea0003800000 */
[-C--:B----4-:R-:W-:Y:S02]  /*75c0*/  LEA R16, P0, R154, R2.reuse, 0x1 ;  /* 0x000000029a107211 */ /* 0x090fe400078008ff */
[-C--:B------:R-:W-:Y:S02]  /*75d0*/  LEA R14, P1, R218, R2.reuse, 0x1 ;  /* 0x00000002da0e7211 */ /* 0x080fe400078208ff */
[-C--:B--2---:R-:W-:Y:S02]  /*75e0*/  LEA.HI.X R17, R154, R13.reuse, R21, 0x1, P0 ;  /* 0x0000000d9a117211 */ /* 0x084fe400000f0c15 */
        /* <DEDUP_REMOVED lines=9> */
.L_x_1405:
[----:B------:R-:W-:Y:S05]  /*7680*/  BSYNC B0 ;  /* 0x0000000000007941 */ /* 0x000fea0003800000 */
.L_x_1404:
[----:B------:R-:W-:Y:S05]  /*7690*/  BRA.DIV ~URZ, `(.L_x_1406) ;  /* 0x000105f27f007947 */ /* 0x000fea000b800000 */
[----:B--2---:R2:W1:Y:S04]  /*76a0*/  SHFL.IDX PT, R13, R6, 0x1, 0x181f ;  /* 0x00381f00060d7f89 */ /* 0x00446800000e0000 */
[----:B----4-:R2:W4:Y:S02]  /*76b0*/  SHFL.IDX PT, R2, R7, 0x1, 0x181f ;  /* 0x00381f0007027f89 */ /* 0x01052400000e0000 */
.L_x_1528:
[----:B------:R-:W-:Y:S01]  /*76c0*/  IADD3 R15, R5, 0x20, RZ ;  /* 0x00000020050f7810 */ /* 0x000fe20007ffe0ff */
[----:B------:R-:W-:Y:S03]  /*76d0*/  BSSY B0, `(.L_x_1407) ;  /* 0x000000f000007945 */ /* 0x000fe60003800000 */
[----:B------:R-:W-:-:S13]  /*76e0*/  ISETP.GE.AND P0, PT, R15, R86, PT ;  /* 0x000000560f00720c */ /* 0x000fda0003f06270 */
[----:B------:R-:W-:Y:S05]  /*76f0*/  @P0 BRA `(.L_x_1408) ;  /* 0x000000c000000947 */ /* 0x000fea0003800000 */
[-C--:B----4-:R-:W-:Y:S02]  /*7700*/  LEA R16, P0, R154, R2.reuse, 0x1 ;  /* 0x000000029a107211 */ /* 0x090fe400078008ff */
[-C--:B------:R-:W-:Y:S02]  /*7710*/  LEA R14, P1, R218, R2.reuse, 0x1 ;  /* 0x00000002da0e7211 */ /* 0x080fe400078208ff */
[-C--:B-1----:R-:W-:Y:S02]  /*7720*/  LEA.HI.X R17, R154, R13.reuse, R21, 0x1, P0 ;  /* 0x0000000d9a117211 */ /* 0x082fe400000f0c15 */
        /* <DEDUP_REMOVED lines=9> */
.L_x_1408:
[----:B------:R-:W-:Y:S05]  /*77c0*/  BSYNC B0 ;  /* 0x0000000000007941 */ /* 0x000fea0003800000 */
.L_x_1407:
[----:B------:R-:W-:Y:S05]  /*77d0*/  BRA.DIV ~URZ, `(.L_x_1409) ;  /* 0x000105727f007947 */ /* 0x000fea000b800000 */
[----:B-1----:R1:W2:Y:S02]  /*77e0*/  SHFL.IDX PT, R13, R6, 0x2, 0x181f ;  /* 0x00581f00060d7f89 */ /* 0x0022a400000e0000 */
.L_x_1529:
[----:B------:R-:W-:Y:S05]  /*77f0*/  BRA.DIV ~URZ, `(.L_x_1410) ;  /* 0x000105c27f007947 */ /* 0x000fea000b800000 */
[----:B----4-:R4:W1:Y:S02]  /*7800*/  SHFL.IDX PT, R2, R7, 0x2, 0x181f ;  /* 0x00581f0007027f89 */ /* 0x01086400000e0000 */
.L_x_1530:
[----:B------:R-:W-:Y:S01]  /*7810*/  IADD3 R15, R5, 0x40, RZ ;  /* 0x00000040050f7810 */ /* 0x000fe20007ffe0ff */
[----:B------:R-:W-:Y:S03]  /*7820*/  BSSY B0, `(.L_x_1411) ;  /* 0x000000f000007945 */ /* 0x000fe60003800000 */
[----:B------:R-:W-:-:S13]  /*7830*/  ISETP.GE.AND P0, PT, R15, R86, PT ;  /* 0x000000560f00720c */ /* 0x000fda0003f06270 */
[----:B------:R-:W-:Y:S05]  /*7840*/  @P0 BRA `(.L_x_1412) ;  /* 0x000000c000000947 */ /* 0x000fea0003800000 */
[-C--:B-1----:R-:W-:Y:S02]  /*7850*/  LEA R16, P0, R154, R2.reuse, 0x1 ;  /* 0x000000029a107211 */ /* 0x082fe400078008ff */
        /* <DEDUP_REMOVED lines=11> */
.L_x_1412:
[----:B------:R-:W-:Y:S05]  /*7910*/  BSYNC B0 ;  /* 0x0000000000007941 */ /* 0x000fea0003800000 */
.L_x_1411:
[----:B------:R-:W-:Y:S05]  /*7920*/  BRA.DIV ~URZ, `(.L_x_1413) ;  /* 0x000104f27f007947 */ /* 0x000fea000b800000 */
[----:B--2---:R2:W3:Y:S04]  /*7930*/  SHFL.IDX PT, R13, R6, 0x3, 0x181f ;  /* 0x00781f00060d7f89 */ /* 0x0044e800000e0000 */
[----:B-1----:R2:W1:Y:S02]  /*7940*/  SHFL.IDX PT, R2, R7, 0x3, 0x181f ;  /* 0x00781f0007027f89 */ /* 0x00246400000e0000 */
.L_x_1531:
[----:B------:R-:W-:-:S04]  /*7950*/  IADD3 R5, R5, 0x60, RZ ;  /* 0x0000006005057810 */ /* 0x000fc80007ffe0ff */
[----:B------:R-:W-:-:S13]  /*7960*/  ISETP.GE.AND P0, PT, R5, R86, PT ;  /* 0x000000560500720c */ /* 0x000fda0003f06270 */
[----:B-1----:R-:W-:-:S04]  /*7970*/  @!P0 LEA R14, P1, R154, R2, 0x1 ;  /* 0x000000029a0e8211 */ /* 0x002fc800078208ff */
[----:B---3--:R-:W-:Y:S02]  /*7980*/  @!P0 LEA.HI.X R15, R154, R13, R21, 0x1, P1 ;  /* 0x0000000d9a0f8211 */ /* 0x008fe400008f0c15 */
[----:B--2---:R-:W-:-:S03]  /*7990*/  @!P0 LEA R6, P1, R218, R2, 0x1 ;  /* 0x00000002da068211 */ /* 0x004fc600078208ff */
[----:B------:R-:W-:Y:S01]  /*79a0*/  @!PT LDS RZ, [RZ] ;  /* 0x00000000fffff984 */ /* 0x000fe20000000800 */
[----:B------:R-:W-:Y:S01]  /*79b0*/  @!PT LDS RZ, [RZ] ;  /* 0x00000000fffff984 */ /* 0x000fe20000000800 */
[----:B------:R-:W-:Y:S01]  /*79c0*/  @!PT LDS RZ, [RZ] ;  /* 0x00000000fffff984 */ /* 0x000fe20000000800 */
[----:B------:R1:W-:Y:S01]  /*79d0*/  @!P0 LDGSTS.E.BYPASS.LTC128B.128 [R139+0x1b100], [R14.64], !P4 ;  /* 0x1b1000000e8b8fae */ /* 0x0003e2000e101d48 */
[----:B----4-:R-:W-:Y:S02]  /*79e0*/  @!P0 LEA.HI.X R7, R218, R13, R19, 0x1, P1 ;  /* 0x0000000dda078211 */ /* 0x010fe400008f0c13 */
[----:B------:R-:W-:-:S03]  /*79f0*/  @!P0 LEA R16, P1, R217, R2, 0x1 ;  /* 0x00000002d9108211 */ /* 0x000fc600078208ff */
[----:B------:R1:W-:Y:S01]  /*7a00*/  @!P0 LDGSTS.E.BYPASS.LTC128B.128 [R139+0x1f100], [R6.64], !P3 ;  /* 0x1f100000068b8fae */ /* 0x0003e2000d901d48 */
[----:B------:R-:W-:-:S05]  /*7a10*/  @!P0 LEA.HI.X R17, R217, R13, R12, 0x1, P1 ;  /* 0x0000000dd9118211 */ /* 0x000fca00008f0c0c */
[----:B------:R1:W-:Y:S04]  /*7a20*/  @!P0 LDGSTS.E.BYPASS.LTC128B.128 [R139+0x23100], [R16.64], !P2 ;  /* 0x23100000108b8fae */ /* 0x0003e8000d101d48 */
[----:B------:R-:W0:Y:S01]  /*7a30*/  LDGDEPBAR ;  /* 0x00000000000079af */ /* 0x000e220000000000 */
[----:B------:R-:W-:Y:S02]  /*7a40*/  WARPSYNC 0xffffffff ;  /* 0xffffffff00007948 */ /* 0x000fe40003800000 */
[----:B------:R-:W-:Y:S01]  /*7a50*/  IMAD.IADD R4, R84, 0x1, -R4 ;  /* 0x0000000154047824 */ /* 0x000fe200078e0a04 */
[----:B-1----:R-:W-:Y:S01]  /*7a60*/  SHF.R.S32.HI R6, RZ, 0x1f, R87 ;  /* 0x0000001fff067819 */ /* 0x002fe20000011457 */
[C---:B------:R-:W-:Y:S01]  /*7a70*/  IMAD.WIDE.U32 R12, R87.reuse, c[0x0][0x1e0], RZ ;  /* 0x00007800570c7a25 */ /* 0x040fe200078e00ff */
[----:B------:R-:W-:Y:S01]  /*7a80*/  BAR.SYNC.DEFER_BLOCKING 0x0 ;  /* 0x0000000000007b1d */ /* 0x000fe20000010000 */
[----:B------:R-:W-:Y:S02]  /*7a90*/  ISETP.GE.AND P6, PT, R218, c[0x0][0x1d4], PT ;  /* 0x00007500da007a0c */ /* 0x000fe40003fc6270 */
[C---:B------:R-:W-:Y:S01]  /*7aa0*/  IMAD R4, R87.reuse, -0x40, R4 ;  /* 0xffffffc057047824 */ /* 0x040fe200078e0204 */
[----:B------:R-:W-:Y:S01]  /*7ab0*/  LEA R5, P2, R12, R236, 0x6 ;  /* 0x000000ec0c057211 */ /* 0x000fe200078430ff */
[----:B------:R-:W-:Y:S01]  /*7ac0*/  IMAD R2, R6, c[0x0][0x1e0], RZ ;  /* 0x0000780006027a24 */ /* 0x000fe200078e02ff */
[----:B------:R-:W-:Y:S01]  /*7ad0*/  ULDC.64 UR4, c[0x0][0x208] ;  /* 0x0000820000047ab9 */ /* 0x000fe20000000a00 */
[----:B------:R-:W-:Y:S01]  /*7ae0*/  IMAD.MOV.U32 R0, RZ, RZ, 0x20 ;  /* 0x00000020ff007424 */ /* 0x000fe200078e00ff */
[C---:B------:R-:W-:Y:S01]  /*7af0*/  ISETP.GE.AND P0, PT, R4.reuse, 0x21, PT ;  /* 0x000000210400780c */ /* 0x040fe20003f06270 */
[----:B------:R-:W-:Y:S01]  /*7b00*/  IMAD R2, R87, c[0x0][0x1e4], R2 ;  /* 0x0000790057027a24 */ /* 0x000fe200078e0202 */
[----:B------:R-:W-:Y:S01]  /*7b10*/  ISETP.GE.AND P1, PT, R4, 0x1, PT ;  /* 0x000000010400780c */ /* 0x000fe20003f26270 */
[----:B------:R-:W-:Y:S01]  /*7b20*/  IMAD.WIDE.U32 R14, R0, c[0x0][0x1e0], RZ ;  /* 0x00007800000e7a25 */ /* 0x000fe200078e00ff */
[----:B------:R-:W-:Y:S01]  /*7b30*/  USHF.L.U32 UR7, UR4, 0x6, URZ ;  /* 0x0000000604077899 */ /* 0x000fe2000800063f */
[----:B------:R-:W-:Y:S01]  /*7b40*/  BSSY B0, `(.L_x_1414) ;  /* 0x000004d000007945 */ /* 0x000fe20003800000 */
[----:B------:R-:W-:Y:S01]  /*7b50*/  UMOV UR6, 0x6 ;  /* 0x0000000600067882 */ /* 0x000fe20000000000 */
[----:B------:R-:W-:Y:S01]  /*7b60*/  IMAD.IADD R2, R13, 0x1, R2 ;  /* 0x000000010d027824 */ /* 0x000fe200078e0202 */
[----:B------:R-:W-:Y:S01]  /*7b70*/  USHF.L.U64.HI UR5, UR4, UR6, UR5 ;  /* 0x0000000604057299 */ /* 0x000fe20008010205 */
[----:B------:R-:W-:-:S02]  /*7b80*/  IMAD R6, R6, c[0x0][0x208], RZ ;  /* 0x0000820006067a24 */ /* 0x000fc400078e02ff */
[----:B------:R-:W-:Y:S01]  /*7b90*/  IMAD R7, R0, c[0x0][0x1e4], RZ ;  /* 0x0000790000077a24 */ /* 0x000fe200078e02ff */
[----:B------:R-:W-:Y:S01]  /*7ba0*/  LEA.HI.X R2, R12, R229, R2, 0x6, P2 ;  /* 0x000000e50c027211 */ /* 0x000fe200010f3402 */
[----:B------:R-:W-:Y:S01]  /*7bb0*/  IMAD.WIDE.U32 R12, R87, c[0x0][0x208], RZ ;  /* 0x00008200570c7a25 */ /* 0x000fe200078e00ff */
[C---:B------:R-:W-:Y:S02]  /*7bc0*/  @P0 IADD3 R8, P2, R5.reuse, R14, RZ ;  /* 0x0000000e05080210 */ /* 0x040fe40007f5e0ff */
[----:B------:R-:W-:Y:S01]  /*7bd0*/  @P1 LEA R14, P3, R5, c[0x0][0x1c8], 0x1 ;  /* 0x00007200050e1a11 */ /* 0x000fe200078608ff */
[----:B------:R-:W-:Y:S01]  /*7be0*/  IMAD R6, R87, c[0x0][0x20c], R6 ;  /* 0x0000830057067a24 */ /* 0x000fe200078e0206 */
[----:B------:R-:W-:Y:S02]  /*7bf0*/  @P0 IADD3.X R7, R2, R15, R7, P2, !PT ;  /* 0x0000000f02070210 */ /* 0x000fe400017fe407 */
[----:B------:R-:W-:Y:S01]  /*7c00*/  @P1 LEA.HI.X R15, R5, c[0x0][0x1cc], R2, 0x1, P3 ;  /* 0x00007300050f1a11 */ /* 0x000fe200018f0c02 */
[----:B------:R-:W-:Y:S01]  /*7c10*/  IMAD.IADD R5, R13, 0x1, R6 ;  /* 0x000000010d057824 */ /* 0x000fe200078e0206 */
[----:B------:R-:W-:-:S02]  /*7c20*/  @P0 LEA R6, P3, R8, c[0x0][0x1c8], 0x1 ;  /* 0x0000720008060a11 */ /* 0x000fc400078608ff */
[C---:B------:R-:W-:Y:S02]  /*7c30*/  @P1 ISETP.GE.AND P5, PT, R217.reuse, c[0x0][0x1d4], PT ;  /* 0x00007500d9001a0c */ /* 0x040fe40003fa6270 */
[----:B------:R-:W-:Y:S02]  /*7c40*/  @P0 LEA.HI.X R7, R8, c[0x0][0x1cc], R7, 0x1, P3 ;  /* 0x0000730008070a11 */ /* 0x000fe400018f0c07 */
[----:B------:R-:W-:Y:S02]  /*7c50*/  LOP3.LUT P3, RZ, R226, 0x1, RZ, 0xc0, !PT ;  /* 0x00000001e2ff7812 */ /* 0x000fe4000786c0ff */
[C---:B------:R-:W-:Y:S02]  /*7c60*/  LEA R2, P2, R12.reuse, R234, 0x6 ;  /* 0x000000ea0c027211 */ /* 0x040fe400078430ff */
[----:B------:R-:W-:Y:S02]  /*7c70*/  @P0 ISETP.GE.AND P4, PT, R217, c[0x0][0x1d4], PT ;  /* 0x00007500d9000a0c */ /* 0x000fe40003f86270 */
[----:B------:R-:W-:-:S02]  /*7c80*/  LEA.HI.X R5, R12, R228, R5, 0x6, P2 ;  /* 0x000000e40c057211 */ /* 0x000fc400010f3405 */
[----:B------:R-:W-:-:S04]  /*7c90*/  LEA R12, P2, R2, c[0x0][0x1f8], 0x1 ;  /* 0x00007e00020c7a11 */ /* 0x000fc800078408ff */
[----:B------:R-:W-:Y:S01]  /*7ca0*/  LEA.HI.X R13, R2, c[0x0][0x1fc], R5, 0x1, P2 ;  /* 0x00007f00020d7a11 */ /* 0x000fe200010f0c05 */
[----:B------:R-:W-:Y:S01]  /*7cb0*/  @!PT LDS RZ, [RZ] ;  /* 0x00000000fffff984 */ /* 0x000fe20000000800 */
[----:B------:R-:W-:Y:S01]  /*7cc0*/  @!PT LDS RZ, [RZ] ;  /* 0x00000000fffff984 */ /* 0x000fe20000000800 */
[----:B------:R-:W-:Y:S01]  /*7cd0*/  @!PT LDS RZ, [RZ] ;  /* 0x00000000fffff984 */ /* 0x000fe20000000800 */
[----:B------:R1:W-:Y:S01]  /*7ce0*/  @P1 LDGSTS.E.BYPASS.LTC128B.128 [R139+0xc100], [R14.64], !P3 ;  /* 0x0c1000000e8b1fae */ /* 0x0003e2000d901d48 */
[----:B------:R-:W-:Y:S01]  /*7cf0*/  ISETP.GE.AND P2, PT, R154, c[0x0][0x1d4], PT ;  /* 0x000075009a007a0c */ /* 0x000fe20003f46270 */
[----:B------:R-:W-:Y:S02]  /*7d00*/  IMAD.MOV.U32 R2, RZ, RZ, 0x40 ;  /* 0x00000040ff027424 */ /* 0x000fe400078e00ff */
[----:B------:R1:W-:Y:S01]  /*7d10*/  @P1 LDGSTS.E.BYPASS.LTC128B.128 [R139+0xe100], [R14.64+0x80], !P6 ;  /* 0x0e1000800e8b1fae */ /* 0x0003e2000f101d48 */
[----:B------:R-:W-:-:S03]  /*7d20*/  ISETP.LT.OR P3, PT, R4, 0x1, P2 ;  /* 0x000000010400780c */ /* 0x000fc60001761670 */
[----:B------:R1:W-:Y:S01]  /*7d30*/  @P1 LDGSTS.E.BYPASS.LTC128B.128 [R139+0x10100], [R14.64+0x100], !P5 ;  /* 0x101001000e8b1fae */ /* 0x0003e2000e901d48 */
[----:B------:R-:W-:Y:S02]  /*7d40*/  LOP3.LUT P5, RZ, R226, 0x1, RZ, 0xc0, !PT ;  /* 0x00000001e2ff7812 */ /* 0x000fe400078ac0ff */
[----:B------:R-:W-:-:S11]  /*7d50*/  ISETP.GE.AND P1, PT, R218, c[0x0][0x1d4], PT ;  /* 0x00007500da007a0c */ /* 0x000fd60003f26270 */
[----:B------:R1:W-:Y:S01]  /*7d60*/  @P0 LDGSTS.E.BYPASS.LTC128B.128 [R139+0xd100], [R6.64], !P5 ;  /* 0x0d100000068b0fae */ /* 0x0003e2000e901d48 */
[----:B------:R-:W-:-:S03]  /*7d70*/  ISETP.LT.OR P5, PT, R4, 0x1, P1 ;  /* 0x000000010400780c */ /* 0x000fc60000fa1670 */
[----:B------:R1:W-:Y:S04]  /*7d80*/  @P0 LDGSTS.E.BYPASS.LTC128B.128 [R139+0xf100], [R6.64+0x80], !P6 ;  /* 0x0f100080068b0fae */ /* 0x0003e8000f101d48 */
[----:B------:R1:W-:Y:S01]  /*7d90*/  @P0 LDGSTS.E.BYPASS.LTC128B.128 [R139+0x11100], [R6.64+0x100], !P4 ;  /* 0x11100100068b0fae */ /* 0x0003e2000e101d48 */
[----:B------:R-:W-:-:S03]  /*7da0*/  ISETP.GE.AND P0, PT, R217, c[0x0][0x1d4], PT ;  /* 0x00007500d9007a0c */ /* 0x000fc60003f06270 */
[----:B------:R-:W0:Y:S01]  /*7db0*/  LDGDEPBAR ;  /* 0x00000000000079af */ /* 0x000e220000000000 */
[----:B------:R-:W-:-:S03]  /*7dc0*/  ISETP.LT.OR P4, PT, R4, 0x1, P0 ;  /* 0x000000010400780c */ /* 0x000fc60000781670 */
[----:B------:R1:W-:Y:S01]  /*7dd0*/  LDGSTS.E.BYPASS.LTC128B.128 [R139+0x100], [R12.64], !P3 ;  /* 0x001000000c8b7fae */ /* 0x0003e2000d901d48 */
[C---:B------:R-:W-:Y:S02]  /*7de0*/  ISETP.LT.OR P3, PT, R4.reuse, 0x21, P2 ;  /* 0x000000210400780c */ /* 0x040fe40001761670 */
[C---:B------:R-:W-:Y:S01]  /*7df0*/  ISETP.LT.OR P2, PT, R4.reuse, 0x21, P1 ;  /* 0x000000210400780c */ /* 0x040fe20000f41670 */
[----:B------:R1:W-:Y:S01]  /*7e00*/  LDGSTS.E.BYPASS.LTC128B.128 [R139+0x2100], [R12.64+0x80], !P5 ;  /* 0x021000800c8b7fae */ /* 0x0003e2000e901d48 */
[----:B------:R-:W-:Y:S02]  /*7e10*/  ISETP.LT.OR P1, PT, R4, 0x21, P0 ;  /* 0x000000210400780c */ /* 0x000fe40000721670 */
[----:B------:R-:W-:Y:S02]  /*7e20*/  IADD3 R4, P0, R12, UR7, RZ ;  /* 0x000000070c047c10 */ /* 0x000fe4000ff1e0ff */
[----:B------:R-:W-:Y:S01]  /*7e30*/  ISETP.GT.AND P5, PT, R87, R230, PT ;  /* 0x000000e65700720c */ /* 0x000fe20003fa4270 */
[----:B------:R1:W-:Y:S01]  /*7e40*/  LDGSTS.E.BYPASS.LTC128B.128 [R139+0x4100], [R12.64+0x100], !P4 ;  /* 0x041001000c8b7fae */ /* 0x0003e2000e101d48 */
[----:B------:R-:W-:-:S05]  /*7e50*/  IADD3.X R5, R13, UR5, RZ, P0, !PT ;  /* 0x000000050d057c10 */ /* 0x000fca00087fe4ff */
[----:B------:R1:W-:Y:S04]  /*7e60*/  LDGSTS.E.BYPASS.LTC128B.128 [R139+0x1100], [R4.64], !P3 ;  /* 0x01100000048b7fae */ /* 0x0003e8000d901d48 */
[----:B------:R1:W-:Y:S04]  /*7e70*/  LDGSTS.E.BYPASS.LTC128B.128 [R139+0x3100], [R4.64+0x80], !P2 ;  /* 0x03100080048b7fae */ /* 0x0003e8000d101d48 */
[----:B------:R1:W-:Y:S04]  /*7e80*/  LDGSTS.E.BYPASS.LTC128B.128 [R139+0x5100], [R4.64+0x100], !P1 ;  /* 0x05100100048b7fae */ /* 0x0003e8000c901d48 */
[----:B------:R-:W0:Y:S01]  /*7e90*/  LDGDEPBAR ;  /* 0x00000000000079af */ /* 0x000e220000000000 */
[----:B------:R-:W-:Y:S05]  /*7ea0*/  @!P5 BRA `(.L_x_1415) ;  /* 0x000001600000d947 */ /* 0x000fea0003800000 */
[----:B-1----:R-:W-:Y:S02]  /*7eb0*/  IADD3 R5, R9, -0x2, RZ ;  /* 0xfffffffe09057810 */ /* 0x002fe40007ffe0ff */
[----:B------:R-:W-:-:S02]  /*7ec0*/  LOP3.LUT P4, RZ, R226, 0x1, RZ, 0xc0, !PT ;  /* 0x00000001e2ff7812 */ /* 0x000fc4000788c0ff */
        /* <DEDUP_REMOVED lines=8> */
[C---:B------:R-:W-:Y:S01]  /*7f50*/  IMAD.WIDE.U32 R6, R2.reuse, c[0x0][0x1e0], RZ ;  /* 0x0000780002067a25 */ /* 0x040fe200078e00ff */
[----:B------:R-:W-:Y:S02]  /*7f60*/  ISETP.GE.AND P0, PT, R217, c[0x0][0x1d4], PT ;  /* 0x00007500d9007a0c */ /* 0x000fe40003f06270 */
[----:B------:R-:W-:Y:S01]  /*7f70*/  LEA.HI.X R13, R5, c[0x0][0x1cc], R4, 0x1, P1 ;  /* 0x00007300050d7a11 */ /* 0x000fe200008f0c04 */
[----:B------:R-:W-:Y:S01]  /*7f80*/  IMAD R4, R2, c[0x0][0x1e4], RZ ;  /* 0x0000790002047a24 */ /* 0x000fe200078e02ff */
        /* <DEDUP_REMOVED lines=8> */
.L_x_1415:
[----:B------:R-:W-:Y:S05]  /*8010*/  BSYNC B0 ;  /* 0x0000000000007941 */ /* 0x000fea0003800000 */
.L_x_1414:
[----:B------:R-:W-:Y:S01]  /*8020*/  ISETP.LT.AND P0, PT, RZ, c[0x0][0x27c], PT ;  /* 0x00009f00ff007a0c */ /* 0x000fe20003f01270 */
[----:B------:R-:W0:-:S12]  /*8030*/  LDGDEPBAR ;  /* 0x00000000000079af */ /* 0x000e180000000000 */
[----:B------:R-:W-:Y:S05]  /*8040*/  @P0 BRA `(.L_x_1416) ;  /* 0x0000002000000947 */ /* 0x000fea0003800000 */
[----:B------:R-:W-:-:S04]  /*8050*/  DEPBAR.LE SB0, 0x3 ;  /* 0x000080c00000791a */ /* 0x000fc80000000000 */
[----:B------:R-:W-:Y:S05]  /*8060*/  BRA `(.L_x_1417) ;  /* 0x0000597000007947 */ /* 0x000fea0003800000 */
.L_x_1416:
[----:B-1---5:R-:W-:Y:S01]  /*8070*/  SHF.R.S32.HI R4, RZ, 0x1f, R85 ;  /* 0x0000001fff047819 */ /* 0x022fe20000011455 */
[----:B------:R-:W-:Y:S01]  /*8080*/  ULDC.U8 UR4, c[0x0][0x298] ;  /* 0x0000a60000047ab9 */ /* 0x000fe20000000000 */
[----:B------:R-:W-:Y:S01]  /*8090*/  IMAD.WIDE.U32 R16, R85, c[0x0][0x280], RZ ;  /* 0x0000a00055107a25 */ /* 0x000fe200078e00ff */
[----:B------:R-:W-:Y:S01]  /*80a0*/  ISETP.NE.AND P2, PT, RZ, UR4, PT ;  /* 0x00000004ff007c0c */ /* 0x000fe2000bf45270 */
[----:B------:R-:W-:Y:S01]  /*80b0*/  BSSY B2, `(.L_x_1417) ;  /* 0x0000592000027945 */ /* 0x000fe20003800000 */
[----:B------:R-:W-:Y:S01]  /*80c0*/  IADD3 R8, R223, 0x40, RZ ;  /* 0x00000040df087810 */ /* 0x000fe20007ffe0ff */
[----:B------:R-:W-:Y:S01]  /*80d0*/  IMAD R6, R4, c[0x0][0x280], RZ ;  /* 0x0000a00004067a24 */ /* 0x000fe200078e02ff */
[----:B------:R-:W-:Y:S01]  /*80e0*/  IADD3 R19, R142, 0x40, RZ ;  /* 0x000000408e137810 */ /* 0x000fe20007ffe0ff */
[----:B------:R-:W-:Y:S01]  /*80f0*/  IMAD R4, R4, c[0x0][0x290], RZ ;  /* 0x0000a40004047a24 */ /* 0x000fe200078e02ff */
[----:B------:R-:W-:Y:S01]  /*8100*/  IADD3 R31, R142, 0x20, RZ ;  /* 0x000000208e1f7810 */ /* 0x000fe20007ffe0ff */
[----:B------:R-:W-:-:S04]  /*8110*/  IMAD.WIDE.U32 R14, R85, c[0x0][0x290], RZ ;  /* 0x0000a400550e7a25 */ /* 0x000fc800078e00ff */
[C---:B------:R-:W-:Y:S01]  /*8120*/  IMAD R5, R85.reuse, c[0x0][0x284], R6 ;  /* 0x0000a10055057a24 */ /* 0x040fe200078e0206 */
[----:B------:R-:W-:Y:S01]  /*8130*/  LEA R12, P0, R14, c[0x0][0x288], 0x1 ;  /* 0x0000a2000e0c7a11 */ /* 0x000fe200078008ff */
[----:B------:R-:W-:Y:S01]  /*8140*/  IMAD R85, R85, c[0x0][0x294], R4 ;  /* 0x0000a50055557a24 */ /* 0x000fe200078e0204 */
[----:B------:R-:W-:Y:S01]  /*8150*/  LEA R4, P1, R16, c[0x0][0x270], 0x1 ;  /* 0x00009c0010047a11 */ /* 0x000fe200078208ff */
[----:B------:R-:W-:Y:S02]  /*8160*/  IMAD.IADD R5, R5, 0x1, R17 ;  /* 0x0000000105057824 */ /* 0x000fe400078e0211 */
[----:B------:R-:W-:-:S03]  /*8170*/  IMAD.IADD R6, R85, 0x1, R15 ;  /* 0x0000000155067824 */ /* 0x000fc600078e020f */
[----:B------:R-:W-:Y:S01]  /*8180*/  LEA.HI.X R7, R16, c[0x0][0x274], R5, 0x1, P1 ;  /* 0x00009d0010077a11 */ /* 0x000fe200008f0c05 */
[----:B------:R-:W-:Y:S01]  /*8190*/  IMAD R5, R209, 0x80, R223 ;  /* 0x00000080d1057824 */ /* 0x000fe200078e02df */
[----:B------:R-:W-:Y:S01]  /*81a0*/  LEA.HI.X R6, R14, c[0x0][0x28c], R6, 0x1, P0 ;  /* 0x0000a3000e067a11 */ /* 0x000fe200000f0c06 */
[----:B------:R-:W-:Y:S05]  /*81b0*/  @!P2 BRA `(.L_x_1418) ;  /* 0x00002a500000a947 */ /* 0x000fea0003800000 */
[----:B------:R-:W-:Y:S01]  /*81c0*/  ISETP.GE.AND P0, PT, R5, R86, PT ;  /* 0x000000560500720c */ /* 0x000fe20003f06270 */
[----:B------:R-:W1:Y:S01]  /*81d0*/  SHFL.IDX PT, R27, R7, RZ, 0x1c1f ;  /* 0x001c1fff071b7589 */ /* 0x000e6200000e0000 */
[----:B------:R-:W-:Y:S01]  /*81e0*/  BSSY B0, `(.L_x_1419) ;  /* 0x0000054000007945 */ /* 0x000fe20003800000 */
[----:B------:R-:W-:Y:S01]  /*81f0*/  CS2R R14, SRZ ;  /* 0x00000000000e7805 */ /* 0x000fe2000001ff00 */
[----:B------:R-:W-:Y:S01]  /*8200*/  CS2R R16, SRZ ;  /* 0x0000000000107805 */ /* 0x000fe2000001ff00 */
[----:B------:R2:W3:Y:S01]  /*8210*/  SHFL.IDX PT, R26, R4, RZ, 0x1c1f ;  /* 0x001c1fff041a7589 */ /* 0x0004e200000e0000 */
[----:B------:R-:W-:Y:S01]  /*8220*/  CS2R R20, SRZ ;  /* 0x0000000000147805 */ /* 0x000fe2000001ff00 */
[----:B------:R-:W-:Y:S01]  /*8230*/  CS2R R22, SRZ ;  /* 0x0000000000167805 */ /* 0x000fe2000001ff00 */
[----:B------:R-:W-:Y:S01]  /*8240*/  CS2R R28, SRZ ;  /* 0x00000000001c7805 */ /* 0x000fe2000001ff00 */
[----:B------:R4:W1:Y:S01]  /*8250*/  SHFL.IDX PT, R25, R6, RZ, 0x1c1f ;  /* 0x001c1fff06197589 */ /* 0x00086200000e0000 */
[----:B------:R-:W-:Y:S01]  /*8260*/  CS2R R34, SRZ ;  /* 0x0000000000227805 */ /* 0x000fe2000001ff00 */
[----:B------:R-:W-:Y:S01]  /*8270*/  CS2R R58, SRZ ;  /* 0x00000000003a7805 */ /* 0x000fe2000001ff00 */
[----:B------:R-:W-:Y:S01]  /*8280*/  CS2R R60, SRZ ;  /* 0x00000000003c7805 */ /* 0x000fe2000001ff00 */
[----:B------:R5:W1:Y:S01]  /*8290*/  SHFL.IDX PT, R24, R12, RZ, 0x1c1f ;  /* 0x001c1fff0c187589 */ /* 0x000a6200000e0000 */
[----:B------:R-:W-:Y:S01]  /*82a0*/  CS2R R32, SRZ ;  /* 0x0000000000207805 */ /* 0x000fe2000001ff00 */
[----:B--2---:R-:W-:Y:S01]  /*82b0*/  CS2R R4, SRZ ;  /* 0x0000000000047805 */ /* 0x004fe2000001ff00 */
[----:B----4-:R-:W-:Y:S01]  /*82c0*/  CS2R R6, SRZ ;  /* 0x0000000000067805 */ /* 0x010fe2000001ff00 */
[----:B-----5:R-:W-:Y:S01]  /*82d0*/  CS2R R12, SRZ ;  /* 0x00000000000c7805 */ /* 0x020fe2000001ff00 */
[----:B------:R-:W-:Y:S05]  /*82e0*/  @P0 BRA `(.L_x_1420) ;  /* 0x0000043000000947 */ /* 0x000fea0003800000 */
[C---:B-1-3--:R-:W-:Y:S01]  /*82f0*/  ISETP.GE.AND P1, PT, R31.reuse, c[0x0][0x27c], PT ;  /* 0x00009f001f007a0c */ /* 0x04afe20003f26270 */
[----:B------:R-:W-:Y:S01]  /*8300*/  IMAD.SHL.U32 R7, R31, 0x2, RZ ;  /* 0x000000021f077824 */ /* 0x000fe200078e00ff */
[----:B------:R-:W-:Y:S01]  /*8310*/  SHF.R.S32.HI R6, RZ, 0x1f, R31 ;  /* 0x0000001fff067819 */ /* 0x000fe2000001141f */
[----:B------:R-:W-:Y:S01]  /*8320*/  CS2R R22, SRZ ;  /* 0x0000000000167805 */ /* 0x000fe2000001ff00 */
[C---:B------:R-:W-:Y:S01]  /*8330*/  ISETP.GE.AND P0, PT, R137.reuse, c[0x0][0x27c], PT ;  /* 0x00009f0089007a0c */ /* 0x040fe20003f06270 */
[----:B------:R-:W-:Y:S01]  /*8340*/  IMAD.SHL.U32 R5, R137, 0x2, RZ ;  /* 0x0000000289057824 */ /* 0x000fe200078e00ff */
[----:B------:R-:W-:-:S02]  /*8350*/  SHF.L.U64.HI R13, R31, 0x1, R6 ;  /* 0x000000011f0d7819 */ /* 0x000fc40000010206 */
[----:B------:R-:W-:-:S05]  /*8360*/  SHF.R.S32.HI R4, RZ, 0x1f, R137 ;  /* 0x0000001fff047819 */ /* 0x000fca0000011489 */
[-C--:B------:R-:W-:Y:S02]  /*8370*/  @!P1 IADD3 R14, P2, R26, R7.reuse, RZ ;  /* 0x000000071a0e9210 */ /* 0x080fe40007f5e0ff */
[----:B------:R-:W-:Y:S02]  /*8380*/  @!P1 IADD3 R32, P3, R24, R7, RZ ;  /* 0x0000000718209210 */ /* 0x000fe40007f7e0ff */
[----:B------:R-:W-:Y:S01]  /*8390*/  SHF.L.U64.HI R7, R137, 0x1, R4 ;  /* 0x0000000189077819 */ /* 0x000fe20000010204 */
[--C-:B------:R-:W-:Y:S01]  /*83a0*/  @!P1 IMAD.X R15, R27, 0x1, R13.reuse, P2 ;  /* 0x000000011b0f9824 */ /* 0x100fe200010e060d */
[----:B------:R-:W-:Y:S01]  /*83b0*/  @!P0 IADD3 R28, P2, R26, R5, RZ ;  /* 0x000000051a1c8210 */ /* 0x000fe20007f5e0ff */
[----:B------:R-:W-:Y:S02]  /*83c0*/  @!P1 IMAD.X R33, R25, 0x1, R13, P3 ;  /* 0x0000000119219824 */ /* 0x000fe400018e060d */
[----:B------:R-:W-:Y:S01]  /*83d0*/  CS2R R12, SRZ ;  /* 0x00000000000c7805 */ /* 0x000fe2000001ff00 */
[----:B------:R1:W5:Y:S01]  /*83e0*/  @!P1 LD.E.64 R22, [R14.64] ;  /* 0x000000080e169980 */ /* 0x000362000c101b00 */
[----:B------:R-:W-:Y:S01]  /*83f0*/  ISETP.GE.AND P3, PT, R19, c[0x0][0x27c], PT ;  /* 0x00009f0013007a0c */ /* 0x000fe20003f66270 */
[----:B------:R-:W-:-:S03]  /*8400*/  @!P0 IMAD.X R29, R27, 0x1, R7, P2 ;  /* 0x000000011b1d8824 */ /* 0x000fc600010e0607 */
[----:B------:R2:W5:Y:S01]  /*8410*/  @!P1 LD.E.64 R12, [R32.64] ;  /* 0x00000008200c9980 */ /* 0x000562000c101b00 */
[----:B------:R-:W-:Y:S01]  /*8420*/  @!P0 IADD3 R16, P1, R24, R5, RZ ;  /* 0x0000000518108210 */ /* 0x000fe20007f3e0ff */
[----:B------:R-:W-:Y:S01]  /*8430*/  CS2R R20, SRZ ;  /* 0x0000000000147805 */ /* 0x000fe2000001ff00 */
[----:B------:R-:W-:-:S03]  /*8440*/  ISETP.GE.AND P2, PT, R138, c[0x0][0x27c], PT ;  /* 0x00009f008a007a0c */ /* 0x000fc60003f46270 */
[----:B------:R-:W-:Y:S02]  /*8450*/  @!P0 IMAD.X R17, R25, 0x1, R7, P1 ;  /* 0x0000000119118824 */ /* 0x000fe400008e0607 */
[----:B------:R-:W-:Y:S01]  /*8460*/  CS2R R6, SRZ ;  /* 0x0000000000067805 */ /* 0x000fe2000001ff00 */
[----:B------:R-:W-:Y:S01]  /*8470*/  SHF.R.S32.HI R4, RZ, 0x1f, R19 ;  /* 0x0000001fff047819 */ /* 0x000fe20000011413 */
[----:B------:R3:W5:Y:S01]  /*8480*/  @!P0 LD.E.64 R20, [R28.64] ;  /* 0x000000081c148980 */ /* 0x000762000c101b00 */
[----:B------:R-:W-:Y:S02]  /*8490*/  SHF.R.S32.HI R5, RZ, 0x1f, R138 ;  /* 0x0000001fff057819 */ /* 0x000fe4000001148a */
[C---:B------:R-:W-:Y:S01]  /*84a0*/  SHF.L.U64.HI R4, R19.reuse, 0x1, R4 ;  /* 0x0000000113047819 */ /* 0x040fe20000010204 */
[----:B------:R4:W5:Y:S01]  /*84b0*/  @!P0 LD.E.64 R6, [R16.64] ;  /* 0x0000000810068980 */ /* 0x000962000c101b00 */
[----:B-1----:R-:W-:Y:S02]  /*84c0*/  IMAD.SHL.U32 R14, R19, 0x2, RZ ;  /* 0x00000002130e7824 */ /* 0x002fe400078e00ff */
[----:B------:R-:W-:-:S03]  /*84d0*/  IMAD.SHL.U32 R15, R138, 0x2, RZ ;  /* 0x000000028a0f7824 */ /* 0x000fc600078e00ff */
[----:B------:R-:W-:Y:S02]  /*84e0*/  @!P3 IADD3 R38, P0, R26, R14, RZ ;  /* 0x0000000e1a26b210 */ /* 0x000fe40007f1e0ff */
[----:B------:R-:W-:-:S03]  /*84f0*/  SHF.L.U64.HI R5, R138, 0x1, R5 ;  /* 0x000000018a057819 */ /* 0x000fc60000010205 */
[----:B------:R-:W-:Y:S01]  /*8500*/  @!P3 IMAD.X R39, R27, 0x1, R4, P0 ;  /* 0x000000011b27b824 */ /* 0x000fe200000e0604 */
[----:B------:R-:W-:Y:S02]  /*8510*/  @!P2 IADD3 R42, P0, R26, R15, RZ ;  /* 0x0000000f1a2aa210 */ /* 0x000fe40007f1e0ff */
[----:B------:R-:W-:-:S03]  /*8520*/  ISETP.GE.AND P1, PT, R142, c[0x0][0x27c], PT ;  /* 0x00009f008e007a0c */ /* 0x000fc60003f26270 */
[----:B------:R-:W-:Y:S01]  /*8530*/  @!P2 IMAD.X R43, R27, 0x1, R5, P0 ;  /* 0x000000011b2ba824 */ /* 0x000fe200000e0605 */
[----:B------:R-:W-:-:S05]  /*8540*/  @!P2 IADD3 R40, P0, R24, R15, RZ ;  /* 0x0000000f1828a210 */ /* 0x000fca0007f1e0ff */
[----:B------:R-:W-:Y:S01]  /*8550*/  @!P2 IMAD.X R41, R25, 0x1, R5, P0 ;  /* 0x000000011929a824 */ /* 0x000fe200000e0605 */
[----:B------:R-:W-:Y:S01]  /*8560*/  ISETP.GE.AND P0, PT, R136, c[0x0][0x27c], PT ;  /* 0x00009f0088007a0c */ /* 0x000fe20003f06270 */
[----:B------:R-:W-:Y:S01]  /*8570*/  CS2R R34, SRZ ;  /* 0x0000000000227805 */ /* 0x000fe2000001ff00 */
[----:B--2---:R-:W-:Y:S01]  /*8580*/  CS2R R32, SRZ ;  /* 0x0000000000207805 */ /* 0x004fe2000001ff00 */
[----:B------:R-:W-:Y:S01]  /*8590*/  @!P3 IADD3 R36, P4, R24, R14, RZ ;  /* 0x0000000e1824b210 */ /* 0x000fe20007f9e0ff */
[----:B------:R-:W-:Y:S01]  /*85a0*/  @!P1 IMAD.WIDE R46, R142, 0x2, R26 ;  /* 0x000000028e2e9825 */ /* 0x000fe200078e021a */
[----:B------:R-:W-:-:S03]  /*85b0*/  SHF.R.S32.HI R15, RZ, 0x1f, R136 ;  /* 0x0000001fff0f7819 */ /* 0x000fc60000011488 */
[----:B------:R-:W-:Y:S01]  /*85c0*/  @!P1 IMAD.WIDE R44, R142, 0x2, R24 ;  /* 0x000000028e2c9825 */ /* 0x000fe200078e0218 */
[----:B------:R1:W5:Y:S03]  /*85d0*/  @!P1 LD.E.64 R34, [R46.64] ;  /* 0x000000082e229980 */ /* 0x000366000c101b00 */
[C---:B------:R-:W-:Y:S01]  /*85e0*/  IMAD.SHL.U32 R5, R136.reuse, 0x2, RZ ;  /* 0x0000000288057824 */ /* 0x040fe200078e00ff */
[----:B------:R1:W5:Y:S01]  /*85f0*/  @!P1 LD.E.64 R32, [R44.64] ;  /* 0x000000082c209980 */ /* 0x000362000c101b00 */
[----:B------:R-:W-:Y:S01]  /*8600*/  @!P3 IMAD.X R37, R25, 0x1, R4, P4 ;  /* 0x000000011925b824 */ /* 0x000fe200020e0604 */
[----:B------:R-:W-:Y:S02]  /*8610*/  SHF.L.U64.HI R4, R136, 0x1, R15 ;  /* 0x0000000188047819 */ /* 0x000fe4000001020f */
[----:B------:R-:W-:-:S05]  /*8620*/  @!P0 IADD3 R26, P1, R26, R5, RZ ;  /* 0x000000051a1a8210 */ /* 0x000fca0007f3e0ff */
[--C-:B------:R-:W-:Y:S01]  /*8630*/  @!P0 IMAD.X R27, R27, 0x1, R4.reuse, P1 ;  /* 0x000000011b1b8824 */ /* 0x100fe200008e0604 */
[----:B------:R-:W-:Y:S01]  /*8640*/  @!P0 IADD3 R24, P1, R24, R5, RZ ;  /* 0x0000000518188210 */ /* 0x000fe20007f3e0ff */
[----:B----4-:R-:W-:Y:S01]  /*8650*/  CS2R R16, SRZ ;  /* 0x0000000000107805 */ /* 0x010fe2000001ff00 */
[----:B---3--:R-:W-:Y:S01]  /*8660*/  CS2R R28, SRZ ;  /* 0x00000000001c7805 */ /* 0x008fe2000001ff00 */
[----:B------:R-:W-:Y:S01]  /*8670*/  CS2R R60, SRZ ;  /* 0x00000000003c7805 */ /* 0x000fe2000001ff00 */
[----:B------:R-:W-:Y:S01]  /*8680*/  CS2R R14, SRZ ;  /* 0x00000000000e7805 */ /* 0x000fe2000001ff00 */
[----:B------:R-:W-:Y:S01]  /*8690*/  @!P0 IMAD.X R25, R25, 0x1, R4, P1 ;  /* 0x0000000119198824 */ /* 0x000fe200008e0604 */
[----:B------:R-:W-:Y:S01]  /*86a0*/  CS2R R58, SRZ ;  /* 0x00000000003a7805 */ /* 0x000fe2000001ff00 */
[----:B------:R-:W-:Y:S01]  /*86b0*/  CS2R R4, SRZ ;  /* 0x0000000000047805 */ /* 0x000fe2000001ff00 */
[----:B------:R1:W5:Y:S04]  /*86c0*/  @!P3 LD.E.64 R16, [R38.64] ;  /* 0x000000082610b980 */ /* 0x000368000c101b00 */
[----:B------:R1:W5:Y:S04]  /*86d0*/  @!P2 LD.E.64 R28, [R42.64] ;  /* 0x000000082a1ca980 */ /* 0x000368000c101b00 */
[----:B------:R1:W5:Y:S04]  /*86e0*/  @!P3 LD.E.64 R4, [R36.64] ;  /* 0x000000082404b980 */ /* 0x000368000c101b00 */
[----:B------:R1:W5:Y:S04]  /*86f0*/  @!P2 LD.E.64 R60, [R40.64] ;  /* 0x00000008283ca980 */ /* 0x000368000c101b00 */
[----:B------:R1:W5:Y:S04]  /*8700*/  @!P0 LD.E.64 R14, [R26.64] ;  /* 0x000000081a0e8980 */ /* 0x000368000c101b00 */
[----:B------:R1:W5:Y:S02]  /*8710*/  @!P0 LD.E.64 R58, [R24.64] ;  /* 0x00000008183a8980 */ /* 0x000364000c101b00 */
.L_x_1420:
[----:B-1-3--:R-:W-:Y:S05]  /*8720*/  BSYNC B0 ;  /* 0x0000000000007941 */ /* 0x00afea0003800000 */
.L_x_1419:
[--C-:B-----5:R-:W-:Y:S01]  /*8730*/  SHF.R.U64 R37, R32, 0x10, R33.reuse ;  /* 0x0000001020257819 */ /* 0x120fe20000001221 */
[--C-:B------:R-:W-:Y:S01]  /*8740*/  IMAD.MOV.U32 R45, RZ, RZ, R33.reuse ;  /* 0x000000ffff2d7224 */ /* 0x100fe200078e0021 */
[----:B------:R-:W-:Y:S01]  /*8750*/  SHF.R.U32.HI R36, RZ, 0x10, R33 ;  /* 0x00000010ff247819 */ /* 0x000fe20000011621 */
[----:B------:R-:W-:Y:S01]  /*8760*/  IMAD.MOV.U32 R40, RZ, RZ, R60 ;  /* 0x000000ffff287224 */ /* 0x000fe200078e003c */
[----:B------:R-:W-:Y:S01]  /*8770*/  SHF.R.U64 R33, R60, 0x10, R61 ;  /* 0x000000103c217819 */ /* 0x000fe2000000123d */
[----:B------:R-:W-:Y:S01]  /*8780*/  IMAD.MOV.U32 R44, RZ, RZ, R32 ;  /* 0x000000ffff2c7224 */ /* 0x000fe200078e0020 */
[----:B------:R-:W-:Y:S01]  /*8790*/  SHF.R.U64 R30, R22, 0x10, R23 ;  /* 0x00000010161e7819 */ /* 0x000fe20000001217 */
[----:B------:R-:W-:Y:S01]  /*87a0*/  IMAD.MOV.U32 R53, RZ, RZ, R22 ;  /* 0x000000ffff357224 */ /* 0x000fe200078e0016 */
[----:B------:R-:W-:Y:S01]  /*87b0*/  PRMT R33, R40, 0x5410, R33 ;  /* 0x0000541028217816 */ /* 0x000fe20000000021 */
[----:B------:R-:W-:Y:S01]  /*87c0*/  IMAD R40, R209, -0x80, R86 ;  /* 0xffffff80d1287824 */ /* 0x000fe200078e0256 */
[----:B------:R-:W-:Y:S01]  /*87d0*/  PRMT R37, R44, 0x5410, R37 ;  /* 0x000054102c257816 */ /* 0x000fe20000000025 */
[----:B------:R-:W-:Y:S01]  /*87e0*/  IMAD.MOV.U32 R50, RZ, RZ, R21 ;  /* 0x000000ffff327224 */ /* 0x000fe200078e0015 */
[----:B------:R-:W-:Y:S01]  /*87f0*/  LOP3.LUT R44, R221, 0x18, R144, 0xf8, !PT ;  /* 0x00000018dd2c7812 */ /* 0x000fe200078ef890 */
[----:B------:R-:W-:Y:S01]  /*8800*/  IMAD.MOV.U32 R57, RZ, RZ, R35 ;  /* 0x000000ffff397224 */ /* 0x000fe200078e0023 */
[----:B------:R-:W-:Y:S01]  /*8810*/  IMNMX R40, R40, 0x80, PT ;  /* 0x0000008028287817 */ /* 0x000fe20003800200 */
        /* <DEDUP_REMOVED lines=15> */
[----:B------:R-:W-:Y:S01]  /*8910*/  ISETP.GE.AND P1, PT, R223, R40, PT ;  /* 0x00000028df00720c */ /* 0x000fe20003f26270 */
[----:B------:R-:W-:Y:S01]  /*8920*/  IMAD.MOV.U32 R41, RZ, RZ, R7 ;  /* 0x000000ffff297224 */ /* 0x000fe200078e0007 */
[----:B------:R-:W-:Y:S01]  /*8930*/  SHF.R.U64 R28, R12, 0x10, R13 ;  /* 0x000000100c1c7819 */ /* 0x000fe2000000120d */
[----:B------:R-:W-:Y:S01]  /*8940*/  IMAD.MOV.U32 R12, RZ, RZ, R6 ;  /* 0x000000ffff0c7224 */ /* 0x000fe200078e0006 */
[----:B------:R-:W-:Y:S01]  /*8950*/  LOP3.LUT R44, R140, R44, R141, 0xf6, !PT ;  /* 0x0000002c8c2c7212 */ /* 0x000fe200078ef68d */
[----:B------:R-:W-:Y:S01]  /*8960*/  IMAD.MOV.U32 R49, RZ, RZ, R16 ;  /* 0x000000ffff317224 */ /* 0x000fe200078e0010 */
[----:B------:R-:W-:Y:S01]  /*8970*/  LOP3.LUT P0, RZ, R220, 0x4, RZ, 0xc0, !PT ;  /* 0x00000004dcff7812 */ /* 0x000fe2000780c0ff */
[----:B------:R-:W-:Y:S01]  /*8980*/  IMAD.MOV.U32 R47, RZ, RZ, R14 ;  /* 0x000000ffff2f7224 */ /* 0x000fe200078e000e */
[----:B------:R-:W-:Y:S01]  /*8990*/  PRMT R28, R17, 0x5410, R28 ;  /* 0x00005410111c7816 */ /* 0x000fe2000000001c */
[----:B------:R-:W-:Y:S01]  /*89a0*/  IMAD.SHL.U32 R17, R44, 0x2, RZ ;  /* 0x000000022c117824 */ /* 0x000fe200078e00ff */
[----:B------:R-:W-:Y:S01]  /*89b0*/  SHF.R.U32.HI R34, RZ, 0x10, R29 ;  /* 0x00000010ff227819 */ /* 0x000fe2000001161d */
[----:B------:R-:W-:Y:S01]  /*89c0*/  IMAD.MOV.U32 R46, RZ, RZ, R15 ;  /* 0x000000ffff2e7224 */ /* 0x000fe200078e000f */
[----:B------:R-:W-:Y:S01]  /*89d0*/  SHF.R.U32.HI R27, RZ, 0x10, R13 ;  /* 0x00000010ff1b7819 */ /* 0x000fe2000001160d */
[----:B------:R-:W-:Y:S01]  /*89e0*/  IMAD.MOV.U32 R43, RZ, RZ, R61 ;  /* 0x000000ffff2b7224 */ /* 0x000fe200078e003d */
[----:B------:R-:W-:Y:S01]  /*89f0*/  SHF.R.U32.HI R29, RZ, 0x10, R23 ;  /* 0x00000010ff1d7819 */ /* 0x000fe20000011617 */
[----:B------:R-:W-:-:S04]  /*8a00*/  DEPBAR.LE SB0, 0x3 ;  /* 0x000080c00000791a */ /* 0x000fc80000000000 */
        /* <DEDUP_REMOVED lines=8> */
[----:B------:R-:W-:Y:S01]  /*8a90*/  SHF.R.U64 R16, R14, 0x10, R15 ;  /* 0x000000100e107819 */ /* 0x000fe2000000120f */
[----:B------:R-:W-:Y:S01]  /*8aa0*/  BSSY B1, `(.L_x_1421) ;  /* 0x0000119000017945 */ /* 0x000fe20003800000 */
[----:B------:R-:W-:-:S02]  /*8ab0*/  PRMT R27, R42, 0x5410, R27 ;  /* 0x000054102a1b7816 */ /* 0x000fc4000000001b */
[----:B------:R-:W-:Y:S02]  /*8ac0*/  SHF.R.U32.HI R15, RZ, 0x10, R15 ;  /* 0x00000010ff0f7819 */ /* 0x000fe4000001160f */
[----:B------:R-:W-:Y:S02]  /*8ad0*/  SHF.R.U32.HI R32, RZ, 0x10, R61 ;  /* 0x00000010ff207819 */ /* 0x000fe4000001163d */
[--C-:B------:R-:W-:Y:S02]  /*8ae0*/  SHF.R.U64 R14, R58, 0x10, R59.reuse ;  /* 0x000000103a0e7819 */ /* 0x100fe4000000123b */
[----:B------:R-:W-:Y:S02]  /*8af0*/  SHF.R.U32.HI R13, RZ, 0x10, R59 ;  /* 0x00000010ff0d7819 */ /* 0x000fe4000001163b */
[----:B------:R-:W-:Y:S02]  /*8b00*/  IADD3 R42, R17, 0x18100, RZ ;  /* 0x00018100112a7810 */ /* 0x000fe40007ffe0ff */
[----:B------:R-:W-:-:S02]  /*8b10*/  PRMT R24, R12, 0x5410, R24 ;  /* 0x000054100c187816 */ /* 0x000fc40000000018 */
[----:B------:R-:W-:Y:S02]  /*8b20*/  IADD3 R12, R17, 0x18140, RZ ;  /* 0x00018140110c7810 */ /* 0x000fe40007ffe0ff */
        /* <DEDUP_REMOVED lines=17> */
[----:B------:R-:W-:Y:S02]  /*8c40*/  @P0 IADD3 R12, R42, -0x40, RZ ;  /* 0xffffffc02a0c0810 */ /* 0x000fe40007ffe0ff */
[----:B------:R-:W-:Y:S02]  /*8c50*/  PRMT R14, R5, 0x5410, R14 ;  /* 0x00005410050e7816 */ /* 0x000fe4000000000e */
[----:B------:R-:W-:Y:S01]  /*8c60*/  PRMT R13, R4, 0x5410, R13 ;  /* 0x00005410040d7816 */ /* 0x000fe2000000000d */
[----:B------:R-:W-:Y:S06]  /*8c70*/  BAR.SYNC.DEFER_BLOCKING 0x0 ;  /* 0x0000000000007b1d */ /* 0x000fec0000010000 */
[----:B------:R-:W-:Y:S05]  /*8c80*/  @P1 BRA `(.L_x_1422) ;  /* 0x00000fa000001947 */ /* 0x000fea0003800000 */
[----:B------:R-:W-:Y:S01]  /*8c90*/  ISETP.GE.AND P0, PT, R142, c[0x0][0x27c], PT ;  /* 0x00009f008e007a0c */ /* 0x000fe20003f06270 */
[----:B------:R-:W-:-:S12]  /*8ca0*/  BSSY B0, `(.L_x_1423) ;  /* 0x0000028000007945 */ /* 0x000fd80003800000 */
[----:B------:R-:W-:Y:S05]  /*8cb0*/  @P0 BRA `(.L_x_1424) ;  /* 0x0000026000000947 */ /* 0x000fea0003800000 */
[----:B------:R-:W1:Y:S01]  /*8cc0*/  LDS.128 R4, [R17+0x18100] ;  /* 0x0181000011047984 */ /* 0x000e620000000c00 */
[----:B------:R-:W-:Y:S01]  /*8cd0*/  SHF.L.U32 R46, R39, 0x10, RZ ;  /* 0x00000010272e7819 */ /* 0x000fe200000006ff */
[C---:B------:R-:W-:Y:S01]  /*8ce0*/  IMAD.U32 R44, R37.reuse, 0x10000, RZ ;  /* 0x00010000252c7824 */ /* 0x040fe200078e00ff */
[----:B------:R-:W-:Y:S02]  /*8cf0*/  LOP3.LUT R43, R37, 0xffff0000, RZ, 0xc0, !PT ;  /* 0xffff0000252b7812 */ /* 0x000fe400078ec0ff */
[----:B------:R-:W-:Y:S02]  /*8d00*/  LOP3.LUT R45, R39, 0xffff0000, RZ, 0xc0, !PT ;  /* 0xffff0000272d7812 */ /* 0x000fe400078ec0ff */
[C---:B-1----:R-:W-:Y:S02]  /*8d10*/  LOP3.LUT R41, R4.reuse, 0xffff0000, RZ, 0xc0, !PT ;  /* 0xffff000004297812 */ /* 0x042fe400078ec0ff */
[----:B------:R-:W-:Y:S02]  /*8d20*/  LOP3.LUT R50, R5, 0xffff0000, RZ, 0xc0, !PT ;  /* 0xffff000005327812 */ /* 0x000fe400078ec0ff */
[----:B------:R-:W-:-:S02]  /*8d30*/  SHF.L.U32 R42, R4, 0x10, RZ ;  /* 0x00000010042a7819 */ /* 0x000fc400000006ff */
[----:B------:R-:W-:Y:S01]  /*8d40*/  SHF.L.U32 R4, R5, 0x10, RZ ;  /* 0x0000001005047819 */ /* 0x000fe200000006ff */
[C---:B------:R-:W-:Y:S01]  /*8d50*/  FMUL.FTZ R5, R41.reuse, R44 ;  /* 0x0000002c29057220 */ /* 0x040fe20000410000 */
[C---:B------:R-:W-:Y:S01]  /*8d60*/  SHF.L.U32 R48, R6.reuse, 0x10, RZ ;  /* 0x0000001006307819 */ /* 0x040fe200000006ff */
[-C--:B------:R-:W-:Y:S01]  /*8d70*/  FMUL.FTZ R41, R41, R46.reuse ;  /* 0x0000002e29297220 */ /* 0x080fe20000410000 */
[----:B------:R-:W-:Y:S01]  /*8d80*/  LOP3.LUT R47, R6, 0xffff0000, RZ, 0xc0, !PT ;  /* 0xffff0000062f7812 */ /* 0x000fe200078ec0ff */
[C---:B------:R-:W-:Y:S01]  /*8d90*/  IMAD.U32 R6, R7.reuse, 0x10000, RZ ;  /* 0x0001000007067824 */ /* 0x040fe200078e00ff */
[----:B------:R-:W-:Y:S01]  /*8da0*/  LOP3.LUT R49, R7, 0xffff0000, RZ, 0xc0, !PT ;  /* 0xffff000007317812 */ /* 0x000fe200078ec0ff */
[----:B------:R-:W-:Y:S02]  /*8db0*/  FMUL.FTZ R7, R50, R43 ;  /* 0x0000002b32077220 */ /* 0x000fe40000410000 */
[----:B------:R-:W-:Y:S01]  /*8dc0*/  FFMA.FTZ R5, R42, R46, -R5 ;  /* 0x0000002e2a057223 */ /* 0x000fe20000010805 */
[----:B------:R-:W-:Y:S01]  /*8dd0*/  SHF.L.U32 R46, R38, 0x10, RZ ;  /* 0x00000010262e7819 */ /* 0x000fe200000006ff */
[----:B------:R-:W-:Y:S01]  /*8de0*/  FFMA.FTZ R42, R42, R44, R41 ;  /* 0x0000002c2a2a7223 */ /* 0x000fe20000010029 */
[----:B------:R-:W-:Y:S01]  /*8df0*/  SHF.L.U32 R44, R36, 0x10, RZ ;  /* 0x00000010242c7819 */ /* 0x000fe200000006ff */
[-C--:B------:R-:W-:Y:S01]  /*8e00*/  FMUL.FTZ R50, R50, R45.reuse ;  /* 0x0000002d32327220 */ /* 0x080fe20000410000 */
[----:B------:R-:W-:Y:S01]  /*8e10*/  LOP3.LUT R41, R36, 0xffff0000, RZ, 0xc0, !PT ;  /* 0xffff000024297812 */ /* 0x000fe200078ec0ff */
[----:B------:R-:W-:Y:S01]  /*8e20*/  FFMA.FTZ R7, R4, R45, -R7 ;  /* 0x0000002d04077223 */ /* 0x000fe20000010807 */
[----:B------:R-:W-:Y:S01]  /*8e30*/  LOP3.LUT R45, R38, 0xffff0000, RZ, 0xc0, !PT ;  /* 0xffff0000262d7812 */ /* 0x000fe200078ec0ff */
[----:B------:R-:W-:-:S02]  /*8e40*/  FFMA.FTZ R50, R4, R43, R50 ;  /* 0x0000002b04327223 */ /* 0x000fc40000010032 */
[----:B------:R-:W-:Y:S02]  /*8e50*/  FMUL.FTZ R43, R47, R44 ;  /* 0x0000002c2f2b7220 */ /* 0x000fe40000410000 */
[----:B------:R-:W-:Y:S02]  /*8e60*/  FMUL.FTZ R4, R49, R41 ;  /* 0x0000002931047220 */ /* 0x000fe40000410000 */
[-C--:B------:R-:W-:Y:S02]  /*8e70*/  FMUL.FTZ R47, R47, R46.reuse ;  /* 0x0000002e2f2f7220 */ /* 0x080fe40000410000 */
[----:B------:R-:W-:Y:S02]  /*8e80*/  FMUL.FTZ R49, R49, R45 ;  /* 0x0000002d31317220 */ /* 0x000fe40000410000 */
[C---:B------:R-:W-:Y:S02]  /*8e90*/  FFMA.FTZ R43, R48.reuse, R46, -R43 ;  /* 0x0000002e302b7223 */ /* 0x040fe4000001082b */
[----:B------:R-:W-:-:S02]  /*8ea0*/  FFMA.FTZ R44, R48, R44, R47 ;  /* 0x0000002c302c7223 */ /* 0x000fc4000001002f */
[----:B------:R-:W-:Y:S01]  /*8eb0*/  FFMA.FTZ R45, R6, R45, -R4 ;  /* 0x0000002d062d7223 */ /* 0x000fe20000010804 */
[----:B------:R-:W-:Y:S01]  /*8ec0*/  F2FP.BF16.PACK_AB R4, R42, R5 ;  /* 0x000000052a04723e */ /* 0x000fe200000010ff */
[----:B------:R-:W-:Y:S01]  /*8ed0*/  FFMA.FTZ R46, R6, R41, R49 ;  /* 0x00000029062e7223 */ /* 0x000fe20000010031 */
[----:B------:R-:W-:Y:S02]  /*8ee0*/  F2FP.BF16.PACK_AB R5, R50, R7 ;  /* 0x000000073205723e */ /* 0x000fe400000010ff */
[----:B------:R-:W-:Y:S02]  /*8ef0*/  F2FP.BF16.PACK_AB R6, R44, R43 ;  /* 0x0000002b2c06723e */ /* 0x000fe400000010ff */
[----:B------:R-:W-:-:S05]  /*8f00*/  F2FP.BF16.PACK_AB R7, R46, R45 ;  /* 0x0000002d2e07723e */ /* 0x000fca00000010ff */
[----:B------:R1:W-:Y:S02]  /*8f10*/  STS.128 [R17+0x18100], R4 ;  /* 0x0181000411007388 */ /* 0x0003e40000000c00 */
.L_x_1424:
[----:B------:R-:W-:Y:S05]  /*8f20*/  BSYNC B0 ;  /* 0x0000000000007941 */ /* 0x000fea0003800000 */
.L_x_1423:
[----:B------:R-:W-:Y:S01]  /*8f30*/  ISETP.GE.AND P0, PT, R138, c[0x0][0x27c], PT ;  /* 0x00009f008a007a0c */ /* 0x000fe20003f06270 */
[----:B------:R-:W-:-:S12]  /*8f40*/  BSSY B0, `(.L_x_1425) ;  /* 0x0000028000007945 */ /* 0x000fd80003800000 */
[----:B------:R-:W-:Y:S05]  /*8f50*/  @P0 BRA `(.L_x_1426) ;  /* 0x0000026000000947 */ /* 0x000fea0003800000 */
[----:B-1----:R-:W1:Y:S01]  /*8f60*/  LDS.128 R4, [R12] ;  /* 0x000000000c047984 */ /* 0x002e620000000c00 */
        /* <DEDUP_REMOVED lines=36> */
[----:B------:R1:W-:Y:S02]  /*91b0*/  STS.128 [R12], R4 ;  /* 0x000000040c007388 */ /* 0x0003e40000000c00 */
.L_x_1426:
[----:B------:R-:W-:Y:S05]  /*91c0*/  BSYNC B0 ;  /* 0x0000000000007941 */ /* 0x000fea0003800000 */
.L_x_1425:
[----:B------:R-:W-:Y:S01]  /*91d0*/  ISETP.GE.AND P0, PT, R31, c[0x0][0x27c], PT ;  /* 0x00009f001f007a0c */ /* 0x000fe20003f06270 */
[----:B------:R-:W-:-:S12]  /*91e0*/  BSSY B0, `(.L_x_1427) ;  /* 0x0000028000007945 */ /* 0x000fd80003800000 */
[----:B------:R-:W-:Y:S05]  /*91f0*/  @P0 BRA `(.L_x_1428) ;  /* 0x0000026000000947 */ /* 0x000fea0003800000 */
[----:B-1----:R-:W1:Y:S01]  /*9200*/  LDS.128 R4, [R17+0x1c100] ;  /* 0x01c1000011047984 */ /* 0x002e620000000c00 */
        /* <DEDUP_REMOVED lines=15> */
[C---:B------:R-:W-:Y:S01]  /*9300*/  FFMA.FTZ R5, R42.reuse, R46, -R5 ;  /* 0x0000002e2a057223 */ /* 0x040fe20000010805 */
[----:B------:R-:W-:Y:S01]  /*9310*/  SHF.L.U32 R46, R29, 0x10, RZ ;  /* 0x000000101d2e7819 */ /* 0x000fe200000006ff */
[----:B------:R-:W-:Y:S01]  /*9320*/  FFMA.FTZ R42, R42, R44, R41 ;  /* 0x0000002c2a2a7223 */ /* 0x000fe20000010029 */
[C---:B------:R-:W-:Y:S01]  /*9330*/  SHF.L.U32 R44, R27.reuse, 0x10, RZ ;  /* 0x000000101b2c7819 */ /* 0x040fe200000006ff */
[-C--:B------:R-:W-:Y:S01]  /*9340*/  FMUL.FTZ R50, R50, R45.reuse ;  /* 0x0000002d32327220 */ /* 0x080fe20000410000 */
[----:B------:R-:W-:Y:S01]  /*9350*/  LOP3.LUT R41, R27, 0xffff0000, RZ, 0xc0, !PT ;  /* 0xffff00001b297812 */ /* 0x000fe200078ec0ff */
[C---:B------:R-:W-:Y:S01]  /*9360*/  FFMA.FTZ R7, R4.reuse, R45, -R7 ;  /* 0x0000002d04077223 */ /* 0x040fe20000010807 */
        /* <DEDUP_REMOVED lines=15> */
.L_x_1428:
[----:B------:R-:W-:Y:S05]  /*9460*/  BSYNC B0 ;  /* 0x0000000000007941 */ /* 0x000fea0003800000 */
.L_x_1427:
        /* <DEDUP_REMOVED lines=41> */
.L_x_1430:
[----:B------:R-:W-:Y:S05]  /*9700*/  BSYNC B0 ;  /* 0x0000000000007941 */ /* 0x000fea0003800000 */
.L_x_1429:
        /* <DEDUP_REMOVED lines=20> */
[C---:B------:R-:W-:Y:S01]  /*9850*/  SHF.L.U32 R46, R21.reuse, 0x10, RZ ;  /* 0x00000010152e7819 */ /* 0x040fe200000006ff */
[----:B------:R-:W-:Y:S01]  /*9860*/  FFMA.FTZ R42, R42, R44, R41 ;  /* 0x0000002c2a2a7223 */ /* 0x000fe20000010029 */
[----:B------:R-:W-:Y:S01]  /*9870*/  SHF.L.U32 R44, R18, 0x10, RZ ;  /* 0x00000010122c7819 */ /* 0x000fe200000006ff */
        /* <DEDUP_REMOVED lines=18> */
.L_x_1432:
[----:B------:R-:W-:Y:S05]  /*99a0*/  BSYNC B0 ;  /* 0x0000000000007941 */ /* 0x000fea0003800000 */
.L_x_1431:
[----:B------:R-:W-:-:S13]  /*99b0*/  ISETP.GE.AND P0, PT, R136, c[0x0][0x27c], PT ;  /* 0x00009f0088007a0c */ /* 0x000fda0003f06270 */
        /* <DEDUP_REMOVED lines=39> */
.L_x_1422:
[----:B------:R-:W-:Y:S05]  /*9c30*/  BSYNC B1 ;  /* 0x0000000000017941 */ /* 0x000fea0003800000 */
.L_x_1421:
[----:B------:R-:W-:-:S13]  /*9c40*/  ISETP.GE.AND P0, PT, R8, R40, PT ;  /* 0x000000280800720c */ /* 0x000fda0003f06270 */
[----:B------:R-:W-:Y:S05]  /*9c50*/  @P0 BRA `(.L_x_1433) ;  /* 0x00003d7000000947 */ /* 0x000fea0003800000 */
[----:B------:R-:W-:Y:S01]  /*9c60*/  ISETP.GE.AND P0, PT, R142, c[0x0][0x27c], PT ;  /* 0x00009f008e007a0c */ /* 0x000fe20003f06270 */
[----:B------:R-:W-:-:S12]  /*9c70*/  BSSY B0, `(.L_x_1434) ;  /* 0x0000028000007945 */ /* 0x000fd80003800000 */
[----:B------:R-:W-:Y:S05]  /*9c80*/  @P0 BRA `(.L_x_1435) ;  /* 0x0000026000000947 */ /* 0x000fea0003800000 */
[----:B-1----:R-:W1:Y:S01]  /*9c90*/  LDS.128 R4, [R17+0x1a100] ;  /* 0x01a1000011047984 */ /* 0x002e620000000c00 */
[----:B------:R-:W-:Y:S02]  /*9ca0*/  LOP3.LUT R42, R39, 0xffff0000, RZ, 0xc0, !PT ;  /* 0xffff0000272a7812 */ /* 0x000fe400078ec0ff */
[C---:B-1----:R-:W-:Y:S01]  /*9cb0*/  SHF.L.U32 R40, R4.reuse, 0x10, RZ ;  /* 0x0000001004287819 */ /* 0x042fe200000006ff */
[----:B------:R-:W-:Y:S01]  /*9cc0*/  IMAD.U32 R43, R7, 0x10000, RZ ;  /* 0x00010000072b7824 */ /* 0x000fe200078e00ff */
[----:B------:R-:W-:Y:S02]  /*9cd0*/  LOP3.LUT R8, R4, 0xffff0000, RZ, 0xc0, !PT ;  /* 0xffff000004087812 */ /* 0x000fe400078ec0ff */
[C---:B------:R-:W-:Y:S02]  /*9ce0*/  SHF.L.U32 R4, R5.reuse, 0x10, RZ ;  /* 0x0000001005047819 */ /* 0x040fe400000006ff */
[----:B------:R-:W-:Y:S02]  /*9cf0*/  LOP3.LUT R41, R5, 0xffff0000, RZ, 0xc0, !PT ;  /* 0xffff000005297812 */ /* 0x000fe400078ec0ff */
[----:B------:R-:W-:Y:S01]  /*9d00*/  SHF.L.U32 R5, R39, 0x10, RZ ;  /* 0x0000001027057819 */ /* 0x000fe200000006ff */
[C---:B------:R-:W-:Y:S01]  /*9d10*/  IMAD.U32 R39, R37.reuse, 0x10000, RZ ;  /* 0x0001000025277824 */ /* 0x040fe200078e00ff */
[----:B------:R-:W-:-:S02]  /*9d20*/  LOP3.LUT R37, R37, 0xffff0000, RZ, 0xc0, !PT ;  /* 0xffff000025257812 */ /* 0x000fc400078ec0ff */
[C---:B------:R-:W-:Y:S02]  /*9d30*/  SHF.L.U32 R45, R6.reuse, 0x10, RZ ;  /* 0x00000010062d7819 */ /* 0x040fe400000006ff */
[----:B------:R-:W-:Y:S01]  /*9d40*/  LOP3.LUT R44, R6, 0xffff0000, RZ, 0xc0, !PT ;  /* 0xffff0000062c7812 */ /* 0x000fe200078ec0ff */
[-C--:B------:R-:W-:Y:S01]  /*9d50*/  FMUL.FTZ R6, R39, R8.reuse ;  /* 0x0000000827067220 */ /* 0x080fe20000410000 */
[----:B------:R-:W-:Y:S01]  /*9d60*/  LOP3.LUT R46, R7, 0xffff0000, RZ, 0xc0, !PT ;  /* 0xffff0000072e7812 */ /* 0x000fe200078ec0ff */
[-C--:B------:R-:W-:Y:S02]  /*9d70*/  FMUL.FTZ R7, R37, R41.reuse ;  /* 0x0000002925077220 */ /* 0x080fe40000410000 */
[C---:B------:R-:W-:Y:S02]  /*9d80*/  FMUL.FTZ R8, R5.reuse, R8 ;  /* 0x0000000805087220 */ /* 0x040fe40000410000 */
[----:B------:R-:W-:Y:S02]  /*9d90*/  FFMA.FTZ R6, R5, R40, -R6 ;  /* 0x0000002805067223 */ /* 0x000fe40000010806 */
[----:B------:R-:W-:Y:S01]  /*9da0*/  FFMA.FTZ R5, R42, R4, -R7 ;  /* 0x000000042a057223 */ /* 0x000fe20000010807 */
[----:B------:R-:W-:Y:S01]  /*9db0*/  SHF.L.U32 R7, R36, 0x10, RZ ;  /* 0x0000001024077819 */ /* 0x000fe200000006ff */
[----:B------:R-:W-:Y:S01]  /*9dc0*/  FFMA.FTZ R39, R39, R40, R8 ;  /* 0x0000002827277223 */ /* 0x000fe20000010008 */
[----:B------:R-:W-:Y:S01]  /*9dd0*/  SHF.L.U32 R8, R38, 0x10, RZ ;  /* 0x0000001026087819 */ /* 0x000fe200000006ff */
[----:B------:R-:W-:Y:S01]  /*9de0*/  FMUL.FTZ R41, R42, R41 ;  /* 0x000000292a297220 */ /* 0x000fe20000410000 */
[----:B------:R-:W-:-:S02]  /*9df0*/  LOP3.LUT R36, R36, 0xffff0000, RZ, 0xc0, !PT ;  /* 0xffff000024247812 */ /* 0x000fc400078ec0ff */
[----:B------:R-:W-:Y:S01]  /*9e00*/  LOP3.LUT R38, R38, 0xffff0000, RZ, 0xc0, !PT ;  /* 0xffff000026267812 */ /* 0x000fe200078ec0ff */
[----:B------:R-:W-:Y:S02]  /*9e10*/  FFMA.FTZ R40, R37, R4, R41 ;  /* 0x0000000425287223 */ /* 0x000fe40000010029 */
[-C--:B------:R-:W-:Y:S02]  /*9e20*/  FMUL.FTZ R4, R7, R44.reuse ;  /* 0x0000002c07047220 */ /* 0x080fe40000410000 */
[----:B------:R-:W-:Y:S01]  /*9e30*/  FMUL.FTZ R44, R8, R44 ;  /* 0x0000002c082c7220 */ /* 0x000fe20000410000 */
[----:B------:R-:W-:Y:S01]  /*9e40*/  F2FP.BF16.PACK_AB R5, R40, R5 ;  /* 0x000000052805723e */ /* 0x000fe200000010ff */
[-C--:B------:R-:W-:Y:S02]  /*9e50*/  FMUL.FTZ R37, R36, R46.reuse ;  /* 0x0000002e24257220 */ /* 0x080fe40000410000 */
[----:B------:R-:W-:Y:S02]  /*9e60*/  FMUL.FTZ R46, R38, R46 ;  /* 0x0000002e262e7220 */ /* 0x000fe40000410000 */
[-C--:B------:R-:W-:Y:S01]  /*9e70*/  FFMA.FTZ R8, R8, R45.reuse, -R4 ;  /* 0x0000002d08087223 */ /* 0x080fe20000010804 */
[----:B------:R-:W-:Y:S01]  /*9e80*/  F2FP.BF16.PACK_AB R4, R39, R6 ;  /* 0x000000062704723e */ /* 0x000fe200000010ff */
[----:B------:R-:W-:-:S02]  /*9e90*/  FFMA.FTZ R7, R7, R45, R44 ;  /* 0x0000002d07077223 */ /* 0x000fc4000001002c */
[-C--:B------:R-:W-:Y:S02]  /*9ea0*/  FFMA.FTZ R37, R38, R43.reuse, -R37 ;  /* 0x0000002b26257223 */ /* 0x080fe40000010825 */
[----:B------:R-:W-:Y:S01]  /*9eb0*/  FFMA.FTZ R46, R36, R43, R46 ;  /* 0x0000002b242e7223 */ /* 0x000fe2000001002e */
[----:B------:R-:W-:-:S04]  /*9ec0*/  F2FP.BF16.PACK_AB R6, R7, R8 ;  /* 0x000000080706723e */ /* 0x000fc800000010ff */
[----:B------:R-:W-:-:S05]  /*9ed0*/  F2FP.BF16.PACK_AB R7, R46, R37 ;  /* 0x000000252e07723e */ /* 0x000fca00000010ff */
[----:B------:R1:W-:Y:S02]  /*9ee0*/  STS.128 [R17+0x1a100], R4 ;  /* 0x01a1000411007388 */ /* 0x0003e40000000c00 */
.L_x_1435:
[----:B------:R-:W-:Y:S05]  /*9ef0*/  BSYNC B0 ;  /* 0x0000000000007941 */ /* 0x000fea0003800000 */
.L_x_1434:
        /* <DEDUP_REMOVED lines=41> */
.L_x_1437:
[----:B------:R-:W-:Y:S05]  /*a190*/  BSYNC B0 ;  /* 0x0000000000007941 */ /* 0x000fea0003800000 */
.L_x_1436:
[----:B------:R-:W-:Y:S01]  /*a1a0*/  ISETP.GE.AND P0, PT, R31, c[0x0][0x27c], PT ;  /* 0x00009f001f007a0c */ /* 0x000fe20003f06270 */
[----:B------:R-:W-:-:S12]  /*a1b0*/  BSSY B0, `(.L_x_1438) ;  /* 0x0000028000007945 */ /* 0x000fd80003800000 */
[----:B------:R-:W-:Y:S05]  /*a1c0*/  @P0 BRA `(.L_x_1439) ;  /* 0x0000026000000947 */ /* 0x000fea0003800000 */
[----:B-1----:R-:W1:Y:S01]  /*a1d0*/  LDS.128 R4, [R17+0x1e100] ;  /* 0x01e1000011047984 */ /* 0x002e620000000c00 */
[----:B------:R-:W-:Y:S02]  /*a1e0*/  LOP3.LUT R33, R30, 0xffff0000, RZ, 0xc0, !PT ;  /* 0xffff00001e217812 */ /* 0x000fe400078ec0ff */
[----:B------:R-:W-:Y:S02]  /*a1f0*/  LOP3.LUT R35, R28, 0xffff0000, RZ, 0xc0, !PT ;  /* 0xffff00001c237812 */ /* 0x000fe400078ec0ff */
[C---:B-1----:R-:W-:Y:S02]  /*a200*/  SHF.L.U32 R31, R4.reuse, 0x10, RZ ;  /* 0x00000010041f7819 */ /* 0x042fe400000006ff */
[----:B------:R-:W-:Y:S02]  /*a210*/  LOP3.LUT R8, R4, 0xffff0000, RZ, 0xc0, !PT ;  /* 0xffff000004087812 */ /* 0x000fe400078ec0ff */
[C---:B------:R-:W-:Y:S02]  /*a220*/  SHF.L.U32 R4, R5.reuse, 0x10, RZ ;  /* 0x0000001005047819 */ /* 0x040fe400000006ff */
[----:B------:R-:W-:-:S02]  /*a230*/  LOP3.LUT R32, R5, 0xffff0000, RZ, 0xc0, !PT ;  /* 0xffff000005207812 */ /* 0x000fc400078ec0ff */
[----:B------:R-:W-:Y:S01]  /*a240*/  SHF.L.U32 R5, R30, 0x10, RZ ;  /* 0x000000101e057819 */ /* 0x000fe200000006ff */
[----:B------:R-:W-:Y:S01]  /*a250*/  IMAD.U32 R30, R28, 0x10000, RZ ;  /* 0x000100001c1e7824 */ /* 0x000fe200078e00ff */
[C---:B------:R-:W-:Y:S01]  /*a260*/  SHF.L.U32 R36, R6.reuse, 0x10, RZ ;  /* 0x0000001006247819 */ /* 0x040fe200000006ff */
[C---:B------:R-:W-:Y:S01]  /*a270*/  IMAD.U32 R28, R7.reuse, 0x10000, RZ ;  /* 0x00010000071c7824 */ /* 0x040fe200078e00ff */
[----:B------:R-:W-:Y:S01]  /*a280*/  LOP3.LUT R34, R6, 0xffff0000, RZ, 0xc0, !PT ;  /* 0xffff000006227812 */ /* 0x000fe200078ec0ff */
[----:B------:R-:W-:Y:S01]  /*a290*/  FMUL.FTZ R6, R30, R8 ;  /* 0x000000081e067220 */ /* 0x000fe20000410000 */
[----:B------:R-:W-:Y:S01]  /*a2a0*/  LOP3.LUT R37, R7, 0xffff0000, RZ, 0xc0, !PT ;  /* 0xffff000007257812 */ /* 0x000fe200078ec0ff */
[----:B------:R-:W-:Y:S02]  /*a2b0*/  FMUL.FTZ R7, R35, R32 ;  /* 0x0000002023077220 */ /* 0x000fe40000410000 */
[C---:B------:R-:W-:Y:S02]  /*a2c0*/  FMUL.FTZ R8, R5.reuse, R8 ;  /* 0x0000000805087220 */ /* 0x040fe40000410000 */
[----:B------:R-:W-:-:S02]  /*a2d0*/  FFMA.FTZ R6, R5, R31, -R6 ;  /* 0x0000001f05067223 */ /* 0x000fc40000010806 */
[----:B------:R-:W-:Y:S01]  /*a2e0*/  FFMA.FTZ R5, R33, R4, -R7 ;  /* 0x0000000421057223 */ /* 0x000fe20000010807 */
[----:B------:R-:W-:Y:S01]  /*a2f0*/  SHF.L.U32 R7, R27, 0x10, RZ ;  /* 0x000000101b077819 */ /* 0x000fe200000006ff */
[----:B------:R-:W-:Y:S01]  /*a300*/  FMUL.FTZ R32, R33, R32 ;  /* 0x0000002021207220 */ /* 0x000fe20000410000 */
[----:B------:R-:W-:Y:S01]  /*a310*/  SHF.L.U32 R33, R29, 0x10, RZ ;  /* 0x000000101d217819 */ /* 0x000fe200000006ff */
[----:B------:R-:W-:Y:S01]  /*a320*/  FFMA.FTZ R31, R30, R31, R8 ;  /* 0x0000001f1e1f7223 */ /* 0x000fe20000010008 */
[----:B------:R-:W-:Y:S01]  /*a330*/  LOP3.LUT R27, R27, 0xffff0000, RZ, 0xc0, !PT ;  /* 0xffff00001b1b7812 */ /* 0x000fe200078ec0ff */
[----:B------:R-:W-:Y:S01]  /*a340*/  FFMA.FTZ R32, R35, R4, R32 ;  /* 0x0000000423207223 */ /* 0x000fe20000010020 */
[----:B------:R-:W-:Y:S01]  /*a350*/  LOP3.LUT R29, R29, 0xffff0000, RZ, 0xc0, !PT ;  /* 0xffff00001d1d7812 */ /* 0x000fe200078ec0ff */
[-C--:B------:R-:W-:Y:S02]  /*a360*/  FMUL.FTZ R4, R7, R34.reuse ;  /* 0x0000002207047220 */ /* 0x080fe40000410000 */
[----:B------:R-:W-:Y:S01]  /*a370*/  FMUL.FTZ R34, R33, R34 ;  /* 0x0000002221227220 */ /* 0x000fe20000410000 */
[----:B------:R-:W-:Y:S01]  /*a380*/  F2FP.BF16.PACK_AB R5, R32, R5 ;  /* 0x000000052005723e */ /* 0x000fe200000010ff */
[----:B------:R-:W-:-:S02]  /*a390*/  FMUL.FTZ R8, R27, R37 ;  /* 0x000000251b087220 */ /* 0x000fc40000410000 */
[----:B------:R-:W-:Y:S02]  /*a3a0*/  FMUL.FTZ R37, R29, R37 ;  /* 0x000000251d257220 */ /* 0x000fe40000410000 */
[----:B------:R-:W-:Y:S02]  /*a3b0*/  FFMA.FTZ R34, R7, R36, R34 ;  /* 0x0000002407227223 */ /* 0x000fe40000010022 */
[----:B------:R-:W-:Y:S02]  /*a3c0*/  FFMA.FTZ R7, R29, R28, -R8 ;  /* 0x0000001c1d077223 */ /* 0x000fe40000010808 */
[----:B------:R-:W-:Y:S01]  /*a3d0*/  FFMA.FTZ R33, R33, R36, -R4 ;  /* 0x0000002421217223 */ /* 0x000fe20000010804 */
[----:B------:R-:W-:Y:S01]  /*a3e0*/  F2FP.BF16.PACK_AB R4, R31, R6 ;  /* 0x000000061f04723e */ /* 0x000fe200000010ff */
[----:B------:R-:W-:-:S03]  /*a3f0*/  FFMA.FTZ R28, R27, R28, R37 ;  /* 0x0000001c1b1c7223 */ /* 0x000fc60000010025 */
[----:B------:R-:W-:Y:S02]  /*a400*/  F2FP.BF16.PACK_AB R6, R34, R33 ;  /* 0x000000212206723e */ /* 0x000fe400000010ff */
[----:B------:R-:W-:-:S05]  /*a410*/  F2FP.BF16.PACK_AB R7, R28, R7 ;  /* 0x000000071c07723e */ /* 0x000fca00000010ff */
[----:B------:R1:W-:Y:S02]  /*a420*/  STS.128 [R17+0x1e100], R4 ;  /* 0x01e1000411007388 */ /* 0x0003e40000000c00 */
.L_x_1439:
[----:B------:R-:W-:Y:S05]  /*a430*/  BSYNC B0 ;  /* 0x0000000000007941 */ /* 0x000fea0003800000 */
.L_x_1438:
        /* <DEDUP_REMOVED lines=41> */
.L_x_1441:
[----:B------:R-:W-:Y:S05]  /*a6d0*/  BSYNC B0 ;  /* 0x0000000000007941 */ /* 0x000fea0003800000 */
.L_x_1440:
        /* <DEDUP_REMOVED lines=17> */
[----:B------:R-:W-:Y:S02]  /*a7f0*/  FMUL.FTZ R7, R20, R23 ;  /* 0x0000001714077220 */ /* 0x000fe40000410000 */
[C---:B------:R-:W-:Y:S02]  /*a800*/  FMUL.FTZ R8, R5.reuse, R8 ;  /* 0x0000000805087220 */ /* 0x040fe40000410000 */
[-C--:B------:R-:W-:Y:S02]  /*a810*/  FFMA.FTZ R6, R5, R19.reuse, -R6 ;  /* 0x0000001305067223 */ /* 0x080fe40000010806 */
        /* <DEDUP_REMOVED lines=21> */
.L_x_1443:
[----:B------:R-:W-:Y:S05]  /*a970*/  BSYNC B0 ;  /* 0x0000000000007941 */ /* 0x000fea0003800000 */
.L_x_1442:
[----:B------:R-:W-:-:S13]  /*a980*/  ISETP.GE.AND P0, PT, R136, c[0x0][0x27c], PT ;  /* 0x00009f0088007a0c */ /* 0x000fda0003f06270 */
        /* <DEDUP_REMOVED lines=38> */
[----:B------:R1:W-:Y:S01]  /*abf0*/  STS.128 [R12+0xa000], R4 ;  /* 0x00a000040c007388 */ /* 0x0003e20000000c00 */
[----:B------:R-:W-:Y:S05]  /*ac00*/  BRA `(.L_x_1433) ;  /* 0x00002dc000007947 */ /* 0x000fea0003800000 */
.L_x_1418:
[----:B------:R-:W-:Y:S01]  /*ac10*/  ISETP.GE.AND P0, PT, R5, R86, PT ;  /* 0x000000560500720c */ /* 0x000fe20003f06270 */
[C---:B------:R-:W-:Y:S01]  /*ac20*/  IMAD.IADD R20, R142.reuse, 0x1, R19 ;  /* 0x000000018e147824 */ /* 0x040fe200078e0213 */
[----:B------:R-:W1:Y:S01]  /*ac30*/  SHFL.IDX PT, R43, R7, RZ, 0x1c1f ;  /* 0x001c1fff072b7589 */ /* 0x000e6200000e0000 */
[----:B------:R-:W-:Y:S01]  /*ac40*/  IMAD.IADD R40, R142, 0x1, R31 ;  /* 0x000000018e287824 */ /* 0x000fe200078e021f */
[----:B------:R-:W-:Y:S01]  /*ac50*/  BSSY B0, `(.L_x_1444) ;  /* 0x000003a000007945 */ /* 0x000fe20003800000 */
[----:B------:R-:W-:Y:S01]  /*ac60*/  CS2R R46, SRZ ;  /* 0x00000000002e7805 */ /* 0x000fe2000001ff00 */
[----:B------:R-:W-:Y:S01]  /*ac70*/  SHF.R.S32.HI R17, RZ, 0x1f, R20 ;  /* 0x0000001fff117819 */ /* 0x000fe20000011414 */
[----:B------:R2:W3:Y:S01]  /*ac80*/  SHFL.IDX PT, R42, R4, RZ, 0x1c1f ;  /* 0x001c1fff042a7589 */ /* 0x0004e200000e0000 */
[----:B------:R-:W-:Y:S01]  /*ac90*/  SHF.R.S32.HI R37, RZ, 0x1f, R40 ;  /* 0x0000001fff257819 */ /* 0x000fe20000011428 */
[----:B------:R-:W-:Y:S01]  /*aca0*/  CS2R R44, SRZ ;  /* 0x00000000002c7805 */ /* 0x000fe2000001ff00 */
[----:B------:R-:W-:Y:S01]  /*acb0*/  LEA.HI R18, R17, R20, RZ, 0x3 ;  /* 0x0000001411127211 */ /* 0x000fe200078f18ff */
[----:B------:R4:W1:Y:S01]  /*acc0*/  SHFL.IDX PT, R23, R6, RZ, 0x1c1f ;  /* 0x001c1fff06177589 */ /* 0x00086200000e0000 */
[----:B------:R-:W-:Y:S01]  /*acd0*/  LEA.HI R38, R37, R40, RZ, 0x3 ;  /* 0x0000002825267211 */ /* 0x000fe200078f18ff */
[----:B------:R-:W-:Y:S01]  /*ace0*/  CS2R R34, SRZ ;  /* 0x0000000000227805 */ /* 0x000fe2000001ff00 */
[----:B------:R-:W-:Y:S01]  /*acf0*/  CS2R R32, SRZ ;  /* 0x0000000000207805 */ /* 0x000fe2000001ff00 */
[----:B------:R5:W1:Y:S01]  /*ad00*/  SHFL.IDX PT, R22, R12, RZ, 0x1c1f ;  /* 0x001c1fff0c167589 */ /* 0x000a6200000e0000 */
[----:B------:R-:W-:Y:S01]  /*ad10*/  CS2R R30, SRZ ;  /* 0x00000000001e7805 */ /* 0x000fe2000001ff00 */
[----:B------:R-:W-:Y:S01]  /*ad20*/  CS2R R28, SRZ ;  /* 0x00000000001c7805 */ /* 0x000fe2000001ff00 */
[----:B------:R-:W-:Y:S01]  /*ad30*/  CS2R R26, SRZ ;  /* 0x00000000001a7805 */ /* 0x000fe2000001ff00 */
[----:B------:R-:W-:Y:S01]  /*ad40*/  CS2R R24, SRZ ;  /* 0x0000000000187805 */ /* 0x000fe2000001ff00 */
[----:B------:R-:W-:Y:S01]  /*ad50*/  CS2R R14, SRZ ;  /* 0x00000000000e7805 */ /* 0x000fe2000001ff00 */
[----:B------:R-:W-:-:S02]  /*ad60*/  SHF.R.S32.HI R16, RZ, 0x3, R18 ;  /* 0x00000003ff107819 */ /* 0x000fc40000011412 */
[----:B------:R-:W-:Y:S01]  /*ad70*/  SHF.R.S32.HI R36, RZ, 0x3, R38 ;  /* 0x00000003ff247819 */ /* 0x000fe20000011426 */
[----:B--2---:R-:W-:Y:S01]  /*ad80*/  CS2R R4, SRZ ;  /* 0x0000000000047805 */ /* 0x004fe2000001ff00 */
[----:B----4-:R-:W-:Y:S01]  /*ad90*/  CS2R R6, SRZ ;  /* 0x0000000000067805 */ /* 0x010fe2000001ff00 */
[----:B-----5:R-:W-:Y:S01]  /*ada0*/  CS2R R12, SRZ ;  /* 0x00000000000c7805 */ /* 0x020fe2000001ff00 */
[----:B------:R-:W-:Y:S05]  /*adb0*/  @P0 BRA `(.L_x_1445) ;  /* 0x0000023000000947 */ /* 0x000fea0003800000 */
[C---:B-1-3--:R-:W-:Y:S01]  /*adc0*/  ISETP.GE.AND P0, PT, R144.reuse, c[0x0][0x27c], PT ;  /* 0x00009f0090007a0c */ /* 0x04afe20003f06270 */
        /* <DEDUP_REMOVED lines=12> */
[-C--:B------:R-:W-:Y:S02]  /*ae90*/  @!P0 IADD3 R50, P3, R42, R49.reuse, RZ ;  /* 0x000000312a328210 */ /* 0x080fe40007f7e0ff */
[----:B------:R-:W-:Y:S01]  /*aea0*/  @!P2 SHF.L.U32 R6, R36, 0x3, RZ ;  /* 0x000000032406a819 */ /* 0x000fe200000006ff */
[----:B------:R-:W-:Y:S02]  /*aeb0*/  @!P1 IMAD.SHL.U32 R5, R16, 0x8, RZ ;  /* 0x0000000810059824 */ /* 0x000fe400078e00ff */
[----:B------:R-:W-:Y:S01]  /*aec0*/  @!P0 IMAD.X R51, R43, 0x1, R4, P3 ;  /* 0x000000012b338824 */ /* 0x000fe200018e0604 */
[----:B------:R-:W-:Y:S01]  /*aed0*/  @!P0 IADD3 R48, P3, R22, R49, RZ ;  /* 0x0000003116308210 */ /* 0x000fe20007f7e0ff */
[C---:B------:R-:W-:Y:S01]  /*aee0*/  @!P2 IMAD.WIDE R52, R6.reuse, 0x2, R42 ;  /* 0x000000020634a825 */ /* 0x040fe200078e022a */
[----:B------:R-:W-:Y:S02]  /*aef0*/  CS2R R26, SRZ ;  /* 0x00000000001a7805 */ /* 0x000fe4000001ff00 */
[----:B------:R-:W-:Y:S01]  /*af00*/  @!P0 IADD3.X R49, R23, R4, RZ, P3, !PT ;  /* 0x0000000417318210 */ /* 0x000fe20001ffe4ff */
[----:B------:R-:W-:Y:S01]  /*af10*/  @!P2 IMAD.WIDE R54, R6, 0x2, R22 ;  /* 0x000000020636a825 */ /* 0x000fe200078e0216 */
[----:B------:R-:W-:Y:S01]  /*af20*/  CS2R R24, SRZ ;  /* 0x0000000000187805 */ /* 0x000fe2000001ff00 */
[----:B------:R-:W-:Y:S01]  /*af30*/  CS2R R30, SRZ ;  /* 0x00000000001e7805 */ /* 0x000fe2000001ff00 */
[----:B------:R-:W-:Y:S01]  /*af40*/  CS2R R28, SRZ ;  /* 0x00000000001c7805 */ /* 0x000fe2000001ff00 */
[C---:B------:R-:W-:Y:S01]  /*af50*/  @!P1 IMAD.WIDE R42, R5.reuse, 0x2, R42 ;  /* 0x00000002052a9825 */ /* 0x040fe200078e022a */
[----:B------:R-:W-:Y:S01]  /*af60*/  CS2R R6, SRZ ;  /* 0x0000000000067805 */ /* 0x000fe2000001ff00 */
[----:B------:R1:W5:Y:S02]  /*af70*/  @!P2 LD.E.128 R32, [R52.64] ;  /* 0x000000083420a980 */ /* 0x000364000c101d00 */
[----:B------:R-:W-:-:S02]  /*af80*/  @!P1 IMAD.WIDE R22, R5, 0x2, R22 ;  /* 0x0000000205169825 */ /* 0x000fc400078e0216 */
[----:B------:R-:W-:Y:S01]  /*af90*/  CS2R R4, SRZ ;  /* 0x0000000000047805 */ /* 0x000fe2000001ff00 */
[----:B------:R1:W5:Y:S04]  /*afa0*/  @!P2 LD.E.128 R12, [R54.64] ;  /* 0x00000008360ca980 */ /* 0x000368000c101d00 */
[----:B------:R1:W5:Y:S04]  /*afb0*/  @!P1 LD.E.128 R44, [R42.64] ;  /* 0x000000082a2c9980 */ /* 0x000368000c101d00 */
[----:B------:R1:W5:Y:S04]  /*afc0*/  @!P1 LD.E.128 R24, [R22.64] ;  /* 0x0000000816189980 */ /* 0x000368000c101d00 */
[----:B------:R1:W5:Y:S04]  /*afd0*/  @!P0 LD.E.128 R28, [R50.64] ;  /* 0x00000008321c8980 */ /* 0x000368000c101d00 */
[----:B------:R1:W5:Y:S02]  /*afe0*/  @!P0 LD.E.128 R4, [R48.64] ;  /* 0x0000000830048980 */ /* 0x000364000c101d00 */
.L_x_1445:
[----:B-1-3--:R-:W-:Y:S05]  /*aff0*/  BSYNC B0 ;  /* 0x0000000000007941 */ /* 0x00afea0003800000 */
.L_x_1444:
[--C-:B-----5:R-:W-:Y:S01]  /*b000*/  IMAD.MOV.U32 R48, RZ, RZ, R31.reuse ;  /* 0x000000ffff307224 */ /* 0x120fe200078e001f */
[----:B------:R-:W-:Y:S01]  /*b010*/  SHF.R.U32.HI R65, RZ, 0x10, R31 ;  /* 0x00000010ff417819 */ /* 0x000fe2000001161f */
[----:B------:R-:W-:Y:S01]  /*b020*/  IMAD.MOV.U32 R63, RZ, RZ, R44 ;  /* 0x000000ffff3f7224 */ /* 0x000fe200078e002c */
[----:B------:R-:W-:Y:S01]  /*b030*/  SHF.R.U64 R56, R44, 0x10, R45 ;  /* 0x000000102c387819 */ /* 0x000fe2000000122d */
[----:B------:R-:W-:Y:S01]  /*b040*/  IMAD.MOV.U32 R59, RZ, RZ, R4 ;  /* 0x000000ffff3b7224 */ /* 0x000fe200078e0004 */
[----:B------:R-:W-:Y:S01]  /*b050*/  PRMT R44, R48, 0x5410, R65 ;  /* 0x00005410302c7816 */ /* 0x000fe20000000041 */
[----:B------:R-:W-:Y:S01]  /*b060*/  IMAD R48, R209, -0x80, R86 ;  /* 0xffffff80d1307824 */ /* 0x000fe200078e0256 */
[----:B------:R-:W-:Y:S01]  /*b070*/  SHF.R.U64 R58, R4, 0x10, R5 ;  /* 0x00000010043a7819 */ /* 0x000fe20000001205 */
[----:B------:R-:W-:Y:S01]  /*b080*/  IMAD.MOV.U32 R4, RZ, RZ, R6 ;  /* 0x000000ffff047224 */ /* 0x000fe200078e0006 */
[----:B------:R-:W-:Y:S01]  /*b090*/  SHF.R.U64 R54, R30, 0x10, R31 ;  /* 0x000000101e367819 */ /* 0x000fe2000000121f */
[----:B------:R-:W-:Y:S01]  /*b0a0*/  IMAD.MOV.U32 R43, RZ, RZ, R29 ;  /* 0x000000ffff2b7224 */ /* 0x000fe200078e001d */
[----:B------:R-:W-:Y:S01]  /*b0b0*/  IMNMX R48, R48, 0x80, PT ;  /* 0x0000008030307817 */ /* 0x000fe20003800200 */
[----:B------:R-:W-:Y:S01]  /*b0c0*/  IMAD.MOV.U32 R61, RZ, RZ, R30 ;  /* 0x000000ffff3d7224 */ /* 0x000fe200078e001e */
[--C-:B------:R-:W-:Y:S01]  /*b0d0*/  SHF.R.U64 R41, R6, 0x10, R7.reuse ;  /* 0x0000001006297819 */ /* 0x100fe20000001207 */
[----:B------:R-:W-:Y:S01]  /*b0e0*/  IMAD.MOV.U32 R39, RZ, RZ, R7 ;  /* 0x000000ffff277224 */ /* 0x000fe200078e0007 */
[----:B------:R-:W-:Y:S01]  /*b0f0*/  ISETP.GE.AND P0, PT, R223, R48, PT ;  /* 0x00000030df00720c */ /* 0x000fe20003f06270 */
[----:B------:R-:W-:Y:S01]  /*b100*/  IMAD.MOV.U32 R6, RZ, RZ, R12 ;  /* 0x000000ffff067224 */ /* 0x000fe200078e000c */
[--C-:B------:R-:W-:Y:S01]  /*b110*/  SHF.R.U64 R53, R28, 0x10, R29.reuse ;  /* 0x000000101c357819 */ /* 0x100fe2000000121d */
[----:B------:R-:W-:Y:S01]  /*b120*/  IMAD.MOV.U32 R64, RZ, RZ, R28 ;  /* 0x000000ffff407224 */ /* 0x000fe200078e001c */
[----:B------:R-:W-:Y:S01]  /*b130*/  SHF.R.U32.HI R72, RZ, 0x10, R29 ;  /* 0x00000010ff487819 */ /* 0x000fe2000001161d */
[----:B------:R-:W-:Y:S01]  /*b140*/  IMAD.MOV.U32 R66, RZ, RZ, R32 ;  /* 0x000000ffff427224 */ /* 0x000fe200078e0020 */
[----:B------:R-:W-:Y:S01]  /*b150*/  SHF.R.U32.HI R60, RZ, 0x10, R7 ;  /* 0x00000010ff3c7819 */ /* 0x000fe20000011607 */
[--C-:B------:R-:W-:Y:S01]  /*b160*/  IMAD.MOV.U32 R30, RZ, RZ, R13.reuse ;  /* 0x000000ffff1e7224 */ /* 0x100fe200078e000d */
[----:B------:R-:W-:Y:S01]  /*b170*/  SHF.R.U64 R31, R12, 0x10, R13 ;  /* 0x000000100c1f7819 */ /* 0x000fe2000000120d */
        /* <DEDUP_REMOVED lines=17> */
[--C-:B------:R-:W-:Y:S01]  /*b290*/  SHF.R.U64 R57, R46, 0x10, R47.reuse ;  /* 0x000000102e397819 */ /* 0x100fe2000000122f */
        /* <DEDUP_REMOVED lines=40> */
[----:B------:R-:W-:Y:S01]  /*b520*/  IMAD.MOV.U32 R4, RZ, RZ, c[0x0][0x27c] ;  /* 0x00009f00ff047624 */ /* 0x000fe200078e00ff */
[----:B------:R-:W-:Y:S01]  /*b530*/  LOP3.LUT R50, R221, 0x38, R144, 0xf8, !PT ;  /* 0x00000038dd327812 */ /* 0x000fe200078ef890 */
[----:B------:R-:W-:Y:S01]  /*b540*/  IMAD.U32 R70, R47, 0x10000, RZ ;  /* 0x000100002f467824 */ /* 0x000fe200078e00ff */
[----:B------:R-:W-:Y:S02]  /*b550*/  SHF.L.U32 R60, R43, 0x10, RZ ;  /* 0x000000102b3c7819 */ /* 0x000fe400000006ff */
[----:B------:R-:W-:Y:S02]  /*b560*/  LEA.HI R5, R4, R219, RZ, 0x1d ;  /* 0x000000db04057211 */ /* 0x000fe400078fe8ff */
[----:B------:R-:W-:Y:S02]  /*b570*/  LOP3.LUT R50, R140, R50, R141, 0xf6, !PT ;  /* 0x000000328c327212 */ /* 0x000fe400078ef68d */
[----:B------:R-:W-:Y:S02]  /*b580*/  SHF.R.S32.HI R4, RZ, 0x1f, R5 ;  /* 0x0000001fff047819 */ /* 0x000fe40000011405 */
[----:B------:R-:W-:-:S02]  /*b590*/  SHF.L.U32 R6, R5, 0x3, RZ ;  /* 0x0000000305067819 */ /* 0x000fc400000006ff */
[----:B------:R-:W-:Y:S02]  /*b5a0*/  LEA.HI R4, R4, R5, RZ, 0x3 ;  /* 0x0000000504047211 */ /* 0x000fe400078f18ff */
[----:B------:R-:W-:Y:S02]  /*b5b0*/  LOP3.LUT R6, R221, 0x38, R6, 0xf8, !PT ;  /* 0x00000038dd067812 */ /* 0x000fe400078ef806 */
[----:B------:R-:W-:Y:S01]  /*b5c0*/  SHF.L.U32 R50, R50, 0x1, RZ ;  /* 0x0000000132327819 */ /* 0x000fe200000006ff */
[----:B------:R-:W-:Y:S01]  /*b5d0*/  IMAD.SHL.U32 R4, R4, 0x400, RZ ;  /* 0x0000040004047824 */ /* 0x000fe200078e00ff */
[----:B------:R-:W-:Y:S02]  /*b5e0*/  LOP3.LUT R49, R6, R141, RZ, 0x3c, !PT ;  /* 0x0000008d06317212 */ /* 0x000fe400078e3cff */
[----:B------:R-:W-:Y:S01]  /*b5f0*/  SHF.L.U32 R61, R41, 0x10, RZ ;  /* 0x00000010293d7819 */ /* 0x000fe200000006ff */
[----:B------:R-:W1:Y:S01]  /*b600*/  LDS.128 R12, [R50+0x18100] ;  /* 0x01810000320c7984 */ /* 0x000e620000000c00 */
[----:B------:R-:W-:-:S02]  /*b610*/  LOP3.LUT R4, R4, 0x7fffe000, RZ, 0xc0, !PT ;  /* 0x7fffe00004047812 */ /* 0x000fc400078ec0ff */
[----:B------:R-:W-:Y:S02]  /*b620*/  LOP3.LUT R65, R46, 0xffff0000, RZ, 0xc0, !PT ;  /* 0xffff00002e417812 */ /* 0x000fe400078ec0ff */
[----:B------:R-:W-:-:S05]  /*b630*/  IADD3 R49, R49, R4, R140 ;  /* 0x0000000431317210 */ /* 0x000fca0007ffe08c */
[----:B------:R-:W-:-:S05]  /*b640*/  IMAD.SHL.U32 R49, R49, 0x2, RZ ;  /* 0x0000000231317824 */ /* 0x000fca00078e00ff */
[----:B------:R-:W2:Y:S01]  /*b650*/  LDS.128 R4, [R49+0x18100] ;  /* 0x0181000031047984 */ /* 0x000ea20000000c00 */
[C---:B-1----:R-:W-:Y:S01]  /*b660*/  SHF.L.U32 R51, R12.reuse, 0x10, RZ ;  /* 0x000000100c337819 */ /* 0x042fe200000006ff */
[C---:B------:R-:W-:Y:S01]  /*b670*/  IMAD.U32 R54, R13.reuse, 0x10000, RZ ;  /* 0x000100000d367824 */ /* 0x040fe200078e00ff */
[----:B------:R-:W-:Y:S02]  /*b680*/  LOP3.LUT R56, R12, 0xffff0000, RZ, 0xc0, !PT ;  /* 0xffff00000c387812 */ /* 0x000fe400078ec0ff */
[----:B------:R-:W-:Y:S01]  /*b690*/  LOP3.LUT R12, R13, 0xffff0000, RZ, 0xc0, !PT ;  /* 0xffff00000d0c7812 */ /* 0x000fe200078ec0ff */
[C---:B------:R-:W-:Y:S01]  /*b6a0*/  IMAD.U32 R13, R15.reuse, 0x10000, RZ ;  /* 0x000100000f0d7824 */ /* 0x040fe200078e00ff */
[C---:B------:R-:W-:Y:S02]  /*b6b0*/  SHF.L.U32 R53, R14.reuse, 0x10, RZ ;  /* 0x000000100e357819 */ /* 0x040fe400000006ff */
[----:B------:R-:W-:Y:S02]  /*b6c0*/  LOP3.LUT R52, R14, 0xffff0000, RZ, 0xc0, !PT ;  /* 0xffff00000e347812 */ /* 0x000fe400078ec0ff */
[----:B------:R-:W-:-:S02]  /*b6d0*/  LOP3.LUT R14, R15, 0xffff0000, RZ, 0xc0, !PT ;  /* 0xffff00000f0e7812 */ /* 0x000fc400078ec0ff */
[C---:B--2---:R-:W-:Y:S01]  /*b6e0*/  SHF.L.U32 R57, R4.reuse, 0x10, RZ ;  /* 0x0000001004397819 */ /* 0x044fe200000006ff */
[C---:B------:R-:W-:Y:S01]  /*b6f0*/  IMAD.U32 R66, R7.reuse, 0x10000, RZ ;  /* 0x0001000007427824 */ /* 0x040fe200078e00ff */
[----:B------:R-:W-:Y:S02]  /*b700*/  LOP3.LUT R64, R7, 0xffff0000, RZ, 0xc0, !PT ;  /* 0xffff000007407812 */ /* 0x000fe400078ec0ff */
[----:B------:R-:W-:Y:S01]  /*b710*/  LOP3.LUT R55, R4, 0xffff0000, RZ, 0xc0, !PT ;  /* 0xffff000004377812 */ /* 0x000fe200078ec0ff */
[----:B------:R-:W-:Y:S01]  /*b720*/  FMUL.FTZ R58, R57, R60 ;  /* 0x0000003c393a7220 */ /* 0x000fe20000410000 */
[----:B------:R-:W-:Y:S01]  /*b730*/  LOP3.LUT R7, R43, 0xffff0000, RZ, 0xc0, !PT ;  /* 0xffff00002b077812 */ /* 0x000fe200078ec0ff */
[-C--:B------:R-:W-:Y:S01]  /*b740*/  FMUL.FTZ R57, R57, R70.reuse ;  /* 0x0000004639397220 */ /* 0x080fe20000410000 */
[C---:B------:R-:W-:Y:S01]  /*b750*/  SHF.L.U32 R68, R6.reuse, 0x10, RZ ;  /* 0x0000001006447819 */ /* 0x040fe200000006ff */
[----:B------:R-:W-:Y:S01]  /*b760*/  IMAD.U32 R4, R5, 0x10000, RZ ;  /* 0x0001000005047824 */ /* 0x000fe200078e00ff */
[----:B------:R-:W-:Y:S01]  /*b770*/  LOP3.LUT R15, R6, 0xffff0000, RZ, 0xc0, !PT ;  /* 0xffff0000060f7812 */ /* 0x000fe200078ec0ff */
[----:B------:R-:W-:Y:S01]  /*b780*/  FFMA.FTZ R58, R51, R70, -R58 ;  /* 0x00000046333a7223 */ /* 0x000fe2000001083a */
[----:B------:R-:W-:Y:S01]  /*b790*/  LOP3.LUT R6, R47, 0xffff0000, RZ, 0xc0, !PT ;  /* 0xffff00002f067812 */ /* 0x000fe200078ec0ff */
[----:B------:R-:W-:Y:S01]  /*b7a0*/  FMUL.FTZ R59, R55, R7 ;  /* 0x00000007373b7220 */ /* 0x000fe20000410000 */
[----:B------:R-:W-:Y:S01]  /*b7b0*/  LOP3.LUT R62, R5, 0xffff0000, RZ, 0xc0, !PT ;  /* 0xffff0000053e7812 */ /* 0x000fe200078ec0ff */
[----:B------:R-:W-:Y:S01]  /*b7c0*/  FFMA.FTZ R51, R51, R60, R57 ;  /* 0x0000003c33337223 */ /* 0x000fe20000010039 */
[----:B------:R-:W-:Y:S01]  /*b7d0*/  SHF.L.U32 R5, R42, 0x10, RZ ;  /* 0x000000102a057819 */ /* 0x000fe200000006ff */
[----:B------:R-:W-:-:S02]  /*b7e0*/  IMAD.U32 R57, R46, 0x10000, RZ ;  /* 0x000100002e397824 */ /* 0x000fc400078e00ff */
[-C--:B------:R-:W-:Y:S02]  /*b7f0*/  FMUL.FTZ R60, R55, R6.reuse ;  /* 0x00000006373c7220 */ /* 0x080fe40000410000 */
[----:B------:R-:W-:Y:S02]  /*b800*/  FFMA.FTZ R55, R56, R6, -R59 ;  /* 0x0000000638377223 */ /* 0x000fe4000001083b */
[C---:B------:R-:W-:Y:S02]  /*b810*/  FMUL.FTZ R59, R4.reuse, R5 ;  /* 0x00000005043b7220 */ /* 0x040fe40000410000 */
[----:B------:R-:W-:Y:S02]  /*b820*/  FMUL.FTZ R6, R4, R57 ;  /* 0x0000003904067220 */ /* 0x000fe40000410000 */
[----:B------:R-:W-:Y:S01]  /*b830*/  FFMA.FTZ R4, R56, R7, R60 ;  /* 0x0000000738047223 */ /* 0x000fe2000001003c */
[----:B------:R-:W-:Y:S01]  /*b840*/  SHF.L.U32 R7, R39, 0x10, RZ ;  /* 0x0000001027077819 */ /* 0x000fe200000006ff */
[----:B------:R-:W-:Y:S01]  /*b850*/  FFMA.FTZ R56, R54, R57, -R59 ;  /* 0x0000003936387223 */ /* 0x000fe2000001083b */
[C---:B------:R-:W-:Y:S01]  /*b860*/  LOP3.LUT R59, R45.reuse, 0xffff0000, RZ, 0xc0, !PT ;  /* 0xffff00002d3b7812 */ /* 0x040fe200078ec0ff */
[----:B------:R-:W-:Y:S01]  /*b870*/  IMAD.U32 R60, R45, 0x10000, RZ ;  /* 0x000100002d3c7824 */ /* 0x000fe200078e00ff */
[----:B------:R-:W-:Y:S01]  /*b880*/  F2FP.BF16.PACK_AB R4, R4, R51 ;  /* 0x000000330404723e */ /* 0x000fe200000010ff */
[----:B------:R-:W-:Y:S01]  /*b890*/  FFMA.FTZ R54, R54, R5, R6 ;  /* 0x0000000536367223 */ /* 0x000fe20000010006 */
[----:B------:R-:W-:Y:S01]  /*b8a0*/  LOP3.LUT R6, R41, 0xffff0000, RZ, 0xc0, !PT ;  /* 0xffff000029067812 */ /* 0x000fe200078ec0ff */
[----:B------:R-:W-:-:S02]  /*b8b0*/  FMUL.FTZ R5, R68, R61 ;  /* 0x0000003d44057220 */ /* 0x000fc40000410000 */
[-C--:B------:R-:W-:Y:S02]  /*b8c0*/  FMUL.FTZ R68, R68, R60.reuse ;  /* 0x0000003c44447220 */ /* 0x080fe40000410000 */
[----:B------:R-:W-:Y:S02]  /*b8d0*/  FFMA.FTZ R60, R53, R60, -R5 ;  /* 0x0000003c353c7223 */ /* 0x000fe40000010805 */
[C---:B------:R-:W-:Y:S02]  /*b8e0*/  FMUL.FTZ R57, R15.reuse, R6 ;  /* 0x000000060f397220 */ /* 0x040fe40000410000 */
[----:B------:R-:W-:Y:S02]  /*b8f0*/  FMUL.FTZ R15, R15, R59 ;  /* 0x0000003b0f0f7220 */ /* 0x000fe40000410000 */
[----:B------:R-:W-:Y:S02]  /*b900*/  FFMA.FTZ R53, R53, R61, R68 ;  /* 0x0000003d35357223 */ /* 0x000fe40000010044 */
[----:B------:R-:W-:-:S02]  /*b910*/  IMAD.U32 R5, R44, 0x10000, RZ ;  /* 0x000100002c057824 */ /* 0x000fc400078e00ff */
[----:B------:R-:W-:Y:S02]  /*b920*/  FMUL.FTZ R68, R66, R7 ;  /* 0x0000000742447220 */ /* 0x000fe40000410000 */
[C---:B------:R-:W-:Y:S01]  /*b930*/  FFMA.FTZ R57, R52.reuse, R59, -R57 ;  /* 0x0000003b34397223 */ /* 0x040fe20000010839 */
[----:B------:R-:W-:Y:S01]  /*b940*/  LOP3.LUT R59, R39, 0xffff0000, RZ, 0xc0, !PT ;  /* 0xffff0000273b7812 */ /* 0x000fe200078ec0ff */
[----:B------:R-:W-:Y:S01]  /*b950*/  FFMA.FTZ R6, R52, R6, R15 ;  /* 0x0000000634067223 */ /* 0x000fe2000001000f */
[----:B------:R-:W-:Y:S01]  /*b960*/  LOP3.LUT R15, R44, 0xffff0000, RZ, 0xc0, !PT ;  /* 0xffff00002c0f7812 */ /* 0x000fe200078ec0ff */
[-C--:B------:R-:W-:Y:S02]  /*b970*/  FMUL.FTZ R66, R66, R5.reuse ;  /* 0x0000000542427220 */ /* 0x080fe40000410000 */
        /* <DEDUP_REMOVED lines=8> */
[----:B------:R-:W-:Y:S02]  /*ba00*/  FFMA.FTZ R13, R12, R65, -R13 ;  /* 0x000000410c0d7223 */ /* 0x000fe4000001080d */
[----:B------:R-:W-:Y:S02]  /*ba10*/  FFMA.FTZ R15, R14, R15, -R62 ;  /* 0x0000000f0e0f7223 */ /* 0x000fe4000001083e */
[----:B------:R-:W-:Y:S01]  /*ba20*/  FFMA.FTZ R5, R12, R5, R63 ;  /* 0x000000050c057223 */ /* 0x000fe2000001003f */
[----:B------:R-:W-:Y:S01]  /*ba30*/  F2FP.BF16.PACK_AB R12, R55, R58 ;  /* 0x0000003a370c723e */ /* 0x000fe200000010ff */
[----:B------:R-:W-:Y:S01]  /*ba40*/  FFMA.FTZ R62, R14, R59, R61 ;  /* 0x0000003b0e3e7223 */ /* 0x000fe2000001003d */
[----:B------:R-:W-:-:S02]  /*ba50*/  F2FP.BF16.PACK_AB R14, R57, R60 ;  /* 0x0000003c390e723e */ /* 0x000fc400000010ff */
[----:B------:R-:W-:Y:S02]  /*ba60*/  F2FP.BF16.PACK_AB R13, R13, R56 ;  /* 0x000000380d0d723e */ /* 0x000fe400000010ff */
[----:B------:R-:W-:Y:S02]  /*ba70*/  F2FP.BF16.PACK_AB R15, R15, R52 ;  /* 0x000000340f0f723e */ /* 0x000fe400000010ff */
[----:B------:R-:W-:Y:S02]  /*ba80*/  F2FP.BF16.PACK_AB R5, R5, R54 ;  /* 0x000000360505723e */ /* 0x000fe400000010ff */
[----:B------:R-:W-:Y:S01]  /*ba90*/  F2FP.BF16.PACK_AB R7, R62, R7 ;  /* 0x000000073e07723e */ /* 0x000fe200000010ff */
[----:B------:R1:W-:Y:S04]  /*baa0*/  STS.128 [R50+0x18100], R12 ;  /* 0x0181000c32007388 */ /* 0x0003e80000000c00 */
[----:B------:R1:W-:Y:S02]  /*bab0*/  STS.128 [R49+0x18100], R4 ;  /* 0x0181000431007388 */ /* 0x0003e40000000c00 */
.L_x_1449:
[----:B------:R-:W-:Y:S05]  /*bac0*/  BSYNC B0 ;  /* 0x0000000000007941 */ /* 0x000fea0003800000 */
.L_x_1448:
[----:B-1----:R-:W-:Y:S01]  /*bad0*/  IADD3 R4, R144, 0x20, RZ ;  /* 0x0000002090047810 */ /* 0x002fe20007ffe0ff */
[----:B------:R-:W-:Y:S03]  /*bae0*/  BSSY B0, `(.L_x_1450) ;  /* 0x0000061000007945 */ /* 0x000fe60003800000 */
[----:B------:R-:W-:-:S13]  /*baf0*/  ISETP.GE.AND P0, PT, R4, c[0x0][0x27c], PT ;  /* 0x00009f0004007a0c */ /* 0x000fda0003f06270 */
[----:B------:R-:W-:Y:S05]  /*bb00*/  @P0 BRA `(.L_x_1451) ;  /* 0x000005e000000947 */ /* 0x000fea0003800000 */
[----:B------:R-:W-:Y:S01]  /*bb10*/  IMAD.MOV.U32 R7, RZ, RZ, c[0x0][0x27c] ;  /* 0x00009f00ff077624 */ /* 0x000fe200078e00ff */
[----:B------:R-:W-:Y:S01]  /*bb20*/  LEA.HI R4, R37, R40, RZ, 0x6 ;  /* 0x0000002825047211 */ /* 0x000fe200078f30ff */
[----:B------:R-:W-:Y:S01]  /*bb30*/  IMAD.U32 R60, R31, 0x10000, RZ ;  /* 0x000100001f3c7824 */ /* 0x000fe200078e00ff */
[----:B------:R-:W-:Y:S01]  /*bb40*/  LOP3.LUT R12, R221, 0x38, R38, 0xf8, !PT ;  /* 0x00000038dd0c7812 */ /* 0x000fe200078ef826 */
[----:B------:R-:W-:Y:S01]  /*bb50*/  IMAD.U32 R61, R29, 0x10000, RZ ;  /* 0x000100001d3d7824 */ /* 0x000fe200078e00ff */
[----:B------:R-:W-:Y:S01]  /*bb60*/  LEA.HI R7, R7, R36, RZ, 0x1d ;  /* 0x0000002407077211 */ /* 0x000fe200078fe8ff */
[----:B------:R-:W-:Y:S01]  /*bb70*/  IMAD.SHL.U32 R4, R4, 0x80, RZ ;  /* 0x0000008004047824 */ /* 0x000fe200078e00ff */
[----:B------:R-:W-:Y:S02]  /*bb80*/  LOP3.LUT R5, R12, R141, RZ, 0x3c, !PT ;  /* 0x0000008d0c057212 */ /* 0x000fe400078e3cff */
[----:B------:R-:W-:Y:S02]  /*bb90*/  SHF.R.S32.HI R6, RZ, 0x1f, R7 ;  /* 0x0000001fff067819 */ /* 0x000fe40000011407 */
[----:B------:R-:W-:-:S02]  /*bba0*/  SHF.L.U32 R12, R7, 0x3, RZ ;  /* 0x00000003070c7819 */ /* 0x000fc400000006ff */
[----:B------:R-:W-:Y:S02]  /*bbb0*/  LEA.HI R6, R6, R7, RZ, 0x3 ;  /* 0x0000000706067211 */ /* 0x000fe400078f18ff */
[----:B------:R-:W-:Y:S02]  /*bbc0*/  LOP3.LUT R4, R4, 0xffffe000, RZ, 0xc0, !PT ;  /* 0xffffe00004047812 */ /* 0x000fe400078ec0ff */
[----:B------:R-:W-:Y:S01]  /*bbd0*/  LOP3.LUT R12, R221, 0x38, R12, 0xf8, !PT ;  /* 0x00000038dd0c7812 */ /* 0x000fe200078ef80c */
[----:B------:R-:W-:Y:S01]  /*bbe0*/  IMAD.SHL.U32 R6, R6, 0x400, RZ ;  /* 0x0000040006067824 */ /* 0x000fe200078e00ff */
[----:B------:R-:W-:Y:S02]  /*bbf0*/  IADD3 R4, R5, R4, R140 ;  /* 0x0000000405047210 */ /* 0x000fe40007ffe08c */
[----:B------:R-:W-:Y:S02]  /*bc00*/  LOP3.LUT R5, R12, R141, RZ, 0x3c, !PT ;  /* 0x0000008d0c057212 */ /* 0x000fe400078e3cff */
[----:B------:R-:W-:-:S02]  /*bc10*/  LOP3.LUT R6, R6, 0x7fffe000, RZ, 0xc0, !PT ;  /* 0x7fffe00006067812 */ /* 0x000fc400078ec0ff */
[----:B------:R-:W-:Y:S02]  /*bc20*/  LEA R49, R4, 0x18100, 0x1 ;  /* 0x0001810004317811 */ /* 0x000fe400078e08ff */
[----:B------:R-:W-:Y:S02]  /*bc30*/  IADD3 R50, R5, R6, R140 ;  /* 0x0000000605327210 */ /* 0x000fe40007ffe08c */
[----:B------:R-:W-:Y:S01]  /*bc40*/  SHF.L.U32 R70, R35, 0x10, RZ ;  /* 0x0000001023467819 */ /* 0x000fe200000006ff */
[----:B------:R-:W1:Y:S01]  /*bc50*/  LDS.128 R12, [R49] ;  /* 0x00000000310c7984 */ /* 0x000e620000000c00 */
[----:B------:R-:W-:Y:S01]  /*bc60*/  LOP3.LUT R65, R34, 0xffff0000, RZ, 0xc0, !PT ;  /* 0xffff000022417812 */ /* 0x000fe200078ec0ff */
[----:B------:R-:W-:-:S05]  /*bc70*/  IMAD.SHL.U32 R50, R50, 0x2, RZ ;  /* 0x0000000232327824 */ /* 0x000fca00078e00ff */
[----:B------:R-:W2:Y:S01]  /*bc80*/  LDS.128 R4, [R50+0x18100] ;  /* 0x0181000032047984 */ /* 0x000ea20000000c00 */
[C---:B-1----:R-:W-:Y:S01]  /*bc90*/  SHF.L.U32 R51, R12.reuse, 0x10, RZ ;  /* 0x000000100c337819 */ /* 0x042fe200000006ff */
[C---:B------:R-:W-:Y:S01]  /*bca0*/  IMAD.U32 R54, R13.reuse, 0x10000, RZ ;  /* 0x000100000d367824 */ /* 0x040fe200078e00ff */
[----:B------:R-:W-:Y:S01]  /*bcb0*/  LOP3.LUT R56, R12, 0xffff0000, RZ, 0xc0, !PT ;  /* 0xffff00000c387812 */ /* 0x000fe200078ec0ff */
[C---:B------:R-:W-:Y:S01]  /*bcc0*/  IMAD.U32 R53, R14.reuse, 0x10000, RZ ;  /* 0x000100000e357824 */ /* 0x040fe200078e00ff */
[----:B------:R-:W-:Y:S02]  /*bcd0*/  LOP3.LUT R12, R13, 0xffff0000, RZ, 0xc0, !PT ;  /* 0xffff00000d0c7812 */ /* 0x000fe400078ec0ff */
[----:B------:R-:W-:Y:S01]  /*bce0*/  LOP3.LUT R52, R14, 0xffff0000, RZ, 0xc0, !PT ;  /* 0xffff00000e347812 */ /* 0x000fe200078ec0ff */
[----:B--2---:R-:W-:Y:S01]  /*bcf0*/  IMAD.U32 R57, R4, 0x10000, RZ ;  /* 0x0001000004397824 */ /* 0x004fe200078e00ff */
[C---:B------:R-:W-:Y:S01]  /*bd00*/  SHF.L.U32 R66, R7.reuse, 0x10, RZ ;  /* 0x0000001007427819 */ /* 0x040fe200000006ff */
[----:B------:R-:W-:Y:S01]  /*bd10*/  IMAD.U32 R68, R6, 0x10000, RZ ;  /* 0x0001000006447824 */ /* 0x000fe200078e00ff */
[----:B------:R-:W-:Y:S01]  /*bd20*/  LOP3.LUT R64, R7, 0xffff0000, RZ, 0xc0, !PT ;  /* 0xffff000007407812 */ /* 0x000fe200078ec0ff */
[C---:B------:R-:W-:Y:S01]  /*bd30*/  FMUL.FTZ R58, R57.reuse, R60 ;  /* 0x0000003c393a7220 */ /* 0x040fe20000410000 */
[----:B------:R-:W-:Y:S01]  /*bd40*/  LOP3.LUT R55, R4, 0xffff0000, RZ, 0xc0, !PT ;  /* 0xffff000004377812 */ /* 0x000fe200078ec0ff */
[-C--:B------:R-:W-:Y:S01]  /*bd50*/  FMUL.FTZ R57, R57, R70.reuse ;  /* 0x0000004639397220 */ /* 0x080fe20000410000 */
[----:B------:R-:W-:Y:S01]  /*bd60*/  LOP3.LUT R7, R31, 0xffff0000, RZ, 0xc0, !PT ;  /* 0xffff00001f077812 */ /* 0x000fe200078ec0ff */
[----:B------:R-:W-:Y:S01]  /*bd70*/  FFMA.FTZ R58, R51, R70, -R58 ;  /* 0x00000046333a7223 */ /* 0x000fe2000001083a */
[----:B------:R-:W-:Y:S01]  /*bd80*/  SHF.L.U32 R13, R15, 0x10, RZ ;  /* 0x000000100f0d7819 */ /* 0x000fe200000006ff */
[----:B------:R-:W-:Y:S01]  /*bd90*/  FFMA.FTZ R51, R51, R60, R57 ;  /* 0x0000003c33337223 */ /* 0x000fe20000010039 */
[----:B------:R-:W-:Y:S01]  /*bda0*/  LOP3.LUT R14, R15, 0xffff0000, RZ, 0xc0, !PT ;  /* 0xffff00000f0e7812 */ /* 0x000fe200078ec0ff */
[----:B------:R-:W-:Y:S01]  /*bdb0*/  FMUL.FTZ R59, R55, R7 ;  /* 0x00000007373b7220 */ /* 0x000fe20000410000 */
[----:B------:R-:W-:-:S02]  /*bdc0*/  LOP3.LUT R15, R6, 0xffff0000, RZ, 0xc0, !PT ;  /* 0xffff0000060f7812 */ /* 0x000fc400078ec0ff */
[----:B------:R-:W-:Y:S02]  /*bdd0*/  LOP3.LUT R6, R35, 0xffff0000, RZ, 0xc0, !PT ;  /* 0xffff000023067812 */ /* 0x000fe400078ec0ff */
[C---:B------:R-:W-:Y:S02]  /*bde0*/  SHF.L.U32 R4, R5.reuse, 0x10, RZ ;  /* 0x0000001005047819 */ /* 0x040fe400000006ff */
[----:B------:R-:W-:Y:S01]  /*bdf0*/  LOP3.LUT R62, R5, 0xffff0000, RZ, 0xc0, !PT ;  /* 0xffff0000053e7812 */ /* 0x000fe200078ec0ff */
[----:B------:R-:W-:Y:S01]  /*be00*/  IMAD.U32 R5, R30, 0x10000, RZ ;  /* 0x000100001e057824 */ /* 0x000fe200078e00ff */
[----:B------:R-:W-:Y:S01]  /*be10*/  SHF.L.U32 R57, R34, 0x10, RZ ;  /* 0x0000001022397819 */ /* 0x000fe200000006ff */
[-C--:B------:R-:W-:Y:S02]  /*be20*/  FMUL.FTZ R60, R55, R6.reuse ;  /* 0x00000006373c7220 */ /* 0x080fe40000410000 */
[----:B------:R-:W-:Y:S02]  /*be30*/  FFMA.FTZ R55, R56, R6, -R59 ;  /* 0x0000000638377223 */ /* 0x000fe4000001083b */
[----:B------:R-:W-:-:S02]  /*be40*/  FMUL.FTZ R59, R4, R5 ;  /* 0x00000005043b7220 */ /* 0x000fc40000410000 */
[----:B------:R-:W-:Y:S02]  /*be50*/  FMUL.FTZ R6, R4, R57 ;  /* 0x0000003904067220 */ /* 0x000fe40000410000 */
[----:B------:R-:W-:Y:S01]  /*be60*/  FFMA.FTZ R4, R56, R7, R60 ;  /* 0x0000000738047223 */ /* 0x000fe2000001003c */
[C---:B------:R-:W-:Y:S01]  /*be70*/  SHF.L.U32 R60, R33.reuse, 0x10, RZ ;  /* 0x00000010213c7819 */ /* 0x040fe200000006ff */
[C---:B------:R-:W-:Y:S01]  /*be80*/  FFMA.FTZ R56, R54.reuse, R57, -R59 ;  /* 0x0000003936387223 */ /* 0x040fe2000001083b */
[----:B------:R-:W-:Y:S01]  /*be90*/  LOP3.LUT R59, R33, 0xffff0000, RZ, 0xc0, !PT ;  /* 0xffff0000213b7812 */ /* 0x000fe200078ec0ff */
[----:B------:R-:W-:Y:S01]  /*bea0*/  FFMA.FTZ R54, R54, R5, R6 ;  /* 0x0000000536367223 */ /* 0x000fe20000010006 */
[----:B------:R-:W-:Y:S01]  /*beb0*/  LOP3.LUT R6, R29, 0xffff0000, RZ, 0xc0, !PT ;  /* 0xffff00001d067812 */ /* 0x000fe200078ec0ff */
[----:B------:R-:W-:Y:S01]  /*bec0*/  FMUL.FTZ R5, R68, R61 ;  /* 0x0000003d44057220 */ /* 0x000fe20000410000 */
[----:B------:R-:W-:Y:S01]  /*bed0*/  F2FP.BF16.PACK_AB R4, R4, R51 ;  /* 0x000000330404723e */ /* 0x000fe200000010ff */
[----:B------:R-:W-:-:S02]  /*bee0*/  FMUL.FTZ R68, R68, R60 ;  /* 0x0000003c44447220 */ /* 0x000fc40000410000 */
[----:B------:R-:W-:Y:S02]  /*bef0*/  IMAD.U32 R7, R28, 0x10000, RZ ;  /* 0x000100001c077824 */ /* 0x000fe400078e00ff */
[----:B------:R-:W-:Y:S01]  /*bf00*/  FFMA.FTZ R60, R53, R60, -R5 ;  /* 0x0000003c353c7223 */ /* 0x000fe20000010805 */
[----:B------:R-:W-:Y:S01]  /*bf10*/  SHF.L.U32 R5, R32, 0x10, RZ ;  /* 0x0000001020057819 */ /* 0x000fe200000006ff */
[C---:B------:R-:W-:Y:S02]  /*bf20*/  FMUL.FTZ R57, R15.reuse, R6 ;  /* 0x000000060f397220 */ /* 0x040fe40000410000 */
[----:B------:R-:W-:Y:S02]  /*bf30*/  FMUL.FTZ R15, R15, R59 ;  /* 0x0000003b0f0f7220 */ /* 0x000fe40000410000 */
[----:B------:R-:W-:Y:S02]  /*bf40*/  FFMA.FTZ R53, R53, R61, R68 ;  /* 0x0000003d35357223 */ /* 0x000fe40000010044 */
[----:B------:R-:W-:-:S02]  /*bf50*/  FMUL.FTZ R68, R66, R7 ;  /* 0x0000000742447220 */ /* 0x000fc40000410000 */
[----:B------:R-:W-:Y:S01]  /*bf60*/  FFMA.FTZ R57, R52, R59, -R57 ;  /* 0x0000003b34397223 */ /* 0x000fe20000010839 */
        /* <DEDUP_REMOVED lines=24> */
.L_x_1451:
[----:B------:R-:W-:Y:S05]  /*c0f0*/  BSYNC B0 ;  /* 0x0000000000007941 */ /* 0x000fea0003800000 */
.L_x_1450:
[----:B-1----:R-:W-:-:S04]  /*c100*/  IADD3 R4, R144, 0x40, RZ ;  /* 0x0000004090047810 */ /* 0x002fc80007ffe0ff */
        /* <DEDUP_REMOVED lines=96> */
.L_x_1447:
[----:B------:R-:W-:Y:S05]  /*c710*/  BSYNC B1 ;  /* 0x0000000000017941 */ /* 0x000fea0003800000 */
.L_x_1446:
[----:B------:R-:W-:-:S13]  /*c720*/  ISETP.GE.AND P0, PT, R8, R48, PT ;  /* 0x000000300800720c */ /* 0x000fda0003f06270 */
[----:B------:R-:W-:Y:S05]  /*c730*/  @P0 BRA `(.L_x_1433) ;  /* 0x0000129000000947 */ /* 0x000fea0003800000 */
[----:B------:R-:W-:Y:S01]  /*c740*/  ISETP.GE.AND P0, PT, R144, c[0x0][0x27c], PT ;  /* 0x00009f0090007a0c */ /* 0x000fe20003f06270 */
[----:B-1----:R-:W-:Y:S01]  /*c750*/  IMAD.SHL.U32 R49, R8, 0x40, RZ ;  /* 0x0000004008317824 */ /* 0x002fe200078e00ff */
[----:B------:R-:W-:Y:S01]  /*c760*/  SHF.R.S32.HI R51, RZ, 0x1f, R8 ;  /* 0x0000001fff337819 */ /* 0x000fe20000011408 */
[----:B------:R-:W-:Y:S03]  /*c770*/  BSSY B0, `(.L_x_1452) ;  /* 0x0000061000007945 */ /* 0x000fe60003800000 */
[----:B------:R-:W-:Y:S02]  /*c780*/  LEA.HI R51, R51, R8, RZ, 0x3 ;  /* 0x0000000833337211 */ /* 0x000fe400078f18ff */
[----:B------:R-:W-:-:S03]  /*c790*/  LOP3.LUT R49, R49, 0x1c0, RZ, 0xc0, !PT ;  /* 0x000001c031317812 */ /* 0x000fc600078ec0ff */
[----:B------:R-:W-:Y:S01]  /*c7a0*/  IMAD.SHL.U32 R51, R51, 0x40, RZ ;  /* 0x0000004033337824 */ /* 0x000fe200078e00ff */
[----:B------:R-:W-:-:S04]  /*c7b0*/  SHF.R.U32.HI R8, RZ, 0x3, R49 ;  /* 0x00000003ff087819 */ /* 0x000fc80000011631 */
[----:B------:R-:W-:Y:S01]  /*c7c0*/  LOP3.LUT R51, R51, 0xfffffe00, RZ, 0xc0, !PT ;  /* 0xfffffe0033337812 */ /* 0x000fe200078ec0ff */
[----:B------:R-:W-:Y:S05]  /*c7d0*/  @P0 BRA `(.L_x_1453) ;  /* 0x000005a000000947 */ /* 0x000fea0003800000 */
[----:B------:R-:W-:Y:S01]  /*c7e0*/  IMAD.MOV.U32 R4, RZ, RZ, c[0x0][0x27c] ;  /* 0x00009f00ff047624 */ /* 0x000fe200078e00ff */
[----:B------:R-:W-:Y:S01]  /*c7f0*/  LOP3.LUT R48, R49, 0x38, R144, 0xf8, !PT ;  /* 0x0000003831307812 */ /* 0x000fe200078ef890 */
[----:B------:R-:W-:-:S03]  /*c800*/  IMAD.U32 R58, R47, 0x10000, RZ ;  /* 0x000100002f3a7824 */ /* 0x000fc600078e00ff */
[----:B------:R-:W-:Y:S02]  /*c810*/  LEA.HI R5, R4, R219, RZ, 0x1d ;  /* 0x000000db04057211 */ /* 0x000fe400078fe8ff */
[----:B------:R-:W-:Y:S02]  /*c820*/  LOP3.LUT R48, R51, R48, R8, 0xf6, !PT ;  /* 0x0000003033307212 */ /* 0x000fe400078ef608 */
[----:B------:R-:W-:Y:S01]  /*c830*/  SHF.R.S32.HI R4, RZ, 0x1f, R5 ;  /* 0x0000001fff047819 */ /* 0x000fe20000011405 */
[----:B------:R-:W-:Y:S01]  /*c840*/  IMAD.SHL.U32 R6, R5, 0x8, RZ ;  /* 0x0000000805067824 */ /* 0x000fe200078e00ff */
[----:B------:R-:W-:Y:S02]  /*c850*/  LEA R48, R48, 0x18100, 0x1 ;  /* 0x0001810030307811 */ /* 0x000fe400078e08ff */
[----:B------:R-:W-:Y:S02]  /*c860*/  LEA.HI R4, R4, R5, RZ, 0x3 ;  /* 0x0000000504047211 */ /* 0x000fe400078f18ff */
[----:B------:R-:W-:Y:S01]  /*c870*/  LOP3.LUT R5, R49, 0x38, R6, 0xf8, !PT ;  /* 0x0000003831057812 */ /* 0x000fe200078ef806 */
[----:B------:R-:W1:Y:S01]  /*c880*/  LDS.128 R12, [R48] ;  /* 0x00000000300c7984 */ /* 0x000e620000000c00 */
[----:B------:R-:W-:-:S02]  /*c890*/  SHF.L.U32 R4, R4, 0xa, RZ ;  /* 0x0000000a04047819 */ /* 0x000fc400000006ff */
[----:B------:R-:W-:Y:S02]  /*c8a0*/  LOP3.LUT R50, R5, R8, RZ, 0x3c, !PT ;  /* 0x0000000805327212 */ /* 0x000fe400078e3cff */
[----:B------:R-:W-:-:S04]  /*c8b0*/  LOP3.LUT R4, R4, 0x7fffe000, RZ, 0xc0, !PT ;  /* 0x7fffe00004047812 */ /* 0x000fc800078ec0ff */
[----:B------:R-:W-:-:S05]  /*c8c0*/  IADD3 R50, R50, R4, R51 ;  /* 0x0000000432327210 */ /* 0x000fca0007ffe033 */
[----:B------:R-:W-:-:S05]  /*c8d0*/  IMAD.SHL.U32 R50, R50, 0x2, RZ ;  /* 0x0000000232327824 */ /* 0x000fca00078e00ff */
[----:B------:R-:W2:Y:S01]  /*c8e0*/  LDS.128 R4, [R50+0x18100] ;  /* 0x0181000032047984 */ /* 0x000ea20000000c00 */
[C---:B-1----:R-:W-:Y:S02]  /*c8f0*/  SHF.L.U32 R53, R12.reuse, 0x10, RZ ;  /* 0x000000100c357819 */ /* 0x042fe400000006ff */
[----:B------:R-:W-:Y:S01]  /*c900*/  LOP3.LUT R52, R12, 0xffff0000, RZ, 0xc0, !PT ;  /* 0xffff00000c347812 */ /* 0x000fe200078ec0ff */
[C---:B------:R-:W-:Y:S01]  /*c910*/  IMAD.U32 R12, R13.reuse, 0x10000, RZ ;  /* 0x000100000d0c7824 */ /* 0x040fe200078e00ff */
[----:B------:R-:W-:Y:S01]  /*c920*/  LOP3.LUT R55, R13, 0xffff0000, RZ, 0xc0, !PT ;  /* 0xffff00000d377812 */ /* 0x000fe200078ec0ff */
[C---:B------:R-:W-:Y:S01]  /*c930*/  IMAD.U32 R13, R15.reuse, 0x10000, RZ ;  /* 0x000100000f0d7824 */ /* 0x040fe200078e00ff */
[----:B------:R-:W-:Y:S02]  /*c940*/  LOP3.LUT R57, R15, 0xffff0000, RZ, 0xc0, !PT ;  /* 0xffff00000f397812 */ /* 0x000fe400078ec0ff */
[C---:B------:R-:W-:Y:S02]  /*c950*/  SHF.L.U32 R54, R14.reuse, 0x10, RZ ;  /* 0x000000100e367819 */ /* 0x040fe400000006ff */
[----:B------:R-:W-:-:S02]  /*c960*/  LOP3.LUT R14, R14, 0xffff0000, RZ, 0xc0, !PT ;  /* 0xffff00000e0e7812 */ /* 0x000fc400078ec0ff */
[C---:B--2---:R-:W-:Y:S01]  /*c970*/  SHF.L.U32 R56, R4.reuse, 0x10, RZ ;  /* 0x0000001004387819 */ /* 0x044fe200000006ff */
[----:B------:R-:W-:Y:S01]  /*c980*/  IMAD.U32 R59, R7, 0x10000, RZ ;  /* 0x00010000073b7824 */ /* 0x000fe200078e00ff */
[----:B------:R-:W-:Y:S01]  /*c990*/  LOP3.LUT R15, R4, 0xffff0000, RZ, 0xc0, !PT ;  /* 0xffff0000040f7812 */ /* 0x000fe200078ec0ff */
[C---:B------:R-:W-:Y:S01]  /*c9a0*/  IMAD.U32 R4, R5.reuse, 0x10000, RZ ;  /* 0x0001000005047824 */ /* 0x040fe200078e00ff */
[----:B------:R-:W-:Y:S02]  /*c9b0*/  LOP3.LUT R62, R5, 0xffff0000, RZ, 0xc0, !PT ;  /* 0xffff0000053e7812 */ /* 0x000fe400078ec0ff */
[----:B------:R-:W-:Y:S02]  /*c9c0*/  SHF.L.U32 R5, R43, 0x10, RZ ;  /* 0x000000102b057819 */ /* 0x000fe400000006ff */
[C---:B------:R-:W-:Y:S02]  /*c9d0*/  SHF.L.U32 R61, R6.reuse, 0x10, RZ ;  /* 0x00000010063d7819 */ /* 0x040fe400000006ff */
[----:B------:R-:W-:Y:S01]  /*c9e0*/  LOP3.LUT R60, R6, 0xffff0000, RZ, 0xc0, !PT ;  /* 0xffff0000063c7812 */ /* 0x000fe200078ec0ff */
[-C--:B------:R-:W-:Y:S01]  /*c9f0*/  FMUL.FTZ R6, R5, R56.reuse ;  /* 0x0000003805067220 */ /* 0x080fe20000410000 */
[----:B------:R-:W-:Y:S01]  /*ca00*/  LOP3.LUT R43, R43, 0xffff0000, RZ, 0xc0, !PT ;  /* 0xffff00002b2b7812 */ /* 0x000fe200078ec0ff */
[C---:B------:R-:W-:Y:S01]  /*ca10*/  FMUL.FTZ R56, R58.reuse, R56 ;  /* 0x000000383a387220 */ /* 0x040fe20000410000 */
[----:B------:R-:W-:Y:S01]  /*ca20*/  LOP3.LUT R7, R7, 0xffff0000, RZ, 0xc0, !PT ;  /* 0xffff000007077812 */ /* 0x000fe200078ec0ff */
[----:B------:R-:W-:Y:S01]  /*ca30*/  FFMA.FTZ R6, R58, R53, -R6 ;  /* 0x000000353a067223 */ /* 0x000fe20000010806 */
[----:B------:R-:W-:Y:S01]  /*ca40*/  LOP3.LUT R58, R47, 0xffff0000, RZ, 0xc0, !PT ;  /* 0xffff00002f3a7812 */ /* 0x000fe200078ec0ff */
[----:B------:R-:W-:Y:S01]  /*ca50*/  FMUL.FTZ R63, R43, R15 ;  /* 0x0000000f2b3f7220 */ /* 0x000fe20000410000 */
[----:B------:R-:W-:Y:S01]  /*ca60*/  SHF.L.U32 R47, R42, 0x10, RZ ;  /* 0x000000102a2f7819 */ /* 0x000fe200000006ff */
[----:B------:R-:W-:Y:S01]  /*ca70*/  FFMA.FTZ R56, R5, R53, R56 ;  /* 0x0000003505387223 */ /* 0x000fe20000010038 */
[C---:B------:R-:W-:Y:S01]  /*ca80*/  SHF.L.U32 R53, R41.reuse, 0x10, RZ ;  /* 0x0000001029357819 */ /* 0x040fe200000006ff */
[----:B------:R-:W-:Y:S01]  /*ca90*/  IMAD.U32 R5, R46, 0x10000, RZ ;  /* 0x000100002e057824 */ /* 0x000fe200078e00ff */
[----:B------:R-:W-:Y:S01]  /*caa0*/  LOP3.LUT R41, R41, 0xffff0000, RZ, 0xc0, !PT ;  /* 0xffff000029297812 */ /* 0x000fe200078ec0ff */
[----:B------:R-:W-:Y:S01]  /*cab0*/  FMUL.FTZ R15, R58, R15 ;  /* 0x0000000f3a0f7220 */ /* 0x000fe20000410000 */
[----:B------:R-:W-:Y:S01]  /*cac0*/  LOP3.LUT R42, R42, 0xffff0000, RZ, 0xc0, !PT ;  /* 0xffff00002a2a7812 */ /* 0x000fe200078ec0ff */
[----:B------:R-:W-:Y:S01]  /*cad0*/  FFMA.FTZ R63, R58, R52, -R63 ;  /* 0x000000343a3f7223 */ /* 0x000fe2000001083f */
[----:B------:R-:W-:Y:S01]  /*cae0*/  LOP3.LUT R46, R46, 0xffff0000, RZ, 0xc0, !PT ;  /* 0xffff00002e2e7812 */ /* 0x000fe200078ec0ff */
[----:B------:R-:W-:-:S02]  /*caf0*/  FMUL.FTZ R58, R47, R4 ;  /* 0x000000042f3a7220 */ /* 0x000fc40000410000 */
[C---:B------:R-:W-:Y:S02]  /*cb00*/  FMUL.FTZ R4, R5.reuse, R4 ;  /* 0x0000000405047220 */ /* 0x040fe40000410000 */
[----:B------:R-:W-:Y:S02]  /*cb10*/  FFMA.FTZ R58, R5, R12, -R58 ;  /* 0x0000000c053a7223 */ /* 0x000fe4000001083a */
[----:B------:R-:W-:Y:S02]  /*cb20*/  FFMA.FTZ R15, R43, R52, R15 ;  /* 0x000000342b0f7223 */ /* 0x000fe4000001000f */
[----:B------:R-:W-:Y:S02]  /*cb30*/  FFMA.FTZ R5, R47, R12, R4 ;  /* 0x0000000c2f057223 */ /* 0x000fe40000010004 */
[C---:B------:R-:W-:Y:S01]  /*cb40*/  IMAD.U32 R43, R45.reuse, 0x10000, RZ ;  /* 0x000100002d2b7824 */ /* 0x040fe200078e00ff */
[----:B------:R-:W-:Y:S01]  /*cb50*/  LOP3.LUT R45, R45, 0xffff0000, RZ, 0xc0, !PT ;  /* 0xffff00002d2d7812 */ /* 0x000fe200078ec0ff */
[----:B------:R-:W-:-:S02]  /*cb60*/  FMUL.FTZ R4, R53, R61 ;  /* 0x0000003d35047220 */ /* 0x000fc40000410000 */
[C---:B------:R-:W-:Y:S01]  /*cb70*/  IMAD.U32 R12, R44.reuse, 0x10000, RZ ;  /* 0x000100002c0c7824 */ /* 0x040fe200078e00ff */
[----:B------:R-:W-:Y:S01]  /*cb80*/  LOP3.LUT R44, R44, 0xffff0000, RZ, 0xc0, !PT ;  /* 0xffff00002c2c7812 */ /* 0x000fe200078ec0ff */
[----:B------:R-:W-:Y:S01]  /*cb90*/  FFMA.FTZ R47, R43, R54, -R4 ;  /* 0x000000362b2f7223 */ /* 0x000fe20000010804 */
[----:B------:R-:W-:Y:S01]  /*cba0*/  SHF.L.U32 R4, R39, 0x10, RZ ;  /* 0x0000001027047819 */ /* 0x000fe200000006ff */
[----:B------:R-:W-:Y:S02]  /*cbb0*/  FMUL.FTZ R61, R43, R61 ;  /* 0x0000003d2b3d7220 */ /* 0x000fe40000410000 */
[----:B------:R-:W-:Y:S02]  /*cbc0*/  FMUL.FTZ R43, R41, R60 ;  /* 0x0000003c292b7220 */ /* 0x000fe40000410000 */
[-C--:B------:R-:W-:Y:S02]  /*cbd0*/  FMUL.FTZ R52, R4, R59.reuse ;  /* 0x0000003b04347220 */ /* 0x080fe40000410000 */
[----:B------:R-:W-:-:S02]  /*cbe0*/  FMUL.FTZ R59, R12, R59 ;  /* 0x0000003b0c3b7220 */ /* 0x000fc40000410000 */
[-C--:B------:R-:W-:Y:S01]  /*cbf0*/  FFMA.FTZ R52, R12, R13.reuse, -R52 ;  /* 0x0000000d0c347223 */ /* 0x080fe20000010834 */
[----:B------:R-:W-:Y:S01]  /*cc00*/  LOP3.LUT R12, R39, 0xffff0000, RZ, 0xc0, !PT ;  /* 0xffff0000270c7812 */ /* 0x000fe200078ec0ff */
[----:B------:R-:W-:Y:S02]  /*cc10*/  FMUL.FTZ R60, R45, R60 ;  /* 0x0000003c2d3c7220 */ /* 0x000fe40000410000 */
[----:B------:R-:W-:Y:S02]  /*cc20*/  FFMA.FTZ R61, R53, R54, R61 ;  /* 0x00000036353d7223 */ /* 0x000fe4000001003d */
[-C--:B------:R-:W-:Y:S02]  /*cc30*/  FFMA.FTZ R54, R45, R14.reuse, -R43 ;  /* 0x0000000e2d367223 */ /* 0x080fe4000001082b */
[----:B------:R-:W-:Y:S02]  /*cc40*/  FFMA.FTZ R60, R41, R14, R60 ;  /* 0x0000000e293c7223 */ /* 0x000fe4000001003c */
[----:B------:R-:W-:-:S02]  /*cc50*/  FFMA.FTZ R59, R4, R13, R59 ;  /* 0x0000000d043b7223 */ /* 0x000fc4000001003b */
[-C--:B------:R-:W-:Y:S02]  /*cc60*/  FMUL.FTZ R13, R42, R62.reuse ;  /* 0x0000003e2a0d7220 */ /* 0x080fe40000410000 */
[-C--:B------:R-:W-:Y:S02]  /*cc70*/  FMUL.FTZ R14, R12, R7.reuse ;  /* 0x000000070c0e7220 */ /* 0x080fe40000410000 */
[----:B------:R-:W-:Y:S02]  /*cc80*/  FMUL.FTZ R62, R46, R62 ;  /* 0x0000003e2e3e7220 */ /* 0x000fe40000410000 */
[----:B------:R-:W-:Y:S02]  /*cc90*/  FMUL.FTZ R4, R44, R7 ;  /* 0x000000072c047220 */ /* 0x000fe40000410000 */
[----:B------:R-:W-:Y:S02]  /*cca0*/  FFMA.FTZ R13, R46, R55, -R13 ;  /* 0x000000372e0d7223 */ /* 0x000fe4000001080d */
[----:B------:R-:W-:Y:S01]  /*ccb0*/  FFMA.FTZ R7, R44, R57, -R14 ;  /* 0x000000392c077223 */ /* 0x000fe2000001080e */
[----:B------:R-:W-:Y:S01]  /*ccc0*/  F2FP.BF16.PACK_AB R14, R54, R47 ;  /* 0x0000002f360e723e */ /* 0x000fe200000010ff */
        /* <DEDUP_REMOVED lines=8> */
[----:B------:R1:W-:Y:S01]  /*cd50*/  STS.128 [R48], R12 ;  /* 0x0000000c30007388 */ /* 0x0003e20000000c00 */
[----:B------:R-:W-:-:S05]  /*cd60*/  F2FP.BF16.PACK_AB R7, R44, R59 ;  /* 0x0000003b2c07723e */ /* 0x000fca00000010ff */
[----:B------:R1:W-:Y:S02]  /*cd70*/  STS.128 [R50+0x18100], R4 ;  /* 0x0181000432007388 */ /* 0x0003e40000000c00 */
.L_x_1453:
[----:B------:R-:W-:Y:S05]  /*cd80*/  BSYNC B0 ;  /* 0x0000000000007941 */ /* 0x000fea0003800000 */
.L_x_1452:
[----:B-1----:R-:W-:Y:S01]  /*cd90*/  IADD3 R4, R144, 0x20, RZ ;  /* 0x0000002090047810 */ /* 0x002fe20007ffe0ff */
[----:B------:R-:W-:Y:S03]  /*cda0*/  BSSY B0, `(.L_x_1454) ;  /* 0x0000061000007945 */ /* 0x000fe60003800000 */
[----:B------:R-:W-:-:S13]  /*cdb0*/  ISETP.GE.AND P0, PT, R4, c[0x0][0x27c], PT ;  /* 0x00009f0004007a0c */ /* 0x000fda0003f06270 */
[----:B------:R-:W-:Y:S05]  /*cdc0*/  @P0 BRA `(.L_x_1455) ;  /* 0x000005e000000947 */ /* 0x000fea0003800000 */
[----:B------:R-:W-:Y:S01]  /*cdd0*/  IMAD.MOV.U32 R5, RZ, RZ, c[0x0][0x27c] ;  /* 0x00009f00ff057624 */ /* 0x000fe200078e00ff */
[----:B------:R-:W-:Y:S02]  /*cde0*/  LEA.HI R37, R37, R40, RZ, 0x6 ;  /* 0x0000002825257211 */ /* 0x000fe400078f30ff */
[----:B------:R-:W-:Y:S02]  /*cdf0*/  LOP3.LUT R7, R49, 0x38, R38, 0xf8, !PT ;  /* 0x0000003831077812 */ /* 0x000fe400078ef826 */
[----:B------:R-:W-:Y:S01]  /*ce00*/  LEA.HI R5, R5, R36, RZ, 0x1d ;  /* 0x0000002405057211 */ /* 0x000fe200078fe8ff */
[----:B------:R-:W-:Y:S01]  /*ce10*/  IMAD.SHL.U32 R37, R37, 0x80, RZ ;  /* 0x0000008025257824 */ /* 0x000fe200078e00ff */
[----:B------:R-:W-:Y:S02]  /*ce20*/  LOP3.LUT R6, R7, R8, RZ, 0x3c, !PT ;  /* 0x0000000807067212 */ /* 0x000fe400078e3cff */
[----:B------:R-:W-:Y:S02]  /*ce30*/  SHF.R.S32.HI R4, RZ, 0x1f, R5 ;  /* 0x0000001fff047819 */ /* 0x000fe40000011405 */
[----:B------:R-:W-:-:S02]  /*ce40*/  LOP3.LUT R37, R37, 0xffffe000, RZ, 0xc0, !PT ;  /* 0xffffe00025257812 */ /* 0x000fc400078ec0ff */
[----:B------:R-:W-:Y:S02]  /*ce50*/  LEA.HI R4, R4, R5, RZ, 0x3 ;  /* 0x0000000504047211 */ /* 0x000fe400078f18ff */
[----:B------:R-:W-:Y:S02]  /*ce60*/  SHF.L.U32 R12, R5, 0x3, RZ ;  /* 0x00000003050c7819 */ /* 0x000fe400000006ff */
[----:B------:R-:W-:Y:S01]  /*ce70*/  IADD3 R6, R6, R37, R51 ;  /* 0x0000002506067210 */ /* 0x000fe20007ffe033 */
[----:B------:R-:W-:Y:S01]  /*ce80*/  IMAD.SHL.U32 R4, R4, 0x400, RZ ;  /* 0x0000040004047824 */ /* 0x000fe200078e00ff */
[----:B------:R-:W-:Y:S02]  /*ce90*/  LOP3.LUT R5, R49, 0x38, R12, 0xf8, !PT ;  /* 0x0000003831057812 */ /* 0x000fe400078ef80c */
[----:B------:R-:W-:Y:S02]  /*cea0*/  LEA R36, R6, 0x18100, 0x1 ;  /* 0x0001810006247811 */ /* 0x000fe400078e08ff */
[----:B------:R-:W-:-:S02]  /*ceb0*/  LOP3.LUT R6, R5, R8, RZ, 0x3c, !PT ;  /* 0x0000000805067212 */ /* 0x000fc400078e3cff */
[----:B------:R-:W-:Y:S01]  /*cec0*/  LOP3.LUT R4, R4, 0x7fffe000, RZ, 0xc0, !PT ;  /* 0x7fffe00004047812 */ /* 0x000fe200078ec0ff */
[----:B------:R-:W1:Y:S01]  /*ced0*/  LDS.128 R12, [R36] ;  /* 0x00000000240c7984 */ /* 0x000e620000000c00 */
[----:B------:R-:W-:Y:S02]  /*cee0*/  SHF.L.U32 R44, R35, 0x10, RZ ;  /* 0x00000010232c7819 */ /* 0x000fe400000006ff */
[----:B------:R-:W-:-:S05]  /*cef0*/  IADD3 R37, R6, R4, R51 ;  /* 0x0000000406257210 */ /* 0x000fca0007ffe033 */
[----:B------:R-:W-:-:S05]  /*cf00*/  IMAD.SHL.U32 R37, R37, 0x2, RZ ;  /* 0x0000000225257824 */ /* 0x000fca00078e00ff */
[----:B------:R-:W2:Y:S01]  /*cf10*/  LDS.128 R4, [R37+0x18100] ;  /* 0x0181000025047984 */ /* 0x000ea20000000c00 */
[----:B-1----:R-:W-:Y:S01]  /*cf20*/  SHF.L.U32 R39, R12, 0x10, RZ ;  /* 0x000000100c277819 */ /* 0x002fe200000006ff */
[----:B------:R-:W-:Y:S01]  /*cf30*/  IMAD.U32 R40, R14, 0x10000, RZ ;  /* 0x000100000e287824 */ /* 0x000fe200078e00ff */
[----:B------:R-:W-:Y:S01]  /*cf40*/  LOP3.LUT R38, R12, 0xffff0000, RZ, 0xc0, !PT ;  /* 0xffff00000c267812 */ /* 0x000fe200078ec0ff */
[C---:B------:R-:W-:Y:S01]  /*cf50*/  IMAD.U32 R12, R13.reuse, 0x10000, RZ ;  /* 0x000100000d0c7824 */ /* 0x040fe200078e00ff */
[----:B------:R-:W-:Y:S02]  /*cf60*/  LOP3.LUT R41, R13, 0xffff0000, RZ, 0xc0, !PT ;  /* 0xffff00000d297812 */ /* 0x000fe400078ec0ff */
[C---:B------:R-:W-:Y:S02]  /*cf70*/  SHF.L.U32 R13, R15.reuse, 0x10, RZ ;  /* 0x000000100f0d7819 */ /* 0x040fe400000006ff */
[----:B------:R-:W-:Y:S02]  /*cf80*/  LOP3.LUT R43, R15, 0xffff0000, RZ, 0xc0, !PT ;  /* 0xffff00000f2b7812 */ /* 0x000fe400078ec0ff */
[----:B------:R-:W-:Y:S01]  /*cf90*/  LOP3.LUT R14, R14, 0xffff0000, RZ, 0xc0, !PT ;  /* 0xffff00000e0e7812 */ /* 0x000fe200078ec0ff */
[C---:B--2---:R-:W-:Y:S01]  /*cfa0*/  IMAD.U32 R42, R4.reuse, 0x10000, RZ ;  /* 0x00010000042a7824 */ /* 0x044fe200078e00ff */
[----:B------:R-:W-:Y:S01]  /*cfb0*/  LOP3.LUT R15, R4, 0xffff0000, RZ, 0xc0, !PT ;  /* 0xffff0000040f7812 */ /* 0x000fe200078ec0ff */
[----:B------:R-:W-:Y:S01]  /*cfc0*/  IMAD.U32 R47, R6, 0x10000, RZ ;  /* 0x00010000062f7824 */ /* 0x000fe200078e00ff */
[----:B------:R-:W-:-:S02]  /*cfd0*/  SHF.L.U32 R4, R5, 0x10, RZ ;  /* 0x0000001005047819 */ /* 0x000fc400000006ff */
[----:B------:R-:W-:Y:S01]  /*cfe0*/  LOP3.LUT R48, R5, 0xffff0000, RZ, 0xc0, !PT ;  /* 0xffff000005307812 */ /* 0x000fe200078ec0ff */
[C---:B------:R-:W-:Y:S01]  /*cff0*/  IMAD.U32 R5, R31.reuse, 0x10000, RZ ;  /* 0x000100001f057824 */ /* 0x040fe200078e00ff */
[----:B------:R-:W-:Y:S02]  /*d000*/  LOP3.LUT R46, R6, 0xffff0000, RZ, 0xc0, !PT ;  /* 0xffff0000062e7812 */ /* 0x000fe400078ec0ff */
[----:B------:R-:W-:Y:S01]  /*d010*/  LOP3.LUT R31, R31, 0xffff0000, RZ, 0xc0, !PT ;  /* 0xffff00001f1f7812 */ /* 0x000fe200078ec0ff */
[-C--:B------:R-:W-:Y:S01]  /*d020*/  FMUL.FTZ R6, R5, R42.reuse ;  /* 0x0000002a05067220 */ /* 0x080fe20000410000 */
[C---:B------:R-:W-:Y:S01]  /*d030*/  SHF.L.U32 R45, R7.reuse, 0x10, RZ ;  /* 0x00000010072d7819 */ /* 0x040fe200000006ff */
[C---:B------:R-:W-:Y:S01]  /*d040*/  FMUL.FTZ R42, R44.reuse, R42 ;  /* 0x0000002a2c2a7220 */ /* 0x040fe20000410000 */
[----:B------:R-:W-:Y:S01]  /*d050*/  LOP3.LUT R7, R7, 0xffff0000, RZ, 0xc0, !PT ;  /* 0xffff000007077812 */ /* 0x000fe200078ec0ff */
[----:B------:R-:W-:Y:S01]  /*d060*/  FFMA.FTZ R6, R44, R39, -R6 ;  /* 0x000000272c067223 */ /* 0x000fe20000010806 */
[----:B------:R-:W-:Y:S01]  /*d070*/  LOP3.LUT R44, R35, 0xffff0000, RZ, 0xc0, !PT ;  /* 0xffff0000232c7812 */ /* 0x000fe200078ec0ff */
[----:B------:R-:W-:-:S02]  /*d080*/  FMUL.FTZ R53, R31, R15 ;  /* 0x0000000f1f357220 */ /* 0x000fc40000410000 */
[----:B------:R-:W-:Y:S01]  /*d090*/  FFMA.FTZ R42, R5, R39, R42 ;  /* 0x00000027052a7223 */ /* 0x000fe2000001002a */
[----:B------:R-:W-:Y:S01]  /*d0a0*/  SHF.L.U32 R5, R34, 0x10, RZ ;  /* 0x0000001022057819 */ /* 0x000fe200000006ff */
[C---:B------:R-:W-:Y:S01]  /*d0b0*/  IMAD.U32 R35, R30.reuse, 0x10000, RZ ;  /* 0x000100001e237824 */ /* 0x040fe200078e00ff */
[----:B------:R-:W-:Y:S01]  /*d0c0*/  LOP3.LUT R30, R30, 0xffff0000, RZ, 0xc0, !PT ;  /* 0xffff00001e1e7812 */ /* 0x000fe200078ec0ff */
[----:B------:R-:W-:Y:S01]  /*d0d0*/  FMUL.FTZ R15, R44, R15 ;  /* 0x0000000f2c0f7220 */ /* 0x000fe20000410000 */
[----:B------:R-:W-:Y:S01]  /*d0e0*/  LOP3.LUT R34, R34, 0xffff0000, RZ, 0xc0, !PT ;  /* 0xffff000022227812 */ /* 0x000fe200078ec0ff */
[----:B------:R-:W-:Y:S02]  /*d0f0*/  FFMA.FTZ R53, R44, R38, -R53 ;  /* 0x000000262c357223 */ /* 0x000fe40000010835 */
[-C--:B------:R-:W-:Y:S02]  /*d100*/  FMUL.FTZ R44, R35, R4.reuse ;  /* 0x00000004232c7220 */ /* 0x080fe40000410000 */
[----:B------:R-:W-:-:S02]  /*d110*/  FMUL.FTZ R4, R5, R4 ;  /* 0x0000000405047220 */ /* 0x000fc40000410000 */
[C---:B------:R-:W-:Y:S01]  /*d120*/  IMAD.U32 R39, R29.reuse, 0x10000, RZ ;  /* 0x000100001d277824 */ /* 0x040fe200078e00ff */
[----:B------:R-:W-:Y:S01]  /*d130*/  LOP3.LUT R29, R29, 0xffff0000, RZ, 0xc0, !PT ;  /* 0xffff00001d1d7812 */ /* 0x000fe200078ec0ff */
[----:B------:R-:W-:Y:S01]  /*d140*/  FFMA.FTZ R15, R31, R38, R15 ;  /* 0x000000261f0f7223 */ /* 0x000fe2000001000f */
[----:B------:R-:W-:Y:S01]  /*d150*/  SHF.L.U32 R31, R33, 0x10, RZ ;  /* 0x00000010211f7819 */ /* 0x000fe200000006ff */
[-C--:B------:R-:W-:Y:S01]  /*d160*/  FFMA.FTZ R44, R5, R12.reuse, -R44 ;  /* 0x0000000c052c7223 */ /* 0x080fe2000001082c */
[----:B------:R-:W-:Y:S01]  /*d170*/  LOP3.LUT R33, R33, 0xffff0000, RZ, 0xc0, !PT ;  /* 0xffff000021217812 */ /* 0x000fe200078ec0ff */
[----:B------:R-:W-:Y:S01]  /*d180*/  FFMA.FTZ R5, R35, R12, R4 ;  /* 0x0000000c23057223 */ /* 0x000fe20000010004 */
[C---:B------:R-:W-:Y:S01]  /*d190*/  SHF.L.U32 R12, R32.reuse, 0x10, RZ ;  /* 0x00000010200c7819 */ /* 0x040fe200000006ff */
[-C--:B------:R-:W-:Y:S01]  /*d1a0*/  FMUL.FTZ R4, R39, R47.reuse ;  /* 0x0000002f27047220 */ /* 0x080fe20000410000 */
[----:B------:R-:W-:Y:S01]  /*d1b0*/  LOP3.LUT R32, R32, 0xffff0000, RZ, 0xc0, !PT ;  /* 0xffff000020207812 */ /* 0x000fe200078ec0ff */
[----:B------:R-:W-:-:S02]  /*d1c0*/  FMUL.FTZ R47, R31, R47 ;  /* 0x0000002f1f2f7220 */ /* 0x000fc40000410000 */
[----:B------:R-:W-:Y:S02]  /*d1d0*/  FFMA.FTZ R35, R31, R40, -R4 ;  /* 0x000000281f237223 */ /* 0x000fe40000010804 */
[C---:B------:R-:W-:Y:S01]  /*d1e0*/  IMAD.U32 R4, R28.reuse, 0x10000, RZ ;  /* 0x000100001c047824 */ /* 0x040fe200078e00ff */
[----:B------:R-:W-:Y:S01]  /*d1f0*/  LOP3.LUT R28, R28, 0xffff0000, RZ, 0xc0, !PT ;  /* 0xffff00001c1c7812 */ /* 0x000fe200078ec0ff */
[----:B------:R-:W-:Y:S02]  /*d200*/  FMUL.FTZ R31, R29, R46 ;  /* 0x0000002e1d1f7220 */ /* 0x000fe40000410000 */
[-C--:B------:R-:W-:Y:S02]  /*d210*/  FMUL.FTZ R38, R4, R45.reuse ;  /* 0x0000002d04267220 */ /* 0x080fe40000410000 */
[C---:B------:R-:W-:Y:S02]  /*d220*/  FMUL.FTZ R45, R12.reuse, R45 ;  /* 0x0000002d0c2d7220 */ /* 0x040fe40000410000 */
[----:B------:R-:W-:-:S02]  /*d230*/  FFMA.FTZ R38, R12, R13, -R38 ;  /* 0x0000000d0c267223 */ /* 0x000fc40000010826 */
[----:B------:R-:W-:Y:S02]  /*d240*/  FFMA.FTZ R45, R4, R13, R45 ;  /* 0x0000000d042d7223 */ /* 0x000fe4000001002d */
[----:B------:R-:W-:Y:S02]  /*d250*/  FMUL.FTZ R13, R30, R48 ;  /* 0x000000301e0d7220 */ /* 0x000fe40000410000 */
[-C--:B------:R-:W-:Y:S02]  /*d260*/  FMUL.FTZ R12, R28, R7.reuse ;  /* 0x000000071c0c7220 */ /* 0x080fe40000410000 */
[----:B------:R-:W-:Y:S02]  /*d270*/  FMUL.FTZ R46, R33, R46 ;  /* 0x0000002e212e7220 */ /* 0x000fe40000410000 */
[----:B------:R-:W-:Y:S02]  /*d280*/  FMUL.FTZ R48, R34, R48 ;  /* 0x0000003022307220 */ /* 0x000fe40000410000 */
[----:B------:R-:W-:-:S02]  /*d290*/  FMUL.FTZ R4, R32, R7 ;  /* 0x0000000720047220 */ /* 0x000fc40000410000 */
[----:B------:R-:W-:Y:S02]  /*d2a0*/  FFMA.FTZ R47, R39, R40, R47 ;  /* 0x00000028272f7223 */ /* 0x000fe4000001002f */
[----:B------:R-:W-:Y:S02]  /*d2b0*/  FFMA.FTZ R40, R33, R14, -R31 ;  /* 0x0000000e21287223 */ /* 0x000fe4000001081f */
[----:B------:R-:W-:Y:S02]  /*d2c0*/  FFMA.FTZ R13, R34, R41, -R13 ;  /* 0x00000029220d7223 */ /* 0x000fe4000001080d */
[----:B------:R-:W-:Y:S01]  /*d2d0*/  FFMA.FTZ R7, R32, R43, -R12 ;  /* 0x0000002b20077223 */ /* 0x000fe2000001080c */
[----:B------:R-:W-:Y:S01]  /*d2e0*/  F2FP.BF16.PACK_AB R12, R53, R6 ;  /* 0x00000006350c723e */ /* 0x000fe200000010ff */
[----:B------:R-:W-:Y:S01]  /*d2f0*/  FFMA.FTZ R46, R29, R14, R46 ;  /* 0x0000000e1d2e7223 */ /* 0x000fe2000001002e */
[----:B------:R-:W-:Y:S01]  /*d300*/  F2FP.BF16.PACK_AB R14, R40, R35 ;  /* 0x00000023280e723e */ /* 0x000fe200000010ff */
[----:B------:R-:W-:Y:S01]  /*d310*/  FFMA.FTZ R30, R30, R41, R48 ;  /* 0x000000291e1e7223 */ /* 0x000fe20000010030 */
[----:B------:R-:W-:Y:S01]  /*d320*/  F2FP.BF16.PACK_AB R13, R13, R44 ;  /* 0x0000002c0d0d723e */ /* 0x000fe200000010ff */
[----:B------:R-:W-:Y:S01]  /*d330*/  FFMA.FTZ R28, R28, R43, R4 ;  /* 0x0000002b1c1c7223 */ /* 0x000fe20000010004 */
[----:B------:R-:W-:-:S02]  /*d340*/  F2FP.BF16.PACK_AB R4, R15, R42 ;  /* 0x0000002a0f04723e */ /* 0x000fc400000010ff */
[----:B------:R-:W-:Y:S02]  /*d350*/  F2FP.BF16.PACK_AB R15, R7, R38 ;  /* 0x00000026070f723e */ /* 0x000fe400000010ff */
[----:B------:R-:W-:Y:S02]  /*d360*/  F2FP.BF16.PACK_AB R6, R46, R47 ;  /* 0x0000002f2e06723e */ /* 0x000fe400000010ff */
[----:B------:R-:W-:Y:S01]  /*d370*/  F2FP.BF16.PACK_AB R5, R30, R5 ;  /* 0x000000051e05723e */ /* 0x000fe200000010ff */
[----:B------:R1:W-:Y:S01]  /*d380*/  STS.128 [R36], R12 ;  /* 0x0000000c24007388 */ /* 0x0003e20000000c00 */
[----:B------:R-:W-:-:S05]  /*d390*/  F2FP.BF16.PACK_AB R7, R28, R45 ;  /* 0x0000002d1c07723e */ /* 0x000fca00000010ff */
[----:B------:R1:W-:Y:S02]  /*d3a0*/  STS.128 [R37+0x18100], R4 ;  /* 0x0181000425007388 */ /* 0x0003e40000000c00 */
.L_x_1455:
[----:B------:R-:W-:Y:S05]  /*d3b0*/  BSYNC B0 ;  /* 0x0000000000007941 */ /* 0x000fea0003800000 */
.L_x_1454:
[----:B-1----:R-:W-:-:S04]  /*d3c0*/  IADD3 R4, R144, 0x40, RZ ;  /* 0x0000004090047810 */ /* 0x002fc80007ffe0ff */
        /* <DEDUP_REMOVED lines=9> */
[----:B------:R-:W-:-:S02]  /*d460*/  SHF.L.U32 R12, R5, 0x3, RZ ;  /* 0x00000003050c7819 */ /* 0x000fc400000006ff */
[----:B------:R-:W-:Y:S02]  /*d470*/  LEA.HI R4, R4, R5, RZ, 0x3 ;  /* 0x0000000504047211 */ /* 0x000fe400078f18ff */
[----:B------:R-:W-:Y:S02]  /*d480*/  LOP3.LUT R49, R49, 0x38, R12, 0xf8, !PT ;  /* 0x0000003831317812 */ /* 0x000fe400078ef80c */
[----:B------:R-:W-:Y:S01]  /*d490*/  LOP3.LUT R17, R17, 0xffffe000, RZ, 0xc0, !PT ;  /* 0xffffe00011117812 */ /* 0x000fe200078ec0ff */
[----:B------:R-:W-:Y:S01]  /*d4a0*/  IMAD.SHL.U32 R4, R4, 0x400, RZ ;  /* 0x0000040004047824 */ /* 0x000fe200078e00ff */
[----:B------:R-:W-:Y:S02]  /*d4b0*/  LOP3.LUT R16, R49, R8, RZ, 0x3c, !PT ;  /* 0x0000000831107212 */ /* 0x000fe400078e3cff */
[----:B------:R-:W-:Y:S02]  /*d4c0*/  IADD3 R6, R6, R17, R51 ;  /* 0x0000001106067210 */ /* 0x000fe40007ffe033 */
[----:B------:R-:W-:-:S02]  /*d4d0*/  LOP3.LUT R4, R4, 0x7fffe000, RZ, 0xc0, !PT ;  /* 0x7fffe00004047812 */ /* 0x000fc400078ec0ff */
[----:B------:R-:W-:Y:S02]  /*d4e0*/  LEA R8, R6, 0x18100, 0x1 ;  /* 0x0001810006087811 */ /* 0x000fe400078e08ff */
[----:B------:R-:W-:Y:S02]  /*d4f0*/  IADD3 R16, R16, R4, R51 ;  /* 0x0000000410107210 */ /* 0x000fe40007ffe033 */
[----:B------:R-:W-:Y:S01]  /*d500*/  SHF.L.U32 R31, R27, 0x10, RZ ;  /* 0x000000101b1f7819 */ /* 0x000fe200000006ff */
[----:B------:R-:W1:Y:S01]  /*d510*/  LDS.128 R12, [R8] ;  /* 0x00000000080c7984 */ /* 0x000e620000000c00 */
[----:B------:R-:W-:Y:S01]  /*d520*/  LOP3.LUT R36, R23, 0xffff0000, RZ, 0xc0, !PT ;  /* 0xffff000017247812 */ /* 0x000fe200078ec0ff */
[----:B------:R-:W-:Y:S01]  /*d530*/  IMAD.SHL.U32 R16, R16, 0x2, RZ ;  /* 0x0000000210107824 */ /* 0x000fe200078e00ff */
[----:B------:R-:W-:-:S04]  /*d540*/  LOP3.LUT R38, R27, 0xffff0000, RZ, 0xc0, !PT ;  /* 0xffff00001b267812 */ /* 0x000fc800078ec0ff */
[----:B------:R-:W2:Y:S01]  /*d550*/  LDS.128 R4, [R16+0x18100] ;  /* 0x0181000010047984 */ /* 0x000ea20000000c00 */
[----:B-1----:R-:W-:Y:S01]  /*d560*/  SHF.L.U32 R18, R12, 0x10, RZ ;  /* 0x000000100c127819 */ /* 0x002fe200000006ff */
[----:B------:R-:W-:Y:S01]  /*d570*/  IMAD.U32 R20, R14, 0x10000, RZ ;  /* 0x000100000e147824 */ /* 0x000fe200078e00ff */
[----:B------:R-:W-:Y:S01]  /*d580*/  LOP3.LUT R17, R12, 0xffff0000, RZ, 0xc0, !PT ;  /* 0xffff00000c117812 */ /* 0x000fe200078ec0ff */
[C---:B------:R-:W-:Y:S01]  /*d590*/  IMAD.U32 R12, R13.reuse, 0x10000, RZ ;  /* 0x000100000d0c7824 */ /* 0x040fe200078e00ff */
[----:B------:R-:W-:Y:S02]  /*d5a0*/  LOP3.LUT R28, R13, 0xffff0000, RZ, 0xc0, !PT ;  /* 0xffff00000d1c7812 */ /* 0x000fe400078ec0ff */
[C---:B------:R-:W-:Y:S01]  /*d5b0*/  SHF.L.U32 R13, R15.reuse, 0x10, RZ ;  /* 0x000000100f0d7819 */ /* 0x040fe200000006ff */
[----:B--2---:R-:W-:Y:S01]  /*d5c0*/  IMAD.U32 R29, R4, 0x10000, RZ ;  /* 0x00010000041d7824 */ /* 0x004fe200078e00ff */
[----:B------:R-:W-:Y:S01]  /*d5d0*/  LOP3.LUT R30, R15, 0xffff0000, RZ, 0xc0, !PT ;  /* 0xffff00000f1e7812 */ /* 0x000fe200078ec0ff */
[----:B------:R-:W-:Y:S01]  /*d5e0*/  IMAD.U32 R34, R6, 0x10000, RZ ;  /* 0x0001000006227824 */ /* 0x000fe200078e00ff */
[----:B------:R-:W-:-:S02]  /*d5f0*/  LOP3.LUT R15, R4, 0xffff0000, RZ, 0xc0, !PT ;  /* 0xffff0000040f7812 */ /* 0x000fc400078ec0ff */
[C---:B------:R-:W-:Y:S02]  /*d600*/  SHF.L.U32 R4, R5.reuse, 0x10, RZ ;  /* 0x0000001005047819 */ /* 0x040fe400000006ff */
[----:B------:R-:W-:Y:S01]  /*d610*/  LOP3.LUT R35, R5, 0xffff0000, RZ, 0xc0, !PT ;  /* 0xffff000005237812 */ /* 0x000fe200078ec0ff */
[----:B------:R-:W-:Y:S01]  /*d620*/  IMAD.U32 R5, R23, 0x10000, RZ ;  /* 0x0001000017057824 */ /* 0x000fe200078e00ff */
[----:B------:R-:W-:Y:S01]  /*d630*/  LOP3.LUT R33, R6, 0xffff0000, RZ, 0xc0, !PT ;  /* 0xffff000006217812 */ /* 0x000fe200078ec0ff */
[----:B------:R-:W-:Y:S01]  /*d640*/  IMAD.U32 R23, R22, 0x10000, RZ ;  /* 0x0001000016177824 */ /* 0x000fe200078e00ff */
[----:B------:R-:W-:Y:S01]  /*d650*/  SHF.L.U32 R32, R7, 0x10, RZ ;  /* 0x0000001007207819 */ /* 0x000fe200000006ff */
[-C--:B------:R-:W-:Y:S01]  /*d660*/  FMUL.FTZ R6, R5, R29.reuse ;  /* 0x0000001d05067220 */ /* 0x080fe20000410000 */
[----:B------:R-:W-:Y:S01]  /*d670*/  LOP3.LUT R14, R14, 0xffff0000, RZ, 0xc0, !PT ;  /* 0xffff00000e0e7812 */ /* 0x000fe200078ec0ff */
[----:B------:R-:W-:Y:S01]  /*d680*/  FMUL.FTZ R29, R31, R29 ;  /* 0x0000001d1f1d7220 */ /* 0x000fe20000410000 */
[----:B------:R-:W-:Y:S01]  /*d690*/  LOP3.LUT R7, R7, 0xffff0000, RZ, 0xc0, !PT ;  /* 0xffff000007077812 */ /* 0x000fe200078ec0ff */
[-C--:B------:R-:W-:Y:S01]  /*d6a0*/  FFMA.FTZ R6, R31, R18.reuse, -R6 ;  /* 0x000000121f067223 */ /* 0x080fe20000010806 */
[----:B------:R-:W-:Y:S01]  /*d6b0*/  LOP3.LUT R22, R22, 0xffff0000, RZ, 0xc0, !PT ;  /* 0xffff000016167812 */ /* 0x000fe200078ec0ff */
[----:B------:R-:W-:Y:S01]  /*d6c0*/  FFMA.FTZ R29, R5, R18, R29 ;  /* 0x00000012051d7223 */ /* 0x000fe2000001001d */
[----:B------:R-:W-:Y:S01]  /*d6d0*/  SHF.L.U32 R5, R26, 0x10, RZ ;  /* 0x000000101a057819 */ /* 0x000fe200000006ff */
[-C--:B------:R-:W-:Y:S01]  /*d6e0*/  FMUL.FTZ R27, R36, R15.reuse ;  /* 0x0000000f241b7220 */ /* 0x080fe20000410000 */
[----:B------:R-:W-:Y:S01]  /*d6f0*/  LOP3.LUT R26, R26, 0xffff0000, RZ, 0xc0, !PT ;  /* 0xffff00001a1a7812 */ /* 0x000fe200078ec0ff */
[----:B------:R-:W-:-:S02]  /*d700*/  FMUL.FTZ R15, R38, R15 ;  /* 0x0000000f260f7220 */ /* 0x000fc40000410000 */
[-C--:B------:R-:W-:Y:S02]  /*d710*/  FMUL.FTZ R18, R23, R4.reuse ;  /* 0x0000000417127220 */ /* 0x080fe40000410000 */
[----:B------:R-:W-:Y:S02]  /*d720*/  FMUL.FTZ R4, R5, R4 ;  /* 0x0000000405047220 */ /* 0x000fe40000410000 */
[C---:B------:R-:W-:Y:S01]  /*d730*/  IMAD.U32 R31, R21.reuse, 0x10000, RZ ;  /* 0x00010000151f7824 */ /* 0x040fe200078e00ff */
[----:B------:R-:W-:Y:S01]  /*d740*/  LOP3.LUT R21, R21, 0xffff0000, RZ, 0xc0, !PT ;  /* 0xffff000015157812 */ /* 0x000fe200078ec0ff */
[-C--:B------:R-:W-:Y:S01]  /*d750*/  FFMA.FTZ R36, R36, R17.reuse, R15 ;  /* 0x0000001124247223 */ /* 0x080fe2000001000f */
[----:B------:R-:W-:Y:S01]  /*d760*/  SHF.L.U32 R15, R25, 0x10, RZ ;  /* 0x00000010190f7819 */ /* 0x000fe200000006ff */
[-C--:B------:R-:W-:Y:S01]  /*d770*/  FFMA.FTZ R18, R5, R12.reuse, -R18 ;  /* 0x0000000c05127223 */ /* 0x080fe20000010812 */
[----:B------:R-:W-:Y:S01]  /*d780*/  LOP3.LUT R25, R25, 0xffff0000, RZ, 0xc0, !PT ;  /* 0xffff000019197812 */ /* 0x000fe200078ec0ff */
[----:B------:R-:W-:Y:S01]  /*d790*/  FFMA.FTZ R5, R23, R12, R4 ;  /* 0x0000000c17057223 */ /* 0x000fe20000010004 */
[C---:B------:R-:W-:Y:S01]  /*d7a0*/  SHF.L.U32 R12, R24.reuse, 0x10, RZ ;  /* 0x00000010180c7819 */ /* 0x040fe200000006ff */
[----:B------:R-:W-:Y:S01]  /*d7b0*/  FMUL.FTZ R4, R31, R34 ;  /* 0x000000221f047220 */ /* 0x000fe20000410000 */
[----:B------:R-:W-:Y:S01]  /*d7c0*/  LOP3.LUT R24, R24, 0xffff0000, RZ, 0xc0, !PT ;  /* 0xffff000018187812 */ /* 0x000fe200078ec0ff */
[----:B------:R-:W-:-:S02]  /*d7d0*/  FFMA.FTZ R27, R38, R17, -R27 ;  /* 0x00000011261b7223 */ /* 0x000fc4000001081b */
[C---:B------:R-:W-:Y:S02]  /*d7e0*/  FMUL.FTZ R34, R15.reuse, R34 ;  /* 0x000000220f227220 */ /* 0x040fe40000410000 */
[-C--:B------:R-:W-:Y:S02]  /*d7f0*/  FFMA.FTZ R17, R15, R20.reuse, -R4 ;  /* 0x000000140f117223 */ /* 0x080fe40000010804 */
[C---:B------:R-:W-:Y:S01]  /*d800*/  IMAD.U32 R4, R19.reuse, 0x10000, RZ ;  /* 0x0001000013047824 */ /* 0x040fe200078e00ff */
[----:B------:R-:W-:Y:S01]  /*d810*/  LOP3.LUT R19, R19, 0xffff0000, RZ, 0xc0, !PT ;  /* 0xffff000013137812 */ /* 0x000fe200078ec0ff */
[----:B------:R-:W-:Y:S02]  /*d820*/  FFMA.FTZ R34, R31, R20, R34 ;  /* 0x000000141f227223 */ /* 0x000fe40000010022 */
[----:B------:R-:W-:Y:S02]  /*d830*/  FMUL.FTZ R15, R21, R33 ;  /* 0x00000021150f7220 */ /* 0x000fe40000410000 */
[----:B------:R-:W-:-:S02]  /*d840*/  FMUL.FTZ R20, R4, R32 ;  /* 0x0000002004147220 */ /* 0x000fc40000410000 */
[C---:B------:R-:W-:Y:S02]  /*d850*/  FMUL.FTZ R33, R25.reuse, R33 ;  /* 0x0000002119217220 */ /* 0x040fe40000410000 */
[C---:B------:R-:W-:Y:S02]  /*d860*/  FMUL.FTZ R32, R12.reuse, R32 ;  /* 0x000000200c207220 */ /* 0x040fe40000410000 */
[-C--:B------:R-:W-:Y:S02]  /*d870*/  FFMA.FTZ R38, R25, R14.reuse, -R15 ;  /* 0x0000000e19267223 */ /* 0x080fe4000001080f */
[----:B------:R-:W-:Y:S02]  /*d880*/  FFMA.FTZ R33, R21, R14, R33 ;  /* 0x0000000e15217223 */ /* 0x000fe40000010021 */
[----:B------:R-:W-:Y:S01]  /*d890*/  FFMA.FTZ R15, R12, R13, -R20 ;  /* 0x0000000d0c0f7223 */ /* 0x000fe20000010814 */
[----:B------:R-:W-:Y:S01]  /*d8a0*/  F2FP.BF16.PACK_AB R14, R38, R17 ;  /* 0x00000011260e723e */ /* 0x000fe200000010ff */
[----:B------:R-:W-:Y:S01]  /*d8b0*/  FFMA.FTZ R32, R4, R13, R32 ;  /* 0x0000000d04207223 */ /* 0x000fe20000010020 */
[----:B------:R-:W-:Y:S01]  /*d8c0*/  F2FP.BF16.PACK_AB R12, R27, R6 ;  /* 0x000000061b0c723e */ /* 0x000fe200000010ff */
[----:B------:R-:W-:Y:S01]  /*d8d0*/  FMUL.FTZ R13, R22, R35 ;  /* 0x00000023160d7220 */ /* 0x000fe20000410000 */
[----:B------:R-:W-:Y:S01]  /*d8e0*/  F2FP.BF16.PACK_AB R6, R33, R34 ;  /* 0x000000222106723e */ /* 0x000fe200000010ff */
[----:B------:R-:W-:Y:S01]  /*d8f0*/  FMUL.FTZ R21, R19, R7 ;  /* 0x0000000713157220 */ /* 0x000fe20000410000 */
[----:B------:R-:W-:Y:S01]  /*d900*/  F2FP.BF16.PACK_AB R4, R36, R29 ;  /* 0x0000001d2404723e */ /* 0x000fe200000010ff */
[----:B------:R-:W-:-:S02]  /*d910*/  FMUL.FTZ R35, R26, R35 ;  /* 0x000000231a237220 */ /* 0x000fc40000410000 */
[----:B------:R-:W-:Y:S02]  /*d920*/  FMUL.FTZ R7, R24, R7 ;  /* 0x0000000718077220 */ /* 0x000fe40000410000 */
[----:B------:R-:W-:Y:S02]  /*d930*/  FFMA.FTZ R13, R26, R28, -R13 ;  /* 0x0000001c1a0d7223 */ /* 0x000fe4000001080d */
[----:B------:R-:W-:Y:S02]  /*d940*/  FFMA.FTZ R24, R24, R30, -R21 ;  /* 0x0000001e18187223 */ /* 0x000fe40000010815 */
[----:B------:R-:W-:Y:S01]  /*d950*/  FFMA.FTZ R22, R22, R28, R35 ;  /* 0x0000001c16167223 */ /* 0x000fe20000010023 */
[----:B------:R-:W-:Y:S01]  /*d960*/  F2FP.BF16.PACK_AB R13, R13, R18 ;  /* 0x000000120d0d723e */ /* 0x000fe200000010ff */
[----:B------:R-:W-:Y:S01]  /*d970*/  FFMA.FTZ R7, R19, R30, R7 ;  /* 0x0000001e13077223 */ /* 0x000fe20000010007 */
[----:B------:R-:W-:Y:S02]  /*d980*/  F2FP.BF16.PACK_AB R15, R24, R15 ;  /* 0x0000000f180f723e */ /* 0x000fe400000010ff */
[----:B------:R-:W-:-:S02]  /*d990*/  F2FP.BF16.PACK_AB R5, R22, R5 ;  /* 0x000000051605723e */ /* 0x000fc400000010ff */
[----:B------:R-:W-:Y:S01]  /*d9a0*/  F2FP.BF16.PACK_AB R7, R7, R32 ;  /* 0x000000200707723e */ /* 0x000fe200000010ff */
[----:B------:R1:W-:Y:S04]  /*d9b0*/  STS.128 [R8], R12 ;  /* 0x0000000c08007388 */ /* 0x0003e80000000c00 */
[----:B------:R1:W-:Y:S02]  /*d9c0*/  STS.128 [R16+0x18100], R4 ;  /* 0x0181000410007388 */ /* 0x0003e40000000c00 */
.L_x_1433:
[----:B------:R-:W-:Y:S05]  /*d9d0*/  BSYNC B2 ;  /* 0x0000000000027941 */ /* 0x000fea0003800000 */
.L_x_1417:
[----:B------:R-:W-:-:S04]  /*d9e0*/  DEPBAR.LE SB0, 0x2 ;  /* 0x000080800000791a */ /* 0x000fc80000000000 */
[----:B------:R-:W-:Y:S01]  /*d9f0*/  BAR.SYNC.DEFER_BLOCKING 0x0 ;  /* 0x0000000000007b1d */ /* 0x000fe20000010000 */
[----:B------:R-:W-:Y:S01]  /*da00*/  LOP3.LUT P0, RZ, R201, 0x2, RZ, 0xc0, !PT ;  /* 0x00000002c9ff7812 */ /* 0x000fe2000780c0ff */
[----:B------:R-:W-:-:S03]  /*da10*/  IMAD.IADD R203, R202, 0x1, R199 ;  /* 0x00000001cacb7824 */ /* 0x000fc600078e02c7 */
[----:B------:R-:W-:Y:S01]  /*da20*/  SEL R205, R0, 0xffffffe0, !P0 ;  /* 0xffffffe000cd7807 */ /* 0x000fe20004000000 */
[----:B------:R-:W-:Y:S04]  /*da30*/  BSSY B0, `(.L_x_1456) ;  /* 0x0000024000007945 */ /* 0x000fe80003800000 */
[----:B-1----:R-:W-:Y:S01]  /*da40*/  IMAD.IADD R8, R200, 0x1, R205 ;  /* 0x00000001c8087824 */ /* 0x002fe200078e02cd */
[----:B------:R1:W2:Y:S04]  /*da50*/  LDSM.16.M88.4 R44, [R202] ;  /* 0x00000000ca2c783b */ /* 0x0002a80000000200 */
        /* <DEDUP_REMOVED lines=10> */
[----:B------:R-:W-:Y:S02]  /*db00*/  IADD3 R20, R9, -0x2, RZ ;  /* 0xfffffffe09147810 */ /* 0x000fe40007ffe0ff */
[----:B------:R-:W-:-:S02]  /*db10*/  LOP3.LUT P3, RZ, R226, 0x1, RZ, 0xc0, !PT ;  /* 0x00000001e2ff7812 */ /* 0x000fc4000786c0ff */
[----:B------:R-:W-:Y:S01]  /*db20*/  SHF.R.S32.HI R0, RZ, 0x1f, R20 ;  /* 0x0000001fff007819 */ /* 0x000fe20000011414 */
[----:B------:R-:W-:-:S04]  /*db30*/  IMAD.WIDE.U32 R22, R20, c[0x0][0x208], RZ ;  /* 0x0000820014167a25 */ /* 0x000fc800078e00ff */
[----:B------:R-:W-:Y:S01]  /*db40*/  IMAD R21, R0, c[0x0][0x208], RZ ;  /* 0x0000820000157a24 */ /* 0x000fe200078e02ff */
[----:B------:R-:W-:-:S03]  /*db50*/  LEA R0, P0, R22, R234, 0x6 ;  /* 0x000000ea16007211 */ /* 0x000fc600078030ff */
[----:B------:R-:W-:Y:S01]  /*db60*/  IMAD R21, R20, c[0x0][0x20c], R21 ;  /* 0x0000830014157a24 */ /* 0x000fe200078e0215 */
[----:B------:R-:W-:-:S03]  /*db70*/  LEA R20, P2, R0, c[0x0][0x1f8], 0x1 ;  /* 0x00007e0000147a11 */ /* 0x000fc600078408ff */
[----:B------:R-:W-:-:S05]  /*db80*/  IMAD.IADD R21, R23, 0x1, R21 ;  /* 0x0000000117157824 */ /* 0x000fca00078e0215 */
        /* <DEDUP_REMOVED lines=14> */
.L_x_1457:
[----:B------:R-:W-:Y:S05]  /*dc70*/  BSYNC B0 ;  /* 0x0000000000007941 */ /* 0x000fea0003800000 */
.L_x_1456:
[----:B------:R-:W-:Y:S01]  /*dc80*/  LOP3.LUT P0, RZ, R201, 0x4, RZ, 0xc0, !PT ;  /* 0x00000004c9ff7812 */ /* 0x000fe2000780c0ff */
[C---:B--234-:R-:W-:Y:S01]  /*dc90*/  HMMA.16816.F32.BF16 R20, R44.reuse, R16, RZ ;  /* 0x000000102c14723c */ /* 0x05cfe200000418ff */
[----:B------:R-:W-:Y:S01]  /*dca0*/  LDSM.16.M88.4 R36, [R198] ;  /* 0x00000000c624783b */ /* 0x000fe20000000200 */
[----:B------:R-:W-:Y:S01]  /*dcb0*/  LEA.HI R3, R3, R146, RZ, 0x5 ;  /* 0x0000009203037211 */ /* 0x000fe200078f28ff */
[----:B------:R-:W-:Y:S01]  /*dcc0*/  IMAD R84, R87, -0x40, R84 ;  /* 0xffffffc057547824 */ /* 0x000fe200078e0254 */
[----:B------:R-:W-:Y:S01]  /*dcd0*/  SEL R33, R2, 0xffffffc0, !P0 ;  /* 0xffffffc002217807 */ /* 0x000fe20004000000 */
[----:B------:R-:W0:Y:S01]  /*dce0*/  LDGDEPBAR ;  /* 0x00000000000079af */ /* 0x000e220000000000 */
[----:B------:R-:W-:Y:S01]  /*dcf0*/  LOP3.LUT R3, R3, 0xffffffe0, RZ, 0xc0, !PT ;  /* 0xffffffe003037812 */ /* 0x000fe200078ec0ff */
[----:B------:R-:W-:Y:S01]  /*dd00*/  IMAD.IADD R176, R199, 0x1, R196 ;  /* 0x00000001c7b07824 */ /* 0x000fe200078e02c4 */
[C---:B------:R-:W-:Y:S01]  /*dd10*/  HMMA.16816.F32.BF16 R16, R44.reuse, R18, RZ ;  /* 0x000000122c10723c */ /* 0x040fe200000418ff */
[----:B------:R-:W-:Y:S01]  /*dd20*/  IMAD.IADD R2, R200, 0x1, R33 ;  /* 0x00000001c8027824 */ /* 0x000fe200078e0221 */
[----:B------:R-:W-:Y:S01]  /*dd30*/  IADD3 R0, R33, R200, R205 ;  /* 0x000000c821007210 */ /* 0x000fe20007ffe0cd */
[----:B------:R-:W-:Y:S01]  /*dd40*/  IMAD.IADD R168, R199, 0x1, R147 ;  /* 0x00000001c7a87824 */ /* 0x000fe200078e0293 */
[----:B------:R-:W-:Y:S02]  /*dd50*/  BSSY B0, `(.L_x_1458) ;  /* 0x000024f000007945 */ /* 0x000fe40003800000 */
[----:B------:R-:W2:Y:S02]  /*dd60*/  LDSM.16.M88.4 R76, [R2] ;  /* 0x00000000024c783b */ /* 0x000ea40000000200 */
[C---:B------:R-:W-:Y:S02]  /*dd70*/  HMMA.16816.F32.BF16 R64, R44.reuse, R60, RZ ;  /* 0x0000003c2c40723c */ /* 0x040fe400000418ff */
[----:B------:R-:W3:Y:S04]  /*dd80*/  LDSM.16.M88.4 R72, [R2+0x800] ;  /* 0x000800000248783b */ /* 0x000ee80000000200 */
[----:B------:R-:W-:Y:S02]  /*dd90*/  LDSM.16.M88.4 R32, [R0] ;  /* 0x000000000020783b */ /* 0x000fe40000000200 */
[C---:B------:R-:W-:Y:S02]  /*dda0*/  HMMA.16816.F32.BF16 R60, R44.reuse, R62, RZ ;  /* 0x0000003e2c3c723c */ /* 0x040fe400000418ff */
[----:B------:R-:W-:Y:S04]  /*ddb0*/  LDSM.16.M88.4 R68, [R2+0x1000] ;  /* 0x001000000244783b */ /* 0x000fe80000000200 */
[----:B------:R-:W-:Y:S02]  /*ddc0*/  LDSM.16.M88.4 R40, [R2+0x1800] ;  /* 0x001800000228783b */ /* 0x000fe40000000200 */
[----:B-1----:R-:W-:Y:S08]  /*ddd0*/  HMMA.16816.F32.BF16 R56, R44, R52, RZ ;  /* 0x000000342c38723c */ /* 0x002ff000000418ff */
[----:B------:R-:W-:Y:S08]  /*dde0*/  HMMA.16816.F32.BF16 R16, R12, R90, R16 ;  /* 0x0000005a0c10723c */ /* 0x000ff00000041810 */
[C---:B------:R-:W-:Y:S08]  /*ddf0*/  HMMA.16816.F32.BF16 R52, R44.reuse, R54, RZ ;  /* 0x000000362c34723c */ /* 0x040ff000000418ff */
[C---:B------:R-:W-:Y:S08]  /*de00*/  HMMA.16816.F32.BF16 R48, R44.reuse, R4, RZ ;  /* 0x000000042c30723c */ /* 0x040ff000000418ff */
[----:B------:R-:W-:Y:S01]  /*de10*/  HMMA.16816.F32.BF16 R44, R44, R6, RZ ;  /* 0x000000062c2c723c */ /* 0x000fe200000418ff */
[----:B------:R-:W1:Y:S07]  /*de20*/  LDSM.16.M88.4 R4, [R197] ;  /* 0x00000000c504783b */ /* 0x000e6e0000000200 */
[C---:B------:R-:W-:Y:S08]  /*de30*/  HMMA.16816.F32.BF16 R64, R12.reuse, R28, R64 ;  /* 0x0000001c0c40723c */ /* 0x040ff00000041840 */
[C---:B------:R-:W-:Y:S01]  /*de40*/  HMMA.16816.F32.BF16 R60, R12.reuse, R30, R60 ;  /* 0x0000001e0c3c723c */ /* 0x040fe2000004183c */
[----:B------:R-:W4:Y:S07]  /*de50*/  LDSM.16.M88.4 R28, [R0+0x800] ;  /* 0x00080000001c783b */ /* 0x000f2e0000000200 */
[----:B------:R-:W-:Y:S01]  /*de60*/  HMMA.16816.F32.BF16 R20, R12, R88, R20 ;  /* 0x000000580c14723c */ /* 0x000fe20000041814 */
[----:B------:R-:W-:Y:S07]  /*de70*/  LDSM.16.M88.4 R88, [R200+0x2000] ;  /* 0x00200000c858783b */ /* 0x000fee0000000200 */
[----:B--2---:R-:W-:Y:S08]  /*de80*/  HMMA.16816.F32.BF16 R16, R36, R78, R16 ;  /* 0x0000004e2410723c */ /* 0x004ff00000041810 */
[C---:B------:R-:W-:Y:S08]  /*de90*/  HMMA.16816.F32.BF16 R56, R12.reuse, R24, R56 ;  /* 0x000000180c38723c */ /* 0x040ff00000041838 */
[C---:B------:R-:W-:Y:S01]  /*dea0*/  HMMA.16816.F32.BF16 R52, R12.reuse, R26, R52 ;  /* 0x0000001a0c34723c */ /* 0x040fe20000041834 */
[----:B------:R-:W-:Y:S07]  /*deb0*/  LDSM.16.M88.4 R24, [R0+0x1000] ;  /* 0x001000000018783b */ /* 0x000fee0000000200 */
[C---:B------:R-:W-:Y:S08]  /*dec0*/  HMMA.16816.F32.BF16 R48, R12.reuse, R80, R48 ;  /* 0x000000500c30723c */ /* 0x040ff00000041830 */
[----:B------:R-:W-:Y:S01]  /*ded0*/  HMMA.16816.F32.BF16 R44, R12, R82, R44 ;  /* 0x000000520c2c723c */ /* 0x000fe2000004182c */
[----:B------:R-:W2:Y:S04]  /*dee0*/  LDSM.16.M88.4 R80, [R202+0x4000] ;  /* 0x00400000ca50783b */ /* 0x000ea80000000200 */
[----:B------:R-:W2:Y:S03]  /*def0*/  LDSM.16.M88.4 R12, [R0+0x1800] ;  /* 0x00180000000c783b */ /* 0x000ea60000000200 */
[C---:B---3--:R-:W-:Y:S08]  /*df00*/  HMMA.16816.F32.BF16 R64, R36.reuse, R72, R64 ;  /* 0x000000482440723c */ /* 0x048ff00000041840 */
[C---:B------:R-:W-:Y:S01]  /*df10*/  HMMA.16816.F32.BF16 R60, R36.reuse, R74, R60 ;  /* 0x0000004a243c723c */ /* 0x040fe2000004183c */
[----:B------:R-:W-:Y:S07]  /*df20*/  LDSM.16.M88.4 R72, [R200+0x3000] ;  /* 0x00300000c848783b */ /* 0x000fee0000000200 */
[----:B------:R-:W-:Y:S01]  /*df30*/  HMMA.16816.F32.BF16 R20, R36, R76, R20 ;  /* 0x0000004c2414723c */ /* 0x000fe20000041814 */
[----:B------:R-:W3:Y:S07]  /*df40*/  LDSM.16.M88.4 R76, [R200+0x2800] ;  /* 0x00280000c84c783b */ /* 0x000eee0000000200 */
[----:B-1----:R-:W-:Y:S08]  /*df50*/  HMMA.16816.F32.BF16 R16, R4, R34, R16 ;  /* 0x000000220410723c */ /* 0x002ff00000041810 */
[C---:B------:R-:W-:Y:S08]  /*df60*/  HMMA.16816.F32.BF16 R56, R36.reuse, R68, R56 ;  /* 0x000000442438723c */ /* 0x040ff00000041838 */
[C---:B------:R-:W-:Y:S01]  /*df70*/  HMMA.16816.F32.BF16 R52, R36.reuse, R70, R52 ;  /* 0x000000462434723c */ /* 0x040fe20000041834 */
[----:B------:R-:W-:Y:S07]  /*df80*/  LDSM.16.M88.4 R68, [R200+0x3800] ;  /* 0x00380000c844783b */ /* 0x000fee0000000200 */
[C---:B------:R-:W-:Y:S08]  /*df90*/  HMMA.16816.F32.BF16 R48, R36.reuse, R40, R48 ;  /* 0x000000282430723c */ /* 0x040ff00000041830 */
[----:B------:R-:W-:Y:S01]  /*dfa0*/  HMMA.16816.F32.BF16 R44, R36, R42, R44 ;  /* 0x0000002a242c723c */ /* 0x000fe2000004182c */
[----:B------:R-:W-:Y:S04]  /*dfb0*/  LDSM.16.M88.4 R40, [R203+0x4000] ;  /* 0x00400000cb28783b */ /* 0x000fe80000000200 */
[----:B------:R-:W1:Y:S03]  /*dfc0*/  LDSM.16.M88.4 R36, [R8+0x2000] ;  /* 0x002000000824783b */ /* 0x000e660000000200 */
[C---:B----4-:R-:W-:Y:S08]  /*dfd0*/  HMMA.16816.F32.BF16 R64, R4.reuse, R28, R64 ;  /* 0x0000001c0440723c */ /* 0x050ff00000041840 */
[C---:B------:R-:W-:Y:S01]  /*dfe0*/  HMMA.16816.F32.BF16 R60, R4.reuse, R30, R60 ;  /* 0x0000001e043c723c */ /* 0x040fe2000004183c */
[----:B------:R-:W-:Y:S07]  /*dff0*/  LDSM.16.M88.4 R28, [R8+0x3000] ;  /* 0x00300000081c783b */ /* 0x000fee0000000200 */
[----:B------:R-:W-:Y:S01]  /*e000*/  HMMA.16816.F32.BF16 R20, R4, R32, R20 ;  /* 0x000000200414723c */ /* 0x000fe20000041814 */
[----:B------:R-:W4:Y:S07]  /*e010*/  LDSM.16.M88.4 R32, [R8+0x2800] ;  /* 0x002800000820783b */ /* 0x000f2e0000000200 */
[----:B--2---:R-:W-:Y:S08]  /*e020*/  HMMA.16816.F32.BF16 R16, R80, R90, R16 ;  /* 0x0000005a5010723c */ /* 0x004ff00000041810 */
[C---:B------:R-:W-:Y:S08]  /*e030*/  HMMA.16816.F32.BF16 R56, R4.reuse, R24, R56 ;  /* 0x000000180438723c */ /* 0x040ff00000041838 */
[C---:B------:R-:W-:Y:S01]  /*e040*/  HMMA.16816.F32.BF16 R52, R4.reuse, R26, R52 ;  /* 0x0000001a0434723c */ /* 0x040fe20000041834 */
[----:B------:R-:W-:Y:S07]  /*e050*/  LDSM.16.M88.4 R24, [R8+0x3800] ;  /* 0x003800000818783b */ /* 0x000fee0000000200 */
[C---:B------:R-:W-:Y:S08]  /*e060*/  HMMA.16816.F32.BF16 R48, R4.reuse, R12, R48 ;  /* 0x0000000c0430723c */ /* 0x040ff00000041830 */
[----:B------:R-:W-:Y:S01]  /*e070*/  HMMA.16816.F32.BF16 R44, R4, R14, R44 ;  /* 0x0000000e042c723c */ /* 0x000fe2000004182c */
[----:B------:R-:W-:Y:S04]  /*e080*/  LDSM.16.M88.4 R12, [R198+0x4000] ;  /* 0x00400000c60c783b */ /* 0x000fe80000000200 */
[----:B------:R-:W2:Y:S03]  /*e090*/  LDSM.16.M88.4 R4, [R2+0x2000] ;  /* 0x002000000204783b */ /* 0x000ea60000000200 */
[C---:B---3--:R-:W-:Y:S08]  /*e0a0*/  HMMA.16816.F32.BF16 R64, R80.reuse, R76, R64 ;  /* 0x0000004c5040723c */ /* 0x048ff00000041840 */
[C---:B------:R-:W-:Y:S01]  /*e0b0*/  HMMA.16816.F32.BF16 R60, R80.reuse, R78, R60 ;  /* 0x0000004e503c723c */ /* 0x040fe2000004183c */
[----:B------:R-:W-:Y:S07]  /*e0c0*/  LDSM.16.M88.4 R76, [R2+0x2800] ;  /* 0x00280000024c783b */ /* 0x000fee0000000200 */
[----:B------:R-:W-:Y:S08]  /*e0d0*/  HMMA.16816.F32.BF16 R20, R80, R88, R20 ;  /* 0x000000585014723c */ /* 0x000ff00000041814 */
        /* <DEDUP_REMOVED lines=10> */
[----:B------:R-:W3:Y:S07]  /*e180*/  LDSM.16.M88.4 R32, [R2+0x3800] ;  /* 0x003800000220783b */ /* 0x000eee0000000200 */
        /* <DEDUP_REMOVED lines=9> */
[----:B------:R-:W-:Y:S03]  /*e220*/  LDSM.16.M88.4 R40, [R8+0x4000] ;  /* 0x004000000828783b */ /* 0x000fe60000000200 */
[----:B------:R-:W-:Y:S01]  /*e230*/  HMMA.16816.F32.BF16 R20, R12, R4, R20 ;  /* 0x000000040c14723c */ /* 0x000fe20000041814 */
[----:B------:R-:W-:Y:S07]  /*e240*/  LDSM.16.M88.4 R4, [R0+0x3000] ;  /* 0x003000000004783b */ /* 0x000fee0000000200 */
[----:B-1----:R-:W-:Y:S08]  /*e250*/  HMMA.16816.F32.BF16 R16, R68, R46, R16 ;  /* 0x0000002e4410723c */ /* 0x002ff00000041810 */
[C---:B------:R-:W-:Y:S08]  /*e260*/  HMMA.16816.F32.BF16 R56, R12.reuse, R72, R56 ;  /* 0x000000480c38723c */ /* 0x040ff00000041838 */
[C---:B------:R-:W-:Y:S08]  /*e270*/  HMMA.16816.F32.BF16 R64, R12.reuse, R76, R64 ;  /* 0x0000004c0c40723c */ /* 0x040ff00000041840 */
[C---:B------:R-:W-:Y:S08]  /*e280*/  HMMA.16816.F32.BF16 R60, R12.reuse, R78, R60 ;  /* 0x0000004e0c3c723c */ /* 0x040ff0000004183c */
[C---:B------:R-:W-:Y:S01]  /*e290*/  HMMA.16816.F32.BF16 R72, R12.reuse, R74, R52 ;  /* 0x0000004a0c48723c */ /* 0x040fe20000041834 */
[----:B------:R-:W-:Y:S07]  /*e2a0*/  LDSM.16.M88.4 R52, [R203+0x8000] ;  /* 0x00800000cb34783b */ /* 0x000fee0000000200 */
[C---:B---3--:R-:W-:Y:S08]  /*e2b0*/  HMMA.16816.F32.BF16 R48, R12.reuse, R32, R48 ;  /* 0x000000200c30723c */ /* 0x048ff00000041830 */
[----:B------:R-:W-:Y:S01]  /*e2c0*/  HMMA.16816.F32.BF16 R80, R12, R34, R80 ;  /* 0x000000220c50723c */ /* 0x000fe20000041850 */
[----:B------:R-:W1:Y:S04]  /*e2d0*/  LDSM.16.M88.4 R12, [R0+0x3800] ;  /* 0x00380000000c783b */ /* 0x000e680000000200 */
[----:B------:R-:W-:Y:S03]  /*e2e0*/  LDSM.16.M88.4 R32, [R198+0x8000] ;  /* 0x00800000c620783b */ /* 0x000fe60000000200 */
[----:B------:R-:W-:Y:S01]  /*e2f0*/  HMMA.16816.F32.BF16 R20, R68, R44, R20 ;  /* 0x0000002c4414723c */ /* 0x000fe20000041814 */
[----:B------:R-:W3:Y:S07]  /*e300*/  LDSM.16.M88.4 R44, [R200+0x4800] ;  /* 0x00480000c82c783b */ /* 0x000eee0000000200 */
[----:B--2---:R-:W-:Y:S08]  /*e310*/  HMMA.16816.F32.BF16 R16, R36, R26, R16 ;  /* 0x0000001a2410723c */ /* 0x004ff00000041810 */
[C---:B------:R-:W-:Y:S08]  /*e320*/  HMMA.16816.F32.BF16 R64, R68.reuse, R28, R64 ;  /* 0x0000001c4440723c */ /* 0x040ff00000041840 */
[----:B------:R-:W-:Y:S01]  /*e330*/  HMMA.16816.F32.BF16 R60, R68, R30, R60 ;  /* 0x0000001e443c723c */ /* 0x000fe2000004183c */
[----:B------:R-:W2:Y:S07]  /*e340*/  LDSM.16.M88.4 R28, [R2+0x4000] ;  /* 0x00400000021c783b */ /* 0x000eae0000000200 */
[----:B------:R-:W-:Y:S01]  /*e350*/  HMMA.16816.F32.BF16 R20, R36, R24, R20 ;  /* 0x000000182414723c */ /* 0x000fe20000041814 */
[----:B------:R-:W-:Y:S07]  /*e360*/  LDSM.16.M88.4 R24, [R197+0x8000] ;  /* 0x00800000c518783b */ /* 0x000fee0000000200 */
[----:B-1----:R-:W-:Y:S01]  /*e370*/  HMMA.16816.F32.BF16 R76, R68, R12, R48 ;  /* 0x0000000c444c723c */ /* 0x002fe20000041830 */
[----:B------:R-:W1:Y:S07]  /*e380*/  LDSM.16.M88.4 R48, [R8+0x4800] ;  /* 0x004800000830783b */ /* 0x000e6e0000000200 */
[----:B------:R-:W-:Y:S08]  /*e390*/  HMMA.16816.F32.BF16 R16, R52, R42, R16 ;  /* 0x0000002a3410723c */ /* 0x000ff00000041810 */
[C---:B------:R-:W-:Y:S08]  /*e3a0*/  HMMA.16816.F32.BF16 R56, R68.reuse, R4, R56 ;  /* 0x000000044438723c */ /* 0x040ff00000041838 */
[----:B------:R-:W-:Y:S01]  /*e3b0*/  HMMA.16816.F32.BF16 R72, R68, R6, R72 ;  /* 0x000000064448723c */ /* 0x000fe20000041848 */
[----:B------:R-:W4:Y:S07]  /*e3c0*/  LDSM.16.M88.4 R4, [R0+0x4000] ;  /* 0x004000000004783b */ /* 0x000f2e0000000200 */
[----:B------:R-:W-:Y:S01]  /*e3d0*/  HMMA.16816.F32.BF16 R20, R52, R40, R20 ;  /* 0x000000283414723c */ /* 0x000fe20000041814 */
[----:B------:R-:W4:Y:S07]  /*e3e0*/  LDSM.16.M88.4 R40, [R200+0x5000] ;  /* 0x00500000c828783b */ /* 0x000f2e0000000200 */
[C---:B---3--:R-:W-:Y:S08]  /*e3f0*/  HMMA.16816.F32.BF16 R64, R36.reuse, R44, R64 ;  /* 0x0000002c2440723c */ /* 0x048ff00000041840 */
[----:B------:R-:W-:Y:S01]  /*e400*/  HMMA.16816.F32.BF16 R60, R36, R46, R60 ;  /* 0x0000002e243c723c */ /* 0x000fe2000004183c */
[----:B------:R-:W-:Y:S07]  /*e410*/  LDSM.16.M88.4 R44, [R0+0x4800] ;  /* 0x00480000002c783b */ /* 0x000fee0000000200 */
[C---:B--2---:R-:W-:Y:S08]  /*e420*/  HMMA.16816.F32.BF16 R16, R32.reuse, R30, R16 ;  /* 0x0000001e2010723c */ /* 0x044ff00000041810 */
[----:B------:R-:W-:Y:S01]  /*e430*/  HMMA.16816.F32.BF16 R20, R32, R28, R20 ;  /* 0x0000001c2014723c */ /* 0x000fe20000041814 */
[----:B------:R-:W2:Y:S07]  /*e440*/  LDSM.16.M88.4 R28, [R200+0x5800] ;  /* 0x00580000c81c783b */ /* 0x000eae0000000200 */
[C---:B-1----:R-:W-:Y:S08]  /*e450*/  HMMA.16816.F32.BF16 R64, R52.reuse, R48, R64 ;  /* 0x000000303440723c */ /* 0x042ff00000041840 */
[----:B------:R-:W-:Y:S01]  /*e460*/  HMMA.16816.F32.BF16 R60, R52, R50, R60 ;  /* 0x00000032343c723c */ /* 0x000fe2000004183c */
[----:B------:R-:W1:Y:S07]  /*e470*/  LDSM.16.M88.4 R48, [R8+0x5000] ;  /* 0x005000000830783b */ /* 0x000e6e0000000200 */
[----:B----4-:R-:W-:Y:S08]  /*e480*/  HMMA.16816.F32.BF16 R16, R24, R6, R16 ;  /* 0x000000061810723c */ /* 0x010ff00000041810 */
[C---:B------:R-:W-:Y:S08]  /*e490*/  HMMA.16816.F32.BF16 R56, R36.reuse, R40, R56 ;  /* 0x000000282438723c */ /* 0x040ff00000041838 */
[----:B------:R-:W-:Y:S08]  /*e4a0*/  HMMA.16816.F32.BF16 R72, R36, R42, R72 ;  /* 0x0000002a2448723c */ /* 0x000ff00000041848 */
[----:B------:R-:W-:Y:S01]  /*e4b0*/  HMMA.16816.F32.BF16 R20, R24, R4, R20 ;  /* 0x000000041814723c */ /* 0x000fe20000041814 */
[----:B------:R-:W3:Y:S01]  /*e4c0*/  LDSM.16.M88.4 R4, [R2+0x5000] ;  /* 0x005000000204783b */ /* 0x000ee20000000200 */
[----:B------:R-:W-:-:S02]  /*e4d0*/  FMUL.FTZ R16, R16, c[0x0][0x320] ;  /* 0x0000c80010107a20 */ /* 0x000fc40000410000 */
[----:B------:R-:W-:Y:S02]  /*e4e0*/  FMUL.FTZ R40, R18, c[0x0][0x320] ;  /* 0x0000c80012287a20 */ /* 0x000fe40000410000 */
[----:B------:R-:W-:Y:S02]  /*e4f0*/  FMUL.FTZ R41, R19, c[0x0][0x320] ;  /* 0x0000c80013297a20 */ /* 0x000fe40000410000 */
[----:B------:R-:W-:Y:S01]  /*e500*/  HMMA.16816.F32.BF16 R80, R68, R14, R80 ;  /* 0x0000000e4450723c */ /* 0x000fe20000041850 */
[----:B------:R-:W4:Y:S01]  /*e510*/  LDSM.16.M88.4 R12, [R2+0x4800] ;  /* 0x00480000020c783b */ /* 0x000f220000000200 */
[----:B------:R-:W-:Y:S06]  /*e520*/  MUFU.TANH R40, R40 ;  /* 0x0000002800287308 */ /* 0x000fec0000002400 */
[----:B--2---:R-:W-:Y:S02]  /*e530*/  HMMA.16816.F32.BF16 R76, R36, R28, R76 ;  /* 0x0000001c244c723c */ /* 0x004fe4000004184c */
[----:B------:R2:W-:Y:S05]  /*e540*/  MUFU.TANH R28, R16 ;  /* 0x00000010001c7308 */ /* 0x0005ea0000002400 */
[----:B------:R-:W-:Y:S01]  /*e550*/  FMUL.FTZ R29, R17, c[0x0][0x320] ;  /* 0x0000c800111d7a20 */ /* 0x000fe20000410000 */
[----:B-1----:R-:W-:Y:S01]  /*e560*/  HMMA.16816.F32.BF16 R56, R52, R48, R56 ;  /* 0x000000303438723c */ /* 0x002fe20000041838 */
[----:B------:R-:W-:Y:S01]  /*e570*/  FMUL.FTZ R20, R20, c[0x0][0x320] ;  /* 0x0000c80014147a20 */ /* 0x000fe20000410000 */
[----:B------:R-:W-:Y:S01]  /*e580*/  MUFU.TANH R41, R41 ;  /* 0x0000002900297308 */ /* 0x000fe20000002400 */
[----:B------:R-:W-:-:S02]  /*e590*/  FMUL.FTZ R21, R21, c[0x0][0x320] ;  /* 0x0000c80015157a20 */ /* 0x000fc40000410000 */
[----:B------:R-:W-:Y:S02]  /*e5a0*/  FMUL.FTZ R22, R22, c[0x0][0x320] ;  /* 0x0000c80016167a20 */ /* 0x000fe40000410000 */
[----:B------:R-:W-:Y:S01]  /*e5b0*/  FMUL.FTZ R23, R23, c[0x0][0x320] ;  /* 0x0000c80017177a20 */ /* 0x000fe20000410000 */
[----:B------:R-:W-:Y:S01]  /*e5c0*/  HMMA.16816.F32.BF16 R72, R52, R50, R72 ;  /* 0x000000323448723c */ /* 0x000fe20000041848 */
[----:B--2---:R-:W1:Y:S01]  /*e5d0*/  LDSM.16.M88.4 R16, [R8+0x5800] ;  /* 0x005800000810783b */ /* 0x004e620000000200 */
[----:B------:R-:W2:Y:S06]  /*e5e0*/  MUFU.TANH R20, R20 ;  /* 0x0000001400147308 */ /* 0x000eac0000002400 */
[----:B------:R-:W-:Y:S02]  /*e5f0*/  HMMA.16816.F32.BF16 R80, R36, R30, R80 ;  /* 0x0000001e2450723c */ /* 0x000fe40000041850 */
[----:B------:R-:W1:Y:S06]  /*e600*/  MUFU.TANH R21, R21 ;  /* 0x0000001500157308 */ /* 0x000e6c0000002400 */
[C---:B---3--:R-:W-:Y:S02]  /*e610*/  HMMA.16816.F32.BF16 R56, R32.reuse, R4, R56 ;  /* 0x000000042038723c */ /* 0x048fe40000041838 */
[----:B------:R-:W3:Y:S06]  /*e620*/  MUFU.TANH R22, R22 ;  /* 0x0000001600167308 */ /* 0x000eec0000002400 */
[C---:B------:R-:W-:Y:S01]  /*e630*/  HMMA.16816.F32.BF16 R72, R32.reuse, R6, R72 ;  /* 0x000000062048723c */ /* 0x040fe20000041848 */
[----:B------:R-:W2:Y:S01]  /*e640*/  LDSM.16.M88.4 R4, [R2+0x5800] ;  /* 0x005800000204783b */ /* 0x000ea20000000200 */
[----:B------:R-:W1:Y:S06]  /*e650*/  MUFU.TANH R29, R29 ;  /* 0x0000001d001d7308 */ /* 0x000e6c0000002400 */
[C---:B----4-:R-:W-:Y:S02]  /*e660*/  HMMA.16816.F32.BF16 R60, R32.reuse, R14, R60 ;  /* 0x0000000e203c723c */ /* 0x050fe4000004183c */
[----:B------:R-:W-:Y:S06]  /*e670*/  MUFU.TANH R23, R23 ;  /* 0x0000001700177308 */ /* 0x000fec0000002400 */
[----:B------:R-:W-:Y:S01]  /*e680*/  HMMA.16816.F32.BF16 R64, R32, R12, R64 ;  /* 0x0000000c2040723c */ /* 0x000fe20000041840 */
[----:B------:R-:W4:Y:S07]  /*e690*/  LDSM.16.M88.4 R12, [R0+0x5000] ;  /* 0x00500000000c783b */ /* 0x000f2e0000000200 */
[C---:B-1----:R-:W-:Y:S08]  /*e6a0*/  HMMA.16816.F32.BF16 R76, R52.reuse, R16, R76 ;  /* 0x00000010344c723c */ /* 0x042ff0000004184c */
[----:B------:R-:W-:Y:S01]  /*e6b0*/  HMMA.16816.F32.BF16 R80, R52, R18, R80 ;  /* 0x000000123450723c */ /* 0x000fe20000041850 */
[----:B------:R1:W3:Y:S01]  /*e6c0*/  LDSM.16.M88.4 R16, [R0+0x5800] ;  /* 0x005800000010783b */ /* 0x0002e20000000200 */
[----:B------:R-:W-:-:S04]  /*e6d0*/  DEPBAR.LE SB0, 0x2 ;  /* 0x000080800000791a */ /* 0x000fc80000000000 */
[----:B------:R-:W-:Y:S02]  /*e6e0*/  BAR.SYNC.DEFER_BLOCKING 0x0 ;  /* 0x0000000000007b1d */ /* 0x000fe40000010000 */
[C---:B------:R-:W-:Y:S08]  /*e6f0*/  HMMA.16816.F32.BF16 R60, R24.reuse, R46, R60 ;  /* 0x0000002e183c723c */ /* 0x040ff0000004183c */
[----:B------:R-:W-:Y:S01]  /*e700*/  HMMA.16816.F32.BF16 R64, R24, R44, R64 ;  /* 0x0000002c1840723c */ /* 0x000fe20000041840 */
[----:B-1----:R-:W-:-:S07]  /*e710*/  IMAD.IADD R0, R146, 0x1, -R3 ;  /* 0x0000000192007824 */ /* 0x002fce00078e0a03 */
[----:B--2---:R-:W-:Y:S01]  /*e720*/  HMMA.16816.F32.BF16 R76, R32, R4, R76 ;  /* 0x00000004204c723c */ /* 0x004fe2000004184c */
[----:B------:R-:W-:Y:S01]  /*e730*/  SHF.R.S32.HI R3, RZ, 0x1f, R0 ;  /* 0x0000001fff037819 */ /* 0x000fe20000011400 */
[----:B------:R-:W-:Y:S06]  /*e740*/  LDSM.16.MT88.4 R44, [R196+0x2000] ;  /* 0x00200000c42c783b */ /* 0x000fec0000004200 */
[----:B------:R-:W-:Y:S01]  /*e750*/  FMUL.FTZ R2, R63, c[0x0][0x320] ;  /* 0x0000c8003f027a20 */ /* 0x000fe20000410000 */
[----:B------:R-:W-:Y:S01]  /*e760*/  LEA.HI R3, R3, R0, RZ, 0x2 ;  /* 0x0000000003037211 */ /* 0x000fe200078f10ff */
[----:B----4-:R-:W-:Y:S01]  /*e770*/  HMMA.16816.F32.BF16 R56, R24, R12, R56 ;  /* 0x0000000c1838723c */ /* 0x010fe20000041838 */
[----:B------:R-:W-:Y:S01]  /*e780*/  FMUL.FTZ R8, R60, c[0x0][0x320] ;  /* 0x0000c8003c087a20 */ /* 0x000fe20000410000 */
[----:B------:R-:W-:Y:S01]  /*e790*/  LDSM.16.MT88.4 R128, [R196] ;  /* 0x00000000c480783b */ /* 0x000fe20000004200 */
[----:B------:R-:W-:Y:S01]  /*e7a0*/  LOP3.LUT R3, R3, 0x7ffffffc, RZ, 0xc0, !PT ;  /* 0x7ffffffc03037812 */ /* 0x000fe200078ec0ff */
[----:B------:R-:W-:Y:S02]  /*e7b0*/  MUFU.TANH R2, R2 ;  /* 0x0000000200027308 */ /* 0x000fe40000002400 */
[----:B------:R-:W-:Y:S01]  /*e7c0*/  FMUL.FTZ R42, R64, c[0x0][0x320] ;  /* 0x0000c800402a7a20 */ /* 0x000fe20000410000 */
[----:B------:R-:W-:Y:S01]  /*e7d0*/  LDSM.16.MT88.4 R120, [R176] ;  /* 0x00000000b078783b */ /* 0x000fe20000004200 */
[----:B------:R-:W-:Y:S01]  /*e7e0*/  IMAD.IADD R0, R0, 0x1, -R3 ;  /* 0x0000000100007824 */ /* 0x000fe200078e0a03 */
[----:B------:R-:W-:Y:S01]  /*e7f0*/  HMMA.16816.F32.BF16 R80, R32, R6, R80 ;  /* 0x000000062050723c */ /* 0x000fe20000041850 */
[----:B------:R-:W-:Y:S01]  /*e800*/  FMUL.FTZ R13, R62, c[0x0][0x320] ;  /* 0x0000c8003e0d7a20 */ /* 0x000fe20000410000 */
[----:B------:R-:W-:Y:S01]  /*e810*/  LDSM.16.MT88.4 R112, [R147] ;  /* 0x000000009370783b */ /* 0x000fe20000004200 */
[----:B------:R-:W-:Y:S01]  /*e820*/  IMAD.SHL.U32 R3, R0, 0x2, RZ ;  /* 0x0000000200037824 */ /* 0x000fe200078e00ff */
[----:B------:R-:W-:Y:S01]  /*e830*/  MUFU.TANH R42, R42 ;  /* 0x0000002a002a7308 */ /* 0x000fe20000002400 */
[----:B------:R-:W-:Y:S01]  /*e840*/  FMUL.FTZ R43, R65, c[0x0][0x320] ;  /* 0x0000c800412b7a20 */ /* 0x000fe20000410000 */
[----:B------:R-:W-:Y:S01]  /*e850*/  LDSM.16.MT88.4 R104, [R222] ;  /* 0x00000000de68783b */ /* 0x000fe20000004200 */
[----:B------:R-:W-:Y:S01]  /*e860*/  IMAD.IADD R0, R84, 0x1, -R3 ;  /* 0x0000000154007824 */ /* 0x000fe200078e0a03 */
[C---:B------:R-:W-:Y:S01]  /*e870*/  HMMA.16816.F32.BF16 R72, R24.reuse, R14, R72 ;  /* 0x0000000e1848723c */ /* 0x040fe20000041848 */
[----:B------:R-:W-:Y:S01]  /*e880*/  FMUL.FTZ R12, R61, c[0x0][0x320] ;  /* 0x0000c8003d0c7a20 */ /* 0x000fe20000410000 */
[----:B------:R-:W-:Y:S01]  /*e890*/  LDSM.16.MT88.4 R52, [R176+0x2000] ;  /* 0x00200000b034783b */ /* 0x000fe20000004200 */
[----:B------:R-:W-:Y:S01]  /*e8a0*/  FMUL.FTZ R30, R66, c[0x0][0x320] ;  /* 0x0000c800421e7a20 */ /* 0x000fe20000410000 */
[----:B------:R-:W1:Y:S01]  /*e8b0*/  MUFU.TANH R13, R13 ;  /* 0x0000000d000d7308 */ /* 0x000e620000002400 */
[C---:B------:R-:W-:Y:S01]  /*e8c0*/  ISETP.GT.AND P1, PT, R0.reuse, RZ, PT ;  /* 0x000000ff0000720c */ /* 0x040fe20003f24270 */
[----:B------:R-:W-:Y:S01]  /*e8d0*/  FMUL.FTZ R31, R67, c[0x0][0x320] ;  /* 0x0000c800431f7a20 */ /* 0x000fe20000410000 */
[C---:B------:R-:W-:Y:S01]  /*e8e0*/  ISETP.GT.AND P0, PT, R0.reuse, 0x1, PT ;  /* 0x000000010000780c */ /* 0x040fe20003f04270 */
[C---:B---3--:R-:W-:Y:S01]  /*e8f0*/  HMMA.16816.F32.BF16 R76, R24.reuse, R16, R76 ;  /* 0x00000010184c723c */ /* 0x048fe2000004184c */
[----:B------:R-:W-:Y:S01]  /*e900*/  ISETP.GT.AND P3, PT, R0, 0x8, PT ;  /* 0x000000080000780c */ /* 0x000fe20003f64270 */
[----:B------:R-:W-:Y:S01]  /*e910*/  FMUL.FTZ R56, R56, c[0x0][0x320] ;  /* 0x0000c80038387a20 */ /* 0x000fe20000410000 */
[----:B------:R-:W-:Y:S01]  /*e920*/  FSEL R20, R20, -INF , P1 ;  /* 0xff80000014147808 */ /* 0x000fe20000800000 */
[----:B------:R-:W2:Y:S01]  /*e930*/  MUFU.TANH R43, R43 ;  /* 0x0000002b002b7308 */ /* 0x000ea20000002400 */
[----:B------:R-:W-:Y:S01]  /*e940*/  FSEL R33, R21, -INF , P0 ;  /* 0xff80000015217808 */ /* 0x000fe20000000000 */
[----:B------:R-:W-:Y:S01]  /*e950*/  FMUL.FTZ R57, R57, c[0x0][0x320] ;  /* 0x0000c80039397a20 */ /* 0x000fe20000410000 */
[----:B------:R-:W-:Y:S01]  /*e960*/  ISETP.GT.AND P5, PT, R0, 0x9, PT ;  /* 0x000000090000780c */ /* 0x000fe20003fa4270 */
[----:B------:R-:W-:Y:S01]  /*e970*/  HMMA.16816.F32.BF16 R80, R24, R18, R80 ;  /* 0x000000121850723c */ /* 0x000fe20000041850 */
[----:B------:R-:W-:Y:S01]  /*e980*/  FSEL R35, R28, -INF , P3 ;  /* 0xff8000001c237808 */ /* 0x000fe20001800000 */
[----:B------:R-:W-:Y:S01]  /*e990*/  FMUL.FTZ R58, R58, c[0x0][0x320] ;  /* 0x0000c8003a3a7a20 */ /* 0x000fe20000410000 */
[----:B------:R-:W-:Y:S01]  /*e9a0*/  FMNMX.FTZ R4, R20, R33, !PT ;  /* 0x0000002114047209 */ /* 0x000fe20007810000 */
[----:B------:R-:W3:Y:S01]  /*e9b0*/  MUFU.TANH R8, R8 ;  /* 0x0000000800087308 */ /* 0x000ee20000002400 */
[----:B------:R-:W-:Y:S01]  /*e9c0*/  FSEL R22, R22, -INF , P1 ;  /* 0xff80000016167808 */ /* 0x000fe20000800000 */
[----:B------:R-:W-:Y:S01]  /*e9d0*/  FMUL.FTZ R59, R59, c[0x0][0x320] ;  /* 0x0000c8003b3b7a20 */ /* 0x000fe20000410000 */
[----:B------:R-:W-:Y:S01]  /*e9e0*/  ISETP.GT.AND P2, PT, R0, 0x18, PT ;  /* 0x000000180000780c */ /* 0x000fe20003f44270 */
[----:B------:R-:W-:Y:S01]  /*e9f0*/  FMUL.FTZ R72, R72, c[0x0][0x320] ;  /* 0x0000c80048487a20 */ /* 0x000fe20000410000 */
[C---:B------:R-:W-:Y:S01]  /*ea00*/  ISETP.GT.AND P1, PT, R0.reuse, 0x19, PT ;  /* 0x000000190000780c */ /* 0x040fe20003f24270 */
[----:B------:R-:W-:Y:S01]  /*ea10*/  FMUL.FTZ R73, R73, c[0x0][0x320] ;  /* 0x0000c80049497a20 */ /* 0x000fe20000410000 */
[----:B------:R-:W-:Y:S01]  /*ea20*/  ISETP.GT.AND P6, PT, R0, 0x10, PT ;  /* 0x000000100000780c */ /* 0x000fe20003fc4270 */
[----:B------:R-:W4:Y:S01]  /*ea30*/  MUFU.TANH R12, R12 ;  /* 0x0000000c000c7308 */ /* 0x000f220000002400 */
[----:B------:R-:W-:Y:S01]  /*ea40*/  FSEL R29, R29, -INF , P5 ;  /* 0xff8000001d1d7808 */ /* 0x000fe20002800000 */
[----:B------:R-:W-:Y:S01]  /*ea50*/  FMUL.FTZ R74, R74, c[0x0][0x320] ;  /* 0x0000c8004a4a7a20 */ /* 0x000fe20000410000 */
[----:B------:R-:W-:Y:S01]  /*ea60*/  FMNMX.FTZ R4, R35, R4, !PT ;  /* 0x0000000423047209 */ /* 0x000fe20007810000 */
[----:B------:R-:W-:Y:S01]  /*ea70*/  FMUL.FTZ R76, R76, c[0x0][0x320] ;  /* 0x0000c8004c4c7a20 */ /* 0x000fe20000410000 */
[----:B-1----:R-:W-:Y:S01]  /*ea80*/  FSEL R15, R13, -INF , P2 ;  /* 0xff8000000d0f7808 */ /* 0x002fe20001000000 */
[----:B------:R-:W-:Y:S01]  /*ea90*/  FMUL.FTZ R77, R77, c[0x0][0x320] ;  /* 0x0000c8004d4d7a20 */ /* 0x000fe20000410000 */
[----:B------:R-:W-:Y:S01]  /*eaa0*/  FSEL R27, R23, -INF , P0 ;  /* 0xff800000171b7808 */ /* 0x000fe20000000000 */
[----:B------:R-:W1:Y:S01]  /*eab0*/  MUFU.TANH R30, R30 ;  /* 0x0000001e001e7308 */ /* 0x000e620000002400 */
[----:B------:R-:W-:Y:S01]  /*eac0*/  FSEL R13, R2, -INF , P1 ;  /* 0xff800000020d7808 */ /* 0x000fe20000800000 */
[----:B------:R-:W-:Y:S01]  /*ead0*/  FMUL.FTZ R75, R75, c[0x0][0x320] ;  /* 0x0000c8004b4b7a20 */ /* 0x000fe20000410000 */
[----:B------:R-:W-:Y:S01]  /*eae0*/  ISETP.GT.AND P4, PT, R0, 0x11, PT ;  /* 0x000000110000780c */ /* 0x000fe20003f84270 */
[----:B------:R-:W-:Y:S01]  /*eaf0*/  FMUL.FTZ R80, R80, c[0x0][0x320] ;  /* 0x0000c80050507a20 */ /* 0x000fe20000410000 */
[----:B------:R-:W-:Y:S01]  /*eb00*/  FSEL R23, R42, -INF , P6 ;  /* 0xff8000002a177808 */ /* 0x000fe20003000000 */
[----:B------:R-:W-:Y:S01]  /*eb10*/  FMUL.FTZ R78, R78, c[0x0][0x320] ;  /* 0x0000c8004e4e7a20 */ /* 0x000fe20000410000 */
[----:B------:R-:W-:Y:S01]  /*eb20*/  FMNMX.FTZ R2, R29, R4, !PT ;  /* 0x000000041d027209 */ /* 0x000fe20007810000 */
[----:B------:R-:W1:Y:S01]  /*eb30*/  MUFU.TANH R231, R56 ;  /* 0x0000003800e77308 */ /* 0x000e620000002400 */
[----:B--2---:R-:W-:Y:S01]  /*eb40*/  FSEL R21, R43, -INF , P4 ;  /* 0xff8000002b157808 */ /* 0x004fe20002000000 */
[----:B------:R-:W-:Y:S01]  /*eb50*/  FMUL.FTZ R79, R79, c[0x0][0x320] ;  /* 0x0000c8004f4f7a20 */ /* 0x000fe20000410000 */
[----:B------:R-:W-:Y:S01]  /*eb60*/  FMNMX.FTZ R2, R23, R2, !PT ;  /* 0x0000000217027209 */ /* 0x000fe20007810000 */
[----:B------:R-:W-:Y:S01]  /*eb70*/  FMUL.FTZ R81, R81, c[0x0][0x320] ;  /* 0x0000c80051517a20 */ /* 0x000fe20000410000 */
[----:B---3--:R-:W-:Y:S01]  /*eb80*/  FSEL R7, R8, -INF , P2 ;  /* 0xff80000008077808 */ /* 0x008fe20001000000 */
[----:B------:R-:W-:Y:S01]  /*eb90*/  FMUL.FTZ R82, R82, c[0x0][0x320] ;  /* 0x0000c80052527a20 */ /* 0x000fe20000410000 */
[----:B------:R-:W-:Y:S01]  /*eba0*/  FMNMX.FTZ R2, R21, R2, !PT ;  /* 0x0000000215027209 */ /* 0x000fe20007810000 */
[----:B------:R-:W2:Y:S01]  /*ebb0*/  MUFU.TANH R173, R57 ;  /* 0x0000003900ad7308 */ /* 0x000ea20000002400 */
[----:B------:R-:W-:Y:S01]  /*ebc0*/  FSEL R25, R40, -INF , P3 ;  /* 0xff80000028197808 */ /* 0x000fe20001800000 */
[----:B------:R-:W-:Y:S01]  /*ebd0*/  FMUL.FTZ R83, R83, c[0x0][0x320] ;  /* 0x0000c80053537a20 */ /* 0x000fe20000410000 */
[----:B------:R-:W-:Y:S01]  /*ebe0*/  FMNMX.FTZ R4, R22, R27, !PT ;  /* 0x0000001b16047209 */ /* 0x000fe20007810000 */
[----:B------:R-:W-:Y:S01]  /*ebf0*/  LDSM.16.MT88.4 R60, [R147+0x2000] ;  /* 0x00200000933c783b */ /* 0x000fe20000004200 */
[----:B------:R-:W-:-:S02]  /*ec00*/  ISETP.GT.AND P0, PT, R0, 0x20, PT ;  /* 0x000000200000780c */ /* 0x000fc40003f04270 */
[----:B----4-:R-:W-:Y:S01]  /*ec10*/  FSEL R5, R12, -INF , P1 ;  /* 0xff8000000c057808 */ /* 0x010fe20000800000 */
[----:B------:R-:W3:Y:S01]  /*ec20*/  MUFU.TANH R31, R31 ;  /* 0x0000001f001f7308 */ /* 0x000ee20000002400 */
[----:B------:R-:W-:Y:S01]  /*ec30*/  FMNMX.FTZ R2, R7, R2, !PT ;  /* 0x0000000207027209 */ /* 0x000fe20007810000 */
[----:B------:R-:W-:Y:S01]  /*ec40*/  LDSM.16.MT88.4 R68, [R168+0x2000] ;  /* 0x00200000a844783b */ /* 0x000fe20000004200 */
[----:B------:R-:W-:Y:S02]  /*ec50*/  FSEL R41, R41, -INF , P5 ;  /* 0xff80000029297808 */ /* 0x000fe40002800000 */
[----:B------:R-:W-:Y:S01]  /*ec60*/  FMNMX.FTZ R4, R25, R4, !PT ;  /* 0x0000000419047209 */ /* 0x000fe20007810000 */
[----:B-----5:R-:W-:Y:S01]  /*ec70*/  LDSM.16.MT88.4 R84, [R176+0x4000] ;  /* 0x00400000b054783b */ /* 0x020fe20000004200 */
[----:B-1----:R-:W-:Y:S01]  /*ec80*/  FSEL R19, R30, -INF , P6 ;  /* 0xff8000001e137808 */ /* 0x002fe20003000000 */
[----:B------:R-:W1:Y:S01]  /*ec90*/  MUFU.TANH R207, R72 ;  /* 0x0000004800cf7308 */ /* 0x000e620000002400 */
[----:B------:R-:W-:Y:S01]  /*eca0*/  ISETP.GT.AND P6, PT, R0, 0x21, PT ;  /* 0x000000210000780c */ /* 0x000fe20003fc4270 */
[----:B------:R-:W-:Y:S01]  /*ecb0*/  LDSM.16.MT88.4 R92, [R147+0x4000] ;  /* 0x00400000935c783b */ /* 0x000fe20000004200 */
[----:B------:R-:W-:-:S02]  /*ecc0*/  FSEL R231, R231, -INF , P0 ;  /* 0xff800000e7e77808 */ /* 0x000fc40000000000 */
[----:B------:R-:W-:Y:S01]  /*ecd0*/  FMNMX.FTZ R2, R5, R2, !PT ;  /* 0x0000000205027209 */ /* 0x000fe20007810000 */
[----:B------:R-:W-:Y:S01]  /*ece0*/  LDSM.16.MT88.4 R148, [R176+0x800] ;  /* 0x00080000b094783b */ /* 0x000fe20000004200 */
[----:B------:R-:W-:Y:S01]  /*ecf0*/  FMNMX.FTZ R4, R41, R4, !PT ;  /* 0x0000000429047209 */ /* 0x000fe20007810000 */
[----:B------:R-:W4:Y:S01]  /*ed00*/  MUFU.TANH R175, R73 ;  /* 0x0000004900af7308 */ /* 0x000f220000002400 */
[----:B------:R-:W-:Y:S02]  /*ed10*/  ISETP.GT.AND P5, PT, R0, 0x28, PT ;  /* 0x000000280000780c */ /* 0x000fe40003fa4270 */
[----:B--2---:R-:W-:Y:S02]  /*ed20*/  FSEL R173, R173, -INF , P6 ;  /* 0xff800000adad7808 */ /* 0x004fe40003000000 */
[----:B------:R-:W-:Y:S02]  /*ed30*/  FMNMX.FTZ R2, R231, R2, !PT ;  /* 0x00000002e7027209 */ /* 0x000fe40007810000 */
[----:B---3--:R-:W-:Y:S01]  /*ed40*/  FSEL R17, R31, -INF , P4 ;  /* 0xff8000001f117808 */ /* 0x008fe20002000000 */
[----:B------:R-:W2:Y:S01]  /*ed50*/  MUFU.TANH R191, R76 ;  /* 0x0000004c00bf7308 */ /* 0x000ea20000002400 */
[----:B------:R-:W-:-:S02]  /*ed60*/  FMNMX.FTZ R4, R19, R4, !PT ;  /* 0x0000000413047209 */ /* 0x000fc40007810000 */
[C---:B------:R-:W-:Y:S02]  /*ed70*/  ISETP.GT.AND P4, PT, R0.reuse, 0x29, PT ;  /* 0x000000290000780c */ /* 0x040fe40003f84270 */
[----:B-1----:R-:W-:Y:S02]  /*ed80*/  FSEL R207, R207, -INF , P5 ;  /* 0xff800000cfcf7808 */ /* 0x002fe40002800000 */
[----:B------:R-:W-:Y:S01]  /*ed90*/  FMNMX.FTZ R2, R173, R2, !PT ;  /* 0x00000002ad027209 */ /* 0x000fe20007810000 */
[----:B------:R-:W1:Y:S01]  /*eda0*/  MUFU.TANH R195, R58 ;  /* 0x0000003a00c37308 */ /* 0x000e620000002400 */
[----:B------:R-:W-:Y:S02]  /*edb0*/  FMNMX.FTZ R4, R17, R4, !PT ;  /* 0x0000000411047209 */ /* 0x000fe40007810000 */
[----:B------:R-:W-:Y:S02]  /*edc0*/  ISETP.GT.AND P3, PT, R0, 0x30, PT ;  /* 0x000000300000780c */ /* 0x000fe40003f64270 */
[----:B----4-:R-:W-:-:S02]  /*edd0*/  FSEL R175, R175, -INF , P4 ;  /* 0xff800000afaf7808 */ /* 0x010fc40002000000 */
[----:B------:R-:W-:Y:S01]  /*ede0*/  FMNMX.FTZ R2, R207, R2, !PT ;  /* 0x00000002cf027209 */ /* 0x000fe20007810000 */
[----:B------:R-:W3:Y:S01]  /*edf0*/  MUFU.TANH R189, R77 ;  /* 0x0000004d00bd7308 */ /* 0x000ee20000002400 */
[----:B------:R-:W-:Y:S02]  /*ee00*/  FMNMX.FTZ R4, R15, R4, !PT ;  /* 0x000000040f047209 */ /* 0x000fe40007810000 */
[----:B------:R-:W-:Y:S02]  /*ee10*/  ISETP.GT.AND P2, PT, R0, 0x31, PT ;  /* 0x000000310000780c */ /* 0x000fe40003f44270 */
[----:B--2---:R-:W-:Y:S02]  /*ee20*/  FSEL R191, R191, -INF , P3 ;  /* 0xff800000bfbf7808 */ /* 0x004fe40001800000 */
[----:B------:R-:W-:Y:S01]  /*ee30*/  FMNMX.FTZ R2, R175, R2, !PT ;  /* 0x00000002af027209 */ /* 0x000fe20007810000 */
[----:B------:R-:W2:Y:S01]  /*ee40*/  MUFU.TANH R179, R59 ;  /* 0x0000003b00b37308 */ /* 0x000ea20000002400 */
[----:B-1----:R-:W-:-:S02]  /*ee50*/  FSEL R195, R195, -INF , P0 ;  /* 0xff800000c3c37808 */ /* 0x002fc40000000000 */
[----:B------:R-:W-:Y:S02]  /*ee60*/  FMNMX.FTZ R4, R13, R4, !PT ;  /* 0x000000040d047209 */ /* 0x000fe40007810000 */
[----:B------:R-:W-:Y:S02]  /*ee70*/  ISETP.GT.AND P1, PT, R0, 0x38, PT ;  /* 0x000000380000780c */ /* 0x000fe40003f24270 */
[----:B------:R-:W-:Y:S01]  /*ee80*/  FMNMX.FTZ R2, R191, R2, !PT ;  /* 0x00000002bf027209 */ /* 0x000fe20007810000 */
[----:B------:R-:W1:Y:S01]  /*ee90*/  MUFU.TANH R187, R80 ;  /* 0x0000005000bb7308 */ /* 0x000e620000002400 */
[----:B---3--:R-:W-:Y:S02]  /*eea0*/  FSEL R189, R189, -INF , P2 ;  /* 0xff800000bdbd7808 */ /* 0x008fe40001000000 */
[----:B------:R-:W-:Y:S02]  /*eeb0*/  FMNMX.FTZ R4, R195, R4, !PT ;  /* 0x00000004c3047209 */ /* 0x000fe40007810000 */
[----:B------:R-:W-:-:S02]  /*eec0*/  FMNMX.FTZ R2, R189, R2, !PT ;  /* 0x00000002bd027209 */ /* 0x000fc40007810000 */
[----:B------:R-:W-:Y:S01]  /*eed0*/  ISETP.GT.AND P0, PT, R0, 0x39, PT ;  /* 0x000000390000780c */ /* 0x000fe20003f04270 */
[----:B------:R-:W3:Y:S01]  /*eee0*/  MUFU.TANH R193, R74 ;  /* 0x0000004a00c17308 */ /* 0x000ee20000002400 */
[----:B--2---:R-:W-:-:S04]  /*eef0*/  FSEL R179, R179, -INF , P6 ;  /* 0xff800000b3b37808 */ /* 0x004fc80003000000 */
[----:B------:R-:W-:-:S03]  /*ef00*/  FMNMX.FTZ R4, R179, R4, !PT ;  /* 0x00000004b3047209 */ /* 0x000fc60007810000 */
[----:B------:R-:W2:Y:S01]  /*ef10*/  MUFU.TANH R185, R75 ;  /* 0x0000004b00b97308 */ /* 0x000ea20000002400 */
[----:B-1----:R-:W-:-:S04]  /*ef20*/  FSEL R187, R187, -INF , P1 ;  /* 0xff800000bbbb7808 */ /* 0x002fc80000800000 */
[----:B------:R-:W-:-:S03]  /*ef30*/  FMNMX.FTZ R0, R187, R2, !PT ;  /* 0x00000002bb007209 */ /* 0x000fc60007810000 */
[----:B------:R-:W1:Y:S01]  /*ef40*/  MUFU.TANH R181, R78 ;  /* 0x0000004e00b57308 */ /* 0x000e620000002400 */
[----:B---3--:R-:W-:-:S04]  /*ef50*/  FSEL R193, R193, -INF , P5 ;  /* 0xff800000c1c17808 */ /* 0x008fc80002800000 */
[----:B------:R-:W-:-:S03]  /*ef60*/  FMNMX.FTZ R2, R193, R4, !PT ;  /* 0x00000004c1027209 */ /* 0x000fc60007810000 */
[----:B------:R-:W3:Y:S01]  /*ef70*/  MUFU.TANH R155, R79 ;  /* 0x0000004f009b7308 */ /* 0x000ee20000002400 */
[----:B--2---:R-:W-:-:S04]  /*ef80*/  FSEL R185, R185, -INF , P4 ;  /* 0xff800000b9b97808 */ /* 0x004fc80002000000 */
[----:B------:R-:W-:-:S03]  /*ef90*/  FMNMX.FTZ R2, R185, R2, !PT ;  /* 0x00000002b9027209 */ /* 0x000fc60007810000 */
[----:B------:R-:W2:Y:S01]  /*efa0*/  MUFU.TANH R183, R81 ;  /* 0x0000005100b77308 */ /* 0x000ea20000002400 */
[----:B-1----:R-:W-:-:S04]  /*efb0*/  FSEL R181, R181, -INF , P3 ;  /* 0xff800000b5b57808 */ /* 0x002fc80001800000 */
[----:B------:R-:W-:-:S03]  /*efc0*/  FMNMX.FTZ R2, R181, R2, !PT ;  /* 0x00000002b5027209 */ /* 0x000fc60007810000 */
[----:B------:R-:W1:Y:S01]  /*efd0*/  MUFU.TANH R153, R82 ;  /* 0x0000005200997308 */ /* 0x000e620000002400 */
[----:B---3--:R-:W-:Y:S01]  /*efe0*/  FSEL R155, R155, -INF , P2 ;  /* 0xff8000009b9b7808 */ /* 0x008fe20001000000 */
[----:B------:R-:W-:Y:S03]  /*eff0*/  LDSM.16.MT88.4 R76, [R196+0x4000] ;  /* 0x00400000c44c783b */ /* 0x000fe60000004200 */
[----:B------:R-:W-:-:S03]  /*f000*/  FMNMX.FTZ R2, R155, R2, !PT ;  /* 0x000000029b027209 */ /* 0x000fc60007810000 */
[----:B------:R-:W3:Y:S01]  /*f010*/  MUFU.TANH R177, R83 ;  /* 0x0000005300b17308 */ /* 0x000ee20000002400 */
[----:B--2---:R-:W-:-:S04]  /*f020*/  FSEL R183, R183, -INF , P0 ;  /* 0xff800000b7b77808 */ /* 0x004fc80000000000 */
[----:B------:R-:W-:Y:S02]  /*f030*/  FMNMX.FTZ R0, R183, R0, !PT ;  /* 0x00000000b7007209 */ /* 0x000fe40007810000 */
[----:B-1----:R-:W-:-:S03]  /*f040*/  FSEL R153, R153, -INF , P1 ;  /* 0xff80000099997808 */ /* 0x002fc60000800000 */
[----:B------:R-:W1:Y:S01]  /*f050*/  SHFL.BFLY PT, R31, R0, 0x2, 0x1f ;  /* 0x0c401f00001f7f89 */ /* 0x000e6200000e0000 */
[----:B------:R-:W-:Y:S02]  /*f060*/  FMNMX.FTZ R2, R153, R2, !PT ;  /* 0x0000000299027209 */ /* 0x000fe40007810000 */
[----:B---3--:R-:W-:-:S04]  /*f070*/  FSEL R177, R177, -INF , P0 ;  /* 0xff800000b1b17808 */ /* 0x008fc80000000000 */
[----:B------:R-:W-:-:S05]  /*f080*/  FMNMX.FTZ R37, R177, R2, !PT ;  /* 0x00000002b1257209 */ /* 0x000fca0007810000 */
[----:B------:R-:W2:Y:S01]  /*f090*/  SHFL.BFLY PT, R2, R37, 0x2, 0x1f ;  /* 0x0c401f0025027f89 */ /* 0x000ea200000e0000 */
[----:B-1----:R-:W-:-:S05]  /*f0a0*/  FMNMX.FTZ R31, R0, R31, !PT ;  /* 0x0000001f001f7209 */ /* 0x002fca0007810000 */
[----:B------:R-:W1:Y:S01]  /*f0b0*/  SHFL.BFLY PT, R8, R31, 0x1, 0x1f ;  /* 0x0c201f001f087f89 */ /* 0x000e6200000e0000 */
[----:B--2---:R-:W-:-:S03]  /*f0c0*/  FMNMX.FTZ R0, R37, R2, !PT ;  /* 0x0000000225007209 */ /* 0x004fc60007810000 */
[----:B------:R-:W-:Y:S04]  /*f0d0*/  LDSM.16.MT88.4 R36, [R147+0x800] ;  /* 0x000800009324783b */ /* 0x000fe80000004200 */
[----:B------:R-:W2:Y:S01]  /*f0e0*/  SHFL.BFLY PT, R3, R0, 0x1, 0x1f ;  /* 0x0c201f0000037f89 */ /* 0x000ea200000e0000 */
[----:B-1----:R-:W-:-:S04]  /*f0f0*/  FMNMX.FTZ R8, R31, R8, !PT ;  /* 0x000000081f087209 */ /* 0x002fc80007810000 */
[C---:B------:R-:W-:Y:S01]  /*f100*/  FSETP.NEU.FTZ.AND P0, PT, R8.reuse, -INF , PT ;  /* 0xff8000000800780b */ /* 0x040fe20003f1d000 */
[----:B------:R-:W-:-:S05]  /*f110*/  FMUL.FTZ R152, R8, c[0x0][0x2d0] ;  /* 0x0000b40008987a20 */ /* 0x000fca0000410000 */
[----:B------:R-:W-:-:S05]  /*f120*/  FSEL R152, R152, RZ, P0 ;  /* 0x000000ff98987208 */ /* 0x000fca0000000000 */
[--C-:B------:R-:W-:Y:S01]  /*f130*/  FFMA.FTZ R171, R20, c[0x0][0x2d0], -R152.reuse ;  /* 0x0000b40014ab7a23 */ /* 0x100fe20000010898 */
[----:B--2---:R-:W-:Y:S01]  /*f140*/  FMNMX.FTZ R3, R0, R3, !PT ;  /* 0x0000000300037209 */ /* 0x004fe20007810000 */
[--C-:B------:R-:W-:Y:S02]  /*f150*/  FFMA.FTZ R166, R33, c[0x0][0x2d0], -R152.reuse ;  /* 0x0000b40021a67a23 */ /* 0x100fe40000010898 */
[--C-:B------:R-:W-:Y:S01]  /*f160*/  FFMA.FTZ R169, R35, c[0x0][0x2d0], -R152.reuse ;  /* 0x0000b40023a97a23 */ /* 0x100fe20000010898 */
[C---:B------:R-:W-:Y:S01]  /*f170*/  FSETP.NEU.FTZ.AND P0, PT, R3.reuse, -INF , PT ;  /* 0xff8000000300780b */ /* 0x040fe20003f1d000 */
[----:B------:R-:W-:Y:S01]  /*f180*/  FMUL.FTZ R174, R3, c[0x0][0x2d0] ;  /* 0x0000b40003ae7a20 */ /* 0x000fe20000410000 */
[----:B------:R-:W-:Y:S01]  /*f190*/  MUFU.EX2 R171, R171 ;  /* 0x000000ab00ab7308 */ /* 0x000fe20000000800 */
[--C-:B------:R-:W-:Y:S01]  /*f1a0*/  FFMA.FTZ R162, R29, c[0x0][0x2d0], -R152.reuse ;  /* 0x0000b4001da27a23 */ /* 0x100fe20000010898 */
[----:B------:R-:W-:Y:S01]  /*f1b0*/  LDSM.16.MT88.4 R32, [R168+0x800] ;  /* 0x00080000a820783b */ /* 0x000fe20000004200 */
[--C-:B------:R-:W-:Y:S01]  /*f1c0*/  FFMA.FTZ R157, R7, c[0x0][0x2d0], -R152.reuse ;  /* 0x0000b400079d7a23 */ /* 0x100fe20000010898 */
[----:B------:R-:W-:Y:S01]  /*f1d0*/  FSEL R174, R174, RZ, P0 ;  /* 0x000000ffaeae7208 */ /* 0x000fe20000000000 */
[--C-:B------:R-:W-:Y:S01]  /*f1e0*/  FFMA.FTZ R0, R5, c[0x0][0x2d0], -R152.reuse ;  /* 0x0000b40005007a23 */ /* 0x100fe20000010898 */
[----:B------:R-:W-:Y:S01]  /*f1f0*/  LDSM.16.MT88.4 R28, [R176+0x2800] ;  /* 0x00280000b01c783b */ /* 0x000fe20000004200 */
[----:B------:R-:W-:Y:S01]  /*f200*/  FFMA.FTZ R163, R23, c[0x0][0x2d0], -R152 ;  /* 0x0000b40017a37a23 */ /* 0x000fe20000010898 */
[----:B------:R-:W1:Y:S01]  /*f210*/  MUFU.EX2 R166, R166 ;  /* 0x000000a600a67308 */ /* 0x000e620000000800 */
[--C-:B------:R-:W-:Y:S01]  /*f220*/  FFMA.FTZ R167, R22, c[0x0][0x2d0], -R174.reuse ;  /* 0x0000b40016a77a23 */ /* 0x100fe200000108ae */
[----:B------:R-:W2:Y:S01]  /*f230*/  LDSM.16.MT88.4 R4, [R222+0x4000] ;  /* 0x00400000de04783b */ /* 0x000ea20000004200 */
[----:B------:R-:W-:-:S02]  /*f240*/  FFMA.FTZ R164, R27, c[0x0][0x2d0], -R174 ;  /* 0x0000b4001ba47a23 */ /* 0x000fc400000108ae */
[--C-:B------:R-:W-:Y:S02]  /*f250*/  FFMA.FTZ R165, R25, c[0x0][0x2d0], -R174.reuse ;  /* 0x0000b40019a57a23 */ /* 0x100fe400000108ae */
[----:B------:R-:W-:Y:S01]  /*f260*/  FFMA.FTZ R160, R41, c[0x0][0x2d0], -R174 ;  /* 0x0000b40029a07a23 */ /* 0x000fe200000108ae */
[----:B------:R-:W-:Y:S01]  /*f270*/  MUFU.EX2 R169, R169 ;  /* 0x000000a900a97308 */ /* 0x000fe20000000800 */
[----:B------:R-:W-:Y:S01]  /*f280*/  FFMA.FTZ R158, R21, c[0x0][0x2d0], -R152 ;  /* 0x0000b400159e7a23 */ /* 0x000fe20000010898 */
[----:B------:R-:W-:Y:S01]  /*f290*/  LDSM.16.MT88.4 R24, [R196+0x800] ;  /* 0x00080000c418783b */ /* 0x000fe20000004200 */
[--C-:B------:R-:W-:Y:S02]  /*f2a0*/  FFMA.FTZ R159, R15, c[0x0][0x2d0], -R174.reuse ;  /* 0x0000b4000f9f7a23 */ /* 0x100fe400000108ae */
[--C-:B------:R-:W-:Y:S01]  /*f2b0*/  FFMA.FTZ R2, R13, c[0x0][0x2d0], -R174.reuse ;  /* 0x0000b4000d027a23 */ /* 0x100fe200000108ae */
[----:B------:R-:W-:Y:S01]  /*f2c0*/  LDSM.16.MT88.4 R20, [R147+0x2800] ;  /* 0x002800009314783b */ /* 0x000fe20000004200 */
[--C-:B------:R-:W-:Y:S01]  /*f2d0*/  FFMA.FTZ R161, R19, c[0x0][0x2d0], -R174.reuse ;  /* 0x0000b40013a17a23 */ /* 0x100fe200000108ae */
[----:B------:R-:W3:Y:S01]  /*f2e0*/  MUFU.EX2 R162, R162 ;  /* 0x000000a200a27308 */ /* 0x000ee20000000800 */
[----:B-1----:R-:W-:Y:S01]  /*f2f0*/  F2FP.BF16.PACK_AB R100, R166, R171 ;  /* 0x000000aba664723e */ /* 0x002fe200000010ff */
[----:B------:R-:W1:Y:S01]  /*f300*/  LDSM.16.MT88.4 R12, [R196+0x2800] ;  /* 0x00280000c40c783b */ /* 0x000e620000004200 */
[----:B------:R-:W-:-:S02]  /*f310*/  FFMA.FTZ R156, R17, c[0x0][0x2d0], -R174 ;  /* 0x0000b400119c7a23 */ /* 0x000fc400000108ae */
[--C-:B------:R-:W-:Y:S01]  /*f320*/  FFMA.FTZ R170, R231, c[0x0][0x2d0], -R152.reuse ;  /* 0x0000b400e7aa7a23 */ /* 0x100fe20000010898 */
[----:B------:R-:W4:Y:S01]  /*f330*/  LDSM.16.MT88.4 R16, [R168+0x2800] ;  /* 0x00280000a810783b */ /* 0x000f220000004200 */
[--C-:B------:R-:W-:Y:S01]  /*f340*/  FFMA.FTZ R173, R173, c[0x0][0x2d0], -R152.reuse ;  /* 0x0000b400adad7a23 */ /* 0x100fe20000010898 */
[----:B------:R-:W-:Y:S01]  /*f350*/  MUFU.EX2 R167, R167 ;  /* 0x000000a700a77308 */ /* 0x000fe20000000800 */
[--C-:B------:R-:W-:Y:S02]  /*f360*/  FFMA.FTZ R172, R207, c[0x0][0x2d0], -R152.reuse ;  /* 0x0000b400cfac7a23 */ /* 0x100fe40000010898 */
[----:B------:R-:W-:Y:S02]  /*f370*/  FFMA.FTZ R175, R175, c[0x0][0x2d0], -R152 ;  /* 0x0000b400afaf7a23 */ /* 0x000fe40000010898 */
[--C-:B------:R-:W-:Y:S02]  /*f380*/  FFMA.FTZ R178, R195, c[0x0][0x2d0], -R174.reuse ;  /* 0x0000b400c3b27a23 */ /* 0x100fe400000108ae */
[--C-:B------:R-:W-:Y:S01]  /*f390*/  FFMA.FTZ R179, R179, c[0x0][0x2d0], -R174.reuse ;  /* 0x0000b400b3b37a23 */ /* 0x100fe200000108ae */
[----:B------:R-:W2:Y:S01]  /*f3a0*/  MUFU.EX2 R164, R164 ;  /* 0x000000a400a47308 */ /* 0x000ea20000000800 */
[----:B---3--:R-:W-:Y:S01]  /*f3b0*/  F2FP.BF16.PACK_AB R102, R162, R169 ;  /* 0x000000a9a266723e */ /* 0x008fe200000010ff */
[----:B------:R-:W-:-:S02]  /*f3c0*/  FFMA.FTZ R180, R193, c[0x0][0x2d0], -R174 ;  /* 0x0000b400c1b47a23 */ /* 0x000fc400000108ae */
[----:B------:R-:W-:Y:S02]  /*f3d0*/  FFMA.FTZ R185, R185, c[0x0][0x2d0], -R174 ;  /* 0x0000b400b9b97a23 */ /* 0x000fe400000108ae */
[----:B------:R-:W-:Y:S02]  /*f3e0*/  FFMA.FTZ R241, R183, c[0x0][0x2d0], -R152 ;  /* 0x0000b400b7f17a23 */ /* 0x000fe40000010898 */
[----:B------:R-:W-:Y:S01]  /*f3f0*/  MUFU.EX2 R165, R165 ;  /* 0x000000a500a57308 */ /* 0x000fe20000000800 */
[--C-:B------:R-:W-:Y:S02]  /*f400*/  FFMA.FTZ R181, R181, c[0x0][0x2d0], -R174.reuse ;  /* 0x0000b400b5b57a23 */ /* 0x100fe400000108ae */
[--C-:B------:R-:W-:Y:S02]  /*f410*/  FFMA.FTZ R186, R155, c[0x0][0x2d0], -R174.reuse ;  /* 0x0000b4009bba7a23 */ /* 0x100fe400000108ae */
[----:B------:R-:W-:Y:S02]  /*f420*/  FFMA.FTZ R183, R153, c[0x0][0x2d0], -R174 ;  /* 0x0000b40099b77a23 */ /* 0x000fe400000108ae */
[--C-:B------:R-:W-:Y:S01]  /*f430*/  FFMA.FTZ R182, R191, c[0x0][0x2d0], -R152.reuse ;  /* 0x0000b400bfb67a23 */ /* 0x100fe20000010898 */
[----:B------:R-:W3:Y:S01]  /*f440*/  MUFU.EX2 R160, R160 ;  /* 0x000000a000a07308 */ /* 0x000ee20000000800 */
[----:B--2---:R-:W-:Y:S01]  /*f450*/  F2FP.BF16.PACK_AB R101, R164, R167 ;  /* 0x000000a7a465723e */ /* 0x004fe200000010ff */
[----:B------:R-:W-:-:S02]  /*f460*/  FFMA.FTZ R189, R189, c[0x0][0x2d0], -R152 ;  /* 0x0000b400bdbd7a23 */ /* 0x000fc40000010898 */
[----:B------:R-:W-:Y:S02]  /*f470*/  FFMA.FTZ R184, R187, c[0x0][0x2d0], -R152 ;  /* 0x0000b400bbb87a23 */ /* 0x000fe40000010898 */
[----:B------:R-:W-:Y:S01]  /*f480*/  FFMA.FTZ R174, R177, c[0x0][0x2d0], -R174 ;  /* 0x0000b400b1ae7a23 */ /* 0x000fe200000108ae */
[----:B------:R-:W-:Y:S01]  /*f490*/  LDSM.16.MT88.4 R152, [R176+0x3800] ;  /* 0x00380000b098783b */ /* 0x000fe20000004200 */
[----:B------:R-:W-:Y:S01]  /*f4a0*/  MUFU.EX2 R163, R163 ;  /* 0x000000a300a37308 */ /* 0x000fe20000000800 */
[----:B------:R-:W-:Y:S02]  /*f4b0*/  FADD.FTZ R166, R171, R166 ;  /* 0x000000a6aba67221 */ /* 0x000fe40000010000 */
[----:B------:R-:W-:Y:S02]  /*f4c0*/  FADD.FTZ R164, R167, R164 ;  /* 0x000000a4a7a47221 */ /* 0x000fe40000010000 */
[----:B------:R-:W-:Y:S01]  /*f4d0*/  FADD.FTZ R169, R169, R166 ;  /* 0x000000a6a9a97221 */ /* 0x000fe20000010000 */
[----:B---3--:R-:W-:-:S02]  /*f4e0*/  F2FP.BF16.PACK_AB R103, R160, R165 ;  /* 0x000000a5a067723e */ /* 0x008fc400000010ff */
[----:B------:R-:W2:Y:S01]  /*f4f0*/  MUFU.EX2 R158, R158 ;  /* 0x0000009e009e7308 */ /* 0x000ea20000000800 */
[----:B------:R-:W-:Y:S02]  /*f500*/  FADD.FTZ R165, R165, R164 ;  /* 0x000000a4a5a57221 */ /* 0x000fe40000010000 */
[----:B------:R-:W-:Y:S02]  /*f510*/  FADD.FTZ R162, R162, R169 ;  /* 0x000000a9a2a27221 */ /* 0x000fe40000010000 */
[----:B------:R-:W-:Y:S01]  /*f520*/  FADD.FTZ R160, R160, R165 ;  /* 0x000000a5a0a07221 */ /* 0x000fe20000010000 */
[C---:B------:R-:W-:Y:S02]  /*f530*/  HMMA.16816.F32.BF16 R40, R100.reuse, R44, RZ ;  /* 0x0000002c6428723c */ /* 0x040fe400000418ff */
[----:B------:R-:W-:Y:S06]  /*f540*/  MUFU.EX2 R157, R157 ;  /* 0x0000009d009d7308 */ /* 0x000fec0000000800 */
[C---:B------:R-:W-:Y:S02]  /*f550*/  HMMA.16816.F32.BF16 R56, R100.reuse, R60, RZ ;  /* 0x0000003c6438723c */ /* 0x040fe400000418ff */
[----:B------:R-:W-:Y:S06]  /*f560*/  MUFU.EX2 R0, R0 ;  /* 0x0000000000007308 */ /* 0x000fec0000000800 */
[C---:B------:R-:W-:Y:S02]  /*f570*/  HMMA.16816.F32.BF16 R44, R100.reuse, R46, RZ ;  /* 0x0000002e642c723c */ /* 0x040fe400000418ff */
[----:B------:R-:W-:Y:S06]  /*f580*/  MUFU.EX2 R161, R161 ;  /* 0x000000a100a17308 */ /* 0x000fec0000000800 */
[C---:B------:R-:W-:Y:S02]  /*f590*/  HMMA.16816.F32.BF16 R60, R100.reuse, R62, RZ ;  /* 0x0000003e643c723c */ /* 0x040fe400000418ff */
[----:B------:R-:W3:Y:S06]  /*f5a0*/  MUFU.EX2 R156, R156 ;  /* 0x0000009c009c7308 */ /* 0x000eec0000000800 */
        /* <DEDUP_REMOVED lines=11> */
[----:B------:R-:W-:Y:S06]  /*f660*/  MUFU.EX2 R175, R175 ;  /* 0x000000af00af7308 */ /* 0x000fec0000000800 */
        /* <DEDUP_REMOVED lines=24> */
[C---:B------:R-:W-:Y:S07]  /*f7f0*/  HMMA.16816.F32.BF16 R96, R100.reuse, R4, RZ ;  /* 0x000000046460723c */ /* 0x040fee00000418ff */
[----:B--2---:R-:W-:Y:S01]  /*f800*/  F2FP.BF16.PACK_AB R4, R158, R163 ;  /* 0x000000a39e04723e */ /* 0x004fe200000010ff */
[----:B------:R-:W-:Y:S01]  /*f810*/  HMMA.16816.F32.BF16 R100, R100, R6, RZ ;  /* 0x000000066464723c */ /* 0x000fe200000418ff */
[----:B---3--:R-:W-:Y:S01]  /*f820*/  F2FP.BF16.PACK_AB R5, R156, R161 ;  /* 0x000000a19c05723e */ /* 0x008fe200000010ff */
        /* <DEDUP_REMOVED lines=9> */
[----:B------:R-:W-:Y:S01]  /*f8c0*/  HMMA.16816.F32.BF16 R40, R4, R12, R40 ;  /* 0x0000000c0428723c */ /* 0x000fe20000041828 */
        /* <DEDUP_REMOVED lines=38> */
[----:B------:R-:W-:Y:S01]  /*fb30*/  F2FP.BF16.PACK_AB R5, R179, R178 ;  /* 0x000000b2b305723e */ /* 0x000fe200000010ff */
[----:B------:R-:W-:Y:S01]  /*fb40*/  FADD.FTZ R178, R178, R159 ;  /* 0x0000009fb2b27221 */ /* 0x000fe20000010000 */
[----:B------:R-:W-:Y:S01]  /*fb50*/  F2FP.BF16.PACK_AB R6, R175, R172 ;  /* 0x000000acaf06723e */ /* 0x000fe200000010ff */
[----:B------:R-:W-:Y:S01]  /*fb60*/  FADD.FTZ R173, R173, R170 ;  /* 0x000000aaadad7221 */ /* 0x000fe20000010000 */
[----:B------:R-:W-:Y:S01]  /*fb70*/  F2FP.BF16.PACK_AB R7, R185, R180 ;  /* 0x000000b4b907723e */ /* 0x000fe200000010ff */
[----:B------:R-:W-:-:S02]  /*fb80*/  FADD.FTZ R179, R179, R178 ;  /* 0x000000b2b3b37221 */ /* 0x000fc40000010000 */
[----:B------:R-:W-:Y:S02]  /*fb90*/  FADD.FTZ R172, R172, R173 ;  /* 0x000000adacac7221 */ /* 0x000fe40000010000 */
[----:B------:R-:W-:Y:S02]  /*fba0*/  FADD.FTZ R180, R180, R179 ;  /* 0x000000b3b4b47221 */ /* 0x000fe40000010000 */
[----:B-1----:R-:W-:Y:S01]  /*fbb0*/  HMMA.16816.F32.BF16 R132, R4, R12, R132 ;  /* 0x0000000c0484723c */ /* 0x002fe20000041884 */
[----:B------:R-:W-:Y:S02]  /*fbc0*/  FADD.FTZ R175, R175, R172 ;  /* 0x000000acafaf7221 */ /* 0x000fe40000010000 */
[----:B------:R-:W-:-:S05]  /*fbd0*/  FADD.FTZ R180, R185, R180 ;  /* 0x000000b4b9b47221 */ /* 0x000fca0000010000 */
        /* <DEDUP_REMOVED lines=31> */
[----:B------:R-:W1:Y:S07]  /*fdd0*/  LDSM.16.MT88.4 R28, [R196+0x3800] ;  /* 0x00380000c41c783b */ /* 0x000e6e0000004200 */
[C---:B------:R-:W-:Y:S08]  /*fde0*/  HMMA.16816.F32.BF16 R72, R4.reuse, R24, R72 ;  /* 0x000000180448723c */ /* 0x040ff00000041848 */
[----:B------:R-:W-:Y:S01]  /*fdf0*/  HMMA.16816.F32.BF16 R76, R4, R26, R76 ;  /* 0x0000001a044c723c */ /* 0x000fe2000004184c */
[----:B------:R-:W2:Y:S06]  /*fe00*/  LDSM.16.MT88.4 R24, [R147+0x3800] ;  /* 0x003800009318783b */ /* 0x000eac0000004200 */
        /* <DEDUP_REMOVED lines=10> */
[----:B---3--:R-:W-:Y:S01]  /*feb0*/  HMMA.16816.F32.BF16 R124, R4, R16, R124 ;  /* 0x00000010047c723c */ /* 0x008fe2000004187c */
[----:B------:R-:W-:Y:S02]  /*fec0*/  FADD.FTZ R241, R241, R184 ;  /* 0x000000b8f1f17221 */ /* 0x000fe40000010000 */
[----:B------:R-:W-:-:S05]  /*fed0*/  FADD.FTZ R239, R174, R183 ;  /* 0x000000b7aeef7221 */ /* 0x000fca0000010000 */
        /* <DEDUP_REMOVED lines=25> */
[----:B------:R-:W-:Y:S07]  /*10070*/  HMMA.16816.F32.BF16 R100, R4, R22, R100 ;  /* 0x000000160464723c */ /* 0x000fee0000041864 */
[----:B------:R-:W-:-:S04]  /*10080*/  IADD3 R5, R9, -0x3, RZ ;  /* 0xfffffffd09057810 */ /* 0x000fc80007ffe0ff */
[----:B------:R-:W-:-:S13]  /*10090*/  ISETP.GE.AND P0, PT, R5, R230, PT ;  /* 0x000000e60500720c */ /* 0x000fda0003f06270 */
[----:B------:R-:W-:Y:S05]  /*100a0*/  @!P0 BRA `(.L_x_1459) ;  /* 0x0000019000008947 */ /* 0x000fea0003800000 */
[----:B------:R-:W-:Y:S01]  /*100b0*/  SHF.R.S32.HI R0, RZ, 0x1f, R5 ;  /* 0x0000001fff007819 */ /* 0x000fe20000011405 */
[----:B------:R-:W-:Y:S01]  /*100c0*/  IMAD.WIDE.U32 R6, R5, c[0x0][0x1e0], RZ ;  /* 0x0000780005067a25 */ /* 0x000fe200078e00ff */
[----:B------:R-:W-:Y:S02]  /*100d0*/  LOP3.LUT P5, RZ, R226, 0x1, RZ, 0xc0, !PT ;  /* 0x00000001e2ff7812 */ /* 0x000fe400078ac0ff */
[----:B------:R-:W-:Y:S01]  /*100e0*/  ISETP.GE.AND P6, PT, R218, c[0x0][0x1d4], PT ;  /* 0x00007500da007a0c */ /* 0x000fe20003fc6270 */
[----:B------:R-:W-:-:S04]  /*100f0*/  IMAD R0, R0, c[0x0][0x1e0], RZ ;  /* 0x0000780000007a24 */ /* 0x000fc800078e02ff */
[----:B------:R-:W-:Y:S01]  /*10100*/  IMAD R0, R5, c[0x0][0x1e4], R0 ;  /* 0x0000790005007a24 */ /* 0x000fe200078e0200 */
[----:B------:R-:W-:-:S03]  /*10110*/  LEA R5, P0, R6, R236, 0x6 ;  /* 0x000000ec06057211 */ /* 0x000fc600078030ff */
[----:B------:R-:W-:Y:S01]  /*10120*/  IMAD.IADD R0, R7, 0x1, R0 ;  /* 0x0000000107007824 */ /* 0x000fe200078e0200 */
[----:B------:R-:W-:-:S04]  /*10130*/  LEA R12, P1, R5, c[0x0][0x1c8], 0x1 ;  /* 0x00007200050c7a11 */ /* 0x000fc800078208ff */
[----:B------:R-:W-:Y:S01]  /*10140*/  LEA.HI.X R2, R6, R229, R0, 0x6, P0 ;  /* 0x000000e506027211 */ /* 0x000fe200000f3400 */
[----:B------:R-:W-:Y:S01]  /*10150*/  IMAD.MOV.U32 R0, RZ, RZ, c[0x0][0x1e0] ;  /* 0x00007800ff007624 */ /* 0x000fe200078e00ff */
        /* <DEDUP_REMOVED lines=14> */
.L_x_1459:
[----:B------:R-:W-:Y:S05]  /*10240*/  BSYNC B0 ;  /* 0x0000000000007941 */ /* 0x000fea0003800000 */
.L_x_1458:
[----:B------:R-:W-:Y:S01]  /*10250*/  IADD3 R233, R9, -0x2, RZ ;  /* 0xfffffffe09e97810 */ /* 0x000fe20007ffe0ff */
[----:B------:R-:W0:Y:S03]  /*10260*/  LDGDEPBAR ;  /* 0x00000000000079af */ /* 0x000e260000000000 */
[----:B------:R-:W-:-:S13]  /*10270*/  ISETP.GE.AND P0, PT, R233, R230, PT ;  /* 0x000000e6e900720c */ /* 0x000fda0003f06270 */
[----:B------:R-:W-:Y:S05]  /*10280*/  @!P0 BRA `(.L_x_1460) ;  /* 0x00002d4000008947 */ /* 0x000fea0003800000 */
[----:B------:R-:W-:Y:S01]  /*10290*/  IMAD.MOV.U32 R0, RZ, RZ, R3 ;  /* 0x000000ffff007224 */ /* 0x000fe200078e0003 */
[----:B------:R-:W-:Y:S01]  /*102a0*/  MOV R231, RZ ;  /* 0x000000ff00e77202 */ /* 0x000fe20000000f00 */
[----:B------:R-:W-:Y:S01]  /*102b0*/  IMAD.MOV.U32 R9, RZ, RZ, R8 ;  /* 0x000000ffff097224 */ /* 0x000fe200078e0008 */
[----:B------:R-:W-:Y:S02]  /*102c0*/  MOV R204, 0x1 ;  /* 0x0000000100cc7802 */ /* 0x000fe40000000f00 */
.L_x_1461:
        /* <DEDUP_REMOVED lines=16> */
[----:B------:R-:W-:Y:S05]  /*103d0*/  @!P1 IMAD R2, R232, c[0x0][0x20c], R2 ;  /* 0x00008300e8029a24 */ /* 0x000fea00078e0202 */
[----:B------:R-:W-:Y:S02]  /*103e0*/  @!P1 IADD3 R2, R25, R2, RZ ;  /* 0x0000000219029210 */ /* 0x000fe40007ffe0ff */
[----:B------:R-:W2:Y:S02]  /*103f0*/  LDSM.16.M88.4 R152, [R206] ;  /* 0x00000000ce98783b */ /* 0x000ea40000000200 */
[----:B------:R-:W-:Y:S02]  /*10400*/  @!P1 SHF.L.U64.HI R33, R24, 0x6, R2 ;  /* 0x0000000618219819 */ /* 0x000fe40000010202 */
[----:B------:R-:W-:Y:S04]  /*10410*/  @!P1 MOV R2, c[0x0][0x208] ;  /* 0x0000820000029a02 */ /* 0x000fe80000000f00 */
[----:B------:R-:W3:Y:S01]  /*10420*/  LDSM.16.M88.4 R156, [R206+0x800] ;  /* 0x00080000ce9c783b */ /* 0x000ee20000000200 */
[C---:B------:R-:W-:Y:S04]  /*10430*/  @!P1 LEA R35, P0, R2.reuse, R169, 0x5 ;  /* 0x000000a902239211 */ /* 0x040fe800078028ff */
[-C--:B------:R-:W-:Y:S02]  /*10440*/  @!P1 IADD3 R168, P5, R35, R234.reuse, RZ ;  /* 0x000000ea23a89210 */ /* 0x080fe40007fbe0ff */
[----:B------:R-:W-:Y:S01]  /*10450*/  @!P1 LEA.HI.X R3, R2, R33, R3, 0x5, P0 ;  /* 0x0000002102039211 */ /* 0x000fe200000f2c03 */
[----:B------:R-:W4:Y:S01]  /*10460*/  LDSM.16.M88.4 R160, [R206+0x1000] ;  /* 0x00100000cea0783b */ /* 0x000f220000000200 */
[----:B------:R-:W-:Y:S02]  /*10470*/  @!P1 IADD3 R169, P0, R169, R234, RZ ;  /* 0x000000eaa9a99210 */ /* 0x000fe40007f1e0ff */
[----:B------:R-:W-:Y:S02]  /*10480*/  @!P1 LEA R178, P4, R168, c[0x0][0x1f8], 0x1 ;  /* 0x00007e00a8b29a11 */ /* 0x000fe400078808ff */
[----:B------:R-:W-:Y:S02]  /*10490*/  @!P1 LEA R176, P6, R169, c[0x0][0x1f8], 0x1 ;  /* 0x00007e00a9b09a11 */ /* 0x000fe400078c08ff */
[----:B------:R-:W-:Y:S01]  /*104a0*/  @!P1 IADD3.X R2, R33, R228, RZ, P0, !PT ;  /* 0x000000e421029210 */ /* 0x000fe200007fe4ff */
[----:B------:R-:W5:Y:S01]  /*104b0*/  LDSM.16.M88.4 R36, [R206+0x1800] ;  /* 0x00180000ce24783b */ /* 0x000f620000000200 */
[----:B------:R-:W-:Y:S02]  /*104c0*/  LOP3.LUT P0, RZ, R201, 0x4, RZ, 0xc0, !PT ;  /* 0x00000004c9ff7812 */ /* 0x000fe4000780c0ff */
[----:B------:R-:W-:Y:S02]  /*104d0*/  @!P1 LEA.HI.X R177, R169, c[0x0][0x1fc], R2, 0x1, P6 ;  /* 0x00007f00a9b19a11 */ /* 0x000fe400030f0c02 */
[----:B------:R-:W-:Y:S02]  /*104e0*/  MOV R2, 0x40 ;  /* 0x0000004000027802 */ /* 0x000fe40000000f00 */
[----:B------:R-:W-:Y:S01]  /*104f0*/  ISETP.GE.AND P6, PT, R231, 0x1, PT ;  /* 0x00000001e700780c */ /* 0x000fe20003fc6270 */
[----:B------:R-:W-:Y:S01]  /*10500*/  LDSM.16.M88.4 R164, [R8+0x800] ;  /* 0x0008000008a4783b */ /* 0x000fe20000000200 */
[----:B------:R-:W-:Y:S04]  /*10510*/  SEL R193, R2, 0xffffffc0, !P0 ;  /* 0xffffffc002c17807 */ /* 0x000fe80004000000 */
[-C--:B------:R-:W-:Y:S02]  /*10520*/  IADD3 R2, R193, R206.reuse, RZ ;  /* 0x000000cec1027210 */ /* 0x080fe40007ffe0ff */
[----:B------:R-:W-:Y:S01]  /*10530*/  IADD3 R207, R205, R206, R193 ;  /* 0x000000cecdcf7210 */ /* 0x000fe20007ffe0c1 */
[C---:B-12---:R-:W-:Y:S08]  /*10540*/  HMMA.16816.F32.BF16 R4, R148.reuse, R152, RZ ;  /* 0x000000989404723c */ /* 0x046ff000000418ff */
[C---:B------:R-:W-:Y:S01]  /*10550*/  HMMA.16816.F32.BF16 R12, R148.reuse, R154, RZ ;  /* 0x0000009a940c723c */ /* 0x040fe200000418ff */
[----:B------:R-:W-:Y:S07]  /*10560*/  LDSM.16.M88.4 R152, [R203] ;  /* 0x00000000cb98783b */ /* 0x000fee0000000200 */
[C---:B---3--:R-:W-:Y:S08]  /*10570*/  HMMA.16816.F32.BF16 R16, R148.reuse, R156, RZ ;  /* 0x0000009c9410723c */ /* 0x048ff000000418ff */
[C---:B------:R-:W-:Y:S01]  /*10580*/  HMMA.16816.F32.BF16 R20, R148.reuse, R158, RZ ;  /* 0x0000009e9414723c */ /* 0x040fe200000418ff */
[----:B------:R-:W1:Y:S07]  /*10590*/  LDSM.16.M88.4 R156, [R8] ;  /* 0x00000000089c783b */ /* 0x000e6e0000000200 */
[C---:B----4-:R-:W-:Y:S08]  /*105a0*/  HMMA.16816.F32.BF16 R24, R148.reuse, R160, RZ ;  /* 0x000000a09418723c */ /* 0x050ff000000418ff */
[C---:B------:R-:W-:Y:S01]  /*105b0*/  HMMA.16816.F32.BF16 R28, R148.reuse, R162, RZ ;  /* 0x000000a2941c723c */ /* 0x040fe200000418ff */
[----:B------:R-:W2:Y:S07]  /*105c0*/  LDSM.16.M88.4 R160, [R8+0x1000] ;  /* 0x0010000008a0783b */ /* 0x000eae0000000200 */
[C---:B-----5:R-:W-:Y:S07]  /*105d0*/  HMMA.16816.F32.BF16 R32, R148.reuse, R36, RZ ;  /* 0x000000249420723c */ /* 0x060fee00000418ff */
[----:B------:R-:W-:Y:S01]  /*105e0*/  @!P1 IADD3.X R37, R3, R228, RZ, P5, !PT ;  /* 0x000000e403259210 */ /* 0x000fe20002ffe4ff */
[C---:B------:R-:W-:Y:S01]  /*105f0*/  @!P1 IMAD R3, R231.reuse, 0x6000, R10 ;  /* 0x00006000e7039824 */ /* 0x040fe200078e020a */
[----:B------:R-:W-:Y:S03]  /*10600*/  LOP3.LUT P5, RZ, R226, 0x1, RZ, 0xc0, !PT ;  /* 0x00000001e2ff7812 */ /* 0x000fe600078ac0ff */
[----:B------:R-:W-:Y:S02]  /*10610*/  @!P1 LEA.HI.X R179, R168, c[0x0][0x1fc], R37, 0x1, P4 ;  /* 0x00007f00a8b39a11 */ /* 0x000fe400020f0c25 */
[----:B------:R-:W-:Y:S01]  /*10620*/  HMMA.16816.F32.BF16 R36, R148, R38, RZ ;  /* 0x000000269424723c */ /* 0x000fe200000418ff */
[----:B------:R-:W3:Y:S01]  /*10630*/  LDSM.16.M88.4 R148, [R8+0x1800] ;  /* 0x001800000894783b */ /* 0x000ee20000000200 */
[----:B------:R-:W-:Y:S04]  /*10640*/  IADD3 R231, R231, 0x1, RZ ;  /* 0x00000001e7e77810 */ /* 0x000fe80007ffe0ff */
[----:B------:R-:W-:Y:S02]  /*10650*/  SEL R231, R231, RZ, !P6 ;  /* 0x000000ffe7e77207 */ /* 0x000fe40007000000 */
[C---:B-1----:R-:W-:Y:S01]  /*10660*/  HMMA.16816.F32.BF16 R4, R152.reuse, R156, R4 ;  /* 0x0000009c9804723c */ /* 0x042fe20000041804 */
[----:B------:R-:W-:Y:S01]  /*10670*/  @!PT LDS RZ, [RZ] ;  /* 0x00000000fffff984 */ /* 0x000fe20000000800 */
[----:B------:R-:W-:Y:S01]  /*10680*/  @!PT LDS RZ, [RZ] ;  /* 0x00000000fffff984 */ /* 0x000fe20000000800 */
[----:B------:R-:W-:Y:S01]  /*10690*/  @!PT LDS RZ, [RZ] ;  /* 0x00000000fffff984 */ /* 0x000fe20000000800 */
[----:B------:R1:W-:Y:S07]  /*106a0*/  @!P1 LDGSTS.E.BYPASS.LTC128B.128 [R3], [R176.64], !P5 ;  /* 0x00000000b0039fae */ /* 0x0003ee000e901d48 */
[C---:B------:R-:W-:Y:S01]  /*106b0*/  HMMA.16816.F32.BF16 R12, R152.reuse, R158, R12 ;  /* 0x0000009e980c723c */ /* 0x040fe2000004180c */
[----:B------:R1:W-:Y:S07]  /*106c0*/  @!P1 LDGSTS.E.BYPASS.LTC128B.128 [R3+0x2000], [R176.64+0x80], !P3 ;  /* 0x02000080b0039fae */ /* 0x0003ee000d901d48 */
[C---:B------:R-:W-:Y:S01]  /*106d0*/  HMMA.16816.F32.BF16 R16, R152.reuse, R164, R16 ;  /* 0x000000a49810723c */ /* 0x040fe20000041810 */
[----:B------:R1:W-:Y:S07]  /*106e0*/  @!P1 LDGSTS.E.BYPASS.LTC128B.128 [R3+0x4000], [R176.64+0x100], !P2 ;  /* 0x04000100b0039fae */ /* 0x0003ee000d101d48 */
[C---:B------:R-:W-:Y:S01]  /*106f0*/  HMMA.16816.F32.BF16 R20, R152.reuse, R166, R20 ;  /* 0x000000a69814723c */ /* 0x040fe20000041814 */
[----:B------:R1:W-:Y:S07]  /*10700*/  @!P1 LDGSTS.E.BYPASS.LTC128B.128 [R3+0x1000], [R178.64], !P5 ;  /* 0x01000000b2039fae */ /* 0x0003ee000e901d48 */
[C---:B--2---:R-:W-:Y:S01]  /*10710*/  HMMA.16816.F32.BF16 R24, R152.reuse, R160, R24 ;  /* 0x000000a09818723c */ /* 0x044fe20000041818 */
[----:B------:R1:W-:Y:S07]  /*10720*/  @!P1 LDGSTS.E.BYPASS.LTC128B.128 [R3+0x3000], [R178.64+0x80], !P3 ;  /* 0x03000080b2039fae */ /* 0x0003ee000d901d48 */
[C---:B------:R-:W-:Y:S01]  /*10730*/  HMMA.16816.F32.BF16 R28, R152.reuse, R162, R28 ;  /* 0x000000a2981c723c */ /* 0x040fe2000004181c */
[----:B------:R1:W-:Y:S07]  /*10740*/  @!P1 LDGSTS.E.BYPASS.LTC128B.128 [R3+0x5000], [R178.64+0x100], !P2 ;  /* 0x05000100b2039fae */ /* 0x0003ee000d101d48 */
[C---:B---3--:R-:W-:Y:S01]  /*10750*/  HMMA.16816.F32.BF16 R32, R152.reuse, R148, R32 ;  /* 0x000000949820723c */ /* 0x048fe20000041820 */
[----:B------:R-:W-:Y:S07]  /*10760*/  LDSM.16.M88.4 R168, [R198] ;  /* 0x00000000c6a8783b */ /* 0x000fee0000000200 */
[----:B------:R-:W-:Y:S01]  /*10770*/  HMMA.16816.F32.BF16 R36, R152, R150, R36 ;  /* 0x000000969824723c */ /* 0x000fe20000041824 */
[----:B------:R-:W2:Y:S08]  /*10780*/  LDSM.16.M88.4 R172, [R2] ;  /* 0x0000000002ac783b */ /* 0x000eb00000000200 */
[----:B------:R-:W3:Y:S03]  /*10790*/  LDSM.16.M88.4 R156, [R2+0x800] ;  /* 0x00080000029c783b */ /* 0x000ee60000000200 */
[----:B-1----:R-:W-:Y:S05]  /*107a0*/  IADD3 R3, R193, R8, RZ ;  /* 0x00000008c1037210 */ /* 0x002fea0007ffe0ff */
[----:B------:R-:W1:Y:S08]  /*107b0*/  LDSM.16.M88.4 R164, [R2+0x1000] ;  /* 0x0010000002a4783b */ /* 0x000e700000000200 */
[----:B------:R-:W0:Y:S08]  /*107c0*/  LDGDEPBAR ;  /* 0x00000000000079af */ /* 0x000e300000000000 */
[----:B------:R-:W4:Y:S01]  /*107d0*/  LDSM.16.M88.4 R160, [R2+0x1800] ;  /* 0x0018000002a0783b */ /* 0x000f220000000200 */
[C---:B--2---:R-:W-:Y:S07]  /*107e0*/  HMMA.16816.F32.BF16 R4, R168.reuse, R172, R4 ;  /* 0x000000aca804723c */ /* 0x044fee0000041804 */
[----:B------:R-:W-:Y:S01]  /*107f0*/  LDSM.16.M88.4 R176, [R197] ;  /* 0x00000000c5b0783b */ /* 0x000fe20000000200 */
[C---:B------:R-:W-:Y:S07]  /*10800*/  HMMA.16816.F32.BF16 R12, R168.reuse, R174, R12 ;  /* 0x000000aea80c723c */ /* 0x040fee000004180c */
[----:B------:R-:W2:Y:S01]  /*10810*/  LDSM.16.M88.4 R180, [R3] ;  /* 0x0000000003b4783b */ /* 0x000ea20000000200 */
[C---:B---3--:R-:W-:Y:S07]  /*10820*/  HMMA.16816.F32.BF16 R16, R168.reuse, R156, R16 ;  /* 0x0000009ca810723c */ /* 0x048fee0000041810 */
[----:B------:R-:W3:Y:S01]  /*10830*/  LDSM.16.M88.4 R148, [R3+0x800] ;  /* 0x000800000394783b */ /* 0x000ee20000000200 */
[C---:B------:R-:W-:Y:S07]  /*10840*/  HMMA.16816.F32.BF16 R20, R168.reuse, R158, R20 ;  /* 0x0000009ea814723c */ /* 0x040fee0000041814 */
[----:B------:R-:W5:Y:S01]  /*10850*/  LDSM.16.M88.4 R152, [R3+0x1000] ;  /* 0x001000000398783b */ /* 0x000f620000000200 */
[C---:B-1----:R-:W-:Y:S07]  /*10860*/  HMMA.16816.F32.BF16 R24, R168.reuse, R164, R24 ;  /* 0x000000a4a818723c */ /* 0x042fee0000041818 */
[----:B------:R-:W1:Y:S01]  /*10870*/  LDSM.16.M88.4 R156, [R3+0x1800] ;  /* 0x00180000039c783b */ /* 0x000e620000000200 */
[C---:B------:R-:W-:Y:S07]  /*10880*/  HMMA.16816.F32.BF16 R28, R168.reuse, R166, R28 ;  /* 0x000000a6a81c723c */ /* 0x040fee000004181c */
[----:B------:R-:W-:Y:S01]  /*10890*/  LDSM.16.M88.4 R164, [R206+0x2000] ;  /* 0x00200000cea4783b */ /* 0x000fe20000000200 */
[C---:B----4-:R-:W-:Y:S07]  /*108a0*/  HMMA.16816.F32.BF16 R32, R168.reuse, R160, R32 ;  /* 0x000000a0a820723c */ /* 0x050fee0000041820 */
[----:B------:R-:W-:Y:S01]  /*108b0*/  LDSM.16.M88.4 R172, [R206+0x3800] ;  /* 0x00380000ceac783b */ /* 0x000fe20000000200 */
[----:B------:R-:W-:Y:S07]  /*108c0*/  HMMA.16816.F32.BF16 R36, R168, R162, R36 ;  /* 0x000000a2a824723c */ /* 0x000fee0000041824 */
[----:B------:R-:W4:Y:S01]  /*108d0*/  LDSM.16.M88.4 R160, [R202+0x4000] ;  /* 0x00400000caa0783b */ /* 0x000f220000000200 */
[C---:B--2---:R-:W-:Y:S07]  /*108e0*/  HMMA.16816.F32.BF16 R4, R176.reuse, R180, R4 ;  /* 0x000000b4b004723c */ /* 0x044fee0000041804 */
[----:B------:R-:W2:Y:S01]  /*108f0*/  LDSM.16.M88.4 R168, [R206+0x2800] ;  /* 0x00280000cea8783b */ /* 0x000ea20000000200 */
[C---:B------:R-:W-:Y:S07]  /*10900*/  HMMA.16816.F32.BF16 R12, R176.reuse, R182, R12 ;  /* 0x000000b6b00c723c */ /* 0x040fee000004180c */
[----:B------:R-:W-:Y:S01]  /*10910*/  LDSM.16.M88.4 R180, [R8+0x2000] ;  /* 0x0020000008b4783b */ /* 0x000fe20000000200 */
[C---:B---3--:R-:W-:Y:S07]  /*10920*/  HMMA.16816.F32.BF16 R16, R176.reuse, R148, R16 ;  /* 0x00000094b010723c */ /* 0x048fee0000041810 */
[----:B------:R-:W-:Y:S01]  /*10930*/  LDSM.16.M88.4 R184, [R8+0x2800] ;  /* 0x0028000008b8783b */ /* 0x000fe20000000200 */
[C---:B------:R-:W-:Y:S07]  /*10940*/  HMMA.16816.F32.BF16 R20, R176.reuse, R150, R20 ;  /* 0x00000096b014723c */ /* 0x040fee0000041814 */
[----:B------:R-:W3:Y:S01]  /*10950*/  LDSM.16.M88.4 R148, [R206+0x3000] ;  /* 0x00300000ce94783b */ /* 0x000ee20000000200 */
[C---:B-----5:R-:W-:Y:S07]  /*10960*/  HMMA.16816.F32.BF16 R24, R176.reuse, R152, R24 ;  /* 0x00000098b018723c */ /* 0x060fee0000041818 */
[----:B------:R-:W-:Y:S01]  /*10970*/  LDSM.16.M88.4 R188, [R2+0x2000] ;  /* 0x0020000002bc783b */ /* 0x000fe20000000200 */
[C---:B------:R-:W-:Y:S07]  /*10980*/  HMMA.16816.F32.BF16 R28, R176.reuse, R154, R28 ;  /* 0x0000009ab01c723c */ /* 0x040fee000004181c */
[----:B------:R-:W5:Y:S01]  /*10990*/  LDSM.16.M88.4 R152, [R203+0x4000] ;  /* 0x00400000cb98783b */ /* 0x000f620000000200 */
[C---:B-1----:R-:W-:Y:S07]  /*109a0*/  HMMA.16816.F32.BF16 R32, R176.reuse, R156, R32 ;  /* 0x0000009cb020723c */ /* 0x042fee0000041820 */
[----:B------:R-:W-:Y:S01]  /*109b0*/  LDSM.16.M88.4 R192, [R206+0x4000] ;  /* 0x00400000cec0783b */ /* 0x000fe20000000200 */
[----:B------:R-:W-:Y:S07]  /*109c0*/  HMMA.16816.F32.BF16 R36, R176, R158, R36 ;  /* 0x0000009eb024723c */ /* 0x000fee0000041824 */
[----:B------:R-:W1:Y:S01]  /*109d0*/  LDSM.16.M88.4 R156, [R8+0x3000] ;  /* 0x00300000089c783b */ /* 0x000e620000000200 */
[C---:B----4-:R-:W-:Y:S07]  /*109e0*/  HMMA.16816.F32.BF16 R4, R160.reuse, R164, R4 ;  /* 0x000000a4a004723c */ /* 0x050fee0000041804 */
[----:B------:R-:W-:Y:S01]  /*109f0*/  LDSM.16.M88.4 R176, [R198+0x4000] ;  /* 0x00400000c6b0783b */ /* 0x000fe20000000200 */
[C---:B------:R-:W-:Y:S07]  /*10a00*/  HMMA.16816.F32.BF16 R12, R160.reuse, R166, R12 ;  /* 0x000000a6a00c723c */ /* 0x040fee000004180c */
[----:B------:R-:W4:Y:S01]  /*10a10*/  LDSM.16.M88.4 R164, [R8+0x3800] ;  /* 0x0038000008a4783b */ /* 0x000f220000000200 */
[C---:B--2---:R-:W-:Y:S08]  /*10a20*/  HMMA.16816.F32.BF16 R16, R160.reuse, R168, R16 ;  /* 0x000000a8a010723c */ /* 0x044ff00000041810 */
[C---:B------:R-:W-:Y:S01]  /*10a30*/  HMMA.16816.F32.BF16 R20, R160.reuse, R170, R20 ;  /* 0x000000aaa014723c */ /* 0x040fe20000041814 */
[----:B------:R-:W-:Y:S07]  /*10a40*/  LDSM.16.M88.4 R168, [R2+0x3800] ;  /* 0x0038000002a8783b */ /* 0x000fee0000000200 */
[C---:B---3--:R-:W-:Y:S08]  /*10a50*/  HMMA.16816.F32.BF16 R24, R160.reuse, R148, R24 ;  /* 0x00000094a018723c */ /* 0x048ff00000041818 */
[C---:B------:R-:W-:Y:S01]  /*10a60*/  HMMA.16816.F32.BF16 R28, R160.reuse, R150, R28 ;  /* 0x00000096a01c723c */ /* 0x040fe2000004181c */
[----:B------:R-:W2:Y:S07]  /*10a70*/  LDSM.16.M88.4 R148, [R2+0x2800] ;  /* 0x002800000294783b */ /* 0x000eae0000000200 */
[C---:B------:R-:W-:Y:S08]  /*10a80*/  HMMA.16816.F32.BF16 R32, R160.reuse, R172, R32 ;  /* 0x000000aca020723c */ /* 0x040ff00000041820 */
[----:B------:R-:W-:Y:S01]  /*10a90*/  HMMA.16816.F32.BF16 R36, R160, R174, R36 ;  /* 0x000000aea024723c */ /* 0x000fe20000041824 */
[----:B------:R-:W3:Y:S07]  /*10aa0*/  LDSM.16.M88.4 R160, [R2+0x3000] ;  /* 0x0030000002a0783b */ /* 0x000eee0000000200 */
[C---:B-----5:R-:W-:Y:S01]  /*10ab0*/  HMMA.16816.F32.BF16 R4, R152.reuse, R180, R4 ;  /* 0x000000b49804723c */ /* 0x060fe20000041804 */
[----:B------:R-:W-:Y:S07]  /*10ac0*/  LDSM.16.M88.4 R172, [R197+0x4000] ;  /* 0x00400000c5ac783b */ /* 0x000fee0000000200 */
[C---:B------:R-:W-:Y:S01]  /*10ad0*/  HMMA.16816.F32.BF16 R12, R152.reuse, R182, R12 ;  /* 0x000000b6980c723c */ /* 0x040fe2000004180c */
[----:B------:R-:W5:Y:S07]  /*10ae0*/  LDSM.16.M88.4 R180, [R3+0x2000] ;  /* 0x0020000003b4783b */ /* 0x000f6e0000000200 */
[C---:B------:R-:W-:Y:S08]  /*10af0*/  HMMA.16816.F32.BF16 R16, R152.reuse, R184, R16 ;  /* 0x000000b89810723c */ /* 0x040ff00000041810 */
[C---:B------:R-:W-:Y:S01]  /*10b00*/  HMMA.16816.F32.BF16 R20, R152.reuse, R186, R20 ;  /* 0x000000ba9814723c */ /* 0x040fe20000041814 */
[----:B------:R-:W-:Y:S07]  /*10b10*/  LDSM.16.M88.4 R184, [R202+0x8000] ;  /* 0x00800000cab8783b */ /* 0x000fee0000000200 */
[C---:B-1----:R-:W-:Y:S08]  /*10b20*/  HMMA.16816.F32.BF16 R24, R152.reuse, R156, R24 ;  /* 0x0000009c9818723c */ /* 0x042ff00000041818 */
[C---:B------:R-:W-:Y:S01]  /*10b30*/  HMMA.16816.F32.BF16 R28, R152.reuse, R158, R28 ;  /* 0x0000009e981c723c */ /* 0x040fe2000004181c */
[----:B------:R-:W-:Y:S07]  /*10b40*/  LDSM.16.M88.4 R156, [R207+0x3000] ;  /* 0x00300000cf9c783b */ /* 0x000fee0000000200 */
[C---:B----4-:R-:W-:Y:S08]  /*10b50*/  HMMA.16816.F32.BF16 R32, R152.reuse, R164, R32 ;  /* 0x000000a49820723c */ /* 0x050ff00000041820 */
[----:B------:R-:W-:Y:S01]  /*10b60*/  HMMA.16816.F32.BF16 R36, R152, R166, R36 ;  /* 0x000000a69824723c */ /* 0x000fe20000041824 */
[----:B------:R-:W1:Y:S07]  /*10b70*/  LDSM.16.M88.4 R152, [R207+0x2800] ;  /* 0x00280000cf98783b */ /* 0x000e6e0000000200 */
[C---:B------:R-:W-:Y:S01]  /*10b80*/  HMMA.16816.F32.BF16 R4, R176.reuse, R188, R4 ;  /* 0x000000bcb004723c */ /* 0x040fe20000041804 */
[----:B------:R-:W4:Y:S07]  /*10b90*/  LDSM.16.M88.4 R164, [R207+0x3800] ;  /* 0x00380000cfa4783b */ /* 0x000f2e0000000200 */
[C---:B------:R-:W-:Y:S01]  /*10ba0*/  HMMA.16816.F32.BF16 R12, R176.reuse, R190, R12 ;  /* 0x000000beb00c723c */ /* 0x040fe2000004180c */
[----:B------:R-:W-:Y:S07]  /*10bb0*/  LDSM.16.M88.4 R188, [R8+0x4000] ;  /* 0x0040000008bc783b */ /* 0x000fee0000000200 */
[C---:B--2---:R-:W-:Y:S08]  /*10bc0*/  HMMA.16816.F32.BF16 R16, R176.reuse, R148, R16 ;  /* 0x00000094b010723c */ /* 0x044ff00000041810 */
[C---:B------:R-:W-:Y:S01]  /*10bd0*/  HMMA.16816.F32.BF16 R20, R176.reuse, R150, R20 ;  /* 0x00000096b014723c */ /* 0x040fe20000041814 */
[----:B------:R-:W2:Y:S07]  /*10be0*/  LDSM.16.M88.4 R148, [R206+0x4800] ;  /* 0x00480000ce94783b */ /* 0x000eae0000000200 */
[C---:B---3--:R-:W-:Y:S08]  /*10bf0*/  HMMA.16816.F32.BF16 R24, R176.reuse, R160, R24 ;  /* 0x000000a0b018723c */ /* 0x048ff00000041818 */
[C---:B------:R-:W-:Y:S01]  /*10c00*/  HMMA.16816.F32.BF16 R28, R176.reuse, R162, R28 ;  /* 0x000000a2b01c723c */ /* 0x040fe2000004181c */
[----:B------:R-:W3:Y:S07]  /*10c10*/  LDSM.16.M88.4 R160, [R206+0x5000] ;  /* 0x00500000cea0783b */ /* 0x000eee0000000200 */
        /* <DEDUP_REMOVED lines=13> */
[C---:B----4-:R-:W-:Y:S08]  /*10cf0*/  HMMA.16816.F32.BF16 R32, R172.reuse, R164, R32 ;  /* 0x000000a4ac20723c */ /* 0x050ff00000041820 */
[----:B------:R-:W-:Y:S01]  /*10d00*/  HMMA.16816.F32.BF16 R36, R172, R166, R36 ;  /* 0x000000a6ac24723c */ /* 0x000fe20000041824 */
[----:B------:R-:W4:Y:S07]  /*10d10*/  LDSM.16.M88.4 R164, [R8+0x5800] ;  /* 0x0058000008a4783b */ /* 0x000f2e0000000200 */
        /* <DEDUP_REMOVED lines=15> */
[C---:B------:R-:W-:Y:S08]  /*10e10*/  HMMA.16816.F32.BF16 R12, R176.reuse, R190, R12 ;  /* 0x000000beb00c723c */ /* 0x040ff0000004180c */
[C---:B-1----:R-:W-:Y:S08]  /*10e20*/  HMMA.16816.F32.BF16 R16, R176.reuse, R152, R16 ;  /* 0x00000098b010723c */ /* 0x042ff00000041810 */
[C---:B------:R-:W-:Y:S01]  /*10e30*/  HMMA.16816.F32.BF16 R20, R176.reuse, R154, R20 ;  /* 0x0000009ab014723c */ /* 0x040fe20000041814 */
[----:B------:R-:W-:Y:S07]  /*10e40*/  LDSM.16.M88.4 R152, [R207+0x5000] ;  /* 0x00500000cf98783b */ /* 0x000fee0000000200 */
[C---:B------:R-:W-:Y:S08]  /*10e50*/  HMMA.16816.F32.BF16 R24, R176.reuse, R156, R24 ;  /* 0x0000009cb018723c */ /* 0x040ff00000041818 */
[C---:B------:R-:W-:Y:S08]  /*10e60*/  HMMA.16816.F32.BF16 R28, R176.reuse, R158, R28 ;  /* 0x0000009eb01c723c */ /* 0x040ff0000004181c */
[C---:B----4-:R-:W-:Y:S08]  /*10e70*/  HMMA.16816.F32.BF16 R32, R176.reuse, R164, R32 ;  /* 0x000000a4b020723c */ /* 0x050ff00000041820 */
        /* <DEDUP_REMOVED lines=8> */
[C---:B------:R-:W-:Y:S08]  /*10f00*/  HMMA.16816.F32.BF16 R32, R172.reuse, R168, R32 ;  /* 0x000000a8ac20723c */ /* 0x040ff00000041820 */
[----:B------:R-:W-:Y:S08]  /*10f10*/  HMMA.16816.F32.BF16 R36, R172, R170, R36 ;  /* 0x000000aaac24723c */ /* 0x000ff00000041824 */
[C---:B-----5:R-:W-:Y:S08]  /*10f20*/  HMMA.16816.F32.BF16 R4, R184.reuse, R192, R4 ;  /* 0x000000c0b804723c */ /* 0x060ff00000041804 */
[C---:B------:R-:W-:Y:S08]  /*10f30*/  HMMA.16816.F32.BF16 R12, R184.reuse, R194, R12 ;  /* 0x000000c2b80c723c */ /* 0x040ff0000004180c */
[C---:B-1----:R-:W-:Y:S08]  /*10f40*/  HMMA.16816.F32.BF16 R16, R184.reuse, R148, R16 ;  /* 0x00000094b810723c */ /* 0x042ff00000041810 */
[C---:B------:R-:W-:Y:S04]  /*10f50*/  HMMA.16816.F32.BF16 R20, R184.reuse, R150, R20 ;  /* 0x00000096b814723c */ /* 0x040fe80000041814 */
[----:B------:R-:W-:Y:S02]  /*10f60*/  FMUL.FTZ R174, R4, c[0x0][0x320] ;  /* 0x0000c80004ae7a20 */ /* 0x000fe40000410000 */
[----:B------:R-:W-:Y:S02]  /*10f70*/  FMUL.FTZ R173, R6, c[0x0][0x320] ;  /* 0x0000c80006ad7a20 */ /* 0x000fe40000410000 */
[C---:B------:R-:W-:Y:S02]  /*10f80*/  HMMA.16816.F32.BF16 R24, R184.reuse, R152, R24 ;  /* 0x00000098b818723c */ /* 0x040fe40000041818 */
[----:B------:R-:W1:Y:S02]  /*10f90*/  MUFU.TANH R174, R174 ;  /* 0x000000ae00ae7308 */ /* 0x000e640000002400 */
[----:B------:R-:W-:Y:S02]  /*10fa0*/  FMUL.FTZ R13, R13, c[0x0][0x320] ;  /* 0x0000c8000d0d7a20 */ /* 0x000fe40000410000 */
[----:B------:R-:W-:Y:S02]  /*10fb0*/  FMUL.FTZ R14, R14, c[0x0][0x320] ;  /* 0x0000c8000e0e7a20 */ /* 0x000fe40000410000 */
[C---:B------:R-:W-:Y:S04]  /*10fc0*/  HMMA.16816.F32.BF16 R28, R184.reuse, R154, R28 ;  /* 0x0000009ab81c723c */ /* 0x040fe8000004181c */
[----:B------:R-:W-:Y:S01]  /*10fd0*/  FMUL.FTZ R15, R15, c[0x0][0x320] ;  /* 0x0000c8000f0f7a20 */ /* 0x000fe20000410000 */
[----:B------:R-:W-:Y:S01]  /*10fe0*/  MUFU.TANH R177, R13 ;  /* 0x0000000d00b17308 */ /* 0x000fe20000002400 */
[----:B------:R-:W-:Y:S02]  /*10ff0*/  FMUL.FTZ R175, R12, c[0x0][0x320] ;  /* 0x0000c8000caf7a20 */ /* 0x000fe40000410000 */
[----:B------:R-:W-:Y:S04]  /*11000*/  FMUL.FTZ R165, R5, c[0x0][0x320] ;  /* 0x0000c80005a57a20 */ /* 0x000fe80000410000 */
[----:B------:R-:W-:Y:S02]  /*11010*/  FMUL.FTZ R172, R7, c[0x0][0x320] ;  /* 0x0000c80007ac7a20 */ /* 0x000fe40000410000 */
[----:B------:R-:W-:Y:S01]  /*11020*/  FMUL.FTZ R183, R16, c[0x0][0x320] ;  /* 0x0000c80010b77a20 */ /* 0x000fe20000410000 */
[----:B------:R-:W-:Y:S01]  /*11030*/  MUFU.TANH R176, R14 ;  /* 0x0000000e00b07308 */ /* 0x000fe20000002400 */
[----:B------:R-:W-:Y:S02]  /*11040*/  FMUL.FTZ R17, R17, c[0x0][0x320] ;  /* 0x0000c80011117a20 */ /* 0x000fe40000410000 */
[----:B------:R-:W-:Y:S01]  /*11050*/  FMUL.FTZ R18, R18, c[0x0][0x320] ;  /* 0x0000c80012127a20 */ /* 0x000fe20000410000 */
[----:B-1----:R-:W-:Y:S01]  /*11060*/  FMNMX.FTZ R2, R174, R9, !PT ;  /* 0x00000009ae027209 */ /* 0x002fe20007810000 */
[----:B------:R-:W-:Y:S02]  /*11070*/  FMUL.FTZ R19, R19, c[0x0][0x320] ;  /* 0x0000c80013137a20 */ /* 0x000fe40000410000 */
[----:B------:R-:W-:Y:S02]  /*11080*/  FMUL.FTZ R20, R20, c[0x0][0x320] ;  /* 0x0000c80014147a20 */ /* 0x000fe40000410000 */
[----:B------:R-:W-:Y:S01]  /*11090*/  FMUL.FTZ R21, R21, c[0x0][0x320] ;  /* 0x0000c80015157a20 */ /* 0x000fe20000410000 */
[----:B------:R1:W-:Y:S01]  /*110a0*/  MUFU.TANH R188, R15 ;  /* 0x0000000f00bc7308 */ /* 0x0003e20000002400 */
[----:B------:R-:W-:Y:S02]  /*110b0*/  FMUL.FTZ R22, R22, c[0x0][0x320] ;  /* 0x0000c80016167a20 */ /* 0x000fe40000410000 */
        /* <DEDUP_REMOVED lines=11> */
[----:B-1----:R-:W1:Y:S01]  /*11170*/  LDSM.16.M88.4 R12, [R207+0x5800] ;  /* 0x00580000cf0c783b */ /* 0x002e620000000200 */
[----:B------:R-:W-:Y:S08]  /*11180*/  DEPBAR.LE SB0, 0x2 ;  /* 0x000080800000791a */ /* 0x000ff00000000000 */
[----:B------:R-:W4:Y:S01]  /*11190*/  MUFU.TANH R172, R172 ;  /* 0x000000ac00ac7308 */ /* 0x000f220000002400 */
[----:B------:R-:W-:Y:S01]  /*111a0*/  BAR.SYNC.DEFER_BLOCKING 0x0 ;  /* 0x0000000000007b1d */ /* 0x000fe20000010000 */
[----:B--2---:R-:W-:Y:S02]  /*111b0*/  FMNMX.FTZ R3, R173, R0, !PT ;  /* 0x00000000ad037209 */ /* 0x004fe40007810000 */
[----:B---3--:R-:W-:Y:S02]  /*111c0*/  FMNMX.FTZ R2, R165, R2, !PT ;  /* 0x00000002a5027209 */ /* 0x008fe40007810000 */
[----:B----4-:R-:W-:Y:S04]  /*111d0*/  FMNMX.FTZ R3, R172, R3, !PT ;  /* 0x00000003ac037209 */ /* 0x010fe80007810000 */
[----:B------:R-:W-:Y:S01]  /*111e0*/  FMNMX.FTZ R3, R176, R3, !PT ;  /* 0x00000003b0037209 */ /* 0x000fe20007810000 */
[----:B------:R-:W2:Y:S03]  /*111f0*/  MUFU.TANH R175, R175 ;  /* 0x000000af00af7308 */ /* 0x000ea60000002400 */
[----:B------:R-:W-:Y:S01]  /*11200*/  FMNMX.FTZ R3, R188, R3, !PT ;  /* 0x00000003bc037209 */ /* 0x000fe20007810000 */
[C---:B-1----:R-:W-:Y:S06]  /*11210*/  HMMA.16816.F32.BF16 R32, R184.reuse, R12, R32 ;  /* 0x0000000cb820723c */ /* 0x042fec0000041820 */
[----:B------:R-:W1:Y:S02]  /*11220*/  MUFU.TANH R183, R183 ;  /* 0x000000b700b77308 */ /* 0x000e640000002400 */
[----:B------:R-:W-:Y:S08]  /*11230*/  HMMA.16816.F32.BF16 R36, R184, R14, R36 ;  /* 0x0000000eb824723c */ /* 0x000ff00000041824 */
[----:B------:R-:W3:Y:S01]  /*11240*/  MUFU.TANH R245, R17 ;  /* 0x0000001100f57308 */ /* 0x000ee20000002400 */
[----:B--2---:R-:W-:Y:S04]  /*11250*/  FMNMX.FTZ R2, R175, R2, !PT ;  /* 0x00000002af027209 */ /* 0x004fe80007810000 */
[----:B------:R-:W-:Y:S05]  /*11260*/  FMNMX.FTZ R2, R177, R2, !PT ;  /* 0x00000002b1027209 */ /* 0x000fea0007810000 */
[----:B------:R-:W2:Y:S01]  /*11270*/  MUFU.TANH R246, R18 ;  /* 0x0000001200f67308 */ /* 0x000ea20000002400 */
        /* <DEDUP_REMOVED lines=9> */
[----:B---3--:R-:W-:Y:S01]  /*11310*/  FMNMX.FTZ R2, R245, R2, !PT ;  /* 0x00000002f5027209 */ /* 0x008fe20007810000 */
[----:B------:R-:W-:Y:S05]  /*11320*/  FMUL.FTZ R39, R39, c[0x0][0x320] ;  /* 0x0000c80027277a20 */ /* 0x000fea0000410000 */
[----:B------:R-:W3:Y:S01]  /*11330*/  MUFU.TANH R191, R20 ;  /* 0x0000001400bf7308 */ /* 0x000ee20000002400 */
[----:B--2---:R-:W-:Y:S09]  /*11340*/  FMNMX.FTZ R3, R246, R3, !PT ;  /* 0x00000003f6037209 */ /* 0x004ff20007810000 */
[----:B------:R-:W2:Y:S01]  /*11350*/  MUFU.TANH R189, R21 ;  /* 0x0000001500bd7308 */ /* 0x000ea20000002400 */
[----:B-1----:R-:W-:Y:S09]  /*11360*/  FMNMX.FTZ R3, R190, R3, !PT ;  /* 0x00000003be037209 */ /* 0x002ff20007810000 */
[----:B------:R-:W1:Y:S01]  /*11370*/  MUFU.TANH R244, R22 ;  /* 0x0000001600f47308 */ /* 0x000e620000002400 */
[----:B---3--:R-:W-:Y:S09]  /*11380*/  FMNMX.FTZ R2, R191, R2, !PT ;  /* 0x00000002bf027209 */ /* 0x008ff20007810000 */
        /* <DEDUP_REMOVED lines=33> */
[----:B-1----:R-:W-:Y:S05]  /*115a0*/  FMNMX.FTZ R15, R167, R2, !PT ;  /* 0x00000002a70f7209 */ /* 0x002fea0007810000 */
[----:B------:R-:W1:Y:S01]  /*115b0*/  SHFL.BFLY PT, R2, R15, 0x2, 0x1f ;  /* 0x0c401f000f027f89 */ /* 0x000e6200000e0000 */
[----:B---3--:R-:W-:Y:S04]  /*115c0*/  FMNMX.FTZ R3, R166, R3, !PT ;  /* 0x00000003a6037209 */ /* 0x008fe80007810000 */
[----:B--2---:R-:W-:Y:S05]  /*115d0*/  FMNMX.FTZ R14, R164, R3, !PT ;  /* 0x00000003a40e7209 */ /* 0x004fea0007810000 */
        /* <DEDUP_REMOVED lines=8> */
[--C-:B------:R-:W-:Y:S02]  /*11660*/  FFMA.FTZ R182, R174, c[0x0][0x2d0], -R184.reuse ;  /* 0x0000b400aeb67a23 */ /* 0x100fe400000108b8 */
[--C-:B------:R-:W-:Y:S02]  /*11670*/  FFMA.FTZ R181, R165, c[0x0][0x2d0], -R184.reuse ;  /* 0x0000b400a5b57a23 */ /* 0x100fe400000108b8 */
[----:B------:R-:W-:Y:S02]  /*11680*/  FMUL.FTZ R2, R4, c[0x0][0x2d0] ;  /* 0x0000b40004027a20 */ /* 0x000fe40000410000 */
[--C-:B------:R-:W-:Y:S01]  /*11690*/  FFMA.FTZ R180, R175, c[0x0][0x2d0], -R184.reuse ;  /* 0x0000b400afb47a23 */ /* 0x100fe200000108b8 */
[----:B------:R-:W-:Y:S01]  /*116a0*/  MUFU.EX2 R182, R182 ;  /* 0x000000b600b67308 */ /* 0x000fe20000000800 */
[--C-:B------:R-:W-:Y:S02]  /*116b0*/  FFMA.FTZ R179, R177, c[0x0][0x2d0], -R184.reuse ;  /* 0x0000b400b1b37a23 */ /* 0x100fe400000108b8 */
[--C-:B------:R-:W-:Y:S01]  /*116c0*/  FFMA.FTZ R183, R183, c[0x0][0x2d0], -R184.reuse ;  /* 0x0000b400b7b77a23 */ /* 0x100fe200000108b8 */
[----:B--2---:R-:W-:Y:S01]  /*116d0*/  FMNMX.FTZ R3, R12, R3, !PT ;  /* 0x000000030c037209 */ /* 0x004fe20007810000 */
[----:B------:R-:W-:Y:S02]  /*116e0*/  IMAD R12, R204, 0x6000, RZ ;  /* 0x00006000cc0c7824 */ /* 0x000fe400078e02ff */
[----:B------:R-:W-:Y:S02]  /*116f0*/  FFMA.FTZ R186, R245, c[0x0][0x2d0], -R184 ;  /* 0x0000b400f5ba7a23 */ /* 0x000fe400000108b8 */
[C---:B------:R-:W-:Y:S01]  /*11700*/  FMUL.FTZ R165, R3.reuse, c[0x0][0x2d0] ;  /* 0x0000b40003a57a20 */ /* 0x040fe20000410000 */
[----:B------:R-:W-:Y:S01]  /*11710*/  IADD3 R174, R196, R12, RZ ;  /* 0x0000000cc4ae7210 */ /* 0x000fe20007ffe0ff */
[----:B------:R-:W-:Y:S01]  /*11720*/  FADD.FTZ R4, -R3, R0 ;  /* 0x0000000003047221 */ /* 0x000fe20000010100 */
[----:B------:R-:W1:Y:S01]  /*11730*/  MUFU.EX2 R2, R2 ;  /* 0x0000000200027308 */ /* 0x000e620000000800 */
[--C-:B------:R-:W-:Y:S01]  /*11740*/  FFMA.FTZ R178, R173, c[0x0][0x2d0], -R165.reuse ;  /* 0x0000b400adb27a23 */ /* 0x100fe200000108a5 */
[----:B------:R-:W-:Y:S01]  /*11750*/  IADD3 R9, R199, R174, RZ ;  /* 0x000000aec7097210 */ /* 0x000fe20007ffe0ff */
[----:B------:R-:W2:Y:S01]  /*11760*/  LDSM.16.MT88.4 R16, [R174] ;  /* 0x00000000ae10783b */ /* 0x000ea20000004200 */
[--C-:B------:R-:W-:Y:S01]  /*11770*/  FFMA.FTZ R177, R172, c[0x0][0x2d0], -R165.reuse ;  /* 0x0000b400acb17a23 */ /* 0x100fe200000108a5 */
[----:B------:R-:W-:Y:S01]  /*11780*/  IADD3 R172, R147, R12, RZ ;  /* 0x0000000c93ac7210 */ /* 0x000fe20007ffe0ff */
[--C-:B------:R-:W-:Y:S02]  /*11790*/  FFMA.FTZ R176, R176, c[0x0][0x2d0], -R165.reuse ;  /* 0x0000b400b0b07a23 */ /* 0x100fe400000108a5 */
[--C-:B------:R-:W-:Y:S01]  /*117a0*/  FFMA.FTZ R175, R188, c[0x0][0x2d0], -R165.reuse ;  /* 0x0000b400bcaf7a23 */ /* 0x100fe200000108a5 */
[----:B------:R-:W-:Y:S01]  /*117b0*/  IADD3 R173, R199, R172, RZ ;  /* 0x000000acc7ad7210 */ /* 0x000fe20007ffe0ff */
[----:B------:R-:W-:Y:S01]  /*117c0*/  FMUL.FTZ R0, R4, c[0x0][0x2d0] ;  /* 0x0000b40004007a20 */ /* 0x000fe20000410000 */
[----:B------:R-:W3:Y:S01]  /*117d0*/  MUFU.EX2 R181, R181 ;  /* 0x000000b500b57308 */ /* 0x000ee20000000800 */
[----:B------:R-:W4:Y:S01]  /*117e0*/  LDSM.16.MT88.4 R24, [R9] ;  /* 0x000000000918783b */ /* 0x000f220000004200 */
[--C-:B------:R-:W-:Y:S02]  /*117f0*/  FFMA.FTZ R247, R170, c[0x0][0x2d0], -R165.reuse ;  /* 0x0000b400aaf77a23 */ /* 0x100fe400000108a5 */
[--C-:B------:R-:W-:Y:S02]  /*11800*/  FFMA.FTZ R248, R168, c[0x0][0x2d0], -R165.reuse ;  /* 0x0000b400a8f87a23 */ /* 0x100fe400000108a5 */
[--C-:B------:R-:W-:Y:S02]  /*11810*/  FFMA.FTZ R166, R166, c[0x0][0x2d0], -R165.reuse ;  /* 0x0000b400a6a67a23 */ /* 0x100fe400000108a5 */
[--C-:B------:R-:W-:Y:S01]  /*11820*/  FFMA.FTZ R187, R191, c[0x0][0x2d0], -R184.reuse ;  /* 0x0000b400bfbb7a23 */ /* 0x100fe200000108b8 */
[----:B------:R-:W5:Y:S01]  /*11830*/  LDSM.16.MT88.4 R32, [R172] ;  /* 0x00000000ac20783b */ /* 0x000f620000004200 */
[----:B------:R-:W2:Y:S01]  /*11840*/  MUFU.EX2 R0, R0 ;  /* 0x0000000000007308 */ /* 0x000ea20000000800 */
[--C-:B------:R-:W-:Y:S02]  /*11850*/  FFMA.FTZ R188, R189, c[0x0][0x2d0], -R184.reuse ;  /* 0x0000b400bdbc7a23 */ /* 0x100fe400000108b8 */
[C---:B-1----:R-:W-:Y:S02]  /*11860*/  FMUL.FTZ R4, R2.reuse, R132 ;  /* 0x0000008402047220 */ /* 0x042fe40000410000 */
[C---:B------:R-:W-:Y:S02]  /*11870*/  FMUL.FTZ R5, R2.reuse, R133 ;  /* 0x0000008502057220 */ /* 0x040fe40000410000 */
[C---:B------:R-:W-:Y:S01]  /*11880*/  FMUL.FTZ R12, R2.reuse, R128 ;  /* 0x00000080020c7220 */ /* 0x040fe20000410000 */
[----:B------:R-:W-:Y:S01]  /*11890*/  LDSM.16.MT88.4 R148, [R9+0x2800] ;  /* 0x002800000994783b */ /* 0x000fe20000004200 */
[C---:B------:R-:W-:Y:S01]  /*118a0*/  FMUL.FTZ R13, R2.reuse, R129 ;  /* 0x00000081020d7220 */ /* 0x040fe20000410000 */
[----:B------:R-:W-:Y:S01]  /*118b0*/  MUFU.EX2 R180, R180 ;  /* 0x000000b400b47308 */ /* 0x000fe20000000800 */
[C---:B------:R-:W-:Y:S02]  /*118c0*/  FMUL.FTZ R20, R2.reuse, R120 ;  /* 0x0000007802147220 */ /* 0x040fe40000410000 */
[C---:B------:R-:W-:Y:S01]  /*118d0*/  FMUL.FTZ R21, R2.reuse, R121 ;  /* 0x0000007902157220 */ /* 0x040fe20000410000 */
[----:B---3--:R-:W-:Y:S01]  /*118e0*/  F2FP.BF16.PACK_AB R132, R181, R182 ;  /* 0x000000b6b584723e */ /* 0x008fe200000010ff */
[C---:B------:R-:W-:Y:S01]  /*118f0*/  FMUL.FTZ R28, R2.reuse, R112 ;  /* 0x00000070021c7220 */ /* 0x040fe20000410000 */
[----:B------:R-:W-:Y:S01]  /*11900*/  LDSM.16.MT88.4 R152, [R172+0x2800] ;  /* 0x00280000ac98783b */ /* 0x000fe20000004200 */
[C---:B------:R-:W-:Y:S02]  /*11910*/  FMUL.FTZ R29, R2.reuse, R113 ;  /* 0x00000071021d7220 */ /* 0x040fe40000410000 */
[C---:B------:R-:W-:Y:S01]  /*11920*/  FMUL.FTZ R36, R2.reuse, R104 ;  /* 0x0000006802247220 */ /* 0x040fe20000410000 */
[----:B------:R-:W1:Y:S01]  /*11930*/  MUFU.EX2 R179, R179 ;  /* 0x000000b300b37308 */ /* 0x000e620000000800 */
[C---:B------:R-:W-:Y:S02]  /*11940*/  FMUL.FTZ R37, R2.reuse, R105 ;  /* 0x0000006902257220 */ /* 0x040fe40000410000 */
[----:B------:R-:W-:Y:S01]  /*11950*/  FMUL.FTZ R40, R2, R40 ;  /* 0x0000002802287220 */ /* 0x000fe20000410000 */
[----:B------:R-:W-:Y:S01]  /*11960*/  LDSM.16.MT88.4 R156, [R174+0x3800] ;  /* 0x00380000ae9c783b */ /* 0x000fe20000004200 */
[C---:B--2---:R-:W-:Y:S02]  /*11970*/  FMUL.FTZ R6, R0.reuse, R134 ;  /* 0x0000008600067220 */ /* 0x044fe40000410000 */
[C---:B------:R-:W-:Y:S02]  /*11980*/  FMUL.FTZ R7, R0.reuse, R135 ;  /* 0x0000008700077220 */ /* 0x040fe40000410000 */
[C---:B------:R-:W-:Y:S01]  /*11990*/  FMUL.FTZ R14, R0.reuse, R130 ;  /* 0x00000082000e7220 */ /* 0x040fe20000410000 */
[----:B------:R-:W-:Y:S01]  /*119a0*/  MUFU.EX2 R178, R178 ;  /* 0x000000b200b27308 */ /* 0x000fe20000000800 */
[C---:B------:R-:W-:Y:S01]  /*119b0*/  FMUL.FTZ R15, R0.reuse, R131 ;  /* 0x00000083000f7220 */ /* 0x040fe20000410000 */
[----:B------:R-:W-:Y:S01]  /*119c0*/  LDSM.16.MT88.4 R160, [R9+0x3800] ;  /* 0x0038000009a0783b */ /* 0x000fe20000004200 */
[C---:B------:R-:W-:Y:S02]  /*119d0*/  FMUL.FTZ R22, R0.reuse, R122 ;  /* 0x0000007a00167220 */ /* 0x040fe40000410000 */
[C---:B------:R-:W-:Y:S02]  /*119e0*/  FMUL.FTZ R23, R0.reuse, R123 ;  /* 0x0000007b00177220 */ /* 0x040fe40000410000 */
[C---:B------:R-:W-:Y:S02]  /*119f0*/  FMUL.FTZ R30, R0.reuse, R114 ;  /* 0x00000072001e7220 */ /* 0x040fe40000410000 */
[C---:B------:R-:W-:Y:S01]  /*11a00*/  FMUL.FTZ R31, R0.reuse, R115 ;  /* 0x00000073001f7220 */ /* 0x040fe20000410000 */
[----:B------:R-:W2:Y:S01]  /*11a10*/  MUFU.EX2 R177, R177 ;  /* 0x000000b100b17308 */ /* 0x000ea20000000800 */
[C---:B------:R-:W-:Y:S01]  /*11a20*/  FMUL.FTZ R38, R0.reuse, R106 ;  /* 0x0000006a00267220 */ /* 0x040fe20000410000 */
[----:B------:R-:W-:Y:S01]  /*11a30*/  LDSM.16.MT88.4 R112, [R173+0x2000] ;  /* 0x00200000ad70783b */ /* 0x000fe20000004200 */
[----:B------:R-:W-:Y:S01]  /*11a40*/  FMUL.FTZ R39, R0, R107 ;  /* 0x0000006b00277220 */ /* 0x000fe20000410000 */
[----:B-1----:R-:W-:Y:S01]  /*11a50*/  F2FP.BF16.PACK_AB R134, R179, R180 ;  /* 0x000000b4b386723e */ /* 0x002fe200000010ff */
[----:B------:R-:W-:Y:S02]  /*11a60*/  FMUL.FTZ R41, R2, R41 ;  /* 0x0000002902297220 */ /* 0x000fe40000410000 */
[C---:B------:R-:W-:Y:S02]  /*11a70*/  FMUL.FTZ R42, R0.reuse, R42 ;  /* 0x0000002a002a7220 */ /* 0x040fe40000410000 */
[----:B------:R-:W-:Y:S01]  /*11a80*/  FMUL.FTZ R43, R0, R43 ;  /* 0x0000002b002b7220 */ /* 0x000fe20000410000 */
[----:B------:R-:W-:Y:S01]  /*11a90*/  MUFU.EX2 R176, R176 ;  /* 0x000000b000b07308 */ /* 0x000fe20000000800 */
[----:B------:R-:W-:Y:S01]  /*11aa0*/  LDSM.16.MT88.4 R104, [R172+0x2000] ;  /* 0x00200000ac68783b */ /* 0x000fe20000004200 */
[C---:B------:R-:W-:Y:S02]  /*11ab0*/  FMUL.FTZ R44, R2.reuse, R44 ;  /* 0x0000002c022c7220 */ /* 0x040fe40000410000 */
[----:B------:R-:W-:Y:S02]  /*11ac0*/  FMUL.FTZ R45, R2, R45 ;  /* 0x0000002d022d7220 */ /* 0x000fe40000410000 */
[C---:B------:R-:W-:Y:S02]  /*11ad0*/  FMUL.FTZ R46, R0.reuse, R46 ;  /* 0x0000002e002e7220 */ /* 0x040fe40000410000 */
[----:B------:R-:W-:Y:S01]  /*11ae0*/  FMUL.FTZ R47, R0, R47 ;  /* 0x0000002f002f7220 */ /* 0x000fe20000410000 */
[----:B------:R-:W-:Y:S01]  /*11af0*/  LDSM.16.MT88.4 R120, [R172+0x800] ;  /* 0x00080000ac78783b */ /* 0x000fe20000004200 */
[----:B------:R-:W1:Y:S01]  /*11b00*/  MUFU.EX2 R175, R175 ;  /* 0x000000af00af7308 */ /* 0x000e620000000800 */
[C---:B------:R-:W-:Y:S02]  /*11b10*/  FMUL.FTZ R48, R2.reuse, R48 ;  /* 0x0000003002307220 */ /* 0x040fe40000410000 */
[----:B------:R-:W-:Y:S01]  /*11b20*/  FMUL.FTZ R49, R2, R49 ;  /* 0x0000003102317220 */ /* 0x000fe20000410000 */
[----:B--2---:R-:W-:Y:S01]  /*11b30*/  F2FP.BF16.PACK_AB R133, R177, R178 ;  /* 0x000000b2b185723e */ /* 0x004fe200000010ff */
[C---:B------:R-:W-:Y:S02]  /*11b40*/  FMUL.FTZ R50, R0.reuse, R50 ;  /* 0x0000003200327220 */ /* 0x040fe40000410000 */
[----:B------:R-:W-:Y:S01]  /*11b50*/  LDSM.16.MT88.4 R128, [R174+0x2800] ;  /* 0x00280000ae80783b */ /* 0x000fe20000004200 */
[----:B------:R-:W-:Y:S02]  /*11b60*/  FMUL.FTZ R51, R0, R51 ;  /* 0x0000003300337220 */ /* 0x000fe40000410000 */
[C---:B------:R-:W-:Y:S01]  /*11b70*/  FMUL.FTZ R52, R2.reuse, R52 ;  /* 0x0000003402347220 */ /* 0x040fe20000410000 */
[----:B------:R-:W-:Y:S01]  /*11b80*/  MUFU.EX2 R183, R183 ;  /* 0x000000b700b77308 */ /* 0x000fe20000000800 */
[----:B------:R-:W-:Y:S02]  /*11b90*/  FMUL.FTZ R53, R2, R53 ;  /* 0x0000003502357220 */ /* 0x000fe40000410000 */
[C---:B------:R-:W-:Y:S02]  /*11ba0*/  FMUL.FTZ R54, R0.reuse, R54 ;  /* 0x0000003600367220 */ /* 0x040fe40000410000 */
[----:B------:R-:W-:Y:S02]  /*11bb0*/  FMUL.FTZ R55, R0, R55 ;  /* 0x0000003700377220 */ /* 0x000fe40000410000 */
[C---:B------:R-:W-:Y:S02]  /*11bc0*/  FMUL.FTZ R56, R2.reuse, R56 ;  /* 0x0000003802387220 */ /* 0x040fe40000410000 */
[----:B------:R-:W-:Y:S01]  /*11bd0*/  FMUL.FTZ R57, R2, R57 ;  /* 0x0000003902397220 */ /* 0x000fe20000410000 */
[----:B------:R-:W2:Y:S01]  /*11be0*/  MUFU.EX2 R186, R186 ;  /* 0x000000ba00ba7308 */ /* 0x000ea20000000800 */
[C---:B------:R-:W-:Y:S01]  /*11bf0*/  FMUL.FTZ R58, R0.reuse, R58 ;  /* 0x0000003a003a7220 */ /* 0x040fe20000410000 */
[----:B-1----:R-:W-:Y:S01]  /*11c00*/  F2FP.BF16.PACK_AB R135, R175, R176 ;  /* 0x000000b0af87723e */ /* 0x002fe200000010ff */
[----:B------:R-:W-:Y:S02]  /*11c10*/  FMUL.FTZ R59, R0, R59 ;  /* 0x0000003b003b7220 */ /* 0x000fe40000410000 */
[C---:B------:R-:W-:Y:S02]  /*11c20*/  FMUL.FTZ R60, R2.reuse, R60 ;  /* 0x0000003c023c7220 */ /* 0x040fe40000410000 */
[----:B------:R-:W-:Y:S02]  /*11c30*/  FMUL.FTZ R61, R2, R61 ;  /* 0x0000003d023d7220 */ /* 0x000fe40000410000 */
[C---:B------:R-:W-:Y:S01]  /*11c40*/  HMMA.16816.F32.BF16 R4, R132.reuse, R16, R4 ;  /* 0x000000108404723c */ /* 0x040fe20000041804 */
[----:B------:R-:W-:Y:S04]  /*11c50*/  MUFU.EX2 R187, R187 ;  /* 0x000000bb00bb7308 */ /* 0x000fe80000000800 */
[----:B------:R-:W-:Y:S02]  /*11c60*/  FMUL.FTZ R62, R0, R62 ;  /* 0x0000003e003e7220 */ /* 0x000fe40000410000 */
[C---:B------:R-:W-:Y:S01]  /*11c70*/  FMUL.FTZ R16, R2.reuse, R124 ;  /* 0x0000007c02107220 */ /* 0x040fe20000410000 */
[C---:B------:R-:W-:Y:S03]  /*11c80*/  HMMA.16816.F32.BF16 R12, R132.reuse, R18, R12 ;  /* 0x00000012840c723c */ /* 0x040fe6000004180c */
[----:B------:R-:W-:Y:S01]  /*11c90*/  MUFU.EX2 R188, R188 ;  /* 0x000000bc00bc7308 */ /* 0x000fe20000000800 */
[----:B------:R-:W-:Y:S02]  /*11ca0*/  FMUL.FTZ R17, R2, R125 ;  /* 0x0000007d02117220 */ /* 0x000fe40000410000 */
[C---:B------:R-:W-:Y:S02]  /*11cb0*/  FMUL.FTZ R63, R0.reuse, R63 ;  /* 0x0000003f003f7220 */ /* 0x040fe40000410000 */
[C---:B------:R-:W-:Y:S04]  /*11cc0*/  FMUL.FTZ R18, R0.reuse, R126 ;  /* 0x0000007e00127220 */ /* 0x040fe80000410000 */
[----:B------:R-:W-:Y:S01]  /*11cd0*/  FMUL.FTZ R19, R0, R127 ;  /* 0x0000007f00137220 */ /* 0x000fe20000410000 */
[----:B------:R-:W-:Y:S01]  /*11ce0*/  MUFU.EX2 R247, R247 ;  /* 0x000000f700f77308 */ /* 0x000fe20000000800 */
[----:B------:R-:W1:Y:S01]  /*11cf0*/  LDSM.16.MT88.4 R124, [R173] ;  /* 0x00000000ad7c783b */ /* 0x000e620000004200 */
[C---:B------:R-:W-:Y:S02]  /*11d00*/  FMUL.FTZ R64, R2.reuse, R64 ;  /* 0x0000004002407220 */ /* 0x040fe40000410000 */
[----:B------:R-:W-:Y:S02]  /*11d10*/  FMUL.FTZ R65, R2, R65 ;  /* 0x0000004102417220 */ /* 0x000fe40000410000 */
[C---:B----4-:R-:W-:Y:S03]  /*11d20*/  HMMA.16816.F32.BF16 R16, R132.reuse, R24, R16 ;  /* 0x000000188410723c */ /* 0x050fe60000041810 */
[C---:B------:R-:W-:Y:S01]  /*11d30*/  FMUL.FTZ R66, R0.reuse, R66 ;  /* 0x0000004200427220 */ /* 0x040fe20000410000 */
[----:B------:R-:W-:Y:S01]  /*11d40*/  MUFU.EX2 R248, R248 ;  /* 0x000000f800f87308 */ /* 0x000fe20000000800 */
[----:B------:R-:W-:Y:S02]  /*11d50*/  FMUL.FTZ R67, R0, R67 ;  /* 0x0000004300437220 */ /* 0x000fe40000410000 */
[C---:B------:R-:W-:Y:S01]  /*11d60*/  FMUL.FTZ R24, R2.reuse, R116 ;  /* 0x0000007402187220 */ /* 0x040fe20000410000 */
[C---:B------:R-:W-:Y:S04]  /*11d70*/  HMMA.16816.F32.BF16 R20, R132.reuse, R26, R20 ;  /* 0x0000001a8414723c */ /* 0x040fe80000041814 */
[C---:B------:R-:W-:Y:S02]  /*11d80*/  FMUL.FTZ R25, R2.reuse, R117 ;  /* 0x0000007502197220 */ /* 0x040fe40000410000 */
[----:B------:R-:W-:Y:S02]  /*11d90*/  FMUL.FTZ R68, R2, R68 ;  /* 0x0000004402447220 */ /* 0x000fe40000410000 */
[C---:B------:R-:W-:Y:S04]  /*11da0*/  FMUL.FTZ R26, R0.reuse, R118 ;  /* 0x00000076001a7220 */ /* 0x040fe80000410000 */
[----:B------:R-:W-:Y:S02]  /*11db0*/  FMUL.FTZ R27, R0, R119 ;  /* 0x00000077001b7220 */ /* 0x000fe40000410000 */
[----:B------:R-:W3:Y:S01]  /*11dc0*/  LDSM.16.MT88.4 R116, [R174+0x2000] ;  /* 0x00200000ae74783b */ /* 0x000ee20000004200 */
[----:B------:R-:W-:Y:S02]  /*11dd0*/  FMUL.FTZ R69, R2, R69 ;  /* 0x0000004502457220 */ /* 0x000fe40000410000 */
[C---:B------:R-:W-:Y:S02]  /*11de0*/  FMUL.FTZ R70, R0.reuse, R70 ;  /* 0x0000004600467220 */ /* 0x040fe40000410000 */
[C---:B-----5:R-:W-:Y:S03]  /*11df0*/  HMMA.16816.F32.BF16 R24, R132.reuse, R32, R24 ;  /* 0x000000208418723c */ /* 0x060fe60000041818 */
        /* <DEDUP_REMOVED lines=8> */
[----:B------:R-:W4:Y:S01]  /*11e80*/  LDSM.16.MT88.4 R108, [R9+0x2000] ;  /* 0x00200000096c783b */ /* 0x000f220000004200 */
[C---:B------:R-:W-:Y:S02]  /*11e90*/  FMUL.FTZ R74, R0.reuse, R74 ;  /* 0x0000004a004a7220 */ /* 0x040fe40000410000 */
[----:B------:R-:W-:Y:S02]  /*11ea0*/  FMUL.FTZ R75, R0, R75 ;  /* 0x0000004b004b7220 */ /* 0x000fe40000410000 */
[C---:B-1----:R-:W-:Y:S03]  /*11eb0*/  HMMA.16816.F32.BF16 R32, R132.reuse, R124, R32 ;  /* 0x0000007c8420723c */ /* 0x042fe60000041820 */
[C---:B------:R-:W-:Y:S02]  /*11ec0*/  FMUL.FTZ R76, R2.reuse, R76 ;  /* 0x0000004c024c7220 */ /* 0x040fe40000410000 */
[----:B------:R-:W-:Y:S02]  /*11ed0*/  FMUL.FTZ R77, R2, R77 ;  /* 0x0000004d024d7220 */ /* 0x000fe40000410000 */
[C---:B------:R-:W-:Y:S01]  /*11ee0*/  FMUL.FTZ R78, R0.reuse, R78 ;  /* 0x0000004e004e7220 */ /* 0x040fe20000410000 */
[C---:B------:R-:W-:Y:S01]  /*11ef0*/  HMMA.16816.F32.BF16 R36, R132.reuse, R126, R36 ;  /* 0x0000007e8424723c */ /* 0x040fe20000041824 */
[----:B------:R-:W-:Y:S03]  /*11f00*/  LDSM.16.MT88.4 R124, [R173+0x800] ;  /* 0x00080000ad7c783b */ /* 0x000fe60000004200 */
[----:B------:R-:W-:Y:S02]  /*11f10*/  FMUL.FTZ R79, R0, R79 ;  /* 0x0000004f004f7220 */ /* 0x000fe40000410000 */
[C---:B------:R-:W-:Y:S02]  /*11f20*/  FMUL.FTZ R88, R2.reuse, R88 ;  /* 0x0000005802587220 */ /* 0x040fe40000410000 */
[C---:B---3--:R-:W-:Y:S04]  /*11f30*/  HMMA.16816.F32.BF16 R40, R132.reuse, R116, R40 ;  /* 0x000000748428723c */ /* 0x048fe80000041828 */
[----:B------:R-:W-:Y:S02]  /*11f40*/  FMUL.FTZ R89, R2, R89 ;  /* 0x0000005902597220 */ /* 0x000fe40000410000 */
[C---:B------:R-:W-:Y:S02]  /*11f50*/  FMUL.FTZ R90, R0.reuse, R90 ;  /* 0x0000005a005a7220 */ /* 0x040fe40000410000 */
[C---:B------:R-:W-:Y:S01]  /*11f60*/  HMMA.16816.F32.BF16 R44, R132.reuse, R118, R44 ;  /* 0x00000076842c723c */ /* 0x040fe2000004182c */
[----:B------:R-:W-:Y:S03]  /*11f70*/  LDSM.16.MT88.4 R116, [R174+0x800] ;  /* 0x00080000ae74783b */ /* 0x000fe60000004200 */
[----:B------:R-:W-:Y:S02]  /*11f80*/  FMUL.FTZ R91, R0, R91 ;  /* 0x0000005b005b7220 */ /* 0x000fe40000410000 */
[--C-:B------:R-:W-:Y:S02]  /*11f90*/  FFMA.FTZ R189, R246, c[0x0][0x2d0], -R165.reuse ;  /* 0x0000b400f6bd7a23 */ /* 0x100fe400000108a5 */
[--C-:B------:R-:W-:Y:S01]  /*11fa0*/  FFMA.FTZ R190, R190, c[0x0][0x2d0], -R165.reuse ;  /* 0x0000b400bebe7a23 */ /* 0x100fe200000108a5 */
[C---:B----4-:R-:W-:Y:S03]  /*11fb0*/  HMMA.16816.F32.BF16 R48, R132.reuse, R108, R48 ;  /* 0x0000006c8430723c */ /* 0x050fe60000041830 */
[----:B------:R-:W-:Y:S01]  /*11fc0*/  MUFU.EX2 R189, R189 ;  /* 0x000000bd00bd7308 */ /* 0x000fe20000000800 */
[--C-:B------:R-:W-:Y:S02]  /*11fd0*/  FFMA.FTZ R191, R244, c[0x0][0x2d0], -R165.reuse ;  /* 0x0000b400f4bf7a23 */ /* 0x100fe400000108a5 */
[--C-:B------:R-:W-:Y:S02]  /*11fe0*/  FFMA.FTZ R192, R192, c[0x0][0x2d0], -R165.reuse ;  /* 0x0000b400c0c07a23 */ /* 0x100fe400000108a5 */
[C---:B------:R-:W-:Y:S01]  /*11ff0*/  FMUL.FTZ R92, R2.reuse, R92 ;  /* 0x0000005c025c7220 */ /* 0x040fe20000410000 */
[C---:B------:R-:W-:Y:S01]  /*12000*/  HMMA.16816.F32.BF16 R52, R132.reuse, R110, R52 ;  /* 0x0000006e8434723c */ /* 0x040fe20000041834 */
[----:B------:R-:W1:Y:S03]  /*12010*/  LDSM.16.MT88.4 R108, [R174+0x4000] ;  /* 0x00400000ae6c783b */ /* 0x000e660000004200 */
[----:B------:R-:W3:Y:S01]  /*12020*/  MUFU.EX2 R190, R190 ;  /* 0x000000be00be7308 */ /* 0x000ee20000000800 */
[----:B------:R-:W-:Y:S02]  /*12030*/  FMUL.FTZ R93, R2, R93 ;  /* 0x0000005d025d7220 */ /* 0x000fe40000410000 */
[C---:B------:R-:W-:Y:S01]  /*12040*/  FMUL.FTZ R94, R0.reuse, R94 ;  /* 0x0000005e005e7220 */ /* 0x040fe20000410000 */
[C---:B------:R-:W-:Y:S04]  /*12050*/  HMMA.16816.F32.BF16 R56, R132.reuse, R104, R56 ;  /* 0x000000688438723c */ /* 0x040fe80000041838 */
[----:B------:R-:W-:Y:S02]  /*12060*/  FMUL.FTZ R95, R0, R95 ;  /* 0x0000005f005f7220 */ /* 0x000fe40000410000 */
[----:B------:R-:W-:Y:S01]  /*12070*/  MUFU.EX2 R191, R191 ;  /* 0x000000bf00bf7308 */ /* 0x000fe20000000800 */
[C---:B------:R-:W-:Y:S01]  /*12080*/  FMUL.FTZ R96, R2.reuse, R96 ;  /* 0x0000006002607220 */ /* 0x040fe20000410000 */
[C---:B------:R-:W-:Y:S01]  /*12090*/  HMMA.16816.F32.BF16 R60, R132.reuse, R106, R60 ;  /* 0x0000006a843c723c */ /* 0x040fe2000004183c */
[----:B------:R-:W4:Y:S03]  /*120a0*/  LDSM.16.MT88.4 R104, [R9+0x4000] ;  /* 0x004000000968783b */ /* 0x000f260000004200 */
[----:B------:R-:W-:Y:S02]  /*120b0*/  FMUL.FTZ R97, R2, R97 ;  /* 0x0000006102617220 */ /* 0x000fe40000410000 */
[C---:B------:R-:W-:Y:S02]  /*120c0*/  FMUL.FTZ R98, R0.reuse, R98 ;  /* 0x0000006200627220 */ /* 0x040fe40000410000 */
[----:B------:R-:W5:Y:S01]  /*120d0*/  MUFU.EX2 R192, R192 ;  /* 0x000000c000c07308 */ /* 0x000f620000000800 */
[C---:B------:R-:W-:Y:S03]  /*120e0*/  HMMA.16816.F32.BF16 R64, R132.reuse, R112, R64 ;  /* 0x000000708440723c */ /* 0x040fe60000041840 */
[----:B------:R-:W-:Y:S02]  /*120f0*/  FMUL.FTZ R99, R0, R99 ;  /* 0x0000006300637220 */ /* 0x000fe40000410000 */
[C---:B------:R-:W-:Y:S03]  /*12100*/  FMUL.FTZ R100, R2.reuse, R100 ;  /* 0x0000006402647220 */ /* 0x040fe60000410000 */
[C---:B------:R-:W-:Y:S01]  /*12110*/  HMMA.16816.F32.BF16 R68, R132.reuse, R114, R68 ;  /* 0x000000728444723c */ /* 0x040fe20000041844 */
[----:B------:R-:W2:Y:S03]  /*12120*/  LDSM.16.MT88.4 R112, [R172+0x4000] ;  /* 0x00400000ac70783b */ /* 0x000ea60000004200 */
[----:B------:R-:W-:Y:S02]  /*12130*/  FMUL.FTZ R101, R2, R101 ;  /* 0x0000006502657220 */ /* 0x000fe40000410000 */
[C---:B------:R-:W-:Y:S02]  /*12140*/  FMUL.FTZ R102, R0.reuse, R102 ;  /* 0x0000006600667220 */ /* 0x040fe40000410000 */
[----:B------:R-:W-:Y:S01]  /*12150*/  FMUL.FTZ R103, R0, R103 ;  /* 0x0000006700677220 */ /* 0x000fe20000410000 */
[C---:B-1----:R-:W-:Y:S03]  /*12160*/  HMMA.16816.F32.BF16 R72, R132.reuse, R108, R72 ;  /* 0x0000006c8448723c */ /* 0x042fe60000041848 */
[--C-:B------:R-:W-:Y:S02]  /*12170*/  FFMA.FTZ R243, R243, c[0x0][0x2d0], -R184.reuse ;  /* 0x0000b400f3f37a23 */ /* 0x100fe400000108b8 */
[--C-:B------:R-:W-:Y:S02]  /*12180*/  FFMA.FTZ R244, R195, c[0x0][0x2d0], -R184.reuse ;  /* 0x0000b400c3f47a23 */ /* 0x100fe400000108b8 */
[--C-:B------:R-:W-:Y:S01]  /*12190*/  FFMA.FTZ R195, R207, c[0x0][0x2d0], -R184.reuse ;  /* 0x0000b400cfc37a23 */ /* 0x100fe200000108b8 */
[C---:B------:R-:W-:Y:S01]  /*121a0*/  HMMA.16816.F32.BF16 R76, R132.reuse, R110, R76 ;  /* 0x0000006e844c723c */ /* 0x040fe2000004184c */
[----:B------:R-:W1:Y:S01]  /*121b0*/  LDSM.16.MT88.4 R108, [R173+0x4000] ;  /* 0x00400000ad6c783b */ /* 0x000e620000004200 */
[----:B------:R-:W-:Y:S02]  /*121c0*/  MUFU.EX2 R243, R243 ;  /* 0x000000f300f37308 */ /* 0x000fe40000000800 */
[C---:B------:R-:W-:Y:S02]  /*121d0*/  FMUL.FTZ R80, R2.reuse, R80 ;  /* 0x0000005002507220 */ /* 0x040fe40000410000 */
[----:B------:R-:W-:Y:S02]  /*121e0*/  FMUL.FTZ R81, R2, R81 ;  /* 0x0000005102517220 */ /* 0x000fe40000410000 */
[C---:B------:R-:W-:Y:S04]  /*121f0*/  FMUL.FTZ R82, R0.reuse, R82 ;  /* 0x0000005200527220 */ /* 0x040fe80000410000 */
[----:B------:R-:W-:Y:S01]  /*12200*/  FMUL.FTZ R83, R0, R83 ;  /* 0x0000005300537220 */ /* 0x000fe20000410000 */
[----:B------:R-:W-:Y:S01]  /*12210*/  MUFU.EX2 R244, R244 ;  /* 0x000000f400f47308 */ /* 0x000fe20000000800 */
[--C-:B------:R-:W-:Y:S02]  /*12220*/  FFMA.FTZ R246, R193, c[0x0][0x2d0], -R184.reuse ;  /* 0x0000b400c1f67a23 */ /* 0x100fe400000108b8 */
[--C-:B------:R-:W-:Y:S02]  /*12230*/  FFMA.FTZ R193, R240, c[0x0][0x2d0], -R165.reuse ;  /* 0x0000b400f0c17a23 */ /* 0x100fe400000108a5 */
[--C-:B------:R-:W-:Y:S01]  /*12240*/  FFMA.FTZ R240, R171, c[0x0][0x2d0], -R184.reuse ;  /* 0x0000b400abf07a23 */ /* 0x100fe200000108b8 */
[C---:B----4-:R-:W-:Y:S03]  /*12250*/  HMMA.16816.F32.BF16 R80, R132.reuse, R104, R80 ;  /* 0x000000688450723c */ /* 0x050fe60000041850 */
[C---:B------:R-:W-:Y:S01]  /*12260*/  FMUL.FTZ R84, R2.reuse, R84 ;  /* 0x0000005402547220 */ /* 0x040fe20000410000 */
[----:B------:R-:W-:Y:S01]  /*12270*/  MUFU.EX2 R195, R195 ;  /* 0x000000c300c37308 */ /* 0x000fe20000000800 */
[----:B------:R-:W-:Y:S02]  /*12280*/  FMUL.FTZ R85, R2, R85 ;  /* 0x0000005502557220 */ /* 0x000fe40000410000 */
[----:B------:R-:W-:Y:S01]  /*12290*/  FMUL.FTZ R86, R0, R86 ;  /* 0x0000005600567220 */ /* 0x000fe20000410000 */
[----:B--2---:R-:W-:Y:S01]  /*122a0*/  F2FP.BF16.PACK_AB R104, R186, R183 ;  /* 0x000000b7ba68723e */ /* 0x004fe200000010ff */
[----:B------:R-:W-:Y:S03]  /*122b0*/  FMUL.FTZ R87, R0, R87 ;  /* 0x0000005700577220 */ /* 0x000fe60000410000 */
[----:B---3--:R-:W-:Y:S01]  /*122c0*/  F2FP.BF16.PACK_AB R105, R190, R189 ;  /* 0x000000bdbe69723e */ /* 0x008fe200000010ff */
[--C-:B------:R-:W-:Y:S01]  /*122d0*/  FFMA.FTZ R238, R238, c[0x0][0x2d0], -R165.reuse ;  /* 0x0000b400eeee7a23 */ /* 0x100fe200000108a5 */
[----:B------:R-:W-:Y:S01]  /*122e0*/  MUFU.EX2 R246, R246 ;  /* 0x000000f600f67308 */ /* 0x000fe20000000800 */
[--C-:B------:R-:W-:Y:S01]  /*122f0*/  FFMA.FTZ R207, R242, c[0x0][0x2d0], -R165.reuse ;  /* 0x0000b400f2cf7a23 */ /* 0x100fe200000108a5 */
[C---:B------:R-:W-:Y:S03]  /*12300*/  HMMA.16816.F32.BF16 R84, R132.reuse, R106, R84 ;  /* 0x0000006a8454723c */ /* 0x040fe60000041854 */
[--C-:B------:R-:W-:Y:S02]  /*12310*/  FFMA.FTZ R242, R169, c[0x0][0x2d0], -R184.reuse ;  /* 0x0000b400a9f27a23 */ /* 0x100fe400000108b8 */
[----:B------:R-:W-:Y:S01]  /*12320*/  LDSM.16.MT88.4 R168, [R173+0x3800] ;  /* 0x00380000ada8783b */ /* 0x000fe20000004200 */
[--C-:B------:R-:W-:Y:S01]  /*12330*/  FFMA.FTZ R194, R194, c[0x0][0x2d0], -R165.reuse ;  /* 0x0000b400c2c27a23 */ /* 0x100fe200000108a5 */
[----:B------:R-:W-:Y:S01]  /*12340*/  F2FP.BF16.PACK_AB R106, R188, R187 ;  /* 0x000000bbbc6a723e */ /* 0x000fe200000010ff */
[C---:B------:R-:W-:Y:S01]  /*12350*/  HMMA.16816.F32.BF16 R88, R132.reuse, R112, R88 ;  /* 0x000000708458723c */ /* 0x040fe20000041858 */
[----:B------:R-:W-:Y:S03]  /*12360*/  MUFU.EX2 R193, R193 ;  /* 0x000000c100c17308 */ /* 0x000fe60000000800 */
[----:B------:R-:W-:Y:S01]  /*12370*/  FFMA.FTZ R165, R164, c[0x0][0x2d0], -R165 ;  /* 0x0000b400a4a57a23 */ /* 0x000fe200000108a5 */
[----:B-----5:R-:W-:Y:S01]  /*12380*/  F2FP.BF16.PACK_AB R107, R192, R191 ;  /* 0x000000bfc06b723e */ /* 0x020fe200000010ff */
[--C-:B------:R-:W-:Y:S02]  /*12390*/  FFMA.FTZ R185, R185, c[0x0][0x2d0], -R184.reuse ;  /* 0x0000b400b9b97a23 */ /* 0x100fe400000108b8 */
[C---:B------:R-:W-:Y:S01]  /*123a0*/  HMMA.16816.F32.BF16 R92, R132.reuse, R114, R92 ;  /* 0x00000072845c723c */ /* 0x040fe2000004185c */
[----:B------:R-:W2:Y:S02]  /*123b0*/  LDSM.16.MT88.4 R112, [R9+0x800] ;  /* 0x000800000970783b */ /* 0x000ea40000004200 */
[----:B------:R-:W-:Y:S01]  /*123c0*/  MUFU.EX2 R249, R165 ;  /* 0x000000a500f97308 */ /* 0x000fe20000000800 */
[----:B------:R-:W-:Y:S02]  /*123d0*/  FFMA.FTZ R184, R167, c[0x0][0x2d0], -R184 ;  /* 0x0000b400a7b87a23 */ /* 0x000fe400000108b8 */
[----:B------:R-:W-:Y:S02]  /*123e0*/  FFMA.FTZ R182, R2, R241, R182 ;  /* 0x000000f102b67223 */ /* 0x000fe400000100b6 */
[C---:B-1----:R-:W-:Y:S04]  /*123f0*/  HMMA.16816.F32.BF16 R96, R132.reuse, R108, R96 ;  /* 0x0000006c8460723c */ /* 0x042fe80000041860 */
[----:B------:R-:W-:Y:S01]  /*12400*/  FFMA.FTZ R178, R0, R239, R178 ;  /* 0x000000ef00b27223 */ /* 0x000fe200000100b2 */
[----:B------:R-:W-:Y:S01]  /*12410*/  MUFU.EX2 R245, R184 ;  /* 0x000000b800f57308 */ /* 0x000fe20000000800 */
[----:B------:R-:W-:Y:S02]  /*12420*/  FADD.FTZ R181, R181, R182 ;  /* 0x000000b6b5b57221 */ /* 0x000fe40000010000 */
[----:B------:R-:W-:Y:S01]  /*12430*/  HMMA.16816.F32.BF16 R100, R132, R110, R100 ;  /* 0x0000006e8464723c */ /* 0x000fe20000041864 */
[----:B------:R-:W1:Y:S03]  /*12440*/  LDSM.16.MT88.4 R108, [R173+0x2800] ;  /* 0x00280000ad6c783b */ /* 0x000e660000004200 */
[----:B------:R-:W-:Y:S02]  /*12450*/  FADD.FTZ R177, R177, R178 ;  /* 0x000000b2b1b17221 */ /* 0x000fe40000010000 */
[----:B------:R-:W-:Y:S01]  /*12460*/  FADD.FTZ R180, R180, R181 ;  /* 0x000000b5b4b47221 */ /* 0x000fe20000010000 */
[----:B------:R3:W-:Y:S01]  /*12470*/  MUFU.EX2 R184, R166 ;  /* 0x000000a600b87308 */ /* 0x0007e20000000800 */
[C---:B------:R-:W-:Y:S05]  /*12480*/  HMMA.16816.F32.BF16 R4, R104.reuse, R116, R4 ;  /* 0x000000746804723c */ /* 0x040fea0000041804 */
[----:B------:R-:W-:Y:S02]  /*12490*/  FADD.FTZ R176, R176, R177 ;  /* 0x000000b1b0b07221 */ /* 0x000fe40000010000 */
[----:B------:R-:W-:Y:S01]  /*124a0*/  FADD.FTZ R180, R179, R180 ;  /* 0x000000b4b3b47221 */ /* 0x000fe20000010000 */
[C---:B------:R-:W-:Y:S01]  /*124b0*/  HMMA.16816.F32.BF16 R12, R104.reuse, R118, R12 ;  /* 0x00000076680c723c */ /* 0x040fe2000004180c */
[----:B------:R-:W-:Y:S01]  /*124c0*/  LDSM.16.MT88.4 R116, [R9+0x4800] ;  /* 0x004800000974783b */ /* 0x000fe20000004200 */
[----:B------:R-:W-:Y:S02]  /*124d0*/  MUFU.EX2 R238, R238 ;  /* 0x000000ee00ee7308 */ /* 0x000fe40000000800 */
[----:B------:R-:W-:Y:S02]  /*124e0*/  FADD.FTZ R176, R175, R176 ;  /* 0x000000b0afb07221 */ /* 0x000fe40000010000 */
[----:B------:R-:W-:Y:S02]  /*124f0*/  FADD.FTZ R183, R183, R180 ;  /* 0x000000b4b7b77221 */ /* 0x000fe40000010000 */
[----:B------:R-:W-:Y:S01]  /*12500*/  FADD.FTZ R189, R189, R176 ;  /* 0x000000b0bdbd7221 */ /* 0x000fe20000010000 */
[C---:B--2---:R-:W-:Y:S03]  /*12510*/  HMMA.16816.F32.BF16 R16, R104.reuse, R112, R16 ;  /* 0x000000706810723c */ /* 0x044fe60000041810 */
[----:B------:R-:W-:Y:S01]  /*12520*/  MUFU.EX2 R207, R207 ;  /* 0x000000cf00cf7308 */ /* 0x000fe20000000800 */
[----:B------:R-:W-:Y:S01]  /*12530*/  FADD.FTZ R186, R186, R183 ;  /* 0x000000b7baba7221 */ /* 0x000fe20000010000 */
[----:B---3--:R-:W-:Y:S01]  /*12540*/  LDSM.16.MT88.4 R164, [R172+0x3800] ;  /* 0x00380000aca4783b */ /* 0x008fe20000004200 */
[----:B------:R-:W-:Y:S02]  /*12550*/  FADD.FTZ R190, R190, R189 ;  /* 0x000000bdbebe7221 */ /* 0x000fe40000010000 */
[C---:B------:R-:W-:Y:S04]  /*12560*/  HMMA.16816.F32.BF16 R20, R104.reuse, R114, R20 ;  /* 0x000000726814723c */ /* 0x040fe80000041814 */
[----:B------:R-:W-:Y:S01]  /*12570*/  FADD.FTZ R187, R187, R186 ;  /* 0x000000babbbb7221 */ /* 0x000fe20000010000 */
[----:B------:R-:W-:Y:S01]  /*12580*/  MUFU.EX2 R194, R194 ;  /* 0x000000c200c27308 */ /* 0x000fe20000000800 */
[----:B------:R-:W2:Y:S01]  /*12590*/  LDSM.16.MT88.4 R112, [R174+0x4800] ;  /* 0x00480000ae70783b */ /* 0x000ea20000004200 */
[----:B------:R-:W-:Y:S01]  /*125a0*/  FADD.FTZ R191, R191, R190 ;  /* 0x000000bebfbf7221 */ /* 0x000fe20000010000 */
[C---:B------:R-:W-:Y:S04]  /*125b0*/  HMMA.16816.F32.BF16 R24, R104.reuse, R120, R24 ;  /* 0x000000786818723c */ /* 0x040fe80000041818 */
[----:B------:R-:W-:Y:S02]  /*125c0*/  FADD.FTZ R188, R188, R187 ;  /* 0x000000bbbcbc7221 */ /* 0x000fe40000010000 */
[----:B------:R-:W-:Y:S01]  /*125d0*/  FADD.FTZ R192, R192, R191 ;  /* 0x000000bfc0c07221 */ /* 0x000fe20000010000 */
[----:B------:R-:W-:Y:S01]  /*125e0*/  MUFU.EX2 R185, R185 ;  /* 0x000000b900b97308 */ /* 0x000fe20000000800 */
[C---:B------:R-:W-:Y:S01]  /*125f0*/  HMMA.16816.F32.BF16 R28, R104.reuse, R122, R28 ;  /* 0x0000007a681c723c */ /* 0x040fe2000004181c */
[----:B------:R-:W3:Y:S07]  /*12600*/  LDSM.16.MT88.4 R120, [R172+0x4800] ;  /* 0x00480000ac78783b */ /* 0x000eee0000004200 */
[C---:B------:R-:W-:Y:S01]  /*12610*/  HMMA.16816.F32.BF16 R32, R104.reuse, R124, R32 ;  /* 0x0000007c6820723c */ /* 0x040fe20000041820 */
[----:B------:R-:W4:Y:S07]  /*12620*/  MUFU.EX2 R240, R240 ;  /* 0x000000f000f07308 */ /* 0x000f2e0000000800 */
[C---:B------:R-:W-:Y:S01]  /*12630*/  HMMA.16816.F32.BF16 R36, R104.reuse, R126, R36 ;  /* 0x0000007e6824723c */ /* 0x040fe20000041824 */
[----:B------:R-:W-:Y:S02]  /*12640*/  LDSM.16.MT88.4 R124, [R173+0x1000] ;  /* 0x00100000ad7c783b */ /* 0x000fe40000004200 */
[----:B------:R-:W5:Y:S05]  /*12650*/  MUFU.EX2 R242, R242 ;  /* 0x000000f200f27308 */ /* 0x000f6a0000000800 */
[C---:B------:R-:W-:Y:S08]  /*12660*/  HMMA.16816.F32.BF16 R40, R104.reuse, R128, R40 ;  /* 0x000000806828723c */ /* 0x040ff00000041828 */
[C---:B------:R-:W-:Y:S01]  /*12670*/  HMMA.16816.F32.BF16 R44, R104.reuse, R130, R44 ;  /* 0x00000082682c723c */ /* 0x040fe2000004182c */
[----:B------:R-:W-:Y:S07]  /*12680*/  LDSM.16.MT88.4 R128, [R9+0x3000] ;  /* 0x003000000980783b */ /* 0x000fee0000004200 */
[C---:B------:R-:W-:Y:S07]  /*12690*/  HMMA.16816.F32.BF16 R48, R104.reuse, R148, R48 ;  /* 0x000000946830723c */ /* 0x040fee0000041830 */
[----:B----4-:R-:W-:Y:S01]  /*126a0*/  F2FP.BF16.PACK_AB R148, R240, R185 ;  /* 0x000000b9f094723e */ /* 0x010fe200000010ff */
[C---:B------:R-:W-:Y:S04]  /*126b0*/  HMMA.16816.F32.BF16 R52, R104.reuse, R150, R52 ;  /* 0x000000966834723c */ /* 0x040fe80000041834 */
[----:B------:R-:W-:Y:S03]  /*126c0*/  F2FP.BF16.PACK_AB R149, R248, R247 ;  /* 0x000000f7f895723e */ /* 0x000fe600000010ff */
[----:B-----5:R-:W-:Y:S01]  /*126d0*/  F2FP.BF16.PACK_AB R150, R245, R242 ;  /* 0x000000f2f596723e */ /* 0x020fe200000010ff */
[C---:B------:R-:W-:Y:S04]  /*126e0*/  HMMA.16816.F32.BF16 R56, R104.reuse, R152, R56 ;  /* 0x000000986838723c */ /* 0x040fe80000041838 */
[----:B------:R-:W-:Y:S04]  /*126f0*/  F2FP.BF16.PACK_AB R151, R249, R184 ;  /* 0x000000b8f997723e */ /* 0x000fe800000010ff */
        /* <DEDUP_REMOVED lines=11> */
[C---:B---3--:R-:W-:Y:S08]  /*127b0*/  HMMA.16816.F32.BF16 R88, R104.reuse, R120, R88 ;  /* 0x000000786858723c */ /* 0x048ff00000041858 */
[C---:B------:R-:W-:Y:S01]  /*127c0*/  HMMA.16816.F32.BF16 R92, R104.reuse, R122, R92 ;  /* 0x0000007a685c723c */ /* 0x040fe2000004185c */
[----:B------:R-:W3:Y:S07]  /*127d0*/  LDSM.16.MT88.4 R120, [R172+0x1000] ;  /* 0x00100000ac78783b */ /* 0x000eee0000004200 */
[C---:B-1----:R-:W-:Y:S08]  /*127e0*/  HMMA.16816.F32.BF16 R96, R104.reuse, R108, R96 ;  /* 0x0000006c6860723c */ /* 0x042ff00000041860 */
[----:B------:R-:W-:Y:S01]  /*127f0*/  HMMA.16816.F32.BF16 R100, R104, R110, R100 ;  /* 0x0000006e6864723c */ /* 0x000fe20000041864 */
[----:B------:R-:W1:Y:S06]  /*12800*/  LDSM.16.MT88.4 R108, [R174+0x3000] ;  /* 0x00300000ae6c783b */ /* 0x000e6c0000004200 */
        /* <DEDUP_REMOVED lines=9> */
[C---:B--2---:R-:W-:Y:S03]  /*128a0*/  HMMA.16816.F32.BF16 R4, R104.reuse, R112, R4 ;  /* 0x000000706804723c */ /* 0x044fe60000041804 */
[----:B------:R-:W-:Y:S02]  /*128b0*/  FADD.FTZ R207, R207, R238 ;  /* 0x000000eecfcf7221 */ /* 0x000fe40000010000 */
[----:B------:R-:W-:Y:S02]  /*128c0*/  FADD.FTZ R246, R246, R195 ;  /* 0x000000c3f6f67221 */ /* 0x000fe40000010000 */
[----:B------:R-:W-:Y:S01]  /*128d0*/  FADD.FTZ R194, R194, R207 ;  /* 0x000000cfc2c27221 */ /* 0x000fe20000010000 */
[C---:B------:R-:W-:Y:S01]  /*128e0*/  HMMA.16816.F32.BF16 R12, R104.reuse, R114, R12 ;  /* 0x00000072680c723c */ /* 0x040fe2000004180c */
[----:B------:R-:W2:Y:S03]  /*128f0*/  LDSM.16.MT88.4 R112, [R172+0x3000] ;  /* 0x00300000ac70783b */ /* 0x000ea60000004200 */
[----:B------:R-:W-:Y:S02]  /*12900*/  FADD.FTZ R185, R185, R246 ;  /* 0x000000f6b9b97221 */ /* 0x000fe40000010000 */
[----:B------:R-:W-:Y:S02]  /*12910*/  FADD.FTZ R247, R247, R194 ;  /* 0x000000c2f7f77221 */ /* 0x000fe40000010000 */
[C---:B----4-:R-:W-:Y:S04]  /*12920*/  HMMA.16816.F32.BF16 R16, R104.reuse, R116, R16 ;  /* 0x000000746810723c */ /* 0x050fe80000041810 */
[----:B------:R-:W-:Y:S02]  /*12930*/  FADD.FTZ R185, R240, R185 ;  /* 0x000000b9f0b97221 */ /* 0x000fe40000010000 */
[----:B------:R-:W-:Y:S02]  /*12940*/  FADD.FTZ R247, R248, R247 ;  /* 0x000000f7f8f77221 */ /* 0x000fe40000010000 */
[C---:B------:R-:W-:Y:S01]  /*12950*/  HMMA.16816.F32.BF16 R20, R104.reuse, R118, R20 ;  /* 0x000000766814723c */ /* 0x040fe20000041814 */
[----:B------:R-:W4:Y:S03]  /*12960*/  LDSM.16.MT88.4 R116, [R173+0x3000] ;  /* 0x00300000ad74783b */ /* 0x000f260000004200 */
[----:B------:R-:W-:Y:S02]  /*12970*/  FADD.FTZ R242, R242, R185 ;  /* 0x000000b9f2f27221 */ /* 0x000fe40000010000 */
[----:B------:R-:W-:Y:S02]  /*12980*/  FADD.FTZ R184, R184, R247 ;  /* 0x000000f7b8b87221 */ /* 0x000fe40000010000 */
[C---:B---3--:R-:W-:Y:S04]  /*12990*/  HMMA.16816.F32.BF16 R24, R104.reuse, R120, R24 ;  /* 0x000000786818723c */ /* 0x048fe80000041818 */
[----:B------:R-:W-:Y:S02]  /*129a0*/  FADD.FTZ R241, R245, R242 ;  /* 0x000000f2f5f17221 */ /* 0x000fe40000010000 */
[----:B------:R-:W-:Y:S02]  /*129b0*/  FADD.FTZ R239, R249, R184 ;  /* 0x000000b8f9ef7221 */ /* 0x000fe40000010000 */
[C---:B------:R-:W-:Y:S01]  /*129c0*/  HMMA.16816.F32.BF16 R28, R104.reuse, R122, R28 ;  /* 0x0000007a681c723c */ /* 0x040fe2000004181c */
[----:B------:R-:W3:Y:S07]  /*129d0*/  LDSM.16.MT88.4 R120, [R174+0x5000] ;  /* 0x00500000ae78783b */ /* 0x000eee0000004200 */
        /* <DEDUP_REMOVED lines=8> */
[C---:B--2---:R-:W-:Y:S08]  /*12a60*/  HMMA.16816.F32.BF16 R56, R104.reuse, R112, R56 ;  /* 0x000000706838723c */ /* 0x044ff00000041838 */
[C---:B------:R-:W-:Y:S01]  /*12a70*/  HMMA.16816.F32.BF16 R60, R104.reuse, R114, R60 ;  /* 0x00000072683c723c */ /* 0x040fe2000004183c */
[----:B------:R-:W2:Y:S07]  /*12a80*/  LDSM.16.MT88.4 R112, [R172+0x5000] ;  /* 0x00500000ac70783b */ /* 0x000eae0000004200 */
[C---:B----4-:R-:W-:Y:S08]  /*12a90*/  HMMA.16816.F32.BF16 R64, R104.reuse, R116, R64 ;  /* 0x000000746840723c */ /* 0x050ff00000041840 */
[C---:B------:R-:W-:Y:S01]  /*12aa0*/  HMMA.16816.F32.BF16 R68, R104.reuse, R118, R68 ;  /* 0x000000766844723c */ /* 0x040fe20000041844 */
[----:B------:R-:W4:Y:S07]  /*12ab0*/  LDSM.16.MT88.4 R116, [R173+0x5000] ;  /* 0x00500000ad74783b */ /* 0x000f2e0000004200 */
[C---:B---3--:R-:W-:Y:S08]  /*12ac0*/  HMMA.16816.F32.BF16 R72, R104.reuse, R120, R72 ;  /* 0x000000786848723c */ /* 0x048ff00000041848 */
[C---:B------:R-:W-:Y:S01]  /*12ad0*/  HMMA.16816.F32.BF16 R76, R104.reuse, R122, R76 ;  /* 0x0000007a684c723c */ /* 0x040fe2000004184c */
[----:B------:R-:W3:Y:S07]  /*12ae0*/  LDSM.16.MT88.4 R120, [R9+0x1800] ;  /* 0x001800000978783b */ /* 0x000eee0000004200 */
[C---:B-1----:R-:W-:Y:S08]  /*12af0*/  HMMA.16816.F32.BF16 R80, R104.reuse, R108, R80 ;  /* 0x0000006c6850723c */ /* 0x042ff00000041850 */
[C---:B------:R-:W-:Y:S01]  /*12b00*/  HMMA.16816.F32.BF16 R84, R104.reuse, R110, R84 ;  /* 0x0000006e6854723c */ /* 0x040fe20000041854 */
[----:B------:R-:W1:Y:S07]  /*12b10*/  LDSM.16.MT88.4 R108, [R172+0x1800] ;  /* 0x00180000ac6c783b */ /* 0x000e6e0000004200 */
[C---:B--2---:R-:W-:Y:S08]  /*12b20*/  HMMA.16816.F32.BF16 R88, R104.reuse, R112, R88 ;  /* 0x000000706858723c */ /* 0x044ff00000041858 */
[C---:B------:R-:W-:Y:S08]  /*12b30*/  HMMA.16816.F32.BF16 R92, R104.reuse, R114, R92 ;  /* 0x00000072685c723c */ /* 0x040ff0000004185c */
[C---:B----4-:R-:W-:Y:S08]  /*12b40*/  HMMA.16816.F32.BF16 R96, R104.reuse, R116, R96 ;  /* 0x000000746860723c */ /* 0x050ff00000041860 */
[----:B------:R-:W-:Y:S08]  /*12b50*/  HMMA.16816.F32.BF16 R100, R104, R118, R100 ;  /* 0x000000766864723c */ /* 0x000ff00000041864 */
[C---:B------:R-:W-:Y:S08]  /*12b60*/  HMMA.16816.F32.BF16 R132, R148.reuse, R128, R4 ;  /* 0x000000809484723c */ /* 0x040ff00000041804 */
[C---:B------:R-:W-:Y:S01]  /*12b70*/  HMMA.16816.F32.BF16 R128, R148.reuse, R130, R12 ;  /* 0x000000829480723c */ /* 0x040fe2000004180c */
[----:B------:R-:W2:Y:S07]  /*12b80*/  LDSM.16.MT88.4 R12, [R174+0x5800] ;  /* 0x00580000ae0c783b */ /* 0x000eae0000004200 */
[C---:B---3--:R-:W-:Y:S01]  /*12b90*/  HMMA.16816.F32.BF16 R124, R148.reuse, R120, R16 ;  /* 0x00000078947c723c */ /* 0x048fe20000041810 */
[----:B------:R3:W4:Y:S07]  /*12ba0*/  LDSM.16.MT88.4 R16, [R9+0x5800] ;  /* 0x005800000910783b */ /* 0x00072e0000004200 */
[C---:B------:R-:W-:Y:S01]  /*12bb0*/  HMMA.16816.F32.BF16 R120, R148.reuse, R122, R20 ;  /* 0x0000007a9478723c */ /* 0x040fe20000041814 */
[----:B------:R-:W5:Y:S07]  /*12bc0*/  LDSM.16.MT88.4 R20, [R172+0x5800] ;  /* 0x00580000ac14783b */ /* 0x000f6e0000004200 */
[C---:B-1----:R-:W-:Y:S07]  /*12bd0*/  HMMA.16816.F32.BF16 R116, R148.reuse, R108, R24 ;  /* 0x0000006c9474723c */ /* 0x042fee0000041818 */
[----:B------:R-:W-:Y:S01]  /*12be0*/  IADD3 R25, R233, -0x2, RZ ;  /* 0xfffffffee9197810 */ /* 0x000fe20007ffe0ff */
[C---:B------:R-:W-:Y:S03]  /*12bf0*/  HMMA.16816.F32.BF16 R112, R148.reuse, R110, R28 ;  /* 0x0000006e9470723c */ /* 0x040fe6000004181c */
[C---:B------:R-:W-:Y:S05]  /*12c00*/  ISETP.GE.AND P0, PT, R25.reuse, R230, PT ;  /* 0x000000e61900720c */ /* 0x040fea0003f06270 */
[C---:B------:R-:W-:Y:S08]  /*12c10*/  HMMA.16816.F32.BF16 R108, R148.reuse, R152, R32 ;  /* 0x00000098946c723c */ /* 0x040ff00000041820 */
[C---:B------:R-:W-:Y:S01]  /*12c20*/  HMMA.16816.F32.BF16 R104, R148.reuse, R154, R36 ;  /* 0x0000009a9468723c */ /* 0x040fe20000041824 */
[----:B------:R-:W-:Y:S02]  /*12c30*/  @P0 MOV R2, c[0x0][0x1e0] ;  /* 0x0000780000020a02 */ /* 0x000fe40000000f00 */
[----:B------:R-:W-:Y:S02]  /*12c40*/  @P0 ISETP.GE.AND P2, PT, R218, c[0x0][0x1d4], PT ;  /* 0x00007500da000a0c */ /* 0x000fe40003f46270 */
[----:B------:R-:W-:Y:S03]  /*12c50*/  @P0 SHF.R.S32.HI R0, RZ, 0x1f, R25 ;  /* 0x0000001fff000819 */ /* 0x000fe60000011419 */
[C---:B------:R-:W-:Y:S04]  /*12c60*/  HMMA.16816.F32.BF16 R40, R148.reuse, R156, R40 ;  /* 0x0000009c9428723c */ /* 0x040fe80000041828 */
[----:B------:R-:W-:Y:S04]  /*12c70*/  @P0 IMAD R0, R0, c[0x0][0x1e0], RZ ;  /* 0x0000780000000a24 */ /* 0x000fe800078e02ff */
[C---:B------:R-:W-:Y:S04]  /*12c80*/  HMMA.16816.F32.BF16 R44, R148.reuse, R158, R44 ;  /* 0x0000009e942c723c */ /* 0x040fe8000004182c */
[C---:B------:R-:W-:Y:S02]  /*12c90*/  @P0 IMAD R0, R25.reuse, c[0x0][0x1e4], R0 ;  /* 0x0000790019000a24 */ /* 0x040fe400078e0200 */
[----:B------:R-:W-:Y:S02]  /*12ca0*/  @P0 IMAD.WIDE.U32 R24, R25, c[0x0][0x1e0], RZ ;  /* 0x0000780019180a25 */ /* 0x000fe400078e00ff */
[C---:B------:R-:W-:Y:S04]  /*12cb0*/  HMMA.16816.F32.BF16 R48, R148.reuse, R160, R48 ;  /* 0x000000a09430723c */ /* 0x040fe80000041830 */
[C---:B---3--:R-:W-:Y:S04]  /*12cc0*/  @P0 SHF.L.U32 R9, R24.reuse, 0x6, RZ ;  /* 0x0000000618090819 */ /* 0x048fe800000006ff */
[C---:B------:R-:W-:Y:S08]  /*12cd0*/  HMMA.16816.F32.BF16 R52, R148.reuse, R162, R52 ;  /* 0x000000a29434723c */ /* 0x040ff00000041834 */
[C---:B------:R-:W-:Y:S08]  /*12ce0*/  HMMA.16816.F32.BF16 R56, R148.reuse, R164, R56 ;  /* 0x000000a49438723c */ /* 0x040ff00000041838 */
[C---:B------:R-:W-:Y:S08]  /*12cf0*/  HMMA.16816.F32.BF16 R60, R148.reuse, R166, R60 ;  /* 0x000000a6943c723c */ /* 0x040ff0000004183c */
[C---:B------:R-:W-:Y:S08]  /*12d00*/  HMMA.16816.F32.BF16 R64, R148.reuse, R168, R64 ;  /* 0x000000a89440723c */ /* 0x040ff00000041840 */
[C---:B------:R-:W-:Y:S08]  /*12d10*/  HMMA.16816.F32.BF16 R68, R148.reuse, R170, R68 ;  /* 0x000000aa9444723c */ /* 0x040ff00000041844 */
[C---:B--2---:R-:W-:Y:S08]  /*12d20*/  HMMA.16816.F32.BF16 R72, R148.reuse, R12, R72 ;  /* 0x0000000c9448723c */ /* 0x044ff00000041848 */
[C---:B------:R-:W-:Y:S01]  /*12d30*/  HMMA.16816.F32.BF16 R76, R148.reuse, R14, R76 ;  /* 0x0000000e944c723c */ /* 0x040fe2000004184c */
[----:B------:R-:W1:Y:S07]  /*12d40*/  LDSM.16.MT88.4 R12, [R173+0x5800] ;  /* 0x00580000ad0c783b */ /* 0x000e6e0000004200 */
[C---:B----4-:R-:W-:Y:S07]  /*12d50*/  HMMA.16816.F32.BF16 R80, R148.reuse, R16, R80 ;  /* 0x000000109450723c */ /* 0x050fee0000041850 */
[----:B------:R-:W-:Y:S01]  /*12d60*/  @P0 IADD3 R17, R25, R0, RZ ;  /* 0x0000000019110210 */ /* 0x000fe20007ffe0ff */
[C---:B------:R-:W-:Y:S04]  /*12d70*/  HMMA.16816.F32.BF16 R84, R148.reuse, R18, R84 ;  /* 0x000000129454723c */ /* 0x040fe80000041854 */
[----:B------:R-:W-:Y:S02]  /*12d80*/  @P0 SHF.L.U64.HI R0, R24, 0x6, R17 ;  /* 0x0000000618000819 */ /* 0x000fe40000010211 */
[C---:B------:R-:W-:Y:S02]  /*12d90*/  @P0 LEA R17, P1, R2.reuse, R9, 0x5 ;  /* 0x0000000902110211 */ /* 0x040fe400078228ff */
[----:B------:R-:W-:Y:S01]  /*12da0*/  @P0 MOV R19, c[0x0][0x1e4] ;  /* 0x0000790000130a02 */ /* 0x000fe20000000f00 */
[C---:B-----5:R-:W-:Y:S03]  /*12db0*/  HMMA.16816.F32.BF16 R88, R148.reuse, R20, R88 ;  /* 0x000000149458723c */ /* 0x060fe60000041858 */
[----:B------:R-:W-:Y:S02]  /*12dc0*/  @P0 LEA.HI.X R2, R2, R0, R19, 0x5, P1 ;  /* 0x0000000002020211 */ /* 0x000fe400008f2c13 */
[-C--:B------:R-:W-:Y:S02]  /*12dd0*/  @P0 IADD3 R17, P4, R17, R236.reuse, RZ ;  /* 0x000000ec11110210 */ /* 0x080fe40007f9e0ff */
[----:B------:R-:W-:Y:S01]  /*12de0*/  @P0 IADD3 R9, P1, R9, R236, RZ ;  /* 0x000000ec09090210 */ /* 0x000fe20007f3e0ff */
[C---:B------:R-:W-:Y:S04]  /*12df0*/  HMMA.16816.F32.BF16 R92, R148.reuse, R22, R92 ;  /* 0x00000016945c723c */ /* 0x040fe8000004185c */
[-C--:B------:R-:W-:Y:S02]  /*12e00*/  @P0 IADD3.X R2, R2, R229.reuse, RZ, P4, !PT ;  /* 0x000000e502020210 */ /* 0x080fe400027fe4ff */
[----:B------:R-:W-:Y:S02]  /*12e10*/  LOP3.LUT P4, RZ, R226, 0x1, RZ, 0xc0, !PT ;  /* 0x00000001e2ff7812 */ /* 0x000fe4000788c0ff */
[----:B------:R-:W-:Y:S01]  /*12e20*/  @P0 LEA R18, P5, R9, c[0x0][0x1c8], 0x1 ;  /* 0x0000720009120a11 */ /* 0x000fe200078a08ff */
[C---:B-1----:R-:W-:Y:S03]  /*12e30*/  HMMA.16816.F32.BF16 R96, R148.reuse, R12, R96 ;  /* 0x0000000c9460723c */ /* 0x042fe60000041860 */
[----:B------:R-:W-:Y:S02]  /*12e40*/  @P0 IADD3.X R0, R0, R229, RZ, P1, !PT ;  /* 0x000000e500000210 */ /* 0x000fe40000ffe4ff */
[----:B------:R-:W-:Y:S02]  /*12e50*/  @P0 ISETP.GE.AND P1, PT, R217, c[0x0][0x1d4], PT ;  /* 0x00007500d9000a0c */ /* 0x000fe40003f26270 */
[----:B------:R-:W-:Y:S01]  /*12e60*/  @P0 LEA.HI.X R19, R9, c[0x0][0x1cc], R0, 0x1, P5 ;  /* 0x0000730009130a11 */ /* 0x000fe200028f0c00 */
[----:B------:R-:W-:Y:S01]  /*12e70*/  @P0 IMAD R9, R231, 0x6000, R11 ;  /* 0x00006000e7090824 */ /* 0x000fe200078e020b */
[C---:B------:R-:W-:Y:S01]  /*12e80*/  @P0 LEA R16, P3, R17.reuse, c[0x0][0x1c8], 0x1 ;  /* 0x0000720011100a11 */ /* 0x040fe200078608ff */
[----:B------:R-:W-:Y:S03]  /*12e90*/  HMMA.16816.F32.BF16 R100, R148, R14, R100 ;  /* 0x0000000e9464723c */ /* 0x000fe60000041864 */
[----:B------:R-:W-:Y:S01]  /*12ea0*/  @!PT LDS RZ, [RZ] ;  /* 0x00000000fffff984 */ /* 0x000fe20000000800 */
[----:B------:R-:W-:Y:S01]  /*12eb0*/  @!PT LDS RZ, [RZ] ;  /* 0x00000000fffff984 */ /* 0x000fe20000000800 */
[----:B------:R-:W-:Y:S01]  /*12ec0*/  @!PT LDS RZ, [RZ] ;  /* 0x00000000fffff984 */ /* 0x000fe20000000800 */
[----:B------:R1:W-:Y:S01]  /*12ed0*/  @P0 LDGSTS.E.BYPASS.LTC128B.128 [R9], [R18.64], !P4 ;  /* 0x0000000012090fae */ /* 0x0003e2000e101d48 */
[----:B------:R-:W-:Y:S02]  /*12ee0*/  @P0 LEA.HI.X R17, R17, c[0x0][0x1cc], R2, 0x1, P3 ;  /* 0x0000730011110a11 */ /* 0x000fe400018f0c02 */
[----:B------:R-:W-:Y:S05]  /*12ef0*/  IADD3 R0, R204, 0x1, RZ ;  /* 0x00000001cc007810 */ /* 0x000fea0007ffe0ff */
[----:B------:R1:W-:Y:S08]  /*12f00*/  @P0 LDGSTS.E.BYPASS.LTC128B.128 [R9+0x2000], [R18.64+0x80], !P2 ;  /* 0x0200008012090fae */ /* 0x0003f0000d101d48 */
[----:B------:R1:W-:Y:S08]  /*12f10*/  @P0 LDGSTS.E.BYPASS.LTC128B.128 [R9+0x4000], [R18.64+0x100], !P1 ;  /* 0x0400010012090fae */ /* 0x0003f0000c901d48 */
[----:B------:R1:W-:Y:S08]  /*12f20*/  @P0 LDGSTS.E.BYPASS.LTC128B.128 [R9+0x1000], [R16.64], !P4 ;  /* 0x0100000010090fae */ /* 0x0003f0000e101d48 */
[----:B------:R1:W-:Y:S08]  /*12f30*/  @P0 LDGSTS.E.BYPASS.LTC128B.128 [R9+0x3000], [R16.64+0x80], !P2 ;  /* 0x0300008010090fae */ /* 0x0003f0000d101d48 */
[----:B------:R1:W-:Y:S01]  /*12f40*/  @P0 LDGSTS.E.BYPASS.LTC128B.128 [R9+0x5000], [R16.64+0x100], !P1 ;  /* 0x0500010010090fae */ /* 0x0003e2000c901d48 */
[----:B------:R-:W-:Y:S02]  /*12f50*/  ISETP.GE.AND P0, PT, R230, R233, PT ;  /* 0x000000e9e600720c */ /* 0x000fe40003f06270 */
[----:B------:R-:W-:Y:S02]  /*12f60*/  ISETP.GE.AND P1, PT, R204, 0x1, PT ;  /* 0x00000001cc00780c */ /* 0x000fe40003f26270 */
[----:B------:R-:W-:Y:S02]  /*12f70*/  MOV R233, R232 ;  /* 0x000000e800e97202 */ /* 0x000fe40000000f00 */
[----:B------:R-:W-:Y:S01]  /*12f80*/  SEL R204, R0, RZ, !P1 ;  /* 0x000000ff00cc7207 */ /* 0x000fe20004800000 */
[----:B------:R-:W0:Y:S01]  /*12f90*/  LDGDEPBAR ;  /* 0x00000000000079af */ /* 0x000e220000000000 */
[----:B------:R-:W-:Y:S02]  /*12fa0*/  MOV R0, R3 ;  /* 0x0000000300007202 */ /* 0x000fe40000000f00 */
[----:B-1----:R-:W-:Y:S03]  /*12fb0*/  MOV R9, R8 ;  /* 0x0000000800097202 */ /* 0x002fe60000000f00 */
[----:B------:R-:W-:-:S05]  /*12fc0*/  @!P0 BRA `(.L_x_1461) ;  /* 0xffffd30000008947 */ /* 0x000fca000383ffff */
.L_x_1460:
[----:B-1----:R-:W-:Y:S02]  /*12fd0*/  MOV R5, 0x1f ;  /* 0x0000001f00057802 */ /* 0x002fe40000000f00 */
[----:B------:R-:W-:Y:S01]  /*12fe0*/  MOV R0, 0xffffffff ;  /* 0xffffffff00007802 */ /* 0x000fe20000000f00 */
[----:B------:R-:W-:Y:S05]  /*12ff0*/  BRA.DIV ~URZ, `(.L_x_1462) ;  /* 0x00004ee27f007947 */ /* 0x000fea000b800000 */
[----:B------:R1:W2:Y:S02]  /*13000*/  SHFL.BFLY PT, R6, R241, 0x2, 0x1f ;  /* 0x0c401f00f1067f89 */ /* 0x0002a400000e0000 */
.L_x_1532:
[----:B-12---:R-:W-:Y:S01]  /*13010*/  FADD.FTZ R241, R6, R241 ;  /* 0x000000f106f17221 */ /* 0x006fe20000010000 */
[----:B------:R-:W-:Y:S05]  /*13020*/  BRA.DIV ~URZ, `(.L_x_1463) ;  /* 0x00004ef27f007947 */ /* 0x000fea000b800000 */
[----:B------:R-:W1:Y:S04]  /*13030*/  SHFL.BFLY PT, R0, R239, 0x2, 0x1f ;  /* 0x0c401f00ef007f89 */ /* 0x000e6800000e0000 */
[----:B------:R-:W2:Y:S01]  /*13040*/  SHFL.BFLY PT, R4, R241, 0x1, 0x1f ;  /* 0x0c201f00f1047f89 */ /* 0x000ea200000e0000 */
[----:B-1----:R-:W-:-:S02]  /*13050*/  FADD.FTZ R9, R0, R239 ;  /* 0x000000ef00097221 */ /* 0x002fc40000010000 */
[----:B--2---:R-:W-:-:S03]  /*13060*/  FADD.FTZ R4, R241, R4 ;  /* 0x00000004f1047221 */ /* 0x004fc60000010000 */
[----:B------:R1:W2:Y:S04]  /*13070*/  SHFL.BFLY PT, R6, R9, 0x1, 0x1f ;  /* 0x0c201f0009067f89 */ /* 0x0002a800000e0000 */
.L_x_1533:
[----:B-12---:R-:W-:Y:S01]  /*13080*/  FADD.FTZ R9, R6, R9 ;  /* 0x0000000906097221 */ /* 0x006fe20000010000 */
[----:B------:R-:W-:Y:S02]  /*13090*/  FSETP.NE.FTZ.AND P1, PT, R4, RZ, PT ;  /* 0x000000ff0400720b */ /* 0x000fe40003f35000 */
[----:B------:R-:W-:Y:S02]  /*130a0*/  MOV R2, RZ ;  /* 0x000000ff00027202 */ /* 0x000fe40000000f00 */
[----:B------:R-:W-:Y:S02]  /*130b0*/  FSETP.NE.FTZ.AND P0, PT, R9, RZ, PT ;  /* 0x000000ff0900720b */ /* 0x000fe40003f15000 */
[----:B------:R-:W-:Y:S02]  /*130c0*/  MOV R12, RZ ;  /* 0x000000ff000c7202 */ /* 0x000fe40000000f00 */
[----:B------:R-:W-:-:S05]  /*130d0*/  MOV R0, 0xff800000 ;  /* 0xff80000000007802 */ /* 0x000fca0000000f00 */
[----:B------:R-:W1:Y:S01]  /*130e0*/  @P1 MUFU.LG2 R5, R4 ;  /* 0x0000000400051308 */ /* 0x000e620000000c00 */
[----:B------:R-:W-:-:S03]  /*130f0*/  @P1 MOV R6, 0x3f317218 ;  /* 0x3f31721800061802 */ /* 0x000fc60000000f00 */
[----:B------:R-:W-:Y:S02]  /*13100*/  @P0 MOV R14, 0x3f317218 ;  /* 0x3f317218000e0802 */ /* 0x000fe40000000f00 */
[----:B------:R-:W-:Y:S02]  /*13110*/  @P1 FMUL.FTZ R6, R6, c[0x0][0x2d0] ;  /* 0x0000b40006061a20 */ /* 0x000fe40000410000 */
[----:B------:R-:W2:Y:S01]  /*13120*/  @P0 MUFU.RCP R2, R9 ;  /* 0x0000000900020308 */ /* 0x000ea20000001000 */
[----:B------:R-:W-:-:S07]  /*13130*/  @P0 FMUL.FTZ R14, R14, c[0x0][0x2d0] ;  /* 0x0000b4000e0e0a20 */ /* 0x000fce0000410000 */
[----:B------:R-:W3:Y:S01]  /*13140*/  @P0 MUFU.LG2 R9, R9 ;  /* 0x0000000900090308 */ /* 0x000ee20000000c00 */
[----:B-1----:R-:W-:-:S04]  /*13150*/  @P1 FMUL.FTZ R5, R5, 0.69314718246459960938 ;  /* 0x3f31721805051820 */ /* 0x002fc80000410000 */
[----:B------:R-:W-:Y:S01]  /*13160*/  @P1 FFMA.FTZ R0, R6, R8, R5 ;  /* 0x0000000806001223 */ /* 0x000fe20000010005 */
[----:B------:R-:W-:Y:S02]  /*13170*/  MOV R8, 0xff800000 ;  /* 0xff80000000087802 */ /* 0x000fe40000000f00 */
[----:B------:R-:W1:Y:S01]  /*13180*/  @P1 MUFU.RCP R12, R4 ;  /* 0x00000004000c1308 */ /* 0x000e620000001000 */
[C---:B--2---:R-:W-:Y:S02]  /*13190*/  FMUL.FTZ R134, R2.reuse, R134 ;  /* 0x0000008602867220 */ /* 0x044fe40000410000 */
[C---:B------:R-:W-:Y:S02]  /*131a0*/  FMUL.FTZ R135, R2.reuse, R135 ;  /* 0x0000008702877220 */ /* 0x040fe40000410000 */
[C---:B------:R-:W-:Y:S02]  /*131b0*/  FMUL.FTZ R130, R2.reuse, R130 ;  /* 0x0000008202827220 */ /* 0x040fe40000410000 */
[----:B------:R-:W-:-:S02]  /*131c0*/  FMUL.FTZ R131, R2, R131 ;  /* 0x0000008302837220 */ /* 0x000fc40000410000 */
[----:B---3--:R-:W-:Y:S01]  /*131d0*/  @P0 FMUL.FTZ R15, R9, 0.69314718246459960938 ;  /* 0x3f317218090f0820 */ /* 0x008fe20000410000 */
[----:B------:R-:W-:Y:S01]  /*131e0*/  MOV R9, 0x1 ;  /* 0x0000000100097802 */ /* 0x000fe20000000f00 */
[----:B------:R-:W-:Y:S02]  /*131f0*/  FMUL.FTZ R126, R2, R126 ;  /* 0x0000007e027e7220 */ /* 0x000fe40000410000 */
[----:B------:R-:W-:Y:S01]  /*13200*/  @P0 FFMA.FTZ R8, R14, R3, R15 ;  /* 0x000000030e080223 */ /* 0x000fe2000001000f */
[----:B------:R-:W-:Y:S01]  /*13210*/  PRMT R3, R9, 0x7610, R3 ;  /* 0x0000761009037816 */ /* 0x000fe20000000003 */
[----:B------:R-:W-:Y:S02]  /*13220*/  FMUL.FTZ R127, R2, R127 ;  /* 0x0000007f027f7220 */ /* 0x000fe40000410000 */
[C---:B-1----:R-:W-:Y:S02]  /*13230*/  FMUL.FTZ R132, R12.reuse, R132 ;  /* 0x000000840c847220 */ /* 0x042fe40000410000 */
        /* <DEDUP_REMOVED lines=46> */
[----:B------:R-:W-:Y:S02]  /*13520*/  FMUL.FTZ R101, R12, R101 ;  /* 0x000000650c657220 */ /* 0x000fe40000410000 */
        /* <DEDUP_REMOVED lines=42> */
.L_x_1401:
[----:B------:R-:W-:Y:S01]  /*137d0*/  LOP3.LUT P0, RZ, R146, 0xff, RZ, 0xc0, !PT ;  /* 0x000000ff92ff7812 */ /* 0x000fe2000780c0ff */
[----:B------:R-:W-:-:S12]  /*137e0*/  BSSY B0, `(.L_x_1464) ;  /* 0x000000f000007945 */ /* 0x000fd80003800000 */
[----:B------:R-:W-:Y:S05]  /*137f0*/  @P0 BRA `(.L_x_1465) ;  /* 0x000000d000000947 */ /* 0x000fea0003800000 */
[----:B------:R-:W1:Y:S01]  /*13800*/  S2R R9, SR_LANEID ;  /* 0x0000000000097919 */ /* 0x000e620000000000 */
[----:B------:R-:W-:Y:S01]  /*13810*/  VOTEU.ANY UR4, UPT, PT ;  /* 0x0000000000047886 */ /* 0x000fe200038e0100 */
[----:B------:R-:W-:Y:S01]  /*13820*/  IMAD.MOV.U32 R16, RZ, RZ, c[0x0][0x560] ;  /* 0x00015800ff107624 */ /* 0x000fe200078e00ff */
[----:B------:R-:W1:Y:S01]  /*13830*/  FLO.U32 R14, UR4 ;  /* 0x00000004000e7d00 */ /* 0x000e6200080e0000 */
[----:B------:R-:W-:-:S07]  /*13840*/  IMAD.MOV.U32 R17, RZ, RZ, c[0x0][0x564] ;  /* 0x00015900ff117624 */ /* 0x000fce00078e00ff */
[----:B------:R-:W2:Y:S01]  /*13850*/  POPC R15, UR4 ;  /* 0x00000004000f7d09 */ /* 0x000ea20008000000 */
[----:B-1----:R-:W-:-:S13]  /*13860*/  ISETP.EQ.U32.AND P0, PT, R14, R9, PT ;  /* 0x000000090e00720c */ /* 0x002fda0003f02070 */
[----:B--2---:R-:W2:Y:S04]  /*13870*/  @P0 ATOMG.E.ADD.STRONG.GPU PT, R9, [R16.64], R15 ;  /* 0x0000000f100909a8 */ /* 0x004ea800081ee1c8 */
[----:B------:R-:W1:Y:S02]  /*13880*/  S2R R2, SR_LTMASK ;  /* 0x0000000000027919 */ /* 0x000e640000003900 */
[----:B-1----:R-:W-:-:S04]  /*13890*/  LOP3.LUT R2, R2, UR4, RZ, 0xc0, !PT ;  /* 0x0000000402027c12 */ /* 0x002fc8000f8ec0ff */
[----:B------:R-:W1:Y:S01]  /*138a0*/  POPC R208, R2 ;  /* 0x0000000200d07309 */ /* 0x000e620000000000 */
[----:B--2---:R-:W1:Y:S02]  /*138b0*/  SHFL.IDX PT, R9, R9, R14, 0x1f ;  /* 0x00001f0e09097589 */ /* 0x004e6400000e0000 */
[----:B-1----:R-:W-:-:S05]  /*138c0*/  IADD3 R208, R9, c[0x0][0xc], R208 ;  /* 0x0000030009d07a10 */ /* 0x002fca0007ffe0d0 */
.L_x_1465:
[----:B------:R-:W-:Y:S05]  /*138d0*/  BSYNC B0 ;  /* 0x0000000000007941 */ /* 0x000fea0003800000 */
.L_x_1464:
[----:B------:R-:W-:Y:S01]  /*138e0*/  PRMT R3, R3, 0x9910, RZ ;  /* 0x0000991003037816 */ /* 0x000fe200000000ff */
[----:B------:R-:W-:Y:S01]  /*138f0*/  BSSY B1, `(.L_x_1466) ;  /* 0x0000346000017945 */ /* 0x000fe20003800000 */
[----:B------:R-:W-:Y:S02]  /*13900*/  IMAD.SHL.U32 R20, R201, 0x8, RZ ;  /* 0x00000008c9147824 */ /* 0x000fe400078e00ff */
[----:B------:R-:W-:Y:S01]  /*13910*/  ISETP.NE.AND P0, PT, R3, RZ, PT ;  /* 0x000000ff0300720c */ /* 0x000fe20003f05270 */
[----:B------:R-:W-:-:S12]  /*13920*/  IMAD.MOV.U32 R3, RZ, RZ, R208 ;  /* 0x000000ffff037224 */ /* 0x000fd800078e00d0 */
[----:B------:R-:W-:Y:S05]  /*13930*/  @!P0 BRA `(.L_x_1467) ;  /* 0x000027e000008947 */ /* 0x000fea0003800000 */
[----:B------:R-:W-:Y:S01]  /*13940*/  SHF.R.S32.HI R15, RZ, 0x1f, R146 ;  /* 0x0000001fff0f7819 */ /* 0x000fe20000011492 */
[----:B------:R-:W-:Y:S01]  /*13950*/  WARPSYNC 0xffffffff ;  /* 0xffffffff00007948 */ /* 0x000fe20003800000 */
[----:B------:R-:W-:Y:S01]  /*13960*/  BAR.SYNC.DEFER_BLOCKING 0x1, 0x100 ;  /* 0x0044000000007b1d */ /* 0x000fe20000010000 */
[----:B------:R-:W-:Y:S02]  /*13970*/  LOP3.LUT R14, R141, R221, RZ, 0xfc, !PT ;  /* 0x000000dd8d0e7212 */ /* 0x000fe400078efcff */
[----:B------:R-:W-:Y:S02]  /*13980*/  LEA.HI R19, R15, R146, RZ, 0x5 ;  /* 0x000000920f137211 */ /* 0x000fe400078f28ff */
[----:B------:R-:W-:Y:S02]  /*13990*/  LOP3.LUT R9, R220, 0x1, RZ, 0xc0, !PT ;  /* 0x00000001dc097812 */ /* 0x000fe400078ec0ff */
[----:B------:R-:W-:Y:S02]  /*139a0*/  SHF.R.S32.HI R21, RZ, 0x5, R19 ;  /* 0x00000005ff157819 */ /* 0x000fe40000011413 */
[----:B------:R-:W-:-:S02]  /*139b0*/  ISETP.NE.U32.AND P0, PT, R9, 0x1, PT ;  /* 0x000000010900780c */ /* 0x000fc40003f05070 */
[----:B------:R-:W-:Y:S01]  /*139c0*/  F2FP.BF16.PACK_AB R29, R133, R132 ;  /* 0x00000084851d723e */ /* 0x000fe200000010ff */
[----:B------:R-:W-:Y:S01]  /*139d0*/  IMAD.SHL.U32 R2, R21, 0x400, RZ ;  /* 0x0000040015027824 */ /* 0x000fe200078e00ff */
[----:B------:R-:W-:Y:S02]  /*139e0*/  R2P PR, R220, 0x6 ;  /* 0x00000006dc007804 */ /* 0x000fe40000000000 */
[----:B------:R-:W-:Y:S01]  /*139f0*/  F2FP.BF16.PACK_AB R27, R135, R134 ;  /* 0x00000086871b723e */ /* 0x000fe200000010ff */
[----:B------:R-:W-:Y:S01]  /*13a00*/  IMAD R17, R219, 0x2, R2 ;  /* 0x00000002db117824 */ /* 0x000fe200078e0202 */
[----:B------:R-:W-:Y:S02]  /*13a10*/  F2FP.BF16.PACK_AB R25, R129, R128 ;  /* 0x000000808119723e */ /* 0x000fe400000010ff */
[----:B------:R-:W-:Y:S01]  /*13a20*/  F2FP.BF16.PACK_AB R23, R131, R130 ;  /* 0x000000828317723e */ /* 0x000fe200000010ff */
[----:B------:R-:W-:Y:S01]  /*13a30*/  IMAD.IADD R14, R17, 0x1, R14 ;  /* 0x00000001110e7824 */ /* 0x000fe200078e020e */
[----:B------:R-:W-:Y:S01]  /*13a40*/  F2FP.BF16.PACK_AB R30, R125, R124 ;  /* 0x0000007c7d1e723e */ /* 0x000fe200000010ff */
[----:B------:R-:W-:Y:S01]  /*13a50*/  IMAD.MOV.U32 R17, RZ, RZ, 0x20 ;  /* 0x00000020ff117424 */ /* 0x000fe200078e00ff */
[----:B------:R-:W-:Y:S01]  /*13a60*/  F2FP.BF16.PACK_AB R28, R127, R126 ;  /* 0x0000007e7f1c723e */ /* 0x000fe200000010ff */
[----:B------:R-:W-:Y:S01]  /*13a70*/  IMAD.SHL.U32 R24, R14, 0x2, RZ ;  /* 0x000000020e187824 */ /* 0x000fe200078e00ff */
[----:B------:R-:W-:Y:S01]  /*13a80*/  F2FP.BF16.PACK_AB R16, R121, R120 ;  /* 0x000000787910723e */ /* 0x000fe200000010ff */
[----:B------:R-:W-:Y:S01]  /*13a90*/  IMAD.MOV.U32 R14, RZ, RZ, 0x40 ;  /* 0x00000040ff0e7424 */ /* 0x000fe200078e00ff */
[----:B------:R-:W-:-:S02]  /*13aa0*/  SEL R17, R17, 0xffffffe0, !P1 ;  /* 0xffffffe011117807 */ /* 0x000fc40004800000 */
[C---:B------:R-:W-:Y:S01]  /*13ab0*/  IADD3 R2, R24.reuse, 0x80, RZ ;  /* 0x0000008018027810 */ /* 0x040fe20007ffe0ff */
[----:B------:R1:W-:Y:S01]  /*13ac0*/  STS [R24+0x80], R29 ;  /* 0x0000801d18007388 */ /* 0x0003e20000000800 */
[C---:B------:R-:W-:Y:S01]  /*13ad0*/  IADD3 R22, R24.reuse, 0x70, RZ ;  /* 0x0000007018167810 */ /* 0x040fe20007ffe0ff */
[----:B------:R-:W-:Y:S01]  /*13ae0*/  IMAD.IADD R9, R24, 0x1, R17 ;  /* 0x0000000118097824 */ /* 0x000fe200078e0211 */
[----:B------:R-:W-:Y:S01]  /*13af0*/  @P0 IADD3 R22, R2, 0x10, RZ ;  /* 0x0000001002160810 */ /* 0x000fe20007ffe0ff */
[----:B------:R2:W-:Y:S01]  /*13b00*/  STS [R24+0x480], R27 ;  /* 0x0004801b18007388 */ /* 0x0005e20000000800 */
[----:B------:R-:W-:Y:S02]  /*13b10*/  SEL R14, R14, 0xffffffc0, !P2 ;  /* 0xffffffc00e0e7807 */ /* 0x000fe40005000000 */
[----:B------:R-:W-:Y:S01]  /*13b20*/  F2FP.BF16.PACK_AB R26, R123, R122 ;  /* 0x0000007a7b1a723e */ /* 0x000fe200000010ff */
[----:B------:R-:W-:Y:S01]  /*13b30*/  IMAD.IADD R17, R17, 0x1, R22 ;  /* 0x0000000111117824 */ /* 0x000fe200078e0216 */
[----:B------:R-:W-:Y:S01]  /*13b40*/  F2FP.BF16.PACK_AB R31, R119, R118 ;  /* 0x00000076771f723e */ /* 0x000fe200000010ff */
[----:B------:R-:W-:Y:S01]  /*13b50*/  IMAD.IADD R2, R24, 0x1, R14 ;  /* 0x0000000118027824 */ /* 0x000fe200078e020e */
[----:B------:R-:W-:Y:S01]  /*13b60*/  F2FP.BF16.PACK_AB R33, R113, R112 ;  /* 0x000000707121723e */ /* 0x000fe200000010ff */
[----:B------:R-:W-:Y:S01]  /*13b70*/  IMAD.IADD R18, R14, 0x1, R22 ;  /* 0x000000010e127824 */ /* 0x000fe200078e0216 */
[----:B------:R3:W-:Y:S01]  /*13b80*/  STS [R22], R25 ;  /* 0x0000001916007388 */ /* 0x0007e20000000800 */
[----:B------:R-:W-:-:S02]  /*13b90*/  F2FP.BF16.PACK_AB R35, R115, R114 ;  /* 0x000000727323723e */ /* 0x000fc400000010ff */
[----:B------:R-:W-:Y:S01]  /*13ba0*/  F2FP.BF16.PACK_AB R37, R47, R46 ;  /* 0x0000002e2f25723e */ /* 0x000fe200000010ff */
[----:B------:R4:W-:Y:S01]  /*13bb0*/  STS [R22+0x400], R23 ;  /* 0x0004001716007388 */ /* 0x0009e20000000800 */
[----:B------:R-:W-:Y:S02]  /*13bc0*/  F2FP.BF16.PACK_AB R32, R55, R54 ;  /* 0x000000363720723e */ /* 0x000fe400000010ff */
[----:B------:R-:W-:Y:S01]  /*13bd0*/  ISETP.NE.U32.AND P0, PT, RZ, c[0x0][0x508], PT ;  /* 0x00014200ff007a0c */ /* 0x000fe20003f05070 */
[----:B------:R4:W-:Y:S01]  /*13be0*/  STS [R9+0x80], R30 ;  /* 0x0000801e09007388 */ /* 0x0009e20000000800 */
[----:B------:R-:W-:Y:S02]  /*13bf0*/  ISETP.NE.U32.AND P2, PT, RZ, c[0x0][0x500], PT ;  /* 0x00014000ff007a0c */ /* 0x000fe40003f45070 */
[----:B------:R-:W-:Y:S01]  /*13c00*/  ISETP.NE.AND.EX P1, PT, RZ, c[0x0][0x50c], PT, P0 ;  /* 0x00014300ff007a0c */ /* 0x000fe20003f25300 */
[----:B------:R4:W-:Y:S01]  /*13c10*/  STS [R9+0x480], R28 ;  /* 0x0004801c09007388 */ /* 0x0009e20000000800 */
[----:B-1----:R-:W-:-:S02]  /*13c20*/  F2FP.BF16.PACK_AB R29, R117, R116 ;  /* 0x00000074751d723e */ /* 0x002fc400000010ff */
[----:B------:R-:W-:Y:S01]  /*13c30*/  ISETP.NE.AND.EX P2, PT, RZ, c[0x0][0x504], PT, P2 ;  /* 0x00014100ff007a0c */ /* 0x000fe20003f45320 */
[----:B------:R1:W-:Y:S01]  /*13c40*/  STS [R17], R16 ;  /* 0x0000001011007388 */ /* 0x0003e20000000800 */
[----:B--2---:R-:W-:-:S03]  /*13c50*/  F2FP.BF16.PACK_AB R27, R109, R108 ;  /* 0x0000006c6d1b723e */ /* 0x004fc600000010ff */
[----:B------:R2:W-:Y:S04]  /*13c60*/  STS [R17+0x400], R26 ;  /* 0x0004001a11007388 */ /* 0x0005e80000000800 */
[----:B------:R2:W-:Y:S01]  /*13c70*/  STS [R2+0x80], R29 ;  /* 0x0000801d02007388 */ /* 0x0005e20000000800 */
[----:B---3--:R-:W-:Y:S02]  /*13c80*/  F2FP.BF16.PACK_AB R25, R111, R110 ;  /* 0x0000006e6f19723e */ /* 0x008fe400000010ff */
[----:B------:R-:W-:Y:S01]  /*13c90*/  @P1 LEA R36, P0, R224, c[0x0][0x508], 0x2 ;  /* 0x00014200e0241a11 */ /* 0x000fe200078010ff */
[----:B------:R3:W-:Y:S01]  /*13ca0*/  STS [R2+0x480], R31 ;  /* 0x0004801f02007388 */ /* 0x0007e20000000800 */
[----:B----4-:R-:W-:-:S03]  /*13cb0*/  F2FP.BF16.PACK_AB R23, R105, R104 ;  /* 0x000000686917723e */ /* 0x010fc600000010ff */
[----:B------:R4:W-:Y:S01]  /*13cc0*/  STS [R18], R33 ;  /* 0x0000002112007388 */ /* 0x0009e20000000800 */
[----:B------:R-:W-:-:S03]  /*13cd0*/  F2FP.BF16.PACK_AB R30, R53, R52 ;  /* 0x00000034351e723e */ /* 0x000fc600000010ff */
[----:B------:R4:W-:Y:S01]  /*13ce0*/  STS [R18+0x400], R35 ;  /* 0x0004002312007388 */ /* 0x0009e20000000800 */
[----:B------:R-:W-:Y:S01]  /*13cf0*/  F2FP.BF16.PACK_AB R28, R51, R50 ;  /* 0x00000032331c723e */ /* 0x000fe200000010ff */
[----:B-1----:R-:W-:Y:S02]  /*13d00*/  IMAD.IADD R16, R14, 0x1, R9 ;  /* 0x000000010e107824 */ /* 0x002fe400078e0209 */
[----:B------:R-:W-:Y:S01]  /*13d10*/  IMAD.IADD R14, R17, 0x1, R14 ;  /* 0x00000001110e7824 */ /* 0x000fe200078e020e */
[----:B--2---:R-:W-:Y:S02]  /*13d20*/  F2FP.BF16.PACK_AB R26, R49, R48 ;  /* 0x00000030311a723e */ /* 0x004fe400000010ff */
[----:B------:R1:W-:Y:S01]  /*13d30*/  STS [R16+0x80], R27 ;  /* 0x0000801b10007388 */ /* 0x0003e20000000800 */
[----:B------:R-:W-:-:S03]  /*13d40*/  F2FP.BF16.PACK_AB R29, R107, R106 ;  /* 0x0000006a6b1d723e */ /* 0x000fc600000010ff */
[----:B------:R2:W-:Y:S01]  /*13d50*/  STS [R16+0x480], R25 ;  /* 0x0004801910007388 */ /* 0x0005e20000000800 */
[----:B---3--:R-:W-:-:S03]  /*13d60*/  F2FP.BF16.PACK_AB R31, R41, R40 ;  /* 0x00000028291f723e */ /* 0x008fc600000010ff */
[----:B------:R3:W-:Y:S01]  /*13d70*/  STS [R14], R23 ;  /* 0x000000170e007388 */ /* 0x0007e20000000800 */
[----:B----4-:R-:W-:-:S03]  /*13d80*/  F2FP.BF16.PACK_AB R33, R43, R42 ;  /* 0x0000002a2b21723e */ /* 0x010fc600000010ff */
[----:B------:R4:W-:Y:S01]  /*13d90*/  STS [R14+0x400], R29 ;  /* 0x0004001d0e007388 */ /* 0x0009e20000000800 */
[----:B------:R-:W-:-:S03]  /*13da0*/  F2FP.BF16.PACK_AB R35, R45, R44 ;  /* 0x0000002c2d23723e */ /* 0x000fc600000010ff */
[----:B------:R4:W-:Y:S04]  /*13db0*/  STS [R24+0x4080], R31 ;  /* 0x0040801f18007388 */ /* 0x0009e80000000800 */
[----:B------:R4:W-:Y:S04]  /*13dc0*/  STS [R24+0x4480], R33 ;  /* 0x0044802118007388 */ /* 0x0009e80000000800 */
[----:B------:R4:W-:Y:S01]  /*13dd0*/  STS [R22+0x4000], R35 ;  /* 0x0040002316007388 */ /* 0x0009e20000000800 */
[----:B-1----:R-:W-:-:S03]  /*13de0*/  F2FP.BF16.PACK_AB R27, R61, R60 ;  /* 0x0000003c3d1b723e */ /* 0x002fc600000010ff */
[----:B------:R1:W-:Y:S01]  /*13df0*/  STS [R22+0x4400], R37 ;  /* 0x0044002516007388 */ /* 0x0003e20000000800 */
[----:B--2---:R-:W-:-:S03]  /*13e00*/  F2FP.BF16.PACK_AB R25, R59, R58 ;  /* 0x0000003a3b19723e */ /* 0x004fc600000010ff */
[----:B------:R2:W-:Y:S01]  /*13e10*/  STS [R9+0x4080], R26 ;  /* 0x0040801a09007388 */ /* 0x0005e20000000800 */
[----:B---3--:R-:W-:-:S03]  /*13e20*/  F2FP.BF16.PACK_AB R23, R57, R56 ;  /* 0x000000383917723e */ /* 0x008fc600000010ff */
[----:B------:R3:W-:Y:S01]  /*13e30*/  STS [R9+0x4480], R28 ;  /* 0x0044801c09007388 */ /* 0x0007e20000000800 */
[----:B----4-:R-:W-:-:S03]  /*13e40*/  F2FP.BF16.PACK_AB R29, R63, R62 ;  /* 0x0000003e3f1d723e */ /* 0x010fc600000010ff */
[----:B------:R4:W-:Y:S01]  /*13e50*/  STS [R17+0x4000], R30 ;  /* 0x0040001e11007388 */ /* 0x0009e20000000800 */
[----:B------:R-:W-:-:S03]  /*13e60*/  F2FP.BF16.PACK_AB R31, R65, R64 ;  /* 0x00000040411f723e */ /* 0x000fc600000010ff */
[----:B------:R4:W-:Y:S01]  /*13e70*/  STS [R17+0x4400], R32 ;  /* 0x0044002011007388 */ /* 0x0009e20000000800 */
[----:B------:R-:W-:-:S03]  /*13e80*/  F2FP.BF16.PACK_AB R33, R67, R66 ;  /* 0x000000424321723e */ /* 0x000fc600000010ff */
[----:B------:R4:W-:Y:S01]  /*13e90*/  STS [R2+0x4480], R25 ;  /* 0x0044801902007388 */ /* 0x0009e20000000800 */
[----:B------:R-:W-:-:S03]  /*13ea0*/  F2FP.BF16.PACK_AB R35, R69, R68 ;  /* 0x000000444523723e */ /* 0x000fc600000010ff */
        /* <DEDUP_REMOVED lines=12> */
[----:B------:R-:W-:Y:S01]  /*13f70*/  STS [R14+0x4400], R37 ;  /* 0x004400250e007388 */ /* 0x000fe20000000800 */
        /* <DEDUP_REMOVED lines=9> */
[----:B------:R-:W-:Y:S01]  /*14010*/  STS [R9+0x8080], R26 ;  /* 0x0080801a09007388 */ /* 0x000fe20000000800 */
[----:B------:R-:W-:-:S03]  /*14020*/  F2FP.BF16.PACK_AB R35, R101, R100 ;  /* 0x000000646523723e */ /* 0x000fc600000010ff */
[----:B------:R4:W-:Y:S04]  /*14030*/  STS [R9+0x8480], R28 ;  /* 0x0084801c09007388 */ /* 0x0009e80000000800 */
        /* <DEDUP_REMOVED lines=8> */
[----:B------:R3:W-:Y:S04]  /*140c0*/  STS [R18+0x8000], R31 ;  /* 0x0080001f12007388 */ /* 0x0007e80000000800 */
[----:B------:R3:W-:Y:S01]  /*140d0*/  STS [R18+0x8400], R29 ;  /* 0x0084001d12007388 */ /* 0x0007e20000000800 */
[----:B----4-:R-:W-:-:S03]  /*140e0*/  IMAD.MOV.U32 R9, RZ, RZ, c[0x0][0x388] ;  /* 0x0000e200ff097624 */ /* 0x010fc600078e00ff */
[----:B------:R3:W-:Y:S04]  /*140f0*/  STS [R16+0x8080], R27 ;  /* 0x0080801b10007388 */ /* 0x0007e80000000800 */
[----:B------:R3:W-:Y:S01]  /*14100*/  STS [R16+0x8480], R33 ;  /* 0x0084802110007388 */ /* 0x0007e20000000800 */
[----:B------:R-:W-:-:S03]  /*14110*/  SHF.R.S32.HI R17, RZ, 0x1f, R224 ;  /* 0x0000001fff117819 */ /* 0x000fc600000114e0 */
[----:B------:R3:W-:Y:S01]  /*14120*/  STS [R14+0x8000], R35 ;  /* 0x008000230e007388 */ /* 0x0007e20000000800 */
[----:B-1----:R-:W-:Y:S02]  /*14130*/  F2FP.BF16.PACK_AB R25, R103, R102 ;  /* 0x000000666719723e */ /* 0x002fe400000010ff */
[C---:B------:R-:W-:Y:S01]  /*14140*/  @P1 LEA.HI.X R37, R224.reuse, c[0x0][0x50c], R17, 0x2, P0 ;  /* 0x00014300e0251a11 */ /* 0x040fe200000f1411 */
[----:B--2---:R-:W-:Y:S02]  /*14150*/  IMAD.MOV.U32 R23, RZ, RZ, 0x4 ;  /* 0x00000004ff177424 */ /* 0x004fe400078e00ff */
[----:B------:R3:W-:Y:S01]  /*14160*/  STS [R14+0x8400], R25 ;  /* 0x008400190e007388 */ /* 0x0007e20000000800 */
[----:B------:R-:W-:Y:S02]  /*14170*/  IMAD.MOV.U32 R2, RZ, RZ, RZ ;  /* 0x000000ffff027224 */ /* 0x000fe400078e00ff */
[----:B------:R-:W-:Y:S01]  /*14180*/  IMAD.WIDE R22, R224, R23, c[0x0][0x500] ;  /* 0x00014000e0167625 */ /* 0x000fe200078e0217 */
[----:B------:R-:W-:Y:S06]  /*14190*/  BAR.SYNC.DEFER_BLOCKING 0x1, 0x100 ;  /* 0x0044000000007b1d */ /* 0x000fec0000010000 */
[----:B------:R3:W5:Y:S04]  /*141a0*/  @P1 LDG.E R9, [R36.64] ;  /* 0x0000000824091981 */ /* 0x000768000c1e1900 */
[----:B------:R3:W5:Y:S01]  /*141b0*/  @P2 LDG.E R2, [R22.64] ;  /* 0x0000000816022981 */ /* 0x000762000c1e1900 */
[----:B------:R-:W-:-:S04]  /*141c0*/  ISETP.NE.AND P0, PT, R210, RZ, PT ;  /* 0x000000ffd200720c */ /* 0x000fc80003f05270 */
[----:B------:R-:W-:Y:S01]  /*141d0*/  SEL R210, R210, c[0x0][0x3d4], P0 ;  /* 0x0000f500d2d27a07 */ /* 0x000fe20000000000 */
[----:B------:R-:W-:Y:S05]  /*141e0*/  @P1 BRA `(.L_x_1468) ;  /* 0x0000004000001947 */ /* 0x000fea0003800000 */
[----:B------:R-:W-:Y:S05]  /*141f0*/  @!P2 BRA `(.L_x_1468) ;  /* 0x000000300000a947 */ /* 0x000fea0003800000 */
[----:B-----5:R-:W2:Y:S04]  /*14200*/  LDG.E R9, [R22.64] ;  /* 0x0000000816097981 */ /* 0x020ea8000c1e1900 */
[----:B---3--:R-:W2:Y:S02]  /*14210*/  LDG.E R14, [R22.64+0x4] ;  /* 0x00000408160e7981 */ /* 0x008ea4000c1e1900 */
[----:B--2---:R-:W-:Y:S02]  /*14220*/  IADD3 R9, -R9, R14, RZ ;  /* 0x0000000e09097210 */ /* 0x004fe40007ffe1ff */
.L_x_1468:
[----:B---3--:R-:W-:Y:S01]  /*14230*/  IMAD.MOV.U32 R23, RZ, RZ, 0x368 ;  /* 0x00000368ff177424 */ /* 0x008fe200078e00ff */
[----:B------:R-:W-:Y:S01]  /*14240*/  ISETP.GT.AND P2, PT, R210, 0x1, PT ;  /* 0x00000001d200780c */ /* 0x000fe20003f44270 */
[----:B------:R-:W-:Y:S01]  /*14250*/  IMAD.MOV.U32 R22, RZ, RZ, c[0x0][0x4e8] ;  /* 0x00013a00ff167624 */ /* 0x000fe200078e00ff */
[----:B------:R-:W-:-:S02]  /*14260*/  SHF.R.S32.HI R14, RZ, 0x1f, R19 ;  /* 0x0000001fff0e7819 */ /* 0x000fc40000011413 */
[----:B------:R-:W-:Y:S02]  /*14270*/  SEL R23, R23, 0x328, P2 ;  /* 0x0000032817177807 */ /* 0x000fe40001000000 */
[----:B------:R-:W-:Y:S02]  /*14280*/  LOP3.LUT R19, R19, 0xffffffe0, RZ, 0xc0, !PT ;  /* 0xffffffe013137812 */ /* 0x000fe400078ec0ff */
[----:B------:R-:W1:Y:S01]  /*14290*/  LDC.64 R24, c[0x0][R23+0x170] ;  /* 0x00005c0017187b82 */ /* 0x000e620000000a00 */
[----:B------:R-:W-:Y:S02]  /*142a0*/  LEA.HI R14, R14, R21, RZ, 0x3 ;  /* 0x000000150e0e7211 */ /* 0x000fe400078f18ff */
[----:B------:R-:W-:Y:S01]  /*142b0*/  IMAD.IADD R19, R146, 0x1, -R19 ;  /* 0x0000000192137824 */ /* 0x000fe200078e0a13 */
[----:B------:R-:W-:Y:S02]  /*142c0*/  LEA.HI R16, R219, R219, RZ, 0x1 ;  /* 0x000000dbdb107211 */ /* 0x000fe400078f08ff */
[----:B------:R-:W-:-:S02]  /*142d0*/  LOP3.LUT R14, R14, 0xffffff8, RZ, 0xc0, !PT ;  /* 0x0ffffff80e0e7812 */ /* 0x000fc400078ec0ff */
[----:B------:R-:W2:Y:S01]  /*142e0*/  LDC.64 R26, c[0x0][R23+0x168] ;  /* 0x00005a00171a7b82 */ /* 0x000ea20000000a00 */
[----:B------:R-:W-:Y:S02]  /*142f0*/  SHF.R.S32.HI R18, RZ, 0x1f, R19 ;  /* 0x0000001fff127819 */ /* 0x000fe40000011413 */
[----:B------:R-:W-:Y:S01]  /*14300*/  IMAD.IADD R21, R21, 0x1, -R14 ;  /* 0x0000000115157824 */ /* 0x000fe200078e0a0e */
[----:B------:R-:W-:Y:S02]  /*14310*/  ISETP.NE.U32.AND P0, PT, RZ, c[0x0][0x500], PT ;  /* 0x00014000ff007a0c */ /* 0x000fe40003f05070 */
[----:B------:R-:W-:Y:S02]  /*14320*/  LEA.HI R18, R18, R19, RZ, 0x2 ;  /* 0x0000001312127211 */ /* 0x000fe400078f10ff */
[----:B------:R-:W3:Y:S01]  /*14330*/  LDC.64 R30, c[0x0][R23+0x178] ;  /* 0x00005e00171e7b82 */ /* 0x000ee20000000a00 */
[----:B------:R-:W-:Y:S02]  /*14340*/  LOP3.LUT R16, R16, 0x1ffffffe, RZ, 0xc0, !PT ;  /* 0x1ffffffe10107812 */ /* 0x000fe400078ec0ff */
[----:B------:R-:W-:-:S02]  /*14350*/  SHF.R.S32.HI R14, RZ, 0x2, R18 ;  /* 0x00000002ff0e7819 */ /* 0x000fc40000011412 */
[----:B------:R-:W-:Y:S02]  /*14360*/  ISETP.NE.AND.EX P0, PT, RZ, c[0x0][0x504], PT, P0 ;  /* 0x00014100ff007a0c */ /* 0x000fe40003f05300 */
[----:B------:R-:W-:Y:S01]  /*14370*/  ISETP.NE.AND P3, PT, R22, 0x1, PT ;  /* 0x000000011600780c */ /* 0x000fe20003f65270 */
[----:B------:R3:W4:Y:S01]  /*14380*/  LDC.64 R28, c[0x0][R23+0x160] ;  /* 0x00005800171c7b82 */ /* 0x0007220000000a00 */
[----:B------:R-:W-:Y:S01]  /*14390*/  IMAD R14, R21, 0x10, R14 ;  /* 0x00000010150e7824 */ /* 0x000fe200078e020e */
[----:B------:R-:W-:Y:S01]  /*143a0*/  SEL R224, R224, RZ, !P0 ;  /* 0x000000ffe0e07207 */ /* 0x000fe20004000000 */
[----:B------:R-:W-:Y:S01]  /*143b0*/  IMAD.IADD R21, R219, 0x1, -R16 ;  /* 0x00000001db157824 */ /* 0x000fe200078e0a10 */
[----:B------:R-:W-:-:S03]  /*143c0*/  SEL R22, R17, RZ, !P0 ;  /* 0x000000ff11167207 */ /* 0x000fc60004000000 */
[--C-:B------:R-:W-:Y:S02]  /*143d0*/  IMAD R16, R21, 0x8, R14.reuse ;  /* 0x0000000815107824 */ /* 0x100fe400078e020e */
[C---:B------:R-:W-:Y:S02]  /*143e0*/  IMAD R14, R209.reuse, 0x80, R14 ;  /* 0x00000080d10e7824 */ /* 0x040fe400078e020e */
[----:B------:R-:W-:Y:S02]  /*143f0*/  IMAD R16, R209, 0x80, R16 ;  /* 0x00000080d1107824 */ /* 0x000fe400078e0210 */
[-C--:B-1----:R-:W-:Y:S02]  /*14400*/  IMAD R17, R25, R224.reuse, RZ ;  /* 0x000000e019117224 */ /* 0x082fe400078e02ff */
[----:B------:R-:W-:-:S04]  /*14410*/  IMAD.WIDE.U32 R34, R24, R224, RZ ;  /* 0x000000e018227225 */ /* 0x000fc800078e00ff */
[----:B------:R-:W-:Y:S02]  /*14420*/  IMAD R22, R24, R22, R17 ;  /* 0x0000001618167224 */ /* 0x000fe400078e0211 */
[----:B------:R-:W-:-:S04]  /*14430*/  @P3 IMAD.HI.U32 R17, R16, c[0x0][0x4ec], RZ ;  /* 0x00013b0010113a27 */ /* 0x000fc800078e00ff */
[----:B--2---:R-:W-:Y:S01]  /*14440*/  IMAD.WIDE.U32 R32, R26, R225, RZ ;  /* 0x000000e11a207225 */ /* 0x004fe200078e00ff */
[----:B------:R-:W-:-:S03]  /*14450*/  SEL R26, R227, RZ, P2 ;  /* 0x000000ffe31a7207 */ /* 0x000fc60001000000 */
[----:B------:R-:W-:Y:S01]  /*14460*/  IMAD R21, R27, R225, RZ ;  /* 0x000000e11b157224 */ /* 0x000fe200078e02ff */
[----:B-----5:R-:W-:Y:S01]  /*14470*/  IADD3 R24, P1, P0, R34, R32, R2 ;  /* 0x0000002022187210 */ /* 0x020fe2000783e002 */
[----:B------:R-:W-:Y:S01]  /*14480*/  IMAD.MOV.U32 R25, RZ, RZ, R16 ;  /* 0x000000ffff197224 */ /* 0x000fe200078e0010 */
[----:B------:R-:W-:Y:S01]  /*14490*/  @P3 SHF.R.U32.HI R25, RZ, c[0x0][0x4f0], R17 ;  /* 0x00013c00ff193a19 */ /* 0x000fe20000011611 */
[----:B------:R-:W-:Y:S01]  /*144a0*/  IMAD.IADD R22, R35, 0x1, R22 ;  /* 0x0000000123167824 */ /* 0x000fe200078e0216 */
[----:B------:R-:W-:Y:S01]  /*144b0*/  SHF.R.S32.HI R17, RZ, 0x1f, R2 ;  /* 0x0000001fff117819 */ /* 0x000fe20000011402 */
[----:B------:R-:W-:Y:S02]  /*144c0*/  IMAD.IADD R21, R33, 0x1, R21 ;  /* 0x0000000121157824 */ /* 0x000fe400078e0215 */
[-C--:B---3--:R-:W-:Y:S02]  /*144d0*/  IMAD R23, R31, R26.reuse, RZ ;  /* 0x0000001a1f177224 */ /* 0x088fe400078e02ff */
[----:B------:R-:W-:Y:S01]  /*144e0*/  IMAD.WIDE.U32 R26, R30, R26, RZ ;  /* 0x0000001a1e1a7225 */ /* 0x000fe200078e00ff */
[----:B------:R-:W-:-:S03]  /*144f0*/  IADD3.X R22, R22, R21, R17, P1, P0 ;  /* 0x0000001516167210 */ /* 0x000fc60000fe0411 */
[----:B------:R-:W-:Y:S01]  /*14500*/  IMAD.MOV R21, RZ, RZ, -R25 ;  /* 0x000000ffff157224 */ /* 0x000fe200078e0a19 */
[----:B------:R-:W-:Y:S01]  /*14510*/  IADD3 R26, P1, P0, R25, R24, R26 ;  /* 0x00000018191a7210 */ /* 0x000fe2000783e01a */
[----:B------:R-:W-:Y:S01]  /*14520*/  IMAD.IADD R23, R27, 0x1, R23 ;  /* 0x000000011b177824 */ /* 0x000fe200078e0217 */
[----:B------:R-:W-:Y:S01]  /*14530*/  SHF.R.S32.HI R24, RZ, 0x1f, R25 ;  /* 0x0000001fff187819 */ /* 0x000fe20000011419 */
[----:B------:R-:W-:-:S03]  /*14540*/  IMAD R21, R21, c[0x0][0x4e8], R16 ;  /* 0x00013a0015157a24 */ /* 0x000fc600078e0210 */
[----:B------:R-:W-:Y:S01]  /*14550*/  IADD3.X R27, R24, R22, R23, P1, P0 ;  /* 0x00000016181b7210 */ /* 0x000fe20000fe0417 */
[----:B----4-:R-:W-:Y:S01]  /*14560*/  IMAD R23, R29, R21, RZ ;  /* 0x000000151d177224 */ /* 0x010fe200078e02ff */
[----:B------:R-:W-:-:S03]  /*14570*/  SHF.R.S32.HI R22, RZ, 0x1f, R21 ;  /* 0x0000001fff167819 */ /* 0x000fc60000011415 */
[----:B------:R-:W-:-:S04]  /*14580*/  IMAD.WIDE.U32 R26, R28, R21, R26 ;  /* 0x000000151c1a7225 */ /* 0x000fc800078e001a */
[----:B------:R-:W-:Y:S02]  /*14590*/  IMAD.MOV.U32 R21, RZ, RZ, c[0x0][0x4a8] ;  /* 0x00012a00ff157624 */ /* 0x000fe400078e00ff */
[----:B------:R-:W-:Y:S02]  /*145a0*/  IMAD R23, R28, R22, R23 ;  /* 0x000000161c177224 */ /* 0x000fe400078e0217 */
[----:B------:R-:W-:Y:S01]  /*145b0*/  IMAD.MOV.U32 R22, RZ, RZ, c[0x0][0x4ac] ;  /* 0x00012b00ff167624 */ /* 0x000fe200078e00ff */
[----:B------:R-:W-:Y:S01]  /*145c0*/  SEL R21, R21, c[0x0][0x450], P2 ;  /* 0x0001140015157a07 */ /* 0x000fe20001000000 */
[----:B------:R-:W-:-:S03]  /*145d0*/  IMAD.IADD R23, R27, 0x1, R23 ;  /* 0x000000011b177824 */ /* 0x000fc600078e0217 */
[----:B------:R-:W-:Y:S02]  /*145e0*/  SEL R25, R22, c[0x0][0x454], P2 ;  /* 0x0001150016197a07 */ /* 0x000fe40001000000 */
[----:B------:R-:W-:Y:S01]  /*145f0*/  LEA R22, P0, R26, R21, 0x2 ;  /* 0x000000151a167211 */ /* 0x000fe200078010ff */
[----:B------:R-:W-:-:S03]  /*14600*/  IMAD R21, R9, c[0x0][0x4e8], RZ ;  /* 0x00013a0009157a24 */ /* 0x000fc600078e02ff */
[----:B------:R-:W-:Y:S01]  /*14610*/  LEA.HI.X R23, R26, R25, R23, 0x2, P0 ;  /* 0x000000191a177211 */ /* 0x000fe200000f1417 */
[----:B------:R-:W-:Y:S01]  /*14620*/  SHFL.IDX PT, R24, R22, RZ, 0x1c1f ;  /* 0x001c1fff16187589 */ /* 0x000fe200000e0000 */
[----:B------:R-:W-:Y:S02]  /*14630*/  LOP3.LUT P0, RZ, R19, 0x3, RZ, 0xc0, !PT ;  /* 0x0000000313ff7812 */ /* 0x000fe4000780c0ff */
[C---:B------:R-:W-:Y:S01]  /*14640*/  IADD3 R26, R14.reuse, 0x8, RZ ;  /* 0x000000080e1a7810 */ /* 0x040fe20007ffe0ff */
[----:B------:R-:W1:Y:S01]  /*14650*/  SHFL.IDX PT, R25, R23, RZ, 0x1c1f ;  /* 0x001c1fff17197589 */ /* 0x000e6200000e0000 */
[-C--:B------:R-:W-:Y:S02]  /*14660*/  ISETP.GE.OR P1, PT, R14, R21.reuse, P0 ;  /* 0x000000150e00720c */ /* 0x080fe40000726670 */
[CC--:B------:R-:W-:Y:S01]  /*14670*/  ISETP.GE.OR P0, PT, R26.reuse, R21.reuse, P0 ;  /* 0x000000151a00720c */ /* 0x0c0fe20000706670 */
[----:B------:R-:W-:Y:S04]  /*14680*/  SHFL.IDX PT, R28, R22, 0x1, 0x1c1f ;  /* 0x003c1f00161c7f89 */ /* 0x000fe800000e0000 */
[----:B------:R-:W2:Y:S06]  /*14690*/  SHFL.IDX PT, R29, R23, 0x1, 0x1c1f ;  /* 0x003c1f00171d7f89 */ /* 0x000eac00000e0000 */
[----:B-1----:R1:W-:Y:S01]  /*146a0*/  @!P1 ST.E [R24.64], R0 ;  /* 0x0000000018009985 */ /* 0x0023e2000c101908 */
[----:B------:R-:W-:-:S04]  /*146b0*/  ISETP.GE.AND P1, PT, R26, R21, PT ;  /* 0x000000151a00720c */ /* 0x000fc80003f26270 */
[----:B------:R-:W-:Y:S01]  /*146c0*/  P2R R9, PR, RZ, 0x2 ;  /* 0x00000002ff097803 */ /* 0x000fe20000000000 */
[----:B--2---:R1:W-:Y:S01]  /*146d0*/  @!P0 ST.E [R28.64], R8 ;  /* 0x000000081c008985 */ /* 0x0043e2000c101908 */
[----:B------:R-:W-:Y:S01]  /*146e0*/  ISETP.GE.AND P0, PT, R14, R21, PT ;  /* 0x000000150e00720c */ /* 0x000fe20003f06270 */
[----:B------:R-:W-:Y:S05]  /*146f0*/  @P2 BRA `(.L_x_1469) ;  /* 0x0000082000002947 */ /* 0x000fea0003800000 */
[----:B------:R-:W-:Y:S01]  /*14700*/  IMAD R17, R17, c[0x0][0x3a0], RZ ;  /* 0x0000e80011117a24 */ /* 0x000fe200078e02ff */
[----:B------:R-:W-:Y:S01]  /*14710*/  LEA.HI R18, R15, R146, RZ, 0x3 ;  /* 0x000000920f127211 */ /* 0x000fe200078f18ff */
[C---:B------:R-:W-:Y:S01]  /*14720*/  IMAD.WIDE.U32 R4, R2.reuse, c[0x0][0x3a0], RZ ;  /* 0x0000e80002047a25 */ /* 0x040fe200078e00ff */
[----:B------:R2:W3:Y:S02]  /*14730*/  LDS.128 R64, [R139+0x80] ;  /* 0x000080008b407984 */ /* 0x0004e40000000c00 */
[----:B------:R-:W-:Y:S01]  /*14740*/  SHF.R.S32.HI R18, RZ, 0x3, R18 ;  /* 0x00000003ff127819 */ /* 0x000fe20000011412 */
[----:B------:R-:W-:Y:S01]  /*14750*/  IMAD R17, R2, c[0x0][0x3a4], R17 ;  /* 0x0000e90002117a24 */ /* 0x000fe200078e0211 */
[----:B------:R-:W-:Y:S01]  /*14760*/  MOV R6, R4 ;  /* 0x0000000400067202 */ /* 0x000fe20000000f00 */
[----:B------:R2:W4:Y:S01]  /*14770*/  LDS.128 R60, [R139+0x1080] ;  /* 0x001080008b3c7984 */ /* 0x0005220000000c00 */
[----:B-1----:R-:W-:-:S02]  /*14780*/  LEA R0, R201, R18, 0x5 ;  /* 0x00000012c9007211 */ /* 0x002fc400078e28ff */
[----:B------:R-:W-:Y:S01]  /*14790*/  IADD3 R7, R5, R17, RZ ;  /* 0x0000001105077210 */ /* 0x000fe20007ffe0ff */
[----:B------:R2:W1:Y:S01]  /*147a0*/  LDS.128 R56, [R139+0x2080] ;  /* 0x002080008b387984 */ /* 0x0004620000000c00 */
[----:B------:R-:W-:Y:S02]  /*147b0*/  SHF.R.S32.HI R5, RZ, 0x1f, R224 ;  /* 0x0000001fff057819 */ /* 0x000fe400000114e0 */
[----:B------:R-:W-:Y:S01]  /*147c0*/  LEA R0, R209, R0, 0x7 ;  /* 0x00000000d1007211 */ /* 0x000fe200078e38ff */
[----:B------:R-:W-:Y:S01]  /*147d0*/  IMAD.WIDE.U32 R6, R225, c[0x0][0x3e8], R6 ;  /* 0x0000fa00e1067a25 */ /* 0x000fe200078e0006 */
[----:B------:R2:W1:Y:S01]  /*147e0*/  LDS.128 R52, [R139+0x3080] ;  /* 0x003080008b347984 */ /* 0x0004620000000c00 */
[----:B------:R-:W-:Y:S02]  /*147f0*/  LEA R18, R209, R18, 0x7 ;  /* 0x00000012d1127211 */ /* 0x000fe400078e38ff */
[----:B------:R-:W-:Y:S01]  /*14800*/  IMAD R5, R5, c[0x0][0x3f0], RZ ;  /* 0x0000fc0005057a24 */ /* 0x000fe200078e02ff */
[----:B------:R-:W-:Y:S01]  /*14810*/  MOV R2, R0 ;  /* 0x0000000000027202 */ /* 0x000fe20000000f00 */
[----:B------:R-:W-:Y:S01]  /*14820*/  @P3 IMAD.HI.U32 R4, R0, c[0x0][0x4ec], RZ ;  /* 0x00013b0000043a27 */ /* 0x000fe200078e00ff */
[----:B------:R2:W1:Y:S03]  /*14830*/  LDS.128 R48, [R139+0x4080] ;  /* 0x004080008b307984 */ /* 0x0004660000000c00 */
[----:B------:R-:W-:Y:S01]  /*14840*/  IMAD R7, R225, c[0x0][0x3ec], R7 ;  /* 0x0000fb00e1077a24 */ /* 0x000fe200078e0207 */
[----:B------:R-:W-:Y:S01]  /*14850*/  @P3 SHF.R.U32.HI R2, RZ, c[0x0][0x4f0], R4 ;  /* 0x00013c00ff023a19 */ /* 0x000fe20000011604 */
[C---:B------:R-:W-:Y:S01]  /*14860*/  IMAD R8, R224.reuse, c[0x0][0x3f4], R5 ;  /* 0x0000fd00e0087a24 */ /* 0x040fe200078e0205 */
[----:B------:R2:W1:Y:S01]  /*14870*/  LDS.128 R44, [R139+0x5080] ;  /* 0x005080008b2c7984 */ /* 0x0004620000000c00 */
[----:B------:R-:W-:Y:S01]  /*14880*/  IMAD.WIDE.U32 R14, R224, c[0x0][0x3f0], R6 ;  /* 0x0000fc00e00e7a25 */ /* 0x000fe200078e0006 */
[----:B------:R-:W-:-:S02]  /*14890*/  SHF.R.S32.HI R12, RZ, 0x1f, R2 ;  /* 0x0000001fff0c7819 */ /* 0x000fc40000011402 */
[----:B------:R2:W1:Y:S01]  /*148a0*/  LDS.128 R40, [R139+0x6080] ;  /* 0x006080008b287984 */ /* 0x0004620000000c00 */
[----:B------:R-:W-:Y:S02]  /*148b0*/  IADD3 R9, -R2, RZ, RZ ;  /* 0x000000ff02097210 */ /* 0x000fe40007ffe1ff */
[----:B------:R-:W-:Y:S01]  /*148c0*/  IADD3 R15, R15, R8, RZ ;  /* 0x000000080f0f7210 */ /* 0x000fe20007ffe0ff */
[----:B------:R2:W1:Y:S01]  /*148d0*/  LDS.128 R36, [R139+0x7080] ;  /* 0x007080008b247984 */ /* 0x0004620000000c00 */
[----:B------:R-:W-:Y:S02]  /*148e0*/  IMAD R13, R12, c[0x0][0x3e0], RZ ;  /* 0x0000f8000c0d7a24 */ /* 0x000fe400078e02ff */
[----:B------:R-:W-:Y:S01]  /*148f0*/  IMAD R9, R9, c[0x0][0x4e8], R0 ;  /* 0x00013a0009097a24 */ /* 0x000fe200078e0200 */
        /* <DEDUP_REMOVED lines=9> */
[----:B------:R-:W-:-:S04]  /*14990*/  IMAD.WIDE.U32 R12, R9, c[0x0][0x3d8], R14 ;  /* 0x0000f600090c7a25 */ /* 0x000fc800078e000e */
[----:B------:R-:W-:Y:S01]  /*149a0*/  IMAD R22, R9, c[0x0][0x3dc], R0 ;  /* 0x0000f70009167a24 */ /* 0x000fe200078e0200 */
[----:B------:R-:W-:-:S04]  /*149b0*/  LEA R9, P0, R12, c[0x0][0x380], 0x1 ;  /* 0x0000e0000c097a11 */ /* 0x000fc800078008ff */
[----:B------:R-:W-:-:S04]  /*149c0*/  IADD3 R22, R13, R22, RZ ;  /* 0x000000160d167210 */ /* 0x000fc80007ffe0ff */
[----:B------:R-:W-:Y:S01]  /*149d0*/  LEA.HI.X R22, R12, c[0x0][0x384], R22, 0x1, P0 ;  /* 0x0000e1000c167a11 */ /* 0x000fe200000f0c16 */
[----:B------:R-:W-:Y:S05]  /*149e0*/  BRA.DIV ~URZ, `(.L_x_1470) ;  /* 0x000036127f007947 */ /* 0x000fea000b800000 */
[----:B---34-:R3:W4:Y:S02]  /*149f0*/  SHFL.IDX PT, R23, R22, RZ, 0x181f ;  /* 0x00181fff16177589 */ /* 0x01872400000e0000 */
.L_x_1534:
[----:B------:R-:W-:Y:S05]  /*14a00*/  BRA.DIV ~URZ, `(.L_x_1471) ;  /* 0x000036627f007947 */ /* 0x000fea000b800000 */
[----:B------:R2:W3:Y:S02]  /*14a10*/  SHFL.IDX PT, R2, R9, RZ, 0x181f ;  /* 0x00181fff09027589 */ /* 0x0004e400000e0000 */
.L_x_1535:
        /* <DEDUP_REMOVED lines=9> */
[-C--:B---3--:R-:W-:Y:S02]  /*14ab0*/  @!P2 LEA R16, P5, R20, R2.reuse, 0x1 ;  /* 0x000000021410a211 */ /* 0x088fe400078a08ff */
[-C--:B------:R-:W-:Y:S02]  /*14ac0*/  @!P1 LEA R14, P4, R218, R2.reuse, 0x1 ;  /* 0x00000002da0e9211 */ /* 0x080fe400078808ff */
[C---:B------:R-:W-:Y:S02]  /*14ad0*/  @!P0 LEA R68, P3, R217.reuse, R2, 0x1 ;  /* 0x00000002d9448211 */ /* 0x040fe400078608ff */
[-C--:B----4-:R-:W-:Y:S02]  /*14ae0*/  @!P2 LEA.HI.X R17, R20, R23.reuse, R13, 0x1, P5 ;  /* 0x000000171411a211 */ /* 0x090fe400028f0c0d */
[-C--:B------:R-:W-:Y:S02]  /*14af0*/  @!P1 LEA.HI.X R15, R218, R23.reuse, R19, 0x1, P4 ;  /* 0x00000017da0f9211 */ /* 0x080fe400020f0c13 */
[----:B------:R-:W-:Y:S01]  /*14b00*/  @!P0 LEA.HI.X R69, R217, R23, R12, 0x1, P3 ;  /* 0x00000017d9458211 */ /* 0x000fe200018f0c0c */
[----:B------:R3:W-:Y:S04]  /*14b10*/  @!P2 ST.E.128 [R16.64], R64 ;  /* 0x000000401000a985 */ /* 0x0007e8000c101d08 */
[----:B-1----:R3:W-:Y:S04]  /*14b20*/  @!P1 ST.E.128 [R14.64], R48 ;  /* 0x000000300e009985 */ /* 0x0027e8000c101d08 */
[----:B------:R3:W-:Y:S02]  /*14b30*/  @!P0 ST.E.128 [R68.64], R32 ;  /* 0x0000002044008985 */ /* 0x0007e4000c101d08 */
.L_x_1473:
[----:B------:R-:W-:Y:S05]  /*14b40*/  BSYNC B0 ;  /* 0x0000000000007941 */ /* 0x000fea0003800000 */
.L_x_1472:
[----:B------:R-:W-:Y:S05]  /*14b50*/  BRA.DIV ~URZ, `(.L_x_1474) ;  /* 0x000035727f007947 */ /* 0x000fea000b800000 */
[----:B----4-:R4:W2:Y:S04]  /*14b60*/  SHFL.IDX PT, R23, R22, 0x1, 0x181f ;  /* 0x00381f0016177f89 */ /* 0x0108a800000e0000 */
[----:B---3--:R4:W3:Y:S02]  /*14b70*/  SHFL.IDX PT, R2, R9, 0x1, 0x181f ;  /* 0x00381f0009027f89 */ /* 0x0088e400000e0000 */
.L_x_1536:
[----:B------:R-:W-:Y:S01]  /*14b80*/  IADD3 R0, R18, 0x20, RZ ;  /* 0x0000002012007810 */ /* 0x000fe20007ffe0ff */
[----:B------:R-:W-:Y:S03]  /*14b90*/  BSSY B0, `(.L_x_1475) ;  /* 0x000000f000007945 */ /* 0x000fe60003800000 */
[----:B------:R-:W-:-:S13]  /*14ba0*/  ISETP.GE.AND P0, PT, R0, R21, PT ;  /* 0x000000150000720c */ /* 0x000fda0003f06270 */
[----:B------:R-:W-:Y:S05]  /*14bb0*/  @P0 BRA `(.L_x_1476) ;  /* 0x000000c000000947 */ /* 0x000fea0003800000 */
[----:B------:R-:W-:Y:S02]  /*14bc0*/  ISETP.GE.AND P2, PT, R20, c[0x0][0x3c8], PT ;  /* 0x0000f20014007a0c */ /* 0x000fe40003f46270 */
[----:B------:R-:W-:Y:S02]  /*14bd0*/  ISETP.GE.AND P1, PT, R218, c[0x0][0x3c8], PT ;  /* 0x0000f200da007a0c */ /* 0x000fe40003f26270 */
[----:B------:R-:W-:-:S09]  /*14be0*/  ISETP.GE.AND P0, PT, R217, c[0x0][0x3c8], PT ;  /* 0x0000f200d9007a0c */ /* 0x000fd20003f06270 */
[-C--:B---3--:R-:W-:Y:S02]  /*14bf0*/  @!P2 LEA R16, P5, R20, R2.reuse, 0x1 ;  /* 0x000000021410a211 */ /* 0x088fe400078a08ff */
[-C--:B------:R-:W-:Y:S02]  /*14c00*/  @!P1 LEA R14, P4, R218, R2.reuse, 0x1 ;  /* 0x00000002da0e9211 */ /* 0x080fe400078808ff */
[C---:B-1----:R-:W-:Y:S02]  /*14c10*/  @!P0 LEA R32, P3, R217.reuse, R2, 0x1 ;  /* 0x00000002d9208211 */ /* 0x042fe400078608ff */
[-C--:B--2---:R-:W-:Y:S02]  /*14c20*/  @!P2 LEA.HI.X R17, R20, R23.reuse, R13, 0x1, P5 ;  /* 0x000000171411a211 */ /* 0x084fe400028f0c0d */
[-C--:B------:R-:W-:Y:S02]  /*14c30*/  @!P1 LEA.HI.X R15, R218, R23.reuse, R19, 0x1, P4 ;  /* 0x00000017da0f9211 */ /* 0x080fe400020f0c13 */
[----:B------:R-:W-:Y:S01]  /*14c40*/  @!P0 LEA.HI.X R33, R217, R23, R12, 0x1, P3 ;  /* 0x00000017d9218211 */ /* 0x000fe200018f0c0c */
[----:B------:R1:W-:Y:S04]  /*14c50*/  @!P2 ST.E.128 [R16.64], R60 ;  /* 0x0000003c1000a985 */ /* 0x0003e8000c101d08 */
[----:B------:R1:W-:Y:S04]  /*14c60*/  @!P1 ST.E.128 [R14.64], R44 ;  /* 0x0000002c0e009985 */ /* 0x0003e8000c101d08 */
[----:B------:R1:W-:Y:S02]  /*14c70*/  @!P0 ST.E.128 [R32.64], R28 ;  /* 0x0000001c20008985 */ /* 0x0003e4000c101d08 */
.L_x_1476:
[----:B------:R-:W-:Y:S05]  /*14c80*/  BSYNC B0 ;  /* 0x0000000000007941 */ /* 0x000fea0003800000 */
.L_x_1475:
[----:B------:R-:W-:Y:S05]  /*14c90*/  BRA.DIV ~URZ, `(.L_x_1477) ;  /* 0x000034f27f007947 */ /* 0x000fea000b800000 */
[----:B--2---:R2:W4:Y:S02]  /*14ca0*/  SHFL.IDX PT, R23, R22, 0x2, 0x181f ;  /* 0x00581f0016177f89 */ /* 0x00452400000e0000 */
.L_x_1537:
[----:B------:R-:W-:Y:S05]  /*14cb0*/  BRA.DIV ~URZ, `(.L_x_1478) ;  /* 0x000035427f007947 */ /* 0x000fea000b800000 */
[----:B---3--:R3:W2:Y:S02]  /*14cc0*/  SHFL.IDX PT, R2, R9, 0x2, 0x181f ;  /* 0x00581f0009027f89 */ /* 0x0086a400000e0000 */
.L_x_1538:
[----:B------:R-:W-:Y:S01]  /*14cd0*/  IADD3 R0, R18, 0x40, RZ ;  /* 0x0000004012007810 */ /* 0x000fe20007ffe0ff */
[----:B------:R-:W-:Y:S03]  /*14ce0*/  BSSY B0, `(.L_x_1479) ;  /* 0x000000f000007945 */ /* 0x000fe60003800000 */
[----:B------:R-:W-:-:S13]  /*14cf0*/  ISETP.GE.AND P0, PT, R0, R21, PT ;  /* 0x000000150000720c */ /* 0x000fda0003f06270 */
[----:B------:R-:W-:Y:S05]  /*14d00*/  @P0 BRA `(.L_x_1480) ;  /* 0x000000c000000947 */ /* 0x000fea0003800000 */
[----:B------:R-:W-:Y:S02]  /*14d10*/  ISETP.GE.AND P2, PT, R20, c[0x0][0x3c8], PT ;  /* 0x0000f20014007a0c */ /* 0x000fe40003f46270 */
[----:B------:R-:W-:Y:S02]  /*14d20*/  ISETP.GE.AND P1, PT, R218, c[0x0][0x3c8], PT ;  /* 0x0000f200da007a0c */ /* 0x000fe40003f26270 */
[----:B------:R-:W-:-:S09]  /*14d30*/  ISETP.GE.AND P0, PT, R217, c[0x0][0x3c8], PT ;  /* 0x0000f200d9007a0c */ /* 0x000fd20003f06270 */
[-C--:B-12---:R-:W-:Y:S02]  /*14d40*/  @!P2 LEA R16, P5, R20, R2.reuse, 0x1 ;  /* 0x000000021410a211 */ /* 0x086fe400078a08ff */
[-C--:B------:R-:W-:Y:S02]  /*14d50*/  @!P1 LEA R14, P4, R218, R2.reuse, 0x1 ;  /* 0x00000002da0e9211 */ /* 0x080fe400078808ff */
[C---:B------:R-:W-:Y:S02]  /*14d60*/  @!P0 LEA R28, P3, R217.reuse, R2, 0x1 ;  /* 0x00000002d91c8211 */ /* 0x040fe400078608ff */
[-C--:B----4-:R-:W-:Y:S02]  /*14d70*/  @!P2 LEA.HI.X R17, R20, R23.reuse, R13, 0x1, P5 ;  /* 0x000000171411a211 */ /* 0x090fe400028f0c0d */
[-C--:B------:R-:W-:Y:S02]  /*14d80*/  @!P1 LEA.HI.X R15, R218, R23.reuse, R19, 0x1, P4 ;  /* 0x00000017da0f9211 */ /* 0x080fe400020f0c13 */
[----:B------:R-:W-:Y:S01]  /*14d90*/  @!P0 LEA.HI.X R29, R217, R23, R12, 0x1, P3 ;  /* 0x00000017d91d8211 */ /* 0x000fe200018f0c0c */
[----:B------:R1:W-:Y:S04]  /*14da0*/  @!P2 ST.E.128 [R16.64], R56 ;  /* 0x000000381000a985 */ /* 0x0003e8000c101d08 */
[----:B------:R1:W-:Y:S04]  /*14db0*/  @!P1 ST.E.128 [R14.64], R40 ;  /* 0x000000280e009985 */ /* 0x0003e8000c101d08 */
[----:B------:R1:W-:Y:S02]  /*14dc0*/  @!P0 ST.E.128 [R28.64], R24 ;  /* 0x000000181c008985 */ /* 0x0003e4000c101d08 */
.L_x_1480:
[----:B------:R-:W-:Y:S05]  /*14dd0*/  BSYNC B0 ;  /* 0x0000000000007941 */ /* 0x000fea0003800000 */
.L_x_1479:
[----:B------:R-:W-:Y:S05]  /*14de0*/  BRA.DIV ~URZ, `(.L_x_1481) ;  /* 0x000034727f007947 */ /* 0x000fea000b800000 */
[----:B--2-4-:R-:W2:Y:S04]  /*14df0*/  SHFL.IDX PT, R22, R22, 0x3, 0x181f ;  /* 0x00781f0016167f89 */ /* 0x014ea800000e0000 */
[----:B------:R4:W3:Y:S02]  /*14e00*/  SHFL.IDX PT, R2, R9, 0x3, 0x181f ;  /* 0x00781f0009027f89 */ /* 0x0008e400000e0000 */
.L_x_1539:
[----:B------:R-:W-:-:S04]  /*14e10*/  IADD3 R18, R18, 0x60, RZ ;  /* 0x0000006012127810 */ /* 0x000fc80007ffe0ff */
[----:B------:R-:W-:-:S13]  /*14e20*/  ISETP.GE.AND P0, PT, R18, R21, PT ;  /* 0x000000151200720c */ /* 0x000fda0003f06270 */
[----:B------:R-:W-:Y:S05]  /*14e30*/  @P0 BRA `(.L_x_1482) ;  /* 0x00001f1000000947 */ /* 0x000fea0003800000 */
[----:B------:R-:W-:Y:S02]  /*14e40*/  ISETP.GE.AND P1, PT, R20, c[0x0][0x3c8], PT ;  /* 0x0000f20014007a0c */ /* 0x000fe40003f26270 */
[----:B------:R-:W-:-:S11]  /*14e50*/  ISETP.GE.AND P0, PT, R218, c[0x0][0x3c8], PT ;  /* 0x0000f200da007a0c */ /* 0x000fd60003f06270 */
[-C--:B-1-3--:R-:W-:Y:S02]  /*14e60*/  @!P1 LEA R14, P3, R20, R2.reuse, 0x1 ;  /* 0x00000002140e9211 */ /* 0x08afe400078608ff */
[----:B------:R-:W-:Y:S02]  /*14e70*/  @!P0 LEA R8, P2, R218, R2, 0x1 ;  /* 0x00000002da088211 */ /* 0x000fe400078408ff */
[-C--:B--2---:R-:W-:Y:S02]  /*14e80*/  @!P1 LEA.HI.X R15, R20, R22.reuse, R13, 0x1, P3 ;  /* 0x00000016140f9211 */ /* 0x084fe400018f0c0d */
[----:B----4-:R-:W-:-:S03]  /*14e90*/  @!P0 LEA.HI.X R9, R218, R22, R19, 0x1, P2 ;  /* 0x00000016da098211 */ /* 0x010fc600010f0c13 */
[----:B------:R1:W-:Y:S04]  /*14ea0*/  @!P1 ST.E.128 [R14.64], R52 ;  /* 0x000000340e009985 */ /* 0x0003e8000c101d08 */
[----:B------:R1:W-:Y:S01]  /*14eb0*/  @!P0 ST.E.128 [R8.64], R36 ;  /* 0x0000002408008985 */ /* 0x0003e2000c101d08 */
[----:B------:R-:W-:-:S13]  /*14ec0*/  ISETP.GE.AND P0, PT, R217, c[0x0][0x3c8], PT ;  /* 0x0000f200d9007a0c */ /* 0x000fda0003f06270 */
[----:B------:R-:W-:Y:S05]  /*14ed0*/  @P0 BRA `(.L_x_1482) ;  /* 0x00001e7000000947 */ /* 0x000fea0003800000 */
[----:B-1----:R-:W-:-:S04]  /*14ee0*/  LEA R8, P0, R217, R2, 0x1 ;  /* 0x00000002d9087211 */ /* 0x002fc800078008ff */
[----:B------:R-:W-:-:S05]  /*14ef0*/  LEA.HI.X R9, R217, R22, R12, 0x1, P0 ;  /* 0x00000016d9097211 */ /* 0x000fca00000f0c0c */
[----:B------:R1:W-:Y:S01]  /*14f00*/  ST.E.128 [R8.64], R4 ;  /* 0x0000000408007985 */ /* 0x0003e2000c101d08 */
[----:B------:R-:W-:Y:S05]  /*14f10*/  BRA `(.L_x_1482) ;  /* 0x00001e3000007947 */ /* 0x000fea0003800000 */
.L_x_1469:
[----:B------:R-:W-:Y:S02]  /*14f20*/  IMAD R17, R17, c[0x0][0x408], RZ ;  /* 0x0001020011117a24 */ /* 0x000fe400078e02ff */
[----:B------:R-:W-:-:S04]  /*14f30*/  IMAD.WIDE.U32 R14, R2, c[0x0][0x408], RZ ;  /* 0x00010200020e7a25 */ /* 0x000fc800078e00ff */
[----:B------:R-:W-:Y:S01]  /*14f40*/  IMAD R17, R2, c[0x0][0x40c], R17 ;  /* 0x0001030002117a24 */ /* 0x000fe200078e0211 */
[----:B------:R-:W-:Y:S01]  /*14f50*/  MOV R20, R14 ;  /* 0x0000000e00147202 */ /* 0x000fe20000000f00 */
[----:B-1----:R-:W-:Y:S01]  /*14f60*/  @P3 IMAD.HI.U32 R0, R16, c[0x0][0x4ec], RZ ;  /* 0x00013b0010003a27 */ /* 0x002fe200078e00ff */
[----:B------:R-:W-:Y:S02]  /*14f70*/  MOV R2, R16 ;  /* 0x0000001000027202 */ /* 0x000fe40000000f00 */
[----:B------:R-:W-:Y:S02]  /*14f80*/  IADD3 R21, R15, R17, RZ ;  /* 0x000000110f157210 */ /* 0x000fe40007ffe0ff */
[----:B------:R-:W-:Y:S02]  /*14f90*/  SHF.R.S32.HI R15, RZ, 0x1f, R224 ;  /* 0x0000001fff0f7819 */ /* 0x000fe400000114e0 */
[----:B------:R-:W-:Y:S01]  /*14fa0*/  @P3 SHF.R.U32.HI R2, RZ, c[0x0][0x4f0], R0 ;  /* 0x00013c00ff023a19 */ /* 0x000fe20000011600 */
[----:B------:R-:W-:-:S03]  /*14fb0*/  IMAD.WIDE.U32 R20, R225, c[0x0][0x438], R20 ;  /* 0x00010e00e1147a25 */ /* 0x000fc600078e0014 */
[----:B------:R-:W-:Y:S01]  /*14fc0*/  SHF.R.S32.HI R17, RZ, 0x1f, R2 ;  /* 0x0000001fff117819 */ /* 0x000fe20000011402 */
[----:B------:R-:W-:Y:S02]  /*14fd0*/  IMAD R15, R15, c[0x0][0x440], RZ ;  /* 0x000110000f0f7a24 */ /* 0x000fe400078e02ff */
[----:B------:R-:W-:Y:S02]  /*14fe0*/  IMAD R21, R225, c[0x0][0x43c], R21 ;  /* 0x00010f00e1157a24 */ /* 0x000fe400078e0215 */
[C---:B------:R-:W-:Y:S02]  /*14ff0*/  IMAD R15, R224.reuse, c[0x0][0x444], R15 ;  /* 0x00011100e00f7a24 */ /* 0x040fe400078e020f */
[----:B------:R-:W-:-:S04]  /*15000*/  IMAD.WIDE.U32 R20, R224, c[0x0][0x440], R20 ;  /* 0x00011000e0147a25 */ /* 0x000fc800078e0014 */
[----:B------:R-:W-:Y:S01]  /*15010*/  IMAD R17, R17, c[0x0][0x430], RZ ;  /* 0x00010c0011117a24 */ /* 0x000fe200078e02ff */
[----:B------:R-:W-:Y:S02]  /*15020*/  IADD3 R21, R21, R15, RZ ;  /* 0x0000000f15157210 */ /* 0x000fe40007ffe0ff */
[C---:B------:R-:W-:Y:S01]  /*15030*/  IADD3 R15, -R2.reuse, RZ, RZ ;  /* 0x000000ff020f7210 */ /* 0x040fe20007ffe1ff */
[----:B------:R-:W-:Y:S02]  /*15040*/  IMAD R17, R2, c[0x0][0x434], R17 ;  /* 0x00010d0002117a24 */ /* 0x000fe400078e0211 */
[----:B------:R-:W-:-:S04]  /*15050*/  IMAD.WIDE.U32 R20, R227, c[0x0][0x448], R20 ;  /* 0x00011200e3147a25 */ /* 0x000fc800078e0014 */
[----:B------:R-:W-:Y:S02]  /*15060*/  IMAD R21, R227, c[0x0][0x44c], R21 ;  /* 0x00011300e3157a24 */ /* 0x000fe400078e0215 */
[----:B------:R-:W-:Y:S02]  /*15070*/  IMAD R15, R15, c[0x0][0x4e8], R16 ;  /* 0x00013a000f0f7a24 */ /* 0x000fe400078e0210 */
[----:B------:R-:W-:-:S03]  /*15080*/  IMAD.WIDE.U32 R20, R2, c[0x0][0x430], R20 ;  /* 0x00010c0002147a25 */ /* 0x000fc600078e0014 */
[----:B------:R-:W-:Y:S02]  /*15090*/  SHF.R.S32.HI R0, RZ, 0x1f, R15 ;  /* 0x0000001fff007819 */ /* 0x000fe4000001140f */
[----:B------:R-:W-:-:S03]  /*150a0*/  IADD3 R21, R21, R17, RZ ;  /* 0x0000001115157210 */ /* 0x000fc60007ffe0ff */
[----:B------:R-:W-:Y:S02]  /*150b0*/  IMAD R0, R0, c[0x0][0x428], RZ ;  /* 0x00010a0000007a24 */ /* 0x000fe400078e02ff */
[----:B------:R-:W-:-:S04]  /*150c0*/  IMAD.WIDE.U32 R16, R15, c[0x0][0x428], R20 ;  /* 0x00010a000f107a25 */ /* 0x000fc800078e0014 */
[----:B------:R-:W-:Y:S01]  /*150d0*/  IMAD R15, R15, c[0x0][0x42c], R0 ;  /* 0x00010b000f0f7a24 */ /* 0x000fe200078e0200 */
[----:B------:R-:W-:-:S04]  /*150e0*/  LEA R168, P1, R16, c[0x0][0x400], 0x2 ;  /* 0x0001000010a87a11 */ /* 0x000fc800078210ff */
[----:B------:R-:W-:-:S04]  /*150f0*/  IADD3 R15, R17, R15, RZ ;  /* 0x0000000f110f7210 */ /* 0x000fc80007ffe0ff */
[----:B------:R-:W-:Y:S01]  /*15100*/  LEA.HI.X R167, R16, c[0x0][0x404], R15, 0x2, P1 ;  /* 0x0001010010a77a11 */ /* 0x000fe200008f140f */
[----:B------:R-:W-:Y:S05]  /*15110*/  BRA.DIV ~URZ, `(.L_x_1483) ;  /* 0x000032027f007947 */ /* 0x000fea000b800000 */
[----:B------:R1:W2:Y:S02]  /*15120*/  SHFL.IDX PT, R169, R167, RZ, 0x1c1f ;  /* 0x001c1fffa7a97589 */ /* 0x0002a400000e0000 */
.L_x_1540:
[----:B------:R-:W-:Y:S05]  /*15130*/  BRA.DIV ~URZ, `(.L_x_1484) ;  /* 0x000032527f007947 */ /* 0x000fea000b800000 */
[----:B------:R3:W4:Y:S02]  /*15140*/  SHFL.IDX PT, R2, R168, RZ, 0x1c1f ;  /* 0x001c1fffa8027589 */ /* 0x00072400000e0000 */
.L_x_1541:
[----:B------:R-:W-:Y:S01]  /*15150*/  LOP3.LUT R18, R18, 0x7ffffffc, RZ, 0xc0, !PT ;  /* 0x7ffffffc12127812 */ /* 0x000fe200078ec0ff */
[----:B------:R-:W-:Y:S04]  /*15160*/  BSSY B0, `(.L_x_1485) ;  /* 0x0000093000007945 */ /* 0x000fe80003800000 */
        /* <DEDUP_REMOVED lines=56> */
[-C--:B------:R-:W-:Y:S02]  /*154f0*/  @!P0 LEA R14, P2, R164, R2.reuse, 0x2 ;  /* 0x00000002a40e8211 */ /* 0x080fe400078410ff */
[----:B------:R-:W-:Y:S01]  /*15500*/  @!P3 LEA R170, P5, R163, R2, 0x2 ;  /* 0x00000002a3aab211 */ /* 0x000fe200078a10ff */
[----:B------:R-:W-:Y:S01]  /*15510*/  @!P1 IMAD.WIDE R16, R166, 0x4, R16 ;  /* 0x00000004a6109825 */ /* 0x000fe200078e0210 */
[----:B------:R-:W-:Y:S02]  /*15520*/  @!P0 LEA.HI.X R15, R164, R169, R25, 0x2, P2 ;  /* 0x000000a9a40f8211 */ /* 0x000fe400010f1419 */
[----:B------:R-:W-:Y:S02]  /*15530*/  ISETP.GE.AND P2, PT, R159, c[0x0][0x3c8], PT ;  /* 0x0000f2009f007a0c */ /* 0x000fe40003f46270 */
[----:B------:R2:W-:Y:S01]  /*15540*/  @!P1 ST.E.64 [R16.64], R132 ;  /* 0x0000008410009985 */ /* 0x0005e2000c101b08 */
[----:B------:R-:W-:-:S02]  /*15550*/  ISETP.GE.AND P1, PT, R157, c[0x0][0x3c8], PT ;  /* 0x0000f2009d007a0c */ /* 0x000fc40003f26270 */
[----:B------:R-:W-:Y:S01]  /*15560*/  @!P3 LEA.HI.X R171, R163, R169, R160, 0x2, P5 ;  /* 0x000000a9a3abb211 */ /* 0x000fe200028f14a0 */
[----:B------:R4:W-:Y:S01]  /*15570*/  @!P0 ST.E.64 [R14.64], R128 ;  /* 0x000000800e008985 */ /* 0x0009e2000c101b08 */
[----:B------:R-:W-:-:S03]  /*15580*/  @!P4 LEA R172, P0, R161, R2, 0x2 ;  /* 0x00000002a1acc211 */ /* 0x000fc600078010ff */
[----:B------:R5:W-:Y:S01]  /*15590*/  @!P3 ST.E.64 [R170.64], R124 ;  /* 0x0000007caa00b985 */ /* 0x000be2000c101b08 */
[-C--:B------:R-:W-:Y:S02]  /*155a0*/  @!P4 LEA.HI.X R173, R161, R169.reuse, R158, 0x2, P0 ;  /* 0x000000a9a1adc211 */ /* 0x080fe400000f149e */
[----:B------:R-:W-:Y:S02]  /*155b0*/  @!P2 LEA R174, P5, R159, R2, 0x2 ;  /* 0x000000029faea211 */ /* 0x000fe400078a10ff */
[----:B------:R-:W-:Y:S01]  /*155c0*/  ISETP.GE.AND P3, PT, R151, c[0x0][0x3c8], PT ;  /* 0x0000f20097007a0c */ /* 0x000fe20003f66270 */
[----:B------:R1:W-:Y:S01]  /*155d0*/  @!P4 ST.E.64 [R172.64], R120 ;  /* 0x00000078ac00c985 */ /* 0x0003e2000c101b08 */
[----:B------:R-:W-:Y:S02]  /*155e0*/  @!P2 LEA.HI.X R175, R159, R169, R156, 0x2, P5 ;  /* 0x000000a99fafa211 */ /* 0x000fe400028f149c */
[----:B------:R-:W-:-:S03]  /*155f0*/  ISETP.GE.AND P4, PT, R149, c[0x0][0x3c8], PT ;  /* 0x0000f20095007a0c */ /* 0x000fc60003f86270 */
[----:B------:R3:W-:Y:S01]  /*15600*/  @!P2 ST.E.64 [R174.64], R116 ;  /* 0x00000074ae00a985 */ /* 0x0007e2000c101b08 */
[----:B------:R-:W-:Y:S02]  /*15610*/  ISETP.GE.AND P2, PT, R89, c[0x0][0x3c8], PT ;  /* 0x0000f20059007a0c */ /* 0x000fe40003f46270 */
[----:B--2---:R-:W-:-:S04]  /*15620*/  @!P1 LEA R16, P0, R157, R2, 0x2 ;  /* 0x000000029d109211 */ /* 0x004fc800078010ff */
[-C--:B------:R-:W-:Y:S02]  /*15630*/  @!P1 LEA.HI.X R17, R157, R169.reuse, R154, 0x2, P0 ;  /* 0x000000a99d119211 */ /* 0x080fe400000f149a */
[-C--:B----4-:R-:W-:Y:S02]  /*15640*/  @!P3 LEA R14, P5, R151, R2.reuse, 0x2 ;  /* 0x00000002970eb211 */ /* 0x090fe400078a10ff */
[----:B-----5:R-:W-:Y:S01]  /*15650*/  @!P4 LEA R124, P0, R149, R2, 0x2 ;  /* 0x00000002957cc211 */ /* 0x020fe200078010ff */
[----:B------:R2:W-:Y:S01]  /*15660*/  @!P1 ST.E.64 [R16.64], R112 ;  /* 0x0000007010009985 */ /* 0x0005e2000c101b08 */
[----:B------:R-:W-:Y:S02]  /*15670*/  ISETP.GE.AND P1, PT, R39, c[0x0][0x3c8], PT ;  /* 0x0000f20027007a0c */ /* 0x000fe40003f26270 */
[-C--:B------:R-:W-:Y:S02]  /*15680*/  @!P3 LEA.HI.X R15, R151, R169.reuse, R150, 0x2, P5 ;  /* 0x000000a9970fb211 */ /* 0x080fe400028f1496 */
[----:B------:R-:W-:-:S02]  /*15690*/  @!P4 LEA.HI.X R125, R149, R169, R88, 0x2, P0 ;  /* 0x000000a9957dc211 */ /* 0x000fc400000f1458 */
[-C--:B-1----:R-:W-:Y:S01]  /*156a0*/  @!P2 LEA R120, P5, R89, R2.reuse, 0x2 ;  /* 0x000000025978a211 */ /* 0x082fe200078a10ff */
[----:B------:R1:W-:Y:S01]  /*156b0*/  @!P3 ST.E.64 [R14.64], R108 ;  /* 0x0000006c0e00b985 */ /* 0x0003e2000c101b08 */
[----:B------:R-:W-:Y:S02]  /*156c0*/  ISETP.GE.AND P3, PT, R37, c[0x0][0x3c8], PT ;  /* 0x0000f20025007a0c */ /* 0x000fe40003f66270 */
[----:B------:R-:W-:Y:S01]  /*156d0*/  @!P2 LEA.HI.X R121, R89, R169, R86, 0x2, P5 ;  /* 0x000000a95979a211 */ /* 0x000fe200028f1456 */
[----:B------:R4:W-:Y:S01]  /*156e0*/  @!P4 ST.E.64 [R124.64], R104 ;  /* 0x000000687c00c985 */ /* 0x0009e2000c101b08 */
[----:B------:R-:W-:Y:S02]  /*156f0*/  ISETP.GE.AND P4, PT, R35, c[0x0][0x3c8], PT ;  /* 0x0000f20023007a0c */ /* 0x000fe40003f86270 */
[----:B---3--:R-:W-:Y:S01]  /*15700*/  @!P1 LEA R116, P0, R39, R2, 0x2 ;  /* 0x0000000227749211 */ /* 0x008fe200078010ff */
[----:B------:R3:W-:Y:S01]  /*15710*/  @!P2 ST.E.64 [R120.64], R40 ;  /* 0x000000287800a985 */ /* 0x0007e2000c101b08 */
[----:B------:R-:W-:-:S02]  /*15720*/  ISETP.GE.AND P2, PT, R33, c[0x0][0x3c8], PT ;  /* 0x0000f20021007a0c */ /* 0x000fc40003f46270 */
[----:B------:R-:W-:-:S05]  /*15730*/  @!P1 LEA.HI.X R117, R39, R169, R36, 0x2, P0 ;  /* 0x000000a927759211 */ /* 0x000fca00000f1424 */
[----:B------:R5:W-:Y:S01]  /*15740*/  @!P1 ST.E.64 [R116.64], R44 ;  /* 0x0000002c74009985 */ /* 0x000be2000c101b08 */
[----:B------:R-:W-:Y:S02]  /*15750*/  ISETP.GE.AND P1, PT, R31, c[0x0][0x3c8], PT ;  /* 0x0000f2001f007a0c */ /* 0x000fe40003f26270 */
[----:B--2---:R-:W-:-:S04]  /*15760*/  @!P3 LEA R16, P5, R37, R2, 0x2 ;  /* 0x000000022510b211 */ /* 0x004fc800078a10ff */
[----:B------:R-:W-:Y:S02]  /*15770*/  @!P3 LEA.HI.X R17, R37, R169, R34, 0x2, P5 ;  /* 0x000000a92511b211 */ /* 0x000fe400028f1422 */
[----:B-1----:R-:W-:-:S03]  /*15780*/  @!P4 LEA R14, P0, R35, R2, 0x2 ;  /* 0x00000002230ec211 */ /* 0x002fc600078010ff */
[----:B------:R1:W-:Y:S01]  /*15790*/  @!P3 ST.E.64 [R16.64], R48 ;  /* 0x000000301000b985 */ /* 0x0003e2000c101b08 */
[----:B------:R-:W-:Y:S02]  /*157a0*/  ISETP.GE.AND P3, PT, R24, c[0x0][0x3c8], PT ;  /* 0x0000f20018007a0c */ /* 0x000fe40003f66270 */
[-C--:B------:R-:W-:Y:S02]  /*157b0*/  @!P4 LEA.HI.X R15, R35, R169.reuse, R32, 0x2, P0 ;  /* 0x000000a9230fc211 */ /* 0x080fe400000f1420 */
[-C--:B----4-:R-:W-:Y:S02]  /*157c0*/  @!P2 LEA R104, P5, R33, R2.reuse, 0x2 ;  /* 0x000000022168a211 */ /* 0x090fe400078a10ff */
[----:B---3--:R-:W-:Y:S01]  /*157d0*/  @!P1 LEA R40, P0, R31, R2, 0x2 ;  /* 0x000000021f289211 */ /* 0x008fe200078010ff */
[----:B------:R2:W-:Y:S01]  /*157e0*/  @!P4 ST.E.64 [R14.64], R52 ;  /* 0x000000340e00c985 */ /* 0x0005e2000c101b08 */
[----:B------:R-:W-:Y:S02]  /*157f0*/  @!P2 LEA.HI.X R105, R33, R169, R30, 0x2, P5 ;  /* 0x000000a92169a211 */ /* 0x000fe400028f141e */
[----:B------:R-:W-:-:S02]  /*15800*/  ISETP.GE.AND P4, PT, R22, c[0x0][0x3c8], PT ;  /* 0x0000f20016007a0c */ /* 0x000fc40003f86270 */
[-C--:B------:R-:W-:Y:S01]  /*15810*/  @!P1 LEA.HI.X R41, R31, R169.reuse, R28, 0x2, P0 ;  /* 0x000000a91f299211 */ /* 0x080fe200000f141c */
[----:B------:R-:W-:Y:S01]  /*15820*/  @!P2 ST.E.64 [R104.64], R56 ;  /* 0x000000386800a985 */ /* 0x000fe2000c101b08 */
[----:B------:R-:W-:Y:S02]  /*15830*/  ISETP.GE.AND P2, PT, R20, c[0x0][0x3c8], PT ;  /* 0x0000f20014007a0c */ /* 0x000fe40003f46270 */
[C---:B-----5:R-:W-:Y:S01]  /*15840*/  @!P3 LEA R44, P5, R24.reuse, R2, 0x2 ;  /* 0x00000002182cb211 */ /* 0x060fe200078a10ff */
[----:B------:R3:W-:Y:S01]  /*15850*/  @!P1 ST.E.64 [R40.64], R60 ;  /* 0x0000003c28009985 */ /* 0x0007e2000c101b08 */
[----:B------:R-:W-:Y:S02]  /*15860*/  ISETP.GE.AND P1, PT, R27, c[0x0][0x3c8], PT ;  /* 0x0000f2001b007a0c */ /* 0x000fe40003f26270 */
[----:B------:R-:W-:Y:S02]  /*15870*/  @!P3 LEA.HI.X R45, R24, R169, R23, 0x2, P5 ;  /* 0x000000a9182db211 */ /* 0x000fe400028f1417 */
[----:B------:R-:W-:-:S03]  /*15880*/  ISETP.GE.AND P5, PT, R29, c[0x0][0x3c8], PT ;  /* 0x0000f2001d007a0c */ /* 0x000fc60003fa6270 */
[----:B------:R4:W-:Y:S01]  /*15890*/  @!P3 ST.E.64 [R44.64], R64 ;  /* 0x000000402c00b985 */ /* 0x0009e2000c101b08 */
[----:B-1----:R-:W-:-:S05]  /*158a0*/  @!P4 LEA R16, P0, R22, R2, 0x2 ;  /* 0x000000021610c211 */ /* 0x002fca00078010ff */
[CC--:B------:R-:W-:Y:S02]  /*158b0*/  @!P1 LEA R48, P3, R27.reuse, R2.reuse, 0x2 ;  /* 0x000000021b309211 */ /* 0x0c0fe400078610ff */
[-C--:B------:R-:W-:Y:S02]  /*158c0*/  @!P4 LEA.HI.X R17, R22, R169.reuse, R21, 0x2, P0 ;  /* 0x000000a91611c211 */ /* 0x080fe400000f1415 */
[-C--:B------:R-:W-:Y:S02]  /*158d0*/  @!P1 LEA.HI.X R49, R27, R169.reuse, R18, 0x2, P3 ;  /* 0x000000a91b319211 */ /* 0x080fe400018f1412 */
[C---:B--2---:R-:W-:Y:S01]  /*158e0*/  @!P2 LEA R14, P0, R20.reuse, R2, 0x2 ;  /* 0x00000002140ea211 */ /* 0x044fe200078010ff */
[----:B------:R1:W-:Y:S01]  /*158f0*/  @!P4 ST.E.64 [R16.64], R68 ;  /* 0x000000441000c985 */ /* 0x0003e2000c101b08 */
[----:B------:R-:W-:Y:S02]  /*15900*/  ISETP.GE.AND P4, PT, R155, c[0x0][0x3c8], PT ;  /* 0x0000f2009b007a0c */ /* 0x000fe40003f86270 */
[----:B------:R-:W-:-:S05]  /*15910*/  @!P2 LEA.HI.X R15, R20, R169, R19, 0x2, P0 ;  /* 0x000000a9140fa211 */ /* 0x000fca00000f1413 */
[----:B------:R2:W-:Y:S01]  /*15920*/  @!P2 ST.E.64 [R14.64], R72 ;  /* 0x000000480e00a985 */ /* 0x0005e2000c101b08 */
[-C--:B---3--:R-:W-:Y:S02]  /*15930*/  @!P6 LEA R40, P0, R165, R2.reuse, 0x2 ;  /* 0x00000002a528e211 */ /* 0x088fe400078010ff */
[----:B------:R-:W-:Y:S01]  /*15940*/  ISETP.GE.AND P2, PT, R153, c[0x0][0x3c8], PT ;  /* 0x0000f20099007a0c */ /* 0x000fe20003f46270 */
[----:B------:R3:W-:Y:S01]  /*15950*/  @!P1 ST.E.64 [R48.64], R76 ;  /* 0x0000004c30009985 */ /* 0x0007e2000c101b08 */
[----:B------:R-:W-:Y:S02]  /*15960*/  @!P6 LEA.HI.X R41, R165, R169, R162, 0x2, P0 ;  /* 0x000000a9a529e211 */ /* 0x000fe400000f14a2 */
[----:B------:R-:W-:Y:S02]  /*15970*/  ISETP.GE.AND P1, PT, R87, c[0x0][0x3c8], PT ;  /* 0x0000f20057007a0c */ /* 0x000fe40003f26270 */
[----:B------:R-:W-:Y:S01]  /*15980*/  ISETP.GE.AND P0, PT, R85, c[0x0][0x3c8], PT ;  /* 0x0000f20055007a0c */ /* 0x000fe20003f06270 */
[----:B------:R3:W-:Y:S01]  /*15990*/  @!P6 ST.E.64 [R40.64], R80 ;  /* 0x000000502800e985 */ /* 0x0007e2000c101b08 */
[----:B----4-:R-:W-:-:S04]  /*159a0*/  @!P4 LEA R44, P6, R155, R2, 0x2 ;  /* 0x000000029b2cc211 */ /* 0x010fc800078c10ff */
[----:B------:R-:W-:Y:S02]  /*159b0*/  @!P4 LEA.HI.X R45, R155, R169, R148, 0x2, P6 ;  /* 0x000000a99b2dc211 */ /* 0x000fe400030f1494 */
[----:B-1----:R-:W-:-:S04]  /*159c0*/  @!P5 LEA R16, P3, R29, R2, 0x2 ;  /* 0x000000021d10d211 */ /* 0x002fc800078610ff */
[----:B------:R-:W-:Y:S02]  /*159d0*/  @!P5 LEA.HI.X R17, R29, R169, R26, 0x2, P3 ;  /* 0x000000a91d11d211 */ /* 0x000fe400018f141a */
[----:B------:R-:W-:-:S03]  /*159e0*/  @!P2 LEA R52, P3, R153, R2, 0x2 ;  /* 0x000000029934a211 */ /* 0x000fc600078610ff */
[----:B------:R1:W-:Y:S01]  /*159f0*/  @!P5 ST.E.64 [R16.64], R4 ;  /* 0x000000041000d985 */ /* 0x0003e2000c101b08 */
[-C--:B--2---:R-:W-:Y:S02]  /*15a00*/  @!P1 LEA R14, P5, R87, R2.reuse, 0x2 ;  /* 0x00000002570e9211 */ /* 0x084fe400078a10ff */
[-C--:B------:R-:W-:Y:S01]  /*15a10*/  @!P2 LEA.HI.X R53, R153, R169.reuse, R152, 0x2, P3 ;  /* 0x000000a99935a211 */ /* 0x080fe200018f1498 */
[----:B------:R1:W-:Y:S01]  /*15a20*/  @!P4 ST.E.64 [R44.64], R6 ;  /* 0x000000062c00c985 */ /* 0x0003e2000c101b08 */
[----:B---3--:R-:W-:Y:S02]  /*15a30*/  @!P0 LEA R48, P3, R85, R2, 0x2 ;  /* 0x0000000255308211 */ /* 0x008fe400078610ff */
[-C--:B------:R-:W-:Y:S01]  /*15a40*/  @!P1 LEA.HI.X R15, R87, R169.reuse, R84, 0x2, P5 ;  /* 0x000000a9570f9211 */ /* 0x080fe200028f1454 */
[----:B------:R1:W-:Y:S01]  /*15a50*/  @!P2 ST.E.64 [R52.64], R92 ;  /* 0x0000005c3400a985 */ /* 0x0003e2000c101b08 */
[----:B------:R-:W-:-:S03]  /*15a60*/  @!P0 LEA.HI.X R49, R85, R169, R38, 0x2, P3 ;  /* 0x000000a955318211 */ /* 0x000fc600018f1426 */
[----:B------:R1:W-:Y:S04]  /*15a70*/  @!P1 ST.E.64 [R14.64], R96 ;  /* 0x000000600e009985 */ /* 0x0003e8000c101b08 */
[----:B------:R1:W-:Y:S02]  /*15a80*/  @!P0 ST.E.64 [R48.64], R100 ;  /* 0x0000006430008985 */ /* 0x0003e4000c101b08 */
.L_x_1486:
[----:B------:R-:W-:Y:S05]  /*15a90*/  BSYNC B0 ;  /* 0x0000000000007941 */ /* 0x000fea0003800000 */
.L_x_1485:
[----:B------:R-:W-:Y:S05]  /*15aa0*/  BRA.DIV ~URZ, `(.L_x_1487) ;  /* 0x000029427f007947 */ /* 0x000fea000b800000 */
[----:B-1----:R-:W1:Y:S04]  /*15ab0*/  SHFL.IDX PT, R167, R167, 0x1, 0x1c1f ;  /* 0x003c1f00a7a77f89 */ /* 0x002e6800000e0000 */
[----:B----4-:R4:W3:Y:S02]  /*15ac0*/  SHFL.IDX PT, R2, R168, 0x1, 0x1c1f ;  /* 0x003c1f00a8027f89 */ /* 0x0108e400000e0000 */
.L_x_1542:
[----:B------:R-:W-:-:S13]  /*15ad0*/  ISETP.NE.AND P0, PT, R9, RZ, PT ;  /* 0x000000ff0900720c */ /* 0x000fda0003f05270 */
[----:B------:R-:W-:Y:S05]  /*15ae0*/  @P0 BRA `(.L_x_1482) ;  /* 0x0000126000000947 */ /* 0x000fea0003800000 */
[----:B------:R-:W-:Y:S02]  /*15af0*/  ISETP.GE.AND P3, PT, R164, c[0x0][0x3c8], PT ;  /* 0x0000f200a4007a0c */ /* 0x000fe40003f66270 */
[----:B------:R-:W-:Y:S02]  /*15b00*/  ISETP.GE.AND P2, PT, R163, c[0x0][0x3c8], PT ;  /* 0x0000f200a3007a0c */ /* 0x000fe40003f46270 */
[----:B------:R-:W-:Y:S02]  /*15b10*/  ISETP.GE.AND P1, PT, R161, c[0x0][0x3c8], PT ;  /* 0x0000f200a1007a0c */ /* 0x000fe40003f26270 */
[----:B------:R-:W-:Y:S02]  /*15b20*/  ISETP.GE.AND P4, PT, R166, c[0x0][0x3c8], PT ;  /* 0x0000f200a6007a0c */ /* 0x000fe40003f86270 */
[----:B------:R-:W-:-:S05]  /*15b30*/  ISETP.GE.AND P0, PT, R159, c[0x0][0x3c8], PT ;  /* 0x0000f2009f007a0c */ /* 0x000fca0003f06270 */
[CC--:B---3--:R-:W-:Y:S02]  /*15b40*/  @!P3 LEA R6, P6, R164.reuse, R2.reuse, 0x2 ;  /* 0x00000002a406b211 */ /* 0x0c8fe400078c10ff */
[-C--:B------:R-:W-:Y:S02]  /*15b50*/  @!P2 LEA R4, P5, R163, R2.reuse, 0x2 ;  /* 0x00000002a304a211 */ /* 0x080fe400078a10ff */
[-C--:B-1----:R-:W-:Y:S02]  /*15b60*/  @!P3 LEA.HI.X R7, R164, R167.reuse, R25, 0x2, P6 ;  /* 0x000000a7a407b211 */ /* 0x082fe400030f1419 */
[-C--:B------:R-:W-:Y:S01]  /*15b70*/  @!P1 LEA R14, P6, R161, R2.reuse, 0x2 ;  /* 0x00000002a10e9211 */ /* 0x080fe200078c10ff */
[----:B------:R-:W-:Y:S01]  /*15b80*/  @!P4 IMAD.MOV.U32 R16, RZ, RZ, R2 ;  /* 0x000000ffff10c224 */ /* 0x000fe200078e0002 */
[----:B------:R-:W-:Y:S01]  /*15b90*/  @!P2 LEA.HI.X R5, R163, R167, R160, 0x2, P5 ;  /* 0x000000a7a305a211 */ /* 0x000fe200028f14a0 */
        /* <DEDUP_REMOVED lines=9> */
[----:B------:R-:W-:Y:S01]  /*15c30*/  @!P3 ST.E.64 [R6.64], R130 ;  /* 0x000000820600b985 */ /* 0x000fe2000c101b08 */
[----:B------:R-:W-:-:S03]  /*15c40*/  ISETP.GE.AND P3, PT, R89, c[0x0][0x3c8], PT ;  /* 0x0000f20059007a0c */ /* 0x000fc60003f66270 */
[----:B------:R3:W-:Y:S01]  /*15c50*/  @!P2 ST.E.64 [R4.64], R126 ;  /* 0x0000007e0400a985 */ /* 0x0007e2000c101b08 */
[----:B------:R-:W-:-:S03]  /*15c60*/  ISETP.GE.AND P2, PT, R39, c[0x0][0x3c8], PT ;  /* 0x0000f20027007a0c */ /* 0x000fc60003f46270 */
[----:B------:R-:W-:Y:S01]  /*15c70*/  @!P1 ST.E.64 [R14.64], R122 ;  /* 0x0000007a0e009985 */ /* 0x000fe2000c101b08 */
[----:B------:R-:W-:-:S03]  /*15c80*/  @!P5 LEA R40, P1, R151, R2, 0x2 ;  /* 0x000000029728d211 */ /* 0x000fc600078210ff */
[----:B------:R5:W-:Y:S01]  /*15c90*/  @!P0 ST.E.64 [R8.64], R118 ;  /* 0x0000007608008985 */ /* 0x000be2000c101b08 */
[----:B------:R-:W-:Y:S02]  /*15ca0*/  @!P6 LEA R44, P0, R157, R2, 0x2 ;  /* 0x000000029d2ce211 */ /* 0x000fe400078010ff */
[-C--:B------:R-:W-:Y:S02]  /*15cb0*/  @!P5 LEA.HI.X R41, R151, R167.reuse, R150, 0x2, P1 ;  /* 0x000000a79729d211 */ /* 0x080fe400008f1496 */
[----:B------:R-:W-:Y:S02]  /*15cc0*/  @!P6 LEA.HI.X R45, R157, R167, R154, 0x2, P0 ;  /* 0x000000a79d2de211 */ /* 0x000fe400000f149a */
[----:B------:R-:W-:-:S03]  /*15cd0*/  ISETP.GE.AND P1, PT, R37, c[0x0][0x3c8], PT ;  /* 0x0000f20025007a0c */ /* 0x000fc60003f26270 */
[----:B------:R-:W-:Y:S01]  /*15ce0*/  @!P6 ST.E.64 [R44.64], R114 ;  /* 0x000000722c00e985 */ /* 0x000fe2000c101b08 */
[----:B------:R-:W-:Y:S02]  /*15cf0*/  ISETP.GE.AND P6, PT, R35, c[0x0][0x3c8], PT ;  /* 0x0000f20023007a0c */ /* 0x000fe40003fc6270 */
[-C--:B-1----:R-:W-:Y:S01]  /*15d00*/  @!P4 LEA R16, P0, R149, R2.reuse, 0x2 ;  /* 0x000000029510c211 */ /* 0x082fe200078010ff */
[----:B------:R-:W-:Y:S01]  /*15d10*/  @!P5 ST.E.64 [R40.64], R110 ;  /* 0x0000006e2800d985 */ /* 0x000fe2000c101b08 */
[----:B------:R-:W-:Y:S02]  /*15d20*/  ISETP.GE.AND P5, PT, R33, c[0x0][0x3c8], PT ;  /* 0x0000f20021007a0c */ /* 0x000fe40003fa6270 */
[----:B------:R-:W-:Y:S02]  /*15d30*/  @!P4 LEA.HI.X R17, R149, R167, R88, 0x2, P0 ;  /* 0x000000a79511c211 */ /* 0x000fe400000f1458 */
[----:B---3--:R-:W-:-:S03]  /*15d40*/  @!P3 LEA R4, P0, R89, R2, 0x2 ;  /* 0x000000025904b211 */ /* 0x008fc600078010ff */
[----:B------:R-:W-:Y:S01]  /*15d50*/  @!P4 ST.E.64 [R16.64], R106 ;  /* 0x0000006a1000c985 */ /* 0x000fe2000c101b08 */
[----:B------:R-:W-:Y:S02]  /*15d60*/  ISETP.GE.AND P4, PT, R31, c[0x0][0x3c8], PT ;  /* 0x0000f2001f007a0c */ /* 0x000fe40003f86270 */
[----:B------:R-:W-:Y:S02]  /*15d70*/  @!P3 LEA.HI.X R5, R89, R167, R86, 0x2, P0 ;  /* 0x000000a75905b211 */ /* 0x000fe400000f1456 */
[----:B------:R-:W-:-:S03]  /*15d80*/  @!P2 LEA R6, P0, R39, R2, 0x2 ;  /* 0x000000022706a211 */ /* 0x000fc600078010ff */
[----:B------:R1:W-:Y:S01]  /*15d90*/  @!P3 ST.E.64 [R4.64], R42 ;  /* 0x0000002a0400b985 */ /* 0x0003e2000c101b08 */
[-C--:B------:R-:W-:Y:S02]  /*15da0*/  @!P2 LEA.HI.X R7, R39, R167.reuse, R36, 0x2, P0 ;  /* 0x000000a72707a211 */ /* 0x080fe400000f1424 */
[CC--:B-----5:R-:W-:Y:S02]  /*15db0*/  @!P1 LEA R8, P0, R37.reuse, R2.reuse, 0x2 ;  /* 0x0000000225089211 */ /* 0x0e0fe400078010ff */
[----:B------:R-:W-:Y:S01]  /*15dc0*/  ISETP.GE.AND P3, PT, R24, c[0x0][0x3c8], PT ;  /* 0x0000f20018007a0c */ /* 0x000fe20003f66270 */
[----:B------:R3:W-:Y:S01]  /*15dd0*/  @!P2 ST.E.64 [R6.64], R46 ;  /* 0x0000002e0600a985 */ /* 0x0007e2000c101b08 */
[----:B------:R-:W-:Y:S02]  /*15de0*/  @!P1 LEA.HI.X R9, R37, R167, R34, 0x2, P0 ;  /* 0x000000a725099211 */ /* 0x000fe400000f1422 */
[-C--:B------:R-:W-:Y:S02]  /*15df0*/  @!P6 LEA R34, P0, R35, R2.reuse, 0x2 ;  /* 0x000000022322e211 */ /* 0x080fe400078010ff */
[----:B------:R-:W-:Y:S01]  /*15e00*/  ISETP.GE.AND P2, PT, R22, c[0x0][0x3c8], PT ;  /* 0x0000f20016007a0c */ /* 0x000fe20003f46270 */
[----:B------:R5:W-:Y:S01]  /*15e10*/  @!P1 ST.E.64 [R8.64], R50 ;  /* 0x0000003208009985 */ /* 0x000be2000c101b08 */
[----:B------:R-:W-:-:S02]  /*15e20*/  @!P5 LEA R14, P1, R33, R2, 0x2 ;  /* 0x00000002210ed211 */ /* 0x000fc400078210ff */
[-C--:B------:R-:W-:Y:S02]  /*15e30*/  @!P6 LEA.HI.X R35, R35, R167.reuse, R32, 0x2, P0 ;  /* 0x000000a72323e211 */ /* 0x080fe400000f1420 */
[----:B------:R-:W-:Y:S02]  /*15e40*/  @!P4 LEA R32, P0, R31, R2, 0x2 ;  /* 0x000000021f20c211 */ /* 0x000fe400078010ff */
[-C--:B------:R-:W-:Y:S01]  /*15e50*/  @!P5 LEA.HI.X R15, R33, R167.reuse, R30, 0x2, P1 ;  /* 0x000000a7210fd211 */ /* 0x080fe200008f141e */
[----:B------:R-:W-:Y:S01]  /*15e60*/  @!P6 ST.E.64 [R34.64], R54 ;  /* 0x000000362200e985 */ /* 0x000fe2000c101b08 */
[----:B------:R-:W-:Y:S02]  /*15e70*/  ISETP.GE.AND P1, PT, R20, c[0x0][0x3c8], PT ;  /* 0x0000f20014007a0c */ /* 0x000fe40003f26270 */
[----:B------:R-:W-:Y:S01]  /*15e80*/  @!P4 LEA.HI.X R33, R31, R167, R28, 0x2, P0 ;  /* 0x000000a71f21c211 */ /* 0x000fe200000f141c */
[----:B------:R4:W-:Y:S01]  /*15e90*/  @!P5 ST.E.64 [R14.64], R58 ;  /* 0x0000003a0e00d985 */ /* 0x0009e2000c101b08 */
[----:B------:R-:W-:-:S02]  /*15ea0*/  ISETP.GE.AND P6, PT, R27, c[0x0][0x3c8], PT ;  /* 0x0000f2001b007a0c */ /* 0x000fc40003fc6270 */
[----:B------:R-:W-:Y:S01]  /*15eb0*/  ISETP.GE.AND P5, PT, R165, c[0x0][0x3c8], PT ;  /* 0x0000f200a5007a0c */ /* 0x000fe20003fa6270 */
[----:B------:R-:W-:Y:S01]  /*15ec0*/  @!P4 ST.E.64 [R32.64], R62 ;  /* 0x0000003e2000c985 */ /* 0x000fe2000c101b08 */
[CC--:B-1----:R-:W-:Y:S02]  /*15ed0*/  @!P3 LEA R4, P0, R24.reuse, R2.reuse, 0x2 ;  /* 0x000000021804b211 */ /* 0x0c2fe400078010ff */
[----:B------:R-:W-:Y:S02]  /*15ee0*/  ISETP.GE.AND P4, PT, R29, c[0x0][0x3c8], PT ;  /* 0x0000f2001d007a0c */ /* 0x000fe40003f86270 */
[----:B------:R-:W-:Y:S02]  /*15ef0*/  @!P3 LEA.HI.X R5, R24, R167, R23, 0x2, P0 ;  /* 0x000000a71805b211 */ /* 0x000fe400000f1417 */
[----:B---3--:R-:W-:-:S03]  /*15f00*/  @!P2 LEA R6, P0, R22, R2, 0x2 ;  /* 0x000000021606a211 */ /* 0x008fc600078010ff */
        /* <DEDUP_REMOVED lines=11> */
[-C--:B----4-:R-:W-:Y:S02]  /*15fc0*/  @!P4 LEA R14, P0, R29, R2.reuse, 0x2 ;  /* 0x000000021d0ec211 */ /* 0x090fe400078010ff */
[-C--:B------:R-:W-:Y:S01]  /*15fd0*/  @!P5 LEA.HI.X R17, R165, R167.reuse, R162, 0x2, P1 ;  /* 0x000000a7a511d211 */ /* 0x080fe200008f14a2 */
[----:B------:R4:W-:Y:S01]  /*15fe0*/  @!P6 ST.E.64 [R20.64], R78 ;  /* 0x0000004e1400e985 */ /* 0x0009e2000c101b08 */
[----:B------:R-:W-:Y:S02]  /*15ff0*/  ISETP.GE.AND P1, PT, R87, c[0x0][0x3c8], PT ;  /* 0x0000f20057007a0c */ /* 0x000fe40003f26270 */
[----:B------:R-:W-:Y:S01]  /*16000*/  @!P4 LEA.HI.X R15, R29, R167, R26, 0x2, P0 ;  /* 0x000000a71d0fc211 */ /* 0x000fe200000f141a */
[----:B------:R4:W-:Y:S04]  /*16010*/  @!P5 ST.E.64 [R16.64], R82 ;  /* 0x000000521000d985 */ /* 0x0009e8000c101b08 */
[----:B------:R4:W-:Y:S01]  /*16020*/  @!P4 ST.E.64 [R14.64], R12 ;  /* 0x0000000c0e00c985 */ /* 0x0009e2000c101b08 */
[----:B-1----:R-:W-:-:S04]  /*16030*/  @!P3 LEA R4, P0, R155, R2, 0x2 ;  /* 0x000000029b04b211 */ /* 0x002fc800078010ff */
[----:B------:R-:W-:Y:S02]  /*16040*/  @!P3 LEA.HI.X R5, R155, R167, R148, 0x2, P0 ;  /* 0x000000a79b05b211 */ /* 0x000fe400000f1494 */
[----:B---3--:R-:W-:-:S03]  /*16050*/  @!P2 LEA R6, P0, R153, R2, 0x2 ;  /* 0x000000029906a211 */ /* 0x008fc600078010ff */
[----:B------:R4:W-:Y:S01]  /*16060*/  @!P3 ST.E.64 [R4.64], R90 ;  /* 0x0000005a0400b985 */ /* 0x0009e2000c101b08 */
[----:B------:R-:W-:Y:S02]  /*16070*/  @!P2 LEA.HI.X R7, R153, R167, R152, 0x2, P0 ;  /* 0x000000a79907a211 */ /* 0x000fe400000f1498 */
[----:B-----5:R-:W-:-:S03]  /*16080*/  @!P1 LEA R8, P0, R87, R2, 0x2 ;  /* 0x0000000257089211 */ /* 0x020fc600078010ff */
[----:B------:R4:W-:Y:S01]  /*16090*/  @!P2 ST.E.64 [R6.64], R94 ;  /* 0x0000005e0600a985 */ /* 0x0009e2000c101b08 */
[----:B------:R-:W-:Y:S02]  /*160a0*/  @!P1 LEA.HI.X R9, R87, R167, R84, 0x2, P0 ;  /* 0x000000a757099211 */ /* 0x000fe400000f1454 */
[----:B------:R-:W-:-:S03]  /*160b0*/  ISETP.GE.AND P0, PT, R85, c[0x0][0x3c8], PT ;  /* 0x0000f20055007a0c */ /* 0x000fc60003f06270 */
[----:B------:R4:W-:Y:S10]  /*160c0*/  @!P1 ST.E.64 [R8.64], R98 ;  /* 0x0000006208009985 */ /* 0x0009f4000c101b08 */
[----:B------:R-:W-:Y:S05]  /*160d0*/  @P0 BRA `(.L_x_1482) ;  /* 0x00000c7000000947 */ /* 0x000fea0003800000 */
[----:B----4-:R-:W-:-:S04]  /*160e0*/  LEA R4, P0, R85, R2, 0x2 ;  /* 0x0000000255047211 */ /* 0x010fc800078010ff */
[----:B------:R-:W-:-:S05]  /*160f0*/  LEA.HI.X R5, R85, R167, R38, 0x2, P0 ;  /* 0x000000a755057211 */ /* 0x000fca00000f1426 */
[----:B------:R1:W-:Y:S01]  /*16100*/  ST.E.64 [R4.64], R102 ;  /* 0x0000006604007985 */ /* 0x0003e2000c101b08 */
[----:B------:R-:W-:Y:S05]  /*16110*/  BRA `(.L_x_1482) ;  /* 0x00000c3000007947 */ /* 0x000fea0003800000 */
.L_x_1467:
[----:B------:R-:W-:Y:S01]  /*16120*/  ISETP.NE.U32.AND P0, PT, RZ, c[0x0][0x508], PT ;  /* 0x00014200ff007a0c */ /* 0x000fe20003f05070 */
[----:B------:R-:W-:Y:S01]  /*16130*/  IMAD.MOV.U32 R7, RZ, RZ, 0x4 ;  /* 0x00000004ff077424 */ /* 0x000fe200078e00ff */
[----:B------:R-:W-:Y:S01]  /*16140*/  ISETP.NE.U32.AND P2, PT, RZ, c[0x0][0x500], PT ;  /* 0x00014000ff007a0c */ /* 0x000fe20003f45070 */
[----:B------:R-:W-:Y:S01]  /*16150*/  IMAD.MOV.U32 R0, RZ, RZ, RZ ;  /* 0x000000ffff007224 */ /* 0x000fe200078e00ff */
[----:B------:R-:W-:Y:S01]  /*16160*/  ISETP.NE.AND.EX P1, PT, RZ, c[0x0][0x50c], PT, P0 ;  /* 0x00014300ff007a0c */ /* 0x000fe20003f25300 */
[----:B------:R-:W-:Y:S01]  /*16170*/  IMAD.MOV.U32 R4, RZ, RZ, c[0x0][0x388] ;  /* 0x0000e200ff047624 */ /* 0x000fe200078e00ff */
[----:B------:R-:W-:Y:S01]  /*16180*/  ISETP.NE.AND.EX P2, PT, RZ, c[0x0][0x504], PT, P2 ;  /* 0x00014100ff007a0c */ /* 0x000fe20003f45320 */
[----:B------:R-:W-:Y:S01]  /*16190*/  IMAD.WIDE R6, R224, R7, c[0x0][0x500] ;  /* 0x00014000e0067625 */ /* 0x000fe200078e0207 */
[----:B------:R-:W-:-:S09]  /*161a0*/  SHF.R.S32.HI R5, RZ, 0x1f, R224 ;  /* 0x0000001fff057819 */ /* 0x000fd200000114e0 */
        /* <DEDUP_REMOVED lines=8> */
[----:B-----5:R-:W2:Y:S04]  /*16230*/  LDG.E R4, [R6.64] ;  /* 0x0000000806047981 */ /* 0x020ea8000c1e1900 */
[----:B-1----:R-:W2:Y:S02]  /*16240*/  LDG.E R9, [R6.64+0x4] ;  /* 0x0000040806097981 */ /* 0x002ea4000c1e1900 */
[----:B--2---:R-:W-:Y:S02]  /*16250*/  IADD3 R4, -R4, R9, RZ ;  /* 0x0000000904047210 */ /* 0x004fe40007ffe1ff */
.L_x_1488:
[----:B------:R-:W-:Y:S01]  /*16260*/  ISETP.GT.AND P0, PT, R146, 0x7f, PT ;  /* 0x0000007f9200780c */ /* 0x000fe20003f04270 */
[----:B------:R-:W-:Y:S01]  /*16270*/  BSSY B0, `(.L_x_1489) ;  /* 0x0000034000007945 */ /* 0x000fe20003800000 */
[----:B------:R-:W-:Y:S02]  /*16280*/  SEL R224, R224, RZ, !P2 ;  /* 0x000000ffe0e07207 */ /* 0x000fe40005000000 */
[----:B------:R-:W-:-:S02]  /*16290*/  SEL R5, R5, RZ, !P2 ;  /* 0x000000ff05057207 */ /* 0x000fc40005000000 */
[----:B-1---5:R-:W-:-:S07]  /*162a0*/  SHF.R.S32.HI R6, RZ, 0x1f, R0 ;  /* 0x0000001fff067819 */ /* 0x022fce0000011400 */
[----:B------:R-:W-:Y:S05]  /*162b0*/  @P0 BRA `(.L_x_1490) ;  /* 0x000002f000000947 */ /* 0x000fea0003800000 */
[----:B------:R-:W-:Y:S01]  /*162c0*/  IMAD R7, R4, c[0x0][0x4e8], RZ ;  /* 0x00013a0004077a24 */ /* 0x000fe200078e02ff */
[----:B------:R-:W-:-:S04]  /*162d0*/  LEA R2, R209, R146, 0x7 ;  /* 0x00000092d1027211 */ /* 0x000fc800078e38ff */
[----:B------:R-:W-:-:S13]  /*162e0*/  ISETP.GE.AND P0, PT, R2, R7, PT ;  /* 0x000000070200720c */ /* 0x000fda0003f06270 */
[----:B------:R-:W-:Y:S05]  /*162f0*/  @P0 BRA `(.L_x_1490) ;  /* 0x000002b000000947 */ /* 0x000fea0003800000 */
[----:B------:R-:W-:Y:S01]  /*16300*/  IMAD.MOV.U32 R15, RZ, RZ, 0x368 ;  /* 0x00000368ff0f7424 */ /* 0x000fe200078e00ff */
[----:B------:R-:W-:Y:S01]  /*16310*/  ISETP.GT.AND P2, PT, R210, 0x1, PT ;  /* 0x00000001d200780c */ /* 0x000fe20003f44270 */
[----:B------:R-:W-:-:S03]  /*16320*/  IMAD.MOV.U32 R7, RZ, RZ, c[0x0][0x4e8] ;  /* 0x00013a00ff077624 */ /* 0x000fc600078e00ff */
[----:B------:R-:W-:Y:S02]  /*16330*/  SEL R15, R15, 0x328, P2 ;  /* 0x000003280f0f7807 */ /* 0x000fe40001000000 */
[----:B------:R-:W-:Y:S02]  /*16340*/  ISETP.NE.AND P0, PT, R7, 0x1, PT ;  /* 0x000000010700780c */ /* 0x000fe40003f05270 */
[----:B------:R-:W1:Y:S01]  /*16350*/  LDC.64 R26, c[0x0][R15+0x170] ;  /* 0x00005c000f1a7b82 */ /* 0x000e620000000a00 */
[----:B------:R-:W-:Y:S02]  /*16360*/  MOV R7, R2 ;  /* 0x0000000200077202 */ /* 0x000fe40000000f00 */
[----:B------:R-:W-:-:S05]  /*16370*/  SEL R227, R227, RZ, P2 ;  /* 0x000000ffe3e37207 */ /* 0x000fca0001000000 */
[----:B------:R-:W2:Y:S03]  /*16380*/  LDC.64 R24, c[0x0][R15+0x168] ;  /* 0x00005a000f187b82 */ /* 0x000ea60000000a00 */
[----:B------:R-:W-:-:S05]  /*16390*/  @P0 IMAD.HI.U32 R12, R2, c[0x0][0x4ec], RZ ;  /* 0x00013b00020c0a27 */ /* 0x000fca00078e00ff */
[----:B------:R-:W3:Y:S01]  /*163a0*/  LDC.64 R18, c[0x0][R15+0x178] ;  /* 0x00005e000f127b82 */ /* 0x000ee20000000a00 */
[----:B------:R-:W-:-:S05]  /*163b0*/  @P0 SHF.R.U32.HI R7, RZ, c[0x0][0x4f0], R12 ;  /* 0x00013c00ff070a19 */ /* 0x000fca000001160c */
[--C-:B------:R-:W-:Y:S02]  /*163c0*/  IMAD.MOV R13, RZ, RZ, -R7.reuse ;  /* 0x000000ffff0d7224 */ /* 0x100fe400078e0a07 */
[----:B------:R-:W4:Y:S02]  /*163d0*/  LDC.64 R16, c[0x0][R15+0x160] ;  /* 0x000058000f107b82 */ /* 0x000f240000000a00 */
[----:B------:R-:W-:Y:S01]  /*163e0*/  IMAD R13, R13, c[0x0][0x4e8], R2 ;  /* 0x00013a000d0d7a24 */ /* 0x000fe200078e0202 */
[----:B------:R-:W-:Y:S01]  /*163f0*/  SHF.R.S32.HI R2, RZ, 0x1f, R7 ;  /* 0x0000001fff027819 */ /* 0x000fe20000011407 */
[-C--:B-1----:R-:W-:Y:S02]  /*16400*/  IMAD R14, R27, R224.reuse, RZ ;  /* 0x000000e01b0e7224 */ /* 0x082fe400078e02ff */
[----:B------:R-:W-:-:S04]  /*16410*/  IMAD.WIDE.U32 R22, R26, R224, RZ ;  /* 0x000000e01a167225 */ /* 0x000fc800078e00ff */
[----:B------:R-:W-:Y:S02]  /*16420*/  IMAD R9, R26, R5, R14 ;  /* 0x000000051a097224 */ /* 0x000fe400078e020e */
[-C--:B--2---:R-:W-:Y:S02]  /*16430*/  IMAD R8, R25, R225.reuse, RZ ;  /* 0x000000e119087224 */ /* 0x084fe400078e02ff */
[----:B------:R-:W-:Y:S01]  /*16440*/  IMAD.WIDE.U32 R24, R24, R225, RZ ;  /* 0x000000e118187225 */ /* 0x000fe200078e00ff */
[----:B------:R-:W-:-:S03]  /*16450*/  IADD3 R9, R23, R9, RZ ;  /* 0x0000000917097210 */ /* 0x000fc60007ffe0ff */
[----:B------:R-:W-:Y:S01]  /*16460*/  IMAD.IADD R8, R25, 0x1, R8 ;  /* 0x0000000119087824 */ /* 0x000fe200078e0208 */
[----:B------:R-:W-:Y:S01]  /*16470*/  IADD3 R14, P1, P0, R22, R24, R0 ;  /* 0x00000018160e7210 */ /* 0x000fe2000783e000 */
[-C--:B---3--:R-:W-:Y:S02]  /*16480*/  IMAD R12, R19, R227.reuse, RZ ;  /* 0x000000e3130c7224 */ /* 0x088fe400078e02ff */
[----:B------:R-:W-:Y:S01]  /*16490*/  IMAD.WIDE.U32 R18, R18, R227, RZ ;  /* 0x000000e312127225 */ /* 0x000fe200078e00ff */
[----:B------:R-:W-:-:S04]  /*164a0*/  IADD3.X R8, R9, R8, R6, P1, P0 ;  /* 0x0000000809087210 */ /* 0x000fc80000fe0406 */
[----:B------:R-:W-:Y:S02]  /*164b0*/  IADD3 R9, R19, R12, RZ ;  /* 0x0000000c13097210 */ /* 0x000fe40007ffe0ff */
[----:B------:R-:W-:Y:S01]  /*164c0*/  IADD3 R14, P1, P0, R7, R14, R18 ;  /* 0x0000000e070e7210 */ /* 0x000fe2000783e012 */
[-C--:B----4-:R-:W-:Y:S01]  /*164d0*/  IMAD R7, R17, R13.reuse, RZ ;  /* 0x0000000d11077224 */ /* 0x090fe200078e02ff */
[----:B------:R-:W-:Y:S02]  /*164e0*/  SHF.R.S32.HI R12, RZ, 0x1f, R13 ;  /* 0x0000001fff0c7819 */ /* 0x000fe4000001140d */
[----:B------:R-:W-:Y:S01]  /*164f0*/  IADD3.X R15, R2, R8, R9, P1, P0 ;  /* 0x00000008020f7210 */ /* 0x000fe20000fe0409 */
[----:B------:R-:W-:Y:S01]  /*16500*/  IMAD.MOV.U32 R2, RZ, RZ, c[0x0][0x4a8] ;  /* 0x00012a00ff027624 */ /* 0x000fe200078e00ff */
[----:B------:R-:W-:Y:S01]  /*16510*/  MOV R8, c[0x0][0x4ac] ;  /* 0x00012b0000087a02 */ /* 0x000fe20000000f00 */
[C---:B------:R-:W-:Y:S02]  /*16520*/  IMAD R7, R16.reuse, R12, R7 ;  /* 0x0000000c10077224 */ /* 0x040fe400078e0207 */
[----:B------:R-:W-:Y:S01]  /*16530*/  IMAD.WIDE.U32 R14, R16, R13, R14 ;  /* 0x0000000d100e7225 */ /* 0x000fe200078e000e */
[----:B------:R-:W-:-:S02]  /*16540*/  SEL R2, R2, c[0x0][0x450], P2 ;  /* 0x0001140002027a07 */ /* 0x000fc40001000000 */
[----:B------:R-:W-:Y:S01]  /*16550*/  SEL R8, R8, c[0x0][0x454], P2 ;  /* 0x0001150008087a07 */ /* 0x000fe20001000000 */
[----:B------:R-:W-:Y:S01]  /*16560*/  IMAD.IADD R7, R15, 0x1, R7 ;  /* 0x000000010f077824 */ /* 0x000fe200078e0207 */
[C---:B------:R-:W-:Y:S02]  /*16570*/  LEA R12, P0, R14.reuse, R2, 0x2 ;  /* 0x000000020e0c7211 */ /* 0x040fe400078010ff */
[----:B------:R-:W-:Y:S02]  /*16580*/  MOV R2, 0xff800000 ;  /* 0xff80000000027802 */ /* 0x000fe40000000f00 */
[----:B------:R-:W-:-:S05]  /*16590*/  LEA.HI.X R13, R14, R8, R7, 0x2, P0 ;  /* 0x000000080e0d7211 */ /* 0x000fca00000f1407 */
[----:B------:R1:W-:Y:S04]  /*165a0*/  STG.E [R12.64], R2 ;  /* 0x000000020c007986 */ /* 0x0003e8000c101908 */
.L_x_1490:
[----:B------:R-:W-:Y:S05]  /*165b0*/  BSYNC B0 ;  /* 0x0000000000007941 */ /* 0x000fea0003800000 */
.L_x_1489:
[----:B------:R-:W-:-:S13]  /*165c0*/  ISETP.GT.AND P0, PT, R210, 0x1, PT ;  /* 0x00000001d200780c */ /* 0x000fda0003f04270 */
[----:B------:R-:W-:Y:S05]  /*165d0*/  @P0 BRA `(.L_x_1482) ;  /* 0x0000077000000947 */ /* 0x000fea0003800000 */
[----:B-1----:R-:W-:Y:S01]  /*165e0*/  IMAD R13, R6, c[0x0][0x3a0], RZ ;  /* 0x0000e800060d7a24 */ /* 0x002fe200078e02ff */
[----:B------:R-:W-:Y:S01]  /*165f0*/  SHF.R.S32.HI R7, RZ, 0x1f, R146 ;  /* 0x0000001fff077819 */ /* 0x000fe20000011492 */
[----:B------:R-:W-:-:S03]  /*16600*/  IMAD.WIDE.U32 R8, R0, c[0x0][0x3a0], RZ ;  /* 0x0000e80000087a25 */ /* 0x000fc600078e00ff */
[----:B------:R-:W-:Y:S01]  /*16610*/  LEA.HI R7, R7, R146, RZ, 0x3 ;  /* 0x0000009207077211 */ /* 0x000fe200078f18ff */
[----:B------:R-:W-:Y:S01]  /*16620*/  IMAD R2, R0, c[0x0][0x3a4], R13 ;  /* 0x0000e90000027a24 */ /* 0x000fe200078e020d */
[----:B------:R-:W-:Y:S01]  /*16630*/  MOV R0, c[0x0][0x4e8] ;  /* 0x00013a0000007a02 */ /* 0x000fe20000000f00 */
[----:B------:R-:W-:-:S03]  /*16640*/  IMAD R5, R5, c[0x0][0x3f0], RZ ;  /* 0x0000fc0005057a24 */ /* 0x000fc600078e02ff */
[----:B------:R-:W-:Y:S01]  /*16650*/  ISETP.NE.AND P0, PT, R0, 0x1, PT ;  /* 0x000000010000780c */ /* 0x000fe20003f05270 */
[----:B------:R-:W-:Y:S01]  /*16660*/  IMAD R5, R224, c[0x0][0x3f4], R5 ;  /* 0x0000fd00e0057a24 */ /* 0x000fe200078e0205 */
[----:B------:R-:W-:Y:S02]  /*16670*/  SHF.R.S32.HI R0, RZ, 0x3, R7 ;  /* 0x00000003ff007819 */ /* 0x000fe40000011407 */
[----:B------:R-:W-:Y:S02]  /*16680*/  IADD3 R9, R9, R2, RZ ;  /* 0x0000000209097210 */ /* 0x000fe40007ffe0ff */
[----:B------:R-:W-:-:S03]  /*16690*/  LEA R2, R201, R0, 0x5 ;  /* 0x00000000c9027211 */ /* 0x000fc600078e28ff */
[----:B------:R-:W-:Y:S01]  /*166a0*/  IMAD.WIDE.U32 R6, R225, c[0x0][0x3e8], R8 ;  /* 0x0000fa00e1067a25 */ /* 0x000fe200078e0008 */
[C---:B------:R-:W-:Y:S02]  /*166b0*/  LEA R2, R209.reuse, R2, 0x7 ;  /* 0x00000002d1027211 */ /* 0x040fe400078e38ff */
[----:B------:R-:W-:Y:S01]  /*166c0*/  LEA R209, R209, R0, 0x7 ;  /* 0x00000000d1d17211 */ /* 0x000fe200078e38ff */
[----:B------:R-:W-:Y:S01]  /*166d0*/  IMAD R13, R225, c[0x0][0x3ec], R7 ;  /* 0x0000fb00e10d7a24 */ /* 0x000fe200078e0207 */
[----:B------:R-:W-:Y:S01]  /*166e0*/  MOV R12, R6 ;  /* 0x00000006000c7202 */ /* 0x000fe20000000f00 */
[----:B------:R-:W-:-:S04]  /*166f0*/  @P0 IMAD.HI.U32 R7, R2, c[0x0][0x4ec], RZ ;  /* 0x00013b0002070a27 */ /* 0x000fc800078e00ff */
[----:B------:R-:W-:Y:S01]  /*16700*/  IMAD.MOV.U32 R8, RZ, RZ, R2 ;  /* 0x000000ffff087224 */ /* 0x000fe200078e0002 */
[----:B------:R-:W-:Y:S01]  /*16710*/  @P0 SHF.R.U32.HI R8, RZ, c[0x0][0x4f0], R7 ;  /* 0x00013c00ff080a19 */ /* 0x000fe20000011607 */
[----:B------:R-:W-:-:S03]  /*16720*/  IMAD.WIDE.U32 R224, R224, c[0x0][0x3f0], R12 ;  /* 0x0000fc00e0e07a25 */ /* 0x000fc600078e000c */
[----:B------:R-:W-:Y:S01]  /*16730*/  SHF.R.S32.HI R6, RZ, 0x1f, R8 ;  /* 0x0000001fff067819 */ /* 0x000fe20000011408 */
[----:B------:R-:W-:Y:S01]  /*16740*/  IMAD.IADD R225, R225, 0x1, R5 ;  /* 0x00000001e1e17824 */ /* 0x000fe200078e0205 */
[----:B------:R-:W-:-:S03]  /*16750*/  IADD3 R7, -R8, RZ, RZ ;  /* 0x000000ff08077210 */ /* 0x000fc60007ffe1ff */
        /* <DEDUP_REMOVED lines=14> */
.L_x_1543:
[----:B------:R-:W-:Y:S05]  /*16840*/  BRA.DIV ~URZ, `(.L_x_1492) ;  /* 0x00001cd27f007947 */ /* 0x000fea000b800000 */
[----:B------:R3:W4:Y:S02]  /*16850*/  SHFL.IDX PT, R2, R5, RZ, 0x181f ;  /* 0x00181fff05027589 */ /* 0x00072400000e0000 */
.L_x_1544:
        /* <DEDUP_REMOVED lines=12> */
[C---:B------:R-:W-:Y:S02]  /*16920*/  @!P0 LEA R18, P3, R217.reuse, R2, 0x1 ;  /* 0x00000002d9128211 */ /* 0x040fe400078608ff */
[-C--:B--2---:R-:W-:Y:S02]  /*16930*/  @!P2 LEA.HI.X R17, R20, R7.reuse, R13, 0x1, P5 ;  /* 0x000000071411a211 */ /* 0x084fe400028f0c0d */
[-C--:B------:R-:W-:Y:S02]  /*16940*/  @!P1 LEA.HI.X R15, R218, R7.reuse, R9, 0x1, P4 ;  /* 0x00000007da0f9211 */ /* 0x080fe400020f0c09 */
[----:B------:R-:W-:Y:S01]  /*16950*/  @!P0 LEA.HI.X R19, R217, R7, R4, 0x1, P3 ;  /* 0x00000007d9138211 */ /* 0x000fe200018f0c04 */
[----:B------:R2:W-:Y:S04]  /*16960*/  @!P2 ST.E.128 [R16.64], RZ ;  /* 0x000000ff1000a985 */ /* 0x0005e8000c101d08 */
[----:B------:R2:W-:Y:S04]  /*16970*/  @!P1 ST.E.128 [R14.64], RZ ;  /* 0x000000ff0e009985 */ /* 0x0005e8000c101d08 */
[----:B------:R2:W-:Y:S02]  /*16980*/  @!P0 ST.E.128 [R18.64], RZ ;  /* 0x000000ff12008985 */ /* 0x0005e4000c101d08 */
.L_x_1494:
[----:B------:R-:W-:Y:S05]  /*16990*/  BSYNC B0 ;  /* 0x0000000000007941 */ /* 0x000fea0003800000 */
.L_x_1493:
[----:B------:R-:W-:Y:S05]  /*169a0*/  BRA.DIV ~URZ, `(.L_x_1495) ;  /* 0x00001bd27f007947 */ /* 0x000fea000b800000 */
[----:B--2---:R2:W1:Y:S04]  /*169b0*/  SHFL.IDX PT, R7, R6, 0x1, 0x181f ;  /* 0x00381f0006077f89 */ /* 0x00446800000e0000 */
[----:B----4-:R2:W4:Y:S02]  /*169c0*/  SHFL.IDX PT, R2, R5, 0x1, 0x181f ;  /* 0x00381f0005027f89 */ /* 0x01052400000e0000 */
.L_x_1545:
        /* <DEDUP_REMOVED lines=9> */
[C---:B------:R-:W-:Y:S02]  /*16a60*/  @!P0 LEA R18, P3, R217.reuse, R2, 0x1 ;  /* 0x00000002d9128211 */ /* 0x040fe400078608ff */
[-C--:B-1----:R-:W-:Y:S02]  /*16a70*/  @!P2 LEA.HI.X R17, R20, R7.reuse, R13, 0x1, P5 ;  /* 0x000000071411a211 */ /* 0x082fe400028f0c0d */
[-C--:B------:R-:W-:Y:S02]  /*16a80*/  @!P1 LEA.HI.X R15, R218, R7.reuse, R9, 0x1, P4 ;  /* 0x00000007da0f9211 */ /* 0x080fe400020f0c09 */
[----:B------:R-:W-:Y:S01]  /*16a90*/  @!P0 LEA.HI.X R19, R217, R7, R4, 0x1, P3 ;  /* 0x00000007d9138211 */ /* 0x000fe200018f0c04 */
[----:B------:R1:W-:Y:S04]  /*16aa0*/  @!P2 ST.E.128 [R16.64], RZ ;  /* 0x000000ff1000a985 */ /* 0x0003e8000c101d08 */
[----:B------:R1:W-:Y:S04]  /*16ab0*/  @!P1 ST.E.128 [R14.64], RZ ;  /* 0x000000ff0e009985 */ /* 0x0003e8000c101d08 */
[----:B------:R1:W-:Y:S02]  /*16ac0*/  @!P0 ST.E.128 [R18.64], RZ ;  /* 0x000000ff12008985 */ /* 0x0003e4000c101d08 */
.L_x_1497:
[----:B------:R-:W-:Y:S05]  /*16ad0*/  BSYNC B0 ;  /* 0x0000000000007941 */ /* 0x000fea0003800000 */
.L_x_1496:
[----:B------:R-:W-:Y:S05]  /*16ae0*/  BRA.DIV ~URZ, `(.L_x_1498) ;  /* 0x00001b527f007947 */ /* 0x000fea000b800000 */
[----:B-1----:R1:W2:Y:S02]  /*16af0*/  SHFL.IDX PT, R7, R6, 0x2, 0x181f ;  /* 0x00581f0006077f89 */ /* 0x0022a400000e0000 */
.L_x_1546:
[----:B------:R-:W-:Y:S05]  /*16b00*/  BRA.DIV ~URZ, `(.L_x_1499) ;  /* 0x00001ba27f007947 */ /* 0x000fea000b800000 */
[----:B----4-:R4:W1:Y:S02]  /*16b10*/  SHFL.IDX PT, R2, R5, 0x2, 0x181f ;  /* 0x00581f0005027f89 */ /* 0x01086400000e0000 */
.L_x_1547:
        /* <DEDUP_REMOVED lines=16> */
.L_x_1501:
[----:B------:R-:W-:Y:S05]  /*16c20*/  BSYNC B0 ;  /* 0x0000000000007941 */ /* 0x000fea0003800000 */
.L_x_1500:
[----:B------:R-:W-:Y:S05]  /*16c30*/  BRA.DIV ~URZ, `(.L_x_1502) ;  /* 0x00001ad27f007947 */ /* 0x000fea000b800000 */
[----:B-12---:R-:W1:Y:S04]  /*16c40*/  SHFL.IDX PT, R6, R6, 0x3, 0x181f ;  /* 0x00781f0006067f89 */ /* 0x006e6800000e0000 */
[----:B------:R2:W3:Y:S02]  /*16c50*/  SHFL.IDX PT, R2, R5, 0x3, 0x181f ;  /* 0x00781f0005027f89 */ /* 0x0004e400000e0000 */
.L_x_1548:
[----:B------:R-:W-:-:S04]  /*16c60*/  IADD3 R209, R209, 0x60, RZ ;  /* 0x00000060d1d17810 */ /* 0x000fc80007ffe0ff */
[----:B------:R-:W-:-:S13]  /*16c70*/  ISETP.GE.AND P0, PT, R209, R12, PT ;  /* 0x0000000cd100720c */ /* 0x000fda0003f06270 */
[----:B------:R-:W-:Y:S05]  /*16c80*/  @P0 BRA `(.L_x_1482) ;  /* 0x000000c000000947 */ /* 0x000fea0003800000 */
[----:B------:R-:W-:Y:S02]  /*16c90*/  ISETP.GE.AND P2, PT, R20, c[0x0][0x3c8], PT ;  /* 0x0000f20014007a0c */ /* 0x000fe40003f46270 */
[----:B------:R-:W-:Y:S02]  /*16ca0*/  ISETP.GE.AND P1, PT, R218, c[0x0][0x3c8], PT ;  /* 0x0000f200da007a0c */ /* 0x000fe40003f26270 */
[----:B------:R-:W-:-:S09]  /*16cb0*/  ISETP.GE.AND P0, PT, R217, c[0x0][0x3c8], PT ;  /* 0x0000f200d9007a0c */ /* 0x000fd20003f06270 */
[-C--:B---3--:R-:W-:Y:S02]  /*16cc0*/  @!P2 LEA R12, P5, R20, R2.reuse, 0x1 ;  /* 0x00000002140ca211 */ /* 0x088fe400078a08ff */
        /* <DEDUP_REMOVED lines=8> */
.L_x_1482:
[----:B------:R-:W-:Y:S05]  /*16d50*/  BSYNC B1 ;  /* 0x0000000000017941 */ /* 0x000fea0003800000 */
.L_x_1466:
[----:B------:R-:W-:-:S13]  /*16d60*/  ISETP.NE.AND P0, PT, R216, RZ, PT ;  /* 0x000000ffd800720c */ /* 0x000fda0003f05270 */
[----:B------:R-:W-:Y:S01]  /*16d70*/  @P0 WARPSYNC 0xffffffff ;  /* 0xffffffff00000948 */ /* 0x000fe20003800000 */
[----:B------:R-:W-:Y:S06]  /*16d80*/  @P0 BAR.SYNC.DEFER_BLOCKING 0x5, 0x100 ;  /* 0x0144000000000b1d */ /* 0x000fec0000010000 */
[----:B------:R-:W4:Y:S04]  /*16d90*/  @P0 LDS.128 R208, [0x24100] ;  /* 0x02410000ffd00984 */ /* 0x000f280000000c00 */
[----:B------:R-:W-:Y:S06]  /*16da0*/  @P0 BAR.ARV 0x4, 0x100 ;  /* 0x0104000000000b1d */ /* 0x000fec0000002000 */
[----:B------:R-:W-:Y:S05]  /*16db0*/  @P0 BRA `(.L_x_1503) ;  /* 0x00000a6000000947 */ /* 0x000fea0003800000 */
[----:B-1--4-:R-:W-:Y:S01]  /*16dc0*/  LOP3.LUT R4, R146, 0x1f, RZ, 0xc0, !PT ;  /* 0x0000001f92047812 */ /* 0x012fe200078ec0ff */
[----:B------:R-:W-:-:S03]  /*16dd0*/  IMAD.MOV.U32 R21, RZ, RZ, RZ ;  /* 0x000000ffff157224 */ /* 0x000fc600078e00ff */
[----:B------:R-:W-:Y:S01]  /*16de0*/  ISETP.NE.AND P6, PT, R4, 0x1f, PT ;  /* 0x0000001f0400780c */ /* 0x000fe20003fc5270 */
[----:B------:R-:W-:Y:S10]  /*16df0*/  BRA.DIV ~URZ, `(.L_x_1504) ;  /* 0x000019d27f007947 */ /* 0x000ff4000b800000 */
[----:B--23--:R1:W2:Y:S02]  /*16e00*/  SHFL.IDX PT, R5, R3, RZ, 0x1f ;  /* 0x00001fff03057589 */ /* 0x00c2a400000e0000 */
.L_x_1549:
[----:B------:R-:W-:Y:S05]  /*16e10*/  BRA.DIV ~URZ, `(.L_x_1505) ;  /* 0x00001a227f007947 */ /* 0x000fea000b800000 */
[----:B-1----:R-:W1:Y:S02]  /*16e20*/  SHFL.IDX PT, R3, R3, 0x1, 0x1f ;  /* 0x00201f0003037f89 */ /* 0x002e6400000e0000 */
.L_x_1550:
[----:B------:R-:W-:Y:S02]  /*16e30*/  IMAD.IADD R7, R211, 0x1, R4 ;  /* 0x00000001d3077824 */ /* 0x000fe400078e0204 */
[----:B------:R-:W-:-:S03]  /*16e40*/  IMAD.MOV.U32 R12, RZ, RZ, RZ ;  /* 0x000000ffff0c7224 */ /* 0x000fc600078e00ff */
[----:B------:R-:W-:-:S13]  /*16e50*/  ISETP.GE.OR P0, PT, R7, c[0x0][0x53c], !P6 ;  /* 0x00014f0007007a0c */ /* 0x000fda0007706670 */
[----:B------:R-:W-:Y:S01]  /*16e60*/  @!P0 IMAD.MOV.U32 R2, RZ, RZ, 0x4 ;  /* 0x00000004ff028424 */ /* 0x000fe200078e00ff */
[----:B------:R-:W-:-:S03]  /*16e70*/  @!P0 MOV R0, 0x4 ;  /* 0x0000000400008802 */ /* 0x000fc60000000f00 */
[----:B------:R-:W-:-:S04]  /*16e80*/  @!P0 IMAD.WIDE R8, R7, R2, c[0x0][0x580] ;  /* 0x0001600007088625 */ /* 0x000fc800078e0202 */
[----:B------:R-:W-:Y:S01]  /*16e90*/  @!P0 IMAD.WIDE R6, R7, R0, c[0x0][0x578] ;  /* 0x00015e0007068625 */ /* 0x000fe200078e0200 */
[----:B------:R-:W3:Y:S04]  /*16ea0*/  @!P0 LDG.E R12, [R8.64] ;  /* 0x00000008080c8981 */ /* 0x000ee8000c1e1900 */
[----:B------:R-:W3:Y:S01]  /*16eb0*/  @!P0 LDG.E R21, [R6.64] ;  /* 0x0000000806158981 */ /* 0x000ee2000c1e1900 */
[C---:B------:R-:W-:Y:S02]  /*16ec0*/  ISETP.GE.U32.AND P4, PT, R4.reuse, 0x10, PT ;  /* 0x000000100400780c */ /* 0x040fe40003f86070 */
[C---:B------:R-:W-:Y:S02]  /*16ed0*/  ISETP.GE.U32.AND P3, PT, R4.reuse, 0x8, PT ;  /* 0x000000080400780c */ /* 0x040fe40003f66070 */
[----:B------:R-:W-:-:S02]  /*16ee0*/  ISETP.GE.U32.AND P2, PT, R4, 0x4, PT ;  /* 0x000000040400780c */ /* 0x000fc40003f46070 */
[C---:B------:R-:W-:Y:S02]  /*16ef0*/  ISETP.GE.U32.AND P1, PT, R4.reuse, 0x2, PT ;  /* 0x000000020400780c */ /* 0x040fe40003f26070 */
[----:B------:R-:W-:Y:S02]  /*16f00*/  ISETP.NE.AND P5, PT, R4, RZ, PT ;  /* 0x000000ff0400720c */ /* 0x000fe40003fa5270 */
[----:B------:R-:W-:Y:S01]  /*16f10*/  MOV R19, RZ ;  /* 0x000000ff00137202 */ /* 0x000fe20000000f00 */
[----:B---3--:R-:W-:Y:S01]  /*16f20*/  IMAD R13, R21, R12, RZ ;  /* 0x0000000c150d7224 */ /* 0x008fe200078e02ff */
[----:B------:R-:W-:Y:S07]  /*16f30*/  BRA.DIV ~URZ, `(.L_x_1506) ;  /* 0x000019727f007947 */ /* 0x000fee000b800000 */
[----:B------:R3:W4:Y:S02]  /*16f40*/  SHFL.UP PT, R2, R13, 0x1, RZ ;  /* 0x042000000d027989 */ /* 0x00072400000e00ff */
.L_x_1551:
[----:B----4-:R-:W-:-:S04]  /*16f50*/  SEL R0, R2, RZ, P5 ;  /* 0x000000ff02007207 */ /* 0x010fc80002800000 */
[----:B---3--:R-:W-:Y:S01]  /*16f60*/  IADD3 R13, R13, R0, RZ ;  /* 0x000000000d0d7210 */ /* 0x008fe20007ffe0ff */
        /* <DEDUP_REMOVED lines=14> */
.L_x_1552:
[----:B----4-:R-:W-:Y:S01]  /*17050*/  IMAD R7, R2, c[0x0][0x538], RZ ;  /* 0x00014e0002077a24 */ /* 0x010fe200078e02ff */
[----:B------:R-:W-:Y:S04]  /*17060*/  BSSY B1, `(.L_x_1508) ;  /* 0x0000076000017945 */ /* 0x000fe80003800000 */
[----:B-1----:R-:W-:-:S04]  /*17070*/  IADD3 R208, R7, R3, RZ ;  /* 0x0000000307d07210 */ /* 0x002fc80007ffe0ff */
[----:B--2---:R-:W-:-:S13]  /*17080*/  ISETP.GT.AND P0, PT, R208, R5, PT ;  /* 0x00000005d000720c */ /* 0x004fda0003f04270 */
[----:B------:R-:W-:Y:S05]  /*17090*/  @P0 BRA `(.L_x_1509) ;  /* 0x0000024000000947 */ /* 0x000fea0003800000 */
.L_x_1513:
        /* <DEDUP_REMOVED lines=16> */
.L_x_1553:
        /* <DEDUP_REMOVED lines=12> */
[----:B---3--:R-:W1:Y:S02]  /*17260*/  SHFL.UP PT, R13, R0, 0x10, RZ ;  /* 0x06000000000d7989 */ /* 0x008e6400000e00ff */
[----:B-1----:R-:W-:-:S05]  /*17270*/  SEL R13, R13, RZ, P4 ;  /* 0x000000ff0d0d7207 */ /* 0x002fca0002000000 */
[----:B------:R-:W-:-:S05]  /*17280*/  IMAD.IADD R13, R0, 0x1, R13 ;  /* 0x00000001000d7824 */ /* 0x000fca00078e020d */
[----:B------:R1:W2:Y:S02]  /*17290*/  SHFL.IDX PT, R2, R13, 0x1f, 0x1f ;  /* 0x03e01f000d027f89 */ /* 0x0002a400000e0000 */
.L_x_1554:
[----:B--2---:R-:W-:-:S05]  /*172a0*/  IMAD R7, R2, c[0x0][0x538], RZ ;  /* 0x00014e0002077a24 */ /* 0x004fca00078e02ff */
[----:B------:R-:W-:-:S04]  /*172b0*/  IADD3 R208, R7, R208, RZ ;  /* 0x000000d007d07210 */ /* 0x000fc80007ffe0ff */
[----:B------:R-:W-:-:S13]  /*172c0*/  ISETP.GT.AND P0, PT, R208, R5, PT ;  /* 0x00000005d000720c */ /* 0x000fda0003f04270 */
[----:B-1----:R-:W-:Y:S05]  /*172d0*/  @!P0 BRA `(.L_x_1513) ;  /* 0xfffffdc000008947 */ /* 0x002fea000383ffff */
.L_x_1509:
[----:B------:R-:W-:-:S05]  /*172e0*/  IADD3 R208, -R7, R208, RZ ;  /* 0x000000d007d07210 */ /* 0x000fca0007ffe1ff */
[----:B------:R-:W-:-:S05]  /*172f0*/  IMAD R0, R13, c[0x0][0x538], R208 ;  /* 0x00014e000d007a24 */ /* 0x000fca00078e02d0 */
[----:B------:R-:W-:Y:S01]  /*17300*/  ISETP.GT.AND P0, PT, R0, R5, PT ;  /* 0x000000050000720c */ /* 0x000fe20003f04270 */
[----:B------:R-:W-:-:S12]  /*17310*/  BRA.DIV ~URZ, `(.L_x_1514) ;  /* 0x000019727f007947 */ /* 0x000fd8000b800000 */
[----:B------:R-:W-:-:S04]  /*17320*/  VOTE.ANY R9, PT, !P0 ;  /* 0x0000000000097806 */ /* 0x000fc800040e0100 */
.L_x_1555:
[----:B------:R1:W2:Y:S01]  /*17330*/  POPC R6, R9 ;  /* 0x0000000900067309 */ /* 0x0002a20000000000 */
[----:B------:R-:W-:Y:S05]  /*17340*/  BRA.DIV ~URZ, `(.L_x_1515) ;  /* 0x000019827f007947 */ /* 0x000fea000b800000 */
[----:B--2---:R2:W4:Y:S04]  /*17350*/  SHFL.IDX PT, R7, R12, R6, 0x1f ;  /* 0x00001f060c077589 */ /* 0x00452800000e0000 */
[----:B------:R2:W1:Y:S02]  /*17360*/  SHFL.IDX PT, R3, R21, R6, 0x1f ;  /* 0x00001f0615037589 */ /* 0x00046400000e0000 */
.L_x_1556:
[----:B------:R-:W-:Y:S01]  /*17370*/  ISETP.NE.AND P0, PT, R9, RZ, PT ;  /* 0x000000ff0900720c */ /* 0x000fe20003f05270 */
[----:B------:R-:W-:-:S12]  /*17380*/  BSSY B0, `(.L_x_1516) ;  /* 0x0000005000007945 */ /* 0x000fd80003800000 */
[----:B------:R-:W-:Y:S05]  /*17390*/  @!P0 BRA `(.L_x_1517) ;  /* 0x0000003000008947 */ /* 0x000fea0003800000 */
[----:B------:R-:W-:Y:S01]  /*173a0*/  IADD3 R8, R6, -0x1, RZ ;  /* 0xffffffff06087810 */ /* 0x000fe20007ffe0ff */
[----:B------:R-:W-:Y:S05]  /*173b0*/  BRA.DIV ~URZ, `(.L_x_1518) ;  /* 0x000019e27f007947 */ /* 0x000fea000b800000 */
[----:B------:R2:W3:Y:S02]  /*173c0*/  SHFL.IDX PT, R19, R13, R8, 0x1f ;  /* 0x00001f080d137589 */ /* 0x0004e400000e0000 */
.L_x_1517:
[----:B------:R-:W-:Y:S05]  /*173d0*/  BSYNC B0 ;  /* 0x0000000000007941 */ /* 0x000fea0003800000 */
.L_x_1516:
[----:B----4-:R-:W-:Y:S01]  /*173e0*/  IABS R0, R7 ;  /* 0x0000000700007213 */ /* 0x010fe20000000000 */
[----:B---3--:R-:W-:Y:S01]  /*173f0*/  IMAD R208, R19, c[0x0][0x538], R208 ;  /* 0x00014e0013d07a24 */ /* 0x008fe200078e02d0 */
[----:B-12---:R-:W-:Y:S02]  /*17400*/  IABS R13, R3 ;  /* 0x00000003000d7213 */ /* 0x006fe40000000000 */
[----:B------:R-:W1:Y:S01]  /*17410*/  I2F.RP R14, R0 ;  /* 0x00000000000e7306 */ /* 0x000e620000209400 */
[----:B------:R-:W-:Y:S01]  /*17420*/  IMAD.IADD R12, R5, 0x1, -R208 ;  /* 0x00000001050c7824 */ /* 0x000fe200078e0ad0 */
[----:B------:R-:W-:Y:S02]  /*17430*/  IABS R2, R7 ;  /* 0x0000000700027213 */ /* 0x000fe40000000000 */
[----:B------:R-:W-:Y:S02]  /*17440*/  IADD3 R211, R6, R211, RZ ;  /* 0x000000d306d37210 */ /* 0x000fe40007ffe0ff */
[----:B------:R-:W-:Y:S01]  /*17450*/  IABS R5, R12 ;  /* 0x0000000c00057213 */ /* 0x000fe20000000000 */
[----:B------:R-:W-:Y:S01]  /*17460*/  IMAD.MOV R2, RZ, RZ, -R2 ;  /* 0x000000ffff027224 */ /* 0x000fe200078e0a02 */
[----:B-1----:R-:W1:Y:S08]  /*17470*/  MUFU.RCP R8, R14 ;  /* 0x0000000e00087308 */ /* 0x002e700000001000 */
[----:B------:R-:W-:Y:S01]  /*17480*/  I2F.RP R14, R13 ;  /* 0x0000000d000e7306 */ /* 0x000fe20000209400 */
[----:B-1----:R-:W-:-:S07]  /*17490*/  IADD3 R8, R8, 0xffffffe, RZ ;  /* 0x0ffffffe08087810 */ /* 0x002fce0007ffe0ff */
[----:B------:R-:W1:Y:S02]  /*174a0*/  F2I.FTZ.U32.TRUNC.NTZ R9, R8 ;  /* 0x0000000800097305 */ /* 0x000e64000021f000 */
[----:B-1----:R-:W-:Y:S02]  /*174b0*/  IMAD.MOV R15, RZ, RZ, -R9 ;  /* 0x000000ffff0f7224 */ /* 0x002fe400078e0a09 */
[----:B------:R-:W-:Y:S02]  /*174c0*/  IMAD.MOV.U32 R8, RZ, RZ, RZ ;  /* 0x000000ffff087224 */ /* 0x000fe400078e00ff */
[----:B------:R-:W-:-:S04]  /*174d0*/  IMAD R15, R15, R0, RZ ;  /* 0x000000000f0f7224 */ /* 0x000fc800078e02ff */
[----:B------:R-:W-:Y:S02]  /*174e0*/  IMAD.HI.U32 R15, R9, R15, R8 ;  /* 0x0000000f090f7227 */ /* 0x000fe400078e0008 */
[----:B------:R-:W1:Y:S04]  /*174f0*/  MUFU.RCP R8, R14 ;  /* 0x0000000e00087308 */ /* 0x000e680000001000 */
[----:B------:R-:W-:-:S04]  /*17500*/  IMAD.HI.U32 R15, R15, R5, RZ ;  /* 0x000000050f0f7227 */ /* 0x000fc800078e00ff */
[----:B------:R-:W-:-:S05]  /*17510*/  IMAD R5, R15, R2, R5 ;  /* 0x000000020f057224 */ /* 0x000fca00078e0205 */
[----:B------:R-:W-:Y:S02]  /*17520*/  ISETP.GT.U32.AND P0, PT, R0, R5, PT ;  /* 0x000000050000720c */ /* 0x000fe40003f04070 */
[----:B-1----:R-:W-:-:S04]  /*17530*/  IADD3 R8, R8, 0xffffffe, RZ ;  /* 0x0ffffffe08087810 */ /* 0x002fc80007ffe0ff */
[----:B------:R-:W1:Y:S07]  /*17540*/  F2I.FTZ.U32.TRUNC.NTZ R9, R8 ;  /* 0x0000000800097305 */ /* 0x000e6e000021f000 */
[----:B------:R-:W-:Y:S01]  /*17550*/  @!P0 IMAD.IADD R5, R5, 0x1, -R0 ;  /* 0x0000000105058824 */ /* 0x000fe200078e0a00 */
[----:B------:R-:W-:Y:S02]  /*17560*/  @!P0 IADD3 R15, R15, 0x1, RZ ;  /* 0x000000010f0f8810 */ /* 0x000fe40007ffe0ff */
[----:B------:R-:W-:-:S02]  /*17570*/  ISETP.NE.AND P0, PT, R7, RZ, PT ;  /* 0x000000ff0700720c */ /* 0x000fc40003f05270 */
[----:B------:R-:W-:Y:S02]  /*17580*/  ISETP.GE.U32.AND P2, PT, R5, R0, PT ;  /* 0x000000000500720c */ /* 0x000fe40003f46070 */
[----:B------:R-:W-:Y:S02]  /*17590*/  LOP3.LUT R0, R12, R7, RZ, 0x3c, !PT ;  /* 0x000000070c007212 */ /* 0x000fe400078e3cff */
[----:B-1----:R-:W-:Y:S01]  /*175a0*/  IADD3 R2, RZ, -R9, RZ ;  /* 0x80000009ff027210 */ /* 0x002fe20007ffe0ff */
[----:B------:R-:W-:Y:S01]  /*175b0*/  IMAD.MOV.U32 R8, RZ, RZ, RZ ;  /* 0x000000ffff087224 */ /* 0x000fe200078e00ff */
[----:B------:R-:W-:Y:S02]  /*175c0*/  ISETP.GE.AND P1, PT, R0, RZ, PT ;  /* 0x000000ff0000720c */ /* 0x000fe40003f26270 */
[----:B------:R-:W-:Y:S01]  /*175d0*/  IABS R0, R3 ;  /* 0x0000000300007213 */ /* 0x000fe20000000000 */
[----:B------:R-:W-:-:S04]  /*175e0*/  IMAD R5, R2, R13, RZ ;  /* 0x0000000d02057224 */ /* 0x000fc800078e02ff */
[----:B------:R-:W-:Y:S01]  /*175f0*/  @P2 IADD3 R15, R15, 0x1, RZ ;  /* 0x000000010f0f2810 */ /* 0x000fe20007ffe0ff */
[----:B------:R-:W-:-:S04]  /*17600*/  IMAD.HI.U32 R5, R9, R5, R8 ;  /* 0x0000000509057227 */ /* 0x000fc800078e0008 */
[----:B------:R-:W-:Y:S02]  /*17610*/  IMAD.MOV R0, RZ, RZ, -R0 ;  /* 0x000000ffff007224 */ /* 0x000fe400078e0a00 */
        /* <DEDUP_REMOVED lines=8> */
[-C--:B------:R-:W-:Y:S02]  /*176a0*/  @!P0 IADD3 R0, R0, -R13.reuse, RZ ;  /* 0x8000000d00008210 */ /* 0x080fe40007ffe0ff */
[----:B------:R-:W-:Y:S02]  /*176b0*/  @!P0 IADD3 R5, R5, 0x1, RZ ;  /* 0x0000000105058810 */ /* 0x000fe40007ffe0ff */
[----:B------:R-:W-:Y:S02]  /*176c0*/  ISETP.GE.U32.AND P2, PT, R0, R13, PT ;  /* 0x0000000d0000720c */ /* 0x000fe40003f46070 */
[----:B------:R-:W-:Y:S02]  /*176d0*/  LOP3.LUT R0, R15, R3, RZ, 0x3c, !PT ;  /* 0x000000030f007212 */ /* 0x000fe400078e3cff */
[----:B------:R-:W-:Y:S02]  /*176e0*/  ISETP.NE.AND P0, PT, R3, RZ, PT ;  /* 0x000000ff0300720c */ /* 0x000fe40003f05270 */
[----:B------:R-:W-:-:S07]  /*176f0*/  ISETP.GE.AND P1, PT, R0, RZ, PT ;  /* 0x000000ff0000720c */ /* 0x000fce0003f26270 */
[----:B------:R-:W-:-:S06]  /*17700*/  @P2 IADD3 R5, R5, 0x1, RZ ;  /* 0x0000000105052810 */ /* 0x000fcc0007ffe0ff */
[----:B------:R-:W-:Y:S01]  /*17710*/  @!P1 IMAD.MOV R5, RZ, RZ, -R5 ;  /* 0x000000ffff059224 */ /* 0x000fe200078e0a05 */
[----:B------:R-:W-:-:S05]  /*17720*/  @!P0 LOP3.LUT R5, RZ, R3, RZ, 0x33, !PT ;  /* 0x00000003ff058212 */ /* 0x000fca00078e33ff */
[----:B------:R-:W-:-:S04]  /*17730*/  IMAD.MOV R0, RZ, RZ, -R5 ;  /* 0x000000ffff007224 */ /* 0x000fc800078e0a05 */
[C---:B------:R-:W-:Y:S02]  /*17740*/  IMAD R0, R3.reuse, R0, R15 ;  /* 0x0000000003007224 */ /* 0x040fe400078e020f */
[----:B------:R-:W-:-:S04]  /*17750*/  IMAD R3, R3, 0x1000000, R5 ;  /* 0x0100000003037824 */ /* 0x000fc800078e0205 */
[----:B------:R-:W-:Y:S01]  /*17760*/  IMAD R210, R0, 0x10000, R3 ;  /* 0x0001000000d27824 */ /* 0x000fe200078e0203 */
[----:B------:R-:W-:Y:S05]  /*17770*/  BRA `(.L_x_1519) ;  /* 0x0000004000007947 */ /* 0x000fea0003800000 */
.L_x_1510:
[----:B------:R-:W-:Y:S01]  /*17780*/  IMAD.MOV.U32 R208, RZ, RZ, R5 ;  /* 0x000000ffffd07224 */ /* 0x000fe200078e0005 */
[----:B------:R-:W-:Y:S01]  /*17790*/  MOV R210, RZ ;  /* 0x000000ff00d27202 */ /* 0x000fe20000000f00 */
[----:B------:R-:W-:Y:S01]  /*177a0*/  IMAD.MOV.U32 R209, RZ, RZ, RZ ;  /* 0x000000ffffd17224 */ /* 0x000fe200078e00ff */
[----:B------:R-:W-:Y:S02]  /*177b0*/  MOV R211, c[0x0][0x53c] ;  /* 0x00014f0000d37a02 */ /* 0x000fe40000000f00 */
.L_x_1519:
[----:B------:R-:W-:Y:S05]  /*177c0*/  BSYNC B1 ;  /* 0x0000000000017941 */ /* 0x000fea0003800000 */
.L_x_1508:
[----:B------:R-:W-:Y:S01]  /*177d0*/  WARPSYNC 0xffffffff ;  /* 0xffffffff00007948 */ /* 0x000fe20003800000 */
[----:B------:R-:W-:Y:S01]  /*177e0*/  BAR.SYNC.DEFER_BLOCKING 0x4, 0x100 ;  /* 0x0104000000007b1d */ /* 0x000fe20000010000 */
[----:B------:R-:W-:-:S13]  /*177f0*/  ISETP.NE.AND P0, PT, R4, RZ, PT ;  /* 0x000000ff0400720c */ /* 0x000fda0003f05270 */
[----:B------:R1:W-:Y:S04]  /*17800*/  @!P0 STS.128 [0x24100], R208 ;  /* 0x024100d0ff008388 */ /* 0x0003e80000000c00 */
[----:B------:R-:W-:Y:S06]  /*17810*/  BAR.ARV 0x5, 0x100 ;  /* 0x0144000000007b1d */ /* 0x000fec0000002000 */
.L_x_1503:
[----:B----4-:R-:W-:-:S13]  /*17820*/  ISETP.GE.AND P0, PT, R211, c[0x0][0x53c], PT ;  /* 0x00014f00d3007a0c */ /* 0x010fda0003f06270 */
[----:B-123--:R-:W-:Y:S01]  /*17830*/  @P0 CALL.REL.NOINC `(.L_x_1520) ;  /* 0x0000001000000944 */ /* 0x00efe20003c00000 */
[----:B------:R-:W-:Y:S05]  /*17840*/  BRA `(.L_x_1521) ;  /* 0xfffe97c000007947 */ /* 0x000fea000383ffff */
.L_x_1520:
[----:B------:R-:W-:Y:S05]  /*17850*/  EXIT ;  /* 0x000000000000794d */ /* 0x000fea0003800000 */
.L_x_1359:
[----:B------:R-:W-:Y:S02]  /*17860*/  MOV R2, 0x1 ;  /* 0x0000000100027802 */ /* 0x000fe40000000f00 */
[----:B------:R-:W-:Y:S02]  /*17870*/  MOV R0, 0x17890 ;  /* 0x0001789000007802 */ /* 0x000fe40000000f00 */
[----:B------:R-:W-:Y:S05]  /*17880*/  CALL.REL.NOINC `($__internal_32_$__cuda_sm70_shflsync_up_p) ;  /* 0x0000161000007944 */ /* 0x000fea0003c00000 */
[----:B-12---:R-:W-:Y:S05]  /*17890*/  BRA `(.L_x_1522) ;  /* 0xfffe8bd000007947 */ /* 0x006fea000383ffff */
.L_x_1360:
[----:B------:R-:W-:Y:S02]  /*178a0*/  MOV R2, 0x2 ;  /* 0x0000000200027802 */ /* 0x000fe40000000f00 */
[----:B------:R-:W-:Y:S02]  /*178b0*/  MOV R0, 0x178d0 ;  /* 0x000178d000007802 */ /* 0x000fe40000000f00 */
[----:B------:R-:W-:Y:S05]  /*178c0*/  CALL.REL.NOINC `($__internal_32_$__cuda_sm70_shflsync_up_p) ;  /* 0x000015d000007944 */ /* 0x000fea0003c00000 */
[----:B--2---:R-:W-:Y:S02]  /*178d0*/  SEL R2, R2, RZ, P4 ;  /* 0x000000ff02027207 */ /* 0x004fe40002000000 */
[----:B------:R-:W-:-:S03]  /*178e0*/  MOV R0, 0x17920 ;  /* 0x0001792000007802 */ /* 0x000fc60000000f00 */
[----:B-1----:R-:W-:Y:S02]  /*178f0*/  IMAD.IADD R13, R13, 0x1, R2 ;  /* 0x000000010d0d7824 */ /* 0x002fe400078e0202 */
[----:B------:R-:W-:Y:S02]  /*17900*/  IMAD.MOV.U32 R2, RZ, RZ, 0x4 ;  /* 0x00000004ff027424 */ /* 0x000fe400078e00ff */
        /* <DEDUP_REMOVED lines=11> */
[----:B--2---:R-:W-:Y:S01]  /*179c0*/  SEL R2, R2, RZ, P1 ;  /* 0x000000ff02027207 */ /* 0x004fe20000800000 */
[----:B------:R-:W-:Y:S01]  /*179d0*/  IMAD.MOV.U32 R8, RZ, RZ, 0x1f ;  /* 0x0000001fff087424 */ /* 0x000fe200078e00ff */
[----:B------:R-:W-:-:S03]  /*179e0*/  MOV R0, 0x17a30 ;  /* 0x00017a3000007802 */ /* 0x000fc60000000f00 */
[----:B------:R-:W-:Y:S01]  /*179f0*/  IMAD.IADD R7, R13, 0x1, R2 ;  /* 0x000000010d077824 */ /* 0x000fe200078e0202 */
[----:B------:R-:W-:-:S03]  /*17a00*/  MOV R2, 0x1f ;  /* 0x0000001f00027802 */ /* 0x000fc60000000f00 */
[----:B------:R-:W-:Y:S02]  /*17a10*/  IMAD.MOV.U32 R15, RZ, RZ, R7 ;  /* 0x000000ffff0f7224 */ /* 0x000fe400078e0007 */
[----:B-1----:R-:W-:Y:S05]  /*17a20*/  CALL.REL.NOINC `($__internal_31_$__cuda_sm70_shflsync_idx_p) ;  /* 0x0000142000007944 */ /* 0x002fea0003c00000 */
[----:B-12---:R-:W-:Y:S05]  /*17a30*/  BRA `(.L_x_1523) ;  /* 0xfffe8b3000007947 */ /* 0x006fea000383ffff */
.L_x_1362:
[----:B------:R-:W-:Y:S02]  /*17a40*/  SEL R2, RZ, 0x1, P0 ;  /* 0x00000001ff027807 */ /* 0x000fe40000000000 */
[----:B------:R-:W-:Y:S02]  /*17a50*/  MOV R0, 0x17a70 ;  /* 0x00017a7000007802 */ /* 0x000fe40000000f00 */
[----:B------:R-:W-:Y:S05]  /*17a60*/  CALL.REL.NOINC `($__internal_33_$__cuda_sm70_votesync_ballot) ;  /* 0x0000148000007944 */ /* 0x000fea0003c00000 */
[----:B------:R-:W-:Y:S05]  /*17a70*/  BRA `(.L_x_1524) ;  /* 0xfffe8b8000007947 */ /* 0x000fea000383ffff */
.L_x_1363:
[----:B------:R-:W-:Y:S01]  /*17a80*/  IMAD.MOV.U32 R15, RZ, RZ, R10 ;  /* 0x000000ffff0f7224 */ /* 0x000fe200078e000a */
[----:B--2---:R-:W-:Y:S01]  /*17a90*/  MOV R8, R6 ;  /* 0x0000000600087202 */ /* 0x004fe20000000f00 */
[----:B------:R-:W-:Y:S01]  /*17aa0*/  IMAD.MOV.U32 R2, RZ, RZ, 0x1f ;  /* 0x0000001fff027424 */ /* 0x000fe200078e00ff */
[----:B------:R-:W-:Y:S02]  /*17ab0*/  MOV R0, 0x17ad0 ;  /* 0x00017ad000007802 */ /* 0x000fe40000000f00 */
[----:B-1----:R-:W-:Y:S05]  /*17ac0*/  CALL.REL.NOINC `($__internal_31_$__cuda_sm70_shflsync_idx_p) ;  /* 0x0000138000007944 */ /* 0x002fea0003c00000 */
[----:B--2---:R-:W-:Y:S01]  /*17ad0*/  IMAD.MOV.U32 R10, RZ, RZ, R2 ;  /* 0x000000ffff0a7224 */ /* 0x004fe200078e0002 */
[----:B-1----:R-:W-:Y:S01]  /*17ae0*/  MOV R15, R5 ;  /* 0x00000005000f7202 */ /* 0x002fe20000000f00 */
[----:B------:R-:W-:Y:S01]  /*17af0*/  IMAD.MOV.U32 R3, RZ, RZ, RZ ;  /* 0x000000ffff037224 */ /* 0x000fe200078e00ff */
[----:B------:R-:W-:Y:S01]  /*17b00*/  MOV R8, R6 ;  /* 0x0000000600087202 */ /* 0x000fe20000000f00 */
[----:B------:R-:W-:Y:S01]  /*17b10*/  IMAD.MOV.U32 R2, RZ, RZ, 0x1f ;  /* 0x0000001fff027424 */ /* 0x000fe200078e00ff */
[----:B------:R-:W-:-:S02]  /*17b20*/  MOV R0, 0x17b40 ;  /* 0x00017b4000007802 */ /* 0x000fc40000000f00 */
[----:B------:R-:W-:Y:S05]  /*17b30*/  CALL.REL.NOINC `($__internal_31_$__cuda_sm70_shflsync_idx_p) ;  /* 0x0000131000007944 */ /* 0x000fea0003c00000 */
[----:B--2---:R-:W-:Y:S01]  /*17b40*/  MOV R5, R2 ;  /* 0x0000000200057202 */ /* 0x004fe20000000f00 */
[----:B-1----:R-:W-:Y:S05]  /*17b50*/  BRA `(.L_x_1525) ;  /* 0xfffe8af000007947 */ /* 0x002fea000383ffff */
.L_x_1366:
[----:B------:R-:W-:Y:S01]  /*17b60*/  IMAD.MOV.U32 R15, RZ, RZ, R7 ;  /* 0x000000ffff0f7224 */ /* 0x000fe200078e0007 */
[----:B------:R-:W-:-:S02]  /*17b70*/  MOV R2, 0x1f ;  /* 0x0000001f00027802 */ /* 0x000fc40000000f00 */
[----:B------:R-:W-:Y:S02]  /*17b80*/  MOV R0, 0x17ba0 ;  /* 0x00017ba000007802 */ /* 0x000fe40000000f00 */
[----:B-1234-:R-:W-:Y:S05]  /*17b90*/  CALL.REL.NOINC `($__internal_31_$__cuda_sm70_shflsync_idx_p) ;  /* 0x000012b000007944 */ /* 0x01efea0003c00000 */
[----:B--2---:R-:W-:Y:S01]  /*17ba0*/  MOV R3, R2 ;  /* 0x0000000200037202 */ /* 0x004fe20000000f00 */
[----:B-1----:R-:W-:Y:S05]  /*17bb0*/  BRA `(.L_x_1365) ;  /* 0xfffe8af000007947 */ /* 0x002fea000383ffff */
.L_x_1402:
[----:B------:R-:W-:Y:S01]  /*17bc0*/  IMAD.MOV.U32 R15, RZ, RZ, R6 ;  /* 0x000000ffff0f7224 */ /* 0x000fe200078e0006 */
[----:B------:R-:W-:Y:S01]  /*17bd0*/  MOV R8, RZ ;  /* 0x000000ff00087202 */ /* 0x000fe20000000f00 */
[----:B------:R-:W-:Y:S01]  /*17be0*/  IMAD.MOV.U32 R2, RZ, RZ, 0x181f ;  /* 0x0000181fff027424 */ /* 0x000fe200078e00ff */
[----:B------:R-:W-:Y:S02]  /*17bf0*/  MOV R0, 0x17c10 ;  /* 0x00017c1000007802 */ /* 0x000fe40000000f00 */
[----:B-----5:R-:W-:Y:S05]  /*17c00*/  CALL.REL.NOINC `($__internal_31_$__cuda_sm70_shflsync_idx_p) ;  /* 0x0000124000007944 */ /* 0x020fea0003c00000 */
[----:B--2---:R-:W-:Y:S01]  /*17c10*/  MOV R13, R2 ;  /* 0x00000002000d7202 */ /* 0x004fe20000000f00 */
[----:B-1----:R-:W-:Y:S05]  /*17c20*/  BRA `(.L_x_1526) ;  /* 0xfffef91000007947 */ /* 0x002fea000383ffff */
.L_x_1403:
[----:B------:R-:W-:Y:S01]  /*17c30*/  IMAD.MOV.U32 R15, RZ, RZ, R7 ;  /* 0x000000ffff0f7224 */ /* 0x000fe200078e0007 */
[----:B------:R-:W-:Y:S01]  /*17c40*/  MOV R8, RZ ;  /* 0x000000ff00087202 */ /* 0x000fe20000000f00 */
[----:B------:R-:W-:Y:S01]  /*17c50*/  IMAD.MOV.U32 R2, RZ, RZ, 0x181f ;  /* 0x0000181fff027424 */ /* 0x000fe200078e00ff */
[----:B------:R-:W-:Y:S02]  /*17c60*/  MOV R0, 0x17c80 ;  /* 0x00017c8000007802 */ /* 0x000fe40000000f00 */
[----:B-12--5:R-:W-:Y:S05]  /*17c70*/  CALL.REL.NOINC `($__internal_31_$__cuda_sm70_shflsync_idx_p) ;  /* 0x000011d000007944 */ /* 0x026fea0003c00000 */
[----:B-12---:R-:W-:Y:S05]  /*17c80*/  BRA `(.L_x_1527) ;  /* 0xfffef8d000007947 */ /* 0x006fea000383ffff */
.L_x_1406:
[----:B--2---:R-:W-:Y:S01]  /*17c90*/  IMAD.MOV.U32 R15, RZ, RZ, R6 ;  /* 0x000000ffff0f7224 */ /* 0x004fe200078e0006 */
[----:B------:R-:W-:Y:S01]  /*17ca0*/  MOV R8, 0x1 ;  /* 0x0000000100087802 */ /* 0x000fe20000000f00 */
[----:B----4-:R-:W-:Y:S01]  /*17cb0*/  IMAD.MOV.U32 R2, RZ, RZ, 0x181f ;  /* 0x0000181fff027424 */ /* 0x010fe200078e00ff */
[----:B------:R-:W-:-:S02]  /*17cc0*/  MOV R0, 0x17ce0 ;  /* 0x00017ce000007802 */ /* 0x000fc40000000f00 */
[----:B-1-3-5:R-:W-:Y:S05]  /*17cd0*/  CALL.REL.NOINC `($__internal_31_$__cuda_sm70_shflsync_idx_p) ;  /* 0x0000117000007944 */ /* 0x02afea0003c00000 */
[----:B--2---:R-:W-:Y:S01]  /*17ce0*/  IMAD.MOV.U32 R13, RZ, RZ, R2 ;  /* 0x000000ffff0d7224 */ /* 0x004fe200078e0002 */
[----:B-1----:R-:W-:Y:S01]  /*17cf0*/  MOV R8, 0x1 ;  /* 0x0000000100087802 */ /* 0x002fe20000000f00 */
[----:B------:R-:W-:Y:S01]  /*17d00*/  IMAD.MOV.U32 R15, RZ, RZ, R7 ;  /* 0x000000ffff0f7224 */ /* 0x000fe200078e0007 */
[----:B------:R-:W-:-:S02]  /*17d10*/  MOV R2, 0x181f ;  /* 0x0000181f00027802 */ /* 0x000fc40000000f00 */
[----:B------:R-:W-:Y:S02]  /*17d20*/  MOV R0, 0x17d40 ;  /* 0x00017d4000007802 */ /* 0x000fe40000000f00 */
[----:B------:R-:W-:Y:S05]  /*17d30*/  CALL.REL.NOINC `($__internal_31_$__cuda_sm70_shflsync_idx_p) ;  /* 0x0000111000007944 */ /* 0x000fea0003c00000 */
[----:B-12---:R-:W-:Y:S05]  /*17d40*/  BRA `(.L_x_1528) ;  /* 0xfffef97000007947 */ /* 0x006fea000383ffff */
.L_x_1409:
[----:B-1----:R-:W-:Y:S01]  /*17d50*/  IMAD.MOV.U32 R15, RZ, RZ, R6 ;  /* 0x000000ffff0f7224 */ /* 0x002fe200078e0006 */
[----:B------:R-:W-:Y:S01]  /*17d60*/  MOV R8, 0x2 ;  /* 0x0000000200087802 */ /* 0x000fe20000000f00 */
[----:B----4-:R-:W-:Y:S01]  /*17d70*/  IMAD.MOV.U32 R2, RZ, RZ, 0x181f ;  /* 0x0000181fff027424 */ /* 0x010fe200078e00ff */
[----:B------:R-:W-:Y:S02]  /*17d80*/  MOV R0, 0x17da0 ;  /* 0x00017da000007802 */ /* 0x000fe40000000f00 */
[----:B--23-5:R-:W-:Y:S05]  /*17d90*/  CALL.REL.NOINC `($__internal_31_$__cuda_sm70_shflsync_idx_p) ;  /* 0x000010b000007944 */ /* 0x02cfea0003c00000 */
[----:B--2---:R-:W-:Y:S01]  /*17da0*/  MOV R13, R2 ;  /* 0x00000002000d7202 */ /* 0x004fe20000000f00 */
[----:B-1----:R-:W-:Y:S05]  /*17db0*/  BRA `(.L_x_1529) ;  /* 0xfffefa3000007947 */ /* 0x002fea000383ffff */
.L_x_1410:
[----:B------:R-:W-:Y:S01]  /*17dc0*/  IMAD.MOV.U32 R15, RZ, RZ, R7 ;  /* 0x000000ffff0f7224 */ /* 0x000fe200078e0007 */
[----:B------:R-:W-:Y:S01]  /*17dd0*/  MOV R8, 0x2 ;  /* 0x0000000200087802 */ /* 0x000fe20000000f00 */
[----:B----4-:R-:W-:Y:S01]  /*17de0*/  IMAD.MOV.U32 R2, RZ, RZ, 0x181f ;  /* 0x0000181fff027424 */ /* 0x010fe200078e00ff */
[----:B------:R-:W-:Y:S02]  /*17df0*/  MOV R0, 0x17e10 ;  /* 0x00017e1000007802 */ /* 0x000fe40000000f00 */
[----:B-123-5:R-:W-:Y:S05]  /*17e00*/  CALL.REL.NOINC `($__internal_31_$__cuda_sm70_shflsync_idx_p) ;  /* 0x0000104000007944 */ /* 0x02efea0003c00000 */
[----:B-12---:R-:W-:Y:S05]  /*17e10*/  BRA `(.L_x_1530) ;  /* 0xfffef9f000007947 */ /* 0x006fea000383ffff */
.L_x_1413:
[----:B-1----:R-:W-:Y:S01]  /*17e20*/  IMAD.MOV.U32 R15, RZ, RZ, R6 ;  /* 0x000000ffff0f7224 */ /* 0x002fe200078e0006 */
[----:B------:R-:W-:Y:S01]  /*17e30*/  MOV R8, 0x3 ;  /* 0x0000000300087802 */ /* 0x000fe20000000f00 */
[----:B------:R-:W-:Y:S01]  /*17e40*/  IMAD.MOV.U32 R2, RZ, RZ, 0x181f ;  /* 0x0000181fff027424 */ /* 0x000fe200078e00ff */
[----:B------:R-:W-:-:S02]  /*17e50*/  MOV R0, 0x17e70 ;  /* 0x00017e7000007802 */ /* 0x000fc40000000f00 */
[----:B--2345:R-:W-:Y:S05]  /*17e60*/  CALL.REL.NOINC `($__internal_31_$__cuda_sm70_shflsync_idx_p) ;  /* 0x00000fe000007944 */ /* 0x03cfea0003c00000 */
[----:B--2---:R-:W-:Y:S01]  /*17e70*/  IMAD.MOV.U32 R13, RZ, RZ, R2 ;  /* 0x000000ffff0d7224 */ /* 0x004fe200078e0002 */
[----:B-1----:R-:W-:Y:S01]  /*17e80*/  MOV R8, 0x3 ;  /* 0x0000000300087802 */ /* 0x002fe20000000f00 */
[----:B------:R-:W-:Y:S01]  /*17e90*/  IMAD.MOV.U32 R15, RZ, RZ, R7 ;  /* 0x000000ffff0f7224 */ /* 0x000fe200078e0007 */
[----:B------:R-:W-:-:S02]  /*17ea0*/  MOV R2, 0x181f ;  /* 0x0000181f00027802 */ /* 0x000fc40000000f00 */
[----:B------:R-:W-:Y:S02]  /*17eb0*/  MOV R0, 0x17ed0 ;  /* 0x00017ed000007802 */ /* 0x000fe40000000f00 */
[----:B------:R-:W-:Y:S05]  /*17ec0*/  CALL.REL.NOINC `($__internal_31_$__cuda_sm70_shflsync_idx_p) ;  /* 0x00000f8000007944 */ /* 0x000fea0003c00000 */
[----:B-12---:R-:W-:Y:S05]  /*17ed0*/  BRA `(.L_x_1531) ;  /* 0xfffefa7000007947 */ /* 0x006fea000383ffff */
.L_x_1462:
[----:B------:R-:W-:Y:S02]  /*17ee0*/  MOV R6, 0x2 ;  /* 0x0000000200067802 */ /* 0x000fe40000000f00 */
[----:B------:R-:W-:Y:S02]  /*17ef0*/  MOV R2, 0x17f10 ;  /* 0x00017f1000027802 */ /* 0x000fe40000000f00 */
[----:B------:R-:W-:Y:S05]  /*17f00*/  CALL.REL.NOINC `($__internal_30_$__cuda_sm70_shflsync_bfly_p) ;  /* 0x00000ef000007944 */ /* 0x000fea0003c00000 */
[----:B-12---:R-:W-:Y:S05]  /*17f10*/  BRA `(.L_x_1532) ;  /* 0xffffb0f000007947 */ /* 0x006fea000383ffff */
.L_x_1463:
[----:B------:R-:W-:Y:S02]  /*17f20*/  MOV R6, 0x1 ;  /* 0x0000000100067802 */ /* 0x000fe40000000f00 */
[----:B------:R-:W-:Y:S02]  /*17f30*/  MOV R2, 0x17f50 ;  /* 0x00017f5000027802 */ /* 0x000fe40000000f00 */
[----:B------:R-:W-:Y:S05]  /*17f40*/  CALL.REL.NOINC `($__internal_30_$__cuda_sm70_shflsync_bfly_p) ;  /* 0x00000eb000007944 */ /* 0x000fea0003c00000 */
[----:B--2---:R-:W-:Y:S01]  /*17f50*/  FADD.FTZ R4, R241, R6 ;  /* 0x00000006f1047221 */ /* 0x004fe20000010000 */
[----:B-1----:R-:W-:Y:S02]  /*17f60*/  MOV R241, R239 ;  /* 0x000000ef00f17202 */ /* 0x002fe40000000f00 */
[----:B------:R-:W-:Y:S02]  /*17f70*/  MOV R6, 0x2 ;  /* 0x0000000200067802 */ /* 0x000fe40000000f00 */
[----:B------:R-:W-:Y:S02]  /*17f80*/  MOV R2, 0x17fa0 ;  /* 0x00017fa000027802 */ /* 0x000fe40000000f00 */
[----:B------:R-:W-:Y:S05]  /*17f90*/  CALL.REL.NOINC `($__internal_30_$__cuda_sm70_shflsync_bfly_p) ;  /* 0x00000e6000007944 */ /* 0x000fea0003c00000 */
[----:B--2---:R-:W-:Y:S01]  /*17fa0*/  FADD.FTZ R9, R239, R6 ;  /* 0x00000006ef097221 */ /* 0x004fe20000010000 */
[----:B------:R-:W-:-:S02]  /*17fb0*/  MOV R6, 0x1 ;  /* 0x0000000100067802 */ /* 0x000fc40000000f00 */
[----:B------:R-:W-:Y:S02]  /*17fc0*/  MOV R2, 0x17ff0 ;  /* 0x00017ff000027802 */ /* 0x000fe40000000f00 */
[----:B-1----:R-:W-:Y:S02]  /*17fd0*/  MOV R241, R9 ;  /* 0x0000000900f17202 */ /* 0x002fe40000000f00 */
[----:B------:R-:W-:Y:S05]  /*17fe0*/  CALL.REL.NOINC `($__internal_30_$__cuda_sm70_shflsync_bfly_p) ;  /* 0x00000e1000007944 */ /* 0x000fea0003c00000 */
[----:B-12---:R-:W-:Y:S05]  /*17ff0*/  BRA `(.L_x_1533) ;  /* 0xffffb08000007947 */ /* 0x006fea000383ffff */
.L_x_1470:
[----:B---34-:R-:W-:Y:S01]  /*18000*/  IMAD.MOV.U32 R15, RZ, RZ, R22 ;  /* 0x000000ffff0f7224 */ /* 0x018fe200078e0016 */
[----:B------:R-:W-:Y:S01]  /*18010*/  MOV R8, RZ ;  /* 0x000000ff00087202 */ /* 0x000fe20000000f00 */
[----:B------:R-:W-:Y:S01]  /*18020*/  IMAD.MOV.U32 R2, RZ, RZ, 0x181f ;  /* 0x0000181fff027424 */ /* 0x000fe200078e00ff */
[----:B------:R-:W-:Y:S02]  /*18030*/  MOV R0, 0x18050 ;  /* 0x0001805000007802 */ /* 0x000fe40000000f00 */
[----:B-12---:R-:W-:Y:S05]  /*18040*/  CALL.REL.NOINC `($__internal_31_$__cuda_sm70_shflsync_idx_p) ;  /* 0x00000e0000007944 */ /* 0x006fea0003c00000 */
[----:B--2---:R-:W-:Y:S01]  /*18050*/  MOV R23, R2 ;  /* 0x0000000200177202 */ /* 0x004fe20000000f00 */
[----:B-1----:R-:W-:Y:S05]  /*18060*/  BRA `(.L_x_1534) ;  /* 0xffffc99000007947 */ /* 0x002fea000383ffff */
.L_x_1471:
[----:B------:R-:W-:Y:S01]  /*18070*/  IMAD.MOV.U32 R15, RZ, RZ, R9 ;  /* 0x000000ffff0f7224 */ /* 0x000fe200078e0009 */
[----:B------:R-:W-:Y:S01]  /*18080*/  MOV R8, RZ ;  /* 0x000000ff00087202 */ /* 0x000fe20000000f00 */
[----:B------:R-:W-:Y:S01]  /*18090*/  IMAD.MOV.U32 R2, RZ, RZ, 0x181f ;  /* 0x0000181fff027424 */ /* 0x000fe200078e00ff */
[----:B------:R-:W-:Y:S02]  /*180a0*/  MOV R0, 0x180c0 ;  /* 0x000180c000007802 */ /* 0x000fe40000000f00 */
[----:B-1234-:R-:W-:Y:S05]  /*180b0*/  CALL.REL.NOINC `($__internal_31_$__cuda_sm70_shflsync_idx_p) ;  /* 0x00000d9000007944 */ /* 0x01efea0003c00000 */
[----:B-12---:R-:W-:Y:S05]  /*180c0*/  BRA `(.L_x_1535) ;  /* 0xffffc95000007947 */ /* 0x006fea000383ffff */
.L_x_1474:
[----:B---3--:R-:W-:Y:S01]  /*180d0*/  IMAD.MOV.U32 R15, RZ, RZ, R22 ;  /* 0x000000ffff0f7224 */ /* 0x008fe200078e0016 */
[----:B------:R-:W-:Y:S01]  /*180e0*/  MOV R8, 0x1 ;  /* 0x0000000100087802 */ /* 0x000fe20000000f00 */
[----:B------:R-:W-:Y:S01]  /*180f0*/  IMAD.MOV.U32 R2, RZ, RZ, 0x181f ;  /* 0x0000181fff027424 */ /* 0x000fe200078e00ff */
[----:B------:R-:W-:-:S02]  /*18100*/  MOV R0, 0x18120 ;  /* 0x0001812000007802 */ /* 0x000fc40000000f00 */
[----:B-12-4-:R-:W-:Y:S05]  /*18110*/  CALL.REL.NOINC `($__internal_31_$__cuda_sm70_shflsync_idx_p) ;  /* 0x00000d3000007944 */ /* 0x016fea0003c00000 */
[----:B--2---:R-:W-:Y:S01]  /*18120*/  IMAD.MOV.U32 R23, RZ, RZ, R2 ;  /* 0x000000ffff177224 */ /* 0x004fe200078e0002 */
[----:B-1----:R-:W-:Y:S01]  /*18130*/  MOV R8, 0x1 ;  /* 0x0000000100087802 */ /* 0x002fe20000000f00 */
[----:B------:R-:W-:Y:S01]  /*18140*/  IMAD.MOV.U32 R15, RZ, RZ, R9 ;  /* 0x000000ffff0f7224 */ /* 0x000fe200078e0009 */
[----:B------:R-:W-:-:S02]  /*18150*/  MOV R2, 0x181f ;  /* 0x0000181f00027802 */ /* 0x000fc40000000f00 */
[----:B------:R-:W-:Y:S02]  /*18160*/  MOV R0, 0x18180 ;  /* 0x0001818000007802 */ /* 0x000fe40000000f00 */
[----:B------:R-:W-:Y:S05]  /*18170*/  CALL.REL.NOINC `($__internal_31_$__cuda_sm70_shflsync_idx_p) ;  /* 0x00000cd000007944 */ /* 0x000fea0003c00000 */
[----:B-12---:R-:W-:Y:S05]  /*18180*/  BRA `(.L_x_1536) ;  /* 0xffffc9f000007947 */ /* 0x006fea000383ffff */
.L_x_1477:
[----:B-1----:R-:W-:Y:S01]  /*18190*/  IMAD.MOV.U32 R15, RZ, RZ, R22 ;  /* 0x000000ffff0f7224 */ /* 0x002fe200078e0016 */
[----:B------:R-:W-:Y:S01]  /*181a0*/  MOV R8, 0x2 ;  /* 0x0000000200087802 */ /* 0x000fe20000000f00 */
[----:B---3--:R-:W-:Y:S01]  /*181b0*/  IMAD.MOV.U32 R2, RZ, RZ, 0x181f ;  /* 0x0000181fff027424 */ /* 0x008fe200078e00ff */
[----:B------:R-:W-:Y:S02]  /*181c0*/  MOV R0, 0x181e0 ;  /* 0x000181e000007802 */ /* 0x000fe40000000f00 */
[----:B--2-4-:R-:W-:Y:S05]  /*181d0*/  CALL.REL.NOINC `($__internal_31_$__cuda_sm70_shflsync_idx_p) ;  /* 0x00000c7000007944 */ /* 0x014fea0003c00000 */
[----:B--2---:R-:W-:Y:S01]  /*181e0*/  MOV R23, R2 ;  /* 0x0000000200177202 */ /* 0x004fe20000000f00 */
[----:B-1----:R-:W-:Y:S05]  /*181f0*/  BRA `(.L_x_1537) ;  /* 0xffffcab000007947 */ /* 0x002fea000383ffff */
.L_x_1478:
[----:B-1----:R-:W-:Y:S01]  /*18200*/  IMAD.MOV.U32 R15, RZ, RZ, R9 ;  /* 0x000000ffff0f7224 */ /* 0x002fe200078e0009 */
[----:B------:R-:W-:Y:S01]  /*18210*/  MOV R8, 0x2 ;  /* 0x0000000200087802 */ /* 0x000fe20000000f00 */
[----:B---3--:R-:W-:Y:S01]  /*18220*/  IMAD.MOV.U32 R2, RZ, RZ, 0x181f ;  /* 0x0000181fff027424 */ /* 0x008fe200078e00ff */
[----:B------:R-:W-:Y:S02]  /*18230*/  MOV R0, 0x18250 ;  /* 0x0001825000007802 */ /* 0x000fe40000000f00 */
[----:B--2-4-:R-:W-:Y:S05]  /*18240*/  CALL.REL.NOINC `($__internal_31_$__cuda_sm70_shflsync_idx_p) ;  /* 0x00000c0000007944 */ /* 0x014fea0003c00000 */
[----:B-12---:R-:W-:Y:S05]  /*18250*/  BRA `(.L_x_1538) ;  /* 0xffffca7000007947 */ /* 0x006fea000383ffff */
.L_x_1481:
[----:B-1----:R-:W-:Y:S01]  /*18260*/  IMAD.MOV.U32 R15, RZ, RZ, R22 ;  /* 0x000000ffff0f7224 */ /* 0x002fe200078e0016 */
[----:B------:R-:W-:Y:S01]  /*18270*/  MOV R8, 0x3 ;  /* 0x0000000300087802 */ /* 0x000fe20000000f00 */
[----:B--2---:R-:W-:Y:S01]  /*18280*/  IMAD.MOV.U32 R2, RZ, RZ, 0x181f ;  /* 0x0000181fff027424 */ /* 0x004fe200078e00ff */
[----:B------:R-:W-:-:S02]  /*18290*/  MOV R0, 0x182b0 ;  /* 0x000182b000007802 */ /* 0x000fc40000000f00 */
[----:B---34-:R-:W-:Y:S05]  /*182a0*/  CALL.REL.NOINC `($__internal_31_$__cuda_sm70_shflsync_idx_p) ;  /* 0x00000ba000007944 */ /* 0x018fea0003c00000 */
[----:B--2---:R-:W-:Y:S01]  /*182b0*/  IMAD.MOV.U32 R22, RZ, RZ, R2 ;  /* 0x000000ffff167224 */ /* 0x004fe200078e0002 */
[----:B-1----:R-:W-:Y:S01]  /*182c0*/  MOV R8, 0x3 ;  /* 0x0000000300087802 */ /* 0x002fe20000000f00 */
[----:B------:R-:W-:Y:S01]  /*182d0*/  IMAD.MOV.U32 R15, RZ, RZ, R9 ;  /* 0x000000ffff0f7224 */ /* 0x000fe200078e0009 */
[----:B------:R-:W-:-:S02]  /*182e0*/  MOV R2, 0x181f ;  /* 0x0000181f00027802 */ /* 0x000fc40000000f00 */
[----:B------:R-:W-:Y:S02]  /*182f0*/  MOV R0, 0x18310 ;  /* 0x0001831000007802 */ /* 0x000fe40000000f00 */
[----:B------:R-:W-:Y:S05]  /*18300*/  CALL.REL.NOINC `($__internal_31_$__cuda_sm70_shflsync_idx_p) ;  /* 0x00000b4000007944 */ /* 0x000fea0003c00000 */
[----:B-12---:R-:W-:Y:S05]  /*18310*/  BRA `(.L_x_1539) ;  /* 0xffffcaf000007947 */ /* 0x006fea000383ffff */
.L_x_1483:
[----:B------:R-:W-:Y:S01]  /*18320*/  IMAD.MOV.U32 R15, RZ, RZ, R167 ;  /* 0x000000ffff0f7224 */ /* 0x000fe200078e00a7 */
[----:B------:R-:W-:Y:S01]  /*18330*/  MOV R8, RZ ;  /* 0x000000ff00087202 */ /* 0x000fe20000000f00 */
[----:B------:R-:W-:Y:S01]  /*18340*/  IMAD.MOV.U32 R2, RZ, RZ, 0x1c1f ;  /* 0x00001c1fff027424 */ /* 0x000fe200078e00ff */
[----:B------:R-:W-:Y:S02]  /*18350*/  MOV R0, 0x18370 ;  /* 0x0001837000007802 */ /* 0x000fe40000000f00 */
[----:B------:R-:W-:Y:S05]  /*18360*/  CALL.REL.NOINC `($__internal_31_$__cuda_sm70_shflsync_idx_p) ;  /* 0x00000ae000007944 */ /* 0x000fea0003c00000 */
[----:B--2---:R-:W-:Y:S01]  /*18370*/  MOV R169, R2 ;  /* 0x0000000200a97202 */ /* 0x004fe20000000f00 */
[----:B-1----:R-:W-:Y:S05]  /*18380*/  BRA `(.L_x_1540) ;  /* 0xffffcda000007947 */ /* 0x002fea000383ffff */
.L_x_1484:
[----:B------:R-:W-:Y:S01]  /*18390*/  IMAD.MOV.U32 R15, RZ, RZ, R168 ;  /* 0x000000ffff0f7224 */ /* 0x000fe200078e00a8 */
[----:B------:R-:W-:Y:S01]  /*183a0*/  MOV R8, RZ ;  /* 0x000000ff00087202 */ /* 0x000fe20000000f00 */
[----:B------:R-:W-:Y:S01]  /*183b0*/  IMAD.MOV.U32 R2, RZ, RZ, 0x1c1f ;  /* 0x00001c1fff027424 */ /* 0x000fe200078e00ff */
[----:B------:R-:W-:Y:S02]  /*183c0*/  MOV R0, 0x183e0 ;  /* 0x000183e000007802 */ /* 0x000fe40000000f00 */
[----:B-12---:R-:W-:Y:S05]  /*183d0*/  CALL.REL.NOINC `($__internal_31_$__cuda_sm70_shflsync_idx_p) ;  /* 0x00000a7000007944 */ /* 0x006fea0003c00000 */
[----:B-12---:R-:W-:Y:S05]  /*183e0*/  BRA `(.L_x_1541) ;  /* 0xffffcd6000007947 */ /* 0x006fea000383ffff */
.L_x_1487:
[----:B-1----:R-:W-:Y:S01]  /*183f0*/  IMAD.MOV.U32 R15, RZ, RZ, R167 ;  /* 0x000000ffff0f7224 */ /* 0x002fe200078e00a7 */
[----:B------:R-:W-:Y:S01]  /*18400*/  MOV R8, 0x1 ;  /* 0x0000000100087802 */ /* 0x000fe20000000f00 */
[----:B----4-:R-:W-:Y:S01]  /*18410*/  IMAD.MOV.U32 R2, RZ, RZ, 0x1c1f ;  /* 0x00001c1fff027424 */ /* 0x010fe200078e00ff */
[----:B------:R-:W-:-:S02]  /*18420*/  MOV R0, 0x18440 ;  /* 0x0001844000007802 */ /* 0x000fc40000000f00 */
[----:B--23--:R-:W-:Y:S05]  /*18430*/  CALL.REL.NOINC `($__internal_31_$__cuda_sm70_shflsync_idx_p) ;  /* 0x00000a1000007944 */ /* 0x00cfea0003c00000 */
[----:B--2---:R-:W-:Y:S01]  /*18440*/  IMAD.MOV.U32 R167, RZ, RZ, R2 ;  /* 0x000000ffffa77224 */ /* 0x004fe200078e0002 */
[----:B-1----:R-:W-:Y:S01]  /*18450*/  MOV R8, 0x1 ;  /* 0x0000000100087802 */ /* 0x002fe20000000f00 */
[----:B------:R-:W-:Y:S01]  /*18460*/  IMAD.MOV.U32 R15, RZ, RZ, R168 ;  /* 0x000000ffff0f7224 */ /* 0x000fe200078e00a8 */
[----:B------:R-:W-:-:S02]  /*18470*/  MOV R2, 0x1c1f ;  /* 0x00001c1f00027802 */ /* 0x000fc40000000f00 */
[----:B------:R-:W-:Y:S02]  /*18480*/  MOV R0, 0x184a0 ;  /* 0x000184a000007802 */ /* 0x000fe40000000f00 */
[----:B------:R-:W-:Y:S05]  /*18490*/  CALL.REL.NOINC `($__internal_31_$__cuda_sm70_shflsync_idx_p) ;  /* 0x000009b000007944 */ /* 0x000fea0003c00000 */
[----:B-12---:R-:W-:Y:S05]  /*184a0*/  BRA `(.L_x_1542) ;  /* 0xffffd62000007947 */ /* 0x006fea000383ffff */
.L_x_1491:
[----:B------:R-:W-:Y:S01]  /*184b0*/  IMAD.MOV.U32 R15, RZ, RZ, R6 ;  /* 0x000000ffff0f7224 */ /* 0x000fe200078e0006 */
[----:B------:R-:W-:Y:S01]  /*184c0*/  MOV R8, RZ ;  /* 0x000000ff00087202 */ /* 0x000fe20000000f00 */
[----:B------:R-:W-:Y:S01]  /*184d0*/  IMAD.MOV.U32 R2, RZ, RZ, 0x181f ;  /* 0x0000181fff027424 */ /* 0x000fe200078e00ff */
[----:B------:R-:W-:Y:S02]  /*184e0*/  MOV R0, 0x18500 ;  /* 0x0001850000007802 */ /* 0x000fe40000000f00 */
[----:B------:R-:W-:Y:S05]  /*184f0*/  CALL.REL.NOINC `($__internal_31_$__cuda_sm70_shflsync_idx_p) ;  /* 0x0000095000007944 */ /* 0x000fea0003c00000 */
[----:B--2---:R-:W-:Y:S01]  /*18500*/  MOV R7, R2 ;  /* 0x0000000200077202 */ /* 0x004fe20000000f00 */
[----:B-1----:R-:W-:Y:S05]  /*18510*/  BRA `(.L_x_1543) ;  /* 0xffffe32000007947 */ /* 0x002fea000383ffff */
.L_x_1492:
[----:B------:R-:W-:Y:S01]  /*18520*/  IMAD.MOV.U32 R15, RZ, RZ, R5 ;  /* 0x000000ffff0f7224 */ /* 0x000fe200078e0005 */
[----:B------:R-:W-:Y:S01]  /*18530*/  MOV R8, RZ ;  /* 0x000000ff00087202 */ /* 0x000fe20000000f00 */
[----:B------:R-:W-:Y:S01]  /*18540*/  IMAD.MOV.U32 R2, RZ, RZ, 0x181f ;  /* 0x0000181fff027424 */ /* 0x000fe200078e00ff */
[----:B------:R-:W-:Y:S02]  /*18550*/  MOV R0, 0x18570 ;  /* 0x0001857000007802 */ /* 0x000fe40000000f00 */
[----:B-12---:R-:W-:Y:S05]  /*18560*/  CALL.REL.NOINC `($__internal_31_$__cuda_sm70_shflsync_idx_p) ;  /* 0x000008e000007944 */ /* 0x006fea0003c00000 */
[----:B-12---:R-:W-:Y:S05]  /*18570*/  BRA `(.L_x_1544) ;  /* 0xffffe2e000007947 */ /* 0x006fea000383ffff */
.L_x_1495:
[----:B--2---:R-:W-:Y:S01]  /*18580*/  IMAD.MOV.U32 R15, RZ, RZ, R6 ;  /* 0x000000ffff0f7224 */ /* 0x004fe200078e0006 */
[----:B------:R-:W-:Y:S01]  /*18590*/  MOV R8, 0x1 ;  /* 0x0000000100087802 */ /* 0x000fe20000000f00 */
[----:B----4-:R-:W-:Y:S01]  /*185a0*/  IMAD.MOV.U32 R2, RZ, RZ, 0x181f ;  /* 0x0000181fff027424 */ /* 0x010fe200078e00ff */
[----:B------:R-:W-:-:S02]  /*185b0*/  MOV R0, 0x185d0 ;  /* 0x000185d000007802 */ /* 0x000fc40000000f00 */
[----:B-1-3--:R-:W-:Y:S05]  /*185c0*/  CALL.REL.NOINC `($__internal_31_$__cuda_sm70_shflsync_idx_p) ;  /* 0x0000088000007944 */ /* 0x00afea0003c00000 */
[----:B--2---:R-:W-:Y:S01]  /*185d0*/  IMAD.MOV.U32 R7, RZ, RZ, R2 ;  /* 0x000000ffff077224 */ /* 0x004fe200078e0002 */
[----:B-1----:R-:W-:Y:S01]  /*185e0*/  MOV R8, 0x1 ;  /* 0x0000000100087802 */ /* 0x002fe20000000f00 */
[----:B------:R-:W-:Y:S01]  /*185f0*/  IMAD.MOV.U32 R15, RZ, RZ, R5 ;  /* 0x000000ffff0f7224 */ /* 0x000fe200078e0005 */
[----:B------:R-:W-:-:S02]  /*18600*/  MOV R2, 0x181f ;  /* 0x0000181f00027802 */ /* 0x000fc40000000f00 */
[----:B------:R-:W-:Y:S02]  /*18610*/  MOV R0, 0x18630 ;  /* 0x0001863000007802 */ /* 0x000fe40000000f00 */
[----:B------:R-:W-:Y:S05]  /*18620*/  CALL.REL.NOINC `($__internal_31_$__cuda_sm70_shflsync_idx_p) ;  /* 0x0000082000007944 */ /* 0x000fea0003c00000 */
[----:B-12---:R-:W-:Y:S05]  /*18630*/  BRA `(.L_x_1545) ;  /* 0xffffe39000007947 */ /* 0x006fea000383ffff */
.L_x_1498:
[----:B-1----:R-:W-:Y:S01]  /*18640*/  IMAD.MOV.U32 R15, RZ, RZ, R6 ;  /* 0x000000ffff0f7224 */ /* 0x002fe200078e0006 */
[----:B------:R-:W-:Y:S01]  /*18650*/  MOV R8, 0x2 ;  /* 0x0000000200087802 */ /* 0x000fe20000000f00 */
[----:B----4-:R-:W-:Y:S01]  /*18660*/  IMAD.MOV.U32 R2, RZ, RZ, 0x181f ;  /* 0x0000181fff027424 */ /* 0x010fe200078e00ff */
[----:B------:R-:W-:Y:S02]  /*18670*/  MOV R0, 0x18690 ;  /* 0x0001869000007802 */ /* 0x000fe40000000f00 */
[----:B--23--:R-:W-:Y:S05]  /*18680*/  CALL.REL.NOINC `($__internal_31_$__cuda_sm70_shflsync_idx_p) ;  /* 0x000007c000007944 */ /* 0x00cfea0003c00000 */
[----:B--2---:R-:W-:Y:S01]  /*18690*/  MOV R7, R2 ;  /* 0x0000000200077202 */ /* 0x004fe20000000f00 */
[----:B-1----:R-:W-:Y:S05]  /*186a0*/  BRA `(.L_x_1546) ;  /* 0xffffe45000007947 */ /* 0x002fea000383ffff */
.L_x_1499:
[----:B------:R-:W-:Y:S01]  /*186b0*/  IMAD.MOV.U32 R15, RZ, RZ, R5 ;  /* 0x000000ffff0f7224 */ /* 0x000fe200078e0005 */
[----:B------:R-:W-:Y:S01]  /*186c0*/  MOV R8, 0x2 ;  /* 0x0000000200087802 */ /* 0x000fe20000000f00 */
[----:B----4-:R-:W-:Y:S01]  /*186d0*/  IMAD.MOV.U32 R2, RZ, RZ, 0x181f ;  /* 0x0000181fff027424 */ /* 0x010fe200078e00ff */
[----:B------:R-:W-:Y:S02]  /*186e0*/  MOV R0, 0x18700 ;  /* 0x0001870000007802 */ /* 0x000fe40000000f00 */
[----:B-123--:R-:W-:Y:S05]  /*186f0*/  CALL.REL.NOINC `($__internal_31_$__cuda_sm70_shflsync_idx_p) ;  /* 0x0000075000007944 */ /* 0x00efea0003c00000 */
[----:B-12---:R-:W-:Y:S05]  /*18700*/  BRA `(.L_x_1547) ;  /* 0xffffe41000007947 */ /* 0x006fea000383ffff */
.L_x_1502:
[----:B-1----:R-:W-:Y:S01]  /*18710*/  IMAD.MOV.U32 R15, RZ, RZ, R6 ;  /* 0x000000ffff0f7224 */ /* 0x002fe200078e0006 */
[----:B------:R-:W-:Y:S01]  /*18720*/  MOV R8, 0x3 ;  /* 0x0000000300087802 */ /* 0x000fe20000000f00 */
[----:B------:R-:W-:Y:S01]  /*18730*/  IMAD.MOV.U32 R2, RZ, RZ, 0x181f ;  /* 0x0000181fff027424 */ /* 0x000fe200078e00ff */
[----:B------:R-:W-:-:S02]  /*18740*/  MOV R0, 0x18760 ;  /* 0x0001876000007802 */ /* 0x000fc40000000f00 */
[----:B--234-:R-:W-:Y:S05]  /*18750*/  CALL.REL.NOINC `($__internal_31_$__cuda_sm70_shflsync_idx_p) ;  /* 0x000006f000007944 */ /* 0x01cfea0003c00000 */
[----:B--2---:R-:W-:Y:S01]  /*18760*/  IMAD.MOV.U32 R6, RZ, RZ, R2 ;  /* 0x000000ffff067224 */ /* 0x004fe200078e0002 */
[----:B-1----:R-:W-:Y:S01]  /*18770*/  MOV R8, 0x3 ;  /* 0x0000000300087802 */ /* 0x002fe20000000f00 */
[----:B------:R-:W-:Y:S01]  /*18780*/  IMAD.MOV.U32 R15, RZ, RZ, R5 ;  /* 0x000000ffff0f7224 */ /* 0x000fe200078e0005 */
[----:B------:R-:W-:-:S02]  /*18790*/  MOV R2, 0x181f ;  /* 0x0000181f00027802 */ /* 0x000fc40000000f00 */
[----:B------:R-:W-:Y:S02]  /*187a0*/  MOV R0, 0x187c0 ;  /* 0x000187c000007802 */ /* 0x000fe40000000f00 */
[----:B------:R-:W-:Y:S05]  /*187b0*/  CALL.REL.NOINC `($__internal_31_$__cuda_sm70_shflsync_idx_p) ;  /* 0x0000069000007944 */ /* 0x000fea0003c00000 */
[----:B-12---:R-:W-:Y:S05]  /*187c0*/  BRA `(.L_x_1548) ;  /* 0xffffe49000007947 */ /* 0x006fea000383ffff */
.L_x_1504:
[----:B------:R-:W-:Y:S01]  /*187d0*/  IMAD.MOV.U32 R15, RZ, RZ, R3 ;  /* 0x000000ffff0f7224 */ /* 0x000fe200078e0003 */
[----:B------:R-:W-:Y:S01]  /*187e0*/  MOV R8, RZ ;  /* 0x000000ff00087202 */ /* 0x000fe20000000f00 */
[----:B---3--:R-:W-:Y:S01]  /*187f0*/  IMAD.MOV.U32 R2, RZ, RZ, 0x1f ;  /* 0x0000001fff027424 */ /* 0x008fe200078e00ff */
[----:B------:R-:W-:Y:S02]  /*18800*/  MOV R0, 0x18820 ;  /* 0x0001882000007802 */ /* 0x000fe40000000f00 */
[----:B--2---:R-:W-:Y:S05]  /*18810*/  CALL.REL.NOINC `($__internal_31_$__cuda_sm70_shflsync_idx_p) ;  /* 0x0000063000007944 */ /* 0x004fea0003c00000 */
[----:B--2---:R-:W-:Y:S01]  /*18820*/  MOV R5, R2 ;  /* 0x0000000200057202 */ /* 0x004fe20000000f00 */
[----:B-1----:R-:W-:Y:S05]  /*18830*/  BRA `(.L_x_1549) ;  /* 0xffffe5d000007947 */ /* 0x002fea000383ffff */
.L_x_1505:
[----:B------:R-:W-:Y:S01]  /*18840*/  IMAD.MOV.U32 R15, RZ, RZ, R3 ;  /* 0x000000ffff0f7224 */ /* 0x000fe200078e0003 */
[----:B------:R-:W-:Y:S01]  /*18850*/  MOV R8, 0x1 ;  /* 0x0000000100087802 */ /* 0x000fe20000000f00 */
[----:B------:R-:W-:Y:S01]  /*18860*/  IMAD.MOV.U32 R2, RZ, RZ, 0x1f ;  /* 0x0000001fff027424 */ /* 0x000fe200078e00ff */
[----:B------:R-:W-:Y:S02]  /*18870*/  MOV R0, 0x18890 ;  /* 0x0001889000007802 */ /* 0x000fe40000000f00 */
[----:B-12---:R-:W-:Y:S05]  /*18880*/  CALL.REL.NOINC `($__internal_31_$__cuda_sm70_shflsync_idx_p) ;  /* 0x000005c000007944 */ /* 0x006fea0003c00000 */
[----:B--2---:R-:W-:Y:S01]  /*18890*/  MOV R3, R2 ;  /* 0x0000000200037202 */ /* 0x004fe20000000f00 */
[----:B-1----:R-:W-:Y:S05]  /*188a0*/  BRA `(.L_x_1550) ;  /* 0xffffe58000007947 */ /* 0x002fea000383ffff */
.L_x_1506:
[----:B------:R-:W-:Y:S02]  /*188b0*/  MOV R2, 0x1 ;  /* 0x0000000100027802 */ /* 0x000fe40000000f00 */
[----:B------:R-:W-:-:S02]  /*188c0*/  MOV R0, 0x188e0 ;  /* 0x000188e000007802 */ /* 0x000fc40000000f00 */
[----:B-12---:R-:W-:Y:S05]  /*188d0*/  CALL.REL.NOINC `($__internal_32_$__cuda_sm70_shflsync_up_p) ;  /* 0x000005c000007944 */ /* 0x006fea0003c00000 */
[----:B-12---:R-:W-:Y:S05]  /*188e0*/  BRA `(.L_x_1551) ;  /* 0xffffe66000007947 */ /* 0x006fea000383ffff */
.L_x_1507:
[----:B------:R-:W-:Y:S02]  /*188f0*/  MOV R2, 0x2 ;  /* 0x0000000200027802 */ /* 0x000fe40000000f00 */
[----:B------:R-:W-:-:S02]  /*18900*/  MOV R0, 0x18920 ;  /* 0x0001892000007802 */ /* 0x000fc40000000f00 */
[----:B-12---:R-:W-:Y:S05]  /*18910*/  CALL.REL.NOINC `($__internal_32_$__cuda_sm70_shflsync_up_p) ;  /* 0x0000058000007944 */ /* 0x006fea0003c00000 */
        /* <DEDUP_REMOVED lines=18> */
[----:B-1----:R-:W-:Y:S01]  /*18a40*/  IMAD.IADD R13, R2, 0x1, R13 ;  /* 0x00000001020d7824 */ /* 0x002fe200078e020d */
[----:B------:R-:W-:-:S03]  /*18a50*/  MOV R2, 0x1f ;  /* 0x0000001f00027802 */ /* 0x000fc60000000f00 */
[----:B------:R-:W-:Y:S02]  /*18a60*/  IMAD.MOV.U32 R15, RZ, RZ, R13 ;  /* 0x000000ffff0f7224 */ /* 0x000fe400078e000d */
[----:B------:R-:W-:Y:S05]  /*18a70*/  CALL.REL.NOINC `($__internal_31_$__cuda_sm70_shflsync_idx_p) ;  /* 0x000003d000007944 */ /* 0x000fea0003c00000 */
[----:B-12---:R-:W-:Y:S05]  /*18a80*/  BRA `(.L_x_1552) ;  /* 0xffffe5c000007947 */ /* 0x006fea000383ffff */
.L_x_1511:
[----:B---3--:R-:W-:Y:S01]  /*18a90*/  IMAD.MOV.U32 R13, RZ, RZ, R3 ;  /* 0x000000ffff0d7224 */ /* 0x008fe200078e0003 */
[----:B------:R-:W-:Y:S02]  /*18aa0*/  MOV R2, 0x1 ;  /* 0x0000000100027802 */ /* 0x000fe40000000f00 */
[----:B------:R-:W-:Y:S02]  /*18ab0*/  MOV R0, 0x18ad0 ;  /* 0x00018ad000007802 */ /* 0x000fe40000000f00 */
[----:B------:R-:W-:Y:S05]  /*18ac0*/  CALL.REL.NOINC `($__internal_32_$__cuda_sm70_shflsync_up_p) ;  /* 0x000003d000007944 */ /* 0x000fea0003c00000 */
[----:B-12---:R-:W-:Y:S05]  /*18ad0*/  BRA `(.L_x_1553) ;  /* 0xffffe6c000007947 */ /* 0x006fea000383ffff */
.L_x_1512:
[----:B---3--:R-:W-:Y:S01]  /*18ae0*/  IMAD.MOV.U32 R13, RZ, RZ, R3 ;  /* 0x000000ffff0d7224 */ /* 0x008fe200078e0003 */
        /* <DEDUP_REMOVED lines=26> */
.L_x_1514:
[----:B------:R-:W-:Y:S02]  /*18c90*/  SEL R2, RZ, 0x1, P0 ;  /* 0x00000001ff027807 */ /* 0x000fe40000000000 */
[----:B------:R-:W-:Y:S02]  /*18ca0*/  MOV R0, 0x18cc0 ;  /* 0x00018cc000007802 */ /* 0x000fe40000000f00 */
[----:B---3--:R-:W-:Y:S05]  /*18cb0*/  CALL.REL.NOINC `($__internal_33_$__cuda_sm70_votesync_ballot) ;  /* 0x0000023000007944 */ /* 0x008fea0003c00000 */
[----:B------:R-:W-:Y:S05]  /*18cc0*/  BRA `(.L_x_1555) ;  /* 0xffffe66000007947 */ /* 0x000fea000383ffff */
.L_x_1515:
[----:B------:R-:W-:Y:S01]  /*18cd0*/  IMAD.MOV.U32 R15, RZ, RZ, R12 ;  /* 0x000000ffff0f7224 */ /* 0x000fe200078e000c */
[----:B--2---:R-:W-:Y:S01]  /*18ce0*/  MOV R8, R6 ;  /* 0x0000000600087202 */ /* 0x004fe20000000f00 */
[----:B------:R-:W-:Y:S01]  /*18cf0*/  IMAD.MOV.U32 R2, RZ, RZ, 0x1f ;  /* 0x0000001fff027424 */ /* 0x000fe200078e00ff */
[----:B------:R-:W-:Y:S02]  /*18d00*/  MOV R0, 0x18d20 ;  /* 0x00018d2000007802 */ /* 0x000fe40000000f00 */
[----:B-1-3--:R-:W-:Y:S05]  /*18d10*/  CALL.REL.NOINC `($__internal_31_$__cuda_sm70_shflsync_idx_p) ;  /* 0x0000013000007944 */ /* 0x00afea0003c00000 */
[----:B--2---:R-:W-:Y:S01]  /*18d20*/  IMAD.MOV.U32 R7, RZ, RZ, R2 ;  /* 0x000000ffff077224 */ /* 0x004fe200078e0002 */
[----:B-1----:R-:W-:Y:S01]  /*18d30*/  MOV R8, R6 ;  /* 0x0000000600087202 */ /* 0x002fe20000000f00 */
[----:B------:R-:W-:Y:S01]  /*18d40*/  IMAD.MOV.U32 R15, RZ, RZ, R21 ;  /* 0x000000ffff0f7224 */ /* 0x000fe200078e0015 */
[----:B------:R-:W-:Y:S02]  /*18d50*/  MOV R2, 0x1f ;  /* 0x0000001f00027802 */ /* 0x000fe40000000f00 */
[----:B------:R-:W-:-:S02]  /*18d60*/  MOV R0, 0x18d80 ;  /* 0x00018d8000007802 */ /* 0x000fc40000000f00 */
[----:B------:R-:W-:Y:S05]  /*18d70*/  CALL.REL.NOINC `($__internal_31_$__cuda_sm70_shflsync_idx_p) ;  /* 0x000000d000007944 */ /* 0x000fea0003c00000 */
[----:B--2---:R-:W-:Y:S01]  /*18d80*/  MOV R3, R2 ;  /* 0x0000000200037202 */ /* 0x004fe20000000f00 */
[----:B-1----:R-:W-:Y:S05]  /*18d90*/  BRA `(.L_x_1556) ;  /* 0xffffe5d000007947 */ /* 0x002fea000383ffff */
.L_x_1518:
[----:B------:R-:W-:Y:S01]  /*18da0*/  IMAD.MOV.U32 R15, RZ, RZ, R13 ;  /* 0x000000ffff0f7224 */ /* 0x000fe200078e000d */
[----:B------:R-:W-:-:S02]  /*18db0*/  MOV R2, 0x1f ;  /* 0x0000001f00027802 */ /* 0x000fc40000000f00 */
[----:B------:R-:W-:Y:S02]  /*18dc0*/  MOV R0, 0x18de0 ;  /* 0x00018de000007802 */ /* 0x000fe40000000f00 */
[----:B-1234-:R-:W-:Y:S05]  /*18dd0*/  CALL.REL.NOINC `($__internal_31_$__cuda_sm70_shflsync_idx_p) ;  /* 0x0000007000007944 */ /* 0x01efea0003c00000 */
[----:B--2---:R-:W-:Y:S01]  /*18de0*/  MOV R19, R2 ;  /* 0x0000000200137202 */ /* 0x004fe20000000f00 */
[----:B-1----:R-:W-:Y:S05]  /*18df0*/  BRA `(.L_x_1517) ;  /* 0xffffe5d000007947 */ /* 0x002fea000383ffff */
        .weak           $__internal_30_$__cuda_sm70_shflsync_bfly_p
        .type           $__internal_30_$__cuda_sm70_shflsync_bfly_p,@function
        .size           $__internal_30_$__cuda_sm70_shflsync_bfly_p,($__internal_31_$__cuda_sm70_shflsync_idx_p - $__internal_30_$__cuda_sm70_shflsync_bfly_p)
$__internal_30_$__cuda_sm70_shflsync_bfly_p:
[----:B------:R-:W-:Y:S01]  /*18e00*/  MOV R12, R2 ;  /* 0x00000002000c7202 */ /* 0x000fe20000000f00 */
[----:B------:R-:W-:Y:S04]  /*18e10*/  WARPSYNC R0 ;  /* 0x0000000000007348 */ /* 0x000fe80003800000 */
[----:B------:R-:W-:Y:S01]  /*18e20*/  MOV R13, 0x0 ;  /* 0x00000000000d7802 */ /* 0x000fe20000000f00 */
[----:B------:R1:W2:Y:S03]  /*18e30*/  SHFL.BFLY PT, R6, R241, R6, R5 ;  /* 0x0c000006f1067389 */ /* 0x0002a600000e0005 */
[----:B------:R-:W-:Y:S05]  /*18e40*/  RET.REL.NODEC R12 `(_ZN7cutlass13device_kernelIN5flash19enable_sm80_to_sm89INS1_16FlashAttnFwdSm80INS1_25CollectiveMainloopFwdSm80ILi8ELi2ELb0EN4cute5tupleIJNS5_1CILi128EEENS7_ILi64EEENS7_ILi192EEEEEELi192ENS_10bfloat16_tEfNS_4arch4Sm80ELb0ELb0ELb1ELb1ELb0ELb1ELb1ELb1EEENS1_21CollectiveEpilogueFwdINS6_IJS8_SA_S9_EEENS6_IJNS7_ILi1EEESI_SI_EEESC_SE_Li256ELb1ELb1ELb1ELb0EEENS1_36VarlenDynamicPersistentTileSchedulerILi128ELi64ELi256ELi256ELb1ELb1ELb0ELb0ELb1ELb1EEEEEEEEEvNT_6ParamsE) ;  /* 0xfffe71b00c007950 */ /* 0x000fea0003c3ffff */
        .weak           $__internal_31_$__cuda_sm70_shflsync_idx_p
        .type           $__internal_31_$__cuda_sm70_shflsync_idx_p,@function
        .size           $__internal_31_$__cuda_sm70_shflsync_idx_p,($__internal_32_$__cuda_sm70_shflsync_up_p - $__internal_31_$__cuda_sm70_shflsync_idx_p)
$__internal_31_$__cuda_sm70_shflsync_idx_p:
[----:B------:R-:W-:Y:S01]  /*18e50*/  MOV R16, R0 ;  /* 0x0000000000107202 */ /* 0x000fe20000000f00 */
[----:B------:R-:W-:Y:S04]  /*18e60*/  WARPSYNC R213 ;  /* 0x000000d500007348 */ /* 0x000fe80003800000 */
[----:B------:R-:W-:Y:S01]  /*18e70*/  MOV R17, 0x0 ;  /* 0x0000000000117802 */ /* 0x000fe20000000f00 */
[----:B------:R1:W2:Y:S03]  /*18e80*/  SHFL.IDX PT, R2, R15, R8, R2 ;  /* 0x000000080f027389 */ /* 0x0002a600000e0002 */
[----:B------:R-:W-:Y:S05]  /*18e90*/  RET.REL.NODEC R16 `(_ZN7cutlass13device_kernelIN5flash19enable_sm80_to_sm89INS1_16FlashAttnFwdSm80INS1_25CollectiveMainloopFwdSm80ILi8ELi2ELb0EN4cute5tupleIJNS5_1CILi128EEENS7_ILi64EEENS7_ILi192EEEEEELi192ENS_10bfloat16_tEfNS_4arch4Sm80ELb0ELb0ELb1ELb1ELb0ELb1ELb1ELb1EEENS1_21CollectiveEpilogueFwdINS6_IJS8_SA_S9_EEENS6_IJNS7_ILi1EEESI_SI_EEESC_SE_Li256ELb1ELb1ELb1ELb0EEENS1_36VarlenDynamicPersistentTileSchedulerILi128ELi64ELi256ELi256ELb1ELb1ELb0ELb0ELb1ELb1EEEEEEEEEvNT_6ParamsE) ;  /* 0xfffe716010007950 */ /* 0x000fea0003c3ffff */
        .weak           $__internal_32_$__cuda_sm70_shflsync_up_p
        .type           $__internal_32_$__cuda_sm70_shflsync_up_p,@function
        .size           $__internal_32_$__cuda_sm70_shflsync_up_p,($__internal_33_$__cuda_sm70_votesync_ballot - $__internal_32_$__cuda_sm70_shflsync_up_p)
$__internal_32_$__cuda_sm70_shflsync_up_p:
[----:B------:R-:W-:Y:S01]  /*18ea0*/  MOV R6, R0 ;  /* 0x0000000000067202 */ /* 0x000fe20000000f00 */
[----:B------:R-:W-:Y:S04]  /*18eb0*/  WARPSYNC R214 ;  /* 0x000000d600007348 */ /* 0x000fe80003800000 */
[----:B------:R-:W-:Y:S01]  /*18ec0*/  MOV R7, 0x0 ;  /* 0x0000000000077802 */ /* 0x000fe20000000f00 */
[----:B------:R1:W2:Y:S03]  /*18ed0*/  SHFL.UP PT, R2, R13, R2, R215 ;  /* 0x040000020d027389 */ /* 0x0002a600000e00d7 */
[----:B------:R-:W-:Y:S05]  /*18ee0*/  RET.REL.NODEC R6 `(_ZN7cutlass13device_kernelIN5flash19enable_sm80_to_sm89INS1_16FlashAttnFwdSm80INS1_25CollectiveMainloopFwdSm80ILi8ELi2ELb0EN4cute5tupleIJNS5_1CILi128EEENS7_ILi64EEENS7_ILi192EEEEEELi192ENS_10bfloat16_tEfNS_4arch4Sm80ELb0ELb0ELb1ELb1ELb0ELb1ELb1ELb1EEENS1_21CollectiveEpilogueFwdINS6_IJS8_SA_S9_EEENS6_IJNS7_ILi1EEESI_SI_EEESC_SE_Li256ELb1ELb1ELb1ELb0EEENS1_36VarlenDynamicPersistentTileSchedulerILi128ELi64ELi256ELi256ELb1ELb1ELb0ELb0ELb1ELb1EEEEEEEEEvNT_6ParamsE) ;  /* 0xfffe711006007950 */ /* 0x000fea0003c3ffff */
        .weak           $__internal_33_$__cuda_sm70_votesync_ballot
        .type           $__internal_33_$__cuda_sm70_votesync_ballot,@function
        .size           $__internal_33_$__cuda_sm70_votesync_ballot,(.L_x_4960 - $__internal_33_$__cuda_sm70_votesync_ballot)
$__internal_33_$__cuda_sm70_votesync_ballot:
[----:B------:R-:W-:Y:S01]  /*18ef0*/  ISETP.NE.U32.AND P0, PT, R2, 0x1, PT ;  /* 0x000000010200780c */ /* 0x000fe20003f05070 */
[----:B------:R-:W-:Y:S01]  /*18f00*/  IMAD.MOV.U32 R2, RZ, RZ, R0 ;  /* 0x000000ffff027224 */ /* 0x000fe200078e0000 */
[----:B------:R-:W-:Y:S04]  /*18f10*/  WARPSYNC R212 ;  /* 0x000000d400007348 */ /* 0x000fe80003800000 */
[----:B------:R-:W-:-:S07]  /*18f20*/  IMAD.MOV.U32 R3, RZ, RZ, 0x0 ;  /* 0x00000000ff037424 */ /* 0x000fce00078e00ff */
[----:B------:R-:W-:-:S04]  /*18f30*/  VOTE.ANY R9, PT, !P0 ;  /* 0x0000000000097806 */ /* 0x000fc800040e0100 */
[----:B------:R-:W-:Y:S01]  /*18f40*/  LOP3.LUT R9, R9, R212, RZ, 0xc0, !PT ;  /* 0x000000d409097212 */ /* 0x000fe200078ec0ff */
[----:B------:R-:W-:Y:S06]  /*18f50*/  RET.REL.NODEC R2 `(_ZN7cutlass13device_kernelIN5flash19enable_sm80_to_sm89INS1_16FlashAttnFwdSm80INS1_25CollectiveMainloopFwdSm80ILi8ELi2ELb0EN4cute5tupleIJNS5_1CILi128EEENS7_ILi64EEENS7_ILi192EEEEEELi192ENS_10bfloat16_tEfNS_4arch4Sm80ELb0ELb0ELb1ELb1ELb0ELb1ELb1ELb1EEENS1_21CollectiveEpilogueFwdINS6_IJS8_SA_S9_EEENS6_IJNS7_ILi1EEESI_SI_EEESC_SE_Li256ELb1ELb1ELb1ELb0EEENS1_36VarlenDynamicPersistentTileSchedulerILi128ELi64ELi256ELi256ELb1ELb1ELb0ELb0ELb1ELb1EEEEEEEEEvNT_6ParamsE) ;  /* 0xfffe70a002007950 */ /* 0x000fec0003c3ffff */
.L_x_1557:
        /* <DEDUP_REMOVED lines=10> */
.L_x_4960:


//--------------------- .text._ZN7cutlass13device_kernelIN5flash19enable_sm80_to_sm89INS1_16FlashAttnFwdSm80INS1_25CollectiveMainloopFwdSm80ILi8ELi2ELb0EN4cute5tupleIJNS5_1CILi128EEENS7_ILi64EEENS7_ILi192EEEEEELi192ENS_10bfloat16_tEfNS_4arch4Sm80ELb0ELb1ELb1ELb0ELb0ELb0ELb1ELb1EEENS1_21CollectiveEpilogueFwdINS6_IJS8_SA_S9_EEENS6_IJNS7_ILi1EEESI_SI_EEESC_SE_Li256ELb0ELb1ELb1ELb0EEENS1_19SingleTileSchedulerILb0ELb1ELb1ELi128EEEEEEEEEvNT_6ParamsE --------------------------
	.section	.text._ZN7cutlass13device_kernelIN5flash19enable_sm80_to_sm89INS1_16FlashAttnFwdSm80INS1_25CollectiveMainloopFwdSm80ILi8ELi2ELb0EN4cute5tupleIJNS5_1CILi128EEENS7_ILi64EEENS7_ILi192EEEEEELi192ENS_10bfloat16_tEfNS_4arch4Sm80ELb0ELb1ELb1ELb0ELb0ELb0ELb1ELb1EEENS1_21CollectiveEpilogueFwdINS6_IJS8_SA_S9_EEENS6_IJNS7_ILi1EEESI_SI_EEESC_SE_Li256ELb0ELb1ELb1ELb0EEENS1_19SingleTileSchedulerILb0ELb1ELb1ELi128EEEEEEEEEvNT_6ParamsE,"ax",@progbits
	.sectioninfo	@"SHI_REGISTERS=244"
	.align	128
.text._ZN7cutlass13device_kernelIN5flash19enable_sm80_to_sm89INS1_16FlashAttnFwdSm80INS1_25CollectiveMainloopFwdSm80ILi8ELi2ELb0EN4cute5tupleIJNS5_1CILi128EEENS7_ILi64EEENS7_ILi192EEEEEELi192ENS_10bfloat16_tEfNS_4arch4Sm80ELb0ELb1ELb1ELb0ELb0ELb0ELb1ELb1EEENS1_21CollectiveEpilogueFwdINS6_IJS8_SA_S9_EEENS6_IJNS7_ILi1EEESI_SI_EEESC_SE_Li256ELb0ELb1ELb1ELb0EEENS1_19SingleTileSchedulerILb0ELb1ELb1ELi128EEEEEEEEEvNT_6ParamsE:
        .type           _ZN7cutlass13device_kernelIN5flash19enable_sm80_to_sm89INS1_16FlashAttnFwdSm80INS1_25CollectiveMainloopFwdSm80ILi8ELi2ELb0EN4cute5tupleIJNS5_1CILi128EEENS7_ILi64EEENS7_ILi192EEEEEELi192ENS_10bfloat16_tEfNS_4arch4Sm80ELb0ELb1ELb1ELb0ELb0ELb0ELb1ELb1EEENS1_21CollectiveEpilogueFwdINS6_IJS8_SA_S9_EEENS6_IJNS7_ILi1EEESI_SI_EEESC_SE_Li256ELb0ELb1ELb1ELb0EEENS1_19SingleTileSchedulerILb0ELb1ELb1ELi128EEEEEEEEEvNT_6ParamsE,@function
        .size           _ZN7cutlass13device_kernelIN5flash19enable_sm80_to_sm89INS1_16FlashAttnFwdSm80INS1_25CollectiveMainloopFwdSm80ILi8ELi2ELb0EN4cute5tupleIJNS5_1CILi128EEENS7_ILi64EEENS7_ILi192EEEEEELi192ENS_10bfloat16_tEfNS_4arch4Sm80ELb0ELb1ELb1ELb0ELb0ELb0ELb1ELb1EEENS1_21CollectiveEpilogueFwdINS6_IJS8_SA_S9_EEENS6_IJNS7_ILi1EEESI_SI_EEESC_SE_Li256ELb0ELb1ELb1ELb0EEENS1_19SingleTileSchedulerILb0ELb1ELb1ELi128EEEEEEEEEvNT_6ParamsE,(.L_x_4965 - _ZN7cutlass13device_kernelIN5flash19enable_sm80_to_sm89INS1_16FlashAttnFwdSm80INS1_25CollectiveMainloopFwdSm80ILi8ELi2ELb0EN4cute5tupleIJNS5_1CILi128EEENS7_ILi64EEENS7_ILi192EEEEEELi192ENS_10bfloat16_tEfNS_4arch4Sm80ELb0ELb1ELb1ELb0ELb0ELb0ELb1ELb1EEENS1_21CollectiveEpilogueFwdINS6_IJS8_SA_S9_EEENS6_IJNS7_ILi1EEESI_SI_EEESC_SE_Li256ELb0ELb1ELb1ELb0EEENS1_19SingleTileSchedulerILb0ELb1ELb1ELi128EEEEEEEEEvNT_6ParamsE)
        .other          _ZN7cutlass13device_kernelIN5flash19enable_sm80_to_sm89INS1_16FlashAttnFwdSm80INS1_25CollectiveMainloopFwdSm80ILi8ELi2ELb0EN4cute5tupleIJNS5_1CILi128EEENS7_ILi64EEENS7_ILi192EEEEEELi192ENS_10bfloat16_tEfNS_4arch4Sm80ELb0ELb1ELb1ELb0ELb0ELb0ELb1ELb1EEENS1_21CollectiveEpilogueFwdINS6_IJS8_SA_S9_EEENS6_IJNS7_ILi1EEESI_SI_EEESC_SE_Li256ELb0ELb1ELb1ELb0EEENS1_19SingleTileSchedulerILb0ELb1ELb1ELi128EEEEEEEEEvNT_6ParamsE,@"STO_CUDA_ENTRY STV_DEFAULT"
_ZN7cutlass13device_kernelIN5flash19enable_sm80_to_sm89INS1_16FlashAttnFwdSm80INS1_25CollectiveMainloopFwdSm80ILi8ELi2ELb0EN4cute5tupleIJNS5_1CILi128EEENS7_ILi64EEENS7_ILi192EEEEEELi192ENS_10bfloat16_tEfNS_4arch4Sm80ELb0ELb1ELb1ELb0ELb0ELb0ELb1ELb1EEENS1_21CollectiveEpilogueFwdINS6_IJS8_SA_S9_EEENS6_IJNS7_ILi1EEESI_SI_EEESC_SE_Li256ELb0ELb1ELb1ELb0EEENS1_19SingleTileSchedulerILb0ELb1ELb1ELi128EEEEEEEEEvNT_6ParamsE:
        /* <DEDUP_REMOVED lines=17> */
.L_x_1558:
[----:B---3--:R-:W-:Y:S02]  /*0110*/  ULDC.64 UR4, c[0x0][0x550] ;  /* 0x0001540000047ab9 */ /* 0x008fe40000000a00 */
[----:B------:R-:W-:Y:S02]  /*0120*/  UISETP.NE.AND UP0, UPT, UR4, 0x1, UPT ;  /* 0x000000010400788c */ /* 0x000fe4000bf05270 */
[----:B------:R-:W-:-:S02]  /*0130*/  UIMAD.WIDE.U32 UR10, UR6, UR5, URZ ;  /* 0x00000005060a72a5 */ /* 0x000fc4000f8e003f */
[----:B------:R-:W-:Y:S02]  /*0140*/  ULDC UR4, c[0x0][0x558] ;  /* 0x0001560000047ab9 */ /* 0x000fe40000000800 */
[----:B------:R-:W-:-:S05]  /*0150*/  UMOV UR8, UR6 ;  /* 0x0000000600087c82 */ /* 0x000fca0008000000 */
[----:B------:R-:W-:-:S03]  /*0160*/  @UP0 USHF.R.U32.HI UR8, URZ, UR4, UR11 ;  /* 0x000000043f080299 */ /* 0x000fc6000801160b */
.L_x_1559:
        /* <DEDUP_REMOVED lines=35> */
.L_x_1561:
[----:B------:R-:W-:Y:S02]  /*03a0*/  ULDC UR4, c[0x0][0x32c] ;  /* 0x0000cb0000047ab9 */ /* 0x000fe40000000800 */
[----:B------:R-:W-:-:S03]  /*03b0*/  UISETP.NE.AND UP0, UPT, UR11, UR4, UPT ;  /* 0x000000040b00728c */ /* 0x000fc6000bf05270 */
[----:B------:R-:W-:Y:S02]  /*03c0*/  ULDC.64 UR4, c[0x0][0x330] ;  /* 0x0000cc0000047ab9 */ /* 0x000fe40000000a00 */
[----:B------:R-:W-:-:S06]  /*03d0*/  UIMAD.WIDE.U32 UR14, UR7, UR4, URZ ;  /* 0x00000004070e72a5 */ /* 0x000fcc000f8e003f */
[----:B------:R-:W-:Y:S02]  /*03e0*/  @UP0 USHF.R.U32.HI UR7, URZ, UR5, UR15 ;  /* 0x000000053f070299 */ /* 0x000fe4000801160f */
.L_x_1562:
[----:B------:R-:W-:Y:S02]  /*03f0*/  ULDC UR4, c[0x0][0x32c] ;  /* 0x0000cb0000047ab9 */ /* 0x000fe40000000800 */
[----:B------:R-:W-:-:S04]  /*0400*/  UIMAD UR4, UR7, UR4, UR4 ;  /* 0x00000004070472a4 */ /* 0x000fc8000f8e0204 */
[----:B------:R-:W-:-:S04]  /*0410*/  UISETP.LT.AND UP0, UPT, UR6, UR4, UPT ;  /* 0x000000040600728c */ /* 0x000fc8000bf01270 */
[----:B------:R-:W-:-:S03]  /*0420*/  USEL UR6, UR6, UR4, UP0 ;  /* 0x0000000406067287 */ /* 0x000fc60008000000 */
.L_x_1560:
[----:B------:R-:W-:Y:S01]  /*0430*/  ULDC.64 UR4, c[0x0][0x2c8] ;  /* 0x0000b20000047ab9 */ /* 0x000fe20000000a00 */
[----:B------:R-:W-:Y:S01]  /*0440*/  PLOP3.LUT P0, PT, PT, PT, UP1, 0x40, 0x0 ;  /* 0x000000000000781c */ /* 0x000fe20003f0e818 */
[----:B------:R-:W-:Y:S02]  /*0450*/  UMOV UR7, 0x3f ;  /* 0x0000003f00077882 */ /* 0x000fe40000000000 */
[----:B------:R-:W-:Y:S02]  /*0460*/  ULDC UR12, c[0x0][0x1d0] ;  /* 0x00007400000c7ab9 */ /* 0x000fe40000000800 */
[----:B------:R-:W-:Y:S02]  /*0470*/  UIMAD.WIDE.U32 UR14, UR13, UR4, URZ ;  /* 0x000000040d0e72a5 */ /* 0x000fe4000f8e003f */
[----:B------:R-:W-:Y:S02]  /*0480*/  UIADD3 UR6, UR6, 0x3f, URZ ;  /* 0x0000003f06067890 */ /* 0x000fe4000fffe03f */
[----:B------:R-:W-:-:S02]  /*0490*/  UIADD3 UR7, UR7, UR12, URZ ;  /* 0x0000000c07077290 */ /* 0x000fc4000fffe03f */
[----:B------:R-:W-:Y:S02]  /*04a0*/  UMOV UR4, UR13 ;  /* 0x0000000d00047c82 */ /* 0x000fe40008000000 */
[----:B------:R-:W-:Y:S02]  /*04b0*/  @UP2 USHF.R.U32.HI UR4, URZ, UR5, UR15 ;  /* 0x000000053f042299 */ /* 0x000fe4000801160f */
[----:B------:R-:W-:Y:S02]  /*04c0*/  ULDC UR11, c[0x0][0x168] ;  /* 0x00005a00000b7ab9 */ /* 0x000fe40000000800 */
[----:B------:R-:W-:Y:S02]  /*04d0*/  USHF.R.S32.HI UR15, URZ, 0x1f, UR6 ;  /* 0x0000001f3f0f7899 */ /* 0x000fe40008011406 */
[----:B------:R-:W-:Y:S02]  /*04e0*/  USHF.R.S32.HI UR14, URZ, 0x1f, UR7 ;  /* 0x0000001f3f0e7899 */ /* 0x000fe40008011407 */
[----:B------:R-:W-:-:S02]  /*04f0*/  UIADD3 UR12, UR12, -UR11, URZ ;  /* 0x8000000b0c0c7290 */ /* 0x000fc4000fffe03f */
[----:B------:R-:W-:Y:S02]  /*0500*/  ULEA.HI UR6, UR15, UR6, URZ, 0x6 ;  /* 0x000000060f067291 */ /* 0x000fe4000f8f303f */
[----:B------:R-:W-:Y:S02]  /*0510*/  ULEA.HI UR14, UR14, UR7, URZ, 0x6 ;  /* 0x000000070e0e7291 */ /* 0x000fe4000f8f303f */
[----:B------:R-:W-:Y:S02]  /*0520*/  UIADD3 UR4, UR12, UR4, URZ ;  /* 0x000000040c047290 */ /* 0x000fe4000fffe03f */
[----:B------:R-:W-:Y:S02]  /*0530*/  ULDC UR5, c[0x0][0x324] ;  /* 0x0000c90000057ab9 */ /* 0x000fe40000000800 */
[----:B------:R-:W-:Y:S02]  /*0540*/  USHF.R.S32.HI UR6, URZ, 0x6, UR6 ;  /* 0x000000063f067899 */ /* 0x000fe40008011406 */
[----:B------:R-:W-:-:S02]  /*0550*/  USHF.R.S32.HI UR14, URZ, 0x6, UR14 ;  /* 0x000000063f0e7899 */ /* 0x000fc4000801140e */
[----:B------:R-:W-:Y:S02]  /*0560*/  UIADD3 UR5, UR4, -UR5, URZ ;  /* 0x8000000504057290 */ /* 0x000fe4000fffe03f */
[----:B------:R-:W-:-:S04]  /*0570*/  UISETP.LT.AND UP0, UPT, UR14, UR6, UPT ;  /* 0x000000060e00728c */ /* 0x000fc8000bf01270 */
[----:B------:R-:W-:Y:S01]  /*0580*/  USEL UR6, UR14, UR6, UP0 ;  /* 0x000000060e067287 */ /* 0x000fe20008000000 */
[----:B------:R-:W-:Y:S01]  /*0590*/  MOV R3, UR5 ;  /* 0x0000000500037c02 */ /* 0x000fe20008000f00 */
[----:B------:R-:W-:Y:S05]  /*05a0*/  @P0 BRA `(.L_x_1563) ;  /* 0x0000010000000947 */ /* 0x000fea0003800000 */
[----:B------:R-:W-:-:S04]  /*05b0*/  MOV R4, UR4 ;  /* 0x0000000400047c02 */ /* 0x000fc80008000f00 */
        /* <DEDUP_REMOVED lines=9> */
.L_x_1564:
[----:B------:R-:W-:-:S04]  /*0650*/  MOV R2, c[0x0][0x32c] ;  /* 0x0000cb0000027a02 */ /* 0x000fc80000000f00 */
[----:B------:R-:W-:-:S13]  /*0660*/  ISETP.NE.AND P0, PT, R2, 0x1, PT ;  /* 0x000000010200780c */ /* 0x000fda0003f05270 */
[----:B------:R-:W-:-:S05]  /*0670*/  @P0 IMAD.HI.U32 R2, R4, c[0x0][0x330], RZ ;  /* 0x0000cc0004020a27 */ /* 0x000fca00078e00ff */
[----:B------:R-:W-:-:S05]  /*0680*/  @P0 SHF.R.U32.HI R4, RZ, c[0x0][0x334], R2 ;  /* 0x0000cd00ff040a19 */ /* 0x000fca0000011602 */
.L_x_1565:
[----:B------:R-:W-:-:S05]  /*0690*/  IMAD R4, R4, c[0x0][0x32c], RZ ;  /* 0x0000cb0004047a24 */ /* 0x000fca00078e02ff */
[----:B------:R-:W-:-:S04]  /*06a0*/  IMNMX R3, R3, R4, !PT ;  /* 0x0000000403037217 */ /* 0x000fc80007800200 */
.L_x_1563:
[----:B------:R-:W-:Y:S01]  /*06b0*/  SHF.R.S32.HI R2, RZ, 0x1f, R3 ;  /* 0x0000001fff027819 */ /* 0x000fe20000011403 */
[----:B------:R-:W-:Y:S01]  /*06c0*/  USHF.R.U32.HI UR5, URZ, 0x10, UR10 ;  /* 0x000000103f057899 */ /* 0x000fe2000801160a */
[----:B------:R-:W-:Y:S01]  /*06d0*/  IMAD.MOV.U32 R132, RZ, RZ, RZ ;  /* 0x000000ffff847224 */ /* 0x000fe200078e00ff */
[----:B------:R-:W-:Y:S01]  /*06e0*/  ULDC UR4, c[0x0][0x338] ;  /* 0x0000ce0000047ab9 */ /* 0x000fe20000000800 */
[----:B------:R-:W-:Y:S01]  /*06f0*/  LEA.HI R2, R2, R3, RZ, 0x6 ;  /* 0x0000000302027211 */ /* 0x000fe200078f30ff */
[----:B------:R-:W-:-:S03]  /*0700*/  UISETP.NE.AND UP0, UPT, UR5, URZ, UPT ;  /* 0x0000003f0500728c */ /* 0x000fc6000bf05270 */
[----:B------:R-:W-:Y:S01]  /*0710*/  SHF.R.S32.HI R193, RZ, 0x6, R2 ;  /* 0x00000006ffc17819 */ /* 0x000fe20000011402 */
[----:B------:R-:W-:-:S03]  /*0720*/  USEL UR4, UR5, UR4, UP0 ;  /* 0x0000000405047287 */ /* 0x000fc60008000000 */
[----:B------:R-:W-:-:S04]  /*0730*/  IMNMX R193, RZ, R193, !PT ;  /* 0x000000c1ffc17217 */ /* 0x000fc80007800200 */
[----:B------:R-:W-:-:S13]  /*0740*/  ISETP.LT.AND P0, PT, R193, UR6, PT ;  /* 0x00000006c1007c0c */ /* 0x000fda000bf01270 */
[----:B------:R-:W-:Y:S05]  /*0750*/  @!P0 BRA `(.L_x_1566) ;  /* 0x000001c000008947 */ /* 0x000fea0003800000 */
[----:B------:R-:W-:Y:S01]  /*0760*/  IMAD.U32 R2, RZ, RZ, UR4 ;  /* 0x00000004ff027e24 */ /* 0x000fe2000f8e00ff */
[----:B------:R-:W-:-:S04]  /*0770*/  UIADD3 UR5, UR4, -0x1, UR6 ;  /* 0xffffffff04057890 */ /* 0x000fc8000fffe006 */
[-C--:B------:R-:W-:Y:S02]  /*0780*/  IABS R5, R2.reuse ;  /* 0x0000000200057213 */ /* 0x080fe40000000000 */
[----:B------:R-:W-:Y:S02]  /*0790*/  IADD3 R7, -R193, UR5, RZ ;  /* 0x00000005c1077c10 */ /* 0x000fe4000fffe1ff */
[----:B------:R-:W1:Y:S01]  /*07a0*/  I2F.RP R10, R5 ;  /* 0x00000005000a7306 */ /* 0x000e620000209400 */
[----:B------:R-:W-:Y:S02]  /*07b0*/  IABS R2, R2 ;  /* 0x0000000200027213 */ /* 0x000fe40000000000 */
[----:B------:R-:W-:Y:S02]  /*07c0*/  IABS R3, R7 ;  /* 0x0000000700037213 */ /* 0x000fe40000000000 */
[----:B------:R-:W-:Y:S01]  /*07d0*/  LOP3.LUT R7, R7, UR4, RZ, 0x3c, !PT ;  /* 0x0000000407077c12 */ /* 0x000fe2000f8e3cff */
        /* <DEDUP_REMOVED lines=14> */
[----:B------:R-:W-:Y:S02]  /*08c0*/  ISETP.NE.AND P1, PT, RZ, UR4, PT ;  /* 0x00000004ff007c0c */ /* 0x000fe4000bf25270 */
[----:B------:R-:W-:-:S13]  /*08d0*/  ISETP.GE.U32.AND P2, PT, R2, R5, PT ;  /* 0x000000050200720c */ /* 0x000fda0003f46070 */
[----:B------:R-:W-:-:S05]  /*08e0*/  @P2 IADD3 R4, R4, 0x1, RZ ;  /* 0x0000000104042810 */ /* 0x000fca0007ffe0ff */
[----:B------:R-:W-:Y:S01]  /*08f0*/  @!P0 IMAD.MOV R4, RZ, RZ, -R4 ;  /* 0x000000ffff048224 */ /* 0x000fe200078e0a04 */
[----:B------:R-:W-:-:S05]  /*0900*/  @!P1 LOP3.LUT R4, RZ, UR4, RZ, 0x33, !PT ;  /* 0x00000004ff049c12 */ /* 0x000fca000f8e33ff */
[----:B------:R-:W-:Y:S02]  /*0910*/  IMAD.MOV.U32 R132, RZ, RZ, R4 ;  /* 0x000000ffff847224 */ /* 0x000fe400078e0004 */
.L_x_1566:
[----:B------:R-:W-:Y:S01]  /*0920*/  ULOP3.LUT UR10, UR10, 0xffff, URZ, 0xc0, !UPT ;  /* 0x0000ffff0a0a7892 */ /* 0x000fe2000f8ec03f */
[----:B------:R-:W-:Y:S01]  /*0930*/  PLOP3.LUT P2, PT, PT, PT, PT, 0x80, 0x0 ;  /* 0x000000000000781c */ /* 0x000fe20003f4f070 */
[----:B------:R-:W-:Y:S01]  /*0940*/  IMAD.MOV.U32 R7, RZ, RZ, RZ ;  /* 0x000000ffff077224 */ /* 0x000fe200078e00ff */
[----:B------:R-:W-:Y:S01]  /*0950*/  MOV R4, RZ ;  /* 0x000000ff00047202 */ /* 0x000fe20000000f00 */
[----:B------:R-:W-:Y:S01]  /*0960*/  CS2R R84, SRZ ;  /* 0x0000000000547805 */ /* 0x000fe2000001ff00 */
[----:B------:R-:W-:Y:S01]  /*0970*/  CS2R R82, SRZ ;  /* 0x0000000000527805 */ /* 0x000fe2000001ff00 */
[----:B------:R-:W-:Y:S01]  /*0980*/  IMAD R193, R132, UR10, R193 ;  /* 0x0000000a84c17c24 */ /* 0x000fe2000f8e02c1 */
[----:B------:R-:W-:Y:S01]  /*0990*/  ULDC.64 UR10, c[0x0][0x118] ;  /* 0x00004600000a7ab9 */ /* 0x000fe20000000a00 */
[----:B------:R-:W-:Y:S01]  /*09a0*/  CS2R R80, SRZ ;  /* 0x0000000000507805 */ /* 0x000fe2000001ff00 */
[----:B------:R-:W-:Y:S01]  /*09b0*/  CS2R R78, SRZ ;  /* 0x00000000004e7805 */ /* 0x000fe2000001ff00 */
[----:B------:R-:W-:Y:S01]  /*09c0*/  IMAD.IADD R132, R193, 0x1, R132 ;  /* 0x00000001c1847824 */ /* 0x000fe200078e0284 */
[----:B------:R-:W-:Y:S01]  /*09d0*/  CS2R R76, SRZ ;  /* 0x00000000004c7805 */ /* 0x000fe2000001ff00 */
[----:B------:R-:W-:Y:S01]  /*09e0*/  CS2R R74, SRZ ;  /* 0x00000000004a7805 */ /* 0x000fe2000001ff00 */
[----:B------:R-:W-:Y:S01]  /*09f0*/  CS2R R72, SRZ ;  /* 0x0000000000487805 */ /* 0x000fe2000001ff00 */
[----:B------:R-:W-:Y:S01]  /*0a00*/  CS2R R70, SRZ ;  /* 0x0000000000467805 */ /* 0x000fe2000001ff00 */
[----:B------:R-:W-:Y:S01]  /*0a10*/  IMNMX R132, R132, UR6, PT ;  /* 0x0000000684847c17 */ /* 0x000fe2000b800200 */
        /* <DEDUP_REMOVED lines=47> */
[----:B------:R-:W-:-:S05]  /*0d10*/  @P4 IMAD.WIDE R4, R0, R3, c[0x0][0x340] ;  /* 0x0000d00000044625 */ /* 0x000fca00078e0203 */
[----:B------:R1:W2:Y:S01]  /*0d20*/  @P4 LDG.E R2, [R4.64] ;  /* 0x0000000a04024981 */ /* 0x0002a2000c1e1900 */
[----:B------:R-:W-:Y:S01]  /*0d30*/  SHF.R.S32.HI R89, RZ, 0x1f, R6 ;  /* 0x0000001fff597819 */ /* 0x000fe20000011406 */
[----:B------:R-:W-:Y:S01]  /*0d40*/  UIMAD UR6, UR14, UR4, URZ ;  /* 0x000000040e0672a4 */ /* 0x000fe2000f8e023f */
[----:B------:R-:W-:Y:S01]  /*0d50*/  PLOP3.LUT P2, PT, PT, PT, UP2, 0x80, 0x0 ;  /* 0x000000000000781c */ /* 0x000fe20003f4f028 */
[----:B------:R-:W-:Y:S01]  /*0d60*/  UIMAD.WIDE.U32 UR16, UR8, UR4, URZ ;  /* 0x00000004081072a5 */ /* 0x000fe2000f8e003f */
[CC--:B------:R-:W-:Y:S01]  /*0d70*/  LEA.HI R8, R89.reuse, R6.reuse, RZ, 0x3 ;  /* 0x0000000659087211 */ /* 0x0c0fe200078f18ff */
[----:B------:R-:W-:Y:S01]  /*0d80*/  UIMAD UR4, UR8, UR5, UR6 ;  /* 0x00000005080472a4 */ /* 0x000fe2000f8e0206 */
[CC--:B------:R-:W-:Y:S01]  /*0d90*/  LEA.HI R19, R89.reuse, R6.reuse, RZ, 0x4 ;  /* 0x0000000659137211 */ /* 0x0c0fe200078f20ff */
[----:B------:R-:W-:Y:S01]  /*0da0*/  BSSY B0, `(.L_x_1568) ;  /* 0x0000097000007945 */ /* 0x000fe20003800000 */
[----:B------:R-:W-:Y:S01]  /*0db0*/  LOP3.LUT R3, R8, 0xfffffff8, RZ, 0xc0, !PT ;  /* 0xfffffff808037812 */ /* 0x000fe200078ec0ff */
[----:B------:R-:W-:Y:S01]  /*0dc0*/  UIADD3 UR4, UR17, UR4, URZ ;  /* 0x0000000411047290 */ /* 0x000fe2000fffe03f */
[----:B------:R-:W-:Y:S01]  /*0dd0*/  SHF.R.S32.HI R9, RZ, 0x3, R8 ;  /* 0x00000003ff097819 */ /* 0x000fe20000011408 */
[----:B------:R-:W-:Y:S01]  /*0de0*/  IMAD.U32 R21, RZ, RZ, UR17 ;  /* 0x00000011ff157e24 */ /* 0x000fe2000f8e00ff */
[----:B------:R-:W-:Y:S01]  /*0df0*/  PLOP3.LUT P0, PT, PT, PT, UP2, 0x80, 0x0 ;  /* 0x000000000000781c */ /* 0x000fe20003f0f028 */
[----:B------:R-:W-:Y:S01]  /*0e00*/  IMAD.IADD R212, R6, 0x1, -R3 ;  /* 0x0000000106d47824 */ /* 0x000fe200078e0a03 */
[----:B------:R-:W-:Y:S01]  /*0e10*/  LEA.HI R13, R89, R6, RZ, 0x6 ;  /* 0x00000006590d7211 */ /* 0x000fe200078f30ff */
[----:B------:R-:W-:Y:S01]  /*0e20*/  IMAD.SHL.U32 R7, R9, 0x40, RZ ;  /* 0x0000004009077824 */ /* 0x000fe200078e00ff */
[----:B------:R-:W-:Y:S01]  /*0e30*/  ULDC.64 UR6, c[0x0][0x1e8] ;  /* 0x00007a0000067ab9 */ /* 0x000fe20000000a00 */
[C---:B------:R-:W-:Y:S01]  /*0e40*/  IMAD.SHL.U32 R18, R212.reuse, 0x8, RZ ;  /* 0x00000008d4127824 */ /* 0x040fe200078e00ff */
[----:B------:R-:W-:Y:S01]  /*0e50*/  UIMAD UR6, UR14, UR6, URZ ;  /* 0x000000060e0672a4 */ /* 0x000fe2000f8e023f */
[----:B------:R-:W-:Y:S01]  /*0e60*/  IMAD.SHL.U32 R17, R212, 0x40, RZ ;  /* 0x00000040d4117824 */ /* 0x000fe200078e00ff */
[----:B------:R-:W-:Y:S01]  /*0e70*/  LOP3.LUT R7, R7, 0x1c0, RZ, 0xc0, !PT ;  /* 0x000001c007077812 */ /* 0x000fe200078ec0ff */
[----:B------:R-:W-:Y:S01]  /*0e80*/  IMAD.U32 R20, RZ, RZ, UR16 ;  /* 0x00000010ff147e24 */ /* 0x000fe2000f8e00ff */
[----:B------:R-:W-:Y:S01]  /*0e90*/  UIMAD UR6, UR8, UR7, UR6 ;  /* 0x00000007080672a4 */ /* 0x000fe2000f8e0206 */
[----:B------:R-:W-:Y:S01]  /*0ea0*/  IMAD.U32 R21, RZ, RZ, UR4 ;  /* 0x00000004ff157e24 */ /* 0x000fe2000f8e00ff */
[----:B-1----:R-:W-:Y:S01]  /*0eb0*/  SHF.R.S32.HI R5, RZ, 0x4, R19 ;  /* 0x00000004ff057819 */ /* 0x002fe20000011413 */
[----:B------:R-:W-:Y:S01]  /*0ec0*/  IMAD.SHL.U32 R13, R13, 0x8, RZ ;  /* 0x000000080d0d7824 */ /* 0x000fe200078e00ff */
[----:B------:R-:W-:Y:S01]  /*0ed0*/  LOP3.LUT R3, R7, 0x38, R18, 0xf8, !PT ;  /* 0x0000003807037812 */ /* 0x000fe200078ef812 */
[----:B------:R-:W-:Y:S01]  /*0ee0*/  IMAD.WIDE.U32 R20, R0, c[0x0][0x1c0], R20 ;  /* 0x0000700000147a25 */ /* 0x000fe200078e0014 */
[C---:B------:R-:W-:Y:S01]  /*0ef0*/  LEA.HI R4, R19.reuse, R5, RZ, 0x1 ;  /* 0x0000000513047211 */ /* 0x040fe200078f08ff */
[----:B------:R-:W-:Y:S01]  /*0f00*/  ULDC.64 UR4, c[0x0][0x210] ;  /* 0x0000840000047ab9 */ /* 0x000fe20000000a00 */
[----:B------:R-:W-:Y:S01]  /*0f10*/  LOP3.LUT R19, R19, 0xfffffff0, RZ, 0xc0, !PT ;  /* 0xfffffff013137812 */ /* 0x000fe200078ec0ff */
[----:B------:R-:W-:Y:S01]  /*0f20*/  UIMAD UR4, UR14, UR4, URZ ;  /* 0x000000040e0472a4 */ /* 0x000fe2000f8e023f */
[----:B------:R-:W-:Y:S01]  /*0f30*/  SHF.R.U32.HI R198, RZ, 0x3, R7 ;  /* 0x00000003ffc67819 */ /* 0x000fe20000011607 */
[----:B------:R-:W-:Y:S01]  /*0f40*/  IMAD R7, R212, 0x20, R9 ;  /* 0x00000020d4077824 */ /* 0x000fe200078e0209 */
[----:B------:R-:W-:Y:S01]  /*0f50*/  LOP3.LUT R4, R4, 0xfffffffe, RZ, 0xc0, !PT ;  /* 0xfffffffe04047812 */ /* 0x000fe200078ec0ff */
[----:B------:R-:W-:Y:S01]  /*0f60*/  IMAD.IADD R19, R6, 0x1, -R19 ;  /* 0x0000000106137824 */ /* 0x000fe200078e0a13 */
[----:B------:R-:W-:Y:S01]  /*0f70*/  LOP3.LUT R17, R17, 0x1c0, RZ, 0xc0, !PT ;  /* 0x000001c011117812 */ /* 0x000fe200078ec0ff */
[----:B------:R-:W-:Y:S01]  /*0f80*/  UIMAD UR4, UR8, UR5, UR4 ;  /* 0x00000005080472a4 */ /* 0x000fe2000f8e0204 */
[----:B------:R-:W-:Y:S01]  /*0f90*/  IADD3 R7, R7, UR13, RZ ;  /* 0x0000000d07077c10 */ /* 0x000fe2000fffe0ff */
[----:B------:R-:W-:Y:S01]  /*0fa0*/  IMAD.IADD R4, R5, 0x1, -R4 ;  /* 0x0000000105047824 */ /* 0x000fe200078e0a04 */
[----:B------:R-:W-:Y:S01]  /*0fb0*/  IADD3 R5, R18, 0x80, RZ ;  /* 0x0000008012057810 */ /* 0x000fe20007ffe0ff */
[----:B------:R-:W-:Y:S01]  /*0fc0*/  ULDC UR5, c[0x0][0x2c4] ;  /* 0x0000b10000057ab9 */ /* 0x000fe20000000800 */
[----:B------:R-:W-:Y:S01]  /*0fd0*/  SHF.R.S32.HI R14, RZ, 0x1f, R19 ;  /* 0x0000001fff0e7819 */ /* 0x000fe20000011413 */
[----:B------:R-:W-:Y:S01]  /*0fe0*/  @P2 IMAD.HI.U32 R10, R7, c[0x0][0x2c8], RZ ;  /* 0x0000b200070a2a27 */ /* 0x000fe200078e00ff */
[----:B------:R-:W-:-:S02]  /*0ff0*/  ISETP.GE.AND P1, PT, R5, c[0x0][0x1d4], PT ;  /* 0x0000750005007a0c */ /* 0x000fc40003f26270 */
[----:B------:R-:W-:Y:S01]  /*1000*/  ISETP.GE.AND P5, PT, R5, c[0x0][0x198], PT ;  /* 0x0000660005007a0c */ /* 0x000fe20003fa6270 */
[----:B------:R-:W-:Y:S01]  /*1010*/  IMAD.MOV.U32 R15, RZ, RZ, R7 ;  /* 0x000000ffff0f7224 */ /* 0x000fe200078e0007 */
[----:B------:R-:W-:Y:S02]  /*1020*/  LOP3.LUT R198, R3, R198, RZ, 0x3c, !PT ;  /* 0x000000c603c67212 */ /* 0x000fe400078e3cff */
[----:B------:R-:W-:Y:S02]  /*1030*/  LEA.HI R5, R14, R19, RZ, 0x3 ;  /* 0x000000130e057211 */ /* 0x000fe400078f18ff */
[----:B------:R-:W-:Y:S02]  /*1040*/  SHF.R.S32.HI R3, RZ, 0x1f, R0 ;  /* 0x0000001fff037819 */ /* 0x000fe40000011400 */
[----:B------:R-:W-:Y:S02]  /*1050*/  @P0 SHF.R.U32.HI R15, RZ, c[0x0][0x2cc], R10 ;  /* 0x0000b300ff0f0a19 */ /* 0x000fe4000001160a */
[----:B------:R-:W-:Y:S01]  /*1060*/  LOP3.LUT R8, R17, 0x8, R8, 0xf8, !PT ;  /* 0x0000000811087812 */ /* 0x000fe200078ef808 */
[----:B------:R-:W-:Y:S01]  /*1070*/  IMAD R23, R3, c[0x0][0x1c0], RZ ;  /* 0x0000700003177a24 */ /* 0x000fe200078e02ff */
[----:B------:R-:W-:-:S02]  /*1080*/  LOP3.LUT R16, R5, 0xfffffff8, RZ, 0xc0, !PT ;  /* 0xfffffff805107812 */ /* 0x000fc400078ec0ff */
[----:B------:R-:W-:Y:S01]  /*1090*/  SHF.R.U32.HI R17, RZ, 0x3, R17 ;  /* 0x00000003ff117819 */ /* 0x000fe20000011611 */
[----:B------:R-:W-:Y:S01]  /*10a0*/  IMAD R23, R0, c[0x0][0x1c4], R23 ;  /* 0x0000710000177a24 */ /* 0x000fe200078e0217 */
[----:B------:R-:W-:Y:S01]  /*10b0*/  SHF.R.S32.HI R10, RZ, 0x1f, R9 ;  /* 0x0000001fff0a7819 */ /* 0x000fe20000011409 */
[----:B------:R-:W-:Y:S01]  /*10c0*/  IMAD.IADD R16, R19, 0x1, -R16 ;  /* 0x0000000113107824 */ /* 0x000fe200078e0a10 */
[----:B------:R-:W-:Y:S01]  /*10d0*/  LOP3.LUT R17, R8, R17, RZ, 0x3c, !PT ;  /* 0x0000001108117212 */ /* 0x000fe200078e3cff */
[----:B------:R-:W-:Y:S01]  /*10e0*/  IMAD.IADD R21, R21, 0x1, R23 ;  /* 0x0000000115157824 */ /* 0x000fe200078e0217 */
[----:B------:R-:W-:Y:S01]  /*10f0*/  SHF.R.S32.HI R19, RZ, 0x1f, R18 ;  /* 0x0000001fff137819 */ /* 0x000fe20000011412 */
[----:B------:R-:W-:Y:S01]  /*1100*/  IMAD R8, R10, c[0x0][0x1e0], RZ ;  /* 0x000078000a087a24 */ /* 0x000fe200078e02ff */
[----:B------:R-:W-:Y:S01]  /*1110*/  LOP3.LUT R198, R198, 0xfffffe00, R13, 0xf8, !PT ;  /* 0xfffffe00c6c67812 */ /* 0x000fe200078ef80d */
[----:B------:R-:W-:Y:S01]  /*1120*/  IMAD R10, R10, c[0x0][0x208], RZ ;  /* 0x000082000a0a7a24 */ /* 0x000fe200078e02ff */
[--C-:B------:R-:W-:Y:S01]  /*1130*/  SHF.R.S32.HI R14, RZ, 0x1f, R15.reuse ;  /* 0x0000001fff0e7819 */ /* 0x100fe2000001140f */
[C---:B------:R-:W-:Y:S01]  /*1140*/  IMAD R13, R9.reuse, c[0x0][0x1e4], R8 ;  /* 0x00007900090d7a24 */ /* 0x040fe200078e0208 */
[C---:B------:R-:W-:Y:S01]  /*1150*/  LOP3.LUT P2, RZ, R16.reuse, 0x4, RZ, 0xc0, !PT ;  /* 0x0000000410ff7812 */ /* 0x040fe2000784c0ff */
[----:B------:R-:W-:Y:S01]  /*1160*/  IMAD.MOV R8, RZ, RZ, -R15 ;  /* 0x000000ffff087224 */ /* 0x000fe200078e0a0f */
[----:B------:R-:W-:Y:S01]  /*1170*/  LOP3.LUT P3, RZ, R16, 0x2, RZ, 0xc0, !PT ;  /* 0x0000000210ff7812 */ /* 0x000fe2000786c0ff */
[C---:B------:R-:W-:Y:S01]  /*1180*/  IMAD R10, R9.reuse, c[0x0][0x20c], R10 ;  /* 0x00008300090a7a24 */ /* 0x040fe200078e020a */
[----:B------:R-:W-:Y:S01]  /*1190*/  P2R R12, PR, RZ, 0x2 ;  /* 0x00000002ff0c7803 */ /* 0x000fe20000000000 */
[----:B------:R-:W-:Y:S01]  /*11a0*/  IMAD.WIDE.U32 R24, R9, c[0x0][0x1e0], R18 ;  /* 0x0000780009187a25 */ /* 0x000fe200078e0012 */
[----:B------:R-:W-:-:S02]  /*11b0*/  LOP3.LUT P1, RZ, R212, 0x2, RZ, 0xc0, !PT ;  /* 0x00000002d4ff7812 */ /* 0x000fc4000782c0ff */
[----:B------:R-:W-:Y:S01]  /*11c0*/  LEA.HI R88, R89, R6, RZ, 0x5 ;  /* 0x0000000659587211 */ /* 0x000fe200078f28ff */
[----:B------:R-:W-:Y:S01]  /*11d0*/  IMAD.WIDE.U32 R22, R9, c[0x0][0x208], R18 ;  /* 0x0000820009167a25 */ /* 0x000fe200078e0012 */
[----:B------:R-:W-:-:S03]  /*11e0*/  P2R R11, PR, RZ, 0x20 ;  /* 0x00000020ff0b7803 */ /* 0x000fc60000000000 */
[----:B------:R-:W-:Y:S02]  /*11f0*/  IMAD R8, R8, c[0x0][0x2c4], R7 ;  /* 0x0000b10008087a24 */ /* 0x000fe400078e0207 */
[----:B------:R-:W-:Y:S02]  /*1200*/  IMAD.IADD R25, R25, 0x1, R13 ;  /* 0x0000000119197824 */ /* 0x000fe400078e020d */
[----:B------:R-:W-:Y:S02]  /*1210*/  IMAD.IADD R23, R23, 0x1, R10 ;  /* 0x0000000117177824 */ /* 0x000fe400078e020a */
[----:B------:R-:W-:Y:S02]  /*1220*/  IMAD.U32 R7, RZ, RZ, UR8 ;  /* 0x00000008ff077e24 */ /* 0x000fe4000f8e00ff */
[----:B------:R-:W-:Y:S02]  /*1230*/  IMAD R14, R14, c[0x0][0x1b0], RZ ;  /* 0x00006c000e0e7a24 */ /* 0x000fe400078e02ff */
[----:B------:R-:W-:-:S02]  /*1240*/  IMAD.SHL.U32 R16, R16, 0x40, RZ ;  /* 0x0000004010107824 */ /* 0x000fc400078e00ff */
[----:B------:R-:W-:-:S03]  /*1250*/  IMAD.WIDE.U32 R24, R7, c[0x0][0x1e8], R24 ;  /* 0x00007a0007187a25 */ /* 0x000fc600078e0018 */
[----:B------:R-:W-:Y:S01]  /*1260*/  LOP3.LUT R13, R16, 0x1c0, RZ, 0xc0, !PT ;  /* 0x000001c0100d7812 */ /* 0x000fe200078ec0ff */
[----:B------:R-:W-:Y:S01]  /*1270*/  IMAD.WIDE.U32 R22, R7, c[0x0][0x210], R22 ;  /* 0x0000840007167a25 */ /* 0x000fe200078e0016 */
[----:B------:R-:W-:Y:S02]  /*1280*/  SHF.R.S32.HI R7, RZ, 0x1f, R8 ;  /* 0x0000001fff077819 */ /* 0x000fe40000011408 */
[----:B------:R-:W-:Y:S01]  /*1290*/  IADD3 R16, R9, UR13, RZ ;  /* 0x0000000d09107c10 */ /* 0x000fe2000fffe0ff */
[----:B------:R-:W-:Y:S01]  /*12a0*/  IMAD R188, R4, 0x200, R17 ;  /* 0x0000020004bc7824 */ /* 0x000fe200078e0211 */
[----:B------:R-:W-:Y:S01]  /*12b0*/  IADD3 R23, R23, UR4, RZ ;  /* 0x0000000417177c10 */ /* 0x000fe2000fffe0ff */
[----:B------:R-:W-:Y:S01]  /*12c0*/  IMAD.WIDE.U32 R20, R15, c[0x0][0x1b0], R20 ;  /* 0x00006c000f147a25 */ /* 0x000fe200078e0014 */
[----:B------:R-:W-:Y:S01]  /*12d0*/  ULDC UR4, c[0x0][0x168] ;  /* 0x00005a0000047ab9 */ /* 0x000fe20000000800 */
[----:B------:R-:W-:Y:S01]  /*12e0*/  IADD3 R25, R25, UR6, RZ ;  /* 0x0000000619197c10 */ /* 0x000fe2000fffe0ff */
[----:B------:R-:W-:Y:S01]  /*12f0*/  UIMAD UR4, UR5, UR4, URZ ;  /* 0x00000004050472a4 */ /* 0x000fe2000f8e023f */
[----:B------:R-:W-:-:S02]  /*1300*/  IMAD R14, R15, c[0x0][0x1b4], R14 ;  /* 0x00006d000f0e7a24 */ /* 0x000fc400078e020e */
[----:B------:R-:W-:Y:S02]  /*1310*/  IMAD.SHL.U32 R4, R4, 0x8, RZ ;  /* 0x0000000804047824 */ /* 0x000fe400078e00ff */
[----:B------:R-:W-:Y:S02]  /*1320*/  IMAD.IADD R21, R21, 0x1, R14 ;  /* 0x0000000115157824 */ /* 0x000fe400078e020e */
[----:B------:R-:W-:Y:S01]  /*1330*/  IMAD R7, R7, c[0x0][0x1a8], RZ ;  /* 0x00006a0007077a24 */ /* 0x000fe200078e02ff */
[----:B------:R-:W-:Y:S01]  /*1340*/  LOP3.LUT R4, R13, 0x8, R4, 0xf8, !PT ;  /* 0x000000080d047812 */ /* 0x000fe200078ef804 */
[----:B------:R-:W-:Y:S01]  /*1350*/  IMAD.WIDE.U32 R14, R8, c[0x0][0x1a8], R20 ;  /* 0x00006a00080e7a25 */ /* 0x000fe200078e0014 */
[----:B------:R-:W-:-:S03]  /*1360*/  SHF.R.U32.HI R13, RZ, 0x3, R13 ;  /* 0x00000003ff0d7819 */ /* 0x000fc6000001160d */
[----:B------:R-:W-:Y:S01]  /*1370*/  IMAD R7, R8, c[0x0][0x1ac], R7 ;  /* 0x00006b0008077a24 */ /* 0x000fe200078e0207 */
[----:B------:R-:W-:Y:S01]  /*1380*/  LOP3.LUT R4, R4, R13, RZ, 0x3c, !PT ;  /* 0x0000000d04047212 */ /* 0x000fe200078e3cff */
[----:B------:R-:W-:Y:S01]  /*1390*/  IMAD.SHL.U32 R13, R5, 0x40, RZ ;  /* 0x00000040050d7824 */ /* 0x000fe200078e00ff */
[----:B------:R-:W-:Y:S01]  /*13a0*/  LEA R10, P0, R14, c[0x0][0x160], 0x1 ;  /* 0x000058000e0a7a11 */ /* 0x000fe200078008ff */
[----:B------:R-:W-:Y:S01]  /*13b0*/  IMAD.IADD R5, R15, 0x1, R7 ;  /* 0x000000010f057824 */ /* 0x000fe200078e0207 */
[----:B------:R-:W-:Y:S02]  /*13c0*/  IADD3 R15, R18, 0x40, RZ ;  /* 0x00000040120f7810 */ /* 0x000fe40007ffe0ff */
[----:B------:R-:W-:Y:S01]  /*13d0*/  LOP3.LUT R4, R4, 0xfffffe00, R13, 0xf8, !PT ;  /* 0xfffffe0004047812 */ /* 0x000fe200078ef80d */
[----:B------:R1:W3:Y:S01]  /*13e0*/  SHFL.IDX PT, R20, R10, RZ, 0x181f ;  /* 0x00181fff0a147589 */ /* 0x0002e200000e0000 */
[----:B------:R-:W-:Y:S02]  /*13f0*/  LEA.HI.X R5, R14, c[0x0][0x164], R5, 0x1, P0 ;  /* 0x000059000e057a11 */ /* 0x000fe400000f0c05 */
[----:B------:R-:W-:-:S03]  /*1400*/  LOP3.LUT P0, RZ, R212, 0x4, RZ, 0xc0, !PT ;  /* 0x00000004d4ff7812 */ /* 0x000fc6000780c0ff */
[----:B------:R1:W4:Y:S01]  /*1410*/  SHFL.IDX PT, R21, R5, RZ, 0x181f ;  /* 0x00181fff05157589 */ /* 0x00032200000e0000 */
[--C-:B--2---:R-:W-:Y:S01]  /*1420*/  @P4 IMAD.MOV.U32 R200, RZ, RZ, R2.reuse ;  /* 0x000000ffffc84224 */ /* 0x104fe200078e0002 */
[----:B------:R-:W-:Y:S01]  /*1430*/  @P4 SHF.R.S32.HI R201, RZ, 0x1f, R2 ;  /* 0x0000001fffc94819 */ /* 0x000fe20000011402 */
[----:B------:R-:W-:Y:S01]  /*1440*/  @!P4 IMAD.MOV.U32 R200, RZ, RZ, R0 ;  /* 0x000000ffffc8c224 */ /* 0x000fe200078e0000 */
[----:B------:R-:W-:Y:S01]  /*1450*/  LEA.HI R0, R89, R6, RZ, 0x3 ;  /* 0x0000000659007211 */ /* 0x000fe200078f18ff */
[----:B------:R-:W-:Y:S01]  /*1460*/  @!P4 IMAD.MOV.U32 R201, RZ, RZ, R3 ;  /* 0x000000ffffc9c224 */ /* 0x000fe200078e0003 */
[----:B------:R-:W-:Y:S01]  /*1470*/  ISETP.GE.AND P4, PT, R16, UR4, PT ;  /* 0x0000000410007c0c */ /* 0x000fe2000bf86270 */
[----:B------:R-:W-:Y:S01]  /*1480*/  IMAD.MOV.U32 R2, RZ, RZ, 0x10 ;  /* 0x00000010ff027424 */ /* 0x000fe200078e00ff */
[----:B------:R-:W-:Y:S01]  /*1490*/  LOP3.LUT R7, R0, 0xfffffff8, RZ, 0xc0, !PT ;  /* 0xfffffff800077812 */ /* 0x000fe200078ec0ff */
[C---:B------:R-:W-:Y:S01]  /*14a0*/  IMAD R207, R201.reuse, c[0x0][0x1f0], RZ ;  /* 0x00007c00c9cf7a24 */ /* 0x040fe200078e02ff */
[----:B------:R-:W-:Y:S01]  /*14b0*/  P2R R0, PR, RZ, 0x2 ;  /* 0x00000002ff007803 */ /* 0x000fe20000000000 */
[----:B------:R-:W-:Y:S01]  /*14c0*/  IMAD R205, R201, c[0x0][0x218], RZ ;  /* 0x00008600c9cd7a24 */ /* 0x000fe200078e02ff */
[----:B------:R-:W-:Y:S01]  /*14d0*/  ISETP.GE.AND P1, PT, R15, c[0x0][0x198], PT ;  /* 0x000066000f007a0c */ /* 0x000fe20003f26270 */
[----:B------:R-:W-:Y:S01]  /*14e0*/  IMAD.IADD R8, R6, 0x1, -R7 ;  /* 0x0000000106087824 */ /* 0x000fe200078e0a07 */
[----:B------:R-:W-:Y:S01]  /*14f0*/  SEL R2, R2, 0xfffffff0, !P3 ;  /* 0xfffffff002027807 */ /* 0x000fe20005800000 */
[----:B------:R-:W-:Y:S01]  /*1500*/  IMAD.MOV.U32 R3, RZ, RZ, 0x20 ;  /* 0x00000020ff037424 */ /* 0x000fe200078e00ff */
[----:B------:R-:W-:Y:S01]  /*1510*/  P2R R0, PR, RZ, 0x2 ;  /* 0x00000002ff007803 */ /* 0x000fe20000000000 */
[C---:B------:R-:W-:Y:S01]  /*1520*/  IMAD R207, R200.reuse, c[0x0][0x1f4], R207 ;  /* 0x00007d00c8cf7a24 */ /* 0x040fe200078e02cf */
[----:B------:R-:W-:Y:S01]  /*1530*/  SHF.R.S32.HI R7, RZ, 0x5, R88 ;  /* 0x00000005ff077819 */ /* 0x000fe20000011458 */
[C---:B------:R-:W-:Y:S01]  /*1540*/  IMAD R205, R200.reuse, c[0x0][0x21c], R205 ;  /* 0x00008700c8cd7a24 */ /* 0x040fe200078e02cd */
[----:B------:R-:W-:Y:S01]  /*1550*/  SEL R3, R3, 0xffffffe0, !P2 ;  /* 0xffffffe003037807 */ /* 0x000fe20005000000 */
[----:B------:R-:W-:Y:S01]  /*1560*/  IMAD.WIDE.U32 R202, R200, c[0x0][0x1f0], R24 ;  /* 0x00007c00c8ca7a25 */ /* 0x000fe200078e0018 */
[----:B------:R-:W-:-:S02]  /*1570*/  ISETP.GE.AND P3, PT, R18, c[0x0][0x1d4], PT ;  /* 0x0000750012007a0c */ /* 0x000fc40003f66270 */
[----:B------:R-:W-:Y:S01]  /*1580*/  ISETP.GE.AND P2, PT, R15, c[0x0][0x1d4], PT ;  /* 0x000075000f007a0c */ /* 0x000fe20003f46270 */
[----:B------:R-:W-:Y:S01]  /*1590*/  IMAD.SHL.U32 R8, R8, 0x8, RZ ;  /* 0x0000000808087824 */ /* 0x000fe200078e00ff */
[----:B------:R-:W-:Y:S01]  /*15a0*/  ISETP.NE.AND P1, PT, R12, RZ, PT ;  /* 0x000000ff0c00720c */ /* 0x000fe20003f25270 */
[----:B------:R-:W-:-:S03]  /*15b0*/  IMAD.WIDE.U32 R200, R200, c[0x0][0x218], R22 ;  /* 0x00008600c8c87a25 */ /* 0x000fc600078e0016 */
[----:B------:R-:W-:Y:S01]  /*15c0*/  ISETP.GE.AND P6, PT, R8, c[0x0][0x198], PT ;  /* 0x0000660008007a0c */ /* 0x000fe20003fc6270 */
[----:B------:R-:W-:Y:S02]  /*15d0*/  IMAD.IADD R207, R203, 0x1, R207 ;  /* 0x00000001cbcf7824 */ /* 0x000fe400078e02cf */
[----:B------:R-:W-:Y:S01]  /*15e0*/  IMAD.IADD R205, R201, 0x1, R205 ;  /* 0x00000001c9cd7824 */ /* 0x000fe200078e02cd */
[----:B------:R-:W-:Y:S05]  /*15f0*/  @P4 BRA `(.L_x_1569) ;  /* 0x0000011000004947 */ /* 0x000fea0003800000 */
[C---:B-1-34-:R-:W-:Y:S02]  /*1600*/  IADD3 R12, R8.reuse, 0x80, RZ ;  /* 0x00000080080c7810 */ /* 0x05afe40007ffe0ff */
[----:B------:R-:W-:Y:S02]  /*1610*/  LEA R22, P4, R8, R20, 0x1 ;  /* 0x0000001408167211 */ /* 0x000fe400078808ff */
[----:B------:R-:W-:Y:S02]  /*1620*/  SHF.R.S32.HI R14, RZ, 0x1f, R15 ;  /* 0x0000001fff0e7819 */ /* 0x000fe4000001140f */
[----:B------:R-:W-:-:S02]  /*1630*/  SHF.R.S32.HI R13, RZ, 0x1f, R12 ;  /* 0x0000001fff0d7819 */ /* 0x000fc4000001140c */
[----:B------:R-:W-:Y:S02]  /*1640*/  LEA.HI.X R23, R8, R21, R19, 0x1, P4 ;  /* 0x0000001508177211 */ /* 0x000fe400020f0c13 */
[----:B------:R-:W-:Y:S02]  /*1650*/  LEA.HI R14, R14, R15, RZ, 0x3 ;  /* 0x0000000f0e0e7211 */ /* 0x000fe400078f18ff */
[----:B------:R-:W-:Y:S02]  /*1660*/  ISETP.NE.AND P4, PT, R0, RZ, PT ;  /* 0x000000ff0000720c */ /* 0x000fe40003f85270 */
[----:B------:R-:W-:Y:S01]  /*1670*/  LEA.HI R13, R13, R12, RZ, 0x3 ;  /* 0x0000000c0d0d7211 */ /* 0x000fe200078f18ff */
[----:B------:R-:W-:Y:S01]  /*1680*/  IMAD.SHL.U32 R12, R198, 0x2, RZ ;  /* 0x00000002c60c7824 */ /* 0x000fe200078e00ff */
[----:B------:R-:W-:Y:S02]  /*1690*/  LOP3.LUT R14, R14, 0xfffffff8, RZ, 0xc0, !PT ;  /* 0xfffffff80e0e7812 */ /* 0x000fe400078ec0ff */
[----:B------:R-:W-:-:S02]  /*16a0*/  LOP3.LUT R13, R13, 0xfffffff8, RZ, 0xc0, !PT ;  /* 0xfffffff80d0d7812 */ /* 0x000fc400078ec0ff */
[----:B------:R-:W-:Y:S01]  /*16b0*/  @!PT LDS RZ, [RZ] ;  /* 0x00000000fffff984 */ /* 0x000fe20000000800 */
[----:B------:R1:W-:Y:S01]  /*16c0*/  LDGSTS.E.BYPASS.LTC128B.128 [R12+0x18100], [R22.64], !P6 ;  /* 0x18100000160c7fae */ /* 0x0003e2000f101d4a */
[----:B------:R-:W-:-:S04]  /*16d0*/  IMAD.WIDE R24, R14, 0x2, R20 ;  /* 0x000000020e187825 */ /* 0x000fc800078e0214 */
[----:B------:R-:W-:Y:S01]  /*16e0*/  IMAD.WIDE R20, R13, 0x2, R20 ;  /* 0x000000020d147825 */ /* 0x000fe200078e0214 */
[----:B------:R1:W-:Y:S04]  /*16f0*/  LDGSTS.E.BYPASS.LTC128B.128 [R12+0x1c100], [R24.64], !P4 ;  /* 0x1c100000180c7fae */ /* 0x0003e8000e101d4a */
[----:B------:R1:W-:Y:S02]  /*1700*/  LDGSTS.E.BYPASS.LTC128B.128 [R12+0x20100], [R20.64], !P5 ;  /* 0x20100000140c7fae */ /* 0x0003e4000e901d4a */
.L_x_1569:
[----:B-1-34-:R-:W-:Y:S05]  /*1710*/  BSYNC B0 ;  /* 0x0000000000007941 */ /* 0x01afea0003800000 */
.L_x_1568:
[----:B------:R-:W-:Y:S01]  /*1720*/  IADD3 R12, R16, 0x20, RZ ;  /* 0x00000020100c7810 */ /* 0x000fe20007ffe0ff */
[----:B------:R1:W2:Y:S01]  /*1730*/  SHFL.IDX PT, R21, R5, 0x1, 0x181f ;  /* 0x00381f0005157f89 */ /* 0x0002a200000e0000 */
[----:B------:R-:W-:Y:S02]  /*1740*/  BSSY B0, `(.L_x_1570) ;  /* 0x0000015000007945 */ /* 0x000fe40003800000 */
[----:B------:R-:W-:Y:S01]  /*1750*/  ISETP.GE.AND P4, PT, R12, UR4, PT ;  /* 0x000000040c007c0c */ /* 0x000fe2000bf86270 */
[----:B------:R1:W3:-:S12]  /*1760*/  SHFL.IDX PT, R20, R10, 0x1, 0x181f ;  /* 0x00381f000a147f89 */ /* 0x0002d800000e0000 */
[----:B------:R-:W-:Y:S05]  /*1770*/  @P4 BRA `(.L_x_1571) ;  /* 0x0000011000004947 */ /* 0x000fea0003800000 */
[C---:B------:R-:W-:Y:S02]  /*1780*/  IADD3 R13, R8.reuse, 0x80, RZ ;  /* 0x00000080080d7810 */ /* 0x040fe40007ffe0ff */
[C---:B---3--:R-:W-:Y:S02]  /*1790*/  LEA R22, P4, R8.reuse, R20, 0x1 ;  /* 0x0000001408167211 */ /* 0x048fe400078808ff */
[----:B------:R-:W-:Y:S02]  /*17a0*/  SHF.R.S32.HI R14, RZ, 0x1f, R15 ;  /* 0x0000001fff0e7819 */ /* 0x000fe4000001140f */
[----:B------:R-:W-:Y:S02]  /*17b0*/  SHF.R.S32.HI R12, RZ, 0x1f, R13 ;  /* 0x0000001fff0c7819 */ /* 0x000fe4000001140d */
[----:B--2---:R-:W-:Y:S02]  /*17c0*/  LEA.HI.X R23, R8, R21, R19, 0x1, P4 ;  /* 0x0000001508177211 */ /* 0x004fe400020f0c13 */
[----:B------:R-:W-:-:S02]  /*17d0*/  LEA.HI R14, R14, R15, RZ, 0x3 ;  /* 0x0000000f0e0e7211 */ /* 0x000fc400078f18ff */
[----:B------:R-:W-:Y:S02]  /*17e0*/  ISETP.NE.AND P4, PT, R0, RZ, PT ;  /* 0x000000ff0000720c */ /* 0x000fe40003f85270 */
[----:B------:R-:W-:Y:S01]  /*17f0*/  LEA.HI R12, R12, R13, RZ, 0x3 ;  /* 0x0000000d0c0c7211 */ /* 0x000fe200078f18ff */
[----:B------:R-:W-:Y:S01]  /*1800*/  IMAD.SHL.U32 R13, R198, 0x2, RZ ;  /* 0x00000002c60d7824 */ /* 0x000fe200078e00ff */
[----:B------:R-:W-:Y:S02]  /*1810*/  LOP3.LUT R14, R14, 0xfffffff8, RZ, 0xc0, !PT ;  /* 0xfffffff80e0e7812 */ /* 0x000fe400078ec0ff */
[----:B------:R-:W-:Y:S02]  /*1820*/  LOP3.LUT R12, R12, 0xfffffff8, RZ, 0xc0, !PT ;  /* 0xfffffff80c0c7812 */ /* 0x000fe400078ec0ff */
[----:B------:R-:W-:Y:S01]  /*1830*/  @!PT LDS RZ, [RZ] ;  /* 0x00000000fffff984 */ /* 0x000fe20000000800 */
[----:B------:R2:W-:Y:S01]  /*1840*/  LDGSTS.E.BYPASS.LTC128B.128 [R13+0x19100], [R22.64], !P6 ;  /* 0x19100000160d7fae */ /* 0x0005e2000f101d4a */
[----:B------:R-:W-:-:S04]  /*1850*/  IMAD.WIDE R24, R14, 0x2, R20 ;  /* 0x000000020e187825 */ /* 0x000fc800078e0214 */
[----:B------:R-:W-:Y:S01]  /*1860*/  IMAD.WIDE R20, R12, 0x2, R20 ;  /* 0x000000020c147825 */ /* 0x000fe200078e0214 */
[----:B------:R2:W-:Y:S04]  /*1870*/  LDGSTS.E.BYPASS.LTC128B.128 [R13+0x1d100], [R24.64], !P4 ;  /* 0x1d100000180d7fae */ /* 0x0005e8000e101d4a */
[----:B------:R2:W-:Y:S02]  /*1880*/  LDGSTS.E.BYPASS.LTC128B.128 [R13+0x21100], [R20.64], !P5 ;  /* 0x21100000140d7fae */ /* 0x0005e4000e901d4a */
.L_x_1571:
[----:B------:R-:W-:Y:S05]  /*1890*/  BSYNC B0 ;  /* 0x0000000000007941 */ /* 0x000fea0003800000 */
.L_x_1570:
[----:B------:R-:W-:Y:S01]  /*18a0*/  IADD3 R12, R16, 0x40, RZ ;  /* 0x00000040100c7810 */ /* 0x000fe20007ffe0ff */
[----:B--2---:R2:W4:Y:S01]  /*18b0*/  SHFL.IDX PT, R21, R5, 0x2, 0x181f ;  /* 0x00581f0005157f89 */ /* 0x00452200000e0000 */
[----:B------:R-:W-:Y:S02]  /*18c0*/  BSSY B0, `(.L_x_1572) ;  /* 0x0000015000007945 */ /* 0x000fe40003800000 */
[----:B------:R-:W-:Y:S01]  /*18d0*/  ISETP.GE.AND P4, PT, R12, UR4, PT ;  /* 0x000000040c007c0c */ /* 0x000fe2000bf86270 */
[----:B---3--:R2:W3:-:S12]  /*18e0*/  SHFL.IDX PT, R20, R10, 0x2, 0x181f ;  /* 0x00581f000a147f89 */ /* 0x0084d800000e0000 */
[----:B------:R-:W-:Y:S05]  /*18f0*/  @P4 BRA `(.L_x_1573) ;  /* 0x0000011000004947 */ /* 0x000fea0003800000 */
[C---:B------:R-:W-:Y:S02]  /*1900*/  IADD3 R13, R8.reuse, 0x80, RZ ;  /* 0x00000080080d7810 */ /* 0x040fe40007ffe0ff */
[C---:B---3--:R-:W-:Y:S02]  /*1910*/  LEA R22, P4, R8.reuse, R20, 0x1 ;  /* 0x0000001408167211 */ /* 0x048fe400078808ff */
[----:B------:R-:W-:Y:S02]  /*1920*/  SHF.R.S32.HI R14, RZ, 0x1f, R15 ;  /* 0x0000001fff0e7819 */ /* 0x000fe4000001140f */
[----:B------:R-:W-:Y:S02]  /*1930*/  SHF.R.S32.HI R12, RZ, 0x1f, R13 ;  /* 0x0000001fff0c7819 */ /* 0x000fe4000001140d */
[----:B----4-:R-:W-:Y:S02]  /*1940*/  LEA.HI.X R23, R8, R21, R19, 0x1, P4 ;  /* 0x0000001508177211 */ /* 0x010fe400020f0c13 */
        /* <DEDUP_REMOVED lines=12> */
.L_x_1573:
[----:B------:R-:W-:Y:S05]  /*1a10*/  BSYNC B0 ;  /* 0x0000000000007941 */ /* 0x000fea0003800000 */
.L_x_1572:
[----:B---3--:R-:W3:Y:S01]  /*1a20*/  SHFL.IDX PT, R20, R10, 0x3, 0x181f ;  /* 0x00781f000a147f89 */ /* 0x008ee200000e0000 */
[----:B------:R-:W-:Y:S01]  /*1a30*/  IADD3 R16, R16, 0x60, RZ ;  /* 0x0000006010107810 */ /* 0x000fe20007ffe0ff */
[----:B------:R-:W-:Y:S01]  /*1a40*/  IMAD.SHL.U32 R144, R198, 0x2, RZ ;  /* 0x00000002c6907824 */ /* 0x000fe200078e00ff */
[----:B------:R-:W-:Y:S01]  /*1a50*/  IADD3 R12, R132, -0x1, RZ ;  /* 0xffffffff840c7810 */ /* 0x000fe20007ffe0ff */
[----:B----4-:R-:W4:Y:S01]  /*1a60*/  SHFL.IDX PT, R21, R5, 0x3, 0x181f ;  /* 0x00781f0005157f89 */ /* 0x010f2200000e0000 */
[----:B------:R-:W-:Y:S01]  /*1a70*/  ISETP.GE.AND P5, PT, R16, UR4, PT ;  /* 0x0000000410007c0c */ /* 0x000fe2000bfa6270 */
[----:B------:R-:W-:Y:S01]  /*1a80*/  IMAD.MOV.U32 R24, RZ, RZ, 0x6 ;  /* 0x00000006ff187424 */ /* 0x000fe200078e00ff */
[----:B------:R-:W-:Y:S01]  /*1a90*/  ULDC UR6, c[0x0][0x324] ;  /* 0x0000c90000067ab9 */ /* 0x000fe20000000800 */
[----:B------:R-:W-:Y:S01]  /*1aa0*/  IMAD.MOV.U32 R206, RZ, RZ, R202 ;  /* 0x000000ffffce7224 */ /* 0x000fe200078e00ca */
[----:B------:R-:W-:Y:S01]  /*1ab0*/  ULOP3.LUT UR6, URZ, UR6, URZ, 0x33, !UPT ;  /* 0x000000063f067292 */ /* 0x000fe2000f8e333f */
[----:B------:R-:W-:Y:S01]  /*1ac0*/  IMAD.MOV.U32 R194, RZ, RZ, 0x5 ;  /* 0x00000005ffc27424 */ /* 0x000fe200078e00ff */
[----:B------:R-:W-:Y:S01]  /*1ad0*/  IADD3 R209, R144, 0x100, RZ ;  /* 0x0000010090d17810 */ /* 0x000fe20007ffe0ff */
[----:B------:R-:W-:-:S02]  /*1ae0*/  IMAD.MOV.U32 R204, RZ, RZ, R200 ;  /* 0x000000ffffcc7224 */ /* 0x000fc400078e00c8 */
[----:B------:R-:W-:Y:S02]  /*1af0*/  IMAD.SHL.U32 R188, R188, 0x2, RZ ;  /* 0x00000002bcbc7824 */ /* 0x000fe400078e00ff */
[----:B------:R-:W-:Y:S02]  /*1b00*/  IMAD.MOV.U32 R189, RZ, RZ, 0x20 ;  /* 0x00000020ffbd7424 */ /* 0x000fe400078e00ff */
[----:B------:R-:W-:Y:S02]  /*1b10*/  IMAD.SHL.U32 R187, R2, 0x2, RZ ;  /* 0x0000000202bb7824 */ /* 0x000fe400078e00ff */
[----:B------:R-:W-:Y:S01]  /*1b20*/  IMAD.MOV.U32 R133, RZ, RZ, 0x1 ;  /* 0x00000001ff857424 */ /* 0x000fe200078e00ff */
[----:B---3--:R-:W-:-:S04]  /*1b30*/  @!P5 LEA R16, P4, R8, R20, 0x1 ;  /* 0x000000140810d211 */ /* 0x008fc800078808ff */
[----:B----4-:R-:W-:Y:S02]  /*1b40*/  @!P5 LEA.HI.X R17, R8, R21, R19, 0x1, P4 ;  /* 0x000000150811d211 */ /* 0x010fe400020f0c13 */
[----:B------:R-:W-:-:S03]  /*1b50*/  ISETP.NE.AND P4, PT, R11, RZ, PT ;  /* 0x000000ff0b00720c */ /* 0x000fc60003f85270 */
[----:B------:R-:W-:Y:S01]  /*1b60*/  @!PT LDS RZ, [RZ] ;  /* 0x00000000fffff984 */ /* 0x000fe20000000800 */
[----:B------:R3:W-:Y:S01]  /*1b70*/  @!P5 LDGSTS.E.BYPASS.LTC128B.128 [R144+0x1b100], [R16.64], !P6 ;  /* 0x1b1000001090dfae */ /* 0x0007e2000f101d4a */
[----:B------:R-:W-:Y:S02]  /*1b80*/  ISETP.NE.AND P6, PT, R0, RZ, PT ;  /* 0x000000ff0000720c */ /* 0x000fe40003fc5270 */
[----:B------:R-:W-:-:S04]  /*1b90*/  @!P5 SHF.R.S32.HI R0, RZ, 0x1f, R15 ;  /* 0x0000001fff00d819 */ /* 0x000fc8000001140f */
[----:B------:R-:W-:Y:S02]  /*1ba0*/  @!P5 LEA.HI R11, R0, R15, RZ, 0x3 ;  /* 0x0000000f000bd211 */ /* 0x000fe400078f18ff */
[----:B------:R-:W-:Y:S02]  /*1bb0*/  IADD3 R0, R8, 0x80, RZ ;  /* 0x0000008008007810 */ /* 0x000fe40007ffe0ff */
[----:B------:R-:W-:Y:S02]  /*1bc0*/  @!P5 LOP3.LUT R11, R11, 0xfffffff8, RZ, 0xc0, !PT ;  /* 0xfffffff80b0bd812 */ /* 0x000fe400078ec0ff */
[----:B-12---:R-:W-:-:S03]  /*1bd0*/  @!P5 SHF.R.S32.HI R5, RZ, 0x1f, R0 ;  /* 0x0000001fff05d819 */ /* 0x006fc60000011400 */
[----:B------:R-:W-:Y:S01]  /*1be0*/  @!P5 IMAD.WIDE R22, R11, 0x2, R20 ;  /* 0x000000020b16d825 */ /* 0x000fe200078e0214 */
[----:B------:R-:W-:-:S03]  /*1bf0*/  @!P5 LEA.HI R10, R5, R0, RZ, 0x3 ;  /* 0x00000000050ad211 */ /* 0x000fc600078f18ff */
[----:B------:R-:W-:Y:S01]  /*1c00*/  IMAD.SHL.U32 R5, R12, 0x40, RZ ;  /* 0x000000400c057824 */ /* 0x000fe200078e00ff */
[----:B------:R-:W-:Y:S01]  /*1c10*/  @!P5 LOP3.LUT R10, R10, 0xfffffff8, RZ, 0xc0, !PT ;  /* 0xfffffff80a0ad812 */ /* 0x000fe200078ec0ff */
[----:B------:R-:W-:Y:S01]  /*1c20*/  IMAD.MOV.U32 R11, RZ, RZ, c[0x0][0x1e0] ;  /* 0x00007800ff0b7624 */ /* 0x000fe200078e00ff */
[----:B------:R1:W-:Y:S01]  /*1c30*/  @!P5 LDGSTS.E.BYPASS.LTC128B.128 [R144+0x1f100], [R22.64], !P6 ;  /* 0x1f1000001690dfae */ /* 0x0003e2000f101d4a */
[----:B------:R-:W-:Y:S02]  /*1c40*/  ISETP.GE.AND P6, PT, R8, c[0x0][0x1d4], PT ;  /* 0x0000750008007a0c */ /* 0x000fe40003fc6270 */
[----:B------:R-:W-:Y:S01]  /*1c50*/  @!P5 IMAD.WIDE R18, R10, 0x2, R20 ;  /* 0x000000020a12d825 */ /* 0x000fe200078e0214 */
[----:B------:R-:W-:Y:S02]  /*1c60*/  IADD3 R9, -R5, c[0x0][0x1d0], -R9 ;  /* 0x0000740005097a10 */ /* 0x000fe40007ffe909 */
[C---:B------:R-:W-:Y:S01]  /*1c70*/  SHF.L.U64.HI R145, R11.reuse, R24, c[0x0][0x1e4] ;  /* 0x000079000b917619 */ /* 0x040fe20000010218 */
[----:B------:R-:W-:Y:S01]  /*1c80*/  IMAD.SHL.U32 R147, R11, 0x40, RZ ;  /* 0x000000400b937824 */ /* 0x000fe200078e00ff */
[----:B------:R2:W-:Y:S01]  /*1c90*/  @!P5 LDGSTS.E.BYPASS.LTC128B.128 [R144+0x23100], [R18.64], !P4 ;  /* 0x231000001290dfae */ /* 0x0005e2000e101d4a */
[----:B------:R-:W-:Y:S01]  /*1ca0*/  ISETP.GE.AND P4, PT, R9, 0x1, PT ;  /* 0x000000010900780c */ /* 0x000fe20003f86270 */
[----:B------:R-:W-:Y:S01]  /*1cb0*/  IMAD.SHL.U32 R197, R11, 0x20, RZ ;  /* 0x000000200bc57824 */ /* 0x000fe200078e00ff */
[----:B------:R-:W-:Y:S01]  /*1cc0*/  SHF.R.S32.HI R10, RZ, 0x1f, R12 ;  /* 0x0000001fff0a7819 */ /* 0x000fe2000001140c */
[----:B------:R-:W0:Y:S01]  /*1cd0*/  LDGDEPBAR ;  /* 0x00000000000079af */ /* 0x000e220000000000 */
[----:B------:R-:W-:Y:S01]  /*1ce0*/  IMAD R13, R145, R12, RZ ;  /* 0x0000000c910d7224 */ /* 0x000fe200078e02ff */
[----:B------:R-:W-:Y:S01]  /*1cf0*/  SHF.L.U64.HI R196, R11, R194, c[0x0][0x1e4] ;  /* 0x000079000bc47619 */ /* 0x000fe200000102c2 */
[----:B---3--:R-:W-:-:S04]  /*1d00*/  IMAD.WIDE.U32 R16, R12, R147, R206 ;  /* 0x000000930c107225 */ /* 0x008fc800078e00ce */
[----:B------:R-:W-:Y:S02]  /*1d10*/  IMAD R13, R10, R147, R13 ;  /* 0x000000930a0d7224 */ /* 0x000fe400078e020d */
[----:B------:R-:W-:Y:S01]  /*1d20*/  IMAD.MOV.U32 R11, RZ, RZ, c[0x0][0x208] ;  /* 0x00008200ff0b7624 */ /* 0x000fe200078e00ff */
[----:B------:R-:W-:Y:S01]  /*1d30*/  BAR.SYNC.DEFER_BLOCKING 0x0 ;  /* 0x0000000000007b1d */ /* 0x000fe20000010000 */
[----:B------:R-:W-:Y:S01]  /*1d40*/  IMAD.IADD R13, R17, 0x1, R13 ;  /* 0x00000001110d7824 */ /* 0x000fe200078e020d */
[C---:B------:R-:W-:Y:S01]  /*1d50*/  @P4 LEA R20, P5, R16.reuse, c[0x0][0x1c8], 0x1 ;  /* 0x0000720010144a11 */ /* 0x040fe200078a08ff */
[C---:B------:R-:W-:Y:S01]  /*1d60*/  IMAD.SHL.U32 R25, R11.reuse, 0x40, RZ ;  /* 0x000000400b197824 */ /* 0x040fe200078e00ff */
[C---:B------:R-:W-:Y:S01]  /*1d70*/  SHF.L.U64.HI R24, R11.reuse, R24, c[0x0][0x20c] ;  /* 0x000083000b187619 */ /* 0x040fe20000010218 */
[----:B------:R-:W-:Y:S01]  /*1d80*/  IMAD.SHL.U32 R195, R11, 0x20, RZ ;  /* 0x000000200bc37824 */ /* 0x000fe200078e00ff */
[----:B------:R-:W-:Y:S02]  /*1d90*/  @P4 LEA.HI.X R21, R16, c[0x0][0x1cc], R13, 0x1, P5 ;  /* 0x0000730010154a11 */ /* 0x000fe400028f0c0d */
[----:B------:R-:W-:-:S02]  /*1da0*/  ISETP.GT.AND P5, PT, R9, 0x20, PT ;  /* 0x000000200900780c */ /* 0x000fc40003fa4270 */
[----:B------:R-:W-:Y:S01]  /*1db0*/  SHF.L.U64.HI R194, R11, R194, c[0x0][0x20c] ;  /* 0x000083000bc27619 */ /* 0x000fe200000102c2 */
[----:B------:R-:W-:Y:S01]  /*1dc0*/  @!PT LDS RZ, [RZ] ;  /* 0x00000000fffff984 */ /* 0x000fe20000000800 */
[----:B------:R-:W-:Y:S01]  /*1dd0*/  @!PT LDS RZ, [RZ] ;  /* 0x00000000fffff984 */ /* 0x000fe20000000800 */
[----:B------:R-:W-:Y:S01]  /*1de0*/  @!PT LDS RZ, [RZ] ;  /* 0x00000000fffff984 */ /* 0x000fe20000000800 */
[----:B------:R3:W-:Y:S04]  /*1df0*/  @P4 LDGSTS.E.BYPASS.LTC128B.128 [R144+0xc100], [R20.64], !P3 ;  /* 0x0c10000014904fae */ /* 0x0007e8000d901d4a */
[----:B------:R3:W-:Y:S04]  /*1e00*/  @P4 LDGSTS.E.BYPASS.LTC128B.128 [R144+0xe100], [R20.64+0x80], !P2 ;  /* 0x0e10008014904fae */ /* 0x0007e8000d101d4a */
[----:B------:R3:W-:Y:S02]  /*1e10*/  @P4 LDGSTS.E.BYPASS.LTC128B.128 [R144+0x10100], [R20.64+0x100], !P1 ;  /* 0x1010010014904fae */ /* 0x0007e4000c901d4a */
[----:B------:R-:W-:-:S05]  /*1e20*/  @P5 IADD3 R14, P4, R197, R16, RZ ;  /* 0x00000010c50e5210 */ /* 0x000fca0007f9e0ff */
[----:B------:R-:W-:Y:S01]  /*1e30*/  @P5 IMAD.X R13, R196, 0x1, R13, P4 ;  /* 0x00000001c40d5824 */ /* 0x000fe200020e060d */
[----:B--2---:R-:W-:-:S04]  /*1e40*/  @P5 LEA R18, P4, R14, c[0x0][0x1c8], 0x1 ;  /* 0x000072000e125a11 */ /* 0x004fc800078808ff */
[----:B------:R-:W-:Y:S01]  /*1e50*/  @P5 LEA.HI.X R19, R14, c[0x0][0x1cc], R13, 0x1, P4 ;  /* 0x000073000e135a11 */ /* 0x000fe200020f0c0d */
[----:B------:R-:W-:Y:S01]  /*1e60*/  IMAD R13, R24, R12, RZ ;  /* 0x0000000c180d7224 */ /* 0x000fe200078e02ff */
[----:B------:R-:W-:-:S03]  /*1e70*/  ISETP.GT.AND P4, PT, R12, R193, PT ;  /* 0x000000c10c00720c */ /* 0x000fc60003f84270 */
[-C--:B------:R-:W-:Y:S01]  /*1e80*/  IMAD R10, R10, R25.reuse, R13 ;  /* 0x000000190a0a7224 */ /* 0x080fe200078e020d */
[----:B------:R2:W-:Y:S01]  /*1e90*/  @P5 LDGSTS.E.BYPASS.LTC128B.128 [R144+0xd100], [R18.64], !P3 ;  /* 0x0d10000012905fae */ /* 0x0005e2000d901d4a */
[----:B------:R-:W-:-:S03]  /*1ea0*/  IMAD.WIDE.U32 R12, R12, R25, R204 ;  /* 0x000000190c0c7225 */ /* 0x000fc600078e00cc */
[----:B------:R2:W-:Y:S01]  /*1eb0*/  @P5 LDGSTS.E.BYPASS.LTC128B.128 [R144+0xf100], [R18.64+0x80], !P2 ;  /* 0x0f10008012905fae */ /* 0x0005e2000d101d4a */
[----:B------:R-:W-:Y:S02]  /*1ec0*/  IMAD.IADD R10, R13, 0x1, R10 ;  /* 0x000000010d0a7824 */ /* 0x000fe400078e020a */
[----:B------:R-:W-:Y:S01]  /*1ed0*/  IMAD.SHL.U32 R13, R195, 0x2, RZ ;  /* 0x00000002c30d7824 */ /* 0x000fe200078e00ff */
[----:B------:R2:W-:Y:S01]  /*1ee0*/  @P5 LDGSTS.E.BYPASS.LTC128B.128 [R144+0x11100], [R18.64+0x100], !P1 ;  /* 0x1110010012905fae */ /* 0x0005e2000c901d4a */
[----:B------:R-:W-:Y:S02]  /*1ef0*/  LEA R16, P5, R12, c[0x0][0x1f8], 0x1 ;  /* 0x00007e000c107a11 */ /* 0x000fe400078a08ff */
[----:B------:R-:W-:Y:S01]  /*1f00*/  @P4 IADD3 R14, R132, -0x2, RZ ;  /* 0xfffffffe840e4810 */ /* 0x000fe20007ffe0ff */
[----:B------:R-:W0:Y:S01]  /*1f10*/  LDGDEPBAR ;  /* 0x00000000000079af */ /* 0x000e220000000000 */
[----:B------:R-:W-:Y:S02]  /*1f20*/  LEA.HI.X R17, R12, c[0x0][0x1fc], R10, 0x1, P5 ;  /* 0x00007f000c117a11 */ /* 0x000fe400028f0c0a */
[----:B------:R-:W-:Y:S01]  /*1f30*/  @P4 SHF.R.S32.HI R11, RZ, 0x1f, R14 ;  /* 0x0000001fff0b4819 */ /* 0x000fe2000001140e */
[----:B------:R-:W-:Y:S01]  /*1f40*/  @P4 IMAD R10, R145, R14, RZ ;  /* 0x0000000e910a4224 */ /* 0x000fe200078e02ff */
[----:B------:R-:W-:-:S02]  /*1f50*/  SHF.L.U64.HI R12, R195, 0x1, R194 ;  /* 0x00000001c30c7819 */ /* 0x000fc400000102c2 */
[----:B---3--:R-:W-:Y:S01]  /*1f60*/  IADD3 R20, P5, R13, R16, RZ ;  /* 0x000000100d147210 */ /* 0x008fe20007fbe0ff */
[----:B------:R-:W-:-:S04]  /*1f70*/  @P4 IMAD R10, R11, R147, R10 ;  /* 0x000000930b0a4224 */ /* 0x000fc800078e020a */
[----:B------:R-:W-:Y:S02]  /*1f80*/  IMAD.X R21, R12, 0x1, R17, P5 ;  /* 0x000000010c157824 */ /* 0x000fe400028e0611 */
[----:B--2---:R-:W-:-:S04]  /*1f90*/  @P4 IMAD.WIDE.U32 R18, R14, R147, R206 ;  /* 0x000000930e124225 */ /* 0x004fc800078e00ce */
[----:B------:R-:W-:Y:S01]  /*1fa0*/  @P4 IMAD.IADD R10, R19, 0x1, R10 ;  /* 0x00000001130a4824 */ /* 0x000fe200078e020a */
[----:B-1----:R-:W-:-:S04]  /*1fb0*/  @P4 LEA R22, P5, R18, c[0x0][0x1c8], 0x1 ;  /* 0x0000720012164a11 */ /* 0x002fc800078a08ff */
[----:B------:R-:W-:Y:S02]  /*1fc0*/  @P4 LEA.HI.X R23, R18, c[0x0][0x1cc], R10, 0x1, P5 ;  /* 0x0000730012174a11 */ /* 0x000fe400028f0c0a */
[----:B------:R-:W-:-:S04]  /*1fd0*/  @P4 LEA R26, P5, R197, R22, 0x1 ;  /* 0x00000016c51a4211 */ /* 0x000fc800078a08ff */
[----:B------:R-:W-:Y:S02]  /*1fe0*/  @P4 LEA.HI.X R27, R197, R23, R196, 0x1, P5 ;  /* 0x00000017c51b4211 */ /* 0x000fe400028f0cc4 */
[----:B------:R-:W-:Y:S02]  /*1ff0*/  ISETP.LT.OR P5, PT, R9, 0x1, P6 ;  /* 0x000000010900780c */ /* 0x000fe400037a1670 */
[----:B------:R-:W-:-:S11]  /*2000*/  ISETP.GE.AND P6, PT, R15, c[0x0][0x1d4], PT ;  /* 0x000075000f007a0c */ /* 0x000fd60003fc6270 */
[----:B------:R1:W-:Y:S01]  /*2010*/  LDGSTS.E.BYPASS.LTC128B.128 [R144+0x100], [R16.64], !P5 ;  /* 0x0010000010907fae */ /* 0x0003e2000e901d4a */
[----:B------:R-:W-:Y:S02]  /*2020*/  ISETP.LT.OR P5, PT, R9, 0x1, P6 ;  /* 0x000000010900780c */ /* 0x000fe400037a1670 */
[----:B------:R-:W-:Y:S01]  /*2030*/  ISETP.GE.AND P6, PT, R0, c[0x0][0x1d4], PT ;  /* 0x0000750000007a0c */ /* 0x000fe20003fc6270 */
[----:B------:R-:W-:-:S05]  /*2040*/  IMAD R0, R7, 0x400, R4 ;  /* 0x0000040007007824 */ /* 0x000fca00078e0204 */
[----:B------:R-:W-:-:S05]  /*2050*/  LEA R190, R0, 0x18100, 0x1 ;  /* 0x0001810000be7811 */ /* 0x000fca00078e08ff */
[----:B------:R1:W-:Y:S01]  /*2060*/  LDGSTS.E.BYPASS.LTC128B.128 [R144+0x2100], [R16.64+0x80], !P5 ;  /* 0x0210008010907fae */ /* 0x0003e2000e901d4a */
[C---:B------:R-:W-:Y:S01]  /*2070*/  ISETP.LT.OR P5, PT, R9.reuse, 0x1, P6 ;  /* 0x000000010900780c */ /* 0x040fe200037a1670 */
[----:B------:R-:W-:Y:S01]  /*2080*/  IMAD.IADD R186, R190, 0x1, R187 ;  /* 0x00000001beba7824 */ /* 0x000fe200078e02bb */
[----:B------:R-:W-:Y:S01]  /*2090*/  ISETP.LT.OR P6, PT, R9, 0x21, P6 ;  /* 0x000000210900780c */ /* 0x000fe200037c1670 */
[C---:B------:R-:W-:Y:S02]  /*20a0*/  IMAD R185, R3.reuse, 0x2, R190 ;  /* 0x0000000203b97824 */ /* 0x040fe400078e02be */
[----:B------:R-:W-:-:S08]  /*20b0*/  IMAD R184, R3, 0x2, R186 ;  /* 0x0000000203b87824 */ /* 0x000fd000078e02ba */
[----:B------:R1:W-:Y:S01]  /*20c0*/  LDGSTS.E.BYPASS.LTC128B.128 [R144+0x4100], [R16.64+0x100], !P5 ;  /* 0x0410010010907fae */ /* 0x0003e2000e901d4a */
[----:B------:R-:W-:Y:S01]  /*20d0*/  ISETP.GE.AND P5, PT, R8, c[0x0][0x1d4], PT ;  /* 0x0000750008007a0c */ /* 0x000fe20003fa6270 */
[----:B------:R-:W-:-:S03]  /*20e0*/  IMAD.SHL.U32 R8, R0, 0x2, RZ ;  /* 0x0000000200087824 */ /* 0x000fc600078e00ff */
[----:B------:R-:W-:-:S13]  /*20f0*/  ISETP.LT.OR P5, PT, R9, 0x21, P5 ;  /* 0x000000210900780c */ /* 0x000fda0002fa1670 */
[----:B------:R2:W-:Y:S01]  /*2100*/  LDGSTS.E.BYPASS.LTC128B.128 [R144+0x1100], [R20.64], !P5 ;  /* 0x0110000014907fae */ /* 0x0005e2000e901d4a */
[----:B------:R-:W-:-:S04]  /*2110*/  ISETP.GE.AND P5, PT, R15, c[0x0][0x1d4], PT ;  /* 0x000075000f007a0c */ /* 0x000fc80003fa6270 */
[----:B------:R-:W-:-:S13]  /*2120*/  ISETP.LT.OR P5, PT, R9, 0x21, P5 ;  /* 0x000000210900780c */ /* 0x000fda0002fa1670 */
[----:B------:R2:W-:Y:S04]  /*2130*/  LDGSTS.E.BYPASS.LTC128B.128 [R144+0x3100], [R20.64+0x80], !P5 ;  /* 0x0310008014907fae */ /* 0x0005e8000e901d4a */
[----:B------:R2:W-:Y:S01]  /*2140*/  LDGSTS.E.BYPASS.LTC128B.128 [R144+0x5100], [R20.64+0x100], !P6 ;  /* 0x0510010014907fae */ /* 0x0005e2000f101d4a */
[----:B------:R-:W-:-:S03]  /*2150*/  LOP3.LUT P6, RZ, R212, 0x2, RZ, 0xc0, !PT ;  /* 0x00000002d4ff7812 */ /* 0x000fc600078cc0ff */
[----:B------:R-:W0:Y:S01]  /*2160*/  LDGDEPBAR ;  /* 0x00000000000079af */ /* 0x000e220000000000 */
[----:B------:R-:W-:-:S03]  /*2170*/  SEL R189, R189, 0xffffffe0, !P6 ;  /* 0xffffffe0bdbd7807 */ /* 0x000fc60007000000 */
[----:B------:R2:W-:Y:S02]  /*2180*/  @P4 LDGSTS.E.BYPASS.LTC128B.128 [R144+0x12100], [R22.64], !P3 ;  /* 0x1210000016904fae */ /* 0x0005e4000d901d4a */
[----:B------:R-:W-:Y:S02]  /*2190*/  IMAD.IADD R91, R188, 0x1, R189 ;  /* 0x00000001bc5b7824 */ /* 0x000fe400078e02bd */
[----:B------:R2:W-:Y:S04]  /*21a0*/  @P4 LDGSTS.E.BYPASS.LTC128B.128 [R144+0x14100], [R22.64+0x80], !P2 ;  /* 0x1410008016904fae */ /* 0x0005e8000d101d4a */
[----:B------:R2:W-:Y:S04]  /*21b0*/  @P4 LDGSTS.E.BYPASS.LTC128B.128 [R144+0x16100], [R22.64+0x100], !P1 ;  /* 0x1610010016904fae */ /* 0x0005e8000c901d4a */
[----:B------:R3:W-:Y:S04]  /*21c0*/  @P4 LDGSTS.E.BYPASS.LTC128B.128 [R144+0x13100], [R26.64], !P3 ;  /* 0x131000001a904fae */ /* 0x0007e8000d901d4a */
[----:B------:R3:W-:Y:S04]  /*21d0*/  @P4 LDGSTS.E.BYPASS.LTC128B.128 [R144+0x15100], [R26.64+0x80], !P2 ;  /* 0x151000801a904fae */ /* 0x0007e8000d101d4a */
[----:B------:R3:W-:Y:S04]  /*21e0*/  @P4 LDGSTS.E.BYPASS.LTC128B.128 [R144+0x17100], [R26.64+0x100], !P1 ;  /* 0x171001001a904fae */ /* 0x0007e8000c901d4a */
[----:B------:R-:W0:Y:S01]  /*21f0*/  LDGDEPBAR ;  /* 0x00000000000079af */ /* 0x000e220000000000 */
[----:B---3--:R-:W-:Y:S01]  /*2200*/  @P4 IADD3 R27, R132, -0x2, RZ ;  /* 0xfffffffe841b4810 */ /* 0x008fe20007ffe0ff */
[----:B------:R-:W-:-:S04]  /*2210*/  DEPBAR.LE SB0, 0x3 ;  /* 0x000080c00000791a */ /* 0x000fc80000000000 */
[----:B------:R-:W-:-:S04]  /*2220*/  DEPBAR.LE SB0, 0x2 ;  /* 0x000080800000791a */ /* 0x000fc80000000000 */
[----:B------:R-:W-:Y:S01]  /*2230*/  BAR.SYNC.DEFER_BLOCKING 0x0 ;  /* 0x0000000000007b1d */ /* 0x000fe20000010000 */
[----:B------:R-:W-:Y:S01]  /*2240*/  @P4 SHF.R.S32.HI R0, RZ, 0x1f, R27 ;  /* 0x0000001fff004819 */ /* 0x000fe2000001141b */
[----:B------:R-:W-:Y:S02]  /*2250*/  @P4 IMAD R24, R24, R27, RZ ;  /* 0x0000001b18184224 */ /* 0x000fe400078e02ff */
[----:B------:R-:W-:-:S04]  /*2260*/  @P4 IMAD.WIDE.U32 R14, R27, R25, R204 ;  /* 0x000000191b0e4225 */ /* 0x000fc800078e00cc */
[----:B------:R-:W-:Y:S01]  /*2270*/  @P4 IMAD R25, R0, R25, R24 ;  /* 0x0000001900194224 */ /* 0x000fe200078e0218 */
[----:B------:R-:W-:-:S03]  /*2280*/  @P4 LEA R70, P5, R14, c[0x0][0x1f8], 0x1 ;  /* 0x00007e000e464a11 */ /* 0x000fc600078a08ff */
[----:B------:R-:W-:-:S05]  /*2290*/  @P4 IMAD.IADD R0, R15, 0x1, R25 ;  /* 0x000000010f004824 */ /* 0x000fca00078e0219 */
[----:B------:R-:W-:Y:S01]  /*22a0*/  @P4 LEA.HI.X R71, R14, c[0x0][0x1fc], R0, 0x1, P5 ;  /* 0x00007f000e474a11 */ /* 0x000fe200028f0c00 */
[----:B------:R-:W-:Y:S01]  /*22b0*/  IMAD.MOV.U32 R0, RZ, RZ, 0x40 ;  /* 0x00000040ff007424 */ /* 0x000fe200078e00ff */
[----:B------:R-:W-:-:S04]  /*22c0*/  @P4 IADD3 R68, P5, R13, R70, RZ ;  /* 0x000000460d444210 */ /* 0x000fc80007fbe0ff */
[----:B------:R-:W-:Y:S01]  /*22d0*/  SEL R192, R0, 0xffffffc0, !P0 ;  /* 0xffffffc000c07807 */ /* 0x000fe20004000000 */
[----:B------:R-:W-:Y:S01]  /*22e0*/  LDSM.16.M88.4 R8, [R8+0x18100] ;  /* 0x018100000808783b */ /* 0x000fe20000000200 */
[----:B------:R-:W-:Y:S01]  /*22f0*/  @P4 IMAD.X R69, R12, 0x1, R71, P5 ;  /* 0x000000010c454824 */ /* 0x000fe200028e0647 */
[----:B------:R-:W-:Y:S02]  /*2300*/  PLOP3.LUT P0, PT, PT, PT, UP2, 0x80, 0x0 ;  /* 0x000000000000781c */ /* 0x000fe40003f0f028 */
[----:B-1----:R-:W2:Y:S01]  /*2310*/  LDSM.16.M88.4 R16, [R188+0xc100] ;  /* 0x00c10000bc10783b */ /* 0x002ea20000000200 */
[----:B------:R-:W-:Y:S02]  /*2320*/  IMAD.IADD R2, R188, 0x1, R192 ;  /* 0x00000001bc027824 */ /* 0x000fe400078e02c0 */
[----:B------:R-:W-:Y:S01]  /*2330*/  IMAD.IADD R0, R192, 0x1, R91 ;  /* 0x00000001c0007824 */ /* 0x000fe200078e025b */
[----:B------:R-:W1:Y:S04]  /*2340*/  LDSM.16.M88.4 R40, [R188+0xd100] ;  /* 0x00d10000bc28783b */ /* 0x000e680000000200 */
[----:B------:R-:W3:Y:S04]  /*2350*/  LDSM.16.M88.4 R48, [R188+0xc900] ;  /* 0x00c90000bc30783b */ /* 0x000ee80000000200 */
[----:B------:R-:W4:Y:S04]  /*2360*/  LDSM.16.M88.4 R64, [R188+0xd900] ;  /* 0x00d90000bc40783b */ /* 0x000f280000000200 */
[----:B------:R-:W-:Y:S04]  /*2370*/  LDSM.16.M88.4 R72, [R186] ;  /* 0x00000000ba48783b */ /* 0x000fe80000000200 */
[----:B------:R-:W5:Y:S04]  /*2380*/  LDSM.16.M88.4 R60, [R91+0xc100] ;  /* 0x00c100005b3c783b */ /* 0x000f680000000200 */
[----:B------:R-:W3:Y:S04]  /*2390*/  LDSM.16.M88.4 R32, [R91+0xd100] ;  /* 0x00d100005b20783b */ /* 0x000ee80000000200 */
[----:B------:R-:W3:Y:S04]  /*23a0*/  LDSM.16.M88.4 R56, [R91+0xc900] ;  /* 0x00c900005b38783b */ /* 0x000ee80000000200 */
[----:B------:R-:W3:Y:S04]  /*23b0*/  LDSM.16.M88.4 R24, [R91+0xd900] ;  /* 0x00d900005b18783b */ /* 0x000ee80000000200 */
[----:B------:R-:W-:Y:S01]  /*23c0*/  @!PT LDS RZ, [RZ] ;  /* 0x00000000fffff984 */ /* 0x000fe20000000800 */
[----:B------:R-:W-:Y:S01]  /*23d0*/  @!PT LDS RZ, [RZ] ;  /* 0x00000000fffff984 */ /* 0x000fe20000000800 */
[----:B------:R-:W-:Y:S01]  /*23e0*/  @!PT LDS RZ, [RZ] ;  /* 0x00000000fffff984 */ /* 0x000fe20000000800 */
[----:B------:R3:W-:Y:S01]  /*23f0*/  @P4 LDGSTS.E.BYPASS.LTC128B.128 [R144+0x6100], [R70.64], !P3 ;  /* 0x0610000046904fae */ /* 0x0007e2000d901d4a */
[C---:B--2---:R-:W-:Y:S03]  /*2400*/  HMMA.16816.F32.BF16 R20, R8.reuse, R16, RZ ;  /* 0x000000100814723c */ /* 0x044fe600000418ff */
[----:B------:R2:W-:Y:S04]  /*2410*/  @P4 LDGSTS.E.BYPASS.LTC128B.128 [R144+0x8100], [R70.64+0x80], !P2 ;  /* 0x0810008046904fae */ /* 0x0005e8000d101d4a */
[----:B------:R2:W-:Y:S01]  /*2420*/  @P4 LDGSTS.E.BYPASS.LTC128B.128 [R144+0xa100], [R70.64+0x100], !P1 ;  /* 0x0a10010046904fae */ /* 0x0005e2000c901d4a */
[C---:B-1----:R-:W-:Y:S03]  /*2430*/  HMMA.16816.F32.BF16 R44, R8.reuse, R40, RZ ;  /* 0x00000028082c723c */ /* 0x042fe600000418ff */
[----:B------:R2:W-:Y:S04]  /*2440*/  @P4 LDGSTS.E.BYPASS.LTC128B.128 [R144+0x7100], [R68.64], !P3 ;  /* 0x0710000044904fae */ /* 0x0005e8000d901d4a */
[----:B------:R2:W-:Y:S01]  /*2450*/  @P4 LDGSTS.E.BYPASS.LTC128B.128 [R144+0x9100], [R68.64+0x80], !P2 ;  /* 0x0910008044904fae */ /* 0x0005e2000d101d4a */
[----:B------:R-:W-:Y:S03]  /*2460*/  HMMA.16816.F32.BF16 R16, R8, R18, RZ ;  /* 0x000000120810723c */ /* 0x000fe600000418ff */
[----:B------:R2:W-:Y:S01]  /*2470*/  @P4 LDGSTS.E.BYPASS.LTC128B.128 [R144+0xb100], [R68.64+0x100], !P1 ;  /* 0x0b10010044904fae */ /* 0x0005e2000c901d4a */
[----:B------:R-:W-:-:S03]  /*2480*/  PLOP3.LUT P4, PT, PT, PT, UP2, 0x80, 0x0 ;  /* 0x000000000000781c */ /* 0x000fc60003f8f028 */
[----:B------:R-:W-:Y:S01]  /*2490*/  LDSM.16.M88.4 R12, [R185] ;  /* 0x00000000b90c783b */ /* 0x000fe20000000200 */
[C---:B------:R-:W-:Y:S03]  /*24a0*/  HMMA.16816.F32.BF16 R40, R8.reuse, R42, RZ ;  /* 0x0000002a0828723c */ /* 0x040fe600000418ff */
[----:B------:R-:W1:Y:S04]  /*24b0*/  LDSM.16.M88.4 R28, [R2+0xc100] ;  /* 0x00c10000021c783b */ /* 0x000e680000000200 */
[----:B------:R-:W-:Y:S01]  /*24c0*/  LDSM.16.M88.4 R80, [R91+0xf100] ;  /* 0x00f100005b50783b */ /* 0x000fe20000000200 */
[C---:B---3--:R-:W-:Y:S03]  /*24d0*/  HMMA.16816.F32.BF16 R52, R8.reuse, R48, RZ ;  /* 0x000000300834723c */ /* 0x048fe600000418ff */
[----:B------:R-:W-:Y:S04]  /*24e0*/  LDSM.16.M88.4 R76, [R91+0xf900] ;  /* 0x00f900005b4c783b */ /* 0x000fe80000000200 */
[----:B------:R-:W-:Y:S01]  /*24f0*/  LDSM.16.M88.4 R84, [R91+0x10100] ;  /* 0x010100005b54783b */ /* 0x000fe20000000200 */
[C---:B------:R-:W-:Y:S03]  /*2500*/  HMMA.16816.F32.BF16 R48, R8.reuse, R50, RZ ;  /* 0x000000320830723c */ /* 0x040fe600000418ff */
[----:B------:R-:W0:Y:S04]  /*2510*/  LDGDEPBAR ;  /* 0x00000000000079af */ /* 0x000e280000000000 */
[----:B--2---:R-:W-:Y:S01]  /*2520*/  LDSM.16.M88.4 R68, [R0+0xd900] ;  /* 0x00d900000044783b */ /* 0x004fe20000000200 */
[C---:B----4-:R-:W-:Y:S08]  /*2530*/  HMMA.16816.F32.BF16 R36, R8.reuse, R64, RZ ;  /* 0x000000400824723c */ /* 0x050ff000000418ff */
[----:B------:R-:W-:Y:S01]  /*2540*/  HMMA.16816.F32.BF16 R8, R8, R66, RZ ;  /* 0x000000420808723c */ /* 0x000fe200000418ff */
[----:B------:R-:W-:Y:S07]  /*2550*/  LDSM.16.M88.4 R64, [R2+0xd900] ;  /* 0x00d900000240783b */ /* 0x000fee0000000200 */
[C---:B-----5:R-:W-:Y:S08]  /*2560*/  HMMA.16816.F32.BF16 R20, R72.reuse, R60, R20 ;  /* 0x0000003c4814723c */ /* 0x060ff00000041814 */
[C---:B------:R-:W-:Y:S01]  /*2570*/  HMMA.16816.F32.BF16 R16, R72.reuse, R62, R16 ;  /* 0x0000003e4810723c */ /* 0x040fe20000041810 */
[----:B------:R-:W2:Y:S07]  /*2580*/  LDSM.16.M88.4 R60, [R2+0xc900] ;  /* 0x00c90000023c783b */ /* 0x000eae0000000200 */
[C---:B------:R-:W-:Y:S08]  /*2590*/  HMMA.16816.F32.BF16 R44, R72.reuse, R32, R44 ;  /* 0x00000020482c723c */ /* 0x040ff0000004182c */
[C---:B------:R-:W-:Y:S01]  /*25a0*/  HMMA.16816.F32.BF16 R40, R72.reuse, R34, R40 ;  /* 0x000000224828723c */ /* 0x040fe20000041828 */
[----:B------:R-:W3:Y:S07]  /*25b0*/  LDSM.16.M88.4 R32, [R2+0xd100] ;  /* 0x00d100000220783b */ /* 0x000eee0000000200 */
[C---:B------:R-:W-:Y:S08]  /*25c0*/  HMMA.16816.F32.BF16 R52, R72.reuse, R56, R52 ;  /* 0x000000384834723c */ /* 0x040ff00000041834 */
[C---:B------:R-:W-:Y:S01]  /*25d0*/  HMMA.16816.F32.BF16 R48, R72.reuse, R58, R48 ;  /* 0x0000003a4830723c */ /* 0x040fe20000041830 */
[----:B------:R-:W-:Y:S07]  /*25e0*/  LDSM.16.M88.4 R56, [R0+0xc900] ;  /* 0x00c900000038783b */ /* 0x000fee0000000200 */
[C---:B------:R-:W-:Y:S08]  /*25f0*/  HMMA.16816.F32.BF16 R36, R72.reuse, R24, R36 ;  /* 0x000000184824723c */ /* 0x040ff00000041824 */
[----:B------:R-:W-:Y:S01]  /*2600*/  HMMA.16816.F32.BF16 R72, R72, R26, R8 ;  /* 0x0000001a4848723c */ /* 0x000fe20000041808 */
[----:B------:R-:W-:Y:S04]  /*2610*/  LDSM.16.M88.4 R8, [R184] ;  /* 0x00000000b808783b */ /* 0x000fe80000000200 */
[----:B------:R-:W4:Y:S03]  /*2620*/  LDSM.16.M88.4 R24, [R0+0xc100] ;  /* 0x00c100000018783b */ /* 0x000f260000000200 */
[C---:B-1----:R-:W-:Y:S08]  /*2630*/  HMMA.16816.F32.BF16 R20, R12.reuse, R28, R20 ;  /* 0x0000001c0c14723c */ /* 0x042ff00000041814 */
[C---:B------:R-:W-:Y:S01]  /*2640*/  HMMA.16816.F32.BF16 R16, R12.reuse, R30, R16 ;  /* 0x0000001e0c10723c */ /* 0x040fe20000041810 */
[----:B------:R-:W1:Y:S07]  /*2650*/  LDSM.16.M88.4 R28, [R0+0xd100] ;  /* 0x00d10000001c783b */ /* 0x000e6e0000000200 */
        /* <DEDUP_REMOVED lines=8> */
[----:B------:R-:W3:Y:S04]  /*26e0*/  LDSM.16.M88.4 R12, [R188+0xe900] ;  /* 0x00e90000bc0c783b */ /* 0x000ee80000000200 */
[----:B------:R-:W-:Y:S03]  /*26f0*/  LDSM.16.M88.4 R64, [R188+0xf900] ;  /* 0x00f90000bc40783b */ /* 0x000fe60000000200 */
        /* <DEDUP_REMOVED lines=10> */
[----:B------:R-:W-:Y:S01]  /*27a0*/  HMMA.16816.F32.BF16 R72, R8, R70, R72 ;  /* 0x000000460848723c */ /* 0x000fe20000041848 */
[----:B------:R-:W5:Y:S04]  /*27b0*/  LDSM.16.M88.4 R8, [R91+0xe900] ;  /* 0x00e900005b08783b */ /* 0x000f680000000200 */
[----:B------:R-:W-:Y:S03]  /*27c0*/  LDSM.16.M88.4 R68, [R2+0xf100] ;  /* 0x00f100000244783b */ /* 0x000fe60000000200 */
[C---:B--2---:R-:W-:Y:S08]  /*27d0*/  HMMA.16816.F32.BF16 R20, R60.reuse, R32, R20 ;  /* 0x000000203c14723c */ /* 0x044ff00000041814 */
[C---:B------:R-:W-:Y:S01]  /*27e0*/  HMMA.16816.F32.BF16 R16, R60.reuse, R34, R16 ;  /* 0x000000223c10723c */ /* 0x040fe20000041810 */
[----:B------:R-:W-:Y:S07]  /*27f0*/  LDSM.16.M88.4 R32, [R2+0xe100] ;  /* 0x00e100000220783b */ /* 0x000fee0000000200 */
[C---:B---3--:R-:W-:Y:S08]  /*2800*/  HMMA.16816.F32.BF16 R52, R60.reuse, R12, R52 ;  /* 0x0000000c3c34723c */ /* 0x048ff00000041834 */
[C---:B------:R-:W-:Y:S01]  /*2810*/  HMMA.16816.F32.BF16 R48, R60.reuse, R14, R48 ;  /* 0x0000000e3c30723c */ /* 0x040fe20000041830 */
[----:B------:R-:W2:Y:S07]  /*2820*/  LDSM.16.M88.4 R12, [R185+0x4000] ;  /* 0x00400000b90c783b */ /* 0x000eae0000000200 */
[C---:B----4-:R-:W-:Y:S08]  /*2830*/  HMMA.16816.F32.BF16 R44, R60.reuse, R24, R44 ;  /* 0x000000183c2c723c */ /* 0x050ff0000004182c */
[----:B------:R-:W-:Y:S01]  /*2840*/  HMMA.16816.F32.BF16 R40, R60, R26, R40 ;  /* 0x0000001a3c28723c */ /* 0x000fe20000041828 */
[----:B------:R-:W3:Y:S07]  /*2850*/  LDSM.16.M88.4 R24, [R2+0xe900] ;  /* 0x00e900000218783b */ /* 0x000eee0000000200 */
[C---:B-1----:R-:W-:Y:S08]  /*2860*/  HMMA.16816.F32.BF16 R20, R56.reuse, R28, R20 ;  /* 0x0000001c3814723c */ /* 0x042ff00000041814 */
[----:B------:R-:W-:Y:S01]  /*2870*/  HMMA.16816.F32.BF16 R16, R56, R30, R16 ;  /* 0x0000001e3810723c */ /* 0x000fe20000041810 */
[----:B------:R-:W-:Y:S07]  /*2880*/  LDSM.16.M88.4 R28, [R184+0x4000] ;  /* 0x00400000b81c783b */ /* 0x000fee0000000200 */
[C---:B------:R-:W-:Y:S08]  /*2890*/  HMMA.16816.F32.BF16 R36, R60.reuse, R64, R36 ;  /* 0x000000403c24723c */ /* 0x040ff00000041824 */
[----:B------:R-:W-:Y:S01]  /*28a0*/  HMMA.16816.F32.BF16 R72, R60, R66, R72 ;  /* 0x000000423c48723c */ /* 0x000fe20000041848 */
[----:B------:R-:W-:Y:S04]  /*28b0*/  LDSM.16.M88.4 R64, [R2+0xf900] ;  /* 0x00f900000240783b */ /* 0x000fe80000000200 */
[----:B------:R-:W-:Y:S03]  /*28c0*/  LDSM.16.M88.4 R60, [R0+0xe900] ;  /* 0x00e90000003c783b */ /* 0x000fe60000000200 */
[C---:B-----5:R-:W-:Y:S08]  /*28d0*/  HMMA.16816.F32.BF16 R52, R56.reuse, R8, R52 ;  /* 0x000000083834723c */ /* 0x060ff00000041834 */
[----:B------:R-:W-:Y:S01]  /*28e0*/  HMMA.16816.F32.BF16 R48, R56, R10, R48 ;  /* 0x0000000a3830723c */ /* 0x000fe20000041830 */
[----:B------:R-:W1:Y:S07]  /*28f0*/  LDSM.16.M88.4 R8, [R0+0xe100] ;  /* 0x00e100000008783b */ /* 0x000e6e0000000200 */
[C---:B--2---:R-:W-:Y:S08]  /*2900*/  HMMA.16816.F32.BF16 R20, R12.reuse, R32, R20 ;  /* 0x000000200c14723c */ /* 0x044ff00000041814 */
[----:B------:R-:W-:Y:S01]  /*2910*/  HMMA.16816.F32.BF16 R16, R12, R34, R16 ;  /* 0x000000220c10723c */ /* 0x000fe20000041810 */
[----:B------:R-:W-:Y:S07]  /*2920*/  LDSM.16.M88.4 R32, [R0+0xf900] ;  /* 0x00f900000020783b */ /* 0x000fee0000000200 */
[C---:B------:R-:W-:Y:S08]  /*2930*/  HMMA.16816.F32.BF16 R44, R56.reuse, R80, R44 ;  /* 0x00000050382c723c */ /* 0x040ff0000004182c */
[C---:B------:R-:W-:Y:S01]  /*2940*/  HMMA.16816.F32.BF16 R40, R56.reuse, R82, R40 ;  /* 0x000000523828723c */ /* 0x040fe20000041828 */
[----:B------:R-:W-:Y:S07]  /*2950*/  LDSM.16.M88.4 R80, [R188+0x11900] ;  /* 0x01190000bc50783b */ /* 0x000fee0000000200 */
[C---:B------:R-:W-:Y:S08]  /*2960*/  HMMA.16816.F32.BF16 R36, R56.reuse, R76, R36 ;  /* 0x0000004c3824723c */ /* 0x040ff00000041824 */
[----:B------:R-:W-:Y:S01]  /*2970*/  HMMA.16816.F32.BF16 R72, R56, R78, R72 ;  /* 0x0000004e3848723c */ /* 0x000fe20000041848 */
[----:B------:R-:W-:Y:S04]  /*2980*/  LDSM.16.M88.4 R76, [R190+0x8000] ;  /* 0x00800000be4c783b */ /* 0x000fe80000000200 */
[----:B------:R-:W-:Y:S03]  /*2990*/  LDSM.16.M88.4 R56, [R0+0xf100] ;  /* 0x00f100000038783b */ /* 0x000fe60000000200 */
[C---:B---3--:R-:W-:Y:S08]  /*29a0*/  HMMA.16816.F32.BF16 R52, R12.reuse, R24, R52 ;  /* 0x000000180c34723c */ /* 0x048ff00000041834 */
[----:B------:R-:W-:Y:S01]  /*29b0*/  HMMA.16816.F32.BF16 R48, R12, R26, R48 ;  /* 0x0000001a0c30723c */ /* 0x000fe20000041830 */
[----:B------:R-:W2:Y:S07]  /*29c0*/  LDSM.16.M88.4 R24, [R188+0x10100] ;  /* 0x01010000bc18783b */ /* 0x000eae0000000200 */
[C---:B-1----:R-:W-:Y:S08]  /*29d0*/  HMMA.16816.F32.BF16 R20, R28.reuse, R8, R20 ;  /* 0x000000081c14723c */ /* 0x042ff00000041814 */
[----:B------:R-:W-:Y:S01]  /*29e0*/  HMMA.16816.F32.BF16 R16, R28, R10, R16 ;  /* 0x0000000a1c10723c */ /* 0x000fe20000041810 */
[----:B------:R-:W-:Y:S07]  /*29f0*/  LDSM.16.M88.4 R8, [R188+0x11100] ;  /* 0x01110000bc08783b */ /* 0x000fee0000000200 */
[C---:B------:R-:W-:Y:S08]  /*2a00*/  HMMA.16816.F32.BF16 R44, R12.reuse, R68, R44 ;  /* 0x000000440c2c723c */ /* 0x040ff0000004182c */
[C---:B------:R-:W-:Y:S01]  /*2a10*/  HMMA.16816.F32.BF16 R40, R12.reuse, R70, R40 ;  /* 0x000000460c28723c */ /* 0x040fe20000041828 */
[----:B------:R-:W-:Y:S07]  /*2a20*/  LDSM.16.M88.4 R68, [R186+0x8000] ;  /* 0x00800000ba44783b */ /* 0x000fee0000000200 */
[C---:B------:R-:W-:Y:S08]  /*2a30*/  HMMA.16816.F32.BF16 R36, R12.reuse, R64, R36 ;  /* 0x000000400c24723c */ /* 0x040ff00000041824 */
[----:B------:R-:W-:Y:S01]  /*2a40*/  HMMA.16816.F32.BF16 R72, R12, R66, R72 ;  /* 0x000000420c48723c */ /* 0x000fe20000041848 */
[----:B------:R-:W1:Y:S04]  /*2a50*/  LDSM.16.M88.4 R12, [R188+0x10900] ;  /* 0x01090000bc0c783b */ /* 0x000e680000000200 */
[----:B------:R-:W3:Y:S03]  /*2a60*/  LDSM.16.M88.4 R64, [R91+0x10900] ;  /* 0x010900005b40783b */ /* 0x000ee60000000200 */
[C---:B------:R-:W-:Y:S08]  /*2a70*/  HMMA.16816.F32.BF16 R52, R28.reuse, R60, R52 ;  /* 0x0000003c1c34723c */ /* 0x040ff00000041834 */
[----:B------:R-:W-:Y:S01]  /*2a80*/  HMMA.16816.F32.BF16 R48, R28, R62, R48 ;  /* 0x0000003e1c30723c */ /* 0x000fe20000041830 */
[----:B------:R-:W-:Y:S07]  /*2a90*/  LDSM.16.M88.4 R60, [R91+0x11100] ;  /* 0x011100005b3c783b */ /* 0x000fee0000000200 */
        /* <DEDUP_REMOVED lines=9> */
[----:B------:R-:W2:Y:S03]  /*2b30*/  LDSM.16.M88.4 R28, [R2+0x10100] ;  /* 0x01010000021c783b */ /* 0x000ea60000000200 */
[C---:B-1----:R-:W-:Y:S08]  /*2b40*/  HMMA.16816.F32.BF16 R52, R76.reuse, R12, R52 ;  /* 0x0000000c4c34723c */ /* 0x042ff00000041834 */
[----:B------:R-:W-:Y:S01]  /*2b50*/  HMMA.16816.F32.BF16 R48, R76, R14, R48 ;  /* 0x0000000e4c30723c */ /* 0x000fe20000041830 */
[----:B------:R-:W-:Y:S07]  /*2b60*/  LDSM.16.M88.4 R12, [R184+0x8000] ;  /* 0x00800000b80c783b */ /* 0x000fee0000000200 */
[C---:B------:R-:W-:Y:S08]  /*2b70*/  HMMA.16816.F32.BF16 R20, R68.reuse, R84, R20 ;  /* 0x000000544414723c */ /* 0x040ff00000041814 */
[----:B------:R-:W-:Y:S08]  /*2b80*/  HMMA.16816.F32.BF16 R16, R68, R86, R16 ;  /* 0x000000564410723c */ /* 0x000ff00000041810 */
[C---:B------:R-:W-:Y:S08]  /*2b90*/  HMMA.16816.F32.BF16 R44, R76.reuse, R8, R44 ;  /* 0x000000084c2c723c */ /* 0x040ff0000004182c */
[----:B------:R-:W-:Y:S01]  /*2ba0*/  HMMA.16816.F32.BF16 R40, R76, R10, R40 ;  /* 0x0000000a4c28723c */ /* 0x000fe20000041828 */
[----:B------:R-:W1:Y:S07]  /*2bb0*/  LDSM.16.M88.4 R8, [R0+0x10100] ;  /* 0x010100000008783b */ /* 0x000e6e0000000200 */
[----:B---3--:R-:W-:Y:S08]  /*2bc0*/  HMMA.16816.F32.BF16 R52, R68, R64, R52 ;  /* 0x000000404434723c */ /* 0x008ff00000041834 */
[----:B--2---:R-:W-:Y:S08]  /*2bd0*/  HMMA.16816.F32.BF16 R20, R32, R28, R20 ;  /* 0x0000001c2014723c */ /* 0x004ff00000041814 */
[----:B------:R-:W-:Y:S01]  /*2be0*/  HMMA.16816.F32.BF16 R48, R68, R66, R48 ;  /* 0x000000424430723c */ /* 0x000fe20000041830 */
[----:B------:R-:W2:Y:S07]  /*2bf0*/  LDSM.16.M88.4 R64, [R2+0x11100] ;  /* 0x011100000240783b */ /* 0x000eae0000000200 */
[----:B------:R-:W-:Y:S01]  /*2c00*/  HMMA.16816.F32.BF16 R16, R32, R30, R16 ;  /* 0x0000001e2010723c */ /* 0x000fe20000041810 */
[----:B------:R-:W-:Y:S07]  /*2c10*/  LDSM.16.M88.4 R28, [R0+0x11900] ;  /* 0x01190000001c783b */ /* 0x000fee0000000200 */
[----:B------:R-:W-:Y:S08]  /*2c20*/  HMMA.16816.F32.BF16 R40, R68, R62, R40 ;  /* 0x0000003e4428723c */ /* 0x000ff00000041828 */
[C---:B------:R-:W-:Y:S08]  /*2c30*/  HMMA.16816.F32.BF16 R36, R76.reuse, R80, R36 ;  /* 0x000000504c24723c */ /* 0x040ff00000041824 */
[----:B------:R-:W-:Y:S08]  /*2c40*/  HMMA.16816.F32.BF16 R72, R76, R82, R72 ;  /* 0x000000524c48723c */ /* 0x000ff00000041848 */
[C---:B-1----:R-:W-:Y:S08]  /*2c50*/  HMMA.16816.F32.BF16 R20, R12.reuse, R8, R20 ;  /* 0x000000080c14723c */ /* 0x042ff00000041814 */
[----:B------:R-:W-:Y:S01]  /*2c60*/  HMMA.16816.F32.BF16 R16, R12, R10, R16 ;  /* 0x0000000a0c10723c */ /* 0x000fe20000041810 */
[----:B------:R-:W1:Y:S07]  /*2c70*/  LDSM.16.M88.4 R8, [R0+0x11100] ;  /* 0x011100000008783b */ /* 0x000e6e0000000200 */
[C---:B------:R-:W-:Y:S08]  /*2c80*/  HMMA.16816.F32.BF16 R52, R32.reuse, R24, R52 ;  /* 0x000000182034723c */ /* 0x040ff00000041834 */
[----:B------:R-:W-:Y:S01]  /*2c90*/  HMMA.16816.F32.BF16 R48, R32, R26, R48 ;  /* 0x0000001a2030723c */ /* 0x000fe20000041830 */
[----:B------:R3:W4:Y:S01]  /*2ca0*/  LDSM.16.M88.4 R24, [R2+0x11900] ;  /* 0x011900000218783b */ /* 0x0007220000000200 */
[----:B------:R-:W-:-:S06]  /*2cb0*/  FMUL.FTZ R21, R21, c[0x0][0x320] ;  /* 0x0000c80015157a20 */ /* 0x000fcc0000410000 */
[----:B--2---:R-:W-:Y:S01]  /*2cc0*/  HMMA.16816.F32.BF16 R40, R32, R66, R40 ;  /* 0x000000422028723c */ /* 0x004fe20000041828 */
[----:B------:R-:W2:Y:S07]  /*2cd0*/  MUFU.TANH R21, R21 ;  /* 0x0000001500157308 */ /* 0x000eae0000002400 */
[C---:B------:R-:W-:Y:S01]  /*2ce0*/  HMMA.16816.F32.BF16 R76, R68.reuse, R60, R44 ;  /* 0x0000003c444c723c */ /* 0x040fe2000004182c */
[----:B------:R-:W5:Y:S07]  /*2cf0*/  LDSM.16.M88.4 R44, [R0+0x10900] ;  /* 0x01090000002c783b */ /* 0x000f6e0000000200 */
[C---:B------:R-:W-:Y:S07]  /*2d00*/  HMMA.16816.F32.BF16 R36, R68.reuse, R56, R36 ;  /* 0x000000384424723c */ /* 0x040fee0000041824 */
[----:B------:R-:W-:Y:S01]  /*2d10*/  FMUL.FTZ R56, R20, c[0x0][0x320] ;  /* 0x0000c80014387a20 */ /* 0x000fe20000410000 */
[----:B------:R-:W-:Y:S01]  /*2d20*/  HMMA.16816.F32.BF16 R72, R68, R58, R72 ;  /* 0x0000003a4448723c */ /* 0x000fe20000041848 */
[----:B------:R-:W-:-:S02]  /*2d30*/  FMUL.FTZ R20, R22, c[0x0][0x320] ;  /* 0x0000c80016147a20 */ /* 0x000fc40000410000 */
[----:B------:R-:W-:Y:S02]  /*2d40*/  FMUL.FTZ R22, R16, c[0x0][0x320] ;  /* 0x0000c80010167a20 */ /* 0x000fe40000410000 */
[----:B------:R-:W-:Y:S01]  /*2d50*/  FMUL.FTZ R16, R17, c[0x0][0x320] ;  /* 0x0000c80011107a20 */ /* 0x000fe20000410000 */
[----:B------:R-:W-:Y:S01]  /*2d60*/  LEA.HI R17, R89, R6, RZ, 0x2 ;  /* 0x0000000659117211 */ /* 0x000fe200078f10ff */
[----:B---3--:R3:W2:Y:S01]  /*2d70*/  MUFU.TANH R2, R22 ;  /* 0x0000001600027308 */ /* 0x0086a20000002400 */
[----:B-1----:R-:W-:Y:S02]  /*2d80*/  HMMA.16816.F32.BF16 R40, R12, R10, R40 ;  /* 0x0000000a0c28723c */ /* 0x002fe40000041828 */
[----:B------:R-:W-:-:S05]  /*2d90*/  LOP3.LUT R17, R17, 0xfffffffc, RZ, 0xc0, !PT ;  /* 0xfffffffc11117812 */ /* 0x000fca00078ec0ff */
[----:B------:R-:W-:Y:S01]  /*2da0*/  LOP3.LUT R11, R88, 0xffffffe0, RZ, 0xc0, !PT ;  /* 0xffffffe0580b7812 */ /* 0x000fe200078ec0ff */
[----:B------:R-:W-:Y:S01]  /*2db0*/  HMMA.16816.F32.BF16 R76, R32, R64, R76 ;  /* 0x00000040204c723c */ /* 0x000fe2000004184c */
[C---:B------:R-:W-:Y:S01]  /*2dc0*/  IMAD.IADD R17, R6.reuse, 0x1, -R17 ;  /* 0x0000000106117824 */ /* 0x040fe200078e0a11 */
[----:B------:R-:W1:Y:S02]  /*2dd0*/  MUFU.TANH R56, R56 ;  /* 0x0000003800387308 */ /* 0x000e640000002400 */
[----:B------:R-:W-:Y:S01]  /*2de0*/  IMAD.IADD R11, R6, 0x1, -R11 ;  /* 0x00000001060b7824 */ /* 0x000fe200078e0a0b */
[----:B---3--:R-:W-:-:S03]  /*2df0*/  SHF.R.S32.HI R22, RZ, 0x1f, R7 ;  /* 0x0000001fff167819 */ /* 0x008fc60000011407 */
[C---:B----4-:R-:W-:Y:S01]  /*2e00*/  HMMA.16816.F32.BF16 R36, R32.reuse, R24, R36 ;  /* 0x000000182024723c */ /* 0x050fe20000041824 */
[----:B------:R-:W-:Y:S01]  /*2e10*/  SHF.R.S32.HI R6, RZ, 0x1f, R11 ;  /* 0x0000001fff067819 */ /* 0x000fe2000001140b */
[----:B------:R-:W3:Y:S01]  /*2e20*/  MUFU.TANH R20, R20 ;  /* 0x0000001400147308 */ /* 0x000ee20000002400 */
[----:B------:R-:W-:Y:S02]  /*2e30*/  LEA.HI R22, R22, R7, RZ, 0x3 ;  /* 0x0000000716167211 */ /* 0x000fe400078f18ff */
[----:B------:R-:W-:Y:S02]  /*2e40*/  LEA.HI R6, R6, R11, RZ, 0x2 ;  /* 0x0000000b06067211 */ /* 0x000fe400078f10ff */
[----:B------:R-:W-:Y:S01]  /*2e50*/  LOP3.LUT R22, R22, 0xffffff8, RZ, 0xc0, !PT ;  /* 0x0ffffff816167812 */ /* 0x000fe200078ec0ff */
[----:B------:R-:W-:Y:S01]  /*2e60*/  HMMA.16816.F32.BF16 R72, R32, R26, R72 ;  /* 0x0000001a2048723c */ /* 0x000fe20000041848 */
[----:B------:R-:W-:Y:S01]  /*2e70*/  LEA.HI.SX32 R24, R6, UR13, 0x1e ;  /* 0x0000000d06187c11 */ /* 0x000fe2000f8ff2ff */
[----:B------:R-:W-:Y:S01]  /*2e80*/  FMUL.FTZ R40, R40, c[0x0][0x320] ;  /* 0x0000c80028287a20 */ /* 0x000fe20000410000 */
[----:B------:R-:W-:Y:S01]  /*2e90*/  LOP3.LUT R208, R6, 0x7ffffffc, RZ, 0xc0, !PT ;  /* 0x7ffffffc06d07812 */ /* 0x000fe200078ec0ff */
[----:B------:R-:W-:Y:S01]  /*2ea0*/  IMAD.IADD R7, R7, 0x1, -R22 ;  /* 0x0000000107077824 */ /* 0x000fe200078e0a16 */
[----:B------:R-:W-:Y:S01]  /*2eb0*/  LEA.HI R22, R17, R17, RZ, 0x1 ;  /* 0x0000001111167211 */ /* 0x000fe200078f08ff */
[----:B------:R-:W-:Y:S01]  /*2ec0*/  FMUL.FTZ R41, R41, c[0x0][0x320] ;  /* 0x0000c80029297a20 */ /* 0x000fe20000410000 */
[----:B------:R-:W4:Y:S01]  /*2ed0*/  MUFU.TANH R16, R16 ;  /* 0x0000001000107308 */ /* 0x000f220000002400 */
[----:B------:R-:W-:Y:S01]  /*2ee0*/  IMAD R7, R7, 0x10, R24 ;  /* 0x0000001007077824 */ /* 0x000fe200078e0218 */
[----:B------:R-:W-:Y:S01]  /*2ef0*/  LOP3.LUT R22, R22, 0x1ffffffe, RZ, 0xc0, !PT ;  /* 0x1ffffffe16167812 */ /* 0x000fe200078ec0ff */
[----:B-----5:R-:W-:Y:S01]  /*2f00*/  HMMA.16816.F32.BF16 R52, R12, R44, R52 ;  /* 0x0000002c0c34723c */ /* 0x020fe20000041834 */
[----:B------:R-:W-:Y:S01]  /*2f10*/  IMAD.IADD R208, R11, 0x1, -R208 ;  /* 0x000000010bd07824 */ /* 0x000fe200078e0ad0 */
[----:B------:R-:W-:-:S02]  /*2f20*/  IADD3 R11, -R5, c[0x0][0x1d0], R133 ;  /* 0x00007400050b7a10 */ /* 0x000fc40007ffe185 */
[----:B------:R-:W-:Y:S01]  /*2f30*/  IMAD.IADD R22, R17, 0x1, -R22 ;  /* 0x0000000111167824 */ /* 0x000fe200078e0a16 */
[----:B------:R1:W1:Y:S01]  /*2f40*/  MUFU.TANH R163, R40 ;  /* 0x0000002800a37308 */ /* 0x0002620000002400 */
[----:B------:R-:W-:Y:S02]  /*2f50*/  IMAD.SHL.U32 R208, R208, 0x2, RZ ;  /* 0x00000002d0d07824 */ /* 0x000fe400078e00ff */
[----:B------:R-:W-:Y:S01]  /*2f60*/  IMAD R199, R22, 0x8, R7 ;  /* 0x0000000816c77824 */ /* 0x000fe200078e0207 */
[C---:B------:R-:W-:Y:S02]  /*2f70*/  HMMA.16816.F32.BF16 R48, R12.reuse, R46, R48 ;  /* 0x0000002e0c30723c */ /* 0x040fe40000041830 */
[----:B------:R-:W-:Y:S01]  /*2f80*/  IADD3 R6, -R208, c[0x0][0x1d0], -R5 ;  /* 0x00007400d0067a10 */ /* 0x000fe20007ffe905 */
[----:B------:R-:W-:Y:S01]  /*2f90*/  @P4 IMAD.HI.U32 R7, R199, c[0x0][0x2c8], RZ ;  /* 0x0000b200c7074a27 */ /* 0x000fe200078e00ff */
[----:B------:R1:W1:Y:S03]  /*2fa0*/  MUFU.TANH R169, R41 ;  /* 0x0000002900a97308 */ /* 0x0002660000002400 */
[----:B------:R-:W-:Y:S01]  /*2fb0*/  IMAD.MOV.U32 R26, RZ, RZ, R199 ;  /* 0x000000ffff1a7224 */ /* 0x000fe200078e00c7 */
[----:B------:R-:W-:Y:S01]  /*2fc0*/  HMMA.16816.F32.BF16 R76, R12, R8, R76 ;  /* 0x000000080c4c723c */ /* 0x000fe2000004184c */
[----:B------:R-:W-:-:S02]  /*2fd0*/  @P0 SHF.R.U32.HI R26, RZ, c[0x0][0x2cc], R7 ;  /* 0x0000b300ff1a0a19 */ /* 0x000fc40000011607 */
[----:B------:R-:W-:-:S03]  /*2fe0*/  PLOP3.LUT P0, PT, PT, PT, UP1, 0x40, 0x0 ;  /* 0x000000000000781c */ /* 0x000fc60003f0e818 */
[----:B------:R-:W5:Y:S01]  /*2ff0*/  SHFL.IDX PT, R7, R26, RZ, 0x1c1f ;  /* 0x001c1fff1a077589 */ /* 0x000f6200000e0000 */
[----:B------:R-:W-:Y:S01]  /*3000*/  FMUL.FTZ R8, R52, c[0x0][0x320] ;  /* 0x0000c80034087a20 */ /* 0x000fe20000410000 */
[----:B------:R-:W-:Y:S01]  /*3010*/  HMMA.16816.F32.BF16 R36, R12, R28, R36 ;  /* 0x0000001c0c24723c */ /* 0x000fe20000041824 */
[----:B------:R-:W-:-:S04]  /*3020*/  FMUL.FTZ R9, R53, c[0x0][0x320] ;  /* 0x0000c80035097a20 */ /* 0x000fc80000410000 */
[----:B------:R-:W1:Y:S03]  /*3030*/  MUFU.TANH R8, R8 ;  /* 0x0000000800087308 */ /* 0x000e660000002400 */
[----:B------:R-:W-:Y:S01]  /*3040*/  HMMA.16816.F32.BF16 R72, R12, R30, R72 ;  /* 0x0000001e0c48723c */ /* 0x000fe20000041848 */
[----:B------:R-:W-:Y:S02]  /*3050*/  FMUL.FTZ R10, R49, c[0x0][0x320] ;  /* 0x0000c800310a7a20 */ /* 0x000fe40000410000 */
[----:B------:R-:W-:Y:S02]  /*3060*/  FMUL.FTZ R48, R48, c[0x0][0x320] ;  /* 0x0000c80030307a20 */ /* 0x000fe40000410000 */
[----:B------:R-:W1:Y:S02]  /*3070*/  MUFU.TANH R9, R9 ;  /* 0x0000000900097308 */ /* 0x000e640000002400 */
[----:B------:R-:W-:Y:S01]  /*3080*/  IADD3 R14, R11, -c[0x0][0x168], -R208 ;  /* 0x80005a000b0e7a10 */ /* 0x000fe20007ffe8d0 */
[----:B------:R-:W-:-:S02]  /*3090*/  FMUL.FTZ R76, R76, c[0x0][0x320] ;  /* 0x0000c8004c4c7a20 */ /* 0x000fc40000410000 */
[----:B------:R-:W-:Y:S01]  /*30a0*/  FMUL.FTZ R77, R77, c[0x0][0x320] ;  /* 0x0000c8004d4d7a20 */ /* 0x000fe20000410000 */
[C---:B------:R-:W-:Y:S02]  /*30b0*/  IADD3 R22, R14.reuse, c[0x0][0x328], RZ ;  /* 0x0000ca000e167a10 */ /* 0x040fe40007ffe0ff */
[----:B------:R1:W1:Y:S01]  /*30c0*/  MUFU.TANH R0, R48 ;  /* 0x0000003000007308 */ /* 0x0002620000002400 */
[----:B------:R-:W-:Y:S02]  /*30d0*/  IADD3 R14, R14, UR6, RZ ;  /* 0x000000060e0e7c10 */ /* 0x000fe4000fffe0ff */
[----:B------:R-:W-:Y:S02]  /*30e0*/  FMUL.FTZ R36, R36, c[0x0][0x320] ;  /* 0x0000c80024247a20 */ /* 0x000fe40000410000 */
[----:B------:R-:W-:Y:S02]  /*30f0*/  FMUL.FTZ R37, R37, c[0x0][0x320] ;  /* 0x0000c80025257a20 */ /* 0x000fe40000410000 */
[--C-:B-----5:R-:W-:Y:S01]  /*3100*/  IMAD.IADD R25, R22, 0x1, R7.reuse ;  /* 0x0000000116197824 */ /* 0x120fe200078e0207 */
[----:B------:R-:W1:Y:S01]  /*3110*/  MUFU.TANH R10, R10 ;  /* 0x0000000a000a7308 */ /* 0x000e620000002400 */
[----:B------:R-:W-:-:S02]  /*3120*/  IMAD.IADD R24, R14, 0x1, R7 ;  /* 0x000000010e187824 */ /* 0x000fc400078e0207 */
[----:B------:R-:W-:Y:S01]  /*3130*/  FMUL.FTZ R72, R72, c[0x0][0x320] ;  /* 0x0000c80048487a20 */ /* 0x000fe20000410000 */
[----:B------:R-:W-:Y:S01]  /*3140*/  IMNMX R25, R25, R6, PT ;  /* 0x0000000619197217 */ /* 0x000fe20003800200 */
[----:B------:R-:W-:-:S03]  /*3150*/  FMUL.FTZ R73, R73, c[0x0][0x320] ;  /* 0x0000c80049497a20 */ /* 0x000fc60000410000 */
[----:B------:R1:W1:Y:S08]  /*3160*/  MUFU.TANH R171, R76 ;  /* 0x0000004c00ab7308 */ /* 0x0002700000002400 */
[----:B------:R1:W1:Y:S08]  /*3170*/  MUFU.TANH R165, R77 ;  /* 0x0000004d00a57308 */ /* 0x0002700000002400 */
[----:B------:R1:W1:Y:S08]  /*3180*/  MUFU.TANH R175, R36 ;  /* 0x0000002400af7308 */ /* 0x0002700000002400 */
[----:B------:R1:W1:Y:S08]  /*3190*/  MUFU.TANH R173, R37 ;  /* 0x0000002500ad7308 */ /* 0x0002700000002400 */
[----:B------:R1:W1:Y:S08]  /*31a0*/  MUFU.TANH R143, R72 ;  /* 0x00000048008f7308 */ /* 0x0002700000002400 */
[----:B------:R1:W1:Y:S01]  /*31b0*/  MUFU.TANH R141, R73 ;  /* 0x00000049008d7308 */ /* 0x0002620000002400 */
[----:B------:R-:W-:Y:S05]  /*31c0*/  @P0 BRA `(.L_x_1574) ;  /* 0x0000014000000947 */ /* 0x000fea0003800000 */
[----:B--234-:R-:W-:Y:S01]  /*31d0*/  IADD3 R7, R7, c[0x0][0x1d0], RZ ;  /* 0x0000740007077a10 */ /* 0x01cfe20007ffe0ff */
[----:B------:R-:W-:Y:S03]  /*31e0*/  BSSY B0, `(.L_x_1575) ;  /* 0x000000d000007945 */ /* 0x000fe60003800000 */
[----:B------:R-:W-:-:S04]  /*31f0*/  IADD3 R12, R7, -c[0x0][0x168], RZ ;  /* 0x80005a00070c7a10 */ /* 0x000fc80007ffe0ff */
[----:B------:R-:W-:-:S13]  /*3200*/  ISETP.GT.AND P0, PT, R12, -0x1, PT ;  /* 0xffffffff0c00780c */ /* 0x000fda0003f04270 */
[----:B------:R-:W-:Y:S05]  /*3210*/  @P0 BRA `(.L_x_1576) ;  /* 0x0000006000000947 */ /* 0x000fea0003800000 */
[----:B------:R-:W-:Y:S02]  /*3220*/  ISETP.NE.AND P0, PT, R133, c[0x0][0x32c], PT ;  /* 0x0000cb0085007a0c */ /* 0x000fe40003f05270 */
[----:B------:R-:W-:-:S11]  /*3230*/  LOP3.LUT R11, RZ, R12, RZ, 0x33, !PT ;  /* 0x0000000cff0b7212 */ /* 0x000fd600078e33ff */
[----:B------:R-:W-:-:S05]  /*3240*/  @P0 IMAD.HI.U32 R7, R11, c[0x0][0x330], RZ ;  /* 0x0000cc000b070a27 */ /* 0x000fca00078e00ff */
[----:B------:R-:W-:-:S04]  /*3250*/  @P0 SHF.R.U32.HI R11, RZ, c[0x0][0x334], R7 ;  /* 0x0000cd00ff0b0a19 */ /* 0x000fc80000011607 */
[----:B------:R-:W-:Y:S01]  /*3260*/  LOP3.LUT R12, RZ, R11, RZ, 0x33, !PT ;  /* 0x0000000bff0c7212 */ /* 0x000fe200078e33ff */
[----:B------:R-:W-:Y:S05]  /*3270*/  BRA `(.L_x_1577) ;  /* 0x0000003000007947 */ /* 0x000fea0003800000 */
.L_x_1576:
[----:B------:R-:W-:-:S13]  /*3280*/  ISETP.NE.AND P0, PT, R133, c[0x0][0x32c], PT ;  /* 0x0000cb0085007a0c */ /* 0x000fda0003f05270 */
[----:B------:R-:W-:-:S05]  /*3290*/  @P0 IMAD.HI.U32 R7, R12, c[0x0][0x330], RZ ;  /* 0x0000cc000c070a27 */ /* 0x000fca00078e00ff */
[----:B------:R-:W-:Y:S02]  /*32a0*/  @P0 SHF.R.U32.HI R12, RZ, c[0x0][0x334], R7 ;  /* 0x0000cd00ff0c0a19 */ /* 0x000fe40000011607 */
.L_x_1577:
[----:B------:R-:W-:Y:S05]  /*32b0*/  BSYNC B0 ;  /* 0x0000000000007941 */ /* 0x000fea0003800000 */
.L_x_1575:
[----:B------:R-:W-:-:S04]  /*32c0*/  IMAD R7, R12, c[0x0][0x32c], -R5 ;  /* 0x0000cb000c077a24 */ /* 0x000fc800078e0a05 */
[----:B------:R-:W-:-:S05]  /*32d0*/  IMAD.IADD R7, R7, 0x1, -R208 ;  /* 0x0000000107077824 */ /* 0x000fca00078e0ad0 */
[----:B------:R-:W-:Y:S02]  /*32e0*/  IADD3 R12, R7, c[0x0][0x32c], RZ ;  /* 0x0000cb00070c7a10 */ /* 0x000fe40007ffe0ff */
[----:B------:R-:W-:Y:S02]  /*32f0*/  IMNMX R24, R24, R7, !PT ;  /* 0x0000000718187217 */ /* 0x000fe40007800200 */
[----:B------:R-:W-:Y:S02]  /*3300*/  IMNMX R25, R25, R12, PT ;  /* 0x0000000c19197217 */ /* 0x000fe40003800200 */
.L_x_1574:
[----:B--234-:R-:W-:Y:S01]  /*3310*/  ISETP.GT.AND P0, PT, R132, RZ, PT ;  /* 0x000000ff8400720c */ /* 0x01cfe20003f04270 */
[----:B------:R-:W2:Y:S01]  /*3320*/  SHFL.IDX PT, R29, R26, 0x1, 0x1c1f ;  /* 0x003c1f001a1d7f89 */ /* 0x000ea200000e0000 */
[----:B------:R-:W-:Y:S02]  /*3330*/  FMUL.FTZ R27, R23, c[0x0][0x320] ;  /* 0x0000c800171b7a20 */ /* 0x000fe40000410000 */
[C---:B------:R-:W-:Y:S01]  /*3340*/  ISETP.GT.AND P4, PT, R24.reuse, RZ, P0 ;  /* 0x000000ff1800720c */ /* 0x040fe20000784270 */
[----:B------:R-:W-:Y:S01]  /*3350*/  FMUL.FTZ R12, R55, c[0x0][0x320] ;  /* 0x0000c800370c7a20 */ /* 0x000fe20000410000 */
[----:B------:R-:W-:Y:S01]  /*3360*/  ISETP.GT.AND P5, PT, R24, 0x1, P0 ;  /* 0x000000011800780c */ /* 0x000fe200007a4270 */
[----:B------:R-:W-:Y:S01]  /*3370*/  FMUL.FTZ R19, R19, c[0x0][0x320] ;  /* 0x0000c80013137a20 */ /* 0x000fe20000410000 */
[C---:B------:R-:W-:Y:S01]  /*3380*/  ISETP.LT.OR P4, PT, R25.reuse, 0x1, P4 ;  /* 0x000000011900780c */ /* 0x040fe20002781670 */
[----:B------:R-:W-:Y:S01]  /*3390*/  FMUL.FTZ R23, R50, c[0x0][0x320] ;  /* 0x0000c80032177a20 */ /* 0x000fe20000410000 */
[----:B------:R-:W-:Y:S01]  /*33a0*/  ISETP.LT.OR P5, PT, R25, 0x2, P5 ;  /* 0x000000021900780c */ /* 0x000fe20002fa1670 */
[----:B------:R-:W-:Y:S01]  /*33b0*/  FMUL.FTZ R78, R78, c[0x0][0x320] ;  /* 0x0000c8004e4e7a20 */ /* 0x000fe20000410000 */
[----:B-1----:R-:W-:Y:S01]  /*33c0*/  FSEL R56, R56, -INF , !P4 ;  /* 0xff80000038387808 */ /* 0x002fe20006000000 */
[----:B------:R-:W-:Y:S01]  /*33d0*/  FMUL.FTZ R79, R79, c[0x0][0x320] ;  /* 0x0000c8004f4f7a20 */ /* 0x000fe20000410000 */
[----:B------:R-:W-:Y:S01]  /*33e0*/  ISETP.GT.AND P4, PT, R24, 0x8, P0 ;  /* 0x000000081800780c */ /* 0x000fe20000784270 */
[----:B------:R-:W-:Y:S01]  /*33f0*/  FMUL.FTZ R42, R42, c[0x0][0x320] ;  /* 0x0000c8002a2a7a20 */ /* 0x000fe20000410000 */
[----:B------:R-:W-:Y:S01]  /*3400*/  FSEL R21, R21, -INF , !P5 ;  /* 0xff80000015157808 */ /* 0x000fe20006800000 */
[----:B------:R-:W-:Y:S01]  /*3410*/  FMUL.FTZ R43, R43, c[0x0][0x320] ;  /* 0x0000c8002b2b7a20 */ /* 0x000fe20000410000 */
[----:B------:R-:W-:Y:S01]  /*3420*/  ISETP.LT.OR P4, PT, R25, 0x9, P4 ;  /* 0x000000091900780c */ /* 0x000fe20002781670 */
[----:B------:R-:W-:Y:S01]  /*3430*/  FMUL.FTZ R38, R38, c[0x0][0x320] ;  /* 0x0000c80026267a20 */ /* 0x000fe20000410000 */
[----:B------:R-:W-:Y:S01]  /*3440*/  ISETP.GT.AND P5, PT, R24, 0x9, P0 ;  /* 0x000000091800780c */ /* 0x000fe200007a4270 */
[----:B------:R-:W-:Y:S01]  /*3450*/  FMUL.FTZ R39, R39, c[0x0][0x320] ;  /* 0x0000c80027277a20 */ /* 0x000fe20000410000 */
[----:B------:R-:W-:Y:S01]  /*3460*/  FSEL R17, R2, -INF , !P4 ;  /* 0xff80000002117808 */ /* 0x000fe20006000000 */
[----:B------:R-:W-:Y:S01]  /*3470*/  FMUL.FTZ R74, R74, c[0x0][0x320] ;  /* 0x0000c8004a4a7a20 */ /* 0x000fe20000410000 */
[----:B------:R-:W-:Y:S01]  /*3480*/  ISETP.GT.AND P4, PT, R24, 0x10, P0 ;  /* 0x000000101800780c */ /* 0x000fe20000784270 */
[----:B------:R-:W-:Y:S01]  /*3490*/  FMUL.FTZ R75, R75, c[0x0][0x320] ;  /* 0x0000c8004b4b7a20 */ /* 0x000fe20000410000 */
[C---:B------:R-:W-:Y:S01]  /*34a0*/  ISETP.LT.OR P5, PT, R25.reuse, 0xa, P5 ;  /* 0x0000000a1900780c */ /* 0x040fe20002fa1670 */
[----:B------:R1:W3:Y:S01]  /*34b0*/  MUFU.TANH R182, R78 ;  /* 0x0000004e00b67308 */ /* 0x0002e20000002400 */
[----:B------:R-:W-:-:S02]  /*34c0*/  ISETP.LT.OR P4, PT, R25, 0x11, P4 ;  /* 0x000000111900780c */ /* 0x000fc40002781670 */
[----:B------:R-:W-:Y:S01]  /*34d0*/  FSEL R15, R16, -INF , !P5 ;  /* 0xff800000100f7808 */ /* 0x000fe20006800000 */
[----:B------:R-:W-:Y:S01]  /*34e0*/  FMUL.FTZ R16, R18, c[0x0][0x320] ;  /* 0x0000c80012107a20 */ /* 0x000fe20000410000 */
[----:B------:R-:W-:Y:S02]  /*34f0*/  ISETP.GT.AND P5, PT, R24, 0x11, P0 ;  /* 0x000000111800780c */ /* 0x000fe400007a4270 */
[----:B------:R-:W-:Y:S01]  /*3500*/  FSEL R13, R8, -INF , !P4 ;  /* 0xff800000080d7808 */ /* 0x000fe20006000000 */
[----:B------:R-:W-:Y:S01]  /*3510*/  FMUL.FTZ R8, R51, c[0x0][0x320] ;  /* 0x0000c80033087a20 */ /* 0x000fe20000410000 */
[----:B------:R-:W-:Y:S01]  /*3520*/  ISETP.GT.AND P4, PT, R24, 0x18, P0 ;  /* 0x000000181800780c */ /* 0x000fe20000784270 */
[----:B------:R1:W4:Y:S01]  /*3530*/  MUFU.TANH R174, R79 ;  /* 0x0000004f00ae7308 */ /* 0x0003220000002400 */
[C---:B------:R-:W-:Y:S02]  /*3540*/  ISETP.LT.OR P5, PT, R25.reuse, 0x12, P5 ;  /* 0x000000121900780c */ /* 0x040fe40002fa1670 */
[----:B------:R-:W-:-:S02]  /*3550*/  ISETP.LT.OR P4, PT, R25, 0x19, P4 ;  /* 0x000000191900780c */ /* 0x000fc40002781670 */
[----:B------:R-:W-:Y:S02]  /*3560*/  FSEL R11, R9, -INF , !P5 ;  /* 0xff800000090b7808 */ /* 0x000fe40006800000 */
[----:B------:R-:W-:Y:S01]  /*3570*/  FSEL R9, R0, -INF , !P4 ;  /* 0xff80000000097808 */ /* 0x000fe20006000000 */
[----:B------:R-:W-:Y:S01]  /*3580*/  FMUL.FTZ R0, R54, c[0x0][0x320] ;  /* 0x0000c80036007a20 */ /* 0x000fe20000410000 */
[C---:B------:R-:W-:Y:S01]  /*3590*/  ISETP.GT.AND P4, PT, R24.reuse, 0x20, P0 ;  /* 0x000000201800780c */ /* 0x040fe20000784270 */
[----:B------:R-:W1:Y:S01]  /*35a0*/  MUFU.TANH R12, R12 ;  /* 0x0000000c000c7308 */ /* 0x000e620000002400 */
[----:B------:R-:W-:Y:S02]  /*35b0*/  ISETP.GT.AND P5, PT, R24, 0x19, P0 ;  /* 0x000000191800780c */ /* 0x000fe400007a4270 */
[C---:B------:R-:W-:Y:S02]  /*35c0*/  ISETP.LT.OR P4, PT, R25.reuse, 0x21, P4 ;  /* 0x000000211900780c */ /* 0x040fe40002781670 */
[----:B------:R-:W-:-:S02]  /*35d0*/  ISETP.LT.OR P5, PT, R25, 0x1a, P5 ;  /* 0x0000001a1900780c */ /* 0x000fc40002fa1670 */
[----:B------:R-:W-:Y:S01]  /*35e0*/  FSEL R171, R171, -INF , !P4 ;  /* 0xff800000abab7808 */ /* 0x000fe20006000000 */
[----:B------:R-:W1:Y:S01]  /*35f0*/  MUFU.TANH R19, R19 ;  /* 0x0000001300137308 */ /* 0x000e620000002400 */
[----:B------:R-:W-:Y:S02]  /*3600*/  ISETP.GT.AND P4, PT, R24, 0x28, P0 ;  /* 0x000000281800780c */ /* 0x000fe40000784270 */
[----:B------:R-:W-:Y:S02]  /*3610*/  FSEL R7, R10, -INF , !P5 ;  /* 0xff8000000a077808 */ /* 0x000fe40006800000 */
[----:B------:R-:W-:Y:S02]  /*3620*/  ISETP.LT.OR P4, PT, R25, 0x29, P4 ;  /* 0x000000291900780c */ /* 0x000fe40002781670 */
[----:B------:R-:W-:Y:S01]  /*3630*/  ISETP.GT.AND P5, PT, R24, 0x21, P0 ;  /* 0x000000211800780c */ /* 0x000fe200007a4270 */
[----:B------:R1:W1:Y:S01]  /*3640*/  MUFU.TANH R180, R42 ;  /* 0x0000002a00b47308 */ /* 0x0002620000002400 */
[----:B------:R-:W-:-:S02]  /*3650*/  FSEL R163, R163, -INF , !P4 ;  /* 0xff800000a3a37808 */ /* 0x000fc40006000000 */
[----:B------:R-:W-:Y:S02]  /*3660*/  ISETP.LT.OR P5, PT, R25, 0x22, P5 ;  /* 0x000000221900780c */ /* 0x000fe40002fa1670 */
[C---:B------:R-:W-:Y:S02]  /*3670*/  ISETP.GT.AND P4, PT, R24.reuse, 0x30, P0 ;  /* 0x000000301800780c */ /* 0x040fe40000784270 */
[----:B------:R-:W-:Y:S01]  /*3680*/  FSEL R165, R165, -INF , !P5 ;  /* 0xff800000a5a57808 */ /* 0x000fe20006800000 */
[----:B------:R1:W1:Y:S01]  /*3690*/  MUFU.TANH R176, R43 ;  /* 0x0000002b00b07308 */ /* 0x0002620000002400 */
[----:B------:R-:W-:Y:S02]  /*36a0*/  ISETP.LT.OR P4, PT, R25, 0x31, P4 ;  /* 0x000000311900780c */ /* 0x000fe40002781670 */
[----:B------:R-:W-:Y:S02]  /*36b0*/  ISETP.GT.AND P5, PT, R24, 0x29, P0 ;  /* 0x000000291800780c */ /* 0x000fe400007a4270 */
[----:B------:R-:W-:-:S02]  /*36c0*/  FSEL R175, R175, -INF , !P4 ;  /* 0xff800000afaf7808 */ /* 0x000fc40006000000 */
[----:B------:R-:W-:Y:S01]  /*36d0*/  ISETP.LT.OR P5, PT, R25, 0x2a, P5 ;  /* 0x0000002a1900780c */ /* 0x000fe20002fa1670 */
[----:B------:R-:W1:Y:S01]  /*36e0*/  MUFU.TANH R27, R27 ;  /* 0x0000001b001b7308 */ /* 0x000e620000002400 */
[C---:B------:R-:W-:Y:S02]  /*36f0*/  ISETP.GT.AND P4, PT, R24.reuse, 0x38, P0 ;  /* 0x000000381800780c */ /* 0x040fe40000784270 */
[----:B------:R-:W-:Y:S02]  /*3700*/  FSEL R169, R169, -INF , !P5 ;  /* 0xff800000a9a97808 */ /* 0x000fe40006800000 */
[----:B------:R-:W-:Y:S02]  /*3710*/  ISETP.LT.OR P4, PT, R25, 0x39, P4 ;  /* 0x000000391900780c */ /* 0x000fe40002781670 */
[----:B------:R-:W-:Y:S01]  /*3720*/  ISETP.GT.AND P5, PT, R24, 0x31, P0 ;  /* 0x000000311800780c */ /* 0x000fe200007a4270 */
[----:B------:R-:W1:Y:S01]  /*3730*/  MUFU.TANH R23, R23 ;  /* 0x0000001700177308 */ /* 0x000e620000002400 */
[----:B------:R-:W-:-:S02]  /*3740*/  FSEL R143, R143, -INF , !P4 ;  /* 0xff8000008f8f7808 */ /* 0x000fc40006000000 */
[----:B------:R-:W-:Y:S02]  /*3750*/  ISETP.LT.OR P5, PT, R25, 0x32, P5 ;  /* 0x000000321900780c */ /* 0x000fe40002fa1670 */
[----:B------:R-:W-:Y:S02]  /*3760*/  PLOP3.LUT P4, PT, PT, PT, UP1, 0x40, 0x0 ;  /* 0x000000000000781c */ /* 0x000fe40003f8e818 */
[----:B------:R-:W-:Y:S01]  /*3770*/  FSEL R173, R173, -INF , !P5 ;  /* 0xff800000adad7808 */ /* 0x000fe20006800000 */
[----:B------:R1:W1:Y:S01]  /*3780*/  MUFU.TANH R142, R38 ;  /* 0x00000026008e7308 */ /* 0x0002620000002400 */
[----:B------:R-:W-:-:S04]  /*3790*/  ISETP.GT.AND P5, PT, R24, 0x39, P0 ;  /* 0x000000391800780c */ /* 0x000fc800007a4270 */
[----:B------:R-:W-:Y:S01]  /*37a0*/  ISETP.LT.OR P5, PT, R25, 0x3a, P5 ;  /* 0x0000003a1900780c */ /* 0x000fe20002fa1670 */
[--C-:B--2---:R-:W-:Y:S02]  /*37b0*/  IMAD.IADD R25, R22, 0x1, R29.reuse ;  /* 0x0000000116197824 */ /* 0x104fe400078e021d */
[----:B------:R2:W1:Y:S01]  /*37c0*/  MUFU.TANH R140, R39 ;  /* 0x00000027008c7308 */ /* 0x0004620000002400 */
[----:B------:R-:W-:Y:S01]  /*37d0*/  IMAD.IADD R22, R14, 0x1, R29 ;  /* 0x000000010e167824 */ /* 0x000fe200078e021d */
[----:B------:R-:W-:Y:S02]  /*37e0*/  FSEL R141, R141, -INF , !P5 ;  /* 0xff8000008d8d7808 */ /* 0x000fe40006800000 */
[----:B------:R-:W-:-:S04]  /*37f0*/  IMNMX R2, R25, R6, PT ;  /* 0x0000000619027217 */ /* 0x000fc80003800200 */
[----:B------:R-:W1:Y:S08]  /*3800*/  MUFU.TANH R16, R16 ;  /* 0x0000001000107308 */ /* 0x000e700000002400 */
[----:B------:R-:W1:Y:S08]  /*3810*/  MUFU.TANH R0, R0 ;  /* 0x0000000000007308 */ /* 0x000e700000002400 */
[----:B------:R2:W1:Y:S08]  /*3820*/  MUFU.TANH R170, R74 ;  /* 0x0000004a00aa7308 */ /* 0x0004700000002400 */
[----:B------:R2:W1:Y:S08]  /*3830*/  MUFU.TANH R168, R75 ;  /* 0x0000004b00a87308 */ /* 0x0004700000002400 */
[----:B------:R-:W1:Y:S01]  /*3840*/  MUFU.TANH R8, R8 ;  /* 0x0000000800087308 */ /* 0x000e620000002400 */
[----:B------:R-:W-:Y:S05]  /*3850*/  @P4 BRA `(.L_x_1578) ;  /* 0x0000014000004947 */ /* 0x000fea0003800000 */
[----:B---34-:R-:W-:Y:S01]  /*3860*/  IADD3 R10, R29, c[0x0][0x1d0], RZ ;  /* 0x000074001d0a7a10 */ /* 0x018fe20007ffe0ff */
        /* <DEDUP_REMOVED lines=10> */
.L_x_1580:
[----:B------:R-:W-:-:S13]  /*3910*/  ISETP.NE.AND P4, PT, R133, c[0x0][0x32c], PT ;  /* 0x0000cb0085007a0c */ /* 0x000fda0003f85270 */
[----:B------:R-:W-:-:S05]  /*3920*/  @P4 IMAD.HI.U32 R6, R10, c[0x0][0x330], RZ ;  /* 0x0000cc000a064a27 */ /* 0x000fca00078e00ff */
[----:B------:R-:W-:Y:S02]  /*3930*/  @P4 SHF.R.U32.HI R10, RZ, c[0x0][0x334], R6 ;  /* 0x0000cd00ff0a4a19 */ /* 0x000fe40000011606 */
.L_x_1581:
[----:B------:R-:W-:Y:S05]  /*3940*/  BSYNC B0 ;  /* 0x0000000000007941 */ /* 0x000fea0003800000 */
.L_x_1579:
[----:B------:R-:W-:-:S04]  /*3950*/  IMAD R25, R10, c[0x0][0x32c], -R5 ;  /* 0x0000cb000a197a24 */ /* 0x000fc800078e0a05 */
[----:B------:R-:W-:-:S05]  /*3960*/  IMAD.IADD R25, R25, 0x1, -R208 ;  /* 0x0000000119197824 */ /* 0x000fca00078e0ad0 */
[----:B------:R-:W-:Y:S02]  /*3970*/  IADD3 R5, R25, c[0x0][0x32c], RZ ;  /* 0x0000cb0019057a10 */ /* 0x000fe40007ffe0ff */
[----:B------:R-:W-:Y:S02]  /*3980*/  IMNMX R22, R22, R25, !PT ;  /* 0x0000001916167217 */ /* 0x000fe40007800200 */
[----:B------:R-:W-:Y:S02]  /*3990*/  IMNMX R2, R2, R5, PT ;  /* 0x0000000502027217 */ /* 0x000fe40003800200 */
.L_x_1578:
[----:B---34-:R-:W-:Y:S01]  /*39a0*/  ISETP.GT.AND P5, PT, R22, 0x8, P0 ;  /* 0x000000081600780c */ /* 0x018fe200007a4270 */
[----:B------:R-:W-:-:S04]  /*39b0*/  DEPBAR.LE SB0, 0x2 ;  /* 0x000080800000791a */ /* 0x000fc80000000000 */
[----:B------:R-:W-:Y:S01]  /*39c0*/  BAR.SYNC.DEFER_BLOCKING 0x0 ;  /* 0x0000000000007b1d */ /* 0x000fe20000010000 */
[----:B------:R-:W-:Y:S01]  /*39d0*/  ISETP.LT.OR P5, PT, R2, 0x9, P5 ;  /* 0x000000090200780c */ /* 0x000fe20002fa1670 */
[----:B------:R-:W-:Y:S01]  /*39e0*/  IMAD.SHL.U32 R135, R4, 0x2, RZ ;  /* 0x0000000204877824 */ /* 0x000fe200078e00ff */
[----:B------:R-:W-:Y:S02]  /*39f0*/  FMNMX.FTZ R6, R56, R21, !PT ;  /* 0x0000001538067209 */ /* 0x000fe40007810000 */
[----:B------:R-:W-:Y:S01]  /*3a00*/  ISETP.GT.AND P4, PT, R22, 0x1, P0 ;  /* 0x000000011600780c */ /* 0x000fe20000784270 */
[--C-:B------:R-:W-:Y:S01]  /*3a10*/  IMAD.IADD R172, R187, 0x1, R135.reuse ;  /* 0x00000001bbac7824 */ /* 0x100fe200078e0287 */
[----:B-1----:R-:W-:Y:S01]  /*3a20*/  FSEL R16, R16, -INF , !P5 ;  /* 0xff80000010107808 */ /* 0x002fe20006800000 */
[C---:B------:R-:W-:Y:S01]  /*3a30*/  IMAD R134, R3.reuse, 0x2, R135 ;  /* 0x0000000203867824 */ /* 0x040fe200078e0287 */
[----:B------:R-:W-:Y:S01]  /*3a40*/  ISETP.GT.AND P5, PT, R22, 0x10, P0 ;  /* 0x000000101600780c */ /* 0x000fe200007a4270 */
[----:B------:R-:W-:Y:S01]  /*3a50*/  IMAD R3, R3, 0x2, R172 ;  /* 0x0000000203037824 */ /* 0x000fe200078e02ac */
[----:B------:R-:W-:Y:S01]  /*3a60*/  FMNMX.FTZ R6, R17, R6, !PT ;  /* 0x0000000611067209 */ /* 0x000fe20007810000 */
[----:B------:R-:W-:Y:S01]  /*3a70*/  IMAD.IADD R160, R187, 0x1, R134 ;  /* 0x00000001bba07824 */ /* 0x000fe200078e0286 */
[C---:B------:R-:W-:Y:S01]  /*3a80*/  ISETP.LT.OR P4, PT, R2.reuse, 0x2, P4 ;  /* 0x000000020200780c */ /* 0x040fe20002781670 */
[----:B------:R-:W-:Y:S01]  /*3a90*/  ULDC.64 UR4, c[0x0][0x2c8] ;  /* 0x0000b20000047ab9 */ /* 0x000fe20000000a00 */
[----:B------:R-:W-:Y:S01]  /*3aa0*/  ISETP.LT.OR P5, PT, R2, 0x11, P5 ;  /* 0x000000110200780c */ /* 0x000fe20002fa1670 */
[----:B------:R-:W-:Y:S01]  /*3ab0*/  UIMAD.WIDE.U32 UR14, UR13, UR4, URZ ;  /* 0x000000040d0e72a5 */ /* 0x000fe2000f8e003f */
[----:B------:R-:W-:-:S02]  /*3ac0*/  FMNMX.FTZ R10, R15, R6, !PT ;  /* 0x000000060f0a7209 */ /* 0x000fc40007810000 */
[----:B------:R-:W-:Y:S01]  /*3ad0*/  FSEL R18, R27, -INF , !P4 ;  /* 0xff8000001b127808 */ /* 0x000fe20006000000 */
[----:B------:R-:W-:Y:S01]  /*3ae0*/  ULDC UR4, c[0x0][0x328] ;  /* 0x0000ca0000047ab9 */ /* 0x000fe20000000800 */
[----:B------:R-:W-:Y:S02]  /*3af0*/  ISETP.GT.AND P4, PT, R22, 0x9, P0 ;  /* 0x000000091600780c */ /* 0x000fe40000784270 */
[----:B------:R-:W-:Y:S01]  /*3b00*/  FSEL R14, R0, -INF , !P5 ;  /* 0xff800000000e7808 */ /* 0x000fe20006800000 */
[----:B------:R-:W-:Y:S01]  /*3b10*/  LDSM.16.MT88.4 R40, [R135+0x2100] ;  /* 0x002100008728783b */ /* 0x000fe20000004200 */
[----:B------:R-:W-:Y:S01]  /*3b20*/  FMNMX.FTZ R0, R13, R10, !PT ;  /* 0x0000000a0d007209 */ /* 0x000fe20007810000 */
[----:B------:R-:W-:Y:S01]  /*3b30*/  @UP2 UMOV UR7, UR15 ;  /* 0x0000000f00072c82 */ /* 0x000fe20008000000 */
[----:B------:R-:W-:Y:S01]  /*3b40*/  ISETP.GT.AND P5, PT, R22, RZ, P0 ;  /* 0x000000ff1600720c */ /* 0x000fe200007a4270 */
[----:B------:R-:W-:Y:S01]  /*3b50*/  LDSM.16.MT88.4 R124, [R135+0x100] ;  /* 0x00010000877c783b */ /* 0x000fe20000004200 */
[C---:B------:R-:W-:Y:S01]  /*3b60*/  ISETP.LT.OR P4, PT, R2.reuse, 0xa, P4 ;  /* 0x0000000a0200780c */ /* 0x040fe20002781670 */
[----:B------:R-:W-:Y:S01]  /*3b70*/  @UP2 USHF.R.U32.HI UR13, URZ, UR5, UR7 ;  /* 0x000000053f0d2299 */ /* 0x000fe20008011607 */
[----:B------:R-:W-:Y:S01]  /*3b80*/  FMNMX.FTZ R0, R11, R0, !PT ;  /* 0x000000000b007209 */ /* 0x000fe20007810000 */
[----:B------:R-:W-:Y:S01]  /*3b90*/  LDSM.16.MT88.4 R116, [R172+0x100] ;  /* 0x00010000ac74783b */ /* 0x000fe20000004200 */
[----:B------:R-:W-:Y:S01]  /*3ba0*/  ISETP.LT.OR P5, PT, R2, 0x1, P5 ;  /* 0x000000010200780c */ /* 0x000fe20002fa1670 */
[----:B------:R-:W-:Y:S01]  /*3bb0*/  UIADD3 UR12, UR12, UR13, URZ ;  /* 0x0000000d0c0c7290 */ /* 0x000fe2000fffe03f */
[----:B------:R-:W-:Y:S01]  /*3bc0*/  FSEL R6, R19, -INF , !P4 ;  /* 0xff80000013067808 */ /* 0x000fe20006000000 */
[----:B------:R-:W-:Y:S01]  /*3bd0*/  LDSM.16.MT88.4 R108, [R134+0x100] ;  /* 0x00010000866c783b */ /* 0x000fe20000004200 */
[----:B------:R-:W-:Y:S01]  /*3be0*/  ISETP.GT.AND P4, PT, R22, 0x11, P0 ;  /* 0x000000111600780c */ /* 0x000fe20000784270 */
[----:B------:R-:W-:Y:S01]  /*3bf0*/  UIADD3 UR4, UR12, UR4, URZ ;  /* 0x000000040c047290 */ /* 0x000fe2000fffe03f */
[----:B------:R-:W-:Y:S01]  /*3c00*/  FMNMX.FTZ R0, R9, R0, !PT ;  /* 0x0000000009007209 */ /* 0x000fe20007810000 */
[----:B------:R-:W-:Y:S01]  /*3c10*/  LDSM.16.MT88.4 R100, [R3+0x100] ;  /* 0x000100000364783b */ /* 0x000fe20000004200 */
[----:B------:R-:W-:-:S02]  /*3c20*/  FSEL R20, R20, -INF , !P5 ;  /* 0xff80000014147808 */ /* 0x000fc40006800000 */
[----:B------:R-:W-:Y:S01]  /*3c30*/  ISETP.LT.OR P4, PT, R2, 0x12, P4 ;  /* 0x000000120200780c */ /* 0x000fe20002781670 */
[----:B------:R-:W-:Y:S01]  /*3c40*/  LDSM.16.MT88.4 R48, [R172+0x2100] ;  /* 0x00210000ac30783b */ /* 0x000fe20000004200 */
[----:B------:R-:W-:Y:S02]  /*3c50*/  FMNMX.FTZ R0, R7, R0, !PT ;  /* 0x0000000007007209 */ /* 0x000fe40007810000 */
[----:B------:R-:W-:Y:S01]  /*3c60*/  FMNMX.FTZ R5, R20, R18, !PT ;  /* 0x0000001214057209 */ /* 0x000fe20007810000 */
[----:B------:R-:W-:Y:S01]  /*3c70*/  LDSM.16.MT88.4 R64, [R160+0x2100] ;  /* 0x00210000a040783b */ /* 0x000fe20000004200 */
[----:B------:R-:W-:Y:S02]  /*3c80*/  FSEL R12, R12, -INF , !P4 ;  /* 0xff8000000c0c7808 */ /* 0x000fe40006000000 */
[----:B------:R-:W-:Y:S01]  /*3c90*/  FMNMX.FTZ R0, R171, R0, !PT ;  /* 0x00000000ab007209 */ /* 0x000fe20007810000 */
[----:B--2---:R-:W-:Y:S01]  /*3ca0*/  LDSM.16.MT88.4 R72, [R135+0x4100] ;  /* 0x004100008748783b */ /* 0x004fe20000004200 */
[----:B------:R-:W-:-:S02]  /*3cb0*/  ISETP.GT.AND P4, PT, R22, 0x18, P0 ;  /* 0x000000181600780c */ /* 0x000fc40000784270 */
[----:B------:R-:W-:Y:S01]  /*3cc0*/  FMNMX.FTZ R5, R16, R5, !PT ;  /* 0x0000000510057209 */ /* 0x000fe20007810000 */
[----:B------:R-:W-:Y:S01]  /*3cd0*/  LDSM.16.MT88.4 R80, [R172+0x4100] ;  /* 0x00410000ac50783b */ /* 0x000fe20000004200 */
[----:B------:R-:W-:Y:S02]  /*3ce0*/  FMNMX.FTZ R0, R165, R0, !PT ;  /* 0x00000000a5007209 */ /* 0x000fe40007810000 */
[----:B------:R-:W-:Y:S01]  /*3cf0*/  ISETP.LT.OR P4, PT, R2, 0x19, P4 ;  /* 0x000000190200780c */ /* 0x000fe20002781670 */
[----:B------:R-:W-:Y:S01]  /*3d00*/  LDSM.16.MT88.4 R88, [R134+0x4100] ;  /* 0x004100008658783b */ /* 0x000fe20000004200 */
[----:B------:R-:W-:Y:S02]  /*3d10*/  FMNMX.FTZ R5, R6, R5, !PT ;  /* 0x0000000506057209 */ /* 0x000fe40007810000 */
[----:B------:R-:W-:Y:S01]  /*3d20*/  ISETP.GT.AND P5, PT, R22, 0x19, P0 ;  /* 0x000000191600780c */ /* 0x000fe200007a4270 */
[----:B------:R-:W-:Y:S01]  /*3d30*/  LDSM.16.MT88.4 R136, [R172+0x900] ;  /* 0x00090000ac88783b */ /* 0x000fe20000004200 */
[----:B------:R-:W-:-:S02]  /*3d40*/  FMNMX.FTZ R0, R163, R0, !PT ;  /* 0x00000000a3007209 */ /* 0x000fc40007810000 */
[----:B------:R-:W-:Y:S01]  /*3d50*/  FSEL R10, R23, -INF , !P4 ;  /* 0xff800000170a7808 */ /* 0x000fe20006000000 */
[----:B------:R-:W-:Y:S01]  /*3d60*/  LDSM.16.MT88.4 R32, [R134+0x900] ;  /* 0x000900008620783b */ /* 0x000fe20000004200 */
[----:B------:R-:W-:Y:S02]  /*3d70*/  FMNMX.FTZ R5, R14, R5, !PT ;  /* 0x000000050e057209 */ /* 0x000fe40007810000 */
[----:B------:R-:W-:Y:S01]  /*3d80*/  ISETP.GT.AND P4, PT, R22, 0x20, P0 ;  /* 0x000000201600780c */ /* 0x000fe20000784270 */
[----:B------:R-:W-:Y:S01]  /*3d90*/  LDSM.16.MT88.4 R28, [R160+0x900] ;  /* 0x00090000a01c783b */ /* 0x000fe20000004200 */
[----:B------:R-:W-:Y:S02]  /*3da0*/  ISETP.LT.OR P5, PT, R2, 0x1a, P5 ;  /* 0x0000001a0200780c */ /* 0x000fe40002fa1670 */
[----:B------:R-:W-:Y:S01]  /*3db0*/  FMNMX.FTZ R0, R169, R0, !PT ;  /* 0x00000000a9007209 */ /* 0x000fe20007810000 */
[----:B------:R-:W-:Y:S01]  /*3dc0*/  LDSM.16.MT88.4 R24, [R172+0x2900] ;  /* 0x00290000ac18783b */ /* 0x000fe20000004200 */
[----:B------:R-:W-:-:S02]  /*3dd0*/  FMNMX.FTZ R5, R12, R5, !PT ;  /* 0x000000050c057209 */ /* 0x000fc40007810000 */
[----:B------:R-:W-:Y:S02]  /*3de0*/  ISETP.LT.OR P4, PT, R2, 0x21, P4 ;  /* 0x000000210200780c */ /* 0x000fe40002781670 */
[----:B------:R-:W-:Y:S02]  /*3df0*/  FSEL R8, R8, -INF , !P5 ;  /* 0xff80000008087808 */ /* 0x000fe40006800000 */
[----:B------:R-:W-:Y:S02]  /*3e00*/  ISETP.GT.AND P5, PT, R22, 0x21, P0 ;  /* 0x000000211600780c */ /* 0x000fe400007a4270 */
[----:B------:R-:W-:Y:S02]  /*3e10*/  FMNMX.FTZ R0, R175, R0, !PT ;  /* 0x00000000af007209 */ /* 0x000fe40007810000 */
[----:B------:R-:W-:Y:S02]  /*3e20*/  FMNMX.FTZ R5, R10, R5, !PT ;  /* 0x000000050a057209 */ /* 0x000fe40007810000 */
[----:B------:R-:W-:-:S02]  /*3e30*/  FSEL R182, R182, -INF , !P4 ;  /* 0xff800000b6b67808 */ /* 0x000fc40006000000 */
[----:B------:R-:W-:Y:S02]  /*3e40*/  ISETP.GT.AND P4, PT, R22, 0x28, P0 ;  /* 0x000000281600780c */ /* 0x000fe40000784270 */
[----:B------:R-:W-:Y:S02]  /*3e50*/  ISETP.LT.OR P5, PT, R2, 0x22, P5 ;  /* 0x000000220200780c */ /* 0x000fe40002fa1670 */
[----:B------:R-:W-:Y:S02]  /*3e60*/  FMNMX.FTZ R0, R173, R0, !PT ;  /* 0x00000000ad007209 */ /* 0x000fe40007810000 */
[----:B------:R-:W-:Y:S02]  /*3e70*/  FMNMX.FTZ R5, R8, R5, !PT ;  /* 0x0000000508057209 */ /* 0x000fe40007810000 */
[----:B------:R-:W-:Y:S02]  /*3e80*/  ISETP.LT.OR P4, PT, R2, 0x29, P4 ;  /* 0x000000290200780c */ /* 0x000fe40002781670 */
[----:B------:R-:W-:-:S02]  /*3e90*/  FSEL R174, R174, -INF , !P5 ;  /* 0xff800000aeae7808 */ /* 0x000fc40006800000 */
[----:B------:R-:W-:Y:S02]  /*3ea0*/  ISETP.GT.AND P5, PT, R22, 0x29, P0 ;  /* 0x000000291600780c */ /* 0x000fe400007a4270 */
[----:B------:R-:W-:Y:S02]  /*3eb0*/  FMNMX.FTZ R0, R143, R0, !PT ;  /* 0x000000008f007209 */ /* 0x000fe40007810000 */
[----:B------:R-:W-:Y:S02]  /*3ec0*/  FMNMX.FTZ R5, R182, R5, !PT ;  /* 0x00000005b6057209 */ /* 0x000fe40007810000 */
[----:B------:R-:W-:Y:S02]  /*3ed0*/  FSEL R180, R180, -INF , !P4 ;  /* 0xff800000b4b47808 */ /* 0x000fe40006000000 */
[----:B------:R-:W-:Y:S02]  /*3ee0*/  ISETP.GT.AND P4, PT, R22, 0x30, P0 ;  /* 0x000000301600780c */ /* 0x000fe40000784270 */
[----:B------:R-:W-:-:S02]  /*3ef0*/  ISETP.LT.OR P5, PT, R2, 0x2a, P5 ;  /* 0x0000002a0200780c */ /* 0x000fc40002fa1670 */
[----:B------:R-:W-:Y:S02]  /*3f00*/  FMNMX.FTZ R0, R141, R0, !PT ;  /* 0x000000008d007209 */ /* 0x000fe40007810000 */
[----:B------:R-:W-:Y:S02]  /*3f10*/  FMNMX.FTZ R19, R174, R5, !PT ;  /* 0x00000005ae137209 */ /* 0x000fe40007810000 */
[----:B------:R-:W-:Y:S01]  /*3f20*/  ISETP.LT.OR P4, PT, R2, 0x31, P4 ;  /* 0x000000310200780c */ /* 0x000fe20002781670 */
[----:B------:R-:W1:Y:S01]  /*3f30*/  SHFL.BFLY PT, R5, R0, 0x2, 0x1f ;  /* 0x0c401f0000057f89 */ /* 0x000e6200000e0000 */
[----:B------:R-:W-:Y:S02]  /*3f40*/  FSEL R176, R176, -INF , !P5 ;  /* 0xff800000b0b07808 */ /* 0x000fe40006800000 */
[----:B------:R-:W-:Y:S02]  /*3f50*/  ISETP.GT.AND P5, PT, R22, 0x31, P0 ;  /* 0x000000311600780c */ /* 0x000fe400007a4270 */
[----:B------:R-:W-:-:S02]  /*3f60*/  FMNMX.FTZ R19, R180, R19, !PT ;  /* 0x00000013b4137209 */ /* 0x000fc40007810000 */
[----:B------:R-:W-:Y:S02]  /*3f70*/  FSEL R142, R142, -INF , !P4 ;  /* 0xff8000008e8e7808 */ /* 0x000fe40006000000 */
[----:B------:R-:W-:Y:S02]  /*3f80*/  ISETP.GT.AND P4, PT, R22, 0x38, P0 ;  /* 0x000000381600780c */ /* 0x000fe40000784270 */
[----:B------:R-:W-:Y:S02]  /*3f90*/  ISETP.LT.OR P5, PT, R2, 0x32, P5 ;  /* 0x000000320200780c */ /* 0x000fe40002fa1670 */
[----:B------:R-:W-:Y:S02]  /*3fa0*/  FMNMX.FTZ R19, R176, R19, !PT ;  /* 0x00000013b0137209 */ /* 0x000fe40007810000 */
[----:B------:R-:W-:Y:S02]  /*3fb0*/  ISETP.GT.AND P0, PT, R22, 0x39, P0 ;  /* 0x000000391600780c */ /* 0x000fe40000704270 */
[----:B------:R-:W-:-:S02]  /*3fc0*/  ISETP.LT.OR P4, PT, R2, 0x39, P4 ;  /* 0x000000390200780c */ /* 0x000fc40002781670 */
[----:B------:R-:W-:Y:S02]  /*3fd0*/  FSEL R140, R140, -INF , !P5 ;  /* 0xff8000008c8c7808 */ /* 0x000fe40006800000 */
[----:B------:R-:W-:Y:S02]  /*3fe0*/  FMNMX.FTZ R19, R142, R19, !PT ;  /* 0x000000138e137209 */ /* 0x000fe40007810000 */
[----:B------:R-:W-:Y:S02]  /*3ff0*/  ISETP.LT.OR P0, PT, R2, 0x3a, P0 ;  /* 0x0000003a0200780c */ /* 0x000fe40000701670 */
[----:B------:R-:W-:Y:S02]  /*4000*/  FSEL R170, R170, -INF , !P4 ;  /* 0xff800000aaaa7808 */ /* 0x000fe40006000000 */
[----:B------:R-:W-:Y:S02]  /*4010*/  FMNMX.FTZ R19, R140, R19, !PT ;  /* 0x000000138c137209 */ /* 0x000fe40007810000 */
[----:B------:R-:W-:-:S02]  /*4020*/  FSEL R168, R168, -INF , !P0 ;  /* 0xff800000a8a87808 */ /* 0x000fc40004000000 */
[----:B------:R-:W-:Y:S02]  /*4030*/  FMNMX.FTZ R19, R170, R19, !PT ;  /* 0x00000013aa137209 */ /* 0x000fe40007810000 */
[----:B-1----:R-:W-:Y:S02]  /*4040*/  FMNMX.FTZ R23, R0, R5, !PT ;  /* 0x0000000500177209 */ /* 0x002fe40007810000 */
[----:B------:R-:W-:Y:S02]  /*4050*/  FMNMX.FTZ R19, R168, R19, !PT ;  /* 0x00000013a8137209 */ /* 0x000fe40007810000 */
[----:B------:R-:W-:Y:S01]  /*4060*/  IADD3 R214, R132, -0x2, RZ ;  /* 0xfffffffe84d67810 */ /* 0x000fe20007ffe0ff */
[----:B------:R-:W1:Y:S04]  /*4070*/  SHFL.BFLY PT, R2, R23, 0x1, 0x1f ;  /* 0x0c201f0017027f89 */ /* 0x000e6800000e0000 */
[----:B------:R-:W2:Y:S01]  /*4080*/  SHFL.BFLY PT, R0, R19, 0x2, 0x1f ;  /* 0x0c401f0013007f89 */ /* 0x000ea200000e0000 */
[----:B-1----:R-:W-:-:S02]  /*4090*/  FMNMX.FTZ R2, R23, R2, !PT ;  /* 0x0000000217027209 */ /* 0x002fc40007810000 */
[----:B--2---:R-:W-:-:S03]  /*40a0*/  FMNMX.FTZ R5, R19, R0, !PT ;  /* 0x0000000013057209 */ /* 0x004fc60007810000 */
[C---:B------:R-:W-:Y:S01]  /*40b0*/  FMUL.FTZ R178, R2.reuse, c[0x0][0x2d0] ;  /* 0x0000b40002b27a20 */ /* 0x040fe20000410000 */
[----:B------:R-:W-:Y:S01]  /*40c0*/  FSETP.NEU.FTZ.AND P0, PT, R2, -INF , PT ;  /* 0xff8000000200780b */ /* 0x000fe20003f1d000 */
[----:B------:R-:W1:Y:S03]  /*40d0*/  SHFL.BFLY PT, R0, R5, 0x1, 0x1f ;  /* 0x0c201f0005007f89 */ /* 0x000e6600000e0000 */
[----:B------:R-:W-:-:S05]  /*40e0*/  FSEL R178, R178, RZ, P0 ;  /* 0x000000ffb2b27208 */ /* 0x000fca0000000000 */
[--C-:B------:R-:W-:Y:S02]  /*40f0*/  FFMA.FTZ R162, R56, c[0x0][0x2d0], -R178.reuse ;  /* 0x0000b40038a27a23 */ /* 0x100fe400000108b2 */
[--C-:B------:R-:W-:Y:S01]  /*4100*/  FFMA.FTZ R161, R21, c[0x0][0x2d0], -R178.reuse ;  /* 0x0000b40015a17a23 */ /* 0x100fe200000108b2 */
[----:B------:R-:W2:Y:S01]  /*4110*/  LDSM.16.MT88.4 R56, [R134+0x2100] ;  /* 0x002100008638783b */ /* 0x000ea20000004200 */
[--C-:B------:R-:W-:Y:S02]  /*4120*/  FFMA.FTZ R157, R17, c[0x0][0x2d0], -R178.reuse ;  /* 0x0000b400119d7a23 */ /* 0x100fe400000108b2 */
[--C-:B------:R-:W-:Y:S01]  /*4130*/  FFMA.FTZ R152, R15, c[0x0][0x2d0], -R178.reuse ;  /* 0x0000b4000f987a23 */ /* 0x100fe200000108b2 */
[----:B------:R-:W-:Y:S01]  /*4140*/  MUFU.EX2 R162, R162 ;  /* 0x000000a200a27308 */ /* 0x000fe20000000800 */
[--C-:B------:R-:W-:Y:S02]  /*4150*/  FFMA.FTZ R148, R7, c[0x0][0x2d0], -R178.reuse ;  /* 0x0000b40007947a23 */ /* 0x100fe400000108b2 */
[----:B------:R-:W-:-:S02]  /*4160*/  FFMA.FTZ R150, R11, c[0x0][0x2d0], -R178 ;  /* 0x0000b4000b967a23 */ /* 0x000fc400000108b2 */
[--C-:B------:R-:W-:Y:S02]  /*4170*/  FFMA.FTZ R151, R9, c[0x0][0x2d0], -R178.reuse ;  /* 0x0000b40009977a23 */ /* 0x100fe400000108b2 */
[--C-:B------:R-:W-:Y:S01]  /*4180*/  FFMA.FTZ R155, R13, c[0x0][0x2d0], -R178.reuse ;  /* 0x0000b4000d9b7a23 */ /* 0x100fe200000108b2 */
[----:B------:R-:W3:Y:S01]  /*4190*/  MUFU.EX2 R161, R161 ;  /* 0x000000a100a17308 */ /* 0x000ee20000000800 */
        /* <DEDUP_REMOVED lines=8> */
[----:B------:R-:W-:Y:S01]  /*4220*/  FFMA.FTZ R175, R175, c[0x0][0x2d0], -R178 ;  /* 0x0000b400afaf7a23 */ /* 0x000fe200000108b2 */
[----:B------:R-:W-:Y:S02]  /*4230*/  FSEL R167, R167, RZ, P0 ;  /* 0x000000ffa7a77208 */ /* 0x000fe40000000000 */
[----:B---3--:R-:W-:Y:S02]  /*4240*/  F2FP.BF16.PACK_AB R96, R161, R162 ;  /* 0x000000a2a160723e */ /* 0x008fe400000010ff */
[----:B------:R-:W1:Y:S01]  /*4250*/  MUFU.EX2 R152, R152 ;  /* 0x0000009800987308 */ /* 0x000e620000000800 */
[--C-:B------:R-:W-:Y:S02]  /*4260*/  FFMA.FTZ R159, R20, c[0x0][0x2d0], -R167.reuse ;  /* 0x0000b400149f7a23 */ /* 0x100fe400000108a7 */
[--C-:B------:R-:W-:Y:S01]  /*4270*/  FFMA.FTZ R158, R18, c[0x0][0x2d0], -R167.reuse ;  /* 0x0000b400129e7a23 */ /* 0x100fe200000108a7 */
[----:B------:R-:W-:Y:S01]  /*4280*/  LDSM.16.MT88.4 R20, [R135+0x900] ;  /* 0x000900008714783b */ /* 0x000fe20000004200 */
[----:B------:R-:W-:-:S02]  /*4290*/  FFMA.FTZ R156, R16, c[0x0][0x2d0], -R167 ;  /* 0x0000b400109c7a23 */ /* 0x000fc400000108a7 */
[--C-:B------:R-:W-:Y:S01]  /*42a0*/  FFMA.FTZ R153, R6, c[0x0][0x2d0], -R167.reuse ;  /* 0x0000b40006997a23 */ /* 0x100fe200000108a7 */
[----:B------:R-:W-:Y:S01]  /*42b0*/  MUFU.EX2 R159, R159 ;  /* 0x0000009f009f7308 */ /* 0x000fe20000000800 */
[----:B------:R3:W4:Y:S01]  /*42c0*/  LDSM.16.MT88.4 R4, [R3+0x4100] ;  /* 0x004100000304783b */ /* 0x0007220000004200 */
[--C-:B------:R-:W-:Y:S02]  /*42d0*/  FFMA.FTZ R146, R10, c[0x0][0x2d0], -R167.reuse ;  /* 0x0000b4000a927a23 */ /* 0x100fe400000108a7 */
[--C-:B------:R-:W-:Y:S01]  /*42e0*/  FFMA.FTZ R154, R14, c[0x0][0x2d0], -R167.reuse ;  /* 0x0000b4000e9a7a23 */ /* 0x100fe200000108a7 */
[----:B------:R-:W-:Y:S01]  /*42f0*/  LDSM.16.MT88.4 R16, [R134+0x2900] ;  /* 0x002900008610783b */ /* 0x000fe20000004200 */
[--C-:B------:R-:W-:Y:S02]  /*4300*/  FFMA.FTZ R149, R12, c[0x0][0x2d0], -R167.reuse ;  /* 0x0000b4000c957a23 */ /* 0x100fe400000108a7 */
[----:B------:R-:W5:Y:S01]  /*4310*/  MUFU.EX2 R158, R158 ;  /* 0x0000009e009e7308 */ /* 0x000f620000000800 */
[----:B-1----:R-:W-:Y:S01]  /*4320*/  F2FP.BF16.PACK_AB R98, R152, R157 ;  /* 0x0000009d9862723e */ /* 0x002fe200000010ff */
[----:B------:R-:W-:Y:S01]  /*4330*/  LDSM.16.MT88.4 R12, [R160+0x2900] ;  /* 0x00290000a00c783b */ /* 0x000fe20000004200 */
[----:B------:R-:W-:-:S02]  /*4340*/  FFMA.FTZ R169, R182, c[0x0][0x2d0], -R167 ;  /* 0x0000b400b6a97a23 */ /* 0x000fc400000108a7 */
[--C-:B------:R-:W-:Y:S02]  /*4350*/  FFMA.FTZ R174, R174, c[0x0][0x2d0], -R167.reuse ;  /* 0x0000b400aeae7a23 */ /* 0x100fe400000108a7 */
[--C-:B------:R-:W-:Y:S01]  /*4360*/  FFMA.FTZ R171, R180, c[0x0][0x2d0], -R167.reuse ;  /* 0x0000b400b4ab7a23 */ /* 0x100fe200000108a7 */
[----:B------:R-:W-:Y:S01]  /*4370*/  MUFU.EX2 R156, R156 ;  /* 0x0000009c009c7308 */ /* 0x000fe20000000800 */
[--C-:B------:R-:W-:Y:S02]  /*4380*/  FFMA.FTZ R176, R176, c[0x0][0x2d0], -R167.reuse ;  /* 0x0000b400b0b07a23 */ /* 0x100fe400000108a7 */
[--C-:B------:R-:W-:Y:S02]  /*4390*/  FFMA.FTZ R180, R173, c[0x0][0x2d0], -R178.reuse ;  /* 0x0000b400adb47a23 */ /* 0x100fe400000108b2 */
[----:B------:R-:W-:Y:S02]  /*43a0*/  FFMA.FTZ R173, R143, c[0x0][0x2d0], -R178 ;  /* 0x0000b4008fad7a23 */ /* 0x000fe400000108b2 */
[--C-:B------:R-:W-:Y:S01]  /*43b0*/  FFMA.FTZ R177, R142, c[0x0][0x2d0], -R167.reuse ;  /* 0x0000b4008eb17a23 */ /* 0x100fe200000108a7 */
[----:B------:R-:W1:Y:S01]  /*43c0*/  MUFU.EX2 R153, R153 ;  /* 0x0000009900997308 */ /* 0x000e620000000800 */
[--C-:B---3--:R-:W-:Y:S01]  /*43d0*/  FFMA.FTZ R3, R8, c[0x0][0x2d0], -R167.reuse ;  /* 0x0000b40008037a23 */ /* 0x108fe200000108a7 */
[----:B-----5:R-:W-:Y:S01]  /*43e0*/  F2FP.BF16.PACK_AB R97, R158, R159 ;  /* 0x0000009f9e61723e */ /* 0x020fe200000010ff */
[----:B------:R-:W3:Y:S01]  /*43f0*/  LDSM.16.MT88.4 R8, [R135+0x2900] ;  /* 0x002900008708783b */ /* 0x000ee20000004200 */
[----:B------:R-:W-:-:S02]  /*4400*/  FFMA.FTZ R182, R140, c[0x0][0x2d0], -R167 ;  /* 0x0000b4008cb67a23 */ /* 0x000fc400000108a7 */
[--C-:B------:R-:W-:Y:S02]  /*4410*/  FFMA.FTZ R170, R170, c[0x0][0x2d0], -R167.reuse ;  /* 0x0000b400aaaa7a23 */ /* 0x100fe400000108a7 */
[----:B------:R-:W-:Y:S01]  /*4420*/  MUFU.EX2 R155, R155 ;  /* 0x0000009b009b7308 */ /* 0x000fe20000000800 */
[----:B------:R-:W-:Y:S02]  /*4430*/  FFMA.FTZ R178, R141, c[0x0][0x2d0], -R178 ;  /* 0x0000b4008db27a23 */ /* 0x000fe400000108b2 */
[----:B------:R-:W-:Y:S01]  /*4440*/  FFMA.FTZ R167, R168, c[0x0][0x2d0], -R167 ;  /* 0x0000b400a8a77a23 */ /* 0x000fe200000108a7 */
[----:B------:R-:W-:Y:S01]  /*4450*/  LDSM.16.MT88.4 R140, [R172+0x3900] ;  /* 0x00390000ac8c783b */ /* 0x000fe20000004200 */
[----:B------:R-:W-:Y:S02]  /*4460*/  FADD.FTZ R162, R162, R161 ;  /* 0x000000a1a2a27221 */ /* 0x000fe40000010000 */
[----:B------:R-:W-:Y:S01]  /*4470*/  FADD.FTZ R159, R159, R158 ;  /* 0x0000009e9f9f7221 */ /* 0x000fe20000010000 */
[----:B-1----:R-:W-:Y:S01]  /*4480*/  F2FP.BF16.PACK_AB R99, R153, R156 ;  /* 0x0000009c9963723e */ /* 0x002fe200000010ff */
[----:B------:R-:W1:Y:S01]  /*4490*/  MUFU.EX2 R150, R150 ;  /* 0x0000009600967308 */ /* 0x000e620000000800 */
[----:B------:R-:W-:-:S02]  /*44a0*/  FADD.FTZ R157, R157, R162 ;  /* 0x000000a29d9d7221 */ /* 0x000fc40000010000 */
[----:B------:R-:W-:Y:S02]  /*44b0*/  FADD.FTZ R156, R156, R159 ;  /* 0x0000009f9c9c7221 */ /* 0x000fe40000010000 */
[----:B------:R-:W-:Y:S01]  /*44c0*/  FADD.FTZ R152, R152, R157 ;  /* 0x0000009d98987221 */ /* 0x000fe20000010000 */
[C---:B------:R-:W-:Y:S01]  /*44d0*/  HMMA.16816.F32.BF16 R36, R96.reuse, R40, RZ ;  /* 0x000000286024723c */ /* 0x040fe200000418ff */
[----:B------:R-:W-:Y:S01]  /*44e0*/  FADD.FTZ R153, R153, R156 ;  /* 0x0000009c99997221 */ /* 0x000fe20000010000 */
[----:B------:R-:W-:Y:S06]  /*44f0*/  MUFU.EX2 R151, R151 ;  /* 0x0000009700977308 */ /* 0x000fec0000000800 */
        /* <DEDUP_REMOVED lines=12> */
[C---:B--2---:R-:W-:Y:S02]  /*45c0*/  HMMA.16816.F32.BF16 R52, R96.reuse, R56, RZ ;  /* 0x000000386034723c */ /* 0x044fe400000418ff */
[----:B------:R-:W2:Y:S06]  /*45d0*/  MUFU.EX2 R165, R165 ;  /* 0x000000a500a57308 */ /* 0x000eac0000000800 */
        /* <DEDUP_REMOVED lines=27> */
[----:B------:R-:W2:Y:S06]  /*4790*/  MUFU.EX2 R167, R167 ;  /* 0x000000a700a77308 */ /* 0x000eac0000000800 */
[C---:B----4-:R-:W-:Y:S07]  /*47a0*/  HMMA.16816.F32.BF16 R92, R96.reuse, R4, RZ ;  /* 0x00000004605c723c */ /* 0x050fee00000418ff */
[----:B-1----:R-:W-:Y:S01]  /*47b0*/  F2FP.BF16.PACK_AB R4, R150, R155 ;  /* 0x0000009b9604723e */ /* 0x002fe200000010ff */
[----:B------:R-:W-:Y:S01]  /*47c0*/  HMMA.16816.F32.BF16 R96, R96, R6, RZ ;  /* 0x000000066060723c */ /* 0x000fe200000418ff */
[----:B-----5:R-:W-:Y:S01]  /*47d0*/  F2FP.BF16.PACK_AB R5, R149, R154 ;  /* 0x0000009a9505723e */ /* 0x020fe200000010ff */
[----:B------:R-:W-:-:S02]  /*47e0*/  FADD.FTZ R155, R155, R152 ;  /* 0x000000989b9b7221 */ /* 0x000fc40000010000 */
[----:B------:R-:W-:Y:S02]  /*47f0*/  FADD.FTZ R154, R154, R153 ;  /* 0x000000999a9a7221 */ /* 0x000fe40000010000 */
[----:B------:R-:W-:Y:S01]  /*4800*/  FADD.FTZ R150, R150, R155 ;  /* 0x0000009b96967221 */ /* 0x000fe20000010000 */
[----:B------:R-:W-:Y:S01]  /*4810*/  F2FP.BF16.PACK_AB R6, R148, R151 ;  /* 0x000000979406723e */ /* 0x000fe200000010ff */
[----:B------:R-:W-:Y:S01]  /*4820*/  FADD.FTZ R149, R149, R154 ;  /* 0x0000009a95957221 */ /* 0x000fe20000010000 */
[----:B------:R-:W-:Y:S01]  /*4830*/  F2FP.BF16.PACK_AB R7, R3, R146 ;  /* 0x000000920307723e */ /* 0x000fe200000010ff */
[----:B------:R-:W-:Y:S02]  /*4840*/  FADD.FTZ R151, R151, R150 ;  /* 0x0000009697977221 */ /* 0x000fe40000010000 */
[----:B------:R-:W-:Y:S02]  /*4850*/  FADD.FTZ R146, R146, R149 ;  /* 0x0000009592927221 */ /* 0x000fe40000010000 */
[----:B------:R-:W-:-:S02]  /*4860*/  FADD.FTZ R151, R148, R151 ;  /* 0x0000009794977221 */ /* 0x000fc40000010000 */
[----:B---3--:R-:W-:Y:S01]  /*4870*/  HMMA.16816.F32.BF16 R36, R4, R8, R36 ;  /* 0x000000080424723c */ /* 0x008fe20000041824 */
[----:B------:R-:W-:-:S07]  /*4880*/  FADD.FTZ R146, R3, R146 ;  /* 0x0000009203927221 */ /* 0x000fce0000010000 */
        /* <DEDUP_REMOVED lines=8> */
[C---:B------:R-:W-:Y:S08]  /*4910*/  HMMA.16816.F32.BF16 R128, R4.reuse, R20, R128 ;  /* 0x000000140480723c */ /* 0x040ff00000041880 */
[C---:B------:R-:W-:Y:S01]  /*4920*/  HMMA.16816.F32.BF16 R124, R4.reuse, R22, R124 ;  /* 0x00000016047c723c */ /* 0x040fe2000004187c */
[----:B------:R-:W5:Y:S07]  /*4930*/  LDSM.16.MT88.4 R20, [R135+0x4900] ;  /* 0x004900008714783b */ /* 0x000f6e0000004200 */
[C---:B-1----:R-:W-:Y:S08]  /*4940*/  HMMA.16816.F32.BF16 R76, R4.reuse, R8, R76 ;  /* 0x00000008044c723c */ /* 0x042ff0000004184c */
[C---:B------:R-:W-:Y:S01]  /*4950*/  HMMA.16816.F32.BF16 R80, R4.reuse, R10, R80 ;  /* 0x0000000a0450723c */ /* 0x040fe20000041850 */
[----:B------:R-:W1:Y:S07]  /*4960*/  LDSM.16.MT88.4 R8, [R135+0x1100] ;  /* 0x001100008708783b */ /* 0x000e6e0000004200 */
[C---:B---3--:R-:W-:Y:S08]  /*4970*/  HMMA.16816.F32.BF16 R84, R4.reuse, R16, R84 ;  /* 0x000000100454723c */ /* 0x048ff00000041854 */
[C---:B------:R-:W-:Y:S01]  /*4980*/  HMMA.16816.F32.BF16 R88, R4.reuse, R18, R88 ;  /* 0x000000120458723c */ /* 0x040fe20000041858 */
[----:B------:R-:W3:Y:S07]  /*4990*/  LDSM.16.MT88.4 R16, [R172+0x1100] ;  /* 0x00110000ac10783b */ /* 0x000eee0000004200 */
[C---:B----4-:R-:W-:Y:S08]  /*49a0*/  HMMA.16816.F32.BF16 R92, R4.reuse, R12, R92 ;  /* 0x0000000c045c723c */ /* 0x050ff0000004185c */
[C---:B------:R-:W-:Y:S01]  /*49b0*/  HMMA.16816.F32.BF16 R96, R4.reuse, R14, R96 ;  /* 0x0000000e0460723c */ /* 0x040fe20000041860 */
[----:B------:R-:W4:Y:S07]  /*49c0*/  LDSM.16.MT88.4 R12, [R135+0x3100] ;  /* 0x00310000870c783b */ /* 0x000f2e0000004200 */
        /* <DEDUP_REMOVED lines=12> */
[C---:B-----5:R-:W-:Y:S08]  /*4a90*/  HMMA.16816.F32.BF16 R68, R4.reuse, R20, R68 ;  /* 0x000000140444723c */ /* 0x060ff00000041844 */
[----:B------:R-:W-:Y:S01]  /*4aa0*/  HMMA.16816.F32.BF16 R72, R4, R22, R72 ;  /* 0x000000160448723c */ /* 0x000fe20000041848 */
[----:B------:R-:W5:Y:S06]  /*4ab0*/  LDSM.16.MT88.4 R20, [R135+0x5100] ;  /* 0x005100008714783b */ /* 0x000f6c0000004200 */
[----:B--2---:R-:W-:Y:S01]  /*4ac0*/  F2FP.BF16.PACK_AB R4, R165, R164 ;  /* 0x000000a4a504723e */ /* 0x004fe200000010ff */
        /* <DEDUP_REMOVED lines=14> */
[C---:B---3--:R-:W-:Y:S08]  /*4bb0*/  HMMA.16816.F32.BF16 R120, R4.reuse, R16, R120 ;  /* 0x000000100478723c */ /* 0x048ff00000041878 */
[C---:B------:R-:W-:Y:S01]  /*4bc0*/  HMMA.16816.F32.BF16 R116, R4.reuse, R18, R116 ;  /* 0x000000120474723c */ /* 0x040fe20000041874 */
[----:B------:R-:W2:Y:S07]  /*4bd0*/  LDSM.16.MT88.4 R16, [R160+0x3100] ;  /* 0x00310000a010783b */ /* 0x000eae0000004200 */
[C---:B----4-:R-:W-:Y:S08]  /*4be0*/  HMMA.16816.F32.BF16 R36, R4.reuse, R12, R36 ;  /* 0x0000000c0424723c */ /* 0x050ff00000041824 */
[C---:B------:R-:W-:Y:S01]  /*4bf0*/  HMMA.16816.F32.BF16 R40, R4.reuse, R14, R40 ;  /* 0x0000000e0428723c */ /* 0x040fe20000041828 */
[----:B------:R-:W3:Y:S07]  /*4c00*/  LDSM.16.MT88.4 R12, [R172+0x5100] ;  /* 0x00510000ac0c783b */ /* 0x000eee0000004200 */
[C---:B-----5:R-:W-:Y:S08]  /*4c10*/  HMMA.16816.F32.BF16 R68, R4.reuse, R20, R68 ;  /* 0x000000140444723c */ /* 0x060ff00000041844 */
        /* <DEDUP_REMOVED lines=20> */
[C---:B------:R-:W-:Y:S08]  /*4d60*/  HMMA.16816.F32.BF16 R104, R4.reuse, R28, R104 ;  /* 0x0000001c0468723c */ /* 0x040ff00000041868 */
[C---:B------:R-:W-:Y:S01]  /*4d70*/  HMMA.16816.F32.BF16 R100, R4.reuse, R30, R100 ;  /* 0x0000001e0464723c */ /* 0x040fe20000041864 */
[----:B------:R-:W-:Y:S07]  /*4d80*/  LDSM.16.MT88.4 R28, [R160+0x1900] ;  /* 0x00190000a01c783b */ /* 0x000fee0000004200 */
[C---:B------:R-:W-:Y:S08]  /*4d90*/  HMMA.16816.F32.BF16 R44, R4.reuse, R24, R44 ;  /* 0x00000018042c723c */ /* 0x040ff0000004182c */
[----:B------:R-:W-:Y:S01]  /*4da0*/  HMMA.16816.F32.BF16 R48, R4, R26, R48 ;  /* 0x0000001a0430723c */ /* 0x000fe20000041830 */
[----:B------:R-:W-:Y:S06]  /*4db0*/  LDSM.16.MT88.4 R24, [R135+0x3900] ;  /* 0x003900008718783b */ /* 0x000fec0000004200 */
        /* <DEDUP_REMOVED lines=18> */
[C---:B------:R-:W-:Y:S07]  /*4ee0*/  HMMA.16816.F32.BF16 R52, R4.reuse, R20, R52 ;  /* 0x000000140434723c */ /* 0x040fee0000041834 */
[----:B------:R-:W-:Y:S01]  /*4ef0*/  IADD3 R20, R132, -0x3, RZ ;  /* 0xfffffffd84147810 */ /* 0x000fe20007ffe0ff */
[----:B--2---:R-:W-:Y:S03]  /*4f00*/  HMMA.16816.F32.BF16 R60, R4, R16, R60 ;  /* 0x00000010043c723c */ /* 0x004fe6000004183c */
[----:B------:R-:W-:-:S05]  /*4f10*/  ISETP.GE.AND P4, PT, R20, R193, PT ;  /* 0x000000c11400720c */ /* 0x000fca0003f86270 */
[C---:B------:R-:W-:Y:S01]  /*4f20*/  HMMA.16816.F32.BF16 R64, R4.reuse, R18, R64 ;  /* 0x000000120440723c */ /* 0x040fe20000041840 */
[----:B------:R-:W2:Y:S07]  /*4f30*/  LDSM.16.MT88.4 R16, [R160+0x5900] ;  /* 0x00590000a010783b */ /* 0x000eae0000004200 */
[----:B---3--:R-:W-:Y:S01]  /*4f40*/  HMMA.16816.F32.BF16 R68, R4, R12, R68 ;  /* 0x0000000c0444723c */ /* 0x008fe20000041844 */
[----:B------:R-:W-:-:S06]  /*4f50*/  @P4 IMAD R145, R145, R20, RZ ;  /* 0x0000001491914224 */ /* 0x000fcc00078e02ff */
[----:B------:R-:W-:Y:S01]  /*4f60*/  @P4 SHF.R.S32.HI R12, RZ, 0x1f, R20 ;  /* 0x0000001fff0c4819 */ /* 0x000fe20000011414 */
[-C--:B------:R-:W-:Y:S01]  /*4f70*/  @P4 IMAD.WIDE.U32 R20, R20, R147.reuse, R206 ;  /* 0x0000009314144225 */ /* 0x080fe200078e00ce */
[----:B-1----:R-:W-:Y:S03]  /*4f80*/  HMMA.16816.F32.BF16 R84, R4, R8, R84 ;  /* 0x000000080454723c */ /* 0x002fe60000041854 */
[----:B------:R-:W-:-:S04]  /*4f90*/  @P4 IMAD R12, R12, R147, R145 ;  /* 0x000000930c0c4224 */ /* 0x000fc800078e0291 */
[----:B------:R-:W-:Y:S01]  /*4fa0*/  @P4 IMAD.IADD R9, R21, 0x1, R12 ;  /* 0x0000000115094824 */ /* 0x000fe200078e020c */
[C---:B------:R-:W-:Y:S01]  /*4fb0*/  @P4 LEA R8, P0, R20.reuse, c[0x0][0x1c8], 0x1 ;  /* 0x0000720014084a11 */ /* 0x040fe200078008ff */
[----:B------:R-:W-:Y:S03]  /*4fc0*/  HMMA.16816.F32.BF16 R88, R4, R10, R88 ;  /* 0x0000000a0458723c */ /* 0x000fe60000041858 */
[----:B------:R-:W-:-:S04]  /*4fd0*/  @P4 LEA.HI.X R9, R20, c[0x0][0x1cc], R9, 0x1, P0 ;  /* 0x0000730014094a11 */ /* 0x000fc800000f0c09 */
[C---:B------:R-:W-:Y:S01]  /*4fe0*/  @P4 LEA R10, P0, R197.reuse, R8, 0x1 ;  /* 0x00000008c50a4211 */ /* 0x040fe200078008ff */
[----:B------:R-:W-:Y:S01]  /*4ff0*/  @!PT LDS RZ, [RZ] ;  /* 0x00000000fffff984 */ /* 0x000fe20000000800 */
[----:B------:R-:W-:Y:S01]  /*5000*/  @!PT LDS RZ, [RZ] ;  /* 0x00000000fffff984 */ /* 0x000fe20000000800 */
[----:B------:R-:W-:Y:S01]  /*5010*/  @!PT LDS RZ, [RZ] ;  /* 0x00000000fffff984 */ /* 0x000fe20000000800 */
[----:B------:R1:W-:Y:S01]  /*5020*/  @P4 LDGSTS.E.BYPASS.LTC128B.128 [R144+0xc100], [R8.64], !P3 ;  /* 0x0c10000008904fae */ /* 0x0003e2000d901d4a */
[----:B------:R-:W-:Y:S02]  /*5030*/  HMMA.16816.F32.BF16 R44, R4, R140, R44 ;  /* 0x0000008c042c723c */ /* 0x000fe4000004182c */
[----:B------:R-:W-:Y:S01]  /*5040*/  @P4 LEA.HI.X R11, R197, R9, R196, 0x1, P0 ;  /* 0x00000009c50b4211 */ /* 0x000fe200000f0cc4 */
[----:B------:R1:W-:Y:S01]  /*5050*/  @P4 LDGSTS.E.BYPASS.LTC128B.128 [R144+0xe100], [R8.64+0x80], !P2 ;  /* 0x0e10008008904fae */ /* 0x0003e2000d101d4a */
[----:B------:R-:W-:-:S03]  /*5060*/  PLOP3.LUT P0, PT, PT, PT, UP1, 0x40, 0x0 ;  /* 0x000000000000781c */ /* 0x000fc60003f0e818 */
[----:B------:R1:W-:Y:S01]  /*5070*/  @P4 LDGSTS.E.BYPASS.LTC128B.128 [R144+0x10100], [R8.64+0x100], !P1 ;  /* 0x1010010008904fae */ /* 0x0003e2000c901d4a */
[C---:B------:R-:W-:Y:S03]  /*5080*/  HMMA.16816.F32.BF16 R48, R4.reuse, R142, R48 ;  /* 0x0000008e0430723c */ /* 0x040fe60000041830 */
[----:B------:R1:W-:Y:S04]  /*5090*/  @P4 LDGSTS.E.BYPASS.LTC128B.128 [R144+0xd100], [R10.64], !P3 ;  /* 0x0d1000000a904fae */ /* 0x0003e8000d901d4a */
[----:B------:R1:W-:Y:S01]  /*50a0*/  @P4 LDGSTS.E.BYPASS.LTC128B.128 [R144+0xf100], [R10.64+0x80], !P2 ;  /* 0x0f1000800a904fae */ /* 0x0003e2000d101d4a */
[C---:B------:R-:W-:Y:S03]  /*50b0*/  HMMA.16816.F32.BF16 R76, R4.reuse, R136, R76 ;  /* 0x00000088044c723c */ /* 0x040fe6000004184c */
[----:B------:R1:W-:Y:S04]  /*50c0*/  @P4 LDGSTS.E.BYPASS.LTC128B.128 [R144+0x11100], [R10.64+0x100], !P1 ;  /* 0x111001000a904fae */ /* 0x0003e8000c901d4a */
[----:B------:R-:W0:Y:S01]  /*50d0*/  LDGDEPBAR ;  /* 0x00000000000079af */ /* 0x000e220000000000 */
        /* <DEDUP_REMOVED lines=10> */
[----:B------:R-:W-:Y:S07]  /*5180*/  HMMA.16816.F32.BF16 R96, R4, R18, R96 ;  /* 0x000000120460723c */ /* 0x000fee0000041860 */
[----:B------:R-:W-:Y:S01]  /*5190*/  IMAD.U32 R4, RZ, RZ, UR4 ;  /* 0x00000004ff047e24 */ /* 0x000fe2000f8e00ff */
[----:B------:R-:W-:Y:S05]  /*51a0*/  @P0 BRA `(.L_x_1582) ;  /* 0x0000010000000947 */ /* 0x000fea0003800000 */
[----:B-1----:R-:W-:Y:S01]  /*51b0*/  ISETP.LT.AND P0, PT, RZ, UR12, PT ;  /* 0x0000000cff007c0c */ /* 0x002fe2000bf01270 */
[----:B------:R-:W-:-:S06]  /*51c0*/  UIADD3 UR4, UR12, -0x1, URZ ;  /* 0xffffffff0c047890 */ /* 0x000fcc000fffe03f */
[----:B------:R-:W-:-:S06]  /*51d0*/  MOV R3, UR4 ;  /* 0x0000000400037c02 */ /* 0x000fcc0008000f00 */
[----:B------:R-:W-:Y:S05]  /*51e0*/  @P0 BRA `(.L_x_1583) ;  /* 0x0000006000000947 */ /* 0x000fea0003800000 */
[----:B------:R-:W-:Y:S01]  /*51f0*/  ISETP.NE.AND P0, PT, R133, c[0x0][0x32c], PT ;  /* 0x0000cb0085007a0c */ /* 0x000fe20003f05270 */
[----:B------:R-:W-:-:S12]  /*5200*/  IMAD R5, RZ, RZ, -UR12 ;  /* 0x8000000cff057e24 */ /* 0x000fd8000f8e02ff */
[----:B------:R-:W-:-:S05]  /*5210*/  @P0 IMAD.HI.U32 R3, R5, c[0x0][0x330], RZ ;  /* 0x0000cc0005030a27 */ /* 0x000fca00078e00ff */
[----:B------:R-:W-:-:S04]  /*5220*/  @P0 SHF.R.U32.HI R5, RZ, c[0x0][0x334], R3 ;  /* 0x0000cd00ff050a19 */ /* 0x000fc80000011603 */
[----:B------:R-:W-:Y:S01]  /*5230*/  LOP3.LUT R3, RZ, R5, RZ, 0x33, !PT ;  /* 0x00000005ff037212 */ /* 0x000fe200078e33ff */
[----:B------:R-:W-:Y:S05]  /*5240*/  BRA `(.L_x_1584) ;  /* 0x0000003000007947 */ /* 0x000fea0003800000 */
.L_x_1583:
[----:B------:R-:W-:-:S13]  /*5250*/  ISETP.NE.AND P0, PT, R133, c[0x0][0x32c], PT ;  /* 0x0000cb0085007a0c */ /* 0x000fda0003f05270 */
[----:B------:R-:W-:-:S05]  /*5260*/  @P0 IMAD.HI.U32 R5, R3, c[0x0][0x330], RZ ;  /* 0x0000cc0003050a27 */ /* 0x000fca00078e00ff */
[----:B------:R-:W-:Y:S02]  /*5270*/  @P0 SHF.R.U32.HI R3, RZ, c[0x0][0x334], R5 ;  /* 0x0000cd00ff030a19 */ /* 0x000fe40000011605 */
.L_x_1584:
[----:B------:R-:W-:-:S05]  /*5280*/  MOV R6, c[0x0][0x32c] ;  /* 0x0000cb0000067a02 */ /* 0x000fca0000000f00 */
[----:B------:R-:W-:-:S05]  /*5290*/  IMAD R3, R3, R6, c[0x0][0x32c] ;  /* 0x0000cb0003037624 */ /* 0x000fca00078e0206 */
[----:B------:R-:W-:-:S04]  /*52a0*/  IMNMX R4, R4, R3, PT ;  /* 0x0000000304047217 */ /* 0x000fc80003800200 */
.L_x_1582:
[----:B-1----:R-:W-:Y:S01]  /*52b0*/  SHF.R.S32.HI R3, RZ, 0x1f, R4 ;  /* 0x0000001fff037819 */ /* 0x002fe20000011404 */
[----:B------:R-:W-:Y:S02]  /*52c0*/  UMOV UR5, 0x1 ;  /* 0x0000000100057882 */ /* 0x000fe40000000000 */
[----:B------:R-:W-:Y:S01]  /*52d0*/  UMOV UR7, URZ ;  /* 0x0000003f00077c82 */ /* 0x000fe20008000000 */
[----:B------:R-:W-:-:S04]  /*52e0*/  LEA.HI R4, R3, R4, RZ, 0x6 ;  /* 0x0000000403047211 */ /* 0x000fc800078f30ff */
[----:B------:R-:W-:-:S04]  /*52f0*/  SHF.R.S32.HI R4, RZ, 0x6, R4 ;  /* 0x00000006ff047819 */ /* 0x000fc80000011404 */
[----:B------:R-:W-:-:S04]  /*5300*/  IMNMX R223, R193, R4, !PT ;  /* 0x00000004c1df7217 */ /* 0x000fc80007800200 */
[----:B------:R-:W-:-:S13]  /*5310*/  ISETP.GE.AND P0, PT, R214, R223, PT ;  /* 0x000000dfd600720c */ /* 0x000fda0003f06270 */
[----:B------:R-:W-:Y:S05]  /*5320*/  @!P0 BRA `(.L_x_1585) ;  /* 0x00003a2000008947 */ /* 0x000fea0003800000 */
[----:B------:R-:W-:Y:S01]  /*5330*/  PLOP3.LUT P4, PT, PT, PT, UP2, 0x80, 0x0 ;  /* 0x000000000000781c */ /* 0x000fe20003f8f028 */
[----:B------:R-:W-:Y:S01]  /*5340*/  IMAD.MOV.U32 R189, RZ, RZ, 0x20 ;  /* 0x00000020ffbd7424 */ /* 0x000fe200078e00ff */
[----:B------:R-:W-:Y:S01]  /*5350*/  PLOP3.LUT P0, PT, PT, PT, UP2, 0x80, 0x0 ;  /* 0x000000000000781c */ /* 0x000fe20003f0f028 */
[----:B------:R-:W-:Y:S01]  /*5360*/  IMAD.MOV.U32 R3, RZ, RZ, R0 ;  /* 0x000000ffff037224 */ /* 0x000fe200078e0000 */
[C---:B------:R-:W-:Y:S01]  /*5370*/  IADD3 R222, P5, R200.reuse, 0x40, RZ ;  /* 0x00000040c8de7810 */ /* 0x040fe20007fbe0ff */
[----:B------:R-:W-:Y:S01]  /*5380*/  IMAD.MOV.U32 R132, RZ, RZ, R2 ;  /* 0x000000ffff847224 */ /* 0x000fe200078e0002 */
[----:B------:R-:W-:Y:S01]  /*5390*/  SEL R189, R189, 0xffffffe0, !P6 ;  /* 0xffffffe0bdbd7807 */ /* 0x000fe20007000000 */
[----:B------:R-:W-:Y:S01]  /*53a0*/  UMOV UR7, URZ ;  /* 0x0000003f00077c82 */ /* 0x000fe20008000000 */
[----:B------:R-:W-:Y:S01]  /*53b0*/  IADD3 R220, P6, R200, 0x80, RZ ;  /* 0x00000080c8dc7810 */ /* 0x000fe20007fde0ff */
[----:B------:R-:W-:Y:S01]  /*53c0*/  IMAD.X R221, RZ, RZ, R205, P5 ;  /* 0x000000ffffdd7224 */ /* 0x000fe200028e06cd */
[----:B------:R-:W-:Y:S01]  /*53d0*/  IADD3 R216, P5, R202, 0x80, RZ ;  /* 0x00000080cad87810 */ /* 0x000fe20007fbe0ff */
[----:B------:R-:W-:-:S02]  /*53e0*/  UMOV UR5, 0x1 ;  /* 0x0000000100057882 */ /* 0x000fc40000000000 */
[----:B------:R-:W-:Y:S01]  /*53f0*/  @P4 IMAD.HI.U32 R213, R199, c[0x0][0x2c8], RZ ;  /* 0x0000b200c7d54a27 */ /* 0x000fe200078e00ff */
[----:B------:R-:W-:-:S03]  /*5400*/  IADD3 R218, P4, R202, 0x40, RZ ;  /* 0x00000040cada7810 */ /* 0x000fc60007f9e0ff */
[----:B------:R-:W-:Y:S01]  /*5410*/  IMAD.X R219, RZ, RZ, R205, P6 ;  /* 0x000000ffffdb7224 */ /* 0x000fe200030e06cd */
[----:B------:R-:W-:Y:S01]  /*5420*/  @P0 SHF.R.U32.HI R213, RZ, c[0x0][0x2cc], R213 ;  /* 0x0000b300ffd50a19 */ /* 0x000fe200000116d5 */
[--C-:B------:R-:W-:Y:S02]  /*5430*/  IMAD.X R217, RZ, RZ, R207.reuse, P4 ;  /* 0x000000ffffd97224 */ /* 0x100fe400020e06cf */
[----:B------:R-:W-:Y:S02]  /*5440*/  IMAD.X R215, RZ, RZ, R207, P5 ;  /* 0x000000ffffd77224 */ /* 0x000fe400028e06cf */
.L_x_1594:
[----:B------:R-:W-:Y:S04]  /*5450*/  DEPBAR.LE SB0, 0x2 ;  /* 0x000080800000791a */ /* 0x000fe80000000000 */
[----:B------:R-:W-:Y:S01]  /*5460*/  BAR.SYNC.DEFER_BLOCKING 0x0 ;  /* 0x0000000000007b1d */ /* 0x000fe20000010000 */
[----:B------:R-:W-:Y:S01]  /*5470*/  UIMAD UR4, UR5, 0x6000, URZ ;  /* 0x00006000050478a4 */ /* 0x000fe2000f8e023f */
[----:B------:R-:W-:Y:S01]  /*5480*/  ISETP.GE.AND P6, PT, R193, R214, PT ;  /* 0x000000d6c100720c */ /* 0x000fe20003fc6270 */
[----:B------:R-:W-:Y:S01]  /*5490*/  UIADD3 UR12, UR7, 0x1, URZ ;  /* 0x00000001070c7890 */ /* 0x000fe2000fffe03f */
[----:B------:R-:W-:Y:S01]  /*54a0*/  MOV R241, R199 ;  /* 0x000000c700f17202 */ /* 0x000fe20000000f00 */
[----:B------:R-:W-:Y:S01]  /*54b0*/  IMAD.SHL.U32 R235, R214, 0x40, RZ ;  /* 0x00000040d6eb7824 */ /* 0x000fe200078e00ff */
[----:B------:R-:W-:Y:S01]  /*54c0*/  UISETP.GE.AND UP0, UPT, UR7, 0x1, UPT ;  /* 0x000000010700788c */ /* 0x000fe2000bf06270 */
[----:B------:R-:W-:Y:S03]  /*54d0*/  IADD3 R180, R188, UR4, RZ ;  /* 0x00000004bcb47c10 */ /* 0x000fe6000fffe0ff */
[----:B------:R-:W-:Y:S02]  /*54e0*/  IADD3 R237, -R208, 0x1, -R235 ;  /* 0x00000001d0ed7810 */ /* 0x000fe40007ffe9eb */
[CC--:B------:R-:W-:Y:S02]  /*54f0*/  IADD3 R133, R189.reuse, R180.reuse, RZ ;  /* 0x000000b4bd857210 */ /* 0x0c0fe40007ffe0ff */
[-C--:B------:R-:W-:Y:S02]  /*5500*/  IADD3 R0, R192, R180.reuse, RZ ;  /* 0x000000b4c0007210 */ /* 0x080fe40007ffe0ff */
[----:B------:R-:W-:Y:S02]  /*5510*/  @!P6 IADD3 R165, R214, -0x1, RZ ;  /* 0xffffffffd6a5e810 */ /* 0x000fe40007ffe0ff */
[----:B------:R-:W-:Y:S02]  /*5520*/  IADD3 R191, R189, R180, R192 ;  /* 0x000000b4bdbf7210 */ /* 0x000fe40007ffe0c0 */
[----:B------:R-:W-:Y:S02]  /*5530*/  @!P6 SHF.R.S32.HI R2, RZ, 0x1f, R165 ;  /* 0x0000001fff02e819 */ /* 0x000fe400000114a5 */
[----:B------:R-:W-:Y:S01]  /*5540*/  IADD3 R237, R237, c[0x0][0x1d0], RZ ;  /* 0x00007400eded7a10 */ /* 0x000fe20007ffe0ff */
[----:B------:R-:W-:Y:S02]  /*5550*/  LDSM.16.M88.4 R136, [R190] ;  /* 0x00000000be88783b */ /* 0x000fe40000000200 */
[----:B------:R-:W-:Y:S01]  /*5560*/  @!P6 IMAD R2, R2, c[0x0][0x208], RZ ;  /* 0x000082000202ea24 */ /* 0x000fe200078e02ff */
[----:B------:R-:W-:Y:S03]  /*5570*/  IADD3 R237, R237, -c[0x0][0x168], RZ ;  /* 0x80005a00eded7a10 */ /* 0x000fe60007ffe0ff */
[----:B------:R-:W-:Y:S01]  /*5580*/  @!P6 IMAD R2, R165, c[0x0][0x20c], R2 ;  /* 0x00008300a502ea24 */ /* 0x000fe200078e0202 */
[----:B------:R-:W-:Y:S01]  /*5590*/  IADD3 R238, R237, c[0x0][0x328], RZ ;  /* 0x0000ca00edee7a10 */ /* 0x000fe20007ffe0ff */
[----:B------:R-:W1:Y:S01]  /*55a0*/  LDSM.16.M88.4 R140, [R188+UR4+0xc100] ;  /* 0x00c10004bc8c783b */ /* 0x000e620008000200 */
[----:B------:R-:W-:Y:S01]  /*55b0*/  @!P6 IMAD.WIDE.U32 R164, R165, c[0x0][0x208], RZ ;  /* 0x00008200a5a4ea25 */ /* 0x000fe200078e00ff */
[----:B------:R-:W-:Y:S03]  /*55c0*/  IADD3 R237, R237, UR6, RZ ;  /* 0x00000006eded7c10 */ /* 0x000fe6000fffe0ff */
[C---:B------:R-:W-:Y:S01]  /*55d0*/  @!P6 IMAD.SHL.U32 R173, R164.reuse, 0x40, RZ ;  /* 0x00000040a4ade824 */ /* 0x040fe200078e00ff */
[----:B------:R-:W-:Y:S01]  /*55e0*/  @!P6 IADD3 R2, R165, R2, RZ ;  /* 0x00000002a502e210 */ /* 0x000fe20007ffe0ff */
[----:B------:R-:W2:Y:S03]  /*55f0*/  LDSM.16.M88.4 R144, [R188+UR4+0xc900] ;  /* 0x00c90004bc90783b */ /* 0x000ea60008000200 */
[----:B------:R-:W-:Y:S02]  /*5600*/  @!P6 SHF.L.U64.HI R171, R164, 0x6, R2 ;  /* 0x00000006a4abe819 */ /* 0x000fe40000010202 */
[C---:B------:R-:W-:Y:S02]  /*5610*/  @!P6 IADD3 R169, P4, R173.reuse, R222, RZ ;  /* 0x000000deada9e210 */ /* 0x040fe40007f9e0ff */
[----:B------:R-:W3:Y:S01]  /*5620*/  LDSM.16.M88.4 R148, [R188+UR4+0xd100] ;  /* 0x00d10004bc94783b */ /* 0x000ee20008000200 */
[----:B------:R-:W-:Y:S02]  /*5630*/  @!P6 IADD3 R2, P0, R173, R200, RZ ;  /* 0x000000c8ad02e210 */ /* 0x000fe40007f1e0ff */
[C---:B------:R-:W-:Y:S02]  /*5640*/  @!P6 IMAD.X R168, R171.reuse, 0x1, R221, P4 ;  /* 0x00000001aba8e824 */ /* 0x040fe400020e06dd */
[C---:B------:R-:W-:Y:S02]  /*5650*/  @!P6 LEA R166, P5, R2.reuse, c[0x0][0x1f8], 0x1 ;  /* 0x00007e0002a6ea11 */ /* 0x040fe400078a08ff */
[----:B------:R-:W4:Y:S01]  /*5660*/  LDSM.16.M88.4 R152, [R188+UR4+0xd900] ;  /* 0x00d90004bc98783b */ /* 0x000f220008000200 */
[----:B------:R-:W-:Y:S02]  /*5670*/  @!P6 IADD3.X R165, R171, R205, RZ, P0, !PT ;  /* 0x000000cdaba5e210 */ /* 0x000fe400007fe4ff */
[C---:B------:R-:W-:Y:S02]  /*5680*/  @!P6 LEA R164, P0, R169.reuse, c[0x0][0x1f8], 0x1 ;  /* 0x00007e00a9a4ea11 */ /* 0x040fe400078008ff */
[----:B------:R-:W-:Y:S02]  /*5690*/  @!P6 LEA.HI.X R167, R2, c[0x0][0x1fc], R165, 0x1, P5 ;  /* 0x00007f0002a7ea11 */ /* 0x000fe400028f0ca5 */
[----:B------:R-:W-:Y:S01]  /*56a0*/  LDSM.16.M88.4 R156, [R133+0xd100] ;  /* 0x00d10000859c783b */ /* 0x000fe20000000200 */
[----:B------:R-:W-:Y:S02]  /*56b0*/  @!P6 LEA.HI.X R165, R169, c[0x0][0x1fc], R168, 0x1, P0 ;  /* 0x00007f00a9a5ea11 */ /* 0x000fe400000f0ca8 */
[----:B------:R-:W-:Y:S02]  /*56c0*/  @!P6 IADD3 R169, P5, R195, R173, RZ ;  /* 0x000000adc3a9e210 */ /* 0x000fe40007fbe0ff */
[----:B------:R-:W-:Y:S02]  /*56d0*/  @!P6 IADD3 R2, P4, R173, R220, RZ ;  /* 0x000000dcad02e210 */ /* 0x000fe40007f9e0ff */
[----:B------:R-:W-:Y:S01]  /*56e0*/  @!P6 IADD3 R175, P0, R169, R200, RZ ;  /* 0x000000c8a9afe210 */ /* 0x000fe20007f1e0ff */
[----:B------:R-:W-:Y:S01]  /*56f0*/  @!P6 IMAD.X R178, R194, 0x1, R171, P5 ;  /* 0x00000001c2b2e824 */ /* 0x000fe200028e06ab */
[----:B------:R-:W-:Y:S02]  /*5700*/  @!P6 LEA R172, P5, R2, c[0x0][0x1f8], 0x1 ;  /* 0x00007e0002acea11 */ /* 0x000fe400078a08ff */
[----:B------:R-:W-:Y:S01]  /*5710*/  @!P6 IADD3.X R171, R171, R219, RZ, P4, !PT ;  /* 0x000000dbababe210 */ /* 0x000fe200027fe4ff */
[C---:B-1----:R-:W-:Y:S03]  /*5720*/  HMMA.16816.F32.BF16 R4, R136.reuse, R140, RZ ;  /* 0x0000008c8804723c */ /* 0x042fe600000418ff */
[----:B------:R-:W-:Y:S01]  /*5730*/  @!P6 IMAD.X R168, R178, 0x1, R205, P0 ;  /* 0x00000001b2a8e824 */ /* 0x000fe200000e06cd */
[----:B------:R-:W-:Y:S02]  /*5740*/  @!P6 IADD3 R182, P0, R169, R222, RZ ;  /* 0x000000dea9b6e210 */ /* 0x000fe40007f1e0ff */
[C---:B------:R-:W-:Y:S02]  /*5750*/  @!P6 LEA R170, P4, R175.reuse, c[0x0][0x1f8], 0x1 ;  /* 0x00007e00afaaea11 */ /* 0x040fe400078808ff */
[C---:B------:R-:W-:Y:S01]  /*5760*/  HMMA.16816.F32.BF16 R8, R136.reuse, R142, RZ ;  /* 0x0000008e8808723c */ /* 0x040fe200000418ff */
[----:B------:R-:W-:Y:S03]  /*5770*/  LDSM.16.M88.4 R140, [R186] ;  /* 0x00000000ba8c783b */ /* 0x000fe60000000200 */
[----:B------:R-:W-:Y:S02]  /*5780*/  @!P6 LEA.HI.X R173, R2, c[0x0][0x1fc], R171, 0x1, P5 ;  /* 0x00007f0002adea11 */ /* 0x000fe400028f0cab */
[----:B------:R-:W-:Y:S01]  /*5790*/  @!P6 LEA.HI.X R171, R175, c[0x0][0x1fc], R168, 0x1, P4 ;  /* 0x00007f00afabea11 */ /* 0x000fe200020f0ca8 */
[----:B------:R-:W-:Y:S01]  /*57a0*/  IMAD.U32 R168, RZ, RZ, UR7 ;  /* 0x00000007ffa87e24 */ /* 0x000fe2000f8e00ff */
[C---:B--2---:R-:W-:Y:S01]  /*57b0*/  HMMA.16816.F32.BF16 R12, R136.reuse, R144, RZ ;  /* 0x00000090880c723c */ /* 0x044fe200000418ff */
[----:B------:R-:W-:Y:S01]  /*57c0*/  @!P6 LEA R174, P5, R182, c[0x0][0x1f8], 0x1 ;  /* 0x00007e00b6aeea11 */ /* 0x000fe200078a08ff */
[----:B------:R-:W-:Y:S02]  /*57d0*/  USEL UR7, UR12, URZ, !UP0 ;  /* 0x0000003f0c077287 */ /* 0x000fe4000c000000 */
[----:B------:R-:W-:Y:S02]  /*57e0*/  @!P6 IADD3 R2, P4, R169, R220, RZ ;  /* 0x000000dca902e210 */ /* 0x000fe40007f9e0ff */
[----:B------:R-:W-:Y:S02]  /*57f0*/  @!P6 IADD3.X R169, R178, R221, RZ, P0, !PT ;  /* 0x000000ddb2a9e210 */ /* 0x000fe400007fe4ff */
[C---:B------:R-:W-:Y:S01]  /*5800*/  HMMA.16816.F32.BF16 R16, R136.reuse, R146, RZ ;  /* 0x000000928810723c */ /* 0x040fe200000418ff */
[----:B------:R-:W1:Y:S03]  /*5810*/  LDSM.16.M88.4 R144, [R133+0xc100] ;  /* 0x00c100008590783b */ /* 0x000e660000000200 */
[----:B------:R-:W-:Y:S01]  /*5820*/  @!P6 LEA.HI.X R175, R182, c[0x0][0x1fc], R169, 0x1, P5 ;  /* 0x00007f00b6afea11 */ /* 0x000fe200028f0ca9 */
[----:B------:R-:W-:Y:S01]  /*5830*/  @!P6 IMAD R169, R168, 0x6000, R209 ;  /* 0x00006000a8a9e824 */ /* 0x000fe200078e02d1 */
[----:B------:R-:W-:Y:S02]  /*5840*/  @!P6 IADD3.X R177, R178, R219, RZ, P4, !PT ;  /* 0x000000dbb2b1e210 */ /* 0x000fe400027fe4ff */
[C---:B---3--:R-:W-:Y:S01]  /*5850*/  HMMA.16816.F32.BF16 R20, R136.reuse, R148, RZ ;  /* 0x000000948814723c */ /* 0x048fe200000418ff */
[C---:B------:R-:W-:Y:S04]  /*5860*/  @!P6 LEA R176, P0, R2.reuse, c[0x0][0x1f8], 0x1 ;  /* 0x00007e0002b0ea11 */ /* 0x040fe800078008ff */
[----:B------:R-:W-:Y:S01]  /*5870*/  @!P6 LEA.HI.X R177, R2, c[0x0][0x1fc], R177, 0x1, P0 ;  /* 0x00007f0002b1ea11 */ /* 0x000fe200000f0cb1 */
[----:B------:R-:W-:Y:S01]  /*5880*/  IMAD.IADD R2, R192, 0x1, R133 ;  /* 0x00000001c0027824 */ /* 0x000fe200078e0285 */
[----:B------:R-:W-:Y:S01]  /*5890*/  PLOP3.LUT P0, PT, PT, PT, UP2, 0x80, 0x0 ;  /* 0x000000000000781c */ /* 0x000fe20003f0f028 */
[C---:B------:R-:W-:Y:S01]  /*58a0*/  HMMA.16816.F32.BF16 R24, R136.reuse, R150, RZ ;  /* 0x000000968818723c */ /* 0x040fe200000418ff */
[----:B------:R-:W2:Y:S07]  /*58b0*/  LDSM.16.M88.4 R148, [R133+0xc900] ;  /* 0x00c900008594783b */ /* 0x000eae0000000200 */
[C---:B----4-:R-:W-:Y:S04]  /*58c0*/  HMMA.16816.F32.BF16 R28, R136.reuse, R152, RZ ;  /* 0x00000098881c723c */ /* 0x050fe800000418ff */
[----:B------:R-:W-:Y:S02]  /*58d0*/  @P0 MOV R241, R213 ;  /* 0x000000d500f10202 */ /* 0x000fe40000000f00 */
[----:B------:R-:W-:Y:S02]  /*58e0*/  PLOP3.LUT P0, PT, PT, PT, UP1, 0x40, 0x0 ;  /* 0x000000000000781c */ /* 0x000fe40003f0e818 */
[----:B------:R-:W-:Y:S01]  /*58f0*/  HMMA.16816.F32.BF16 R32, R136, R154, RZ ;  /* 0x0000009a8820723c */ /* 0x000fe200000418ff */
[----:B------:R-:W3:Y:S07]  /*5900*/  LDSM.16.M88.4 R136, [R133+0xd900] ;  /* 0x00d900008588783b */ /* 0x000eee0000000200 */
[----:B------:R-:W-:Y:S01]  /*5910*/  @!PT LDS RZ, [RZ] ;  /* 0x00000000fffff984 */ /* 0x000fe20000000800 */
[----:B------:R-:W-:Y:S01]  /*5920*/  @!PT LDS RZ, [RZ] ;  /* 0x00000000fffff984 */ /* 0x000fe20000000800 */
[----:B------:R-:W-:Y:S01]  /*5930*/  @!PT LDS RZ, [RZ] ;  /* 0x00000000fffff984 */ /* 0x000fe20000000800 */
[----:B------:R4:W-:Y:S01]  /*5940*/  @!P6 LDGSTS.E.BYPASS.LTC128B.128 [R169], [R166.64], !P3 ;  /* 0x00000000a6a9efae */ /* 0x0009e2000d901d4a */
[C---:B-1----:R-:W-:Y:S06]  /*5950*/  HMMA.16816.F32.BF16 R4, R140.reuse, R144, R4 ;  /* 0x000000908c04723c */ /* 0x042fec0000041804 */
[----:B------:R4:W-:Y:S02]  /*5960*/  @!P6 LDGSTS.E.BYPASS.LTC128B.128 [R169+0x2000], [R164.64], !P2 ;  /* 0x02000000a4a9efae */ /* 0x0009e4000d101d4a */
[C---:B------:R-:W-:Y:S05]  /*5970*/  HMMA.16816.F32.BF16 R8, R140.reuse, R146, R8 ;  /* 0x000000928c08723c */ /* 0x040fea0000041808 */
[----:B------:R1:W-:Y:S03]  /*5980*/  @!P6 LDGSTS.E.BYPASS.LTC128B.128 [R169+0x4000], [R172.64], !P1 ;  /* 0x04000000aca9efae */ /* 0x0003e6000c901d4a */
[C---:B--2---:R-:W-:Y:S04]  /*5990*/  HMMA.16816.F32.BF16 R12, R140.reuse, R148, R12 ;  /* 0x000000948c0c723c */ /* 0x044fe8000004180c */
[----:B------:R1:W-:Y:S04]  /*59a0*/  @!P6 LDGSTS.E.BYPASS.LTC128B.128 [R169+0x1000], [R170.64], !P3 ;  /* 0x01000000aaa9efae */ /* 0x0003e8000d901d4a */
[C---:B------:R-:W-:Y:S03]  /*59b0*/  HMMA.16816.F32.BF16 R16, R140.reuse, R150, R16 ;  /* 0x000000968c10723c */ /* 0x040fe60000041810 */
[----:B------:R1:W-:Y:S05]  /*59c0*/  @!P6 LDGSTS.E.BYPASS.LTC128B.128 [R169+0x3000], [R174.64], !P2 ;  /* 0x03000000aea9efae */ /* 0x0003ea000d101d4a */
[C---:B------:R-:W-:Y:S02]  /*59d0*/  HMMA.16816.F32.BF16 R20, R140.reuse, R156, R20 ;  /* 0x0000009c8c14723c */ /* 0x040fe40000041814 */
[----:B------:R1:W-:Y:S06]  /*59e0*/  @!P6 LDGSTS.E.BYPASS.LTC128B.128 [R169+0x5000], [R176.64], !P1 ;  /* 0x05000000b0a9efae */ /* 0x0003ec000c901d4a */
[C---:B------:R-:W-:Y:S01]  /*59f0*/  HMMA.16816.F32.BF16 R24, R140.reuse, R158, R24 ;  /* 0x0000009e8c18723c */ /* 0x040fe20000041818 */
[----:B------:R-:W-:Y:S07]  /*5a00*/  LDSM.16.M88.4 R152, [R185] ;  /* 0x00000000b998783b */ /* 0x000fee0000000200 */
[C---:B---3--:R-:W-:Y:S01]  /*5a10*/  HMMA.16816.F32.BF16 R28, R140.reuse, R136, R28 ;  /* 0x000000888c1c723c */ /* 0x048fe2000004181c */
[----:B------:R-:W2:Y:S07]  /*5a20*/  LDSM.16.M88.4 R160, [R0+0xc100] ;  /* 0x00c1000000a0783b */ /* 0x000eae0000000200 */
[----:B------:R-:W-:Y:S01]  /*5a30*/  HMMA.16816.F32.BF16 R32, R140, R138, R32 ;  /* 0x0000008a8c20723c */ /* 0x000fe20000041820 */
[----:B------:R-:W3:Y:S07]  /*5a40*/  LDSM.16.M88.4 R144, [R0+0xc900] ;  /* 0x00c900000090783b */ /* 0x000eee0000000200 */
[----:B------:R-:W5:Y:S07]  /*5a50*/  LDSM.16.M88.4 R148, [R0+0xd100] ;  /* 0x00d100000094783b */ /* 0x000f6e0000000200 */
[----:B------:R-:W5:Y:S07]  /*5a60*/  LDSM.16.M88.4 R156, [R0+0xd900] ;  /* 0x00d90000009c783b */ /* 0x000f6e0000000200 */
[----:B----4-:R-:W-:Y:S07]  /*5a70*/  LDSM.16.M88.4 R164, [R184] ;  /* 0x00000000b8a4783b */ /* 0x010fee0000000200 */
[----:B-1----:R-:W1:Y:S01]  /*5a80*/  LDSM.16.M88.4 R168, [R2+0xc100] ;  /* 0x00c1000002a8783b */ /* 0x002e620000000200 */
[C---:B--2---:R-:W-:Y:S06]  /*5a90*/  HMMA.16816.F32.BF16 R4, R152.reuse, R160, R4 ;  /* 0x000000a09804723c */ /* 0x044fec0000041804 */
[----:B------:R-:W2:Y:S02]  /*5aa0*/  LDSM.16.M88.4 R136, [R2+0xc900] ;  /* 0x00c900000288783b */ /* 0x000ea40000000200 */
[C---:B------:R-:W-:Y:S05]  /*5ab0*/  HMMA.16816.F32.BF16 R8, R152.reuse, R162, R8 ;  /* 0x000000a29808723c */ /* 0x040fea0000041808 */
[----:B------:R-:W4:Y:S03]  /*5ac0*/  LDSM.16.M88.4 R140, [R2+0xd100] ;  /* 0x00d10000028c783b */ /* 0x000f260000000200 */
[C---:B---3--:R-:W-:Y:S04]  /*5ad0*/  HMMA.16816.F32.BF16 R12, R152.reuse, R144, R12 ;  /* 0x00000090980c723c */ /* 0x048fe8000004180c */
[----:B------:R-:W-:Y:S04]  /*5ae0*/  LDSM.16.M88.4 R160, [R188+UR4+0xf900] ;  /* 0x00f90004bca0783b */ /* 0x000fe80008000200 */
[C---:B------:R-:W-:Y:S03]  /*5af0*/  HMMA.16816.F32.BF16 R16, R152.reuse, R146, R16 ;  /* 0x000000929810723c */ /* 0x040fe60000041810 */
[----:B------:R-:W3:Y:S05]  /*5b00*/  LDSM.16.M88.4 R144, [R2+0xd900] ;  /* 0x00d900000290783b */ /* 0x000eea0000000200 */
[C---:B-----5:R-:W-:Y:S02]  /*5b10*/  HMMA.16816.F32.BF16 R20, R152.reuse, R148, R20 ;  /* 0x000000949814723c */ /* 0x060fe40000041814 */
[----:B------:R-:W-:Y:S06]  /*5b20*/  LDSM.16.M88.4 R172, [R133+0xe900] ;  /* 0x00e9000085ac783b */ /* 0x000fec0000000200 */
[C---:B------:R-:W-:Y:S01]  /*5b30*/  HMMA.16816.F32.BF16 R24, R152.reuse, R150, R24 ;  /* 0x000000969818723c */ /* 0x040fe20000041818 */
[----:B------:R-:W-:Y:S07]  /*5b40*/  LDSM.16.M88.4 R148, [R190+0x4000] ;  /* 0x00400000be94783b */ /* 0x000fee0000000200 */
[C---:B------:R-:W-:Y:S01]  /*5b50*/  HMMA.16816.F32.BF16 R28, R152.reuse, R156, R28 ;  /* 0x0000009c981c723c */ /* 0x040fe2000004181c */
[----:B------:R-:W-:Y:S07]  /*5b60*/  LDSM.16.M88.4 R176, [R0+0xe100] ;  /* 0x00e1000000b0783b */ /* 0x000fee0000000200 */
[----:B------:R-:W-:Y:S01]  /*5b70*/  HMMA.16816.F32.BF16 R32, R152, R158, R32 ;  /* 0x0000009e9820723c */ /* 0x000fe20000041820 */
[----:B------:R-:W5:Y:S07]  /*5b80*/  LDSM.16.M88.4 R152, [R188+UR4+0xe100] ;  /* 0x00e10004bc98783b */ /* 0x000f6e0008000200 */
[C---:B-1----:R-:W-:Y:S01]  /*5b90*/  HMMA.16816.F32.BF16 R4, R164.reuse, R168, R4 ;  /* 0x000000a8a404723c */ /* 0x042fe20000041804 */
[----:B------:R-:W1:Y:S07]  /*5ba0*/  LDSM.16.M88.4 R156, [R188+UR4+0xe900] ;  /* 0x00e90004bc9c783b */ /* 0x000e6e0008000200 */
[C---:B------:R-:W-:Y:S01]  /*5bb0*/  HMMA.16816.F32.BF16 R8, R164.reuse, R170, R8 ;  /* 0x000000aaa408723c */ /* 0x040fe20000041808 */
[----:B------:R-:W-:Y:S07]  /*5bc0*/  LDSM.16.M88.4 R168, [R133+0xe100] ;  /* 0x00e1000085a8783b */ /* 0x000fee0000000200 */
[C---:B--2---:R-:W-:Y:S01]  /*5bd0*/  HMMA.16816.F32.BF16 R12, R164.reuse, R136, R12 ;  /* 0x00000088a40c723c */ /* 0x044fe2000004180c */
[----:B------:R-:W-:Y:S07]  /*5be0*/  LDSM.16.M88.4 R180, [R188+UR4+0x10100] ;  /* 0x01010004bcb4783b */ /* 0x000fee0008000200 */
[C---:B------:R-:W-:Y:S01]  /*5bf0*/  HMMA.16816.F32.BF16 R16, R164.reuse, R138, R16 ;  /* 0x0000008aa410723c */ /* 0x040fe20000041810 */
[----:B------:R-:W2:Y:S07]  /*5c00*/  LDSM.16.M88.4 R136, [R188+UR4+0xf100] ;  /* 0x00f10004bc88783b */ /* 0x000eae0008000200 */
[C---:B----4-:R-:W-:Y:S01]  /*5c10*/  HMMA.16816.F32.BF16 R20, R164.reuse, R140, R20 ;  /* 0x0000008ca414723c */ /* 0x050fe20000041814 */
[----:B------:R-:W0:Y:S07]  /*5c20*/  LDGDEPBAR ;  /* 0x00000000000079af */ /* 0x000e2e0000000000 */
[C---:B------:R-:W-:Y:S01]  /*5c30*/  HMMA.16816.F32.BF16 R24, R164.reuse, R142, R24 ;  /* 0x0000008ea418723c */ /* 0x040fe20000041818 */
[----:B------:R-:W4:Y:S07]  /*5c40*/  LDSM.16.M88.4 R140, [R186+0x4000] ;  /* 0x00400000ba8c783b */ /* 0x000f2e0000000200 */
[C---:B---3--:R-:W-:Y:S08]  /*5c50*/  HMMA.16816.F32.BF16 R28, R164.reuse, R144, R28 ;  /* 0x00000090a41c723c */ /* 0x048ff0000004181c */
[----:B------:R-:W-:Y:S01]  /*5c60*/  HMMA.16816.F32.BF16 R32, R164, R146, R32 ;  /* 0x00000092a420723c */ /* 0x000fe20000041820 */
[----:B------:R-:W3:Y:S07]  /*5c70*/  LDSM.16.M88.4 R144, [R133+0xf100] ;  /* 0x00f100008590783b */ /* 0x000eee0000000200 */
[C---:B-----5:R-:W-:Y:S01]  /*5c80*/  HMMA.16816.F32.BF16 R4, R148.reuse, R152, R4 ;  /* 0x000000989404723c */ /* 0x060fe20000041804 */
[----:B------:R-:W-:Y:S07]  /*5c90*/  LDSM.16.M88.4 R164, [R185+0x4000] ;  /* 0x00400000b9a4783b */ /* 0x000fee0000000200 */
[C---:B------:R-:W-:Y:S01]  /*5ca0*/  HMMA.16816.F32.BF16 R8, R148.reuse, R154, R8 ;  /* 0x0000009a9408723c */ /* 0x040fe20000041808 */
[----:B------:R-:W5:Y:S07]  /*5cb0*/  LDSM.16.M88.4 R152, [R133+0xf900] ;  /* 0x00f900008598783b */ /* 0x000f6e0000000200 */
[C---:B-1----:R-:W-:Y:S08]  /*5cc0*/  HMMA.16816.F32.BF16 R12, R148.reuse, R156, R12 ;  /* 0x0000009c940c723c */ /* 0x042ff0000004180c */
[C---:B------:R-:W-:Y:S01]  /*5cd0*/  HMMA.16816.F32.BF16 R16, R148.reuse, R158, R16 ;  /* 0x0000009e9410723c */ /* 0x040fe20000041810 */
[----:B------:R-:W-:Y:S07]  /*5ce0*/  LDSM.16.M88.4 R156, [R0+0xf900] ;  /* 0x00f90000009c783b */ /* 0x000fee0000000200 */
[C---:B--2---:R-:W-:Y:S08]  /*5cf0*/  HMMA.16816.F32.BF16 R20, R148.reuse, R136, R20 ;  /* 0x000000889414723c */ /* 0x044ff00000041814 */
[C---:B------:R-:W-:Y:S01]  /*5d00*/  HMMA.16816.F32.BF16 R24, R148.reuse, R138, R24 ;  /* 0x0000008a9418723c */ /* 0x040fe20000041818 */
[----:B------:R-:W1:Y:S07]  /*5d10*/  LDSM.16.M88.4 R136, [R0+0xe900] ;  /* 0x00e900000088783b */ /* 0x000e6e0000000200 */
[C---:B------:R-:W-:Y:S08]  /*5d20*/  HMMA.16816.F32.BF16 R28, R148.reuse, R160, R28 ;  /* 0x000000a0941c723c */ /* 0x040ff0000004181c */
[----:B------:R-:W-:Y:S01]  /*5d30*/  HMMA.16816.F32.BF16 R32, R148, R162, R32 ;  /* 0x000000a29420723c */ /* 0x000fe20000041820 */
[----:B------:R-:W2:Y:S07]  /*5d40*/  LDSM.16.M88.4 R148, [R0+0xf100] ;  /* 0x00f100000094783b */ /* 0x000eae0000000200 */
[C---:B----4-:R-:W-:Y:S01]  /*5d50*/  HMMA.16816.F32.BF16 R4, R140.reuse, R168, R4 ;  /* 0x000000a88c04723c */ /* 0x050fe20000041804 */
[----:B------:R-:W-:Y:S07]  /*5d60*/  LDSM.16.M88.4 R160, [R184+0x4000] ;  /* 0x00400000b8a0783b */ /* 0x000fee0000000200 */
[C---:B------:R-:W-:Y:S01]  /*5d70*/  HMMA.16816.F32.BF16 R8, R140.reuse, R170, R8 ;  /* 0x000000aa8c08723c */ /* 0x040fe20000041808 */
[----:B------:R-:W4:Y:S07]  /*5d80*/  LDSM.16.M88.4 R168, [R2+0xe100] ;  /* 0x00e1000002a8783b */ /* 0x000f2e0000000200 */
[C---:B------:R-:W-:Y:S08]  /*5d90*/  HMMA.16816.F32.BF16 R12, R140.reuse, R172, R12 ;  /* 0x000000ac8c0c723c */ /* 0x040ff0000004180c */
[C---:B------:R-:W-:Y:S01]  /*5da0*/  HMMA.16816.F32.BF16 R16, R140.reuse, R174, R16 ;  /* 0x000000ae8c10723c */ /* 0x040fe20000041810 */
[----:B------:R-:W-:Y:S07]  /*5db0*/  LDSM.16.M88.4 R172, [R190+0x8000] ;  /* 0x00800000beac783b */ /* 0x000fee0000000200 */
[C---:B---3--:R-:W-:Y:S08]  /*5dc0*/  HMMA.16816.F32.BF16 R20, R140.reuse, R144, R20 ;  /* 0x000000908c14723c */ /* 0x048ff00000041814 */
[C---:B------:R-:W-:Y:S01]  /*5dd0*/  HMMA.16816.F32.BF16 R24, R140.reuse, R146, R24 ;  /* 0x000000928c18723c */ /* 0x040fe20000041818 */
[----:B------:R-:W-:Y:S07]  /*5de0*/  LDSM.16.M88.4 R144, [R191+0xf100] ;  /* 0x00f10000bf90783b */ /* 0x000fee0000000200 */
[C---:B-----5:R-:W-:Y:S08]  /*5df0*/  HMMA.16816.F32.BF16 R28, R140.reuse, R152, R28 ;  /* 0x000000988c1c723c */ /* 0x060ff0000004181c */
[----:B------:R-:W-:Y:S01]  /*5e00*/  HMMA.16816.F32.BF16 R32, R140, R154, R32 ;  /* 0x0000009a8c20723c */ /* 0x000fe20000041820 */
[----:B------:R-:W3:Y:S07]  /*5e10*/  LDSM.16.M88.4 R140, [R191+0xe900] ;  /* 0x00e90000bf8c783b */ /* 0x000eee0000000200 */
[C---:B------:R-:W-:Y:S01]  /*5e20*/  HMMA.16816.F32.BF16 R4, R164.reuse, R176, R4 ;  /* 0x000000b0a404723c */ /* 0x040fe20000041804 */
[----:B------:R-:W5:Y:S07]  /*5e30*/  LDSM.16.M88.4 R152, [R191+0xf900] ;  /* 0x00f90000bf98783b */ /* 0x000f6e0000000200 */
        /* <DEDUP_REMOVED lines=8> */
[C---:B------:R-:W-:Y:S08]  /*5ec0*/  HMMA.16816.F32.BF16 R28, R164.reuse, R156, R28 ;  /* 0x0000009ca41c723c */ /* 0x040ff0000004181c */
[----:B------:R-:W-:Y:S01]  /*5ed0*/  HMMA.16816.F32.BF16 R32, R164, R158, R32 ;  /* 0x0000009ea420723c */ /* 0x000fe20000041820 */
[----:B------:R-:W1:Y:S07]  /*5ee0*/  LDSM.16.M88.4 R156, [R188+UR4+0x11900] ;  /* 0x01190004bc9c783b */ /* 0x000e6e0008000200 */
[C---:B----4-:R-:W-:Y:S01]  /*5ef0*/  HMMA.16816.F32.BF16 R4, R160.reuse, R168, R4 ;  /* 0x000000a8a004723c */ /* 0x050fe20000041804 */
[----:B------:R-:W4:Y:S07]  /*5f00*/  LDSM.16.M88.4 R164, [R186+0x8000] ;  /* 0x00800000baa4783b */ /* 0x000f2e0000000200 */
[C---:B------:R-:W-:Y:S01]  /*5f10*/  HMMA.16816.F32.BF16 R8, R160.reuse, R170, R8 ;  /* 0x000000aaa008723c */ /* 0x040fe20000041808 */
[----:B------:R-:W-:Y:S07]  /*5f20*/  LDSM.16.M88.4 R168, [R0+0x10100] ;  /* 0x0101000000a8783b */ /* 0x000fee0000000200 */
[C---:B---3--:R-:W-:Y:S08]  /*5f30*/  HMMA.16816.F32.BF16 R12, R160.reuse, R140, R12 ;  /* 0x0000008ca00c723c */ /* 0x048ff0000004180c */
[C---:B------:R-:W-:Y:S01]  /*5f40*/  HMMA.16816.F32.BF16 R16, R160.reuse, R142, R16 ;  /* 0x0000008ea010723c */ /* 0x040fe20000041810 */
[----:B------:R-:W3:Y:S07]  /*5f50*/  LDSM.16.M88.4 R140, [R133+0x10900] ;  /* 0x01090000858c783b */ /* 0x000eee0000000200 */
[C---:B------:R-:W-:Y:S08]  /*5f60*/  HMMA.16816.F32.BF16 R20, R160.reuse, R144, R20 ;  /* 0x00000090a014723c */ /* 0x040ff00000041814 */
[C---:B------:R-:W-:Y:S01]  /*5f70*/  HMMA.16816.F32.BF16 R24, R160.reuse, R146, R24 ;  /* 0x00000092a018723c */ /* 0x040fe20000041818 */
[----:B------:R-:W1:Y:S07]  /*5f80*/  LDSM.16.M88.4 R144, [R133+0x11100] ;  /* 0x011100008590783b */ /* 0x000e6e0000000200 */
[C---:B-----5:R-:W-:Y:S08]  /*5f90*/  HMMA.16816.F32.BF16 R28, R160.reuse, R152, R28 ;  /* 0x00000098a01c723c */ /* 0x060ff0000004181c */
[----:B------:R-:W-:Y:S01]  /*5fa0*/  HMMA.16816.F32.BF16 R32, R160, R154, R32 ;  /* 0x0000009aa020723c */ /* 0x000fe20000041820 */
[----:B------:R-:W5:Y:S07]  /*5fb0*/  LDSM.16.M88.4 R152, [R133+0x11900] ;  /* 0x011900008598783b */ /* 0x000f6e0000000200 */
[----:B------:R-:W3:Y:S01]  /*5fc0*/  LDSM.16.M88.4 R160, [R185+0x8000] ;  /* 0x00800000b9a0783b */ /* 0x000ee20000000200 */
        /* <DEDUP_REMOVED lines=9> */
[C---:B------:R-:W-:Y:S08]  /*6060*/  HMMA.16816.F32.BF16 R28, R172.reuse, R156, R28 ;  /* 0x0000009cac1c723c */ /* 0x040ff0000004181c */
[----:B------:R-:W-:Y:S01]  /*6070*/  HMMA.16816.F32.BF16 R32, R172, R158, R32 ;  /* 0x0000009eac20723c */ /* 0x000fe20000041820 */
[----:B------:R-:W1:Y:S07]  /*6080*/  LDSM.16.M88.4 R156, [R0+0x11900] ;  /* 0x01190000009c783b */ /* 0x000e6e0000000200 */
[----:B------:R-:W1:Y:S01]  /*6090*/  LDSM.16.M88.4 R172, [R184+0x8000] ;  /* 0x00800000b8ac783b */ /* 0x000e620000000200 */
[C---:B----4-:R-:W-:Y:S08]  /*60a0*/  HMMA.16816.F32.BF16 R4, R164.reuse, R176, R4 ;  /* 0x000000b0a404723c */ /* 0x050ff00000041804 */
[C---:B------:R-:W-:Y:S08]  /*60b0*/  HMMA.16816.F32.BF16 R8, R164.reuse, R178, R8 ;  /* 0x000000b2a408723c */ /* 0x040ff00000041808 */
[C---:B---3--:R-:W-:Y:S08]  /*60c0*/  HMMA.16816.F32.BF16 R12, R164.reuse, R140, R12 ;  /* 0x0000008ca40c723c */ /* 0x048ff0000004180c */
[C---:B------:R-:W-:Y:S01]  /*60d0*/  HMMA.16816.F32.BF16 R16, R164.reuse, R142, R16 ;  /* 0x0000008ea410723c */ /* 0x040fe20000041810 */
[----:B------:R-:W-:Y:S07]  /*60e0*/  LDSM.16.M88.4 R140, [R191+0x11100] ;  /* 0x01110000bf8c783b */ /* 0x000fee0000000200 */
        /* <DEDUP_REMOVED lines=11> */
[C---:B------:R-:W-:Y:S08]  /*61a0*/  HMMA.16816.F32.BF16 R28, R160.reuse, R156, R28 ;  /* 0x0000009ca01c723c */ /* 0x040ff0000004181c */
[----:B------:R-:W-:Y:S08]  /*61b0*/  HMMA.16816.F32.BF16 R32, R160, R158, R32 ;  /* 0x0000009ea020723c */ /* 0x000ff00000041820 */
[C---:B------:R-:W-:Y:S08]  /*61c0*/  HMMA.16816.F32.BF16 R4, R172.reuse, R180, R4 ;  /* 0x000000b4ac04723c */ /* 0x040ff00000041804 */
[C---:B------:R-:W-:Y:S08]  /*61d0*/  HMMA.16816.F32.BF16 R8, R172.reuse, R182, R8 ;  /* 0x000000b6ac08723c */ /* 0x040ff00000041808 */
[C---:B-1----:R-:W-:Y:S08]  /*61e0*/  HMMA.16816.F32.BF16 R12, R172.reuse, R136, R12 ;  /* 0x00000088ac0c723c */ /* 0x042ff0000004180c */
[C---:B------:R-:W-:Y:S01]  /*61f0*/  HMMA.16816.F32.BF16 R16, R172.reuse, R138, R16 ;  /* 0x0000008aac10723c */ /* 0x040fe20000041810 */
[----:B------:R1:W2:Y:S03]  /*6200*/  LDSM.16.M88.4 R136, [R191+0x11900] ;  /* 0x01190000bf88783b */ /* 0x0002a60000000200 */
[----:B------:R-:W-:Y:S02]  /*6210*/  FMUL.FTZ R165, R4, c[0x0][0x320] ;  /* 0x0000c80004a57a20 */ /* 0x000fe40000410000 */
[----:B------:R-:W-:Y:S02]  /*6220*/  FMUL.FTZ R167, R5, c[0x0][0x320] ;  /* 0x0000c80005a77a20 */ /* 0x000fe40000410000 */
[C---:B------:R-:W-:Y:S02]  /*6230*/  HMMA.16816.F32.BF16 R20, R172.reuse, R140, R20 ;  /* 0x0000008cac14723c */ /* 0x040fe40000041814 */
[----:B------:R-:W3:Y:S02]  /*6240*/  MUFU.TANH R165, R165 ;  /* 0x000000a500a57308 */ /* 0x000ee40000002400 */
[----:B------:R-:W-:Y:S02]  /*6250*/  FMUL.FTZ R2, R6, c[0x0][0x320] ;  /* 0x0000c80006027a20 */ /* 0x000fe40000410000 */
[----:B------:R-:W-:Y:S02]  /*6260*/  FMUL.FTZ R164, R7, c[0x0][0x320] ;  /* 0x0000c80007a47a20 */ /* 0x000fe40000410000 */
[C---:B------:R-:W-:Y:S04]  /*6270*/  HMMA.16816.F32.BF16 R24, R172.reuse, R142, R24 ;  /* 0x0000008eac18723c */ /* 0x040fe80000041818 */
[----:B------:R-:W4:Y:S01]  /*6280*/  MUFU.TANH R167, R167 ;  /* 0x000000a700a77308 */ /* 0x000f220000002400 */
[----:B------:R-:W-:Y:S02]  /*6290*/  FMUL.FTZ R169, R8, c[0x0][0x320] ;  /* 0x0000c80008a97a20 */ /* 0x000fe40000410000 */
[----:B------:R-:W-:Y:S02]  /*62a0*/  FMUL.FTZ R171, R9, c[0x0][0x320] ;  /* 0x0000c80009ab7a20 */ /* 0x000fe40000410000 */
[----:B------:R-:W-:Y:S03]  /*62b0*/  FMUL.FTZ R166, R10, c[0x0][0x320] ;  /* 0x0000c8000aa67a20 */ /* 0x000fe60000410000 */
[----:B------:R-:W-:Y:S02]  /*62c0*/  FMUL.FTZ R168, R11, c[0x0][0x320] ;  /* 0x0000c8000ba87a20 */ /* 0x000fe40000410000 */
[----:B------:R-:W3:Y:S01]  /*62d0*/  MUFU.TANH R2, R2 ;  /* 0x0000000200027308 */ /* 0x000ee20000002400 */
[----:B------:R-:W-:Y:S02]  /*62e0*/  FMUL.FTZ R181, R12, c[0x0][0x320] ;  /* 0x0000c8000cb57a20 */ /* 0x000fe40000410000 */
[----:B------:R-:W-:Y:S02]  /*62f0*/  FMUL.FTZ R225, R22, c[0x0][0x320] ;  /* 0x0000c80016e17a20 */ /* 0x000fe40000410000 */
[----:B------:R-:W-:Y:S02]  /*6300*/  FMUL.FTZ R179, R13, c[0x0][0x320] ;  /* 0x0000c8000db37a20 */ /* 0x000fe40000410000 */
[----:B------:R-:W-:Y:S02]  /*6310*/  FMUL.FTZ R178, R14, c[0x0][0x320] ;  /* 0x0000c8000eb27a20 */ /* 0x000fe40000410000 */
[----:B------:R-:W-:Y:S01]  /*6320*/  FMUL.FTZ R170, R15, c[0x0][0x320] ;  /* 0x0000c8000faa7a20 */ /* 0x000fe20000410000 */
[----:B-1----:R-:W1:Y:S01]  /*6330*/  MUFU.TANH R191, R225 ;  /* 0x000000e100bf7308 */ /* 0x002e620000002400 */
[C---:B--2---:R-:W-:Y:S03]  /*6340*/  HMMA.16816.F32.BF16 R28, R172.reuse, R136, R28 ;  /* 0x00000088ac1c723c */ /* 0x044fe6000004181c */
[----:B------:R-:W-:Y:S02]  /*6350*/  FMUL.FTZ R232, R27, c[0x0][0x320] ;  /* 0x0000c8001be87a20 */ /* 0x000fe40000410000 */
[----:B------:R-:W-:Y:S02]  /*6360*/  FMUL.FTZ R182, R16, c[0x0][0x320] ;  /* 0x0000c80010b67a20 */ /* 0x000fe40000410000 */
[----:B------:R-:W-:Y:S01]  /*6370*/  FMUL.FTZ R224, R17, c[0x0][0x320] ;  /* 0x0000c80011e07a20 */ /* 0x000fe20000410000 */
[----:B------:R-:W-:Y:S01]  /*6380*/  HMMA.16816.F32.BF16 R32, R172, R138, R32 ;  /* 0x0000008aac20723c */ /* 0x000fe20000041820 */
[----:B------:R2:W1:Y:S01]  /*6390*/  MUFU.TANH R225, R232 ;  /* 0x000000e800e17308 */ /* 0x0004620000002400 */
[----:B------:R-:W5:Y:S02]  /*63a0*/  SHFL.IDX PT, R173, R241, RZ, 0x1c1f ;  /* 0x001c1ffff1ad7589 */ /* 0x000f6400000e0000 */
[----:B------:R-:W-:Y:S02]  /*63b0*/  FMUL.FTZ R176, R18, c[0x0][0x320] ;  /* 0x0000c80012b07a20 */ /* 0x000fe40000410000 */
[----:B------:R-:W-:Y:S02]  /*63c0*/  FMUL.FTZ R177, R19, c[0x0][0x320] ;  /* 0x0000c80013b17a20 */ /* 0x000fe40000410000 */
[----:B------:R-:W-:Y:S03]  /*63d0*/  FMUL.FTZ R228, R20, c[0x0][0x320] ;  /* 0x0000c80014e47a20 */ /* 0x000fe60000410000 */
        /* <DEDUP_REMOVED lines=8> */
[----:B------:R-:W-:Y:S02]  /*6460*/  FMUL.FTZ R172, R29, c[0x0][0x320] ;  /* 0x0000c8001dac7a20 */ /* 0x000fe40000410000 */
[----:B------:R-:W-:Y:S01]  /*6470*/  FMUL.FTZ R231, R30, c[0x0][0x320] ;  /* 0x0000c8001ee77a20 */ /* 0x000fe20000410000 */
[-C--:B-----5:R-:W-:Y:S01]  /*6480*/  IADD3 R240, R238, R173.reuse, RZ ;  /* 0x000000adeef07210 */ /* 0x0a0fe20007ffe0ff */
[----:B------:R-:W-:Y:S01]  /*6490*/  FMUL.FTZ R175, R31, c[0x0][0x320] ;  /* 0x0000c8001faf7a20 */ /* 0x000fe20000410000 */
[----:B------:R-:W-:Y:S01]  /*64a0*/  IADD3 R239, R237, R173, RZ ;  /* 0x000000adedef7210 */ /* 0x000fe20007ffe0ff */
[----:B------:R-:W-:Y:S01]  /*64b0*/  FMUL.FTZ R236, R32, c[0x0][0x320] ;  /* 0x0000c80020ec7a20 */ /* 0x000fe20000410000 */
[----:B------:R-:W1:Y:S01]  /*64c0*/  MUFU.TANH R171, R171 ;  /* 0x000000ab00ab7308 */ /* 0x000e620000002400 */
[----:B------:R-:W-:Y:S02]  /*64d0*/  FMUL.FTZ R234, R33, c[0x0][0x320] ;  /* 0x0000c80021ea7a20 */ /* 0x000fe40000410000 */
[----:B------:R-:W-:Y:S02]  /*64e0*/  FMUL.FTZ R233, R34, c[0x0][0x320] ;  /* 0x0000c80022e97a20 */ /* 0x000fe40000410000 */
[----:B--2---:R-:W-:Y:S05]  /*64f0*/  FMUL.FTZ R232, R35, c[0x0][0x320] ;  /* 0x0000c80023e87a20 */ /* 0x004fea0000410000 */
[----:B------:R-:W2:Y:S10]  /*6500*/  MUFU.TANH R166, R166 ;  /* 0x000000a600a67308 */ /* 0x000eb40000002400 */
        /* <DEDUP_REMOVED lines=22> */
[----:B------:R-:W1:Y:S01]  /*6670*/  MUFU.TANH R232, R232 ;  /* 0x000000e800e87308 */ /* 0x000e620000002400 */
        /* <DEDUP_REMOVED lines=15> */
.L_x_1588:
[----:B------:R-:W-:Y:S04]  /*6770*/  MOV R0, c[0x0][0x32c] ;  /* 0x0000cb0000007a02 */ /* 0x000fe80000000f00 */
[----:B------:R-:W-:Y:S11]  /*6780*/  ISETP.NE.AND P0, PT, R0, 0x1, PT ;  /* 0x000000010000780c */ /* 0x000ff60003f05270 */
[----:B------:R-:W-:Y:S02]  /*6790*/  @!UPT UIADD3 URZ, URZ, URZ, URZ ;  /* 0x0000003f3f3ff290 */ /* 0x000fe4000fffe03f */
[----:B------:R-:W-:Y:S05]  /*67a0*/  @P0 IMAD.HI.U32 R0, R4, c[0x0][0x330], RZ ;  /* 0x0000cc0004000a27 */ /* 0x000fea00078e00ff */
[----:B------:R-:W-:Y:S02]  /*67b0*/  @P0 SHF.R.U32.HI R4, RZ, c[0x0][0x334], R0 ;  /* 0x0000cd00ff040a19 */ /* 0x000fe40000011600 */
.L_x_1589:
[----:B------:R-:W-:Y:S05]  /*67c0*/  BSYNC B0 ;  /* 0x0000000000007941 */ /* 0x000fea0003800000 */
.L_x_1587:
[----:B------:R-:W-:Y:S04]  /*67d0*/  IMAD R5, R4, c[0x0][0x32c], -R235 ;  /* 0x0000cb0004057a24 */ /* 0x000fe800078e0aeb */
[----:B------:R-:W-:Y:S05]  /*67e0*/  IMAD.IADD R0, R5, 0x1, -R208 ;  /* 0x0000000105007824 */ /* 0x000fea00078e0ad0 */
[----:B------:R-:W-:Y:S02]  /*67f0*/  IADD3 R5, R0, c[0x0][0x32c], RZ ;  /* 0x0000cb0000057a10 */ /* 0x000fe40007ffe0ff */
[----:B------:R-:W-:Y:S02]  /*6800*/  IMNMX R239, R239, R0, !PT ;  /* 0x00000000efef7217 */ /* 0x000fe40007800200 */
[----:B------:R-:W-:Y:S02]  /*6810*/  IMNMX R240, R240, R5, PT ;  /* 0x00000005f0f07217 */ /* 0x000fe40003800200 */
.L_x_1586:
[----:B--234-:R-:W-:Y:S01]  /*6820*/  ISETP.GT.AND P0, PT, R214, -0x1, PT ;  /* 0xffffffffd600780c */ /* 0x01cfe20003f04270 */
[----:B------:R-:W2:Y:S03]  /*6830*/  SHFL.IDX PT, R6, R241, 0x1, 0x1c1f ;  /* 0x003c1f00f1067f89 */ /* 0x000ea600000e0000 */
[C---:B------:R-:W-:Y:S02]  /*6840*/  ISETP.GT.AND P4, PT, R239.reuse, 0x1, P0 ;  /* 0x00000001ef00780c */ /* 0x040fe40000784270 */
[----:B------:R-:W-:Y:S02]  /*6850*/  ISETP.GT.AND P5, PT, R239, RZ, P0 ;  /* 0x000000ffef00720c */ /* 0x000fe400007a4270 */
[C---:B------:R-:W-:Y:S02]  /*6860*/  ISETP.LT.OR P4, PT, R240.reuse, 0x2, P4 ;  /* 0x00000002f000780c */ /* 0x040fe40002781670 */
[C---:B------:R-:W-:Y:S02]  /*6870*/  ISETP.LT.OR P5, PT, R240.reuse, 0x1, P5 ;  /* 0x00000001f000780c */ /* 0x040fe40002fa1670 */
[----:B------:R-:W-:Y:S02]  /*6880*/  FSEL R9, R167, -INF , !P4 ;  /* 0xff800000a7097808 */ /* 0x000fe40006000000 */
[C---:B------:R-:W-:Y:S02]  /*6890*/  ISETP.GT.AND P4, PT, R239.reuse, 0x10, P0 ;  /* 0x00000010ef00780c */ /* 0x040fe40000784270 */
[----:B------:R-:W-:Y:S02]  /*68a0*/  ISETP.GT.AND P6, PT, R239, 0x8, P0 ;  /* 0x00000008ef00780c */ /* 0x000fe400007c4270 */
[----:B------:R-:W-:Y:S02]  /*68b0*/  ISETP.LT.OR P4, PT, R240, 0x11, P4 ;  /* 0x00000011f000780c */ /* 0x000fe40002781670 */
[----:B------:R-:W-:Y:S02]  /*68c0*/  FSEL R11, R165, -INF , !P5 ;  /* 0xff800000a50b7808 */ /* 0x000fe40006800000 */
[----:B------:R-:W-:Y:S02]  /*68d0*/  ISETP.GT.AND P5, PT, R239, 0x9, P0 ;  /* 0x00000009ef00780c */ /* 0x000fe400007a4270 */
[----:B-1----:R-:W-:Y:S01]  /*68e0*/  FSEL R161, R181, -INF , !P4 ;  /* 0xff800000b5a17808 */ /* 0x002fe20006000000 */
[--C-:B--2---:R-:W-:Y:S01]  /*68f0*/  IMAD.IADD R0, R238, 0x1, R6.reuse ;  /* 0x00000001ee007824 */ /* 0x104fe200078e0206 */
[----:B------:R-:W-:Y:S01]  /*6900*/  ISETP.GT.AND P4, PT, R239, 0x19, P0 ;  /* 0x00000019ef00780c */ /* 0x000fe20000784270 */
[----:B------:R-:W-:Y:S01]  /*6910*/  IMAD.IADD R4, R237, 0x1, R6 ;  /* 0x00000001ed047824 */ /* 0x000fe200078e0206 */
[C---:B------:R-:W-:Y:S02]  /*6920*/  ISETP.LT.OR P6, PT, R240.reuse, 0x9, P6 ;  /* 0x00000009f000780c */ /* 0x040fe400037c1670 */
[C---:B------:R-:W-:Y:S02]  /*6930*/  ISETP.LT.OR P5, PT, R240.reuse, 0xa, P5 ;  /* 0x0000000af000780c */ /* 0x040fe40002fa1670 */
[----:B------:R-:W-:Y:S02]  /*6940*/  ISETP.LT.OR P4, PT, R240, 0x1a, P4 ;  /* 0x0000001af000780c */ /* 0x000fe40002781670 */
[----:B------:R-:W-:Y:S02]  /*6950*/  FSEL R5, R169, -INF , !P6 ;  /* 0xff800000a9057808 */ /* 0x000fe40007000000 */
[----:B------:R-:W-:Y:S02]  /*6960*/  ISETP.GT.AND P6, PT, R239, 0x11, P0 ;  /* 0x00000011ef00780c */ /* 0x000fe400007c4270 */
[----:B------:R-:W-:Y:S02]  /*6970*/  FSEL R7, R171, -INF , !P5 ;  /* 0xff800000ab077808 */ /* 0x000fe40006800000 */
[C---:B------:R-:W-:Y:S02]  /*6980*/  ISETP.GT.AND P5, PT, R239.reuse, 0x18, P0 ;  /* 0x00000018ef00780c */ /* 0x040fe400007a4270 */
        /* <DEDUP_REMOVED lines=45> */
.L_x_1592:
[----:B------:R-:W-:Y:S04]  /*6c60*/  MOV R6, c[0x0][0x32c] ;  /* 0x0000cb0000067a02 */ /* 0x000fe80000000f00 */
[----:B------:R-:W-:Y:S11]  /*6c70*/  ISETP.NE.AND P4, PT, R6, 0x1, PT ;  /* 0x000000010600780c */ /* 0x000ff60003f85270 */
[----:B------:R-:W-:Y:S02]  /*6c80*/  @!UPT UIADD3 URZ, URZ, URZ, URZ ;  /* 0x0000003f3f3ff290 */ /* 0x000fe4000fffe03f */
[----:B------:R-:W-:Y:S05]  /*6c90*/  @P4 IMAD.HI.U32 R6, R8, c[0x0][0x330], RZ ;  /* 0x0000cc0008064a27 */ /* 0x000fea00078e00ff */
[----:B------:R-:W-:Y:S02]  /*6ca0*/  @P4 SHF.R.U32.HI R8, RZ, c[0x0][0x334], R6 ;  /* 0x0000cd00ff084a19 */ /* 0x000fe40000011606 */
.L_x_1593:
[----:B------:R-:W-:Y:S05]  /*6cb0*/  BSYNC B0 ;  /* 0x0000000000007941 */ /* 0x000fea0003800000 */
.L_x_1591:
[----:B------:R-:W-:Y:S04]  /*6cc0*/  IMAD R235, R8, c[0x0][0x32c], -R235 ;  /* 0x0000cb0008eb7a24 */ /* 0x000fe800078e0aeb */
[----:B------:R-:W-:Y:S05]  /*6cd0*/  IMAD.IADD R235, R235, 0x1, -R208 ;  /* 0x00000001ebeb7824 */ /* 0x000fea00078e0ad0 */
[----:B------:R-:W-:Y:S02]  /*6ce0*/  IADD3 R13, R235, c[0x0][0x32c], RZ ;  /* 0x0000cb00eb0d7a10 */ /* 0x000fe40007ffe0ff */
[----:B------:R-:W-:Y:S02]  /*6cf0*/  IMNMX R4, R4, R235, !PT ;  /* 0x000000eb04047217 */ /* 0x000fe40007800200 */
[----:B------:R-:W-:Y:S02]  /*6d00*/  IMNMX R0, R0, R13, PT ;  /* 0x0000000d00007217 */ /* 0x000fe40003800200 */
.L_x_1590:
[----:B------:R-:W-:Y:S01]  /*6d10*/  FMNMX.FTZ R6, R11, R132, !PT ;  /* 0x000000840b067209 */ /* 0x000fe20007810000 */
[----:B------:R-:W-:Y:S04]  /*6d20*/  DEPBAR.LE SB0, 0x2 ;  /* 0x000080800000791a */ /* 0x000fe80000000000 */
[----:B------:R-:W-:Y:S01]  /*6d30*/  FMNMX.FTZ R6, R9, R6, !PT ;  /* 0x0000000609067209 */ /* 0x000fe20007810000 */
[----:B------:R-:W-:Y:S01]  /*6d40*/  BAR.SYNC.DEFER_BLOCKING 0x0 ;  /* 0x0000000000007b1d */ /* 0x000fe20000010000 */
[C---:B------:R-:W-:Y:S01]  /*6d50*/  ISETP.GT.AND P6, PT, R4.reuse, RZ, P0 ;  /* 0x000000ff0400720c */ /* 0x040fe200007c4270 */
[----:B------:R-:W-:Y:S01]  /*6d60*/  UIADD3 UR12, UR5, 0x1, URZ ;  /* 0x00000001050c7890 */ /* 0x000fe2000fffe03f */
[----:B------:R-:W-:Y:S01]  /*6d70*/  FMNMX.FTZ R6, R5, R6, !PT ;  /* 0x0000000605067209 */ /* 0x000fe20007810000 */
[----:B------:R-:W-:Y:S01]  /*6d80*/  UISETP.GE.AND UP0, UPT, UR5, 0x1, UPT ;  /* 0x000000010500788c */ /* 0x000fe2000bf06270 */
[----:B------:R-:W-:Y:S02]  /*6d90*/  ISETP.GT.AND P5, PT, R4, 0x1, P0 ;  /* 0x000000010400780c */ /* 0x000fe400007a4270 */
[----:B------:R-:W-:Y:S01]  /*6da0*/  FMNMX.FTZ R6, R7, R6, !PT ;  /* 0x0000000607067209 */ /* 0x000fe20007810000 */
[----:B------:R-:W-:Y:S01]  /*6db0*/  USEL UR5, UR12, URZ, !UP0 ;  /* 0x0000003f0c057287 */ /* 0x000fe2000c000000 */
[----:B------:R-:W-:Y:S02]  /*6dc0*/  ISETP.LT.OR P6, PT, R0, 0x1, P6 ;  /* 0x000000010000780c */ /* 0x000fe400037c1670 */
[----:B------:R-:W-:Y:S02]  /*6dd0*/  FMNMX.FTZ R6, R161, R6, !PT ;  /* 0x00000006a1067209 */ /* 0x000fe40007810000 */
[----:B------:R-:W-:Y:S02]  /*6de0*/  FSEL R10, R2, -INF , !P6 ;  /* 0xff800000020a7808 */ /* 0x000fe40007000000 */
[----:B------:R-:W-:Y:S02]  /*6df0*/  ISETP.GT.AND P4, PT, R4, 0x8, P0 ;  /* 0x000000080400780c */ /* 0x000fe40000784270 */
[----:B------:R-:W-:Y:S02]  /*6e00*/  ISETP.LT.OR P5, PT, R0, 0x2, P5 ;  /* 0x000000020000780c */ /* 0x000fe40002fa1670 */
[----:B------:R-:W-:Y:S02]  /*6e10*/  FMNMX.FTZ R13, R10, R3, !PT ;  /* 0x000000030a0d7209 */ /* 0x000fe40007810000 */
[----:B------:R-:W-:Y:S02]  /*6e20*/  FMNMX.FTZ R6, R167, R6, !PT ;  /* 0x00000006a7067209 */ /* 0x000fe40007810000 */
[----:B------:R-:W-:Y:S01]  /*6e30*/  ISETP.GT.AND P6, PT, R4, 0x9, P0 ;  /* 0x000000090400780c */ /* 0x000fe200007c4270 */
[----:B------:R-:W-:Y:S01]  /*6e40*/  LDSM.16.MT88.4 R28, [R134+UR4+0x100] ;  /* 0x00010004861c783b */ /* 0x000fe20008004200 */
[----:B------:R-:W-:Y:S02]  /*6e50*/  ISETP.LT.OR P4, PT, R0, 0x9, P4 ;  /* 0x000000090000780c */ /* 0x000fe40002781670 */
[----:B------:R-:W-:Y:S02]  /*6e60*/  FSEL R164, R164, -INF , !P5 ;  /* 0xff800000a4a47808 */ /* 0x000fe40006800000 */
[----:B------:R-:W-:Y:S02]  /*6e70*/  FSEL R8, R166, -INF , !P4 ;  /* 0xff800000a6087808 */ /* 0x000fe40006000000 */
[----:B------:R-:W-:Y:S02]  /*6e80*/  FMNMX.FTZ R6, R163, R6, !PT ;  /* 0x00000006a3067209 */ /* 0x000fe40007810000 */
[----:B------:R-:W-:Y:S02]  /*6e90*/  ISETP.GT.AND P5, PT, R4, 0x10, P0 ;  /* 0x000000100400780c */ /* 0x000fe400007a4270 */
[----:B------:R-:W-:Y:S02]  /*6ea0*/  ISETP.LT.OR P6, PT, R0, 0xa, P6 ;  /* 0x0000000a0000780c */ /* 0x000fe400037c1670 */
[----:B------:R-:W-:Y:S02]  /*6eb0*/  FMNMX.FTZ R13, R164, R13, !PT ;  /* 0x0000000da40d7209 */ /* 0x000fe40007810000 */
[----:B------:R-:W-:Y:S02]  /*6ec0*/  FMNMX.FTZ R2, R165, R6, !PT ;  /* 0x00000006a5027209 */ /* 0x000fe40007810000 */
[----:B------:R-:W-:Y:S02]  /*6ed0*/  FSEL R6, R168, -INF , !P6 ;  /* 0xff800000a8067808 */ /* 0x000fe40007000000 */
[----:B------:R-:W-:Y:S02]  /*6ee0*/  FMNMX.FTZ R13, R8, R13, !PT ;  /* 0x0000000d080d7209 */ /* 0x000fe40007810000 */
[----:B------:R-:W-:Y:S02]  /*6ef0*/  ISETP.GT.AND P4, PT, R4, 0x11, P0 ;  /* 0x000000110400780c */ /* 0x000fe40000784270 */
[----:B------:R-:W-:Y:S02]  /*6f00*/  ISETP.LT.OR P5, PT, R0, 0x11, P5 ;  /* 0x000000110000780c */ /* 0x000fe40002fa1670 */
[----:B------:R-:W-:Y:S02]  /*6f10*/  FMNMX.FTZ R15, R6, R13, !PT ;  /* 0x0000000d060f7209 */ /* 0x000fe40007810000 */
[----:B------:R-:W-:Y:S02]  /*6f20*/  FSEL R178, R178, -INF , !P5 ;  /* 0xff800000b2b27808 */ /* 0x000fe40006800000 */
[----:B------:R-:W-:Y:S02]  /*6f30*/  ISETP.GT.AND P6, PT, R4, 0x18, P0 ;  /* 0x000000180400780c */ /* 0x000fe400007c4270 */
[----:B------:R-:W-:Y:S02]  /*6f40*/  ISETP.LT.OR P4, PT, R0, 0x12, P4 ;  /* 0x000000120000780c */ /* 0x000fe40002781670 */
[----:B------:R-:W-:Y:S02]  /*6f50*/  FMNMX.FTZ R15, R178, R15, !PT ;  /* 0x0000000fb20f7209 */ /* 0x000fe40007810000 */
[----:B------:R-:W-:Y:S02]  /*6f60*/  FMNMX.FTZ R2, R169, R2, !PT ;  /* 0x00000002a9027209 */ /* 0x000fe40007810000 */
[----:B------:R-:W-:Y:S02]  /*6f70*/  ISETP.GT.AND P5, PT, R4, 0x19, P0 ;  /* 0x000000190400780c */ /* 0x000fe400007a4270 */
[----:B------:R-:W-:Y:S02]  /*6f80*/  FSEL R166, R170, -INF , !P4 ;  /* 0xff800000aaa67808 */ /* 0x000fe40006000000 */
[----:B------:R-:W-:Y:S02]  /*6f90*/  ISETP.LT.OR P6, PT, R0, 0x19, P6 ;  /* 0x000000190000780c */ /* 0x000fe400037c1670 */
[----:B------:R-:W-:Y:S02]  /*6fa0*/  FMNMX.FTZ R2, R173, R2, !PT ;  /* 0x00000002ad027209 */ /* 0x000fe40007810000 */
[----:B------:R-:W-:Y:S02]  /*6fb0*/  ISETP.GT.AND P4, PT, R4, 0x20, P0 ;  /* 0x000000200400780c */ /* 0x000fe40000784270 */
[----:B------:R-:W-:Y:S02]  /*6fc0*/  ISETP.LT.OR P5, PT, R0, 0x1a, P5 ;  /* 0x0000001a0000780c */ /* 0x000fe40002fa1670 */
[----:B------:R-:W-:Y:S02]  /*6fd0*/  FSEL R176, R176, -INF , !P6 ;  /* 0xff800000b0b07808 */ /* 0x000fe40007000000 */
[----:B------:R-:W-:Y:S02]  /*6fe0*/  FMNMX.FTZ R15, R166, R15, !PT ;  /* 0x0000000fa60f7209 */ /* 0x000fe40007810000 */
[----:B------:R-:W-:Y:S02]  /*6ff0*/  FMNMX.FTZ R2, R171, R2, !PT ;  /* 0x00000002ab027209 */ /* 0x000fe40007810000 */
[----:B------:R-:W-:Y:S02]  /*7000*/  FSEL R168, R177, -INF , !P5 ;  /* 0xff800000b1a87808 */ /* 0x000fe40006800000 */
[----:B------:R-:W-:Y:S02]  /*7010*/  ISETP.GT.AND P6, PT, R4, 0x21, P0 ;  /* 0x000000210400780c */ /* 0x000fe400007c4270 */
[----:B------:R-:W-:Y:S02]  /*7020*/  ISETP.LT.OR P4, PT, R0, 0x21, P4 ;  /* 0x000000210000780c */ /* 0x000fe40002781670 */
        /* <DEDUP_REMOVED lines=8> */
[----:B------:R-:W-:Y:S02]  /*70b0*/  FMNMX.FTZ R15, R174, R15, !PT ;  /* 0x0000000fae0f7209 */ /* 0x000fe40007810000 */
[----:B------:R-:W-:Y:S02]  /*70c0*/  ISETP.GT.AND P4, PT, R4, 0x29, P0 ;  /* 0x000000290400780c */ /* 0x000fe40000784270 */
[C---:B------:R-:W-:Y:S02]  /*70d0*/  ISETP.LT.OR P5, PT, R0.reuse, 0x29, P5 ;  /* 0x000000290000780c */ /* 0x040fe40002fa1670 */
[----:B------:R-:W-:Y:S02]  /*70e0*/  FMNMX.FTZ R2, R147, R2, !PT ;  /* 0x0000000293027209 */ /* 0x000fe40007810000 */
[----:B------:R-:W-:Y:S02]  /*70f0*/  ISETP.LT.OR P4, PT, R0, 0x2a, P4 ;  /* 0x0000002a0000780c */ /* 0x000fe40002781670 */
[----:B------:R-:W-:Y:S02]  /*7100*/  ISETP.GT.AND P6, PT, R4, 0x30, P0 ;  /* 0x000000300400780c */ /* 0x000fe400007c4270 */
[----:B------:R-:W-:Y:S02]  /*7110*/  FSEL R170, R226, -INF , !P5 ;  /* 0xff800000e2aa7808 */ /* 0x000fe40006800000 */
[----:B------:R-:W-:Y:S02]  /*7120*/  FMNMX.FTZ R15, R172, R15, !PT ;  /* 0x0000000fac0f7209 */ /* 0x000fe40007810000 */
[----:B------:R-:W-:Y:S02]  /*7130*/  FMNMX.FTZ R2, R145, R2, !PT ;  /* 0x0000000291027209 */ /* 0x000fe40007810000 */
[----:B------:R-:W-:Y:S02]  /*7140*/  FSEL R150, R225, -INF , !P4 ;  /* 0xff800000e1967808 */ /* 0x000fe40006000000 */
[----:B------:R-:W-:Y:S02]  /*7150*/  ISETP.LT.OR P6, PT, R0, 0x31, P6 ;  /* 0x000000310000780c */ /* 0x000fe400037c1670 */
[----:B------:R-:W-:Y:S02]  /*7160*/  FMNMX.FTZ R15, R170, R15, !PT ;  /* 0x0000000faa0f7209 */ /* 0x000fe40007810000 */
[----:B------:R-:W-:Y:S02]  /*7170*/  ISETP.GT.AND P5, PT, R4, 0x31, P0 ;  /* 0x000000310400780c */ /* 0x000fe400007a4270 */
[----:B------:R-:W-:Y:S02]  /*7180*/  FMNMX.FTZ R13, R143, R2, !PT ;  /* 0x000000028f0d7209 */ /* 0x000fe40007810000 */
[----:B------:R-:W-:Y:S02]  /*7190*/  FSEL R146, R231, -INF , !P6 ;  /* 0xff800000e7927808 */ /* 0x000fe40007000000 */
[----:B------:R-:W-:Y:S01]  /*71a0*/  FMNMX.FTZ R15, R150, R15, !PT ;  /* 0x0000000f960f7209 */ /* 0x000fe20007810000 */
[----:B------:R-:W1:Y:S01]  /*71b0*/  SHFL.BFLY PT, R2, R13, 0x2, 0x1f ;  /* 0x0c401f000d027f89 */ /* 0x000e6200000e0000 */
        /* <DEDUP_REMOVED lines=9> */
[----:B------:R-:W-:Y:S02]  /*7250*/  FMNMX.FTZ R19, R142, R15, !PT ;  /* 0x0000000f8e137209 */ /* 0x000fe40007810000 */
[----:B------:R-:W-:Y:S02]  /*7260*/  FSEL R140, R232, -INF , !P0 ;  /* 0xff800000e88c7808 */ /* 0x000fe40004000000 */
[----:B------:R-:W-:Y:S02]  /*7270*/  IADD3 R16, R134, UR4, RZ ;  /* 0x0000000486107c10 */ /* 0x000fe4000fffe0ff */
[----:B------:R-:W-:Y:S02]  /*7280*/  FMNMX.FTZ R17, R140, R19, !PT ;  /* 0x000000138c117209 */ /* 0x000fe40007810000 */
[----:B-1----:R-:W-:Y:S02]  /*7290*/  FMNMX.FTZ R4, R13, R2, !PT ;  /* 0x000000020d047209 */ /* 0x002fe40007810000 */
[----:B------:R-:W-:Y:S01]  /*72a0*/  IADD3 R152, R187, R16, RZ ;  /* 0x00000010bb987210 */ /* 0x000fe20007ffe0ff */
[----:B------:R-:W1:Y:S08]  /*72b0*/  SHFL.BFLY PT, R0, R17, 0x2, 0x1f ;  /* 0x0c401f0011007f89 */ /* 0x000e7000000e0000 */
[----:B------:R-:W2:Y:S01]  /*72c0*/  SHFL.BFLY PT, R15, R4, 0x1, 0x1f ;  /* 0x0c201f00040f7f89 */ /* 0x000ea200000e0000 */
[----:B-1----:R-:W-:Y:S07]  /*72d0*/  FMNMX.FTZ R13, R17, R0, !PT ;  /* 0x00000000110d7209 */ /* 0x002fee0007810000 */
[----:B------:R-:W1:Y:S01]  /*72e0*/  SHFL.BFLY PT, R0, R13, 0x1, 0x1f ;  /* 0x0c201f000d007f89 */ /* 0x000e6200000e0000 */
[----:B--2---:R-:W-:Y:S04]  /*72f0*/  FMNMX.FTZ R2, R4, R15, !PT ;  /* 0x0000000f04027209 */ /* 0x004fe80007810000 */
[C---:B------:R-:W-:Y:S01]  /*7300*/  FSETP.NEU.FTZ.AND P0, PT, R2.reuse, -INF , PT ;  /* 0xff8000000200780b */ /* 0x040fe20003f1d000 */
[----:B------:R-:W-:Y:S05]  /*7310*/  FMUL.FTZ R148, R2, c[0x0][0x2d0] ;  /* 0x0000b40002947a20 */ /* 0x000fea0000410000 */
[----:B------:R-:W-:Y:S05]  /*7320*/  FSEL R148, R148, RZ, P0 ;  /* 0x000000ff94947208 */ /* 0x000fea0000000000 */
[--C-:B------:R-:W-:Y:S01]  /*7330*/  FFMA.FTZ R158, R5, c[0x0][0x2d0], -R148.reuse ;  /* 0x0000b400059e7a23 */ /* 0x100fe20000010894 */
[----:B------:R-:W-:Y:S01]  /*7340*/  FSEL R5, R2, RZ, P0 ;  /* 0x000000ff02057208 */ /* 0x000fe20000000000 */
[--C-:B------:R-:W-:Y:S02]  /*7350*/  FFMA.FTZ R160, R11, c[0x0][0x2d0], -R148.reuse ;  /* 0x0000b4000ba07a23 */ /* 0x100fe40000010894 */
[----:B------:R-:W-:Y:S01]  /*7360*/  FFMA.FTZ R159, R9, c[0x0][0x2d0], -R148 ;  /* 0x0000b400099f7a23 */ /* 0x000fe20000010894 */
[----:B-1----:R-:W-:Y:S01]  /*7370*/  FMNMX.FTZ R0, R13, R0, !PT ;  /* 0x000000000d007209 */ /* 0x002fe20007810000 */
[----:B------:R-:W-:Y:S01]  /*7380*/  FADD.FTZ R4, -R5, R132 ;  /* 0x0000008405047221 */ /* 0x000fe20000010100 */
[----:B------:R-:W1:Y:S01]  /*7390*/  LDSM.16.MT88.4 R12, [R135+UR4+0x100] ;  /* 0x00010004870c783b */ /* 0x000e620008004200 */
[--C-:B------:R-:W-:Y:S01]  /*73a0*/  FFMA.FTZ R155, R7, c[0x0][0x2d0], -R148.reuse ;  /* 0x0000b400079b7a23 */ /* 0x100fe20000010894 */
[C---:B------:R-:W-:Y:S01]  /*73b0*/  FSETP.NEU.FTZ.AND P0, PT, R0.reuse, -INF , PT ;  /* 0xff8000000000780b */ /* 0x040fe20003f1d000 */
[----:B------:R-:W-:Y:S01]  /*73c0*/  FMUL.FTZ R141, R0, c[0x0][0x2d0] ;  /* 0x0000b400008d7a20 */ /* 0x000fe20000410000 */
[----:B------:R-:W-:Y:S01]  /*73d0*/  MUFU.EX2 R160, R160 ;  /* 0x000000a000a07308 */ /* 0x000fe20000000800 */
[----:B------:R-:W-:Y:S01]  /*73e0*/  FMUL.FTZ R132, R4, c[0x0][0x2d0] ;  /* 0x0000b40004847a20 */ /* 0x000fe20000410000 */
[----:B------:R-:W-:Y:S01]  /*73f0*/  FSEL R4, R0, RZ, P0 ;  /* 0x000000ff00047208 */ /* 0x000fe20000000000 */
[--C-:B------:R-:W-:Y:S01]  /*7400*/  FFMA.FTZ R177, R147, c[0x0][0x2d0], -R148.reuse ;  /* 0x0000b40093b17a23 */ /* 0x100fe20000010894 */
[----:B------:R-:W-:Y:S01]  /*7410*/  FSEL R141, R141, RZ, P0 ;  /* 0x000000ff8d8d7208 */ /* 0x000fe20000000000 */
[--C-:B------:R-:W-:Y:S02]  /*7420*/  FFMA.FTZ R179, R145, c[0x0][0x2d0], -R148.reuse ;  /* 0x0000b40091b37a23 */ /* 0x100fe40000010894 */
[----:B------:R-:W-:Y:S02]  /*7430*/  FADD.FTZ R4, -R4, R3 ;  /* 0x0000000304047221 */ /* 0x000fe40000010100 */
[--C-:B------:R-:W-:Y:S01]  /*7440*/  FFMA.FTZ R157, R10, c[0x0][0x2d0], -R141.reuse ;  /* 0x0000b4000a9d7a23 */ /* 0x100fe2000001088d */
[----:B------:R-:W2:Y:S01]  /*7450*/  MUFU.EX2 R159, R159 ;  /* 0x0000009f009f7308 */ /* 0x000ea20000000800 */
[--C-:B------:R-:W-:Y:S02]  /*7460*/  FFMA.FTZ R156, R164, c[0x0][0x2d0], -R141.reuse ;  /* 0x0000b400a49c7a23 */ /* 0x100fe4000001088d */
[--C-:B------:R-:W-:Y:S02]  /*7470*/  FFMA.FTZ R153, R8, c[0x0][0x2d0], -R141.reuse ;  /* 0x0000b40008997a23 */ /* 0x100fe4000001088d */
[--C-:B------:R-:W-:Y:S02]  /*7480*/  FFMA.FTZ R154, R6, c[0x0][0x2d0], -R141.reuse ;  /* 0x0000b400069a7a23 */ /* 0x100fe4000001088d */
[----:B------:R-:W-:Y:S01]  /*7490*/  FMUL.FTZ R3, R4, c[0x0][0x2d0] ;  /* 0x0000b40004037a20 */ /* 0x000fe20000410000 */
[----:B------:R-:W-:Y:S01]  /*74a0*/  IADD3 R4, R135, UR4, RZ ;  /* 0x0000000487047c10 */ /* 0x000fe2000fffe0ff */
[--C-:B------:R-:W-:Y:S01]  /*74b0*/  FFMA.FTZ R175, R150, c[0x0][0x2d0], -R141.reuse ;  /* 0x0000b40096af7a23 */ /* 0x100fe2000001088d */
[----:B------:R-:W-:Y:S01]  /*74c0*/  MUFU.EX2 R158, R158 ;  /* 0x0000009e009e7308 */ /* 0x000fe20000000800 */
[--C-:B------:R-:W-:Y:S01]  /*74d0*/  FFMA.FTZ R181, R146, c[0x0][0x2d0], -R141.reuse ;  /* 0x0000b40092b57a23 */ /* 0x100fe2000001088d */
[----:B------:R-:W-:Y:S01]  /*74e0*/  IADD3 R133, R187, R4, RZ ;  /* 0x00000004bb857210 */ /* 0x000fe20007ffe0ff */
[--C-:B------:R-:W-:Y:S02]  /*74f0*/  FFMA.FTZ R182, R144, c[0x0][0x2d0], -R141.reuse ;  /* 0x0000b40090b67a23 */ /* 0x100fe4000001088d */
[----:B------:R-:W-:Y:S01]  /*7500*/  LDSM.16.MT88.4 R144, [R135+UR4+0x3900] ;  /* 0x003900048790783b */ /* 0x000fe20008004200 */
[--C-:B------:R-:W-:Y:S02]  /*7510*/  FFMA.FTZ R183, R142, c[0x0][0x2d0], -R141.reuse ;  /* 0x0000b4008eb77a23 */ /* 0x100fe4000001088d */
[--C-:B------:R-:W-:Y:S02]  /*7520*/  FFMA.FTZ R161, R161, c[0x0][0x2d0], -R148.reuse ;  /* 0x0000b400a1a17a23 */ /* 0x100fe40000010894 */
[----:B------:R-:W3:Y:S01]  /*7530*/  MUFU.EX2 R155, R155 ;  /* 0x0000009b009b7308 */ /* 0x000ee20000000800 */
[--C-:B------:R-:W-:Y:S02]  /*7540*/  FFMA.FTZ R162, R167, c[0x0][0x2d0], -R148.reuse ;  /* 0x0000b400a7a27a23 */ /* 0x100fe40000010894 */
[----:B------:R-:W4:Y:S01]  /*7550*/  LDSM.16.MT88.4 R20, [R133+0x100] ;  /* 0x000100008514783b */ /* 0x000f220000004200 */
[----:B--2---:R-:W-:Y:S01]  /*7560*/  F2FP.BF16.PACK_AB R136, R159, R160 ;  /* 0x000000a09f88723e */ /* 0x004fe200000010ff */
[--C-:B------:R-:W-:Y:S02]  /*7570*/  FFMA.FTZ R163, R163, c[0x0][0x2d0], -R148.reuse ;  /* 0x0000b400a3a37a23 */ /* 0x100fe40000010894 */
[--C-:B------:R-:W-:Y:S02]  /*7580*/  FFMA.FTZ R164, R165, c[0x0][0x2d0], -R148.reuse ;  /* 0x0000b400a5a47a23 */ /* 0x100fe40000010894 */
[--C-:B------:R-:W-:Y:S01]  /*7590*/  FFMA.FTZ R165, R178, c[0x0][0x2d0], -R141.reuse ;  /* 0x0000b400b2a57a23 */ /* 0x100fe2000001088d */
[----:B------:R-:W2:Y:S01]  /*75a0*/  MUFU.EX2 R132, R132 ;  /* 0x0000008400847308 */ /* 0x000ea20000000800 */
[--C-:B------:R-:W-:Y:S02]  /*75b0*/  FFMA.FTZ R178, R151, c[0x0][0x2d0], -R148.reuse ;  /* 0x0000b40097b27a23 */ /* 0x100fe40000010894 */
[--C-:B------:R-:W-:Y:S02]  /*75c0*/  FFMA.FTZ R166, R166, c[0x0][0x2d0], -R141.reuse ;  /* 0x0000b400a6a67a23 */ /* 0x100fe4000001088d */
[--C-:B------:R-:W-:Y:S02]  /*75d0*/  FFMA.FTZ R167, R176, c[0x0][0x2d0], -R141.reuse ;  /* 0x0000b400b0a77a23 */ /* 0x100fe4000001088d */
[--C-:B------:R-:W-:Y:S02]  /*75e0*/  FFMA.FTZ R168, R168, c[0x0][0x2d0], -R141.reuse ;  /* 0x0000b400a8a87a23 */ /* 0x100fe4000001088d */
[--C-:B------:R-:W-:Y:S01]  /*75f0*/  FFMA.FTZ R169, R169, c[0x0][0x2d0], -R148.reuse ;  /* 0x0000b400a9a97a23 */ /* 0x100fe20000010894 */
[----:B------:R-:W-:Y:S01]  /*7600*/  MUFU.EX2 R157, R157 ;  /* 0x0000009d009d7308 */ /* 0x000fe20000000800 */
[--C-:B------:R-:W-:Y:S02]  /*7610*/  FFMA.FTZ R176, R173, c[0x0][0x2d0], -R148.reuse ;  /* 0x0000b400adb07a23 */ /* 0x100fe40000010894 */
[--C-:B------:R-:W-:Y:S01]  /*7620*/  FFMA.FTZ R171, R171, c[0x0][0x2d0], -R148.reuse ;  /* 0x0000b400abab7a23 */ /* 0x100fe20000010894 */
[----:B---3--:R-:W-:Y:S01]  /*7630*/  F2FP.BF16.PACK_AB R138, R155, R158 ;  /* 0x0000009e9b8a723e */ /* 0x008fe200000010ff */
[--C-:B------:R-:W-:Y:S02]  /*7640*/  FFMA.FTZ R173, R174, c[0x0][0x2d0], -R141.reuse ;  /* 0x0000b400aead7a23 */ /* 0x100fe4000001088d */
[--C-:B------:R-:W-:Y:S02]  /*7650*/  FFMA.FTZ R174, R149, c[0x0][0x2d0], -R148.reuse ;  /* 0x0000b40095ae7a23 */ /* 0x100fe40000010894 */
[----:B------:R-:W-:Y:S01]  /*7660*/  FFMA.FTZ R148, R143, c[0x0][0x2d0], -R148 ;  /* 0x0000b4008f947a23 */ /* 0x000fe20000010894 */
[----:B------:R-:W3:Y:S01]  /*7670*/  MUFU.EX2 R156, R156 ;  /* 0x0000009c009c7308 */ /* 0x000ee20000000800 */
[--C-:B------:R-:W-:Y:S02]  /*7680*/  FFMA.FTZ R172, R172, c[0x0][0x2d0], -R141.reuse ;  /* 0x0000b400acac7a23 */ /* 0x100fe4000001088d */
[--C-:B------:R-:W-:Y:S02]  /*7690*/  FFMA.FTZ R170, R170, c[0x0][0x2d0], -R141.reuse ;  /* 0x0000b400aaaa7a23 */ /* 0x100fe4000001088d */
[C---:B--2---:R-:W-:Y:S02]  /*76a0*/  FMUL.FTZ R4, R132.reuse, R128 ;  /* 0x0000008084047220 */ /* 0x044fe40000410000 */
[C---:B------:R-:W-:Y:S02]  /*76b0*/  FMUL.FTZ R5, R132.reuse, R129 ;  /* 0x0000008184057220 */ /* 0x040fe40000410000 */
[C---:B------:R-:W-:Y:S01]  /*76c0*/  FMUL.FTZ R8, R132.reuse, R124 ;  /* 0x0000007c84087220 */ /* 0x040fe20000410000 */
[----:B------:R-:W-:Y:S01]  /*76d0*/  MUFU.EX2 R153, R153 ;  /* 0x0000009900997308 */ /* 0x000fe20000000800 */
[C---:B------:R-:W-:Y:S02]  /*76e0*/  FMUL.FTZ R9, R132.reuse, R125 ;  /* 0x0000007d84097220 */ /* 0x040fe40000410000 */
[C---:B------:R-:W-:Y:S02]  /*76f0*/  FMUL.FTZ R16, R132.reuse, R116 ;  /* 0x0000007484107220 */ /* 0x040fe40000410000 */
[C---:B------:R-:W-:Y:S02]  /*7700*/  FMUL.FTZ R17, R132.reuse, R117 ;  /* 0x0000007584117220 */ /* 0x040fe40000410000 */
[C---:B------:R-:W-:Y:S02]  /*7710*/  FMUL.FTZ R24, R132.reuse, R108 ;  /* 0x0000006c84187220 */ /* 0x040fe40000410000 */
[C---:B------:R-:W-:Y:S01]  /*7720*/  FMUL.FTZ R25, R132.reuse, R109 ;  /* 0x0000006d84197220 */ /* 0x040fe20000410000 */
[----:B------:R-:W2:Y:S01]  /*7730*/  MUFU.EX2 R154, R154 ;  /* 0x0000009a009a7308 */ /* 0x000ea20000000800 */
[C---:B------:R-:W-:Y:S02]  /*7740*/  FMUL.FTZ R32, R132.reuse, R100 ;  /* 0x0000006484207220 */ /* 0x040fe40000410000 */
[----:B------:R-:W-:Y:S01]  /*7750*/  FMUL.FTZ R33, R132, R101 ;  /* 0x0000006584217220 */ /* 0x000fe20000410000 */
[----:B---3--:R-:W-:Y:S01]  /*7760*/  F2FP.BF16.PACK_AB R137, R156, R157 ;  /* 0x0000009d9c89723e */ /* 0x008fe200000010ff */
[----:B------:R-:W-:Y:S02]  /*7770*/  FFMA.FTZ R141, R140, c[0x0][0x2d0], -R141 ;  /* 0x0000b4008c8d7a23 */ /* 0x000fe4000001088d */
[C---:B------:R-:W-:Y:S02]  /*7780*/  FMUL.FTZ R36, R132.reuse, R36 ;  /* 0x0000002484247220 */ /* 0x040fe40000410000 */
[C---:B------:R-:W-:Y:S01]  /*7790*/  FMUL.FTZ R37, R132.reuse, R37 ;  /* 0x0000002584257220 */ /* 0x040fe20000410000 */
[----:B------:R-:W3:Y:S01]  /*77a0*/  MUFU.EX2 R3, R3 ;  /* 0x0000000300037308 */ /* 0x000ee20000000800 */
[C---:B------:R-:W-:Y:S02]  /*77b0*/  FMUL.FTZ R40, R132.reuse, R40 ;  /* 0x0000002884287220 */ /* 0x040fe40000410000 */
[C---:B------:R-:W-:Y:S02]  /*77c0*/  FMUL.FTZ R41, R132.reuse, R41 ;  /* 0x0000002984297220 */ /* 0x040fe40000410000 */
[C---:B------:R-:W-:Y:S02]  /*77d0*/  FMUL.FTZ R44, R132.reuse, R44 ;  /* 0x0000002c842c7220 */ /* 0x040fe40000410000 */
[C---:B------:R-:W-:Y:S02]  /*77e0*/  FMUL.FTZ R45, R132.reuse, R45 ;  /* 0x0000002d842d7220 */ /* 0x040fe40000410000 */
[C---:B------:R-:W-:Y:S01]  /*77f0*/  FMUL.FTZ R48, R132.reuse, R48 ;  /* 0x0000003084307220 */ /* 0x040fe20000410000 */
[----:B------:R-:W-:Y:S01]  /*7800*/  MUFU.EX2 R180, R148 ;  /* 0x0000009400b47308 */ /* 0x000fe20000000800 */
[C---:B------:R-:W-:Y:S02]  /*7810*/  FMUL.FTZ R49, R132.reuse, R49 ;  /* 0x0000003184317220 */ /* 0x040fe40000410000 */
[----:B------:R-:W-:Y:S01]  /*7820*/  FMUL.FTZ R52, R132, R52 ;  /* 0x0000003484347220 */ /* 0x000fe20000410000 */
[----:B--2---:R-:W-:Y:S01]  /*7830*/  F2FP.BF16.PACK_AB R139, R154, R153 ;  /* 0x000000999a8b723e */ /* 0x004fe200000010ff */
[C---:B------:R-:W-:Y:S02]  /*7840*/  FMUL.FTZ R53, R132.reuse, R53 ;  /* 0x0000003584357220 */ /* 0x040fe40000410000 */
[C---:B------:R-:W-:Y:S02]  /*7850*/  FMUL.FTZ R56, R132.reuse, R56 ;  /* 0x0000003884387220 */ /* 0x040fe40000410000 */
[C---:B------:R-:W-:Y:S01]  /*7860*/  FMUL.FTZ R57, R132.reuse, R57 ;  /* 0x0000003984397220 */ /* 0x040fe20000410000 */
[----:B------:R2:W-:Y:S01]  /*7870*/  MUFU.EX2 R224, R141 ;  /* 0x0000008d00e07308 */ /* 0x0005e20000000800 */
[C---:B------:R-:W-:Y:S02]  /*7880*/  FMUL.FTZ R60, R132.reuse, R60 ;  /* 0x0000003c843c7220 */ /* 0x040fe40000410000 */
[C---:B------:R-:W-:Y:S02]  /*7890*/  FMUL.FTZ R61, R132.reuse, R61 ;  /* 0x0000003d843d7220 */ /* 0x040fe40000410000 */
[C---:B---3--:R-:W-:Y:S02]  /*78a0*/  FMUL.FTZ R6, R3.reuse, R130 ;  /* 0x0000008203067220 */ /* 0x048fe40000410000 */
[C---:B------:R-:W-:Y:S02]  /*78b0*/  FMUL.FTZ R7, R3.reuse, R131 ;  /* 0x0000008303077220 */ /* 0x040fe40000410000 */
[----:B------:R-:W-:Y:S01]  /*78c0*/  LDSM.16.MT88.4 R128, [R133+0x2900] ;  /* 0x002900008580783b */ /* 0x000fe20000004200 */
[C---:B------:R-:W-:Y:S01]  /*78d0*/  FMUL.FTZ R10, R3.reuse, R126 ;  /* 0x0000007e030a7220 */ /* 0x040fe20000410000 */
[----:B------:R-:W-:Y:S01]  /*78e0*/  MUFU.EX2 R161, R161 ;  /* 0x000000a100a17308 */ /* 0x000fe20000000800 */
[C---:B------:R-:W-:Y:S02]  /*78f0*/  FMUL.FTZ R11, R3.reuse, R127 ;  /* 0x0000007f030b7220 */ /* 0x040fe40000410000 */
[C---:B-1----:R-:W-:Y:S03]  /*7900*/  HMMA.16816.F32.BF16 R4, R136.reuse, R12, R4 ;  /* 0x0000000c8804723c */ /* 0x042fe60000041804 */
[----:B------:R-:W-:Y:S02]  /*7910*/  LDSM.16.MT88.4 R124, [R135+UR4+0x2900] ;  /* 0x00290004877c783b */ /* 0x000fe40008004200 */
[C---:B------:R-:W-:Y:S02]  /*7920*/  FMUL.FTZ R18, R3.reuse, R118 ;  /* 0x0000007603127220 */ /* 0x040fe40000410000 */
[C---:B------:R-:W-:Y:S01]  /*7930*/  FMUL.FTZ R12, R132.reuse, R120 ;  /* 0x00000078840c7220 */ /* 0x040fe20000410000 */
[C---:B------:R-:W-:Y:S01]  /*7940*/  HMMA.16816.F32.BF16 R8, R136.reuse, R14, R8 ;  /* 0x0000000e8808723c */ /* 0x040fe20000041808 */
[----:B------:R-:W1:Y:S02]  /*7950*/  MUFU.EX2 R162, R162 ;  /* 0x000000a200a27308 */ /* 0x000e640000000800 */
[----:B--2---:R-:W-:Y:S01]  /*7960*/  LDSM.16.MT88.4 R140, [R152+0x1900] ;  /* 0x00190000988c783b */ /* 0x004fe20000004200 */
        /* <DEDUP_REMOVED lines=9> */
[C---:B----4-:R-:W-:Y:S01]  /*7a00*/  HMMA.16816.F32.BF16 R12, R136.reuse, R20, R12 ;  /* 0x00000014880c723c */ /* 0x050fe2000004180c */
[----:B------:R-:W2:Y:S02]  /*7a10*/  LDSM.16.MT88.4 R120, [R152+0x100] ;  /* 0x000100009878783b */ /* 0x000ea40000004200 */
[C---:B------:R-:W-:Y:S01]  /*7a20*/  FMUL.FTZ R35, R3.reuse, R103 ;  /* 0x0000006703237220 */ /* 0x040fe20000410000 */
[----:B------:R-:W-:Y:S01]  /*7a30*/  MUFU.EX2 R164, R164 ;  /* 0x000000a400a47308 */ /* 0x000fe20000000800 */
[C---:B------:R-:W-:Y:S02]  /*7a40*/  FMUL.FTZ R38, R3.reuse, R38 ;  /* 0x0000002603267220 */ /* 0x040fe40000410000 */
[C---:B------:R-:W-:Y:S01]  /*7a50*/  FMUL.FTZ R20, R132.reuse, R112 ;  /* 0x0000007084147220 */ /* 0x040fe20000410000 */
[C---:B------:R-:W-:Y:S01]  /*7a60*/  HMMA.16816.F32.BF16 R16, R136.reuse, R22, R16 ;  /* 0x000000168810723c */ /* 0x040fe20000041810 */
[----:B------:R-:W-:Y:S03]  /*7a70*/  LDSM.16.MT88.4 R100, [R134+UR4+0x2100] ;  /* 0x002100048664783b */ /* 0x000fe60008004200 */
        /* <DEDUP_REMOVED lines=8> */
[----:B------:R-:W3:Y:S01]  /*7b00*/  LDSM.16.MT88.4 R112, [R135+UR4+0x2100] ;  /* 0x002100048770783b */ /* 0x000ee20008004200 */
        /* <DEDUP_REMOVED lines=31> */
[----:B------:R-:W-:Y:S01]  /*7d00*/  LDSM.16.MT88.4 R112, [R135+UR4+0x900] ;  /* 0x000900048770783b */ /* 0x000fe20008004200 */
        /* <DEDUP_REMOVED lines=10> */
[----:B------:R-:W3:Y:S03]  /*7db0*/  LDSM.16.MT88.4 R104, [R135+UR4+0x4100] ;  /* 0x004100048768783b */ /* 0x000ee60008004200 */
        /* <DEDUP_REMOVED lines=16> */
[----:B------:R-:W2:Y:S01]  /*7ec0*/  LDSM.16.MT88.4 R108, [R134+UR4+0x4100] ;  /* 0x00410004866c783b */ /* 0x000ea20008004200 */
        /* <DEDUP_REMOVED lines=15> */
[----:B------:R-:W-:Y:S02]  /*7fc0*/  FMUL.FTZ R89, R132, R89 ;  /* 0x0000005984597220 */ /* 0x000fe40000410000 */
[C---:B------:R-:W-:Y:S01]  /*7fd0*/  FMUL.FTZ R90, R3.reuse, R90 ;  /* 0x0000005a035a7220 */ /* 0x040fe20000410000 */
[----:B------:R-:W-:Y:S01]  /*7fe0*/  F2FP.BF16.PACK_AB R100, R162, R161 ;  /* 0x000000a1a264723e */ /* 0x000fe200000010ff */
[C---:B------:R-:W-:Y:S01]  /*7ff0*/  HMMA.16816.F32.BF16 R80, R136.reuse, R102, R80 ;  /* 0x000000668850723c */ /* 0x040fe20000041850 */
[----:B------:R-:W-:Y:S03]  /*8000*/  MUFU.EX2 R179, R179 ;  /* 0x000000b300b37308 */ /* 0x000fe60000000800 */
[C---:B------:R-:W-:Y:S01]  /*8010*/  FMUL.FTZ R91, R3.reuse, R91 ;  /* 0x0000005b035b7220 */ /* 0x040fe20000410000 */
[----:B----4-:R-:W-:Y:S01]  /*8020*/  F2FP.BF16.PACK_AB R101, R166, R165 ;  /* 0x000000a5a665723e */ /* 0x010fe200000010ff */
[----:B------:R-:W-:Y:S01]  /*8030*/  FMUL.FTZ R92, R132, R92 ;  /* 0x0000005c845c7220 */ /* 0x000fe20000410000 */
[----:B------:R-:W-:Y:S01]  /*8040*/  F2FP.BF16.PACK_AB R102, R164, R163 ;  /* 0x000000a3a466723e */ /* 0x000fe200000010ff */
[C---:B--2---:R-:W-:Y:S03]  /*8050*/  HMMA.16816.F32.BF16 R84, R136.reuse, R108, R84 ;  /* 0x0000006c8854723c */ /* 0x044fe60000041854 */
[----:B------:R-:W-:Y:S01]  /*8060*/  MUFU.EX2 R181, R181 ;  /* 0x000000b500b57308 */ /* 0x000fe20000000800 */
[----:B------:R-:W-:Y:S01]  /*8070*/  FMUL.FTZ R93, R132, R93 ;  /* 0x0000005d845d7220 */ /* 0x000fe20000410000 */
[----:B-----5:R-:W-:Y:S01]  /*8080*/  F2FP.BF16.PACK_AB R103, R168, R167 ;  /* 0x000000a7a867723e */ /* 0x020fe200000010ff */
[C---:B------:R-:W-:Y:S02]  /*8090*/  FMUL.FTZ R94, R3.reuse, R94 ;  /* 0x0000005e035e7220 */ /* 0x040fe40000410000 */
[C---:B------:R-:W-:Y:S01]  /*80a0*/  HMMA.16816.F32.BF16 R88, R136.reuse, R110, R88 ;  /* 0x0000006e8858723c */ /* 0x040fe20000041858 */
[----:B------:R-:W1:Y:S03]  /*80b0*/  LDSM.16.MT88.4 R108, [R134+UR4+0x900] ;  /* 0x00090004866c783b */ /* 0x000e660008004200 */
[C---:B------:R-:W-:Y:S01]  /*80c0*/  FMUL.FTZ R95, R3.reuse, R95 ;  /* 0x0000005f035f7220 */ /* 0x040fe20000410000 */
[----:B------:R-:W2:Y:S01]  /*80d0*/  MUFU.EX2 R182, R182 ;  /* 0x000000b600b67308 */ /* 0x000ea20000000800 */
[C---:B------:R-:W-:Y:S02]  /*80e0*/  FMUL.FTZ R96, R132.reuse, R96 ;  /* 0x0000006084607220 */ /* 0x040fe40000410000 */
[C---:B------:R-:W-:Y:S03]  /*80f0*/  FMUL.FTZ R97, R132.reuse, R97 ;  /* 0x0000006184617220 */ /* 0x040fe60000410000 */
[C---:B---3--:R-:W-:Y:S03]  /*8100*/  HMMA.16816.F32.BF16 R92, R136.reuse, R104, R92 ;  /* 0x00000068885c723c */ /* 0x048fe6000004185c */
[C---:B------:R-:W-:Y:S01]  /*8110*/  FMUL.FTZ R98, R3.reuse, R98 ;  /* 0x0000006203627220 */ /* 0x040fe20000410000 */
[----:B------:R-:W3:Y:S01]  /*8120*/  MUFU.EX2 R183, R183 ;  /* 0x000000b700b77308 */ /* 0x000ee20000000800 */
[C---:B------:R-:W-:Y:S02]  /*8130*/  FMUL.FTZ R99, R3.reuse, R99 ;  /* 0x0000006303637220 */ /* 0x040fe40000410000 */
[----:B------:R-:W-:Y:S02]  /*8140*/  FFMA.FTZ R157, R3, R210, R157 ;  /* 0x000000d2039d7223 */ /* 0x000fe4000001009d */
[----:B------:R-:W-:Y:S03]  /*8150*/  FFMA.FTZ R160, R132, R211, R160 ;  /* 0x000000d384a07223 */ /* 0x000fe600000100a0 */
[----:B------:R-:W-:Y:S01]  /*8160*/  HMMA.16816.F32.BF16 R96, R136, R106, R96 ;  /* 0x0000006a8860723c */ /* 0x000fe20000041860 */
[----:B------:R-:W4:Y:S02]  /*8170*/  LDSM.16.MT88.4 R104, [R134+UR4+0x2900] ;  /* 0x002900048668783b */ /* 0x000f240008004200 */
[----:B------:R-:W-:Y:S01]  /*8180*/  MOV R132, R2 ;  /* 0x0000000200847202 */ /* 0x000fe20000000f00 */
[----:B------:R-:W-:Y:S02]  /*8190*/  FADD.FTZ R159, R159, R160 ;  /* 0x000000a09f9f7221 */ /* 0x000fe40000010000 */
[----:B------:R-:W-:Y:S02]  /*81a0*/  FADD.FTZ R156, R156, R157 ;  /* 0x0000009d9c9c7221 */ /* 0x000fe40000010000 */
[C---:B------:R-:W-:Y:S01]  /*81b0*/  HMMA.16816.F32.BF16 R4, R100.reuse, R112, R4 ;  /* 0x000000706404723c */ /* 0x040fe20000041804 */
[----:B------:R-:W-:Y:S04]  /*81c0*/  LDSM.16.MT88.4 R136, [R133+0x3100] ;  /* 0x003100008588783b */ /* 0x000fe80000004200 */
[----:B------:R-:W-:Y:S02]  /*81d0*/  FADD.FTZ R158, R158, R159 ;  /* 0x0000009f9e9e7221 */ /* 0x000fe40000010000 */
[----:B------:R-:W-:Y:S01]  /*81e0*/  FADD.FTZ R153, R153, R156 ;  /* 0x0000009c99997221 */ /* 0x000fe20000010000 */
[C---:B------:R-:W-:Y:S01]  /*81f0*/  HMMA.16816.F32.BF16 R8, R100.reuse, R114, R8 ;  /* 0x000000726408723c */ /* 0x040fe20000041808 */
[----:B------:R-:W5:Y:S03]  /*8200*/  LDSM.16.MT88.4 R112, [R152+0x2900] ;  /* 0x002900009870783b */ /* 0x000f660000004200 */
[----:B------:R-:W-:Y:S02]  /*8210*/  FADD.FTZ R158, R155, R158 ;  /* 0x0000009e9b9e7221 */ /* 0x000fe40000010000 */
[----:B------:R-:W-:Y:S02]  /*8220*/  FADD.FTZ R154, R154, R153 ;  /* 0x000000999a9a7221 */ /* 0x000fe40000010000 */
[C---:B------:R-:W-:Y:S04]  /*8230*/  HMMA.16816.F32.BF16 R12, R100.reuse, R116, R12 ;  /* 0x00000074640c723c */ /* 0x040fe8000004180c */
[----:B------:R-:W-:Y:S02]  /*8240*/  FADD.FTZ R161, R161, R158 ;  /* 0x0000009ea1a17221 */ /* 0x000fe40000010000 */
[----:B------:R-:W-:Y:S02]  /*8250*/  FADD.FTZ R165, R165, R154 ;  /* 0x0000009aa5a57221 */ /* 0x000fe40000010000 */
[C---:B------:R-:W-:Y:S01]  /*8260*/  HMMA.16816.F32.BF16 R16, R100.reuse, R118, R16 ;  /* 0x000000766410723c */ /* 0x040fe20000041810 */
[----:B------:R-:W-:Y:S03]  /*8270*/  LDSM.16.MT88.4 R116, [R133+0x4900] ;  /* 0x004900008574783b */ /* 0x000fe60000004200 */
[----:B------:R-:W-:Y:S02]  /*8280*/  FADD.FTZ R162, R162, R161 ;  /* 0x000000a1a2a27221 */ /* 0x000fe40000010000 */
[----:B------:R-:W-:Y:S02]  /*8290*/  FADD.FTZ R166, R166, R165 ;  /* 0x000000a5a6a67221 */ /* 0x000fe40000010000 */
[C---:B-1----:R-:W-:Y:S04]  /*82a0*/  HMMA.16816.F32.BF16 R20, R100.reuse, R108, R20 ;  /* 0x0000006c6414723c */ /* 0x042fe80000041814 */
[----:B------:R-:W-:Y:S02]  /*82b0*/  FADD.FTZ R163, R163, R162 ;  /* 0x000000a2a3a37221 */ /* 0x000fe40000010000 */
[----:B------:R-:W-:Y:S02]  /*82c0*/  FADD.FTZ R167, R167, R166 ;  /* 0x000000a6a7a77221 */ /* 0x000fe40000010000 */
[C---:B------:R-:W-:Y:S01]  /*82d0*/  HMMA.16816.F32.BF16 R24, R100.reuse, R110, R24 ;  /* 0x0000006e6418723c */ /* 0x040fe20000041818 */
[----:B------:R-:W1:Y:S03]  /*82e0*/  LDSM.16.MT88.4 R108, [R135+UR4+0x4900] ;  /* 0x00490004876c783b */ /* 0x000e660008004200 */
[----:B------:R-:W-:Y:S02]  /*82f0*/  FADD.FTZ R164, R164, R163 ;  /* 0x000000a3a4a47221 */ /* 0x000fe40000010000 */
[----:B------:R-:W-:Y:S02]  /*8300*/  FADD.FTZ R168, R168, R167 ;  /* 0x000000a7a8a87221 */ /* 0x000fe40000010000 */
        /* <DEDUP_REMOVED lines=8> */
[----:B------:R-:W-:Y:S07]  /*8390*/  LDSM.16.MT88.4 R128, [R135+UR4+0x3100] ;  /* 0x003100048780783b */ /* 0x000fee0008004200 */
[C---:B----4-:R-:W-:Y:S08]  /*83a0*/  HMMA.16816.F32.BF16 R52, R100.reuse, R104, R52 ;  /* 0x000000686434723c */ /* 0x050ff00000041834 */
[C---:B------:R-:W-:Y:S01]  /*83b0*/  HMMA.16816.F32.BF16 R56, R100.reuse, R106, R56 ;  /* 0x0000006a6438723c */ /* 0x040fe20000041838 */
[----:B------:R-:W4:Y:S07]  /*83c0*/  LDSM.16.MT88.4 R104, [R134+UR4+0x4900] ;  /* 0x004900048668783b */ /* 0x000f2e0008004200 */
[C---:B-----5:R-:W-:Y:S08]  /*83d0*/  HMMA.16816.F32.BF16 R60, R100.reuse, R112, R60 ;  /* 0x00000070643c723c */ /* 0x060ff0000004183c */
[C---:B------:R-:W-:Y:S01]  /*83e0*/  HMMA.16816.F32.BF16 R64, R100.reuse, R114, R64 ;  /* 0x000000726440723c */ /* 0x040fe20000041840 */
[----:B------:R-:W5:Y:S07]  /*83f0*/  LDSM.16.MT88.4 R112, [R152+0x4900] ;  /* 0x004900009870783b */ /* 0x000f6e0000004200 */
[C---:B-1----:R-:W-:Y:S08]  /*8400*/  HMMA.16816.F32.BF16 R68, R100.reuse, R108, R68 ;  /* 0x0000006c6444723c */ /* 0x042ff00000041844 */
[C---:B------:R-:W-:Y:S01]  /*8410*/  HMMA.16816.F32.BF16 R72, R100.reuse, R110, R72 ;  /* 0x0000006e6448723c */ /* 0x040fe20000041848 */
[----:B------:R-:W1:Y:S07]  /*8420*/  LDSM.16.MT88.4 R108, [R135+UR4+0x1100] ;  /* 0x00110004876c783b */ /* 0x000e6e0008004200 */
[C---:B------:R-:W-:Y:S08]  /*8430*/  HMMA.16816.F32.BF16 R76, R100.reuse, R116, R76 ;  /* 0x00000074644c723c */ /* 0x040ff0000004184c */
[C---:B------:R-:W-:Y:S01]  /*8440*/  HMMA.16816.F32.BF16 R80, R100.reuse, R118, R80 ;  /* 0x000000766450723c */ /* 0x040fe20000041850 */
[----:B------:R-:W1:Y:S07]  /*8450*/  LDSM.16.MT88.4 R116, [R134+UR4+0x1100] ;  /* 0x001100048674783b */ /* 0x000e6e0008004200 */
[C---:B----4-:R-:W-:Y:S08]  /*8460*/  HMMA.16816.F32.BF16 R84, R100.reuse, R104, R84 ;  /* 0x000000686454723c */ /* 0x050ff00000041854 */
[C---:B------:R-:W-:Y:S01]  /*8470*/  HMMA.16816.F32.BF16 R88, R100.reuse, R106, R88 ;  /* 0x0000006a6458723c */ /* 0x040fe20000041858 */
[----:B------:R-:W4:Y:S07]  /*8480*/  LDSM.16.MT88.4 R104, [R134+UR4+0x3100] ;  /* 0x003100048668783b */ /* 0x000f2e0008004200 */
[C---:B-----5:R-:W-:Y:S08]  /*8490*/  HMMA.16816.F32.BF16 R92, R100.reuse, R112, R92 ;  /* 0x00000070645c723c */ /* 0x060ff0000004185c */
[----:B------:R-:W-:Y:S01]  /*84a0*/  HMMA.16816.F32.BF16 R96, R100, R114, R96 ;  /* 0x000000726460723c */ /* 0x000fe20000041860 */
[----:B------:R-:W-:Y:S06]  /*84b0*/  LDSM.16.MT88.4 R112, [R135+UR4+0x5100] ;  /* 0x005100048770783b */ /* 0x000fec0008004200 */
        /* <DEDUP_REMOVED lines=17> */
[C---:B------:R-:W-:Y:S08]  /*85d0*/  HMMA.16816.F32.BF16 R20, R100.reuse, R116, R20 ;  /* 0x000000746414723c */ /* 0x040ff00000041814 */
[C---:B------:R-:W-:Y:S01]  /*85e0*/  HMMA.16816.F32.BF16 R24, R100.reuse, R118, R24 ;  /* 0x000000766418723c */ /* 0x040fe20000041818 */
[----:B------:R-:W5:Y:S07]  /*85f0*/  LDSM.16.MT88.4 R116, [R133+0x5100] ;  /* 0x005100008574783b */ /* 0x000f6e0000004200 */
[C---:B------:R-:W-:Y:S08]  /*8600*/  HMMA.16816.F32.BF16 R28, R100.reuse, R124, R28 ;  /* 0x0000007c641c723c */ /* 0x040ff0000004181c */
[C---:B------:R-:W-:Y:S01]  /*8610*/  HMMA.16816.F32.BF16 R32, R100.reuse, R126, R32 ;  /* 0x0000007e6420723c */ /* 0x040fe20000041820 */
[----:B------:R-:W-:Y:S07]  /*8620*/  LDSM.16.MT88.4 R124, [R135+UR4+0x1900] ;  /* 0x00190004877c783b */ /* 0x000fee0008004200 */
[C---:B------:R-:W-:Y:S08]  /*8630*/  HMMA.16816.F32.BF16 R36, R100.reuse, R128, R36 ;  /* 0x000000806424723c */ /* 0x040ff00000041824 */
[C---:B------:R-:W-:Y:S08]  /*8640*/  HMMA.16816.F32.BF16 R40, R100.reuse, R130, R40 ;  /* 0x000000826428723c */ /* 0x040ff00000041828 */
[C---:B------:R-:W-:Y:S07]  /*8650*/  HMMA.16816.F32.BF16 R44, R100.reuse, R136, R44 ;  /* 0x00000088642c723c */ /* 0x040fee000004182c */
[----:B------:R-:W-:Y:S01]  /*8660*/  F2FP.BF16.PACK_AB R136, R177, R174 ;  /* 0x000000aeb188723e */ /* 0x000fe200000010ff */
[C---:B------:R-:W-:Y:S04]  /*8670*/  HMMA.16816.F32.BF16 R48, R100.reuse, R138, R48 ;  /* 0x0000008a6430723c */ /* 0x040fe80000041830 */
[----:B--2---:R-:W-:Y:S01]  /*8680*/  F2FP.BF16.PACK_AB R137, R182, R181 ;  /* 0x000000b5b689723e */ /* 0x004fe200000010ff */
[----:B------:R-:W-:Y:S02]  /*8690*/  FADD.FTZ R174, R174, R171 ;  /* 0x000000abaeae7221 */ /* 0x000fe40000010000 */
[----:B------:R-:W-:Y:S01]  /*86a0*/  F2FP.BF16.PACK_AB R138, R180, R179 ;  /* 0x000000b3b48a723e */ /* 0x000fe200000010ff */
[C---:B----4-:R-:W-:Y:S04]  /*86b0*/  HMMA.16816.F32.BF16 R52, R100.reuse, R104, R52 ;  /* 0x000000686434723c */ /* 0x050fe80000041834 */
[----:B---3--:R-:W-:Y:S01]  /*86c0*/  F2FP.BF16.PACK_AB R139, R224, R183 ;  /* 0x000000b7e08b723e */ /* 0x008fe200000010ff */
[----:B------:R-:W-:Y:S02]  /*86d0*/  FADD.FTZ R181, R181, R170 ;  /* 0x000000aab5b57221 */ /* 0x000fe40000010000 */
[----:B------:R-:W-:Y:S01]  /*86e0*/  FADD.FTZ R174, R177, R174 ;  /* 0x000000aeb1ae7221 */ /* 0x000fe20000010000 */
[C---:B------:R-:W-:Y:S01]  /*86f0*/  HMMA.16816.F32.BF16 R56, R100.reuse, R106, R56 ;  /* 0x0000006a6438723c */ /* 0x040fe20000041838 */
[----:B------:R-:W2:Y:S03]  /*8700*/  LDSM.16.MT88.4 R104, [R134+UR4+0x5100] ;  /* 0x005100048668783b */ /* 0x000ea60008004200 */
        /* <DEDUP_REMOVED lines=8> */
[C---:B------:R-:W-:Y:S08]  /*8790*/  HMMA.16816.F32.BF16 R68, R100.reuse, R112, R68 ;  /* 0x000000706444723c */ /* 0x040ff00000041844 */
[C---:B------:R-:W-:Y:S08]  /*87a0*/  HMMA.16816.F32.BF16 R72, R100.reuse, R114, R72 ;  /* 0x000000726448723c */ /* 0x040ff00000041848 */
[C---:B-----5:R-:W-:Y:S08]  /*87b0*/  HMMA.16816.F32.BF16 R76, R100.reuse, R116, R76 ;  /* 0x00000074644c723c */ /* 0x060ff0000004184c */
[C---:B------:R-:W-:Y:S01]  /*87c0*/  HMMA.16816.F32.BF16 R80, R100.reuse, R118, R80 ;  /* 0x000000766450723c */ /* 0x040fe20000041850 */
[----:B------:R-:W3:Y:S07]  /*87d0*/  LDSM.16.MT88.4 R116, [R133+0x1900] ;  /* 0x001900008574783b */ /* 0x000eee0000004200 */
[C---:B--2---:R-:W-:Y:S08]  /*87e0*/  HMMA.16816.F32.BF16 R84, R100.reuse, R104, R84 ;  /* 0x000000686454723c */ /* 0x044ff00000041854 */
[C---:B------:R-:W-:Y:S01]  /*87f0*/  HMMA.16816.F32.BF16 R88, R100.reuse, R106, R88 ;  /* 0x0000006a6458723c */ /* 0x040fe20000041858 */
[----:B------:R-:W2:Y:S07]  /*8800*/  LDSM.16.MT88.4 R104, [R134+UR4+0x1900] ;  /* 0x001900048668783b */ /* 0x000eae0008004200 */
[C---:B-1----:R-:W-:Y:S08]  /*8810*/  HMMA.16816.F32.BF16 R92, R100.reuse, R108, R92 ;  /* 0x0000006c645c723c */ /* 0x042ff0000004185c */
[----:B------:R-:W-:Y:S08]  /*8820*/  HMMA.16816.F32.BF16 R96, R100, R110, R96 ;  /* 0x0000006e6460723c */ /* 0x000ff00000041860 */
[C---:B------:R-:W-:Y:S01]  /*8830*/  HMMA.16816.F32.BF16 R128, R136.reuse, R124, R4 ;  /* 0x0000007c8880723c */ /* 0x040fe20000041804 */
[----:B------:R-:W1:Y:S07]  /*8840*/  LDSM.16.MT88.4 R4, [R134+UR4+0x3900] ;  /* 0x003900048604783b */ /* 0x000e6e0008004200 */
[C---:B------:R-:W-:Y:S01]  /*8850*/  HMMA.16816.F32.BF16 R124, R136.reuse, R126, R8 ;  /* 0x0000007e887c723c */ /* 0x040fe20000041808 */
[----:B------:R-:W4:Y:S07]  /*8860*/  LDSM.16.MT88.4 R8, [R152+0x3900] ;  /* 0x003900009808783b */ /* 0x000f2e0000004200 */
[C---:B---3--:R-:W-:Y:S01]  /*8870*/  HMMA.16816.F32.BF16 R120, R136.reuse, R116, R12 ;  /* 0x000000748878723c */ /* 0x048fe2000004180c */
[----:B------:R-:W3:Y:S07]  /*8880*/  LDSM.16.MT88.4 R12, [R135+UR4+0x5900] ;  /* 0x00590004870c783b */ /* 0x000eee0008004200 */
[C---:B------:R-:W-:Y:S07]  /*8890*/  HMMA.16816.F32.BF16 R116, R136.reuse, R118, R16 ;  /* 0x000000768874723c */ /* 0x040fee0000041810 */
[----:B------:R-:W-:Y:S01]  /*88a0*/  IADD3 R16, R214, -0x2, RZ ;  /* 0xfffffffed6107810 */ /* 0x000fe20007ffe0ff */
[C---:B--2---:R-:W-:Y:S03]  /*88b0*/  HMMA.16816.F32.BF16 R112, R136.reuse, R104, R20 ;  /* 0x000000688870723c */ /* 0x044fe60000041814 */
[C---:B------:R-:W-:Y:S05]  /*88c0*/  ISETP.GE.AND P6, PT, R16.reuse, R193, PT ;  /* 0x000000c11000720c */ /* 0x040fea0003fc6270 */
[C---:B------:R-:W-:Y:S08]  /*88d0*/  HMMA.16816.F32.BF16 R108, R136.reuse, R106, R24 ;  /* 0x0000006a886c723c */ /* 0x040ff00000041818 */
[C---:B------:R-:W-:Y:S04]  /*88e0*/  HMMA.16816.F32.BF16 R104, R136.reuse, R140, R28 ;  /* 0x0000008c8868723c */ /* 0x040fe8000004181c */
[----:B------:R-:W-:Y:S04]  /*88f0*/  @P6 SHF.R.S32.HI R17, RZ, 0x1f, R16 ;  /* 0x0000001fff116819 */ /* 0x000fe80000011410 */
        /* <DEDUP_REMOVED lines=8> */
[C---:B----4-:R-:W-:Y:S07]  /*8980*/  HMMA.16816.F32.BF16 R60, R136.reuse, R8, R60 ;  /* 0x00000008883c723c */ /* 0x050fee000004183c */
[----:B------:R-:W-:Y:S01]  /*8990*/  @P6 IMAD R8, R17, c[0x0][0x1e0], RZ ;  /* 0x0000780011086a24 */ /* 0x000fe200078e02ff */
[C---:B------:R-:W-:Y:S04]  /*89a0*/  HMMA.16816.F32.BF16 R64, R136.reuse, R10, R64 ;  /* 0x0000000a8840723c */ /* 0x040fe80000041840 */
[C---:B------:R-:W-:Y:S02]  /*89b0*/  @P6 IMAD R8, R16.reuse, c[0x0][0x1e4], R8 ;  /* 0x0000790010086a24 */ /* 0x040fe400078e0208 */
[----:B------:R-:W-:Y:S02]  /*89c0*/  @P6 IMAD.WIDE.U32 R16, R16, c[0x0][0x1e0], RZ ;  /* 0x0000780010106a25 */ /* 0x000fe400078e00ff */
[C---:B---3--:R-:W-:Y:S04]  /*89d0*/  HMMA.16816.F32.BF16 R68, R136.reuse, R12, R68 ;  /* 0x0000000c8844723c */ /* 0x048fe80000041844 */
[----:B------:R-:W-:Y:S02]  /*89e0*/  @P6 IADD3 R9, R17, R8, RZ ;  /* 0x0000000811096210 */ /* 0x000fe40007ffe0ff */
[C---:B------:R-:W-:Y:S02]  /*89f0*/  @P6 SHF.L.U32 R19, R16.reuse, 0x6, RZ ;  /* 0x0000000610136819 */ /* 0x040fe400000006ff */
[----:B------:R-:W-:Y:S01]  /*8a00*/  @P6 SHF.L.U64.HI R18, R16, 0x6, R9 ;  /* 0x0000000610126819 */ /* 0x000fe20000010209 */
[C---:B------:R-:W-:Y:S01]  /*8a10*/  HMMA.16816.F32.BF16 R72, R136.reuse, R14, R72 ;  /* 0x0000000e8848723c */ /* 0x040fe20000041848 */
[----:B------:R-:W2:Y:S02]  /*8a20*/  LDSM.16.MT88.4 R8, [R134+UR4+0x5900] ;  /* 0x005900048608783b */ /* 0x000ea40008004200 */
[C---:B------:R-:W-:Y:S02]  /*8a30*/  @P6 IADD3 R12, P0, R19.reuse, R202, RZ ;  /* 0x000000ca130c6210 */ /* 0x040fe40007f1e0ff */
[----:B------:R-:W-:Y:S02]  /*8a40*/  @P6 IADD3 R22, P4, R19, R218, RZ ;  /* 0x000000da13166210 */ /* 0x000fe40007f9e0ff */
[----:B------:R-:W-:Y:S01]  /*8a50*/  @P6 IADD3.X R13, R18, R207, RZ, P0, !PT ;  /* 0x000000cf120d6210 */ /* 0x000fe200007fe4ff */
[C---:B-1----:R-:W-:Y:S04]  /*8a60*/  HMMA.16816.F32.BF16 R76, R136.reuse, R4, R76 ;  /* 0x00000004884c723c */ /* 0x042fe8000004184c */
[----:B------:R-:W-:Y:S02]  /*8a70*/  @P6 LEA R20, P5, R12, c[0x0][0x1c8], 0x1 ;  /* 0x000072000c146a11 */ /* 0x000fe400078a08ff */
[----:B------:R-:W-:Y:S02]  /*8a80*/  @P6 LEA R16, P0, R22, c[0x0][0x1c8], 0x1 ;  /* 0x0000720016106a11 */ /* 0x000fe400078008ff */
[----:B------:R-:W-:Y:S01]  /*8a90*/  @P6 LEA.HI.X R21, R12, c[0x0][0x1cc], R13, 0x1, P5 ;  /* 0x000073000c156a11 */ /* 0x000fe200028f0c0d */
[C---:B------:R-:W-:Y:S01]  /*8aa0*/  HMMA.16816.F32.BF16 R80, R136.reuse, R6, R80 ;  /* 0x000000068850723c */ /* 0x040fe20000041850 */
[----:B------:R-:W1:Y:S02]  /*8ab0*/  LDSM.16.MT88.4 R12, [R152+0x5900] ;  /* 0x00590000980c783b */ /* 0x000e640000004200 */
[----:B------:R-:W-:Y:S02]  /*8ac0*/  @P6 IADD3.X R17, R18, R217, RZ, P4, !PT ;  /* 0x000000d912116210 */ /* 0x000fe400027fe4ff */
[----:B------:R-:W-:Y:S02]  /*8ad0*/  @P6 IADD3 R3, P5, R197, R19, RZ ;  /* 0x00000013c5036210 */ /* 0x000fe40007fbe0ff */
[----:B------:R-:W-:Y:S02]  /*8ae0*/  @P6 LEA.HI.X R17, R22, c[0x0][0x1cc], R17, 0x1, P0 ;  /* 0x0000730016116a11 */ /* 0x000fe400000f0c11 */
[----:B------:R-:W-:Y:S03]  /*8af0*/  @P6 IADD3 R19, P0, R19, R216, RZ ;  /* 0x000000d813136210 */ /* 0x000fe60007f1e0ff */
[----:B------:R-:W-:Y:S02]  /*8b00*/  @P6 IADD3 R23, P4, R3, R202, RZ ;  /* 0x000000ca03176210 */ /* 0x000fe40007f9e0ff */
[----:B------:R-:W-:Y:S02]  /*8b10*/  @P6 IADD3.X R22, R196, R18, RZ, P5, !PT ;  /* 0x00000012c4166210 */ /* 0x000fe40002ffe4ff */
[----:B------:R-:W-:Y:S02]  /*8b20*/  @P6 LEA R4, P5, R19, c[0x0][0x1c8], 0x1 ;  /* 0x0000720013046a11 */ /* 0x000fe400078a08ff */
[----:B------:R-:W-:Y:S02]  /*8b30*/  @P6 IADD3.X R24, R18, R215, RZ, P0, !PT ;  /* 0x000000d712186210 */ /* 0x000fe400007fe4ff */
[----:B------:R-:W-:Y:S02]  /*8b40*/  @P6 LEA R18, P0, R23, c[0x0][0x1c8], 0x1 ;  /* 0x0000720017126a11 */ /* 0x000fe400078008ff */
[----:B------:R-:W-:Y:S02]  /*8b50*/  @P6 IADD3.X R26, R22, R207, RZ, P4, !PT ;  /* 0x000000cf161a6210 */ /* 0x000fe400027fe4ff */
[----:B------:R-:W-:Y:S01]  /*8b60*/  @P6 LEA.HI.X R5, R19, c[0x0][0x1cc], R24, 0x1, P5 ;  /* 0x0000730013056a11 */ /* 0x000fe200028f0c18 */
[C---:B--2---:R-:W-:Y:S03]  /*8b70*/  HMMA.16816.F32.BF16 R84, R136.reuse, R8, R84 ;  /* 0x000000088854723c */ /* 0x044fe60000041854 */
[----:B------:R-:W-:Y:S02]  /*8b80*/  @P6 LEA.HI.X R19, R23, c[0x0][0x1cc], R26, 0x1, P0 ;  /* 0x0000730017136a11 */ /* 0x000fe400000f0c1a */
[----:B------:R-:W-:Y:S02]  /*8b90*/  MOV R23, UR7 ;  /* 0x0000000700177c02 */ /* 0x000fe40008000f00 */
[----:B------:R-:W-:Y:S01]  /*8ba0*/  @P6 IADD3 R24, P0, R3, R218, RZ ;  /* 0x000000da03186210 */ /* 0x000fe20007f1e0ff */
[C---:B------:R-:W-:Y:S04]  /*8bb0*/  HMMA.16816.F32.BF16 R88, R136.reuse, R10, R88 ;  /* 0x0000000a8858723c */ /* 0x040fe80000041858 */
[----:B------:R-:W-:Y:S01]  /*8bc0*/  @P6 IMAD R23, R23, 0x3000, R198 ;  /* 0x0000300017176824 */ /* 0x000fe200078e02c6 */
[----:B------:R-:W-:Y:S02]  /*8bd0*/  @P6 LEA R6, P5, R24, c[0x0][0x1c8], 0x1 ;  /* 0x0000720018066a11 */ /* 0x000fe400078a08ff */
[----:B------:R-:W-:Y:S01]  /*8be0*/  @P6 IADD3 R25, P4, R3, R216, RZ ;  /* 0x000000d803196210 */ /* 0x000fe20007f9e0ff */
[C---:B-1----:R-:W-:Y:S04]  /*8bf0*/  HMMA.16816.F32.BF16 R92, R136.reuse, R12, R92 ;  /* 0x0000000c885c723c */ /* 0x042fe8000004185c */
[----:B------:R-:W-:Y:S02]  /*8c00*/  @P6 IADD3.X R3, R22, R217, RZ, P0, !PT ;  /* 0x000000d916036210 */ /* 0x000fe400007fe4ff */
[----:B------:R-:W-:Y:S02]  /*8c10*/  @P6 LEA R26, P0, R25, c[0x0][0x1c8], 0x1 ;  /* 0x00007200191a6a11 */ /* 0x000fe400078008ff */
[----:B------:R-:W-:Y:S01]  /*8c20*/  @P6 LEA.HI.X R7, R24, c[0x0][0x1cc], R3, 0x1, P5 ;  /* 0x0000730018076a11 */ /* 0x000fe200028f0c03 */
[----:B------:R-:W-:Y:S03]  /*8c30*/  HMMA.16816.F32.BF16 R96, R136, R14, R96 ;  /* 0x0000000e8860723c */ /* 0x000fe60000041860 */
[----:B------:R-:W-:Y:S02]  /*8c40*/  @P6 SHF.L.U32 R3, R23, 0x1, RZ ;  /* 0x0000000117036819 */ /* 0x000fe400000006ff */
[----:B------:R-:W-:Y:S03]  /*8c50*/  @P6 IADD3.X R22, R22, R215, RZ, P4, !PT ;  /* 0x000000d716166210 */ /* 0x000fe600027fe4ff */
[----:B------:R-:W-:Y:S01]  /*8c60*/  @!PT LDS RZ, [RZ] ;  /* 0x00000000fffff984 */ /* 0x000fe20000000800 */
[----:B------:R-:W-:Y:S01]  /*8c70*/  @!PT LDS RZ, [RZ] ;  /* 0x00000000fffff984 */ /* 0x000fe20000000800 */
[----:B------:R-:W-:Y:S01]  /*8c80*/  @!PT LDS RZ, [RZ] ;  /* 0x00000000fffff984 */ /* 0x000fe20000000800 */
[----:B------:R1:W-:Y:S01]  /*8c90*/  @P6 LDGSTS.E.BYPASS.LTC128B.128 [R3+0xc100], [R20.64], !P3 ;  /* 0x0c10000014036fae */ /* 0x0003e2000d901d4a */
[----:B------:R-:W-:Y:S02]  /*8ca0*/  @P6 LEA.HI.X R27, R25, c[0x0][0x1cc], R22, 0x1, P0 ;  /* 0x00007300191b6a11 */ /* 0x000fe400000f0c16 */
[C---:B------:R-:W-:Y:S02]  /*8cb0*/  ISETP.GT.AND P0, PT, R214.reuse, R223, PT ;  /* 0x000000dfd600720c */ /* 0x040fe40003f04270 */
[----:B------:R-:W-:Y:S03]  /*8cc0*/  IADD3 R214, R214, -0x1, RZ ;  /* 0xffffffffd6d67810 */ /* 0x000fe60007ffe0ff */
[----:B------:R1:W-:Y:S08]  /*8cd0*/  @P6 LDGSTS.E.BYPASS.LTC128B.128 [R3+0xe100], [R16.64], !P2 ;  /* 0x0e10000010036fae */ /* 0x0003f0000d101d4a */
[----:B------:R1:W-:Y:S08]  /*8ce0*/  @P6 LDGSTS.E.BYPASS.LTC128B.128 [R3+0x10100], [R4.64], !P1 ;  /* 0x1010000004036fae */ /* 0x0003f0000c901d4a */
[----:B------:R1:W-:Y:S08]  /*8cf0*/  @P6 LDGSTS.E.BYPASS.LTC128B.128 [R3+0xd100], [R18.64], !P3 ;  /* 0x0d10000012036fae */ /* 0x0003f0000d901d4a */
[----:B------:R1:W-:Y:S08]  /*8d00*/  @P6 LDGSTS.E.BYPASS.LTC128B.128 [R3+0xf100], [R6.64], !P2 ;  /* 0x0f10000006036fae */ /* 0x0003f0000d101d4a */
[----:B------:R1:W-:Y:S08]  /*8d10*/  @P6 LDGSTS.E.BYPASS.LTC128B.128 [R3+0x11100], [R26.64], !P1 ;  /* 0x111000001a036fae */ /* 0x0003f0000c901d4a */
[----:B------:R-:W0:Y:S01]  /*8d20*/  LDGDEPBAR ;  /* 0x00000000000079af */ /* 0x000e220000000000 */
[----:B-1----:R-:W-:Y:S01]  /*8d30*/  MOV R3, R0 ;  /* 0x0000000000037202 */ /* 0x002fe20000000f00 */
[----:B------:R-:W-:-:S06]  /*8d40*/  @P0 BRA `(.L_x_1594) ;  /* 0xffffc70000000947 */ /* 0x000fcc000383ffff */
.L_x_1585:
[----:B------:R-:W-:Y:S01]  /*8d50*/  ULEA UR9, UR9, 0x7f, 0x7 ;  /* 0x0000007f09097891 */ /* 0x000fe2000f8e383f */
[----:B------:R-:W-:Y:S01]  /*8d60*/  PLOP3.LUT P0, PT, PT, PT, UP1, 0x40, 0x0 ;  /* 0x000000000000781c */ /* 0x000fe20003f0e818 */
[----:B------:R-:W-:-:S02]  /*8d70*/  ULDC.64 UR12, c[0x0][0x2c8] ;  /* 0x0000b200000c7ab9 */ /* 0x000fc40000000a00 */
[----:B------:R-:W-:Y:S02]  /*8d80*/  UIMAD.WIDE.U32 UR14, UR9, UR12, URZ ;  /* 0x0000000c090e72a5 */ /* 0x000fe4000f8e003f */
[----:B------:R-:W-:Y:S02]  /*8d90*/  ULDC UR4, c[0x0][0x168] ;  /* 0x00005a0000047ab9 */ /* 0x000fe40000000800 */
[----:B------:R-:W-:Y:S02]  /*8da0*/  UMOV UR12, 0x1 ;  /* 0x00000001000c7882 */ /* 0x000fe40000000000 */
[----:B------:R-:W-:Y:S02]  /*8db0*/  UIADD3 UR4, UR12, -UR4, URZ ;  /* 0x800000040c047290 */ /* 0x000fe4000fffe03f */
[----:B------:R-:W-:Y:S02]  /*8dc0*/  @UP2 USHF.R.U32.HI UR9, URZ, UR13, UR15 ;  /* 0x0000000d3f092299 */ /* 0x000fe4000801160f */
[----:B------:R-:W-:-:S02]  /*8dd0*/  ULDC UR12, c[0x0][0x1d0] ;  /* 0x00007400000c7ab9 */ /* 0x000fc40000000800 */
[----:B------:R-:W-:-:S03]  /*8de0*/  UIADD3 UR9, UR9, UR12, UR4 ;  /* 0x0000000c09097290 */ /* 0x000fc6000fffe004 */
[----:B------:R-:W-:Y:S02]  /*8df0*/  ULDC UR4, c[0x0][0x324] ;  /* 0x0000c90000047ab9 */ /* 0x000fe40000000800 */
[----:B------:R-:W-:-:S06]  /*8e00*/  UIADD3 UR4, UR9, -UR4, URZ ;  /* 0x8000000409047290 */ /* 0x000fcc000fffe03f */
        /* <DEDUP_REMOVED lines=12> */
.L_x_1596:
[----:B------:R-:W-:-:S04]  /*8ed0*/  MOV R3, c[0x0][0x32c] ;  /* 0x0000cb0000037a02 */ /* 0x000fc80000000f00 */
[----:B------:R-:W-:-:S13]  /*8ee0*/  ISETP.NE.AND P0, PT, R3, 0x1, PT ;  /* 0x000000010300780c */ /* 0x000fda0003f05270 */
[----:B------:R-:W-:-:S05]  /*8ef0*/  @P0 IMAD.HI.U32 R3, R5, c[0x0][0x330], RZ ;  /* 0x0000cc0005030a27 */ /* 0x000fca00078e00ff */
[----:B------:R-:W-:-:S05]  /*8f00*/  @P0 SHF.R.U32.HI R5, RZ, c[0x0][0x334], R3 ;  /* 0x0000cd00ff050a19 */ /* 0x000fca0000011603 */
.L_x_1597:
[----:B------:R-:W-:-:S05]  /*8f10*/  IMAD R5, R5, c[0x0][0x32c], RZ ;  /* 0x0000cb0005057a24 */ /* 0x000fca00078e02ff */
[----:B------:R-:W-:-:S04]  /*8f20*/  IMNMX R4, R4, R5, !PT ;  /* 0x0000000504047217 */ /* 0x000fc80007800200 */
.L_x_1595:
[----:B------:R-:W-:-:S04]  /*8f30*/  IADD3 R4, R4, 0x3f, RZ ;  /* 0x0000003f04047810 */ /* 0x000fc80007ffe0ff */
[----:B------:R-:W-:-:S04]  /*8f40*/  SHF.R.S32.HI R3, RZ, 0x1f, R4 ;  /* 0x0000001fff037819 */ /* 0x000fc80000011404 */
[----:B------:R-:W-:-:S04]  /*8f50*/  LEA.HI R4, R3, R4, RZ, 0x6 ;  /* 0x0000000403047211 */ /* 0x000fc800078f30ff */
[----:B------:R-:W-:-:S04]  /*8f60*/  SHF.R.S32.HI R4, RZ, 0x6, R4 ;  /* 0x00000006ff047819 */ /* 0x000fc80000011404 */
[----:B------:R-:W-:-:S04]  /*8f70*/  IMNMX R223, R193, R4, !PT ;  /* 0x00000004c1df7217 */ /* 0x000fc80007800200 */
[----:B------:R-:W-:-:S13]  /*8f80*/  ISETP.GE.AND P0, PT, R214, R223, PT ;  /* 0x000000dfd600720c */ /* 0x000fda0003f06270 */
[----:B------:R-:W-:Y:S05]  /*8f90*/  @!P0 BRA `(.L_x_1598) ;  /* 0x00002f3000008947 */ /* 0x000fea0003800000 */
[----:B------:R-:W-:Y:S01]  /*8fa0*/  IMAD.MOV.U32 R189, RZ, RZ, 0x20 ;  /* 0x00000020ffbd7424 */ /* 0x000fe200078e00ff */
[----:B------:R-:W-:Y:S01]  /*8fb0*/  LOP3.LUT P0, RZ, R212, 0x2, RZ, 0xc0, !PT ;  /* 0x00000002d4ff7812 */ /* 0x000fe2000780c0ff */
[----:B------:R-:W-:Y:S01]  /*8fc0*/  IMAD.MOV.U32 R3, RZ, RZ, R0 ;  /* 0x000000ffff037224 */ /* 0x000fe200078e0000 */
[----:B------:R-:W-:Y:S01]  /*8fd0*/  IADD3 R219, P5, R200, 0x80, RZ ;  /* 0x00000080c8db7810 */ /* 0x000fe20007fbe0ff */
[----:B------:R-:W-:Y:S01]  /*8fe0*/  IMAD.MOV.U32 R133, RZ, RZ, R2 ;  /* 0x000000ffff857224 */ /* 0x000fe200078e0002 */
[----:B------:R-:W-:Y:S01]  /*8ff0*/  IADD3 R217, P4, R202, 0x40, RZ ;  /* 0x00000040cad97810 */ /* 0x000fe20007f9e0ff */
[----:B------:R-:W-:Y:S01]  /*9000*/  IMAD.MOV.U32 R222, RZ, RZ, R214 ;  /* 0x000000ffffde7224 */ /* 0x000fe200078e00d6 */
[----:B------:R-:W-:Y:S01]  /*9010*/  SEL R189, R189, 0xffffffe0, !P0 ;  /* 0xffffffe0bdbd7807 */ /* 0x000fe20004000000 */
[----:B------:R-:W-:Y:S01]  /*9020*/  IMAD.X R218, RZ, RZ, R205, P5 ;  /* 0x000000ffffda7224 */ /* 0x000fe200028e06cd */
[----:B------:R-:W-:Y:S01]  /*9030*/  IADD3 R221, P6, R200, 0x40, RZ ;  /* 0x00000040c8dd7810 */ /* 0x000fe20007fde0ff */
[----:B------:R-:W-:Y:S01]  /*9040*/  IMAD.X R216, RZ, RZ, R207, P4 ;  /* 0x000000ffffd87224 */ /* 0x000fe200020e06cf */
[----:B------:R-:W-:-:S02]  /*9050*/  IADD3 R215, P0, R202, 0x80, RZ ;  /* 0x00000080cad77810 */ /* 0x000fc40007f1e0ff */
[----:B------:R-:W-:Y:S02]  /*9060*/  IADD3.X R220, RZ, R205, RZ, P6, !PT ;  /* 0x000000cdffdc7210 */ /* 0x000fe400037fe4ff */
[----:B------:R-:W-:Y:S02]  /*9070*/  IADD3.X R213, RZ, R207, RZ, P0, !PT ;  /* 0x000000cfffd57210 */ /* 0x000fe400007fe4ff */
.L_x_1599:
[----:B------:R-:W-:Y:S04]  /*9080*/  DEPBAR.LE SB0, 0x2 ;  /* 0x000080800000791a */ /* 0x000fe80000000000 */
[----:B------:R-:W-:Y:S01]  /*9090*/  BAR.SYNC.DEFER_BLOCKING 0x0 ;  /* 0x0000000000007b1d */ /* 0x000fe20000010000 */
[----:B------:R-:W-:Y:S01]  /*90a0*/  UIMAD UR4, UR5, 0x6000, URZ ;  /* 0x00006000050478a4 */ /* 0x000fe2000f8e023f */
[----:B------:R-:W-:Y:S01]  /*90b0*/  ISETP.GE.AND P6, PT, R193, R222, PT ;  /* 0x000000dec100720c */ /* 0x000fe20003fc6270 */
[----:B------:R-:W-:Y:S01]  /*90c0*/  UIADD3 UR9, UR7, 0x1, URZ ;  /* 0x0000000107097890 */ /* 0x000fe2000fffe03f */
[----:B------:R-:W-:Y:S01]  /*90d0*/  IADD3 R214, R222, -0x1, RZ ;  /* 0xffffffffded67810 */ /* 0x000fe20007ffe0ff */
[----:B------:R-:W-:Y:S01]  /*90e0*/  UISETP.GE.AND UP0, UPT, UR7, 0x1, UPT ;  /* 0x000000010700788c */ /* 0x000fe2000bf06270 */
[----:B------:R-:W-:Y:S02]  /*90f0*/  MOV R152, UR7 ;  /* 0x0000000700987c02 */ /* 0x000fe40008000f00 */
[----:B------:R-:W-:Y:S01]  /*9100*/  IADD3 R132, R188, UR4, RZ ;  /* 0x00000004bc847c10 */ /* 0x000fe2000fffe0ff */
[----:B------:R-:W-:Y:S02]  /*9110*/  USEL UR7, UR9, URZ, !UP0 ;  /* 0x0000003f09077287 */ /* 0x000fe4000c000000 */
[----:B------:R-:W-:Y:S01]  /*9120*/  UIADD3 UR9, UR5, 0x1, URZ ;  /* 0x0000000105097890 */ /* 0x000fe2000fffe03f */
[----:B------:R-:W-:Y:S01]  /*9130*/  IADD3 R191, R189, R132, RZ ;  /* 0x00000084bdbf7210 */ /* 0x000fe20007ffe0ff */
[----:B------:R-:W-:Y:S02]  /*9140*/  UISETP.GE.AND UP0, UPT, UR5, 0x1, UPT ;  /* 0x000000010500788c */ /* 0x000fe4000bf06270 */
[----:B------:R-:W-:Y:S01]  /*9150*/  @!P6 SHF.R.S32.HI R15, RZ, 0x1f, R214 ;  /* 0x0000001fff0fe819 */ /* 0x000fe200000114d6 */
[----:B------:R-:W-:Y:S01]  /*9160*/  @!P6 IMAD.WIDE.U32 R12, R214, c[0x0][0x208], RZ ;  /* 0x00008200d60cea25 */ /* 0x000fe200078e00ff */
[----:B------:R-:W-:Y:S03]  /*9170*/  USEL UR5, UR9, URZ, !UP0 ;  /* 0x0000003f09057287 */ /* 0x000fe6000c000000 */
[----:B------:R-:W-:Y:S01]  /*9180*/  @!P6 IMAD R15, R15, c[0x0][0x208], RZ ;  /* 0x000082000f0fea24 */ /* 0x000fe200078e02ff */
[----:B------:R-:W-:Y:S01]  /*9190*/  @!P6 SHF.L.U32 R2, R12, 0x6, RZ ;  /* 0x000000060c02e819 */ /* 0x000fe200000006ff */
[----:B------:R-:W-:Y:S01]  /*91a0*/  @!P6 IMAD R169, R152, 0x6000, R209 ;  /* 0x0000600098a9e824 */ /* 0x000fe200078e02d1 */
[----:B------:R-:W-:Y:S01]  /*91b0*/  LDSM.16.M88.4 R32, [R190] ;  /* 0x00000000be20783b */ /* 0x000fe20000000200 */
[----:B------:R-:W-:Y:S01]  /*91c0*/  @!P6 IMAD R15, R214, c[0x0][0x20c], R15 ;  /* 0x00008300d60fea24 */ /* 0x000fe200078e020f */
[----:B------:R-:W-:Y:S04]  /*91d0*/  @!P6 IADD3 R23, P0, R2, R200, RZ ;  /* 0x000000c80217e210 */ /* 0x000fe80007f1e0ff */
[----:B------:R-:W-:Y:S02]  /*91e0*/  @!P6 IADD3 R29, R13, R15, RZ ;  /* 0x0000000f0d1de210 */ /* 0x000fe40007ffe0ff */
[----:B------:R-:W1:Y:S01]  /*91f0*/  LDSM.16.M88.4 R8, [R188+UR4+0xc100] ;  /* 0x00c10004bc08783b */ /* 0x000e620008000200 */
[----:B------:R-:W-:Y:S02]  /*9200*/  @!P6 LEA R170, P4, R23, c[0x0][0x1f8], 0x1 ;  /* 0x00007e0017aaea11 */ /* 0x000fe400078808ff */
[----:B------:R-:W-:Y:S04]  /*9210*/  @!P6 SHF.L.U64.HI R29, R12, 0x6, R29 ;  /* 0x000000060c1de819 */ /* 0x000fe8000001021d */
[----:B------:R-:W-:Y:S01]  /*9220*/  @!P6 IADD3.X R0, R29, R205, RZ, P0, !PT ;  /* 0x000000cd1d00e210 */ /* 0x000fe200007fe4ff */
[----:B------:R-:W2:Y:S01]  /*9230*/  LDSM.16.M88.4 R16, [R188+UR4+0xc900] ;  /* 0x00c90004bc10783b */ /* 0x000ea20008000200 */
[C---:B------:R-:W-:Y:S02]  /*9240*/  @!P6 IADD3 R21, P0, R2.reuse, R221, RZ ;  /* 0x000000dd0215e210 */ /* 0x040fe40007f1e0ff */
[----:B------:R-:W-:Y:S02]  /*9250*/  @!P6 LEA.HI.X R171, R23, c[0x0][0x1fc], R0, 0x1, P4 ;  /* 0x00007f0017abea11 */ /* 0x000fe400020f0c00 */
[----:B------:R-:W-:Y:S02]  /*9260*/  @!P6 LEA R166, P5, R21, c[0x0][0x1f8], 0x1 ;  /* 0x00007e0015a6ea11 */ /* 0x000fe400078a08ff */
[----:B------:R-:W-:Y:S01]  /*9270*/  @!P6 IADD3 R20, P4, R2, R219, RZ ;  /* 0x000000db0214e210 */ /* 0x000fe20007f9e0ff */
[----:B------:R-:W3:Y:S01]  /*9280*/  LDSM.16.M88.4 R24, [R188+UR4+0xd100] ;  /* 0x00d10004bc18783b */ /* 0x000ee20008000200 */
[----:B------:R-:W-:Y:S02]  /*9290*/  @!P6 IADD3.X R0, R29, R220, RZ, P0, !PT ;  /* 0x000000dc1d00e210 */ /* 0x000fe400007fe4ff */
[C---:B------:R-:W-:Y:S02]  /*92a0*/  @!P6 LEA R164, P0, R20.reuse, c[0x0][0x1f8], 0x1 ;  /* 0x00007e0014a4ea11 */ /* 0x040fe400078008ff */
[----:B------:R-:W-:Y:S02]  /*92b0*/  @!P6 LEA.HI.X R167, R21, c[0x0][0x1fc], R0, 0x1, P5 ;  /* 0x00007f0015a7ea11 */ /* 0x000fe400028f0c00 */
[----:B------:R-:W-:Y:S01]  /*92c0*/  @!P6 IADD3.X R23, R29, R218, RZ, P4, !PT ;  /* 0x000000da1d17e210 */ /* 0x000fe200027fe4ff */
[----:B------:R-:W4:Y:S01]  /*92d0*/  LDSM.16.M88.4 R136, [R188+UR4+0xd900] ;  /* 0x00d90004bc88783b */ /* 0x000f220008000200 */
[----:B------:R-:W-:Y:S02]  /*92e0*/  @!P6 IADD3 R2, P4, R195, R2, RZ ;  /* 0x00000002c302e210 */ /* 0x000fe40007f9e0ff */
[----:B------:R-:W-:Y:S02]  /*92f0*/  @!P6 LEA.HI.X R165, R20, c[0x0][0x1fc], R23, 0x1, P0 ;  /* 0x00007f0014a5ea11 */ /* 0x000fe400000f0c17 */
[----:B------:R-:W-:Y:S02]  /*9300*/  @!P6 IADD3 R28, P0, R2, R200, RZ ;  /* 0x000000c8021ce210 */ /* 0x000fe40007f1e0ff */
[----:B------:R-:W-:Y:S01]  /*9310*/  @!P6 IADD3.X R29, R194, R29, RZ, P4, !PT ;  /* 0x0000001dc21de210 */ /* 0x000fe200027fe4ff */
[----:B------:R-:W-:Y:S01]  /*9320*/  LDSM.16.M88.4 R140, [R186] ;  /* 0x00000000ba8c783b */ /* 0x000fe20000000200 */
[----:B------:R-:W-:Y:S02]  /*9330*/  @!P6 LEA R172, P4, R28, c[0x0][0x1f8], 0x1 ;  /* 0x00007e001cacea11 */ /* 0x000fe400078808ff */
[C---:B------:R-:W-:Y:S02]  /*9340*/  @!P6 IADD3.X R31, R29.reuse, R205, RZ, P0, !PT ;  /* 0x000000cd1d1fe210 */ /* 0x040fe400007fe4ff */
[----:B------:R-:W-:Y:S02]  /*9350*/  @!P6 IADD3 R0, P0, R2, R221, RZ ;  /* 0x000000dd0200e210 */ /* 0x000fe40007f1e0ff */
[----:B------:R-:W-:Y:S01]  /*9360*/  @!P6 LEA.HI.X R173, R28, c[0x0][0x1fc], R31, 0x1, P4 ;  /* 0x00007f001cadea11 */ /* 0x000fe200020f0c1f */
[C---:B-1----:R-:W-:Y:S01]  /*9370*/  HMMA.16816.F32.BF16 R4, R32.reuse, R8, RZ ;  /* 0x000000082004723c */ /* 0x042fe200000418ff */
[----:B------:R-:W1:Y:S02]  /*9380*/  LDSM.16.M88.4 R144, [R191+0xc100] ;  /* 0x00c10000bf90783b */ /* 0x000e640000000200 */
[----:B------:R-:W-:Y:S02]  /*9390*/  @!P6 IADD3 R159, P4, R2, R219, RZ ;  /* 0x000000db029fe210 */ /* 0x000fe40007f9e0ff */
[C---:B------:R-:W-:Y:S02]  /*93a0*/  @!P6 LEA R176, P5, R0.reuse, c[0x0][0x1f8], 0x1 ;  /* 0x00007e0000b0ea11 */ /* 0x040fe400078a08ff */
[----:B------:R-:W-:Y:S01]  /*93b0*/  @!P6 IADD3.X R157, R29, R220, RZ, P0, !PT ;  /* 0x000000dc1d9de210 */ /* 0x000fe200007fe4ff */
[C---:B------:R-:W-:Y:S01]  /*93c0*/  HMMA.16816.F32.BF16 R8, R32.reuse, R10, RZ ;  /* 0x0000000a2008723c */ /* 0x040fe200000418ff */
[----:B------:R-:W5:Y:S03]  /*93d0*/  LDSM.16.M88.4 R148, [R191+0xc900] ;  /* 0x00c90000bf94783b */ /* 0x000f660000000200 */
[----:B------:R-:W-:Y:S02]  /*93e0*/  @!P6 LEA R174, P0, R159, c[0x0][0x1f8], 0x1 ;  /* 0x00007e009faeea11 */ /* 0x000fe400078008ff */
[----:B------:R-:W-:Y:S02]  /*93f0*/  @!P6 LEA.HI.X R177, R0, c[0x0][0x1fc], R157, 0x1, P5 ;  /* 0x00007f0000b1ea11 */ /* 0x000fe400028f0c9d */
[C---:B--2---:R-:W-:Y:S01]  /*9400*/  HMMA.16816.F32.BF16 R12, R32.reuse, R16, RZ ;  /* 0x00000010200c723c */ /* 0x044fe200000418ff */
[----:B------:R-:W2:Y:S03]  /*9410*/  LDSM.16.M88.4 R152, [R191+0xd100] ;  /* 0x00d10000bf98783b */ /* 0x000ea60000000200 */
[CC--:B------:R-:W-:Y:S02]  /*9420*/  IADD3 R0, R192.reuse, R132.reuse, RZ ;  /* 0x00000084c0007210 */ /* 0x0c0fe40007ffe0ff */
[----:B------:R-:W-:Y:S02]  /*9430*/  IADD3 R132, R189, R132, R192 ;  /* 0x00000084bd847210 */ /* 0x000fe40007ffe0c0 */
[C---:B------:R-:W-:Y:S01]  /*9440*/  HMMA.16816.F32.BF16 R16, R32.reuse, R18, RZ ;  /* 0x000000122010723c */ /* 0x040fe200000418ff */
[----:B------:R-:W-:Y:S04]  /*9450*/  @!P6 IADD3.X R2, R29, R218, RZ, P4, !PT ;  /* 0x000000da1d02e210 */ /* 0x000fe800027fe4ff */
[----:B------:R-:W-:Y:S02]  /*9460*/  @!P6 LEA.HI.X R175, R159, c[0x0][0x1fc], R2, 0x1, P0 ;  /* 0x00007f009fafea11 */ /* 0x000fe400000f0c02 */
[----:B------:R-:W2:Y:S01]  /*9470*/  LDSM.16.M88.4 R156, [R191+0xd900] ;  /* 0x00d90000bf9c783b */ /* 0x000ea20000000200 */
[C---:B---3--:R-:W-:Y:S01]  /*9480*/  HMMA.16816.F32.BF16 R20, R32.reuse, R24, RZ ;  /* 0x000000182014723c */ /* 0x048fe200000418ff */
[----:B------:R-:W-:Y:S06]  /*9490*/  IADD3 R2, R192, R191, RZ ;  /* 0x000000bfc0027210 */ /* 0x000fec0007ffe0ff */
[----:B------:R-:W-:Y:S01]  /*94a0*/  @!PT LDS RZ, [RZ] ;  /* 0x00000000fffff984 */ /* 0x000fe20000000800 */
[----:B------:R-:W-:Y:S01]  /*94b0*/  @!PT LDS RZ, [RZ] ;  /* 0x00000000fffff984 */ /* 0x000fe20000000800 */
[----:B------:R-:W-:Y:S01]  /*94c0*/  @!PT LDS RZ, [RZ] ;  /* 0x00000000fffff984 */ /* 0x000fe20000000800 */
[----:B------:R3:W-:Y:S01]  /*94d0*/  @!P6 LDGSTS.E.BYPASS.LTC128B.128 [R169], [R170.64], !P3 ;  /* 0x00000000aaa9efae */ /* 0x0007e2000d901d4a */
[C---:B------:R-:W-:Y:S07]  /*94e0*/  HMMA.16816.F32.BF16 R24, R32.reuse, R26, RZ ;  /* 0x0000001a2018723c */ /* 0x040fee00000418ff */
[----:B------:R2:W-:Y:S01]  /*94f0*/  @!P6 LDGSTS.E.BYPASS.LTC128B.128 [R169+0x2000], [R166.64], !P2 ;  /* 0x02000000a6a9efae */ /* 0x0005e2000d101d4a */
[C---:B----4-:R-:W-:Y:S07]  /*9500*/  HMMA.16816.F32.BF16 R28, R32.reuse, R136, RZ ;  /* 0x00000088201c723c */ /* 0x050fee00000418ff */
[----:B------:R4:W-:Y:S01]  /*9510*/  @!P6 LDGSTS.E.BYPASS.LTC128B.128 [R169+0x4000], [R164.64], !P1 ;  /* 0x04000000a4a9efae */ /* 0x0009e2000c901d4a */
[----:B------:R-:W-:Y:S07]  /*9520*/  HMMA.16816.F32.BF16 R32, R32, R138, RZ ;  /* 0x0000008a2020723c */ /* 0x000fee00000418ff */
[----:B------:R3:W-:Y:S01]  /*9530*/  @!P6 LDGSTS.E.BYPASS.LTC128B.128 [R169+0x1000], [R172.64], !P3 ;  /* 0x01000000aca9efae */ /* 0x0007e2000d901d4a */
[C---:B-1----:R-:W-:Y:S07]  /*9540*/  HMMA.16816.F32.BF16 R4, R140.reuse, R144, R4 ;  /* 0x000000908c04723c */ /* 0x042fee0000041804 */
[----:B------:R3:W-:Y:S01]  /*9550*/  @!P6 LDGSTS.E.BYPASS.LTC128B.128 [R169+0x3000], [R176.64], !P2 ;  /* 0x03000000b0a9efae */ /* 0x0007e2000d101d4a */
[C---:B------:R-:W-:Y:S07]  /*9560*/  HMMA.16816.F32.BF16 R8, R140.reuse, R146, R8 ;  /* 0x000000928c08723c */ /* 0x040fee0000041808 */
[----:B------:R3:W-:Y:S01]  /*9570*/  @!P6 LDGSTS.E.BYPASS.LTC128B.128 [R169+0x5000], [R174.64], !P1 ;  /* 0x05000000aea9efae */ /* 0x0007e2000c901d4a */
[C---:B-----5:R-:W-:Y:S07]  /*9580*/  HMMA.16816.F32.BF16 R12, R140.reuse, R148, R12 ;  /* 0x000000948c0c723c */ /* 0x060fee000004180c */
[----:B------:R-:W-:Y:S01]  /*9590*/  LDSM.16.M88.4 R136, [R185] ;  /* 0x00000000b988783b */ /* 0x000fe20000000200 */
[C---:B------:R-:W-:Y:S07]  /*95a0*/  HMMA.16816.F32.BF16 R16, R140.reuse, R150, R16 ;  /* 0x000000968c10723c */ /* 0x040fee0000041810 */
[----:B------:R-:W1:Y:S01]  /*95b0*/  LDSM.16.M88.4 R160, [R0+0xc100] ;  /* 0x00c1000000a0783b */ /* 0x000e620000000200 */
[C---:B--2---:R-:W-:Y:S07]  /*95c0*/  HMMA.16816.F32.BF16 R20, R140.reuse, R152, R20 ;  /* 0x000000988c14723c */ /* 0x044fee0000041814 */
[----:B------:R-:W0:Y:S01]  /*95d0*/  LDGDEPBAR ;  /* 0x00000000000079af */ /* 0x000e220000000000 */
[C---:B------:R-:W-:Y:S07]  /*95e0*/  HMMA.16816.F32.BF16 R24, R140.reuse, R154, R24 ;  /* 0x0000009a8c18723c */ /* 0x040fee0000041818 */
[----:B------:R-:W2:Y:S01]  /*95f0*/  LDSM.16.M88.4 R144, [R0+0xc900] ;  /* 0x00c900000090783b */ /* 0x000ea20000000200 */
[C---:B------:R-:W-:Y:S07]  /*9600*/  HMMA.16816.F32.BF16 R28, R140.reuse, R156, R28 ;  /* 0x0000009c8c1c723c */ /* 0x040fee000004181c */
[----:B------:R-:W5:Y:S01]  /*9610*/  LDSM.16.M88.4 R148, [R0+0xd100] ;  /* 0x00d100000094783b */ /* 0x000f620000000200 */
[----:B------:R-:W-:Y:S07]  /*9620*/  HMMA.16816.F32.BF16 R32, R140, R158, R32 ;  /* 0x0000009e8c20723c */ /* 0x000fee0000041820 */
[----:B------:R-:W5:Y:S01]  /*9630*/  LDSM.16.M88.4 R152, [R0+0xd900] ;  /* 0x00d900000098783b */ /* 0x000f620000000200 */
[C---:B-1----:R-:W-:Y:S07]  /*9640*/  HMMA.16816.F32.BF16 R4, R136.reuse, R160, R4 ;  /* 0x000000a08804723c */ /* 0x042fee0000041804 */
[----:B----4-:R-:W-:Y:S01]  /*9650*/  LDSM.16.M88.4 R164, [R184] ;  /* 0x00000000b8a4783b */ /* 0x010fe20000000200 */
[C---:B------:R-:W-:Y:S07]  /*9660*/  HMMA.16816.F32.BF16 R8, R136.reuse, R162, R8 ;  /* 0x000000a28808723c */ /* 0x040fee0000041808 */
[----:B---3--:R-:W1:Y:S01]  /*9670*/  LDSM.16.M88.4 R168, [R2+0xc100] ;  /* 0x00c1000002a8783b */ /* 0x008e620000000200 */
[C---:B--2---:R-:W-:Y:S07]  /*9680*/  HMMA.16816.F32.BF16 R12, R136.reuse, R144, R12 ;  /* 0x00000090880c723c */ /* 0x044fee000004180c */
[----:B------:R-:W2:Y:S01]  /*9690*/  LDSM.16.M88.4 R140, [R2+0xc900] ;  /* 0x00c90000028c783b */ /* 0x000ea20000000200 */
[C---:B------:R-:W-:Y:S07]  /*96a0*/  HMMA.16816.F32.BF16 R16, R136.reuse, R146, R16 ;  /* 0x000000928810723c */ /* 0x040fee0000041810 */
[----:B------:R-:W3:Y:S01]  /*96b0*/  LDSM.16.M88.4 R156, [R2+0xd100] ;  /* 0x00d10000029c783b */ /* 0x000ee20000000200 */
[C---:B-----5:R-:W-:Y:S07]  /*96c0*/  HMMA.16816.F32.BF16 R20, R136.reuse, R148, R20 ;  /* 0x000000948814723c */ /* 0x060fee0000041814 */
[----:B------:R-:W4:Y:S01]  /*96d0*/  LDSM.16.M88.4 R144, [R2+0xd900] ;  /* 0x00d900000290783b */ /* 0x000f220000000200 */
[C---:B------:R-:W-:Y:S07]  /*96e0*/  HMMA.16816.F32.BF16 R24, R136.reuse, R150, R24 ;  /* 0x000000968818723c */ /* 0x040fee0000041818 */
[----:B------:R-:W-:Y:S01]  /*96f0*/  LDSM.16.M88.4 R148, [R188+UR4+0xe100] ;  /* 0x00e10004bc94783b */ /* 0x000fe20008000200 */
[C---:B------:R-:W-:Y:S07]  /*9700*/  HMMA.16816.F32.BF16 R28, R136.reuse, R152, R28 ;  /* 0x00000098881c723c */ /* 0x040fee000004181c */
[----:B------:R-:W-:Y:S01]  /*9710*/  LDSM.16.M88.4 R160, [R188+UR4+0xf900] ;  /* 0x00f90004bca0783b */ /* 0x000fe20008000200 */
[----:B------:R-:W-:Y:S07]  /*9720*/  HMMA.16816.F32.BF16 R32, R136, R154, R32 ;  /* 0x0000009a8820723c */ /* 0x000fee0000041820 */
[----:B------:R-:W5:Y:S01]  /*9730*/  LDSM.16.M88.4 R136, [R190+0x4000] ;  /* 0x00400000be88783b */ /* 0x000f620000000200 */
[C---:B-1----:R-:W-:Y:S07]  /*9740*/  HMMA.16816.F32.BF16 R4, R164.reuse, R168, R4 ;  /* 0x000000a8a404723c */ /* 0x042fee0000041804 */
[----:B------:R-:W1:Y:S01]  /*9750*/  LDSM.16.M88.4 R152, [R188+UR4+0xe900] ;  /* 0x00e90004bc98783b */ /* 0x000e620008000200 */
[C---:B------:R-:W-:Y:S07]  /*9760*/  HMMA.16816.F32.BF16 R8, R164.reuse, R170, R8 ;  /* 0x000000aaa408723c */ /* 0x040fee0000041808 */
[----:B------:R-:W-:Y:S01]  /*9770*/  LDSM.16.M88.4 R168, [R191+0xe100] ;  /* 0x00e10000bfa8783b */ /* 0x000fe20000000200 */
[C---:B--2---:R-:W-:Y:S07]  /*9780*/  HMMA.16816.F32.BF16 R12, R164.reuse, R140, R12 ;  /* 0x0000008ca40c723c */ /* 0x044fee000004180c */
[----:B------:R-:W-:Y:S01]  /*9790*/  LDSM.16.M88.4 R172, [R191+0xe900] ;  /* 0x00e90000bfac783b */ /* 0x000fe20000000200 */
[C---:B------:R-:W-:Y:S07]  /*97a0*/  HMMA.16816.F32.BF16 R16, R164.reuse, R142, R16 ;  /* 0x0000008ea410723c */ /* 0x040fee0000041810 */
[----:B------:R-:W2:Y:S01]  /*97b0*/  LDSM.16.M88.4 R140, [R188+UR4+0xf100] ;  /* 0x00f10004bc8c783b */ /* 0x000ea20008000200 */
[C---:B---3--:R-:W-:Y:S07]  /*97c0*/  HMMA.16816.F32.BF16 R20, R164.reuse, R156, R20 ;  /* 0x0000009ca414723c */ /* 0x048fee0000041814 */
[----:B------:R-:W-:Y:S01]  /*97d0*/  LDSM.16.M88.4 R176, [R0+0xe100] ;  /* 0x00e1000000b0783b */ /* 0x000fe20000000200 */
[C---:B------:R-:W-:Y:S07]  /*97e0*/  HMMA.16816.F32.BF16 R24, R164.reuse, R158, R24 ;  /* 0x0000009ea418723c */ /* 0x040fee0000041818 */
[----:B------:R-:W3:Y:S01]  /*97f0*/  LDSM.16.M88.4 R156, [R186+0x4000] ;  /* 0x00400000ba9c783b */ /* 0x000ee20000000200 */
[C---:B----4-:R-:W-:Y:S07]  /*9800*/  HMMA.16816.F32.BF16 R28, R164.reuse, R144, R28 ;  /* 0x00000090a41c723c */ /* 0x050fee000004181c */
[----:B------:R-:W-:Y:S01]  /*9810*/  LDSM.16.M88.4 R180, [R188+UR4+0x10100] ;  /* 0x01010004bcb4783b */ /* 0x000fe20008000200 */
[----:B------:R-:W-:Y:S07]  /*9820*/  HMMA.16816.F32.BF16 R32, R164, R146, R32 ;  /* 0x00000092a420723c */ /* 0x000fee0000041820 */
[----:B------:R-:W4:Y:S01]  /*9830*/  LDSM.16.M88.4 R144, [R191+0xf100] ;  /* 0x00f10000bf90783b */ /* 0x000f220000000200 */
[C---:B-----5:R-:W-:Y:S07]  /*9840*/  HMMA.16816.F32.BF16 R4, R136.reuse, R148, R4 ;  /* 0x000000948804723c */ /* 0x060fee0000041804 */
[----:B------:R-:W-:Y:S01]  /*9850*/  LDSM.16.M88.4 R164, [R185+0x4000] ;  /* 0x00400000b9a4783b */ /* 0x000fe20000000200 */
[C---:B------:R-:W-:Y:S07]  /*9860*/  HMMA.16816.F32.BF16 R8, R136.reuse, R150, R8 ;  /* 0x000000968808723c */ /* 0x040fee0000041808 */
[----:B------:R-:W5:Y:S01]  /*9870*/  LDSM.16.M88.4 R148, [R191+0xf900] ;  /* 0x00f90000bf94783b */ /* 0x000f620000000200 */
[C---:B-1----:R-:W-:Y:S08]  /*9880*/  HMMA.16816.F32.BF16 R12, R136.reuse, R152, R12 ;  /* 0x00000098880c723c */ /* 0x042ff0000004180c */
[C---:B------:R-:W-:Y:S01]  /*9890*/  HMMA.16816.F32.BF16 R16, R136.reuse, R154, R16 ;  /* 0x0000009a8810723c */ /* 0x040fe20000041810 */
[----:B------:R-:W-:Y:S07]  /*98a0*/  LDSM.16.M88.4 R152, [R0+0xf900] ;  /* 0x00f900000098783b */ /* 0x000fee0000000200 */
[C---:B--2---:R-:W-:Y:S08]  /*98b0*/  HMMA.16816.F32.BF16 R20, R136.reuse, R140, R20 ;  /* 0x0000008c8814723c */ /* 0x044ff00000041814 */
[C---:B------:R-:W-:Y:S01]  /*98c0*/  HMMA.16816.F32.BF16 R24, R136.reuse, R142, R24 ;  /* 0x0000008e8818723c */ /* 0x040fe20000041818 */
[----:B------:R-:W-:Y:S07]  /*98d0*/  LDSM.16.M88.4 R140, [R0+0xf100] ;  /* 0x00f10000008c783b */ /* 0x000fee0000000200 */
[C---:B------:R-:W-:Y:S08]  /*98e0*/  HMMA.16816.F32.BF16 R28, R136.reuse, R160, R28 ;  /* 0x000000a0881c723c */ /* 0x040ff0000004181c */
[----:B------:R-:W-:Y:S01]  /*98f0*/  HMMA.16816.F32.BF16 R32, R136, R162, R32 ;  /* 0x000000a28820723c */ /* 0x000fe20000041820 */
[----:B------:R-:W1:Y:S07]  /*9900*/  LDSM.16.M88.4 R136, [R0+0xe900] ;  /* 0x00e900000088783b */ /* 0x000e6e0000000200 */
[C---:B---3--:R-:W-:Y:S01]  /*9910*/  HMMA.16816.F32.BF16 R4, R156.reuse, R168, R4 ;  /* 0x000000a89c04723c */ /* 0x048fe20000041804 */
[----:B------:R-:W-:Y:S07]  /*9920*/  LDSM.16.M88.4 R160, [R184+0x4000] ;  /* 0x00400000b8a0783b */ /* 0x000fee0000000200 */
[C---:B------:R-:W-:Y:S01]  /*9930*/  HMMA.16816.F32.BF16 R8, R156.reuse, R170, R8 ;  /* 0x000000aa9c08723c */ /* 0x040fe20000041808 */
[----:B------:R-:W2:Y:S07]  /*9940*/  LDSM.16.M88.4 R168, [R2+0xe100] ;  /* 0x00e1000002a8783b */ /* 0x000eae0000000200 */
[C---:B------:R-:W-:Y:S08]  /*9950*/  HMMA.16816.F32.BF16 R12, R156.reuse, R172, R12 ;  /* 0x000000ac9c0c723c */ /* 0x040ff0000004180c */
        /* <DEDUP_REMOVED lines=8> */
[C---:B------:R-:W-:Y:S01]  /*99e0*/  HMMA.16816.F32.BF16 R4, R164.reuse, R176, R4 ;  /* 0x000000b0a404723c */ /* 0x040fe20000041804 */
[----:B------:R-:W5:Y:S07]  /*99f0*/  LDSM.16.M88.4 R156, [R132+0xf900] ;  /* 0x00f90000849c783b */ /* 0x000f6e0000000200 */
[C---:B------:R-:W-:Y:S01]  /*9a00*/  HMMA.16816.F32.BF16 R8, R164.reuse, R178, R8 ;  /* 0x000000b2a408723c */ /* 0x040fe20000041808 */
[----:B------:R-:W-:Y:S07]  /*9a10*/  LDSM.16.M88.4 R176, [R191+0x10100] ;  /* 0x01010000bfb0783b */ /* 0x000fee0000000200 */
[C---:B-1----:R-:W-:Y:S08]  /*9a20*/  HMMA.16816.F32.BF16 R12, R164.reuse, R136, R12 ;  /* 0x00000088a40c723c */ /* 0x042ff0000004180c */
[C---:B------:R-:W-:Y:S01]  /*9a30*/  HMMA.16816.F32.BF16 R16, R164.reuse, R138, R16 ;  /* 0x0000008aa410723c */ /* 0x040fe20000041810 */
[----:B------:R-:W1:Y:S07]  /*9a40*/  LDSM.16.M88.4 R136, [R188+UR4+0x10900] ;  /* 0x01090004bc88783b */ /* 0x000e6e0008000200 */
[C---:B------:R-:W-:Y:S08]  /*9a50*/  HMMA.16816.F32.BF16 R20, R164.reuse, R140, R20 ;  /* 0x0000008ca414723c */ /* 0x040ff00000041814 */
[C---:B------:R-:W-:Y:S01]  /*9a60*/  HMMA.16816.F32.BF16 R24, R164.reuse, R142, R24 ;  /* 0x0000008ea418723c */ /* 0x040fe20000041818 */
[----:B------:R-:W1:Y:S07]  /*9a70*/  LDSM.16.M88.4 R140, [R188+UR4+0x11100] ;  /* 0x01110004bc8c783b */ /* 0x000e6e0008000200 */
[C---:B------:R-:W-:Y:S08]  /*9a80*/  HMMA.16816.F32.BF16 R28, R164.reuse, R152, R28 ;  /* 0x00000098a41c723c */ /* 0x040ff0000004181c */
[----:B------:R-:W-:Y:S01]  /*9a90*/  HMMA.16816.F32.BF16 R32, R164, R154, R32 ;  /* 0x0000009aa420723c */ /* 0x000fe20000041820 */
[----:B------:R-:W1:Y:S07]  /*9aa0*/  LDSM.16.M88.4 R152, [R188+UR4+0x11900] ;  /* 0x01190004bc98783b */ /* 0x000e6e0008000200 */
[C---:B--2---:R-:W-:Y:S01]  /*9ab0*/  HMMA.16816.F32.BF16 R4, R160.reuse, R168, R4 ;  /* 0x000000a8a004723c */ /* 0x044fe20000041804 */
[----:B------:R-:W2:Y:S07]  /*9ac0*/  LDSM.16.M88.4 R164, [R186+0x8000] ;  /* 0x00800000baa4783b */ /* 0x000eae0000000200 */
[C---:B------:R-:W-:Y:S01]  /*9ad0*/  HMMA.16816.F32.BF16 R8, R160.reuse, R170, R8 ;  /* 0x000000aaa008723c */ /* 0x040fe20000041808 */
[----:B------:R-:W-:Y:S07]  /*9ae0*/  LDSM.16.M88.4 R168, [R0+0x10100] ;  /* 0x0101000000a8783b */ /* 0x000fee0000000200 */
[C---:B---3--:R-:W-:Y:S08]  /*9af0*/  HMMA.16816.F32.BF16 R12, R160.reuse, R144, R12 ;  /* 0x00000090a00c723c */ /* 0x048ff0000004180c */
[C---:B------:R-:W-:Y:S01]  /*9b00*/  HMMA.16816.F32.BF16 R16, R160.reuse, R146, R16 ;  /* 0x00000092a010723c */ /* 0x040fe20000041810 */
[----:B------:R-:W3:Y:S07]  /*9b10*/  LDSM.16.M88.4 R144, [R191+0x10900] ;  /* 0x01090000bf90783b */ /* 0x000eee0000000200 */
[C---:B----4-:R-:W-:Y:S08]  /*9b20*/  HMMA.16816.F32.BF16 R20, R160.reuse, R148, R20 ;  /* 0x00000094a014723c */ /* 0x050ff00000041814 */
[C---:B------:R-:W-:Y:S01]  /*9b30*/  HMMA.16816.F32.BF16 R24, R160.reuse, R150, R24 ;  /* 0x00000096a018723c */ /* 0x040fe20000041818 */
[----:B------:R-:W4:Y:S07]  /*9b40*/  LDSM.16.M88.4 R148, [R191+0x11100] ;  /* 0x01110000bf94783b */ /* 0x000f2e0000000200 */
        /* <DEDUP_REMOVED lines=16> */
[C---:B--2---:R-:W-:Y:S01]  /*9c50*/  HMMA.16816.F32.BF16 R4, R164.reuse, R176, R4 ;  /* 0x000000b0a404723c */ /* 0x044fe20000041804 */
[----:B------:R-:W2:Y:S07]  /*9c60*/  LDSM.16.M88.4 R172, [R184+0x8000] ;  /* 0x00800000b8ac783b */ /* 0x000eae0000000200 */
[C---:B------:R-:W-:Y:S08]  /*9c70*/  HMMA.16816.F32.BF16 R8, R164.reuse, R178, R8 ;  /* 0x000000b2a408723c */ /* 0x040ff00000041808 */
[C---:B---3--:R-:W-:Y:S08]  /*9c80*/  HMMA.16816.F32.BF16 R12, R164.reuse, R144, R12 ;  /* 0x00000090a40c723c */ /* 0x048ff0000004180c */
[C---:B------:R-:W-:Y:S08]  /*9c90*/  HMMA.16816.F32.BF16 R16, R164.reuse, R146, R16 ;  /* 0x00000092a410723c */ /* 0x040ff00000041810 */
[C---:B----4-:R-:W-:Y:S08]  /*9ca0*/  HMMA.16816.F32.BF16 R20, R164.reuse, R148, R20 ;  /* 0x00000094a414723c */ /* 0x050ff00000041814 */
        /* <DEDUP_REMOVED lines=8> */
[C---:B------:R-:W-:Y:S08]  /*9d30*/  HMMA.16816.F32.BF16 R20, R160.reuse, R140, R20 ;  /* 0x0000008ca014723c */ /* 0x040ff00000041814 */
[C---:B------:R-:W-:Y:S08]  /*9d40*/  HMMA.16816.F32.BF16 R24, R160.reuse, R142, R24 ;  /* 0x0000008ea018723c */ /* 0x040ff00000041818 */
[C---:B------:R-:W-:Y:S08]  /*9d50*/  HMMA.16816.F32.BF16 R28, R160.reuse, R152, R28 ;  /* 0x00000098a01c723c */ /* 0x040ff0000004181c */
[----:B------:R-:W-:Y:S08]  /*9d60*/  HMMA.16816.F32.BF16 R32, R160, R154, R32 ;  /* 0x0000009aa020723c */ /* 0x000ff00000041820 */
[C---:B--2---:R-:W-:Y:S08]  /*9d70*/  HMMA.16816.F32.BF16 R4, R172.reuse, R180, R4 ;  /* 0x000000b4ac04723c */ /* 0x044ff00000041804 */
[C---:B------:R-:W-:Y:S08]  /*9d80*/  HMMA.16816.F32.BF16 R8, R172.reuse, R182, R8 ;  /* 0x000000b6ac08723c */ /* 0x040ff00000041808 */
[C---:B-1----:R-:W-:Y:S08]  /*9d90*/  HMMA.16816.F32.BF16 R12, R172.reuse, R136, R12 ;  /* 0x00000088ac0c723c */ /* 0x042ff0000004180c */
        /* <DEDUP_REMOVED lines=17> */
[----:B------:R-:W-:Y:S01]  /*9eb0*/  FMUL.FTZ R16, R16, c[0x0][0x320] ;  /* 0x0000c80010107a20 */ /* 0x000fe20000410000 */
[----:B-1----:R-:W-:Y:S01]  /*9ec0*/  FMNMX.FTZ R0, R157, R133, !PT ;  /* 0x000000859d007209 */ /* 0x002fe20007810000 */
[----:B------:R-:W-:Y:S02]  /*9ed0*/  FMUL.FTZ R17, R17, c[0x0][0x320] ;  /* 0x0000c80011117a20 */ /* 0x000fe40000410000 */
[----:B------:R-:W-:Y:S02]  /*9ee0*/  FMUL.FTZ R18, R18, c[0x0][0x320] ;  /* 0x0000c80012127a20 */ /* 0x000fe40000410000 */
[----:B------:R-:W-:Y:S01]  /*9ef0*/  FMUL.FTZ R19, R19, c[0x0][0x320] ;  /* 0x0000c80013137a20 */ /* 0x000fe20000410000 */
[----:B------:R1:W-:Y:S10]  /*9f00*/  MUFU.TANH R166, R11 ;  /* 0x0000000b00a67308 */ /* 0x0003f40000002400 */
[----:B------:R-:W-:Y:S10]  /*9f10*/  MUFU.TANH R141, R13 ;  /* 0x0000000d008d7308 */ /* 0x000ff40000002400 */
[----:B------:R-:W-:Y:S01]  /*9f20*/  MUFU.TANH R143, R143 ;  /* 0x0000008f008f7308 */ /* 0x000fe20000002400 */
[C---:B--2---:R-:W-:Y:S01]  /*9f30*/  HMMA.16816.F32.BF16 R20, R172.reuse, R4, R20 ;  /* 0x00000004ac14723c */ /* 0x044fe20000041814 */
[----:B-1----:R-:W1:Y:S01]  /*9f40*/  LDSM.16.M88.4 R8, [R132+0x11900] ;  /* 0x011900008408783b */ /* 0x002e620000000200 */
[----:B------:R-:W-:Y:S06]  /*9f50*/  DEPBAR.LE SB0, 0x2 ;  /* 0x000080800000791a */ /* 0x000fec0000000000 */
[C---:B------:R-:W-:Y:S01]  /*9f60*/  HMMA.16816.F32.BF16 R24, R172.reuse, R6, R24 ;  /* 0x00000006ac18723c */ /* 0x040fe20000041818 */
[----:B------:R-:W2:Y:S01]  /*9f70*/  MUFU.TANH R145, R145 ;  /* 0x0000009100917308 */ /* 0x000ea20000002400 */
[----:B------:R-:W-:Y:S11]  /*9f80*/  BAR.SYNC.DEFER_BLOCKING 0x0 ;  /* 0x0000000000007b1d */ /* 0x000ff60000010000 */
[----:B------:R-:W-:Y:S03]  /*9f90*/  @!UPT UIADD3 URZ, URZ, URZ, URZ ;  /* 0x0000003f3f3ff290 */ /* 0x000fe6000fffe03f */
[----:B------:R-:W-:Y:S02]  /*9fa0*/  FMUL.FTZ R20, R20, c[0x0][0x320] ;  /* 0x0000c80014147a20 */ /* 0x000fe40000410000 */
[----:B------:R-:W-:Y:S02]  /*9fb0*/  FMUL.FTZ R21, R21, c[0x0][0x320] ;  /* 0x0000c80015157a20 */ /* 0x000fe40000410000 */
[----:B------:R-:W-:Y:S02]  /*9fc0*/  FMUL.FTZ R22, R22, c[0x0][0x320] ;  /* 0x0000c80016167a20 */ /* 0x000fe40000410000 */
[----:B------:R-:W-:Y:S02]  /*9fd0*/  FMUL.FTZ R23, R23, c[0x0][0x320] ;  /* 0x0000c80017177a20 */ /* 0x000fe40000410000 */
[----:B------:R-:W-:Y:S01]  /*9fe0*/  FMUL.FTZ R24, R24, c[0x0][0x320] ;  /* 0x0000c80018187a20 */ /* 0x000fe20000410000 */
[----:B--2---:R-:W-:Y:S01]  /*9ff0*/  FMNMX.FTZ R0, R145, R0, !PT ;  /* 0x0000000091007209 */ /* 0x004fe20007810000 */
[----:B------:R-:W-:Y:S01]  /*a000*/  FMUL.FTZ R25, R25, c[0x0][0x320] ;  /* 0x0000c80019197a20 */ /* 0x000fe20000410000 */
[----:B------:R-:W2:Y:S01]  /*a010*/  MUFU.TANH R158, R158 ;  /* 0x0000009e009e7308 */ /* 0x000ea20000002400 */
[----:B------:R-:W-:Y:S02]  /*a020*/  FMUL.FTZ R26, R26, c[0x0][0x320] ;  /* 0x0000c8001a1a7a20 */ /* 0x000fe40000410000 */
[----:B------:R-:W-:Y:S01]  /*a030*/  FMUL.FTZ R27, R27, c[0x0][0x320] ;  /* 0x0000c8001b1b7a20 */ /* 0x000fe20000410000 */
[C---:B-1----:R-:W-:Y:S06]  /*a040*/  HMMA.16816.F32.BF16 R28, R172.reuse, R8, R28 ;  /* 0x00000008ac1c723c */ /* 0x042fec000004181c */
[----:B------:R-:W1:Y:S02]  /*a050*/  MUFU.TANH R156, R156 ;  /* 0x0000009c009c7308 */ /* 0x000e640000002400 */
[----:B------:R-:W-:Y:S08]  /*a060*/  HMMA.16816.F32.BF16 R32, R172, R10, R32 ;  /* 0x0000000aac20723c */ /* 0x000ff00000041820 */
[----:B------:R-:W3:Y:S01]  /*a070*/  MUFU.TANH R159, R159 ;  /* 0x0000009f009f7308 */ /* 0x000ee20000002400 */
[----:B--2---:R-:W-:Y:S09]  /*a080*/  FMNMX.FTZ R13, R158, R3, !PT ;  /* 0x000000039e0d7209 */ /* 0x004ff20007810000 */
[----:B------:R-:W2:Y:S01]  /*a090*/  MUFU.TANH R142, R14 ;  /* 0x0000000e008e7308 */ /* 0x000ea20000002400 */
[----:B------:R-:W-:Y:S01]  /*a0a0*/  FMUL.FTZ R28, R28, c[0x0][0x320] ;  /* 0x0000c8001c1c7a20 */ /* 0x000fe20000410000 */
[----:B-1----:R-:W-:Y:S01]  /*a0b0*/  FMNMX.FTZ R13, R156, R13, !PT ;  /* 0x0000000d9c0d7209 */ /* 0x002fe20007810000 */
[----:B------:R-:W-:Y:S02]  /*a0c0*/  FMUL.FTZ R29, R29, c[0x0][0x320] ;  /* 0x0000c8001d1d7a20 */ /* 0x000fe40000410000 */
[----:B------:R-:W-:Y:S01]  /*a0d0*/  FMUL.FTZ R30, R30, c[0x0][0x320] ;  /* 0x0000c8001e1e7a20 */ /* 0x000fe20000410000 */
[----:B------:R-:W-:Y:S01]  /*a0e0*/  FMNMX.FTZ R13, R168, R13, !PT ;  /* 0x0000000da80d7209 */ /* 0x000fe20007810000 */
[----:B------:R-:W-:Y:S03]  /*a0f0*/  FMUL.FTZ R31, R31, c[0x0][0x320] ;  /* 0x0000c8001f1f7a20 */ /* 0x000fe60000410000 */
[----:B------:R-:W1:Y:S01]  /*a100*/  MUFU.TANH R138, R15 ;  /* 0x0000000f008a7308 */ /* 0x000e620000002400 */
[----:B------:R-:W-:Y:S01]  /*a110*/  FMUL.FTZ R32, R32, c[0x0][0x320] ;  /* 0x0000c80020207a20 */ /* 0x000fe20000410000 */
[----:B------:R-:W-:Y:S01]  /*a120*/  FMNMX.FTZ R13, R166, R13, !PT ;  /* 0x0000000da60d7209 */ /* 0x000fe20007810000 */
[----:B------:R-:W-:Y:S01]  /*a130*/  FMUL.FTZ R33, R33, c[0x0][0x320] ;  /* 0x0000c80021217a20 */ /* 0x000fe20000410000 */
[----:B---3--:R-:W-:Y:S01]  /*a140*/  FMNMX.FTZ R0, R159, R0, !PT ;  /* 0x000000009f007209 */ /* 0x008fe20007810000 */
[----:B------:R-:W-:Y:S02]  /*a150*/  FMUL.FTZ R34, R34, c[0x0][0x320] ;  /* 0x0000c80022227a20 */ /* 0x000fe40000410000 */
[----:B------:R-:W-:Y:S01]  /*a160*/  FMUL.FTZ R35, R35, c[0x0][0x320] ;  /* 0x0000c80023237a20 */ /* 0x000fe20000410000 */
[----:B------:R-:W-:Y:S02]  /*a170*/  FMNMX.FTZ R0, R165, R0, !PT ;  /* 0x00000000a5007209 */ /* 0x000fe40007810000 */
[----:B------:R-:W3:Y:S02]  /*a180*/  MUFU.TANH R139, R16 ;  /* 0x00000010008b7308 */ /* 0x000ee40000002400 */
[----:B------:R-:W-:Y:S02]  /*a190*/  FMNMX.FTZ R0, R143, R0, !PT ;  /* 0x000000008f007209 */ /* 0x000fe40007810000 */
[----:B--2---:R-:W-:Y:S02]  /*a1a0*/  FMNMX.FTZ R13, R142, R13, !PT ;  /* 0x0000000d8e0d7209 */ /* 0x004fe40007810000 */
[----:B------:R-:W-:Y:S04]  /*a1b0*/  FMNMX.FTZ R0, R141, R0, !PT ;  /* 0x000000008d007209 */ /* 0x000fe80007810000 */
[----:B------:R-:W2:Y:S01]  /*a1c0*/  MUFU.TANH R137, R17 ;  /* 0x0000001100897308 */ /* 0x000ea20000002400 */
[----:B-1----:R-:W-:Y:S09]  /*a1d0*/  FMNMX.FTZ R13, R138, R13, !PT ;  /* 0x0000000d8a0d7209 */ /* 0x002ff20007810000 */
[----:B------:R-:W1:Y:S01]  /*a1e0*/  MUFU.TANH R140, R18 ;  /* 0x00000012008c7308 */ /* 0x000e620000002400 */
[----:B---3--:R-:W-:Y:S02]  /*a1f0*/  FMNMX.FTZ R0, R139, R0, !PT ;  /* 0x000000008b007209 */ /* 0x008fe40007810000 */
[----:B------:R-:W-:Y:S07]  /*a200*/  IADD3 R16, R134, UR4, RZ ;  /* 0x0000000486107c10 */ /* 0x000fee000fffe0ff */
        /* <DEDUP_REMOVED lines=29> */
[----:B---3--:R-:W-:Y:S01]  /*a3e0*/  FMNMX.FTZ R13, R148, R13, !PT ;  /* 0x0000000d940d7209 */ /* 0x008fe20007810000 */
[----:B------:R-:W-:Y:S08]  /*a3f0*/  LDSM.16.MT88.4 R28, [R134+UR4+0x100] ;  /* 0x00010004861c783b */ /* 0x000ff00008004200 */
[----:B------:R-:W3:Y:S01]  /*a400*/  MUFU.TANH R146, R34 ;  /* 0x0000002200927308 */ /* 0x000ee20000002400 */
[----:B--2---:R-:W-:Y:S09]  /*a410*/  FMNMX.FTZ R0, R149, R0, !PT ;  /* 0x0000000095007209 */ /* 0x004ff20007810000 */
[----:B------:R-:W2:Y:S01]  /*a420*/  MUFU.TANH R144, R35 ;  /* 0x0000002300907308 */ /* 0x000ea20000002400 */
[----:B-1----:R-:W-:Y:S05]  /*a430*/  FMNMX.FTZ R11, R147, R0, !PT ;  /* 0x00000000930b7209 */ /* 0x002fea0007810000 */
[----:B------:R-:W1:Y:S01]  /*a440*/  SHFL.BFLY PT, R2, R11, 0x2, 0x1f ;  /* 0x0c401f000b027f89 */ /* 0x000e6200000e0000 */
[----:B---3--:R-:W-:Y:S04]  /*a450*/  FMNMX.FTZ R13, R146, R13, !PT ;  /* 0x0000000d920d7209 */ /* 0x008fe80007810000 */
[----:B--2---:R-:W-:Y:S03]  /*a460*/  FMNMX.FTZ R9, R144, R13, !PT ;  /* 0x0000000d90097209 */ /* 0x004fe60007810000 */
[----:B------:R-:W-:Y:S01]  /*a470*/  LDSM.16.MT88.4 R12, [R135+UR4+0x100] ;  /* 0x00010004870c783b */ /* 0x000fe20008004200 */
[----:B-1----:R-:W-:Y:S07]  /*a480*/  FMNMX.FTZ R7, R11, R2, !PT ;  /* 0x000000020b077209 */ /* 0x002fee0007810000 */
[----:B------:R-:W1:Y:S08]  /*a490*/  SHFL.BFLY PT, R0, R9, 0x2, 0x1f ;  /* 0x0c401f0009007f89 */ /* 0x000e7000000e0000 */
[----:B------:R-:W2:Y:S01]  /*a4a0*/  SHFL.BFLY PT, R2, R7, 0x1, 0x1f ;  /* 0x0c201f0007027f89 */ /* 0x000ea200000e0000 */
[----:B-1----:R-:W-:Y:S07]  /*a4b0*/  FMNMX.FTZ R5, R9, R0, !PT ;  /* 0x0000000009057209 */ /* 0x002fee0007810000 */
[----:B------:R-:W1:Y:S01]  /*a4c0*/  SHFL.BFLY PT, R0, R5, 0x1, 0x1f ;  /* 0x0c201f0005007f89 */ /* 0x000e6200000e0000 */
[----:B--2---:R-:W-:Y:S05]  /*a4d0*/  FMNMX.FTZ R2, R7, R2, !PT ;  /* 0x0000000207027209 */ /* 0x004fea0007810000 */
[C---:B------:R-:W-:Y:S02]  /*a4e0*/  FADD.FTZ R4, -R2.reuse, R133 ;  /* 0x0000008502047221 */ /* 0x040fe40000010100 */
[----:B------:R-:W-:Y:S02]  /*a4f0*/  FMUL.FTZ R152, R2, c[0x0][0x2d0] ;  /* 0x0000b40002987a20 */ /* 0x000fe40000410000 */
[----:B------:R-:W-:Y:S02]  /*a500*/  FMUL.FTZ R132, R4, c[0x0][0x2d0] ;  /* 0x0000b40004847a20 */ /* 0x000fe40000410000 */
[--C-:B------:R-:W-:Y:S02]  /*a510*/  FFMA.FTZ R163, R145, c[0x0][0x2d0], -R152.reuse ;  /* 0x0000b40091a37a23 */ /* 0x100fe40000010898 */
[--C-:B------:R-:W-:Y:S02]  /*a520*/  FFMA.FTZ R164, R157, c[0x0][0x2d0], -R152.reuse ;  /* 0x0000b4009da47a23 */ /* 0x100fe40000010898 */
[--C-:B------:R-:W-:Y:S01]  /*a530*/  FFMA.FTZ R161, R159, c[0x0][0x2d0], -R152.reuse ;  /* 0x0000b4009fa17a23 */ /* 0x100fe20000010898 */
[----:B------:R-:W2:Y:S01]  /*a540*/  MUFU.EX2 R132, R132 ;  /* 0x0000008400847308 */ /* 0x000ea20000000800 */
[--C-:B------:R-:W-:Y:S02]  /*a550*/  FFMA.FTZ R160, R165, c[0x0][0x2d0], -R152.reuse ;  /* 0x0000b400a5a07a23 */ /* 0x100fe40000010898 */
[--C-:B------:R-:W-:Y:S01]  /*a560*/  FFMA.FTZ R165, R143, c[0x0][0x2d0], -R152.reuse ;  /* 0x0000b4008fa57a23 */ /* 0x100fe20000010898 */
[----:B-1----:R-:W-:Y:S01]  /*a570*/  FMNMX.FTZ R0, R5, R0, !PT ;  /* 0x0000000005007209 */ /* 0x002fe20007810000 */
[--C-:B------:R-:W-:Y:S02]  /*a580*/  FFMA.FTZ R167, R139, c[0x0][0x2d0], -R152.reuse ;  /* 0x0000b4008ba77a23 */ /* 0x100fe40000010898 */
[--C-:B------:R-:W-:Y:S02]  /*a590*/  FFMA.FTZ R182, R155, c[0x0][0x2d0], -R152.reuse ;  /* 0x0000b4009bb67a23 */ /* 0x100fe40000010898 */
[C---:B------:R-:W-:Y:S01]  /*a5a0*/  FMUL.FTZ R145, R0.reuse, c[0x0][0x2d0] ;  /* 0x0000b40000917a20 */ /* 0x040fe20000410000 */
[----:B------:R-:W-:Y:S01]  /*a5b0*/  MUFU.EX2 R164, R164 ;  /* 0x000000a400a47308 */ /* 0x000fe20000000800 */
[----:B------:R-:W-:Y:S02]  /*a5c0*/  FADD.FTZ R4, -R0, R3 ;  /* 0x0000000300047221 */ /* 0x000fe40000010100 */
[--C-:B------:R-:W-:Y:S02]  /*a5d0*/  FFMA.FTZ R162, R158, c[0x0][0x2d0], -R145.reuse ;  /* 0x0000b4009ea27a23 */ /* 0x100fe40000010891 */
[--C-:B------:R-:W-:Y:S01]  /*a5e0*/  FFMA.FTZ R159, R156, c[0x0][0x2d0], -R145.reuse ;  /* 0x0000b4009c9f7a23 */ /* 0x100fe20000010891 */
[----:B------:R-:W-:Y:S01]  /*a5f0*/  IADD3 R156, R187, R16, RZ ;  /* 0x00000010bb9c7210 */ /* 0x000fe20007ffe0ff */
[--C-:B------:R-:W-:Y:S02]  /*a600*/  FFMA.FTZ R158, R168, c[0x0][0x2d0], -R145.reuse ;  /* 0x0000b400a89e7a23 */ /* 0x100fe40000010891 */
[--C-:B------:R-:W-:Y:S01]  /*a610*/  FFMA.FTZ R157, R166, c[0x0][0x2d0], -R145.reuse ;  /* 0x0000b400a69d7a23 */ /* 0x100fe20000010891 */
[----:B------:R-:W1:Y:S01]  /*a620*/  MUFU.EX2 R163, R163 ;  /* 0x000000a300a37308 */ /* 0x000e620000000800 */
[----:B------:R-:W-:Y:S01]  /*a630*/  FMUL.FTZ R3, R4, c[0x0][0x2d0] ;  /* 0x0000b40004037a20 */ /* 0x000fe20000410000 */
[----:B------:R-:W-:Y:S01]  /*a640*/  IADD3 R4, R135, UR4, RZ ;  /* 0x0000000487047c10 */ /* 0x000fe2000fffe0ff */
[C---:B--2---:R-:W-:Y:S02]  /*a650*/  FMUL.FTZ R5, R132.reuse, R129 ;  /* 0x0000008184057220 */ /* 0x044fe40000410000 */
[C---:B------:R-:W-:Y:S01]  /*a660*/  FMUL.FTZ R8, R132.reuse, R124 ;  /* 0x0000007c84087220 */ /* 0x040fe20000410000 */
[----:B------:R-:W-:Y:S01]  /*a670*/  IADD3 R133, R187, R4, RZ ;  /* 0x00000004bb857210 */ /* 0x000fe20007ffe0ff */
[C---:B------:R-:W-:Y:S02]  /*a680*/  FMUL.FTZ R4, R132.reuse, R128 ;  /* 0x0000008084047220 */ /* 0x040fe40000410000 */
[C---:B------:R-:W-:Y:S01]  /*a690*/  FMUL.FTZ R9, R132.reuse, R125 ;  /* 0x0000007d84097220 */ /* 0x040fe20000410000 */
[----:B------:R-:W2:Y:S01]  /*a6a0*/  MUFU.EX2 R3, R3 ;  /* 0x0000000300037308 */ /* 0x000ea20000000800 */
[----:B------:R-:W3:Y:S01]  /*a6b0*/  LDSM.16.MT88.4 R20, [R133+0x100] ;  /* 0x000100008514783b */ /* 0x000ee20000004200 */
[C---:B------:R-:W-:Y:S02]  /*a6c0*/  FMUL.FTZ R16, R132.reuse, R116 ;  /* 0x0000007484107220 */ /* 0x040fe40000410000 */
[C---:B------:R-:W-:Y:S02]  /*a6d0*/  FMUL.FTZ R17, R132.reuse, R117 ;  /* 0x0000007584117220 */ /* 0x040fe40000410000 */
[C---:B------:R-:W-:Y:S02]  /*a6e0*/  FMUL.FTZ R24, R132.reuse, R108 ;  /* 0x0000006c84187220 */ /* 0x040fe40000410000 */
[C---:B------:R-:W-:Y:S02]  /*a6f0*/  FMUL.FTZ R25, R132.reuse, R109 ;  /* 0x0000006d84197220 */ /* 0x040fe40000410000 */
[----:B------:R-:W-:Y:S01]  /*a700*/  MUFU.EX2 R161, R161 ;  /* 0x000000a100a17308 */ /* 0x000fe20000000800 */
[C---:B------:R-:W-:Y:S02]  /*a710*/  FMUL.FTZ R32, R132.reuse, R100 ;  /* 0x0000006484207220 */ /* 0x040fe40000410000 */
[C---:B------:R-:W-:Y:S01]  /*a720*/  FMUL.FTZ R33, R132.reuse, R101 ;  /* 0x0000006584217220 */ /* 0x040fe20000410000 */
[----:B-1----:R-:W-:Y:S01]  /*a730*/  F2FP.BF16.PACK_AB R128, R163, R164 ;  /* 0x000000a4a380723e */ /* 0x002fe200000010ff */
[C---:B------:R-:W-:Y:S02]  /*a740*/  FMUL.FTZ R36, R132.reuse, R36 ;  /* 0x0000002484247220 */ /* 0x040fe40000410000 */
[----:B------:R-:W-:Y:S02]  /*a750*/  FMUL.FTZ R37, R132, R37 ;  /* 0x0000002584257220 */ /* 0x000fe40000410000 */
[--C-:B------:R-:W-:Y:S01]  /*a760*/  FFMA.FTZ R166, R141, c[0x0][0x2d0], -R152.reuse ;  /* 0x0000b4008da67a23 */ /* 0x100fe20000010898 */
[----:B------:R-:W1:Y:S01]  /*a770*/  MUFU.EX2 R160, R160 ;  /* 0x000000a000a07308 */ /* 0x000e620000000800 */
[--C-:B------:R-:W-:Y:S02]  /*a780*/  FFMA.FTZ R168, R137, c[0x0][0x2d0], -R152.reuse ;  /* 0x0000b40089a87a23 */ /* 0x100fe40000010898 */
[--C-:B------:R-:W-:Y:S02]  /*a790*/  FFMA.FTZ R169, R142, c[0x0][0x2d0], -R145.reuse ;  /* 0x0000b4008ea97a23 */ /* 0x100fe40000010891 */
[C---:B--2---:R-:W-:Y:S02]  /*a7a0*/  FMUL.FTZ R6, R3.reuse, R130 ;  /* 0x0000008203067220 */ /* 0x044fe40000410000 */
[C---:B------:R-:W-:Y:S02]  /*a7b0*/  FMUL.FTZ R7, R3.reuse, R131 ;  /* 0x0000008303077220 */ /* 0x040fe40000410000 */
[C---:B------:R-:W-:Y:S01]  /*a7c0*/  FMUL.FTZ R10, R3.reuse, R126 ;  /* 0x0000007e030a7220 */ /* 0x040fe20000410000 */
[----:B------:R-:W-:Y:S01]  /*a7d0*/  MUFU.EX2 R162, R162 ;  /* 0x000000a200a27308 */ /* 0x000fe20000000800 */
[C---:B------:R-:W-:Y:S02]  /*a7e0*/  FMUL.FTZ R11, R3.reuse, R127 ;  /* 0x0000007f030b7220 */ /* 0x040fe40000410000 */
[C---:B------:R-:W-:Y:S01]  /*a7f0*/  FMUL.FTZ R18, R3.reuse, R118 ;  /* 0x0000007603127220 */ /* 0x040fe20000410000 */
[----:B------:R-:W-:Y:S01]  /*a800*/  LDSM.16.MT88.4 R124, [R135+UR4+0x2900] ;  /* 0x00290004877c783b */ /* 0x000fe20008004200 */
[C---:B------:R-:W-:Y:S02]  /*a810*/  FMUL.FTZ R19, R3.reuse, R119 ;  /* 0x0000007703137220 */ /* 0x040fe40000410000 */
[C---:B------:R-:W-:Y:S02]  /*a820*/  FMUL.FTZ R26, R3.reuse, R110 ;  /* 0x0000006e031a7220 */ /* 0x040fe40000410000 */
[C---:B------:R-:W-:Y:S01]  /*a830*/  FMUL.FTZ R27, R3.reuse, R111 ;  /* 0x0000006f031b7220 */ /* 0x040fe20000410000 */
[----:B------:R-:W2:Y:S01]  /*a840*/  MUFU.EX2 R159, R159 ;  /* 0x0000009f009f7308 */ /* 0x000ea20000000800 */
[C---:B------:R-:W-:Y:S01]  /*a850*/  FMUL.FTZ R34, R3.reuse, R102 ;  /* 0x0000006603227220 */ /* 0x040fe20000410000 */
[----:B------:R-:W-:Y:S01]  /*a860*/  LDSM.16.MT88.4 R108, [R156+0x2100] ;  /* 0x002100009c6c783b */ /* 0x000fe20000004200 */
[C---:B------:R-:W-:Y:S01]  /*a870*/  FMUL.FTZ R35, R3.reuse, R103 ;  /* 0x0000006703237220 */ /* 0x040fe20000410000 */
[----:B-1----:R-:W-:Y:S01]  /*a880*/  F2FP.BF16.PACK_AB R130, R160, R161 ;  /* 0x000000a1a082723e */ /* 0x002fe200000010ff */
[C---:B------:R-:W-:Y:S02]  /*a890*/  FMUL.FTZ R38, R3.reuse, R38 ;  /* 0x0000002603267220 */ /* 0x040fe40000410000 */
[----:B------:R-:W-:Y:S02]  /*a8a0*/  FMUL.FTZ R39, R3, R39 ;  /* 0x0000002703277220 */ /* 0x000fe40000410000 */
[--C-:B------:R-:W-:Y:S01]  /*a8b0*/  FFMA.FTZ R170, R138, c[0x0][0x2d0], -R145.reuse ;  /* 0x0000b4008aaa7a23 */ /* 0x100fe20000010891 */
[----:B------:R-:W-:Y:S01]  /*a8c0*/  MUFU.EX2 R158, R158 ;  /* 0x0000009e009e7308 */ /* 0x000fe20000000800 */
[----:B------:R-:W-:Y:S01]  /*a8d0*/  LDSM.16.MT88.4 R100, [R134+UR4+0x2100] ;  /* 0x002100048664783b */ /* 0x000fe20008004200 */
[--C-:B------:R-:W-:Y:S02]  /*a8e0*/  FFMA.FTZ R171, R140, c[0x0][0x2d0], -R145.reuse ;  /* 0x0000b4008cab7a23 */ /* 0x100fe40000010891 */
[--C-:B------:R-:W-:Y:S02]  /*a8f0*/  FFMA.FTZ R172, R136, c[0x0][0x2d0], -R145.reuse ;  /* 0x0000b40088ac7a23 */ /* 0x100fe40000010891 */
[--C-:B------:R-:W-:Y:S02]  /*a900*/  FFMA.FTZ R183, R149, c[0x0][0x2d0], -R152.reuse ;  /* 0x0000b40095b77a23 */ /* 0x100fe40000010898 */
[--C-:B------:R-:W-:Y:S01]  /*a910*/  FFMA.FTZ R191, R150, c[0x0][0x2d0], -R145.reuse ;  /* 0x0000b40096bf7a23 */ /* 0x100fe20000010891 */
[----:B------:R-:W-:Y:S01]  /*a920*/  LDSM.16.MT88.4 R116, [R134+UR4+0x900] ;  /* 0x000900048674783b */ /* 0x000fe20008004200 */
[----:B------:R-:W1:Y:S01]  /*a930*/  MUFU.EX2 R157, R157 ;  /* 0x0000009d009d7308 */ /* 0x000e620000000800 */
[--C-:B------:R-:W-:Y:S02]  /*a940*/  FFMA.FTZ R226, R148, c[0x0][0x2d0], -R145.reuse ;  /* 0x0000b40094e27a23 */ /* 0x100fe40000010891 */
[--C-:B------:R-:W-:Y:S01]  /*a950*/  FFMA.FTZ R225, R146, c[0x0][0x2d0], -R145.reuse ;  /* 0x0000b40092e17a23 */ /* 0x100fe20000010891 */
[----:B--2---:R-:W-:Y:S01]  /*a960*/  F2FP.BF16.PACK_AB R129, R159, R162 ;  /* 0x000000a29f81723e */ /* 0x004fe200000010ff */
[C---:B------:R-:W-:Y:S02]  /*a970*/  FMUL.FTZ R40, R132.reuse, R40 ;  /* 0x0000002884287220 */ /* 0x040fe40000410000 */
[----:B------:R-:W-:Y:S01]  /*a980*/  LDSM.16.MT88.4 R136, [R133+0x2900] ;  /* 0x002900008588783b */ /* 0x000fe20000004200 */
        /* <DEDUP_REMOVED lines=8> */
[----:B------:R-:W-:Y:S01]  /*aa10*/  FMUL.FTZ R47, R3, R47 ;  /* 0x0000002f032f7220 */ /* 0x000fe20000410000 */
[----:B------:R-:W2:Y:S01]  /*aa20*/  MUFU.EX2 R166, R166 ;  /* 0x000000a600a67308 */ /* 0x000ea20000000800 */
[C---:B------:R-:W-:Y:S01]  /*aa30*/  FMUL.FTZ R48, R132.reuse, R48 ;  /* 0x0000003084307220 */ /* 0x040fe20000410000 */
[----:B-1----:R-:W-:Y:S01]  /*aa40*/  F2FP.BF16.PACK_AB R131, R157, R158 ;  /* 0x0000009e9d83723e */ /* 0x002fe200000010ff */
[C---:B------:R-:W-:Y:S02]  /*aa50*/  FMUL.FTZ R49, R132.reuse, R49 ;  /* 0x0000003184317220 */ /* 0x040fe40000410000 */
[C---:B------:R-:W-:Y:S02]  /*aa60*/  FMUL.FTZ R50, R3.reuse, R50 ;  /* 0x0000003203327220 */ /* 0x040fe40000410000 */
[C---:B------:R-:W-:Y:S02]  /*aa70*/  FMUL.FTZ R51, R3.reuse, R51 ;  /* 0x0000003303337220 */ /* 0x040fe40000410000 */
[C---:B------:R-:W-:Y:S01]  /*aa80*/  HMMA.16816.F32.BF16 R4, R128.reuse, R12, R4 ;  /* 0x0000000c8004723c */ /* 0x040fe20000041804 */
[----:B------:R-:W-:Y:S04]  /*aa90*/  MUFU.EX2 R167, R167 ;  /* 0x000000a700a77308 */ /* 0x000fe80000000800 */
[C---:B------:R-:W-:Y:S02]  /*aaa0*/  FMUL.FTZ R52, R132.reuse, R52 ;  /* 0x0000003484347220 */ /* 0x040fe40000410000 */
[C---:B------:R-:W-:Y:S01]  /*aab0*/  FMUL.FTZ R12, R132.reuse, R120 ;  /* 0x00000078840c7220 */ /* 0x040fe20000410000 */
[C---:B------:R-:W-:Y:S03]  /*aac0*/  HMMA.16816.F32.BF16 R8, R128.reuse, R14, R8 ;  /* 0x0000000e8008723c */ /* 0x040fe60000041808 */
[----:B------:R-:W-:Y:S01]  /*aad0*/  MUFU.EX2 R168, R168 ;  /* 0x000000a800a87308 */ /* 0x000fe20000000800 */
[C---:B------:R-:W-:Y:S02]  /*aae0*/  FMUL.FTZ R13, R132.reuse, R121 ;  /* 0x00000079840d7220 */ /* 0x040fe40000410000 */
[C---:B------:R-:W-:Y:S02]  /*aaf0*/  FMUL.FTZ R53, R132.reuse, R53 ;  /* 0x0000003584357220 */ /* 0x040fe40000410000 */
[C---:B------:R-:W-:Y:S04]  /*ab00*/  FMUL.FTZ R14, R3.reuse, R122 ;  /* 0x0000007a030e7220 */ /* 0x040fe80000410000 */
[C---:B------:R-:W-:Y:S01]  /*ab10*/  FMUL.FTZ R15, R3.reuse, R123 ;  /* 0x0000007b030f7220 */ /* 0x040fe20000410000 */
[----:B------:R-:W-:Y:S01]  /*ab20*/  MUFU.EX2 R169, R169 ;  /* 0x000000a900a97308 */ /* 0x000fe20000000800 */
[----:B------:R-:W1:Y:S01]  /*ab30*/  LDSM.16.MT88.4 R120, [R156+0x100] ;  /* 0x000100009c78783b */ /* 0x000e620000004200 */
[C---:B------:R-:W-:Y:S02]  /*ab40*/  FMUL.FTZ R54, R3.reuse, R54 ;  /* 0x0000003603367220 */ /* 0x040fe40000410000 */
[C---:B------:R-:W-:Y:S02]  /*ab50*/  FMUL.FTZ R55, R3.reuse, R55 ;  /* 0x0000003703377220 */ /* 0x040fe40000410000 */
[C---:B---3--:R-:W-:Y:S03]  /*ab60*/  HMMA.16816.F32.BF16 R12, R128.reuse, R20, R12 ;  /* 0x00000014800c723c */ /* 0x048fe6000004180c */
[C---:B------:R-:W-:Y:S01]  /*ab70*/  FMUL.FTZ R56, R132.reuse, R56 ;  /* 0x0000003884387220 */ /* 0x040fe20000410000 */
[----:B------:R-:W3:Y:S01]  /*ab80*/  MUFU.EX2 R170, R170 ;  /* 0x000000aa00aa7308 */ /* 0x000ee20000000800 */
[C---:B------:R-:W-:Y:S02]  /*ab90*/  FMUL.FTZ R57, R132.reuse, R57 ;  /* 0x0000003984397220 */ /* 0x040fe40000410000 */
[C---:B------:R-:W-:Y:S01]  /*aba0*/  FMUL.FTZ R20, R132.reuse, R112 ;  /* 0x0000007084147220 */ /* 0x040fe20000410000 */
[C---:B------:R-:W-:Y:S04]  /*abb0*/  HMMA.16816.F32.BF16 R16, R128.reuse, R22, R16 ;  /* 0x000000168010723c */ /* 0x040fe80000041810 */
[C---:B------:R-:W-:Y:S02]  /*abc0*/  FMUL.FTZ R21, R132.reuse, R113 ;  /* 0x0000007184157220 */ /* 0x040fe40000410000 */
[C---:B------:R-:W-:Y:S01]  /*abd0*/  FMUL.FTZ R58, R3.reuse, R58 ;  /* 0x0000003a033a7220 */ /* 0x040fe20000410000 */
[----:B------:R-:W-:Y:S01]  /*abe0*/  MUFU.EX2 R171, R171 ;  /* 0x000000ab00ab7308 */ /* 0x000fe20000000800 */
[C---:B------:R-:W-:Y:S04]  /*abf0*/  FMUL.FTZ R22, R3.reuse, R114 ;  /* 0x0000007203167220 */ /* 0x040fe80000410000 */
[C---:B------:R-:W-:Y:S02]  /*ac00*/  FMUL.FTZ R23, R3.reuse, R115 ;  /* 0x0000007303177220 */ /* 0x040fe40000410000 */
[----:B------:R-:W4:Y:S01]  /*ac10*/  LDSM.16.MT88.4 R112, [R135+UR4+0x2100] ;  /* 0x002100048770783b */ /* 0x000f220008004200 */
[C---:B------:R-:W-:Y:S02]  /*ac20*/  FMUL.FTZ R59, R3.reuse, R59 ;  /* 0x0000003b033b7220 */ /* 0x040fe40000410000 */
[C---:B------:R-:W-:Y:S01]  /*ac30*/  FMUL.FTZ R60, R132.reuse, R60 ;  /* 0x0000003c843c7220 */ /* 0x040fe20000410000 */
[----:B------:R-:W5:Y:S01]  /*ac40*/  MUFU.EX2 R172, R172 ;  /* 0x000000ac00ac7308 */ /* 0x000f620000000800 */
[C---:B------:R-:W-:Y:S03]  /*ac50*/  HMMA.16816.F32.BF16 R20, R128.reuse, R28, R20 ;  /* 0x0000001c8014723c */ /* 0x040fe60000041814 */
        /* <DEDUP_REMOVED lines=21> */
[----:B------:R-:W1:Y:S01]  /*adb0*/  MUFU.EX2 R226, R226 ;  /* 0x000000e200e27308 */ /* 0x000e620000000800 */
[C---:B------:R-:W-:Y:S02]  /*adc0*/  FMUL.FTZ R70, R3.reuse, R70 ;  /* 0x0000004603467220 */ /* 0x040fe40000410000 */
[C---:B----4-:R-:W-:Y:S04]  /*add0*/  HMMA.16816.F32.BF16 R36, R128.reuse, R112, R36 ;  /* 0x000000708024723c */ /* 0x050fe80000041824 */
[C---:B------:R-:W-:Y:S02]  /*ade0*/  FMUL.FTZ R71, R3.reuse, R71 ;  /* 0x0000004703477220 */ /* 0x040fe40000410000 */
[C---:B------:R-:W-:Y:S01]  /*adf0*/  FMUL.FTZ R72, R132.reuse, R72 ;  /* 0x0000004884487220 */ /* 0x040fe20000410000 */
[----:B------:R-:W-:Y:S01]  /*ae00*/  MUFU.EX2 R225, R225 ;  /* 0x000000e100e17308 */ /* 0x000fe20000000800 */
[C---:B------:R-:W-:Y:S01]  /*ae10*/  HMMA.16816.F32.BF16 R40, R128.reuse, R114, R40 ;  /* 0x000000728028723c */ /* 0x040fe20000041828 */
[----:B------:R-:W-:Y:S03]  /*ae20*/  LDSM.16.MT88.4 R112, [R135+UR4+0x900] ;  /* 0x000900048770783b */ /* 0x000fe60008004200 */
[C---:B------:R-:W-:Y:S02]  /*ae30*/  FMUL.FTZ R73, R132.reuse, R73 ;  /* 0x0000004984497220 */ /* 0x040fe40000410000 */
[C---:B------:R-:W-:Y:S02]  /*ae40*/  FMUL.FTZ R74, R3.reuse, R74 ;  /* 0x0000004a034a7220 */ /* 0x040fe40000410000 */
[C---:B------:R-:W-:Y:S01]  /*ae50*/  FMUL.FTZ R75, R3.reuse, R75 ;  /* 0x0000004b034b7220 */ /* 0x040fe20000410000 */
[C---:B--2---:R-:W-:Y:S03]  /*ae60*/  HMMA.16816.F32.BF16 R44, R128.reuse, R104, R44 ;  /* 0x00000068802c723c */ /* 0x044fe6000004182c */
[C---:B------:R-:W-:Y:S02]  /*ae70*/  FMUL.FTZ R78, R3.reuse, R78 ;  /* 0x0000004e034e7220 */ /* 0x040fe40000410000 */
[C---:B------:R-:W-:Y:S02]  /*ae80*/  FMUL.FTZ R79, R3.reuse, R79 ;  /* 0x0000004f034f7220 */ /* 0x040fe40000410000 */
[C---:B------:R-:W-:Y:S01]  /*ae90*/  FMUL.FTZ R82, R3.reuse, R82 ;  /* 0x0000005203527220 */ /* 0x040fe20000410000 */
[C---:B------:R-:W-:Y:S01]  /*aea0*/  HMMA.16816.F32.BF16 R48, R128.reuse, R106, R48 ;  /* 0x0000006a8030723c */ /* 0x040fe20000041830 */
[----:B------:R-:W2:Y:S03]  /*aeb0*/  LDSM.16.MT88.4 R104, [R135+UR4+0x4100] ;  /* 0x004100048768783b */ /* 0x000ea60008004200 */
[C---:B------:R-:W-:Y:S02]  /*aec0*/  FMUL.FTZ R83, R3.reuse, R83 ;  /* 0x0000005303537220 */ /* 0x040fe40000410000 */
[C---:B------:R-:W-:Y:S02]  /*aed0*/  FMUL.FTZ R84, R132.reuse, R84 ;  /* 0x0000005484547220 */ /* 0x040fe40000410000 */
[C---:B------:R-:W-:Y:S04]  /*aee0*/  HMMA.16816.F32.BF16 R52, R128.reuse, R100, R52 ;  /* 0x000000648034723c */ /* 0x040fe80000041834 */
[C---:B------:R-:W-:Y:S02]  /*aef0*/  FMUL.FTZ R85, R132.reuse, R85 ;  /* 0x0000005584557220 */ /* 0x040fe40000410000 */
[C---:B------:R-:W-:Y:S02]  /*af00*/  FMUL.FTZ R86, R3.reuse, R86 ;  /* 0x0000005603567220 */ /* 0x040fe40000410000 */
[C---:B------:R-:W-:Y:S01]  /*af10*/  HMMA.16816.F32.BF16 R56, R128.reuse, R102, R56 ;  /* 0x000000668038723c */ /* 0x040fe20000041838 */
[----:B------:R-:W4:Y:S03]  /*af20*/  LDSM.16.MT88.4 R100, [R133+0x4100] ;  /* 0x004100008564783b */ /* 0x000f260000004200 */
[C---:B------:R-:W-:Y:S02]  /*af30*/  FMUL.FTZ R87, R3.reuse, R87 ;  /* 0x0000005703577220 */ /* 0x040fe40000410000 */
[C---:B------:R-:W-:Y:S02]  /*af40*/  FMUL.FTZ R88, R132.reuse, R88 ;  /* 0x0000005884587220 */ /* 0x040fe40000410000 */
[C---:B------:R-:W-:Y:S04]  /*af50*/  HMMA.16816.F32.BF16 R60, R128.reuse, R108, R60 ;  /* 0x0000006c803c723c */ /* 0x040fe8000004183c */
[C---:B------:R-:W-:Y:S02]  /*af60*/  FMUL.FTZ R89, R132.reuse, R89 ;  /* 0x0000005984597220 */ /* 0x040fe40000410000 */
[C---:B------:R-:W-:Y:S02]  /*af70*/  FMUL.FTZ R90, R3.reuse, R90 ;  /* 0x0000005a035a7220 */ /* 0x040fe40000410000 */
[C---:B------:R-:W-:Y:S01]  /*af80*/  HMMA.16816.F32.BF16 R64, R128.reuse, R110, R64 ;  /* 0x0000006e8040723c */ /* 0x040fe20000041840 */
[----:B------:R-:W1:Y:S03]  /*af90*/  LDSM.16.MT88.4 R108, [R134+UR4+0x4100] ;  /* 0x00410004866c783b */ /* 0x000e660008004200 */
        /* <DEDUP_REMOVED lines=8> */
[----:B------:R-:W2:Y:S03]  /*b020*/  LDSM.16.MT88.4 R104, [R156+0x4100] ;  /* 0x004100009c68783b */ /* 0x000ea60000004200 */
[C---:B------:R-:W-:Y:S02]  /*b030*/  FMUL.FTZ R76, R132.reuse, R76 ;  /* 0x0000004c844c7220 */ /* 0x040fe40000410000 */
[C---:B------:R-:W-:Y:S02]  /*b040*/  FMUL.FTZ R77, R132.reuse, R77 ;  /* 0x0000004d844d7220 */ /* 0x040fe40000410000 */
[C---:B------:R-:W-:Y:S04]  /*b050*/  FMUL.FTZ R97, R132.reuse, R97 ;  /* 0x0000006184617220 */ /* 0x040fe80000410000 */
[C---:B------:R-:W-:Y:S01]  /*b060*/  FMUL.FTZ R98, R3.reuse, R98 ;  /* 0x0000006203627220 */ /* 0x040fe20000410000 */
[C---:B----4-:R-:W-:Y:S03]  /*b070*/  HMMA.16816.F32.BF16 R76, R128.reuse, R100, R76 ;  /* 0x00000064804c723c */ /* 0x050fe6000004184c */
[C---:B------:R-:W-:Y:S02]  /*b080*/  FMUL.FTZ R80, R132.reuse, R80 ;  /* 0x0000005084507220 */ /* 0x040fe40000410000 */
[----:B------:R-:W-:Y:S02]  /*b090*/  FMUL.FTZ R81, R132, R81 ;  /* 0x0000005184517220 */ /* 0x000fe40000410000 */
[----:B------:R-:W-:Y:S01]  /*b0a0*/  FMUL.FTZ R99, R3, R99 ;  /* 0x0000006303637220 */ /* 0x000fe20000410000 */
[----:B------:R-:W-:Y:S01]  /*b0b0*/  F2FP.BF16.PACK_AB R100, R166, R165 ;  /* 0x000000a5a664723e */ /* 0x000fe200000010ff */
[--C-:B------:R-:W-:Y:S03]  /*b0c0*/  FFMA.FTZ R173, R179, c[0x0][0x2d0], -R152.reuse ;  /* 0x0000b400b3ad7a23 */ /* 0x100fe60000010898 */
[C---:B------:R-:W-:Y:S03]  /*b0d0*/  HMMA.16816.F32.BF16 R80, R128.reuse, R102, R80 ;  /* 0x000000668050723c */ /* 0x040fe60000041850 */
[--C-:B------:R-:W-:Y:S01]  /*b0e0*/  FFMA.FTZ R179, R154, c[0x0][0x2d0], -R145.reuse ;  /* 0x0000b4009ab37a23 */ /* 0x100fe20000010891 */
[----:B---3--:R-:W-:Y:S01]  /*b0f0*/  F2FP.BF16.PACK_AB R101, R170, R169 ;  /* 0x000000a9aa65723e */ /* 0x008fe200000010ff */
[--C-:B------:R-:W-:Y:S01]  /*b100*/  FFMA.FTZ R174, R177, c[0x0][0x2d0], -R152.reuse ;  /* 0x0000b400b1ae7a23 */ /* 0x100fe20000010898 */
[----:B------:R-:W-:Y:S01]  /*b110*/  MUFU.EX2 R173, R173 ;  /* 0x000000ad00ad7308 */ /* 0x000fe20000000800 */
[----:B------:R-:W-:Y:S01]  /*b120*/  F2FP.BF16.PACK_AB R102, R168, R167 ;  /* 0x000000a7a866723e */ /* 0x000fe200000010ff */
[C---:B-1----:R-:W-:Y:S04]  /*b130*/  HMMA.16816.F32.BF16 R84, R128.reuse, R108, R84 ;  /* 0x0000006c8054723c */ /* 0x042fe80000041854 */
[----:B-----5:R-:W-:Y:S01]  /*b140*/  F2FP.BF16.PACK_AB R103, R172, R171 ;  /* 0x000000abac67723e */ /* 0x020fe200000010ff */
[--C-:B------:R-:W-:Y:S02]  /*b150*/  FFMA.FTZ R175, R181, c[0x0][0x2d0], -R152.reuse ;  /* 0x0000b400b5af7a23 */ /* 0x100fe40000010898 */
[--C-:B------:R-:W-:Y:S01]  /*b160*/  FFMA.FTZ R181, R151, c[0x0][0x2d0], -R152.reuse ;  /* 0x0000b40097b57a23 */ /* 0x100fe20000010898 */
[C---:B------:R-:W-:Y:S01]  /*b170*/  HMMA.16816.F32.BF16 R88, R128.reuse, R110, R88 ;  /* 0x0000006e8058723c */ /* 0x040fe20000041858 */
[----:B------:R-:W1:Y:S01]  /*b180*/  LDSM.16.MT88.4 R108, [R133+0x900] ;  /* 0x00090000856c783b */ /* 0x000e620000004200 */
[----:B------:R-:W-:Y:S02]  /*b190*/  MUFU.EX2 R174, R174 ;  /* 0x000000ae00ae7308 */ /* 0x000fe40000000800 */
[--C-:B------:R-:W-:Y:S02]  /*b1a0*/  FFMA.FTZ R177, R178, c[0x0][0x2d0], -R145.reuse ;  /* 0x0000b400b2b17a23 */ /* 0x100fe40000010891 */
[--C-:B------:R-:W-:Y:S02]  /*b1b0*/  FFMA.FTZ R176, R176, c[0x0][0x2d0], -R145.reuse ;  /* 0x0000b400b0b07a23 */ /* 0x100fe40000010891 */
[C---:B--2---:R-:W-:Y:S01]  /*b1c0*/  HMMA.16816.F32.BF16 R92, R128.reuse, R104, R92 ;  /* 0x00000068805c723c */ /* 0x044fe2000004185c */
[----:B------:R-:W-:Y:S03]  /*b1d0*/  LDSM.16.MT88.4 R148, [R133+0x3900] ;  /* 0x003900008594783b */ /* 0x000fe60000004200 */
[--C-:B------:R-:W-:Y:S01]  /*b1e0*/  FFMA.FTZ R178, R180, c[0x0][0x2d0], -R145.reuse ;  /* 0x0000b400b4b27a23 */ /* 0x100fe20000010891 */
[----:B------:R-:W-:Y:S01]  /*b1f0*/  MUFU.EX2 R175, R175 ;  /* 0x000000af00af7308 */ /* 0x000fe20000000800 */
[--C-:B------:R-:W-:Y:S02]  /*b200*/  FFMA.FTZ R180, R153, c[0x0][0x2d0], -R152.reuse ;  /* 0x0000b40099b47a23 */ /* 0x100fe40000010898 */
[----:B------:R-:W-:Y:S01]  /*b210*/  HMMA.16816.F32.BF16 R96, R128, R106, R96 ;  /* 0x0000006a8060723c */ /* 0x000fe20000041860 */
[----:B------:R-:W2:Y:S03]  /*b220*/  LDSM.16.MT88.4 R104, [R156+0x2900] ;  /* 0x002900009c68783b */ /* 0x000ea60000004200 */
[----:B------:R-:W-:Y:S02]  /*b230*/  FFMA.FTZ R152, R147, c[0x0][0x2d0], -R152 ;  /* 0x0000b40093987a23 */ /* 0x000fe40000010898 */
[----:B------:R-:W-:Y:S01]  /*b240*/  FFMA.FTZ R145, R144, c[0x0][0x2d0], -R145 ;  /* 0x0000b40090917a23 */ /* 0x000fe20000010891 */
[----:B------:R-:W-:Y:S01]  /*b250*/  MUFU.EX2 R177, R177 ;  /* 0x000000b100b17308 */ /* 0x000fe20000000800 */
[C---:B------:R-:W-:Y:S05]  /*b260*/  HMMA.16816.F32.BF16 R4, R100.reuse, R112, R4 ;  /* 0x000000706404723c */ /* 0x040fea0000041804 */
[----:B------:R-:W-:Y:S02]  /*b270*/  FFMA.FTZ R162, R3, R210, R162 ;  /* 0x000000d203a27223 */ /* 0x000fe400000100a2 */
[----:B------:R-:W-:Y:S01]  /*b280*/  FFMA.FTZ R164, R132, R211, R164 ;  /* 0x000000d384a47223 */ /* 0x000fe200000100a4 */
[C---:B------:R-:W-:Y:S01]  /*b290*/  HMMA.16816.F32.BF16 R8, R100.reuse, R114, R8 ;  /* 0x000000726408723c */ /* 0x040fe20000041808 */
[----:B------:R-:W-:Y:S01]  /*b2a0*/  LDSM.16.MT88.4 R112, [R133+0x4900] ;  /* 0x004900008570783b */ /* 0x000fe20000004200 */
[----:B------:R3:W-:Y:S02]  /*b2b0*/  MUFU.EX2 R224, R152 ;  /* 0x0000009800e07308 */ /* 0x0007e40000000800 */
[----:B------:R-:W-:Y:S02]  /*b2c0*/  FADD.FTZ R164, R163, R164 ;  /* 0x000000a4a3a47221 */ /* 0x000fe40000010000 */
[----:B------:R-:W-:Y:S02]  /*b2d0*/  FADD.FTZ R159, R159, R162 ;  /* 0x000000a29f9f7221 */ /* 0x000fe40000010000 */
[----:B------:R-:W-:Y:S01]  /*b2e0*/  FADD.FTZ R161, R161, R164 ;  /* 0x000000a4a1a17221 */ /* 0x000fe20000010000 */
[C---:B-1----:R-:W-:Y:S03]  /*b2f0*/  HMMA.16816.F32.BF16 R12, R100.reuse, R108, R12 ;  /* 0x0000006c640c723c */ /* 0x042fe6000004180c */
[----:B------:R1:W-:Y:S01]  /*b300*/  MUFU.EX2 R228, R145 ;  /* 0x0000009100e47308 */ /* 0x0003e20000000800 */
[----:B------:R-:W-:Y:S02]  /*b310*/  FADD.FTZ R158, R158, R159 ;  /* 0x0000009f9e9e7221 */ /* 0x000fe40000010000 */
[----:B------:R-:W-:Y:S02]  /*b320*/  FADD.FTZ R160, R160, R161 ;  /* 0x000000a1a0a07221 */ /* 0x000fe40000010000 */
[C---:B------:R-:W-:Y:S01]  /*b330*/  HMMA.16816.F32.BF16 R16, R100.reuse, R110, R16 ;  /* 0x0000006e6410723c */ /* 0x040fe20000041810 */
[----:B------:R-:W4:Y:S03]  /*b340*/  LDSM.16.MT88.4 R108, [R135+UR4+0x4900] ;  /* 0x00490004876c783b */ /* 0x000f260008004200 */
[----:B------:R-:W-:Y:S01]  /*b350*/  FADD.FTZ R158, R157, R158 ;  /* 0x0000009e9d9e7221 */ /* 0x000fe20000010000 */
[----:B------:R-:W-:Y:S01]  /*b360*/  MUFU.EX2 R176, R176 ;  /* 0x000000b000b07308 */ /* 0x000fe20000000800 */
[----:B------:R-:W-:Y:S02]  /*b370*/  FADD.FTZ R165, R165, R160 ;  /* 0x000000a0a5a57221 */ /* 0x000fe40000010000 */
[C---:B------:R-:W-:Y:S01]  /*b380*/  HMMA.16816.F32.BF16 R20, R100.reuse, R116, R20 ;  /* 0x000000746414723c */ /* 0x040fe20000041814 */
[----:B---3--:R-:W-:Y:S03]  /*b390*/  LDSM.16.MT88.4 R152, [R134+UR4+0x3900] ;  /* 0x003900048698783b */ /* 0x008fe60008004200 */
[----:B------:R-:W-:Y:S02]  /*b3a0*/  FADD.FTZ R169, R169, R158 ;  /* 0x0000009ea9a97221 */ /* 0x000fe40000010000 */
[----:B------:R-:W-:Y:S01]  /*b3b0*/  FADD.FTZ R166, R166, R165 ;  /* 0x000000a5a6a67221 */ /* 0x000fe20000010000 */
[----:B------:R-:W-:Y:S01]  /*b3c0*/  MUFU.EX2 R178, R178 ;  /* 0x000000b200b27308 */ /* 0x000fe20000000800 */
[C---:B------:R-:W-:Y:S01]  /*b3d0*/  HMMA.16816.F32.BF16 R24, R100.reuse, R118, R24 ;  /* 0x000000766418723c */ /* 0x040fe20000041818 */
[----:B------:R-:W-:Y:S03]  /*b3e0*/  LDSM.16.MT88.4 R116, [R156+0x4900] ;  /* 0x004900009c74783b */ /* 0x000fe60000004200 */
[----:B------:R-:W-:Y:S02]  /*b3f0*/  FADD.FTZ R170, R170, R169 ;  /* 0x000000a9aaaa7221 */ /* 0x000fe40000010000 */
[----:B------:R-:W-:Y:S02]  /*b400*/  FADD.FTZ R167, R167, R166 ;  /* 0x000000a6a7a77221 */ /* 0x000fe40000010000 */
[C---:B------:R-:W-:Y:S01]  /*b410*/  HMMA.16816.F32.BF16 R28, R100.reuse, R120, R28 ;  /* 0x00000078641c723c */ /* 0x040fe2000004181c */
[----:B-1----:R-:W-:Y:S01]  /*b420*/  LDSM.16.MT88.4 R144, [R135+UR4+0x3900] ;  /* 0x003900048790783b */ /* 0x002fe20008004200 */
[----:B------:R-:W-:Y:S02]  /*b430*/  MUFU.EX2 R179, R179 ;  /* 0x000000b300b37308 */ /* 0x000fe40000000800 */
[----:B------:R-:W-:Y:S02]  /*b440*/  FADD.FTZ R171, R171, R170 ;  /* 0x000000aaabab7221 */ /* 0x000fe40000010000 */
[----:B------:R-:W-:Y:S02]  /*b450*/  FADD.FTZ R168, R168, R167 ;  /* 0x000000a7a8a87221 */ /* 0x000fe40000010000 */
[C---:B------:R-:W-:Y:S01]  /*b460*/  HMMA.16816.F32.BF16 R32, R100.reuse, R122, R32 ;  /* 0x0000007a6420723c */ /* 0x040fe20000041820 */
[----:B------:R-:W-:Y:S03]  /*b470*/  LDSM.16.MT88.4 R120, [R133+0x1100] ;  /* 0x001100008578783b */ /* 0x000fe60000004200 */
[----:B------:R-:W-:Y:S01]  /*b480*/  MUFU.EX2 R180, R180 ;  /* 0x000000b400b47308 */ /* 0x000fe20000000800 */
[----:B------:R-:W-:Y:S03]  /*b490*/  FADD.FTZ R172, R172, R171 ;  /* 0x000000abacac7221 */ /* 0x000fe60000010000 */
[C---:B------:R-:W-:Y:S06]  /*b4a0*/  HMMA.16816.F32.BF16 R36, R100.reuse, R124, R36 ;  /* 0x0000007c6424723c */ /* 0x040fec0000041824 */
[----:B------:R-:W1:Y:S02]  /*b4b0*/  MUFU.EX2 R181, R181 ;  /* 0x000000b500b57308 */ /* 0x000e640000000800 */
[C---:B------:R-:W-:Y:S01]  /*b4c0*/  HMMA.16816.F32.BF16 R40, R100.reuse, R126, R40 ;  /* 0x0000007e6428723c */ /* 0x040fe20000041828 */
[----:B------:R-:W-:Y:S07]  /*b4d0*/  LDSM.16.MT88.4 R124, [R156+0x1100] ;  /* 0x001100009c7c783b */ /* 0x000fee0000004200 */
[C---:B------:R-:W-:Y:S07]  /*b4e0*/  HMMA.16816.F32.BF16 R44, R100.reuse, R136, R44 ;  /* 0x00000088642c723c */ /* 0x040fee000004182c */
[----:B------:R-:W-:Y:S01]  /*b4f0*/  F2FP.BF16.PACK_AB R137, R226, R191 ;  /* 0x000000bfe289723e */ /* 0x000fe200000010ff */
[C---:B------:R-:W-:Y:S04]  /*b500*/  HMMA.16816.F32.BF16 R48, R100.reuse, R138, R48 ;  /* 0x0000008a6430723c */ /* 0x040fe80000041830 */
[----:B-1----:R-:W-:Y:S04]  /*b510*/  F2FP.BF16.PACK_AB R136, R181, R180 ;  /* 0x000000b4b588723e */ /* 0x002fe800000010ff */
[C---:B------:R-:W-:Y:S04]  /*b520*/  HMMA.16816.F32.BF16 R52, R100.reuse, R140, R52 ;  /* 0x0000008c6434723c */ /* 0x040fe80000041834 */
[----:B------:R-:W-:Y:S02]  /*b530*/  F2FP.BF16.PACK_AB R138, R224, R183 ;  /* 0x000000b7e08a723e */ /* 0x000fe400000010ff */
[----:B------:R-:W-:Y:S02]  /*b540*/  F2FP.BF16.PACK_AB R139, R228, R225 ;  /* 0x000000e1e48b723e */ /* 0x000fe400000010ff */
[C---:B------:R-:W-:Y:S01]  /*b550*/  HMMA.16816.F32.BF16 R56, R100.reuse, R142, R56 ;  /* 0x0000008e6438723c */ /* 0x040fe20000041838 */
[----:B------:R-:W-:Y:S07]  /*b560*/  LDSM.16.MT88.4 R140, [R156+0x1900] ;  /* 0x001900009c8c783b */ /* 0x000fee0000004200 */
[C---:B--2---:R-:W-:Y:S08]  /*b570*/  HMMA.16816.F32.BF16 R60, R100.reuse, R104, R60 ;  /* 0x00000068643c723c */ /* 0x044ff0000004183c */
[C---:B------:R-:W-:Y:S01]  /*b580*/  HMMA.16816.F32.BF16 R64, R100.reuse, R106, R64 ;  /* 0x0000006a6440723c */ /* 0x040fe20000041840 */
[----:B------:R-:W1:Y:S07]  /*b590*/  LDSM.16.MT88.4 R104, [R134+UR4+0x4900] ;  /* 0x004900048668783b */ /* 0x000e6e0008004200 */
[C---:B----4-:R-:W-:Y:S08]  /*b5a0*/  HMMA.16816.F32.BF16 R68, R100.reuse, R108, R68 ;  /* 0x0000006c6444723c */ /* 0x050ff00000041844 */
[C---:B------:R-:W-:Y:S01]  /*b5b0*/  HMMA.16816.F32.BF16 R72, R100.reuse, R110, R72 ;  /* 0x0000006e6448723c */ /* 0x040fe20000041848 */
[----:B------:R-:W2:Y:S07]  /*b5c0*/  LDSM.16.MT88.4 R108, [R135+UR4+0x1100] ;  /* 0x00110004876c783b */ /* 0x000eae0008004200 */
[C---:B------:R-:W-:Y:S08]  /*b5d0*/  HMMA.16816.F32.BF16 R76, R100.reuse, R112, R76 ;  /* 0x00000070644c723c */ /* 0x040ff0000004184c */
[C---:B------:R-:W-:Y:S01]  /*b5e0*/  HMMA.16816.F32.BF16 R80, R100.reuse, R114, R80 ;  /* 0x000000726450723c */ /* 0x040fe20000041850 */
[----:B------:R-:W3:Y:S07]  /*b5f0*/  LDSM.16.MT88.4 R112, [R134+UR4+0x1100] ;  /* 0x001100048670783b */ /* 0x000eee0008004200 */
[C---:B-1----:R-:W-:Y:S08]  /*b600*/  HMMA.16816.F32.BF16 R84, R100.reuse, R104, R84 ;  /* 0x000000686454723c */ /* 0x042ff00000041854 */
[C---:B------:R-:W-:Y:S01]  /*b610*/  HMMA.16816.F32.BF16 R88, R100.reuse, R106, R88 ;  /* 0x0000006a6458723c */ /* 0x040fe20000041858 */
[----:B------:R-:W1:Y:S07]  /*b620*/  LDSM.16.MT88.4 R104, [R135+UR4+0x3100] ;  /* 0x003100048768783b */ /* 0x000e6e0008004200 */
[C---:B------:R-:W-:Y:S08]  /*b630*/  HMMA.16816.F32.BF16 R92, R100.reuse, R116, R92 ;  /* 0x00000074645c723c */ /* 0x040ff0000004185c */
[----:B------:R-:W-:Y:S01]  /*b640*/  HMMA.16816.F32.BF16 R96, R100, R118, R96 ;  /* 0x000000766460723c */ /* 0x000fe20000041860 */
[----:B------:R-:W4:Y:S06]  /*b650*/  LDSM.16.MT88.4 R116, [R133+0x3100] ;  /* 0x003100008574783b */ /* 0x000f2c0000004200 */
        /* <DEDUP_REMOVED lines=14> */
[----:B------:R-:W2:Y:S03]  /*b740*/  LDSM.16.MT88.4 R108, [R134+UR4+0x3100] ;  /* 0x00310004866c783b */ /* 0x000ea60008004200 */
        /* <DEDUP_REMOVED lines=14> */
[C---:B------:R-:W-:Y:S01]  /*b830*/  HMMA.16816.F32.BF16 R32, R100.reuse, R126, R32 ;  /* 0x0000007e6420723c */ /* 0x040fe20000041820 */
[----:B------:R-:W-:Y:S07]  /*b840*/  LDSM.16.MT88.4 R124, [R135+UR4+0x1900] ;  /* 0x00190004877c783b */ /* 0x000fee0008004200 */
[C---:B-1----:R-:W-:Y:S08]  /*b850*/  HMMA.16816.F32.BF16 R36, R100.reuse, R104, R36 ;  /* 0x000000686424723c */ /* 0x042ff00000041824 */
[C---:B------:R-:W-:Y:S01]  /*b860*/  HMMA.16816.F32.BF16 R40, R100.reuse, R106, R40 ;  /* 0x0000006a6428723c */ /* 0x040fe20000041828 */
[----:B------:R-:W1:Y:S07]  /*b870*/  LDSM.16.MT88.4 R104, [R135+UR4+0x5100] ;  /* 0x005100048768783b */ /* 0x000e6e0008004200 */
[C---:B----4-:R-:W-:Y:S08]  /*b880*/  HMMA.16816.F32.BF16 R44, R100.reuse, R116, R44 ;  /* 0x00000074642c723c */ /* 0x050ff0000004182c */
[C---:B------:R-:W-:Y:S01]  /*b890*/  HMMA.16816.F32.BF16 R48, R100.reuse, R118, R48 ;  /* 0x000000766430723c */ /* 0x040fe20000041830 */
[----:B------:R-:W4:Y:S07]  /*b8a0*/  LDSM.16.MT88.4 R116, [R133+0x5100] ;  /* 0x005100008574783b */ /* 0x000f2e0000004200 */
[C---:B--2---:R-:W-:Y:S08]  /*b8b0*/  HMMA.16816.F32.BF16 R52, R100.reuse, R108, R52 ;  /* 0x0000006c6434723c */ /* 0x044ff00000041834 */
[C---:B------:R-:W-:Y:S01]  /*b8c0*/  HMMA.16816.F32.BF16 R56, R100.reuse, R110, R56 ;  /* 0x0000006e6438723c */ /* 0x040fe20000041838 */
[----:B------:R-:W2:Y:S07]  /*b8d0*/  LDSM.16.MT88.4 R108, [R134+UR4+0x5100] ;  /* 0x00510004866c783b */ /* 0x000eae0008004200 */
[C---:B---3--:R-:W-:Y:S08]  /*b8e0*/  HMMA.16816.F32.BF16 R60, R100.reuse, R112, R60 ;  /* 0x00000070643c723c */ /* 0x048ff0000004183c */
[C---:B------:R-:W-:Y:S01]  /*b8f0*/  HMMA.16816.F32.BF16 R64, R100.reuse, R114, R64 ;  /* 0x000000726440723c */ /* 0x040fe20000041840 */
[----:B------:R-:W3:Y:S07]  /*b900*/  LDSM.16.MT88.4 R112, [R156+0x5100] ;  /* 0x005100009c70783b */ /* 0x000eee0000004200 */
[C---:B-1----:R-:W-:Y:S08]  /*b910*/  HMMA.16816.F32.BF16 R68, R100.reuse, R104, R68 ;  /* 0x000000686444723c */ /* 0x042ff00000041844 */
[C---:B------:R-:W-:Y:S01]  /*b920*/  HMMA.16816.F32.BF16 R72, R100.reuse, R106, R72 ;  /* 0x0000006a6448723c */ /* 0x040fe20000041848 */
[----:B------:R-:W-:Y:S07]  /*b930*/  LDSM.16.MT88.4 R104, [R134+UR4+0x1900] ;  /* 0x001900048668783b */ /* 0x000fee0008004200 */
[C---:B----4-:R-:W-:Y:S08]  /*b940*/  HMMA.16816.F32.BF16 R76, R100.reuse, R116, R76 ;  /* 0x00000074644c723c */ /* 0x050ff0000004184c */
[C---:B------:R-:W-:Y:S01]  /*b950*/  HMMA.16816.F32.BF16 R80, R100.reuse, R118, R80 ;  /* 0x000000766450723c */ /* 0x040fe20000041850 */
[----:B------:R-:W1:Y:S07]  /*b960*/  LDSM.16.MT88.4 R116, [R133+0x1900] ;  /* 0x001900008574783b */ /* 0x000e6e0000004200 */
[C---:B--2---:R-:W-:Y:S08]  /*b970*/  HMMA.16816.F32.BF16 R84, R100.reuse, R108, R84 ;  /* 0x0000006c6454723c */ /* 0x044ff00000041854 */
[C---:B------:R-:W-:Y:S08]  /*b980*/  HMMA.16816.F32.BF16 R88, R100.reuse, R110, R88 ;  /* 0x0000006e6458723c */ /* 0x040ff00000041858 */
[C---:B---3--:R-:W-:Y:S08]  /*b990*/  HMMA.16816.F32.BF16 R92, R100.reuse, R112, R92 ;  /* 0x00000070645c723c */ /* 0x048ff0000004185c */
[----:B------:R-:W-:Y:S08]  /*b9a0*/  HMMA.16816.F32.BF16 R96, R100, R114, R96 ;  /* 0x000000726460723c */ /* 0x000ff00000041860 */
[C---:B------:R-:W-:Y:S01]  /*b9b0*/  HMMA.16816.F32.BF16 R128, R136.reuse, R124, R4 ;  /* 0x0000007c8880723c */ /* 0x040fe20000041804 */
[----:B------:R-:W2:Y:S07]  /*b9c0*/  LDSM.16.MT88.4 R4, [R156+0x3900] ;  /* 0x003900009c04783b */ /* 0x000eae0000004200 */
[C---:B------:R-:W-:Y:S01]  /*b9d0*/  HMMA.16816.F32.BF16 R124, R136.reuse, R126, R8 ;  /* 0x0000007e887c723c */ /* 0x040fe20000041808 */
[----:B------:R-:W3:Y:S07]  /*b9e0*/  LDSM.16.MT88.4 R8, [R135+UR4+0x5900] ;  /* 0x005900048708783b */ /* 0x000eee0008004200 */
[C---:B-1----:R-:W-:Y:S01]  /*b9f0*/  HMMA.16816.F32.BF16 R120, R136.reuse, R116, R12 ;  /* 0x000000748878723c */ /* 0x042fe2000004180c */
[----:B------:R1:W4:Y:S07]  /*ba00*/  LDSM.16.MT88.4 R12, [R133+0x5900] ;  /* 0x00590000850c783b */ /* 0x00032e0000004200 */
[C---:B------:R-:W-:Y:S07]  /*ba10*/  HMMA.16816.F32.BF16 R116, R136.reuse, R118, R16 ;  /* 0x000000768874723c */ /* 0x040fee0000041810 */
[----:B------:R-:W-:Y:S01]  /*ba20*/  IADD3 R16, R222, -0x2, RZ ;  /* 0xfffffffede107810 */ /* 0x000fe20007ffe0ff */
[C---:B------:R-:W-:Y:S03]  /*ba30*/  HMMA.16816.F32.BF16 R112, R136.reuse, R104, R20 ;  /* 0x000000688870723c */ /* 0x040fe60000041814 */
[C---:B------:R-:W-:Y:S05]  /*ba40*/  ISETP.GE.AND P6, PT, R16.reuse, R193, PT ;  /* 0x000000c11000720c */ /* 0x040fea0003fc6270 */
[C---:B------:R-:W-:Y:S04]  /*ba50*/  HMMA.16816.F32.BF16 R108, R136.reuse, R106, R24 ;  /* 0x0000006a886c723c */ /* 0x040fe80000041818 */
[----:B-1----:R-:W-:Y:S04]  /*ba60*/  MOV R133, R2 ;  /* 0x0000000200857202 */ /* 0x002fe80000000f00 */
        /* <DEDUP_REMOVED lines=8> */
[C---:B--2---:R-:W-:Y:S07]  /*baf0*/  HMMA.16816.F32.BF16 R60, R136.reuse, R4, R60 ;  /* 0x00000004883c723c */ /* 0x044fee000004183c */
[----:B------:R-:W-:Y:S01]  /*bb00*/  @P6 SHF.R.S32.HI R5, RZ, 0x1f, R16 ;  /* 0x0000001fff056819 */ /* 0x000fe20000011410 */
[C---:B------:R-:W-:Y:S04]  /*bb10*/  HMMA.16816.F32.BF16 R64, R136.reuse, R6, R64 ;  /* 0x000000068840723c */ /* 0x040fe80000041840 */
[----:B------:R-:W-:Y:S04]  /*bb20*/  @P6 IMAD R5, R5, c[0x0][0x1e0], RZ ;  /* 0x0000780005056a24 */ /* 0x000fe800078e02ff */
[C---:B---3--:R-:W-:Y:S04]  /*bb30*/  HMMA.16816.F32.BF16 R68, R136.reuse, R8, R68 ;  /* 0x000000088844723c */ /* 0x048fe80000041844 */
[C---:B------:R-:W-:Y:S02]  /*bb40*/  @P6 IMAD R5, R16.reuse, c[0x0][0x1e4], R5 ;  /* 0x0000790010056a24 */ /* 0x040fe400078e0205 */
[----:B------:R-:W-:Y:S02]  /*bb50*/  @P6 IMAD.WIDE.U32 R16, R16, c[0x0][0x1e0], RZ ;  /* 0x0000780010106a25 */ /* 0x000fe400078e00ff */
[C---:B------:R-:W-:Y:S04]  /*bb60*/  HMMA.16816.F32.BF16 R72, R136.reuse, R10, R72 ;  /* 0x0000000a8848723c */ /* 0x040fe80000041848 */
[----:B------:R-:W-:Y:S02]  /*bb70*/  @P6 IADD3 R5, R17, R5, RZ ;  /* 0x0000000511056210 */ /* 0x000fe40007ffe0ff */
[C---:B------:R-:W-:Y:S02]  /*bb80*/  @P6 SHF.L.U32 R8, R16.reuse, 0x6, RZ ;  /* 0x0000000610086819 */ /* 0x040fe400000006ff */
[----:B------:R-:W-:Y:S01]  /*bb90*/  @P6 SHF.L.U64.HI R9, R16, 0x6, R5 ;  /* 0x0000000610096819 */ /* 0x000fe20000010205 */
[C---:B----4-:R-:W-:Y:S01]  /*bba0*/  HMMA.16816.F32.BF16 R76, R136.reuse, R12, R76 ;  /* 0x0000000c884c723c */ /* 0x050fe2000004184c */
[----:B------:R-:W1:Y:S02]  /*bbb0*/  LDSM.16.MT88.4 R4, [R134+UR4+0x5900] ;  /* 0x005900048604783b */ /* 0x000e640008004200 */
[C---:B------:R-:W-:Y:S02]  /*bbc0*/  @P6 IADD3 R3, P0, R8.reuse, R202, RZ ;  /* 0x000000ca08036210 */ /* 0x040fe40007f1e0ff */
[C---:B------:R-:W-:Y:S02]  /*bbd0*/  @P6 IADD3 R17, P4, R8.reuse, R217, RZ ;  /* 0x000000d908116210 */ /* 0x040fe40007f9e0ff */
[----:B------:R-:W-:Y:S01]  /*bbe0*/  @P6 LEA R18, P5, R3, c[0x0][0x1c8], 0x1 ;  /* 0x0000720003126a11 */ /* 0x000fe200078a08ff */
[C---:B------:R-:W-:Y:S04]  /*bbf0*/  HMMA.16816.F32.BF16 R80, R136.reuse, R14, R80 ;  /* 0x0000000e8850723c */ /* 0x040fe80000041850 */
[----:B------:R-:W-:Y:S02]  /*bc00*/  @P6 IADD3.X R10, R9, R207, RZ, P0, !PT ;  /* 0x000000cf090a6210 */ /* 0x000fe400007fe4ff */
[----:B------:R-:W-:Y:S02]  /*bc10*/  @P6 LEA R16, P0, R17, c[0x0][0x1c8], 0x1 ;  /* 0x0000720011106a11 */ /* 0x000fe400078008ff */
[----:B------:R-:W-:Y:S04]  /*bc20*/  @P6 IADD3.X R20, R9, R216, RZ, P4, !PT ;  /* 0x000000d809146210 */ /* 0x000fe800027fe4ff */
[----:B------:R-:W-:Y:S02]  /*bc30*/  @P6 LEA.HI.X R19, R3, c[0x0][0x1cc], R10, 0x1, P5 ;  /* 0x0000730003136a11 */ /* 0x000fe400028f0c0a */
[----:B------:R-:W-:Y:S02]  /*bc40*/  @P6 LEA.HI.X R17, R17, c[0x0][0x1cc], R20, 0x1, P0 ;  /* 0x0000730011116a11 */ /* 0x000fe400000f0c14 */
[----:B------:R-:W-:Y:S02]  /*bc50*/  @P6 IADD3 R20, P5, R197, R8, RZ ;  /* 0x00000008c5146210 */ /* 0x000fe40007fbe0ff */
[----:B------:R-:W-:Y:S02]  /*bc60*/  @P6 IADD3 R13, P0, R8, R215, RZ ;  /* 0x000000d7080d6210 */ /* 0x000fe40007f1e0ff */
[----:B------:R-:W-:Y:S02]  /*bc70*/  @P6 IADD3.X R3, R196, R9, RZ, P5, !PT ;  /* 0x00000009c4036210 */ /* 0x000fe40002ffe4ff */
[C---:B------:R-:W-:Y:S02]  /*bc80*/  @P6 IADD3 R21, P4, R20.reuse, R202, RZ ;  /* 0x000000ca14156210 */ /* 0x040fe40007f9e0ff */
[----:B------:R-:W-:Y:S02]  /*bc90*/  @P6 IADD3.X R24, R9, R213, RZ, P0, !PT ;  /* 0x000000d509186210 */ /* 0x000fe400007fe4ff */
[----:B------:R-:W2:Y:S01]  /*bca0*/  LDSM.16.MT88.4 R8, [R156+0x5900] ;  /* 0x005900009c08783b */ /* 0x000ea20000004200 */
[----:B------:R-:W-:Y:S02]  /*bcb0*/  @P6 LEA R22, P0, R21, c[0x0][0x1c8], 0x1 ;  /* 0x0000720015166a11 */ /* 0x000fe400078008ff */
[----:B------:R-:W-:Y:S02]  /*bcc0*/  @P6 IADD3.X R26, R3, R207, RZ, P4, !PT ;  /* 0x000000cf031a6210 */ /* 0x000fe400027fe4ff */
[----:B------:R-:W-:Y:S02]  /*bcd0*/  @P6 LEA R12, P5, R13, c[0x0][0x1c8], 0x1 ;  /* 0x000072000d0c6a11 */ /* 0x000fe400078a08ff */
[----:B------:R-:W-:Y:S01]  /*bce0*/  @P6 LEA.HI.X R23, R21, c[0x0][0x1cc], R26, 0x1, P0 ;  /* 0x0000730015176a11 */ /* 0x000fe200000f0c1a */
[C---:B-1----:R-:W-:Y:S01]  /*bcf0*/  HMMA.16816.F32.BF16 R84, R136.reuse, R4, R84 ;  /* 0x000000048854723c */ /* 0x042fe20000041854 */
[----:B------:R-:W-:Y:S02]  /*bd00*/  MOV R21, UR7 ;  /* 0x0000000700157c02 */ /* 0x000fe40008000f00 */
[----:B------:R-:W-:Y:S02]  /*bd10*/  @P6 LEA.HI.X R13, R13, c[0x0][0x1cc], R24, 0x1, P5 ;  /* 0x000073000d0d6a11 */ /* 0x000fe400028f0c18 */
[C---:B------:R-:W-:Y:S01]  /*bd20*/  @P6 IADD3 R24, P0, R20.reuse, R217, RZ ;  /* 0x000000d914186210 */ /* 0x040fe20007f1e0ff */
[----:B------:R-:W-:Y:S01]  /*bd30*/  @P6 IMAD R26, R21, 0x3000, R198 ;  /* 0x00003000151a6824 */ /* 0x000fe200078e02c6 */
[----:B------:R-:W-:Y:S01]  /*bd40*/  @P6 IADD3 R25, P4, R20, R215, RZ ;  /* 0x000000d714196210 */ /* 0x000fe20007f9e0ff */
[C---:B------:R-:W-:Y:S04]  /*bd50*/  HMMA.16816.F32.BF16 R88, R136.reuse, R6, R88 ;  /* 0x000000068858723c */ /* 0x040fe80000041858 */
[C---:B------:R-:W-:Y:S02]  /*bd60*/  @P6 IADD3.X R15, R3.reuse, R216, RZ, P0, !PT ;  /* 0x000000d8030f6210 */ /* 0x040fe400007fe4ff */
[----:B------:R-:W-:Y:S02]  /*bd70*/  @P6 IADD3.X R28, R3, R213, RZ, P4, !PT ;  /* 0x000000d5031c6210 */ /* 0x000fe400027fe4ff */
[----:B------:R-:W-:Y:S04]  /*bd80*/  @P6 SHF.L.U32 R3, R26, 0x1, RZ ;  /* 0x000000011a036819 */ /* 0x000fe800000006ff */
[C---:B------:R-:W-:Y:S01]  /*bd90*/  @P6 LEA R14, P5, R24.reuse, c[0x0][0x1c8], 0x1 ;  /* 0x00007200180e6a11 */ /* 0x040fe200078a08ff */
[----:B------:R-:W-:Y:S01]  /*bda0*/  @!PT LDS RZ, [RZ] ;  /* 0x00000000fffff984 */ /* 0x000fe20000000800 */
[----:B------:R-:W-:Y:S01]  /*bdb0*/  @!PT LDS RZ, [RZ] ;  /* 0x00000000fffff984 */ /* 0x000fe20000000800 */
[----:B------:R-:W-:Y:S01]  /*bdc0*/  @!PT LDS RZ, [RZ] ;  /* 0x00000000fffff984 */ /* 0x000fe20000000800 */
[----:B------:R1:W-:Y:S01]  /*bdd0*/  @P6 LDGSTS.E.BYPASS.LTC128B.128 [R3+0xc100], [R18.64], !P3 ;  /* 0x0c10000012036fae */ /* 0x0003e2000d901d4a */
[C---:B------:R-:W-:Y:S02]  /*bde0*/  @P6 LEA R20, P0, R25.reuse, c[0x0][0x1c8], 0x1 ;  /* 0x0000720019146a11 */ /* 0x040fe400078008ff */
[----:B------:R-:W-:Y:S02]  /*bdf0*/  @P6 LEA.HI.X R15, R24, c[0x0][0x1cc], R15, 0x1, P5 ;  /* 0x00007300180f6a11 */ /* 0x000fe400028f0c0f */
[----:B------:R-:W-:Y:S02]  /*be00*/  @P6 LEA.HI.X R21, R25, c[0x0][0x1cc], R28, 0x1, P0 ;  /* 0x0000730019156a11 */ /* 0x000fe400000f0c1c */
[----:B------:R-:W-:Y:S01]  /*be10*/  ISETP.GT.AND P0, PT, R222, R223, PT ;  /* 0x000000dfde00720c */ /* 0x000fe20003f04270 */
[----:B------:R1:W-:Y:S01]  /*be20*/  @P6 LDGSTS.E.BYPASS.LTC128B.128 [R3+0xe100], [R16.64], !P2 ;  /* 0x0e10000010036fae */ /* 0x0003e2000d101d4a */
[----:B------:R-:W-:Y:S01]  /*be30*/  MOV R222, R214 ;  /* 0x000000d600de7202 */ /* 0x000fe20000000f00 */
[C---:B--2---:R-:W-:Y:S06]  /*be40*/  HMMA.16816.F32.BF16 R92, R136.reuse, R8, R92 ;  /* 0x00000008885c723c */ /* 0x044fec000004185c */
[----:B------:R1:W-:Y:S02]  /*be50*/  @P6 LDGSTS.E.BYPASS.LTC128B.128 [R3+0x10100], [R12.64], !P1 ;  /* 0x101000000c036fae */ /* 0x0003e4000c901d4a */
[----:B------:R-:W-:Y:S06]  /*be60*/  HMMA.16816.F32.BF16 R96, R136, R10, R96 ;  /* 0x0000000a8860723c */ /* 0x000fec0000041860 */
[----:B------:R1:W-:Y:S08]  /*be70*/  @P6 LDGSTS.E.BYPASS.LTC128B.128 [R3+0xd100], [R22.64], !P3 ;  /* 0x0d10000016036fae */ /* 0x0003f0000d901d4a */
[----:B------:R1:W-:Y:S08]  /*be80*/  @P6 LDGSTS.E.BYPASS.LTC128B.128 [R3+0xf100], [R14.64], !P2 ;  /* 0x0f1000000e036fae */ /* 0x0003f0000d101d4a */
[----:B------:R1:W-:Y:S08]  /*be90*/  @P6 LDGSTS.E.BYPASS.LTC128B.128 [R3+0x11100], [R20.64], !P1 ;  /* 0x1110000014036fae */ /* 0x0003f0000c901d4a */
[----:B------:R-:W0:Y:S01]  /*bea0*/  LDGDEPBAR ;  /* 0x00000000000079af */ /* 0x000e220000000000 */
[----:B-1----:R-:W-:Y:S01]  /*beb0*/  MOV R3, R0 ;  /* 0x0000000000037202 */ /* 0x002fe20000000f00 */
[----:B------:R-:W-:-:S06]  /*bec0*/  @P0 BRA `(.L_x_1599) ;  /* 0xffffd1b000000947 */ /* 0x000fcc000383ffff */
.L_x_1598:
[----:B------:R-:W-:-:S13]  /*bed0*/  ISETP.GE.AND P0, PT, R214, R193, PT ;  /* 0x000000c1d600720c */ /* 0x000fda0003f06270 */
[----:B------:R-:W-:Y:S05]  /*bee0*/  @!P0 BRA `(.L_x_1600) ;  /* 0x00003a2000008947 */ /* 0x000fea0003800000 */
[----:B------:R-:W-:Y:S01]  /*bef0*/  PLOP3.LUT P5, PT, PT, PT, UP2, 0x80, 0x0 ;  /* 0x000000000000781c */ /* 0x000fe20003faf028 */
[----:B------:R-:W-:Y:S01]  /*bf00*/  IMAD.MOV.U32 R133, RZ, RZ, 0x40 ;  /* 0x00000040ff857424 */ /* 0x000fe200078e00ff */
[----:B------:R-:W-:Y:S01]  /*bf10*/  PLOP3.LUT P4, PT, PT, PT, UP2, 0x80, 0x0 ;  /* 0x000000000000781c */ /* 0x000fe20003f8f028 */
[----:B------:R-:W-:Y:S01]  /*bf20*/  IMAD.MOV.U32 R3, RZ, RZ, R0 ;  /* 0x000000ffff037224 */ /* 0x000fe200078e0000 */
[----:B------:R-:W-:Y:S01]  /*bf30*/  LOP3.LUT P0, RZ, R212, 0x4, RZ, 0xc0, !PT ;  /* 0x00000004d4ff7812 */ /* 0x000fe2000780c0ff */
[----:B------:R-:W-:Y:S01]  /*bf40*/  IMAD.MOV.U32 R132, RZ, RZ, R2 ;  /* 0x000000ffff847224 */ /* 0x000fe200078e0002 */
[C---:B------:R-:W-:Y:S02]  /*bf50*/  IADD3 R212, P6, R200.reuse, 0x40, RZ ;  /* 0x00000040c8d47810 */ /* 0x040fe40007fde0ff */
[----:B------:R-:W-:Y:S02]  /*bf60*/  SEL R133, R133, 0xffffffc0, !P0 ;  /* 0xffffffc085857807 */ /* 0x000fe40004000000 */
[----:B------:R-:W-:Y:S01]  /*bf70*/  IADD3 R220, P0, R200, 0x80, RZ ;  /* 0x00000080c8dc7810 */ /* 0x000fe20007f1e0ff */
[----:B------:R-:W-:Y:S01]  /*bf80*/  IMAD.X R221, RZ, RZ, R205, P6 ;  /* 0x000000ffffdd7224 */ /* 0x000fe200030e06cd */
[C---:B------:R-:W-:Y:S01]  /*bf90*/  IADD3 R216, P6, R202.reuse, 0x80, RZ ;  /* 0x00000080cad87810 */ /* 0x040fe20007fde0ff */
[----:B------:R-:W-:Y:S01]  /*bfa0*/  @P5 IMAD.HI.U32 R213, R199, c[0x0][0x2c8], RZ ;  /* 0x0000b200c7d55a27 */ /* 0x000fe200078e00ff */
[----:B------:R-:W-:-:S03]  /*bfb0*/  IADD3 R218, P5, R202, 0x40, RZ ;  /* 0x00000040cada7810 */ /* 0x000fc60007fbe0ff */
[----:B------:R-:W-:Y:S01]  /*bfc0*/  IMAD.X R219, RZ, RZ, R205, P0 ;  /* 0x000000ffffdb7224 */ /* 0x000fe200000e06cd */
[----:B------:R-:W-:Y:S01]  /*bfd0*/  @P4 SHF.R.U32.HI R213, RZ, c[0x0][0x2cc], R213 ;  /* 0x0000b300ffd54a19 */ /* 0x000fe200000116d5 */
[--C-:B------:R-:W-:Y:S02]  /*bfe0*/  IMAD.X R217, RZ, RZ, R207.reuse, P5 ;  /* 0x000000ffffd97224 */ /* 0x100fe400028e06cf */
[----:B------:R-:W-:Y:S02]  /*bff0*/  IMAD.X R215, RZ, RZ, R207, P6 ;  /* 0x000000ffffd77224 */ /* 0x000fe400030e06cf */
.L_x_1609:
[----:B------:R-:W-:Y:S04]  /*c000*/  DEPBAR.LE SB0, 0x2 ;  /* 0x000080800000791a */ /* 0x000fe80000000000 */
[----:B------:R-:W-:Y:S01]  /*c010*/  BAR.SYNC.DEFER_BLOCKING 0x0 ;  /* 0x0000000000007b1d */ /* 0x000fe20000010000 */
[----:B------:R-:W-:Y:S01]  /*c020*/  UIMAD UR4, UR5, 0x6000, URZ ;  /* 0x00006000050478a4 */ /* 0x000fe2000f8e023f */
[----:B------:R-:W-:Y:S01]  /*c030*/  ISETP.GE.AND P6, PT, R193, R214, PT ;  /* 0x000000d6c100720c */ /* 0x000fe20003fc6270 */
[----:B------:R-:W-:Y:S02]  /*c040*/  UIADD3 UR9, UR7, 0x1, URZ ;  /* 0x0000000107097890 */ /* 0x000fe4000fffe03f */
[----:B------:R-:W-:Y:S02]  /*c050*/  UISETP.GE.AND UP0, UPT, UR7, 0x1, UPT ;  /* 0x000000010700788c */ /* 0x000fe4000bf06270 */
[----:B------:R-:W-:Y:S05]  /*c060*/  IADD3 R0, R188, UR4, RZ ;  /* 0x00000004bc007c10 */ /* 0x000fea000fffe0ff */
[----:B------:R-:W-:Y:S01]  /*c070*/  IMAD.IADD R192, R189, 0x1, R0 ;  /* 0x00000001bdc07824 */ /* 0x000fe200078e0200 */
[----:B------:R-:W-:Y:S02]  /*c080*/  IADD3 R0, R133, R0, RZ ;  /* 0x0000000085007210 */ /* 0x000fe40007ffe0ff */
[----:B------:R-:W-:Y:S04]  /*c090*/  @!P6 IADD3 R21, R214, -0x1, RZ ;  /* 0xffffffffd615e810 */ /* 0x000fe80007ffe0ff */
[----:B------:R-:W-:Y:S01]  /*c0a0*/  @!P6 SHF.R.S32.HI R2, RZ, 0x1f, R21 ;  /* 0x0000001fff02e819 */ /* 0x000fe20000011415 */
[----:B------:R-:W-:Y:S04]  /*c0b0*/  LDSM.16.M88.4 R32, [R190] ;  /* 0x00000000be20783b */ /* 0x000fe80000000200 */
[----:B------:R-:W-:Y:S04]  /*c0c0*/  @!P6 IMAD R2, R2, c[0x0][0x208], RZ ;  /* 0x000082000202ea24 */ /* 0x000fe800078e02ff */
[C---:B------:R-:W-:Y:S01]  /*c0d0*/  @!P6 IMAD R2, R21.reuse, c[0x0][0x20c], R2 ;  /* 0x000083001502ea24 */ /* 0x040fe200078e0202 */
[----:B------:R-:W1:Y:S01]  /*c0e0*/  LDSM.16.M88.4 R8, [R188+UR4+0xc100] ;  /* 0x00c10004bc08783b */ /* 0x000e620008000200 */
[----:B------:R-:W-:Y:S05]  /*c0f0*/  @!P6 IMAD.WIDE.U32 R20, R21, c[0x0][0x208], RZ ;  /* 0x000082001514ea25 */ /* 0x000fea00078e00ff */
[C---:B------:R-:W-:Y:S01]  /*c100*/  @!P6 SHF.L.U32 R149, R20.reuse, 0x6, RZ ;  /* 0x000000061495e819 */ /* 0x040fe200000006ff */
[----:B------:R-:W2:Y:S01]  /*c110*/  LDSM.16.M88.4 R16, [R188+UR4+0xc900] ;  /* 0x00c90004bc10783b */ /* 0x000ea20008000200 */
[----:B------:R-:W-:Y:S02]  /*c120*/  @!P6 IADD3 R2, R21, R2, RZ ;  /* 0x000000021502e210 */ /* 0x000fe40007ffe0ff */
[----:B------:R-:W-:Y:S02]  /*c130*/  @!P6 IADD3 R29, P0, R149, R200, RZ ;  /* 0x000000c8951de210 */ /* 0x000fe40007f1e0ff */
[----:B------:R-:W-:Y:S02]  /*c140*/  @!P6 SHF.L.U64.HI R31, R20, 0x6, R2 ;  /* 0x00000006141fe819 */ /* 0x000fe40000010202 */
[----:B------:R-:W3:Y:S01]  /*c150*/  LDSM.16.M88.4 R24, [R188+UR4+0xd100] ;  /* 0x00d10004bc18783b */ /* 0x000ee20008000200 */
[----:B------:R-:W-:Y:S02]  /*c160*/  @!P6 LEA R176, P4, R29, c[0x0][0x1f8], 0x1 ;  /* 0x00007e001db0ea11 */ /* 0x000fe400078808ff */
[----:B------:R-:W-:Y:S01]  /*c170*/  @!P6 IMAD.X R2, R31, 0x1, R205, P0 ;  /* 0x000000011f02e824 */ /* 0x000fe200000e06cd */
[----:B------:R-:W-:Y:S03]  /*c180*/  @!P6 IADD3 R153, P0, R195, R149, RZ ;  /* 0x00000095c399e210 */ /* 0x000fe60007f1e0ff */
[----:B------:R-:W4:Y:S01]  /*c190*/  LDSM.16.M88.4 R136, [R188+UR4+0xd900] ;  /* 0x00d90004bc88783b */ /* 0x000f220008000200 */
[----:B------:R-:W-:Y:S02]  /*c1a0*/  @!P6 LEA.HI.X R177, R29, c[0x0][0x1fc], R2, 0x1, P4 ;  /* 0x00007f001db1ea11 */ /* 0x000fe400020f0c02 */
[----:B------:R-:W-:Y:S02]  /*c1b0*/  @!P6 IADD3.X R152, R194, R31, RZ, P0, !PT ;  /* 0x0000001fc298e210 */ /* 0x000fe400007fe4ff */
[C---:B------:R-:W-:Y:S02]  /*c1c0*/  @!P6 IADD3 R29, P5, R149.reuse, R212, RZ ;  /* 0x000000d4951de210 */ /* 0x040fe40007fbe0ff */
[----:B------:R-:W-:Y:S01]  /*c1d0*/  LDSM.16.M88.4 R140, [R186] ;  /* 0x00000000ba8c783b */ /* 0x000fe20000000200 */
[----:B------:R-:W-:Y:S02]  /*c1e0*/  @!P6 IADD3 R30, P4, R149, R220, RZ ;  /* 0x000000dc951ee210 */ /* 0x000fe40007f9e0ff */
[----:B------:R-:W-:Y:S01]  /*c1f0*/  @!P6 IADD3 R2, P0, R153, R200, RZ ;  /* 0x000000c89902e210 */ /* 0x000fe20007f1e0ff */
[----:B------:R-:W-:Y:S01]  /*c200*/  @!P6 IMAD.X R28, R31, 0x1, R221, P5 ;  /* 0x000000011f1ce824 */ /* 0x000fe200028e06dd */
[C---:B------:R-:W-:Y:S02]  /*c210*/  @!P6 LEA R172, P5, R29.reuse, c[0x0][0x1f8], 0x1 ;  /* 0x00007e001dacea11 */ /* 0x040fe400078a08ff */
[----:B------:R-:W5:Y:S01]  /*c220*/  LDSM.16.M88.4 R144, [R192+0xc100] ;  /* 0x00c10000c090783b */ /* 0x000f620000000200 */
[----:B------:R-:W-:Y:S01]  /*c230*/  @!P6 IMAD.X R149, R152, 0x1, R205, P0 ;  /* 0x000000019895e824 */ /* 0x000fe200000e06cd */
[C---:B------:R-:W-:Y:S02]  /*c240*/  @!P6 LEA R168, P0, R2.reuse, c[0x0][0x1f8], 0x1 ;  /* 0x00007e0002a8ea11 */ /* 0x040fe400078008ff */
[----:B------:R-:W-:Y:S01]  /*c250*/  @!P6 LEA.HI.X R173, R29, c[0x0][0x1fc], R28, 0x1, P5 ;  /* 0x00007f001dadea11 */ /* 0x000fe200028f0c1c */
[C---:B-1----:R-:W-:Y:S03]  /*c260*/  HMMA.16816.F32.BF16 R4, R32.reuse, R8, RZ ;  /* 0x000000082004723c */ /* 0x042fe600000418ff */
[----:B------:R-:W-:Y:S02]  /*c270*/  @!P6 LEA.HI.X R169, R2, c[0x0][0x1fc], R149, 0x1, P0 ;  /* 0x00007f0002a9ea11 */ /* 0x000fe400000f0c95 */
[----:B------:R-:W1:Y:S01]  /*c280*/  LDSM.16.M88.4 R148, [R192+0xc900] ;  /* 0x00c90000c094783b */ /* 0x000e620000000200 */
[----:B------:R-:W-:Y:S02]  /*c290*/  @!P6 IADD3 R154, P0, R153, R212, RZ ;  /* 0x000000d4999ae210 */ /* 0x000fe40007f1e0ff */
[C---:B------:R-:W-:Y:S01]  /*c2a0*/  HMMA.16816.F32.BF16 R8, R32.reuse, R10, RZ ;  /* 0x0000000a2008723c */ /* 0x040fe200000418ff */
[----:B------:R-:W-:Y:S03]  /*c2b0*/  @!P6 IADD3.X R31, R31, R219, RZ, P4, !PT ;  /* 0x000000db1f1fe210 */ /* 0x000fe600027fe4ff */
[----:B------:R-:W-:Y:S02]  /*c2c0*/  @!P6 LEA R170, P4, R30, c[0x0][0x1f8], 0x1 ;  /* 0x00007e001eaaea11 */ /* 0x000fe400078808ff */
[----:B------:R-:W-:Y:S02]  /*c2d0*/  @!P6 LEA R178, P5, R154, c[0x0][0x1f8], 0x1 ;  /* 0x00007e009ab2ea11 */ /* 0x000fe400078a08ff */
[C---:B--2---:R-:W-:Y:S01]  /*c2e0*/  HMMA.16816.F32.BF16 R12, R32.reuse, R16, RZ ;  /* 0x00000010200c723c */ /* 0x044fe200000418ff */
[----:B------:R-:W-:Y:S03]  /*c2f0*/  @!P6 LEA.HI.X R171, R30, c[0x0][0x1fc], R31, 0x1, P4 ;  /* 0x00007f001eabea11 */ /* 0x000fe600020f0c1f */
[----:B------:R-:W-:Y:S04]  /*c300*/  @!P6 IADD3 R2, P4, R153, R220, RZ ;  /* 0x000000dc9902e210 */ /* 0x000fe80007f9e0ff */
[C---:B------:R-:W-:Y:S01]  /*c310*/  HMMA.16816.F32.BF16 R16, R32.reuse, R18, RZ ;  /* 0x000000122010723c */ /* 0x040fe200000418ff */
[C---:B------:R-:W-:Y:S07]  /*c320*/  @!P6 IMAD.X R153, R152.reuse, 0x1, R219, P4 ;  /* 0x000000019899e824 */ /* 0x040fee00020e06db */
[C---:B---3--:R-:W-:Y:S08]  /*c330*/  HMMA.16816.F32.BF16 R20, R32.reuse, R24, RZ ;  /* 0x000000182014723c */ /* 0x048ff000000418ff */
[C---:B------:R-:W-:Y:S08]  /*c340*/  HMMA.16816.F32.BF16 R24, R32.reuse, R26, RZ ;  /* 0x0000001a2018723c */ /* 0x040ff000000418ff */
[C---:B----4-:R-:W-:Y:S07]  /*c350*/  HMMA.16816.F32.BF16 R28, R32.reuse, R136, RZ ;  /* 0x00000088201c723c */ /* 0x050fee00000418ff */
[----:B------:R-:W-:Y:S01]  /*c360*/  MOV R136, UR7 ;  /* 0x0000000700887c02 */ /* 0x000fe20008000f00 */
[----:B------:R-:W-:Y:S01]  /*c370*/  HMMA.16816.F32.BF16 R32, R32, R138, RZ ;  /* 0x0000008a2020723c */ /* 0x000fe200000418ff */
[----:B------:R-:W-:Y:S01]  /*c380*/  @!P6 IADD3.X R137, R152, R221, RZ, P0, !PT ;  /* 0x000000dd9889e210 */ /* 0x000fe200007fe4ff */
[----:B------:R-:W-:Y:S02]  /*c390*/  USEL UR7, UR9, URZ, !UP0 ;  /* 0x0000003f09077287 */ /* 0x000fe4000c000000 */
[----:B------:R-:W-:Y:S01]  /*c3a0*/  @!P6 LEA R180, P0, R2, c[0x0][0x1f8], 0x1 ;  /* 0x00007e0002b4ea11 */ /* 0x000fe200078008ff */
[----:B------:R-:W-:Y:S01]  /*c3b0*/  @!P6 IMAD R175, R136, 0x6000, R209 ;  /* 0x0000600088afe824 */ /* 0x000fe200078e02d1 */
[----:B------:R-:W-:Y:S02]  /*c3c0*/  @!P6 LEA.HI.X R179, R154, c[0x0][0x1fc], R137, 0x1, P5 ;  /* 0x00007f009ab3ea11 */ /* 0x000fe400028f0c89 */
[C---:B-----5:R-:W-:Y:S01]  /*c3d0*/  HMMA.16816.F32.BF16 R4, R140.reuse, R144, R4 ;  /* 0x000000908c04723c */ /* 0x060fe20000041804 */
[----:B------:R-:W2:Y:S04]  /*c3e0*/  LDSM.16.M88.4 R136, [R192+0xd100] ;  /* 0x00d10000c088783b */ /* 0x000ea80000000200 */
[----:B------:R-:W-:Y:S02]  /*c3f0*/  @!P6 LEA.HI.X R181, R2, c[0x0][0x1fc], R153, 0x1, P0 ;  /* 0x00007f0002b5ea11 */ /* 0x000fe400000f0c99 */
[C---:B------:R-:W-:Y:S01]  /*c400*/  IADD3 R2, R133.reuse, R192, RZ ;  /* 0x000000c085027210 */ /* 0x040fe20007ffe0ff */
[C---:B------:R-:W-:Y:S01]  /*c410*/  HMMA.16816.F32.BF16 R8, R140.reuse, R146, R8 ;  /* 0x000000928c08723c */ /* 0x040fe20000041808 */
[----:B------:R-:W3:Y:S01]  /*c420*/  LDSM.16.M88.4 R152, [R192+0xd900] ;  /* 0x00d90000c098783b */ /* 0x000ee20000000200 */
[----:B------:R-:W-:Y:S06]  /*c430*/  PLOP3.LUT P0, PT, PT, PT, UP2, 0x80, 0x0 ;  /* 0x000000000000781c */ /* 0x000fec0003f0f028 */
[C---:B-1----:R-:W-:Y:S01]  /*c440*/  HMMA.16816.F32.BF16 R12, R140.reuse, R148, R12 ;  /* 0x000000948c0c723c */ /* 0x042fe2000004180c */
[----:B------:R-:W-:Y:S01]  /*c450*/  @!PT LDS RZ, [RZ] ;  /* 0x00000000fffff984 */ /* 0x000fe20000000800 */
[----:B------:R-:W-:Y:S01]  /*c460*/  @!PT LDS RZ, [RZ] ;  /* 0x00000000fffff984 */ /* 0x000fe20000000800 */
[----:B------:R-:W-:Y:S01]  /*c470*/  @!PT LDS RZ, [RZ] ;  /* 0x00000000fffff984 */ /* 0x000fe20000000800 */
[----:B------:R1:W-:Y:S07]  /*c480*/  @!P6 LDGSTS.E.BYPASS.LTC128B.128 [R175], [R176.64], !P3 ;  /* 0x00000000b0afefae */ /* 0x0003ee000d901d4a */
[C---:B------:R-:W-:Y:S01]  /*c490*/  HMMA.16816.F32.BF16 R16, R140.reuse, R150, R16 ;  /* 0x000000968c10723c */ /* 0x040fe20000041810 */
[----:B------:R1:W-:Y:S07]  /*c4a0*/  @!P6 LDGSTS.E.BYPASS.LTC128B.128 [R175+0x2000], [R172.64], !P2 ;  /* 0x02000000acafefae */ /* 0x0003ee000d101d4a */
[----:B------:R4:W-:Y:S07]  /*c4b0*/  @!P6 LDGSTS.E.BYPASS.LTC128B.128 [R175+0x4000], [R170.64], !P1 ;  /* 0x04000000aaafefae */ /* 0x0009ee000c901d4a */
[----:B------:R4:W-:Y:S01]  /*c4c0*/  @!P6 LDGSTS.E.BYPASS.LTC128B.128 [R175+0x1000], [R168.64], !P3 ;  /* 0x01000000a8afefae */ /* 0x0009e2000d901d4a */
[C---:B--2---:R-:W-:Y:S06]  /*c4d0*/  HMMA.16816.F32.BF16 R20, R140.reuse, R136, R20 ;  /* 0x000000888c14723c */ /* 0x044fec0000041814 */
[----:B------:R1:W-:Y:S02]  /*c4e0*/  @!P6 LDGSTS.E.BYPASS.LTC128B.128 [R175+0x3000], [R178.64], !P2 ;  /* 0x03000000b2afefae */ /* 0x0003e4000d101d4a */
[C---:B------:R-:W-:Y:S05]  /*c4f0*/  HMMA.16816.F32.BF16 R24, R140.reuse, R138, R24 ;  /* 0x0000008a8c18723c */ /* 0x040fea0000041818 */
[----:B------:R1:W-:Y:S03]  /*c500*/  @!P6 LDGSTS.E.BYPASS.LTC128B.128 [R175+0x5000], [R180.64], !P1 ;  /* 0x05000000b4afefae */ /* 0x0003e6000c901d4a */
[C---:B---3--:R-:W-:Y:S04]  /*c510*/  HMMA.16816.F32.BF16 R28, R140.reuse, R152, R28 ;  /* 0x000000988c1c723c */ /* 0x048fe8000004181c */
[----:B------:R-:W-:Y:S04]  /*c520*/  LDSM.16.M88.4 R156, [R185] ;  /* 0x00000000b99c783b */ /* 0x000fe80000000200 */
[----:B------:R-:W-:Y:S03]  /*c530*/  HMMA.16816.F32.BF16 R32, R140, R154, R32 ;  /* 0x0000009a8c20723c */ /* 0x000fe60000041820 */
[----:B------:R-:W2:Y:S07]  /*c540*/  LDSM.16.M88.4 R160, [R0+0xc100] ;  /* 0x00c1000000a0783b */ /* 0x000eae0000000200 */
[----:B------:R-:W3:Y:S07]  /*c550*/  LDSM.16.M88.4 R164, [R0+0xc900] ;  /* 0x00c9000000a4783b */ /* 0x000eee0000000200 */
[----:B------:R-:W5:Y:S07]  /*c560*/  LDSM.16.M88.4 R144, [R0+0xd100] ;  /* 0x00d100000090783b */ /* 0x000f6e0000000200 */
[----:B------:R-:W1:Y:S07]  /*c570*/  LDSM.16.M88.4 R148, [R0+0xd900] ;  /* 0x00d900000094783b */ /* 0x000e6e0000000200 */
[----:B------:R-:W-:Y:S07]  /*c580*/  LDSM.16.M88.4 R136, [R184] ;  /* 0x00000000b888783b */ /* 0x000fee0000000200 */
[----:B----4-:R-:W4:Y:S01]  /*c590*/  LDSM.16.M88.4 R168, [R2+0xc100] ;  /* 0x00c1000002a8783b */ /* 0x010f220000000200 */
[C---:B--2---:R-:W-:Y:S06]  /*c5a0*/  HMMA.16816.F32.BF16 R4, R156.reuse, R160, R4 ;  /* 0x000000a09c04723c */ /* 0x044fec0000041804 */
[----:B------:R-:W2:Y:S02]  /*c5b0*/  LDSM.16.M88.4 R140, [R2+0xc900] ;  /* 0x00c90000028c783b */ /* 0x000ea40000000200 */
[C---:B------:R-:W-:Y:S05]  /*c5c0*/  HMMA.16816.F32.BF16 R8, R156.reuse, R162, R8 ;  /* 0x000000a29c08723c */ /* 0x040fea0000041808 */
[----:B------:R-:W2:Y:S03]  /*c5d0*/  LDSM.16.M88.4 R152, [R2+0xd100] ;  /* 0x00d100000298783b */ /* 0x000ea60000000200 */
[C---:B---3--:R-:W-:Y:S04]  /*c5e0*/  HMMA.16816.F32.BF16 R12, R156.reuse, R164, R12 ;  /* 0x000000a49c0c723c */ /* 0x048fe8000004180c */
[----:B------:R-:W3:Y:S04]  /*c5f0*/  LDSM.16.M88.4 R160, [R2+0xd900] ;  /* 0x00d9000002a0783b */ /* 0x000ee80000000200 */
[C---:B------:R-:W-:Y:S03]  /*c600*/  HMMA.16816.F32.BF16 R16, R156.reuse, R166, R16 ;  /* 0x000000a69c10723c */ /* 0x040fe60000041810 */
[----:B------:R-:W-:Y:S05]  /*c610*/  LDSM.16.M88.4 R164, [R188+UR4+0xe100] ;  /* 0x00e10004bca4783b */ /* 0x000fea0008000200 */
[C---:B-----5:R-:W-:Y:S02]  /*c620*/  HMMA.16816.F32.BF16 R20, R156.reuse, R144, R20 ;  /* 0x000000909c14723c */ /* 0x060fe40000041814 */
[----:B-1----:R-:W-:Y:S06]  /*c630*/  LDSM.16.M88.4 R172, [R192+0xf900] ;  /* 0x00f90000c0ac783b */ /* 0x002fec0000000200 */
[C---:B------:R-:W-:Y:S01]  /*c640*/  HMMA.16816.F32.BF16 R24, R156.reuse, R146, R24 ;  /* 0x000000929c18723c */ /* 0x040fe20000041818 */
[----:B------:R-:W1:Y:S07]  /*c650*/  LDSM.16.M88.4 R144, [R190+0x4000] ;  /* 0x00400000be90783b */ /* 0x000e6e0000000200 */
[C---:B------:R-:W-:Y:S01]  /*c660*/  HMMA.16816.F32.BF16 R28, R156.reuse, R148, R28 ;  /* 0x000000949c1c723c */ /* 0x040fe2000004181c */
[----:B------:R-:W-:Y:S07]  /*c670*/  LDSM.16.M88.4 R176, [R190+0x8000] ;  /* 0x00800000beb0783b */ /* 0x000fee0000000200 */
[----:B------:R-:W-:Y:S01]  /*c680*/  HMMA.16816.F32.BF16 R32, R156, R150, R32 ;  /* 0x000000969c20723c */ /* 0x000fe20000041820 */
[----:B------:R-:W5:Y:S07]  /*c690*/  LDSM.16.M88.4 R148, [R188+UR4+0xe900] ;  /* 0x00e90004bc94783b */ /* 0x000f6e0008000200 */
[C---:B----4-:R-:W-:Y:S01]  /*c6a0*/  HMMA.16816.F32.BF16 R4, R136.reuse, R168, R4 ;  /* 0x000000a88804723c */ /* 0x050fe20000041804 */
[----:B------:R-:W4:Y:S07]  /*c6b0*/  LDSM.16.M88.4 R156, [R188+UR4+0xf100] ;  /* 0x00f10004bc9c783b */ /* 0x000f2e0008000200 */
[C---:B------:R-:W-:Y:S01]  /*c6c0*/  HMMA.16816.F32.BF16 R8, R136.reuse, R170, R8 ;  /* 0x000000aa8808723c */ /* 0x040fe20000041808 */
[----:B------:R-:W1:Y:S07]  /*c6d0*/  LDSM.16.M88.4 R168, [R188+UR4+0xf900] ;  /* 0x00f90004bca8783b */ /* 0x000e6e0008000200 */
[C---:B--2---:R-:W-:Y:S01]  /*c6e0*/  HMMA.16816.F32.BF16 R12, R136.reuse, R140, R12 ;  /* 0x0000008c880c723c */ /* 0x044fe2000004180c */
[----:B------:R-:W-:Y:S07]  /*c6f0*/  LDSM.16.M88.4 R180, [R188+UR4+0x10100] ;  /* 0x01010004bcb4783b */ /* 0x000fee0008000200 */
[C---:B------:R-:W-:Y:S01]  /*c700*/  HMMA.16816.F32.BF16 R16, R136.reuse, R142, R16 ;  /* 0x0000008e8810723c */ /* 0x040fe20000041810 */
[----:B------:R-:W-:Y:S07]  /*c710*/  LDSM.16.M88.4 R140, [R192+0xe100] ;  /* 0x00e10000c08c783b */ /* 0x000fee0000000200 */
[C---:B------:R-:W-:Y:S01]  /*c720*/  HMMA.16816.F32.BF16 R20, R136.reuse, R152, R20 ;  /* 0x000000988814723c */ /* 0x040fe20000041814 */
[----:B------:R-:W0:Y:S07]  /*c730*/  LDGDEPBAR ;  /* 0x00000000000079af */ /* 0x000e2e0000000000 */
[C---:B------:R-:W-:Y:S01]  /*c740*/  HMMA.16816.F32.BF16 R24, R136.reuse, R154, R24 ;  /* 0x0000009a8818723c */ /* 0x040fe20000041818 */
[----:B------:R-:W-:Y:S07]  /*c750*/  LDSM.16.M88.4 R152, [R192+0xe900] ;  /* 0x00e90000c098783b */ /* 0x000fee0000000200 */
[C---:B---3--:R-:W-:Y:S08]  /*c760*/  HMMA.16816.F32.BF16 R28, R136.reuse, R160, R28 ;  /* 0x000000a0881c723c */ /* 0x048ff0000004181c */
[----:B------:R-:W-:Y:S01]  /*c770*/  HMMA.16816.F32.BF16 R32, R136, R162, R32 ;  /* 0x000000a28820723c */ /* 0x000fe20000041820 */
[----:B------:R-:W2:Y:S07]  /*c780*/  LDSM.16.M88.4 R136, [R186+0x4000] ;  /* 0x00400000ba88783b */ /* 0x000eae0000000200 */
[C---:B-1----:R-:W-:Y:S01]  /*c790*/  HMMA.16816.F32.BF16 R4, R144.reuse, R164, R4 ;  /* 0x000000a49004723c */ /* 0x042fe20000041804 */
[----:B------:R-:W1:Y:S07]  /*c7a0*/  LDSM.16.M88.4 R160, [R192+0xf100] ;  /* 0x00f10000c0a0783b */ /* 0x000e6e0000000200 */
[C---:B------:R-:W-:Y:S01]  /*c7b0*/  HMMA.16816.F32.BF16 R8, R144.reuse, R166, R8 ;  /* 0x000000a69008723c */ /* 0x040fe20000041808 */
[----:B------:R-:W-:Y:S07]  /*c7c0*/  LDSM.16.M88.4 R164, [R2+0xe100] ;  /* 0x00e1000002a4783b */ /* 0x000fee0000000200 */
[C---:B-----5:R-:W-:Y:S08]  /*c7d0*/  HMMA.16816.F32.BF16 R12, R144.reuse, R148, R12 ;  /* 0x00000094900c723c */ /* 0x060ff0000004180c */
[C---:B------:R-:W-:Y:S01]  /*c7e0*/  HMMA.16816.F32.BF16 R16, R144.reuse, R150, R16 ;  /* 0x000000969010723c */ /* 0x040fe20000041810 */
[----:B------:R-:W-:Y:S07]  /*c7f0*/  LDSM.16.M88.4 R148, [R185+0x4000] ;  /* 0x00400000b994783b */ /* 0x000fee0000000200 */
[C---:B----4-:R-:W-:Y:S08]  /*c800*/  HMMA.16816.F32.BF16 R20, R144.reuse, R156, R20 ;  /* 0x0000009c9014723c */ /* 0x050ff00000041814 */
[C---:B------:R-:W-:Y:S01]  /*c810*/  HMMA.16816.F32.BF16 R24, R144.reuse, R158, R24 ;  /* 0x0000009e9018723c */ /* 0x040fe20000041818 */
[----:B------:R-:W3:Y:S07]  /*c820*/  LDSM.16.M88.4 R156, [R0+0xe100] ;  /* 0x00e10000009c783b */ /* 0x000eee0000000200 */
        /* <DEDUP_REMOVED lines=8> */
[----:B------:R-:W4:Y:S07]  /*c8b0*/  LDSM.16.M88.4 R152, [R0+0xf900] ;  /* 0x00f900000098783b */ /* 0x000f2e0000000200 */
[C---:B-1----:R-:W-:Y:S08]  /*c8c0*/  HMMA.16816.F32.BF16 R20, R136.reuse, R160, R20 ;  /* 0x000000a08814723c */ /* 0x042ff00000041814 */
[C---:B------:R-:W-:Y:S01]  /*c8d0*/  HMMA.16816.F32.BF16 R24, R136.reuse, R162, R24 ;  /* 0x000000a28818723c */ /* 0x040fe20000041818 */
[----:B------:R-:W1:Y:S07]  /*c8e0*/  LDSM.16.M88.4 R160, [R184+0x4000] ;  /* 0x00400000b8a0783b */ /* 0x000e6e0000000200 */
[C---:B------:R-:W-:Y:S08]  /*c8f0*/  HMMA.16816.F32.BF16 R28, R136.reuse, R172, R28 ;  /* 0x000000ac881c723c */ /* 0x040ff0000004181c */
[----:B------:R-:W-:Y:S07]  /*c900*/  HMMA.16816.F32.BF16 R32, R136, R174, R32 ;  /* 0x000000ae8820723c */ /* 0x000fee0000041820 */
[----:B------:R-:W-:Y:S01]  /*c910*/  IADD3 R136, R133, UR4, R188 ;  /* 0x0000000485887c10 */ /* 0x000fe2000fffe0bc */
[C---:B---3--:R-:W-:Y:S05]  /*c920*/  HMMA.16816.F32.BF16 R4, R148.reuse, R156, R4 ;  /* 0x0000009c9404723c */ /* 0x048fea0000041804 */
[----:B------:R-:W-:Y:S03]  /*c930*/  IMAD.IADD R191, R189, 0x1, R136 ;  /* 0x00000001bdbf7824 */ /* 0x000fe600078e0288 */
[C---:B------:R-:W-:Y:S01]  /*c940*/  HMMA.16816.F32.BF16 R8, R148.reuse, R158, R8 ;  /* 0x0000009e9408723c */ /* 0x040fe20000041808 */
[----:B------:R-:W-:Y:S07]  /*c950*/  LDSM.16.M88.4 R156, [R192+0x10100] ;  /* 0x01010000c09c783b */ /* 0x000fee0000000200 */
[C---:B--2---:R-:W-:Y:S01]  /*c960*/  HMMA.16816.F32.BF16 R12, R148.reuse, R140, R12 ;  /* 0x0000008c940c723c */ /* 0x044fe2000004180c */
[----:B------:R-:W2:Y:S07]  /*c970*/  LDSM.16.M88.4 R136, [R191+0xe900] ;  /* 0x00e90000bf88783b */ /* 0x000eae0000000200 */
[C---:B------:R-:W-:Y:S01]  /*c980*/  HMMA.16816.F32.BF16 R16, R148.reuse, R142, R16 ;  /* 0x0000008e9410723c */ /* 0x040fe20000041810 */
[----:B------:R-:W3:Y:S07]  /*c990*/  LDSM.16.M88.4 R168, [R191+0xf100] ;  /* 0x00f10000bfa8783b */ /* 0x000eee0000000200 */
[C---:B------:R-:W-:Y:S01]  /*c9a0*/  HMMA.16816.F32.BF16 R20, R148.reuse, R144, R20 ;  /* 0x000000909414723c */ /* 0x040fe20000041814 */
[----:B------:R-:W5:Y:S07]  /*c9b0*/  LDSM.16.M88.4 R172, [R191+0xf900] ;  /* 0x00f90000bfac783b */ /* 0x000f6e0000000200 */
[C---:B------:R-:W-:Y:S01]  /*c9c0*/  HMMA.16816.F32.BF16 R24, R148.reuse, R146, R24 ;  /* 0x000000929418723c */ /* 0x040fe20000041818 */
[----:B------:R-:W3:Y:S07]  /*c9d0*/  LDSM.16.M88.4 R140, [R188+UR4+0x10900] ;  /* 0x01090004bc8c783b */ /* 0x000eee0008000200 */
[C---:B----4-:R-:W-:Y:S01]  /*c9e0*/  HMMA.16816.F32.BF16 R28, R148.reuse, R152, R28 ;  /* 0x00000098941c723c */ /* 0x050fe2000004181c */
[----:B------:R-:W4:Y:S07]  /*c9f0*/  LDSM.16.M88.4 R144, [R188+UR4+0x11100] ;  /* 0x01110004bc90783b */ /* 0x000f2e0008000200 */
[----:B------:R-:W-:Y:S01]  /*ca00*/  HMMA.16816.F32.BF16 R32, R148, R154, R32 ;  /* 0x0000009a9420723c */ /* 0x000fe20000041820 */
[----:B------:R-:W4:Y:S07]  /*ca10*/  LDSM.16.M88.4 R148, [R188+UR4+0x11900] ;  /* 0x01190004bc94783b */ /* 0x000f2e0008000200 */
[C---:B-1----:R-:W-:Y:S01]  /*ca20*/  HMMA.16816.F32.BF16 R4, R160.reuse, R164, R4 ;  /* 0x000000a4a004723c */ /* 0x042fe20000041804 */
        /* <DEDUP_REMOVED lines=16> */
[C---:B------:R-:W-:Y:S08]  /*cb30*/  HMMA.16816.F32.BF16 R12, R176.reuse, R140, R12 ;  /* 0x0000008cb00c723c */ /* 0x040ff0000004180c */
[C---:B------:R-:W-:Y:S01]  /*cb40*/  HMMA.16816.F32.BF16 R16, R176.reuse, R142, R16 ;  /* 0x0000008eb010723c */ /* 0x040fe20000041810 */
[----:B------:R-:W1:Y:S07]  /*cb50*/  LDSM.16.M88.4 R140, [R0+0x10900] ;  /* 0x01090000008c783b */ /* 0x000e6e0000000200 */
[C---:B----4-:R-:W-:Y:S08]  /*cb60*/  HMMA.16816.F32.BF16 R20, R176.reuse, R144, R20 ;  /* 0x00000090b014723c */ /* 0x050ff00000041814 */
[C---:B------:R-:W-:Y:S01]  /*cb70*/  HMMA.16816.F32.BF16 R24, R176.reuse, R146, R24 ;  /* 0x00000092b018723c */ /* 0x040fe20000041818 */
[----:B------:R-:W4:Y:S07]  /*cb80*/  LDSM.16.M88.4 R144, [R0+0x11100] ;  /* 0x011100000090783b */ /* 0x000f2e0000000200 */
[C---:B------:R-:W-:Y:S08]  /*cb90*/  HMMA.16816.F32.BF16 R28, R176.reuse, R148, R28 ;  /* 0x00000094b01c723c */ /* 0x040ff0000004181c */
[----:B------:R-:W-:Y:S01]  /*cba0*/  HMMA.16816.F32.BF16 R32, R176, R150, R32 ;  /* 0x00000096b020723c */ /* 0x000fe20000041820 */
[----:B------:R-:W3:Y:S07]  /*cbb0*/  LDSM.16.M88.4 R148, [R0+0x11900] ;  /* 0x011900000094783b */ /* 0x000eee0000000200 */
[----:B------:R-:W4:Y:S01]  /*cbc0*/  LDSM.16.M88.4 R176, [R184+0x8000] ;  /* 0x00800000b8b0783b */ /* 0x000f220000000200 */
[C---:B-1----:R-:W-:Y:S08]  /*cbd0*/  HMMA.16816.F32.BF16 R4, R152.reuse, R156, R4 ;  /* 0x0000009c9804723c */ /* 0x042ff00000041804 */
        /* <DEDUP_REMOVED lines=10> */
[C---:B------:R-:W-:Y:S08]  /*cc80*/  HMMA.16816.F32.BF16 R12, R168.reuse, R140, R12 ;  /* 0x0000008ca80c723c */ /* 0x040ff0000004180c */
[C---:B------:R-:W-:Y:S08]  /*cc90*/  HMMA.16816.F32.BF16 R16, R168.reuse, R142, R16 ;  /* 0x0000008ea810723c */ /* 0x040ff00000041810 */
[C---:B----4-:R-:W-:Y:S08]  /*cca0*/  HMMA.16816.F32.BF16 R20, R168.reuse, R144, R20 ;  /* 0x00000090a814723c */ /* 0x050ff00000041814 */
[C---:B------:R-:W-:Y:S08]  /*ccb0*/  HMMA.16816.F32.BF16 R24, R168.reuse, R146, R24 ;  /* 0x00000092a818723c */ /* 0x040ff00000041818 */
[C---:B------:R-:W-:Y:S08]  /*ccc0*/  HMMA.16816.F32.BF16 R28, R168.reuse, R148, R28 ;  /* 0x00000094a81c723c */ /* 0x040ff0000004181c */
[----:B------:R-:W-:Y:S08]  /*ccd0*/  HMMA.16816.F32.BF16 R32, R168, R150, R32 ;  /* 0x00000096a820723c */ /* 0x000ff00000041820 */
[C---:B------:R-:W-:Y:S08]  /*cce0*/  HMMA.16816.F32.BF16 R4, R176.reuse, R180, R4 ;  /* 0x000000b4b004723c */ /* 0x040ff00000041804 */
[C---:B------:R-:W-:Y:S08]  /*ccf0*/  HMMA.16816.F32.BF16 R8, R176.reuse, R182, R8 ;  /* 0x000000b6b008723c */ /* 0x040ff00000041808 */
[C---:B-1----:R-:W-:Y:S08]  /*cd00*/  HMMA.16816.F32.BF16 R12, R176.reuse, R136, R12 ;  /* 0x00000088b00c723c */ /* 0x042ff0000004180c */
[----:B------:R-:W-:Y:S01]  /*cd10*/  FMUL.FTZ R140, R4, c[0x0][0x320] ;  /* 0x0000c800048c7a20 */ /* 0x000fe20000410000 */
[C---:B------:R-:W-:Y:S03]  /*cd20*/  HMMA.16816.F32.BF16 R16, R176.reuse, R138, R16 ;  /* 0x0000008ab010723c */ /* 0x040fe60000041810 */
[----:B------:R-:W-:Y:S02]  /*cd30*/  FMUL.FTZ R141, R5, c[0x0][0x320] ;  /* 0x0000c800058d7a20 */ /* 0x000fe40000410000 */
[----:B------:R-:W1:Y:S01]  /*cd40*/  MUFU.TANH R140, R140 ;  /* 0x0000008c008c7308 */ /* 0x000e620000002400 */
[----:B------:R-:W-:Y:S02]  /*cd50*/  FMUL.FTZ R0, R6, c[0x0][0x320] ;  /* 0x0000c80006007a20 */ /* 0x000fe40000410000 */
[----:B------:R-:W-:Y:S04]  /*cd60*/  FMUL.FTZ R9, R9, c[0x0][0x320] ;  /* 0x0000c80009097a20 */ /* 0x000fe80000410000 */
[----:B------:R-:W-:Y:S02]  /*cd70*/  FMUL.FTZ R10, R10, c[0x0][0x320] ;  /* 0x0000c8000a0a7a20 */ /* 0x000fe40000410000 */
[----:B------:R-:W-:Y:S01]  /*cd80*/  FMUL.FTZ R11, R11, c[0x0][0x320] ;  /* 0x0000c8000b0b7a20 */ /* 0x000fe20000410000 */
[----:B------:R-:W2:Y:S01]  /*cd90*/  MUFU.TANH R143, R9 ;  /* 0x00000009008f7308 */ /* 0x000ea20000002400 */
[----:B------:R-:W-:Y:S02]  /*cda0*/  FMUL.FTZ R2, R7, c[0x0][0x320] ;  /* 0x0000c80007027a20 */ /* 0x000fe40000410000 */
[----:B------:R-:W3:Y:S01]  /*cdb0*/  LDSM.16.M88.4 R4, [R191+0x11100] ;  /* 0x01110000bf04783b */ /* 0x000ee20000000200 */
[----:B------:R-:W-:Y:S02]  /*cdc0*/  FMUL.FTZ R142, R8, c[0x0][0x320] ;  /* 0x0000c800088e7a20 */ /* 0x000fe40000410000 */
[----:B------:R-:W-:Y:S02]  /*cdd0*/  FMUL.FTZ R13, R13, c[0x0][0x320] ;  /* 0x0000c8000d0d7a20 */ /* 0x000fe40000410000 */
[----:B------:R-:W-:Y:S02]  /*cde0*/  FMUL.FTZ R14, R14, c[0x0][0x320] ;  /* 0x0000c8000e0e7a20 */ /* 0x000fe40000410000 */
[----:B------:R-:W4:Y:S01]  /*cdf0*/  MUFU.TANH R136, R10 ;  /* 0x0000000a00887308 */ /* 0x000f220000002400 */
[----:B------:R-:W-:Y:S02]  /*ce00*/  FMUL.FTZ R17, R17, c[0x0][0x320] ;  /* 0x0000c80011117a20 */ /* 0x000fe40000410000 */
[----:B------:R-:W-:Y:S02]  /*ce10*/  FMUL.FTZ R18, R18, c[0x0][0x320] ;  /* 0x0000c80012127a20 */ /* 0x000fe40000410000 */
[----:B------:R-:W-:Y:S02]  /*ce20*/  FMUL.FTZ R173, R12, c[0x0][0x320] ;  /* 0x0000c8000cad7a20 */ /* 0x000fe40000410000 */
[----:B------:R-:W-:Y:S02]  /*ce30*/  FMUL.FTZ R12, R15, c[0x0][0x320] ;  /* 0x0000c8000f0c7a20 */ /* 0x000fe40000410000 */
[----:B------:R-:W-:Y:S01]  /*ce40*/  FMUL.FTZ R171, R16, c[0x0][0x320] ;  /* 0x0000c80010ab7a20 */ /* 0x000fe20000410000 */
[----:B------:R5:W1:Y:S10]  /*ce50*/  MUFU.TANH R137, R11 ;  /* 0x0000000b00897308 */ /* 0x000a740000002400 */
[----:B------:R1:W1:Y:S10]  /*ce60*/  MUFU.TANH R169, R17 ;  /* 0x0000001100a97308 */ /* 0x0002740000002400 */
[----:B------:R2:W2:Y:S01]  /*ce70*/  MUFU.TANH R172, R18 ;  /* 0x0000001200ac7308 */ /* 0x0004a20000002400 */
[C---:B---3--:R-:W-:Y:S01]  /*ce80*/  HMMA.16816.F32.BF16 R20, R176.reuse, R4, R20 ;  /* 0x00000004b014723c */ /* 0x048fe20000041814 */
[----:B-----5:R-:W3:Y:S08]  /*ce90*/  LDSM.16.M88.4 R8, [R191+0x11900] ;  /* 0x01190000bf08783b */ /* 0x020ef00000000200 */
[----:B------:R5:W3:Y:S01]  /*cea0*/  MUFU.TANH R167, R13 ;  /* 0x0000000d00a77308 */ /* 0x000ae20000002400 */
[C---:B------:R-:W-:Y:S03]  /*ceb0*/  HMMA.16816.F32.BF16 R24, R176.reuse, R6, R24 ;  /* 0x00000006b018723c */ /* 0x040fe60000041818 */
[----:B-1----:R-:W-:Y:S01]  /*cec0*/  MOV R17, R199 ;  /* 0x000000c700117202 */ /* 0x002fe20000000f00 */
[----:B------:R-:W-:Y:S01]  /*ced0*/  FMUL.FTZ R4, R19, c[0x0][0x320] ;  /* 0x0000c80013047a20 */ /* 0x000fe20000410000 */
[----:B------:R-:W-:Y:S02]  /*cee0*/  @P0 MOV R17, R213 ;  /* 0x000000d500110202 */ /* 0x000fe40000000f00 */
[----:B------:R-:W-:Y:S02]  /*cef0*/  PLOP3.LUT P0, PT, PT, PT, UP1, 0x40, 0x0 ;  /* 0x000000000000781c */ /* 0x000fe40003f0e818 */
[----:B------:R1:W1:Y:S01]  /*cf00*/  MUFU.TANH R170, R14 ;  /* 0x0000000e00aa7308 */ /* 0x0002620000002400 */
[----:B--2---:R-:W2:Y:S04]  /*cf10*/  SHFL.IDX PT, R18, R17, RZ, 0x1c1f ;  /* 0x001c1fff11127589 */ /* 0x004ea800000e0000 */
        /* <DEDUP_REMOVED lines=9> */
[----:B------:R-:W-:Y:S01]  /*cfb0*/  FMUL.FTZ R27, R27, c[0x0][0x320] ;  /* 0x0000c8001b1b7a20 */ /* 0x000fe20000410000 */
[C---:B---3--:R-:W-:Y:S08]  /*cfc0*/  HMMA.16816.F32.BF16 R28, R176.reuse, R8, R28 ;  /* 0x00000008b01c723c */ /* 0x048ff0000004181c */
[----:B------:R-:W3:Y:S01]  /*cfd0*/  MUFU.TANH R2, R2 ;  /* 0x0000000200027308 */ /* 0x000ee20000002400 */
[----:B------:R-:W-:Y:S07]  /*cfe0*/  HMMA.16816.F32.BF16 R32, R176, R10, R32 ;  /* 0x0000000ab020723c */ /* 0x000fee0000041820 */
[----:B------:R-:W-:Y:S02]  /*cff0*/  IMAD.SHL.U32 R11, R214, 0x40, RZ ;  /* 0x00000040d60b7824 */ /* 0x000fe400078e00ff */
[----:B------:R-:W1:Y:S03]  /*d000*/  MUFU.TANH R142, R142 ;  /* 0x0000008e008e7308 */ /* 0x000e660000002400 */
[----:B------:R-:W-:Y:S03]  /*d010*/  IADD3 R15, -R208, 0x1, -R11 ;  /* 0x00000001d00f7810 */ /* 0x000fe60007ffe90b */
[----:B------:R-:W-:Y:S01]  /*d020*/  FMUL.FTZ R149, R28, c[0x0][0x320] ;  /* 0x0000c8001c957a20 */ /* 0x000fe20000410000 */
[----:B------:R-:W-:Y:S03]  /*d030*/  IADD3 R15, R15, c[0x0][0x1d0], RZ ;  /* 0x000074000f0f7a10 */ /* 0x000fe60007ffe0ff */
[----:B------:R-:W3:Y:S01]  /*d040*/  MUFU.TANH R173, R173 ;  /* 0x000000ad00ad7308 */ /* 0x000ee20000002400 */
[----:B------:R-:W-:Y:S02]  /*d050*/  FMUL.FTZ R29, R29, c[0x0][0x320] ;  /* 0x0000c8001d1d7a20 */ /* 0x000fe40000410000 */
[----:B------:R-:W-:Y:S01]  /*d060*/  FMUL.FTZ R30, R30, c[0x0][0x320] ;  /* 0x0000c8001e1e7a20 */ /* 0x000fe20000410000 */
[----:B------:R-:W-:Y:S01]  /*d070*/  IADD3 R15, R15, -c[0x0][0x168], RZ ;  /* 0x80005a000f0f7a10 */ /* 0x000fe20007ffe0ff */
[----:B------:R-:W-:Y:S02]  /*d080*/  FMUL.FTZ R31, R31, c[0x0][0x320] ;  /* 0x0000c8001f1f7a20 */ /* 0x000fe40000410000 */
[----:B------:R-:W-:Y:S01]  /*d090*/  FMUL.FTZ R145, R32, c[0x0][0x320] ;  /* 0x0000c80020917a20 */ /* 0x000fe20000410000 */
[----:B-----5:R-:W-:Y:S01]  /*d0a0*/  IADD3 R13, R15, c[0x0][0x328], RZ ;  /* 0x0000ca000f0d7a10 */ /* 0x020fe20007ffe0ff */
[----:B------:R-:W-:Y:S01]  /*d0b0*/  FMUL.FTZ R6, R33, c[0x0][0x320] ;  /* 0x0000c80021067a20 */ /* 0x000fe20000410000 */
[----:B------:R-:W3:Y:S01]  /*d0c0*/  MUFU.TANH R12, R12 ;  /* 0x0000000c000c7308 */ /* 0x000ee20000002400 */
[----:B------:R-:W-:Y:S01]  /*d0d0*/  FMUL.FTZ R10, R34, c[0x0][0x320] ;  /* 0x0000c800220a7a20 */ /* 0x000fe20000410000 */
[----:B------:R-:W-:Y:S01]  /*d0e0*/  IADD3 R15, R15, UR6, RZ ;  /* 0x000000060f0f7c10 */ /* 0x000fe2000fffe0ff */
[----:B------:R-:W-:Y:S01]  /*d0f0*/  FMUL.FTZ R8, R35, c[0x0][0x320] ;  /* 0x0000c80023087a20 */ /* 0x000fe20000410000 */
[-C--:B--2---:R-:W-:Y:S02]  /*d100*/  IADD3 R16, R13, R18.reuse, RZ ;  /* 0x000000120d107210 */ /* 0x084fe40007ffe0ff */
[----:B-1----:R-:W-:Y:S04]  /*d110*/  IADD3 R14, R15, R18, RZ ;  /* 0x000000120f0e7210 */ /* 0x002fe80007ffe0ff */
[----:B------:R-:W1:Y:S10]  /*d120*/  MUFU.TANH R171, R171 ;  /* 0x000000ab00ab7308 */ /* 0x000e740000002400 */
[----:B------:R-:W2:Y:S10]  /*d130*/  MUFU.TANH R4, R4 ;  /* 0x0000000400047308 */ /* 0x000eb40000002400 */
[----:B------:R-:W1:Y:S10]  /*d140*/  MUFU.TANH R175, R175 ;  /* 0x000000af00af7308 */ /* 0x000e740000002400 */
[----:B------:R1:W1:Y:S10]  /*d150*/  MUFU.TANH R155, R21 ;  /* 0x00000015009b7308 */ /* 0x0002740000002400 */
[----:B------:R1:W1:Y:S10]  /*d160*/  MUFU.TANH R174, R22 ;  /* 0x0000001600ae7308 */ /* 0x0002740000002400 */
[----:B------:R1:W1:Y:S10]  /*d170*/  MUFU.TANH R154, R23 ;  /* 0x00000017009a7308 */ /* 0x0002740000002400 */
        /* <DEDUP_REMOVED lines=27> */
.L_x_1603:
[----:B------:R-:W-:Y:S04]  /*d330*/  MOV R5, c[0x0][0x32c] ;  /* 0x0000cb0000057a02 */ /* 0x000fe80000000f00 */
[----:B------:R-:W-:Y:S11]  /*d340*/  ISETP.NE.AND P0, PT, R5, 0x1, PT ;  /* 0x000000010500780c */ /* 0x000ff60003f05270 */
[----:B------:R-:W-:Y:S02]  /*d350*/  @!UPT UIADD3 URZ, URZ, URZ, URZ ;  /* 0x0000003f3f3ff290 */ /* 0x000fe4000fffe03f */
[----:B------:R-:W-:Y:S05]  /*d360*/  @P0 IMAD.HI.U32 R5, R18, c[0x0][0x330], RZ ;  /* 0x0000cc0012050a27 */ /* 0x000fea00078e00ff */
[----:B------:R-:W-:Y:S02]  /*d370*/  @P0 SHF.R.U32.HI R18, RZ, c[0x0][0x334], R5 ;  /* 0x0000cd00ff120a19 */ /* 0x000fe40000011605 */
.L_x_1604:
[----:B------:R-:W-:Y:S05]  /*d380*/  BSYNC B0 ;  /* 0x0000000000007941 */ /* 0x000fea0003800000 */
.L_x_1602:
[----:B------:R-:W-:Y:S04]  /*d390*/  IMAD R7, R18, c[0x0][0x32c], -R11 ;  /* 0x0000cb0012077a24 */ /* 0x000fe800078e0a0b */
[----:B------:R-:W-:Y:S05]  /*d3a0*/  IMAD.IADD R7, R7, 0x1, -R208 ;  /* 0x0000000107077824 */ /* 0x000fea00078e0ad0 */
[----:B------:R-:W-:Y:S02]  /*d3b0*/  IADD3 R5, R7, c[0x0][0x32c], RZ ;  /* 0x0000cb0007057a10 */ /* 0x000fe40007ffe0ff */
[----:B------:R-:W-:Y:S02]  /*d3c0*/  IMNMX R14, R14, R7, !PT ;  /* 0x000000070e0e7217 */ /* 0x000fe40007800200 */
[----:B------:R-:W-:Y:S02]  /*d3d0*/  IMNMX R16, R16, R5, PT ;  /* 0x0000000510107217 */ /* 0x000fe40003800200 */
.L_x_1601:
[----:B--234-:R-:W-:Y:S01]  /*d3e0*/  ISETP.GT.AND P0, PT, R214, -0x1, PT ;  /* 0xffffffffd600780c */ /* 0x01cfe20003f04270 */
[----:B------:R-:W2:Y:S03]  /*d3f0*/  SHFL.IDX PT, R18, R17, 0x1, 0x1c1f ;  /* 0x003c1f0011127f89 */ /* 0x000ea600000e0000 */
[C---:B------:R-:W-:Y:S02]  /*d400*/  ISETP.GT.AND P4, PT, R14.reuse, 0x1, P0 ;  /* 0x000000010e00780c */ /* 0x040fe40000784270 */
[----:B------:R-:W-:Y:S02]  /*d410*/  ISETP.GT.AND P5, PT, R14, RZ, P0 ;  /* 0x000000ff0e00720c */ /* 0x000fe400007a4270 */
        /* <DEDUP_REMOVED lines=8> */
[----:B------:R-:W-:Y:S01]  /*d4a0*/  FSEL R173, R173, -INF , !P4 ;  /* 0xff800000adad7808 */ /* 0x000fe20006000000 */
[--C-:B--2---:R-:W-:Y:S01]  /*d4b0*/  IMAD.IADD R13, R13, 0x1, R18.reuse ;  /* 0x000000010d0d7824 */ /* 0x104fe200078e0212 */
[----:B------:R-:W-:Y:S01]  /*d4c0*/  ISETP.GT.AND P4, PT, R14, 0x19, P0 ;  /* 0x000000190e00780c */ /* 0x000fe20000784270 */
[----:B------:R-:W-:Y:S01]  /*d4d0*/  IMAD.IADD R15, R15, 0x1, R18 ;  /* 0x000000010f0f7824 */ /* 0x000fe200078e0212 */
        /* <DEDUP_REMOVED lines=14> */
[----:B-1----:R-:W-:Y:S02]  /*d5c0*/  FSEL R171, R171, -INF , !P5 ;  /* 0xff800000abab7808 */ /* 0x002fe40006800000 */
        /* <DEDUP_REMOVED lines=37> */
.L_x_1607:
[----:B------:R-:W-:Y:S04]  /*d820*/  MOV R6, c[0x0][0x32c] ;  /* 0x0000cb0000067a02 */ /* 0x000fe80000000f00 */
[----:B------:R-:W-:Y:S11]  /*d830*/  ISETP.NE.AND P4, PT, R6, 0x1, PT ;  /* 0x000000010600780c */ /* 0x000ff60003f85270 */
[----:B------:R-:W-:Y:S02]  /*d840*/  @!UPT UIADD3 URZ, URZ, URZ, URZ ;  /* 0x0000003f3f3ff290 */ /* 0x000fe4000fffe03f */
[----:B------:R-:W-:Y:S05]  /*d850*/  @P4 IMAD.HI.U32 R6, R14, c[0x0][0x330], RZ ;  /* 0x0000cc000e064a27 */ /* 0x000fea00078e00ff */
[----:B------:R-:W-:Y:S02]  /*d860*/  @P4 SHF.R.U32.HI R14, RZ, c[0x0][0x334], R6 ;  /* 0x0000cd00ff0e4a19 */ /* 0x000fe40000011606 */
.L_x_1608:
[----:B------:R-:W-:Y:S05]  /*d870*/  BSYNC B0 ;  /* 0x0000000000007941 */ /* 0x000fea0003800000 */
.L_x_1606:
[----:B------:R-:W-:Y:S04]  /*d880*/  IMAD R11, R14, c[0x0][0x32c], -R11 ;  /* 0x0000cb000e0b7a24 */ /* 0x000fe800078e0a0b */
[----:B------:R-:W-:Y:S05]  /*d890*/  IMAD.IADD R14, R11, 0x1, -R208 ;  /* 0x000000010b0e7824 */ /* 0x000fea00078e0ad0 */
[----:B------:R-:W-:Y:S02]  /*d8a0*/  IADD3 R6, R14, c[0x0][0x32c], RZ ;  /* 0x0000cb000e067a10 */ /* 0x000fe40007ffe0ff */
[----:B------:R-:W-:Y:S02]  /*d8b0*/  IMNMX R15, R15, R14, !PT ;  /* 0x0000000e0f0f7217 */ /* 0x000fe40007800200 */
[----:B------:R-:W-:Y:S02]  /*d8c0*/  IMNMX R13, R13, R6, PT ;  /* 0x000000060d0d7217 */ /* 0x000fe40003800200 */
.L_x_1605:
[----:B------:R-:W-:Y:S01]  /*d8d0*/  FMNMX.FTZ R6, R9, R132, !PT ;  /* 0x0000008409067209 */ /* 0x000fe20007810000 */
[----:B------:R-:W-:Y:S04]  /*d8e0*/  DEPBAR.LE SB0, 0x2 ;  /* 0x000080800000791a */ /* 0x000fe80000000000 */
[----:B------:R-:W-:Y:S01]  /*d8f0*/  FMNMX.FTZ R6, R141, R6, !PT ;  /* 0x000000068d067209 */ /* 0x000fe20007810000 */
[----:B------:R-:W-:Y:S01]  /*d900*/  BAR.SYNC.DEFER_BLOCKING 0x0 ;  /* 0x0000000000007b1d */ /* 0x000fe20000010000 */
[----:B------:R-:W-:Y:S01]  /*d910*/  ISETP.GT.AND P6, PT, R15, RZ, P0 ;  /* 0x000000ff0f00720c */ /* 0x000fe200007c4270 */
        /* <DEDUP_REMOVED lines=8> */
[----:B------:R-:W-:Y:S02]  /*d9a0*/  ISETP.GT.AND P4, PT, R15, 0x8, P0 ;  /* 0x000000080f00780c */ /* 0x000fe40000784270 */
[----:B------:R-:W-:Y:S02]  /*d9b0*/  FMNMX.FTZ R6, R167, R6, !PT ;  /* 0x00000006a7067209 */ /* 0x000fe40007810000 */
[----:B------:R-:W-:Y:S02]  /*d9c0*/  ISETP.LT.OR P5, PT, R13, 0x2, P5 ;  /* 0x000000020d00780c */ /* 0x000fe40002fa1670 */
[----:B------:R-:W-:Y:S02]  /*d9d0*/  FSEL R16, R0, -INF , !P6 ;  /* 0xff80000000107808 */ /* 0x000fe40007000000 */
[----:B------:R-:W-:Y:S02]  /*d9e0*/  FMNMX.FTZ R6, R171, R6, !PT ;  /* 0x00000006ab067209 */ /* 0x000fe40007810000 */
[----:B------:R-:W-:Y:S01]  /*d9f0*/  FSEL R14, R2, -INF , !P5 ;  /* 0xff800000020e7808 */ /* 0x000fe20006800000 */
[----:B------:R-:W-:Y:S01]  /*da00*/  LDSM.16.MT88.4 R28, [R134+UR4+0x100] ;  /* 0x00010004861c783b */ /* 0x000fe20008004200 */
[----:B------:R-:W-:Y:S02]  /*da10*/  ISETP.GT.AND P6, PT, R15, 0x9, P0 ;  /* 0x000000090f00780c */ /* 0x000fe400007c4270 */
[----:B------:R-:W-:Y:S02]  /*da20*/  ISETP.LT.OR P4, PT, R13, 0x9, P4 ;  /* 0x000000090d00780c */ /* 0x000fe40002781670 */
[----:B------:R-:W-:Y:S02]  /*da30*/  FMNMX.FTZ R11, R16, R3, !PT ;  /* 0x00000003100b7209 */ /* 0x000fe40007810000 */
[----:B------:R-:W-:Y:S02]  /*da40*/  FMNMX.FTZ R0, R169, R6, !PT ;  /* 0x00000006a9007209 */ /* 0x000fe40007810000 */
[----:B------:R-:W-:Y:S02]  /*da50*/  FMNMX.FTZ R11, R14, R11, !PT ;  /* 0x0000000b0e0b7209 */ /* 0x000fe40007810000 */
[----:B------:R-:W-:Y:S02]  /*da60*/  ISETP.GT.AND P5, PT, R15, 0x10, P0 ;  /* 0x000000100f00780c */ /* 0x000fe400007a4270 */
[----:B------:R-:W-:Y:S02]  /*da70*/  ISETP.LT.OR P6, PT, R13, 0xa, P6 ;  /* 0x0000000a0d00780c */ /* 0x000fe400037c1670 */
[----:B------:R-:W-:Y:S02]  /*da80*/  FSEL R136, R136, -INF , !P4 ;  /* 0xff80000088887808 */ /* 0x000fe40006000000 */
[----:B------:R-:W-:Y:S02]  /*da90*/  FMNMX.FTZ R0, R175, R0, !PT ;  /* 0x00000000af007209 */ /* 0x000fe40007810000 */
[----:B------:R-:W-:Y:S02]  /*daa0*/  ISETP.GT.AND P4, PT, R15, 0x11, P0 ;  /* 0x000000110f00780c */ /* 0x000fe40000784270 */
[----:B------:R-:W-:Y:S02]  /*dab0*/  FSEL R6, R137, -INF , !P6 ;  /* 0xff80000089067808 */ /* 0x000fe40007000000 */
[----:B------:R-:W-:Y:S02]  /*dac0*/  ISETP.LT.OR P5, PT, R13, 0x11, P5 ;  /* 0x000000110d00780c */ /* 0x000fe40002fa1670 */
[----:B------:R-:W-:Y:S02]  /*dad0*/  FMNMX.FTZ R11, R136, R11, !PT ;  /* 0x0000000b880b7209 */ /* 0x000fe40007810000 */
[----:B------:R-:W-:Y:S02]  /*dae0*/  FMNMX.FTZ R0, R155, R0, !PT ;  /* 0x000000009b007209 */ /* 0x000fe40007810000 */
[----:B------:R-:W-:Y:S02]  /*daf0*/  ISETP.GT.AND P6, PT, R15, 0x18, P0 ;  /* 0x000000180f00780c */ /* 0x000fe400007c4270 */
[----:B------:R-:W-:Y:S02]  /*db00*/  ISETP.LT.OR P4, PT, R13, 0x12, P4 ;  /* 0x000000120d00780c */ /* 0x000fe40002781670 */
[----:B------:R-:W-:Y:S02]  /*db10*/  FMNMX.FTZ R17, R6, R11, !PT ;  /* 0x0000000b06117209 */ /* 0x000fe40007810000 */
[----:B------:R-:W-:Y:S02]  /*db20*/  FSEL R170, R170, -INF , !P5 ;  /* 0xff800000aaaa7808 */ /* 0x000fe40006800000 */
[----:B------:R-:W-:Y:S02]  /*db30*/  FMNMX.FTZ R0, R153, R0, !PT ;  /* 0x0000000099007209 */ /* 0x000fe40007810000 */
[----:B------:R-:W-:Y:S02]  /*db40*/  FSEL R178, R12, -INF , !P4 ;  /* 0xff8000000cb27808 */ /* 0x000fe40006000000 */
[----:B------:R-:W-:Y:S02]  /*db50*/  ISETP.GT.AND P5, PT, R15, 0x19, P0 ;  /* 0x000000190f00780c */ /* 0x000fe400007a4270 */
        /* <DEDUP_REMOVED lines=23> */
[----:B------:R-:W-:Y:S02]  /*dcd0*/  FSEL R152, R152, -INF , !P5 ;  /* 0xff80000098987808 */ /* 0x000fe40006800000 */
[----:B------:R-:W-:Y:S01]  /*dce0*/  FMNMX.FTZ R17, R154, R17, !PT ;  /* 0x000000119a117209 */ /* 0x000fe20007810000 */
[----:B------:R-:W1:Y:S01]  /*dcf0*/  SHFL.BFLY PT, R0, R11, 0x2, 0x1f ;  /* 0x0c401f000b007f89 */ /* 0x000e6200000e0000 */
[----:B------:R-:W-:Y:S02]  /*dd00*/  ISETP.GT.AND P6, PT, R15, 0x30, P0 ;  /* 0x000000300f00780c */ /* 0x000fe400007c4270 */
[C---:B------:R-:W-:Y:S02]  /*dd10*/  ISETP.LT.OR P4, PT, R13.reuse, 0x2a, P4 ;  /* 0x0000002a0d00780c */ /* 0x040fe40002781670 */
[----:B------:R-:W-:Y:S02]  /*dd20*/  FMNMX.FTZ R17, R152, R17, !PT ;  /* 0x0000001198117209 */ /* 0x000fe40007810000 */
[----:B------:R-:W-:Y:S02]  /*dd30*/  FSEL R150, R150, -INF , !P4 ;  /* 0xff80000096967808 */ /* 0x000fe40006000000 */
[----:B------:R-:W-:Y:S02]  /*dd40*/  ISETP.LT.OR P6, PT, R13, 0x31, P6 ;  /* 0x000000310d00780c */ /* 0x000fe400037c1670 */
[----:B------:R-:W-:Y:S02]  /*dd50*/  ISETP.GT.AND P5, PT, R15, 0x31, P0 ;  /* 0x000000310f00780c */ /* 0x000fe400007a4270 */
[----:B------:R-:W-:Y:S02]  /*dd60*/  FSEL R146, R146, -INF , !P6 ;  /* 0xff80000092927808 */ /* 0x000fe40007000000 */
[----:B------:R-:W-:Y:S02]  /*dd70*/  FMNMX.FTZ R17, R150, R17, !PT ;  /* 0x0000001196117209 */ /* 0x000fe40007810000 */
[----:B------:R-:W-:Y:S02]  /*dd80*/  ISETP.LT.OR P5, PT, R13, 0x32, P5 ;  /* 0x000000320d00780c */ /* 0x000fe40002fa1670 */
[C---:B------:R-:W-:Y:S02]  /*dd90*/  ISETP.GT.AND P4, PT, R15.reuse, 0x38, P0 ;  /* 0x000000380f00780c */ /* 0x040fe40000784270 */
[----:B------:R-:W-:Y:S02]  /*dda0*/  FSEL R144, R144, -INF , !P5 ;  /* 0xff80000090907808 */ /* 0x000fe40006800000 */
[----:B------:R-:W-:Y:S02]  /*ddb0*/  FMNMX.FTZ R17, R146, R17, !PT ;  /* 0x0000001192117209 */ /* 0x000fe40007810000 */
[----:B------:R-:W-:Y:S02]  /*ddc0*/  ISETP.GT.AND P0, PT, R15, 0x39, P0 ;  /* 0x000000390f00780c */ /* 0x000fe40000704270 */
[C---:B------:R-:W-:Y:S02]  /*ddd0*/  ISETP.LT.OR P4, PT, R13.reuse, 0x39, P4 ;  /* 0x000000390d00780c */ /* 0x040fe40002781670 */
[----:B------:R-:W-:Y:S02]  /*dde0*/  FMNMX.FTZ R17, R144, R17, !PT ;  /* 0x0000001190117209 */ /* 0x000fe40007810000 */
[----:B------:R-:W-:Y:S02]  /*ddf0*/  FSEL R142, R10, -INF , !P4 ;  /* 0xff8000000a8e7808 */ /* 0x000fe40006000000 */
[----:B------:R-:W-:Y:S02]  /*de00*/  ISETP.LT.OR P0, PT, R13, 0x3a, P0 ;  /* 0x0000003a0d00780c */ /* 0x000fe40000701670 */
[----:B------:R-:W-:Y:S02]  /*de10*/  FMNMX.FTZ R17, R142, R17, !PT ;  /* 0x000000118e117209 */ /* 0x000fe40007810000 */
[----:B------:R-:W-:Y:S02]  /*de20*/  FSEL R140, R8, -INF , !P0 ;  /* 0xff800000088c7808 */ /* 0x000fe40004000000 */
[----:B-1----:R-:W-:Y:S02]  /*de30*/  FMNMX.FTZ R4, R11, R0, !PT ;  /* 0x000000000b047209 */ /* 0x002fe40007810000 */
[----:B------:R-:W-:Y:S03]  /*de40*/  FMNMX.FTZ R13, R140, R17, !PT ;  /* 0x000000118c0d7209 */ /* 0x000fe60007810000 */
[----:B------:R-:W1:Y:S08]  /*de50*/  SHFL.BFLY PT, R15, R4, 0x1, 0x1f ;  /* 0x0c201f00040f7f89 */ /* 0x000e7000000e0000 */
[----:B------:R-:W2:Y:S01]  /*de60*/  SHFL.BFLY PT, R0, R13, 0x2, 0x1f ;  /* 0x0c401f000d007f89 */ /* 0x000ea200000e0000 */
[----:B-1----:R-:W-:Y:S04]  /*de70*/  FMNMX.FTZ R2, R4, R15, !PT ;  /* 0x0000000f04027209 */ /* 0x002fe80007810000 */
[C---:B------:R-:W-:Y:S01]  /*de80*/  FSETP.NEU.FTZ.AND P0, PT, R2.reuse, -INF , PT ;  /* 0xff8000000200780b */ /* 0x040fe20003f1d000 */
[----:B------:R-:W-:Y:S01]  /*de90*/  FMUL.FTZ R148, R2, c[0x0][0x2d0] ;  /* 0x0000b40002947a20 */ /* 0x000fe20000410000 */
[----:B--2---:R-:W-:Y:S04]  /*dea0*/  FMNMX.FTZ R11, R13, R0, !PT ;  /* 0x000000000d0b7209 */ /* 0x004fe80007810000 */
[----:B------:R-:W-:Y:S01]  /*deb0*/  FSEL R148, R148, RZ, P0 ;  /* 0x000000ff94947208 */ /* 0x000fe20000000000 */
[----:B------:R-:W1:Y:S04]  /*dec0*/  SHFL.BFLY PT, R0, R11, 0x1, 0x1f ;  /* 0x0c201f000b007f89 */ /* 0x000e6800000e0000 */
[--C-:B------:R-:W-:Y:S01]  /*ded0*/  FFMA.FTZ R161, R5, c[0x0][0x2d0], -R148.reuse ;  /* 0x0000b40005a17a23 */ /* 0x100fe20000010894 */
[----:B------:R-:W-:Y:S01]  /*dee0*/  FSEL R5, R2, RZ, P0 ;  /* 0x000000ff02057208 */ /* 0x000fe20000000000 */
[--C-:B------:R-:W-:Y:S02]  /*def0*/  FFMA.FTZ R164, R141, c[0x0][0x2d0], -R148.reuse ;  /* 0x0000b4008da47a23 */ /* 0x100fe40000010894 */
[----:B------:R-:W-:Y:S02]  /*df00*/  FFMA.FTZ R165, R9, c[0x0][0x2d0], -R148 ;  /* 0x0000b40009a57a23 */ /* 0x000fe40000010894 */
[----:B------:R-:W-:Y:S01]  /*df10*/  FADD.FTZ R4, -R5, R132 ;  /* 0x0000008405047221 */ /* 0x000fe20000010100 */
[----:B------:R-:W-:Y:S01]  /*df20*/  MUFU.EX2 R161, R161 ;  /* 0x000000a100a17308 */ /* 0x000fe20000000800 */
[--C-:B------:R-:W-:Y:S02]  /*df30*/  FFMA.FTZ R158, R7, c[0x0][0x2d0], -R148.reuse ;  /* 0x0000b400079e7a23 */ /* 0x100fe40000010894 */
[----:B------:R-:W-:Y:S02]  /*df40*/  FMUL.FTZ R132, R4, c[0x0][0x2d0] ;  /* 0x0000b40004847a20 */ /* 0x000fe40000410000 */
[--C-:B------:R-:W-:Y:S02]  /*df50*/  FFMA.FTZ R177, R153, c[0x0][0x2d0], -R148.reuse ;  /* 0x0000b40099b17a23 */ /* 0x100fe40000010894 */
[--C-:B------:R-:W-:Y:S02]  /*df60*/  FFMA.FTZ R182, R149, c[0x0][0x2d0], -R148.reuse ;  /* 0x0000b40095b67a23 */ /* 0x100fe40000010894 */
[--C-:B------:R-:W-:Y:S01]  /*df70*/  FFMA.FTZ R183, R147, c[0x0][0x2d0], -R148.reuse ;  /* 0x0000b40093b77a23 */ /* 0x100fe20000010894 */
[----:B------:R-:W-:Y:S01]  /*df80*/  MUFU.EX2 R165, R165 ;  /* 0x000000a500a57308 */ /* 0x000fe20000000800 */
[--C-:B------:R-:W-:Y:S02]  /*df90*/  FFMA.FTZ R191, R145, c[0x0][0x2d0], -R148.reuse ;  /* 0x0000b40091bf7a23 */ /* 0x100fe40000010894 */
[--C-:B------:R-:W-:Y:S01]  /*dfa0*/  FFMA.FTZ R166, R173, c[0x0][0x2d0], -R148.reuse ;  /* 0x0000b400ada67a23 */ /* 0x100fe20000010894 */
[----:B-1----:R-:W-:Y:S01]  /*dfb0*/  FMNMX.FTZ R0, R11, R0, !PT ;  /* 0x000000000b007209 */ /* 0x002fe20007810000 */
[--C-:B------:R-:W-:Y:S02]  /*dfc0*/  FFMA.FTZ R167, R167, c[0x0][0x2d0], -R148.reuse ;  /* 0x0000b400a7a77a23 */ /* 0x100fe40000010894 */
[--C-:B------:R-:W-:Y:S01]  /*dfd0*/  FFMA.FTZ R168, R171, c[0x0][0x2d0], -R148.reuse ;  /* 0x0000b400aba87a23 */ /* 0x100fe20000010894 */
[C---:B------:R-:W-:Y:S01]  /*dfe0*/  FSETP.NEU.FTZ.AND P0, PT, R0.reuse, -INF , PT ;  /* 0xff8000000000780b */ /* 0x040fe20003f1d000 */
[C---:B------:R-:W-:Y:S01]  /*dff0*/  FMUL.FTZ R141, R0.reuse, c[0x0][0x2d0] ;  /* 0x0000b400008d7a20 */ /* 0x040fe20000410000 */
[----:B------:R-:W1:Y:S01]  /*e000*/  MUFU.EX2 R164, R164 ;  /* 0x000000a400a47308 */ /* 0x000e620000000800 */
[--C-:B------:R-:W-:Y:S01]  /*e010*/  FFMA.FTZ R169, R169, c[0x0][0x2d0], -R148.reuse ;  /* 0x0000b400a9a97a23 */ /* 0x100fe20000010894 */
[----:B------:R-:W-:Y:S01]  /*e020*/  FSEL R4, R0, RZ, P0 ;  /* 0x000000ff00047208 */ /* 0x000fe20000000000 */
[--C-:B------:R-:W-:Y:S01]  /*e030*/  FFMA.FTZ R175, R175, c[0x0][0x2d0], -R148.reuse ;  /* 0x0000b400afaf7a23 */ /* 0x100fe20000010894 */
[----:B------:R-:W-:Y:S03]  /*e040*/  FSEL R141, R141, RZ, P0 ;  /* 0x000000ff8d8d7208 */ /* 0x000fe60000000000 */
[----:B------:R-:W-:Y:S02]  /*e050*/  FADD.FTZ R4, -R4, R3 ;  /* 0x0000000304047221 */ /* 0x000fe40000010100 */
[--C-:B------:R-:W-:Y:S01]  /*e060*/  FFMA.FTZ R162, R14, c[0x0][0x2d0], -R141.reuse ;  /* 0x0000b4000ea27a23 */ /* 0x100fe2000001088d */
[----:B------:R-:W2:Y:S01]  /*e070*/  MUFU.EX2 R158, R158 ;  /* 0x0000009e009e7308 */ /* 0x000ea20000000800 */
[----:B------:R-:W3:Y:S01]  /*e080*/  LDSM.16.MT88.4 R12, [R135+UR4+0x100] ;  /* 0x00010004870c783b */ /* 0x000ee20008004200 */
[--C-:B------:R-:W-:Y:S01]  /*e090*/  FFMA.FTZ R163, R16, c[0x0][0x2d0], -R141.reuse ;  /* 0x0000b40010a37a23 */ /* 0x100fe2000001088d */
[----:B------:R-:W-:Y:S01]  /*e0a0*/  IADD3 R16, R134, UR4, RZ ;  /* 0x0000000486107c10 */ /* 0x000fe2000fffe0ff */
[--C-:B------:R-:W-:Y:S02]  /*e0b0*/  FFMA.FTZ R159, R136, c[0x0][0x2d0], -R141.reuse ;  /* 0x0000b400889f7a23 */ /* 0x100fe4000001088d */
[--C-:B------:R-:W-:Y:S01]  /*e0c0*/  FFMA.FTZ R160, R6, c[0x0][0x2d0], -R141.reuse ;  /* 0x0000b40006a07a23 */ /* 0x100fe2000001088d */
[----:B------:R-:W-:Y:S01]  /*e0d0*/  IADD3 R157, R187, R16, RZ ;  /* 0x00000010bb9d7210 */ /* 0x000fe20007ffe0ff */
[----:B------:R-:W-:Y:S01]  /*e0e0*/  FMUL.FTZ R3, R4, c[0x0][0x2d0] ;  /* 0x0000b40004037a20 */ /* 0x000fe20000410000 */
[----:B------:R-:W-:Y:S01]  /*e0f0*/  IADD3 R4, R135, UR4, RZ ;  /* 0x0000000487047c10 */ /* 0x000fe2000fffe0ff */
[----:B------:R-:W4:Y:S01]  /*e100*/  MUFU.EX2 R132, R132 ;  /* 0x0000008400847308 */ /* 0x000f220000000800 */
[--C-:B------:R-:W-:Y:S02]  /*e110*/  FFMA.FTZ R179, R154, c[0x0][0x2d0], -R141.reuse ;  /* 0x0000b4009ab37a23 */ /* 0x100fe4000001088d */
[----:B------:R-:W-:Y:S01]  /*e120*/  IADD3 R156, R187, R4, RZ ;  /* 0x00000004bb9c7210 */ /* 0x000fe20007ffe0ff */
[--C-:B------:R-:W-:Y:S01]  /*e130*/  FFMA.FTZ R180, R152, c[0x0][0x2d0], -R141.reuse ;  /* 0x0000b40098b47a23 */ /* 0x100fe2000001088d */
[----:B-1----:R-:W-:Y:S01]  /*e140*/  F2FP.BF16.PACK_AB R136, R164, R165 ;  /* 0x000000a5a488723e */ /* 0x002fe200000010ff */
[--C-:B------:R-:W-:Y:S02]  /*e150*/  FFMA.FTZ R181, R150, c[0x0][0x2d0], -R141.reuse ;  /* 0x0000b40096b57a23 */ /* 0x100fe4000001088d */
[----:B------:R-:W1:Y:S01]  /*e160*/  LDSM.16.MT88.4 R20, [R156+0x100] ;  /* 0x000100009c14783b */ /* 0x000e620000004200 */
[--C-:B------:R-:W-:Y:S01]  /*e170*/  FFMA.FTZ R222, R146, c[0x0][0x2d0], -R141.reuse ;  /* 0x0000b40092de7a23 */ /* 0x100fe2000001088d */
[----:B------:R-:W-:Y:S01]  /*e180*/  MUFU.EX2 R163, R163 ;  /* 0x000000a300a37308 */ /* 0x000fe20000000800 */
[--C-:B------:R-:W-:Y:S02]  /*e190*/  FFMA.FTZ R223, R144, c[0x0][0x2d0], -R141.reuse ;  /* 0x0000b40090df7a23 */ /* 0x100fe4000001088d */
[--C-:B------:R-:W-:Y:S01]  /*e1a0*/  FFMA.FTZ R224, R142, c[0x0][0x2d0], -R141.reuse ;  /* 0x0000b4008ee07a23 */ /* 0x100fe2000001088d */
[----:B--2---:R-:W-:Y:S01]  /*e1b0*/  F2FP.BF16.PACK_AB R138, R158, R161 ;  /* 0x000000a19e8a723e */ /* 0x004fe200000010ff */
[--C-:B------:R-:W-:Y:S01]  /*e1c0*/  FFMA.FTZ R170, R170, c[0x0][0x2d0], -R141.reuse ;  /* 0x0000b400aaaa7a23 */ /* 0x100fe2000001088d */
[----:B------:R-:W-:Y:S01]  /*e1d0*/  LDSM.16.MT88.4 R144, [R157+0x1900] ;  /* 0x001900009d90783b */ /* 0x000fe20000004200 */
[--C-:B------:R-:W-:Y:S02]  /*e1e0*/  FFMA.FTZ R171, R178, c[0x0][0x2d0], -R141.reuse ;  /* 0x0000b400b2ab7a23 */ /* 0x100fe4000001088d */
[--C-:B------:R-:W-:Y:S01]  /*e1f0*/  FFMA.FTZ R178, R151, c[0x0][0x2d0], -R148.reuse ;  /* 0x0000b40097b27a23 */ /* 0x100fe20000010894 */
[----:B------:R-:W2:Y:S01]  /*e200*/  MUFU.EX2 R162, R162 ;  /* 0x000000a200a27308 */ /* 0x000ea20000000800 */
[--C-:B------:R-:W-:Y:S02]  /*e210*/  FFMA.FTZ R172, R172, c[0x0][0x2d0], -R141.reuse ;  /* 0x0000b400acac7a23 */ /* 0x100fe4000001088d */
[--C-:B------:R-:W-:Y:S02]  /*e220*/  FFMA.FTZ R173, R176, c[0x0][0x2d0], -R141.reuse ;  /* 0x0000b400b0ad7a23 */ /* 0x100fe4000001088d */
[C---:B----4-:R-:W-:Y:S02]  /*e230*/  FMUL.FTZ R4, R132.reuse, R128 ;  /* 0x0000008084047220 */ /* 0x050fe40000410000 */
        /* <DEDUP_REMOVED lines=8> */
[----:B------:R-:W4:Y:S01]  /*e2c0*/  MUFU.EX2 R160, R160 ;  /* 0x000000a000a07308 */ /* 0x000f220000000800 */
[C---:B------:R-:W-:Y:S02]  /*e2d0*/  FMUL.FTZ R32, R132.reuse, R100 ;  /* 0x0000006484207220 */ /* 0x040fe40000410000 */
[----:B------:R-:W-:Y:S01]  /*e2e0*/  FMUL.FTZ R33, R132, R101 ;  /* 0x0000006584217220 */ /* 0x000fe20000410000 */
[----:B--2---:R-:W-:Y:S01]  /*e2f0*/  F2FP.BF16.PACK_AB R137, R162, R163 ;  /* 0x000000a3a289723e */ /* 0x004fe200000010ff */
[--C-:B------:R-:W-:Y:S02]  /*e300*/  FFMA.FTZ R176, R155, c[0x0][0x2d0], -R148.reuse ;  /* 0x0000b4009bb07a23 */ /* 0x100fe40000010894 */
[----:B------:R-:W-:Y:S01]  /*e310*/  LDSM.16.MT88.4 R152, [R156+0x3900] ;  /* 0x003900009c98783b */ /* 0x000fe20000004200 */
[----:B------:R-:W-:Y:S02]  /*e320*/  FFMA.FTZ R148, R143, c[0x0][0x2d0], -R148 ;  /* 0x0000b4008f947a23 */ /* 0x000fe40000010894 */
[----:B------:R-:W2:Y:S01]  /*e330*/  MUFU.EX2 R3, R3 ;  /* 0x0000000300037308 */ /* 0x000ea20000000800 */
[C---:B------:R-:W-:Y:S02]  /*e340*/  FMUL.FTZ R36, R132.reuse, R36 ;  /* 0x0000002484247220 */ /* 0x040fe40000410000 */
[C---:B------:R-:W-:Y:S02]  /*e350*/  FMUL.FTZ R37, R132.reuse, R37 ;  /* 0x0000002584257220 */ /* 0x040fe40000410000 */
[C---:B------:R-:W-:Y:S02]  /*e360*/  FMUL.FTZ R40, R132.reuse, R40 ;  /* 0x0000002884287220 */ /* 0x040fe40000410000 */
[C---:B------:R-:W-:Y:S02]  /*e370*/  FMUL.FTZ R41, R132.reuse, R41 ;  /* 0x0000002984297220 */ /* 0x040fe40000410000 */
[C---:B------:R-:W-:Y:S01]  /*e380*/  FMUL.FTZ R44, R132.reuse, R44 ;  /* 0x0000002c842c7220 */ /* 0x040fe20000410000 */
[----:B------:R5:W-:Y:S01]  /*e390*/  MUFU.EX2 R192, R148 ;  /* 0x0000009400c07308 */ /* 0x000be20000000800 */
[C---:B------:R-:W-:Y:S02]  /*e3a0*/  FMUL.FTZ R45, R132.reuse, R45 ;  /* 0x0000002d842d7220 */ /* 0x040fe40000410000 */
[----:B------:R-:W-:Y:S01]  /*e3b0*/  FMUL.FTZ R48, R132, R48 ;  /* 0x0000003084307220 */ /* 0x000fe20000410000 */
[----:B----4-:R-:W-:Y:S01]  /*e3c0*/  F2FP.BF16.PACK_AB R139, R160, R159 ;  /* 0x0000009fa08b723e */ /* 0x010fe200000010ff */
[C---:B------:R-:W-:Y:S02]  /*e3d0*/  FMUL.FTZ R49, R132.reuse, R49 ;  /* 0x0000003184317220 */ /* 0x040fe40000410000 */
[C---:B------:R-:W-:Y:S02]  /*e3e0*/  FMUL.FTZ R52, R132.reuse, R52 ;  /* 0x0000003484347220 */ /* 0x040fe40000410000 */
[C---:B------:R-:W-:Y:S01]  /*e3f0*/  FMUL.FTZ R53, R132.reuse, R53 ;  /* 0x0000003584357220 */ /* 0x040fe20000410000 */
[----:B------:R-:W-:Y:S01]  /*e400*/  MUFU.EX2 R166, R166 ;  /* 0x000000a600a67308 */ /* 0x000fe20000000800 */
[C---:B------:R-:W-:Y:S02]  /*e410*/  FMUL.FTZ R56, R132.reuse, R56 ;  /* 0x0000003884387220 */ /* 0x040fe40000410000 */
[C---:B------:R-:W-:Y:S02]  /*e420*/  FMUL.FTZ R57, R132.reuse, R57 ;  /* 0x0000003984397220 */ /* 0x040fe40000410000 */
[C---:B--2---:R-:W-:Y:S02]  /*e430*/  FMUL.FTZ R6, R3.reuse, R130 ;  /* 0x0000008203067220 */ /* 0x044fe40000410000 */
[C---:B------:R-:W-:Y:S02]  /*e440*/  FMUL.FTZ R7, R3.reuse, R131 ;  /* 0x0000008303077220 */ /* 0x040fe40000410000 */
[----:B------:R-:W-:Y:S01]  /*e450*/  LDSM.16.MT88.4 R128, [R156+0x2900] ;  /* 0x002900009c80783b */ /* 0x000fe20000004200 */
[C---:B------:R-:W-:Y:S01]  /*e460*/  FMUL.FTZ R10, R3.reuse, R126 ;  /* 0x0000007e030a7220 */ /* 0x040fe20000410000 */
[----:B------:R-:W2:Y:S01]  /*e470*/  MUFU.EX2 R167, R167 ;  /* 0x000000a700a77308 */ /* 0x000ea20000000800 */
[C---:B------:R-:W-:Y:S02]  /*e480*/  FMUL.FTZ R11, R3.reuse, R127 ;  /* 0x0000007f030b7220 */ /* 0x040fe40000410000 */
[C---:B---3--:R-:W-:Y:S03]  /*e490*/  HMMA.16816.F32.BF16 R4, R136.reuse, R12, R4 ;  /* 0x0000000c8804723c */ /* 0x048fe60000041804 */
[----:B------:R-:W-:Y:S02]  /*e4a0*/  LDSM.16.MT88.4 R124, [R135+UR4+0x2900] ;  /* 0x00290004877c783b */ /* 0x000fe40008004200 */
[C---:B------:R-:W-:Y:S02]  /*e4b0*/  FMUL.FTZ R18, R3.reuse, R118 ;  /* 0x0000007603127220 */ /* 0x040fe40000410000 */
[C---:B------:R-:W-:Y:S01]  /*e4c0*/  FMUL.FTZ R12, R132.reuse, R120 ;  /* 0x00000078840c7220 */ /* 0x040fe20000410000 */
[C---:B------:R-:W-:Y:S01]  /*e4d0*/  HMMA.16816.F32.BF16 R8, R136.reuse, R14, R8 ;  /* 0x0000000e8808723c */ /* 0x040fe20000041808 */
[----:B------:R-:W-:Y:S02]  /*e4e0*/  MUFU.EX2 R168, R168 ;  /* 0x000000a800a87308 */ /* 0x000fe40000000800 */
[----:B-----5:R-:W-:Y:S01]  /*e4f0*/  LDSM.16.MT88.4 R148, [R135+UR4+0x3900] ;  /* 0x003900048794783b */ /* 0x020fe20008004200 */
        /* <DEDUP_REMOVED lines=9> */
[C---:B-1----:R-:W-:Y:S01]  /*e590*/  HMMA.16816.F32.BF16 R12, R136.reuse, R20, R12 ;  /* 0x00000014880c723c */ /* 0x042fe2000004180c */
[----:B------:R-:W1:Y:S02]  /*e5a0*/  LDSM.16.MT88.4 R120, [R157+0x100] ;  /* 0x000100009d78783b */ /* 0x000e640000004200 */
        /* <DEDUP_REMOVED lines=8> */
[----:B------:R-:W3:Y:S01]  /*e630*/  MUFU.EX2 R171, R171 ;  /* 0x000000ab00ab7308 */ /* 0x000ee20000000800 */
[C---:B------:R-:W-:Y:S01]  /*e640*/  FMUL.FTZ R22, R3.reuse, R114 ;  /* 0x0000007203167220 */ /* 0x040fe20000410000 */
[----:B------:R-:W-:Y:S03]  /*e650*/  LDSM.16.MT88.4 R108, [R157+0x2100] ;  /* 0x002100009d6c783b */ /* 0x000fe60000004200 */
[C---:B------:R-:W-:Y:S02]  /*e660*/  FMUL.FTZ R23, R3.reuse, R115 ;  /* 0x0000007303177220 */ /* 0x040fe40000410000 */
[C---:B------:R-:W-:Y:S02]  /*e670*/  FMUL.FTZ R42, R3.reuse, R42 ;  /* 0x0000002a032a7220 */ /* 0x040fe40000410000 */
[C---:B------:R-:W-:Y:S01]  /*e680*/  FMUL.FTZ R43, R3.reuse, R43 ;  /* 0x0000002b032b7220 */ /* 0x040fe20000410000 */
[----:B------:R-:W4:Y:S01]  /*e690*/  LDSM.16.MT88.4 R112, [R135+UR4+0x2100] ;  /* 0x002100048770783b */ /* 0x000f220008004200 */
[C---:B------:R-:W-:Y:S01]  /*e6a0*/  FMUL.FTZ R46, R3.reuse, R46 ;  /* 0x0000002e032e7220 */ /* 0x040fe20000410000 */
[C---:B------:R-:W-:Y:S01]  /*e6b0*/  HMMA.16816.F32.BF16 R20, R136.reuse, R28, R20 ;  /* 0x0000001c8814723c */ /* 0x040fe20000041814 */
[----:B------:R-:W-:Y:S02]  /*e6c0*/  MUFU.EX2 R172, R172 ;  /* 0x000000ac00ac7308 */ /* 0x000fe40000000800 */
[C---:B------:R-:W-:Y:S02]  /*e6d0*/  FMUL.FTZ R47, R3.reuse, R47 ;  /* 0x0000002f032f7220 */ /* 0x040fe40000410000 */
[C---:B------:R-:W-:Y:S02]  /*e6e0*/  FMUL.FTZ R50, R3.reuse, R50 ;  /* 0x0000003203327220 */ /* 0x040fe40000410000 */
[C---:B------:R-:W-:Y:S01]  /*e6f0*/  FMUL.FTZ R28, R132.reuse, R104 ;  /* 0x00000068841c7220 */ /* 0x040fe20000410000 */
[C---:B------:R-:W-:Y:S03]  /*e700*/  HMMA.16816.F32.BF16 R24, R136.reuse, R30, R24 ;  /* 0x0000001e8818723c */ /* 0x040fe60000041818 */
[----:B------:R-:W5:Y:S01]  /*e710*/  MUFU.EX2 R173, R173 ;  /* 0x000000ad00ad7308 */ /* 0x000f620000000800 */
[C---:B------:R-:W-:Y:S02]  /*e720*/  FMUL.FTZ R29, R132.reuse, R105 ;  /* 0x00000069841d7220 */ /* 0x040fe40000410000 */
[C---:B------:R-:W-:Y:S02]  /*e730*/  FMUL.FTZ R51, R3.reuse, R51 ;  /* 0x0000003303337220 */ /* 0x040fe40000410000 */
[C---:B------:R-:W-:Y:S04]  /*e740*/  FMUL.FTZ R30, R3.reuse, R106 ;  /* 0x0000006a031e7220 */ /* 0x040fe80000410000 */
[C---:B------:R-:W-:Y:S01]  /*e750*/  FMUL.FTZ R31, R3.reuse, R107 ;  /* 0x0000006b031f7220 */ /* 0x040fe20000410000 */
[----:B------:R-:W-:Y:S01]  /*e760*/  MUFU.EX2 R175, R175 ;  /* 0x000000af00af7308 */ /* 0x000fe20000000800 */
[----:B------:R-:W2:Y:S01]  /*e770*/  LDSM.16.MT88.4 R104, [R156+0x2100] ;  /* 0x002100009c68783b */ /* 0x000ea20000004200 */
[C---:B------:R-:W-:Y:S02]  /*e780*/  FMUL.FTZ R54, R3.reuse, R54 ;  /* 0x0000003603367220 */ /* 0x040fe40000410000 */
[C---:B------:R-:W-:Y:S02]  /*e790*/  FMUL.FTZ R55, R3.reuse, R55 ;  /* 0x0000003703377220 */ /* 0x040fe40000410000 */
[C---:B-1----:R-:W-:Y:S03]  /*e7a0*/  HMMA.16816.F32.BF16 R28, R136.reuse, R120, R28 ;  /* 0x00000078881c723c */ /* 0x042fe6000004181c */
[C---:B------:R-:W-:Y:S01]  /*e7b0*/  FMUL.FTZ R58, R3.reuse, R58 ;  /* 0x0000003a033a7220 */ /* 0x040fe20000410000 */
[----:B------:R-:W1:Y:S01]  /*e7c0*/  MUFU.EX2 R176, R176 ;  /* 0x000000b000b07308 */ /* 0x000e620000000800 */
[C---:B------:R-:W-:Y:S02]  /*e7d0*/  FMUL.FTZ R59, R3.reuse, R59 ;  /* 0x0000003b033b7220 */ /* 0x040fe40000410000 */
[C---:B------:R-:W-:Y:S01]  /*e7e0*/  FMUL.FTZ R60, R132.reuse, R60 ;  /* 0x0000003c843c7220 */ /* 0x040fe20000410000 */
[C---:B------:R-:W-:Y:S01]  /*e7f0*/  HMMA.16816.F32.BF16 R32, R136.reuse, R122, R32 ;  /* 0x0000007a8820723c */ /* 0x040fe20000041820 */
[----:B------:R-:W-:Y:S03]  /*e800*/  LDSM.16.MT88.4 R120, [R157+0x900] ;  /* 0x000900009d78783b */ /* 0x000fe60000004200 */
[C---:B------:R-:W-:Y:S02]  /*e810*/  FMUL.FTZ R61, R132.reuse, R61 ;  /* 0x0000003d843d7220 */ /* 0x040fe40000410000 */
[C---:B------:R-:W-:Y:S01]  /*e820*/  FMUL.FTZ R62, R3.reuse, R62 ;  /* 0x0000003e033e7220 */ /* 0x040fe20000410000 */
[----:B------:R-:W-:Y:S01]  /*e830*/  MUFU.EX2 R177, R177 ;  /* 0x000000b100b17308 */ /* 0x000fe20000000800 */
[C---:B----4-:R-:W-:Y:S04]  /*e840*/  HMMA.16816.F32.BF16 R36, R136.reuse, R112, R36 ;  /* 0x000000708824723c */ /* 0x050fe80000041824 */
[C---:B------:R-:W-:Y:S02]  /*e850*/  FMUL.FTZ R63, R3.reuse, R63 ;  /* 0x0000003f033f7220 */ /* 0x040fe40000410000 */
[C---:B------:R-:W-:Y:S02]  /*e860*/  FMUL.FTZ R64, R132.reuse, R64 ;  /* 0x0000004084407220 */ /* 0x040fe40000410000 */
[C---:B------:R-:W-:Y:S01]  /*e870*/  HMMA.16816.F32.BF16 R40, R136.reuse, R114, R40 ;  /* 0x000000728828723c */ /* 0x040fe20000041828 */
[----:B------:R-:W-:Y:S01]  /*e880*/  LDSM.16.MT88.4 R112, [R135+UR4+0x900] ;  /* 0x000900048770783b */ /* 0x000fe20008004200 */
[----:B------:R-:W4:Y:S02]  /*e890*/  MUFU.EX2 R178, R178 ;  /* 0x000000b200b27308 */ /* 0x000f240000000800 */
[C---:B------:R-:W-:Y:S02]  /*e8a0*/  FMUL.FTZ R65, R132.reuse, R65 ;  /* 0x0000004184417220 */ /* 0x040fe40000410000 */
[C---:B------:R-:W-:Y:S02]  /*e8b0*/  FMUL.FTZ R66, R3.reuse, R66 ;  /* 0x0000004203427220 */ /* 0x040fe40000410000 */
[C---:B------:R-:W-:Y:S01]  /*e8c0*/  FMUL.FTZ R67, R3.reuse, R67 ;  /* 0x0000004303437220 */ /* 0x040fe20000410000 */
[C---:B--2---:R-:W-:Y:S03]  /*e8d0*/  HMMA.16816.F32.BF16 R44, R136.reuse, R104, R44 ;  /* 0x00000068882c723c */ /* 0x044fe6000004182c */
[----:B------:R-:W-:Y:S01]  /*e8e0*/  MUFU.EX2 R179, R179 ;  /* 0x000000b300b37308 */ /* 0x000fe20000000800 */
[C---:B------:R-:W-:Y:S02]  /*e8f0*/  FMUL.FTZ R68, R132.reuse, R68 ;  /* 0x0000004484447220 */ /* 0x040fe40000410000 */
[C---:B------:R-:W-:Y:S02]  /*e900*/  FMUL.FTZ R69, R132.reuse, R69 ;  /* 0x0000004584457220 */ /* 0x040fe40000410000 */
[C---:B------:R-:W-:Y:S01]  /*e910*/  FMUL.FTZ R70, R3.reuse, R70 ;  /* 0x0000004603467220 */ /* 0x040fe20000410000 */
[C---:B------:R-:W-:Y:S01]  /*e920*/  HMMA.16816.F32.BF16 R48, R136.reuse, R106, R48 ;  /* 0x0000006a8830723c */ /* 0x040fe20000041830 */
[----:B------:R-:W2:Y:S03]  /*e930*/  LDSM.16.MT88.4 R104, [R135+UR4+0x4100] ;  /* 0x004100048768783b */ /* 0x000ea60008004200 */
[----:B------:R-:W-:Y:S01]  /*e940*/  MUFU.EX2 R180, R180 ;  /* 0x000000b400b47308 */ /* 0x000fe20000000800 */
[C---:B------:R-:W-:Y:S02]  /*e950*/  FMUL.FTZ R71, R3.reuse, R71 ;  /* 0x0000004703477220 */ /* 0x040fe40000410000 */
[C---:B------:R-:W-:Y:S01]  /*e960*/  FMUL.FTZ R72, R132.reuse, R72 ;  /* 0x0000004884487220 */ /* 0x040fe20000410000 */
[C---:B------:R-:W-:Y:S04]  /*e970*/  HMMA.16816.F32.BF16 R52, R136.reuse, R100, R52 ;  /* 0x000000648834723c */ /* 0x040fe80000041834 */
[C---:B------:R-:W-:Y:S02]  /*e980*/  FMUL.FTZ R73, R132.reuse, R73 ;  /* 0x0000004984497220 */ /* 0x040fe40000410000 */
[----:B------:R-:W-:Y:S01]  /*e990*/  MUFU.EX2 R181, R181 ;  /* 0x000000b500b57308 */ /* 0x000fe20000000800 */
        /* <DEDUP_REMOVED lines=10> */
[----:B------:R-:W4:Y:S01]  /*ea40*/  LDSM.16.MT88.4 R108, [R134+UR4+0x4100] ;  /* 0x00410004866c783b */ /* 0x000f220008004200 */
[----:B------:R-:W-:Y:S02]  /*ea50*/  MUFU.EX2 R183, R183 ;  /* 0x000000b700b77308 */ /* 0x000fe40000000800 */
[C---:B------:R-:W-:Y:S02]  /*ea60*/  FMUL.FTZ R79, R3.reuse, R79 ;  /* 0x0000004f034f7220 */ /* 0x040fe40000410000 */
[C---:B------:R-:W-:Y:S02]  /*ea70*/  FMUL.FTZ R80, R132.reuse, R80 ;  /* 0x0000005084507220 */ /* 0x040fe40000410000 */
[C---:B------:R-:W-:Y:S01]  /*ea80*/  FMUL.FTZ R81, R132.reuse, R81 ;  /* 0x0000005184517220 */ /* 0x040fe20000410000 */
[C---:B--2---:R-:W-:Y:S03]  /*ea90*/  HMMA.16816.F32.BF16 R68, R136.reuse, R104, R68 ;  /* 0x000000688844723c */ /* 0x044fe60000041844 */
[C---:B------:R-:W-:Y:S01]  /*eaa0*/  FMUL.FTZ R82, R3.reuse, R82 ;  /* 0x0000005203527220 */ /* 0x040fe20000410000 */
[----:B------:R-:W-:Y:S01]  /*eab0*/  MUFU.EX2 R191, R191 ;  /* 0x000000bf00bf7308 */ /* 0x000fe20000000800 */
[C---:B------:R-:W-:Y:S02]  /*eac0*/  FMUL.FTZ R83, R3.reuse, R83 ;  /* 0x0000005303537220 */ /* 0x040fe40000410000 */
[C---:B------:R-:W-:Y:S01]  /*ead0*/  FMUL.FTZ R84, R132.reuse, R84 ;  /* 0x0000005484547220 */ /* 0x040fe20000410000 */
[C---:B------:R-:W-:Y:S01]  /*eae0*/  HMMA.16816.F32.BF16 R72, R136.reuse, R106, R72 ;  /* 0x0000006a8848723c */ /* 0x040fe20000041848 */
[----:B------:R-:W2:Y:S03]  /*eaf0*/  LDSM.16.MT88.4 R104, [R157+0x4100] ;  /* 0x004100009d68783b */ /* 0x000ea60000004200 */
[C---:B------:R-:W-:Y:S02]  /*eb00*/  FMUL.FTZ R85, R132.reuse, R85 ;  /* 0x0000005584557220 */ /* 0x040fe40000410000 */
[C---:B------:R-:W-:Y:S01]  /*eb10*/  FMUL.FTZ R86, R3.reuse, R86 ;  /* 0x0000005603567220 */ /* 0x040fe20000410000 */
[----:B------:R-:W-:Y:S01]  /*eb20*/  MUFU.EX2 R222, R222 ;  /* 0x000000de00de7308 */ /* 0x000fe20000000800 */
[C---:B-1----:R-:W-:Y:S04]  /*eb30*/  HMMA.16816.F32.BF16 R76, R136.reuse, R100, R76 ;  /* 0x00000064884c723c */ /* 0x042fe8000004184c */
[----:B------:R-:W-:Y:S02]  /*eb40*/  FMUL.FTZ R87, R3, R87 ;  /* 0x0000005703577220 */ /* 0x000fe40000410000 */
[C---:B------:R-:W-:Y:S01]  /*eb50*/  FMUL.FTZ R88, R132.reuse, R88 ;  /* 0x0000005884587220 */ /* 0x040fe20000410000 */
[----:B------:R-:W-:Y:S01]  /*eb60*/  F2FP.BF16.PACK_AB R100, R167, R166 ;  /* 0x000000a6a764723e */ /* 0x000fe200000010ff */
[C---:B------:R-:W-:Y:S01]  /*eb70*/  HMMA.16816.F32.BF16 R80, R136.reuse, R102, R80 ;  /* 0x000000668850723c */ /* 0x040fe20000041850 */
[----:B------:R-:W-:Y:S03]  /*eb80*/  MUFU.EX2 R223, R223 ;  /* 0x000000df00df7308 */ /* 0x000fe60000000800 */
[C---:B------:R-:W-:Y:S01]  /*eb90*/  FMUL.FTZ R89, R132.reuse, R89 ;  /* 0x0000005984597220 */ /* 0x040fe20000410000 */
[----:B---3--:R-:W-:Y:S01]  /*eba0*/  F2FP.BF16.PACK_AB R101, R171, R170 ;  /* 0x000000aaab65723e */ /* 0x008fe200000010ff */
[----:B------:R-:W-:Y:S01]  /*ebb0*/  FMUL.FTZ R90, R3, R90 ;  /* 0x0000005a035a7220 */ /* 0x000fe20000410000 */
[----:B------:R-:W-:Y:S01]  /*ebc0*/  F2FP.BF16.PACK_AB R102, R169, R168 ;  /* 0x000000a8a966723e */ /* 0x000fe200000010ff */
[C---:B----4-:R-:W-:Y:S03]  /*ebd0*/  HMMA.16816.F32.BF16 R84, R136.reuse, R108, R84 ;  /* 0x0000006c8854723c */ /* 0x050fe60000041854 */
[----:B------:R-:W-:Y:S01]  /*ebe0*/  MUFU.EX2 R224, R224 ;  /* 0x000000e000e07308 */ /* 0x000fe20000000800 */
[----:B------:R-:W-:Y:S01]  /*ebf0*/  FMUL.FTZ R91, R3, R91 ;  /* 0x0000005b035b7220 */ /* 0x000fe20000410000 */
[----:B-----5:R-:W-:Y:S01]  /*ec00*/  F2FP.BF16.PACK_AB R103, R173, R172 ;  /* 0x000000acad67723e */ /* 0x020fe200000010ff */
[C---:B------:R-:W-:Y:S02]  /*ec10*/  FMUL.FTZ R92, R132.reuse, R92 ;  /* 0x0000005c845c7220 */ /* 0x040fe40000410000 */
[C---:B------:R-:W-:Y:S03]  /*ec20*/  FMUL.FTZ R93, R132.reuse, R93 ;  /* 0x0000005d845d7220 */ /* 0x040fe60000410000 */
[C---:B------:R-:W-:Y:S01]  /*ec30*/  HMMA.16816.F32.BF16 R88, R136.reuse, R110, R88 ;  /* 0x0000006e8858723c */ /* 0x040fe20000041858 */
[----:B------:R-:W1:Y:S02]  /*ec40*/  LDSM.16.MT88.4 R108, [R134+UR4+0x900] ;  /* 0x00090004866c783b */ /* 0x000e640008004200 */
[C---:B------:R-:W-:Y:S02]  /*ec50*/  FMUL.FTZ R94, R3.reuse, R94 ;  /* 0x0000005e035e7220 */ /* 0x040fe40000410000 */
[C---:B------:R-:W-:Y:S02]  /*ec60*/  FMUL.FTZ R95, R3.reuse, R95 ;  /* 0x0000005f035f7220 */ /* 0x040fe40000410000 */
[C---:B------:R-:W-:Y:S02]  /*ec70*/  FMUL.FTZ R96, R132.reuse, R96 ;  /* 0x0000006084607220 */ /* 0x040fe40000410000 */
[----:B------:R-:W-:Y:S03]  /*ec80*/  FMUL.FTZ R97, R132, R97 ;  /* 0x0000006184617220 */ /* 0x000fe60000410000 */
[C---:B--2---:R-:W-:Y:S03]  /*ec90*/  HMMA.16816.F32.BF16 R92, R136.reuse, R104, R92 ;  /* 0x00000068885c723c */ /* 0x044fe6000004185c */
[C---:B------:R-:W-:Y:S02]  /*eca0*/  FMUL.FTZ R98, R3.reuse, R98 ;  /* 0x0000006203627220 */ /* 0x040fe40000410000 */
[C---:B------:R-:W-:Y:S02]  /*ecb0*/  FMUL.FTZ R99, R3.reuse, R99 ;  /* 0x0000006303637220 */ /* 0x040fe40000410000 */
[--C-:B------:R-:W-:Y:S02]  /*ecc0*/  FFMA.FTZ R174, R174, c[0x0][0x2d0], -R141.reuse ;  /* 0x0000b400aeae7a23 */ /* 0x100fe4000001088d */
[----:B------:R-:W-:Y:S03]  /*ecd0*/  FFMA.FTZ R141, R140, c[0x0][0x2d0], -R141 ;  /* 0x0000b4008c8d7a23 */ /* 0x000fe6000001088d */
[----:B------:R-:W-:Y:S01]  /*ece0*/  HMMA.16816.F32.BF16 R96, R136, R106, R96 ;  /* 0x0000006a8860723c */ /* 0x000fe20000041860 */
[----:B------:R-:W2:Y:S01]  /*ecf0*/  LDSM.16.MT88.4 R104, [R134+UR4+0x2900] ;  /* 0x002900048668783b */ /* 0x000ea20008004200 */
[----:B------:R3:W-:Y:S01]  /*ed00*/  MUFU.EX2 R225, R141 ;  /* 0x0000008d00e17308 */ /* 0x0007e20000000800 */
[----:B------:R-:W-:Y:S02]  /*ed10*/  FFMA.FTZ R163, R3, R210, R163 ;  /* 0x000000d203a37223 */ /* 0x000fe400000100a3 */
[----:B------:R-:W-:Y:S01]  /*ed20*/  FFMA.FTZ R165, R132, R211, R165 ;  /* 0x000000d384a57223 */ /* 0x000fe200000100a5 */
[----:B------:R-:W-:Y:S01]  /*ed30*/  MOV R132, R2 ;  /* 0x0000000200847202 */ /* 0x000fe20000000f00 */
[----:B------:R-:W-:Y:S01]  /*ed40*/  FADD.FTZ R162, R162, R163 ;  /* 0x000000a3a2a27221 */ /* 0x000fe20000010000 */
[C---:B------:R-:W-:Y:S01]  /*ed50*/  HMMA.16816.F32.BF16 R4, R100.reuse, R112, R4 ;  /* 0x000000706404723c */ /* 0x040fe20000041804 */
[----:B------:R-:W-:Y:S03]  /*ed60*/  LDSM.16.MT88.4 R136, [R156+0x3100] ;  /* 0x003100009c88783b */ /* 0x000fe60000004200 */
[----:B------:R-:W4:Y:S01]  /*ed70*/  MUFU.EX2 R174, R174 ;  /* 0x000000ae00ae7308 */ /* 0x000f220000000800 */
[----:B------:R-:W-:Y:S02]  /*ed80*/  FADD.FTZ R164, R164, R165 ;  /* 0x000000a5a4a47221 */ /* 0x000fe40000010000 */
[----:B------:R-:W-:Y:S01]  /*ed90*/  FADD.FTZ R159, R159, R162 ;  /* 0x000000a29f9f7221 */ /* 0x000fe20000010000 */
[C---:B------:R-:W-:Y:S01]  /*eda0*/  HMMA.16816.F32.BF16 R8, R100.reuse, R114, R8 ;  /* 0x000000726408723c */ /* 0x040fe20000041808 */
[----:B------:R-:W5:Y:S03]  /*edb0*/  LDSM.16.MT88.4 R112, [R157+0x2900] ;  /* 0x002900009d70783b */ /* 0x000f660000004200 */
[----:B------:R-:W-:Y:S02]  /*edc0*/  FADD.FTZ R161, R161, R164 ;  /* 0x000000a4a1a17221 */ /* 0x000fe40000010000 */
[----:B------:R-:W-:Y:S02]  /*edd0*/  FADD.FTZ R159, R160, R159 ;  /* 0x0000009fa09f7221 */ /* 0x000fe40000010000 */
[C---:B------:R-:W-:Y:S01]  /*ede0*/  HMMA.16816.F32.BF16 R12, R100.reuse, R116, R12 ;  /* 0x00000074640c723c */ /* 0x040fe2000004180c */
[----:B---3--:R-:W-:Y:S03]  /*edf0*/  LDSM.16.MT88.4 R140, [R134+UR4+0x1900] ;  /* 0x00190004868c783b */ /* 0x008fe60008004200 */
        /* <DEDUP_REMOVED lines=13> */
[C---:B------:R-:W-:Y:S04]  /*eed0*/  HMMA.16816.F32.BF16 R28, R100.reuse, R120, R28 ;  /* 0x00000078641c723c */ /* 0x040fe8000004181c */
[----:B------:R-:W-:Y:S04]  /*eee0*/  FADD.FTZ R168, R169, R168 ;  /* 0x000000a8a9a87221 */ /* 0x000fe80000010000 */
[C---:B------:R-:W-:Y:S01]  /*eef0*/  HMMA.16816.F32.BF16 R32, R100.reuse, R122, R32 ;  /* 0x0000007a6420723c */ /* 0x040fe20000041820 */
[----:B------:R-:W-:Y:S07]  /*ef00*/  LDSM.16.MT88.4 R120, [R156+0x1100] ;  /* 0x001100009c78783b */ /* 0x000fee0000004200 */
[C---:B------:R-:W-:Y:S08]  /*ef10*/  HMMA.16816.F32.BF16 R36, R100.reuse, R124, R36 ;  /* 0x0000007c6424723c */ /* 0x040ff00000041824 */
[C---:B------:R-:W-:Y:S01]  /*ef20*/  HMMA.16816.F32.BF16 R40, R100.reuse, R126, R40 ;  /* 0x0000007e6428723c */ /* 0x040fe20000041828 */
[----:B------:R-:W-:Y:S07]  /*ef30*/  LDSM.16.MT88.4 R124, [R134+UR4+0x1100] ;  /* 0x00110004867c783b */ /* 0x000fee0008004200 */
[C---:B------:R-:W-:Y:S08]  /*ef40*/  HMMA.16816.F32.BF16 R44, R100.reuse, R128, R44 ;  /* 0x00000080642c723c */ /* 0x040ff0000004182c */
[C---:B------:R-:W-:Y:S01]  /*ef50*/  HMMA.16816.F32.BF16 R48, R100.reuse, R130, R48 ;  /* 0x000000826430723c */ /* 0x040fe20000041830 */
[----:B------:R-:W-:Y:S07]  /*ef60*/  LDSM.16.MT88.4 R128, [R135+UR4+0x3100] ;  /* 0x003100048780783b */ /* 0x000fee0008004200 */
[C---:B--2---:R-:W-:Y:S08]  /*ef70*/  HMMA.16816.F32.BF16 R52, R100.reuse, R104, R52 ;  /* 0x000000686434723c */ /* 0x044ff00000041834 */
[C---:B------:R-:W-:Y:S01]  /*ef80*/  HMMA.16816.F32.BF16 R56, R100.reuse, R106, R56 ;  /* 0x0000006a6438723c */ /* 0x040fe20000041838 */
[----:B------:R-:W2:Y:S07]  /*ef90*/  LDSM.16.MT88.4 R104, [R134+UR4+0x4900] ;  /* 0x004900048668783b */ /* 0x000eae0008004200 */
[C---:B-----5:R-:W-:Y:S08]  /*efa0*/  HMMA.16816.F32.BF16 R60, R100.reuse, R112, R60 ;  /* 0x00000070643c723c */ /* 0x060ff0000004183c */
[C---:B------:R-:W-:Y:S01]  /*efb0*/  HMMA.16816.F32.BF16 R64, R100.reuse, R114, R64 ;  /* 0x000000726440723c */ /* 0x040fe20000041840 */
[----:B------:R-:W3:Y:S07]  /*efc0*/  LDSM.16.MT88.4 R112, [R157+0x4900] ;  /* 0x004900009d70783b */ /* 0x000eee0000004200 */
[C---:B-1----:R-:W-:Y:S08]  /*efd0*/  HMMA.16816.F32.BF16 R68, R100.reuse, R108, R68 ;  /* 0x0000006c6444723c */ /* 0x042ff00000041844 */
[C---:B------:R-:W-:Y:S01]  /*efe0*/  HMMA.16816.F32.BF16 R72, R100.reuse, R110, R72 ;  /* 0x0000006e6448723c */ /* 0x040fe20000041848 */
[----:B------:R-:W1:Y:S07]  /*eff0*/  LDSM.16.MT88.4 R108, [R135+UR4+0x1100] ;  /* 0x00110004876c783b */ /* 0x000e6e0008004200 */
[C---:B------:R-:W-:Y:S08]  /*f000*/  HMMA.16816.F32.BF16 R76, R100.reuse, R116, R76 ;  /* 0x00000074644c723c */ /* 0x040ff0000004184c */
[C---:B------:R-:W-:Y:S01]  /*f010*/  HMMA.16816.F32.BF16 R80, R100.reuse, R118, R80 ;  /* 0x000000766450723c */ /* 0x040fe20000041850 */
[----:B------:R-:W5:Y:S07]  /*f020*/  LDSM.16.MT88.4 R116, [R157+0x1100] ;  /* 0x001100009d74783b */ /* 0x000f6e0000004200 */
[C---:B--2---:R-:W-:Y:S08]  /*f030*/  HMMA.16816.F32.BF16 R84, R100.reuse, R104, R84 ;  /* 0x000000686454723c */ /* 0x044ff00000041854 */
[C---:B------:R-:W-:Y:S01]  /*f040*/  HMMA.16816.F32.BF16 R88, R100.reuse, R106, R88 ;  /* 0x0000006a6458723c */ /* 0x040fe20000041858 */
[----:B------:R-:W2:Y:S07]  /*f050*/  LDSM.16.MT88.4 R104, [R134+UR4+0x3100] ;  /* 0x003100048668783b */ /* 0x000eae0008004200 */
[C---:B---3--:R-:W-:Y:S08]  /*f060*/  HMMA.16816.F32.BF16 R92, R100.reuse, R112, R92 ;  /* 0x00000070645c723c */ /* 0x048ff0000004185c */
[----:B------:R-:W-:Y:S01]  /*f070*/  HMMA.16816.F32.BF16 R96, R100, R114, R96 ;  /* 0x000000726460723c */ /* 0x000fe20000041860 */
[----:B------:R-:W-:Y:S06]  /*f080*/  LDSM.16.MT88.4 R112, [R135+UR4+0x5100] ;  /* 0x005100048770783b */ /* 0x000fec0008004200 */
[----:B------:R-:W-:Y:S01]  /*f090*/  F2FP.BF16.PACK_AB R100, R176, R175 ;  /* 0x000000afb064723e */ /* 0x000fe200000010ff */
[----:B------:R-:W-:Y:S01]  /*f0a0*/  FADD.FTZ R175, R175, R168 ;  /* 0x000000a8afaf7221 */ /* 0x000fe20000010000 */
[----:B------:R-:W-:Y:S03]  /*f0b0*/  F2FP.BF16.PACK_AB R102, R178, R177 ;  /* 0x000000b1b266723e */ /* 0x000fe600000010ff */
[----:B----4-:R-:W-:Y:S01]  /*f0c0*/  F2FP.BF16.PACK_AB R101, R179, R174 ;  /* 0x000000aeb365723e */ /* 0x010fe200000010ff */
        /* <DEDUP_REMOVED lines=15> */
[----:B------:R-:W-:Y:S07]  /*f1c0*/  LDSM.16.MT88.4 R124, [R135+UR4+0x1900] ;  /* 0x00190004877c783b */ /* 0x000fee0008004200 */
[C---:B-----5:R-:W-:Y:S08]  /*f1d0*/  HMMA.16816.F32.BF16 R28, R100.reuse, R116, R28 ;  /* 0x00000074641c723c */ /* 0x060ff0000004181c */
[C---:B------:R-:W-:Y:S01]  /*f1e0*/  HMMA.16816.F32.BF16 R32, R100.reuse, R118, R32 ;  /* 0x000000766420723c */ /* 0x040fe20000041820 */
[----:B------:R-:W3:Y:S07]  /*f1f0*/  LDSM.16.MT88.4 R116, [R156+0x5100] ;  /* 0x005100009c74783b */ /* 0x000eee0000004200 */
        /* <DEDUP_REMOVED lines=9> */
[----:B------:R-:W-:Y:S01]  /*f290*/  F2FP.BF16.PACK_AB R139, R225, R224 ;  /* 0x000000e0e18b723e */ /* 0x000fe200000010ff */
        /* <DEDUP_REMOVED lines=14> */
[C---:B---3--:R-:W-:Y:S08]  /*f380*/  HMMA.16816.F32.BF16 R76, R100.reuse, R116, R76 ;  /* 0x00000074644c723c */ /* 0x048ff0000004184c */
[C---:B------:R-:W-:Y:S01]  /*f390*/  HMMA.16816.F32.BF16 R80, R100.reuse, R118, R80 ;  /* 0x000000766450723c */ /* 0x040fe20000041850 */
[----:B------:R-:W3:Y:S07]  /*f3a0*/  LDSM.16.MT88.4 R116, [R156+0x1900] ;  /* 0x001900009c74783b */ /* 0x000eee0000004200 */
[C---:B--2---:R-:W-:Y:S08]  /*f3b0*/  HMMA.16816.F32.BF16 R84, R100.reuse, R104, R84 ;  /* 0x000000686454723c */ /* 0x044ff00000041854 */
[C---:B------:R-:W-:Y:S08]  /*f3c0*/  HMMA.16816.F32.BF16 R88, R100.reuse, R106, R88 ;  /* 0x0000006a6458723c */ /* 0x040ff00000041858 */
[C---:B-1----:R-:W-:Y:S08]  /*f3d0*/  HMMA.16816.F32.BF16 R92, R100.reuse, R108, R92 ;  /* 0x0000006c645c723c */ /* 0x042ff0000004185c */
[----:B------:R-:W-:Y:S08]  /*f3e0*/  HMMA.16816.F32.BF16 R96, R100, R110, R96 ;  /* 0x0000006e6460723c */ /* 0x000ff00000041860 */
[C---:B------:R-:W-:Y:S01]  /*f3f0*/  HMMA.16816.F32.BF16 R128, R136.reuse, R124, R4 ;  /* 0x0000007c8880723c */ /* 0x040fe20000041804 */
[----:B------:R-:W1:Y:S07]  /*f400*/  LDSM.16.MT88.4 R4, [R134+UR4+0x3900] ;  /* 0x003900048604783b */ /* 0x000e6e0008004200 */
[C---:B------:R-:W-:Y:S01]  /*f410*/  HMMA.16816.F32.BF16 R124, R136.reuse, R126, R8 ;  /* 0x0000007e887c723c */ /* 0x040fe20000041808 */
[----:B------:R-:W2:Y:S07]  /*f420*/  LDSM.16.MT88.4 R8, [R157+0x3900] ;  /* 0x003900009d08783b */ /* 0x000eae0000004200 */
[C---:B---3--:R-:W-:Y:S01]  /*f430*/  HMMA.16816.F32.BF16 R120, R136.reuse, R116, R12 ;  /* 0x000000748878723c */ /* 0x048fe2000004180c */
[----:B------:R-:W3:Y:S07]  /*f440*/  LDSM.16.MT88.4 R12, [R135+UR4+0x5900] ;  /* 0x00590004870c783b */ /* 0x000eee0008004200 */
[C---:B------:R-:W-:Y:S01]  /*f450*/  HMMA.16816.F32.BF16 R116, R136.reuse, R118, R16 ;  /* 0x000000768874723c */ /* 0x040fe20000041810 */
[----:B------:R-:W4:Y:S07]  /*f460*/  LDSM.16.MT88.4 R16, [R156+0x5900] ;  /* 0x005900009c10783b */ /* 0x000f2e0000004200 */
[C---:B------:R-:W-:Y:S07]  /*f470*/  HMMA.16816.F32.BF16 R112, R136.reuse, R140, R20 ;  /* 0x0000008c8870723c */ /* 0x040fee0000041814 */
[----:B------:R-:W-:Y:S01]  /*f480*/  IADD3 R20, R214, -0x2, RZ ;  /* 0xfffffffed6147810 */ /* 0x000fe20007ffe0ff */
[C---:B------:R-:W-:Y:S03]  /*f490*/  HMMA.16816.F32.BF16 R108, R136.reuse, R142, R24 ;  /* 0x0000008e886c723c */ /* 0x040fe60000041818 */
[C---:B------:R-:W-:Y:S05]  /*f4a0*/  ISETP.GE.AND P6, PT, R20.reuse, R193, PT ;  /* 0x000000c11400720c */ /* 0x040fea0003fc6270 */
[C---:B------:R-:W-:Y:S08]  /*f4b0*/  HMMA.16816.F32.BF16 R104, R136.reuse, R144, R28 ;  /* 0x000000908868723c */ /* 0x040ff0000004181c */
[C---:B------:R-:W-:Y:S08]  /*f4c0*/  HMMA.16816.F32.BF16 R100, R136.reuse, R146, R32 ;  /* 0x000000928864723c */ /* 0x040ff00000041820 */
[C---:B------:R-:W-:Y:S08]  /*f4d0*/  HMMA.16816.F32.BF16 R36, R136.reuse, R148, R36 ;  /* 0x000000948824723c */ /* 0x040ff00000041824 */
[C---:B------:R-:W-:Y:S08]  /*f4e0*/  HMMA.16816.F32.BF16 R40, R136.reuse, R150, R40 ;  /* 0x000000968828723c */ /* 0x040ff00000041828 */
[C---:B------:R-:W-:Y:S08]  /*f4f0*/  HMMA.16816.F32.BF16 R44, R136.reuse, R152, R44 ;  /* 0x00000098882c723c */ /* 0x040ff0000004182c */
[C---:B------:R-:W-:Y:S08]  /*f500*/  HMMA.16816.F32.BF16 R48, R136.reuse, R154, R48 ;  /* 0x0000009a8830723c */ /* 0x040ff00000041830 */
[C---:B-1----:R-:W-:Y:S07]  /*f510*/  HMMA.16816.F32.BF16 R52, R136.reuse, R4, R52 ;  /* 0x000000048834723c */ /* 0x042fee0000041834 */
[----:B------:R-:W-:Y:S01]  /*f520*/  @P6 SHF.R.S32.HI R5, RZ, 0x1f, R20 ;  /* 0x0000001fff056819 */ /* 0x000fe20000011414 */
[C---:B------:R-:W-:Y:S04]  /*f530*/  HMMA.16816.F32.BF16 R56, R136.reuse, R6, R56 ;  /* 0x000000068838723c */ /* 0x040fe80000041838 */
[----:B------:R-:W-:Y:S04]  /*f540*/  @P6 IMAD R5, R5, c[0x0][0x1e0], RZ ;  /* 0x0000780005056a24 */ /* 0x000fe800078e02ff */
[C---:B--2---:R-:W-:Y:S04]  /*f550*/  HMMA.16816.F32.BF16 R60, R136.reuse, R8, R60 ;  /* 0x00000008883c723c */ /* 0x044fe8000004183c */
[C---:B------:R-:W-:Y:S03]  /*f560*/  @P6 IMAD R5, R20.reuse, c[0x0][0x1e4], R5 ;  /* 0x0000790014056a24 */ /* 0x040fe600078e0205 */
[----:B------:R-:W-:Y:S01]  /*f570*/  @P6 IMAD.WIDE.U32 R8, R20, c[0x0][0x1e0], RZ ;  /* 0x0000780014086a25 */ /* 0x000fe200078e00ff */
[C---:B------:R-:W-:Y:S04]  /*f580*/  HMMA.16816.F32.BF16 R64, R136.reuse, R10, R64 ;  /* 0x0000000a8840723c */ /* 0x040fe80000041840 */
[----:B------:R-:W-:Y:S02]  /*f590*/  @P6 IADD3 R5, R9, R5, RZ ;  /* 0x0000000509056210 */ /* 0x000fe40007ffe0ff */
[C---:B------:R-:W-:Y:S02]  /*f5a0*/  @P6 SHF.L.U32 R9, R8.reuse, 0x6, RZ ;  /* 0x0000000608096819 */ /* 0x040fe400000006ff */
[C---:B---3--:R-:W-:Y:S04]  /*f5b0*/  HMMA.16816.F32.BF16 R68, R136.reuse, R12, R68 ;  /* 0x0000000c8844723c */ /* 0x048fe80000041844 */
[----:B------:R-:W-:Y:S02]  /*f5c0*/  @P6 SHF.L.U64.HI R8, R8, 0x6, R5 ;  /* 0x0000000608086819 */ /* 0x000fe40000010205 */
[----:B------:R-:W1:Y:S01]  /*f5d0*/  LDSM.16.MT88.4 R4, [R134+UR4+0x5900] ;  /* 0x005900048604783b */ /* 0x000e620008004200 */
[C---:B------:R-:W-:Y:S01]  /*f5e0*/  @P6 IADD3 R10, P0, R9.reuse, R202, RZ ;  /* 0x000000ca090a6210 */ /* 0x040fe20007f1e0ff */
[C---:B------:R-:W-:Y:S04]  /*f5f0*/  HMMA.16816.F32.BF16 R72, R136.reuse, R14, R72 ;  /* 0x0000000e8848723c */ /* 0x040fe80000041848 */
[----:B------:R-:W-:Y:S02]  /*f600*/  @P6 LEA R20, P5, R10, c[0x0][0x1c8], 0x1 ;  /* 0x000072000a146a11 */ /* 0x000fe400078a08ff */
[----:B------:R-:W-:Y:S02]  /*f610*/  @P6 IADD3 R22, P4, R9, R218, RZ ;  /* 0x000000da09166210 */ /* 0x000fe40007f9e0ff */
[----:B------:R-:W-:Y:S01]  /*f620*/  @P6 IADD3.X R11, R8, R207, RZ, P0, !PT ;  /* 0x000000cf080b6210 */ /* 0x000fe200007fe4ff */
[C---:B----4-:R-:W-:Y:S03]  /*f630*/  HMMA.16816.F32.BF16 R76, R136.reuse, R16, R76 ;  /* 0x00000010884c723c */ /* 0x050fe6000004184c */
[----:B------:R-:W-:Y:S02]  /*f640*/  @P6 LEA R12, P0, R22, c[0x0][0x1c8], 0x1 ;  /* 0x00007200160c6a11 */ /* 0x000fe400078008ff */
[----:B------:R-:W-:Y:S02]  /*f650*/  @P6 IADD3.X R13, R8, R217, RZ, P4, !PT ;  /* 0x000000d9080d6210 */ /* 0x000fe400027fe4ff */
[----:B------:R-:W-:Y:S01]  /*f660*/  @P6 LEA.HI.X R21, R10, c[0x0][0x1cc], R11, 0x1, P5 ;  /* 0x000073000a156a11 */ /* 0x000fe200028f0c0b */
[C---:B------:R-:W-:Y:S04]  /*f670*/  HMMA.16816.F32.BF16 R80, R136.reuse, R18, R80 ;  /* 0x000000128850723c */ /* 0x040fe80000041850 */
[----:B------:R-:W-:Y:S02]  /*f680*/  @P6 IADD3 R3, P5, R197, R9, RZ ;  /* 0x00000009c5036210 */ /* 0x000fe40007fbe0ff */
[----:B------:R-:W-:Y:S02]  /*f690*/  @P6 LEA.HI.X R13, R22, c[0x0][0x1cc], R13, 0x1, P0 ;  /* 0x00007300160d6a11 */ /* 0x000fe400000f0c0d */
[----:B------:R-:W-:Y:S04]  /*f6a0*/  @P6 IADD3 R14, P0, R9, R216, RZ ;  /* 0x000000d8090e6210 */ /* 0x000fe80007f1e0ff */
[----:B------:R-:W-:Y:S02]  /*f6b0*/  @P6 IADD3.X R22, R196, R8, RZ, P5, !PT ;  /* 0x00000008c4166210 */ /* 0x000fe40002ffe4ff */
[----:B------:R-:W-:Y:S02]  /*f6c0*/  @P6 IADD3 R15, P4, R3, R202, RZ ;  /* 0x000000ca030f6210 */ /* 0x000fe40007f9e0ff */
[----:B------:R-:W-:Y:S02]  /*f6d0*/  @P6 IADD3.X R17, R8, R215, RZ, P0, !PT ;  /* 0x000000d708116210 */ /* 0x000fe400007fe4ff */
[----:B------:R-:W2:Y:S01]  /*f6e0*/  LDSM.16.MT88.4 R8, [R157+0x5900] ;  /* 0x005900009d08783b */ /* 0x000ea20000004200 */
[C---:B------:R-:W-:Y:S02]  /*f6f0*/  @P6 LEA R24, P0, R15.reuse, c[0x0][0x1c8], 0x1 ;  /* 0x000072000f186a11 */ /* 0x040fe400078008ff */
[----:B------:R-:W-:Y:S01]  /*f700*/  @P6 IADD3.X R26, R22, R207, RZ, P4, !PT ;  /* 0x000000cf161a6210 */ /* 0x000fe200027fe4ff */
[C---:B-1----:R-:W-:Y:S03]  /*f710*/  HMMA.16816.F32.BF16 R84, R136.reuse, R4, R84 ;  /* 0x000000048854723c */ /* 0x042fe60000041854 */
[C---:B------:R-:W-:Y:S02]  /*f720*/  @P6 LEA R16, P5, R14.reuse, c[0x0][0x1c8], 0x1 ;  /* 0x000072000e106a11 */ /* 0x040fe400078a08ff */
[----:B------:R-:W-:Y:S02]  /*f730*/  @P6 LEA.HI.X R25, R15, c[0x0][0x1cc], R26, 0x1, P0 ;  /* 0x000073000f196a11 */ /* 0x000fe400000f0c1a */
[----:B------:R-:W-:Y:S01]  /*f740*/  MOV R15, UR7 ;  /* 0x00000007000f7c02 */ /* 0x000fe20008000f00 */
[C---:B------:R-:W-:Y:S04]  /*f750*/  HMMA.16816.F32.BF16 R88, R136.reuse, R6, R88 ;  /* 0x000000068858723c */ /* 0x040fe80000041858 */
[----:B------:R-:W-:Y:S01]  /*f760*/  @P6 LEA.HI.X R17, R14, c[0x0][0x1cc], R17, 0x1, P5 ;  /* 0x000073000e116a11 */ /* 0x000fe200028f0c11 */
[----:B------:R-:W-:Y:S01]  /*f770*/  @P6 IMAD R15, R15, 0x3000, R198 ;  /* 0x000030000f0f6824 */ /* 0x000fe200078e02c6 */
[C---:B------:R-:W-:Y:S02]  /*f780*/  @P6 IADD3 R14, P0, R3.reuse, R218, RZ ;  /* 0x000000da030e6210 */ /* 0x040fe40007f1e0ff */
[----:B------:R-:W-:Y:S04]  /*f790*/  @P6 IADD3 R23, P4, R3, R216, RZ ;  /* 0x000000d803176210 */ /* 0x000fe80007f9e0ff */
[----:B------:R-:W-:Y:S02]  /*f7a0*/  @P6 LEA R18, P5, R14, c[0x0][0x1c8], 0x1 ;  /* 0x000072000e126a11 */ /* 0x000fe400078a08ff */
[----:B------:R-:W-:Y:S02]  /*f7b0*/  @P6 IADD3.X R3, R22, R217, RZ, P0, !PT ;  /* 0x000000d916036210 */ /* 0x000fe400007fe4ff */
[----:B------:R-:W-:Y:S02]  /*f7c0*/  @P6 LEA R26, P0, R23, c[0x0][0x1c8], 0x1 ;  /* 0x00007200171a6a11 */ /* 0x000fe400078008ff */
[----:B------:R-:W-:Y:S02]  /*f7d0*/  @P6 LEA.HI.X R19, R14, c[0x0][0x1cc], R3, 0x1, P5 ;  /* 0x000073000e136a11 */ /* 0x000fe400028f0c03 */
[----:B------:R-:W-:Y:S02]  /*f7e0*/  @P6 SHF.L.U32 R3, R15, 0x1, RZ ;  /* 0x000000010f036819 */ /* 0x000fe400000006ff */
[----:B------:R-:W-:Y:S03]  /*f7f0*/  @P6 IADD3.X R22, R22, R215, RZ, P4, !PT ;  /* 0x000000d716166210 */ /* 0x000fe600027fe4ff */
[----:B------:R-:W-:Y:S01]  /*f800*/  @!PT LDS RZ, [RZ] ;  /* 0x00000000fffff984 */ /* 0x000fe20000000800 */
[----:B------:R-:W-:Y:S01]  /*f810*/  @!PT LDS RZ, [RZ] ;  /* 0x00000000fffff984 */ /* 0x000fe20000000800 */
[----:B------:R-:W-:Y:S01]  /*f820*/  @!PT LDS RZ, [RZ] ;  /* 0x00000000fffff984 */ /* 0x000fe20000000800 */
[----:B------:R1:W-:Y:S01]  /*f830*/  @P6 LDGSTS.E.BYPASS.LTC128B.128 [R3+0xc100], [R20.64], !P3 ;  /* 0x0c10000014036fae */ /* 0x0003e2000d901d4a */
[----:B------:R-:W-:Y:S01]  /*f840*/  @P6 LEA.HI.X R27, R23, c[0x0][0x1cc], R22, 0x1, P0 ;  /* 0x00007300171b6a11 */ /* 0x000fe200000f0c16 */
[C---:B--2---:R-:W-:Y:S03]  /*f850*/  HMMA.16816.F32.BF16 R92, R136.reuse, R8, R92 ;  /* 0x00000008885c723c */ /* 0x044fe6000004185c */
[----:B------:R-:W-:Y:S03]  /*f860*/  ISETP.GE.AND P0, PT, R193, R214, PT ;  /* 0x000000d6c100720c */ /* 0x000fe60003f06270 */
[----:B------:R1:W-:Y:S01]  /*f870*/  @P6 LDGSTS.E.BYPASS.LTC128B.128 [R3+0xe100], [R12.64], !P2 ;  /* 0x0e1000000c036fae */ /* 0x0003e2000d101d4a */
[----:B------:R-:W-:Y:S01]  /*f880*/  IADD3 R214, R214, -0x1, RZ ;  /* 0xffffffffd6d67810 */ /* 0x000fe20007ffe0ff */
[----:B------:R-:W-:Y:S06]  /*f890*/  HMMA.16816.F32.BF16 R96, R136, R10, R96 ;  /* 0x0000000a8860723c */ /* 0x000fec0000041860 */
[----:B------:R1:W-:Y:S08]  /*f8a0*/  @P6 LDGSTS.E.BYPASS.LTC128B.128 [R3+0x10100], [R16.64], !P1 ;  /* 0x1010000010036fae */ /* 0x0003f0000c901d4a */
[----:B------:R1:W-:Y:S08]  /*f8b0*/  @P6 LDGSTS.E.BYPASS.LTC128B.128 [R3+0xd100], [R24.64], !P3 ;  /* 0x0d10000018036fae */ /* 0x0003f0000d901d4a */
[----:B------:R1:W-:Y:S08]  /*f8c0*/  @P6 LDGSTS.E.BYPASS.LTC128B.128 [R3+0xf100], [R18.64], !P2 ;  /* 0x0f10000012036fae */ /* 0x0003f0000d101d4a */
[----:B------:R1:W-:Y:S08]  /*f8d0*/  @P6 LDGSTS.E.BYPASS.LTC128B.128 [R3+0x11100], [R26.64], !P1 ;  /* 0x111000001a036fae */ /* 0x0003f0000c901d4a */
[----:B------:R-:W0:Y:S01]  /*f8e0*/  LDGDEPBAR ;  /* 0x00000000000079af */ /* 0x000e220000000000 */
[----:B-1----:R-:W-:Y:S01]  /*f8f0*/  MOV R3, R0 ;  /* 0x0000000000037202 */ /* 0x002fe20000000f00 */
[----:B------:R-:W-:-:S06]  /*f900*/  @!P0 BRA `(.L_x_1609) ;  /* 0xffffc6f000008947 */ /* 0x000fcc000383ffff */
.L_x_1600:
        /* <DEDUP_REMOVED lines=12> */
[----:B------:R-:W-:Y:S02]  /*f9d0*/  MOV R7, 0xff800000 ;  /* 0xff80000000077802 */ /* 0x000fe40000000f00 */
[----:B------:R-:W-:-:S09]  /*f9e0*/  FSETP.NE.FTZ.AND P0, PT, R4, RZ, PT ;  /* 0x000000ff0400720b */ /* 0x000fd20003f15000 */
[----:B------:R-:W1:Y:S01]  /*f9f0*/  @P1 MUFU.RCP R6, R5 ;  /* 0x0000000500061308 */ /* 0x000e620000001000 */
[----:B------:R-:W-:-:S03]  /*fa00*/  @P1 MOV R8, 0x3f317218 ;  /* 0x3f31721800081802 */ /* 0x000fc60000000f00 */
[----:B------:R-:W-:Y:S02]  /*fa10*/  @P0 MOV R9, 0x3f317218 ;  /* 0x3f31721800090802 */ /* 0x000fe40000000f00 */
[----:B------:R-:W-:Y:S02]  /*fa20*/  @P1 FMUL.FTZ R8, R8, c[0x0][0x2d0] ;  /* 0x0000b40008081a20 */ /* 0x000fe40000410000 */
[----:B------:R-:W2:Y:S01]  /*fa30*/  @P1 MUFU.LG2 R5, R5 ;  /* 0x0000000500051308 */ /* 0x000ea20000000c00 */
[----:B------:R-:W-:Y:S02]  /*fa40*/  @P0 FMUL.FTZ R9, R9, c[0x0][0x2d0] ;  /* 0x0000b40009090a20 */ /* 0x000fe40000410000 */
[----:B-1----:R-:W-:-:S05]  /*fa50*/  FMUL.FTZ R128, R6, R128 ;  /* 0x0000008006807220 */ /* 0x002fca0000410000 */
[----:B------:R-:W1:Y:S01]  /*fa60*/  @P0 MUFU.RCP R3, R4 ;  /* 0x0000000400030308 */ /* 0x000e620000001000 */
        /* <DEDUP_REMOVED lines=46> */
[----:B------:R-:W-:Y:S02]  /*fd50*/  FMUL.FTZ R97, R6, R97 ;  /* 0x0000006106617220 */ /* 0x000fe40000410000 */
[----:B------:R3:W4:Y:S01]  /*fd60*/  @P0 MUFU.LG2 R6, R4 ;  /* 0x0000000400060308 */ /* 0x0007220000000c00 */
[----:B--2---:R-:W-:-:S02]  /*fd70*/  @P1 FMUL.FTZ R5, R5, 0.69314718246459960938 ;  /* 0x3f31721805051820 */ /* 0x004fc40000410000 */
[C---:B-1----:R-:W-:Y:S02]  /*fd80*/  FMUL.FTZ R130, R3.reuse, R130 ;  /* 0x0000008203827220 */ /* 0x042fe40000410000 */
[C---:B------:R-:W-:Y:S02]  /*fd90*/  FMUL.FTZ R131, R3.reuse, R131 ;  /* 0x0000008303837220 */ /* 0x040fe40000410000 */
[C---:B------:R-:W-:Y:S02]  /*fda0*/  FMUL.FTZ R126, R3.reuse, R126 ;  /* 0x0000007e037e7220 */ /* 0x040fe40000410000 */
[C---:B------:R-:W-:Y:S02]  /*fdb0*/  FMUL.FTZ R127, R3.reuse, R127 ;  /* 0x0000007f037f7220 */ /* 0x040fe40000410000 */
[C---:B------:R-:W-:Y:S02]  /*fdc0*/  FMUL.FTZ R122, R3.reuse, R122 ;  /* 0x0000007a037a7220 */ /* 0x040fe40000410000 */
[----:B------:R-:W-:-:S02]  /*fdd0*/  FMUL.FTZ R123, R3, R123 ;  /* 0x0000007b037b7220 */ /* 0x000fc40000410000 */
[C---:B------:R-:W-:Y:S01]  /*fde0*/  FMUL.FTZ R118, R3.reuse, R118 ;  /* 0x0000007603767220 */ /* 0x040fe20000410000 */
[----:B---3--:R-:W-:Y:S01]  /*fdf0*/  MOV R4, 0xff800000 ;  /* 0xff80000000047802 */ /* 0x008fe20000000f00 */
[----:B----4-:R-:W-:Y:S02]  /*fe00*/  @P0 FMUL.FTZ R6, R6, 0.69314718246459960938 ;  /* 0x3f31721806060820 */ /* 0x010fe40000410000 */
        /* <DEDUP_REMOVED lines=41> */
[----:B------:R-:W-:Y:S02]  /*100a0*/  @P1 FFMA.FTZ R4, R8, R2, R5 ;  /* 0x0000000208041223 */ /* 0x000fe40000010005 */
[----:B------:R-:W-:Y:S02]  /*100b0*/  @P0 FFMA.FTZ R7, R9, R0, R6 ;  /* 0x0000000009070223 */ /* 0x000fe40000010006 */
.L_x_1567:
[----:B------:R-:W-:Y:S05]  /*100c0*/  @P2 BRA `(.L_x_1610) ;  /* 0x0000197000002947 */ /* 0x000fea0003800000 */
[----:B------:R-:W1:Y:S01]  /*100d0*/  S2R R3, SR_CTAID.Y ;  /* 0x0000000000037919 */ /* 0x000e620000002600 */
[----:B------:R-:W-:Y:S01]  /*100e0*/  IMAD R6, RZ, RZ, -UR8 ;  /* 0x80000008ff067e24 */ /* 0x000fe2000f8e02ff */
[----:B------:R-:W-:Y:S01]  /*100f0*/  USHF.R.S32.HI UR6, URZ, 0x1f, UR8 ;  /* 0x0000001f3f067899 */ /* 0x000fe20008011408 */
[----:B------:R-:W-:Y:S01]  /*10100*/  IMAD.MOV.U32 R11, RZ, RZ, c[0x0][0x4e8] ;  /* 0x00013a00ff0b7624 */ /* 0x000fe200078e00ff */
[----:B------:R-:W2:Y:S01]  /*10110*/  S2R R2, SR_TID.X ;  /* 0x0000000000027919 */ /* 0x000ea20000002100 */
[----:B------:R-:W-:Y:S01]  /*10120*/  ULDC.64 UR4, c[0x0][0x4d0] ;  /* 0x0001340000047ab9 */ /* 0x000fe20000000a00 */
[----:B------:R-:W-:Y:S01]  /*10130*/  BSSY B0, `(.L_x_1611) ;  /* 0x00000fe000007945 */ /* 0x000fe20003800000 */
[----:B------:R-:W-:Y:S01]  /*10140*/  UIMAD UR7, UR6, UR4, URZ ;  /* 0x00000004060772a4 */ /* 0x000fe2000f8e023f */
[----:B------:R-:W3:Y:S01]  /*10150*/  S2R R9, SR_CTAID.Z ;  /* 0x0000000000097919 */ /* 0x000ee20000002700 */
[----:B------:R-:W-:-:S03]  /*10160*/  UIMAD.WIDE.U32 UR12, UR8, UR4, URZ ;  /* 0x00000004080c72a5 */ /* 0x000fc6000f8e003f */
[----:B------:R-:W-:Y:S01]  /*10170*/  BAR.SYNC.DEFER_BLOCKING 0x1, 0x100 ;  /* 0x0044000000007b1d */ /* 0x000fe20000010000 */
[----:B------:R-:W-:Y:S01]  /*10180*/  UIMAD UR7, UR8, UR5, UR7 ;  /* 0x00000005080772a4 */ /* 0x000fe2000f8e0207 */
[C---:B------:R-:W-:Y:S01]  /*10190*/  ISETP.NE.AND P1, PT, R11.reuse, 0x1, PT ;  /* 0x000000010b00780c */ /* 0x040fe20003f25270 */
[----:B------:R-:W-:Y:S01]  /*101a0*/  IMAD.U32 R16, RZ, RZ, UR12 ;  /* 0x0000000cff107e24 */ /* 0x000fe2000f8e00ff */
[----:B------:R-:W-:Y:S01]  /*101b0*/  MOV R17, UR13 ;  /* 0x0000000d00117c02 */ /* 0x000fe20008000f00 */
[----:B------:R-:W-:Y:S01]  /*101c0*/  UIADD3 UR7, UR13, UR7, URZ ;  /* 0x000000070d077290 */ /* 0x000fe2000fffe03f */
[----:B------:R-:W4:Y:S01]  /*101d0*/  S2R R10, SR_CTAID.X ;  /* 0x00000000000a7919 */ /* 0x000f220000002500 */
[----:B------:R-:W-:Y:S01]  /*101e0*/  ULDC.64 UR4, c[0x0][0x438] ;  /* 0x00010e0000047ab9 */ /* 0x000fe20000000a00 */
[----:B------:R-:W-:Y:S01]  /*101f0*/  IMAD R11, R11, c[0x0][0x388], RZ ;  /* 0x0000e2000b0b7a24 */ /* 0x000fe200078e02ff */
[----:B------:R-:W-:Y:S02]  /*10200*/  UIMAD.WIDE.U32 UR14, UR8, UR4, URZ ;  /* 0x00000004080e72a5 */ /* 0x000fe4000f8e003f */
[----:B------:R-:W-:Y:S01]  /*10210*/  UIMAD UR4, UR6, UR4, URZ ;  /* 0x00000004060472a4 */ /* 0x000fe2000f8e023f */
[----:B-1----:R-:W-:-:S02]  /*10220*/  IMAD R6, R6, c[0x0][0x550], R3 ;  /* 0x0001540006067a24 */ /* 0x002fc400078e0203 */
[----:B------:R-:W-:Y:S01]  /*10230*/  IMAD.U32 R17, RZ, RZ, UR7 ;  /* 0x00000007ff117e24 */ /* 0x000fe2000f8e00ff */
[----:B------:R-:W-:Y:S01]  /*10240*/  UIMAD UR4, UR8, UR5, UR4 ;  /* 0x00000005080472a4 */ /* 0x000fe2000f8e0204 */
[----:B--2---:R-:W-:Y:S01]  /*10250*/  SHF.R.S32.HI R3, RZ, 0x1f, R2 ;  /* 0x0000001fff037819 */ /* 0x004fe20000011402 */
[----:B------:R-:W-:Y:S01]  /*10260*/  IMAD.U32 R15, RZ, RZ, UR15 ;  /* 0x0000000fff0f7e24 */ /* 0x000fe2000f8e00ff */
[----:B------:R-:W-:Y:S01]  /*10270*/  MOV R14, UR14 ;  /* 0x0000000e000e7c02 */ /* 0x000fe20008000f00 */
[----:B------:R-:W-:Y:S01]  /*10280*/  UIADD3 UR4, UR15, UR4, URZ ;  /* 0x000000040f047290 */ /* 0x000fe2000fffe03f */
[-C--:B------:R-:W-:Y:S01]  /*10290*/  LEA.HI R0, R3, R2.reuse, RZ, 0x5 ;  /* 0x0000000203007211 */ /* 0x080fe200078f28ff */
[----:B---3--:R-:W-:Y:S01]  /*102a0*/  IMAD.WIDE.U32 R16, R9, c[0x0][0x4d8], R16 ;  /* 0x0001360009107a25 */ /* 0x008fe200078e0010 */
[----:B------:R-:W-:Y:S02]  /*102b0*/  LEA.HI R3, R3, R2, RZ, 0x2 ;  /* 0x0000000203037211 */ /* 0x000fe400078f10ff */
[----:B------:R-:W-:Y:S01]  /*102c0*/  LOP3.LUT R5, R0, 0xffffffe0, RZ, 0xc0, !PT ;  /* 0xffffffe000057812 */ /* 0x000fe200078ec0ff */
[----:B------:R-:W-:Y:S01]  /*102d0*/  IMAD.U32 R15, RZ, RZ, UR4 ;  /* 0x00000004ff0f7e24 */ /* 0x000fe2000f8e00ff */
[----:B------:R-:W-:Y:S01]  /*102e0*/  SHF.R.S32.HI R13, RZ, 0x5, R0 ;  /* 0x00000005ff0d7819 */ /* 0x000fe20000011400 */
[----:B------:R-:W-:Y:S01]  /*102f0*/  IMAD.MOV.U32 R18, RZ, RZ, R16 ;  /* 0x000000ffff127224 */ /* 0x000fe200078e0010 */
[----:B------:R-:W-:Y:S01]  /*10300*/  SHF.R.S32.HI R0, RZ, 0x1f, R0 ;  /* 0x0000001fff007819 */ /* 0x000fe20000011400 */
[----:B------:R-:W-:Y:S01]  /*10310*/  IMAD.IADD R5, R2, 0x1, -R5 ;  /* 0x0000000102057824 */ /* 0x000fe200078e0a05 */
[----:B------:R-:W-:Y:S01]  /*10320*/  LOP3.LUT R3, R3, 0xfffffffc, RZ, 0xc0, !PT ;  /* 0xfffffffc03037812 */ /* 0x000fe200078ec0ff */
[----:B------:R-:W-:Y:S01]  /*10330*/  IMAD.WIDE.U32 R14, R9, c[0x0][0x440], R14 ;  /* 0x00011000090e7a25 */ /* 0x000fe200078e000e */
[----:B------:R-:W-:-:S02]  /*10340*/  LEA.HI R0, R0, R13, RZ, 0x3 ;  /* 0x0000000d00007211 */ /* 0x000fc400078f18ff */
[----:B------:R-:W-:Y:S02]  /*10350*/  IADD3 R3, -R3, R2, RZ ;  /* 0x0000000203037210 */ /* 0x000fe40007ffe1ff */
[----:B------:R-:W-:Y:S02]  /*10360*/  LOP3.LUT R0, R0, 0xffffff8, RZ, 0xc0, !PT ;  /* 0x0ffffff800007812 */ /* 0x000fe400078ec0ff */
[----:B------:R-:W-:Y:S02]  /*10370*/  SHF.R.S32.HI R2, RZ, 0x1f, R5 ;  /* 0x0000001fff027819 */ /* 0x000fe40000011405 */
[----:B------:R-:W-:Y:S01]  /*10380*/  SHF.R.S32.HI R8, RZ, 0x1f, R9 ;  /* 0x0000001fff087819 */ /* 0x000fe20000011409 */
[----:B------:R-:W-:Y:S01]  /*10390*/  IMAD.IADD R13, R13, 0x1, -R0 ;  /* 0x000000010d0d7824 */ /* 0x000fe200078e0a00 */
[----:B------:R-:W-:Y:S02]  /*103a0*/  LEA.HI R0, R3, R3, RZ, 0x1 ;  /* 0x0000000303007211 */ /* 0x000fe400078f08ff */
[----:B------:R-:W-:-:S02]  /*103b0*/  LEA.HI R2, R2, R5, RZ, 0x2 ;  /* 0x0000000502027211 */ /* 0x000fc400078f10ff */
[----:B------:R-:W-:Y:S02]  /*103c0*/  LOP3.LUT R0, R0, 0x1ffffffe, RZ, 0xc0, !PT ;  /* 0x1ffffffe00007812 */ /* 0x000fe400078ec0ff */
[----:B------:R-:W-:Y:S02]  /*103d0*/  SHF.R.S32.HI R12, RZ, 0x2, R2 ;  /* 0x00000002ff0c7819 */ /* 0x000fe40000011402 */
[----:B------:R-:W-:Y:S02]  /*103e0*/  IADD3 R0, R3, -R0, RZ ;  /* 0x8000000003007210 */ /* 0x000fe40007ffe0ff */
[----:B------:R-:W-:Y:S01]  /*103f0*/  MOV R20, R14 ;  /* 0x0000000e00147202 */ /* 0x000fe20000000f00 */
[----:B------:R-:W-:Y:S01]  /*10400*/  IMAD R13, R13, 0x10, R12 ;  /* 0x000000100d0d7824 */ /* 0x000fe200078e020c */
[----:B------:R-:W-:Y:S01]  /*10410*/  LOP3.LUT R2, R2, 0x7ffffffc, RZ, 0xc0, !PT ;  /* 0x7ffffffc02027812 */ /* 0x000fe200078ec0ff */
        /* <DEDUP_REMOVED lines=27> */
[----:B------:R-:W-:Y:S02]  /*105d0*/  IADD3.X R15, R12, R19, R15, P0, !PT ;  /* 0x000000130c0f7210 */ /* 0x000fe400007fe40f */
        /* <DEDUP_REMOVED lines=14> */
[----:B------:R-:W-:Y:S01]  /*106c0*/  SHF.R.S32.HI R6, RZ, 0x1f, R12 ;  /* 0x0000001fff067819 */ /* 0x000fe2000001140c */
[----:B------:R-:W-:Y:S01]  /*106d0*/  IMAD.IADD R5, R5, 0x1, -R2 ;  /* 0x0000000105057824 */ /* 0x000fe200078e0a02 */
[----:B------:R-:W-:Y:S01]  /*106e0*/  LEA.HI.X R9, R14, c[0x0][0x4ac], R9, 0x2, P0 ;  /* 0x00012b000e097a11 */ /* 0x000fe200000f1409 */
[----:B------:R-:W-:Y:S01]  /*106f0*/  IMAD R3, R8, c[0x0][0x434], R3 ;  /* 0x00010d0008037a24 */ /* 0x000fe200078e0203 */
[----:B------:R-:W-:Y:S02]  /*10700*/  SHFL.IDX PT, R14, R0, RZ, 0x1c1f ;  /* 0x001c1fff000e7589 */ /* 0x000fe400000e0000 */
[----:B------:R-:W-:Y:S01]  /*10710*/  SHF.L.U32 R5, R5, 0x1, RZ ;  /* 0x0000000105057819 */ /* 0x000fe200000006ff */
[----:B------:R-:W-:Y:S01]  /*10720*/  IMAD.IADD R21, R21, 0x1, R3 ;  /* 0x0000000115157824 */ /* 0x000fe200078e0203 */
[----:B------:R-:W1:Y:S01]  /*10730*/  SHFL.IDX PT, R15, R9, RZ, 0x1c1f ;  /* 0x001c1fff090f7589 */ /* 0x000e6200000e0000 */
[----:B------:R-:W-:Y:S01]  /*10740*/  IMAD R3, R6, c[0x0][0x428], RZ ;  /* 0x00010a0006037a24 */ /* 0x000fe200078e02ff */
[----:B------:R-:W-:-:S02]  /*10750*/  IADD3 R6, R10, 0x8, RZ ;  /* 0x000000080a067810 */ /* 0x000fc40007ffe0ff */
[----:B------:R-:W2:Y:S01]  /*10760*/  SHFL.IDX PT, R17, R9, 0x1, 0x1c1f ;  /* 0x003c1f0009117f89 */ /* 0x000ea200000e0000 */
        /* <DEDUP_REMOVED lines=8> */
[----:B-1----:R3:W-:Y:S04]  /*107f0*/  @!P2 ST.E [R14.64], R4 ;  /* 0x000000040e00a985 */ /* 0x0027e8000c10190a */
[----:B--2---:R3:W-:Y:S01]  /*10800*/  @!P1 ST.E [R16.64], R7 ;  /* 0x0000000710009985 */ /* 0x0047e2000c10190a */
[----:B------:R-:W-:-:S03]  /*10810*/  ISETP.GE.AND P1, PT, R10, R11, PT ;  /* 0x0000000b0a00720c */ /* 0x000fc60003f26270 */
[----:B------:R3:W1:Y:S10]  /*10820*/  SHFL.IDX PT, R13, R8, RZ, 0x1c1f ;  /* 0x001c1fff080d7589 */ /* 0x00067400000e0000 */
[----:B------:R-:W-:Y:S05]  /*10830*/  @P1 BRA `(.L_x_1612) ;  /* 0x000008d000001947 */ /* 0x000fea0003800000 */
[C---:B------:R-:W-:Y:S02]  /*10840*/  ISETP.GE.AND P1, PT, R5.reuse, c[0x0][0x3c8], PT ;  /* 0x0000f20005007a0c */ /* 0x040fe40003f26270 */
[----:B---3--:R-:W-:-:S02]  /*10850*/  IADD3 R7, R5, 0x8, RZ ;  /* 0x0000000805077810 */ /* 0x008fc40007ffe0ff */
[----:B------:R-:W-:Y:S02]  /*10860*/  IADD3 R6, R5, 0x10, RZ ;  /* 0x0000001005067810 */ /* 0x000fe40007ffe0ff */
[----:B------:R-:W-:Y:S02]  /*10870*/  ISETP.GE.AND P5, PT, R7, c[0x0][0x3c8], PT ;  /* 0x0000f20007007a0c */ /* 0x000fe40003fa6270 */
[C---:B------:R-:W-:Y:S02]  /*10880*/  IADD3 R4, R5.reuse, 0x18, RZ ;  /* 0x0000001805047810 */ /* 0x040fe40007ffe0ff */
[C---:B------:R-:W-:Y:S02]  /*10890*/  IADD3 R2, R5.reuse, 0x20, RZ ;  /* 0x0000002005027810 */ /* 0x040fe40007ffe0ff */
[----:B------:R-:W-:Y:S01]  /*108a0*/  ISETP.GE.AND P4, PT, R6, c[0x0][0x3c8], PT ;  /* 0x0000f20006007a0c */ /* 0x000fe20003f86270 */
[----:B-1--4-:R-:W-:Y:S01]  /*108b0*/  @!P1 IMAD.WIDE R10, R5, 0x4, R12 ;  /* 0x00000004050a9825 */ /* 0x012fe200078e020c */
[----:B------:R-:W-:-:S02]  /*108c0*/  ISETP.GE.AND P3, PT, R4, c[0x0][0x3c8], PT ;  /* 0x0000f20004007a0c */ /* 0x000fc40003f66270 */
[----:B------:R-:W-:Y:S02]  /*108d0*/  ISETP.GE.AND P2, PT, R2, c[0x0][0x3c8], PT ;  /* 0x0000f20002007a0c */ /* 0x000fe40003f46270 */
[C---:B------:R-:W-:Y:S01]  /*108e0*/  IADD3 R0, R5.reuse, 0x28, RZ ;  /* 0x0000002805007810 */ /* 0x040fe20007ffe0ff */
[----:B------:R1:W-:Y:S01]  /*108f0*/  @!P1 ST.E.64 [R10.64], R128 ;  /* 0x000000800a009985 */ /* 0x0003e2000c101b0a */
[----:B------:R-:W-:Y:S02]  /*10900*/  IADD3 R9, R5, 0x30, RZ ;  /* 0x0000003005097810 */ /* 0x000fe40007ffe0ff */
[----:B------:R-:W-:Y:S02]  /*10910*/  ISETP.GE.AND P6, PT, R0, c[0x0][0x3c8], PT ;  /* 0x0000f20000007a0c */ /* 0x000fe40003fc6270 */
[----:B------:R-:W-:Y:S02]  /*10920*/  ISETP.GE.AND P1, PT, R9, c[0x0][0x3c8], PT ;  /* 0x0000f20009007a0c */ /* 0x000fe40003f26270 */
[----:B------:R-:W-:-:S02]  /*10930*/  @!P5 LEA.HI R7, R7, R7, RZ, 0x1 ;  /* 0x000000070707d211 */ /* 0x000fc400078f08ff */
[----:B------:R-:W-:Y:S02]  /*10940*/  @!P4 LEA.HI R6, R6, R6, RZ, 0x1 ;  /* 0x000000060606c211 */ /* 0x000fe400078f08ff */
[----:B------:R-:W-:Y:S02]  /*10950*/  @!P5 LOP3.LUT R7, R7, 0xfffffffe, RZ, 0xc0, !PT ;  /* 0xfffffffe0707d812 */ /* 0x000fe400078ec0ff */
[----:B------:R-:W-:Y:S02]  /*10960*/  @!P3 LEA.HI R4, R4, R4, RZ, 0x1 ;  /* 0x000000040404b211 */ /* 0x000fe400078f08ff */
[----:B------:R-:W-:Y:S02]  /*10970*/  @!P2 LEA.HI R2, R2, R2, RZ, 0x1 ;  /* 0x000000020202a211 */ /* 0x000fe400078f08ff */
[----:B------:R-:W-:Y:S01]  /*10980*/  @!P4 LOP3.LUT R15, R6, 0xfffffffe, RZ, 0xc0, !PT ;  /* 0xfffffffe060fc812 */ /* 0x000fe200078ec0ff */
[----:B------:R-:W-:Y:S01]  /*10990*/  @!P5 IMAD.WIDE R6, R7, 0x4, R12 ;  /* 0x000000040706d825 */ /* 0x000fe200078e020c */
[----:B------:R-:W-:-:S02]  /*109a0*/  @!P3 LOP3.LUT R17, R4, 0xfffffffe, RZ, 0xc0, !PT ;  /* 0xfffffffe0411b812 */ /* 0x000fc400078ec0ff */
[----:B------:R-:W-:Y:S02]  /*109b0*/  @!P2 LOP3.LUT R19, R2, 0xfffffffe, RZ, 0xc0, !PT ;  /* 0xfffffffe0213a812 */ /* 0x000fe400078ec0ff */
[----:B------:R-:W-:Y:S01]  /*109c0*/  @!P6 LEA.HI R0, R0, R0, RZ, 0x1 ;  /* 0x000000000000e211 */ /* 0x000fe200078f08ff */
[----:B------:R2:W-:Y:S01]  /*109d0*/  @!P5 ST.E.64 [R6.64], R124 ;  /* 0x0000007c0600d985 */ /* 0x0005e2000c101b0a */
[----:B------:R-:W-:Y:S02]  /*109e0*/  @!P1 LEA.HI R9, R9, R9, RZ, 0x1 ;  /* 0x0000000909099211 */ /* 0x000fe400078f08ff */
[----:B------:R-:W-:Y:S01]  /*109f0*/  IADD3 R4, R5, 0x48, RZ ;  /* 0x0000004805047810 */ /* 0x000fe20007ffe0ff */
[--C-:B-1----:R-:W-:Y:S01]  /*10a00*/  @!P4 IMAD.WIDE R10, R15, 0x4, R12.reuse ;  /* 0x000000040f0ac825 */ /* 0x102fe200078e020c */
[----:B------:R-:W-:Y:S02]  /*10a10*/  @!P1 LOP3.LUT R9, R9, 0xfffffffe, RZ, 0xc0, !PT ;  /* 0xfffffffe09099812 */ /* 0x000fe400078ec0ff */
[----:B------:R-:W-:Y:S01]  /*10a20*/  IADD3 R18, R5, 0x40, RZ ;  /* 0x0000004005127810 */ /* 0x000fe20007ffe0ff */
[----:B------:R-:W-:Y:S01]  /*10a30*/  @!P3 IMAD.WIDE R14, R17, 0x4, R12 ;  /* 0x00000004110eb825 */ /* 0x000fe200078e020c */
[----:B------:R1:W-:Y:S01]  /*10a40*/  @!P4 ST.E.64 [R10.64], R120 ;  /* 0x000000780a00c985 */ /* 0x0003e2000c101b0a */
[----:B------:R-:W-:-:S02]  /*10a50*/  IADD3 R2, R5, 0x50, RZ ;  /* 0x0000005005027810 */ /* 0x000fc40007ffe0ff */
[----:B------:R-:W-:Y:S01]  /*10a60*/  @!P2 IMAD.WIDE R16, R19, 0x4, R12 ;  /* 0x000000041310a825 */ /* 0x000fe200078e020c */
[----:B------:R-:W-:Y:S01]  /*10a70*/  IADD3 R19, R5, 0x38, RZ ;  /* 0x0000003805137810 */ /* 0x000fe20007ffe0ff */
[----:B------:R3:W-:Y:S01]  /*10a80*/  @!P3 ST.E.64 [R14.64], R116 ;  /* 0x000000740e00b985 */ /* 0x0007e2000c101b0a */
[----:B------:R-:W-:Y:S02]  /*10a90*/  ISETP.GE.AND P3, PT, R4, c[0x0][0x3c8], PT ;  /* 0x0000f20004007a0c */ /* 0x000fe40003f66270 */
[----:B------:R-:W-:Y:S01]  /*10aa0*/  ISETP.GE.AND P5, PT, R19, c[0x0][0x3c8], PT ;  /* 0x0000f20013007a0c */ /* 0x000fe20003fa6270 */
[----:B------:R4:W-:Y:S01]  /*10ab0*/  @!P2 ST.E.64 [R16.64], R112 ;  /* 0x000000701000a985 */ /* 0x0009e2000c101b0a */
[----:B------:R-:W-:Y:S02]  /*10ac0*/  ISETP.GE.AND P4, PT, R18, c[0x0][0x3c8], PT ;  /* 0x0000f20012007a0c */ /* 0x000fe40003f86270 */
[----:B------:R-:W-:Y:S02]  /*10ad0*/  ISETP.GE.AND P2, PT, R2, c[0x0][0x3c8], PT ;  /* 0x0000f20002007a0c */ /* 0x000fe40003f46270 */
[----:B------:R-:W-:-:S02]  /*10ae0*/  IADD3 R20, R5, 0xa8, RZ ;  /* 0x000000a805147810 */ /* 0x000fc40007ffe0ff */
[----:B--2---:R-:W-:Y:S02]  /*10af0*/  @!P6 LOP3.LUT R7, R0, 0xfffffffe, RZ, 0xc0, !PT ;  /* 0xfffffffe0007e812 */ /* 0x004fe400078ec0ff */
[----:B------:R-:W-:-:S03]  /*10b00*/  IADD3 R0, R5, 0x58, RZ ;  /* 0x0000005805007810 */ /* 0x000fc60007ffe0ff */
[----:B------:R-:W-:Y:S01]  /*10b10*/  @!P5 LEA.HI R19, R19, R19, RZ, 0x1 ;  /* 0x000000131313d211 */ /* 0x000fe200078f08ff */
[--C-:B------:R-:W-:Y:S01]  /*10b20*/  @!P6 IMAD.WIDE R6, R7, 0x4, R12.reuse ;  /* 0x000000040706e825 */ /* 0x100fe200078e020c */
[----:B------:R-:W-:Y:S02]  /*10b30*/  @!P3 LEA.HI R4, R4, R4, RZ, 0x1 ;  /* 0x000000040404b211 */ /* 0x000fe400078f08ff */
[----:B------:R-:W-:Y:S01]  /*10b40*/  @!P4 LEA.HI R18, R18, R18, RZ, 0x1 ;  /* 0x000000121212c211 */ /* 0x000fe200078f08ff */
[----:B-1----:R-:W-:Y:S01]  /*10b50*/  @!P1 IMAD.WIDE R10, R9, 0x4, R12 ;  /* 0x00000004090a9825 */ /* 0x002fe200078e020c */
[----:B------:R1:W-:Y:S01]  /*10b60*/  @!P6 ST.E.64 [R6.64], R108 ;  /* 0x0000006c0600e985 */ /* 0x0003e2000c101b0a */
[----:B------:R-:W-:Y:S02]  /*10b70*/  @!P5 LOP3.LUT R19, R19, 0xfffffffe, RZ, 0xc0, !PT ;  /* 0xfffffffe1313d812 */ /* 0x000fe400078ec0ff */
[----:B------:R-:W-:Y:S01]  /*10b80*/  @!P2 LEA.HI R2, R2, R2, RZ, 0x1 ;  /* 0x000000020202a211 */ /* 0x000fe200078f08ff */
[----:B------:R2:W-:Y:S01]  /*10b90*/  @!P1 ST.E.64 [R10.64], R104 ;  /* 0x000000680a009985 */ /* 0x0005e2000c101b0a */
[----:B------:R-:W-:-:S02]  /*10ba0*/  ISETP.GE.AND P1, PT, R0, c[0x0][0x3c8], PT ;  /* 0x0000f20000007a0c */ /* 0x000fc40003f26270 */
[----:B---3--:R-:W-:Y:S02]  /*10bb0*/  @!P3 LOP3.LUT R15, R4, 0xfffffffe, RZ, 0xc0, !PT ;  /* 0xfffffffe040fb812 */ /* 0x008fe400078ec0ff */
[----:B------:R-:W-:Y:S02]  /*10bc0*/  IADD3 R4, R5, 0x60, RZ ;  /* 0x0000006005047810 */ /* 0x000fe40007ffe0ff */
[----:B------:R-:W-:Y:S01]  /*10bd0*/  @!P4 LOP3.LUT R9, R18, 0xfffffffe, RZ, 0xc0, !PT ;  /* 0xfffffffe1209c812 */ /* 0x000fe200078ec0ff */
[--C-:B------:R-:W-:Y:S01]  /*10be0*/  @!P3 IMAD.WIDE R14, R15, 0x4, R12.reuse ;  /* 0x000000040f0eb825 */ /* 0x100fe200078e020c */
[----:B------:R-:W-:Y:S02]  /*10bf0*/  ISETP.GE.AND P6, PT, R4, c[0x0][0x3c8], PT ;  /* 0x0000f20004007a0c */ /* 0x000fe40003fc6270 */
[----:B------:R-:W-:Y:S01]  /*10c00*/  IADD3 R18, R5, 0x68, RZ ;  /* 0x0000006805127810 */ /* 0x000fe20007ffe0ff */
[----:B----4-:R-:W-:Y:S01]  /*10c10*/  @!P4 IMAD.WIDE R16, R9, 0x4, R12 ;  /* 0x000000040910c825 */ /* 0x010fe200078e020c */
[----:B------:R-:W-:-:S02]  /*10c20*/  IADD3 R9, R5, 0x70, RZ ;  /* 0x0000007005097810 */ /* 0x000fc40007ffe0ff */
[----:B------:R-:W-:-:S04]  /*10c30*/  @!P1 LEA.HI R0, R0, R0, RZ, 0x1 ;  /* 0x0000000000009211 */ /* 0x000fc800078f08ff */
[----:B------:R-:W-:Y:S02]  /*10c40*/  @!P1 LOP3.LUT R21, R0, 0xfffffffe, RZ, 0xc0, !PT ;  /* 0xfffffffe00159812 */ /* 0x000fe400078ec0ff */
[C---:B------:R-:W-:Y:S02]  /*10c50*/  IADD3 R0, R5.reuse, 0x88, RZ ;  /* 0x0000008805007810 */ /* 0x040fe40007ffe0ff */
[----:B------:R-:W-:Y:S02]  /*10c60*/  @!P6 LEA.HI R4, R4, R4, RZ, 0x1 ;  /* 0x000000040404e211 */ /* 0x000fe400078f08ff */
[----:B-1----:R-:W-:Y:S02]  /*10c70*/  @!P2 LOP3.LUT R7, R2, 0xfffffffe, RZ, 0xc0, !PT ;  /* 0xfffffffe0207a812 */ /* 0x002fe400078ec0ff */
[----:B------:R-:W-:Y:S01]  /*10c80*/  IADD3 R2, R5, 0x78, RZ ;  /* 0x0000007805027810 */ /* 0x000fe20007ffe0ff */
[----:B--2---:R-:W-:Y:S01]  /*10c90*/  @!P5 IMAD.WIDE R10, R19, 0x4, R12 ;  /* 0x00000004130ad825 */ /* 0x004fe200078e020c */
[----:B------:R-:W-:-:S03]  /*10ca0*/  IADD3 R19, R5, 0x80, RZ ;  /* 0x0000008005137810 */ /* 0x000fc60007ffe0ff */
[----:B------:R-:W-:Y:S01]  /*10cb0*/  @!P2 IMAD.WIDE R6, R7, 0x4, R12 ;  /* 0x000000040706a825 */ /* 0x000fe200078e020c */
[----:B------:R1:W-:Y:S01]  /*10cc0*/  @!P5 ST.E.64 [R10.64], R100 ;  /* 0x000000640a00d985 */ /* 0x0003e2000c101b0a */
[----:B------:R-:W-:-:S03]  /*10cd0*/  ISETP.GE.AND P5, PT, R18, c[0x0][0x3c8], PT ;  /* 0x0000f20012007a0c */ /* 0x000fc60003fa6270 */
[----:B------:R2:W-:Y:S01]  /*10ce0*/  @!P4 ST.E.64 [R16.64], R36 ;  /* 0x000000241000c985 */ /* 0x0005e2000c101b0a */
[----:B------:R-:W-:-:S03]  /*10cf0*/  ISETP.GE.AND P4, PT, R9, c[0x0][0x3c8], PT ;  /* 0x0000f20009007a0c */ /* 0x000fc60003f86270 */
[----:B------:R3:W-:Y:S01]  /*10d00*/  @!P3 ST.E.64 [R14.64], R40 ;  /* 0x000000280e00b985 */ /* 0x0007e2000c101b0a */
[----:B------:R-:W-:-:S03]  /*10d10*/  ISETP.GE.AND P3, PT, R2, c[0x0][0x3c8], PT ;  /* 0x0000f20002007a0c */ /* 0x000fc60003f66270 */
[----:B------:R4:W-:Y:S01]  /*10d20*/  @!P2 ST.E.64 [R6.64], R44 ;  /* 0x0000002c0600a985 */ /* 0x0009e2000c101b0a */
[----:B------:R-:W-:Y:S02]  /*10d30*/  ISETP.GE.AND P2, PT, R19, c[0x0][0x3c8], PT ;  /* 0x0000f20013007a0c */ /* 0x000fe40003f46270 */
[----:B------:R-:W-:-:S03]  /*10d40*/  @!P5 LEA.HI R18, R18, R18, RZ, 0x1 ;  /* 0x000000121212d211 */ /* 0x000fc600078f08ff */
[----:B------:R-:W-:-:S04]  /*10d50*/  @!P4 LEA.HI R9, R9, R9, RZ, 0x1 ;  /* 0x000000090909c211 */ /* 0x000fc800078f08ff */
[----:B------:R-:W-:Y:S02]  /*10d60*/  @!P3 LEA.HI R2, R2, R2, RZ, 0x1 ;  /* 0x000000020202b211 */ /* 0x000fe400078f08ff */
[----:B------:R-:W-:Y:S02]  /*10d70*/  @!P4 LOP3.LUT R9, R9, 0xfffffffe, RZ, 0xc0, !PT ;  /* 0xfffffffe0909c812 */ /* 0x000fe400078ec0ff */
[----:B------:R-:W-:Y:S01]  /*10d80*/  @!P2 LEA.HI R19, R19, R19, RZ, 0x1 ;  /* 0x000000131313a211 */ /* 0x000fe200078f08ff */
[----:B-1----:R-:W-:-:S03]  /*10d90*/  @!P1 IMAD.WIDE R10, R21, 0x4, R12 ;  /* 0x00000004150a9825 */ /* 0x002fc600078e020c */
[----:B------:R-:W-:Y:S02]  /*10da0*/  @!P2 LOP3.LUT R19, R19, 0xfffffffe, RZ, 0xc0, !PT ;  /* 0xfffffffe1313a812 */ /* 0x000fe400078ec0ff */
[----:B------:R-:W-:Y:S01]  /*10db0*/  IADD3 R21, R5, 0xa0, RZ ;  /* 0x000000a005157810 */ /* 0x000fe20007ffe0ff */
[--C-:B--2---:R-:W-:Y:S01]  /*10dc0*/  @!P4 IMAD.WIDE R16, R9, 0x4, R12.reuse ;  /* 0x000000040910c825 */ /* 0x104fe200078e020c */
[----:B------:R1:W-:Y:S01]  /*10dd0*/  @!P1 ST.E.64 [R10.64], R48 ;  /* 0x000000300a009985 */ /* 0x0003e2000c101b0a */
[----:B------:R-:W-:Y:S02]  /*10de0*/  ISETP.GE.AND P1, PT, R0, c[0x0][0x3c8], PT ;  /* 0x0000f20000007a0c */ /* 0x000fe40003f26270 */
[----:B---3--:R-:W-:Y:S01]  /*10df0*/  @!P5 LOP3.LUT R15, R18, 0xfffffffe, RZ, 0xc0, !PT ;  /* 0xfffffffe120fd812 */ /* 0x008fe200078ec0ff */
[--C-:B------:R-:W-:Y:S01]  /*10e00*/  @!P2 IMAD.WIDE R18, R19, 0x4, R12.reuse ;  /* 0x000000041312a825 */ /* 0x100fe200078e020c */
[----:B------:R-:W-:Y:S02]  /*10e10*/  IADD3 R9, R5, 0xb0, RZ ;  /* 0x000000b005097810 */ /* 0x000fe40007ffe0ff */
[----:B----4-:R-:W-:Y:S01]  /*10e20*/  @!P6 LOP3.LUT R7, R4, 0xfffffffe, RZ, 0xc0, !PT ;  /* 0xfffffffe0407e812 */ /* 0x010fe200078ec0ff */
[----:B------:R-:W-:Y:S01]  /*10e30*/  @!P5 IMAD.WIDE R14, R15, 0x4, R12 ;  /* 0x000000040f0ed825 */ /* 0x000fe200078e020c */
[----:B------:R-:W-:-:S03]  /*10e40*/  IADD3 R4, R5, 0xb8, RZ ;  /* 0x000000b805047810 */ /* 0x000fc60007ffe0ff */
[----:B------:R-:W-:Y:S02]  /*10e50*/  @!P6 IMAD.WIDE R6, R7, 0x4, R12 ;  /* 0x000000040706e825 */ /* 0x000fe400078e020c */
[----:B------:R-:W-:-:S03]  /*10e60*/  @!P1 LEA.HI R0, R0, R0, RZ, 0x1 ;  /* 0x0000000000009211 */ /* 0x000fc600078f08ff */
[----:B------:R2:W-:Y:S04]  /*10e70*/  @!P6 ST.E.64 [R6.64], R52 ;  /* 0x000000340600e985 */ /* 0x0005e8000c101b0a */
[----:B------:R3:W-:Y:S04]  /*10e80*/  @!P5 ST.E.64 [R14.64], R56 ;  /* 0x000000380e00d985 */ /* 0x0007e8000c101b0a */
[----:B------:R-:W-:Y:S01]  /*10e90*/  @!P4 ST.E.64 [R16.64], R60 ;  /* 0x0000003c1000c985 */ /* 0x000fe2000c101b0a */
[----:B------:R-:W-:Y:S02]  /*10ea0*/  ISETP.GE.AND P4, PT, R21, c[0x0][0x3c8], PT ;  /* 0x0000f20015007a0c */ /* 0x000fe40003f86270 */
[----:B-1----:R-:W-:-:S02]  /*10eb0*/  @!P3 LOP3.LUT R11, R2, 0xfffffffe, RZ, 0xc0, !PT ;  /* 0xfffffffe020bb812 */ /* 0x002fc400078ec0ff */
[----:B------:R-:W-:-:S03]  /*10ec0*/  IADD3 R2, R5, 0x98, RZ ;  /* 0x0000009805027810 */ /* 0x000fc60007ffe0ff */
[----:B------:R-:W-:Y:S01]  /*10ed0*/  @!P3 IMAD.WIDE R10, R11, 0x4, R12 ;  /* 0x000000040b0ab825 */ /* 0x000fe200078e020c */
[----:B------:R-:W-:-:S04]  /*10ee0*/  ISETP.GE.AND P5, PT, R2, c[0x0][0x3c8], PT ;  /* 0x0000f20002007a0c */ /* 0x000fc80003fa6270 */
[----:B------:R1:W-:Y:S01]  /*10ef0*/  @!P3 ST.E.64 [R10.64], R64 ;  /* 0x000000400a00b985 */ /* 0x0003e2000c101b0a */
[----:B------:R-:W-:Y:S02]  /*10f00*/  ISETP.GE.AND P3, PT, R20, c[0x0][0x3c8], PT ;  /* 0x0000f20014007a0c */ /* 0x000fe40003f66270 */
[----:B------:R-:W-:Y:S01]  /*10f10*/  @!P4 LEA.HI R21, R21, R21, RZ, 0x1 ;  /* 0x000000151515c211 */ /* 0x000fe200078f08ff */
[----:B------:R4:W-:Y:S01]  /*10f20*/  @!P2 ST.E.64 [R18.64], R68 ;  /* 0x000000441200a985 */ /* 0x0009e2000c101b0a */
[----:B------:R-:W-:Y:S02]  /*10f30*/  ISETP.GE.AND P2, PT, R9, c[0x0][0x3c8], PT ;  /* 0x0000f20009007a0c */ /* 0x000fe40003f46270 */
[----:B--2---:R-:W-:Y:S02]  /*10f40*/  @!P1 LOP3.LUT R7, R0, 0xfffffffe, RZ, 0xc0, !PT ;  /* 0xfffffffe00079812 */ /* 0x004fe400078ec0ff */
[----:B------:R-:W-:Y:S02]  /*10f50*/  IADD3 R0, R5, 0x90, RZ ;  /* 0x0000009005007810 */ /* 0x000fe40007ffe0ff */
[----:B------:R-:W-:Y:S01]  /*10f60*/  @!P5 LEA.HI R2, R2, R2, RZ, 0x1 ;  /* 0x000000020202d211 */ /* 0x000fe200078f08ff */
[----:B------:R-:W-:Y:S01]  /*10f70*/  @!P1 IMAD.WIDE R6, R7, 0x4, R12 ;  /* 0x0000000407069825 */ /* 0x000fe200078e020c */
[----:B------:R-:W-:-:S02]  /*10f80*/  ISETP.GE.AND P6, PT, R0, c[0x0][0x3c8], PT ;  /* 0x0000f20000007a0c */ /* 0x000fc40003fc6270 */
[----:B------:R-:W-:Y:S02]  /*10f90*/  @!P3 LEA.HI R20, R20, R20, RZ, 0x1 ;  /* 0x000000141414b211 */ /* 0x000fe400078f08ff */
[----:B------:R2:W-:Y:S01]  /*10fa0*/  @!P1 ST.E.64 [R6.64], R72 ;  /* 0x0000004806009985 */ /* 0x0005e2000c101b0a */
[----:B------:R-:W-:Y:S02]  /*10fb0*/  ISETP.GE.AND P1, PT, R4, c[0x0][0x3c8], PT ;  /* 0x0000f20004007a0c */ /* 0x000fe40003f26270 */
[----:B------:R-:W-:Y:S02]  /*10fc0*/  @!P2 LEA.HI R9, R9, R9, RZ, 0x1 ;  /* 0x000000090909a211 */ /* 0x000fe400078f08ff */
[----:B------:R-:W-:Y:S02]  /*10fd0*/  @!P4 LOP3.LUT R21, R21, 0xfffffffe, RZ, 0xc0, !PT ;  /* 0xfffffffe1515c812 */ /* 0x000fe400078ec0ff */
[----:B---3--:R-:W-:Y:S02]  /*10fe0*/  @!P3 LOP3.LUT R15, R20, 0xfffffffe, RZ, 0xc0, !PT ;  /* 0xfffffffe140fb812 */ /* 0x008fe400078ec0ff */
[----:B------:R-:W-:-:S02]  /*10ff0*/  @!P6 LEA.HI R0, R0, R0, RZ, 0x1 ;  /* 0x000000000000e211 */ /* 0x000fc400078f08ff */
[----:B------:R-:W-:Y:S01]  /*11000*/  @!P2 LOP3.LUT R9, R9, 0xfffffffe, RZ, 0xc0, !PT ;  /* 0xfffffffe0909a812 */ /* 0x000fe200078ec0ff */
[--C-:B------:R-:W-:Y:S01]  /*11010*/  @!P3 IMAD.WIDE R14, R15, 0x4, R12.reuse ;  /* 0x000000040f0eb825 */ /* 0x100fe200078e020c */
[----:B-1----:R-:W-:Y:S02]  /*11020*/  @!P5 LOP3.LUT R11, R2, 0xfffffffe, RZ, 0xc0, !PT ;  /* 0xfffffffe020bd812 */ /* 0x002fe400078ec0ff */
[----:B------:R-:W-:Y:S01]  /*11030*/  @!P1 LEA.HI R4, R4, R4, RZ, 0x1 ;  /* 0x0000000404049211 */ /* 0x000fe200078f08ff */
[----:B----4-:R-:W-:-:S03]  /*11040*/  @!P4 IMAD.WIDE R18, R21, 0x4, R12 ;  /* 0x000000041512c825 */ /* 0x010fc600078e020c */
[----:B------:R-:W-:Y:S01]  /*11050*/  @!P1 LOP3.LUT R17, R4, 0xfffffffe, RZ, 0xc0, !PT ;  /* 0xfffffffe04119812 */ /* 0x000fe200078ec0ff */
[----:B------:R-:W-:-:S04]  /*11060*/  @!P5 IMAD.WIDE R10, R11, 0x4, R12 ;  /* 0x000000040b0ad825 */ /* 0x000fc800078e020c */
[----:B------:R-:W-:Y:S01]  /*11070*/  @!P2 IMAD.WIDE R20, R9, 0x4, R12 ;  /* 0x000000040914a825 */ /* 0x000fe200078e020c */
[----:B--2---:R-:W-:-:S05]  /*11080*/  @!P6 LOP3.LUT R7, R0, 0xfffffffe, RZ, 0xc0, !PT ;  /* 0xfffffffe0007e812 */ /* 0x004fca00078ec0ff */
        /* <DEDUP_REMOVED lines=8> */
.L_x_1612:
[----:B------:R-:W-:Y:S05]  /*11110*/  BSYNC B0 ;  /* 0x0000000000007941 */ /* 0x000fea0003800000 */
.L_x_1611:
[----:B-1-3--:R1:W2:Y:S04]  /*11120*/  SHFL.IDX PT, R7, R8, 0x1, 0x1c1f ;  /* 0x003c1f0008077f89 */ /* 0x00a2a800000e0000 */
[----:B------:R1:W3:Y:S01]  /*11130*/  SHFL.IDX PT, R6, R3, 0x1, 0x1c1f ;  /* 0x003c1f0003067f89 */ /* 0x0002e200000e0000 */
[----:B------:R-:W-:Y:S05]  /*11140*/  @P0 EXIT ;  /* 0x000000000000094d */ /* 0x000fea0003800000 */
[C---:B-1----:R-:W-:Y:S02]  /*11150*/  IADD3 R3, R5.reuse, 0x8, RZ ;  /* 0x0000000805037810 */ /* 0x042fe40007ffe0ff */
[----:B------:R-:W-:-:S02]  /*11160*/  ISETP.GE.AND P1, PT, R5, c[0x0][0x3c8], PT ;  /* 0x0000f20005007a0c */ /* 0x000fc40003f26270 */
[----:B------:R-:W-:Y:S02]  /*11170*/  ISETP.GE.AND P0, PT, R3, c[0x0][0x3c8], PT ;  /* 0x0000f20003007a0c */ /* 0x000fe40003f06270 */
[C---:B------:R-:W-:Y:S02]  /*11180*/  IADD3 R2, R5.reuse, 0x10, RZ ;  /* 0x0000001005027810 */ /* 0x040fe40007ffe0ff */
[C---:B------:R-:W-:Y:S02]  /*11190*/  IADD3 R0, R5.reuse, 0x18, RZ ;  /* 0x0000001805007810 */ /* 0x040fe40007ffe0ff */
[----:B------:R-:W-:Y:S02]  /*111a0*/  ISETP.GE.AND P6, PT, R2, c[0x0][0x3c8], PT ;  /* 0x0000f20002007a0c */ /* 0x000fe40003fc6270 */
[----:B------:R-:W-:Y:S02]  /*111b0*/  ISETP.GE.AND P5, PT, R0, c[0x0][0x3c8], PT ;  /* 0x0000f20000007a0c */ /* 0x000fe40003fa6270 */
[C---:B------:R-:W-:Y:S01]  /*111c0*/  IADD3 R10, R5.reuse, 0x20, RZ ;  /* 0x00000020050a7810 */ /* 0x040fe20007ffe0ff */
[C---:B--234-:R-:W-:Y:S01]  /*111d0*/  @!P1 IMAD.WIDE R12, R5.reuse, 0x4, R6 ;  /* 0x00000004050c9825 */ /* 0x05cfe200078e0206 */
[----:B------:R-:W-:-:S02]  /*111e0*/  IADD3 R9, R5, 0x28, RZ ;  /* 0x0000002805097810 */ /* 0x000fc40007ffe0ff */
[----:B------:R-:W-:Y:S02]  /*111f0*/  @!P0 LEA.HI R3, R3, R3, RZ, 0x1 ;  /* 0x0000000303038211 */ /* 0x000fe400078f08ff */
[----:B------:R-:W-:Y:S01]  /*11200*/  IADD3 R8, R5, 0x30, RZ ;  /* 0x0000003005087810 */ /* 0x000fe20007ffe0ff */
[----:B------:R1:W-:Y:S01]  /*11210*/  @!P1 ST.E.64 [R12.64], R130 ;  /* 0x000000820c009985 */ /* 0x0003e2000c101b0a */
[----:B------:R-:W-:Y:S02]  /*11220*/  @!P0 LOP3.LUT R3, R3, 0xfffffffe, RZ, 0xc0, !PT ;  /* 0xfffffffe03038812 */ /* 0x000fe400078ec0ff */
[----:B------:R-:W-:Y:S02]  /*11230*/  IADD3 R4, R5, 0x38, RZ ;  /* 0x0000003805047810 */ /* 0x000fe40007ffe0ff */
[----:B------:R-:W-:Y:S01]  /*11240*/  ISETP.GE.AND P4, PT, R10, c[0x0][0x3c8], PT ;  /* 0x0000f2000a007a0c */ /* 0x000fe20003f86270 */
[----:B------:R-:W-:Y:S01]  /*11250*/  @!P0 IMAD.WIDE R14, R3, 0x4, R6 ;  /* 0x00000004030e8825 */ /* 0x000fe200078e0206 */
        /* <DEDUP_REMOVED lines=8> */
[----:B------:R-:W-:Y:S02]  /*112e0*/  @!P6 LOP3.LUT R11, R2, 0xfffffffe, RZ, 0xc0, !PT ;  /* 0xfffffffe020be812 */ /* 0x000fe400078ec0ff */
[----:B------:R-:W-:Y:S02]  /*112f0*/  @!P4 LEA.HI R10, R10, R10, RZ, 0x1 ;  /* 0x0000000a0a0ac211 */ /* 0x000fe400078f08ff */
[----:B------:R-:W-:Y:S02]  /*11300*/  @!P3 LEA.HI R9, R9, R9, RZ, 0x1 ;  /* 0x000000090909b211 */ /* 0x000fe400078f08ff */
[----:B------:R-:W-:Y:S02]  /*11310*/  IADD3 R2, R5, 0x48, RZ ;  /* 0x0000004805027810 */ /* 0x000fe40007ffe0ff */
[----:B-1----:R-:W-:Y:S02]  /*11320*/  @!P5 LOP3.LUT R13, R0, 0xfffffffe, RZ, 0xc0, !PT ;  /* 0xfffffffe000dd812 */ /* 0x002fe400078ec0ff */
[----:B------:R-:W-:-:S02]  /*11330*/  @!P2 LEA.HI R8, R8, R8, RZ, 0x1 ;  /* 0x000000080808a211 */ /* 0x000fc400078f08ff */
[----:B------:R-:W-:Y:S01]  /*11340*/  IADD3 R0, R5, 0x50, RZ ;  /* 0x0000005005007810 */ /* 0x000fe20007ffe0ff */
[--C-:B------:R-:W-:Y:S01]  /*11350*/  @!P5 IMAD.WIDE R12, R13, 0x4, R6.reuse ;  /* 0x000000040d0cd825 */ /* 0x100fe200078e0206 */
[----:B------:R-:W-:Y:S02]  /*11360*/  @!P1 LEA.HI R4, R4, R4, RZ, 0x1 ;  /* 0x0000000404049211 */ /* 0x000fe400078f08ff */
[----:B------:R-:W-:Y:S02]  /*11370*/  @!P0 LEA.HI R3, R3, R3, RZ, 0x1 ;  /* 0x0000000303038211 */ /* 0x000fe400078f08ff */
[----:B------:R-:W-:Y:S01]  /*11380*/  @!P3 LOP3.LUT R9, R9, 0xfffffffe, RZ, 0xc0, !PT ;  /* 0xfffffffe0909b812 */ /* 0x000fe200078ec0ff */
[----:B--2---:R-:W-:Y:S01]  /*11390*/  @!P6 IMAD.WIDE R14, R11, 0x4, R6 ;  /* 0x000000040b0ee825 */ /* 0x004fe200078e0206 */
[----:B------:R-:W-:Y:S02]  /*113a0*/  @!P4 LOP3.LUT R11, R10, 0xfffffffe, RZ, 0xc0, !PT ;  /* 0xfffffffe0a0bc812 */ /* 0x000fe400078ec0ff */
[----:B------:R-:W-:-:S02]  /*113b0*/  @!P0 LOP3.LUT R3, R3, 0xfffffffe, RZ, 0xc0, !PT ;  /* 0xfffffffe03038812 */ /* 0x000fc400078ec0ff */
[----:B------:R1:W-:Y:S01]  /*113c0*/  @!P6 ST.E.64 [R14.64], R122 ;  /* 0x0000007a0e00e985 */ /* 0x0003e2000c101b0a */
[----:B------:R-:W-:Y:S01]  /*113d0*/  ISETP.GE.AND P6, PT, R2, c[0x0][0x3c8], PT ;  /* 0x0000f20002007a0c */ /* 0x000fe20003fc6270 */
[--C-:B------:R-:W-:Y:S01]  /*113e0*/  @!P4 IMAD.WIDE R10, R11, 0x4, R6.reuse ;  /* 0x000000040b0ac825 */ /* 0x100fe200078e0206 */
[----:B------:R-:W-:Y:S01]  /*113f0*/  IADD3 R20, R5, 0x58, RZ ;  /* 0x0000005805147810 */ /* 0x000fe20007ffe0ff */
[----:B------:R2:W-:Y:S01]  /*11400*/  @!P5 ST.E.64 [R12.64], R118 ;  /* 0x000000760c00d985 */ /* 0x0005e2000c101b0a */
[----:B------:R-:W-:Y:S01]  /*11410*/  ISETP.GE.AND P5, PT, R0, c[0x0][0x3c8], PT ;  /* 0x0000f20000007a0c */ /* 0x000fe20003fa6270 */
[----:B------:R-:W-:Y:S01]  /*11420*/  @!P0 IMAD.WIDE R16, R3, 0x4, R6 ;  /* 0x0000000403108825 */ /* 0x000fe200078e0206 */
[C---:B------:R-:W-:Y:S01]  /*11430*/  IADD3 R19, R5.reuse, 0x60, RZ ;  /* 0x0000006005137810 */ /* 0x040fe20007ffe0ff */
[----:B------:R3:W-:Y:S01]  /*11440*/  @!P4 ST.E.64 [R10.64], R114 ;  /* 0x000000720a00c985 */ /* 0x0007e2000c101b0a */
[C---:B------:R-:W-:Y:S02]  /*11450*/  IADD3 R18, R5.reuse, 0x68, RZ ;  /* 0x0000006805127810 */ /* 0x040fe40007ffe0ff */
[----:B------:R-:W-:-:S02]  /*11460*/  IADD3 R3, R5, 0x78, RZ ;  /* 0x0000007805037810 */ /* 0x000fc40007ffe0ff */
[----:B------:R-:W-:Y:S02]  /*11470*/  ISETP.GE.AND P4, PT, R20, c[0x0][0x3c8], PT ;  /* 0x0000f20014007a0c */ /* 0x000fe40003f86270 */
[----:B------:R-:W-:-:S03]  /*11480*/  @!P6 LEA.HI R2, R2, R2, RZ, 0x1 ;  /* 0x000000020202e211 */ /* 0x000fc600078f08ff */
[----:B------:R-:W-:-:S08]  /*11490*/  @!P5 LEA.HI R0, R0, R0, RZ, 0x1 ;  /* 0x000000000000d211 */ /* 0x000fd000078f08ff */
[----:B------:R-:W-:Y:S02]  /*114a0*/  @!P4 LEA.HI R20, R20, R20, RZ, 0x1 ;  /* 0x000000141414c211 */ /* 0x000fe400078f08ff */
[----:B-1----:R-:W-:Y:S01]  /*114b0*/  @!P2 LOP3.LUT R15, R8, 0xfffffffe, RZ, 0xc0, !PT ;  /* 0xfffffffe080fa812 */ /* 0x002fe200078ec0ff */
[----:B------:R-:W-:Y:S01]  /*114c0*/  @!P3 IMAD.WIDE R8, R9, 0x4, R6 ;  /* 0x000000040908b825 */ /* 0x000fe200078e0206 */
[----:B--2---:R-:W-:-:S03]  /*114d0*/  @!P1 LOP3.LUT R13, R4, 0xfffffffe, RZ, 0xc0, !PT ;  /* 0xfffffffe040d9812 */ /* 0x004fc600078ec0ff */
[--C-:B------:R-:W-:Y:S01]  /*114e0*/  @!P2 IMAD.WIDE R14, R15, 0x4, R6.reuse ;  /* 0x000000040f0ea825 */ /* 0x100fe200078e0206 */
[----:B------:R-:W-:Y:S01]  /*114f0*/  IADD3 R4, R5, 0x70, RZ ;  /* 0x0000007005047810 */ /* 0x000fe20007ffe0ff */
[----:B------:R1:W-:Y:S01]  /*11500*/  @!P3 ST.E.64 [R8.64], R110 ;  /* 0x0000006e0800b985 */ /* 0x0003e2000c101b0a */
[----:B------:R-:W-:Y:S01]  /*11510*/  ISETP.GE.AND P3, PT, R19, c[0x0][0x3c8], PT ;  /* 0x0000f20013007a0c */ /* 0x000fe20003f66270 */
[--C-:B------:R-:W-:Y:S01]  /*11520*/  @!P1 IMAD.WIDE R12, R13, 0x4, R6.reuse ;  /* 0x000000040d0c9825 */ /* 0x100fe200078e0206 */
[----:B---3--:R-:W-:Y:S01]  /*11530*/  @!P5 LOP3.LUT R11, R0, 0xfffffffe, RZ, 0xc0, !PT ;  /* 0xfffffffe000bd812 */ /* 0x008fe200078ec0ff */
[----:B------:R-:W-:Y:S01]  /*11540*/  @!P2 ST.E.64 [R14.64], R106 ;  /* 0x0000006a0e00a985 */ /* 0x000fe2000c101b0a */
[----:B------:R-:W-:Y:S02]  /*11550*/  ISETP.GE.AND P2, PT, R18, c[0x0][0x3c8], PT ;  /* 0x0000f20012007a0c */ /* 0x000fe40003f46270 */
[----:B------:R-:W-:Y:S01]  /*11560*/  IADD3 R0, R5, 0x88, RZ ;  /* 0x0000008805007810 */ /* 0x000fe20007ffe0ff */
[----:B------:R2:W-:Y:S01]  /*11570*/  @!P1 ST.E.64 [R12.64], R102 ;  /* 0x000000660c009985 */ /* 0x0005e2000c101b0a */
[----:B------:R-:W-:Y:S01]  /*11580*/  ISETP.GE.AND P1, PT, R4, c[0x0][0x3c8], PT ;  /* 0x0000f20004007a0c */ /* 0x000fe20003f26270 */
[----:B------:R-:W-:-:S02]  /*11590*/  @!P5 IMAD.WIDE R10, R11, 0x4, R6 ;  /* 0x000000040b0ad825 */ /* 0x000fc400078e0206 */
[----:B------:R3:W-:Y:S01]  /*115a0*/  @!P0 ST.E.64 [R16.64], R38 ;  /* 0x0000002610008985 */ /* 0x0007e2000c101b0a */
[----:B------:R-:W-:Y:S02]  /*115b0*/  ISETP.GE.AND P0, PT, R3, c[0x0][0x3c8], PT ;  /* 0x0000f20003007a0c */ /* 0x000fe40003f06270 */
[----:B------:R-:W-:-:S03]  /*115c0*/  @!P3 LEA.HI R19, R19, R19, RZ, 0x1 ;  /* 0x000000131313b211 */ /* 0x000fc600078f08ff */
[----:B------:R-:W-:Y:S02]  /*115d0*/  @!P2 LEA.HI R18, R18, R18, RZ, 0x1 ;  /* 0x000000121212a211 */ /* 0x000fe400078f08ff */
[----:B------:R-:W-:Y:S02]  /*115e0*/  @!P3 LOP3.LUT R19, R19, 0xfffffffe, RZ, 0xc0, !PT ;  /* 0xfffffffe1313b812 */ /* 0x000fe400078ec0ff */
[----:B------:R-:W-:-:S04]  /*115f0*/  @!P1 LEA.HI R4, R4, R4, RZ, 0x1 ;  /* 0x0000000404049211 */ /* 0x000fc800078f08ff */
[----:B------:R-:W-:Y:S02]  /*11600*/  @!P0 LEA.HI R3, R3, R3, RZ, 0x1 ;  /* 0x0000000303038211 */ /* 0x000fe400078f08ff */
[----:B-1----:R-:W-:Y:S02]  /*11610*/  @!P6 LOP3.LUT R9, R2, 0xfffffffe, RZ, 0xc0, !PT ;  /* 0xfffffffe0209e812 */ /* 0x002fe400078ec0ff */
[----:B------:R-:W-:Y:S02]  /*11620*/  IADD3 R2, R5, 0x80, RZ ;  /* 0x0000008005027810 */ /* 0x000fe40007ffe0ff */
[----:B------:R-:W-:Y:S01]  /*11630*/  @!P0 LOP3.LUT R3, R3, 0xfffffffe, RZ, 0xc0, !PT ;  /* 0xfffffffe03038812 */ /* 0x000fe200078ec0ff */
[----:B------:R-:W-:Y:S01]  /*11640*/  @!P6 IMAD.WIDE R8, R9, 0x4, R6 ;  /* 0x000000040908e825 */ /* 0x000fe200078e0206 */
[----:B--2---:R-:W-:-:S03]  /*11650*/  @!P4 LOP3.LUT R13, R20, 0xfffffffe, RZ, 0xc0, !PT ;  /* 0xfffffffe140dc812 */ /* 0x004fc600078ec0ff */
[--C-:B------:R-:W-:Y:S01]  /*11660*/  @!P3 IMAD.WIDE R14, R19, 0x4, R6.reuse ;  /* 0x00000004130eb825 */ /* 0x100fe200078e0206 */
[----:B------:R1:W-:Y:S01]  /*11670*/  @!P6 ST.E.64 [R8.64], R42 ;  /* 0x0000002a0800e985 */ /* 0x0003e2000c101b0a */
[----:B------:R-:W-:Y:S02]  /*11680*/  ISETP.GE.AND P6, PT, R2, c[0x0][0x3c8], PT ;  /* 0x0000f20002007a0c */ /* 0x000fe40003fc6270 */
[--C-:B------:R-:W-:Y:S01]  /*11690*/  @!P4 IMAD.WIDE R12, R13, 0x4, R6.reuse ;  /* 0x000000040d0cc825 */ /* 0x100fe200078e0206 */
[----:B------:R2:W-:Y:S01]  /*116a0*/  @!P5 ST.E.64 [R10.64], R46 ;  /* 0x0000002e0a00d985 */ /* 0x0005e2000c101b0a */
[----:B------:R-:W-:Y:S02]  /*116b0*/  ISETP.GE.AND P5, PT, R0, c[0x0][0x3c8], PT ;  /* 0x0000f20000007a0c */ /* 0x000fe40003fa6270 */
[----:B------:R-:W-:Y:S01]  /*116c0*/  IADD3 R20, R5, 0x90, RZ ;  /* 0x0000009005147810 */ /* 0x000fe20007ffe0ff */
[----:B---3--:R-:W-:Y:S01]  /*116d0*/  @!P0 IMAD.WIDE R16, R3, 0x4, R6 ;  /* 0x0000000403108825 */ /* 0x008fe200078e0206 */
[C---:B------:R-:W-:Y:S01]  /*116e0*/  IADD3 R19, R5.reuse, 0x98, RZ ;  /* 0x0000009805137810 */ /* 0x040fe20007ffe0ff */
[----:B------:R3:W-:Y:S01]  /*116f0*/  @!P4 ST.E.64 [R12.64], R50 ;  /* 0x000000320c00c985 */ /* 0x0007e2000c101b0a */
[----:B------:R-:W-:-:S02]  /*11700*/  IADD3 R3, R5, 0xb0, RZ ;  /* 0x000000b005037810 */ /* 0x000fc40007ffe0ff */
[----:B------:R-:W-:Y:S01]  /*11710*/  ISETP.GE.AND P4, PT, R20, c[0x0][0x3c8], PT ;  /* 0x0000f20014007a0c */ /* 0x000fe20003f86270 */
[----:B------:R4:W-:Y:S01]  /*11720*/  @!P3 ST.E.64 [R14.64], R54 ;  /* 0x000000360e00b985 */ /* 0x0009e2000c101b0a */
[----:B------:R-:W-:Y:S02]  /*11730*/  ISETP.GE.AND P3, PT, R19, c[0x0][0x3c8], PT ;  /* 0x0000f20013007a0c */ /* 0x000fe40003f66270 */
[----:B------:R-:W-:Y:S02]  /*11740*/  @!P6 LEA.HI R2, R2, R2, RZ, 0x1 ;  /* 0x000000020202e211 */ /* 0x000fe400078f08ff */
[----:B------:R-:W-:-:S07]  /*11750*/  @!P5 LEA.HI R0, R0, R0, RZ, 0x1 ;  /* 0x000000000000d211 */ /* 0x000fce00078f08ff */
[----:B------:R-:W-:Y:S02]  /*11760*/  @!P4 LEA.HI R20, R20, R20, RZ, 0x1 ;  /* 0x000000141414c211 */ /* 0x000fe400078f08ff */
[----:B------:R-:W-:Y:S02]  /*11770*/  @!P3 LEA.HI R19, R19, R19, RZ, 0x1 ;  /* 0x000000131313b211 */ /* 0x000fe400078f08ff */
[----:B-1----:R-:W-:Y:S02]  /*11780*/  @!P2 LOP3.LUT R9, R18, 0xfffffffe, RZ, 0xc0, !PT ;  /* 0xfffffffe1209a812 */ /* 0x002fe400078ec0ff */
[----:B------:R-:W-:Y:S02]  /*11790*/  IADD3 R18, R5, 0xa0, RZ ;  /* 0x000000a005127810 */ /* 0x000fe40007ffe0ff */
[----:B--2---:R-:W-:Y:S01]  /*117a0*/  @!P1 LOP3.LUT R11, R4, 0xfffffffe, RZ, 0xc0, !PT ;  /* 0xfffffffe040b9812 */ /* 0x004fe200078ec0ff */
[----:B------:R-:W-:Y:S01]  /*117b0*/  @!P2 IMAD.WIDE R8, R9, 0x4, R6 ;  /* 0x000000040908a825 */ /* 0x000fe200078e0206 */
[----:B------:R-:W-:-:S02]  /*117c0*/  IADD3 R4, R5, 0xa8, RZ ;  /* 0x000000a805047810 */ /* 0x000fc40007ffe0ff */
[----:B------:R-:W-:Y:S01]  /*117d0*/  @!P3 LOP3.LUT R19, R19, 0xfffffffe, RZ, 0xc0, !PT ;  /* 0xfffffffe1313b812 */ /* 0x000fe200078ec0ff */
[----:B------:R-:W-:Y:S01]  /*117e0*/  @!P1 IMAD.WIDE R10, R11, 0x4, R6 ;  /* 0x000000040b0a9825 */ /* 0x000fe200078e0206 */
[----:B------:R1:W-:Y:S01]  /*117f0*/  @!P2 ST.E.64 [R8.64], R58 ;  /* 0x0000003a0800a985 */ /* 0x0003e2000c101b0a */
[----:B------:R-:W-:Y:S02]  /*11800*/  ISETP.GE.AND P2, PT, R18, c[0x0][0x3c8], PT ;  /* 0x0000f20012007a0c */ /* 0x000fe40003f46270 */
[----:B---3--:R-:W-:Y:S01]  /*11810*/  @!P4 LOP3.LUT R13, R20, 0xfffffffe, RZ, 0xc0, !PT ;  /* 0xfffffffe140dc812 */ /* 0x008fe200078ec0ff */
        /* <DEDUP_REMOVED lines=34> */
.L_x_1610:
        /* <DEDUP_REMOVED lines=50> */
.L_x_1613:
        /* <DEDUP_REMOVED lines=10> */
.L_x_4965:


//--------------------- .text._ZN7cutlass13device_kernelIN5flash19enable_sm80_to_sm89INS1_16FlashAttnFwdSm80INS1_25CollectiveMainloopFwdSm80ILi8ELi2ELb0EN4cute5tupleIJNS5_1CILi128EEENS7_ILi64EEENS7_ILi192EEEEEELi192ENS_10bfloat16_tEfNS_4arch4Sm80ELb0ELb1ELb1ELb1ELb0ELb0ELb1ELb1EEENS1_21CollectiveEpilogueFwdINS6_IJS8_SA_S9_EEENS6_IJNS7_ILi1EEESI_SI_EEESC_SE_Li256ELb1ELb1ELb1ELb0EEENS1_36VarlenDynamicPersistentTileSchedulerILi128ELi64ELi256ELi256ELb1ELb1ELb0ELb1ELb0ELb1EEEEEEEEEvNT_6ParamsE --------------------------
	.section	.text._ZN7cutlass13device_kernelIN5flash19enable_sm80_to_sm89INS1_16FlashAttnFwdSm80INS1_25CollectiveMainloopFwdSm80ILi8ELi2ELb0EN4cute5tupleIJNS5_1CILi128EEENS7_ILi64EEENS7_ILi192EEEEEELi192ENS_10bfloat16_tEfNS_4arch4Sm80ELb0ELb1ELb1ELb1ELb0ELb0ELb1ELb1EEENS1_21CollectiveEpilogueFwdINS6_IJS8_SA_S9_EEENS6_IJNS7_ILi1EEESI_SI_EEESC_SE_Li256ELb1ELb1ELb1ELb0EEENS1_36VarlenDynamicPersistentTileSchedulerILi128ELi64ELi256ELi256ELb1ELb1ELb0ELb1ELb0ELb1EEEEEEEEEvNT_6ParamsE,"ax",@progbits
	.sectioninfo	@"SHI_REGISTERS=255"
	.align	128
.text._ZN7cutlass13device_kernelIN5flash19enable_sm80_to_sm89INS1_16FlashAttnFwdSm80INS1_25CollectiveMainloopFwdSm80ILi8ELi2ELb0EN4cute5tupleIJNS5_1CILi128EEENS7_ILi64EEENS7_ILi192EEEEEELi192ENS_10bfloat16_tEfNS_4arch4Sm80ELb0ELb1ELb1ELb1ELb0ELb0ELb1ELb1EEENS1_21CollectiveEpilogueFwdINS6_IJS8_SA_S9_EEENS6_IJNS7_ILi1EEESI_SI_EEESC_SE_Li256ELb1ELb1ELb1ELb0EEENS1_36VarlenDynamicPersistentTileSchedulerILi128ELi64ELi256ELi256ELb1ELb1ELb0ELb1ELb0ELb1EEEEEEEEEvNT_6ParamsE:
        .type           _ZN7cutlass13device_kernelIN5flash19enable_sm80_to_sm89INS1_16FlashAttnFwdSm80INS1_25CollectiveMainloopFwdSm80ILi8ELi2ELb0EN4cute5tupleIJNS5_1CILi128EEENS7_ILi64EEENS7_ILi192EEEEEELi192ENS_10bfloat16_tEfNS_4arch4Sm80ELb0ELb1ELb1ELb1ELb0ELb0ELb1ELb1EEENS1_21CollectiveEpilogueFwdINS6_IJS8_SA_S9_EEENS6_IJNS7_ILi1EEESI_SI_EEESC_SE_Li256ELb1ELb1ELb1ELb0EEENS1_36VarlenDynamicPersistentTileSchedulerILi128ELi64ELi256ELi256ELb1ELb1ELb0ELb1ELb0ELb1EEEEEEEEEvNT_6ParamsE,@function
        .size           _ZN7cutlass13device_kernelIN5flash19enable_sm80_to_sm89INS1_16FlashAttnFwdSm80INS1_25CollectiveMainloopFwdSm80ILi8ELi2ELb0EN4cute5tupleIJNS5_1CILi128EEENS7_ILi64EEENS7_ILi192EEEEEELi192ENS_10bfloat16_tEfNS_4arch4Sm80ELb0ELb1ELb1ELb1ELb0ELb0ELb1ELb1EEENS1_21CollectiveEpilogueFwdINS6_IJS8_SA_S9_EEENS6_IJNS7_ILi1EEESI_SI_EEESC_SE_Li256ELb1ELb1ELb1ELb0EEENS1_36VarlenDynamicPersistentTileSchedulerILi128ELi64ELi256ELi256ELb1ELb1ELb0ELb1ELb0ELb1EEEEEEEEEvNT_6ParamsE,(.L_x_4966 - _ZN7cutlass13device_kernelIN5flash19enable_sm80_to_sm89INS1_16FlashAttnFwdSm80INS1_25CollectiveMainloopFwdSm80ILi8ELi2ELb0EN4cute5tupleIJNS5_1CILi128EEENS7_ILi64EEENS7_ILi192EEEEEELi192ENS_10bfloat16_tEfNS_4arch4Sm80ELb0ELb1ELb1ELb1ELb0ELb0ELb1ELb1EEENS1_21CollectiveEpilogueFwdINS6_IJS8_SA_S9_EEENS6_IJNS7_ILi1EEESI_SI_EEESC_SE_Li256ELb1ELb1ELb1ELb0EEENS1_36VarlenDynamicPersistentTileSchedulerILi128ELi64ELi256ELi256ELb1ELb1ELb0ELb1ELb0ELb1EEEEEEEEEvNT_6ParamsE)
        .other          _ZN7cutlass13device_kernelIN5flash19enable_sm80_to_sm89INS1_16FlashAttnFwdSm80INS1_25CollectiveMainloopFwdSm80ILi8ELi2ELb0EN4cute5tupleIJNS5_1CILi128EEENS7_ILi64EEENS7_ILi192EEEEEELi192ENS_10bfloat16_tEfNS_4arch4Sm80ELb0ELb1ELb1ELb1ELb0ELb0ELb1ELb1EEENS1_21CollectiveEpilogueFwdINS6_IJS8_SA_S9_EEENS6_IJNS7_ILi1EEESI_SI_EEESC_SE_Li256ELb1ELb1ELb1ELb0EEENS1_36VarlenDynamicPersistentTileSchedulerILi128ELi64ELi256ELi256ELb1ELb1ELb0ELb1ELb0ELb1EEEEEEEEEvNT_6ParamsE,@"STO_CUDA_ENTRY STV_DEFAULT"
_ZN7cutlass13device_kernelIN5flash19enable_sm80_to_sm89INS1_16FlashAttnFwdSm80INS1_25CollectiveMainloopFwdSm80ILi8ELi2ELb0EN4cute5tupleIJNS5_1CILi128EEENS7_ILi64EEENS7_ILi192EEEEEELi192ENS_10bfloat16_tEfNS_4arch4Sm80ELb0ELb1ELb1ELb1ELb0ELb0ELb1ELb1EEENS1_21CollectiveEpilogueFwdINS6_IJS8_SA_S9_EEENS6_IJNS7_ILi1EEESI_SI_EEESC_SE_Li256ELb1ELb1ELb1ELb0EEENS1_36VarlenDynamicPersistentTileSchedulerILi128ELi64ELi256ELi256ELb1ELb1ELb0ELb1ELb0ELb1EEEEEEEEEvNT_6ParamsE:
        /* <DEDUP_REMOVED lines=52> */
.L_x_1619:
        /* <DEDUP_REMOVED lines=16> */
.L_x_1762:
        /* <DEDUP_REMOVED lines=16> */
.L_x_1763:
[----:B---3--:R-:W-:-:S05]  /*0540*/  IMAD R0, R0, c[0x0][0x538], RZ ;  /* 0x00014e0000007a24 */ /* 0x008fca00078e02ff */
[----:B------:R-:W-:-:S04]  /*0550*/  IADD3 R6, R0, R6, RZ ;  /* 0x0000000600067210 */ /* 0x000fc80007ffe0ff */
[----:B------:R-:W-:-:S13]  /*0560*/  ISETP.GT.AND P0, PT, R6, UR4, PT ;  /* 0x0000000406007c0c */ /* 0x000fda000bf04270 */
[----:B-12---:R-:W-:Y:S05]  /*0570*/  @!P0 BRA `(.L_x_1619) ;  /* 0xfffffdc000008947 */ /* 0x006fea000383ffff */
.L_x_1615:
[----:B------:R-:W-:-:S05]  /*0580*/  IADD3 R11, -R0, R6, RZ ;  /* 0x00000006000b7210 */ /* 0x000fca0007ffe1ff */
[----:B------:R-:W-:-:S05]  /*0590*/  IMAD R0, R4, c[0x0][0x538], R11 ;  /* 0x00014e0004007a24 */ /* 0x000fca00078e020b */
[----:B------:R-:W-:Y:S01]  /*05a0*/  ISETP.GT.AND P0, PT, R0, UR4, PT ;  /* 0x0000000400007c0c */ /* 0x000fe2000bf04270 */
[----:B------:R-:W-:-:S12]  /*05b0*/  BRA.DIV ~URZ, `(.L_x_1620) ;  /* 0x00014b727f007947 */ /* 0x000fd8000b800000 */
[----:B------:R-:W-:-:S04]  /*05c0*/  VOTE.ANY R10, PT, !P0 ;  /* 0x00000000000a7806 */ /* 0x000fc800040e0100 */
.L_x_1764:
[----:B------:R-:W1:Y:S02]  /*05d0*/  POPC R6, R10 ;  /* 0x0000000a00067309 */ /* 0x000e640000000000 */
[----:B-12---:R-:W-:Y:S01]  /*05e0*/  IADD3 R231, R6, R7, RZ ;  /* 0x0000000706e77210 */ /* 0x006fe20007ffe0ff */
[----:B------:R-:W-:Y:S05]  /*05f0*/  BRA.DIV ~URZ, `(.L_x_1621) ;  /* 0x00014b827f007947 */ /* 0x000fea000b800000 */
[----:B------:R1:W2:Y:S01]  /*0600*/  SHFL.IDX PT, R229, R9, R6, 0x1f ;  /* 0x00001f0609e57589 */ /* 0x0002a200000e0000 */
[----:B------:R-:W-:-:S03]  /*0610*/  MOV R7, RZ ;  /* 0x000000ff00077202 */ /* 0x000fc60000000f00 */
[----:B------:R1:W3:Y:S04]  /*0620*/  SHFL.IDX PT, R9, R8, R6, 0x1f ;  /* 0x00001f0608097589 */ /* 0x0002e800000e0000 */
.L_x_1765:
[----:B------:R-:W-:Y:S01]  /*0630*/  ISETP.NE.AND P0, PT, R10, RZ, PT ;  /* 0x000000ff0a00720c */ /* 0x000fe20003f05270 */
[----:B------:R-:W-:-:S12]  /*0640*/  BSSY B0, `(.L_x_1622) ;  /* 0x0000005000007945 */ /* 0x000fd80003800000 */
[----:B------:R-:W-:Y:S05]  /*0650*/  @!P0 BRA `(.L_x_1623) ;  /* 0x0000003000008947 */ /* 0x000fea0003800000 */
[----:B------:R-:W-:Y:S01]  /*0660*/  IADD3 R3, R6, -0x1, RZ ;  /* 0xffffffff06037810 */ /* 0x000fe20007ffe0ff */
[----:B------:R-:W-:Y:S05]  /*0670*/  BRA.DIV ~URZ, `(.L_x_1624) ;  /* 0x00014be27f007947 */ /* 0x000fea000b800000 */
[----:B------:R4:W1:Y:S02]  /*0680*/  SHFL.IDX PT, R7, R4, R3, 0x1f ;  /* 0x00001f0304077589 */ /* 0x00086400000e0000 */
.L_x_1623:
[----:B------:R-:W-:Y:S05]  /*0690*/  BSYNC B0 ;  /* 0x0000000000007941 */ /* 0x000fea0003800000 */
.L_x_1622:
        /* <DEDUP_REMOVED lines=67> */
.L_x_1626:
        /* <DEDUP_REMOVED lines=68> */
.L_x_1627:
[----:B------:R-:W-:Y:S05]  /*0f10*/  BSYNC B0 ;  /* 0x0000000000007941 */ /* 0x000fea0003800000 */
.L_x_1625:
[----:B------:R-:W-:-:S04]  /*0f20*/  LOP3.LUT R0, RZ, R0, RZ, 0x33, !PT ;  /* 0x00000000ff007212 */ /* 0x000fc800078e33ff */
[----:B------:R-:W-:Y:S01]  /*0f30*/  IADD3 R229, R0, R229, RZ ;  /* 0x000000e500e57210 */ /* 0x000fe20007ffe0ff */
[----:B------:R-:W-:Y:S05]  /*0f40*/  BRA `(.L_x_1628) ;  /* 0x0000004000007947 */ /* 0x000fea0003800000 */
.L_x_1616:
[----:B--2---:R-:W-:Y:S01]  /*0f50*/  IMAD.MOV.U32 R229, RZ, RZ, RZ ;  /* 0x000000ffffe57224 */ /* 0x004fe200078e00ff */
[----:B------:R-:W-:Y:S01]  /*0f60*/  MOV R230, RZ ;  /* 0x000000ff00e67202 */ /* 0x000fe20000000f00 */
[----:B------:R-:W-:Y:S01]  /*0f70*/  IMAD.U32 R228, RZ, RZ, UR4 ;  /* 0x00000004ffe47e24 */ /* 0x000fe2000f8e00ff */
[----:B------:R-:W-:Y:S02]  /*0f80*/  MOV R231, c[0x0][0x53c] ;  /* 0x00014f0000e77a02 */ /* 0x000fe40000000f00 */
.L_x_1628:
[----:B------:R-:W-:Y:S01]  /*0f90*/  ISETP.NE.AND P0, PT, R12, RZ, PT ;  /* 0x000000ff0c00720c */ /* 0x000fe20003f05270 */
[----:B------:R-:W-:-:S12]  /*0fa0*/  WARPSYNC 0xffffffff ;  /* 0xffffffff00007948 */ /* 0x000fd80003800000 */
[----:B------:R1:W-:Y:S04]  /*0fb0*/  @!P0 STS.128 [0x24100], R228 ;  /* 0x024100e4ff008388 */ /* 0x0003e80000000c00 */
[----:B------:R-:W-:Y:S06]  /*0fc0*/  BAR.ARV 0x5, 0x100 ;  /* 0x0144000000007b1d */ /* 0x000fec0000002000 */
.L_x_1614:
[----:B-12---:R-:W-:-:S13]  /*0fd0*/  ISETP.GE.AND P0, PT, R231, c[0x0][0x53c], PT ;  /* 0x00014f00e7007a0c */ /* 0x006fda0003f06270 */
[----:B------:R-:W-:Y:S05]  /*0fe0*/  @P0 EXIT ;  /* 0x000000000000094d */ /* 0x000fea0003800000 */
[----:B------:R-:W1:Y:S02]  /*0ff0*/  S2R R14, SR_TID.X ;  /* 0x00000000000e7919 */ /* 0x000e640000002100 */
[----:B-1----:R-:W-:-:S04]  /*1000*/  SHF.R.S32.HI R7, RZ, 0x1f, R14 ;  /* 0x0000001fff077819 */ /* 0x002fc8000001140e */
[CC--:B------:R-:W-:Y:S02]  /*1010*/  LEA.HI R12, R7.reuse, R14.reuse, RZ, 0x2 ;  /* 0x0000000e070c7211 */ /* 0x0c0fe400078f10ff */
[----:B------:R-:W-:Y:S02]  /*1020*/  LEA.HI R3, R7, R14, RZ, 0x4 ;  /* 0x0000000e07037211 */ /* 0x000fe400078f20ff */
[--C-:B------:R-:W-:Y:S02]  /*1030*/  SHF.R.S32.HI R8, RZ, 0x2, R12.reuse ;  /* 0x00000002ff087819 */ /* 0x100fe4000001140c */
[----:B------:R-:W-:Y:S02]  /*1040*/  SHF.R.S32.HI R0, RZ, 0x1f, R12 ;  /* 0x0000001fff007819 */ /* 0x000fe4000001140c */
        /* <DEDUP_REMOVED lines=12> */
[CC--:B------:R-:W-:Y:S01]  /*1110*/  LEA.HI R3, R7.reuse, R14.reuse, RZ, 0x6 ;  /* 0x0000000e07037211 */ /* 0x0c0fe200078f30ff */
[----:B------:R-:W-:Y:S01]  /*1120*/  IMAD.IADD R9, R14, 0x1, -R4 ;  /* 0x000000010e097824 */ /* 0x000fe200078e0a04 */
[----:B------:R-:W-:Y:S01]  /*1130*/  LEA.HI R7, R7, R14, RZ, 0x5 ;  /* 0x0000000e07077211 */ /* 0x000fe200078f28ff */
[----:B------:R-:W-:Y:S01]  /*1140*/  IMAD.SHL.U32 R0, R251, 0x40, RZ ;  /* 0x00000040fb007824 */ /* 0x000fe200078e00ff */
[----:B------:R-:W-:Y:S01]  /*1150*/  SHF.R.S32.HI R4, RZ, 0x1f, R2 ;  /* 0x0000001fff047819 */ /* 0x000fe20000011402 */
[----:B------:R-:W-:Y:S02]  /*1160*/  IMAD.SHL.U32 R3, R3, 0x8, RZ ;  /* 0x0000000803037824 */ /* 0x000fe400078e00ff */
[----:B------:R-:W-:Y:S01]  /*1170*/  IMAD.SHL.U32 R210, R9, 0x8, RZ ;  /* 0x0000000809d27824 */ /* 0x000fe200078e00ff */
[----:B------:R-:W-:-:S02]  /*1180*/  LEA.HI R11, R4, R2, RZ, 0x3 ;  /* 0x00000002040b7211 */ /* 0x000fc400078f18ff */
[----:B------:R-:W-:Y:S02]  /*1190*/  LOP3.LUT R0, R0, 0x1c0, RZ, 0xc0, !PT ;  /* 0x000001c000007812 */ /* 0x000fe400078ec0ff */
[----:B------:R-:W-:Y:S02]  /*11a0*/  LOP3.LUT R6, R3, 0x7ffffe00, RZ, 0xc0, !PT ;  /* 0x7ffffe0003067812 */ /* 0x000fe400078ec0ff */
[----:B------:R-:W-:Y:S02]  /*11b0*/  LOP3.LUT R4, R11, 0xfffffff8, RZ, 0xc0, !PT ;  /* 0xfffffff80b047812 */ /* 0x000fe400078ec0ff */
[----:B------:R-:W-:Y:S02]  /*11c0*/  SHF.R.U32.HI R5, RZ, 0x3, R0 ;  /* 0x00000003ff057819 */ /* 0x000fe40000011600 */
[----:B------:R-:W-:Y:S01]  /*11d0*/  LOP3.LUT R3, R0, 0x38, R210, 0xf8, !PT ;  /* 0x0000003800037812 */ /* 0x000fe200078ef8d2 */
[----:B------:R-:W-:Y:S01]  /*11e0*/  IMAD.SHL.U32 R0, R9, 0x40, RZ ;  /* 0x0000004009007824 */ /* 0x000fe200078e00ff */
[----:B------:R-:W-:Y:S01]  /*11f0*/  IADD3 R209, R210, 0x40, RZ ;  /* 0x00000040d2d17810 */ /* 0x000fe20007ffe0ff */
[----:B------:R-:W-:Y:S01]  /*1200*/  IMAD.IADD R9, R2, 0x1, -R4 ;  /* 0x0000000102097824 */ /* 0x000fe200078e0a04 */
[----:B------:R-:W-:-:S02]  /*1210*/  LOP3.LUT R2, R7, 0xffffffe0, RZ, 0xc0, !PT ;  /* 0xffffffe007027812 */ /* 0x000fc400078ec0ff */
[----:B------:R-:W-:Y:S02]  /*1220*/  LOP3.LUT R0, R0, 0x1c0, RZ, 0xc0, !PT ;  /* 0x000001c000007812 */ /* 0x000fe400078ec0ff */
[----:B------:R-:W-:Y:S01]  /*1230*/  LOP3.LUT R227, R6, R3, R5, 0xf6, !PT ;  /* 0x0000000306e37212 */ /* 0x000fe200078ef605 */
[----:B------:R-:W-:Y:S01]  /*1240*/  IMAD.IADD R15, R14, 0x1, -R2 ;  /* 0x000000010e0f7824 */ /* 0x000fe200078e0a02 */
[----:B------:R-:W-:Y:S02]  /*1250*/  LOP3.LUT R4, R0, 0x8, R10, 0xf8, !PT ;  /* 0x0000000800047812 */ /* 0x000fe400078ef80a */
[----:B------:R-:W-:Y:S01]  /*1260*/  SHF.R.U32.HI R3, RZ, 0x3, R0 ;  /* 0x00000003ff037819 */ /* 0x000fe20000011600 */
[----:B------:R-:W-:Y:S01]  /*1270*/  IMAD.SHL.U32 R227, R227, 0x2, RZ ;  /* 0x00000002e3e37824 */ /* 0x000fe200078e00ff */
[--C-:B------:R-:W-:Y:S02]  /*1280*/  SHF.R.S32.HI R6, RZ, 0x5, R7.reuse ;  /* 0x00000005ff067819 */ /* 0x100fe40000011407 */
[----:B------:R-:W-:Y:S01]  /*1290*/  SHF.R.S32.HI R0, RZ, 0x1f, R7 ;  /* 0x0000001fff007819 */ /* 0x000fe20000011407 */
[----:B------:R-:W-:Y:S01]  /*12a0*/  IMAD.SHL.U32 R7, R13, 0x8, RZ ;  /* 0x000000080d077824 */ /* 0x000fe200078e00ff */
[----:B------:R-:W-:-:S02]  /*12b0*/  LOP3.LUT R2, R12, 0xfffffffc, RZ, 0xc0, !PT ;  /* 0xfffffffc0c027812 */ /* 0x000fc400078ec0ff */
[----:B------:R-:W-:Y:S02]  /*12c0*/  LOP3.LUT R12, R4, R3, RZ, 0x3c, !PT ;  /* 0x00000003040c7212 */ /* 0x000fe400078e3cff */
[----:B------:R-:W-:Y:S01]  /*12d0*/  LEA.HI R0, R0, R6, RZ, 0x3 ;  /* 0x0000000600007211 */ /* 0x000fe200078f18ff */
[----:B------:R-:W-:Y:S01]  /*12e0*/  IMAD.IADD R4, R14, 0x1, -R2 ;  /* 0x000000010e047824 */ /* 0x000fe200078e0a02 */
[----:B------:R-:W-:Y:S01]  /*12f0*/  SHF.R.S32.HI R10, RZ, 0x1f, R15 ;  /* 0x0000001fff0a7819 */ /* 0x000fe2000001140f */
[----:B------:R-:W-:Y:S01]  /*1300*/  IMAD.SHL.U32 R2, R9, 0x40, RZ ;  /* 0x0000004009027824 */ /* 0x000fe200078e00ff */
[----:B------:R-:W-:Y:S02]  /*1310*/  LOP3.LUT R0, R0, 0xffffff8, RZ, 0xc0, !PT ;  /* 0x0ffffff800007812 */ /* 0x000fe400078ec0ff */
[----:B------:R-:W-:Y:S02]  /*1320*/  LEA.HI R10, R10, R15, RZ, 0x2 ;  /* 0x0000000f0a0a7211 */ /* 0x000fe400078f10ff */
[----:B------:R-:W-:Y:S01]  /*1330*/  LOP3.LUT R2, R2, 0x1c0, RZ, 0xc0, !PT ;  /* 0x000001c002027812 */ /* 0x000fe200078ec0ff */
[----:B------:R-:W-:Y:S01]  /*1340*/  IMAD.IADD R3, R6, 0x1, -R0 ;  /* 0x0000000106037824 */ /* 0x000fe200078e0a00 */
[----:B------:R-:W-:-:S02]  /*1350*/  SHF.R.S32.HI R0, RZ, 0x2, R10 ;  /* 0x00000002ff007819 */ /* 0x000fc4000001140a */
[----:B------:R-:W-:Y:S02]  /*1360*/  LOP3.LUT R7, R2, 0x8, R7, 0xf8, !PT ;  /* 0x0000000802077812 */ /* 0x000fe400078ef807 */
[----:B------:R-:W-:Y:S01]  /*1370*/  SHF.R.U32.HI R2, RZ, 0x3, R2 ;  /* 0x00000003ff027819 */ /* 0x000fe20000011602 */
[----:B------:R-:W-:Y:S01]  /*1380*/  IMAD R14, R3, 0x10, R0 ;  /* 0x00000010030e7824 */ /* 0x000fe200078e0200 */
[----:B------:R-:W-:Y:S01]  /*1390*/  LOP3.LUT R5, R8, 0x1, RZ, 0xc0, !PT ;  /* 0x0000000108057812 */ /* 0x000fe200078ec0ff */
[----:B------:R-:W-:Y:S01]  /*13a0*/  IMAD.SHL.U32 R3, R6, 0x400, RZ ;  /* 0x0000040006037824 */ /* 0x000fe200078e00ff */
[----:B------:R-:W-:Y:S02]  /*13b0*/  LEA.HI R0, R4, R4, RZ, 0x1 ;  /* 0x0000000404007211 */ /* 0x000fe400078f08ff */
[----:B------:R-:W-:Y:S01]  /*13c0*/  LOP3.LUT R7, R7, R2, RZ, 0x3c, !PT ;  /* 0x0000000207077212 */ /* 0x000fe200078e3cff */
[----:B------:R-:W-:Y:S01]  /*13d0*/  IMAD.SHL.U32 R2, R8, 0x40, RZ ;  /* 0x0000004008027824 */ /* 0x000fe200078e00ff */
[----:B------:R-:W-:Y:S01]  /*13e0*/  ISETP.NE.U32.AND P3, PT, R5, 0x1, PT ;  /* 0x000000010500780c */ /* 0x000fe20003f65070 */
[----:B------:R-:W-:Y:S01]  /*13f0*/  IMAD R5, R4, 0x2, R3 ;  /* 0x0000000204057824 */ /* 0x000fe200078e0203 */
[----:B------:R-:W-:Y:S01]  /*1400*/  LOP3.LUT R0, R0, 0x1ffffffe, RZ, 0xc0, !PT ;  /* 0x1ffffffe00007812 */ /* 0x000fe200078ec0ff */
[----:B------:R-:W-:Y:S01]  /*1410*/  STL [R1+0x30], R14 ;  /* 0x0000300e01007387 */ /* 0x000fe20000100800 */
[----:B------:R-:W-:-:S02]  /*1420*/  LOP3.LUT R6, R2, 0x1c0, RZ, 0xc0, !PT ;  /* 0x000001c002067812 */ /* 0x000fc400078ec0ff */
[----:B------:R-:W-:Y:S01]  /*1430*/  R2P PR, R8, 0x6 ;  /* 0x0000000608007804 */ /* 0x000fe20000000000 */
[----:B------:R-:W-:Y:S01]  /*1440*/  IMAD.SHL.U32 R8, R11, 0x40, RZ ;  /* 0x000000400b087824 */ /* 0x000fe200078e00ff */
[----:B------:R-:W-:Y:S01]  /*1450*/  LOP3.LUT P0, RZ, R9, 0x2, RZ, 0xc0, !PT ;  /* 0x0000000209ff7812 */ /* 0x000fe2000780c0ff */
[----:B------:R-:W-:Y:S01]  /*1460*/  IMAD.IADD R233, R4, 0x1, -R0 ;  /* 0x0000000104e97824 */ /* 0x000fe200078e0a00 */
[----:B------:R-:W-:Y:S01]  /*1470*/  LEA.HI R4, R6, R6, RZ, 0x1d ;  /* 0x0000000606047211 */ /* 0x000fe200078fe8ff */
[----:B------:R-:W-:Y:S01]  /*1480*/  IMAD R0, R13, 0x200, R12 ;  /* 0x000002000d007824 */ /* 0x000fe200078e020c */
[----:B------:R-:W-:Y:S01]  /*1490*/  LOP3.LUT R2, R8, 0xfffffe00, RZ, 0xc0, !PT ;  /* 0xfffffe0008027812 */ /* 0x000fe200078ec0ff */
[----:B------:R-:W-:Y:S01]  /*14a0*/  IMAD R233, R233, 0x8, R14 ;  /* 0x00000008e9e97824 */ /* 0x000fe200078e020e */
[----:B------:R-:W-:Y:S01]  /*14b0*/  LOP3.LUT P4, RZ, R9, 0x4, RZ, 0xc0, !PT ;  /* 0x0000000409ff7812 */ /* 0x000fe2000788c0ff */
[----:B------:R-:W-:Y:S01]  /*14c0*/  IMAD.IADD R8, R5, 0x1, R4 ;  /* 0x0000000105087824 */ /* 0x000fe200078e0204 */
[----:B------:R-:W-:Y:S01]  /*14d0*/  LOP3.LUT R5, R10, 0x7ffffffc, RZ, 0xc0, !PT ;  /* 0x7ffffffc0a057812 */ /* 0x000fe200078ec0ff */
[----:B------:R-:W-:Y:S01]  /*14e0*/  IMAD.MOV.U32 R4, RZ, RZ, 0x20 ;  /* 0x00000020ff047424 */ /* 0x000fe200078e00ff */
[CC--:B------:R-:W-:Y:S01]  /*14f0*/  IADD3 R3, R7.reuse, R2.reuse, R3 ;  /* 0x0000000207037210 */ /* 0x0c0fe20007ffe003 */
[----:B------:R-:W-:Y:S01]  /*1500*/  IMAD.MOV.U32 R9, RZ, RZ, 0x40 ;  /* 0x00000040ff097424 */ /* 0x000fe200078e00ff */
[----:B------:R-:W-:Y:S01]  /*1510*/  LOP3.LUT R2, R7, R2, RZ, 0xfc, !PT ;  /* 0x0000000207027212 */ /* 0x000fe200078efcff */
[----:B------:R-:W-:Y:S01]  /*1520*/  IMAD.IADD R7, R15, 0x1, -R5 ;  /* 0x000000010f077824 */ /* 0x000fe200078e0a05 */
[----:B------:R-:W-:-:S02]  /*1530*/  SEL R6, R4, 0xffffffe0, !P1 ;  /* 0xffffffe004067807 */ /* 0x000fc40004800000 */
[----:B------:R-:W-:Y:S01]  /*1540*/  LEA R10, R8, 0x80, 0x1 ;  /* 0x00000080080a7811 */ /* 0x000fe200078e08ff */
[----:B------:R-:W-:Y:S01]  /*1550*/  IMAD.SHL.U32 R214, R7, 0x2, RZ ;  /* 0x0000000207d67824 */ /* 0x000fe200078e00ff */
[----:B------:R-:W-:Y:S02]  /*1560*/  SEL R5, R9, 0xffffffc0, !P2 ;  /* 0xffffffc009057807 */ /* 0x000fe40005000000 */
[----:B------:R-:W-:Y:S01]  /*1570*/  SEL R192, R4, 0xffffffe0, !P0 ;  /* 0xffffffe004c07807 */ /* 0x000fe20004000000 */
[C---:B------:R-:W-:Y:S01]  /*1580*/  IMAD.IADD R8, R10.reuse, 0x1, R6 ;  /* 0x000000010a087824 */ /* 0x040fe200078e0206 */
[C---:B------:R-:W-:Y:S01]  /*1590*/  IADD3 R7, R10.reuse, -0x10, RZ ;  /* 0xfffffff00a077810 */ /* 0x040fe20007ffe0ff */
[C---:B------:R-:W-:Y:S01]  /*15a0*/  IMAD.IADD R4, R10.reuse, 0x1, R5 ;  /* 0x000000010a047824 */ /* 0x040fe200078e0205 */
[----:B------:R-:W-:Y:S01]  /*15b0*/  @P3 IADD3 R7, R10, 0x10, RZ ;  /* 0x000000100a073810 */ /* 0x000fe20007ffe0ff */
[----:B------:R-:W-:Y:S01]  /*15c0*/  STL [R1+0x8], R10 ;  /* 0x0000080a01007387 */ /* 0x000fe20000100800 */
[----:B------:R-:W-:-:S02]  /*15d0*/  LEA R194, R2, 0x100, 0x1 ;  /* 0x0000010002c27811 */ /* 0x000fc400078e08ff */
[----:B------:R-:W-:Y:S01]  /*15e0*/  LEA R193, R0, 0xc100, 0x1 ;  /* 0x0000c10000c17811 */ /* 0x000fe200078e08ff */
[----:B------:R1:W-:Y:S01]  /*15f0*/  STL [R1+0x14], R8 ;  /* 0x0000140801007387 */ /* 0x0003e20000100800 */
[----:B------:R-:W-:Y:S01]  /*1600*/  IMAD.IADD R2, R5, 0x1, R7 ;  /* 0x0000000105027824 */ /* 0x000fe200078e0207 */
[----:B------:R-:W-:Y:S02]  /*1610*/  SEL R0, R9, 0xffffffc0, !P4 ;  /* 0xffffffc009007807 */ /* 0x000fe40006000000 */
[----:B------:R2:W-:Y:S01]  /*1620*/  STL [R1+0x24], R4 ;  /* 0x0000240401007387 */ /* 0x0005e20000100800 */
[----:B------:R-:W-:Y:S02]  /*1630*/  LEA R187, R3, 0x18100, 0x1 ;  /* 0x0001810003bb7811 */ /* 0x000fe400078e08ff */
[----:B------:R-:W-:Y:S01]  /*1640*/  IADD3 R232, R210, 0x80, RZ ;  /* 0x00000080d2e87810 */ /* 0x000fe20007ffe0ff */
[----:B------:R-:W-:Y:S01]  /*1650*/  STL [R1+0xc], R7 ;  /* 0x00000c0701007387 */ /* 0x000fe20000100800 */
[----:B------:R-:W-:Y:S01]  /*1660*/  SHF.R.S32.HI R211, RZ, 0x1f, R210 ;  /* 0x0000001fffd37819 */ /* 0x000fe200000114d2 */
[C---:B------:R-:W-:Y:S01]  /*1670*/  IMAD.IADD R188, R187.reuse, 0x1, R192 ;  /* 0x00000001bbbc7824 */ /* 0x040fe200078e02c0 */
[----:B------:R-:W-:Y:S01]  /*1680*/  SHF.R.S32.HI R249, RZ, 0x1f, R209 ;  /* 0x0000001ffff97819 */ /* 0x000fe200000114d1 */
[----:B------:R-:W-:Y:S01]  /*1690*/  IMAD.IADD R190, R187, 0x1, R0 ;  /* 0x00000001bbbe7824 */ /* 0x000fe200078e0200 */
[----:B------:R-:W-:Y:S01]  /*16a0*/  SHF.R.S32.HI R248, RZ, 0x1f, R232 ;  /* 0x0000001ffff87819 */ /* 0x000fe200000114e8 */
[----:B------:R-:W-:Y:S01]  /*16b0*/  IMAD.IADD R195, R0, 0x1, R194 ;  /* 0x0000000100c37824 */ /* 0x000fe200078e02c2 */
[C---:B------:R-:W-:Y:S01]  /*16c0*/  IADD3 R225, R227.reuse, 0x100, RZ ;  /* 0x00000100e3e17810 */ /* 0x040fe20007ffe0ff */
[----:B------:R-:W-:Y:S01]  /*16d0*/  IMAD.IADD R189, R188, 0x1, R0 ;  /* 0x00000001bcbd7824 */ /* 0x000fe200078e0200 */
[----:B------:R-:W-:Y:S01]  /*16e0*/  IADD3 R224, R227, 0xc100, RZ ;  /* 0x0000c100e3e07810 */ /* 0x000fe20007ffe0ff */
[----:B-1----:R-:W-:-:S02]  /*16f0*/  IMAD.IADD R8, R8, 0x1, R5 ;  /* 0x0000000108087824 */ /* 0x002fc400078e0205 */
[----:B--2---:R-:W-:-:S03]  /*1700*/  IMAD.IADD R4, R6, 0x1, R7 ;  /* 0x0000000106047824 */ /* 0x004fc600078e0207 */
[----:B------:R-:W-:Y:S01]  /*1710*/  STL [R1+0x20], R8 ;  /* 0x0000200801007387 */ /* 0x000fe20000100800 */
[----:B------:R-:W-:-:S03]  /*1720*/  IMAD.IADD R3, R4, 0x1, R5 ;  /* 0x0000000104037824 */ /* 0x000fc600078e0205 */
[----:B------:R-:W-:Y:S04]  /*1730*/  STL [R1+0x10], R4 ;  /* 0x0000100401007387 */ /* 0x000fe80000100800 */
[----:B------:R1:W-:Y:S04]  /*1740*/  STL [R1+0x1c], R2 ;  /* 0x00001c0201007387 */ /* 0x0003e80000100800 */
[----:B------:R2:W-:Y:S01]  /*1750*/  STL [R1+0x18], R3 ;  /* 0x0000180301007387 */ /* 0x0005e20000100800 */
[----:B-1----:R-:W-:-:S04]  /*1760*/  IMAD.IADD R2, R192, 0x1, R194 ;  /* 0x00000001c0027824 */ /* 0x002fc800078e02c2 */
[----:B------:R-:W-:-:S05]  /*1770*/  IMAD.IADD R2, R0, 0x1, R2 ;  /* 0x0000000100027824 */ /* 0x000fca00078e0202 */
[----:B------:R2:W-:Y:S02]  /*1780*/  STL [R1+0x28], R2 ;  /* 0x0000280201007387 */ /* 0x0005e40000100800 */
.L_x_1761:
        /* <DEDUP_REMOVED lines=10> */
[----:B--2---:R-:W-:Y:S01]  /*1830*/  IMAD.WIDE R2, R231, R14, c[0x0][0x350] ;  /* 0x0000d400e7027625 */ /* 0x004fe200078e020e */
        /* <DEDUP_REMOVED lines=16> */
.L_x_1629:
[----:B------:R-:W-:-:S04]  /*1940*/  ISETP.NE.U32.AND P0, PT, RZ, c[0x0][0x368], PT ;  /* 0x0000da00ff007a0c */ /* 0x000fc80003f05070 */
[----:B------:R-:W-:-:S13]  /*1950*/  ISETP.NE.AND.EX P0, PT, RZ, c[0x0][0x36c], PT, P0 ;  /* 0x0000db00ff007a0c */ /* 0x000fda0003f05300 */
[----:B------:R-:W-:Y:S05]  /*1960*/  @!P0 BRA `(.L_x_1630) ;  /* 0x0000003000008947 */ /* 0x000fea0003800000 */
[----:B-1----:R-:W-:-:S05]  /*1970*/  IMAD.WIDE R2, R231, R14, c[0x0][0x368] ;  /* 0x0000da00e7027625 */ /* 0x002fca00078e020e */
[----:B------:R1:W5:Y:S01]  /*1980*/  LDG.E R0, [R2.64] ;  /* 0x0000000802007981 */ /* 0x000362000c1e1900 */
[----:B------:R-:W-:Y:S05]  /*1990*/  BRA `(.L_x_1631) ;  /* 0x0000005000007947 */ /* 0x000fea0003800000 */
.L_x_1630:
[----:B------:R-:W-:Y:S01]  /*19a0*/  MOV R0, c[0x0][0x1d0] ;  /* 0x0000740000007a02 */ /* 0x000fe20000000f00 */
[----:B------:R-:W-:Y:S05]  /*19b0*/  @!P4 BRA `(.L_x_1631) ;  /* 0x000000300000c947 */ /* 0x000fea0003800000 */
[----:B-1----:R-:W2:Y:S04]  /*19c0*/  LDG.E R4, [R2.64] ;  /* 0x0000000802047981 */ /* 0x002ea8000c1e1900 */
[----:B------:R-:W2:Y:S02]  /*19d0*/  LDG.E R0, [R2.64+0x4] ;  /* 0x0000040802007981 */ /* 0x000ea4000c1e1900 */
[----:B--2---:R-:W-:-:S03]  /*19e0*/  IADD3 R0, -R4, R0, RZ ;  /* 0x0000000004007210 */ /* 0x004fc60007ffe1ff */
.L_x_1631:
[----:B-1----:R-:W-:Y:S01]  /*19f0*/  IMAD.MOV.U32 R2, RZ, RZ, c[0x0][0x2c4] ;  /* 0x0000b100ff027624 */ /* 0x002fe200078e00ff */
[----:B-----5:R-:W-:Y:S01]  /*1a00*/  IADD3 R13, R11, R10, RZ ;  /* 0x0000000a0b0d7210 */ /* 0x020fe20007ffe0ff */
[----:B------:R-:W-:-:S02]  /*1a10*/  IMAD.IADD R215, R0, 0x1, -R10 ;  /* 0x0000000100d77824 */ /* 0x000fc400078e0a0a */
[----:B------:R-:W-:Y:S01]  /*1a20*/  IMAD.SHL.U32 R226, R229, 0x80, RZ ;  /* 0x00000080e5e27824 */ /* 0x000fe200078e00ff */
[----:B------:R-:W-:Y:S01]  /*1a30*/  ISETP.NE.AND P2, PT, R2, 0x1, PT ;  /* 0x000000010200780c */ /* 0x000fe20003f45270 */
[----:B------:R-:W-:Y:S01]  /*1a40*/  IMAD.MOV.U32 R7, RZ, RZ, c[0x0][0x32c] ;  /* 0x0000cb00ff077624 */ /* 0x000fe200078e00ff */
[----:B------:R-:W-:Y:S02]  /*1a50*/  IADD3 R4, R215, 0x1, -R216 ;  /* 0x00000001d7047810 */ /* 0x000fe40007ffe8d8 */
[----:B------:R-:W-:Y:S02]  /*1a60*/  IADD3 R2, R226, 0x7f, RZ ;  /* 0x0000007fe2027810 */ /* 0x000fe40007ffe0ff */
[----:B------:R-:W-:Y:S01]  /*1a70*/  ISETP.GE.AND P1, PT, R7, 0x1, PT ;  /* 0x000000010700780c */ /* 0x000fe20003f26270 */
[----:B------:R1:W-:Y:S01]  /*1a80*/  STL [R1+0x4], R4 ;  /* 0x0000040401007387 */ /* 0x0003e20000100800 */
[----:B------:R-:W-:-:S05]  /*1a90*/  MOV R0, R2 ;  /* 0x0000000200007202 */ /* 0x000fca0000000f00 */
[----:B------:R-:W-:-:S05]  /*1aa0*/  @P2 IMAD.HI.U32 R3, R2, c[0x0][0x2c8], RZ ;  /* 0x0000b20002032a27 */ /* 0x000fca00078e00ff */
        /* <DEDUP_REMOVED lines=14> */
.L_x_1634:
[----:B------:R-:W-:-:S13]  /*1b90*/  ISETP.NE.AND P0, PT, R7, 0x1, PT ;  /* 0x000000010700780c */ /* 0x000fda0003f05270 */
[----:B------:R-:W-:-:S05]  /*1ba0*/  @P0 IMAD.HI.U32 R0, R2, c[0x0][0x330], RZ ;  /* 0x0000cc0002000a27 */ /* 0x000fca00078e00ff */
[----:B------:R-:W-:Y:S02]  /*1bb0*/  @P0 SHF.R.U32.HI R2, RZ, c[0x0][0x334], R0 ;  /* 0x0000cd00ff020a19 */ /* 0x000fe40000011600 */
.L_x_1635:
[----:B------:R-:W-:Y:S05]  /*1bc0*/  BSYNC B0 ;  /* 0x0000000000007941 */ /* 0x000fea0003800000 */
.L_x_1633:
[----:B------:R-:W-:-:S05]  /*1bd0*/  IMAD R2, R2, R7, c[0x0][0x32c] ;  /* 0x0000cb0002027624 */ /* 0x000fca00078e0207 */
[----:B------:R-:W-:-:S04]  /*1be0*/  IMNMX R3, R3, R2, PT ;  /* 0x0000000203037217 */ /* 0x000fc80003800200 */
.L_x_1632:
[----:B------:R-:W-:Y:S01]  /*1bf0*/  IADD3 R3, R3, 0x3f, RZ ;  /* 0x0000003f03037810 */ /* 0x000fe20007ffe0ff */
[----:B-1----:R-:W-:Y:S01]  /*1c00*/  @P2 IMAD.HI.U32 R4, R226, c[0x0][0x2c8], RZ ;  /* 0x0000b200e2042a27 */ /* 0x002fe200078e00ff */
        /* <DEDUP_REMOVED lines=8> */
[----:B------:R-:W-:Y:S01]  /*1c90*/  IMAD.IADD R0, R250, 0x1, R0 ;  /* 0x00000001fa007824 */ /* 0x000fe200078e0200 */
[----:B------:R-:W-:Y:S02]  /*1ca0*/  SHF.R.S32.HI R3, RZ, 0x6, R3 ;  /* 0x00000006ff037819 */ /* 0x000fe40000011403 */
[----:B------:R-:W-:Y:S02]  /*1cb0*/  SHF.R.S32.HI R4, RZ, 0x6, R2 ;  /* 0x00000006ff047819 */ /* 0x000fe40000011402 */
        /* <DEDUP_REMOVED lines=12> */
.L_x_1638:
[----:B------:R-:W-:-:S13]  /*1d80*/  ISETP.NE.AND P0, PT, R7, 0x1, PT ;  /* 0x000000010700780c */ /* 0x000fda0003f05270 */
[----:B------:R-:W-:-:S05]  /*1d90*/  @P0 IMAD.HI.U32 R3, R0, c[0x0][0x330], RZ ;  /* 0x0000cc0000030a27 */ /* 0x000fca00078e00ff */
[----:B------:R-:W-:Y:S02]  /*1da0*/  @P0 SHF.R.U32.HI R0, RZ, c[0x0][0x334], R3 ;  /* 0x0000cd00ff000a19 */ /* 0x000fe40000011603 */
.L_x_1639:
[----:B------:R-:W-:Y:S05]  /*1db0*/  BSYNC B0 ;  /* 0x0000000000007941 */ /* 0x000fea0003800000 */
.L_x_1637:
[----:B------:R-:W-:-:S05]  /*1dc0*/  IMAD R0, R0, c[0x0][0x32c], RZ ;  /* 0x0000cb0000007a24 */ /* 0x000fca00078e02ff */
[----:B------:R-:W-:-:S04]  /*1dd0*/  IMNMX R2, R2, R0, !PT ;  /* 0x0000000002027217 */ /* 0x000fc80007800200 */
.L_x_1636:
        /* <DEDUP_REMOVED lines=13> */
[----:B------:R1:W-:Y:S02]  /*1eb0*/  STL [R1], R15 ;  /* 0x0000000f01007387 */ /* 0x0003e40000100800 */
[----:B------:R-:W-:Y:S05]  /*1ec0*/  @!P0 BRA `(.L_x_1641) ;  /* 0x000001f000008947 */ /* 0x000fea0003800000 */
[----:B------:R-:W-:Y:S01]  /*1ed0*/  ISETP.NE.AND P0, PT, R252, RZ, PT ;  /* 0x000000fffc00720c */ /* 0x000fe20003f05270 */
[----:B------:R-:W-:-:S03]  /*1ee0*/  IMAD.MOV.U32 R4, RZ, RZ, RZ ;  /* 0x000000ffff047224 */ /* 0x000fc600078e00ff */
[----:B------:R-:W-:-:S04]  /*1ef0*/  SEL R0, R252, c[0x0][0x338], P0 ;  /* 0x0000ce00fc007a07 */ /* 0x000fc80000000000 */
[----:B------:R-:W-:Y:S02]  /*1f00*/  IABS R3, R0 ;  /* 0x0000000000037213 */ /* 0x000fe40000000000 */
[----:B------:R-:W-:Y:S02]  /*1f10*/  IADD3 R6, R0, -0x1, R11 ;  /* 0xffffffff00067810 */ /* 0x000fe40007ffe00b */
[----:B------:R-:W2:Y:S03]  /*1f20*/  I2F.RP R2, R3 ;  /* 0x0000000300027306 */ /* 0x000ea60000209400 */
[----:B------:R-:W-:-:S05]  /*1f30*/  IMAD.IADD R6, R6, 0x1, -R8 ;  /* 0x0000000106067824 */ /* 0x000fca00078e0a08 */
[----:B------:R-:W-:Y:S01]  /*1f40*/  IABS R10, R6 ;  /* 0x00000006000a7213 */ /* 0x000fe20000000000 */
        /* <DEDUP_REMOVED lines=23> */
.L_x_1641:
[----:B------:R-:W-:Y:S05]  /*20c0*/  BSYNC B0 ;  /* 0x0000000000007941 */ /* 0x000fea0003800000 */
.L_x_1640:
[----:B------:R-:W-:Y:S01]  /*20d0*/  IMAD R200, R15, R2, R8 ;  /* 0x000000020fc87224 */ /* 0x000fe200078e0208 */
        /* <DEDUP_REMOVED lines=55> */
[----:B------:R-:W2:Y:S01]  /*2450*/  S2R R3, SR_TID.X ;  /* 0x0000000000037919 */ /* 0x000ea20000002100 */
[----:B------:R-:W-:-:S04]  /*2460*/  ISETP.NE.U32.AND P3, PT, RZ, c[0x0][0x340], PT ;  /* 0x0000d000ff007a0c */ /* 0x000fc80003f65070 */
[----:B------:R-:W-:Y:S02]  /*2470*/  ISETP.NE.AND.EX P3, PT, RZ, c[0x0][0x344], PT, P3 ;  /* 0x0000d100ff007a0c */ /* 0x000fe40003f65330 */
[----:B--2---:R-:W-:-:S04]  /*2480*/  SHF.R.S32.HI R4, RZ, 0x1f, R3 ;  /* 0x0000001fff047819 */ /* 0x004fc80000011403 */
[----:B------:R-:W-:-:S04]  /*2490*/  LEA.HI R4, R4, R3, RZ, 0x3 ;  /* 0x0000000304047211 */ /* 0x000fc800078f18ff */
[----:B------:R-:W-:-:S04]  /*24a0*/  LOP3.LUT R4, R4, 0xfffffff8, RZ, 0xc0, !PT ;  /* 0xfffffff804047812 */ /* 0x000fc800078ec0ff */
[----:B------:R-:W-:Y:S01]  /*24b0*/  IADD3 R4, -R4, R3, RZ ;  /* 0x0000000304047210 */ /* 0x000fe20007ffe1ff */
[----:B------:R-:W-:-:S05]  /*24c0*/  @P3 IMAD.WIDE R2, R231, R14, c[0x0][0x340] ;  /* 0x0000d000e7023625 */ /* 0x000fca00078e020e */
[----:B-1----:R1:W2:Y:S01]  /*24d0*/  @P3 LDG.E R15, [R2.64] ;  /* 0x00000008020f3981 */ /* 0x0022a2000c1e1900 */
[----:B------:R-:W-:Y:S02]  /*24e0*/  SHF.R.S32.HI R0, RZ, 0x1f, R12 ;  /* 0x0000001fff007819 */ /* 0x000fe4000001140c */
[----:B------:R-:W-:Y:S02]  /*24f0*/  SHF.R.S32.HI R14, RZ, 0x1f, R231 ;  /* 0x0000001fff0e7819 */ /* 0x000fe400000114e7 */
[----:B------:R-:W-:Y:S01]  /*2500*/  SEL R8, R231, RZ, !P5 ;  /* 0x000000ffe7087207 */ /* 0x000fe20006800000 */
[----:B------:R-:W-:Y:S01]  /*2510*/  IMAD R0, R0, c[0x0][0x178], RZ ;  /* 0x00005e0000007a24 */ /* 0x000fe200078e02ff */
[----:B------:R-:W-:Y:S02]  /*2520*/  SEL R11, R14, RZ, !P5 ;  /* 0x000000ff0e0b7207 */ /* 0x000fe40006800000 */
[----:B------:R-:W-:Y:S01]  /*2530*/  ISETP.GE.AND P6, PT, R209, c[0x0][0x198], PT ;  /* 0x00006600d1007a0c */ /* 0x000fe20003fc6270 */
[----:B------:R-:W-:Y:S01]  /*2540*/  IMAD R0, R12, c[0x0][0x17c], R0 ;  /* 0x00005f000c007a24 */ /* 0x000fe200078e0200 */
[----:B------:R-:W-:Y:S01]  /*2550*/  ISETP.GE.AND P5, PT, R232, c[0x0][0x198], PT ;  /* 0x00006600e8007a0c */ /* 0x000fe20003fa6270 */
[----:B------:R-:W-:-:S04]  /*2560*/  IMAD R11, R11, c[0x0][0x1c0], RZ ;  /* 0x000070000b0b7a24 */ /* 0x000fc800078e02ff */
[----:B------:R-:W-:Y:S01]  /*2570*/  IMAD R11, R8, c[0x0][0x1c4], R11 ;  /* 0x00007100080b7a24 */ /* 0x000fe200078e020b */
[----:B-1----:R-:W-:-:S05]  /*2580*/  LEA R2, R4, R251, 0x5 ;  /* 0x000000fb04027211 */ /* 0x002fca00078e28ff */
[----:B------:R-:W-:Y:S02]  /*2590*/  IMAD.IADD R9, R226, 0x1, R2 ;  /* 0x00000001e2097824 */ /* 0x000fe400078e0202 */
[----:B------:R-:W-:-:S03]  /*25a0*/  IMAD.WIDE.U32 R2, R12, c[0x0][0x178], RZ ;  /* 0x00005e000c027a25 */ /* 0x000fc600078e00ff */
[----:B------:R-:W-:Y:S01]  /*25b0*/  MOV R10, R9 ;  /* 0x00000009000a7202 */ /* 0x000fe20000000f00 */
[----:B------:R-:W-:Y:S01]  /*25c0*/  @P2 IMAD.HI.U32 R4, R9, c[0x0][0x2c8], RZ ;  /* 0x0000b20009042a27 */ /* 0x000fe200078e00ff */
[----:B------:R-:W-:Y:S02]  /*25d0*/  IADD3 R3, R3, R0, RZ ;  /* 0x0000000003037210 */ /* 0x000fe40007ffe0ff */
[----:B------:R-:W-:Y:S02]  /*25e0*/  IADD3 R0, P0, R251, R13, RZ ;  /* 0x0000000dfb007210 */ /* 0x000fe40007f1e0ff */
[----:B------:R-:W-:Y:S01]  /*25f0*/  @P2 SHF.R.U32.HI R10, RZ, c[0x0][0x2cc], R4 ;  /* 0x0000b300ff0a2a19 */ /* 0x000fe20000011604 */
[----:B------:R-:W-:Y:S01]  /*2600*/  IMAD.WIDE.U32 R2, R235, c[0x0][0x1b8], R2 ;  /* 0x00006e00eb027a25 */ /* 0x000fe200078e0002 */
[----:B------:R-:W-:-:S03]  /*2610*/  SHF.R.S32.HI R4, RZ, 0x1f, R13 ;  /* 0x0000001fff047819 */ /* 0x000fc6000001140d */
[----:B------:R-:W-:Y:S01]  /*2620*/  IMAD R3, R235, c[0x0][0x1bc], R3 ;  /* 0x00006f00eb037a24 */ /* 0x000fe200078e0203 */
[----:B------:R-:W-:Y:S01]  /*2630*/  LEA.HI.X.SX32 R4, R251, R4, 0x1, P0 ;  /* 0x00000004fb047211 */ /* 0x000fe200000f0eff */
[----:B------:R-:W-:Y:S01]  /*2640*/  IMAD.WIDE.U32 R6, R0, c[0x0][0x1e0], R210 ;  /* 0x0000780000067a25 */ /* 0x000fe200078e00d2 */
[----:B------:R-:W-:-:S03]  /*2650*/  ISETP.GE.AND P0, PT, R210, c[0x0][0x198], PT ;  /* 0x00006600d2007a0c */ /* 0x000fc60003f06270 */
[C---:B------:R-:W-:Y:S02]  /*2660*/  IMAD R13, R4.reuse, c[0x0][0x1e0], RZ ;  /* 0x00007800040d7a24 */ /* 0x040fe400078e02ff */
[----:B------:R-:W-:Y:S02]  /*2670*/  IMAD R12, R4, c[0x0][0x208], RZ ;  /* 0x00008200040c7a24 */ /* 0x000fe400078e02ff */
[----:B------:R-:W-:Y:S01]  /*2680*/  IMAD.WIDE.U32 R2, R8, c[0x0][0x1c0], R2 ;  /* 0x0000700008027a25 */ /* 0x000fe200078e0002 */
[----:B------:R-:W-:-:S03]  /*2690*/  SHF.R.S32.HI R8, RZ, 0x1f, R10 ;  /* 0x0000001fff087819 */ /* 0x000fc6000001140a */
[----:B------:R-:W-:-:S04]  /*26a0*/  IMAD.WIDE.U32 R4, R0, c[0x0][0x208], R210 ;  /* 0x0000820000047a25 */ /* 0x000fc800078e00d2 */
[C---:B------:R-:W-:Y:S02]  /*26b0*/  IMAD R13, R0.reuse, c[0x0][0x1e4], R13 ;  /* 0x00007900000d7a24 */ /* 0x040fe400078e020d */
[----:B------:R-:W-:Y:S02]  /*26c0*/  IMAD R12, R0, c[0x0][0x20c], R12 ;  /* 0x00008300000c7a24 */ /* 0x000fe400078e020c */
[----:B------:R-:W-:Y:S01]  /*26d0*/  IMAD.MOV R0, RZ, RZ, -R10 ;  /* 0x000000ffff007224 */ /* 0x000fe200078e0a0a */
[----:B------:R-:W-:Y:S01]  /*26e0*/  IADD3 R7, R7, R13, RZ ;  /* 0x0000000d07077210 */ /* 0x000fe20007ffe0ff */
[----:B------:R-:W-:Y:S01]  /*26f0*/  IMAD R8, R8, c[0x0][0x1b0], RZ ;  /* 0x00006c0008087a24 */ /* 0x000fe200078e02ff */
[----:B------:R-:W-:Y:S01]  /*2700*/  IADD3 R5, R5, R12, RZ ;  /* 0x0000000c05057210 */ /* 0x000fe20007ffe0ff */
[----:B------:R-:W-:Y:S02]  /*2710*/  IMAD.IADD R3, R3, 0x1, R11 ;  /* 0x0000000103037824 */ /* 0x000fe400078e020b */
[----:B------:R-:W-:-:S02]  /*2720*/  IMAD R0, R0, c[0x0][0x2c4], R9 ;  /* 0x0000b10000007a24 */ /* 0x000fc400078e0209 */
[C---:B------:R-:W-:Y:S02]  /*2730*/  IMAD R8, R10.reuse, c[0x0][0x1b4], R8 ;  /* 0x00006d000a087a24 */ /* 0x040fe400078e0208 */
[----:B------:R-:W-:-:S04]  /*2740*/  IMAD.WIDE.U32 R10, R10, c[0x0][0x1b0], R2 ;  /* 0x00006c000a0a7a25 */ /* 0x000fc800078e0002 */
[----:B------:R-:W-:-:S04]  /*2750*/  IMAD.WIDE.U32 R6, R235, c[0x0][0x1e8], R6 ;  /* 0x00007a00eb067a25 */ /* 0x000fc800078e0006 */
[----:B------:R-:W-:Y:S01]  /*2760*/  IMAD.WIDE.U32 R2, R235, c[0x0][0x210], R4 ;  /* 0x00008400eb027a25 */ /* 0x000fe200078e0004 */
[----:B------:R-:W-:Y:S02]  /*2770*/  SHF.R.S32.HI R4, RZ, 0x1f, R0 ;  /* 0x0000001fff047819 */ /* 0x000fe40000011400 */
[----:B------:R-:W-:Y:S01]  /*2780*/  IADD3 R5, R11, R8, RZ ;  /* 0x000000080b057210 */ /* 0x000fe20007ffe0ff */
[C---:B------:R-:W-:Y:S01]  /*2790*/  IMAD R9, R235.reuse, c[0x0][0x1ec], R7 ;  /* 0x00007b00eb097a24 */ /* 0x040fe200078e0207 */
[----:B------:R-:W-:Y:S01]  /*27a0*/  MOV R8, R6 ;  /* 0x0000000600087202 */ /* 0x000fe20000000f00 */
[----:B------:R-:W-:Y:S01]  /*27b0*/  IMAD R11, R4, c[0x0][0x1a8], RZ ;  /* 0x00006a00040b7a24 */ /* 0x000fe200078e02ff */
[----:B------:R-:W-:Y:S01]  /*27c0*/  MOV R4, R10 ;  /* 0x0000000a00047202 */ /* 0x000fe20000000f00 */
[----:B------:R-:W-:Y:S02]  /*27d0*/  IMAD.MOV.U32 R6, RZ, RZ, R2 ;  /* 0x000000ffff067224 */ /* 0x000fe400078e0002 */
[----:B------:R-:W-:-:S02]  /*27e0*/  IMAD R7, R235, c[0x0][0x214], R3 ;  /* 0x00008500eb077a24 */ /* 0x000fc400078e0203 */
[C---:B------:R-:W-:Y:S02]  /*27f0*/  IMAD R12, R0.reuse, c[0x0][0x1ac], R11 ;  /* 0x00006b00000c7a24 */ /* 0x040fe400078e020b */
[----:B------:R-:W-:Y:S01]  /*2800*/  IMAD.WIDE.U32 R4, R0, c[0x0][0x1a8], R4 ;  /* 0x00006a0000047a25 */ /* 0x000fe200078e0004 */
[----:B--2---:R-:W-:-:S03]  /*2810*/  @P3 MOV R2, R15 ;  /* 0x0000000f00023202 */ /* 0x004fc60000000f00 */
[----:B------:R-:W-:Y:S01]  /*2820*/  @!P3 IMAD.MOV.U32 R2, RZ, RZ, R231 ;  /* 0x000000ffff02b224 */ /* 0x000fe200078e00e7 */
[----:B------:R-:W-:Y:S02]  /*2830*/  @P3 SHF.R.S32.HI R3, RZ, 0x1f, R15 ;  /* 0x0000001fff033819 */ /* 0x000fe4000001140f */
[----:B------:R-:W-:Y:S02]  /*2840*/  @!P3 MOV R3, R14 ;  /* 0x0000000e0003b202 */ /* 0x000fe40000000f00 */
[----:B------:R-:W-:Y:S02]  /*2850*/  SEL R0, R2, RZ, !P4 ;  /* 0x000000ff02007207 */ /* 0x000fe40006000000 */
[----:B------:R-:W-:Y:S02]  /*2860*/  SEL R2, R3, RZ, !P4 ;  /* 0x000000ff03027207 */ /* 0x000fe40006000000 */
[----:B------:R-:W-:Y:S01]  /*2870*/  P2R R14, PR, RZ, 0x1 ;  /* 0x00000001ff0e7803 */ /* 0x000fe20000000000 */
[----:B------:R-:W-:Y:S01]  /*2880*/  IMAD.WIDE.U32 R218, R0, c[0x0][0x1f0], R8 ;  /* 0x00007c0000da7a25 */ /* 0x000fe200078e0008 */
[----:B------:R-:W-:-:S02]  /*2890*/  IADD3 R3, R5, R12, RZ ;  /* 0x0000000c05037210 */ /* 0x000fc40007ffe0ff */
[----:B------:R-:W-:Y:S01]  /*28a0*/  LEA R13, P0, R4, c[0x0][0x160], 0x1 ;  /* 0x00005800040d7a11 */ /* 0x000fe200078008ff */
[----:B------:R-:W-:Y:S01]  /*28b0*/  IMAD R11, R2, c[0x0][0x1f0], RZ ;  /* 0x00007c00020b7a24 */ /* 0x000fe200078e02ff */
[----:B------:R-:W-:Y:S01]  /*28c0*/  ISETP.GE.AND P3, PT, R232, c[0x0][0x1d4], PT ;  /* 0x00007500e8007a0c */ /* 0x000fe20003f66270 */
[----:B------:R-:W-:Y:S01]  /*28d0*/  IMAD R10, R2, c[0x0][0x218], RZ ;  /* 0x00008600020a7a24 */ /* 0x000fe200078e02ff */
[----:B------:R-:W-:Y:S01]  /*28e0*/  LEA.HI.X R9, R4, c[0x0][0x164], R3, 0x1, P0 ;  /* 0x0000590004097a11 */ /* 0x000fe200000f0c03 */
[----:B------:R-:W-:Y:S01]  /*28f0*/  IMAD.WIDE.U32 R220, R0, c[0x0][0x218], R6 ;  /* 0x0000860000dc7a25 */ /* 0x000fe200078e0006 */
[----:B------:R-:W-:-:S03]  /*2900*/  IADD3 R12, R205, -0x1, RZ ;  /* 0xffffffffcd0c7810 */ /* 0x000fc60007ffe0ff */
[C---:B------:R-:W-:Y:S02]  /*2910*/  IMAD R2, R0.reuse, c[0x0][0x1f4], R11 ;  /* 0x00007d0000027a24 */ /* 0x040fe400078e020b */
[----:B------:R-:W-:Y:S02]  /*2920*/  IMAD R0, R0, c[0x0][0x21c], R10 ;  /* 0x0000870000007a24 */ /* 0x000fe400078e020a */
[----:B------:R-:W-:Y:S01]  /*2930*/  IMAD.IADD R10, R251, 0x1, R226 ;  /* 0x00000001fb0a7824 */ /* 0x000fe200078e02e2 */
[----:B------:R-:W-:Y:S02]  /*2940*/  IADD3 R217, R219, R2, RZ ;  /* 0x00000002dbd97210 */ /* 0x000fe40007ffe0ff */
[----:B------:R-:W-:Y:S01]  /*2950*/  IADD3 R222, R221, R0, RZ ;  /* 0x00000000ddde7210 */ /* 0x000fe20007ffe0ff */
[----:B------:R-:W-:Y:S05]  /*2960*/  BRA.DIV ~URZ, `(.L_x_1643) ;  /* 0x000129527f007947 */ /* 0x000fea000b800000 */
[----:B------:R1:W2:Y:S02]  /*2970*/  SHFL.IDX PT, R8, R9, RZ, 0x181f ;  /* 0x00181fff09087589 */ /* 0x0002a400000e0000 */
.L_x_1766:
[----:B------:R-:W-:Y:S05]  /*2980*/  BRA.DIV ~URZ, `(.L_x_1644) ;  /* 0x000129a27f007947 */ /* 0x000fea000b800000 */
[----:B------:R3:W4:Y:S02]  /*2990*/  SHFL.IDX PT, R0, R13, RZ, 0x181f ;  /* 0x00181fff0d007589 */ /* 0x00072400000e0000 */
.L_x_1767:
[----:B------:R-:W-:Y:S01]  /*29a0*/  IMAD R11, R216, c[0x0][0x2c4], RZ ;  /* 0x0000b100d80b7a24 */ /* 0x000fe200078e02ff */
[----:B------:R-:W-:Y:S04]  /*29b0*/  BSSY B0, `(.L_x_1645) ;  /* 0x0000010000007945 */ /* 0x000fe80003800000 */
[----:B------:R-:W-:-:S13]  /*29c0*/  ISETP.GE.AND P0, PT, R10, R11, PT ;  /* 0x0000000b0a00720c */ /* 0x000fda0003f06270 */
[----:B------:R-:W-:Y:S05]  /*29d0*/  @P0 BRA `(.L_x_1646) ;  /* 0x000000d000000947 */ /* 0x000fea0003800000 */
[----:B----4-:R-:W-:Y:S02]  /*29e0*/  LEA R6, P0, R210, R0, 0x1 ;  /* 0x00000000d2067211 */ /* 0x010fe400078008ff */
[----:B------:R-:W-:Y:S02]  /*29f0*/  ISETP.NE.AND P4, PT, R14, RZ, PT ;  /* 0x000000ff0e00720c */ /* 0x000fe40003f85270 */
        /* <DEDUP_REMOVED lines=11> */
.L_x_1646:
[----:B------:R-:W-:Y:S05]  /*2ab0*/  BSYNC B0 ;  /* 0x0000000000007941 */ /* 0x000fea0003800000 */
.L_x_1645:
[----:B------:R-:W-:Y:S05]  /*2ac0*/  BRA.DIV ~URZ, `(.L_x_1647) ;  /* 0x000128c27f007947 */ /* 0x000fea000b800000 */
[----:B--2---:R2:W1:Y:S04]  /*2ad0*/  SHFL.IDX PT, R8, R9, 0x1, 0x181f ;  /* 0x00381f0009087f89 */ /* 0x00446800000e0000 */
[----:B----4-:R2:W4:Y:S02]  /*2ae0*/  SHFL.IDX PT, R0, R13, 0x1, 0x181f ;  /* 0x00381f000d007f89 */ /* 0x01052400000e0000 */
.L_x_1768:
[----:B------:R-:W-:Y:S01]  /*2af0*/  IADD3 R2, R10, 0x20, RZ ;  /* 0x000000200a027810 */ /* 0x000fe20007ffe0ff */
[----:B------:R-:W-:Y:S03]  /*2b00*/  BSSY B0, `(.L_x_1648) ;  /* 0x0000010000007945 */ /* 0x000fe60003800000 */
[----:B------:R-:W-:-:S13]  /*2b10*/  ISETP.GE.AND P0, PT, R2, R11, PT ;  /* 0x0000000b0200720c */ /* 0x000fda0003f06270 */
[----:B------:R-:W-:Y:S05]  /*2b20*/  @P0 BRA `(.L_x_1649) ;  /* 0x000000d000000947 */ /* 0x000fea0003800000 */
[----:B----4-:R-:W-:Y:S02]  /*2b30*/  LEA R6, P0, R210, R0, 0x1 ;  /* 0x00000000d2067211 */ /* 0x010fe400078008ff */
[----:B------:R-:W-:Y:S02]  /*2b40*/  ISETP.NE.AND P4, PT, R14, RZ, PT ;  /* 0x000000ff0e00720c */ /* 0x000fe40003f85270 */
[----:B-1----:R-:W-:Y:S02]  /*2b50*/  LEA.HI.X R7, R210, R8, R211, 0x1, P0 ;  /* 0x00000008d2077211 */ /* 0x002fe400000f0cd3 */
        /* <DEDUP_REMOVED lines=10> */
.L_x_1649:
[----:B------:R-:W-:Y:S05]  /*2c00*/  BSYNC B0 ;  /* 0x0000000000007941 */ /* 0x000fea0003800000 */
.L_x_1648:
[----:B------:R-:W-:Y:S05]  /*2c10*/  BRA.DIV ~URZ, `(.L_x_1650) ;  /* 0x000128327f007947 */ /* 0x000fea000b800000 */
[----:B-1----:R1:W2:Y:S02]  /*2c20*/  SHFL.IDX PT, R8, R9, 0x2, 0x181f ;  /* 0x00581f0009087f89 */ /* 0x0022a400000e0000 */
.L_x_1769:
[----:B------:R-:W-:Y:S05]  /*2c30*/  BRA.DIV ~URZ, `(.L_x_1651) ;  /* 0x000128827f007947 */ /* 0x000fea000b800000 */
[----:B----4-:R4:W1:Y:S02]  /*2c40*/  SHFL.IDX PT, R0, R13, 0x2, 0x181f ;  /* 0x00581f000d007f89 */ /* 0x01086400000e0000 */
.L_x_1770:
[----:B------:R-:W-:Y:S01]  /*2c50*/  IADD3 R2, R10, 0x40, RZ ;  /* 0x000000400a027810 */ /* 0x000fe20007ffe0ff */
[----:B------:R-:W-:Y:S03]  /*2c60*/  BSSY B0, `(.L_x_1652) ;  /* 0x0000010000007945 */ /* 0x000fe60003800000 */
[----:B------:R-:W-:-:S13]  /*2c70*/  ISETP.GE.AND P0, PT, R2, R11, PT ;  /* 0x0000000b0200720c */ /* 0x000fda0003f06270 */
[----:B------:R-:W-:Y:S05]  /*2c80*/  @P0 BRA `(.L_x_1653) ;  /* 0x000000d000000947 */ /* 0x000fea0003800000 */
[----:B-1----:R-:W-:Y:S02]  /*2c90*/  LEA R6, P0, R210, R0, 0x1 ;  /* 0x00000000d2067211 */ /* 0x002fe400078008ff */
        /* <DEDUP_REMOVED lines=12> */
.L_x_1653:
[----:B------:R-:W-:Y:S05]  /*2d60*/  BSYNC B0 ;  /* 0x0000000000007941 */ /* 0x000fea0003800000 */
.L_x_1652:
[----:B------:R-:W-:Y:S05]  /*2d70*/  BRA.DIV ~URZ, `(.L_x_1654) ;  /* 0x000127a27f007947 */ /* 0x000fea000b800000 */
[----:B--2---:R2:W3:Y:S04]  /*2d80*/  SHFL.IDX PT, R8, R9, 0x3, 0x181f ;  /* 0x00781f0009087f89 */ /* 0x0044e800000e0000 */
[----:B-1----:R2:W1:Y:S02]  /*2d90*/  SHFL.IDX PT, R0, R13, 0x3, 0x181f ;  /* 0x00781f000d007f89 */ /* 0x00246400000e0000 */
.L_x_1771:
[----:B------:R-:W-:-:S04]  /*2da0*/  IADD3 R2, R10, 0x60, RZ ;  /* 0x000000600a027810 */ /* 0x000fc80007ffe0ff */
[----:B------:R-:W-:-:S13]  /*2db0*/  ISETP.GE.AND P4, PT, R2, R11, PT ;  /* 0x0000000b0200720c */ /* 0x000fda0003f86270 */
[----:B-1----:R-:W-:-:S04]  /*2dc0*/  @!P4 LEA R6, P0, R210, R0, 0x1 ;  /* 0x00000000d206c211 */ /* 0x002fc800078008ff */
[----:B---3--:R-:W-:Y:S02]  /*2dd0*/  @!P4 LEA.HI.X R7, R210, R8, R211, 0x1, P0 ;  /* 0x00000008d207c211 */ /* 0x008fe400000f0cd3 */
[----:B------:R-:W-:-:S04]  /*2de0*/  @!P4 LEA R4, P0, R209, R0, 0x1 ;  /* 0x00000000d104c211 */ /* 0x000fc800078008ff */
[----:B------:R-:W-:Y:S02]  /*2df0*/  @!P4 LEA.HI.X R5, R209, R8, R249, 0x1, P0 ;  /* 0x00000008d105c211 */ /* 0x000fe400000f0cf9 */
[----:B------:R-:W-:-:S04]  /*2e00*/  @!P4 LEA R2, P0, R232, R0, 0x1 ;  /* 0x00000000e802c211 */ /* 0x000fc800078008ff */
[----:B------:R-:W-:Y:S02]  /*2e10*/  @!P4 LEA.HI.X R3, R232, R8, R248, 0x1, P0 ;  /* 0x00000008e803c211 */ /* 0x000fe400000f0cf8 */
[----:B------:R-:W-:-:S13]  /*2e20*/  ISETP.NE.AND P0, PT, R14, RZ, PT ;  /* 0x000000ff0e00720c */ /* 0x000fda0003f05270 */
[----:B------:R-:W-:Y:S01]  /*2e30*/  @!PT LDS RZ, [RZ] ;  /* 0x00000000fffff984 */ /* 0x000fe20000000800 */
[----:B------:R-:W-:Y:S01]  /*2e40*/  @!PT LDS RZ, [RZ] ;  /* 0x00000000fffff984 */ /* 0x000fe20000000800 */
[----:B------:R-:W-:Y:S01]  /*2e50*/  @!PT LDS RZ, [RZ] ;  /* 0x00000000fffff984 */ /* 0x000fe20000000800 */
[----:B------:R1:W-:Y:S04]  /*2e60*/  @!P4 LDGSTS.E.BYPASS.LTC128B.128 [R227+0x1b100], [R6.64], !P0 ;  /* 0x1b10000006e3cfae */ /* 0x0003e8000c101d48 */
[----:B------:R1:W-:Y:S04]  /*2e70*/  @!P4 LDGSTS.E.BYPASS.LTC128B.128 [R227+0x1f100], [R4.64], !P6 ;  /* 0x1f10000004e3cfae */ /* 0x0003e8000f101d48 */
[----:B------:R1:W-:Y:S04]  /*2e80*/  @!P4 LDGSTS.E.BYPASS.LTC128B.128 [R227+0x23100], [R2.64], !P5 ;  /* 0x2310000002e3cfae */ /* 0x0003e8000e901d48 */
[----:B------:R-:W0:Y:S01]  /*2e90*/  LDGDEPBAR ;  /* 0x00000000000079af */ /* 0x000e220000000000 */
[----:B------:R-:W-:Y:S02]  /*2ea0*/  WARPSYNC 0xffffffff ;  /* 0xffffffff00007948 */ /* 0x000fe40003800000 */
[C---:B------:R-:W-:Y:S01]  /*2eb0*/  IMAD.SHL.U32 R104, R12.reuse, 0x40, RZ ;  /* 0x000000400c687824 */ /* 0x040fe200078e00ff */
[----:B-1----:R-:W-:Y:S01]  /*2ec0*/  SHF.R.S32.HI R7, RZ, 0x1f, R12 ;  /* 0x0000001fff077819 */ /* 0x002fe2000001140c */
[----:B------:R-:W-:Y:S01]  /*2ed0*/  IMAD.WIDE.U32 R2, R12, c[0x0][0x1e0], RZ ;  /* 0x000078000c027a25 */ /* 0x000fe200078e00ff */
[----:B------:R-:W-:Y:S02]  /*2ee0*/  BAR.SYNC.DEFER_BLOCKING 0x0 ;  /* 0x0000000000007b1d */ /* 0x000fe40000010000 */
[----:B------:R-:W-:Y:S01]  /*2ef0*/  IADD3 R4, -R104, R215, -R251 ;  /* 0x000000d768047210 */ /* 0x000fe20007ffe9fb */
[----:B------:R-:W-:Y:S01]  /*2f00*/  IMAD R0, R7, c[0x0][0x1e0], RZ ;  /* 0x0000780007007a24 */ /* 0x000fe200078e02ff */
[----:B------:R-:W-:-:S02]  /*2f10*/  LEA R5, P5, R2, R218, 0x6 ;  /* 0x000000da02057211 */ /* 0x000fc400078a30ff */
[----:B------:R-:W-:Y:S01]  /*2f20*/  ISETP.GE.AND P6, PT, R4, 0x1, PT ;  /* 0x000000010400780c */ /* 0x000fe20003fc6270 */
[----:B------:R-:W-:Y:S01]  /*2f30*/  IMAD R0, R12, c[0x0][0x1e4], R0 ;  /* 0x000079000c007a24 */ /* 0x000fe200078e0200 */
[----:B------:R-:W-:Y:S01]  /*2f40*/  ISETP.GE.AND P4, PT, R4, 0x21, PT ;  /* 0x000000210400780c */ /* 0x000fe20003f86270 */
[----:B------:R-:W-:Y:S01]  /*2f50*/  ULDC.64 UR4, c[0x0][0x208] ;  /* 0x0000820000047ab9 */ /* 0x000fe20000000a00 */
[----:B------:R-:W-:Y:S01]  /*2f60*/  BSSY B0, `(.L_x_1655) ;  /* 0x0000050000007945 */ /* 0x000fe20003800000 */
[----:B------:R-:W-:Y:S01]  /*2f70*/  IMAD.IADD R0, R3, 0x1, R0 ;  /* 0x0000000103007824 */ /* 0x000fe200078e0200 */
[----:B------:R-:W-:Y:S02]  /*2f80*/  USHF.L.U32 UR7, UR4, 0x6, URZ ;  /* 0x0000000604077899 */ /* 0x000fe4000800063f */
[----:B------:R-:W-:Y:S02]  /*2f90*/  UMOV UR6, 0x6 ;  /* 0x0000000600067882 */ /* 0x000fe40000000000 */
[----:B------:R-:W-:Y:S01]  /*2fa0*/  LEA.HI.X R6, R2, R217, R0, 0x6, P5 ;  /* 0x000000d902067211 */ /* 0x000fe200028f3400 */
[----:B------:R-:W-:Y:S01]  /*2fb0*/  IMAD.MOV.U32 R0, RZ, RZ, 0x20 ;  /* 0x00000020ff007424 */ /* 0x000fe200078e00ff */
[----:B------:R-:W-:Y:S01]  /*2fc0*/  USHF.L.U64.HI UR5, UR4, UR6, UR5 ;  /* 0x0000000604057299 */ /* 0x000fe20008010205 */
[----:B------:R-:W-:-:S02]  /*2fd0*/  @P6 LEA R2, P5, R5, c[0x0][0x1c8], 0x1 ;  /* 0x0000720005026a11 */ /* 0x000fc400078a08ff */
[----:B------:R-:W-:Y:S01]  /*2fe0*/  @P6 ISETP.GE.AND P0, PT, R210, c[0x0][0x1d4], PT ;  /* 0x00007500d2006a0c */ /* 0x000fe20003f06270 */
[C---:B--2---:R-:W-:Y:S01]  /*2ff0*/  IMAD.WIDE.U32 R8, R0.reuse, c[0x0][0x1e0], RZ ;  /* 0x0000780000087a25 */ /* 0x044fe200078e00ff */
[----:B------:R-:W-:Y:S02]  /*3000*/  @P6 LEA.HI.X R3, R5, c[0x0][0x1cc], R6, 0x1, P5 ;  /* 0x0000730005036a11 */ /* 0x000fe400028f0c06 */
[----:B------:R-:W-:Y:S01]  /*3010*/  @P6 ISETP.GE.AND P5, PT, R209, c[0x0][0x1d4], PT ;  /* 0x00007500d1006a0c */ /* 0x000fe20003fa6270 */
[----:B------:R-:W-:-:S08]  /*3020*/  IMAD R10, R0, c[0x0][0x1e4], RZ ;  /* 0x00007900000a7a24 */ /* 0x000fd000078e02ff */
[----:B------:R-:W-:Y:S01]  /*3030*/  @!PT LDS RZ, [RZ] ;  /* 0x00000000fffff984 */ /* 0x000fe20000000800 */
[----:B------:R-:W-:Y:S01]  /*3040*/  @!PT LDS RZ, [RZ] ;  /* 0x00000000fffff984 */ /* 0x000fe20000000800 */
[----:B------:R-:W-:Y:S01]  /*3050*/  @!PT LDS RZ, [RZ] ;  /* 0x00000000fffff984 */ /* 0x000fe20000000800 */
[----:B------:R1:W-:Y:S01]  /*3060*/  @P6 LDGSTS.E.BYPASS.LTC128B.128 [R227+0xc100], [R2.64], !P0 ;  /* 0x0c10000002e36fae */ /* 0x0003e2000c101d48 */
[----:B------:R-:W-:Y:S01]  /*3070*/  @P4 IADD3 R5, P0, R5, R8, RZ ;  /* 0x0000000805054210 */ /* 0x000fe20007f1e0ff */
[----:B------:R-:W-:Y:S02]  /*3080*/  IMAD R8, R7, c[0x0][0x208], RZ ;  /* 0x0000820007087a24 */ /* 0x000fe400078e02ff */
[----:B------:R1:W-:Y:S01]  /*3090*/  @P6 LDGSTS.E.BYPASS.LTC128B.128 [R227+0xe100], [R2.64+0x80], !P5 ;  /* 0x0e10008002e36fae */ /* 0x0003e2000e901d48 */
[----:B------:R-:W-:Y:S01]  /*30a0*/  @P4 IADD3.X R9, R6, R9, R10, P0, !PT ;  /* 0x0000000906094210 */ /* 0x000fe200007fe40a */
[----:B------:R-:W-:Y:S01]  /*30b0*/  IMAD.WIDE.U32 R6, R12, c[0x0][0x208], RZ ;  /* 0x000082000c067a25 */ /* 0x000fe200078e00ff */
[----:B------:R-:W-:Y:S01]  /*30c0*/  @P4 ISETP.GE.AND P5, PT, R210, c[0x0][0x1d4], PT ;  /* 0x00007500d2004a0c */ /* 0x000fe20003fa6270 */
[----:B------:R1:W-:Y:S01]  /*30d0*/  @P6 LDGSTS.E.BYPASS.LTC128B.128 [R227+0x10100], [R2.64+0x100], !P3 ;  /* 0x1010010002e36fae */ /* 0x0003e2000d901d48 */
[----:B------:R-:W-:Y:S01]  /*30e0*/  @P4 ISETP.GE.AND P0, PT, R209, c[0x0][0x1d4], PT ;  /* 0x00007500d1004a0c */ /* 0x000fe20003f06270 */
[----:B------:R-:W-:-:S04]  /*30f0*/  IMAD R8, R12, c[0x0][0x20c], R8 ;  /* 0x000083000c087a24 */ /* 0x000fc800078e0208 */
[----:B------:R-:W-:Y:S01]  /*3100*/  IMAD.IADD R7, R7, 0x1, R8 ;  /* 0x0000000107077824 */ /* 0x000fe200078e0208 */
[----:B-1----:R-:W-:-:S04]  /*3110*/  @P4 LEA R2, P6, R5, c[0x0][0x1c8], 0x1 ;  /* 0x0000720005024a11 */ /* 0x002fc800078c08ff */
[----:B------:R-:W-:Y:S02]  /*3120*/  @P4 LEA.HI.X R3, R5, c[0x0][0x1cc], R9, 0x1, P6 ;  /* 0x0000730005034a11 */ /* 0x000fe400030f0c09 */
[----:B------:R-:W-:-:S03]  /*3130*/  LEA R5, P6, R6, R220, 0x6 ;  /* 0x000000dc06057211 */ /* 0x000fc600078c30ff */
[----:B------:R1:W-:Y:S01]  /*3140*/  @P4 LDGSTS.E.BYPASS.LTC128B.128 [R227+0xd100], [R2.64], !P5 ;  /* 0x0d10000002e34fae */ /* 0x0003e2000e901d48 */
[----:B------:R-:W-:Y:S02]  /*3150*/  LEA.HI.X R6, R6, R222, R7, 0x6, P6 ;  /* 0x000000de06067211 */ /* 0x000fe400030f3407 */
[----:B------:R-:W-:Y:S01]  /*3160*/  ISETP.GE.AND P6, PT, R210, c[0x0][0x1d4], PT ;  /* 0x00007500d2007a0c */ /* 0x000fe20003fc6270 */
[----:B------:R1:W-:Y:S01]  /*3170*/  @P4 LDGSTS.E.BYPASS.LTC128B.128 [R227+0xf100], [R2.64+0x80], !P0 ;  /* 0x0f10008002e34fae */ /* 0x0003e2000c101d48 */
[----:B------:R-:W-:-:S03]  /*3180*/  ISETP.GE.AND P5, PT, R209, c[0x0][0x1d4], PT ;  /* 0x00007500d1007a0c */ /* 0x000fc60003fa6270 */
[----:B------:R1:W-:Y:S01]  /*3190*/  @P4 LDGSTS.E.BYPASS.LTC128B.128 [R227+0x11100], [R2.64+0x100], !P3 ;  /* 0x1110010002e34fae */ /* 0x0003e2000d901d48 */
[C---:B------:R-:W-:Y:S02]  /*31a0*/  ISETP.LT.OR P4, PT, R4.reuse, 0x1, P6 ;  /* 0x000000010400780c */ /* 0x040fe40003781670 */
[----:B------:R-:W-:Y:S01]  /*31b0*/  ISETP.LT.OR P6, PT, R4, 0x21, P6 ;  /* 0x000000210400780c */ /* 0x000fe200037c1670 */
[----:B------:R-:W0:Y:S01]  /*31c0*/  LDGDEPBAR ;  /* 0x00000000000079af */ /* 0x000e220000000000 */
[----:B-1----:R-:W-:-:S04]  /*31d0*/  LEA R2, P0, R5, c[0x0][0x1f8], 0x1 ;  /* 0x00007e0005027a11 */ /* 0x002fc800078008ff */
[----:B------:R-:W-:Y:S02]  /*31e0*/  LEA.HI.X R3, R5, c[0x0][0x1fc], R6, 0x1, P0 ;  /* 0x00007f0005037a11 */ /* 0x000fe400000f0c06 */
[C---:B------:R-:W-:Y:S02]  /*31f0*/  ISETP.LT.OR P0, PT, R4.reuse, 0x1, P5 ;  /* 0x000000010400780c */ /* 0x040fe40002f01670 */
[----:B------:R-:W-:Y:S01]  /*3200*/  ISETP.LT.OR P5, PT, R4, 0x21, P5 ;  /* 0x000000210400780c */ /* 0x000fe20002fa1670 */
[----:B------:R1:W-:Y:S01]  /*3210*/  LDGSTS.E.BYPASS.LTC128B.128 [R227+0x100], [R2.64], !P4 ;  /* 0x0010000002e37fae */ /* 0x0003e2000e101d48 */
[----:B------:R-:W-:-:S09]  /*3220*/  ISETP.GE.AND P4, PT, R232, c[0x0][0x1d4], PT ;  /* 0x00007500e8007a0c */ /* 0x000fd20003f86270 */
[----:B------:R1:W-:Y:S01]  /*3230*/  LDGSTS.E.BYPASS.LTC128B.128 [R227+0x2100], [R2.64+0x80], !P0 ;  /* 0x0210008002e37fae */ /* 0x0003e2000c101d48 */
[C---:B------:R-:W-:Y:S02]  /*3240*/  ISETP.LT.OR P0, PT, R4.reuse, 0x1, P4 ;  /* 0x000000010400780c */ /* 0x040fe40002701670 */
[----:B------:R-:W-:-:S11]  /*3250*/  ISETP.LT.OR P4, PT, R4, 0x21, P4 ;  /* 0x000000210400780c */ /* 0x000fd60002781670 */
[----:B------:R1:W-:Y:S02]  /*3260*/  LDGSTS.E.BYPASS.LTC128B.128 [R227+0x4100], [R2.64+0x100], !P0 ;  /* 0x0410010002e37fae */ /* 0x0003e4000c101d48 */
[----:B-1----:R-:W-:-:S04]  /*3270*/  IADD3 R2, P0, R2, UR7, RZ ;  /* 0x0000000702027c10 */ /* 0x002fc8000ff1e0ff */
[----:B------:R-:W-:-:S05]  /*3280*/  IADD3.X R3, R3, UR5, RZ, P0, !PT ;  /* 0x0000000503037c10 */ /* 0x000fca00087fe4ff */
[----:B------:R1:W-:Y:S04]  /*3290*/  LDGSTS.E.BYPASS.LTC128B.128 [R227+0x1100], [R2.64], !P6 ;  /* 0x0110000002e37fae */ /* 0x0003e8000f101d48 */
[----:B------:R1:W-:Y:S04]  /*32a0*/  LDGSTS.E.BYPASS.LTC128B.128 [R227+0x3100], [R2.64+0x80], !P5 ;  /* 0x0310008002e37fae */ /* 0x0003e8000e901d48 */
[----:B------:R1:W-:Y:S01]  /*32b0*/  LDGSTS.E.BYPASS.LTC128B.128 [R227+0x5100], [R2.64+0x100], !P4 ;  /* 0x0510010002e37fae */ /* 0x0003e2000e101d48 */
[----:B------:R-:W-:-:S03]  /*32c0*/  ISETP.GT.AND P4, PT, R12, R200, PT ;  /* 0x000000c80c00720c */ /* 0x000fc60003f84270 */
[----:B------:R-:W0:Y:S01]  /*32d0*/  LDGDEPBAR ;  /* 0x00000000000079af */ /* 0x000e220000000000 */
[----:B-1----:R-:W-:-:S09]  /*32e0*/  IMAD.MOV.U32 R2, RZ, RZ, 0x40 ;  /* 0x00000040ff027424 */ /* 0x002fd200078e00ff */
[----:B------:R-:W-:Y:S05]  /*32f0*/  @!P4 BRA `(.L_x_1656) ;  /* 0x000001600000c947 */ /* 0x000fea0003800000 */
[----:B------:R-:W-:Y:S01]  /*3300*/  IADD3 R3, R205, -0x2, RZ ;  /* 0xfffffffecd037810 */ /* 0x000fe20007ffe0ff */
[----:B------:R-:W-:Y:S01]  /*3310*/  IMAD.WIDE.U32 R8, R2, c[0x0][0x1e0], RZ ;  /* 0x0000780002087a25 */ /* 0x000fe200078e00ff */
[----:B------:R-:W-:Y:S02]  /*3320*/  ISETP.GE.AND P5, PT, R210, c[0x0][0x1d4], PT ;  /* 0x00007500d2007a0c */ /* 0x000fe40003fa6270 */
[----:B------:R-:W-:Y:S01]  /*3330*/  SHF.R.S32.HI R4, RZ, 0x1f, R3 ;  /* 0x0000001fff047819 */ /* 0x000fe20000011403 */
[----:B------:R-:W-:-:S04]  /*3340*/  IMAD.WIDE.U32 R6, R3, c[0x0][0x1e0], RZ ;  /* 0x0000780003067a25 */ /* 0x000fc800078e00ff */
[----:B------:R-:W-:-:S04]  /*3350*/  IMAD R4, R4, c[0x0][0x1e0], RZ ;  /* 0x0000780004047a24 */ /* 0x000fc800078e02ff */
[----:B------:R-:W-:Y:S01]  /*3360*/  IMAD R4, R3, c[0x0][0x1e4], R4 ;  /* 0x0000790003047a24 */ /* 0x000fe200078e0204 */
[----:B------:R-:W-:-:S03]  /*3370*/  LEA R3, P0, R6, R218, 0x6 ;  /* 0x000000da06037211 */ /* 0x000fc600078030ff */
[----:B------:R-:W-:Y:S01]  /*3380*/  IMAD.IADD R5, R7, 0x1, R4 ;  /* 0x0000000107057824 */ /* 0x000fe200078e0204 */
[----:B------:R-:W-:-:S04]  /*3390*/  LEA R4, P6, R3, c[0x0][0x1c8], 0x1 ;  /* 0x0000720003047a11 */ /* 0x000fc800078c08ff */
[----:B------:R-:W-:Y:S02]  /*33a0*/  LEA.HI.X R6, R6, R217, R5, 0x6, P0 ;  /* 0x000000d906067211 */ /* 0x000fe400000f3405 */
[----:B------:R-:W-:Y:S02]  /*33b0*/  ISETP.GE.AND P0, PT, R209, c[0x0][0x1d4], PT ;  /* 0x00007500d1007a0c */ /* 0x000fe40003f06270 */
[----:B------:R-:W-:Y:S01]  /*33c0*/  LEA.HI.X R5, R3, c[0x0][0x1cc], R6, 0x1, P6 ;  /* 0x0000730003057a11 */ /* 0x000fe200030f0c06 */
[----:B------:R-:W-:Y:S01]  /*33d0*/  IMAD R3, R2, c[0x0][0x1e4], RZ ;  /* 0x0000790002037a24 */ /* 0x000fe200078e02ff */
[----:B------:R-:W-:-:S03]  /*33e0*/  IADD3 R6, P6, R8, R4, RZ ;  /* 0x0000000408067210 */ /* 0x000fc60007fde0ff */
[----:B------:R1:W-:Y:S01]  /*33f0*/  LDGSTS.E.BYPASS.LTC128B.128 [R227+0x12100], [R4.64], !P5 ;  /* 0x1210000004e37fae */ /* 0x0003e2000e901d48 */
[----:B------:R-:W-:-:S05]  /*3400*/  IADD3.X R7, R5, R9, R3, P6, !PT ;  /* 0x0000000905077210 */ /* 0x000fca00037fe403 */
[----:B------:R1:W-:Y:S04]  /*3410*/  LDGSTS.E.BYPASS.LTC128B.128 [R227+0x14100], [R4.64+0x80], !P0 ;  /* 0x1410008004e37fae */ /* 0x0003e8000c101d48 */
[----:B------:R1:W-:Y:S04]  /*3420*/  LDGSTS.E.BYPASS.LTC128B.128 [R227+0x16100], [R4.64+0x100], !P3 ;  /* 0x1610010004e37fae */ /* 0x0003e8000d901d48 */
[----:B------:R1:W-:Y:S04]  /*3430*/  LDGSTS.E.BYPASS.LTC128B.128 [R227+0x13100], [R6.64], !P5 ;  /* 0x1310000006e37fae */ /* 0x0003e8000e901d48 */
[----:B------:R1:W-:Y:S04]  /*3440*/  LDGSTS.E.BYPASS.LTC128B.128 [R227+0x15100], [R6.64+0x80], !P0 ;  /* 0x1510008006e37fae */ /* 0x0003e8000c101d48 */
[----:B------:R1:W-:Y:S02]  /*3450*/  LDGSTS.E.BYPASS.LTC128B.128 [R227+0x17100], [R6.64+0x100], !P3 ;  /* 0x1710010006e37fae */ /* 0x0003e4000d901d48 */
.L_x_1656:
[----:B------:R-:W-:Y:S05]  /*3460*/  BSYNC B0 ;  /* 0x0000000000007941 */ /* 0x000fea0003800000 */
.L_x_1655:
[----:B------:R-:W2:Y:S01]  /*3470*/  S2R R3, SR_TID.X ;  /* 0x0000000000037919 */ /* 0x000ea20000002100 */
[----:B------:R-:W-:Y:S03]  /*3480*/  BSSY B0, `(.L_x_1657) ;  /* 0x000002e000007945 */ /* 0x000fe60003800000 */
[----:B------:R-:W0:Y:S01]  /*3490*/  LDGDEPBAR ;  /* 0x00000000000079af */ /* 0x000e220000000000 */
[----:B--2---:R-:W-:-:S04]  /*34a0*/  SHF.R.S32.HI R28, RZ, 0x1f, R3 ;  /* 0x0000001fff1c7819 */ /* 0x004fc80000011403 */
[----:B------:R-:W-:Y:S01]  /*34b0*/  LEA.HI R28, R28, R3, RZ, 0x3 ;  /* 0x000000031c1c7211 */ /* 0x000fe200078f18ff */
[----:B------:R-:W-:-:S04]  /*34c0*/  DEPBAR.LE SB0, 0x3 ;  /* 0x000080c00000791a */ /* 0x000fc80000000000 */
[----:B------:R-:W-:-:S04]  /*34d0*/  DEPBAR.LE SB0, 0x2 ;  /* 0x000080800000791a */ /* 0x000fc80000000000 */
[----:B------:R-:W-:Y:S01]  /*34e0*/  LOP3.LUT R28, R28, 0xfffffff8, RZ, 0xc0, !PT ;  /* 0xfffffff81c1c7812 */ /* 0x000fe200078ec0ff */
[----:B------:R-:W-:Y:S04]  /*34f0*/  BAR.SYNC.DEFER_BLOCKING 0x0 ;  /* 0x0000000000007b1d */ /* 0x000fe80000010000 */
[----:B------:R-:W-:-:S05]  /*3500*/  IMAD.IADD R28, R3, 0x1, -R28 ;  /* 0x00000001031c7824 */ /* 0x000fca00078e0a1c */
[----:B------:R-:W-:-:S04]  /*3510*/  LOP3.LUT P0, RZ, R28, 0x2, RZ, 0xc0, !PT ;  /* 0x000000021cff7812 */ /* 0x000fc8000780c0ff */
[----:B------:R-:W-:-:S05]  /*3520*/  SEL R191, R0, 0xffffffe0, !P0 ;  /* 0xffffffe000bf7807 */ /* 0x000fca0004000000 */
[----:B------:R-:W-:Y:S01]  /*3530*/  IMAD.IADD R3, R193, 0x1, R191 ;  /* 0x00000001c1037824 */ /* 0x000fe200078e02bf */
[----:B------:R2:W3:Y:S04]  /*3540*/  LDSM.16.M88.4 R8, [R187] ;  /* 0x00000000bb08783b */ /* 0x0004e80000000200 */
[----:B------:R2:W1:Y:S04]  /*3550*/  LDSM.16.M88.4 R20, [R193] ;  /* 0x00000000c114783b */ /* 0x0004680000000200 */
[----:B------:R2:W4:Y:S04]  /*3560*/  LDSM.16.M88.4 R24, [R193+0x800] ;  /* 0x00080000c118783b */ /* 0x0005280000000200 */
[----:B------:R2:W1:Y:S04]  /*3570*/  LDSM.16.M88.4 R32, [R193+0x1000] ;  /* 0x00100000c120783b */ /* 0x0004680000000200 */
[----:B------:R2:W1:Y:S04]  /*3580*/  LDSM.16.M88.4 R48, [R193+0x1800] ;  /* 0x00180000c130783b */ /* 0x0004680000000200 */
[----:B-1----:R2:W1:Y:S04]  /*3590*/  LDSM.16.M88.4 R4, [R188] ;  /* 0x00000000bc04783b */ /* 0x0024680000000200 */
[----:B------:R2:W1:Y:S04]  /*35a0*/  LDSM.16.M88.4 R52, [R3] ;  /* 0x000000000334783b */ /* 0x0004680000000200 */
[----:B------:R2:W1:Y:S04]  /*35b0*/  LDSM.16.M88.4 R56, [R3+0x800] ;  /* 0x000800000338783b */ /* 0x0004680000000200 */
[----:B------:R2:W1:Y:S04]  /*35c0*/  LDSM.16.M88.4 R64, [R3+0x1000] ;  /* 0x001000000340783b */ /* 0x0004680000000200 */
[----:B------:R2:W1:Y:S01]  /*35d0*/  LDSM.16.M88.4 R76, [R3+0x1800] ;  /* 0x00180000034c783b */ /* 0x0004620000000200 */
[----:B------:R-:W-:Y:S05]  /*35e0*/  @!P4 BRA `(.L_x_1658) ;  /* 0x000001700000c947 */ /* 0x000fea0003800000 */
[----:B------:R-:W-:Y:S02]  /*35f0*/  IADD3 R0, R205, -0x2, RZ ;  /* 0xfffffffecd007810 */ /* 0x000fe40007ffe0ff */
[----:B------:R-:W-:-:S02]  /*3600*/  ISETP.GE.AND P4, PT, R210, c[0x0][0x1d4], PT ;  /* 0x00007500d2007a0c */ /* 0x000fc40003f86270 */
[----:B------:R-:W-:Y:S01]  /*3610*/  SHF.R.S32.HI R12, RZ, 0x1f, R0 ;  /* 0x0000001fff0c7819 */ /* 0x000fe20000011400 */
[----:B------:R-:W-:-:S04]  /*3620*/  IMAD.WIDE.U32 R14, R0, c[0x0][0x208], RZ ;  /* 0x00008200000e7a25 */ /* 0x000fc800078e00ff */
[----:B------:R-:W-:-:S04]  /*3630*/  IMAD R12, R12, c[0x0][0x208], RZ ;  /* 0x000082000c0c7a24 */ /* 0x000fc800078e02ff */
[----:B------:R-:W-:Y:S01]  /*3640*/  IMAD R12, R0, c[0x0][0x20c], R12 ;  /* 0x00008300000c7a24 */ /* 0x000fe200078e020c */
[----:B------:R-:W-:-:S03]  /*3650*/  LEA R0, P0, R14, R220, 0x6 ;  /* 0x000000dc0e007211 */ /* 0x000fc600078030ff */
[----:B----4-:R-:W-:Y:S01]  /*3660*/  IMAD.IADD R13, R15, 0x1, R12 ;  /* 0x000000010f0d7824 */ /* 0x010fe200078e020c */
[----:B------:R-:W-:-:S04]  /*3670*/  LEA R12, P5, R0, c[0x0][0x1f8], 0x1 ;  /* 0x00007e00000c7a11 */ /* 0x000fc800078a08ff */
[----:B------:R-:W-:Y:S02]  /*3680*/  LEA.HI.X R14, R14, R222, R13, 0x6, P0 ;  /* 0x000000de0e0e7211 */ /* 0x000fe400000f340d */
[----:B------:R-:W-:Y:S02]  /*3690*/  ISETP.GE.AND P0, PT, R209, c[0x0][0x1d4], PT ;  /* 0x00007500d1007a0c */ /* 0x000fe40003f06270 */
[----:B------:R-:W-:Y:S02]  /*36a0*/  LEA.HI.X R13, R0, c[0x0][0x1fc], R14, 0x1, P5 ;  /* 0x00007f00000d7a11 */ /* 0x000fe400028f0c0e */
[----:B------:R-:W-:-:S03]  /*36b0*/  IADD3 R14, P5, R12, UR7, RZ ;  /* 0x000000070c0e7c10 */ /* 0x000fc6000ffbe0ff */
[----:B------:R-:W-:Y:S01]  /*36c0*/  @!PT LDS RZ, [RZ] ;  /* 0x00000000fffff984 */ /* 0x000fe20000000800 */
[----:B------:R-:W-:Y:S01]  /*36d0*/  @!PT LDS RZ, [RZ] ;  /* 0x00000000fffff984 */ /* 0x000fe20000000800 */
[----:B------:R-:W-:Y:S01]  /*36e0*/  @!PT LDS RZ, [RZ] ;  /* 0x00000000fffff984 */ /* 0x000fe20000000800 */
[----:B------:R4:W-:Y:S01]  /*36f0*/  LDGSTS.E.BYPASS.LTC128B.128 [R227+0x6100], [R12.64], !P4 ;  /* 0x061000000ce37fae */ /* 0x0009e2000e101d48 */
[----:B------:R-:W-:-:S05]  /*3700*/  IADD3.X R15, R13, UR5, RZ, P5, !PT ;  /* 0x000000050d0f7c10 */ /* 0x000fca000affe4ff */
[----:B------:R4:W-:Y:S04]  /*3710*/  LDGSTS.E.BYPASS.LTC128B.128 [R227+0x8100], [R12.64+0x80], !P0 ;  /* 0x081000800ce37fae */ /* 0x0009e8000c101d48 */
[----:B------:R4:W-:Y:S04]  /*3720*/  LDGSTS.E.BYPASS.LTC128B.128 [R227+0xa100], [R12.64+0x100], !P3 ;  /* 0x0a1001000ce37fae */ /* 0x0009e8000d901d48 */
[----:B------:R4:W-:Y:S04]  /*3730*/  LDGSTS.E.BYPASS.LTC128B.128 [R227+0x7100], [R14.64], !P4 ;  /* 0x071000000ee37fae */ /* 0x0009e8000e101d48 */
[----:B------:R4:W-:Y:S04]  /*3740*/  LDGSTS.E.BYPASS.LTC128B.128 [R227+0x9100], [R14.64+0x80], !P0 ;  /* 0x091000800ee37fae */ /* 0x0009e8000c101d48 */
[----:B------:R4:W-:Y:S02]  /*3750*/  LDGSTS.E.BYPASS.LTC128B.128 [R227+0xb100], [R14.64+0x100], !P3 ;  /* 0x0b1001000ee37fae */ /* 0x0009e4000d901d48 */
.L_x_1658:
[----:B------:R-:W-:Y:S05]  /*3760*/  BSYNC B0 ;  /* 0x0000000000007941 */ /* 0x000fea0003800000 */
.L_x_1657:
[----:B------:R-:W-:Y:S01]  /*3770*/  LOP3.LUT P0, RZ, R28, 0x4, RZ, 0xc0, !PT ;  /* 0x000000041cff7812 */ /* 0x000fe2000780c0ff */
[C---:B---3--:R-:W-:Y:S01]  /*3780*/  HMMA.16816.F32.BF16 R16, R8.reuse, R20, RZ ;  /* 0x000000140810723c */ /* 0x048fe200000418ff */
[----:B----4-:R-:W-:Y:S01]  /*3790*/  LDSM.16.M88.4 R12, [R190] ;  /* 0x00000000be0c783b */ /* 0x010fe20000000200 */
[----:B------:R-:W-:Y:S01]  /*37a0*/  ULDC UR4, c[0x0][0x324] ;  /* 0x0000c90000047ab9 */ /* 0x000fe20000000800 */
[----:B------:R-:W-:Y:S01]  /*37b0*/  SEL R186, R2, 0xffffffc0, !P0 ;  /* 0xffffffc002ba7807 */ /* 0x000fe20004000000 */
[----:B------:R-:W-:Y:S01]  /*37c0*/  ULOP3.LUT UR4, URZ, UR4, URZ, 0x33, !UPT ;  /* 0x000000043f047292 */ /* 0x000fe2000f8e333f */
[----:B------:R-:W-:Y:S02]  /*37d0*/  LDSM.16.M88.4 R80, [R193+0x3000] ;  /* 0x00300000c150783b */ /* 0x000fe40000000200 */
[----:B------:R-:W-:Y:S01]  /*37e0*/  IADD3 R2, R193, R186, RZ ;  /* 0x000000bac1027210 */ /* 0x000fe20007ffe0ff */
[C---:B------:R-:W-:Y:S01]  /*37f0*/  HMMA.16816.F32.BF16 R20, R8.reuse, R22, RZ ;  /* 0x000000160814723c */ /* 0x040fe200000418ff */
[----:B------:R-:W-:Y:S01]  /*3800*/  IADD3 R0, R186, R193, R191 ;  /* 0x000000c1ba007210 */ /* 0x000fe20007ffe0bf */
[----:B------:R-:W-:Y:S04]  /*3810*/  LDSM.16.M88.4 R88, [R3+0x4800] ;  /* 0x004800000358783b */ /* 0x000fe80000000200 */
[----:B------:R-:W3:Y:S02]  /*3820*/  LDSM.16.M88.4 R60, [R2] ;  /* 0x00000000023c783b */ /* 0x000ee40000000200 */
[C---:B------:R-:W-:Y:S02]  /*3830*/  HMMA.16816.F32.BF16 R40, R8.reuse, R24, RZ ;  /* 0x000000180828723c */ /* 0x040fe400000418ff */
[----:B------:R-:W4:Y:S04]  /*3840*/  LDSM.16.M88.4 R72, [R2+0x800] ;  /* 0x000800000248783b */ /* 0x000f280000000200 */
[----:B------:R-:W5:Y:S02]  /*3850*/  LDSM.16.M88.4 R68, [R2+0x1000] ;  /* 0x001000000244783b */ /* 0x000f640000000200 */
[C---:B------:R-:W-:Y:S02]  /*3860*/  HMMA.16816.F32.BF16 R44, R8.reuse, R26, RZ ;  /* 0x0000001a082c723c */ /* 0x040fe400000418ff */
[----:B------:R-:W-:Y:S04]  /*3870*/  LDSM.16.M88.4 R84, [R0+0x2000] ;  /* 0x002000000054783b */ /* 0x000fe80000000200 */
[----:B------:R-:W-:Y:S02]  /*3880*/  LDSM.16.M88.4 R92, [R0+0x2800] ;  /* 0x00280000005c783b */ /* 0x000fe40000000200 */
[C---:B------:R-:W-:Y:S02]  /*3890*/  HMMA.16816.F32.BF16 R36, R8.reuse, R32, RZ ;  /* 0x000000200824723c */ /* 0x040fe400000418ff */
[----:B------:R-:W0:Y:S06]  /*38a0*/  LDGDEPBAR ;  /* 0x00000000000079af */ /* 0x000e2c0000000000 */
[C---:B------:R-:W-:Y:S08]  /*38b0*/  HMMA.16816.F32.BF16 R32, R8.reuse, R34, RZ ;  /* 0x000000220820723c */ /* 0x040ff000000418ff */
[C---:B------:R-:W-:Y:S08]  /*38c0*/  HMMA.16816.F32.BF16 R28, R8.reuse, R48, RZ ;  /* 0x00000030081c723c */ /* 0x040ff000000418ff */
[----:B------:R-:W-:Y:S08]  /*38d0*/  HMMA.16816.F32.BF16 R24, R8, R50, RZ ;  /* 0x000000320818723c */ /* 0x000ff000000418ff */
[C---:B-1----:R-:W-:Y:S08]  /*38e0*/  HMMA.16816.F32.BF16 R16, R4.reuse, R52, R16 ;  /* 0x000000340410723c */ /* 0x042ff00000041810 */
[C---:B------:R-:W-:Y:S08]  /*38f0*/  HMMA.16816.F32.BF16 R8, R4.reuse, R54, R20 ;  /* 0x000000360408723c */ /* 0x040ff00000041814 */
[C---:B------:R-:W-:Y:S08]  /*3900*/  HMMA.16816.F32.BF16 R20, R4.reuse, R56, R40 ;  /* 0x000000380414723c */ /* 0x040ff00000041828 */
[C---:B------:R-:W-:Y:S01]  /*3910*/  HMMA.16816.F32.BF16 R40, R4.reuse, R58, R44 ;  /* 0x0000003a0428723c */ /* 0x040fe2000004182c */
[----:B------:R-:W1:Y:S07]  /*3920*/  LDSM.16.M88.4 R56, [R2+0x1800] ;  /* 0x001800000238783b */ /* 0x000e6e0000000200 */
[C---:B------:R-:W-:Y:S08]  /*3930*/  HMMA.16816.F32.BF16 R48, R4.reuse, R66, R32 ;  /* 0x000000420430723c */ /* 0x040ff00000041820 */
[C---:B------:R-:W-:Y:S01]  /*3940*/  HMMA.16816.F32.BF16 R52, R4.reuse, R64, R36 ;  /* 0x000000400434723c */ /* 0x040fe20000041824 */
[----:B------:R-:W-:Y:S07]  /*3950*/  LDSM.16.M88.4 R64, [R0+0x1800] ;  /* 0x001800000040783b */ /* 0x000fee0000000200 */
[----:B------:R-:W-:Y:S08]  /*3960*/  HMMA.16816.F32.BF16 R44, R4, R76, R28 ;  /* 0x0000004c042c723c */ /* 0x000ff0000004181c */
[----:B---3--:R-:W-:Y:S08]  /*3970*/  HMMA.16816.F32.BF16 R32, R12, R60, R16 ;  /* 0x0000003c0c20723c */ /* 0x008ff00000041810 */
[----:B------:R-:W-:Y:S01]  /*3980*/  HMMA.16816.F32.BF16 R36, R4, R78, R24 ;  /* 0x0000004e0424723c */ /* 0x000fe20000041818 */
[----:B------:R-:W-:Y:S04]  /*3990*/  LDSM.16.M88.4 R4, [R189] ;  /* 0x00000000bd04783b */ /* 0x000fe80000000200 */
[----:B------:R-:W-:Y:S03]  /*39a0*/  LDSM.16.M88.4 R24, [R0+0x800] ;  /* 0x000800000018783b */ /* 0x000fe60000000200 */
[C---:B----4-:R-:W-:Y:S01]  /*39b0*/  HMMA.16816.F32.BF16 R16, R12.reuse, R72, R20 ;  /* 0x000000480c10723c */ /* 0x050fe20000041814 */
[----:B------:R-:W3:Y:S04]  /*39c0*/  LDSM.16.M88.4 R20, [R0] ;  /* 0x000000000014783b */ /* 0x000ee80000000200 */
[----:B------:R-:W-:Y:S03]  /*39d0*/  LDSM.16.M88.4 R76, [R193+0x2000] ;  /* 0x00200000c14c783b */ /* 0x000fe60000000200 */
[C---:B------:R-:W-:Y:S01]  /*39e0*/  HMMA.16816.F32.BF16 R28, R12.reuse, R62, R8 ;  /* 0x0000003e0c1c723c */ /* 0x040fe20000041808 */
[----:B------:R-:W4:Y:S04]  /*39f0*/  LDSM.16.M88.4 R60, [R0+0x1000] ;  /* 0x00100000003c783b */ /* 0x000f280000000200 */
[----:B------:R-:W2:Y:S03]  /*3a00*/  LDSM.16.M88.4 R8, [R187+0x4000] ;  /* 0x00400000bb08783b */ /* 0x000ea60000000200 */
[C---:B-----5:R-:W-:Y:S08]  /*3a10*/  HMMA.16816.F32.BF16 R52, R12.reuse, R68, R52 ;  /* 0x000000440c34723c */ /* 0x060ff00000041834 */
[C---:B-1----:R-:W-:Y:S08]  /*3a20*/  HMMA.16816.F32.BF16 R44, R12.reuse, R56, R44 ;  /* 0x000000380c2c723c */ /* 0x042ff0000004182c */
[C---:B------:R-:W-:Y:S01]  /*3a30*/  HMMA.16816.F32.BF16 R40, R12.reuse, R74, R40 ;  /* 0x0000004a0c28723c */ /* 0x040fe20000041828 */
[----:B------:R-:W1:Y:S07]  /*3a40*/  LDSM.16.M88.4 R72, [R193+0x2800] ;  /* 0x00280000c148783b */ /* 0x000e6e0000000200 */
[C---:B------:R-:W-:Y:S08]  /*3a50*/  HMMA.16816.F32.BF16 R48, R12.reuse, R70, R48 ;  /* 0x000000460c30723c */ /* 0x040ff00000041830 */
[----:B------:R-:W-:Y:S01]  /*3a60*/  HMMA.16816.F32.BF16 R36, R12, R58, R36 ;  /* 0x0000003a0c24723c */ /* 0x000fe20000041824 */
[----:B------:R-:W-:Y:S07]  /*3a70*/  LDSM.16.M88.4 R56, [R3+0x2000] ;  /* 0x002000000338783b */ /* 0x000fee0000000200 */
[C---:B---3--:R-:W-:Y:S08]  /*3a80*/  HMMA.16816.F32.BF16 R32, R4.reuse, R20, R32 ;  /* 0x000000140420723c */ /* 0x048ff00000041820 */
[C---:B------:R-:W-:Y:S08]  /*3a90*/  HMMA.16816.F32.BF16 R28, R4.reuse, R22, R28 ;  /* 0x00000016041c723c */ /* 0x040ff0000004181c */
[C---:B------:R-:W-:Y:S08]  /*3aa0*/  HMMA.16816.F32.BF16 R20, R4.reuse, R24, R16 ;  /* 0x000000180414723c */ /* 0x040ff00000041810 */
[C---:B----4-:R-:W-:Y:S01]  /*3ab0*/  HMMA.16816.F32.BF16 R12, R4.reuse, R60, R52 ;  /* 0x0000003c040c723c */ /* 0x050fe20000041834 */
[----:B------:R-:W-:Y:S07]  /*3ac0*/  LDSM.16.M88.4 R52, [R193+0x3800] ;  /* 0x00380000c134783b */ /* 0x000fee0000000200 */
[C---:B------:R-:W-:Y:S08]  /*3ad0*/  HMMA.16816.F32.BF16 R68, R4.reuse, R64, R44 ;  /* 0x000000400444723c */ /* 0x040ff0000004182c */
[C---:B------:R-:W-:Y:S01]  /*3ae0*/  HMMA.16816.F32.BF16 R16, R4.reuse, R26, R40 ;  /* 0x0000001a0410723c */ /* 0x040fe20000041828 */
[----:B------:R-:W-:Y:S07]  /*3af0*/  LDSM.16.M88.4 R40, [R3+0x2800] ;  /* 0x002800000328783b */ /* 0x000fee0000000200 */
[C---:B------:R-:W-:Y:S08]  /*3b00*/  HMMA.16816.F32.BF16 R60, R4.reuse, R62, R48 ;  /* 0x0000003e043c723c */ /* 0x040ff00000041830 */
[----:B------:R-:W-:Y:S01]  /*3b10*/  HMMA.16816.F32.BF16 R64, R4, R66, R36 ;  /* 0x000000420440723c */ /* 0x000fe20000041824 */
[----:B------:R-:W3:Y:S07]  /*3b20*/  LDSM.16.M88.4 R4, [R188+0x4000] ;  /* 0x00400000bc04783b */ /* 0x000eee0000000200 */
[C---:B--2---:R-:W-:Y:S01]  /*3b30*/  HMMA.16816.F32.BF16 R24, R8.reuse, R76, R32 ;  /* 0x0000004c0818723c */ /* 0x044fe20000041820 */
[----:B------:R-:W-:Y:S07]  /*3b40*/  LDSM.16.M88.4 R32, [R3+0x3000] ;  /* 0x003000000320783b */ /* 0x000fee0000000200 */
[C---:B------:R-:W-:Y:S01]  /*3b50*/  HMMA.16816.F32.BF16 R48, R8.reuse, R78, R28 ;  /* 0x0000004e0830723c */ /* 0x040fe2000004181c */
[----:B------:R-:W-:Y:S07]  /*3b60*/  LDSM.16.M88.4 R76, [R2+0x2000] ;  /* 0x00200000024c783b */ /* 0x000fee0000000200 */
[C---:B-1----:R-:W-:Y:S01]  /*3b70*/  HMMA.16816.F32.BF16 R44, R8.reuse, R72, R20 ;  /* 0x00000048082c723c */ /* 0x042fe20000041814 */
[----:B------:R-:W1:Y:S07]  /*3b80*/  LDSM.16.M88.4 R20, [R190+0x4000] ;  /* 0x00400000be14783b */ /* 0x000e6e0000000200 */
[C---:B------:R-:W-:Y:S08]  /*3b90*/  HMMA.16816.F32.BF16 R36, R8.reuse, R74, R16 ;  /* 0x0000004a0824723c */ /* 0x040ff00000041810 */
[C---:B------:R-:W-:Y:S08]  /*3ba0*/  HMMA.16816.F32.BF16 R28, R8.reuse, R80, R12 ;  /* 0x00000050081c723c */ /* 0x040ff0000004180c */
[----:B------:R-:W-:Y:S01]  /*3bb0*/  HMMA.16816.F32.BF16 R16, R8, R82, R60 ;  /* 0x000000520810723c */ /* 0x000fe2000004183c */
[----:B------:R-:W2:Y:S07]  /*3bc0*/  LDSM.16.M88.4 R80, [R3+0x3800] ;  /* 0x003800000350783b */ /* 0x000eae0000000200 */
[----:B---3--:R-:W-:Y:S01]  /*3bd0*/  HMMA.16816.F32.BF16 R12, R4, R56, R24 ;  /* 0x00000038040c723c */ /* 0x008fe20000041818 */
[----:B------:R-:W3:Y:S07]  /*3be0*/  LDSM.16.M88.4 R24, [R189+0x4000] ;  /* 0x00400000bd18783b */ /* 0x000eee0000000200 */
[C---:B------:R-:W-:Y:S08]  /*3bf0*/  HMMA.16816.F32.BF16 R60, R8.reuse, R52, R68 ;  /* 0x00000034083c723c */ /* 0x040ff00000041844 */
[----:B------:R-:W-:Y:S08]  /*3c00*/  HMMA.16816.F32.BF16 R72, R8, R54, R64 ;  /* 0x000000360848723c */ /* 0x000ff00000041840 */
[----:B------:R-:W-:Y:S08]  /*3c10*/  HMMA.16816.F32.BF16 R56, R4, R58, R48 ;  /* 0x0000003a0438723c */ /* 0x000ff00000041830 */
[----:B-1----:R-:W-:Y:S01]  /*3c20*/  HMMA.16816.F32.BF16 R8, R20, R76, R12 ;  /* 0x0000004c1408723c */ /* 0x002fe2000004180c */
[----:B------:R-:W-:Y:S07]  /*3c30*/  LDSM.16.M88.4 R12, [R188+0x8000] ;  /* 0x00800000bc0c783b */ /* 0x000fee0000000200 */
[C---:B------:R-:W-:Y:S08]  /*3c40*/  HMMA.16816.F32.BF16 R68, R4.reuse, R40, R44 ;  /* 0x000000280444723c */ /* 0x040ff0000004182c */
[C---:B------:R-:W-:Y:S01]  /*3c50*/  HMMA.16816.F32.BF16 R64, R4.reuse, R42, R36 ;  /* 0x0000002a0440723c */ /* 0x040fe20000041824 */
[----:B------:R-:W1:Y:S07]  /*3c60*/  LDSM.16.M88.4 R36, [R2+0x2800] ;  /* 0x002800000224783b */ /* 0x000e6e0000000200 */
[C---:B------:R-:W-:Y:S01]  /*3c70*/  HMMA.16816.F32.BF16 R44, R4.reuse, R34, R16 ;  /* 0x00000022042c723c */ /* 0x040fe20000041810 */
[----:B------:R-:W-:Y:S07]  /*3c80*/  LDSM.16.M88.4 R16, [R187+0x8000] ;  /* 0x00800000bb10783b */ /* 0x000fee0000000200 */
[C---:B--2---:R-:W-:Y:S01]  /*3c90*/  HMMA.16816.F32.BF16 R48, R4.reuse, R80, R60 ;  /* 0x000000500430723c */ /* 0x044fe2000004183c */
[----:B------:R-:W2:Y:S07]  /*3ca0*/  LDSM.16.M88.4 R60, [R193+0x4000] ;  /* 0x00400000c13c783b */ /* 0x000eae0000000200 */
[----:B------:R-:W-:Y:S01]  /*3cb0*/  HMMA.16816.F32.BF16 R52, R4, R32, R28 ;  /* 0x000000200434723c */ /* 0x000fe2000004181c */
[----:B------:R-:W4:Y:S07]  /*3cc0*/  LDSM.16.M88.4 R32, [R2+0x3000] ;  /* 0x003000000220783b */ /* 0x000f2e0000000200 */
[----:B------:R-:W-:Y:S01]  /*3cd0*/  HMMA.16816.F32.BF16 R28, R20, R78, R56 ;  /* 0x0000004e141c723c */ /* 0x000fe20000041838 */
[----:B------:R-:W5:Y:S07]  /*3ce0*/  LDSM.16.M88.4 R56, [R2+0x3800] ;  /* 0x003800000238783b */ /* 0x000f6e0000000200 */
[----:B---3--:R-:W-:Y:S08]  /*3cf0*/  HMMA.16816.F32.BF16 R8, R24, R84, R8 ;  /* 0x000000541808723c */ /* 0x008ff00000041808 */
[----:B------:R-:W-:Y:S01]  /*3d00*/  HMMA.16816.F32.BF16 R76, R4, R82, R72 ;  /* 0x00000052044c723c */ /* 0x000fe20000041848 */
[----:B------:R-:W3:Y:S07]  /*3d10*/  LDSM.16.M88.4 R80, [R3+0x4000] ;  /* 0x004000000350783b */ /* 0x000eee0000000200 */
[----:B-1----:R-:W-:Y:S08]  /*3d20*/  HMMA.16816.F32.BF16 R40, R20, R36, R68 ;  /* 0x000000241428723c */ /* 0x002ff00000041844 */
[----:B------:R-:W-:Y:S01]  /*3d30*/  HMMA.16816.F32.BF16 R28, R24, R86, R28 ;  /* 0x00000056181c723c */ /* 0x000fe2000004181c */
[----:B------:R-:W-:Y:S07]  /*3d40*/  LDSM.16.M88.4 R84, [R0+0x4000] ;  /* 0x004000000054783b */ /* 0x000fee0000000200 */
[----:B--2---:R-:W-:Y:S01]  /*3d50*/  HMMA.16816.F32.BF16 R4, R16, R60, R8 ;  /* 0x0000003c1004723c */ /* 0x004fe20000041808 */
[----:B------:R-:W-:Y:S07]  /*3d60*/  LDSM.16.M88.4 R8, [R190+0x8000] ;  /* 0x00800000be08783b */ /* 0x000fee0000000200 */
[C---:B----4-:R-:W-:Y:S01]  /*3d70*/  HMMA.16816.F32.BF16 R96, R20.reuse, R32, R52 ;  /* 0x000000201460723c */ /* 0x050fe20000041834 */
[----:B------:R-:W1:Y:S07]  /*3d80*/  LDSM.16.M88.4 R52, [R193+0x4800] ;  /* 0x00480000c134783b */ /* 0x000e6e0000000200 */
[C---:B------:R-:W-:Y:S01]  /*3d90*/  HMMA.16816.F32.BF16 R72, R20.reuse, R38, R64 ;  /* 0x000000261448723c */ /* 0x040fe20000041840 */
[----:B------:R-:W2:Y:S07]  /*3da0*/  LDSM.16.M88.4 R64, [R2+0x4000] ;  /* 0x004000000240783b */ /* 0x000eae0000000200 */
[----:B------:R-:W-:Y:S01]  /*3db0*/  HMMA.16816.F32.BF16 R100, R20, R34, R44 ;  /* 0x000000221464723c */ /* 0x000fe2000004182c */
[----:B------:R-:W4:Y:S07]  /*3dc0*/  LDSM.16.M88.4 R44, [R0+0x3000] ;  /* 0x00300000002c783b */ /* 0x000f2e0000000200 */
[----:B------:R-:W-:Y:S08]  /*3dd0*/  HMMA.16816.F32.BF16 R36, R24, R92, R40 ;  /* 0x0000005c1824723c */ /* 0x000ff00000041828 */
[----:B------:R-:W-:Y:S01]  /*3de0*/  HMMA.16816.F32.BF16 R32, R16, R62, R28 ;  /* 0x0000003e1020723c */ /* 0x000fe2000004181c */
[----:B------:R-:W-:Y:S07]  /*3df0*/  LDSM.16.M88.4 R60, [R193+0x5800] ;  /* 0x00580000c13c783b */ /* 0x000fee0000000200 */
[----:B-----5:R-:W-:Y:S01]  /*3e00*/  HMMA.16816.F32.BF16 R68, R20, R56, R48 ;  /* 0x000000381444723c */ /* 0x020fe20000041830 */
[----:B------:R-:W5:Y:S07]  /*3e10*/  LDSM.16.M88.4 R48, [R0+0x3800] ;  /* 0x003800000030783b */ /* 0x000f6e0000000200 */
[----:B---3--:R-:W-:Y:S01]  /*3e20*/  HMMA.16816.F32.BF16 R28, R12, R80, R4 ;  /* 0x000000500c1c723c */ /* 0x008fe20000041804 */
[----:B------:R-:W3:Y:S07]  /*3e30*/  LDSM.16.M88.4 R4, [R189+0x8000] ;  /* 0x00800000bd04783b */ /* 0x000eee0000000200 */
[----:B------:R-:W-:Y:S01]  /*3e40*/  HMMA.16816.F32.BF16 R40, R24, R94, R72 ;  /* 0x0000005e1828723c */ /* 0x000fe20000041848 */
[----:B------:R-:W3:Y:S07]  /*3e50*/  LDSM.16.M88.4 R72, [R193+0x5000] ;  /* 0x00500000c148783b */ /* 0x000eee0000000200 */
[----:B------:R-:W-:Y:S08]  /*3e60*/  HMMA.16816.F32.BF16 R56, R20, R58, R76 ;  /* 0x0000003a1438723c */ /* 0x000ff0000004184c */
[----:B-1----:R-:W-:Y:S08]  /*3e70*/  HMMA.16816.F32.BF16 R36, R16, R52, R36 ;  /* 0x000000341024723c */ /* 0x002ff00000041824 */
[----:B------:R-:W-:Y:S01]  /*3e80*/  HMMA.16816.F32.BF16 R32, R12, R82, R32 ;  /* 0x000000520c20723c */ /* 0x000fe20000041820 */
[----:B------:R-:W1:Y:S07]  /*3e90*/  LDSM.16.M88.4 R80, [R2+0x4800] ;  /* 0x004800000250783b */ /* 0x000e6e0000000200 */
[----:B--2---:R-:W-:Y:S08]  /*3ea0*/  HMMA.16816.F32.BF16 R20, R8, R64, R28 ;  /* 0x000000400814723c */ /* 0x004ff0000004181c */
[----:B----4-:R-:W-:Y:S08]  /*3eb0*/  HMMA.16816.F32.BF16 R28, R24, R44, R96 ;  /* 0x0000002c181c723c */ /* 0x010ff00000041860 */
[----:B------:R-:W-:Y:S01]  /*3ec0*/  HMMA.16816.F32.BF16 R40, R16, R54, R40 ;  /* 0x000000361028723c */ /* 0x000fe20000041828 */
[----:B------:R-:W-:Y:S07]  /*3ed0*/  LDSM.16.M88.4 R52, [R2+0x5000] ;  /* 0x005000000234783b */ /* 0x000fee0000000200 */
[C---:B-----5:R-:W-:Y:S01]  /*3ee0*/  HMMA.16816.F32.BF16 R96, R24.reuse, R48, R68 ;  /* 0x000000301860723c */ /* 0x060fe20000041844 */
[----:B------:R-:W2:Y:S07]  /*3ef0*/  LDSM.16.M88.4 R68, [R3+0x5000] ;  /* 0x005000000344783b */ /* 0x000eae0000000200 */
[----:B------:R-:W-:Y:S08]  /*3f00*/  HMMA.16816.F32.BF16 R76, R24, R46, R100 ;  /* 0x0000002e184c723c */ /* 0x000ff00000041864 */
[----:B------:R-:W-:Y:S08]  /*3f10*/  HMMA.16816.F32.BF16 R36, R12, R88, R36 ;  /* 0x000000580c24723c */ /* 0x000ff00000041824 */
[----:B------:R-:W-:Y:S01]  /*3f20*/  HMMA.16816.F32.BF16 R32, R8, R66, R32 ;  /* 0x000000420820723c */ /* 0x000fe20000041820 */
[----:B------:R4:W-:Y:S07]  /*3f30*/  LDSM.16.M88.4 R64, [R3+0x5800] ;  /* 0x005800000340783b */ /* 0x0009ee0000000200 */
[----:B---3--:R-:W-:Y:S08]  /*3f40*/  HMMA.16816.F32.BF16 R44, R4, R84, R20 ;  /* 0x00000054042c723c */ /* 0x008ff00000041814 */
[----:B------:R-:W-:Y:S08]  /*3f50*/  HMMA.16816.F32.BF16 R20, R16, R72, R28 ;  /* 0x000000481014723c */ /* 0x000ff0000004181c */
[----:B------:R-:W-:Y:S01]  /*3f60*/  HMMA.16816.F32.BF16 R92, R24, R50, R56 ;  /* 0x00000032185c723c */ /* 0x000fe20000041838 */
[----:B------:R-:W3:Y:S04]  /*3f70*/  LDSM.16.M88.4 R48, [R0+0x4800] ;  /* 0x004800000030783b */ /* 0x000ee80000000200 */
[----:B------:R-:W5:Y:S03]  /*3f80*/  LDSM.16.M88.4 R56, [R0+0x5000] ;  /* 0x005000000038783b */ /* 0x000f660000000200 */
[----:B------:R-:W-:Y:S01]  /*3f90*/  HMMA.16816.F32.BF16 R28, R12, R90, R40 ;  /* 0x0000005a0c1c723c */ /* 0x000fe20000041828 */
[----:B------:R-:W-:-:S04]  /*3fa0*/  FMUL.FTZ R24, R44, c[0x0][0x320] ;  /* 0x0000c8002c187a20 */ /* 0x000fc80000410000 */
[----:B------:R2:W2:Y:S03]  /*3fb0*/  MUFU.TANH R73, R24 ;  /* 0x0000001800497308 */ /* 0x0004a60000002400 */
[----:B-1----:R-:W-:Y:S08]  /*3fc0*/  HMMA.16816.F32.BF16 R40, R8, R80, R36 ;  /* 0x000000500828723c */ /* 0x002ff00000041824 */
[----:B------:R-:W-:Y:S01]  /*3fd0*/  HMMA.16816.F32.BF16 R36, R4, R86, R32 ;  /* 0x000000560424723c */ /* 0x000fe20000041820 */
[----:B--2---:R-:W-:-:S07]  /*3fe0*/  FMUL.FTZ R24, R45, c[0x0][0x320] ;  /* 0x0000c8002d187a20 */ /* 0x004fce0000410000 */
[----:B------:R-:W-:Y:S01]  /*3ff0*/  HMMA.16816.F32.BF16 R32, R16, R74, R76 ;  /* 0x0000004a1020723c */ /* 0x000fe2000004184c */
[----:B------:R1:W2:Y:S11]  /*4000*/  MUFU.TANH R72, R24 ;  /* 0x0000001800487308 */ /* 0x0002b60000002400 */
[----:B------:R-:W-:Y:S04]  /*4010*/  @!UPT UIADD3 URZ, URZ, URZ, URZ ;  /* 0x0000003f3f3ff290 */ /* 0x000fe8000fffe03f */
[----:B----4-:R-:W-:Y:S01]  /*4020*/  FMUL.FTZ R3, R36, c[0x0][0x320] ;  /* 0x0000c80024037a20 */ /* 0x010fe20000410000 */
[C---:B-1----:R-:W-:Y:S03]  /*4030*/  HMMA.16816.F32.BF16 R24, R12.reuse, R68, R20 ;  /* 0x000000440c18723c */ /* 0x042fe60000041814 */
[----:B------:R1:W4:Y:S04]  /*4040*/  MUFU.TANH R68, R3 ;  /* 0x0000000300447308 */ /* 0x0003280000002400 */
[----:B------:R-:W-:Y:S01]  /*4050*/  FMUL.FTZ R20, R46, c[0x0][0x320] ;  /* 0x0000c8002e147a20 */ /* 0x000fe20000410000 */
[----:B------:R-:W-:Y:S03]  /*4060*/  HMMA.16816.F32.BF16 R32, R12, R70, R32 ;  /* 0x000000460c20723c */ /* 0x000fe60000041820 */
[----:B------:R2:W2:Y:S01]  /*4070*/  MUFU.TANH R74, R20 ;  /* 0x00000014004a7308 */ /* 0x0004a20000002400 */
[----:B-1----:R-:W-:-:S04]  /*4080*/  FMUL.FTZ R3, R37, c[0x0][0x320] ;  /* 0x0000c80025037a20 */ /* 0x002fc80000410000 */
[----:B--2---:R-:W-:Y:S07]  /*4090*/  HMMA.16816.F32.BF16 R20, R8, R82, R28 ;  /* 0x000000520814723c */ /* 0x004fee000004181c */
[----:B------:R-:W-:Y:S02]  /*40a0*/  FMUL.FTZ R28, R47, c[0x0][0x320] ;  /* 0x0000c8002f1c7a20 */ /* 0x000fe40000410000 */
[----:B---3--:R-:W-:Y:S02]  /*40b0*/  HMMA.16816.F32.BF16 R44, R4, R48, R40 ;  /* 0x00000030042c723c */ /* 0x008fe40000041828 */
[----:B------:R1:W2:Y:S06]  /*40c0*/  MUFU.TANH R69, R28 ;  /* 0x0000001c00457308 */ /* 0x0002ac0000002400 */
[C---:B------:R-:W-:Y:S02]  /*40d0*/  HMMA.16816.F32.BF16 R40, R16.reuse, R60, R96 ;  /* 0x0000003c1028723c */ /* 0x040fe40000041860 */
[----:B------:R3:W2:Y:S06]  /*40e0*/  MUFU.TANH R60, R3 ;  /* 0x00000003003c7308 */ /* 0x0006ac0000002400 */
[----:B------:R-:W-:Y:S08]  /*40f0*/  HMMA.16816.F32.BF16 R16, R16, R62, R92 ;  /* 0x0000003e1010723c */ /* 0x000ff0000004185c */
[----:B-1----:R-:W-:Y:S01]  /*4100*/  HMMA.16816.F32.BF16 R28, R8, R52, R24 ;  /* 0x00000034081c723c */ /* 0x002fe20000041818 */
[----:B---3--:R-:W-:-:S04]  /*4110*/  FMUL.FTZ R3, R38, c[0x0][0x320] ;  /* 0x0000c80026037a20 */ /* 0x008fc80000410000 */
[----:B------:R1:W3:Y:S03]  /*4120*/  MUFU.TANH R61, R3 ;  /* 0x00000003003d7308 */ /* 0x0002e60000002400 */
[----:B------:R-:W-:Y:S01]  /*4130*/  HMMA.16816.F32.BF16 R24, R8, R54, R32 ;  /* 0x000000360818723c */ /* 0x000fe20000041820 */
[----:B------:R-:W-:Y:S01]  /*4140*/  LDSM.16.M88.4 R32, [R0+0x5800] ;  /* 0x005800000020783b */ /* 0x000fe20000000200 */
[----:B-1----:R-:W-:-:S06]  /*4150*/  FMUL.FTZ R3, R39, c[0x0][0x320] ;  /* 0x0000c80027037a20 */ /* 0x002fcc0000410000 */
[----:B------:R-:W-:Y:S01]  /*4160*/  HMMA.16816.F32.BF16 R36, R4, R50, R20 ;  /* 0x000000320424723c */ /* 0x000fe20000041814 */
[----:B------:R1:W2:Y:S01]  /*4170*/  LDSM.16.M88.4 R48, [R2+0x5800] ;  /* 0x005800000230783b */ /* 0x0002a20000000200 */
[----:B------:R3:W1:Y:S06]  /*4180*/  MUFU.TANH R52, R3 ;  /* 0x0000000300347308 */ /* 0x00066c0000002400 */
[----:B------:R-:W-:Y:S08]  /*4190*/  HMMA.16816.F32.BF16 R20, R12, R64, R40 ;  /* 0x000000400c14723c */ /* 0x000ff00000041828 */
[----:B-----5:R-:W-:Y:S01]  /*41a0*/  HMMA.16816.F32.BF16 R28, R4, R56, R28 ;  /* 0x00000038041c723c */ /* 0x020fe2000004181c */
[----:B---3--:R-:W-:-:S04]  /*41b0*/  FMUL.FTZ R3, R44, c[0x0][0x320] ;  /* 0x0000c8002c037a20 */ /* 0x008fc80000410000 */
[----:B------:R-:W3:Y:S01]  /*41c0*/  MUFU.TANH R44, R3 ;  /* 0x00000003002c7308 */ /* 0x000ee20000002400 */
[----:B-1----:R-:W-:Y:S02]  /*41d0*/  FMUL.FTZ R2, R45, c[0x0][0x320] ;  /* 0x0000c8002d027a20 */ /* 0x002fe40000410000 */
[----:B------:R-:W-:Y:S01]  /*41e0*/  HMMA.16816.F32.BF16 R12, R12, R66, R16 ;  /* 0x000000420c0c723c */ /* 0x000fe20000041810 */
[----:B------:R-:W-:-:S04]  /*41f0*/  FMUL.FTZ R0, R37, c[0x0][0x320] ;  /* 0x0000c80025007a20 */ /* 0x000fc80000410000 */
[----:B------:R1:W1:Y:S03]  /*4200*/  MUFU.TANH R45, R2 ;  /* 0x00000002002d7308 */ /* 0x0002660000002400 */
[----:B--2---:R-:W-:Y:S01]  /*4210*/  HMMA.16816.F32.BF16 R16, R8, R48, R20 ;  /* 0x000000300810723c */ /* 0x004fe20000041814 */
[----:B-1----:R-:W-:-:S07]  /*4220*/  FMUL.FTZ R2, R46, c[0x0][0x320] ;  /* 0x0000c8002e027a20 */ /* 0x002fce0000410000 */
[----:B------:R-:W-:Y:S01]  /*4230*/  HMMA.16816.F32.BF16 R20, R4, R58, R24 ;  /* 0x0000003a0414723c */ /* 0x000fe20000041818 */
[----:B------:R1:W2:Y:S07]  /*4240*/  MUFU.TANH R42, R2 ;  /* 0x00000002002a7308 */ /* 0x0002ae0000002400 */
[----:B------:R-:W-:Y:S08]  /*4250*/  HMMA.16816.F32.BF16 R8, R8, R50, R12 ;  /* 0x000000320808723c */ /* 0x000ff0000004180c */
[----:B------:R-:W-:Y:S01]  /*4260*/  HMMA.16816.F32.BF16 R12, R4, R32, R16 ;  /* 0x00000020040c723c */ /* 0x000fe20000041810 */
[----:B-1----:R-:W-:-:S04]  /*4270*/  FMUL.FTZ R2, R47, c[0x0][0x320] ;  /* 0x0000c8002f027a20 */ /* 0x002fc80000410000 */
[----:B------:R1:W1:Y:S11]  /*4280*/  MUFU.TANH R41, R2 ;  /* 0x0000000200297308 */ /* 0x0002760000002400 */
[----:B------:R-:W-:Y:S01]  /*4290*/  HMMA.16816.F32.BF16 R8, R4, R34, R8 ;  /* 0x000000220408723c */ /* 0x000fe20000041808 */
[----:B-1----:R-:W-:-:S02]  /*42a0*/  FMUL.FTZ R2, R36, c[0x0][0x320] ;  /* 0x0000c80024027a20 */ /* 0x002fc40000410000 */
[----:B------:R1:W1:Y:S05]  /*42b0*/  MUFU.TANH R36, R0 ;  /* 0x0000000000247308 */ /* 0x00026a0000002400 */
[----:B------:R-:W-:-:S03]  /*42c0*/  FMUL.FTZ R3, R15, c[0x0][0x320] ;  /* 0x0000c8000f037a20 */ /* 0x000fc60000410000 */
[----:B------:R5:W2:Y:S01]  /*42d0*/  MUFU.TANH R40, R2 ;  /* 0x0000000200287308 */ /* 0x000aa20000002400 */
[----:B-1----:R-:W-:-:S07]  /*42e0*/  FMUL.FTZ R0, R38, c[0x0][0x320] ;  /* 0x0000c80026007a20 */ /* 0x002fce0000410000 */
[----:B------:R1:W1:Y:S01]  /*42f0*/  MUFU.TANH R38, R0 ;  /* 0x0000000000267308 */ /* 0x0002620000002400 */
[----:B-----5:R-:W-:Y:S02]  /*4300*/  FMUL.FTZ R2, R14, c[0x0][0x320] ;  /* 0x0000c8000e027a20 */ /* 0x020fe40000410000 */
[----:B-1----:R-:W-:-:S05]  /*4310*/  FMUL.FTZ R0, R39, c[0x0][0x320] ;  /* 0x0000c80027007a20 */ /* 0x002fca0000410000 */
        /* <DEDUP_REMOVED lines=12> */
[----:B------:R-:W1:Y:S08]  /*43e0*/  MUFU.TANH R21, R3 ;  /* 0x0000000300157308 */ /* 0x000e700000002400 */
[----:B------:R5:W1:Y:S02]  /*43f0*/  MUFU.TANH R17, R0 ;  /* 0x0000000000117308 */ /* 0x000a640000002400 */
[----:B-----5:R-:W-:-:S06]  /*4400*/  FMUL.FTZ R0, R22, c[0x0][0x320] ;  /* 0x0000c80016007a20 */ /* 0x020fcc0000410000 */
        /* <DEDUP_REMOVED lines=8> */
[----:B-----5:R-:W-:-:S04]  /*4490*/  IADD3 R0, R233, R226, RZ ;  /* 0x000000e2e9007210 */ /* 0x020fc80007ffe0ff */
[----:B------:R-:W-:Y:S01]  /*44a0*/  MOV R4, R0 ;  /* 0x0000000000047202 */ /* 0x000fe20000000f00 */
[----:B------:R-:W-:-:S04]  /*44b0*/  @P2 IMAD.HI.U32 R2, R0, c[0x0][0x2c8], RZ ;  /* 0x0000b20000022a27 */ /* 0x000fc800078e00ff */
[----:B------:R-:W-:Y:S01]  /*44c0*/  FMUL.FTZ R0, R8, c[0x0][0x320] ;  /* 0x0000c80008007a20 */ /* 0x000fe20000410000 */
[----:B------:R-:W-:Y:S01]  /*44d0*/  @P2 SHF.R.U32.HI R4, RZ, c[0x0][0x2cc], R2 ;  /* 0x0000b300ff042a19 */ /* 0x000fe20000011602 */
[----:B------:R-:W-:Y:S01]  /*44e0*/  FMUL.FTZ R2, R11, c[0x0][0x320] ;  /* 0x0000c8000b027a20 */ /* 0x000fe20000410000 */
[----:B------:R-:W-:Y:S01]  /*44f0*/  IADD3 R8, -R214, R215, -R104 ;  /* 0x000000d7d6087210 */ /* 0x000fe20007ffe968 */
[----:B------:R5:W1:Y:S02]  /*4500*/  MUFU.TANH R12, R0 ;  /* 0x00000000000c7308 */ /* 0x000a640000002400 */
[----:B------:R-:W1:Y:S06]  /*4510*/  SHFL.IDX PT, R3, R4, RZ, 0x1c1f ;  /* 0x001c1fff04037589 */ /* 0x000e6c00000e0000 */
[----:B------:R-:W1:Y:S01]  /*4520*/  MUFU.TANH R19, R2 ;  /* 0x0000000200137308 */ /* 0x000e620000002400 */
[----:B-----5:R-:W-:-:S07]  /*4530*/  FMUL.FTZ R0, R9, c[0x0][0x320] ;  /* 0x0000c80009007a20 */ /* 0x020fce0000410000 */
[----:B------:R5:W1:Y:S02]  /*4540*/  MUFU.TANH R9, R0 ;  /* 0x0000000000097308 */ /* 0x000a640000002400 */
[----:B-----5:R-:W-:-:S06]  /*4550*/  FMUL.FTZ R0, R10, c[0x0][0x320] ;  /* 0x0000c8000a007a20 */ /* 0x020fcc0000410000 */
[----:B------:R5:W1:Y:S02]  /*4560*/  MUFU.TANH R20, R0 ;  /* 0x0000000000147308 */ /* 0x000a640000002400 */
[----:B-----5:R-:W-:-:S04]  /*4570*/  IADD3 R0, R215, 0x1, -R104 ;  /* 0x00000001d7007810 */ /* 0x020fc80007ffe868 */
[----:B------:R-:W-:-:S04]  /*4580*/  IADD3 R0, -R216, R0, -R214 ;  /* 0x00000000d8007210 */ /* 0x000fc80007ffe9d6 */
[C---:B------:R-:W-:Y:S02]  /*4590*/  IADD3 R6, R0.reuse, c[0x0][0x328], RZ ;  /* 0x0000ca0000067a10 */ /* 0x040fe40007ffe0ff */
[----:B------:R-:W-:Y:S02]  /*45a0*/  IADD3 R7, R0, UR4, RZ ;  /* 0x0000000400077c10 */ /* 0x000fe4000fffe0ff */
[-C--:B-1----:R-:W-:Y:S02]  /*45b0*/  IADD3 R2, R6, R3.reuse, RZ ;  /* 0x0000000306027210 */ /* 0x082fe40007ffe0ff */
[----:B------:R-:W-:Y:S02]  /*45c0*/  IADD3 R0, R7, R3, RZ ;  /* 0x0000000307007210 */ /* 0x000fe40007ffe0ff */
[----:B------:R-:W-:Y:S01]  /*45d0*/  IMNMX R2, R8, R2, PT ;  /* 0x0000000208027217 */ /* 0x000fe20003800200 */
[----:B------:R-:W-:Y:S05]  /*45e0*/  @!P1 BRA `(.L_x_1659) ;  /* 0x0000015000009947 */ /* 0x000fea0003800000 */
[----:B--234-:R-:W-:Y:S01]  /*45f0*/  IADD3 R3, -R216, R215, R3 ;  /* 0x000000d7d8037210 */ /* 0x01cfe20007ffe103 */
        /* <DEDUP_REMOVED lines=10> */
.L_x_1661:
[----:B------:R-:W-:-:S04]  /*46a0*/  MOV R5, c[0x0][0x32c] ;  /* 0x0000cb0000057a02 */ /* 0x000fc80000000f00 */
[----:B------:R-:W-:-:S13]  /*46b0*/  ISETP.NE.AND P0, PT, R5, 0x1, PT ;  /* 0x000000010500780c */ /* 0x000fda0003f05270 */
[----:B------:R-:W-:-:S05]  /*46c0*/  @P0 IMAD.HI.U32 R5, R3, c[0x0][0x330], RZ ;  /* 0x0000cc0003050a27 */ /* 0x000fca00078e00ff */
[----:B------:R-:W-:Y:S02]  /*46d0*/  @P0 SHF.R.U32.HI R3, RZ, c[0x0][0x334], R5 ;  /* 0x0000cd00ff030a19 */ /* 0x000fe40000011605 */
.L_x_1662:
[----:B------:R-:W-:Y:S05]  /*46e0*/  BSYNC B0 ;  /* 0x0000000000007941 */ /* 0x000fea0003800000 */
.L_x_1660:
[----:B------:R-:W-:-:S04]  /*46f0*/  IMAD R3, R3, c[0x0][0x32c], -R104 ;  /* 0x0000cb0003037a24 */ /* 0x000fc800078e0a68 */
[----:B------:R-:W-:-:S05]  /*4700*/  IMAD.IADD R3, R3, 0x1, -R214 ;  /* 0x0000000103037824 */ /* 0x000fca00078e0ad6 */
[----:B------:R-:W-:Y:S02]  /*4710*/  IADD3 R5, R3, c[0x0][0x32c], RZ ;  /* 0x0000cb0003057a10 */ /* 0x000fe40007ffe0ff */
[----:B------:R-:W-:Y:S02]  /*4720*/  IMNMX R0, R0, R3, !PT ;  /* 0x0000000300007217 */ /* 0x000fe40007800200 */
[----:B------:R-:W-:Y:S02]  /*4730*/  IMNMX R2, R2, R5, PT ;  /* 0x0000000502027217 */ /* 0x000fe40003800200 */
.L_x_1659:
[----:B--234-:R-:W-:Y:S01]  /*4740*/  ISETP.GT.AND P0, PT, R205, RZ, PT ;  /* 0x000000ffcd00720c */ /* 0x01cfe20003f04270 */
[----:B------:R-:W1:Y:S03]  /*4750*/  SHFL.IDX PT, R3, R4, 0x1, 0x1c1f ;  /* 0x003c1f0004037f89 */ /* 0x000e6600000e0000 */
[C---:B------:R-:W-:Y:S02]  /*4760*/  ISETP.GT.AND P4, PT, R0.reuse, RZ, P0 ;  /* 0x000000ff0000720c */ /* 0x040fe40000784270 */
[----:B------:R-:W-:-:S02]  /*4770*/  ISETP.GT.AND P6, PT, R0, 0x1, P0 ;  /* 0x000000010000780c */ /* 0x000fc400007c4270 */
[----:B------:R-:W-:Y:S02]  /*4780*/  ISETP.LT.OR P4, PT, R2, 0x1, P4 ;  /* 0x000000010200780c */ /* 0x000fe40002781670 */
[C---:B------:R-:W-:Y:S02]  /*4790*/  ISETP.GT.AND P5, PT, R0.reuse, 0x8, P0 ;  /* 0x000000080000780c */ /* 0x040fe400007a4270 */
[----:B------:R-:W-:Y:S02]  /*47a0*/  FSEL R10, R73, -INF , !P4 ;  /* 0xff800000490a7808 */ /* 0x000fe40006000000 */
[----:B------:R-:W-:Y:S02]  /*47b0*/  ISETP.GT.AND P4, PT, R0, 0x9, P0 ;  /* 0x000000090000780c */ /* 0x000fe40000784270 */
[C---:B------:R-:W-:Y:S02]  /*47c0*/  ISETP.LT.OR P6, PT, R2.reuse, 0x2, P6 ;  /* 0x000000020200780c */ /* 0x040fe400037c1670 */
[----:B------:R-:W-:-:S02]  /*47d0*/  ISETP.LT.OR P5, PT, R2, 0x9, P5 ;  /* 0x000000090200780c */ /* 0x000fc40002fa1670 */
[----:B------:R-:W-:Y:S02]  /*47e0*/  ISETP.LT.OR P4, PT, R2, 0xa, P4 ;  /* 0x0000000a0200780c */ /* 0x000fe40002781670 */
[----:B------:R-:W-:Y:S02]  /*47f0*/  FSEL R11, R72, -INF , !P6 ;  /* 0xff800000480b7808 */ /* 0x000fe40007000000 */
[----:B------:R-:W-:Y:S02]  /*4800*/  FSEL R14, R68, -INF , !P5 ;  /* 0xff800000440e7808 */ /* 0x000fe40006800000 */
[----:B------:R-:W-:Y:S02]  /*4810*/  FSEL R15, R60, -INF , !P4 ;  /* 0xff8000003c0f7808 */ /* 0x000fe40006000000 */
[C---:B------:R-:W-:Y:S02]  /*4820*/  ISETP.GT.AND P6, PT, R0.reuse, 0x10, P0 ;  /* 0x000000100000780c */ /* 0x040fe400007c4270 */
[----:B------:R-:W-:-:S02]  /*4830*/  ISETP.GT.AND P5, PT, R0, 0x11, P0 ;  /* 0x000000110000780c */ /* 0x000fc400007a4270 */
[----:B------:R-:W-:Y:S02]  /*4840*/  ISETP.GT.AND P4, PT, R0, 0x18, P0 ;  /* 0x000000180000780c */ /* 0x000fe40000784270 */
[C---:B------:R-:W-:Y:S02]  /*4850*/  ISETP.LT.OR P6, PT, R2.reuse, 0x11, P6 ;  /* 0x000000110200780c */ /* 0x040fe400037c1670 */
[C---:B------:R-:W-:Y:S02]  /*4860*/  ISETP.LT.OR P5, PT, R2.reuse, 0x12, P5 ;  /* 0x000000120200780c */ /* 0x040fe40002fa1670 */
[----:B------:R-:W-:Y:S02]  /*4870*/  ISETP.LT.OR P4, PT, R2, 0x19, P4 ;  /* 0x000000190200780c */ /* 0x000fe40002781670 */
[----:B------:R-:W-:Y:S02]  /*4880*/  FSEL R44, R44, -INF , !P6 ;  /* 0xff8000002c2c7808 */ /* 0x000fe40007000000 */
[----:B------:R-:W-:-:S02]  /*4890*/  FSEL R45, R45, -INF , !P5 ;  /* 0xff8000002d2d7808 */ /* 0x000fc40006800000 */
[----:B------:R-:W-:Y:S02]  /*48a0*/  FSEL R46, R40, -INF , !P4 ;  /* 0xff800000282e7808 */ /* 0x000fe40006000000 */
[C---:B------:R-:W-:Y:S02]  /*48b0*/  ISETP.GT.AND P6, PT, R0.reuse, 0x19, P0 ;  /* 0x000000190000780c */ /* 0x040fe400007c4270 */
[C---:B------:R-:W-:Y:S02]  /*48c0*/  ISETP.GT.AND P5, PT, R0.reuse, 0x20, P0 ;  /* 0x000000200000780c */ /* 0x040fe400007a4270 */
        /* <DEDUP_REMOVED lines=18> */
[----:B------:R-:W-:Y:S01]  /*49f0*/  ISETP.GT.AND P4, PT, R0, 0x39, P0 ;  /* 0x000000390000780c */ /* 0x000fe20000784270 */
[----:B-1----:R-:W-:Y:S01]  /*4a00*/  IMAD.IADD R0, R6, 0x1, R3 ;  /* 0x0000000106007824 */ /* 0x002fe200078e0203 */
[C---:B------:R-:W-:Y:S02]  /*4a10*/  ISETP.LT.OR P6, PT, R2.reuse, 0x32, P6 ;  /* 0x000000320200780c */ /* 0x040fe400037c1670 */
[----:B------:R-:W-:-:S02]  /*4a20*/  ISETP.LT.OR P5, PT, R2, 0x39, P5 ;  /* 0x000000390200780c */ /* 0x000fc40002fa1670 */
[----:B------:R-:W-:Y:S02]  /*4a30*/  ISETP.LT.OR P4, PT, R2, 0x3a, P4 ;  /* 0x0000003a0200780c */ /* 0x000fe40002781670 */
[----:B------:R-:W-:Y:S01]  /*4a40*/  IMNMX R2, R8, R0, PT ;  /* 0x0000000008027217 */ /* 0x000fe20003800200 */
[----:B------:R-:W-:Y:S01]  /*4a50*/  IMAD.IADD R0, R7, 0x1, R3 ;  /* 0x0000000107007824 */ /* 0x000fe200078e0203 */
[----:B------:R-:W-:Y:S02]  /*4a60*/  FSEL R202, R13, -INF , !P6 ;  /* 0xff8000000dca7808 */ /* 0x000fe40007000000 */
[----:B------:R-:W-:Y:S02]  /*4a70*/  FSEL R203, R12, -INF , !P5 ;  /* 0xff8000000ccb7808 */ /* 0x000fe40006800000 */
[----:B------:R-:W-:Y:S01]  /*4a80*/  FSEL R204, R9, -INF , !P4 ;  /* 0xff80000009cc7808 */ /* 0x000fe20006000000 */
        /* <DEDUP_REMOVED lines=12> */
.L_x_1665:
[----:B------:R-:W-:-:S04]  /*4b50*/  MOV R4, c[0x0][0x32c] ;  /* 0x0000cb0000047a02 */ /* 0x000fc80000000f00 */
[----:B------:R-:W-:-:S13]  /*4b60*/  ISETP.NE.AND P4, PT, R4, 0x1, PT ;  /* 0x000000010400780c */ /* 0x000fda0003f85270 */
[----:B------:R-:W-:-:S05]  /*4b70*/  @P4 IMAD.HI.U32 R4, R3, c[0x0][0x330], RZ ;  /* 0x0000cc0003044a27 */ /* 0x000fca00078e00ff */
[----:B------:R-:W-:Y:S02]  /*4b80*/  @P4 SHF.R.U32.HI R3, RZ, c[0x0][0x334], R4 ;  /* 0x0000cd00ff034a19 */ /* 0x000fe40000011604 */
.L_x_1666:
[----:B------:R-:W-:Y:S05]  /*4b90*/  BSYNC B0 ;  /* 0x0000000000007941 */ /* 0x000fea0003800000 */
.L_x_1664:
[----:B------:R-:W-:-:S04]  /*4ba0*/  IMAD R3, R3, c[0x0][0x32c], -R104 ;  /* 0x0000cb0003037a24 */ /* 0x000fc800078e0a68 */
[----:B------:R-:W-:-:S05]  /*4bb0*/  IMAD.IADD R3, R3, 0x1, -R214 ;  /* 0x0000000103037824 */ /* 0x000fca00078e0ad6 */
[----:B------:R-:W-:Y:S02]  /*4bc0*/  IADD3 R4, R3, c[0x0][0x32c], RZ ;  /* 0x0000cb0003047a10 */ /* 0x000fe40007ffe0ff */
[----:B------:R-:W-:Y:S02]  /*4bd0*/  IMNMX R0, R0, R3, !PT ;  /* 0x0000000300007217 */ /* 0x000fe40007800200 */
[----:B------:R-:W-:Y:S02]  /*4be0*/  IMNMX R2, R2, R4, PT ;  /* 0x0000000402027217 */ /* 0x000fe40003800200 */
.L_x_1663:
[----:B------:R-:W2:Y:S01]  /*4bf0*/  LDL R48, [R1+0x28] ;  /* 0x0000280001307983 */ /* 0x000ea20000100800 */
[----:B------:R-:W-:Y:S01]  /*4c00*/  FMNMX.FTZ R3, R10, R11, !PT ;  /* 0x0000000b0a037209 */ /* 0x000fe20007810000 */
[----:B------:R-:W-:-:S04]  /*4c10*/  DEPBAR.LE SB0, 0x2 ;  /* 0x000080800000791a */ /* 0x000fc80000000000 */
[----:B------:R-:W-:Y:S01]  /*4c20*/  FMNMX.FTZ R3, R14, R3, !PT ;  /* 0x000000030e037209 */ /* 0x000fe20007810000 */
[----:B------:R-:W-:Y:S01]  /*4c30*/  IMAD.IADD R16, R192, 0x1, R195 ;  /* 0x00000001c0107824 */ /* 0x000fe200078e02c3 */
[----:B------:R-:W-:Y:S01]  /*4c40*/  BAR.SYNC.DEFER_BLOCKING 0x0 ;  /* 0x0000000000007b1d */ /* 0x000fe20000010000 */
[C---:B------:R-:W-:Y:S02]  /*4c50*/  ISETP.GT.AND P6, PT, R0.reuse, RZ, P0 ;  /* 0x000000ff0000720c */ /* 0x040fe400007c4270 */
[----:B------:R-:W-:Y:S02]  /*4c60*/  FMNMX.FTZ R3, R15, R3, !PT ;  /* 0x000000030f037209 */ /* 0x000fe40007810000 */
[----:B------:R-:W-:Y:S01]  /*4c70*/  ISETP.GT.AND P5, PT, R0, 0x1, P0 ;  /* 0x000000010000780c */ /* 0x000fe200007a4270 */
[----:B------:R-:W-:Y:S01]  /*4c80*/  BSSY B0, `(.L_x_1667) ;  /* 0x0000173000007945 */ /* 0x000fe20003800000 */
[----:B------:R-:W-:Y:S02]  /*4c90*/  FMNMX.FTZ R3, R44, R3, !PT ;  /* 0x000000032c037209 */ /* 0x000fe40007810000 */
[----:B------:R-:W-:-:S02]  /*4ca0*/  ISETP.LT.OR P6, PT, R2, 0x1, P6 ;  /* 0x000000010200780c */ /* 0x000fc400037c1670 */
[----:B------:R-:W-:Y:S02]  /*4cb0*/  FMNMX.FTZ R3, R45, R3, !PT ;  /* 0x000000032d037209 */ /* 0x000fe40007810000 */
[----:B------:R-:W-:Y:S02]  /*4cc0*/  ISETP.GT.AND P4, PT, R0, 0x8, P0 ;  /* 0x000000080000780c */ /* 0x000fe40000784270 */
[----:B------:R-:W-:Y:S02]  /*4cd0*/  ISETP.LT.OR P5, PT, R2, 0x2, P5 ;  /* 0x000000020200780c */ /* 0x000fe40002fa1670 */
[----:B------:R-:W-:Y:S02]  /*4ce0*/  FSEL R6, R74, -INF , !P6 ;  /* 0xff8000004a067808 */ /* 0x000fe40007000000 */
[----:B------:R-:W-:Y:S02]  /*4cf0*/  FMNMX.FTZ R3, R46, R3, !PT ;  /* 0x000000032e037209 */ /* 0x000fe40007810000 */
[----:B------:R-:W-:-:S02]  /*4d00*/  ISETP.GT.AND P6, PT, R0, 0x9, P0 ;  /* 0x000000090000780c */ /* 0x000fc400007c4270 */
[----:B------:R-:W-:Y:S02]  /*4d10*/  ISETP.LT.OR P4, PT, R2, 0x9, P4 ;  /* 0x000000090200780c */ /* 0x000fe40002781670 */
[----:B------:R-:W-:Y:S02]  /*4d20*/  FSEL R7, R69, -INF , !P5 ;  /* 0xff80000045077808 */ /* 0x000fe40006800000 */
[----:B------:R-:W-:Y:S02]  /*4d30*/  FMNMX.FTZ R3, R47, R3, !PT ;  /* 0x000000032f037209 */ /* 0x000fe40007810000 */
[----:B------:R-:W-:Y:S02]  /*4d40*/  ISETP.GT.AND P5, PT, R0, 0x10, P0 ;  /* 0x000000100000780c */ /* 0x000fe400007a4270 */
[----:B------:R-:W-:Y:S02]  /*4d50*/  ISETP.LT.OR P6, PT, R2, 0xa, P6 ;  /* 0x0000000a0200780c */ /* 0x000fe400037c1670 */
[----:B------:R-:W-:-:S02]  /*4d60*/  FSEL R8, R61, -INF , !P4 ;  /* 0xff8000003d087808 */ /* 0x000fc40006000000 */
[----:B------:R-:W-:Y:S02]  /*4d70*/  FMNMX.FTZ R4, R6, R7, !PT ;  /* 0x0000000706047209 */ /* 0x000fe40007810000 */
[----:B------:R-:W-:Y:S02]  /*4d80*/  FMNMX.FTZ R3, R141, R3, !PT ;  /* 0x000000038d037209 */ /* 0x000fe40007810000 */
[----:B------:R-:W-:Y:S02]  /*4d90*/  ISETP.GT.AND P4, PT, R0, 0x11, P0 ;  /* 0x000000110000780c */ /* 0x000fe40000784270 */
[----:B------:R-:W-:Y:S02]  /*4da0*/  ISETP.LT.OR P5, PT, R2, 0x11, P5 ;  /* 0x000000110200780c */ /* 0x000fe40002fa1670 */
[----:B------:R-:W-:Y:S02]  /*4db0*/  FSEL R9, R52, -INF , !P6 ;  /* 0xff80000034097808 */ /* 0x000fe40007000000 */
        /* <DEDUP_REMOVED lines=9> */
[----:B------:R-:W-:Y:S01]  /*4e50*/  ISETP.LT.OR P6, PT, R2, 0x19, P6 ;  /* 0x000000190200780c */ /* 0x000fe200037c1670 */
[----:B------:R-:W-:Y:S01]  /*4e60*/  LDSM.16.MT88.4 R40, [R16+0x2000] ;  /* 0x002000001028783b */ /* 0x000fe20000004200 */
        /* <DEDUP_REMOVED lines=9> */
[----:B------:R-:W-:Y:S01]  /*4f00*/  ISETP.LT.OR P4, PT, R2, 0x21, P4 ;  /* 0x000000210200780c */ /* 0x000fe20002781670 */
[----:B------:R-:W-:Y:S01]  /*4f10*/  LDSM.16.MT88.4 R36, [R194] ;  /* 0x00000000c224783b */ /* 0x000fe20000004200 */
[----:B------:R-:W-:Y:S02]  /*4f20*/  FMNMX.FTZ R4, R52, R4, !PT ;  /* 0x0000000434047209 */ /* 0x000fe40007810000 */
[----:B------:R-:W-:Y:S02]  /*4f30*/  FMNMX.FTZ R3, R202, R3, !PT ;  /* 0x00000003ca037209 */ /* 0x000fe40007810000 */
[----:B------:R-:W-:Y:S02]  /*4f40*/  ISETP.GT.AND P5, PT, R0, 0x28, P0 ;  /* 0x000000280000780c */ /* 0x000fe400007a4270 */
[----:B------:R-:W-:Y:S02]  /*4f50*/  ISETP.LT.OR P6, PT, R2, 0x22, P6 ;  /* 0x000000220200780c */ /* 0x000fe400037c1670 */
[----:B------:R-:W-:-:S02]  /*4f60*/  FSEL R54, R28, -INF , !P4 ;  /* 0xff8000001c367808 */ /* 0x000fc40006000000 */
[----:B------:R-:W-:Y:S01]  /*4f70*/  FMNMX.FTZ R4, R53, R4, !PT ;  /* 0x0000000435047209 */ /* 0x000fe20007810000 */
[----:B------:R-:W-:Y:S01]  /*4f80*/  LDSM.16.MT88.4 R28, [R195+0x2000] ;  /* 0x00200000c31c783b */ /* 0x000fe20000004200 */
[----:B------:R-:W-:Y:S02]  /*4f90*/  FMNMX.FTZ R3, R203, R3, !PT ;  /* 0x00000003cb037209 */ /* 0x000fe40007810000 */
[----:B------:R-:W-:Y:S02]  /*4fa0*/  ISETP.GT.AND P4, PT, R0, 0x29, P0 ;  /* 0x000000290000780c */ /* 0x000fe40000784270 */
[----:B------:R-:W-:Y:S02]  /*4fb0*/  FSEL R55, R27, -INF , !P6 ;  /* 0xff8000001b377808 */ /* 0x000fe40007000000 */
[----:B------:R-:W-:Y:S02]  /*4fc0*/  ISETP.LT.OR P5, PT, R2, 0x29, P5 ;  /* 0x000000290200780c */ /* 0x000fe40002fa1670 */
[----:B------:R-:W-:-:S02]  /*4fd0*/  FMNMX.FTZ R4, R54, R4, !PT ;  /* 0x0000000436047209 */ /* 0x000fc40007810000 */
[----:B------:R-:W-:Y:S02]  /*4fe0*/  FMNMX.FTZ R3, R204, R3, !PT ;  /* 0x00000003cc037209 */ /* 0x000fe40007810000 */
[----:B------:R-:W-:Y:S02]  /*4ff0*/  ISETP.GT.AND P6, PT, R0, 0x30, P0 ;  /* 0x000000300000780c */ /* 0x000fe400007c4270 */
[----:B------:R-:W-:Y:S01]  /*5000*/  ISETP.LT.OR P4, PT, R2, 0x2a, P4 ;  /* 0x0000002a0200780c */ /* 0x000fe20002781670 */
[----:B------:R-:W1:Y:S01]  /*5010*/  SHFL.BFLY PT, R5, R3, 0x2, 0x1f ;  /* 0x0c401f0003057f89 */ /* 0x000e6200000e0000 */
[----:B------:R-:W-:Y:S02]  /*5020*/  FSEL R102, R26, -INF , !P5 ;  /* 0xff8000001a667808 */ /* 0x000fe40006800000 */
[----:B------:R-:W-:Y:S01]  /*5030*/  FMNMX.FTZ R4, R55, R4, !PT ;  /* 0x0000000437047209 */ /* 0x000fe20007810000 */
[----:B------:R-:W-:Y:S01]  /*5040*/  LDSM.16.MT88.4 R24, [R195] ;  /* 0x00000000c318783b */ /* 0x000fe20000004200 */
        /* <DEDUP_REMOVED lines=8> */
[----:B------:R-:W-:Y:S02]  /*50d0*/  ISETP.GT.AND P0, PT, R0, 0x39, P0 ;  /* 0x000000390000780c */ /* 0x000fe40000704270 */
[C---:B------:R-:W-:Y:S02]  /*50e0*/  ISETP.LT.OR P4, PT, R2.reuse, 0x39, P4 ;  /* 0x000000390200780c */ /* 0x040fe40002781670 */
[----:B------:R-:W-:Y:S02]  /*50f0*/  FSEL R185, R21, -INF , !P5 ;  /* 0xff80000015b97808 */ /* 0x000fe40006800000 */
[----:B------:R-:W-:Y:S02]  /*5100*/  FMNMX.FTZ R0, R159, R4, !PT ;  /* 0x000000049f007209 */ /* 0x000fe40007810000 */
[----:B------:R-:W-:-:S02]  /*5110*/  ISETP.LT.OR P0, PT, R2, 0x3a, P0 ;  /* 0x0000003a0200780c */ /* 0x000fc40000701670 */
[----:B------:R-:W-:Y:S02]  /*5120*/  FSEL R184, R20, -INF , !P4 ;  /* 0xff80000014b87808 */ /* 0x000fe40006000000 */
[----:B------:R-:W-:Y:S02]  /*5130*/  FMNMX.FTZ R2, R185, R0, !PT ;  /* 0x00000000b9027209 */ /* 0x000fe40007810000 */
[----:B------:R-:W-:Y:S02]  /*5140*/  FSEL R19, R19, -INF , !P0 ;  /* 0xff80000013137808 */ /* 0x000fe40004000000 */
[----:B------:R-:W-:Y:S02]  /*5150*/  FMNMX.FTZ R2, R184, R2, !PT ;  /* 0x00000002b8027209 */ /* 0x000fe40007810000 */
[----:B-1----:R-:W-:Y:S02]  /*5160*/  FMNMX.FTZ R0, R3, R5, !PT ;  /* 0x0000000503007209 */ /* 0x002fe40007810000 */
[----:B------:R-:W-:-:S03]  /*5170*/  FMNMX.FTZ R2, R19, R2, !PT ;  /* 0x0000000213027209 */ /* 0x000fc60007810000 */
[----:B------:R-:W1:Y:S04]  /*5180*/  SHFL.BFLY PT, R4, R0, 0x1, 0x1f ;  /* 0x0c201f0000047f89 */ /* 0x000e6800000e0000 */
[----:B------:R-:W3:Y:S01]  /*5190*/  SHFL.BFLY PT, R3, R2, 0x2, 0x1f ;  /* 0x0c401f0002037f89 */ /* 0x000ee200000e0000 */
[----:B-1----:R-:W-:Y:S02]  /*51a0*/  FMNMX.FTZ R101, R0, R4, !PT ;  /* 0x0000000400657209 */ /* 0x002fe40007810000 */
[----:B---3--:R-:W-:-:S03]  /*51b0*/  FMNMX.FTZ R3, R2, R3, !PT ;  /* 0x0000000302037209 */ /* 0x008fc60007810000 */
        /* <DEDUP_REMOVED lines=8> */
[----:B---3--:R-:W-:Y:S01]  /*5240*/  FFMA.FTZ R0, R11, c[0x0][0x2d0], -R2 ;  /* 0x0000b4000b007a23 */ /* 0x008fe20000010802 */
[----:B------:R-:W-:-:S03]  /*5250*/  FSETP.NEU.FTZ.AND P0, PT, R100, -INF , PT ;  /* 0xff8000006400780b */ /* 0x000fc60003f1d000 */
[----:B------:R-:W-:Y:S08]  /*5260*/  MUFU.EX2 R246, R3 ;  /* 0x0000000300f67308 */ /* 0x000ff00000000800 */
[----:B------:R1:W-:Y:S02]  /*5270*/  MUFU.EX2 R245, R0 ;  /* 0x0000000000f57308 */ /* 0x0003e40000000800 */
[----:B-1----:R-:W-:-:S02]  /*5280*/  FFMA.FTZ R0, R14, c[0x0][0x2d0], -R2 ;  /* 0x0000b4000e007a23 */ /* 0x002fc40000010802 */
[----:B------:R-:W1:Y:S04]  /*5290*/  LDSM.16.MT88.4 R12, [R194+0x2000] ;  /* 0x00200000c20c783b */ /* 0x000e680000004200 */
[----:B------:R3:W4:Y:S02]  /*52a0*/  MUFU.EX2 R244, R0 ;  /* 0x0000000000f47308 */ /* 0x0007240000000800 */
[----:B---3--:R-:W-:-:S05]  /*52b0*/  FMUL.FTZ R0, R100, c[0x0][0x2d0] ;  /* 0x0000b40064007a20 */ /* 0x008fca0000410000 */
[----:B------:R-:W-:-:S05]  /*52c0*/  FSEL R0, R0, RZ, P0 ;  /* 0x000000ff00007208 */ /* 0x000fca0000000000 */
[--C-:B------:R-:W-:Y:S02]  /*52d0*/  FFMA.FTZ R4, R7, c[0x0][0x2d0], -R0.reuse ;  /* 0x0000b40007047a23 */ /* 0x100fe40000010800 */
[--C-:B------:R-:W-:Y:S01]  /*52e0*/  FFMA.FTZ R3, R6, c[0x0][0x2d0], -R0.reuse ;  /* 0x0000b40006037a23 */ /* 0x100fe20000010800 */
[----:B----4-:R-:W-:Y:S01]  /*52f0*/  F2FP.BF16.PACK_AB R6, R246, R244 ;  /* 0x000000f4f606723e */ /* 0x010fe200000010ff */
[----:B------:R3:W-:Y:S08]  /*5300*/  MUFU.EX2 R223, R4 ;  /* 0x0000000400df7308 */ /* 0x0007f00000000800 */
[----:B------:R4:W5:Y:S01]  /*5310*/  MUFU.EX2 R229, R3 ;  /* 0x0000000300e57308 */ /* 0x0009620000000800 */
[----:B---3--:R-:W-:Y:S01]  /*5320*/  FFMA.FTZ R4, R8, c[0x0][0x2d0], -R0 ;  /* 0x0000b40008047a23 */ /* 0x008fe20000010800 */
[----:B--2---:R-:W-:Y:S06]  /*5330*/  LDSM.16.MT88.4 R20, [R48] ;  /* 0x000000003014783b */ /* 0x004fec0000004200 */
[----:B------:R2:W-:Y:S01]  /*5340*/  MUFU.EX2 R213, R4 ;  /* 0x0000000400d57308 */ /* 0x0005e20000000800 */
[----:B----4-:R-:W-:Y:S01]  /*5350*/  IMAD.IADD R3, R192, 0x1, R194 ;  /* 0x00000001c0037824 */ /* 0x010fe200078e02c2 */
[----:B-----5:R-:W-:-:S04]  /*5360*/  F2FP.BF16.PACK_AB R5, R223, R229 ;  /* 0x000000e5df05723e */ /* 0x020fc800000010ff */
[----:B------:R-:W-:Y:S01]  /*5370*/  LDSM.16.MT88.4 R32, [R3] ;  /* 0x000000000320783b */ /* 0x000fe20000004200 */
[----:B--2---:R-:W-:-:S03]  /*5380*/  FFMA.FTZ R4, R9, c[0x0][0x2d0], -R0 ;  /* 0x0000b40009047a23 */ /* 0x004fc60000010800 */
[----:B------:R-:W2:Y:S01]  /*5390*/  LDSM.16.MT88.4 R8, [R3+0x2000] ;  /* 0x002000000308783b */ /* 0x000ea20000004200 */
[----:B------:R3:W4:Y:S02]  /*53a0*/  MUFU.EX2 R230, R4 ;  /* 0x0000000400e67308 */ /* 0x0007240000000800 */
[----:B---3--:R-:W-:Y:S02]  /*53b0*/  F2FP.BF16.PACK_AB R4, R245, R247 ;  /* 0x000000f7f504723e */ /* 0x008fe400000010ff */
[----:B----4-:R-:W-:-:S07]  /*53c0*/  F2FP.BF16.PACK_AB R7, R230, R213 ;  /* 0x000000d5e607723e */ /* 0x010fce00000010ff */
[C---:B-1----:R-:W-:Y:S08]  /*53d0*/  HMMA.16816.F32.BF16 R84, R4.reuse, R12, RZ ;  /* 0x0000000c0454723c */ /* 0x042ff000000418ff */
[C---:B------:R-:W-:Y:S01]  /*53e0*/  HMMA.16816.F32.BF16 R80, R4.reuse, R14, RZ ;  /* 0x0000000e0450723c */ /* 0x040fe200000418ff */
[----:B------:R-:W1:Y:S04]  /*53f0*/  LDSM.16.MT88.4 R12, [R48+0x4000] ;  /* 0x00400000300c783b */ /* 0x000e680000004200 */
[----:B------:R-:W-:Y:S03]  /*5400*/  LDSM.16.MT88.4 R48, [R3+0x800] ;  /* 0x000800000330783b */ /* 0x000fe60000004200 */
[C---:B--2---:R-:W-:Y:S07]  /*5410*/  HMMA.16816.F32.BF16 R72, R4.reuse, R8, RZ ;  /* 0x000000080448723c */ /* 0x044fee00000418ff */
[--C-:B------:R-:W-:Y:S01]  /*5420*/  FFMA.FTZ R8, R44, c[0x0][0x2d0], -R2.reuse ;  /* 0x0000b4002c087a23 */ /* 0x100fe20000010802 */
[C---:B------:R-:W-:Y:S03]  /*5430*/  HMMA.16816.F32.BF16 R108, R4.reuse, R32, RZ ;  /* 0x00000020046c723c */ /* 0x040fe600000418ff */
[----:B------:R2:W-:Y:S05]  /*5440*/  MUFU.EX2 R241, R8 ;  /* 0x0000000800f17308 */ /* 0x0005ea0000000800 */
[C---:B------:R-:W-:Y:S01]  /*5450*/  HMMA.16816.F32.BF16 R112, R4.reuse, R34, RZ ;  /* 0x000000220470723c */ /* 0x040fe200000418ff */
[----:B------:R-:W3:Y:S07]  /*5460*/  LDSM.16.MT88.4 R32, [R194+0x4000] ;  /* 0x00400000c220783b */ /* 0x000eee0000004200 */
[----:B------:R-:W-:Y:S01]  /*5470*/  HMMA.16816.F32.BF16 R104, R4, R24, RZ ;  /* 0x000000180468723c */ /* 0x000fe200000418ff */
[----:B--2---:R-:W-:-:S04]  /*5480*/  FFMA.FTZ R8, R45, c[0x0][0x2d0], -R2 ;  /* 0x0000b4002d087a23 */ /* 0x004fc80000010802 */
[----:B------:R2:W4:Y:S03]  /*5490*/  MUFU.EX2 R243, R8 ;  /* 0x0000000800f37308 */ /* 0x0005260000000800 */
[C---:B------:R-:W-:Y:S01]  /*54a0*/  HMMA.16816.F32.BF16 R96, R4.reuse, R26, RZ ;  /* 0x0000001a0460723c */ /* 0x040fe200000418ff */
[----:B------:R-:W5:Y:S07]  /*54b0*/  LDSM.16.MT88.4 R24, [R3+0x4000] ;  /* 0x004000000318783b */ /* 0x000f6e0000004200 */
[----:B------:R-:W-:Y:S01]  /*54c0*/  HMMA.16816.F32.BF16 R92, R4, R20, RZ ;  /* 0x00000014045c723c */ /* 0x000fe200000418ff */
[----:B--2---:R-:W-:-:S07]  /*54d0*/  FFMA.FTZ R8, R46, c[0x0][0x2d0], -R2 ;  /* 0x0000b4002e087a23 */ /* 0x004fce0000010802 */
[C---:B------:R-:W-:Y:S01]  /*54e0*/  HMMA.16816.F32.BF16 R88, R4.reuse, R22, RZ ;  /* 0x000000160458723c */ /* 0x040fe200000418ff */
[----:B------:R-:W2:Y:S01]  /*54f0*/  LDSM.16.MT88.4 R20, [R195+0x4000] ;  /* 0x00400000c314783b */ /* 0x000ea20000004200 */
[----:B------:R1:W-:Y:S06]  /*5500*/  MUFU.EX2 R240, R8 ;  /* 0x0000000800f07308 */ /* 0x0003ec0000000800 */
[C---:B------:R-:W-:Y:S08]  /*5510*/  HMMA.16816.F32.BF16 R120, R4.reuse, R36, RZ ;  /* 0x000000240478723c */ /* 0x040ff000000418ff */
[----:B------:R-:W-:Y:S01]  /*5520*/  HMMA.16816.F32.BF16 R116, R4, R38, RZ ;  /* 0x000000260474723c */ /* 0x000fe200000418ff */
[----:B------:R-:W-:Y:S01]  /*5530*/  LDSM.16.MT88.4 R36, [R16+0x800] ;  /* 0x000800001024783b */ /* 0x000fe20000004200 */
[----:B-1----:R-:W-:-:S03]  /*5540*/  FFMA.FTZ R8, R47, c[0x0][0x2d0], -R2 ;  /* 0x0000b4002f087a23 */ /* 0x002fc60000010802 */
[----:B------:R-:W1:Y:S01]  /*5550*/  LDSM.16.MT88.4 R44, [R194+0x800] ;  /* 0x00080000c22c783b */ /* 0x000e620000004200 */
[----:B------:R3:W1:Y:S02]  /*5560*/  MUFU.EX2 R242, R8 ;  /* 0x0000000800f27308 */ /* 0x0006640000000800 */
[C---:B------:R-:W-:Y:S08]  /*5570*/  HMMA.16816.F32.BF16 R68, R4.reuse, R28, RZ ;  /* 0x0000001c0444723c */ /* 0x040ff000000418ff */
[----:B------:R-:W-:Y:S01]  /*5580*/  HMMA.16816.F32.BF16 R64, R4, R30, RZ ;  /* 0x0000001e0440723c */ /* 0x000fe200000418ff */
[----:B------:R-:W1:Y:S01]  /*5590*/  LDSM.16.MT88.4 R28, [R3+0x2800] ;  /* 0x00280000031c783b */ /* 0x000e620000004200 */
[----:B---3--:R-:W-:-:S06]  /*55a0*/  FFMA.FTZ R8, R18, c[0x0][0x2d0], -R0 ;  /* 0x0000b40012087a23 */ /* 0x008fcc0000010800 */
[C---:B------:R-:W-:Y:S01]  /*55b0*/  HMMA.16816.F32.BF16 R152, R4.reuse, R12, RZ ;  /* 0x0000000c0498723c */ /* 0x040fe200000418ff */
[----:B------:R3:W-:Y:S07]  /*55c0*/  MUFU.EX2 R207, R8 ;  /* 0x0000000800cf7308 */ /* 0x0007ee0000000800 */
[C---:B------:R-:W-:Y:S01]  /*55d0*/  HMMA.16816.F32.BF16 R160, R4.reuse, R14, RZ ;  /* 0x0000000e04a0723c */ /* 0x040fe200000418ff */
[----:B------:R-:W1:Y:S07]  /*55e0*/  LDSM.16.MT88.4 R12, [R195+0x2800] ;  /* 0x00280000c30c783b */ /* 0x000e6e0000004200 */
[----:B------:R-:W-:Y:S01]  /*55f0*/  HMMA.16816.F32.BF16 R76, R4, R10, RZ ;  /* 0x0000000a044c723c */ /* 0x000fe200000418ff */
[----:B---3--:R-:W-:-:S04]  /*5600*/  FFMA.FTZ R8, R17, c[0x0][0x2d0], -R0 ;  /* 0x0000b40011087a23 */ /* 0x008fc80000010800 */
[----:B------:R3:W1:Y:S03]  /*5610*/  MUFU.EX2 R212, R8 ;  /* 0x0000000800d47308 */ /* 0x0006660000000800 */
[C---:B------:R-:W-:Y:S08]  /*5620*/  HMMA.16816.F32.BF16 R56, R4.reuse, R40, RZ ;  /* 0x000000280438723c */ /* 0x040ff000000418ff */
[----:B------:R-:W-:Y:S01]  /*5630*/  HMMA.16816.F32.BF16 R60, R4, R42, RZ ;  /* 0x0000002a043c723c */ /* 0x000fe200000418ff */
[----:B------:R-:W-:Y:S01]  /*5640*/  LDSM.16.MT88.4 R40, [R195+0x800] ;  /* 0x00080000c328783b */ /* 0x000fe20000004200 */
[----:B---3--:R-:W-:-:S06]  /*5650*/  FFMA.FTZ R8, R52, c[0x0][0x2d0], -R0 ;  /* 0x0000b40034087a23 */ /* 0x008fcc0000010800 */
[C---:B------:R-:W-:Y:S01]  /*5660*/  HMMA.16816.F32.BF16 R124, R4.reuse, R32, RZ ;  /* 0x00000020047c723c */ /* 0x040fe200000418ff */
[----:B------:R3:W-:Y:S07]  /*5670*/  MUFU.EX2 R206, R8 ;  /* 0x0000000800ce7308 */ /* 0x0007ee0000000800 */
[C---:B------:R-:W-:Y:S01]  /*5680*/  HMMA.16816.F32.BF16 R128, R4.reuse, R34, RZ ;  /* 0x000000220480723c */ /* 0x040fe200000418ff */
[----:B------:R-:W-:Y:S07]  /*5690*/  LDSM.16.MT88.4 R32, [R194+0x2800] ;  /* 0x00280000c220783b */ /* 0x000fee0000004200 */
[----:B-----5:R-:W-:Y:S01]  /*56a0*/  HMMA.16816.F32.BF16 R132, R4, R24, RZ ;  /* 0x000000180484723c */ /* 0x020fe200000418ff */
[----:B---3--:R-:W-:-:S04]  /*56b0*/  FFMA.FTZ R8, R53, c[0x0][0x2d0], -R0 ;  /* 0x0000b40035087a23 */ /* 0x008fc80000010800 */
[----:B------:R3:W5:Y:S03]  /*56c0*/  MUFU.EX2 R208, R8 ;  /* 0x0000000800d07308 */ /* 0x0007660000000800 */
[C---:B------:R-:W-:Y:S01]  /*56d0*/  HMMA.16816.F32.BF16 R136, R4.reuse, R26, RZ ;  /* 0x0000001a0488723c */ /* 0x040fe200000418ff */
[----:B------:R-:W-:Y:S07]  /*56e0*/  LDSM.16.MT88.4 R24, [R194+0x4800] ;  /* 0x00480000c218783b */ /* 0x000fee0000004200 */
[C---:B--2---:R-:W-:Y:S01]  /*56f0*/  HMMA.16816.F32.BF16 R144, R4.reuse, R20, RZ ;  /* 0x000000140490723c */ /* 0x044fe200000418ff */
[----:B---3--:R-:W2:Y:S07]  /*5700*/  LDSM.16.MT88.4 R8, [R16+0x2800] ;  /* 0x002800001008783b */ /* 0x008eae0000004200 */
[----:B------:R-:W-:Y:S01]  /*5710*/  HMMA.16816.F32.BF16 R148, R4, R22, RZ ;  /* 0x000000160494723c */ /* 0x000fe200000418ff */
[----:B------:R-:W-:Y:S06]  /*5720*/  LDSM.16.MT88.4 R20, [R195+0x4800] ;  /* 0x00480000c314783b */ /* 0x000fec0000004200 */
[----:B----4-:R-:W-:-:S02]  /*5730*/  F2FP.BF16.PACK_AB R4, R243, R241 ;  /* 0x000000f1f304723e */ /* 0x010fc400000010ff */
[----:B-1----:R-:W-:Y:S02]  /*5740*/  F2FP.BF16.PACK_AB R6, R242, R240 ;  /* 0x000000f0f206723e */ /* 0x002fe400000010ff */
[----:B------:R-:W-:Y:S02]  /*5750*/  F2FP.BF16.PACK_AB R5, R212, R207 ;  /* 0x000000cfd405723e */ /* 0x000fe400000010ff */
[----:B-----5:R-:W-:-:S07]  /*5760*/  F2FP.BF16.PACK_AB R7, R208, R206 ;  /* 0x000000ced007723e */ /* 0x020fce00000010ff */
[C---:B------:R-:W-:Y:S08]  /*5770*/  HMMA.16816.F32.BF16 R196, R4.reuse, R44, R120 ;  /* 0x0000002c04c4723c */ /* 0x040ff00000041878 */
[C---:B------:R-:W-:Y:S08]  /*5780*/  HMMA.16816.F32.BF16 R120, R4.reuse, R36, R92 ;  /* 0x000000240478723c */ /* 0x040ff0000004185c */
[C---:B------:R-:W-:Y:S08]  /*5790*/  HMMA.16816.F32.BF16 R92, R4.reuse, R28, R72 ;  /* 0x0000001c045c723c */ /* 0x040ff00000041848 */
[C---:B------:R-:W-:Y:S08]  /*57a0*/  HMMA.16816.F32.BF16 R72, R4.reuse, R12, R68 ;  /* 0x0000000c0448723c */ /* 0x040ff00000041844 */
[C---:B------:R-:W-:Y:S01]  /*57b0*/  HMMA.16816.F32.BF16 R68, R4.reuse, R14, R64 ;  /* 0x0000000e0444723c */ /* 0x040fe20000041840 */
[----:B------:R-:W-:Y:S07]  /*57c0*/  LDSM.16.MT88.4 R12, [R16+0x4800] ;  /* 0x00480000100c783b */ /* 0x000fee0000004200 */
[C---:B--2---:R-:W-:Y:S07]  /*57d0*/  HMMA.16816.F32.BF16 R64, R4.reuse, R8, R56 ;  /* 0x000000080440723c */ /* 0x044fee0000041838 */
[--C-:B------:R-:W-:Y:S01]  /*57e0*/  FFMA.FTZ R8, R141, c[0x0][0x2d0], -R2.reuse ;  /* 0x0000b4008d087a23 */ /* 0x100fe20000010802 */
[C---:B------:R-:W-:Y:S03]  /*57f0*/  HMMA.16816.F32.BF16 R176, R4.reuse, R48, R108 ;  /* 0x0000003004b0723c */ /* 0x040fe6000004186c */
[----:B------:R1:W-:Y:S05]  /*5800*/  MUFU.EX2 R239, R8 ;  /* 0x0000000800ef7308 */ /* 0x0003ea0000000800 */
[C---:B------:R-:W-:Y:S08]  /*5810*/  HMMA.16816.F32.BF16 R164, R4.reuse, R42, R96 ;  /* 0x0000002a04a4723c */ /* 0x040ff00000041860 */
[----:B------:R-:W-:Y:S01]  /*5820*/  HMMA.16816.F32.BF16 R108, R4, R32, R84 ;  /* 0x00000020046c723c */ /* 0x000fe20000041854 */
[----:B-1----:R-:W-:-:S04]  /*5830*/  FFMA.FTZ R8, R140, c[0x0][0x2d0], -R2 ;  /* 0x0000b4008c087a23 */ /* 0x002fc80000010802 */
[----:B------:R1:W2:Y:S03]  /*5840*/  MUFU.EX2 R238, R8 ;  /* 0x0000000800ee7308 */ /* 0x0002a60000000800 */
[C---:B------:R-:W-:Y:S01]  /*5850*/  HMMA.16816.F32.BF16 R96, R4.reuse, R34, R80 ;  /* 0x000000220460723c */ /* 0x040fe20000041850 */
[----:B------:R-:W3:Y:S07]  /*5860*/  LDSM.16.MT88.4 R32, [R3+0x4800] ;  /* 0x004800000320783b */ /* 0x000eee0000004200 */
[----:B------:R-:W-:Y:S01]  /*5870*/  HMMA.16816.F32.BF16 R180, R4, R46, R116 ;  /* 0x0000002e04b4723c */ /* 0x000fe20000041874 */
[----:B-1----:R-:W-:-:S07]  /*5880*/  FFMA.FTZ R8, R142, c[0x0][0x2d0], -R2 ;  /* 0x0000b4008e087a23 */ /* 0x002fce0000010802 */
[C---:B------:R-:W-:Y:S01]  /*5890*/  HMMA.16816.F32.BF16 R116, R4.reuse, R38, R88 ;  /* 0x000000260474723c */ /* 0x040fe20000041858 */
[----:B------:R-:W1:Y:S01]  /*58a0*/  LDSM.16.MT88.4 R36, [R195+0x1000] ;  /* 0x00100000c324783b */ /* 0x000e620000004200 */
[----:B------:R4:W-:Y:S06]  /*58b0*/  MUFU.EX2 R237, R8 ;  /* 0x0000000800ed7308 */ /* 0x0009ec0000000800 */
[C---:B------:R-:W-:Y:S08]  /*58c0*/  HMMA.16816.F32.BF16 R60, R4.reuse, R10, R60 ;  /* 0x0000000a043c723c */ /* 0x040ff0000004183c */
[----:B------:R-:W-:Y:S01]  /*58d0*/  HMMA.16816.F32.BF16 R80, R4, R30, R76 ;  /* 0x0000001e0450723c */ /* 0x000fe2000004184c */
[----:B------:R-:W-:Y:S01]  /*58e0*/  LDSM.16.MT88.4 R28, [R3+0x1000] ;  /* 0x00100000031c783b */ /* 0x000fe20000004200 */
[----:B----4-:R-:W-:-:S04]  /*58f0*/  FFMA.FTZ R8, R143, c[0x0][0x2d0], -R2 ;  /* 0x0000b4008f087a23 */ /* 0x010fc80000010802 */
[----:B------:R4:W5:Y:S02]  /*5900*/  MUFU.EX2 R236, R8 ;  /* 0x0000000800ec7308 */ /* 0x0009640000000800 */
[C---:B------:R-:W-:Y:S08]  /*5910*/  HMMA.16816.F32.BF16 R168, R4.reuse, R50, R112 ;  /* 0x0000003204a8723c */ /* 0x040ff00000041870 */
[----:B---3--:R-:W-:Y:S01]  /*5920*/  HMMA.16816.F32.BF16 R76, R4, R32, R132 ;  /* 0x00000020044c723c */ /* 0x008fe20000041884 */
[----:B------:R-:W-:Y:S01]  /*5930*/  LDSM.16.MT88.4 R132, [R16+0x1800] ;  /* 0x001800001084783b */ /* 0x000fe20000004200 */
[----:B----4-:R-:W-:-:S06]  /*5940*/  FFMA.FTZ R8, R54, c[0x0][0x2d0], -R0 ;  /* 0x0000b40036087a23 */ /* 0x010fcc0000010800 */
[C---:B------:R-:W-:Y:S01]  /*5950*/  HMMA.16816.F32.BF16 R44, R4.reuse, R34, R136 ;  /* 0x00000022042c723c */ /* 0x040fe20000041888 */
[----:B------:R-:W3:Y:S01]  /*5960*/  LDSM.16.MT88.4 R32, [R194+0x1000] ;  /* 0x00100000c220783b */ /* 0x000ee20000004200 */
[----:B------:R4:W-:Y:S06]  /*5970*/  MUFU.EX2 R158, R8 ;  /* 0x00000008009e7308 */ /* 0x0009ec0000000800 */
[C---:B------:R-:W-:Y:S08]  /*5980*/  HMMA.16816.F32.BF16 R172, R4.reuse, R40, R104 ;  /* 0x0000002804ac723c */ /* 0x040ff00000041868 */
[----:B------:R-:W-:Y:S01]  /*5990*/  HMMA.16816.F32.BF16 R56, R4, R22, R148 ;  /* 0x000000160438723c */ /* 0x000fe20000041894 */
[----:B----4-:R-:W-:-:S04]  /*59a0*/  FFMA.FTZ R8, R55, c[0x0][0x2d0], -R0 ;  /* 0x0000b40037087a23 */ /* 0x010fc80000010800 */
[----:B------:R4:W1:Y:S03]  /*59b0*/  MUFU.EX2 R157, R8 ;  /* 0x00000008009d7308 */ /* 0x0008660000000800 */
[C---:B------:R-:W-:Y:S01]  /*59c0*/  HMMA.16816.F32.BF16 R52, R4.reuse, R20, R144 ;  /* 0x000000140434723c */ /* 0x040fe20000041890 */
[----:B------:R-:W-:Y:S07]  /*59d0*/  LDSM.16.MT88.4 R20, [R195+0x3000] ;  /* 0x00300000c314783b */ /* 0x000fee0000004200 */
[----:B------:R-:W-:Y:S01]  /*59e0*/  HMMA.16816.F32.BF16 R40, R4, R24, R124 ;  /* 0x000000180428723c */ /* 0x000fe2000004187c */
[----:B------:R-:W-:Y:S01]  /*59f0*/  LDSM.16.MT88.4 R124, [R195+0x1800] ;  /* 0x00180000c37c783b */ /* 0x000fe20000004200 */
[----:B----4-:R-:W-:-:S06]  /*5a00*/  FFMA.FTZ R8, R102, c[0x0][0x2d0], -R0 ;  /* 0x0000b40066087a23 */ /* 0x010fcc0000010800 */
[C---:B------:R-:W-:Y:S01]  /*5a10*/  HMMA.16816.F32.BF16 R48, R4.reuse, R26, R128 ;  /* 0x0000001a0430723c */ /* 0x040fe20000041880 */
[----:B------:R-:W-:Y:S01]  /*5a20*/  LDSM.16.MT88.4 R24, [R3+0x3000] ;  /* 0x003000000318783b */ /* 0x000fe20000004200 */
[----:B------:R4:W-:Y:S06]  /*5a30*/  MUFU.EX2 R156, R8 ;  /* 0x00000008009c7308 */ /* 0x0009ec0000000800 */
[C---:B------:R-:W-:Y:S08]  /*5a40*/  HMMA.16816.F32.BF16 R88, R4.reuse, R12, R152 ;  /* 0x0000000c0458723c */ /* 0x040ff00000041898 */
[----:B------:R-:W-:Y:S01]  /*5a50*/  HMMA.16816.F32.BF16 R84, R4, R14, R160 ;  /* 0x0000000e0454723c */ /* 0x000fe200000418a0 */
[----:B------:R-:W-:Y:S01]  /*5a60*/  LDSM.16.MT88.4 R12, [R16+0x1000] ;  /* 0x00100000100c783b */ /* 0x000fe20000004200 */
[----:B----4-:R-:W-:-:S04]  /*5a70*/  FFMA.FTZ R8, R103, c[0x0][0x2d0], -R0 ;  /* 0x0000b40067087a23 */ /* 0x010fc80000010800 */
[----:B------:R4:W3:Y:S01]  /*5a80*/  MUFU.EX2 R102, R8 ;  /* 0x0000000800667308 */ /* 0x0008e20000000800 */
[----:B--2---:R-:W-:Y:S02]  /*5a90*/  F2FP.BF16.PACK_AB R4, R238, R239 ;  /* 0x000000efee04723e */ /* 0x004fe400000010ff */
[----:B-----5:R-:W-:Y:S02]  /*5aa0*/  F2FP.BF16.PACK_AB R6, R236, R237 ;  /* 0x000000edec06723e */ /* 0x020fe400000010ff */
[----:B-1----:R-:W-:Y:S01]  /*5ab0*/  F2FP.BF16.PACK_AB R5, R157, R158 ;  /* 0x0000009e9d05723e */ /* 0x002fe200000010ff */
[----:B----4-:R-:W1:Y:S01]  /*5ac0*/  LDSM.16.MT88.4 R8, [R194+0x3000] ;  /* 0x00300000c208783b */ /* 0x010e620000004200 */
[----:B---3--:R-:W-:-:S07]  /*5ad0*/  F2FP.BF16.PACK_AB R7, R102, R156 ;  /* 0x0000009c6607723e */ /* 0x008fce00000010ff */
[C---:B------:R-:W-:Y:S08]  /*5ae0*/  HMMA.16816.F32.BF16 R128, R4.reuse, R38, R164 ;  /* 0x000000260480723c */ /* 0x040ff000000418a4 */
[C---:B------:R-:W-:Y:S08]  /*5af0*/  HMMA.16816.F32.BF16 R196, R4.reuse, R32, R196 ;  /* 0x0000002004c4723c */ /* 0x040ff000000418c4 */
[C---:B------:R-:W-:Y:S01]  /*5b00*/  HMMA.16816.F32.BF16 R180, R4.reuse, R34, R180 ;  /* 0x0000002204b4723c */ /* 0x040fe200000418b4 */
[----:B------:R-:W-:Y:S07]  /*5b10*/  LDSM.16.MT88.4 R32, [R194+0x5000] ;  /* 0x00500000c220783b */ /* 0x000fee0000004200 */
[C---:B------:R-:W-:Y:S08]  /*5b20*/  HMMA.16816.F32.BF16 R112, R4.reuse, R28, R176 ;  /* 0x0000001c0470723c */ /* 0x040ff000000418b0 */
[C---:B-1----:R-:W-:Y:S01]  /*5b30*/  HMMA.16816.F32.BF16 R164, R4.reuse, R8, R108 ;  /* 0x0000000804a4723c */ /* 0x042fe2000004186c */
[----:B------:R-:W-:Y:S06]  /*5b40*/  LDSM.16.MT88.4 R108, [R194+0x1800] ;  /* 0x00180000c26c783b */ /* 0x000fec0000004200 */
[--C-:B------:R-:W-:Y:S01]  /*5b50*/  FFMA.FTZ R8, R201, c[0x0][0x2d0], -R2.reuse ;  /* 0x0000b400c9087a23 */ /* 0x100fe20000010802 */
[C---:B------:R-:W-:Y:S01]  /*5b60*/  HMMA.16816.F32.BF16 R104, R4.reuse, R30, R168 ;  /* 0x0000001e0468723c */ /* 0x040fe200000418a8 */
[----:B------:R-:W1:Y:S02]  /*5b70*/  LDSM.16.MT88.4 R28, [R16+0x3000] ;  /* 0x00300000101c783b */ /* 0x000e640000004200 */
[----:B------:R2:W-:Y:S05]  /*5b80*/  MUFU.EX2 R234, R8 ;  /* 0x0000000800ea7308 */ /* 0x0005ea0000000800 */
[C---:B------:R-:W-:Y:S08]  /*5b90*/  HMMA.16816.F32.BF16 R176, R4.reuse, R36, R172 ;  /* 0x0000002404b0723c */ /* 0x040ff000000418ac */
[----:B------:R-:W-:Y:S01]  /*5ba0*/  HMMA.16816.F32.BF16 R152, R4, R20, R72 ;  /* 0x000000140498723c */ /* 0x000fe20000041848 */
[----:B------:R-:W-:Y:S01]  /*5bb0*/  LDSM.16.MT88.4 R72, [R194+0x5800] ;  /* 0x00580000c248783b */ /* 0x000fe20000004200 */
[----:B--2---:R-:W-:-:S04]  /*5bc0*/  FFMA.FTZ R8, R202, c[0x0][0x2d0], -R2 ;  /* 0x0000b400ca087a23 */ /* 0x004fc80000010802 */
[----:B------:R2:W3:Y:S02]  /*5bd0*/  MUFU.EX2 R202, R8 ;  /* 0x0000000800ca7308 */ /* 0x0004e40000000800 */
[C---:B------:R-:W-:Y:S01]  /*5be0*/  HMMA.16816.F32.BF16 R148, R4.reuse, R22, R68 ;  /* 0x000000160494723c */ /* 0x040fe20000041844 */
[----:B------:R-:W4:Y:S07]  /*5bf0*/  LDSM.16.MT88.4 R20, [R195+0x5000] ;  /* 0x00500000c314783b */ /* 0x000f2e0000004200 */
[----:B------:R-:W-:Y:S01]  /*5c00*/  HMMA.16816.F32.BF16 R92, R4, R24, R92 ;  /* 0x00000018045c723c */ /* 0x000fe2000004185c */
[----:B--2---:R-:W-:-:S07]  /*5c10*/  FFMA.FTZ R8, R203, c[0x0][0x2d0], -R2 ;  /* 0x0000b400cb087a23 */ /* 0x004fce0000010802 */
[C---:B------:R-:W-:Y:S01]  /*5c20*/  HMMA.16816.F32.BF16 R36, R4.reuse, R26, R80 ;  /* 0x0000001a0424723c */ /* 0x040fe20000041850 */
[----:B------:R-:W2:Y:S01]  /*5c30*/  LDSM.16.MT88.4 R24, [R16+0x5000] ;  /* 0x005000001018783b */ /* 0x000ea20000004200 */
[----:B------:R-:W-:Y:S01]  /*5c40*/  FFMA.FTZ R2, R204, c[0x0][0x2d0], -R2 ;  /* 0x0000b400cc027a23 */ /* 0x000fe20000010802 */
[----:B------:R-:W-:Y:S02]  /*5c50*/  MUFU.EX2 R201, R8 ;  /* 0x0000000800c97308 */ /* 0x000fe40000000800 */
[----:B------:R-:W-:Y:S03]  /*5c60*/  LDSM.16.MT88.4 R80, [R3+0x5800] ;  /* 0x005800000350783b */ /* 0x000fe60000004200 */
[C---:B------:R-:W-:Y:S03]  /*5c70*/  HMMA.16816.F32.BF16 R160, R4.reuse, R10, R96 ;  /* 0x0000000a04a0723c */ /* 0x040fe60000041860 */
[----:B------:R5:W1:Y:S04]  /*5c80*/  MUFU.EX2 R103, R2 ;  /* 0x0000000200677308 */ /* 0x000a680000000800 */
[----:B---3--:R-:W-:Y:S01]  /*5c90*/  F2FP.BF16.PACK_AB R96, R202, R234 ;  /* 0x000000eaca60723e */ /* 0x008fe200000010ff */
[C---:B------:R-:W-:Y:S08]  /*5ca0*/  HMMA.16816.F32.BF16 R172, R4.reuse, R12, R120 ;  /* 0x0000000c04ac723c */ /* 0x040ff00000041878 */
[----:B------:R-:W-:Y:S01]  /*5cb0*/  HMMA.16816.F32.BF16 R168, R4, R14, R116 ;  /* 0x0000000e04a8723c */ /* 0x000fe20000041874 */
[----:B------:R-:W3:Y:S01]  /*5cc0*/  LDSM.16.MT88.4 R12, [R3+0x5000] ;  /* 0x00500000030c783b */ /* 0x000ee20000004200 */
[----:B-----5:R-:W-:Y:S01]  /*5cd0*/  FFMA.FTZ R2, R159, c[0x0][0x2d0], -R0 ;  /* 0x0000b4009f027a23 */ /* 0x020fe20000010800 */
[----:B-1----:R-:W-:-:S02]  /*5ce0*/  F2FP.BF16.PACK_AB R98, R103, R201 ;  /* 0x000000c96762723e */ /* 0x002fc400000010ff */
[----:B------:R-:W1:Y:S01]  /*5cf0*/  LDSM.16.MT88.4 R116, [R3+0x1800] ;  /* 0x001800000374783b */ /* 0x000e620000004200 */
[----:B------:R5:W-:Y:S02]  /*5d00*/  MUFU.EX2 R11, R2 ;  /* 0x00000002000b7308 */ /* 0x000be40000000800 */
[C---:B------:R-:W-:Y:S01]  /*5d10*/  HMMA.16816.F32.BF16 R144, R4.reuse, R28, R64 ;  /* 0x0000001c0490723c */ /* 0x040fe20000041840 */
[----:B------:R-:W-:Y:S07]  /*5d20*/  LDSM.16.MT88.4 R64, [R16+0x3800] ;  /* 0x003800001040783b */ /* 0x000fee0000004200 */
[----:B------:R-:W-:Y:S01]  /*5d30*/  HMMA.16816.F32.BF16 R68, R4, R30, R60 ;  /* 0x0000001e0444723c */ /* 0x000fe2000004183c */
[----:B-----5:R-:W-:-:S07]  /*5d40*/  FFMA.FTZ R2, R185, c[0x0][0x2d0], -R0 ;  /* 0x0000b400b9027a23 */ /* 0x020fce0000010800 */
[C---:B------:R-:W-:Y:S01]  /*5d50*/  HMMA.16816.F32.BF16 R136, R4.reuse, R32, R40 ;  /* 0x000000200488723c */ /* 0x040fe20000041828 */
[----:B------:R-:W-:Y:S01]  /*5d60*/  LDSM.16.MT88.4 R40, [R194+0x3800] ;  /* 0x00380000c228783b */ /* 0x000fe20000004200 */
[----:B------:R5:W2:Y:S06]  /*5d70*/  MUFU.EX2 R10, R2 ;  /* 0x00000002000a7308 */ /* 0x000aac0000000800 */
[C---:B------:R-:W-:Y:S01]  /*5d80*/  HMMA.16816.F32.BF16 R140, R4.reuse, R34, R48 ;  /* 0x00000022048c723c */ /* 0x040fe20000041830 */
[----:B------:R-:W1:Y:S07]  /*5d90*/  LDSM.16.MT88.4 R48, [R3+0x3800] ;  /* 0x003800000330783b */ /* 0x000e6e0000004200 */
[----:B----4-:R-:W-:Y:S01]  /*5da0*/  HMMA.16816.F32.BF16 R28, R4, R20, R52 ;  /* 0x00000014041c723c */ /* 0x010fe20000041834 */
[--C-:B-----5:R-:W-:Y:S01]  /*5db0*/  FFMA.FTZ R2, R184, c[0x0][0x2d0], -R0.reuse ;  /* 0x0000b400b8027a23 */ /* 0x120fe20000010800 */
[----:B--2---:R-:W-:Y:S01]  /*5dc0*/  F2FP.BF16.PACK_AB R97, R10, R11 ;  /* 0x0000000b0a61723e */ /* 0x004fe200000010ff */
[----:B------:R-:W-:-:S02]  /*5dd0*/  FFMA.FTZ R0, R19, c[0x0][0x2d0], -R0 ;  /* 0x0000b40013007a23 */ /* 0x000fc40000010800 */
[----:B------:R2:W-:Y:S03]  /*5de0*/  MUFU.EX2 R9, R2 ;  /* 0x0000000200097308 */ /* 0x0005e60000000800 */
[C---:B------:R-:W-:Y:S01]  /*5df0*/  HMMA.16816.F32.BF16 R32, R4.reuse, R22, R56 ;  /* 0x000000160420723c */ /* 0x040fe20000041838 */
[----:B------:R-:W4:Y:S04]  /*5e00*/  LDSM.16.MT88.4 R56, [R195+0x3800] ;  /* 0x00380000c338783b */ /* 0x000f280000004200 */
[----:B------:R-:W-:Y:S01]  /*5e10*/  LDSM.16.MT88.4 R16, [R16+0x5800] ;  /* 0x005800001010783b */ /* 0x000fe20000004200 */
[----:B------:R5:W1:Y:S02]  /*5e20*/  MUFU.EX2 R8, R0 ;  /* 0x0000000000087308 */ /* 0x000a640000000800 */
[----:B------:R-:W-:Y:S01]  /*5e30*/  HMMA.16816.F32.BF16 R20, R4, R24, R88 ;  /* 0x000000180414723c */ /* 0x000fe20000041858 */
[----:B------:R-:W4:Y:S01]  /*5e40*/  LDSM.16.MT88.4 R88, [R195+0x5800] ;  /* 0x00580000c358783b */ /* 0x000f220000004200 */
[----:B--2---:R-:W-:-:S06]  /*5e50*/  FADD.FTZ R2, R247, R245 ;  /* 0x000000f5f7027221 */ /* 0x004fcc0000010000 */
[----:B---3--:R-:W-:Y:S01]  /*5e60*/  HMMA.16816.F32.BF16 R76, R4, R12, R76 ;  /* 0x0000000c044c723c */ /* 0x008fe2000004184c */
[----:B------:R-:W-:Y:S02]  /*5e70*/  FADD.FTZ R2, R244, R2 ;  /* 0x00000002f4027221 */ /* 0x000fe40000010000 */
[----:B-----5:R-:W-:-:S05]  /*5e80*/  FADD.FTZ R0, R229, R223 ;  /* 0x000000dfe5007221 */ /* 0x020fca0000010000 */
[C---:B------:R-:W-:Y:S01]  /*5e90*/  HMMA.16816.F32.BF16 R12, R4.reuse, R14, R44 ;  /* 0x0000000e040c723c */ /* 0x040fe2000004182c */
[----:B------:R-:W-:Y:S01]  /*5ea0*/  FADD.FTZ R2, R246, R2 ;  /* 0x00000002f6027221 */ /* 0x000fe20000010000 */
[----:B-1----:R-:W-:Y:S01]  /*5eb0*/  F2FP.BF16.PACK_AB R99, R8, R9 ;  /* 0x000000090863723e */ /* 0x002fe200000010ff */
[----:B------:R-:W-:Y:S02]  /*5ec0*/  FADD.FTZ R0, R213, R0 ;  /* 0x00000000d5007221 */ /* 0x000fe40000010000 */
        /* <DEDUP_REMOVED lines=24> */
[----:B------:R-:W-:Y:S01]  /*6050*/  FADD.FTZ R2, R11, R0 ;  /* 0x000000000b027221 */ /* 0x000fe20000010000 */
[----:B------:R-:W-:Y:S01]  /*6060*/  IADD3 R0, R205, -0x3, RZ ;  /* 0xfffffffdcd007810 */ /* 0x000fe20007ffe0ff */
[----:B------:R-:W-:Y:S02]  /*6070*/  FADD.FTZ R3, R201, R3 ;  /* 0x00000003c9037221 */ /* 0x000fe40000010000 */
[----:B------:R-:W-:Y:S01]  /*6080*/  FADD.FTZ R2, R10, R2 ;  /* 0x000000020a027221 */ /* 0x000fe20000010000 */
[----:B------:R-:W-:Y:S01]  /*6090*/  ISETP.GE.AND P0, PT, R0, R200, PT ;  /* 0x000000c80000720c */ /* 0x000fe20003f06270 */
[----:B------:R-:W-:Y:S01]  /*60a0*/  HMMA.16816.F32.BF16 R116, R96, R118, R104 ;  /* 0x000000766074723c */ /* 0x000fe20000041868 */
[----:B------:R-:W-:-:S02]  /*60b0*/  FADD.FTZ R212, R103, R3 ;  /* 0x0000000367d47221 */ /* 0x000fc40000010000 */
[----:B------:R-:W-:-:S04]  /*60c0*/  FADD.FTZ R2, R9, R2 ;  /* 0x0000000209027221 */ /* 0x000fc80000010000 */
[----:B------:R-:W-:Y:S01]  /*60d0*/  FADD.FTZ R213, R8, R2 ;  /* 0x0000000208d57221 */ /* 0x000fe20000010000 */
[C---:B------:R-:W-:Y:S08]  /*60e0*/  HMMA.16816.F32.BF16 R48, R96.reuse, R50, R36 ;  /* 0x000000326030723c */ /* 0x040ff00000041824 */
        /* <DEDUP_REMOVED lines=21> */
[----:B------:R-:W-:Y:S01]  /*6240*/  IMAD.WIDE.U32 R4, R0, c[0x0][0x1e0], RZ ;  /* 0x0000780000047a25 */ /* 0x000fe200078e00ff */
[----:B------:R-:W-:-:S03]  /*6250*/  ISETP.GE.AND P4, PT, R210, c[0x0][0x1d4], PT ;  /* 0x00007500d2007a0c */ /* 0x000fc60003f86270 */
        /* <DEDUP_REMOVED lines=15> */
[----:B------:R-:W-:-:S05]  /*6350*/  LEA.HI.X R5, R5, R3, R0, 0x6, P5 ;  /* 0x0000000305057211 */ /* 0x000fca00028f3400 */
[----:B------:R1:W-:Y:S04]  /*6360*/  LDGSTS.E.BYPASS.LTC128B.128 [R227+0xe100], [R2.64+0x80], !P0 ;  /* 0x0e10008002e37fae */ /* 0x0003e8000c101d48 */
[----:B------:R1:W-:Y:S04]  /*6370*/  LDGSTS.E.BYPASS.LTC128B.128 [R227+0x10100], [R2.64+0x100], !P3 ;  /* 0x1010010002e37fae */ /* 0x0003e8000d901d48 */
[----:B------:R1:W-:Y:S04]  /*6380*/  LDGSTS.E.BYPASS.LTC128B.128 [R227+0xd100], [R4.64], !P4 ;  /* 0x0d10000004e37fae */ /* 0x0003e8000e101d48 */
[----:B------:R1:W-:Y:S04]  /*6390*/  LDGSTS.E.BYPASS.LTC128B.128 [R227+0xf100], [R4.64+0x80], !P0 ;  /* 0x0f10008004e37fae */ /* 0x0003e8000c101d48 */
[----:B------:R1:W-:Y:S02]  /*63a0*/  LDGSTS.E.BYPASS.LTC128B.128 [R227+0x11100], [R4.64+0x100], !P3 ;  /* 0x1110010004e37fae */ /* 0x0003e4000d901d48 */
.L_x_1668:
[----:B------:R-:W-:Y:S05]  /*63b0*/  BSYNC B0 ;  /* 0x0000000000007941 */ /* 0x000fea0003800000 */
.L_x_1667:
[----:B-1----:R-:W-:Y:S01]  /*63c0*/  @P2 IMAD.HI.U32 R2, R226, c[0x0][0x2c8], RZ ;  /* 0x0000b200e2022a27 */ /* 0x002fe200078e00ff */
[----:B------:R-:W0:Y:S01]  /*63d0*/  LDGDEPBAR ;  /* 0x00000000000079af */ /* 0x000e220000000000 */
[----:B------:R-:W-:-:S02]  /*63e0*/  IADD3 R196, R205, -0x2, RZ ;  /* 0xfffffffecdc47810 */ /* 0x000fc40007ffe0ff */
[----:B------:R-:W-:Y:S01]  /*63f0*/  IMAD.MOV.U32 R0, RZ, RZ, R226 ;  /* 0x000000ffff007224 */ /* 0x000fe200078e00e2 */
        /* <DEDUP_REMOVED lines=15> */
.L_x_1671:
[----:B------:R-:W-:-:S13]  /*64f0*/  ISETP.NE.AND P0, PT, R4, 0x1, PT ;  /* 0x000000010400780c */ /* 0x000fda0003f05270 */
[----:B------:R-:W-:-:S05]  /*6500*/  @P0 IMAD.HI.U32 R2, R3, c[0x0][0x330], RZ ;  /* 0x0000cc0003020a27 */ /* 0x000fca00078e00ff */
[----:B------:R-:W-:Y:S02]  /*6510*/  @P0 SHF.R.U32.HI R3, RZ, c[0x0][0x334], R2 ;  /* 0x0000cd00ff030a19 */ /* 0x000fe40000011602 */
.L_x_1672:
[----:B------:R-:W-:Y:S05]  /*6520*/  BSYNC B0 ;  /* 0x0000000000007941 */ /* 0x000fea0003800000 */
.L_x_1670:
[----:B------:R-:W-:-:S05]  /*6530*/  IMAD R3, R3, R4, c[0x0][0x32c] ;  /* 0x0000cb0003037624 */ /* 0x000fca00078e0204 */
[----:B------:R-:W-:-:S04]  /*6540*/  IMNMX R0, R0, R3, PT ;  /* 0x0000000300007217 */ /* 0x000fc80003800200 */
.L_x_1669:
[----:B------:R-:W-:Y:S01]  /*6550*/  SHF.R.S32.HI R2, RZ, 0x1f, R0 ;  /* 0x0000001fff027819 */ /* 0x000fe20000011400 */
[----:B------:R-:W-:Y:S02]  /*6560*/  IMAD.MOV.U32 R185, RZ, RZ, 0x1 ;  /* 0x00000001ffb97424 */ /* 0x000fe400078e00ff */
[----:B------:R-:W-:Y:S01]  /*6570*/  IMAD.MOV.U32 R198, RZ, RZ, RZ ;  /* 0x000000ffffc67224 */ /* 0x000fe200078e00ff */
[----:B------:R-:W-:-:S04]  /*6580*/  LEA.HI R0, R2, R0, RZ, 0x6 ;  /* 0x0000000002007211 */ /* 0x000fc800078f30ff */
[----:B------:R-:W-:-:S04]  /*6590*/  SHF.R.S32.HI R0, RZ, 0x6, R0 ;  /* 0x00000006ff007819 */ /* 0x000fc80000011400 */
[----:B------:R-:W-:-:S04]  /*65a0*/  IMNMX R205, R200, R0, !PT ;  /* 0x00000000c8cd7217 */ /* 0x000fc80007800200 */
[----:B------:R-:W-:-:S13]  /*65b0*/  ISETP.GE.AND P0, PT, R196, R205, PT ;  /* 0x000000cdc400720c */ /* 0x000fda0003f06270 */
[----:B------:R-:W-:Y:S05]  /*65c0*/  @!P0 BRA `(.L_x_1673) ;  /* 0x0000377000008947 */ /* 0x000fea0003800000 */
[----:B------:R-:W-:Y:S01]  /*65d0*/  IMAD.MOV.U32 R3, RZ, RZ, R100 ;  /* 0x000000ffff037224 */ /* 0x000fe200078e0064 */
[----:B------:R-:W-:Y:S01]  /*65e0*/  MOV R198, RZ ;  /* 0x000000ff00c67202 */ /* 0x000fe20000000f00 */
[----:B------:R-:W-:Y:S01]  /*65f0*/  IMAD.MOV.U32 R2, RZ, RZ, R101 ;  /* 0x000000ffff027224 */ /* 0x000fe200078e0065 */
[----:B------:R-:W-:Y:S02]  /*6600*/  MOV R185, 0x1 ;  /* 0x0000000100b97802 */ /* 0x000fe40000000f00 */
.L_x_1682:
[----:B------:R-:W-:Y:S04]  /*6610*/  DEPBAR.LE SB0, 0x2 ;  /* 0x000080800000791a */ /* 0x000fe80000000000 */
[----:B------:R-:W-:Y:S01]  /*6620*/  WARPSYNC 0xffffffff ;  /* 0xffffffff00007948 */ /* 0x000fe20003800000 */
[----:B------:R-:W-:Y:S01]  /*6630*/  BAR.SYNC.DEFER_BLOCKING 0x0 ;  /* 0x0000000000007b1d */ /* 0x000fe20000010000 */
[----:B------:R-:W-:Y:S01]  /*6640*/  IMAD R184, R185, 0x6000, RZ ;  /* 0x00006000b9b87824 */ /* 0x000fe200078e02ff */
[----:B------:R-:W-:Y:S04]  /*6650*/  ISETP.GE.AND P6, PT, R200, R196, PT ;  /* 0x000000c4c800720c */ /* 0x000fe80003fc6270 */
[----:B------:R-:W-:Y:S04]  /*6660*/  IADD3 R0, R193, R184, RZ ;  /* 0x000000b8c1007210 */ /* 0x000fe80007ffe0ff */
[CC--:B------:R-:W-:Y:S02]  /*6670*/  IADD3 R180, R191.reuse, R0.reuse, RZ ;  /* 0x00000000bfb47210 */ /* 0x0c0fe40007ffe0ff */
[C---:B------:R-:W-:Y:S02]  /*6680*/  IADD3 R181, R186.reuse, R0, RZ ;  /* 0x00000000bab57210 */ /* 0x040fe40007ffe0ff */
[----:B------:R-:W-:Y:S01]  /*6690*/  IADD3 R183, R186, R180, RZ ;  /* 0x000000b4bab77210 */ /* 0x000fe20007ffe0ff */
[----:B------:R-:W-:Y:S01]  /*66a0*/  @!P6 IMAD R154, R198, 0x6000, R225 ;  /* 0x00006000c69ae824 */ /* 0x000fe200078e02e1 */
[----:B------:R-:W-:Y:S02]  /*66b0*/  @!P6 IADD3 R20, R196, -0x1, RZ ;  /* 0xffffffffc414e810 */ /* 0x000fe40007ffe0ff */
[----:B------:R-:W-:Y:S02]  /*66c0*/  @!P6 MOV R148, c[0x0][0x208] ;  /* 0x000082000094ea02 */ /* 0x000fe40000000f00 */
[----:B------:R-:W-:Y:S02]  /*66d0*/  @!P6 SHF.R.S32.HI R12, RZ, 0x1f, R20 ;  /* 0x0000001fff0ce819 */ /* 0x000fe40000011414 */
[----:B------:R-:W-:Y:S01]  /*66e0*/  @!P6 MOV R149, c[0x0][0x20c] ;  /* 0x000083000095ea02 */ /* 0x000fe20000000f00 */
[----:B------:R-:W-:Y:S02]  /*66f0*/  LDSM.16.M88.4 R32, [R187] ;  /* 0x00000000bb20783b */ /* 0x000fe40000000200 */
[----:B------:R-:W-:Y:S01]  /*6700*/  @!P6 IMAD R12, R12, c[0x0][0x208], RZ ;  /* 0x000082000c0cea24 */ /* 0x000fe200078e02ff */
[----:B------:R-:W-:Y:S01]  /*6710*/  IADD3 R182, R191, R0, R186 ;  /* 0x00000000bfb67210 */ /* 0x000fe20007ffe0ba */
[----:B------:R-:W-:Y:S02]  /*6720*/  ULDC UR4, c[0x0][0x324] ;  /* 0x0000c90000047ab9 */ /* 0x000fe40000000800 */
[C---:B------:R-:W-:Y:S01]  /*6730*/  @!P6 IMAD R22, R20.reuse, c[0x0][0x20c], R12 ;  /* 0x000083001416ea24 */ /* 0x040fe200078e020c */
[----:B------:R-:W-:Y:S01]  /*6740*/  ULOP3.LUT UR4, URZ, UR4, URZ, 0x33, !UPT ;  /* 0x000000043f047292 */ /* 0x000fe2000f8e333f */
[----:B------:R-:W1:Y:S01]  /*6750*/  LDSM.16.M88.4 R8, [R0] ;  /* 0x000000000008783b */ /* 0x000e620000000200 */
[----:B------:R-:W-:Y:S05]  /*6760*/  @!P6 IMAD.WIDE.U32 R20, R20, c[0x0][0x208], RZ ;  /* 0x000082001414ea25 */ /* 0x000fea00078e00ff */
[----:B------:R-:W-:Y:S01]  /*6770*/  @!P6 SHF.L.U32 R28, R20, 0x6, RZ ;  /* 0x00000006141ce819 */ /* 0x000fe200000006ff */
[----:B------:R-:W2:Y:S01]  /*6780*/  LDSM.16.M88.4 R16, [R0+0x800] ;  /* 0x000800000010783b */ /* 0x000ea20000000200 */
[----:B------:R-:W-:Y:S02]  /*6790*/  @!P6 IADD3 R22, R21, R22, RZ ;  /* 0x000000161516e210 */ /* 0x000fe40007ffe0ff */
[----:B------:R-:W-:Y:S02]  /*67a0*/  @!P6 LEA R31, P0, R148, R28, 0x5 ;  /* 0x0000001c941fe211 */ /* 0x000fe400078028ff */
[----:B------:R-:W-:Y:S02]  /*67b0*/  @!P6 IADD3 R29, P5, R28, R220, RZ ;  /* 0x000000dc1c1de210 */ /* 0x000fe40007fbe0ff */
[----:B------:R-:W3:Y:S01]  /*67c0*/  LDSM.16.M88.4 R24, [R0+0x1000] ;  /* 0x001000000018783b */ /* 0x000ee20000000200 */
[----:B------:R-:W-:Y:S02]  /*67d0*/  @!P6 SHF.L.U64.HI R30, R20, 0x6, R22 ;  /* 0x00000006141ee819 */ /* 0x000fe40000010216 */
[----:B------:R-:W-:Y:S02]  /*67e0*/  @!P6 LEA R156, P4, R29, c[0x0][0x1f8], 0x1 ;  /* 0x00007e001d9cea11 */ /* 0x000fe400078808ff */
[----:B------:R-:W-:Y:S02]  /*67f0*/  @!P6 LEA.HI.X R152, R148, R30, R149, 0x5, P0 ;  /* 0x0000001e9498e211 */ /* 0x000fe400000f2c95 */
[----:B------:R-:W4:Y:S01]  /*6800*/  LDSM.16.M88.4 R100, [R0+0x1800] ;  /* 0x001800000064783b */ /* 0x000f220000000200 */
[----:B------:R-:W-:Y:S02]  /*6810*/  @!P6 ISETP.GE.AND P0, PT, R209, c[0x0][0x1d4], PT ;  /* 0x00007500d100ea0c */ /* 0x000fe40003f06270 */
[----:B------:R-:W-:Y:S02]  /*6820*/  @!P6 IADD3.X R28, R30, R222, RZ, P5, !PT ;  /* 0x000000de1e1ce210 */ /* 0x000fe40002ffe4ff */
[----:B------:R-:W-:Y:S02]  /*6830*/  @!P6 IADD3 R153, P5, R31, R220, RZ ;  /* 0x000000dc1f99e210 */ /* 0x000fe40007fbe0ff */
[----:B------:R-:W-:Y:S01]  /*6840*/  LDSM.16.M88.4 R136, [R188] ;  /* 0x00000000bc88783b */ /* 0x000fe20000000200 */
[----:B------:R-:W-:Y:S02]  /*6850*/  @!P6 LEA.HI.X R157, R29, c[0x0][0x1fc], R28, 0x1, P4 ;  /* 0x00007f001d9dea11 */ /* 0x000fe400020f0c1c */
[----:B------:R-:W-:Y:S04]  /*6860*/  @!P6 ISETP.GE.AND P4, PT, R210, c[0x0][0x1d4], PT ;  /* 0x00007500d200ea0c */ /* 0x000fe80003f86270 */
[----:B------:R-:W5:Y:S01]  /*6870*/  LDSM.16.M88.4 R140, [R180] ;  /* 0x00000000b48c783b */ /* 0x000f620000000200 */
[C---:B-1----:R-:W-:Y:S06]  /*6880*/  HMMA.16816.F32.BF16 R4, R32.reuse, R8, RZ ;  /* 0x000000082004723c */ /* 0x042fec00000418ff */
[----:B------:R-:W1:Y:S02]  /*6890*/  LDSM.16.M88.4 R144, [R180+0x800] ;  /* 0x00080000b490783b */ /* 0x000e640000000200 */
[C---:B------:R-:W-:Y:S05]  /*68a0*/  HMMA.16816.F32.BF16 R8, R32.reuse, R10, RZ ;  /* 0x0000000a2008723c */ /* 0x040fea00000418ff */
[----:B------:R-:W1:Y:S03]  /*68b0*/  LDSM.16.M88.4 R148, [R180+0x1000] ;  /* 0x00100000b494783b */ /* 0x000e660000000200 */
[C---:B--2---:R-:W-:Y:S08]  /*68c0*/  HMMA.16816.F32.BF16 R12, R32.reuse, R16, RZ ;  /* 0x00000010200c723c */ /* 0x044ff000000418ff */
[C---:B------:R-:W-:Y:S08]  /*68d0*/  HMMA.16816.F32.BF16 R16, R32.reuse, R18, RZ ;  /* 0x000000122010723c */ /* 0x040ff000000418ff */
[C---:B---3--:R-:W-:Y:S08]  /*68e0*/  HMMA.16816.F32.BF16 R20, R32.reuse, R24, RZ ;  /* 0x000000182014723c */ /* 0x048ff000000418ff */
[C---:B------:R-:W-:Y:S08]  /*68f0*/  HMMA.16816.F32.BF16 R24, R32.reuse, R26, RZ ;  /* 0x0000001a2018723c */ /* 0x040ff000000418ff */
[C---:B----4-:R-:W-:Y:S07]  /*6900*/  HMMA.16816.F32.BF16 R28, R32.reuse, R100, RZ ;  /* 0x00000064201c723c */ /* 0x050fee00000418ff */
[----:B------:R-:W-:Y:S01]  /*6910*/  @!P6 IADD3.X R100, R152, R222, RZ, P5, !PT ;  /* 0x000000de9864e210 */ /* 0x000fe20002ffe4ff */
[----:B------:R-:W-:Y:S01]  /*6920*/  HMMA.16816.F32.BF16 R32, R32, R102, RZ ;  /* 0x000000662020723c */ /* 0x000fe200000418ff */
[C---:B------:R-:W-:Y:S04]  /*6930*/  @!P6 LEA R152, P5, R153.reuse, c[0x0][0x1f8], 0x1 ;  /* 0x00007e009998ea11 */ /* 0x040fe800078a08ff */
[----:B------:R-:W-:Y:S02]  /*6940*/  @!P6 LEA.HI.X R153, R153, c[0x0][0x1fc], R100, 0x1, P5 ;  /* 0x00007f009999ea11 */ /* 0x000fe400028f0c64 */
[----:B------:R-:W2:Y:S01]  /*6950*/  LDSM.16.M88.4 R100, [R180+0x1800] ;  /* 0x00180000b464783b */ /* 0x000ea20000000200 */
[C---:B-----5:R-:W-:Y:S06]  /*6960*/  HMMA.16816.F32.BF16 R4, R136.reuse, R140, R4 ;  /* 0x0000008c8804723c */ /* 0x060fec0000041804 */
[----:B------:R-:W-:Y:S01]  /*6970*/  @!PT LDS RZ, [RZ] ;  /* 0x00000000fffff984 */ /* 0x000fe20000000800 */
[----:B------:R-:W-:Y:S01]  /*6980*/  @!PT LDS RZ, [RZ] ;  /* 0x00000000fffff984 */ /* 0x000fe20000000800 */
[----:B------:R-:W-:Y:S01]  /*6990*/  @!PT LDS RZ, [RZ] ;  /* 0x00000000fffff984 */ /* 0x000fe20000000800 */
[----:B------:R3:W-:Y:S02]  /*69a0*/  @!P6 LDGSTS.E.BYPASS.LTC128B.128 [R154], [R156.64], !P4 ;  /* 0x000000009c9aefae */ /* 0x0007e4000e101d48 */
[C---:B------:R-:W-:Y:S05]  /*69b0*/  HMMA.16816.F32.BF16 R8, R136.reuse, R142, R8 ;  /* 0x0000008e8808723c */ /* 0x040fea0000041808 */
[----:B------:R3:W-:Y:S03]  /*69c0*/  @!P6 LDGSTS.E.BYPASS.LTC128B.128 [R154+0x2000], [R156.64+0x80], !P0 ;  /* 0x020000809c9aefae */ /* 0x0007e6000c101d48 */
[C---:B-1----:R-:W-:Y:S04]  /*69d0*/  HMMA.16816.F32.BF16 R12, R136.reuse, R144, R12 ;  /* 0x00000090880c723c */ /* 0x042fe8000004180c */
[----:B------:R3:W-:Y:S04]  /*69e0*/  @!P6 LDGSTS.E.BYPASS.LTC128B.128 [R154+0x4000], [R156.64+0x100], !P3 ;  /* 0x040001009c9aefae */ /* 0x0007e8000d901d48 */
[C---:B------:R-:W-:Y:S03]  /*69f0*/  HMMA.16816.F32.BF16 R16, R136.reuse, R146, R16 ;  /* 0x000000928810723c */ /* 0x040fe60000041810 */
[----:B------:R1:W-:Y:S05]  /*6a00*/  @!P6 LDGSTS.E.BYPASS.LTC128B.128 [R154+0x1000], [R152.64], !P4 ;  /* 0x01000000989aefae */ /* 0x0003ea000e101d48 */
[C---:B------:R-:W-:Y:S02]  /*6a10*/  HMMA.16816.F32.BF16 R20, R136.reuse, R148, R20 ;  /* 0x000000948814723c */ /* 0x040fe40000041814 */
[----:B------:R1:W-:Y:S01]  /*6a20*/  @!P6 LDGSTS.E.BYPASS.LTC128B.128 [R154+0x3000], [R152.64+0x80], !P0 ;  /* 0x03000080989aefae */ /* 0x0003e2000c101d48 */
[----:B------:R-:W-:Y:S05]  /*6a30*/  ISETP.GE.AND P0, PT, R198, 0x1, PT ;  /* 0x00000001c600780c */ /* 0x000fea0003f06270 */
[C---:B------:R-:W-:Y:S01]  /*6a40*/  HMMA.16816.F32.BF16 R24, R136.reuse, R150, R24 ;  /* 0x000000968818723c */ /* 0x040fe20000041818 */
[----:B------:R1:W-:Y:S07]  /*6a50*/  @!P6 LDGSTS.E.BYPASS.LTC128B.128 [R154+0x5000], [R152.64+0x100], !P3 ;  /* 0x05000100989aefae */ /* 0x0003ee000d901d48 */
[C---:B--2---:R-:W-:Y:S01]  /*6a60*/  HMMA.16816.F32.BF16 R28, R136.reuse, R100, R28 ;  /* 0x00000064881c723c */ /* 0x044fe2000004181c */
[----:B---3--:R-:W-:Y:S07]  /*6a70*/  LDSM.16.M88.4 R156, [R181] ;  /* 0x00000000b59c783b */ /* 0x008fee0000000200 */
[----:B------:R-:W-:Y:S01]  /*6a80*/  HMMA.16816.F32.BF16 R32, R136, R102, R32 ;  /* 0x000000668820723c */ /* 0x000fe20000041820 */
[----:B------:R-:W-:Y:S07]  /*6a90*/  LDSM.16.M88.4 R140, [R181+0x800] ;  /* 0x00080000b58c783b */ /* 0x000fee0000000200 */
[----:B------:R-:W-:Y:S07]  /*6aa0*/  LDSM.16.M88.4 R144, [R181+0x1000] ;  /* 0x00100000b590783b */ /* 0x000fee0000000200 */
[----:B-1----:R-:W1:Y:S07]  /*6ab0*/  LDSM.16.M88.4 R152, [R190] ;  /* 0x00000000be98783b */ /* 0x002e6e0000000200 */
[----:B------:R-:W2:Y:S07]  /*6ac0*/  LDSM.16.M88.4 R148, [R181+0x1800] ;  /* 0x00180000b594783b */ /* 0x000eae0000000200 */
[----:B------:R-:W-:Y:S07]  /*6ad0*/  LDSM.16.M88.4 R160, [R189] ;  /* 0x00000000bda0783b */ /* 0x000fee0000000200 */
[----:B------:R-:W3:Y:S07]  /*6ae0*/  LDSM.16.M88.4 R164, [R183] ;  /* 0x00000000b7a4783b */ /* 0x000eee0000000200 */
[----:B------:R-:W4:Y:S07]  /*6af0*/  LDSM.16.M88.4 R100, [R183+0x800] ;  /* 0x00080000b764783b */ /* 0x000f2e0000000200 */
[----:B------:R-:W5:Y:S01]  /*6b00*/  LDSM.16.M88.4 R136, [R183+0x1000] ;  /* 0x00100000b788783b */ /* 0x000f620000000200 */
[C---:B-1----:R-:W-:Y:S06]  /*6b10*/  HMMA.16816.F32.BF16 R4, R152.reuse, R156, R4 ;  /* 0x0000009c9804723c */ /* 0x042fec0000041804 */
[----:B------:R-:W-:Y:S02]  /*6b20*/  LDSM.16.M88.4 R168, [R180+0x2800] ;  /* 0x00280000b4a8783b */ /* 0x000fe40000000200 */
[C---:B------:R-:W-:Y:S05]  /*6b30*/  HMMA.16816.F32.BF16 R8, R152.reuse, R158, R8 ;  /* 0x0000009e9808723c */ /* 0x040fea0000041808 */
[----:B------:R-:W-:Y:S03]  /*6b40*/  LDSM.16.M88.4 R156, [R0+0x3800] ;  /* 0x00380000009c783b */ /* 0x000fe60000000200 */
[C---:B------:R-:W-:Y:S04]  /*6b50*/  HMMA.16816.F32.BF16 R12, R152.reuse, R140, R12 ;  /* 0x0000008c980c723c */ /* 0x040fe8000004180c */
[----:B------:R-:W-:Y:S04]  /*6b60*/  LDSM.16.M88.4 R172, [R181+0x2000] ;  /* 0x00200000b5ac783b */ /* 0x000fe80000000200 */
[C---:B------:R-:W-:Y:S03]  /*6b70*/  HMMA.16816.F32.BF16 R16, R152.reuse, R142, R16 ;  /* 0x0000008e9810723c */ /* 0x040fe60000041810 */
[----:B------:R-:W1:Y:S05]  /*6b80*/  LDSM.16.M88.4 R140, [R183+0x1800] ;  /* 0x00180000b78c783b */ /* 0x000e6a0000000200 */
[C---:B------:R-:W-:Y:S02]  /*6b90*/  HMMA.16816.F32.BF16 R20, R152.reuse, R144, R20 ;  /* 0x000000909814723c */ /* 0x040fe40000041814 */
[----:B------:R-:W-:Y:S06]  /*6ba0*/  LDSM.16.M88.4 R176, [R0+0x4000] ;  /* 0x0040000000b0783b */ /* 0x000fec0000000200 */
[C---:B------:R-:W-:Y:S01]  /*6bb0*/  HMMA.16816.F32.BF16 R24, R152.reuse, R146, R24 ;  /* 0x000000929818723c */ /* 0x040fe20000041818 */
[----:B------:R-:W-:Y:S07]  /*6bc0*/  LDSM.16.M88.4 R144, [R187+0x4000] ;  /* 0x00400000bb90783b */ /* 0x000fee0000000200 */
[C---:B--2---:R-:W-:Y:S01]  /*6bd0*/  HMMA.16816.F32.BF16 R28, R152.reuse, R148, R28 ;  /* 0x00000094981c723c */ /* 0x044fe2000004181c */
[----:B------:R-:W0:Y:S07]  /*6be0*/  LDGDEPBAR ;  /* 0x00000000000079af */ /* 0x000e2e0000000000 */
[----:B------:R-:W-:Y:S01]  /*6bf0*/  HMMA.16816.F32.BF16 R32, R152, R150, R32 ;  /* 0x000000969820723c */ /* 0x000fe20000041820 */
[----:B------:R-:W2:Y:S07]  /*6c00*/  LDSM.16.M88.4 R148, [R0+0x2000] ;  /* 0x002000000094783b */ /* 0x000eae0000000200 */
[C---:B---3--:R-:W-:Y:S01]  /*6c10*/  HMMA.16816.F32.BF16 R4, R160.reuse, R164, R4 ;  /* 0x000000a4a004723c */ /* 0x048fe20000041804 */
[----:B------:R-:W3:Y:S07]  /*6c20*/  LDSM.16.M88.4 R152, [R0+0x2800] ;  /* 0x002800000098783b */ /* 0x000eee0000000200 */
[C---:B------:R-:W-:Y:S01]  /*6c30*/  HMMA.16816.F32.BF16 R8, R160.reuse, R166, R8 ;  /* 0x000000a6a008723c */ /* 0x040fe20000041808 */
[----:B------:R-:W-:Y:S07]  /*6c40*/  LDSM.16.M88.4 R164, [R180+0x2000] ;  /* 0x00200000b4a4783b */ /* 0x000fee0000000200 */
[C---:B----4-:R-:W-:Y:S08]  /*6c50*/  HMMA.16816.F32.BF16 R12, R160.reuse, R100, R12 ;  /* 0x00000064a00c723c */ /* 0x050ff0000004180c */
[C---:B------:R-:W-:Y:S01]  /*6c60*/  HMMA.16816.F32.BF16 R16, R160.reuse, R102, R16 ;  /* 0x00000066a010723c */ /* 0x040fe20000041810 */
[----:B------:R-:W4:Y:S07]  /*6c70*/  LDSM.16.M88.4 R100, [R0+0x3000] ;  /* 0x003000000064783b */ /* 0x000f2e0000000200 */
        /* <DEDUP_REMOVED lines=10> */
[C---:B---3--:R-:W-:Y:S08]  /*6d20*/  HMMA.16816.F32.BF16 R12, R144.reuse, R152, R12 ;  /* 0x00000098900c723c */ /* 0x048ff0000004180c */
[C---:B------:R-:W-:Y:S01]  /*6d30*/  HMMA.16816.F32.BF16 R16, R144.reuse, R154, R16 ;  /* 0x0000009a9010723c */ /* 0x040fe20000041810 */
[----:B------:R-:W-:Y:S07]  /*6d40*/  LDSM.16.M88.4 R152, [R181+0x3800] ;  /* 0x00380000b598783b */ /* 0x000fee0000000200 */
[C---:B----4-:R-:W-:Y:S08]  /*6d50*/  HMMA.16816.F32.BF16 R20, R144.reuse, R100, R20 ;  /* 0x000000649014723c */ /* 0x050ff00000041814 */
[C---:B------:R-:W-:Y:S01]  /*6d60*/  HMMA.16816.F32.BF16 R24, R144.reuse, R102, R24 ;  /* 0x000000669018723c */ /* 0x040fe20000041818 */
[----:B------:R-:W3:Y:S07]  /*6d70*/  LDSM.16.M88.4 R100, [R181+0x2800] ;  /* 0x00280000b564783b */ /* 0x000eee0000000200 */
[C---:B------:R-:W-:Y:S08]  /*6d80*/  HMMA.16816.F32.BF16 R28, R144.reuse, R156, R28 ;  /* 0x0000009c901c723c */ /* 0x040ff0000004181c */
[----:B------:R-:W-:Y:S01]  /*6d90*/  HMMA.16816.F32.BF16 R32, R144, R158, R32 ;  /* 0x0000009e9020723c */ /* 0x000fe20000041820 */
[----:B------:R-:W4:Y:S07]  /*6da0*/  LDSM.16.M88.4 R144, [R181+0x3000] ;  /* 0x00300000b590783b */ /* 0x000f2e0000000200 */
        /* <DEDUP_REMOVED lines=36> */
[C---:B--2---:R-:W-:Y:S08]  /*6ff0*/  HMMA.16816.F32.BF16 R28, R156.reuse, R148, R28 ;  /* 0x000000949c1c723c */ /* 0x044ff0000004181c */
[----:B------:R-:W-:Y:S01]  /*7000*/  HMMA.16816.F32.BF16 R32, R156, R150, R32 ;  /* 0x000000969c20723c */ /* 0x000fe20000041820 */
[----:B------:R-:W2:Y:S07]  /*7010*/  LDSM.16.M88.4 R148, [R180+0x5800] ;  /* 0x00580000b494783b */ /* 0x000eae0000000200 */
[C---:B------:R-:W-:Y:S01]  /*7020*/  HMMA.16816.F32.BF16 R4, R168.reuse, R176, R4 ;  /* 0x000000b0a804723c */ /* 0x040fe20000041804 */
[----:B------:R-:W1:Y:S07]  /*7030*/  LDSM.16.M88.4 R156, [R190+0x8000] ;  /* 0x00800000be9c783b */ /* 0x000e6e0000000200 */
        /* <DEDUP_REMOVED lines=18> */
[C---:B--2---:R-:W-:Y:S08]  /*7160*/  HMMA.16816.F32.BF16 R28, R160.reuse, R148, R28 ;  /* 0x00000094a01c723c */ /* 0x044ff0000004181c */
[----:B------:R-:W-:Y:S08]  /*7170*/  HMMA.16816.F32.BF16 R32, R160, R150, R32 ;  /* 0x00000096a020723c */ /* 0x000ff00000041820 */
[C---:B------:R-:W-:Y:S08]  /*7180*/  HMMA.16816.F32.BF16 R4, R156.reuse, R164, R4 ;  /* 0x000000a49c04723c */ /* 0x040ff00000041804 */
[C---:B------:R-:W-:Y:S08]  /*7190*/  HMMA.16816.F32.BF16 R8, R156.reuse, R166, R8 ;  /* 0x000000a69c08723c */ /* 0x040ff00000041808 */
[C---:B---3--:R-:W-:Y:S08]  /*71a0*/  HMMA.16816.F32.BF16 R12, R156.reuse, R100, R12 ;  /* 0x000000649c0c723c */ /* 0x048ff0000004180c */
        /* <DEDUP_REMOVED lines=25> */
[C---:B-1----:R-:W-:Y:S07]  /*7340*/  HMMA.16816.F32.BF16 R20, R168.reuse, R4, R20 ;  /* 0x00000004a814723c */ /* 0x042fee0000041814 */
[----:B------:R-:W-:Y:S01]  /*7350*/  FMUL.FTZ R5, R19, c[0x0][0x320] ;  /* 0x0000c80013057a20 */ /* 0x000fe20000410000 */
[C---:B------:R-:W-:Y:S03]  /*7360*/  HMMA.16816.F32.BF16 R24, R168.reuse, R6, R24 ;  /* 0x00000006a818723c */ /* 0x040fe60000041818 */
[----:B------:R-:W1:Y:S01]  /*7370*/  MUFU.TANH R144, R5 ;  /* 0x0000000500907308 */ /* 0x000e620000002400 */
[----:B-----5:R-:W-:Y:S03]  /*7380*/  FMUL.FTZ R0, R9, c[0x0][0x320] ;  /* 0x0000c80009007a20 */ /* 0x020fe60000410000 */
[----:B------:R-:W-:Y:S01]  /*7390*/  IADD3 R6, R233, R226, RZ ;  /* 0x000000e2e9067210 */ /* 0x000fe20007ffe0ff */
[----:B------:R-:W5:Y:S01]  /*73a0*/  LDSM.16.M88.4 R8, [R182+0x5800] ;  /* 0x00580000b608783b */ /* 0x000f620000000200 */
[----:B------:R-:W-:Y:S04]  /*73b0*/  SHF.L.U32 R7, R196, 0x6, RZ ;  /* 0x00000006c4077819 */ /* 0x000fe800000006ff */
[----:B------:R1:W1:Y:S03]  /*73c0*/  MUFU.TANH R137, R0 ;  /* 0x0000000000897308 */ /* 0x0002660000002400 */
[----:B------:R-:W-:Y:S02]  /*73d0*/  FMUL.FTZ R4, R21, c[0x0][0x320] ;  /* 0x0000c80015047a20 */ /* 0x000fe40000410000 */
[----:B-1----:R-:W-:Y:S02]  /*73e0*/  FMUL.FTZ R0, R12, c[0x0][0x320] ;  /* 0x0000c8000c007a20 */ /* 0x002fe40000410000 */
[----:B------:R-:W-:Y:S03]  /*73f0*/  FMUL.FTZ R12, R18, c[0x0][0x320] ;  /* 0x0000c800120c7a20 */ /* 0x000fe60000410000 */
[----:B------:R1:W1:Y:S01]  /*7400*/  MUFU.TANH R136, R0 ;  /* 0x0000000000887308 */ /* 0x0002620000002400 */
[C---:B-----5:R-:W-:Y:S09]  /*7410*/  HMMA.16816.F32.BF16 R28, R168.reuse, R8, R28 ;  /* 0x00000008a81c723c */ /* 0x060ff2000004181c */
[----:B------:R-:W2:Y:S01]  /*7420*/  MUFU.TANH R143, R12 ;  /* 0x0000000c008f7308 */ /* 0x000ea20000002400 */
[----:B------:R-:W-:Y:S03]  /*7430*/  HMMA.16816.F32.BF16 R32, R168, R10, R32 ;  /* 0x0000000aa820723c */ /* 0x000fe60000041820 */
[----:B-1----:R-:W-:Y:S06]  /*7440*/  FMUL.FTZ R0, R13, c[0x0][0x320] ;  /* 0x0000c8000d007a20 */ /* 0x002fec0000410000 */
[----:B------:R1:W1:Y:S03]  /*7450*/  MUFU.TANH R103, R0 ;  /* 0x0000000000677308 */ /* 0x0002660000002400 */
[----:B-1----:R-:W-:Y:S07]  /*7460*/  FMUL.FTZ R0, R14, c[0x0][0x320] ;  /* 0x0000c8000e007a20 */ /* 0x002fee0000410000 */
[----:B------:R1:W1:Y:S02]  /*7470*/  MUFU.TANH R145, R0 ;  /* 0x0000000000917308 */ /* 0x0002640000002400 */
[----:B-1----:R-:W-:Y:S08]  /*7480*/  FMUL.FTZ R0, R15, c[0x0][0x320] ;  /* 0x0000c8000f007a20 */ /* 0x002ff00000410000 */
[----:B------:R1:W1:Y:S02]  /*7490*/  MUFU.TANH R146, R0 ;  /* 0x0000000000927308 */ /* 0x0002640000002400 */
[----:B-1----:R-:W-:Y:S08]  /*74a0*/  FMUL.FTZ R0, R16, c[0x0][0x320] ;  /* 0x0000c80010007a20 */ /* 0x002ff00000410000 */
[----:B------:R1:W1:Y:S02]  /*74b0*/  MUFU.TANH R102, R0 ;  /* 0x0000000000667308 */ /* 0x0002640000002400 */
[----:B-1----:R-:W-:Y:S08]  /*74c0*/  FMUL.FTZ R0, R17, c[0x0][0x320] ;  /* 0x0000c80011007a20 */ /* 0x002ff00000410000 */
[----:B------:R1:W1:Y:S02]  /*74d0*/  MUFU.TANH R101, R0 ;  /* 0x0000000000657308 */ /* 0x0002640000002400 */
[----:B-1----:R-:W-:Y:S08]  /*74e0*/  FMUL.FTZ R0, R20, c[0x0][0x320] ;  /* 0x0000c80014007a20 */ /* 0x002ff00000410000 */
[----:B------:R1:W1:Y:S10]  /*74f0*/  MUFU.TANH R20, R4 ;  /* 0x0000000400147308 */ /* 0x0002740000002400 */
[----:B------:R5:W2:Y:S01]  /*7500*/  MUFU.TANH R100, R0 ;  /* 0x0000000000647308 */ /* 0x000aa20000002400 */
[----:B-1----:R-:W-:Y:S09]  /*7510*/  FMUL.FTZ R4, R33, c[0x0][0x320] ;  /* 0x0000c80021047a20 */ /* 0x002ff20000410000 */
[----:B------:R1:W1:Y:S01]  /*7520*/  MUFU.TANH R14, R4 ;  /* 0x00000004000e7308 */ /* 0x0002620000002400 */
[----:B-----5:R-:W-:Y:S09]  /*7530*/  FMUL.FTZ R0, R22, c[0x0][0x320] ;  /* 0x0000c80016007a20 */ /* 0x020ff20000410000 */
[----:B------:R5:W2:Y:S01]  /*7540*/  MUFU.TANH R140, R0 ;  /* 0x00000000008c7308 */ /* 0x000aa20000002400 */
[----:B-1----:R-:W-:Y:S04]  /*7550*/  IADD3 R4, R198, 0x1, RZ ;  /* 0x00000001c6047810 */ /* 0x002fe80007ffe0ff */
[----:B------:R-:W-:Y:S01]  /*7560*/  SEL R198, R4, RZ, !P0 ;  /* 0x000000ff04c67207 */ /* 0x000fe20004000000 */
[----:B-----5:R-:W-:Y:S04]  /*7570*/  FMUL.FTZ R0, R23, c[0x0][0x320] ;  /* 0x0000c80017007a20 */ /* 0x020fe80000410000 */
        /* <DEDUP_REMOVED lines=19> */
[----:B-1----:R-:W-:Y:S05]  /*76b0*/  @P2 IMAD.HI.U32 R0, R6, c[0x0][0x2c8], RZ ;  /* 0x0000b20006002a27 */ /* 0x002fea00078e00ff */
[----:B------:R-:W-:Y:S01]  /*76c0*/  @P2 SHF.R.U32.HI R6, RZ, c[0x0][0x2cc], R0 ;  /* 0x0000b300ff062a19 */ /* 0x000fe20000011600 */
[----:B------:R-:W-:Y:S04]  /*76d0*/  FMUL.FTZ R0, R34, c[0x0][0x320] ;  /* 0x0000c80022007a20 */ /* 0x000fe80000410000 */
[----:B------:R1:W1:Y:S01]  /*76e0*/  MUFU.TANH R22, R0 ;  /* 0x0000000000167308 */ /* 0x0002620000002400 */
[----:B------:R-:W5:Y:S01]  /*76f0*/  SHFL.IDX PT, R5, R6, RZ, 0x1c1f ;  /* 0x001c1fff06057589 */ /* 0x000f6200000e0000 */
[----:B-1----:R-:W-:Y:S08]  /*7700*/  FMUL.FTZ R0, R35, c[0x0][0x320] ;  /* 0x0000c80023007a20 */ /* 0x002ff00000410000 */
[----:B------:R1:W1:Y:S02]  /*7710*/  MUFU.TANH R21, R0 ;  /* 0x0000000000157308 */ /* 0x0002640000002400 */
[----:B-1----:R-:W-:Y:S04]  /*7720*/  IADD3 R0, -R214, 0x1, -R7 ;  /* 0x00000001d6007810 */ /* 0x002fe80007ffe907 */
[----:B------:R-:W-:Y:S04]  /*7730*/  IADD3 R0, -R216, R0, R215 ;  /* 0x00000000d8007210 */ /* 0x000fe80007ffe1d7 */
[C---:B------:R-:W-:Y:S02]  /*7740*/  IADD3 R9, R0.reuse, c[0x0][0x328], RZ ;  /* 0x0000ca0000097a10 */ /* 0x040fe40007ffe0ff */
[----:B------:R-:W-:Y:S02]  /*7750*/  IADD3 R8, R0, UR4, RZ ;  /* 0x0000000400087c10 */ /* 0x000fe4000fffe0ff */
[-C--:B-----5:R-:W-:Y:S02]  /*7760*/  IADD3 R4, R9, R5.reuse, RZ ;  /* 0x0000000509047210 */ /* 0x0a0fe40007ffe0ff */
[----:B------:R-:W-:Y:S01]  /*7770*/  IADD3 R0, R8, R5, RZ ;  /* 0x0000000508007210 */ /* 0x000fe20007ffe0ff */
[----:B------:R-:W-:-:S05]  /*7780*/  @!P1 BRA `(.L_x_1674) ;  /* 0x0000018000009947 */ /* 0x000fca0003800000 */
[----:B--234-:R-:W-:Y:S01]  /*7790*/  IADD3 R5, -R216, R215, R5 ;  /* 0x000000d7d8057210 */ /* 0x01cfe20007ffe105 */
        /* <DEDUP_REMOVED lines=12> */
.L_x_1676:
[----:B------:R-:W-:Y:S04]  /*7860*/  MOV R10, c[0x0][0x32c] ;  /* 0x0000cb00000a7a02 */ /* 0x000fe80000000f00 */
[----:B------:R-:W-:Y:S11]  /*7870*/  ISETP.NE.AND P0, PT, R10, 0x1, PT ;  /* 0x000000010a00780c */ /* 0x000ff60003f05270 */
[----:B------:R-:W-:Y:S02]  /*7880*/  @!UPT UIADD3 URZ, URZ, URZ, URZ ;  /* 0x0000003f3f3ff290 */ /* 0x000fe4000fffe03f */
[----:B------:R-:W-:Y:S05]  /*7890*/  @P0 IMAD.HI.U32 R10, R5, c[0x0][0x330], RZ ;  /* 0x0000cc00050a0a27 */ /* 0x000fea00078e00ff */
[----:B------:R-:W-:Y:S02]  /*78a0*/  @P0 SHF.R.U32.HI R5, RZ, c[0x0][0x334], R10 ;  /* 0x0000cd00ff050a19 */ /* 0x000fe4000001160a */
.L_x_1677:
[----:B------:R-:W-:Y:S05]  /*78b0*/  BSYNC B0 ;  /* 0x0000000000007941 */ /* 0x000fea0003800000 */
.L_x_1675:
[----:B------:R-:W-:Y:S04]  /*78c0*/  IMAD R5, R5, c[0x0][0x32c], -R7 ;  /* 0x0000cb0005057a24 */ /* 0x000fe800078e0a07 */
[----:B------:R-:W-:Y:S05]  /*78d0*/  IMAD.IADD R5, R5, 0x1, -R214 ;  /* 0x0000000105057824 */ /* 0x000fea00078e0ad6 */
[----:B------:R-:W-:Y:S02]  /*78e0*/  IADD3 R10, R5, c[0x0][0x32c], RZ ;  /* 0x0000cb00050a7a10 */ /* 0x000fe40007ffe0ff */
[----:B------:R-:W-:Y:S02]  /*78f0*/  IMNMX R0, R0, R5, !PT ;  /* 0x0000000500007217 */ /* 0x000fe40007800200 */
[----:B------:R-:W-:Y:S02]  /*7900*/  IMNMX R4, R4, R10, PT ;  /* 0x0000000a04047217 */ /* 0x000fe40003800200 */
.L_x_1674:
[----:B--234-:R-:W-:Y:S01]  /*7910*/  ISETP.GT.AND P0, PT, R196, -0x1, PT ;  /* 0xffffffffc400780c */ /* 0x01cfe20003f04270 */
[----:B------:R-:W1:Y:S03]  /*7920*/  SHFL.IDX PT, R5, R6, 0x1, 0x1c1f ;  /* 0x003c1f0006057f89 */ /* 0x000e6600000e0000 */
[C---:B------:R-:W-:Y:S02]  /*7930*/  ISETP.GT.AND P4, PT, R0.reuse, RZ, P0 ;  /* 0x000000ff0000720c */ /* 0x040fe40000784270 */
[----:B------:R-:W-:Y:S02]  /*7940*/  ISETP.GT.AND P6, PT, R0, 0x1, P0 ;  /* 0x000000010000780c */ /* 0x000fe400007c4270 */
[----:B------:R-:W-:Y:S02]  /*7950*/  ISETP.LT.OR P4, PT, R4, 0x1, P4 ;  /* 0x000000010400780c */ /* 0x000fe40002781670 */
[----:B------:R-:W-:Y:S02]  /*7960*/  ISETP.GT.AND P5, PT, R0, 0x8, P0 ;  /* 0x000000080000780c */ /* 0x000fe400007a4270 */
[----:B------:R-:W-:Y:S02]  /*7970*/  FSEL R10, R142, -INF , !P4 ;  /* 0xff8000008e0a7808 */ /* 0x000fe40006000000 */
[----:B------:R-:W-:Y:S02]  /*7980*/  ISETP.GT.AND P4, PT, R0, 0x9, P0 ;  /* 0x000000090000780c */ /* 0x000fe40000784270 */
        /* <DEDUP_REMOVED lines=35> */
[----:B------:R-:W-:Y:S01]  /*7bc0*/  ISETP.GT.AND P4, PT, R0, 0x39, P0 ;  /* 0x000000390000780c */ /* 0x000fe20000784270 */
[--C-:B-1----:R-:W-:Y:S01]  /*7bd0*/  IMAD.IADD R0, R8, 0x1, R5.reuse ;  /* 0x0000000108007824 */ /* 0x102fe200078e0205 */
[C---:B------:R-:W-:Y:S02]  /*7be0*/  ISETP.LT.OR P6, PT, R4.reuse, 0x32, P6 ;  /* 0x000000320400780c */ /* 0x040fe400037c1670 */
[C---:B------:R-:W-:Y:S02]  /*7bf0*/  ISETP.LT.OR P5, PT, R4.reuse, 0x39, P5 ;  /* 0x000000390400780c */ /* 0x040fe40002fa1670 */
[----:B------:R-:W-:Y:S01]  /*7c00*/  ISETP.LT.OR P4, PT, R4, 0x3a, P4 ;  /* 0x0000003a0400780c */ /* 0x000fe20002781670 */
[----:B------:R-:W-:Y:S01]  /*7c10*/  IMAD.IADD R4, R9, 0x1, R5 ;  /* 0x0000000109047824 */ /* 0x000fe200078e0205 */
[----:B------:R-:W-:Y:S02]  /*7c20*/  FSEL R170, R17, -INF , !P6 ;  /* 0xff80000011aa7808 */ /* 0x000fe40007000000 */
[----:B------:R-:W-:Y:S02]  /*7c30*/  FSEL R171, R15, -INF , !P5 ;  /* 0xff8000000fab7808 */ /* 0x000fe40006800000 */
        /* <DEDUP_REMOVED lines=15> */
.L_x_1680:
[----:B------:R-:W-:Y:S04]  /*7d30*/  MOV R6, c[0x0][0x32c] ;  /* 0x0000cb0000067a02 */ /* 0x000fe80000000f00 */
[----:B------:R-:W-:Y:S11]  /*7d40*/  ISETP.NE.AND P4, PT, R6, 0x1, PT ;  /* 0x000000010600780c */ /* 0x000ff60003f85270 */
[----:B------:R-:W-:Y:S02]  /*7d50*/  @!UPT UIADD3 URZ, URZ, URZ, URZ ;  /* 0x0000003f3f3ff290 */ /* 0x000fe4000fffe03f */
[----:B------:R-:W-:Y:S05]  /*7d60*/  @P4 IMAD.HI.U32 R6, R5, c[0x0][0x330], RZ ;  /* 0x0000cc0005064a27 */ /* 0x000fea00078e00ff */
[----:B------:R-:W-:Y:S02]  /*7d70*/  @P4 SHF.R.U32.HI R5, RZ, c[0x0][0x334], R6 ;  /* 0x0000cd00ff054a19 */ /* 0x000fe40000011606 */
.L_x_1681:
[----:B------:R-:W-:Y:S05]  /*7d80*/  BSYNC B0 ;  /* 0x0000000000007941 */ /* 0x000fea0003800000 */
.L_x_1679:
[----:B------:R-:W-:Y:S04]  /*7d90*/  IMAD R7, R5, c[0x0][0x32c], -R7 ;  /* 0x0000cb0005077a24 */ /* 0x000fe800078e0a07 */
[----:B------:R-:W-:Y:S05]  /*7da0*/  IMAD.IADD R7, R7, 0x1, -R214 ;  /* 0x0000000107077824 */ /* 0x000fea00078e0ad6 */
[----:B------:R-:W-:Y:S02]  /*7db0*/  IADD3 R5, R7, c[0x0][0x32c], RZ ;  /* 0x0000cb0007057a10 */ /* 0x000fe40007ffe0ff */
[----:B------:R-:W-:Y:S02]  /*7dc0*/  IMNMX R0, R0, R7, !PT ;  /* 0x0000000700007217 */ /* 0x000fe40007800200 */
[----:B------:R-:W-:Y:S02]  /*7dd0*/  IMNMX R4, R4, R5, PT ;  /* 0x0000000504047217 */ /* 0x000fe40003800200 */
.L_x_1678:
[----:B------:R-:W-:Y:S01]  /*7de0*/  FMNMX.FTZ R5, R10, R2, !PT ;  /* 0x000000020a057209 */ /* 0x000fe20007810000 */
[----:B------:R-:W-:Y:S04]  /*7df0*/  DEPBAR.LE SB0, 0x2 ;  /* 0x000080800000791a */ /* 0x000fe80000000000 */
[----:B------:R-:W-:Y:S01]  /*7e00*/  FMNMX.FTZ R5, R12, R5, !PT ;  /* 0x000000050c057209 */ /* 0x000fe20007810000 */
[----:B------:R-:W-:Y:S01]  /*7e10*/  BAR.SYNC.DEFER_BLOCKING 0x0 ;  /* 0x0000000000007b1d */ /* 0x000fe20000010000 */
[C---:B------:R-:W-:Y:S02]  /*7e20*/  ISETP.GT.AND P6, PT, R0.reuse, RZ, P0 ;  /* 0x000000ff0000720c */ /* 0x040fe400007c4270 */
[----:B------:R-:W-:Y:S02]  /*7e30*/  FMNMX.FTZ R5, R11, R5, !PT ;  /* 0x000000050b057209 */ /* 0x000fe40007810000 */
[C---:B------:R-:W-:Y:S02]  /*7e40*/  ISETP.GT.AND P5, PT, R0.reuse, 0x1, P0 ;  /* 0x000000010000780c */ /* 0x040fe400007a4270 */
[----:B------:R-:W-:Y:S02]  /*7e50*/  FMNMX.FTZ R5, R13, R5, !PT ;  /* 0x000000050d057209 */ /* 0x000fe40007810000 */
[----:B------:R-:W-:Y:S02]  /*7e60*/  ISETP.GT.AND P4, PT, R0, 0x8, P0 ;  /* 0x000000080000780c */ /* 0x000fe40000784270 */
[----:B------:R-:W-:Y:S02]  /*7e70*/  FMNMX.FTZ R5, R142, R5, !PT ;  /* 0x000000058e057209 */ /* 0x000fe40007810000 */
[C---:B------:R-:W-:Y:S02]  /*7e80*/  ISETP.LT.OR P6, PT, R4.reuse, 0x1, P6 ;  /* 0x000000010400780c */ /* 0x040fe400037c1670 */
[----:B------:R-:W-:Y:S02]  /*7e90*/  FMNMX.FTZ R5, R147, R5, !PT ;  /* 0x0000000593057209 */ /* 0x000fe40007810000 */
[----:B------:R-:W-:Y:S02]  /*7ea0*/  ISETP.LT.OR P5, PT, R4, 0x2, P5 ;  /* 0x000000020400780c */ /* 0x000fe40002fa1670 */
[----:B------:R-:W-:Y:S02]  /*7eb0*/  FMNMX.FTZ R5, R150, R5, !PT ;  /* 0x0000000596057209 */ /* 0x000fe40007810000 */
[----:B------:R-:W-:Y:S02]  /*7ec0*/  ISETP.LT.OR P4, PT, R4, 0x9, P4 ;  /* 0x000000090400780c */ /* 0x000fe40002781670 */
[----:B------:R-:W-:Y:S02]  /*7ed0*/  FMNMX.FTZ R5, R153, R5, !PT ;  /* 0x0000000599057209 */ /* 0x000fe40007810000 */
[----:B------:R-:W-:Y:S02]  /*7ee0*/  FSEL R6, R152, -INF , !P6 ;  /* 0xff80000098067808 */ /* 0x000fe40007000000 */
[----:B------:R-:W-:Y:S02]  /*7ef0*/  FMNMX.FTZ R5, R154, R5, !PT ;  /* 0x000000059a057209 */ /* 0x000fe40007810000 */
[----:B------:R-:W-:Y:S02]  /*7f00*/  ISETP.GT.AND P6, PT, R0, 0x9, P0 ;  /* 0x000000090000780c */ /* 0x000fe400007c4270 */
        /* <DEDUP_REMOVED lines=14> */
[----:B------:R-:W-:Y:S01]  /*7ff0*/  FSEL R145, R145, -INF , !P5 ;  /* 0xff80000091917808 */ /* 0x000fe20006800000 */
[----:B------:R-:W1:Y:S01]  /*8000*/  SHFL.BFLY PT, R15, R5, 0x2, 0x1f ;  /* 0x0c401f00050f7f89 */ /* 0x000e6200000e0000 */
[----:B------:R-:W-:Y:S02]  /*8010*/  FSEL R146, R146, -INF , !P4 ;  /* 0xff80000092927808 */ /* 0x000fe40006000000 */
[----:B------:R-:W-:Y:S02]  /*8020*/  FSEL R9, R148, -INF , !P6 ;  /* 0xff80000094097808 */ /* 0x000fe40007000000 */
[C---:B------:R-:W-:Y:S02]  /*8030*/  ISETP.GT.AND P6, PT, R0.reuse, 0x18, P0 ;  /* 0x000000180000780c */ /* 0x040fe400007c4270 */
[C---:B------:R-:W-:Y:S02]  /*8040*/  ISETP.GT.AND P5, PT, R0.reuse, 0x19, P0 ;  /* 0x000000190000780c */ /* 0x040fe400007a4270 */
[----:B------:R-:W-:Y:S02]  /*8050*/  ISETP.GT.AND P4, PT, R0, 0x20, P0 ;  /* 0x000000200000780c */ /* 0x000fe40000784270 */
[C---:B------:R-:W-:Y:S02]  /*8060*/  ISETP.LT.OR P6, PT, R4.reuse, 0x19, P6 ;  /* 0x000000190400780c */ /* 0x040fe400037c1670 */
[C---:B------:R-:W-:Y:S02]  /*8070*/  ISETP.LT.OR P5, PT, R4.reuse, 0x1a, P5 ;  /* 0x0000001a0400780c */ /* 0x040fe40002fa1670 */
[----:B------:R-:W-:Y:S02]  /*8080*/  ISETP.LT.OR P4, PT, R4, 0x21, P4 ;  /* 0x000000210400780c */ /* 0x000fe40002781670 */
[----:B------:R-:W-:Y:S02]  /*8090*/  FSEL R143, R143, -INF , !P6 ;  /* 0xff8000008f8f7808 */ /* 0x000fe40007000000 */
        /* <DEDUP_REMOVED lines=10> */
[C---:B------:R-:W-:Y:S02]  /*8140*/  ISETP.GT.AND P6, PT, R0.reuse, 0x30, P0 ;  /* 0x000000300000780c */ /* 0x040fe400007c4270 */
[C---:B------:R-:W-:Y:S02]  /*8150*/  ISETP.GT.AND P5, PT, R0.reuse, 0x31, P0 ;  /* 0x000000310000780c */ /* 0x040fe400007a4270 */
[----:B------:R-:W-:Y:S02]  /*8160*/  FSEL R155, R25, -INF , !P4 ;  /* 0xff800000199b7808 */ /* 0x000fe40006000000 */
[C---:B------:R-:W-:Y:S02]  /*8170*/  ISETP.GT.AND P4, PT, R0.reuse, 0x38, P0 ;  /* 0x000000380000780c */ /* 0x040fe40000784270 */
[----:B------:R-:W-:Y:S02]  /*8180*/  ISETP.GT.AND P0, PT, R0, 0x39, P0 ;  /* 0x000000390000780c */ /* 0x000fe40000704270 */
[----:B-1----:R-:W-:Y:S02]  /*8190*/  FMNMX.FTZ R0, R5, R15, !PT ;  /* 0x0000000f05007209 */ /* 0x002fe40007810000 */
[----:B------:R-:W-:Y:S02]  /*81a0*/  ISETP.LT.OR P0, PT, R4, 0x3a, P0 ;  /* 0x0000003a0400780c */ /* 0x000fe40000701670 */
[----:B------:R-:W-:Y:S01]  /*81b0*/  FMNMX.FTZ R14, R6, R3, !PT ;  /* 0x00000003060e7209 */ /* 0x000fe20007810000 */
[----:B------:R-:W1:Y:S01]  /*81c0*/  SHFL.BFLY PT, R5, R0, 0x1, 0x1f ;  /* 0x0c201f0000057f89 */ /* 0x000e6200000e0000 */
[----:B------:R-:W-:Y:S02]  /*81d0*/  FSEL R168, R21, -INF , !P0 ;  /* 0xff80000015a87808 */ /* 0x000fe40004000000 */
[----:B------:R-:W-:Y:S02]  /*81e0*/  FMNMX.FTZ R14, R7, R14, !PT ;  /* 0x0000000e070e7209 */ /* 0x000fe40007810000 */
[----:B------:R-:W-:Y:S02]  /*81f0*/  ISETP.LT.OR P6, PT, R4, 0x31, P6 ;  /* 0x000000310400780c */ /* 0x000fe400037c1670 */
[----:B------:R-:W-:Y:S02]  /*8200*/  FMNMX.FTZ R14, R8, R14, !PT ;  /* 0x0000000e080e7209 */ /* 0x000fe40007810000 */
        /* <DEDUP_REMOVED lines=8> */
[----:B-1----:R-:W-:Y:S02]  /*8290*/  FMNMX.FTZ R101, R0, R5, !PT ;  /* 0x0000000500657209 */ /* 0x002fe40007810000 */
[----:B------:R-:W-:Y:S02]  /*82a0*/  FMNMX.FTZ R14, R144, R14, !PT ;  /* 0x0000000e900e7209 */ /* 0x000fe40007810000 */
[C---:B------:R-:W-:Y:S01]  /*82b0*/  FSETP.NEU.FTZ.AND P0, PT, R101.reuse, -INF , PT ;  /* 0xff8000006500780b */ /* 0x040fe20003f1d000 */
[----:B------:R-:W-:Y:S01]  /*82c0*/  FMUL.FTZ R0, R101, c[0x0][0x2d0] ;  /* 0x0000b40065007a20 */ /* 0x000fe20000410000 */
[----:B------:R-:W-:Y:S02]  /*82d0*/  FMNMX.FTZ R14, R148, R14, !PT ;  /* 0x0000000e940e7209 */ /* 0x000fe40007810000 */
[----:B------:R-:W-:Y:S02]  /*82e0*/  FSEL R167, R22, -INF , !P4 ;  /* 0xff80000016a77808 */ /* 0x000fe40006000000 */
[----:B------:R-:W-:Y:S02]  /*82f0*/  FSEL R140, R0, RZ, P0 ;  /* 0x000000ff008c7208 */ /* 0x000fe40000000000 */
[----:B------:R-:W-:Y:S02]  /*8300*/  FMNMX.FTZ R14, R149, R14, !PT ;  /* 0x0000000e950e7209 */ /* 0x000fe40007810000 */
[----:B------:R-:W-:Y:S01]  /*8310*/  IADD3 R102, R195, R184, RZ ;  /* 0x000000b8c3667210 */ /* 0x000fe20007ffe0ff */
[--C-:B------:R-:W-:Y:S01]  /*8320*/  FFMA.FTZ R0, R10, c[0x0][0x2d0], -R140.reuse ;  /* 0x0000b4000a007a23 */ /* 0x100fe2000001088c */
[----:B------:R-:W-:Y:S01]  /*8330*/  FMNMX.FTZ R14, R151, R14, !PT ;  /* 0x0000000e970e7209 */ /* 0x000fe20007810000 */
[--C-:B------:R-:W-:Y:S01]  /*8340*/  FFMA.FTZ R5, R13, c[0x0][0x2d0], -R140.reuse ;  /* 0x0000b4000d057a23 */ /* 0x100fe2000001088c */
[----:B------:R-:W-:Y:S01]  /*8350*/  IADD3 R103, R192, R102, RZ ;  /* 0x00000066c0677210 */ /* 0x000fe20007ffe0ff */
[----:B------:R1:W-:Y:S01]  /*8360*/  MUFU.EX2 R201, R0 ;  /* 0x0000000000c97308 */ /* 0x0003e20000000800 */
[----:B------:R-:W-:Y:S01]  /*8370*/  FMNMX.FTZ R14, R155, R14, !PT ;  /* 0x0000000e9b0e7209 */ /* 0x000fe20007810000 */
[----:B------:R-:W-:Y:S03]  /*8380*/  LDSM.16.MT88.4 R28, [R102] ;  /* 0x00000000661c783b */ /* 0x000fe60000004200 */
[----:B------:R-:W-:Y:S04]  /*8390*/  FMNMX.FTZ R14, R165, R14, !PT ;  /* 0x0000000ea50e7209 */ /* 0x000fe80007810000 */
[----:B------:R-:W-:Y:S01]  /*83a0*/  FMNMX.FTZ R4, R166, R14, !PT ;  /* 0x0000000ea6047209 */ /* 0x000fe20007810000 */
[----:B------:R-:W-:Y:S03]  /*83b0*/  MUFU.EX2 R202, R5 ;  /* 0x0000000500ca7308 */ /* 0x000fe60000000800 */
[----:B------:R-:W-:Y:S04]  /*83c0*/  FMNMX.FTZ R4, R167, R4, !PT ;  /* 0x00000004a7047209 */ /* 0x000fe80007810000 */
[----:B------:R-:W-:Y:S05]  /*83d0*/  FMNMX.FTZ R4, R168, R4, !PT ;  /* 0x00000004a8047209 */ /* 0x000fea0007810000 */
[----:B------:R-:W2:Y:S01]  /*83e0*/  SHFL.BFLY PT, R14, R4, 0x2, 0x1f ;  /* 0x0c401f00040e7f89 */ /* 0x000ea200000e0000 */
[--C-:B-1----:R-:W-:Y:S04]  /*83f0*/  FFMA.FTZ R0, R12, c[0x0][0x2d0], -R140.reuse ;  /* 0x0000b4000c007a23 */ /* 0x102fe8000001088c */
[----:B------:R1:W3:Y:S01]  /*8400*/  MUFU.EX2 R203, R0 ;  /* 0x0000000000cb7308 */ /* 0x0002e20000000800 */
[----:B--2---:R-:W-:Y:S05]  /*8410*/  FMNMX.FTZ R4, R4, R14, !PT ;  /* 0x0000000e04047209 */ /* 0x004fea0007810000 */
[----:B------:R-:W2:Y:S01]  /*8420*/  SHFL.BFLY PT, R14, R4, 0x1, 0x1f ;  /* 0x0c201f00040e7f89 */ /* 0x000ea200000e0000 */
[----:B-1----:R-:W-:Y:S01]  /*8430*/  FFMA.FTZ R0, R11, c[0x0][0x2d0], -R140 ;  /* 0x0000b4000b007a23 */ /* 0x002fe2000001088c */
[----:B---3--:R-:W-:Y:S03]  /*8440*/  F2FP.BF16.PACK_AB R136, R203, R201 ;  /* 0x000000c9cb88723e */ /* 0x008fe600000010ff */
[----:B------:R1:W3:Y:S01]  /*8450*/  MUFU.EX2 R204, R0 ;  /* 0x0000000000cc7308 */ /* 0x0002e20000000800 */
[----:B--2---:R-:W-:Y:S02]  /*8460*/  FMNMX.FTZ R100, R4, R14, !PT ;  /* 0x0000000e04647209 */ /* 0x004fe40007810000 */
[----:B-1----:R-:W-:Y:S03]  /*8470*/  FSEL R0, R101, RZ, P0 ;  /* 0x000000ff65007208 */ /* 0x002fe60000000000 */
[C---:B------:R-:W-:Y:S01]  /*8480*/  FMUL.FTZ R4, R100.reuse, c[0x0][0x2d0] ;  /* 0x0000b40064047a20 */ /* 0x040fe20000410000 */
[----:B------:R-:W-:Y:S02]  /*8490*/  FSETP.NEU.FTZ.AND P0, PT, R100, -INF , PT ;  /* 0xff8000006400780b */ /* 0x000fe40003f1d000 */
[----:B---3--:R-:W-:Y:S01]  /*84a0*/  F2FP.BF16.PACK_AB R138, R202, R204 ;  /* 0x000000ccca8a723e */ /* 0x008fe200000010ff */
[----:B------:R-:W-:Y:S01]  /*84b0*/  FADD.FTZ R0, -R0, R2 ;  /* 0x0000000200007221 */ /* 0x000fe20000010100 */
[----:B------:R-:W-:Y:S03]  /*84c0*/  FSEL R141, R4, RZ, P0 ;  /* 0x000000ff048d7208 */ /* 0x000fe60000000000 */
[----:B------:R-:W-:Y:S02]  /*84d0*/  FMUL.FTZ R0, R0, c[0x0][0x2d0] ;  /* 0x0000b40000007a20 */ /* 0x000fe40000410000 */
[--C-:B------:R-:W-:Y:S02]  /*84e0*/  FFMA.FTZ R4, R8, c[0x0][0x2d0], -R141.reuse ;  /* 0x0000b40008047a23 */ /* 0x100fe4000001088d */
[----:B------:R1:W2:Y:S10]  /*84f0*/  MUFU.EX2 R2, R0 ;  /* 0x0000000000027308 */ /* 0x0002b40000000800 */
[----:B------:R3:W-:Y:S01]  /*8500*/  MUFU.EX2 R175, R4 ;  /* 0x0000000400af7308 */ /* 0x0007e20000000800 */
[--C-:B-1----:R-:W-:Y:S02]  /*8510*/  FFMA.FTZ R0, R6, c[0x0][0x2d0], -R141.reuse ;  /* 0x0000b40006007a23 */ /* 0x102fe4000001088d */
[C---:B--2---:R-:W-:Y:S07]  /*8520*/  FMUL.FTZ R5, R2.reuse, R105 ;  /* 0x0000006902057220 */ /* 0x044fee0000410000 */
[----:B------:R1:W-:Y:S01]  /*8530*/  MUFU.EX2 R173, R0 ;  /* 0x0000000000ad7308 */ /* 0x0003e20000000800 */
[C---:B------:R-:W-:Y:S02]  /*8540*/  FMUL.FTZ R8, R2.reuse, R108 ;  /* 0x0000006c02087220 */ /* 0x040fe40000410000 */
[C---:B------:R-:W-:Y:S02]  /*8550*/  FMUL.FTZ R16, R2.reuse, R116 ;  /* 0x0000007402107220 */ /* 0x040fe40000410000 */
[C---:B------:R-:W-:Y:S02]  /*8560*/  FMUL.FTZ R17, R2.reuse, R117 ;  /* 0x0000007502117220 */ /* 0x040fe40000410000 */
[--C-:B---3--:R-:W-:Y:S02]  /*8570*/  FFMA.FTZ R4, R9, c[0x0][0x2d0], -R141.reuse ;  /* 0x0000b40009047a23 */ /* 0x108fe4000001088d */
[C---:B------:R-:W-:Y:S02]  /*8580*/  FMUL.FTZ R9, R2.reuse, R109 ;  /* 0x0000006d02097220 */ /* 0x040fe40000410000 */
[----:B------:R2:W3:Y:S01]  /*8590*/  MUFU.EX2 R176, R4 ;  /* 0x0000000400b07308 */ /* 0x0004e20000000800 */
[C---:B------:R-:W-:Y:S02]  /*85a0*/  FMUL.FTZ R24, R2.reuse, R124 ;  /* 0x0000007c02187220 */ /* 0x040fe40000410000 */
[C---:B------:R-:W-:Y:S02]  /*85b0*/  FMUL.FTZ R25, R2.reuse, R125 ;  /* 0x0000007d02197220 */ /* 0x040fe40000410000 */
[C---:B------:R-:W-:Y:S02]  /*85c0*/  FMUL.FTZ R32, R2.reuse, R132 ;  /* 0x0000008402207220 */ /* 0x040fe40000410000 */
[C---:B------:R-:W-:Y:S02]  /*85d0*/  FMUL.FTZ R33, R2.reuse, R133 ;  /* 0x0000008502217220 */ /* 0x040fe40000410000 */
[C---:B------:R-:W-:Y:S02]  /*85e0*/  FMUL.FTZ R36, R2.reuse, R36 ;  /* 0x0000002402247220 */ /* 0x040fe40000410000 */
[C---:B------:R-:W-:Y:S02]  /*85f0*/  FMUL.FTZ R37, R2.reuse, R37 ;  /* 0x0000002502257220 */ /* 0x040fe40000410000 */
[----:B-1----:R-:W-:Y:S02]  /*8600*/  FFMA.FTZ R0, R7, c[0x0][0x2d0], -R141 ;  /* 0x0000b40007007a23 */ /* 0x002fe4000001088d */
[C---:B------:R-:W-:Y:S02]  /*8610*/  FMUL.FTZ R40, R2.reuse, R40 ;  /* 0x0000002802287220 */ /* 0x040fe40000410000 */
[----:B------:R1:W4:Y:S01]  /*8620*/  MUFU.EX2 R174, R0 ;  /* 0x0000000000ae7308 */ /* 0x0003220000000800 */
[C---:B------:R-:W-:Y:S02]  /*8630*/  FMUL.FTZ R41, R2.reuse, R41 ;  /* 0x0000002902297220 */ /* 0x040fe40000410000 */
[C---:B------:R-:W-:Y:S02]  /*8640*/  FMUL.FTZ R44, R2.reuse, R44 ;  /* 0x0000002c022c7220 */ /* 0x040fe40000410000 */
[C---:B------:R-:W-:Y:S02]  /*8650*/  FMUL.FTZ R45, R2.reuse, R45 ;  /* 0x0000002d022d7220 */ /* 0x040fe40000410000 */
[----:B--2---:R-:W-:Y:S01]  /*8660*/  FMUL.FTZ R4, R2, R104 ;  /* 0x0000006802047220 */ /* 0x004fe20000410000 */
[----:B---3--:R-:W-:Y:S01]  /*8670*/  F2FP.BF16.PACK_AB R139, R176, R175 ;  /* 0x000000afb08b723e */ /* 0x008fe200000010ff */
        /* <DEDUP_REMOVED lines=8> */
[----:B-1----:R-:W-:Y:S01]  /*8700*/  FSEL R0, R100, RZ, P0 ;  /* 0x000000ff64007208 */ /* 0x002fe20000000000 */
[----:B------:R-:W-:Y:S01]  /*8710*/  FMUL.FTZ R64, R2, R64 ;  /* 0x0000004002407220 */ /* 0x000fe20000410000 */
[----:B----4-:R-:W-:Y:S01]  /*8720*/  F2FP.BF16.PACK_AB R137, R174, R173 ;  /* 0x000000adae89723e */ /* 0x010fe200000010ff */
[----:B------:R-:W-:Y:S02]  /*8730*/  FMUL.FTZ R65, R2, R65 ;  /* 0x0000004102417220 */ /* 0x000fe40000410000 */
[----:B------:R-:W-:Y:S01]  /*8740*/  FADD.FTZ R0, -R0, R3 ;  /* 0x0000000300007221 */ /* 0x000fe20000010100 */
[----:B------:R-:W-:Y:S01]  /*8750*/  IADD3 R3, R194, R184, RZ ;  /* 0x000000b8c2037210 */ /* 0x000fe20007ffe0ff */
[----:B------:R-:W-:Y:S02]  /*8760*/  FMUL.FTZ R68, R2, R68 ;  /* 0x0000004402447220 */ /* 0x000fe40000410000 */
[----:B------:R-:W-:Y:S01]  /*8770*/  FMUL.FTZ R0, R0, c[0x0][0x2d0] ;  /* 0x0000b40000007a20 */ /* 0x000fe20000410000 */
[----:B------:R-:W-:Y:S01]  /*8780*/  IADD3 R152, R192, R3, RZ ;  /* 0x00000003c0987210 */ /* 0x000fe20007ffe0ff */
[----:B------:R-:W1:Y:S01]  /*8790*/  LDSM.16.MT88.4 R12, [R3] ;  /* 0x00000000030c783b */ /* 0x000e620000004200 */
[C---:B------:R-:W-:Y:S02]  /*87a0*/  FMUL.FTZ R69, R2.reuse, R69 ;  /* 0x0000004502457220 */ /* 0x040fe40000410000 */
[C---:B------:R-:W-:Y:S01]  /*87b0*/  FMUL.FTZ R72, R2.reuse, R72 ;  /* 0x0000004802487220 */ /* 0x040fe20000410000 */
[----:B------:R-:W2:Y:S01]  /*87c0*/  MUFU.EX2 R0, R0 ;  /* 0x0000000000007308 */ /* 0x000ea20000000800 */
[C---:B------:R-:W-:Y:S02]  /*87d0*/  FMUL.FTZ R73, R2.reuse, R73 ;  /* 0x0000004902497220 */ /* 0x040fe40000410000 */
[C---:B------:R-:W-:Y:S01]  /*87e0*/  FMUL.FTZ R76, R2.reuse, R76 ;  /* 0x0000004c024c7220 */ /* 0x040fe20000410000 */
[----:B------:R-:W3:Y:S01]  /*87f0*/  LDSM.16.MT88.4 R20, [R152] ;  /* 0x000000009814783b */ /* 0x000ee20000004200 */
        /* <DEDUP_REMOVED lines=10> */
[C---:B--2---:R-:W-:Y:S02]  /*88a0*/  FMUL.FTZ R6, R0.reuse, R106 ;  /* 0x0000006a00067220 */ /* 0x044fe40000410000 */
[C---:B------:R-:W-:Y:S02]  /*88b0*/  FMUL.FTZ R7, R0.reuse, R107 ;  /* 0x0000006b00077220 */ /* 0x040fe40000410000 */
[----:B------:R-:W2:Y:S01]  /*88c0*/  LDSM.16.MT88.4 R104, [R103] ;  /* 0x000000006768783b */ /* 0x000ea20000004200 */
[C---:B------:R-:W-:Y:S02]  /*88d0*/  FMUL.FTZ R10, R0.reuse, R110 ;  /* 0x0000006e000a7220 */ /* 0x040fe40000410000 */
[C---:B------:R-:W-:Y:S02]  /*88e0*/  FMUL.FTZ R11, R0.reuse, R111 ;  /* 0x0000006f000b7220 */ /* 0x040fe40000410000 */
[C---:B------:R-:W-:Y:S01]  /*88f0*/  FMUL.FTZ R18, R0.reuse, R118 ;  /* 0x0000007600127220 */ /* 0x040fe20000410000 */
[C---:B-1----:R-:W-:Y:S02]  /*8900*/  HMMA.16816.F32.BF16 R4, R136.reuse, R12, R4 ;  /* 0x0000000c8804723c */ /* 0x042fe40000041804 */
[----:B------:R-:W1:Y:S03]  /*8910*/  LDSM.16.MT88.4 R108, [R3+0x2000] ;  /* 0x00200000036c783b */ /* 0x000e660000004200 */
[----:B------:R-:W-:Y:S02]  /*8920*/  FMUL.FTZ R19, R0, R119 ;  /* 0x0000007700137220 */ /* 0x000fe40000410000 */
[C---:B------:R-:W-:Y:S01]  /*8930*/  FMUL.FTZ R12, R2.reuse, R112 ;  /* 0x00000070020c7220 */ /* 0x040fe20000410000 */
[C---:B------:R-:W-:Y:S02]  /*8940*/  HMMA.16816.F32.BF16 R8, R136.reuse, R14, R8 ;  /* 0x0000000e8808723c */ /* 0x040fe40000041808 */
[----:B------:R-:W-:Y:S02]  /*8950*/  LDSM.16.MT88.4 R116, [R3+0x800] ;  /* 0x000800000374783b */ /* 0x000fe40000004200 */
[----:B------:R-:W-:Y:S02]  /*8960*/  FMUL.FTZ R13, R2, R113 ;  /* 0x00000071020d7220 */ /* 0x000fe40000410000 */
[C---:B------:R-:W-:Y:S02]  /*8970*/  FMUL.FTZ R26, R0.reuse, R126 ;  /* 0x0000007e001a7220 */ /* 0x040fe40000410000 */
[C---:B------:R-:W-:Y:S04]  /*8980*/  FMUL.FTZ R14, R0.reuse, R114 ;  /* 0x00000072000e7220 */ /* 0x040fe80000410000 */
[C---:B------:R-:W-:Y:S02]  /*8990*/  FMUL.FTZ R15, R0.reuse, R115 ;  /* 0x00000073000f7220 */ /* 0x040fe40000410000 */
[----:B------:R-:W4:Y:S01]  /*89a0*/  LDSM.16.MT88.4 R112, [R152+0x2000] ;  /* 0x002000009870783b */ /* 0x000f220000004200 */
[C---:B------:R-:W-:Y:S02]  /*89b0*/  FMUL.FTZ R27, R0.reuse, R127 ;  /* 0x0000007f001b7220 */ /* 0x040fe40000410000 */
[C---:B------:R-:W-:Y:S02]  /*89c0*/  FMUL.FTZ R34, R0.reuse, R134 ;  /* 0x0000008600227220 */ /* 0x040fe40000410000 */
[C---:B---3--:R-:W-:Y:S03]  /*89d0*/  HMMA.16816.F32.BF16 R12, R136.reuse, R20, R12 ;  /* 0x00000014880c723c */ /* 0x048fe6000004180c */
        /* <DEDUP_REMOVED lines=9> */
[----:B------:R-:W-:Y:S01]  /*8a70*/  LDSM.16.MT88.4 R120, [R152+0x800] ;  /* 0x000800009878783b */ /* 0x000fe20000004200 */
[C---:B------:R-:W-:Y:S02]  /*8a80*/  FMUL.FTZ R39, R0.reuse, R39 ;  /* 0x0000002700277220 */ /* 0x040fe40000410000 */
[C---:B------:R-:W-:Y:S02]  /*8a90*/  FMUL.FTZ R42, R0.reuse, R42 ;  /* 0x0000002a002a7220 */ /* 0x040fe40000410000 */
[C---:B------:R-:W-:Y:S03]  /*8aa0*/  HMMA.16816.F32.BF16 R20, R136.reuse, R28, R20 ;  /* 0x0000001c8814723c */ /* 0x040fe60000041814 */
[C---:B------:R-:W-:Y:S02]  /*8ab0*/  FMUL.FTZ R43, R0.reuse, R43 ;  /* 0x0000002b002b7220 */ /* 0x040fe40000410000 */
[----:B------:R-:W-:Y:S02]  /*8ac0*/  FMUL.FTZ R46, R0, R46 ;  /* 0x0000002e002e7220 */ /* 0x000fe40000410000 */
[C---:B------:R-:W-:Y:S01]  /*8ad0*/  FMUL.FTZ R28, R2.reuse, R128 ;  /* 0x00000080021c7220 */ /* 0x040fe20000410000 */
[C---:B------:R-:W-:Y:S04]  /*8ae0*/  HMMA.16816.F32.BF16 R24, R136.reuse, R30, R24 ;  /* 0x0000001e8818723c */ /* 0x040fe80000041818 */
[----:B------:R-:W-:Y:S02]  /*8af0*/  FMUL.FTZ R29, R2, R129 ;  /* 0x00000081021d7220 */ /* 0x000fe40000410000 */
[C---:B------:R-:W-:Y:S02]  /*8b00*/  FMUL.FTZ R47, R0.reuse, R47 ;  /* 0x0000002f002f7220 */ /* 0x040fe40000410000 */
[C---:B------:R-:W-:Y:S04]  /*8b10*/  FMUL.FTZ R30, R0.reuse, R130 ;  /* 0x00000082001e7220 */ /* 0x040fe80000410000 */
[C---:B------:R-:W-:Y:S02]  /*8b20*/  FMUL.FTZ R31, R0.reuse, R131 ;  /* 0x00000083001f7220 */ /* 0x040fe40000410000 */
[----:B------:R-:W-:Y:S01]  /*8b30*/  LDSM.16.MT88.4 R128, [R3+0x2800] ;  /* 0x002800000380783b */ /* 0x000fe20000004200 */
[C---:B------:R-:W-:Y:S02]  /*8b40*/  FMUL.FTZ R50, R0.reuse, R50 ;  /* 0x0000003200327220 */ /* 0x040fe40000410000 */
[C---:B------:R-:W-:Y:S02]  /*8b50*/  FMUL.FTZ R51, R0.reuse, R51 ;  /* 0x0000003300337220 */ /* 0x040fe40000410000 */
        /* <DEDUP_REMOVED lines=8> */
[C---:B-1----:R-:W-:Y:S04]  /*8be0*/  HMMA.16816.F32.BF16 R36, R136.reuse, R108, R36 ;  /* 0x0000006c8824723c */ /* 0x042fe80000041824 */
[C---:B------:R-:W-:Y:S02]  /*8bf0*/  FMUL.FTZ R63, R0.reuse, R63 ;  /* 0x0000003f003f7220 */ /* 0x040fe40000410000 */
[C---:B------:R-:W-:Y:S02]  /*8c00*/  FMUL.FTZ R66, R0.reuse, R66 ;  /* 0x0000004200427220 */ /* 0x040fe40000410000 */
[C---:B------:R-:W-:Y:S01]  /*8c10*/  HMMA.16816.F32.BF16 R40, R136.reuse, R110, R40 ;  /* 0x0000006e8828723c */ /* 0x040fe20000041828 */
[----:B------:R-:W1:Y:S03]  /*8c20*/  LDSM.16.MT88.4 R108, [R103+0x2000] ;  /* 0x00200000676c783b */ /* 0x000e660000004200 */
[C---:B------:R-:W-:Y:S02]  /*8c30*/  FMUL.FTZ R67, R0.reuse, R67 ;  /* 0x0000004300437220 */ /* 0x040fe40000410000 */
[C---:B------:R-:W-:Y:S02]  /*8c40*/  FMUL.FTZ R70, R0.reuse, R70 ;  /* 0x0000004600467220 */ /* 0x040fe40000410000 */
[C---:B----4-:R-:W-:Y:S04]  /*8c50*/  HMMA.16816.F32.BF16 R44, R136.reuse, R112, R44 ;  /* 0x00000070882c723c */ /* 0x050fe8000004182c */
        /* <DEDUP_REMOVED lines=17> */
[----:B------:R-:W-:Y:S02]  /*8d70*/  FMUL.FTZ R94, R0, R94 ;  /* 0x0000005e005e7220 */ /* 0x000fe40000410000 */
[C---:B------:R-:W-:Y:S04]  /*8d80*/  HMMA.16816.F32.BF16 R64, R136.reuse, R110, R64 ;  /* 0x0000006e8840723c */ /* 0x040fe80000041840 */
[--C-:B------:R-:W-:Y:S02]  /*8d90*/  FFMA.FTZ R108, R142, c[0x0][0x2d0], -R140.reuse ;  /* 0x0000b4008e6c7a23 */ /* 0x100fe4000001088c */
[----:B------:R-:W-:Y:S02]  /*8da0*/  FMUL.FTZ R95, R0, R95 ;  /* 0x0000005f005f7220 */ /* 0x000fe40000410000 */
[C---:B---3--:R-:W-:Y:S01]  /*8db0*/  HMMA.16816.F32.BF16 R68, R136.reuse, R112, R68 ;  /* 0x000000708844723c */ /* 0x048fe20000041844 */
[----:B------:R1:W-:Y:S03]  /*8dc0*/  MUFU.EX2 R184, R108 ;  /* 0x0000006c00b87308 */ /* 0x0003e60000000800 */
[----:B------:R-:W-:Y:S02]  /*8dd0*/  FMUL.FTZ R97, R2, R97 ;  /* 0x0000006102617220 */ /* 0x000fe40000410000 */
[----:B------:R-:W-:Y:S02]  /*8de0*/  FMUL.FTZ R98, R0, R98 ;  /* 0x0000006200627220 */ /* 0x000fe40000410000 */
[C---:B------:R-:W-:Y:S04]  /*8df0*/  HMMA.16816.F32.BF16 R72, R136.reuse, R114, R72 ;  /* 0x000000728848723c */ /* 0x040fe80000041848 */
[--C-:B------:R-:W-:Y:S02]  /*8e00*/  FFMA.FTZ R112, R150, c[0x0][0x2d0], -R140.reuse ;  /* 0x0000b40096707a23 */ /* 0x100fe4000001088c */
[----:B------:R-:W-:Y:S02]  /*8e10*/  FMUL.FTZ R99, R0, R99 ;  /* 0x0000006300637220 */ /* 0x000fe40000410000 */
[----:B------:R3:W-:Y:S01]  /*8e20*/  MUFU.EX2 R199, R112 ;  /* 0x0000007000c77308 */ /* 0x0007e20000000800 */
[C---:B--2---:R-:W-:Y:S03]  /*8e30*/  HMMA.16816.F32.BF16 R76, R136.reuse, R104, R76 ;  /* 0x00000068884c723c */ /* 0x044fe6000004184c */
[----:B------:R-:W-:Y:S04]  /*8e40*/  FFMA.FTZ R2, R2, R212, R201 ;  /* 0x000000d402027223 */ /* 0x000fe800000100c9 */
[--C-:B------:R-:W-:Y:S01]  /*8e50*/  FFMA.FTZ R104, R145, c[0x0][0x2d0], -R141.reuse ;  /* 0x0000b40091687a23 */ /* 0x100fe2000001088d */
[C---:B------:R-:W-:Y:S03]  /*8e60*/  HMMA.16816.F32.BF16 R80, R136.reuse, R106, R80 ;  /* 0x0000006a8850723c */ /* 0x040fe60000041850 */
[----:B------:R2:W-:Y:S01]  /*8e70*/  MUFU.EX2 R164, R104 ;  /* 0x0000006800a47308 */ /* 0x0005e20000000800 */
[--C-:B-1----:R-:W-:Y:S09]  /*8e80*/  FFMA.FTZ R108, R147, c[0x0][0x2d0], -R140.reuse ;  /* 0x0000b400936c7a23 */ /* 0x102ff2000001088c */
[----:B------:R1:W-:Y:S01]  /*8e90*/  MUFU.EX2 R197, R108 ;  /* 0x0000006c00c57308 */ /* 0x0003e20000000800 */
[--C-:B---3--:R-:W-:Y:S09]  /*8ea0*/  FFMA.FTZ R112, R153, c[0x0][0x2d0], -R140.reuse ;  /* 0x0000b40099707a23 */ /* 0x108ff2000001088c */
[----:B------:R3:W4:Y:S01]  /*8eb0*/  MUFU.EX2 R183, R112 ;  /* 0x0000007000b77308 */ /* 0x0007220000000800 */
[--C-:B--2---:R-:W-:Y:S09]  /*8ec0*/  FFMA.FTZ R104, R146, c[0x0][0x2d0], -R141.reuse ;  /* 0x0000b40092687a23 */ /* 0x104ff2000001088d */
[----:B------:R2:W5:Y:S01]  /*8ed0*/  MUFU.EX2 R162, R104 ;  /* 0x0000006800a27308 */ /* 0x0005620000000800 */
[----:B-1----:R-:W1:Y:S08]  /*8ee0*/  LDSM.16.MT88.4 R108, [R102+0x4000] ;  /* 0x00400000666c783b */ /* 0x002e700000004200 */
[----:B---3--:R-:W3:Y:S01]  /*8ef0*/  LDSM.16.MT88.4 R112, [R103+0x4000] ;  /* 0x004000006770783b */ /* 0x008ee20000004200 */
[----:B----4-:R-:W-:Y:S01]  /*8f00*/  F2FP.BF16.PACK_AB R106, R183, R199 ;  /* 0x000000c7b76a723e */ /* 0x010fe200000010ff */
[--C-:B--2---:R-:W-:Y:S01]  /*8f10*/  FFMA.FTZ R104, R143, c[0x0][0x2d0], -R141.reuse ;  /* 0x0000b4008f687a23 */ /* 0x104fe2000001088d */
[----:B-----5:R-:W-:Y:S03]  /*8f20*/  F2FP.BF16.PACK_AB R105, R162, R164 ;  /* 0x000000a4a269723e */ /* 0x020fe600000010ff */
[----:B------:R2:W-:Y:S01]  /*8f30*/  MUFU.EX2 R163, R104 ;  /* 0x0000006800a37308 */ /* 0x0005e20000000800 */
[C---:B-1----:R-:W-:Y:S08]  /*8f40*/  HMMA.16816.F32.BF16 R84, R136.reuse, R108, R84 ;  /* 0x0000006c8854723c */ /* 0x042ff00000041854 */
[C---:B------:R-:W-:Y:S01]  /*8f50*/  HMMA.16816.F32.BF16 R88, R136.reuse, R110, R88 ;  /* 0x0000006e8858723c */ /* 0x040fe20000041858 */
[----:B------:R-:W1:Y:S03]  /*8f60*/  LDSM.16.MT88.4 R108, [R102+0x800] ;  /* 0x00080000666c783b */ /* 0x000e660000004200 */
[--C-:B--2---:R-:W-:Y:S04]  /*8f70*/  FFMA.FTZ R104, R144, c[0x0][0x2d0], -R141.reuse ;  /* 0x0000b40090687a23 */ /* 0x104fe8000001088d */
[C---:B---3--:R-:W-:Y:S01]  /*8f80*/  HMMA.16816.F32.BF16 R92, R136.reuse, R112, R92 ;  /* 0x00000070885c723c */ /* 0x048fe2000004185c */
[----:B------:R2:W3:Y:S01]  /*8f90*/  MUFU.EX2 R161, R104 ;  /* 0x0000006800a17308 */ /* 0x0004e20000000800 */
[----:B------:R-:W-:Y:S06]  /*8fa0*/  LDSM.16.MT88.4 R144, [R152+0x3800] ;  /* 0x003800009890783b */ /* 0x000fec0000004200 */
[----:B------:R-:W-:Y:S02]  /*8fb0*/  HMMA.16816.F32.BF16 R96, R136, R114, R96 ;  /* 0x000000728860723c */ /* 0x000fe40000041860 */
[----:B------:R-:W4:Y:S08]  /*8fc0*/  LDSM.16.MT88.4 R112, [R102+0x2800] ;  /* 0x002800006670783b */ /* 0x000f300000004200 */
[----:B------:R-:W-:Y:S02]  /*8fd0*/  LDSM.16.MT88.4 R136, [R152+0x3000] ;  /* 0x003000009888783b */ /* 0x000fe40000004200 */
[----:B--2---:R-:W-:Y:S02]  /*8fe0*/  F2FP.BF16.PACK_AB R104, R197, R184 ;  /* 0x000000b8c568723e */ /* 0x004fe400000010ff */
[----:B---3--:R-:W-:Y:S07]  /*8ff0*/  F2FP.BF16.PACK_AB R107, R161, R163 ;  /* 0x000000a3a16b723e */ /* 0x008fee00000010ff */
[C---:B------:R-:W-:Y:S08]  /*9000*/  HMMA.16816.F32.BF16 R4, R104.reuse, R116, R4 ;  /* 0x000000746804723c */ /* 0x040ff00000041804 */
[C---:B------:R-:W-:Y:S01]  /*9010*/  HMMA.16816.F32.BF16 R8, R104.reuse, R118, R8 ;  /* 0x000000766808723c */ /* 0x040fe20000041808 */
[----:B------:R-:W2:Y:S07]  /*9020*/  LDSM.16.MT88.4 R116, [R103+0x2800] ;  /* 0x002800006774783b */ /* 0x000eae0000004200 */
        /* <DEDUP_REMOVED lines=8> */
[----:B---3--:R-:W3:Y:S07]  /*90b0*/  LDSM.16.MT88.4 R120, [R152+0x4800] ;  /* 0x004800009878783b */ /* 0x008eee0000004200 */
        /* <DEDUP_REMOVED lines=8> */
[C---:B----4-:R-:W-:Y:S07]  /*9140*/  HMMA.16816.F32.BF16 R52, R104.reuse, R112, R52 ;  /* 0x000000706834723c */ /* 0x050fee0000041834 */
        /* <DEDUP_REMOVED lines=11> */
[----:B------:R1:W-:Y:S07]  /*9200*/  MUFU.EX2 R180, R112 ;  /* 0x0000007000b47308 */ /* 0x0003ee0000000800 */
[C---:B---3--:R-:W-:Y:S03]  /*9210*/  HMMA.16816.F32.BF16 R76, R104.reuse, R120, R76 ;  /* 0x00000078684c723c */ /* 0x048fe6000004184c */
[----:B------:R3:W-:Y:S01]  /*9220*/  MUFU.EX2 R159, R108 ;  /* 0x0000006c009f7308 */ /* 0x0007e20000000800 */
[----:B--2---:R-:W-:Y:S03]  /*9230*/  LDSM.16.MT88.4 R116, [R103+0x4800] ;  /* 0x004800006774783b */ /* 0x004fe60000004200 */
[--C-:B------:R-:W-:Y:S01]  /*9240*/  FFMA.FTZ R120, R155, c[0x0][0x2d0], -R141.reuse ;  /* 0x0000b4009b787a23 */ /* 0x100fe2000001088d */
[C---:B------:R-:W-:Y:S05]  /*9250*/  HMMA.16816.F32.BF16 R80, R104.reuse, R122, R80 ;  /* 0x0000007a6850723c */ /* 0x040fea0000041850 */
[----:B------:R2:W-:Y:S01]  /*9260*/  MUFU.EX2 R157, R120 ;  /* 0x00000078009d7308 */ /* 0x0005e20000000800 */
[--C-:B-1----:R-:W-:Y:S09]  /*9270*/  FFMA.FTZ R112, R158, c[0x0][0x2d0], -R140.reuse ;  /* 0x0000b4009e707a23 */ /* 0x102ff2000001088c */
[----:B------:R1:W4:Y:S01]  /*9280*/  MUFU.EX2 R179, R112 ;  /* 0x0000007000b37308 */ /* 0x0003220000000800 */
[--C-:B---3--:R-:W-:Y:S02]  /*9290*/  FFMA.FTZ R108, R151, c[0x0][0x2d0], -R141.reuse ;  /* 0x0000b400976c7a23 */ /* 0x108fe4000001088d */
[----:B------:R-:W-:Y:S07]  /*92a0*/  LDSM.16.MT88.4 R148, [R102+0x3800] ;  /* 0x003800006694783b */ /* 0x000fee0000004200 */
[----:B------:R3:W3:Y:S01]  /*92b0*/  MUFU.EX2 R158, R108 ;  /* 0x0000006c009e7308 */ /* 0x0006e20000000800 */
[----:B--2---:R-:W-:Y:S08]  /*92c0*/  LDSM.16.MT88.4 R120, [R103+0x1000] ;  /* 0x001000006778783b */ /* 0x004ff00000004200 */
[----:B-1----:R-:W1:Y:S08]  /*92d0*/  LDSM.16.MT88.4 R112, [R102+0x4800] ;  /* 0x004800006670783b */ /* 0x002e700000004200 */
[----:B---3--:R-:W2:Y:S01]  /*92e0*/  LDSM.16.MT88.4 R108, [R3+0x1000] ;  /* 0x00100000036c783b */ /* 0x008ea20000004200 */
[C---:B-1----:R-:W-:Y:S08]  /*92f0*/  HMMA.16816.F32.BF16 R84, R104.reuse, R112, R84 ;  /* 0x000000706854723c */ /* 0x042ff00000041854 */
[C---:B------:R-:W-:Y:S01]  /*9300*/  HMMA.16816.F32.BF16 R88, R104.reuse, R114, R88 ;  /* 0x000000726858723c */ /* 0x040fe20000041858 */
[----:B------:R-:W1:Y:S07]  /*9310*/  LDSM.16.MT88.4 R112, [R102+0x3000] ;  /* 0x003000006670783b */ /* 0x000e6e0000004200 */
[C---:B------:R-:W-:Y:S08]  /*9320*/  HMMA.16816.F32.BF16 R92, R104.reuse, R116, R92 ;  /* 0x00000074685c723c */ /* 0x040ff0000004185c */
[----:B------:R-:W-:Y:S01]  /*9330*/  HMMA.16816.F32.BF16 R96, R104, R118, R96 ;  /* 0x000000766860723c */ /* 0x000fe20000041860 */
[----:B------:R-:W-:Y:S06]  /*9340*/  LDSM.16.MT88.4 R116, [R3+0x5000] ;  /* 0x005000000374783b */ /* 0x000fec0000004200 */
[----:B-----5:R-:W-:Y:S02]  /*9350*/  F2FP.BF16.PACK_AB R104, R181, R182 ;  /* 0x000000b6b568723e */ /* 0x020fe400000010ff */
[----:B----4-:R-:W-:Y:S03]  /*9360*/  F2FP.BF16.PACK_AB R106, R179, R180 ;  /* 0x000000b4b36a723e */ /* 0x010fe600000010ff */
[----:B------:R-:W-:Y:S02]  /*9370*/  F2FP.BF16.PACK_AB R105, R159, R160 ;  /* 0x000000a09f69723e */ /* 0x000fe400000010ff */
[----:B------:R-:W-:Y:S07]  /*9380*/  F2FP.BF16.PACK_AB R107, R157, R158 ;  /* 0x0000009e9d6b723e */ /* 0x000fee00000010ff */
[C---:B--2---:R-:W-:Y:S08]  /*9390*/  HMMA.16816.F32.BF16 R4, R104.reuse, R108, R4 ;  /* 0x0000006c6804723c */ /* 0x044ff00000041804 */
[C---:B------:R-:W-:Y:S01]  /*93a0*/  HMMA.16816.F32.BF16 R8, R104.reuse, R110, R8 ;  /* 0x0000006e6808723c */ /* 0x040fe20000041808 */
[----:B------:R-:W2:Y:S07]  /*93b0*/  LDSM.16.MT88.4 R108, [R103+0x3000] ;  /* 0x00300000676c783b */ /* 0x000eae0000004200 */
[C---:B------:R-:W-:Y:S07]  /*93c0*/  HMMA.16816.F32.BF16 R12, R104.reuse, R124, R12 ;  /* 0x0000007c680c723c */ /* 0x040fee000004180c */
[--C-:B------:R-:W-:Y:S01]  /*93d0*/  FFMA.FTZ R124, R165, c[0x0][0x2d0], -R141.reuse ;  /* 0x0000b400a57c7a23 */ /* 0x100fe2000001088d */
[C---:B------:R-:W-:Y:S03]  /*93e0*/  HMMA.16816.F32.BF16 R16, R104.reuse, R126, R16 ;  /* 0x0000007e6810723c */ /* 0x040fe60000041810 */
[----:B------:R3:W-:Y:S05]  /*93f0*/  MUFU.EX2 R156, R124 ;  /* 0x0000007c009c7308 */ /* 0x0007ea0000000800 */
[C---:B------:R-:W-:Y:S08]  /*9400*/  HMMA.16816.F32.BF16 R20, R104.reuse, R128, R20 ;  /* 0x000000806814723c */ /* 0x040ff00000041814 */
[C---:B------:R-:W-:Y:S08]  /*9410*/  HMMA.16816.F32.BF16 R24, R104.reuse, R130, R24 ;  /* 0x000000826818723c */ /* 0x040ff00000041818 */
[C---:B------:R-:W-:Y:S01]  /*9420*/  HMMA.16816.F32.BF16 R28, R104.reuse, R120, R28 ;  /* 0x00000078681c723c */ /* 0x040fe2000004181c */
[----:B---3--:R-:W-:Y:S06]  /*9430*/  LDSM.16.MT88.4 R124, [R102+0x1800] ;  /* 0x00180000667c783b */ /* 0x008fec0000004200 */
[--C-:B------:R-:W-:Y:S01]  /*9440*/  FFMA.FTZ R120, R169, c[0x0][0x2d0], -R140.reuse ;  /* 0x0000b400a9787a23 */ /* 0x100fe2000001088c */
[C---:B------:R-:W-:Y:S03]  /*9450*/  HMMA.16816.F32.BF16 R32, R104.reuse, R122, R32 ;  /* 0x0000007a6820723c */ /* 0x040fe60000041820 */
[----:B------:R3:W-:Y:S05]  /*9460*/  MUFU.EX2 R178, R120 ;  /* 0x0000007800b27308 */ /* 0x0007ea0000000800 */
[C---:B------:R-:W-:Y:S08]  /*9470*/  HMMA.16816.F32.BF16 R36, R104.reuse, R132, R36 ;  /* 0x000000846824723c */ /* 0x040ff00000041824 */
[C---:B------:R-:W-:Y:S01]  /*9480*/  HMMA.16816.F32.BF16 R40, R104.reuse, R134, R40 ;  /* 0x000000866828723c */ /* 0x040fe20000041828 */
[----:B------:R-:W-:Y:S07]  /*9490*/  LDSM.16.MT88.4 R132, [R103+0x1800] ;  /* 0x001800006784783b */ /* 0x000fee0000004200 */
[C---:B------:R-:W-:Y:S01]  /*94a0*/  HMMA.16816.F32.BF16 R44, R104.reuse, R136, R44 ;  /* 0x00000088682c723c */ /* 0x040fe2000004182c */
[----:B---3--:R-:W3:Y:S07]  /*94b0*/  LDSM.16.MT88.4 R120, [R152+0x5000] ;  /* 0x005000009878783b */ /* 0x008eee0000004200 */
[C---:B------:R-:W-:Y:S08]  /*94c0*/  HMMA.16816.F32.BF16 R48, R104.reuse, R138, R48 ;  /* 0x0000008a6830723c */ /* 0x040ff00000041830 */
[C---:B-1----:R-:W-:Y:S07]  /*94d0*/  HMMA.16816.F32.BF16 R52, R104.reuse, R112, R52 ;  /* 0x000000706834723c */ /* 0x042fee0000041834 */
[--C-:B------:R-:W-:Y:S01]  /*94e0*/  FFMA.FTZ R112, R170, c[0x0][0x2d0], -R140.reuse ;  /* 0x0000b400aa707a23 */ /* 0x100fe2000001088c */
[C---:B------:R-:W-:Y:S03]  /*94f0*/  HMMA.16816.F32.BF16 R56, R104.reuse, R114, R56 ;  /* 0x000000726838723c */ /* 0x040fe60000041838 */
[----:B------:R1:W4:Y:S05]  /*9500*/  MUFU.EX2 R177, R112 ;  /* 0x0000007000b17308 */ /* 0x00032a0000000800 */
[C---:B--2---:R-:W-:Y:S08]  /*9510*/  HMMA.16816.F32.BF16 R60, R104.reuse, R108, R60 ;  /* 0x0000006c683c723c */ /* 0x044ff0000004183c */
[C---:B------:R-:W-:Y:S01]  /*9520*/  HMMA.16816.F32.BF16 R64, R104.reuse, R110, R64 ;  /* 0x0000006e6840723c */ /* 0x040fe20000041840 */
[----:B------:R-:W-:Y:S07]  /*9530*/  LDSM.16.MT88.4 R108, [R103+0x5000] ;  /* 0x00500000676c783b */ /* 0x000fee0000004200 */
[C---:B------:R-:W-:Y:S04]  /*9540*/  HMMA.16816.F32.BF16 R68, R104.reuse, R116, R68 ;  /* 0x000000746844723c */ /* 0x040fe80000041844 */
[--C-:B-1----:R-:W-:Y:S01]  /*9550*/  FFMA.FTZ R112, R171, c[0x0][0x2d0], -R140.reuse ;  /* 0x0000b400ab707a23 */ /* 0x102fe2000001088c */
[----:B----4-:R-:W-:Y:S01]  /*9560*/  F2FP.BF16.PACK_AB R136, R177, R178 ;  /* 0x000000b2b188723e */ /* 0x010fe200000010ff */
[----:B------:R-:W-:Y:S02]  /*9570*/  FFMA.FTZ R140, R172, c[0x0][0x2d0], -R140 ;  /* 0x0000b400ac8c7a23 */ /* 0x000fe4000001088c */
[C---:B------:R-:W-:Y:S01]  /*9580*/  HMMA.16816.F32.BF16 R72, R104.reuse, R118, R72 ;  /* 0x000000766848723c */ /* 0x040fe20000041848 */
[----:B------:R1:W-:Y:S03]  /*9590*/  MUFU.EX2 R170, R112 ;  /* 0x0000007000aa7308 */ /* 0x0003e60000000800 */
[--C-:B------:R-:W-:Y:S04]  /*95a0*/  FFMA.FTZ R116, R166, c[0x0][0x2d0], -R141.reuse ;  /* 0x0000b400a6747a23 */ /* 0x100fe8000001088d */
[C---:B---3--:R-:W-:Y:S03]  /*95b0*/  HMMA.16816.F32.BF16 R76, R104.reuse, R120, R76 ;  /* 0x00000078684c723c */ /* 0x048fe6000004184c */
[----:B------:R2:W3:Y:S05]  /*95c0*/  MUFU.EX2 R155, R116 ;  /* 0x00000074009b7308 */ /* 0x0004ea0000000800 */
[C---:B------:R-:W-:Y:S01]  /*95d0*/  HMMA.16816.F32.BF16 R80, R104.reuse, R122, R80 ;  /* 0x0000007a6850723c */ /* 0x040fe20000041850 */
[----:B------:R-:W-:Y:S04]  /*95e0*/  LDSM.16.MT88.4 R120, [R152+0x1800] ;  /* 0x001800009878783b */ /* 0x000fe80000004200 */
[----:B------:R-:W4:Y:S04]  /*95f0*/  MUFU.EX2 R169, R140 ;  /* 0x0000008c00a97308 */ /* 0x000f280000000800 */
[----:B-1----:R-:W1:Y:S03]  /*9600*/  LDSM.16.MT88.4 R112, [R102+0x5000] ;  /* 0x005000006670783b */ /* 0x002e660000004200 */
[--C-:B--2---:R-:W-:Y:S01]  /*9610*/  FFMA.FTZ R116, R167, c[0x0][0x2d0], -R141.reuse ;  /* 0x0000b400a7747a23 */ /* 0x104fe2000001088d */
[----:B---3--:R-:W-:Y:S01]  /*9620*/  F2FP.BF16.PACK_AB R137, R155, R156 ;  /* 0x0000009c9b89723e */ /* 0x008fe200000010ff */
[----:B------:R-:W-:Y:S02]  /*9630*/  FFMA.FTZ R141, R168, c[0x0][0x2d0], -R141 ;  /* 0x0000b400a88d7a23 */ /* 0x000fe4000001088d */
[----:B------:R2:W-:Y:S01]  /*9640*/  MUFU.EX2 R154, R116 ;  /* 0x00000074009a7308 */ /* 0x0005e20000000800 */
[----:B----4-:R-:W-:Y:S09]  /*9650*/  F2FP.BF16.PACK_AB R138, R169, R170 ;  /* 0x000000aaa98a723e */ /* 0x010ff200000010ff */
[----:B------:R3:W4:Y:S01]  /*9660*/  MUFU.EX2 R153, R141 ;  /* 0x0000008d00997308 */ /* 0x0007220000000800 */
[----:B--2---:R-:W2:Y:S01]  /*9670*/  LDSM.16.MT88.4 R116, [R3+0x1800] ;  /* 0x001800000374783b */ /* 0x004ea20000004200 */
[C---:B-1----:R-:W-:Y:S08]  /*9680*/  HMMA.16816.F32.BF16 R84, R104.reuse, R112, R84 ;  /* 0x000000706854723c */ /* 0x042ff00000041854 */
[C---:B------:R-:W-:Y:S01]  /*9690*/  HMMA.16816.F32.BF16 R88, R104.reuse, R114, R88 ;  /* 0x000000726858723c */ /* 0x040fe20000041858 */
[----:B---3--:R-:W1:Y:S03]  /*96a0*/  LDSM.16.MT88.4 R140, [R3+0x3800] ;  /* 0x00380000038c783b */ /* 0x008e660000004200 */
[----:B----4-:R-:W-:Y:S04]  /*96b0*/  F2FP.BF16.PACK_AB R139, R153, R154 ;  /* 0x0000009a998b723e */ /* 0x010fe800000010ff */
[C---:B------:R-:W-:Y:S08]  /*96c0*/  HMMA.16816.F32.BF16 R92, R104.reuse, R108, R92 ;  /* 0x0000006c685c723c */ /* 0x040ff0000004185c */
[----:B------:R-:W-:Y:S08]  /*96d0*/  HMMA.16816.F32.BF16 R96, R104, R110, R96 ;  /* 0x0000006e6860723c */ /* 0x000ff00000041860 */
[C---:B--2---:R-:W-:Y:S01]  /*96e0*/  HMMA.16816.F32.BF16 R104, R136.reuse, R116, R4 ;  /* 0x000000748868723c */ /* 0x044fe20000041804 */
[----:B------:R-:W2:Y:S07]  /*96f0*/  LDSM.16.MT88.4 R4, [R103+0x3800] ;  /* 0x003800006704783b */ /* 0x000eae0000004200 */
[C---:B------:R-:W-:Y:S01]  /*9700*/  HMMA.16816.F32.BF16 R108, R136.reuse, R118, R8 ;  /* 0x00000076886c723c */ /* 0x040fe20000041808 */
[----:B------:R3:W4:Y:S07]  /*9710*/  LDSM.16.MT88.4 R8, [R3+0x5800] ;  /* 0x005800000308783b */ /* 0x00072e0000004200 */
[C---:B------:R-:W-:Y:S01]  /*9720*/  HMMA.16816.F32.BF16 R112, R136.reuse, R120, R12 ;  /* 0x000000788870723c */ /* 0x040fe2000004180c */
[----:B------:R-:W5:Y:S07]  /*9730*/  LDSM.16.MT88.4 R12, [R152+0x5800] ;  /* 0x00580000980c783b */ /* 0x000f6e0000004200 */
[C---:B------:R-:W-:Y:S07]  /*9740*/  HMMA.16816.F32.BF16 R116, R136.reuse, R122, R16 ;  /* 0x0000007a8874723c */ /* 0x040fee0000041810 */
[----:B------:R-:W-:Y:S01]  /*9750*/  FADD.FTZ R16, R203, R2 ;  /* 0x00000002cb107221 */ /* 0x000fe20000010000 */
[C---:B------:R-:W-:Y:S04]  /*9760*/  HMMA.16816.F32.BF16 R120, R136.reuse, R124, R20 ;  /* 0x0000007c8878723c */ /* 0x040fe80000041814 */
[----:B---3--:R-:W-:Y:S01]  /*9770*/  IADD3 R3, R196, -0x2, RZ ;  /* 0xfffffffec4037810 */ /* 0x008fe20007ffe0ff */
[----:B------:R-:W-:Y:S03]  /*9780*/  FFMA.FTZ R2, R0, R213, R173 ;  /* 0x000000d500027223 */ /* 0x000fe600000100ad */
[C---:B------:R-:W-:Y:S03]  /*9790*/  HMMA.16816.F32.BF16 R124, R136.reuse, R126, R24 ;  /* 0x0000007e887c723c */ /* 0x040fe60000041818 */
[----:B------:R-:W-:Y:S01]  /*97a0*/  ISETP.GE.AND P6, PT, R3, R200, PT ;  /* 0x000000c80300720c */ /* 0x000fe20003fc6270 */
[----:B------:R-:W-:Y:S04]  /*97b0*/  FADD.FTZ R2, R174, R2 ;  /* 0x00000002ae027221 */ /* 0x000fe80000010000 */
[C---:B------:R-:W-:Y:S08]  /*97c0*/  HMMA.16816.F32.BF16 R128, R136.reuse, R132, R28 ;  /* 0x000000848880723c */ /* 0x040ff0000004181c */
[C---:B------:R-:W-:Y:S01]  /*97d0*/  HMMA.16816.F32.BF16 R132, R136.reuse, R134, R32 ;  /* 0x000000868884723c */ /* 0x040fe20000041820 */
[----:B------:R-:W-:Y:S03]  /*97e0*/  @P6 MOV R18, c[0x0][0x1e4] ;  /* 0x0000790000126a02 */ /* 0x000fe60000000f00 */
[----:B------:R-:W-:Y:S04]  /*97f0*/  @P6 SHF.R.S32.HI R0, RZ, 0x1f, R3 ;  /* 0x0000001fff006819 */ /* 0x000fe80000011403 */
[C---:B-1----:R-:W-:Y:S08]  /*9800*/  HMMA.16816.F32.BF16 R36, R136.reuse, R140, R36 ;  /* 0x0000008c8824723c */ /* 0x042ff00000041824 */
        /* <DEDUP_REMOVED lines=9> */
[----:B------:R-:W-:Y:S01]  /*98a0*/  FADD.FTZ R8, R204, R16 ;  /* 0x00000010cc087221 */ /* 0x000fe20000010000 */
[C---:B------:R-:W-:Y:S04]  /*98b0*/  HMMA.16816.F32.BF16 R72, R136.reuse, R10, R72 ;  /* 0x0000000a8848723c */ /* 0x040fe80000041848 */
[----:B------:R-:W-:Y:S02]  /*98c0*/  @P6 IMAD R9, R0, c[0x0][0x1e0], RZ ;  /* 0x0000780000096a24 */ /* 0x000fe400078e02ff */
[----:B------:R-:W-:Y:S02]  /*98d0*/  FADD.FTZ R0, R202, R8 ;  /* 0x00000008ca007221 */ /* 0x000fe40000010000 */
[----:B------:R-:W-:Y:S01]  /*98e0*/  FADD.FTZ R8, R175, R2 ;  /* 0x00000002af087221 */ /* 0x000fe20000010000 */
[C---:B-----5:R-:W-:Y:S03]  /*98f0*/  HMMA.16816.F32.BF16 R76, R136.reuse, R12, R76 ;  /* 0x0000000c884c723c */ /* 0x060fe6000004184c */
[C---:B------:R-:W-:Y:S02]  /*9900*/  @P6 IMAD R9, R3.reuse, c[0x0][0x1e4], R9 ;  /* 0x0000790003096a24 */ /* 0x040fe400078e0209 */
[----:B------:R-:W-:Y:S02]  /*9910*/  @P6 IMAD.WIDE.U32 R2, R3, c[0x0][0x1e0], RZ ;  /* 0x0000780003026a25 */ /* 0x000fe400078e00ff */
[----:B------:R-:W-:Y:S01]  /*9920*/  @P6 MOV R13, c[0x0][0x1e0] ;  /* 0x00007800000d6a02 */ /* 0x000fe20000000f00 */
[C---:B------:R-:W-:Y:S04]  /*9930*/  HMMA.16816.F32.BF16 R80, R136.reuse, R14, R80 ;  /* 0x0000000e8850723c */ /* 0x040fe80000041850 */
[----:B------:R-:W-:Y:S01]  /*9940*/  FADD.FTZ R16, R184, R0 ;  /* 0x00000000b8107221 */ /* 0x000fe20000010000 */
[----:B------:R-:W-:Y:S01]  /*9950*/  @P6 IADD3 R3, R3, R9, RZ ;  /* 0x0000000903036210 */ /* 0x000fe20007ffe0ff */
[----:B------:R-:W-:Y:S02]  /*9960*/  FADD.FTZ R0, R176, R8 ;  /* 0x00000008b0007221 */ /* 0x000fe40000010000 */
[----:B------:R-:W2:Y:S01]  /*9970*/  LDSM.16.MT88.4 R8, [R103+0x5800] ;  /* 0x005800006708783b */ /* 0x000ea20000004200 */
[----:B------:R-:W-:Y:S01]  /*9980*/  FADD.FTZ R16, R197, R16 ;  /* 0x00000010c5107221 */ /* 0x000fe20000010000 */
[C---:B-1----:R-:W-:Y:S03]  /*9990*/  HMMA.16816.F32.BF16 R84, R136.reuse, R4, R84 ;  /* 0x000000048854723c */ /* 0x042fe60000041854 */
[----:B------:R-:W-:Y:S01]  /*99a0*/  FADD.FTZ R12, R164, R0 ;  /* 0x00000000a40c7221 */ /* 0x000fe20000010000 */
[C---:B------:R-:W-:Y:S01]  /*99b0*/  @P6 SHF.L.U32 R0, R2.reuse, 0x6, RZ ;  /* 0x0000000602006819 */ /* 0x040fe200000006ff */
[----:B------:R-:W-:Y:S01]  /*99c0*/  FADD.FTZ R16, R199, R16 ;  /* 0x00000010c7107221 */ /* 0x000fe20000010000 */
[----:B------:R-:W-:Y:S01]  /*99d0*/  @P6 SHF.L.U64.HI R2, R2, 0x6, R3 ;  /* 0x0000000602026819 */ /* 0x000fe20000010203 */
[----:B------:R-:W-:Y:S01]  /*99e0*/  FADD.FTZ R17, R162, R12 ;  /* 0x0000000ca2117221 */ /* 0x000fe20000010000 */
[----:B------:R-:W-:Y:S01]  /*99f0*/  @P6 IADD3 R3, P5, R0, R218, RZ ;  /* 0x000000da00036210 */ /* 0x000fe20007fbe0ff */
[C---:B------:R-:W-:Y:S03]  /*9a00*/  HMMA.16816.F32.BF16 R88, R136.reuse, R6, R88 ;  /* 0x000000068858723c */ /* 0x040fe60000041858 */
[----:B------:R-:W-:Y:S01]  /*9a10*/  @P6 LEA R12, P4, R3, c[0x0][0x1c8], 0x1 ;  /* 0x00007200030c6a11 */ /* 0x000fe200078808ff */
[----:B------:R-:W-:Y:S01]  /*9a20*/  FADD.FTZ R15, R163, R17 ;  /* 0x00000011a30f7221 */ /* 0x000fe20000010000 */
[----:B------:R-:W-:Y:S01]  /*9a30*/  @P6 LEA R14, P0, R13, R0, 0x5 ;  /* 0x000000000d0e6211 */ /* 0x000fe200078028ff */
[----:B------:R-:W-:Y:S01]  /*9a40*/  FADD.FTZ R16, R183, R16 ;  /* 0x00000010b7107221 */ /* 0x000fe20000010000 */
[-C--:B------:R-:W-:Y:S01]  /*9a50*/  @P6 IADD3.X R0, R2, R217.reuse, RZ, P5, !PT ;  /* 0x000000d902006210 */ /* 0x080fe20002ffe4ff */
[----:B------:R-:W-:Y:S01]  /*9a60*/  FADD.FTZ R15, R161, R15 ;  /* 0x0000000fa10f7221 */ /* 0x000fe20000010000 */
[----:B------:R-:W-:Y:S02]  /*9a70*/  @P6 LEA.HI.X R2, R13, R2, R18, 0x5, P0 ;  /* 0x000000020d026211 */ /* 0x000fe400000f2c12 */
[----:B------:R-:W-:Y:S01]  /*9a80*/  @P6 ISETP.GE.AND P0, PT, R209, c[0x0][0x1d4], PT ;  /* 0x00007500d1006a0c */ /* 0x000fe20003f06270 */
[----:B------:R-:W-:Y:S01]  /*9a90*/  FADD.FTZ R5, R182, R16 ;  /* 0x00000010b6057221 */ /* 0x000fe20000010000 */
[----:B------:R-:W-:Y:S01]  /*9aa0*/  @P6 LEA.HI.X R13, R3, c[0x0][0x1cc], R0, 0x1, P4 ;  /* 0x00007300030d6a11 */ /* 0x000fe200020f0c00 */
[----:B------:R-:W-:Y:S01]  /*9ab0*/  FADD.FTZ R4, R160, R15 ;  /* 0x0000000fa0047221 */ /* 0x000fe20000010000 */
[----:B------:R-:W-:Y:S02]  /*9ac0*/  @P6 ISETP.GE.AND P4, PT, R210, c[0x0][0x1d4], PT ;  /* 0x00007500d2006a0c */ /* 0x000fe40003f86270 */
[----:B------:R-:W-:Y:S01]  /*9ad0*/  @P6 IADD3 R0, P5, R14, R218, RZ ;  /* 0x000000da0e006210 */ /* 0x000fe20007fbe0ff */
[----:B------:R-:W-:Y:S02]  /*9ae0*/  FADD.FTZ R14, R181, R5 ;  /* 0x00000005b50e7221 */ /* 0x000fe40000010000 */
[----:B------:R-:W-:Y:S01]  /*9af0*/  FADD.FTZ R5, R159, R4 ;  /* 0x000000049f057221 */ /* 0x000fe20000010000 */
[----:B------:R-:W-:Y:S01]  /*9b00*/  @P6 IADD3.X R3, R2, R217, RZ, P5, !PT ;  /* 0x000000d902036210 */ /* 0x000fe20002ffe4ff */
[----:B------:R-:W-:Y:S01]  /*9b10*/  FADD.FTZ R4, R180, R14 ;  /* 0x0000000eb4047221 */ /* 0x000fe20000010000 */
[----:B------:R-:W-:Y:S01]  /*9b20*/  @P6 LEA R2, P5, R0, c[0x0][0x1c8], 0x1 ;  /* 0x0000720000026a11 */ /* 0x000fe200078a08ff */
[----:B------:R-:W-:Y:S02]  /*9b30*/  FADD.FTZ R6, R158, R5 ;  /* 0x000000059e067221 */ /* 0x000fe40000010000 */
[----:B------:R-:W-:Y:S01]  /*9b40*/  FADD.FTZ R5, R179, R4 ;  /* 0x00000004b3057221 */ /* 0x000fe20000010000 */
[----:B------:R-:W-:Y:S01]  /*9b50*/  @P6 LEA.HI.X R3, R0, c[0x0][0x1cc], R3, 0x1, P5 ;  /* 0x0000730000036a11 */ /* 0x000fe200028f0c03 */
[----:B------:R-:W-:Y:S01]  /*9b60*/  @P6 IMAD R0, R198, 0x6000, R224 ;  /* 0x00006000c6006824 */ /* 0x000fe200078e02e0 */
[C---:B--2---:R-:W-:Y:S03]  /*9b70*/  HMMA.16816.F32.BF16 R92, R136.reuse, R8, R92 ;  /* 0x00000008885c723c */ /* 0x044fe6000004185c */
[----:B------:R-:W-:Y:S01]  /*9b80*/  FADD.FTZ R4, R157, R6 ;  /* 0x000000069d047221 */ /* 0x000fe20000010000 */
[----:B------:R-:W-:Y:S01]  /*9b90*/  @!PT LDS RZ, [RZ] ;  /* 0x00000000fffff984 */ /* 0x000fe20000000800 */
[----:B------:R-:W-:Y:S01]  /*9ba0*/  @!PT LDS RZ, [RZ] ;  /* 0x00000000fffff984 */ /* 0x000fe20000000800 */
[----:B------:R-:W-:Y:S01]  /*9bb0*/  @!PT LDS RZ, [RZ] ;  /* 0x00000000fffff984 */ /* 0x000fe20000000800 */
[----:B------:R1:W-:Y:S04]  /*9bc0*/  @P6 LDGSTS.E.BYPASS.LTC128B.128 [R0], [R12.64], !P4 ;  /* 0x000000000c006fae */ /* 0x0003e8000e101d48 */
[----:B------:R-:W-:Y:S04]  /*9bd0*/  HMMA.16816.F32.BF16 R96, R136, R10, R96 ;  /* 0x0000000a8860723c */ /* 0x000fe80000041860 */
[----:B------:R1:W-:Y:S08]  /*9be0*/  @P6 LDGSTS.E.BYPASS.LTC128B.128 [R0+0x2000], [R12.64+0x80], !P0 ;  /* 0x020000800c006fae */ /* 0x0003f0000c101d48 */
[----:B------:R1:W-:Y:S08]  /*9bf0*/  @P6 LDGSTS.E.BYPASS.LTC128B.128 [R0+0x4000], [R12.64+0x100], !P3 ;  /* 0x040001000c006fae */ /* 0x0003f0000d901d48 */
[----:B------:R2:W-:Y:S01]  /*9c00*/  @P6 LDGSTS.E.BYPASS.LTC128B.128 [R0+0x1000], [R2.64], !P4 ;  /* 0x0100000002006fae */ /* 0x0005e2000e101d48 */
[----:B------:R-:W-:Y:S07]  /*9c10*/  ISETP.GE.AND P4, PT, R185, 0x1, PT ;  /* 0x00000001b900780c */ /* 0x000fee0003f86270 */
[----:B------:R2:W-:Y:S01]  /*9c20*/  @P6 LDGSTS.E.BYPASS.LTC128B.128 [R0+0x3000], [R2.64+0x80], !P0 ;  /* 0x0300008002006fae */ /* 0x0005e2000c101d48 */
[C---:B------:R-:W-:Y:S02]  /*9c30*/  ISETP.GT.AND P0, PT, R196.reuse, R205, PT ;  /* 0x000000cdc400720c */ /* 0x040fe40003f04270 */
[----:B------:R-:W-:Y:S05]  /*9c40*/  IADD3 R196, R196, -0x1, RZ ;  /* 0xffffffffc4c47810 */ /* 0x000fea0007ffe0ff */
[----:B------:R2:W-:Y:S08]  /*9c50*/  @P6 LDGSTS.E.BYPASS.LTC128B.128 [R0+0x5000], [R2.64+0x100], !P3 ;  /* 0x0500010002006fae */ /* 0x0005f0000d901d48 */
[----:B------:R-:W0:Y:S01]  /*9c60*/  LDGDEPBAR ;  /* 0x00000000000079af */ /* 0x000e220000000000 */
[----:B--2---:R-:W-:Y:S02]  /*9c70*/  FADD.FTZ R2, R178, R5 ;  /* 0x00000005b2027221 */ /* 0x004fe40000010000 */
[----:B-1----:R-:W-:Y:S02]  /*9c80*/  FADD.FTZ R0, R156, R4 ;  /* 0x000000049c007221 */ /* 0x002fe40000010000 */
[----:B------:R-:W-:Y:S02]  /*9c90*/  FADD.FTZ R2, R177, R2 ;  /* 0x00000002b1027221 */ /* 0x000fe40000010000 */
[----:B------:R-:W-:Y:S02]  /*9ca0*/  FADD.FTZ R0, R155, R0 ;  /* 0x000000009b007221 */ /* 0x000fe40000010000 */
[----:B------:R-:W-:Y:S02]  /*9cb0*/  FADD.FTZ R3, R170, R2 ;  /* 0x00000002aa037221 */ /* 0x000fe40000010000 */
[----:B------:R-:W-:Y:S01]  /*9cc0*/  FADD.FTZ R2, R154, R0 ;  /* 0x000000009a027221 */ /* 0x000fe20000010000 */
[----:B------:R-:W-:Y:S01]  /*9cd0*/  IADD3 R0, R185, 0x1, RZ ;  /* 0x00000001b9007810 */ /* 0x000fe20007ffe0ff */
[----:B------:R-:W-:Y:S01]  /*9ce0*/  FADD.FTZ R212, R169, R3 ;  /* 0x00000003a9d47221 */ /* 0x000fe20000010000 */
[----:B------:R-:W-:Y:S01]  /*9cf0*/  MOV R3, R100 ;  /* 0x0000006400037202 */ /* 0x000fe20000000f00 */
[----:B------:R-:W-:Y:S01]  /*9d00*/  FADD.FTZ R213, R153, R2 ;  /* 0x0000000299d57221 */ /* 0x000fe20000010000 */
[----:B------:R-:W-:Y:S02]  /*9d10*/  SEL R185, R0, RZ, !P4 ;  /* 0x000000ff00b97207 */ /* 0x000fe40006000000 */
[----:B------:R-:W-:Y:S01]  /*9d20*/  MOV R2, R101 ;  /* 0x0000006500027202 */ /* 0x000fe20000000f00 */
[----:B------:R-:W-:-:S05]  /*9d30*/  @P0 BRA `(.L_x_1682) ;  /* 0xffffc8d000000947 */ /* 0x000fca000383ffff */
.L_x_1673:
[----:B------:R-:W2:Y:S01]  /*9d40*/  LDL.LU R4, [R1+0x4] ;  /* 0x0000040001047983 */ /* 0x000ea20000300800 */
[----:B------:R-:W-:-:S05]  /*9d50*/  IADD3 R0, R226, 0x7f, RZ ;  /* 0x0000007fe2007810 */ /* 0x000fca0007ffe0ff */
[----:B------:R-:W-:-:S05]  /*9d60*/  @P2 IMAD.HI.U32 R2, R0, c[0x0][0x2c8], RZ ;  /* 0x0000b20000022a27 */ /* 0x000fca00078e00ff */
[----:B------:R-:W-:-:S05]  /*9d70*/  @P2 SHF.R.U32.HI R0, RZ, c[0x0][0x2cc], R2 ;  /* 0x0000b300ff002a19 */ /* 0x000fca0000011602 */
[----:B--2---:R-:W-:-:S05]  /*9d80*/  IMAD.IADD R0, R4, 0x1, R0 ;  /* 0x0000000104007824 */ /* 0x004fca00078e0200 */
        /* <DEDUP_REMOVED lines=12> */
.L_x_1685:
[----:B------:R-:W-:-:S04]  /*9e50*/  MOV R3, c[0x0][0x32c] ;  /* 0x0000cb0000037a02 */ /* 0x000fc80000000f00 */
[----:B------:R-:W-:-:S13]  /*9e60*/  ISETP.NE.AND P0, PT, R3, 0x1, PT ;  /* 0x000000010300780c */ /* 0x000fda0003f05270 */
[----:B------:R-:W-:-:S05]  /*9e70*/  @P0 IMAD.HI.U32 R3, R0, c[0x0][0x330], RZ ;  /* 0x0000cc0000030a27 */ /* 0x000fca00078e00ff */
[----:B------:R-:W-:Y:S02]  /*9e80*/  @P0 SHF.R.U32.HI R0, RZ, c[0x0][0x334], R3 ;  /* 0x0000cd00ff000a19 */ /* 0x000fe40000011603 */
.L_x_1686:
[----:B------:R-:W-:Y:S05]  /*9e90*/  BSYNC B0 ;  /* 0x0000000000007941 */ /* 0x000fea0003800000 */
.L_x_1684:
[----:B------:R-:W-:-:S05]  /*9ea0*/  IMAD R0, R0, c[0x0][0x32c], RZ ;  /* 0x0000cb0000007a24 */ /* 0x000fca00078e02ff */
[----:B------:R-:W-:-:S04]  /*9eb0*/  IMNMX R2, R2, R0, !PT ;  /* 0x0000000002027217 */ /* 0x000fc80007800200 */
.L_x_1683:
        /* <DEDUP_REMOVED lines=9> */
[----:B------:R-:W-:Y:S02]  /*9f50*/  MOV R197, R196 ;  /* 0x000000c400c57202 */ /* 0x000fe40000000f00 */
.L_x_1688:
[----:B------:R-:W-:Y:S04]  /*9f60*/  DEPBAR.LE SB0, 0x2 ;  /* 0x000080800000791a */ /* 0x000fe80000000000 */
[----:B------:R-:W-:Y:S01]  /*9f70*/  WARPSYNC 0xffffffff ;  /* 0xffffffff00007948 */ /* 0x000fe20003800000 */
[----:B------:R-:W-:Y:S01]  /*9f80*/  BAR.SYNC.DEFER_BLOCKING 0x0 ;  /* 0x0000000000007b1d */ /* 0x000fe20000010000 */
[----:B------:R-:W-:Y:S01]  /*9f90*/  IMAD R184, R185, 0x6000, RZ ;  /* 0x00006000b9b87824 */ /* 0x000fe200078e02ff */
[----:B------:R-:W-:Y:S02]  /*9fa0*/  ISETP.GE.AND P6, PT, R200, R197, PT ;  /* 0x000000c5c800720c */ /* 0x000fe40003fc6270 */
[----:B------:R-:W-:Y:S02]  /*9fb0*/  IADD3 R196, R197, -0x1, RZ ;  /* 0xffffffffc5c47810 */ /* 0x000fe40007ffe0ff */
[----:B------:R-:W-:Y:S04]  /*9fc0*/  IADD3 R2, R193, R184, RZ ;  /* 0x000000b8c1027210 */ /* 0x000fe80007ffe0ff */
[CC--:B------:R-:W-:Y:S02]  /*9fd0*/  IADD3 R180, R191.reuse, R2.reuse, RZ ;  /* 0x00000002bfb47210 */ /* 0x0c0fe40007ffe0ff */
[C---:B------:R-:W-:Y:S02]  /*9fe0*/  IADD3 R181, R186.reuse, R2, RZ ;  /* 0x00000002bab57210 */ /* 0x040fe40007ffe0ff */
[----:B------:R-:W-:Y:S01]  /*9ff0*/  IADD3 R183, R186, R180, RZ ;  /* 0x000000b4bab77210 */ /* 0x000fe20007ffe0ff */
[----:B------:R-:W-:Y:S01]  /*a000*/  @!P6 IMAD.WIDE.U32 R20, R196, c[0x0][0x208], RZ ;  /* 0x00008200c414ea25 */ /* 0x000fe200078e00ff */
[----:B------:R-:W-:Y:S02]  /*a010*/  @!P6 MOV R31, c[0x0][0x208] ;  /* 0x00008200001fea02 */ /* 0x000fe40000000f00 */
[----:B------:R-:W-:Y:S02]  /*a020*/  @!P6 MOV R148, c[0x0][0x20c] ;  /* 0x000083000094ea02 */ /* 0x000fe40000000f00 */
[----:B------:R-:W-:Y:S01]  /*a030*/  IADD3 R182, R191, R2, R186 ;  /* 0x00000002bfb67210 */ /* 0x000fe20007ffe0ba */
[----:B------:R-:W-:Y:S08]  /*a040*/  LDSM.16.M88.4 R32, [R187] ;  /* 0x00000000bb20783b */ /* 0x000ff00000000200 */
[----:B------:R-:W1:Y:S08]  /*a050*/  LDSM.16.M88.4 R8, [R2] ;  /* 0x000000000208783b */ /* 0x000e700000000200 */
[----:B------:R-:W2:Y:S08]  /*a060*/  LDSM.16.M88.4 R16, [R2+0x800] ;  /* 0x000800000210783b */ /* 0x000eb00000000200 */
[----:B------:R-:W3:Y:S08]  /*a070*/  LDSM.16.M88.4 R24, [R2+0x1000] ;  /* 0x001000000218783b */ /* 0x000ef00000000200 */
[----:B------:R-:W4:Y:S08]  /*a080*/  LDSM.16.M88.4 R100, [R2+0x1800] ;  /* 0x001800000264783b */ /* 0x000f300000000200 */
[----:B------:R-:W-:Y:S01]  /*a090*/  LDSM.16.M88.4 R136, [R188] ;  /* 0x00000000bc88783b */ /* 0x000fe20000000200 */
[C---:B-1----:R-:W-:Y:S07]  /*a0a0*/  HMMA.16816.F32.BF16 R4, R32.reuse, R8, RZ ;  /* 0x000000082004723c */ /* 0x042fee00000418ff */
[----:B------:R-:W1:Y:S01]  /*a0b0*/  LDSM.16.M88.4 R140, [R180] ;  /* 0x00000000b48c783b */ /* 0x000e620000000200 */
[----:B------:R-:W-:Y:S07]  /*a0c0*/  @!P6 SHF.R.S32.HI R8, RZ, 0x1f, R196 ;  /* 0x0000001fff08e819 */ /* 0x000fee00000114c4 */
[----:B------:R-:W5:Y:S01]  /*a0d0*/  LDSM.16.M88.4 R144, [R180+0x800] ;  /* 0x00080000b490783b */ /* 0x000f620000000200 */
[----:B------:R-:W-:Y:S02]  /*a0e0*/  @!P6 IMAD R22, R8, c[0x0][0x208], RZ ;  /* 0x000082000816ea24 */ /* 0x000fe400078e02ff */
[C---:B------:R-:W-:Y:S02]  /*a0f0*/  HMMA.16816.F32.BF16 R8, R32.reuse, R10, RZ ;  /* 0x0000000a2008723c */ /* 0x040fe400000418ff */
[----:B------:R-:W-:Y:S06]  /*a100*/  @!P6 IMAD R22, R196, c[0x0][0x20c], R22 ;  /* 0x00008300c416ea24 */ /* 0x000fec00078e0216 */
[C---:B--2---:R-:W-:Y:S07]  /*a110*/  HMMA.16816.F32.BF16 R12, R32.reuse, R16, RZ ;  /* 0x00000010200c723c */ /* 0x044fee00000418ff */
[----:B------:R-:W-:Y:S02]  /*a120*/  @!P6 IADD3 R16, R21, R22, RZ ;  /* 0x000000161510e210 */ /* 0x000fe40007ffe0ff */
[C---:B------:R-:W-:Y:S03]  /*a130*/  @!P6 SHF.L.U32 R21, R20.reuse, 0x6, RZ ;  /* 0x000000061415e819 */ /* 0x040fe600000006ff */
[----:B------:R-:W-:Y:S02]  /*a140*/  @!P6 SHF.L.U64.HI R29, R20, 0x6, R16 ;  /* 0x00000006141de819 */ /* 0x000fe40000010210 */
[C---:B------:R-:W-:Y:S01]  /*a150*/  HMMA.16816.F32.BF16 R16, R32.reuse, R18, RZ ;  /* 0x000000122010723c */ /* 0x040fe200000418ff */
[----:B------:R-:W-:Y:S02]  /*a160*/  @!P6 IADD3 R28, P5, R21, R220, RZ ;  /* 0x000000dc151ce210 */ /* 0x000fe40007fbe0ff */
[----:B------:R-:W-:Y:S02]  /*a170*/  @!P6 LEA R30, P0, R31, R21, 0x5 ;  /* 0x000000151f1ee211 */ /* 0x000fe400078028ff */
[C---:B------:R-:W-:Y:S03]  /*a180*/  @!P6 LEA R158, P4, R28.reuse, c[0x0][0x1f8], 0x1 ;  /* 0x00007e001c9eea11 */ /* 0x040fe600078808ff */
[C---:B---3--:R-:W-:Y:S07]  /*a190*/  HMMA.16816.F32.BF16 R20, R32.reuse, R24, RZ ;  /* 0x000000182014723c */ /* 0x048fee00000418ff */
[----:B------:R-:W-:Y:S02]  /*a1a0*/  @!P6 IADD3.X R24, R29, R222, RZ, P5, !PT ;  /* 0x000000de1d18e210 */ /* 0x000fe40002ffe4ff */
[----:B------:R-:W-:Y:S02]  /*a1b0*/  @!P6 LEA.HI.X R29, R31, R29, R148, 0x5, P0 ;  /* 0x0000001d1f1de211 */ /* 0x000fe400000f2c94 */
[----:B------:R-:W2:Y:S01]  /*a1c0*/  LDSM.16.M88.4 R148, [R180+0x1000] ;  /* 0x00100000b494783b */ /* 0x000ea20000000200 */
[----:B------:R-:W-:Y:S02]  /*a1d0*/  @!P6 LEA.HI.X R159, R28, c[0x0][0x1fc], R24, 0x1, P4 ;  /* 0x00007f001c9fea11 */ /* 0x000fe400020f0c18 */
[C---:B------:R-:W-:Y:S01]  /*a1e0*/  HMMA.16816.F32.BF16 R24, R32.reuse, R26, RZ ;  /* 0x0000001a2018723c */ /* 0x040fe200000418ff */
[----:B------:R-:W-:Y:S02]  /*a1f0*/  @!P6 IADD3 R152, P5, R30, R220, RZ ;  /* 0x000000dc1e98e210 */ /* 0x000fe40007fbe0ff */
[----:B------:R-:W-:Y:S02]  /*a200*/  @!P6 ISETP.GE.AND P4, PT, R210, c[0x0][0x1d4], PT ;  /* 0x00007500d200ea0c */ /* 0x000fe40003f86270 */
[----:B------:R-:W-:Y:S02]  /*a210*/  @!P6 IADD3.X R153, R29, R222, RZ, P5, !PT ;  /* 0x000000de1d99e210 */ /* 0x000fe40002ffe4ff */
[C---:B------:R-:W-:Y:S01]  /*a220*/  @!P6 LEA R156, P5, R152.reuse, c[0x0][0x1f8], 0x1 ;  /* 0x00007e00989cea11 */ /* 0x040fe200078a08ff */
[C---:B----4-:R-:W-:Y:S01]  /*a230*/  HMMA.16816.F32.BF16 R28, R32.reuse, R100, RZ ;  /* 0x00000064201c723c */ /* 0x050fe200000418ff */
[----:B------:R-:W-:Y:S03]  /*a240*/  @!P6 ISETP.GE.AND P0, PT, R209, c[0x0][0x1d4], PT ;  /* 0x00007500d100ea0c */ /* 0x000fe60003f06270 */
[----:B------:R-:W-:Y:S02]  /*a250*/  @!P6 LEA.HI.X R157, R152, c[0x0][0x1fc], R153, 0x1, P5 ;  /* 0x00007f00989dea11 */ /* 0x000fe400028f0c99 */
[----:B------:R-:W3:Y:S01]  /*a260*/  LDSM.16.M88.4 R152, [R180+0x1800] ;  /* 0x00180000b498783b */ /* 0x000ee20000000200 */
[----:B------:R-:W-:Y:S01]  /*a270*/  @!P6 IMAD R100, R198, 0x6000, R225 ;  /* 0x00006000c664e824 */ /* 0x000fe200078e02e1 */
[----:B------:R-:W-:Y:S06]  /*a280*/  HMMA.16816.F32.BF16 R32, R32, R102, RZ ;  /* 0x000000662020723c */ /* 0x000fec00000418ff */
[----:B------:R-:W-:Y:S01]  /*a290*/  @!PT LDS RZ, [RZ] ;  /* 0x00000000fffff984 */ /* 0x000fe20000000800 */
[----:B------:R-:W-:Y:S01]  /*a2a0*/  @!PT LDS RZ, [RZ] ;  /* 0x00000000fffff984 */ /* 0x000fe20000000800 */
[----:B------:R-:W-:Y:S01]  /*a2b0*/  @!PT LDS RZ, [RZ] ;  /* 0x00000000fffff984 */ /* 0x000fe20000000800 */
[----:B------:R4:W-:Y:S02]  /*a2c0*/  @!P6 LDGSTS.E.BYPASS.LTC128B.128 [R100], [R158.64], !P4 ;  /* 0x000000009e64efae */ /* 0x0009e4000e101d48 */
[C---:B-1----:R-:W-:Y:S06]  /*a2d0*/  HMMA.16816.F32.BF16 R4, R136.reuse, R140, R4 ;  /* 0x0000008c8804723c */ /* 0x042fec0000041804 */
[----:B------:R4:W-:Y:S02]  /*a2e0*/  @!P6 LDGSTS.E.BYPASS.LTC128B.128 [R100+0x2000], [R158.64+0x80], !P0 ;  /* 0x020000809e64efae */ /* 0x0009e4000c101d48 */
[C---:B------:R-:W-:Y:S06]  /*a2f0*/  HMMA.16816.F32.BF16 R8, R136.reuse, R142, R8 ;  /* 0x0000008e8808723c */ /* 0x040fec0000041808 */
[----:B------:R4:W-:Y:S02]  /*a300*/  @!P6 LDGSTS.E.BYPASS.LTC128B.128 [R100+0x4000], [R158.64+0x100], !P3 ;  /* 0x040001009e64efae */ /* 0x0009e4000d901d48 */
[C---:B-----5:R-:W-:Y:S06]  /*a310*/  HMMA.16816.F32.BF16 R12, R136.reuse, R144, R12 ;  /* 0x00000090880c723c */ /* 0x060fec000004180c */
[----:B------:R4:W-:Y:S02]  /*a320*/  @!P6 LDGSTS.E.BYPASS.LTC128B.128 [R100+0x1000], [R156.64], !P4 ;  /* 0x010000009c64efae */ /* 0x0009e4000e101d48 */
[C---:B------:R-:W-:Y:S06]  /*a330*/  HMMA.16816.F32.BF16 R16, R136.reuse, R146, R16 ;  /* 0x000000928810723c */ /* 0x040fec0000041810 */
[----:B------:R4:W-:Y:S02]  /*a340*/  @!P6 LDGSTS.E.BYPASS.LTC128B.128 [R100+0x3000], [R156.64+0x80], !P0 ;  /* 0x030000809c64efae */ /* 0x0009e4000c101d48 */
[C---:B--2---:R-:W-:Y:S06]  /*a350*/  HMMA.16816.F32.BF16 R20, R136.reuse, R148, R20 ;  /* 0x000000948814723c */ /* 0x044fec0000041814 */
[----:B------:R4:W-:Y:S02]  /*a360*/  @!P6 LDGSTS.E.BYPASS.LTC128B.128 [R100+0x5000], [R156.64+0x100], !P3 ;  /* 0x050001009c64efae */ /* 0x0009e4000d901d48 */
[C---:B------:R-:W-:Y:S06]  /*a370*/  HMMA.16816.F32.BF16 R24, R136.reuse, R150, R24 ;  /* 0x000000968818723c */ /* 0x040fec0000041818 */
[----:B------:R-:W-:Y:S02]  /*a380*/  LDSM.16.M88.4 R140, [R181+0x800] ;  /* 0x00080000b58c783b */ /* 0x000fe40000000200 */
[C---:B---3--:R-:W-:Y:S06]  /*a390*/  HMMA.16816.F32.BF16 R28, R136.reuse, R152, R28 ;  /* 0x00000098881c723c */ /* 0x048fec000004181c */
[----:B------:R-:W0:Y:S02]  /*a3a0*/  LDGDEPBAR ;  /* 0x00000000000079af */ /* 0x000e240000000000 */
[----:B------:R-:W-:Y:S06]  /*a3b0*/  HMMA.16816.F32.BF16 R32, R136, R154, R32 ;  /* 0x0000009a8820723c */ /* 0x000fec0000041820 */
[----:B------:R-:W-:Y:S08]  /*a3c0*/  LDSM.16.M88.4 R144, [R181+0x1000] ;  /* 0x00100000b590783b */ /* 0x000ff00000000200 */
[----:B----4-:R-:W-:Y:S08]  /*a3d0*/  LDSM.16.M88.4 R100, [R190] ;  /* 0x00000000be64783b */ /* 0x010ff00000000200 */
[----:B------:R-:W1:Y:S08]  /*a3e0*/  LDSM.16.M88.4 R156, [R181] ;  /* 0x00000000b59c783b */ /* 0x000e700000000200 */
[----:B------:R-:W2:Y:S08]  /*a3f0*/  LDSM.16.M88.4 R148, [R181+0x1800] ;  /* 0x00180000b594783b */ /* 0x000eb00000000200 */
[----:B------:R-:W-:Y:S08]  /*a400*/  LDSM.16.M88.4 R160, [R189] ;  /* 0x00000000bda0783b */ /* 0x000ff00000000200 */
[----:B------:R-:W3:Y:S08]  /*a410*/  LDSM.16.M88.4 R164, [R183] ;  /* 0x00000000b7a4783b */ /* 0x000ef00000000200 */
[----:B------:R-:W4:Y:S01]  /*a420*/  LDSM.16.M88.4 R136, [R183+0x800] ;  /* 0x00080000b788783b */ /* 0x000f220000000200 */
[C---:B-1----:R-:W-:Y:S07]  /*a430*/  HMMA.16816.F32.BF16 R4, R100.reuse, R156, R4 ;  /* 0x0000009c6404723c */ /* 0x042fee0000041804 */
[----:B------:R-:W1:Y:S01]  /*a440*/  LDSM.16.M88.4 R152, [R183+0x1000] ;  /* 0x00100000b798783b */ /* 0x000e620000000200 */
[C---:B------:R-:W-:Y:S07]  /*a450*/  HMMA.16816.F32.BF16 R8, R100.reuse, R158, R8 ;  /* 0x0000009e6408723c */ /* 0x040fee0000041808 */
[----:B------:R-:W-:Y:S01]  /*a460*/  LDSM.16.M88.4 R156, [R2+0x3800] ;  /* 0x00380000029c783b */ /* 0x000fe20000000200 */
        /* <DEDUP_REMOVED lines=16> */
[C---:B----4-:R-:W-:Y:S08]  /*a570*/  HMMA.16816.F32.BF16 R12, R160.reuse, R136, R12 ;  /* 0x00000088a00c723c */ /* 0x050ff0000004180c */
[C---:B------:R-:W-:Y:S01]  /*a580*/  HMMA.16816.F32.BF16 R16, R160.reuse, R138, R16 ;  /* 0x0000008aa010723c */ /* 0x040fe20000041810 */
[----:B------:R-:W4:Y:S07]  /*a590*/  LDSM.16.M88.4 R136, [R2+0x3000] ;  /* 0x003000000288783b */ /* 0x000f2e0000000200 */
[C---:B-1----:R-:W-:Y:S08]  /*a5a0*/  HMMA.16816.F32.BF16 R20, R160.reuse, R152, R20 ;  /* 0x00000098a014723c */ /* 0x042ff00000041814 */
[C---:B------:R-:W-:Y:S01]  /*a5b0*/  HMMA.16816.F32.BF16 R24, R160.reuse, R154, R24 ;  /* 0x0000009aa018723c */ /* 0x040fe20000041818 */
[----:B------:R-:W1:Y:S07]  /*a5c0*/  LDSM.16.M88.4 R152, [R188+0x4000] ;  /* 0x00400000bc98783b */ /* 0x000e6e0000000200 */
        /* <DEDUP_REMOVED lines=12> */
[----:B------:R-:W-:Y:S07]  /*a690*/  LDSM.16.M88.4 R136, [R181+0x3000] ;  /* 0x00300000b588783b */ /* 0x000fee0000000200 */
[C---:B------:R-:W-:Y:S08]  /*a6a0*/  HMMA.16816.F32.BF16 R28, R100.reuse, R156, R28 ;  /* 0x0000009c641c723c */ /* 0x040ff0000004181c */
        /* <DEDUP_REMOVED lines=9> */
[C---:B-----5:R-:W-:Y:S08]  /*a740*/  HMMA.16816.F32.BF16 R20, R152.reuse, R140, R20 ;  /* 0x0000008c9814723c */ /* 0x060ff00000041814 */
[C---:B------:R-:W-:Y:S01]  /*a750*/  HMMA.16816.F32.BF16 R24, R152.reuse, R142, R24 ;  /* 0x0000008e9818723c */ /* 0x040fe20000041818 */
[----:B------:R-:W4:Y:S07]  /*a760*/  LDSM.16.M88.4 R140, [R182+0x2800] ;  /* 0x00280000b68c783b */ /* 0x000f2e0000000200 */
[C---:B--2---:R-:W-:Y:S08]  /*a770*/  HMMA.16816.F32.BF16 R28, R152.reuse, R144, R28 ;  /* 0x00000090981c723c */ /* 0x044ff0000004181c */
[----:B------:R-:W-:Y:S01]  /*a780*/  HMMA.16816.F32.BF16 R32, R152, R146, R32 ;  /* 0x000000929820723c */ /* 0x000fe20000041820 */
[----:B------:R-:W2:Y:S07]  /*a790*/  LDSM.16.M88.4 R144, [R182+0x3000] ;  /* 0x00300000b690783b */ /* 0x000eae0000000200 */
[C---:B------:R-:W-:Y:S01]  /*a7a0*/  HMMA.16816.F32.BF16 R4, R160.reuse, R172, R4 ;  /* 0x000000aca004723c */ /* 0x040fe20000041804 */
        /* <DEDUP_REMOVED lines=8> */
[----:B------:R-:W2:Y:S07]  /*a830*/  LDSM.16.M88.4 R136, [R2+0x5000] ;  /* 0x005000000288783b */ /* 0x000eae0000000200 */
[C---:B------:R-:W-:Y:S08]  /*a840*/  HMMA.16816.F32.BF16 R28, R160.reuse, R148, R28 ;  /* 0x00000094a01c723c */ /* 0x040ff0000004181c */
[----:B------:R-:W-:Y:S01]  /*a850*/  HMMA.16816.F32.BF16 R32, R160, R150, R32 ;  /* 0x00000096a020723c */ /* 0x000fe20000041820 */
[----:B------:R-:W3:Y:S07]  /*a860*/  LDSM.16.M88.4 R148, [R2+0x5800] ;  /* 0x005800000294783b */ /* 0x000eee0000000200 */
[C---:B-1----:R-:W-:Y:S01]  /*a870*/  HMMA.16816.F32.BF16 R4, R156.reuse, R164, R4 ;  /* 0x000000a49c04723c */ /* 0x042fe20000041804 */
[----:B------:R-:W1:Y:S07]  /*a880*/  LDSM.16.M88.4 R160, [R188+0x8000] ;  /* 0x00800000bca0783b */ /* 0x000e6e0000000200 */
[C---:B------:R-:W-:Y:S01]  /*a890*/  HMMA.16816.F32.BF16 R8, R156.reuse, R166, R8 ;  /* 0x000000a69c08723c */ /* 0x040fe20000041808 */
[----:B------:R-:W-:Y:S07]  /*a8a0*/  LDSM.16.M88.4 R164, [R181+0x4000] ;  /* 0x00400000b5a4783b */ /* 0x000fee0000000200 */
[C---:B----4-:R-:W-:Y:S08]  /*a8b0*/  HMMA.16816.F32.BF16 R12, R156.reuse, R140, R12 ;  /* 0x0000008c9c0c723c */ /* 0x050ff0000004180c */
[C---:B------:R-:W-:Y:S01]  /*a8c0*/  HMMA.16816.F32.BF16 R16, R156.reuse, R142, R16 ;  /* 0x0000008e9c10723c */ /* 0x040fe20000041810 */
[----:B------:R-:W4:Y:S07]  /*a8d0*/  LDSM.16.M88.4 R140, [R180+0x4800] ;  /* 0x00480000b48c783b */ /* 0x000f2e0000000200 */
[C---:B--2---:R-:W-:Y:S08]  /*a8e0*/  HMMA.16816.F32.BF16 R20, R156.reuse, R144, R20 ;  /* 0x000000909c14723c */ /* 0x044ff00000041814 */
[C---:B------:R-:W-:Y:S01]  /*a8f0*/  HMMA.16816.F32.BF16 R24, R156.reuse, R146, R24 ;  /* 0x000000929c18723c */ /* 0x040fe20000041818 */
[----:B------:R-:W2:Y:S07]  /*a900*/  LDSM.16.M88.4 R144, [R180+0x5000] ;  /* 0x00500000b490783b */ /* 0x000eae0000000200 */
[C---:B-----5:R-:W-:Y:S08]  /*a910*/  HMMA.16816.F32.BF16 R28, R156.reuse, R152, R28 ;  /* 0x000000989c1c723c */ /* 0x060ff0000004181c */
[----:B------:R-:W-:Y:S01]  /*a920*/  HMMA.16816.F32.BF16 R32, R156, R154, R32 ;  /* 0x0000009a9c20723c */ /* 0x000fe20000041820 */
[----:B------:R-:W5:Y:S07]  /*a930*/  LDSM.16.M88.4 R152, [R180+0x5800] ;  /* 0x00580000b498783b */ /* 0x000f6e0000000200 */
[C---:B------:R-:W-:Y:S01]  /*a940*/  HMMA.16816.F32.BF16 R4, R168.reuse, R176, R4 ;  /* 0x000000b0a804723c */ /* 0x040fe20000041804 */
[----:B------:R-:W1:Y:S07]  /*a950*/  LDSM.16.M88.4 R156, [R190+0x8000] ;  /* 0x00800000be9c783b */ /* 0x000e6e0000000200 */
        /* <DEDUP_REMOVED lines=13> */
[C---:B------:R-:W-:Y:S08]  /*aa30*/  HMMA.16816.F32.BF16 R8, R160.reuse, R174, R8 ;  /* 0x000000aea008723c */ /* 0x040ff00000041808 */
[C---:B----4-:R-:W-:Y:S08]  /*aa40*/  HMMA.16816.F32.BF16 R12, R160.reuse, R140, R12 ;  /* 0x0000008ca00c723c */ /* 0x050ff0000004180c */
[C---:B------:R-:W-:Y:S08]  /*aa50*/  HMMA.16816.F32.BF16 R16, R160.reuse, R142, R16 ;  /* 0x0000008ea010723c */ /* 0x040ff00000041810 */
[C---:B--2---:R-:W-:Y:S08]  /*aa60*/  HMMA.16816.F32.BF16 R20, R160.reuse, R144, R20 ;  /* 0x00000090a014723c */ /* 0x044ff00000041814 */
[C---:B------:R-:W-:Y:S08]  /*aa70*/  HMMA.16816.F32.BF16 R24, R160.reuse, R146, R24 ;  /* 0x00000092a018723c */ /* 0x040ff00000041818 */
[C---:B-----5:R-:W-:Y:S08]  /*aa80*/  HMMA.16816.F32.BF16 R28, R160.reuse, R152, R28 ;  /* 0x00000098a01c723c */ /* 0x060ff0000004181c */
[----:B------:R-:W-:Y:S08]  /*aa90*/  HMMA.16816.F32.BF16 R32, R160, R154, R32 ;  /* 0x0000009aa020723c */ /* 0x000ff00000041820 */
[C---:B------:R-:W-:Y:S08]  /*aaa0*/  HMMA.16816.F32.BF16 R4, R156.reuse, R164, R4 ;  /* 0x000000a49c04723c */ /* 0x040ff00000041804 */
        /* <DEDUP_REMOVED lines=228> */
[----:B------:R-:W-:Y:S01]  /*b8f0*/  FMUL.FTZ R88, R2, R88 ;  /* 0x0000005802587220 */ /* 0x000fe20000410000 */
[----:B-1----:R-:W-:Y:S01]  /*b900*/  IADD3 R3, R194, R184, RZ ;  /* 0x000000b8c2037210 */ /* 0x002fe20007ffe0ff */
[----:B------:R-:W-:Y:S01]  /*b910*/  FMUL.FTZ R89, R2, R89 ;  /* 0x0000005902597220 */ /* 0x000fe20000410000 */
[----:B--2---:R-:W-:Y:S01]  /*b920*/  F2FP.BF16.PACK_AB R105, R178, R177 ;  /* 0x000000b1b269723e */ /* 0x004fe200000010ff */
[----:B------:R-:W-:Y:S01]  /*b930*/  FMUL.FTZ R90, R0, R90 ;  /* 0x0000005a005a7220 */ /* 0x000fe20000410000 */
        /* <DEDUP_REMOVED lines=13> */
[----:B------:R-:W-:Y:S08]  /*ba10*/  LDSM.16.MT88.4 R132, [R152+0x2800] ;  /* 0x002800009884783b */ /* 0x000ff00000004200 */
        /* <DEDUP_REMOVED lines=11> */
[----:B------:R-:W-:Y:S03]  /*bad0*/  FMUL.FTZ R21, R2, R121 ;  /* 0x0000007902157220 */ /* 0x000fe60000410000 */
[C---:B------:R-:W-:Y:S02]  /*bae0*/  FMUL.FTZ R22, R0.reuse, R122 ;  /* 0x0000007a00167220 */ /* 0x040fe40000410000 */
[----:B------:R-:W-:Y:S02]  /*baf0*/  FMUL.FTZ R23, R0, R123 ;  /* 0x0000007b00177220 */ /* 0x000fe40000410000 */
[----:B------:R-:W-:Y:S05]  /*bb00*/  LDSM.16.MT88.4 R120, [R152+0x800] ;  /* 0x000800009878783b */ /* 0x000fea0000004200 */
[C---:B------:R-:W-:Y:S07]  /*bb10*/  HMMA.16816.F32.BF16 R20, R104.reuse, R28, R20 ;  /* 0x0000001c6814723c */ /* 0x040fee0000041814 */
[C---:B------:R-:W-:Y:S01]  /*bb20*/  FMUL.FTZ R28, R2.reuse, R128 ;  /* 0x00000080021c7220 */ /* 0x040fe20000410000 */
[C---:B------:R-:W-:Y:S04]  /*bb30*/  HMMA.16816.F32.BF16 R24, R104.reuse, R30, R24 ;  /* 0x0000001e6818723c */ /* 0x040fe80000041818 */
[----:B------:R-:W-:Y:S03]  /*bb40*/  FMUL.FTZ R29, R2, R129 ;  /* 0x00000081021d7220 */ /* 0x000fe60000410000 */
[C---:B------:R-:W-:Y:S02]  /*bb50*/  FMUL.FTZ R30, R0.reuse, R130 ;  /* 0x00000082001e7220 */ /* 0x040fe40000410000 */
[C---:B------:R-:W-:Y:S02]  /*bb60*/  FMUL.FTZ R31, R0.reuse, R131 ;  /* 0x00000083001f7220 */ /* 0x040fe40000410000 */
[----:B------:R-:W-:Y:S01]  /*bb70*/  LDSM.16.MT88.4 R128, [R3+0x2800] ;  /* 0x002800000380783b */ /* 0x000fe20000004200 */
[----:B------:R-:W-:Y:S04]  /*bb80*/  FFMA.FTZ R0, R0, R213, R177 ;  /* 0x000000d500007223 */ /* 0x000fe800000100b1 */
[C---:B------:R-:W-:Y:S08]  /*bb90*/  HMMA.16816.F32.BF16 R28, R104.reuse, R108, R28 ;  /* 0x0000006c681c723c */ /* 0x040ff0000004181c */
        /* <DEDUP_REMOVED lines=11> */
[C---:B-1----:R-:W-:Y:S07]  /*bc50*/  HMMA.16816.F32.BF16 R60, R104.reuse, R112, R60 ;  /* 0x00000070683c723c */ /* 0x042fee000004183c */
[--C-:B------:R-:W-:Y:S01]  /*bc60*/  FFMA.FTZ R112, R145, c[0x0][0x2d0], -R144.reuse ;  /* 0x0000b40091707a23 */ /* 0x100fe20000010890 */
[C---:B------:R-:W-:Y:S03]  /*bc70*/  HMMA.16816.F32.BF16 R64, R104.reuse, R114, R64 ;  /* 0x000000726840723c */ /* 0x040fe60000041840 */
[----:B------:R1:W-:Y:S05]  /*bc80*/  MUFU.EX2 R175, R112 ;  /* 0x0000007000af7308 */ /* 0x0003ea0000000800 */
[C---:B---3--:R-:W-:Y:S07]  /*bc90*/  HMMA.16816.F32.BF16 R68, R104.reuse, R116, R68 ;  /* 0x000000746844723c */ /* 0x048fee0000041844 */
[--C-:B------:R-:W-:Y:S01]  /*bca0*/  FFMA.FTZ R116, R147, c[0x0][0x2d0], -R144.reuse ;  /* 0x0000b40093747a23 */ /* 0x100fe20000010890 */
[C---:B------:R-:W-:Y:S03]  /*bcb0*/  HMMA.16816.F32.BF16 R72, R104.reuse, R118, R72 ;  /* 0x000000766848723c */ /* 0x040fe60000041848 */
[----:B------:R3:W-:Y:S05]  /*bcc0*/  MUFU.EX2 R176, R116 ;  /* 0x0000007400b07308 */ /* 0x0007ea0000000800 */
[C---:B--2---:R-:W-:Y:S04]  /*bcd0*/  HMMA.16816.F32.BF16 R76, R104.reuse, R108, R76 ;  /* 0x0000006c684c723c */ /* 0x044fe8000004184c */
[--C-:B-1----:R-:W-:Y:S03]  /*bce0*/  FFMA.FTZ R112, R146, c[0x0][0x2d0], -R144.reuse ;  /* 0x0000b40092707a23 */ /* 0x102fe60000010890 */
[--C-:B------:R-:W-:Y:S01]  /*bcf0*/  FFMA.FTZ R108, R149, c[0x0][0x2d0], -R141.reuse ;  /* 0x0000b400956c7a23 */ /* 0x100fe2000001088d */
[C---:B------:R-:W-:Y:S01]  /*bd00*/  HMMA.16816.F32.BF16 R80, R104.reuse, R110, R80 ;  /* 0x0000006e6850723c */ /* 0x040fe20000041850 */
[----:B------:R1:W2:Y:S10]  /*bd10*/  MUFU.EX2 R174, R112 ;  /* 0x0000007000ae7308 */ /* 0x0002b40000000800 */
[----:B------:R4:W-:Y:S01]  /*bd20*/  MUFU.EX2 R170, R108 ;  /* 0x0000006c00aa7308 */ /* 0x0009e20000000800 */
[--C-:B---3--:R-:W-:Y:S09]  /*bd30*/  FFMA.FTZ R116, R148, c[0x0][0x2d0], -R144.reuse ;  /* 0x0000b40094747a23 */ /* 0x108ff20000010890 */
[----:B------:R3:W5:Y:S01]  /*bd40*/  MUFU.EX2 R173, R116 ;  /* 0x0000007400ad7308 */ /* 0x0007620000000800 */
[----:B-1----:R-:W1:Y:S01]  /*bd50*/  LDSM.16.MT88.4 R112, [R102+0x4000] ;  /* 0x004000006670783b */ /* 0x002e620000004200 */
[--C-:B----4-:R-:W-:Y:S08]  /*bd60*/  FFMA.FTZ R108, R151, c[0x0][0x2d0], -R141.reuse ;  /* 0x0000b400976c7a23 */ /* 0x110ff0000001088d */
[----:B------:R4:W1:Y:S01]  /*bd70*/  MUFU.EX2 R171, R108 ;  /* 0x0000006c00ab7308 */ /* 0x0008620000000800 */
[----:B---3--:R-:W3:Y:S01]  /*bd80*/  LDSM.16.MT88.4 R116, [R103+0x4000] ;  /* 0x004000006774783b */ /* 0x008ee20000004200 */
[--C-:B----4-:R-:W-:Y:S01]  /*bd90*/  FFMA.FTZ R108, R150, c[0x0][0x2d0], -R141.reuse ;  /* 0x0000b400966c7a23 */ /* 0x110fe2000001088d */
[C---:B-1----:R-:W-:Y:S06]  /*bda0*/  HMMA.16816.F32.BF16 R84, R104.reuse, R112, R84 ;  /* 0x000000706854723c */ /* 0x042fec0000041854 */
[----:B------:R-:W-:Y:S01]  /*bdb0*/  LDSM.16.MT88.4 R148, [R102+0x3800] ;  /* 0x003800006694783b */ /* 0x000fe20000004200 */
[----:B------:R1:W-:Y:S01]  /*bdc0*/  MUFU.EX2 R172, R108 ;  /* 0x0000006c00ac7308 */ /* 0x0003e20000000800 */
[--C-:B------:R-:W-:Y:S01]  /*bdd0*/  FFMA.FTZ R112, R153, c[0x0][0x2d0], -R141.reuse ;  /* 0x0000b40099707a23 */ /* 0x100fe2000001088d */
[C---:B------:R-:W-:Y:S08]  /*bde0*/  HMMA.16816.F32.BF16 R88, R104.reuse, R114, R88 ;  /* 0x000000726858723c */ /* 0x040ff00000041858 */
[----:B------:R4:W4:Y:S01]  /*bdf0*/  MUFU.EX2 R169, R112 ;  /* 0x0000007000a97308 */ /* 0x0009220000000800 */
[C---:B---3--:R-:W-:Y:S01]  /*be00*/  HMMA.16816.F32.BF16 R92, R104.reuse, R116, R92 ;  /* 0x00000074685c723c */ /* 0x048fe2000004185c */
[----:B-1----:R-:W1:Y:S07]  /*be10*/  LDSM.16.MT88.4 R108, [R3+0x800] ;  /* 0x00080000036c783b */ /* 0x002e6e0000004200 */
[----:B------:R-:W-:Y:S01]  /*be20*/  HMMA.16816.F32.BF16 R96, R104, R118, R96 ;  /* 0x000000766860723c */ /* 0x000fe20000041860 */
[----:B------:R-:W-:Y:S06]  /*be30*/  LDSM.16.MT88.4 R116, [R102+0x2800] ;  /* 0x002800006674783b */ /* 0x000fec0000004200 */
[----:B--2---:R-:W-:Y:S02]  /*be40*/  F2FP.BF16.PACK_AB R104, R174, R175 ;  /* 0x000000afae68723e */ /* 0x004fe400000010ff */
[----:B-----5:R-:W-:Y:S03]  /*be50*/  F2FP.BF16.PACK_AB R106, R173, R176 ;  /* 0x000000b0ad6a723e */ /* 0x020fe600000010ff */
[----:B------:R-:W-:Y:S01]  /*be60*/  F2FP.BF16.PACK_AB R105, R171, R170 ;  /* 0x000000aaab69723e */ /* 0x000fe200000010ff */
[----:B----4-:R-:W2:Y:S01]  /*be70*/  LDSM.16.MT88.4 R112, [R102+0x800] ;  /* 0x000800006670783b */ /* 0x010ea20000004200 */
[----:B------:R-:W-:Y:S07]  /*be80*/  F2FP.BF16.PACK_AB R107, R169, R172 ;  /* 0x000000aca96b723e */ /* 0x000fee00000010ff */
[C---:B-1----:R-:W-:Y:S08]  /*be90*/  HMMA.16816.F32.BF16 R4, R104.reuse, R108, R4 ;  /* 0x0000006c6804723c */ /* 0x042ff00000041804 */
[C---:B------:R-:W-:Y:S01]  /*bea0*/  HMMA.16816.F32.BF16 R8, R104.reuse, R110, R8 ;  /* 0x0000006e6808723c */ /* 0x040fe20000041808 */
[----:B------:R-:W1:Y:S07]  /*beb0*/  LDSM.16.MT88.4 R108, [R103+0x2800] ;  /* 0x00280000676c783b */ /* 0x000e6e0000004200 */
[C---:B------:R-:W-:Y:S07]  /*bec0*/  HMMA.16816.F32.BF16 R12, R104.reuse, R120, R12 ;  /* 0x00000078680c723c */ /* 0x040fee000004180c */
[--C-:B------:R-:W-:Y:S01]  /*bed0*/  FFMA.FTZ R120, R154, c[0x0][0x2d0], -R144.reuse ;  /* 0x0000b4009a787a23 */ /* 0x100fe20000010890 */
[C---:B------:R-:W-:Y:S03]  /*bee0*/  HMMA.16816.F32.BF16 R16, R104.reuse, R122, R16 ;  /* 0x0000007a6810723c */ /* 0x040fe60000041810 */
[----:B------:R3:W-:Y:S05]  /*bef0*/  MUFU.EX2 R168, R120 ;  /* 0x0000007800a87308 */ /* 0x0007ea0000000800 */
[C---:B--2---:R-:W-:Y:S08]  /*bf00*/  HMMA.16816.F32.BF16 R20, R104.reuse, R112, R20 ;  /* 0x000000706814723c */ /* 0x044ff00000041814 */
[C---:B------:R-:W-:Y:S01]  /*bf10*/  HMMA.16816.F32.BF16 R24, R104.reuse, R114, R24 ;  /* 0x000000726818723c */ /* 0x040fe20000041818 */
[----:B------:R-:W2:Y:S07]  /*bf20*/  LDSM.16.MT88.4 R112, [R3+0x4800] ;  /* 0x004800000370783b */ /* 0x000eae0000004200 */
        /* <DEDUP_REMOVED lines=10> */
[C---:B------:R-:W-:Y:S07]  /*bfd0*/  HMMA.16816.F32.BF16 R52, R104.reuse, R116, R52 ;  /* 0x000000746834723c */ /* 0x040fee0000041834 */
[--C-:B------:R-:W-:Y:S01]  /*bfe0*/  FFMA.FTZ R116, R157, c[0x0][0x2d0], -R144.reuse ;  /* 0x0000b4009d747a23 */ /* 0x100fe20000010890 */
[C---:B------:R-:W-:Y:S03]  /*bff0*/  HMMA.16816.F32.BF16 R56, R104.reuse, R118, R56 ;  /* 0x000000766838723c */ /* 0x040fe60000041838 */
[----:B------:R4:W5:Y:S05]  /*c000*/  MUFU.EX2 R167, R116 ;  /* 0x0000007400a77308 */ /* 0x00096a0000000800 */
[C---:B-1----:R-:W-:Y:S07]  /*c010*/  HMMA.16816.F32.BF16 R60, R104.reuse, R108, R60 ;  /* 0x0000006c683c723c */ /* 0x042fee000004183c */
[--C-:B------:R-:W-:Y:S01]  /*c020*/  FFMA.FTZ R108, R156, c[0x0][0x2d0], -R144.reuse ;  /* 0x0000b4009c6c7a23 */ /* 0x100fe20000010890 */
[C---:B------:R-:W-:Y:S03]  /*c030*/  HMMA.16816.F32.BF16 R64, R104.reuse, R110, R64 ;  /* 0x0000006e6840723c */ /* 0x040fe60000041840 */
[----:B------:R1:W-:Y:S05]  /*c040*/  MUFU.EX2 R165, R108 ;  /* 0x0000006c00a57308 */ /* 0x0003ea0000000800 */
[C---:B--2---:R-:W-:Y:S04]  /*c050*/  HMMA.16816.F32.BF16 R68, R104.reuse, R112, R68 ;  /* 0x000000706844723c */ /* 0x044fe80000041844 */
[--C-:B----4-:R-:W-:Y:S03]  /*c060*/  FFMA.FTZ R116, R155, c[0x0][0x2d0], -R144.reuse ;  /* 0x0000b4009b747a23 */ /* 0x110fe60000010890 */
[--C-:B------:R-:W-:Y:S01]  /*c070*/  FFMA.FTZ R112, R160, c[0x0][0x2d0], -R141.reuse ;  /* 0x0000b400a0707a23 */ /* 0x100fe2000001088d */
[C---:B------:R-:W-:Y:S01]  /*c080*/  HMMA.16816.F32.BF16 R72, R104.reuse, R114, R72 ;  /* 0x000000726848723c */ /* 0x040fe20000041848 */
[----:B------:R2:W4:Y:S07]  /*c090*/  MUFU.EX2 R166, R116 ;  /* 0x0000007400a67308 */ /* 0x00052e0000000800 */
[C---:B---3--:R-:W-:Y:S03]  /*c0a0*/  HMMA.16816.F32.BF16 R76, R104.reuse, R120, R76 ;  /* 0x00000078684c723c */ /* 0x048fe6000004184c */
[----:B------:R3:W-:Y:S01]  /*c0b0*/  MUFU.EX2 R163, R112 ;  /* 0x0000007000a37308 */ /* 0x0007e20000000800 */
[--C-:B-1----:R-:W-:Y:S03]  /*c0c0*/  FFMA.FTZ R108, R158, c[0x0][0x2d0], -R141.reuse ;  /* 0x0000b4009e6c7a23 */ /* 0x102fe6000001088d */
[--C-:B------:R-:W-:Y:S01]  /*c0d0*/  FFMA.FTZ R120, R161, c[0x0][0x2d0], -R141.reuse ;  /* 0x0000b400a1787a23 */ /* 0x100fe2000001088d */
[C---:B------:R-:W-:Y:S05]  /*c0e0*/  HMMA.16816.F32.BF16 R80, R104.reuse, R122, R80 ;  /* 0x0000007a6850723c */ /* 0x040fea0000041850 */
[----:B------:R1:W1:Y:S01]  /*c0f0*/  MUFU.EX2 R164, R108 ;  /* 0x0000006c00a47308 */ /* 0x0002620000000800 */
[----:B--2---:R-:W2:Y:S09]  /*c100*/  LDSM.16.MT88.4 R116, [R102+0x4800] ;  /* 0x004800006674783b */ /* 0x004eb20000004200 */
[----:B------:R4:W-:Y:S01]  /*c110*/  MUFU.EX2 R161, R120 ;  /* 0x0000007800a17308 */ /* 0x0009e20000000800 */
[--C-:B---3--:R-:W-:Y:S09]  /*c120*/  FFMA.FTZ R112, R159, c[0x0][0x2d0], -R141.reuse ;  /* 0x0000b4009f707a23 */ /* 0x108ff2000001088d */
[----:B------:R3:W2:Y:S01]  /*c130*/  MUFU.EX2 R162, R112 ;  /* 0x0000007000a27308 */ /* 0x0006a20000000800 */
[----:B-1----:R-:W1:Y:S08]  /*c140*/  LDSM.16.MT88.4 R108, [R103+0x4800] ;  /* 0x00480000676c783b */ /* 0x002e700000004200 */
[----:B----4-:R-:W-:Y:S01]  /*c150*/  LDSM.16.MT88.4 R120, [R102+0x1000] ;  /* 0x001000006678783b */ /* 0x010fe20000004200 */
[C---:B--2---:R-:W-:Y:S07]  /*c160*/  HMMA.16816.F32.BF16 R84, R104.reuse, R116, R84 ;  /* 0x000000746854723c */ /* 0x044fee0000041854 */
[----:B---3--:R-:W2:Y:S01]  /*c170*/  LDSM.16.MT88.4 R112, [R3+0x1000] ;  /* 0x001000000370783b */ /* 0x008ea20000004200 */
[C---:B------:R-:W-:Y:S07]  /*c180*/  HMMA.16816.F32.BF16 R88, R104.reuse, R118, R88 ;  /* 0x000000766858723c */ /* 0x040fee0000041858 */
[----:B------:R-:W3:Y:S01]  /*c190*/  LDSM.16.MT88.4 R116, [R102+0x3000] ;  /* 0x003000006674783b */ /* 0x000ee20000004200 */
[C---:B-1----:R-:W-:Y:S08]  /*c1a0*/  HMMA.16816.F32.BF16 R92, R104.reuse, R108, R92 ;  /* 0x0000006c685c723c */ /* 0x042ff0000004185c */
[----:B------:R-:W-:Y:S01]  /*c1b0*/  HMMA.16816.F32.BF16 R96, R104, R110, R96 ;  /* 0x0000006e6860723c */ /* 0x000fe20000041860 */
[----:B------:R-:W1:Y:S06]  /*c1c0*/  LDSM.16.MT88.4 R108, [R103+0x3000] ;  /* 0x00300000676c783b */ /* 0x000e6c0000004200 */
[----:B-----5:R-:W-:Y:S02]  /*c1d0*/  F2FP.BF16.PACK_AB R104, R167, R168 ;  /* 0x000000a8a768723e */ /* 0x020fe400000010ff */
[----:B------:R-:W-:Y:S03]  /*c1e0*/  F2FP.BF16.PACK_AB R106, R165, R166 ;  /* 0x000000a6a56a723e */ /* 0x000fe600000010ff */
        /* <DEDUP_REMOVED lines=14> */
[----:B----4-:R-:W-:Y:S07]  /*c2d0*/  LDSM.16.MT88.4 R124, [R102+0x1800] ;  /* 0x00180000667c783b */ /* 0x010fee0000004200 */
[C---:B------:R-:W-:Y:S08]  /*c2e0*/  HMMA.16816.F32.BF16 R32, R104.reuse, R130, R32 ;  /* 0x000000826820723c */ /* 0x040ff00000041820 */
[C---:B------:R-:W-:Y:S01]  /*c2f0*/  HMMA.16816.F32.BF16 R36, R104.reuse, R132, R36 ;  /* 0x000000846824723c */ /* 0x040fe20000041824 */
[----:B-----5:R-:W4:Y:S07]  /*c300*/  LDSM.16.MT88.4 R120, [R152+0x5000] ;  /* 0x005000009878783b */ /* 0x020f2e0000004200 */
[C---:B------:R-:W-:Y:S01]  /*c310*/  HMMA.16816.F32.BF16 R40, R104.reuse, R134, R40 ;  /* 0x000000866828723c */ /* 0x040fe20000041828 */
[----:B------:R-:W-:Y:S07]  /*c320*/  LDSM.16.MT88.4 R132, [R103+0x1800] ;  /* 0x001800006784783b */ /* 0x000fee0000004200 */
[C---:B------:R-:W-:Y:S08]  /*c330*/  HMMA.16816.F32.BF16 R44, R104.reuse, R136, R44 ;  /* 0x00000088682c723c */ /* 0x040ff0000004182c */
[C---:B------:R-:W-:Y:S08]  /*c340*/  HMMA.16816.F32.BF16 R48, R104.reuse, R138, R48 ;  /* 0x0000008a6830723c */ /* 0x040ff00000041830 */
[C---:B---3--:R-:W-:Y:S07]  /*c350*/  HMMA.16816.F32.BF16 R52, R104.reuse, R116, R52 ;  /* 0x000000746834723c */ /* 0x048fee0000041834 */
        /* <DEDUP_REMOVED lines=8> */
[----:B---3--:R-:W-:Y:S01]  /*c3e0*/  FFMA.FTZ R116, R203, c[0x0][0x2d0], -R144 ;  /* 0x0000b400cb747a23 */ /* 0x008fe20000010890 */
[----:B-----5:R-:W-:Y:S01]  /*c3f0*/  F2FP.BF16.PACK_AB R136, R159, R160 ;  /* 0x000000a09f88723e */ /* 0x020fe200000010ff */
[----:B------:R-:W-:Y:S01]  /*c400*/  LDSM.16.MT88.4 R144, [R152+0x3800] ;  /* 0x003800009890783b */ /* 0x000fe20000004200 */
[--C-:B------:R-:W-:Y:S01]  /*c410*/  FFMA.FTZ R112, R208, c[0x0][0x2d0], -R141.reuse ;  /* 0x0000b400d0707a23 */ /* 0x100fe2000001088d */
[C---:B------:R-:W-:Y:S01]  /*c420*/  HMMA.16816.F32.BF16 R72, R104.reuse, R114, R72 ;  /* 0x000000726848723c */ /* 0x040fe20000041848 */
[----:B------:R2:W3:Y:S07]  /*c430*/  MUFU.EX2 R158, R116 ;  /* 0x00000074009e7308 */ /* 0x0004ee0000000800 */
[C---:B----4-:R-:W-:Y:S03]  /*c440*/  HMMA.16816.F32.BF16 R76, R104.reuse, R120, R76 ;  /* 0x00000078684c723c */ /* 0x050fe6000004184c */
[----:B------:R4:W5:Y:S01]  /*c450*/  MUFU.EX2 R155, R112 ;  /* 0x00000070009b7308 */ /* 0x0009620000000800 */
[----:B-1----:R-:W-:Y:S03]  /*c460*/  LDSM.16.MT88.4 R108, [R103+0x5000] ;  /* 0x00500000676c783b */ /* 0x002fe60000004200 */
[--C-:B------:R-:W-:Y:S01]  /*c470*/  FFMA.FTZ R120, R206, c[0x0][0x2d0], -R141.reuse ;  /* 0x0000b400ce787a23 */ /* 0x100fe2000001088d */
[C---:B------:R-:W-:Y:S05]  /*c480*/  HMMA.16816.F32.BF16 R80, R104.reuse, R122, R80 ;  /* 0x0000007a6850723c */ /* 0x040fea0000041850 */
[----:B------:R1:W-:Y:S01]  /*c490*/  MUFU.EX2 R153, R120 ;  /* 0x0000007800997308 */ /* 0x0003e20000000800 */
[----:B--2---:R-:W2:Y:S01]  /*c4a0*/  LDSM.16.MT88.4 R116, [R102+0x5000] ;  /* 0x005000006674783b */ /* 0x004ea20000004200 */
[----:B---3--:R-:W-:Y:S01]  /*c4b0*/  F2FP.BF16.PACK_AB R138, R157, R158 ;  /* 0x0000009e9d8a723e */ /* 0x008fe200000010ff */
[----:B----4-:R-:W-:Y:S01]  /*c4c0*/  FFMA.FTZ R112, R205, c[0x0][0x2d0], -R141 ;  /* 0x0000b400cd707a23 */ /* 0x010fe2000001088d */
[----:B-----5:R-:W-:Y:S05]  /*c4d0*/  F2FP.BF16.PACK_AB R137, R155, R156 ;  /* 0x0000009c9b89723e */ /* 0x020fea00000010ff */
[----:B------:R-:W-:Y:S01]  /*c4e0*/  LDSM.16.MT88.4 R140, [R3+0x3800] ;  /* 0x00380000038c783b */ /* 0x000fe20000004200 */
[----:B------:R3:W4:Y:S07]  /*c4f0*/  MUFU.EX2 R154, R112 ;  /* 0x00000070009a7308 */ /* 0x00072e0000000800 */
[----:B-1----:R-:W-:Y:S08]  /*c500*/  LDSM.16.MT88.4 R120, [R152+0x1800] ;  /* 0x001800009878783b */ /* 0x002ff00000004200 */
[----:B---3--:R-:W1:Y:S01]  /*c510*/  LDSM.16.MT88.4 R112, [R3+0x1800] ;  /* 0x001800000370783b */ /* 0x008e620000004200 */
[----:B----4-:R-:W-:Y:S01]  /*c520*/  F2FP.BF16.PACK_AB R139, R153, R154 ;  /* 0x0000009a998b723e */ /* 0x010fe200000010ff */
[C---:B--2---:R-:W-:Y:S08]  /*c530*/  HMMA.16816.F32.BF16 R84, R104.reuse, R116, R84 ;  /* 0x000000746854723c */ /* 0x044ff00000041854 */
[C---:B------:R-:W-:Y:S08]  /*c540*/  HMMA.16816.F32.BF16 R88, R104.reuse, R118, R88 ;  /* 0x000000766858723c */ /* 0x040ff00000041858 */
[C---:B------:R-:W-:Y:S08]  /*c550*/  HMMA.16816.F32.BF16 R92, R104.reuse, R108, R92 ;  /* 0x0000006c685c723c */ /* 0x040ff0000004185c */
[----:B------:R-:W-:Y:S08]  /*c560*/  HMMA.16816.F32.BF16 R96, R104, R110, R96 ;  /* 0x0000006e6860723c */ /* 0x000ff00000041860 */
[C---:B-1----:R-:W-:Y:S01]  /*c570*/  HMMA.16816.F32.BF16 R104, R136.reuse, R112, R4 ;  /* 0x000000708868723c */ /* 0x042fe20000041804 */
[----:B------:R-:W1:Y:S07]  /*c580*/  LDSM.16.MT88.4 R4, [R103+0x3800] ;  /* 0x003800006704783b */ /* 0x000e6e0000004200 */
[C---:B------:R-:W-:Y:S01]  /*c590*/  HMMA.16816.F32.BF16 R108, R136.reuse, R114, R8 ;  /* 0x00000072886c723c */ /* 0x040fe20000041808 */
[----:B------:R2:W3:Y:S07]  /*c5a0*/  LDSM.16.MT88.4 R8, [R3+0x5800] ;  /* 0x005800000308783b */ /* 0x0004ee0000004200 */
[C---:B------:R-:W-:Y:S01]  /*c5b0*/  HMMA.16816.F32.BF16 R112, R136.reuse, R120, R12 ;  /* 0x000000788870723c */ /* 0x040fe2000004180c */
[----:B------:R-:W4:Y:S07]  /*c5c0*/  LDSM.16.MT88.4 R12, [R152+0x5800] ;  /* 0x00580000980c783b */ /* 0x000f2e0000004200 */
[C---:B------:R-:W-:Y:S07]  /*c5d0*/  HMMA.16816.F32.BF16 R116, R136.reuse, R122, R16 ;  /* 0x0000007a8874723c */ /* 0x040fee0000041810 */
[----:B------:R-:W-:Y:S01]  /*c5e0*/  FFMA.FTZ R16, R2, R212, R179 ;  /* 0x000000d402107223 */ /* 0x000fe200000100b3 */
[C---:B------:R-:W-:Y:S04]  /*c5f0*/  HMMA.16816.F32.BF16 R120, R136.reuse, R124, R20 ;  /* 0x0000007c8878723c */ /* 0x040fe80000041814 */
[----:B--2---:R-:W-:Y:S01]  /*c600*/  IADD3 R3, R197, -0x2, RZ ;  /* 0xfffffffec5037810 */ /* 0x004fe20007ffe0ff */
[----:B------:R-:W-:Y:S03]  /*c610*/  FADD.FTZ R16, R182, R16 ;  /* 0x00000010b6107221 */ /* 0x000fe60000010000 */
[C---:B------:R-:W-:Y:S03]  /*c620*/  HMMA.16816.F32.BF16 R124, R136.reuse, R126, R24 ;  /* 0x0000007e887c723c */ /* 0x040fe60000041818 */
[C---:B------:R-:W-:Y:S05]  /*c630*/  ISETP.GE.AND P6, PT, R3.reuse, R200, PT ;  /* 0x000000c80300720c */ /* 0x040fea0003fc6270 */
[C---:B------:R-:W-:Y:S08]  /*c640*/  HMMA.16816.F32.BF16 R128, R136.reuse, R132, R28 ;  /* 0x000000848880723c */ /* 0x040ff0000004181c */
[C---:B------:R-:W-:Y:S01]  /*c650*/  HMMA.16816.F32.BF16 R132, R136.reuse, R134, R32 ;  /* 0x000000868884723c */ /* 0x040fe20000041820 */
[----:B------:R-:W-:Y:S03]  /*c660*/  @P6 MOV R20, c[0x0][0x1e4] ;  /* 0x0000790000146a02 */ /* 0x000fe60000000f00 */
[----:B------:R-:W-:Y:S04]  /*c670*/  @P6 SHF.R.S32.HI R2, RZ, 0x1f, R3 ;  /* 0x0000001fff026819 */ /* 0x000fe80000011403 */
[C---:B------:R-:W-:Y:S04]  /*c680*/  HMMA.16816.F32.BF16 R36, R136.reuse, R140, R36 ;  /* 0x0000008c8824723c */ /* 0x040fe80000041824 */
[----:B------:R-:W-:Y:S04]  /*c690*/  @P6 IMAD R2, R2, c[0x0][0x1e0], RZ ;  /* 0x0000780002026a24 */ /* 0x000fe800078e02ff */
        /* <DEDUP_REMOVED lines=8> */
[C---:B---3--:R-:W-:Y:S07]  /*c720*/  HMMA.16816.F32.BF16 R68, R136.reuse, R8, R68 ;  /* 0x000000088844723c */ /* 0x048fee0000041844 */
[----:B------:R-:W-:Y:S01]  /*c730*/  FADD.FTZ R9, R178, R0 ;  /* 0x00000000b2097221 */ /* 0x000fe20000010000 */
[C---:B------:R-:W-:Y:S04]  /*c740*/  HMMA.16816.F32.BF16 R72, R136.reuse, R10, R72 ;  /* 0x0000000a8848723c */ /* 0x040fe80000041848 */
[C---:B------:R-:W-:Y:S02]  /*c750*/  @P6 IMAD R8, R3.reuse, c[0x0][0x1e4], R2 ;  /* 0x0000790003086a24 */ /* 0x040fe400078e0202 */
[----:B------:R-:W-:Y:S02]  /*c760*/  @P6 IMAD.WIDE.U32 R2, R3, c[0x0][0x1e0], RZ ;  /* 0x0000780003026a25 */ /* 0x000fe400078e00ff */
[C---:B----4-:R-:W-:Y:S04]  /*c770*/  HMMA.16816.F32.BF16 R76, R136.reuse, R12, R76 ;  /* 0x0000000c884c723c */ /* 0x050fe8000004184c */
[----:B------:R-:W-:Y:S02]  /*c780*/  FADD.FTZ R9, R180, R9 ;  /* 0x00000009b4097221 */ /* 0x000fe40000010000 */
[----:B------:R-:W-:Y:S01]  /*c790*/  FADD.FTZ R0, R183, R16 ;  /* 0x00000010b7007221 */ /* 0x000fe20000010000 */
[----:B------:R-:W-:Y:S01]  /*c7a0*/  @P6 MOV R13, c[0x0][0x1e0] ;  /* 0x00007800000d6a02 */ /* 0x000fe20000000f00 */
[----:B------:R-:W-:Y:S01]  /*c7b0*/  FADD.FTZ R9, R181, R9 ;  /* 0x00000009b5097221 */ /* 0x000fe20000010000 */
[C---:B------:R-:W-:Y:S03]  /*c7c0*/  HMMA.16816.F32.BF16 R80, R136.reuse, R14, R80 ;  /* 0x0000000e8850723c */ /* 0x040fe60000041850 */
[----:B------:R-:W-:Y:S01]  /*c7d0*/  FADD.FTZ R16, R199, R0 ;  /* 0x00000000c7107221 */ /* 0x000fe20000010000 */
[----:B------:R-:W-:Y:S02]  /*c7e0*/  @P6 IADD3 R0, R3, R8, RZ ;  /* 0x0000000803006210 */ /* 0x000fe40007ffe0ff */
[C---:B------:R-:W-:Y:S01]  /*c7f0*/  @P6 SHF.L.U32 R3, R2.reuse, 0x6, RZ ;  /* 0x0000000602036819 */ /* 0x040fe200000006ff */
[----:B------:R-:W-:Y:S01]  /*c800*/  FADD.FTZ R8, R175, R16 ;  /* 0x00000010af087221 */ /* 0x000fe20000010000 */
[----:B------:R-:W-:Y:S01]  /*c810*/  @P6 SHF.L.U64.HI R2, R2, 0x6, R0 ;  /* 0x0000000602026819 */ /* 0x000fe20000010200 */
[----:B------:R-:W-:Y:S01]  /*c820*/  FADD.FTZ R16, R170, R9 ;  /* 0x00000009aa107221 */ /* 0x000fe20000010000 */
[C---:B-1----:R-:W-:Y:S03]  /*c830*/  HMMA.16816.F32.BF16 R84, R136.reuse, R4, R84 ;  /* 0x000000048854723c */ /* 0x042fe60000041854 */
[----:B------:R-:W-:Y:S01]  /*c840*/  @P6 IADD3 R0, P5, R3, R218, RZ ;  /* 0x000000da03006210 */ /* 0x000fe20007fbe0ff */
[----:B------:R-:W-:Y:S01]  /*c850*/  FADD.FTZ R18, R171, R16 ;  /* 0x00000010ab127221 */ /* 0x000fe20000010000 */
[C---:B------:R-:W-:Y:S01]  /*c860*/  @P6 LEA R19, P0, R13.reuse, R3, 0x5 ;  /* 0x000000030d136211 */ /* 0x040fe200078028ff */
[----:B------:R-:W-:Y:S01]  /*c870*/  FADD.FTZ R17, R174, R8 ;  /* 0x00000008ae117221 */ /* 0x000fe20000010000 */
[----:B------:R-:W-:Y:S01]  /*c880*/  @P6 LEA R12, P4, R0, c[0x0][0x1c8], 0x1 ;  /* 0x00007200000c6a11 */ /* 0x000fe200078808ff */
[----:B------:R-:W1:Y:S01]  /*c890*/  LDSM.16.MT88.4 R8, [R103+0x5800] ;  /* 0x005800006708783b */ /* 0x000e620000004200 */
[-C--:B------:R-:W-:Y:S01]  /*c8a0*/  @P6 IADD3.X R16, R2, R217.reuse, RZ, P5, !PT ;  /* 0x000000d902106210 */ /* 0x080fe20002ffe4ff */
[C---:B------:R-:W-:Y:S03]  /*c8b0*/  HMMA.16816.F32.BF16 R88, R136.reuse, R6, R88 ;  /* 0x000000068858723c */ /* 0x040fe60000041858 */
[----:B------:R-:W-:Y:S01]  /*c8c0*/  @P6 LEA.HI.X R3, R13, R2, R20, 0x5, P0 ;  /* 0x000000020d036211 */ /* 0x000fe200000f2c14 */
[----:B------:R-:W-:Y:S01]  /*c8d0*/  FADD.FTZ R17, R176, R17 ;  /* 0x00000011b0117221 */ /* 0x000fe20000010000 */
[----:B------:R-:W-:Y:S01]  /*c8e0*/  @P6 LEA.HI.X R13, R0, c[0x0][0x1cc], R16, 0x1, P4 ;  /* 0x00007300000d6a11 */ /* 0x000fe200020f0c10 */
[----:B------:R-:W-:Y:S01]  /*c8f0*/  FADD.FTZ R0, R172, R18 ;  /* 0x00000012ac007221 */ /* 0x000fe20000010000 */
[C---:B------:R-:W-:Y:S01]  /*c900*/  ISETP.GE.AND P0, PT, R198.reuse, 0x1, PT ;  /* 0x00000001c600780c */ /* 0x040fe20003f06270 */
[----:B------:R-:W-:Y:S01]  /*c910*/  FADD.FTZ R15, R173, R17 ;  /* 0x00000011ad0f7221 */ /* 0x000fe20000010000 */
[----:B------:R-:W-:Y:S02]  /*c920*/  IADD3 R2, R198, 0x1, RZ ;  /* 0x00000001c6027810 */ /* 0x000fe40007ffe0ff */
[----:B------:R-:W-:Y:S01]  /*c930*/  @P6 ISETP.GE.AND P4, PT, R210, c[0x0][0x1d4], PT ;  /* 0x00007500d2006a0c */ /* 0x000fe20003f86270 */
[----:B------:R-:W-:Y:S01]  /*c940*/  FADD.FTZ R14, R169, R0 ;  /* 0x00000000a90e7221 */ /* 0x000fe20000010000 */
[----:B------:R-:W-:Y:S01]  /*c950*/  @P6 IADD3 R0, P5, R19, R218, RZ ;  /* 0x000000da13006210 */ /* 0x000fe20007fbe0ff */
[----:B------:R-:W-:Y:S01]  /*c960*/  FADD.FTZ R5, R168, R15 ;  /* 0x0000000fa8057221 */ /* 0x000fe20000010000 */
[----:B------:R-:W-:Y:S01]  /*c970*/  SEL R198, R2, RZ, !P0 ;  /* 0x000000ff02c67207 */ /* 0x000fe20004000000 */
[----:B------:R-:W-:Y:S01]  /*c980*/  FADD.FTZ R4, R164, R14 ;  /* 0x0000000ea4047221 */ /* 0x000fe20000010000 */
[----:B------:R-:W-:Y:S01]  /*c990*/  @P6 IADD3.X R3, R3, R217, RZ, P5, !PT ;  /* 0x000000d903036210 */ /* 0x000fe20002ffe4ff */
[----:B------:R-:W-:Y:S01]  /*c9a0*/  FADD.FTZ R14, R167, R5 ;  /* 0x00000005a70e7221 */ /* 0x000fe20000010000 */
[----:B------:R-:W-:Y:S01]  /*c9b0*/  @P6 LEA R2, P5, R0, c[0x0][0x1c8], 0x1 ;  /* 0x0000720000026a11 */ /* 0x000fe200078a08ff */
[----:B------:R-:W-:Y:S01]  /*c9c0*/  FADD.FTZ R5, R163, R4 ;  /* 0x00000004a3057221 */ /* 0x000fe20000010000 */
[----:B------:R-:W-:Y:S01]  /*c9d0*/  @P6 ISETP.GE.AND P0, PT, R209, c[0x0][0x1d4], PT ;  /* 0x00007500d1006a0c */ /* 0x000fe20003f06270 */
[----:B------:R-:W-:Y:S01]  /*c9e0*/  FADD.FTZ R4, R166, R14 ;  /* 0x0000000ea6047221 */ /* 0x000fe20000010000 */
[----:B------:R-:W-:Y:S01]  /*c9f0*/  @P6 LEA.HI.X R3, R0, c[0x0][0x1cc], R3, 0x1, P5 ;  /* 0x0000730000036a11 */ /* 0x000fe200028f0c03 */
[----:B------:R-:W-:Y:S02]  /*ca00*/  @P6 IMAD R0, R198, 0x6000, R224 ;  /* 0x00006000c6006824 */ /* 0x000fe400078e02e0 */
[----:B------:R-:W-:Y:S02]  /*ca10*/  FADD.FTZ R6, R162, R5 ;  /* 0x00000005a2067221 */ /* 0x000fe40000010000 */
[----:B------:R-:W-:Y:S01]  /*ca20*/  FADD.FTZ R5, R165, R4 ;  /* 0x00000004a5057221 */ /* 0x000fe20000010000 */
[----:B------:R-:W-:Y:S01]  /*ca30*/  @!PT LDS RZ, [RZ] ;  /* 0x00000000fffff984 */ /* 0x000fe20000000800 */
[----:B------:R-:W-:Y:S01]  /*ca40*/  @!PT LDS RZ, [RZ] ;  /* 0x00000000fffff984 */ /* 0x000fe20000000800 */
[----:B------:R-:W-:Y:S01]  /*ca50*/  @!PT LDS RZ, [RZ] ;  /* 0x00000000fffff984 */ /* 0x000fe20000000800 */
[----:B------:R2:W-:Y:S01]  /*ca60*/  @P6 LDGSTS.E.BYPASS.LTC128B.128 [R0], [R12.64], !P4 ;  /* 0x000000000c006fae */ /* 0x0005e2000e101d48 */
[----:B------:R-:W-:Y:S07]  /*ca70*/  FADD.FTZ R4, R161, R6 ;  /* 0x00000006a1047221 */ /* 0x000fee0000010000 */
[----:B------:R2:W-:Y:S01]  /*ca80*/  @P6 LDGSTS.E.BYPASS.LTC128B.128 [R0+0x2000], [R12.64+0x80], !P0 ;  /* 0x020000800c006fae */ /* 0x0005e2000c101d48 */
[C---:B-1----:R-:W-:Y:S07]  /*ca90*/  HMMA.16816.F32.BF16 R92, R136.reuse, R8, R92 ;  /* 0x00000008885c723c */ /* 0x042fee000004185c */
[----:B------:R2:W-:Y:S01]  /*caa0*/  @P6 LDGSTS.E.BYPASS.LTC128B.128 [R0+0x4000], [R12.64+0x100], !P3 ;  /* 0x040001000c006fae */ /* 0x0005e2000d901d48 */
[----:B------:R-:W-:Y:S07]  /*cab0*/  HMMA.16816.F32.BF16 R96, R136, R10, R96 ;  /* 0x0000000a8860723c */ /* 0x000fee0000041860 */
[----:B------:R1:W-:Y:S01]  /*cac0*/  @P6 LDGSTS.E.BYPASS.LTC128B.128 [R0+0x1000], [R2.64], !P4 ;  /* 0x0100000002006fae */ /* 0x0003e2000e101d48 */
[----:B------:R-:W-:Y:S07]  /*cad0*/  ISETP.GE.AND P4, PT, R185, 0x1, PT ;  /* 0x00000001b900780c */ /* 0x000fee0003f86270 */
[----:B------:R1:W-:Y:S01]  /*cae0*/  @P6 LDGSTS.E.BYPASS.LTC128B.128 [R0+0x3000], [R2.64+0x80], !P0 ;  /* 0x0300008002006fae */ /* 0x0003e2000c101d48 */
[----:B------:R-:W-:Y:S02]  /*caf0*/  ISETP.GT.AND P0, PT, R197, R223, PT ;  /* 0x000000dfc500720c */ /* 0x000fe40003f04270 */
[----:B------:R-:W-:Y:S05]  /*cb00*/  MOV R197, R196 ;  /* 0x000000c400c57202 */ /* 0x000fea0000000f00 */
[----:B------:R1:W-:Y:S08]  /*cb10*/  @P6 LDGSTS.E.BYPASS.LTC128B.128 [R0+0x5000], [R2.64+0x100], !P3 ;  /* 0x0500010002006fae */ /* 0x0003f0000d901d48 */
[----:B------:R-:W0:Y:S01]  /*cb20*/  LDGDEPBAR ;  /* 0x00000000000079af */ /* 0x000e220000000000 */
[----:B-1----:R-:W-:Y:S02]  /*cb30*/  FADD.FTZ R2, R160, R5 ;  /* 0x00000005a0027221 */ /* 0x002fe40000010000 */
[----:B--2---:R-:W-:Y:S02]  /*cb40*/  FADD.FTZ R0, R156, R4 ;  /* 0x000000049c007221 */ /* 0x004fe40000010000 */
        /* <DEDUP_REMOVED lines=11> */
.L_x_1687:
[----:B------:R-:W-:-:S13]  /*cc00*/  ISETP.GE.AND P0, PT, R196, R200, PT ;  /* 0x000000c8c400720c */ /* 0x000fda0003f06270 */
[----:B------:R-:W-:Y:S05]  /*cc10*/  @!P0 BRA `(.L_x_1689) ;  /* 0x0000375000008947 */ /* 0x000fea0003800000 */
[----:B------:R-:W-:Y:S02]  /*cc20*/  MOV R3, R100 ;  /* 0x0000006400037202 */ /* 0x000fe40000000f00 */
[----:B------:R-:W-:Y:S02]  /*cc30*/  MOV R2, R101 ;  /* 0x0000006500027202 */ /* 0x000fe40000000f00 */
.L_x_1698:
        /* <DEDUP_REMOVED lines=293> */
.L_x_1692:
[----:B------:R-:W-:Y:S04]  /*de90*/  MOV R10, c[0x0][0x32c] ;  /* 0x0000cb00000a7a02 */ /* 0x000fe80000000f00 */
[----:B------:R-:W-:Y:S11]  /*dea0*/  ISETP.NE.AND P0, PT, R10, 0x1, PT ;  /* 0x000000010a00780c */ /* 0x000ff60003f05270 */
[----:B------:R-:W-:Y:S02]  /*deb0*/  @!UPT UIADD3 URZ, URZ, URZ, URZ ;  /* 0x0000003f3f3ff290 */ /* 0x000fe4000fffe03f */
[----:B------:R-:W-:Y:S05]  /*dec0*/  @P0 IMAD.HI.U32 R10, R5, c[0x0][0x330], RZ ;  /* 0x0000cc00050a0a27 */ /* 0x000fea00078e00ff */
[----:B------:R-:W-:Y:S02]  /*ded0*/  @P0 SHF.R.U32.HI R5, RZ, c[0x0][0x334], R10 ;  /* 0x0000cd00ff050a19 */ /* 0x000fe4000001160a */
.L_x_1693:
[----:B------:R-:W-:Y:S05]  /*dee0*/  BSYNC B0 ;  /* 0x0000000000007941 */ /* 0x000fea0003800000 */
.L_x_1691:
[----:B------:R-:W-:Y:S04]  /*def0*/  IMAD R5, R5, c[0x0][0x32c], -R7 ;  /* 0x0000cb0005057a24 */ /* 0x000fe800078e0a07 */
[----:B------:R-:W-:Y:S05]  /*df00*/  IMAD.IADD R5, R5, 0x1, -R214 ;  /* 0x0000000105057824 */ /* 0x000fea00078e0ad6 */
[----:B------:R-:W-:Y:S02]  /*df10*/  IADD3 R10, R5, c[0x0][0x32c], RZ ;  /* 0x0000cb00050a7a10 */ /* 0x000fe40007ffe0ff */
[----:B------:R-:W-:Y:S02]  /*df20*/  IMNMX R0, R0, R5, !PT ;  /* 0x0000000500007217 */ /* 0x000fe40007800200 */
[----:B------:R-:W-:Y:S02]  /*df30*/  IMNMX R4, R4, R10, PT ;  /* 0x0000000a04047217 */ /* 0x000fe40003800200 */
.L_x_1690:
        /* <DEDUP_REMOVED lines=66> */
.L_x_1696:
[----:B------:R-:W-:Y:S04]  /*e360*/  MOV R6, c[0x0][0x32c] ;  /* 0x0000cb0000067a02 */ /* 0x000fe80000000f00 */
[----:B------:R-:W-:Y:S11]  /*e370*/  ISETP.NE.AND P4, PT, R6, 0x1, PT ;  /* 0x000000010600780c */ /* 0x000ff60003f85270 */
[----:B------:R-:W-:Y:S02]  /*e380*/  @!UPT UIADD3 URZ, URZ, URZ, URZ ;  /* 0x0000003f3f3ff290 */ /* 0x000fe4000fffe03f */
[----:B------:R-:W-:Y:S05]  /*e390*/  @P4 IMAD.HI.U32 R6, R5, c[0x0][0x330], RZ ;  /* 0x0000cc0005064a27 */ /* 0x000fea00078e00ff */
[----:B------:R-:W-:Y:S02]  /*e3a0*/  @P4 SHF.R.U32.HI R5, RZ, c[0x0][0x334], R6 ;  /* 0x0000cd00ff054a19 */ /* 0x000fe40000011606 */
.L_x_1697:
[----:B------:R-:W-:Y:S05]  /*e3b0*/  BSYNC B0 ;  /* 0x0000000000007941 */ /* 0x000fea0003800000 */
.L_x_1695:
[----:B------:R-:W-:Y:S04]  /*e3c0*/  IMAD R7, R5, c[0x0][0x32c], -R7 ;  /* 0x0000cb0005077a24 */ /* 0x000fe800078e0a07 */
[----:B------:R-:W-:Y:S05]  /*e3d0*/  IMAD.IADD R7, R7, 0x1, -R214 ;  /* 0x0000000107077824 */ /* 0x000fea00078e0ad6 */
[----:B------:R-:W-:Y:S02]  /*e3e0*/  IADD3 R5, R7, c[0x0][0x32c], RZ ;  /* 0x0000cb0007057a10 */ /* 0x000fe40007ffe0ff */
[----:B------:R-:W-:Y:S02]  /*e3f0*/  IMNMX R0, R0, R7, !PT ;  /* 0x0000000700007217 */ /* 0x000fe40007800200 */
[----:B------:R-:W-:Y:S02]  /*e400*/  IMNMX R4, R4, R5, PT ;  /* 0x0000000504047217 */ /* 0x000fe40003800200 */
.L_x_1694:
        /* <DEDUP_REMOVED lines=485> */
[----:B------:R-:W-:Y:S02]  /*10260*/  ISETP.GE.AND P0, PT, R200, R196, PT ;  /* 0x000000c4c800720c */ /* 0x000fe40003f06270 */
        /* <DEDUP_REMOVED lines=15> */
[----:B------:R-:W-:-:S05]  /*10360*/  @!P0 BRA `(.L_x_1698) ;  /* 0xffffc8d000008947 */ /* 0x000fca000383ffff */
.L_x_1689:
[----:B------:R-:W-:Y:S02]  /*10370*/  MOV R7, 0x1f ;  /* 0x0000001f00077802 */ /* 0x000fe40000000f00 */
[----:B------:R-:W-:Y:S01]  /*10380*/  MOV R6, 0xffffffff ;  /* 0xffffffff00067802 */ /* 0x000fe20000000f00 */
[----:B------:R-:W-:Y:S05]  /*10390*/  BRA.DIV ~URZ, `(.L_x_1699) ;  /* 0x000052427f007947 */ /* 0x000fea000b800000 */
[----:B------:R1:W2:Y:S02]  /*103a0*/  SHFL.BFLY PT, R0, R212, 0x2, 0x1f ;  /* 0x0c401f00d4007f89 */ /* 0x0002a400000e0000 */
.L_x_1772:
[----:B--2---:R-:W-:Y:S01]  /*103b0*/  FADD.FTZ R0, R0, R212 ;  /* 0x000000d400007221 */ /* 0x004fe20000010000 */
[----:B------:R-:W-:Y:S05]  /*103c0*/  BRA.DIV ~URZ, `(.L_x_1700) ;  /* 0x000052727f007947 */ /* 0x000fea000b800000 */
[----:B------:R-:W2:Y:S04]  /*103d0*/  SHFL.BFLY PT, R2, R213, 0x2, 0x1f ;  /* 0x0c401f00d5027f89 */ /* 0x000ea800000e0000 */
[----:B------:R-:W3:Y:S01]  /*103e0*/  SHFL.BFLY PT, R5, R0, 0x1, 0x1f ;  /* 0x0c201f0000057f89 */ /* 0x000ee200000e0000 */
[----:B--2---:R-:W-:-:S02]  /*103f0*/  FADD.FTZ R4, R2, R213 ;  /* 0x000000d502047221 */ /* 0x004fc40000010000 */
[----:B---3--:R-:W-:-:S03]  /*10400*/  FADD.FTZ R0, R0, R5 ;  /* 0x0000000500007221 */ /* 0x008fc60000010000 */
[----:B------:R2:W3:Y:S04]  /*10410*/  SHFL.BFLY PT, R3, R4, 0x1, 0x1f ;  /* 0x0c201f0004037f89 */ /* 0x0004e800000e0000 */
.L_x_1773:
        /* <DEDUP_REMOVED lines=117> */
.L_x_1642:
        /* <DEDUP_REMOVED lines=17> */
.L_x_1702:
[----:B------:R-:W-:Y:S05]  /*10c80*/  BSYNC B0 ;  /* 0x0000000000007941 */ /* 0x000fea0003800000 */
.L_x_1701:
        /* <DEDUP_REMOVED lines=11> */
[----:B------:R-:W4:Y:S04]  /*10d40*/  LDL R6, [R1+0x20] ;  /* 0x0000200001067983 */ /* 0x000f280000100800 */
[----:B------:R-:W4:Y:S01]  /*10d50*/  LDL R5, [R1+0x18] ;  /* 0x0000180001057983 */ /* 0x000f220000100800 */
[----:B------:R-:W-:Y:S01]  /*10d60*/  WARPSYNC 0xffffffff ;  /* 0xffffffff00007948 */ /* 0x000fe20003800000 */
[----:B------:R-:W-:Y:S01]  /*10d70*/  F2FP.BF16.PACK_AB R0, R153, R152 ;  /* 0x000000989900723e */ /* 0x000fe200000010ff */
[----:B------:R-:W-:Y:S01]  /*10d80*/  IMAD.MOV.U32 R16, RZ, RZ, c[0x0][0x388] ;  /* 0x0000e200ff107624 */ /* 0x000fe200078e00ff */
        /* <DEDUP_REMOVED lines=8> */
[----:B--2---:R2:W-:Y:S04]  /*10e10*/  STS [R12], R0 ;  /* 0x000000000c007388 */ /* 0x0045e80000000800 */
[----:B------:R1:W-:Y:S04]  /*10e20*/  STS [R12+0x400], R2 ;  /* 0x000400020c007388 */ /* 0x0003e80000000800 */
[----:B---3--:R3:W-:Y:S01]  /*10e30*/  STS [R11], R3 ;  /* 0x000000030b007388 */ /* 0x0087e20000000800 */
[----:B--2---:R-:W-:-:S02]  /*10e40*/  F2FP.BF16.PACK_AB R0, R161, R160 ;  /* 0x000000a0a100723e */ /* 0x004fc400000010ff */
        /* <DEDUP_REMOVED lines=80> */
[----:B------:R-:W-:Y:S04]  /*11350*/  STS [R7+0x8400], R3 ;  /* 0x0084000307007388 */ /* 0x000fe80000000800 */
[----:B------:R3:W-:Y:S01]  /*11360*/  STS [R6+0x8000], R2 ;  /* 0x0080000206007388 */ /* 0x0007e20000000800 */
[----:B-1----:R-:W-:-:S05]  /*11370*/  F2FP.BF16.PACK_AB R0, R69, R68 ;  /* 0x000000444500723e */ /* 0x002fca00000010ff */
[----:B------:R1:W-:Y:S01]  /*11380*/  STS [R6+0x8400], R0 ;  /* 0x0084000006007388 */ /* 0x0003e20000000800 */
[----:B--2---:R-:W-:-:S05]  /*11390*/  F2FP.BF16.PACK_AB R4, R65, R64 ;  /* 0x000000404104723e */ /* 0x004fca00000010ff */
[----:B------:R2:W-:Y:S01]  /*113a0*/  STS [R5+0x8000], R4 ;  /* 0x0080000405007388 */ /* 0x0005e20000000800 */
[----:B---3--:R-:W-:-:S04]  /*113b0*/  IMAD.MOV.U32 R2, RZ, RZ, 0x4 ;  /* 0x00000004ff027424 */ /* 0x008fc800078e00ff */
[----:B------:R-:W-:-:S04]  /*113c0*/  @P2 IMAD.WIDE R8, R231, R2, c[0x0][0x508] ;  /* 0x00014200e7082625 */ /* 0x000fc800078e0202 */
[----:B------:R-:W-:Y:S01]  /*113d0*/  IMAD.WIDE R2, R231, R2, c[0x0][0x500] ;  /* 0x00014000e7027625 */ /* 0x000fe200078e0202 */
[----:B-1----:R-:W-:-:S03]  /*113e0*/  F2FP.BF16.PACK_AB R0, R63, R62 ;  /* 0x0000003e3f00723e */ /* 0x002fc600000010ff */
[----:B------:R-:W-:Y:S02]  /*113f0*/  IMAD.MOV.U32 R6, RZ, RZ, RZ ;  /* 0x000000ffff067224 */ /* 0x000fe400078e00ff */
[----:B------:R1:W-:Y:S04]  /*11400*/  STS [R5+0x8400], R0 ;  /* 0x0084000005007388 */ /* 0x0003e80000000800 */
[----:B------:R-:W-:Y:S06]  /*11410*/  BAR.SYNC.DEFER_BLOCKING 0x1, 0x100 ;  /* 0x0044000000007b1d */ /* 0x000fec0000010000 */
[----:B------:R1:W5:Y:S04]  /*11420*/  @P2 LDG.E R16, [R8.64] ;  /* 0x0000000808102981 */ /* 0x000368000c1e1900 */
[----:B------:R1:W5:Y:S01]  /*11430*/  @P1 LDG.E R6, [R2.64] ;  /* 0x0000000802061981 */ /* 0x000362000c1e1900 */
[----:B------:R-:W-:-:S04]  /*11440*/  ISETP.NE.AND P0, PT, R252, RZ, PT ;  /* 0x000000fffc00720c */ /* 0x000fc80003f05270 */
[----:B--2---:R-:W-:Y:S01]  /*11450*/  SEL R4, R252, c[0x0][0x3d4], P0 ;  /* 0x0000f500fc047a07 */ /* 0x004fe20000000000 */
[----:B------:R-:W-:Y:S05]  /*11460*/  @P2 BRA `(.L_x_1705) ;  /* 0x0000004000002947 */ /* 0x000fea0003800000 */
[----:B------:R-:W-:Y:S05]  /*11470*/  @!P1 BRA `(.L_x_1705) ;  /* 0x0000003000009947 */ /* 0x000fea0003800000 */
[----:B-1----:R1:W2:Y:S04]  /*11480*/  LDG.E R0, [R2.64] ;  /* 0x0000000802007981 */ /* 0x0022a8000c1e1900 */
[----:B-1----:R-:W2:Y:S02]  /*11490*/  LDG.E R2, [R2.64+0x4] ;  /* 0x0000040802027981 */ /* 0x002ea4000c1e1900 */
[----:B--2--5:R-:W-:Y:S02]  /*114a0*/  IADD3 R16, -R0, R2, RZ ;  /* 0x0000000200107210 */ /* 0x024fe40007ffe1ff */
.L_x_1705:
[----:B-1----:R-:W-:Y:S01]  /*114b0*/  IMAD.MOV.U32 R9, RZ, RZ, 0x368 ;  /* 0x00000368ff097424 */ /* 0x002fe200078e00ff */
[----:B------:R-:W-:Y:S01]  /*114c0*/  ISETP.GT.AND P3, PT, R4, 0x1, PT ;  /* 0x000000010400780c */ /* 0x000fe20003f64270 */
[----:B------:R-:W2:Y:S01]  /*114d0*/  LDL R11, [R1] ;  /* 0x00000000010b7983 */ /* 0x000ea20000100800 */
[----:B------:R-:W-:Y:S01]  /*114e0*/  IMAD.MOV.U32 R0, RZ, RZ, c[0x0][0x4e8] ;  /* 0x00013a00ff007624 */ /* 0x000fe200078e00ff */
[----:B------:R-:W-:Y:S01]  /*114f0*/  ISETP.NE.U32.AND P0, PT, RZ, c[0x0][0x500], PT ;  /* 0x00014000ff007a0c */ /* 0x000fe20003f05070 */
[----:B------:R-:W-:Y:S01]  /*11500*/  IMAD.IADD R12, R233, 0x1, R226 ;  /* 0x00000001e90c7824 */ /* 0x000fe200078e02e2 */
[----:B------:R-:W-:-:S02]  /*11510*/  SEL R9, R9, 0x328, P3 ;  /* 0x0000032809097807 */ /* 0x000fc40001800000 */
[----:B------:R-:W-:Y:S02]  /*11520*/  ISETP.NE.AND P2, PT, R0, 0x1, PT ;  /* 0x000000010000780c */ /* 0x000fe40003f45270 */
[----:B------:R-:W1:Y:S01]  /*11530*/  LDC.64 R14, c[0x0][R9+0x168] ;  /* 0x00005a00090e7b82 */ /* 0x000e620000000a00 */
[----:B------:R-:W-:Y:S02]  /*11540*/  ISETP.NE.AND.EX P0, PT, RZ, c[0x0][0x504], PT, P0 ;  /* 0x00014100ff007a0c */ /* 0x000fe40003f05300 */
[----:B------:R-:W-:Y:S02]  /*11550*/  SHF.R.S32.HI R0, RZ, 0x1f, R231 ;  /* 0x0000001fff007819 */ /* 0x000fe400000114e7 */
[----:B------:R-:W-:Y:S02]  /*11560*/  SEL R7, R231, RZ, !P0 ;  /* 0x000000ffe7077207 */ /* 0x000fe40004000000 */
[----:B------:R-:W-:Y:S01]  /*11570*/  SEL R2, R0, RZ, !P0 ;  /* 0x000000ff00027207 */ /* 0x000fe20004000000 */
[----:B------:R1:W3:Y:S03]  /*11580*/  LDC.64 R4, c[0x0][R9+0x170] ;  /* 0x00005c0009047b82 */ /* 0x0002e60000000a00 */
[----:B------:R-:W-:-:S05]  /*11590*/  @P2 IMAD.HI.U32 R8, R12, c[0x0][0x4ec], RZ ;  /* 0x00013b000c082a27 */ /* 0x000fca00078e00ff */
[----:B------:R1:W4:Y:S08]  /*115a0*/  LDC.64 R18, c[0x0][R9+0x178] ;  /* 0x00005e0009127b82 */ /* 0x0003300000000a00 */
[----:B------:R1:W2:Y:S02]  /*115b0*/  LDC.64 R20, c[0x0][R9+0x160] ;  /* 0x0000580009147b82 */ /* 0x0002a40000000a00 */
[----:B-1----:R-:W-:-:S02]  /*115c0*/  IMAD R9, R15, R235, RZ ;  /* 0x000000eb0f097224 */ /* 0x002fc400078e02ff */
[----:B------:R-:W4:Y:S01]  /*115d0*/  LDL R15, [R1+0x30] ;  /* 0x00003000010f7983 */ /* 0x000f220000100800 */
[----:B---3--:R-:W-:-:S04]  /*115e0*/  IMAD R0, R5, R7, RZ ;  /* 0x0000000705007224 */ /* 0x008fc800078e02ff */
[C---:B------:R-:W-:Y:S02]  /*115f0*/  IMAD R10, R4.reuse, R2, R0 ;  /* 0x00000002040a7224 */ /* 0x040fe400078e0200 */
[----:B------:R-:W-:Y:S01]  /*11600*/  IMAD.WIDE.U32 R2, R4, R7, RZ ;  /* 0x0000000704027225 */ /* 0x000fe200078e00ff */
[----:B------:R-:W1:Y:S03]  /*11610*/  S2R R23, SR_TID.X ;  /* 0x0000000000177919 */ /* 0x000e660000002100 */
[----:B------:R-:W-:-:S04]  /*11620*/  IMAD.WIDE.U32 R4, R14, R235, RZ ;  /* 0x000000eb0e047225 */ /* 0x000fc800078e00ff */
[----:B------:R-:W-:Y:S01]  /*11630*/  IMAD.MOV.U32 R0, RZ, RZ, R12 ;  /* 0x000000ffff007224 */ /* 0x000fe200078e000c */
[----:B------:R-:W-:Y:S02]  /*11640*/  @P2 SHF.R.U32.HI R0, RZ, c[0x0][0x4f0], R8 ;  /* 0x00013c00ff002a19 */ /* 0x000fe40000011608 */
[--C-:B-----5:R-:W-:Y:S01]  /*11650*/  IADD3 R13, P1, P0, R2, R4, R6.reuse ;  /* 0x00000004020d7210 */ /* 0x120fe2000783e006 */
[----:B------:R-:W-:Y:S01]  /*11660*/  IMAD.IADD R2, R5, 0x1, R9 ;  /* 0x0000000105027824 */ /* 0x000fe200078e0209 */
[----:B------:R-:W-:Y:S02]  /*11670*/  SHF.R.S32.HI R9, RZ, 0x1f, R6 ;  /* 0x0000001fff097819 */ /* 0x000fe40000011406 */
[----:B-1----:R-:W-:-:S04]  /*11680*/  SHF.R.S32.HI R14, RZ, 0x1f, R23 ;  /* 0x0000001fff0e7819 */ /* 0x002fc80000011417 */
[----:B------:R-:W-:-:S04]  /*11690*/  LEA.HI R14, R14, R23, RZ, 0x5 ;  /* 0x000000170e0e7211 */ /* 0x000fc800078f28ff */
[----:B------:R-:W-:-:S05]  /*116a0*/  LOP3.LUT R14, R14, 0xffffffe0, RZ, 0xc0, !PT ;  /* 0xffffffe00e0e7812 */ /* 0x000fca00078ec0ff */
[----:B------:R-:W-:Y:S01]  /*116b0*/  IMAD.IADD R14, R23, 0x1, -R14 ;  /* 0x00000001170e7824 */ /* 0x000fe200078e0a0e */
[----:B--2---:R-:W-:Y:S01]  /*116c0*/  SEL R8, R11, RZ, P3 ;  /* 0x000000ff0b087207 */ /* 0x004fe20001800000 */
[----:B------:R-:W-:Y:S02]  /*116d0*/  IMAD.IADD R11, R3, 0x1, R10 ;  /* 0x00000001030b7824 */ /* 0x000fe400078e020a */
[----:B------:R-:W-:Y:S02]  /*116e0*/  IMAD.MOV R3, RZ, RZ, -R0 ;  /* 0x000000ffff037224 */ /* 0x000fe400078e0a00 */
[-C--:B----4-:R-:W-:Y:S02]  /*116f0*/  IMAD R10, R19, R8.reuse, RZ ;  /* 0x00000008130a7224 */ /* 0x090fe400078e02ff */
        /* <DEDUP_REMOVED lines=13> */
[----:B------:R-:W-:Y:S02]  /*117d0*/  IMAD.MOV.U32 R5, RZ, RZ, c[0x0][0x4ac] ;  /* 0x00012b00ff057624 */ /* 0x000fe400078e00ff */
[----:B------:R-:W-:Y:S01]  /*117e0*/  IMAD.IADD R3, R3, 0x1, R0 ;  /* 0x0000000103037824 */ /* 0x000fe200078e0200 */
[----:B------:R-:W-:Y:S02]  /*117f0*/  LEA R0, P0, R2, R4, 0x2 ;  /* 0x0000000402007211 */ /* 0x000fe400078010ff */
[----:B------:R-:W-:-:S04]  /*11800*/  SEL R5, R5, c[0x0][0x454], P3 ;  /* 0x0001150005057a07 */ /* 0x000fc80001800000 */
[----:B------:R-:W-:Y:S01]  /*11810*/  LEA.HI.X R3, R2, R5, R3, 0x2, P0 ;  /* 0x0000000502037211 */ /* 0x000fe200000f1403 */
[----:B------:R-:W-:Y:S04]  /*11820*/  SHFL.IDX PT, R4, R0, RZ, 0x1c1f ;  /* 0x001c1fff00047589 */ /* 0x000fe800000e0000 */
[----:B------:R-:W1:Y:S04]  /*11830*/  SHFL.IDX PT, R5, R3, RZ, 0x1c1f ;  /* 0x001c1fff03057589 */ /* 0x000e6800000e0000 */
[----:B------:R2:W-:Y:S04]  /*11840*/  SHFL.IDX PT, R2, R0, 0x1, 0x1c1f ;  /* 0x003c1f0000027f89 */ /* 0x0005e800000e0000 */
[----:B------:R-:W3:Y:S01]  /*11850*/  SHFL.IDX PT, R3, R3, 0x1, 0x1c1f ;  /* 0x003c1f0003037f89 */ /* 0x000ee200000e0000 */
[----:B------:R-:W-:Y:S01]  /*11860*/  IMAD R11, R16, c[0x0][0x4e8], RZ ;  /* 0x00013a00100b7a24 */ /* 0x000fe200078e02ff */
[----:B------:R-:W-:Y:S01]  /*11870*/  LOP3.LUT P0, RZ, R14, 0x3, RZ, 0xc0, !PT ;  /* 0x000000030eff7812 */ /* 0x000fe2000780c0ff */
[----:B--2---:R-:W-:-:S05]  /*11880*/  IMAD.IADD R0, R15, 0x1, R226 ;  /* 0x000000010f007824 */ /* 0x004fca00078e02e2 */
[C---:B------:R-:W-:Y:S02]  /*11890*/  IADD3 R8, R0.reuse, 0x8, RZ ;  /* 0x0000000800087810 */ /* 0x040fe40007ffe0ff */
[-C--:B------:R-:W-:Y:S02]  /*118a0*/  ISETP.GE.OR P1, PT, R0, R11.reuse, P0 ;  /* 0x0000000b0000720c */ /* 0x080fe40000726670 */
[----:B------:R-:W-:-:S11]  /*118b0*/  ISETP.GE.OR P0, PT, R8, R11, P0 ;  /* 0x0000000b0800720c */ /* 0x000fd60000706670 */
[----:B-1----:R1:W-:Y:S01]  /*118c0*/  @!P1 ST.E [R4.64], R22 ;  /* 0x0000001604009985 */ /* 0x0023e2000c101908 */
[----:B------:R-:W-:-:S03]  /*118d0*/  ISETP.GE.AND P1, PT, R0, R11, PT ;  /* 0x0000000b0000720c */ /* 0x000fc60003f26270 */
[----:B---3--:R1:W-:Y:S01]  /*118e0*/  @!P0 ST.E [R2.64], R17 ;  /* 0x0000001102008985 */ /* 0x0083e2000c101908 */
[----:B------:R-:W-:Y:S01]  /*118f0*/  ISETP.GE.AND P0, PT, R8, R11, PT ;  /* 0x0000000b0800720c */ /* 0x000fe20003f06270 */
[----:B------:R-:W-:Y:S05]  /*11900*/  @P3 BRA `(.L_x_1706) ;  /* 0x0000081000003947 */ /* 0x000fea0003800000 */
[----:B------:R-:W2:Y:S01]  /*11910*/  S2R R15, SR_TID.X ;  /* 0x00000000000f7919 */ /* 0x000ea20000002100 */
[----:B------:R-:W-:Y:S01]  /*11920*/  IMAD R0, R9, c[0x0][0x3a0], RZ ;  /* 0x0000e80009007a24 */ /* 0x000fe200078e02ff */
[----:B-1----:R-:W-:Y:S01]  /*11930*/  SHF.R.S32.HI R5, RZ, 0x1f, R7 ;  /* 0x0000001fff057819 */ /* 0x002fe20000011407 */
[C---:B------:R-:W-:Y:S01]  /*11940*/  IMAD.WIDE.U32 R2, R6.reuse, c[0x0][0x3a0], RZ ;  /* 0x0000e80006027a25 */ /* 0x040fe200078e00ff */
[----:B------:R1:W3:Y:S01]  /*11950*/  LDS.128 R24, [R227+0x80] ;  /* 0x00008000e3187984 */ /* 0x0002e20000000c00 */
[----:B------:R-:W-:Y:S02]  /*11960*/  IADD3 R10, R251, R226, RZ ;  /* 0x000000e2fb0a7210 */ /* 0x000fe40007ffe0ff */
[----:B------:R-:W-:Y:S01]  /*11970*/  IMAD R6, R6, c[0x0][0x3a4], R0 ;  /* 0x0000e90006067a24 */ /* 0x000fe200078e0200 */
[----:B------:R1:W4:Y:S01]  /*11980*/  LDS.128 R36, [R227+0x1080] ;  /* 0x00108000e3247984 */ /* 0x0003220000000c00 */
[----:B------:R-:W-:-:S03]  /*11990*/  IMAD R5, R5, c[0x0][0x3f0], RZ ;  /* 0x0000fc0005057a24 */ /* 0x000fc600078e02ff */
[----:B------:R-:W-:Y:S01]  /*119a0*/  IADD3 R3, R3, R6, RZ ;  /* 0x0000000603037210 */ /* 0x000fe20007ffe0ff */
[----:B------:R1:W1:Y:S01]  /*119b0*/  LDS.128 R48, [R227+0x2080] ;  /* 0x00208000e3307984 */ /* 0x0002620000000c00 */
[----:B------:R-:W-:-:S03]  /*119c0*/  IMAD R8, R7, c[0x0][0x3f4], R5 ;  /* 0x0000fd0007087a24 */ /* 0x000fc600078e0205 */
[C---:B------:R-:W-:Y:S01]  /*119d0*/  IMAD.WIDE.U32 R2, R235.reuse, c[0x0][0x3e8], R2 ;  /* 0x0000fa00eb027a25 */ /* 0x040fe200078e0002 */
[----:B------:R1:W1:Y:S03]  /*119e0*/  LDS.128 R56, [R227+0x3080] ;  /* 0x00308000e3387984 */ /* 0x0002660000000c00 */
[----:B------:R-:W-:Y:S01]  /*119f0*/  IMAD R3, R235, c[0x0][0x3ec], R3 ;  /* 0x0000fb00eb037a24 */ /* 0x000fe200078e0203 */
[----:B------:R1:W1:Y:S01]  /*11a00*/  LDS.128 R20, [R227+0x4080] ;  /* 0x00408000e3147984 */ /* 0x0002620000000c00 */
[----:B--2---:R-:W-:Y:S02]  /*11a10*/  SHF.R.S32.HI R14, RZ, 0x1f, R15 ;  /* 0x0000001fff0e7819 */ /* 0x004fe4000001140f */
[----:B------:R-:W-:Y:S01]  /*11a20*/  IMAD.WIDE.U32 R2, R7, c[0x0][0x3f0], R2 ;  /* 0x0000fc0007027a25 */ /* 0x000fe200078e0002 */
[----:B------:R2:W1:Y:S01]  /*11a30*/  LDS.128 R32, [R227+0x5080] ;  /* 0x00508000e3207984 */ /* 0x0004620000000c00 */
[----:B------:R-:W-:-:S03]  /*11a40*/  LEA.HI R14, R14, R15, RZ, 0x3 ;  /* 0x0000000f0e0e7211 */ /* 0x000fc600078f18ff */
[----:B------:R2:W1:Y:S01]  /*11a50*/  LDS.128 R44, [R227+0x6080] ;  /* 0x00608000e32c7984 */ /* 0x0004620000000c00 */
[----:B------:R-:W-:Y:S02]  /*11a60*/  IADD3 R3, R3, R8, RZ ;  /* 0x0000000803037210 */ /* 0x000fe40007ffe0ff */
[----:B------:R-:W-:Y:S01]  /*11a70*/  LOP3.LUT R14, R14, 0xfffffff8, RZ, 0xc0, !PT ;  /* 0xfffffff80e0e7812 */ /* 0x000fe200078ec0ff */
[----:B------:R2:W1:Y:S03]  /*11a80*/  LDS.128 R52, [R227+0x7080] ;  /* 0x00708000e3347984 */ /* 0x0004660000000c00 */
[----:B------:R-:W-:Y:S01]  /*11a90*/  IADD3 R14, -R14, R15, RZ ;  /* 0x0000000f0e0e7210 */ /* 0x000fe20007ffe1ff */
[----:B------:R2:W1:Y:S03]  /*11aa0*/  LDS.128 R16, [R227+0x8080] ;  /* 0x00808000e3107984 */ /* 0x0004660000000c00 */
[----:B------:R-:W-:Y:S01]  /*11ab0*/  LEA R4, R14, R251, 0x5 ;  /* 0x000000fb0e047211 */ /* 0x000fe200078e28ff */
[----:B------:R2:W1:Y:S03]  /*11ac0*/  LDS.128 R28, [R227+0x9080] ;  /* 0x00908000e31c7984 */ /* 0x0004660000000c00 */
[----:B------:R-:W-:Y:S01]  /*11ad0*/  IADD3 R4, R226, R4, RZ ;  /* 0x00000004e2047210 */ /* 0x000fe20007ffe0ff */
[----:B------:R2:W1:Y:S03]  /*11ae0*/  LDS.128 R40, [R227+0xa080] ;  /* 0x00a08000e3287984 */ /* 0x0004660000000c00 */
[----:B------:R-:W-:Y:S01]  /*11af0*/  MOV R0, R4 ;  /* 0x0000000400007202 */ /* 0x000fe20000000f00 */
[----:B------:R-:W-:Y:S01]  /*11b00*/  @P2 IMAD.HI.U32 R6, R4, c[0x0][0x4ec], RZ ;  /* 0x00013b0004062a27 */ /* 0x000fe200078e00ff */
[----:B------:R2:W1:Y:S04]  /*11b10*/  LDS.128 R60, [R227+0xb080] ;  /* 0x00b08000e33c7984 */ /* 0x0004680000000c00 */
[----:B------:R-:W-:-:S04]  /*11b20*/  @P2 SHF.R.U32.HI R0, RZ, c[0x0][0x4f0], R6 ;  /* 0x00013c00ff002a19 */ /* 0x000fc80000011606 */
[----:B------:R-:W-:Y:S01]  /*11b30*/  SHF.R.S32.HI R6, RZ, 0x1f, R0 ;  /* 0x0000001fff067819 */ /* 0x000fe20000011400 */
[C---:B------:R-:W-:Y:S01]  /*11b40*/  IMAD.WIDE.U32 R2, R0.reuse, c[0x0][0x3e0], R2 ;  /* 0x0000f80000027a25 */ /* 0x040fe200078e0002 */
[----:B------:R-:W-:-:S03]  /*11b50*/  IADD3 R5, -R0, RZ, RZ ;  /* 0x000000ff00057210 */ /* 0x000fc60007ffe1ff */
[----:B------:R-:W-:Y:S02]  /*11b60*/  IMAD R6, R6, c[0x0][0x3e0], RZ ;  /* 0x0000f80006067a24 */ /* 0x000fe400078e02ff */
[----:B------:R-:W-:Y:S02]  /*11b70*/  IMAD R4, R5, c[0x0][0x4e8], R4 ;  /* 0x00013a0005047a24 */ /* 0x000fe400078e0204 */
[----:B------:R-:W-:-:S03]  /*11b80*/  IMAD R5, R0, c[0x0][0x3e4], R6 ;  /* 0x0000f90000057a24 */ /* 0x000fc600078e0206 */
        /* <DEDUP_REMOVED lines=9> */
[----:B-1234-:R1:W2:Y:S02]  /*11c20*/  SHFL.IDX PT, R8, R9, RZ, 0x181f ;  /* 0x00181fff09087589 */ /* 0x01e2a400000e0000 */
.L_x_1774:
[----:B------:R-:W-:Y:S05]  /*11c30*/  BRA.DIV ~URZ, `(.L_x_1708) ;  /* 0x00003b727f007947 */ /* 0x000fea000b800000 */
[----:B------:R3:W4:Y:S02]  /*11c40*/  SHFL.IDX PT, R0, R12, RZ, 0x181f ;  /* 0x00181fff0c007589 */ /* 0x00072400000e0000 */
.L_x_1775:
[----:B------:R-:W-:Y:S01]  /*11c50*/  ISETP.GE.AND P0, PT, R10, R11, PT ;  /* 0x0000000b0a00720c */ /* 0x000fe20003f06270 */
[----:B------:R-:W-:-:S12]  /*11c60*/  BSSY B0, `(.L_x_1709) ;  /* 0x000000e000007945 */ /* 0x000fd80003800000 */
        /* <DEDUP_REMOVED lines=13> */
.L_x_1710:
[----:B------:R-:W-:Y:S05]  /*11d40*/  BSYNC B0 ;  /* 0x0000000000007941 */ /* 0x000fea0003800000 */
.L_x_1709:
[----:B------:R-:W-:Y:S05]  /*11d50*/  BRA.DIV ~URZ, `(.L_x_1711) ;  /* 0x00003ab27f007947 */ /* 0x000fea000b800000 */
[----:B--2---:R2:W1:Y:S04]  /*11d60*/  SHFL.IDX PT, R8, R9, 0x1, 0x181f ;  /* 0x00381f0009087f89 */ /* 0x00446800000e0000 */
[----:B----4-:R2:W4:Y:S02]  /*11d70*/  SHFL.IDX PT, R0, R12, 0x1, 0x181f ;  /* 0x00381f000c007f89 */ /* 0x01052400000e0000 */
.L_x_1776:
        /* <DEDUP_REMOVED lines=16> */
.L_x_1713:
[----:B------:R-:W-:Y:S05]  /*11e80*/  BSYNC B0 ;  /* 0x0000000000007941 */ /* 0x000fea0003800000 */
.L_x_1712:
[----:B------:R-:W-:Y:S05]  /*11e90*/  BRA.DIV ~URZ, `(.L_x_1714) ;  /* 0x00003a327f007947 */ /* 0x000fea000b800000 */
[----:B-1----:R1:W2:Y:S02]  /*11ea0*/  SHFL.IDX PT, R8, R9, 0x2, 0x181f ;  /* 0x00581f0009087f89 */ /* 0x0022a400000e0000 */
.L_x_1777:
[----:B------:R-:W-:Y:S05]  /*11eb0*/  BRA.DIV ~URZ, `(.L_x_1715) ;  /* 0x00003a827f007947 */ /* 0x000fea000b800000 */
[----:B----4-:R4:W1:Y:S02]  /*11ec0*/  SHFL.IDX PT, R0, R12, 0x2, 0x181f ;  /* 0x00581f000c007f89 */ /* 0x01086400000e0000 */
.L_x_1778:
        /* <DEDUP_REMOVED lines=16> */
.L_x_1717:
[----:B------:R-:W-:Y:S05]  /*11fd0*/  BSYNC B0 ;  /* 0x0000000000007941 */ /* 0x000fea0003800000 */
.L_x_1716:
[----:B------:R-:W-:Y:S05]  /*11fe0*/  BRA.DIV ~URZ, `(.L_x_1718) ;  /* 0x000039b27f007947 */ /* 0x000fea000b800000 */
[----:B-1----:R1:W3:Y:S04]  /*11ff0*/  SHFL.IDX PT, R6, R9, 0x3, 0x181f ;  /* 0x00781f0009067f89 */ /* 0x0022e800000e0000 */
[----:B------:R1:W4:Y:S02]  /*12000*/  SHFL.IDX PT, R0, R12, 0x3, 0x181f ;  /* 0x00781f000c007f89 */ /* 0x00032400000e0000 */
.L_x_1779:
[----:B------:R-:W-:-:S04]  /*12010*/  IADD3 R2, R10, 0x60, RZ ;  /* 0x000000600a027810 */ /* 0x000fc80007ffe0ff */
[----:B------:R-:W-:-:S13]  /*12020*/  ISETP.GE.AND P0, PT, R2, R11, PT ;  /* 0x0000000b0200720c */ /* 0x000fda0003f06270 */
[----:B------:R-:W-:Y:S05]  /*12030*/  @P0 BRA `(.L_x_1719) ;  /* 0x00001eb000000947 */ /* 0x000fea0003800000 */
[----:B------:R-:W-:Y:S02]  /*12040*/  ISETP.GE.AND P1, PT, R210, c[0x0][0x3c8], PT ;  /* 0x0000f200d2007a0c */ /* 0x000fe40003f26270 */
[----:B------:R-:W-:-:S11]  /*12050*/  ISETP.GE.AND P0, PT, R209, c[0x0][0x3c8], PT ;  /* 0x0000f200d1007a0c */ /* 0x000fd60003f06270 */
[CC--:B----4-:R-:W-:Y:S02]  /*12060*/  @!P1 LEA R4, P3, R210.reuse, R0.reuse, 0x1 ;  /* 0x00000000d2049211 */ /* 0x0d0fe400078608ff */
[C---:B------:R-:W-:Y:S02]  /*12070*/  @!P0 LEA R2, P2, R209.reuse, R0, 0x1 ;  /* 0x00000000d1028211 */ /* 0x040fe400078408ff */
[-C--:B---3--:R-:W-:Y:S02]  /*12080*/  @!P1 LEA.HI.X R5, R210, R6.reuse, R211, 0x1, P3 ;  /* 0x00000006d2059211 */ /* 0x088fe400018f0cd3 */
[----:B------:R-:W-:-:S03]  /*12090*/  @!P0 LEA.HI.X R3, R209, R6, R249, 0x1, P2 ;  /* 0x00000006d1038211 */ /* 0x000fc600010f0cf9 */
[----:B------:R3:W-:Y:S04]  /*120a0*/  @!P1 ST.E.128 [R4.64], R56 ;  /* 0x0000003804009985 */ /* 0x0007e8000c101d08 */
[----:B------:R3:W-:Y:S01]  /*120b0*/  @!P0 ST.E.128 [R2.64], R52 ;  /* 0x0000003402008985 */ /* 0x0007e2000c101d08 */
[----:B------:R-:W-:-:S13]  /*120c0*/  ISETP.GE.AND P0, PT, R232, c[0x0][0x3c8], PT ;  /* 0x0000f200e8007a0c */ /* 0x000fda0003f06270 */
[----:B------:R-:W-:Y:S05]  /*120d0*/  @P0 BRA `(.L_x_1719) ;  /* 0x00001e1000000947 */ /* 0x000fea0003800000 */
[----:B---3--:R-:W-:-:S04]  /*120e0*/  LEA R2, P0, R232, R0, 0x1 ;  /* 0x00000000e8027211 */ /* 0x008fc800078008ff */
[----:B------:R-:W-:-:S05]  /*120f0*/  LEA.HI.X R3, R232, R6, R248, 0x1, P0 ;  /* 0x00000006e8037211 */ /* 0x000fca00000f0cf8 */
[----:B------:R3:W-:Y:S01]  /*12100*/  ST.E.128 [R2.64], R60 ;  /* 0x0000003c02007985 */ /* 0x0007e2000c101d08 */
[----:B------:R-:W-:Y:S05]  /*12110*/  BRA `(.L_x_1719) ;  /* 0x00001dd000007947 */ /* 0x000fea0003800000 */
.L_x_1706:
[----:B------:R-:W2:Y:S01]  /*12120*/  LDL.LU R8, [R1] ;  /* 0x0000000001087983 */ /* 0x000ea20000300800 */
[----:B------:R-:W-:Y:S02]  /*12130*/  IMAD R0, R9, c[0x0][0x408], RZ ;  /* 0x0001020009007a24 */ /* 0x000fe400078e02ff */
[----:B-1----:R-:W-:-:S04]  /*12140*/  IMAD.WIDE.U32 R2, R6, c[0x0][0x408], RZ ;  /* 0x0001020006027a25 */ /* 0x002fc800078e00ff */
[----:B------:R-:W-:Y:S01]  /*12150*/  IMAD R6, R6, c[0x0][0x40c], R0 ;  /* 0x0001030006067a24 */ /* 0x000fe200078e0200 */
[----:B------:R-:W-:Y:S01]  /*12160*/  SHF.R.S32.HI R0, RZ, 0x1f, R7 ;  /* 0x0000001fff007819 */ /* 0x000fe20000011407 */
[----:B------:R-:W-:-:S03]  /*12170*/  @P2 IMAD.HI.U32 R5, R12, c[0x0][0x4ec], RZ ;  /* 0x00013b000c052a27 */ /* 0x000fc600078e00ff */
[----:B------:R-:W-:Y:S01]  /*12180*/  IADD3 R3, R3, R6, RZ ;  /* 0x0000000603037210 */ /* 0x000fe20007ffe0ff */
[----:B------:R-:W-:-:S04]  /*12190*/  IMAD R0, R0, c[0x0][0x440], RZ ;  /* 0x0001100000007a24 */ /* 0x000fc800078e02ff */
[----:B------:R-:W-:-:S04]  /*121a0*/  IMAD.WIDE.U32 R2, R235, c[0x0][0x438], R2 ;  /* 0x00010e00eb027a25 */ /* 0x000fc800078e0002 */
        /* <DEDUP_REMOVED lines=24> */
.L_x_1780:
[----:B------:R-:W-:Y:S05]  /*12330*/  BRA.DIV ~URZ, `(.L_x_1721) ;  /* 0x000037927f007947 */ /* 0x000fea000b800000 */
[----:B------:R3:W4:Y:S02]  /*12340*/  SHFL.IDX PT, R0, R37, RZ, 0x1c1f ;  /* 0x001c1fff25007589 */ /* 0x00072400000e0000 */
.L_x_1781:
        /* <DEDUP_REMOVED lines=52> */
[----:B------:R-:W-:-:S07]  /*12690*/  ISETP.GE.AND P1, PT, R15, c[0x0][0x3c8], PT ;  /* 0x0000f2000f007a0c */ /* 0x000fce0003f26270 */
[-C--:B----4-:R-:W-:Y:S02]  /*126a0*/  @!P6 LEA R2, P4, R214, R0.reuse, 0x2 ;  /* 0x00000000d602e211 */ /* 0x090fe400078810ff */
[----:B------:R-:W-:Y:S02]  /*126b0*/  @!P2 LEA R6, P3, R12, R0, 0x2 ;  /* 0x000000000c06a211 */ /* 0x000fe400078610ff */
[-C--:B--2---:R-:W-:Y:S02]  /*126c0*/  @!P6 LEA.HI.X R3, R214, R4.reuse, R39, 0x2, P4 ;  /* 0x00000004d603e211 */ /* 0x084fe400020f1427 */
        /* <DEDUP_REMOVED lines=40> */
[----:B------:R-:W-:-:S05]  /*12950*/  @!P1 LEA.HI.X R7, R22, R4, R48, 0x2, P3 ;  /* 0x0000000416079211 */ /* 0x000fca00018f1430 */
[----:B------:R-:W-:Y:S01]  /*12960*/  @!P2 LEA R8, P3, R23, R0, 0x2 ;  /* 0x000000001708a211 */ /* 0x000fe200078610ff */
[----:B------:R2:W-:Y:S01]  /*12970*/  @!P5 ST.E.64 [R2.64], R136 ;  /* 0x000000880200d985 */ /* 0x0005e2000c101b08 */
[----:B------:R-:W-:Y:S02]  /*12980*/  ISETP.GE.AND P5, PT, R25, c[0x0][0x3c8], PT ;  /* 0x0000f20019007a0c */ /* 0x000fe40003fa6270 */
[----:B------:R-:W-:Y:S01]  /*12990*/  @!P2 LEA.HI.X R9, R23, R4, R49, 0x2, P3 ;  /* 0x000000041709a211 */ /* 0x000fe200018f1431 */
[----:B------:R4:W-:Y:S01]  /*129a0*/  @!P1 ST.E.64 [R6.64], R138 ;  /* 0x0000008a06009985 */ /* 0x0009e2000c101b08 */
[----:B------:R-:W-:Y:S02]  /*129b0*/  ISETP.GE.AND P1, PT, R26, c[0x0][0x3c8], PT ;  /* 0x0000f2001a007a0c */ /* 0x000fe40003f26270 */
[----:B--2---:R-:W-:-:S04]  /*129c0*/  @!P6 LEA R2, P4, R24, R0, 0x2 ;  /* 0x000000001802e211 */ /* 0x004fc800078810ff */
[----:B------:R-:W-:-:S03]  /*129d0*/  @!P6 LEA.HI.X R3, R24, R4, R50, 0x2, P4 ;  /* 0x000000041803e211 */ /* 0x000fc600020f1432 */
[----:B----4-:R-:W-:Y:S02]  /*129e0*/  @!P5 LEA R6, P3, R25, R0, 0x2 ;  /* 0x000000001906d211 */ /* 0x010fe400078610ff */
[----:B------:R-:W-:Y:S01]  /*129f0*/  ISETP.GE.AND P4, PT, R28, c[0x0][0x3c8], PT ;  /* 0x0000f2001c007a0c */ /* 0x000fe20003f86270 */
[----:B------:R2:W-:Y:S01]  /*12a00*/  @!P6 ST.E.64 [R2.64], R140 ;  /* 0x0000008c0200e985 */ /* 0x0005e2000c101b08 */
[----:B------:R-:W-:Y:S02]  /*12a10*/  ISETP.GE.AND P6, PT, R27, c[0x0][0x3c8], PT ;  /* 0x0000f2001b007a0c */ /* 0x000fe40003fc6270 */
[----:B------:R-:W-:Y:S01]  /*12a20*/  @!P5 LEA.HI.X R7, R25, R4, R51, 0x2, P3 ;  /* 0x000000041907d211 */ /* 0x000fe200018f1433 */
[----:B------:R4:W-:Y:S01]  /*12a30*/  @!P2 ST.E.64 [R8.64], R142 ;  /* 0x0000008e0800a985 */ /* 0x0009e2000c101b08 */
[----:B------:R-:W-:-:S03]  /*12a40*/  ISETP.GE.AND P3, PT, R30, c[0x0][0x3c8], PT ;  /* 0x0000f2001e007a0c */ /* 0x000fc60003f66270 */
[----:B------:R5:W-:Y:S01]  /*12a50*/  @!P5 ST.E.64 [R6.64], R144 ;  /* 0x000000900600d985 */ /* 0x000be2000c101b08 */
[----:B--2---:R-:W-:-:S04]  /*12a60*/  @!P1 LEA R2, P2, R26, R0, 0x2 ;  /* 0x000000001a029211 */ /* 0x004fc800078410ff */
[----:B------:R-:W-:Y:S02]  /*12a70*/  @!P1 LEA.HI.X R3, R26, R4, R52, 0x2, P2 ;  /* 0x000000041a039211 */ /* 0x000fe400010f1434 */
[----:B----4-:R-:W-:-:S03]  /*12a80*/  @!P6 LEA R8, P2, R27, R0, 0x2 ;  /* 0x000000001b08e211 */ /* 0x010fc600078410ff */
[----:B------:R2:W-:Y:S01]  /*12a90*/  @!P1 ST.E.64 [R2.64], R146 ;  /* 0x0000009202009985 */ /* 0x0005e2000c101b08 */
[----:B------:R-:W-:Y:S02]  /*12aa0*/  ISETP.GE.AND P1, PT, R29, c[0x0][0x3c8], PT ;  /* 0x0000f2001d007a0c */ /* 0x000fe40003f26270 */
[----:B------:R-:W-:Y:S02]  /*12ab0*/  @!P6 LEA.HI.X R9, R27, R4, R53, 0x2, P2 ;  /* 0x000000041b09e211 */ /* 0x000fe400010f1435 */
[----:B-----5:R-:W-:-:S03]  /*12ac0*/  @!P3 LEA R6, P2, R30, R0, 0x2 ;  /* 0x000000001e06b211 */ /* 0x020fc600078410ff */
[----:B------:R-:W-:Y:S01]  /*12ad0*/  @!P6 ST.E.64 [R8.64], R154 ;  /* 0x0000009a0800e985 */ /* 0x000fe2000c101b08 */
[----:B------:R-:W-:Y:S02]  /*12ae0*/  ISETP.GE.AND P6, PT, R31, c[0x0][0x3c8], PT ;  /* 0x0000f2001f007a0c */ /* 0x000fe40003fc6270 */
[----:B------:R-:W-:Y:S02]  /*12af0*/  @!P3 LEA.HI.X R7, R30, R4, R56, 0x2, P2 ;  /* 0x000000041e07b211 */ /* 0x000fe400010f1438 */
[----:B--2---:R-:W-:-:S04]  /*12b00*/  @!P4 LEA R2, P5, R28, R0, 0x2 ;  /* 0x000000001c02c211 */ /* 0x004fc800078a10ff */
        /* <DEDUP_REMOVED lines=10> */
[C---:B------:R-:W-:Y:S02]  /*12bb0*/  @!P5 LEA R8, P1, R32.reuse, R0, 0x2 ;  /* 0x000000002008d211 */ /* 0x040fe400078210ff */
[----:B------:R-:W-:Y:S02]  /*12bc0*/  @!P6 LEA.HI.X R11, R31, R4, R57, 0x2, P2 ;  /* 0x000000041f0be211 */ /* 0x000fe400010f1439 */
        /* <DEDUP_REMOVED lines=9> */
.L_x_1723:
[----:B------:R-:W-:Y:S05]  /*12c60*/  BSYNC B0 ;  /* 0x0000000000007941 */ /* 0x000fea0003800000 */
.L_x_1722:
[----:B------:R-:W-:Y:S05]  /*12c70*/  BRA.DIV ~URZ, `(.L_x_1724) ;  /* 0x00002eb27f007947 */ /* 0x000fea000b800000 */
[----:B--2---:R2:W1:Y:S04]  /*12c80*/  SHFL.IDX PT, R4, R35, 0x1, 0x1c1f ;  /* 0x003c1f0023047f89 */ /* 0x00446800000e0000 */
[----:B----4-:R2:W4:Y:S02]  /*12c90*/  SHFL.IDX PT, R0, R37, 0x1, 0x1c1f ;  /* 0x003c1f0025007f89 */ /* 0x01052400000e0000 */
.L_x_1782:
[----:B------:R-:W-:Y:S05]  /*12ca0*/  @P0 BRA `(.L_x_1719) ;  /* 0x0000124000000947 */ /* 0x000fea0003800000 */
[----:B------:R-:W-:Y:S02]  /*12cb0*/  ISETP.GE.AND P3, PT, R12, c[0x0][0x3c8], PT ;  /* 0x0000f2000c007a0c */ /* 0x000fe40003f66270 */
[----:B------:R-:W-:Y:S02]  /*12cc0*/  ISETP.GE.AND P2, PT, R13, c[0x0][0x3c8], PT ;  /* 0x0000f2000d007a0c */ /* 0x000fe40003f46270 */
[----:B------:R-:W-:Y:S02]  /*12cd0*/  ISETP.GE.AND P4, PT, R214, c[0x0][0x3c8], PT ;  /* 0x0000f200d6007a0c */ /* 0x000fe40003f86270 */
[----:B------:R-:W-:-:S02]  /*12ce0*/  ISETP.GE.AND P0, PT, R14, c[0x0][0x3c8], PT ;  /* 0x0000f2000e007a0c */ /* 0x000fc40003f06270 */
[----:B------:R-:W-:-:S05]  /*12cf0*/  ISETP.GE.AND P1, PT, R15, c[0x0][0x3c8], PT ;  /* 0x0000f2000f007a0c */ /* 0x000fca0003f26270 */
[----:B----4-:R-:W-:-:S04]  /*12d00*/  @!P3 LEA R10, P5, R12, R0, 0x2 ;  /* 0x000000000c0ab211 */ /* 0x010fc800078a10ff */
[----:B-1----:R-:W-:Y:S02]  /*12d10*/  @!P3 LEA.HI.X R11, R12, R4, R36, 0x2, P5 ;  /* 0x000000040c0bb211 */ /* 0x002fe400028f1424 */
[CC--:B------:R-:W-:Y:S02]  /*12d20*/  @!P2 LEA R8, P5, R13.reuse, R0.reuse, 0x2 ;  /* 0x000000000d08a211 */ /* 0x0c0fe400078a10ff */
[----:B------:R-:W-:Y:S02]  /*12d30*/  @!P4 LEA R12, P6, R214, R0, 0x2 ;  /* 0x00000000d60cc211 */ /* 0x000fe400078c10ff */
[----:B------:R-:W-:Y:S02]  /*12d40*/  @!P2 LEA.HI.X R9, R13, R4, R38, 0x2, P5 ;  /* 0x000000040d09a211 */ /* 0x000fe400028f1426 */
[----:B------:R-:W-:Y:S02]  /*12d50*/  @!P0 LEA R2, P5, R14, R0, 0x2 ;  /* 0x000000000e028211 */ /* 0x000fe400078a10ff */
[----:B------:R-:W-:-:S02]  /*12d60*/  @!P4 LEA.HI.X R13, R214, R4, R39, 0x2, P6 ;  /* 0x00000004d60dc211 */ /* 0x000fc400030f1427 */
[----:B------:R-:W-:Y:S02]  /*12d70*/  @!P0 LEA.HI.X R3, R14, R4, R40, 0x2, P5 ;  /* 0x000000040e038211 */ /* 0x000fe400028f1428 */
[----:B------:R-:W-:Y:S01]  /*12d80*/  ISETP.GE.AND P5, PT, R16, c[0x0][0x3c8], PT ;  /* 0x0000f20010007a0c */ /* 0x000fe20003fa6270 */
[----:B------:R1:W-:Y:S01]  /*12d90*/  @!P4 ST.E.64 [R12.64], R162 ;  /* 0x000000a20c00c985 */ /* 0x0003e2000c101b08 */
[----:B------:R-:W-:Y:S02]  /*12da0*/  ISETP.GE.AND P4, PT, R18, c[0x0][0x3c8], PT ;  /* 0x0000f20012007a0c */ /* 0x000fe40003f86270 */
[----:B------:R-:W-:Y:S01]  /*12db0*/  @!P1 LEA R6, P6, R15, R0, 0x2 ;  /* 0x000000000f069211 */ /* 0x000fe200078c10ff */
[----:B------:R4:W-:Y:S01]  /*12dc0*/  @!P3 ST.E.64 [R10.64], R160 ;  /* 0x000000a00a00b985 */ /* 0x0009e2000c101b08 */
[----:B------:R-:W-:Y:S02]  /*12dd0*/  ISETP.GE.AND P3, PT, R17, c[0x0][0x3c8], PT ;  /* 0x0000f20011007a0c */ /* 0x000fe40003f66270 */
[----:B------:R-:W-:Y:S01]  /*12de0*/  @!P1 LEA.HI.X R7, R15, R4, R41, 0x2, P6 ;  /* 0x000000040f079211 */ /* 0x000fe200030f1429 */
[----:B------:R5:W-:Y:S01]  /*12df0*/  @!P2 ST.E.64 [R8.64], R106 ;  /* 0x0000006a0800a985 */ /* 0x000be2000c101b08 */
[----:B------:R-:W-:-:S03]  /*12e00*/  ISETP.GE.AND P2, PT, R19, c[0x0][0x3c8], PT ;  /* 0x0000f20013007a0c */ /* 0x000fc60003f46270 */
[----:B------:R2:W-:Y:S01]  /*12e10*/  @!P1 ST.E.64 [R6.64], R88 ;  /* 0x0000005806009985 */ /* 0x0005e2000c101b08 */
[----:B------:R-:W-:Y:S02]  /*12e20*/  @!P5 LEA R14, P6, R16, R0, 0x2 ;  /* 0x00000000100ed211 */ /* 0x000fe400078c10ff */
[----:B------:R-:W-:Y:S01]  /*12e30*/  ISETP.GE.AND P1, PT, R20, c[0x0][0x3c8], PT ;  /* 0x0000f20014007a0c */ /* 0x000fe20003f26270 */
[----:B------:R3:W-:Y:S01]  /*12e40*/  @!P0 ST.E.64 [R2.64], R72 ;  /* 0x0000004802008985 */ /* 0x0007e2000c101b08 */
[----:B------:R-:W-:-:S05]  /*12e50*/  @!P5 LEA.HI.X R15, R16, R4, R42, 0x2, P6 ;  /* 0x00000004100fd211 */ /* 0x000fca00030f142a */
[----:B------:R3:W-:Y:S01]  /*12e60*/  @!P5 ST.E.64 [R14.64], R166 ;  /* 0x000000a60e00d985 */ /* 0x0007e2000c101b08 */
[----:B------:R-:W-:Y:S02]  /*12e70*/  ISETP.GE.AND P5, PT, R22, c[0x0][0x3c8], PT ;  /* 0x0000f20016007a0c */ /* 0x000fe40003fa6270 */
[CC--:B-1----:R-:W-:Y:S02]  /*12e80*/  @!P4 LEA R12, P0, R18.reuse, R0.reuse, 0x2 ;  /* 0x00000000120cc211 */ /* 0x0c2fe400078010ff */
[----:B----4-:R-:W-:Y:S02]  /*12e90*/  @!P3 LEA R10, P6, R17, R0, 0x2 ;  /* 0x00000000110ab211 */ /* 0x010fe400078c10ff */
[-C--:B------:R-:W-:Y:S02]  /*12ea0*/  @!P4 LEA.HI.X R13, R18, R4.reuse, R44, 0x2, P0 ;  /* 0x00000004120dc211 */ /* 0x080fe400000f142c */
[----:B------:R-:W-:Y:S02]  /*12eb0*/  ISETP.GE.AND P0, PT, R21, c[0x0][0x3c8], PT ;  /* 0x0000f20015007a0c */ /* 0x000fe40003f06270 */
[----:B------:R-:W-:Y:S01]  /*12ec0*/  @!P3 LEA.HI.X R11, R17, R4, R43, 0x2, P6 ;  /* 0x00000004110bb211 */ /* 0x000fe200030f142b */
[----:B------:R1:W-:Y:S01]  /*12ed0*/  @!P4 ST.E.64 [R12.64], R130 ;  /* 0x000000820c00c985 */ /* 0x0003e2000c101b08 */
[----:B-----5:R-:W-:-:S02]  /*12ee0*/  @!P2 LEA R8, P6, R19, R0, 0x2 ;  /* 0x000000001308a211 */ /* 0x020fc400078c10ff */
[----:B------:R-:W-:Y:S01]  /*12ef0*/  ISETP.GE.AND P4, PT, R24, c[0x0][0x3c8], PT ;  /* 0x0000f20018007a0c */ /* 0x000fe20003f86270 */
[----:B------:R4:W-:Y:S01]  /*12f00*/  @!P3 ST.E.64 [R10.64], R118 ;  /* 0x000000760a00b985 */ /* 0x0009e2000c101b08 */
[----:B------:R-:W-:Y:S02]  /*12f10*/  @!P2 LEA.HI.X R9, R19, R4, R45, 0x2, P6 ;  /* 0x000000041309a211 */ /* 0x000fe400030f142d */
[C---:B--2---:R-:W-:Y:S02]  /*12f20*/  @!P1 LEA R6, P6, R20.reuse, R0, 0x2 ;  /* 0x0000000014069211 */ /* 0x044fe400078c10ff */
[----:B------:R-:W-:Y:S01]  /*12f30*/  ISETP.GE.AND P3, PT, R23, c[0x0][0x3c8], PT ;  /* 0x0000f20017007a0c */ /* 0x000fe20003f66270 */
[----:B------:R2:W-:Y:S01]  /*12f40*/  @!P2 ST.E.64 [R8.64], R110 ;  /* 0x0000006e0800a985 */ /* 0x0005e2000c101b08 */
[----:B------:R-:W-:Y:S02]  /*12f50*/  @!P1 LEA.HI.X R7, R20, R4, R46, 0x2, P6 ;  /* 0x0000000414079211 */ /* 0x000fe400030f142e */
[----:B---3--:R-:W-:-:S02]  /*12f60*/  @!P0 LEA R2, P6, R21, R0, 0x2 ;  /* 0x0000000015028211 */ /* 0x008fc400078c10ff */
[----:B------:R-:W-:Y:S01]  /*12f70*/  ISETP.GE.AND P2, PT, R25, c[0x0][0x3c8], PT ;  /* 0x0000f20019007a0c */ /* 0x000fe20003f46270 */
[----:B------:R3:W-:Y:S01]  /*12f80*/  @!P1 ST.E.64 [R6.64], R92 ;  /* 0x0000005c06009985 */ /* 0x0007e2000c101b08 */
[----:B------:R-:W-:Y:S02]  /*12f90*/  @!P0 LEA.HI.X R3, R21, R4, R47, 0x2, P6 ;  /* 0x0000000415038211 */ /* 0x000fe400030f142f */
[----:B------:R-:W-:Y:S02]  /*12fa0*/  @!P5 LEA R14, P6, R22, R0, 0x2 ;  /* 0x00000000160ed211 */ /* 0x000fe400078c10ff */
[----:B------:R-:W-:Y:S01]  /*12fb0*/  ISETP.GE.AND P1, PT, R26, c[0x0][0x3c8], PT ;  /* 0x0000f2001a007a0c */ /* 0x000fe20003f26270 */
[----:B------:R5:W-:Y:S01]  /*12fc0*/  @!P0 ST.E.64 [R2.64], R76 ;  /* 0x0000004c02008985 */ /* 0x000be2000c101b08 */
[----:B------:R-:W-:-:S05]  /*12fd0*/  @!P5 LEA.HI.X R15, R22, R4, R48, 0x2, P6 ;  /* 0x00000004160fd211 */ /* 0x000fca00030f1430 */
[----:B------:R5:W-:Y:S01]  /*12fe0*/  @!P5 ST.E.64 [R14.64], R168 ;  /* 0x000000a80e00d985 */ /* 0x000be2000c101b08 */
[-C--:B-1----:R-:W-:Y:S02]  /*12ff0*/  @!P4 LEA R12, P0, R24, R0.reuse, 0x2 ;  /* 0x00000000180cc211 */ /* 0x082fe400078010ff */
[----:B------:R-:W-:Y:S02]  /*13000*/  ISETP.GE.AND P5, PT, R28, c[0x0][0x3c8], PT ;  /* 0x0000f2001c007a0c */ /* 0x000fe40003fa6270 */
[----:B----4-:R-:W-:Y:S02]  /*13010*/  @!P3 LEA R10, P6, R23, R0, 0x2 ;  /* 0x00000000170ab211 */ /* 0x010fe400078c10ff */
[-C--:B------:R-:W-:Y:S02]  /*13020*/  @!P4 LEA.HI.X R13, R24, R4.reuse, R50, 0x2, P0 ;  /* 0x00000004180dc211 */ /* 0x080fe400000f1432 */
[----:B------:R-:W-:Y:S02]  /*13030*/  ISETP.GE.AND P0, PT, R27, c[0x0][0x3c8], PT ;  /* 0x0000f2001b007a0c */ /* 0x000fe40003f06270 */
[----:B------:R-:W-:Y:S01]  /*13040*/  @!P3 LEA.HI.X R11, R23, R4, R49, 0x2, P6 ;  /* 0x00000004170bb211 */ /* 0x000fe200030f1431 */
[----:B------:R1:W-:Y:S01]  /*13050*/  @!P4 ST.E.64 [R12.64], R134 ;  /* 0x000000860c00c985 */ /* 0x0003e2000c101b08 */
[----:B--2---:R-:W-:-:S02]  /*13060*/  @!P2 LEA R8, P6, R25, R0, 0x2 ;  /* 0x000000001908a211 */ /* 0x004fc400078c10ff */
[----:B------:R-:W-:Y:S01]  /*13070*/  ISETP.GE.AND P4, PT, R30, c[0x0][0x3c8], PT ;  /* 0x0000f2001e007a0c */ /* 0x000fe20003f86270 */
[----:B------:R2:W-:Y:S01]  /*13080*/  @!P3 ST.E.64 [R10.64], R122 ;  /* 0x0000007a0a00b985 */ /* 0x0005e2000c101b08 */
[----:B------:R-:W-:Y:S02]  /*13090*/  @!P2 LEA.HI.X R9, R25, R4, R51, 0x2, P6 ;  /* 0x000000041909a211 */ /* 0x000fe400030f1433 */
[C---:B---3--:R-:W-:Y:S02]  /*130a0*/  @!P1 LEA R6, P6, R26.reuse, R0, 0x2 ;  /* 0x000000001a069211 */ /* 0x048fe400078c10ff */
[----:B------:R-:W-:Y:S01]  /*130b0*/  ISETP.GE.AND P3, PT, R29, c[0x0][0x3c8], PT ;  /* 0x0000f2001d007a0c */ /* 0x000fe20003f66270 */
[----:B------:R3:W-:Y:S01]  /*130c0*/  @!P2 ST.E.64 [R8.64], R114 ;  /* 0x000000720800a985 */ /* 0x0007e2000c101b08 */
[----:B------:R-:W-:Y:S02]  /*130d0*/  @!P1 LEA.HI.X R7, R26, R4, R52, 0x2, P6 ;  /* 0x000000041a079211 */ /* 0x000fe400030f1434 */
[----:B-----5:R-:W-:-:S02]  /*130e0*/  @!P0 LEA R2, P6, R27, R0, 0x2 ;  /* 0x000000001b028211 */ /* 0x020fc400078c10ff */
        /* <DEDUP_REMOVED lines=8> */
[CC--:B-1----:R-:W-:Y:S02]  /*13170*/  @!P4 LEA R12, P0, R30.reuse, R0.reuse, 0x2 ;  /* 0x000000001e0cc211 */ /* 0x0c2fe400078010ff */
[----:B--2---:R-:W-:Y:S02]  /*13180*/  @!P3 LEA R10, P6, R29, R0, 0x2 ;  /* 0x000000001d0ab211 */ /* 0x004fe400078c10ff */
[-C--:B------:R-:W-:Y:S02]  /*13190*/  @!P4 LEA.HI.X R13, R30, R4.reuse, R56, 0x2, P0 ;  /* 0x000000041e0dc211 */ /* 0x080fe400000f1438 */
[----:B------:R-:W-:Y:S02]  /*131a0*/  ISETP.GE.AND P0, PT, R33, c[0x0][0x3c8], PT ;  /* 0x0000f20021007a0c */ /* 0x000fe40003f06270 */
        /* <DEDUP_REMOVED lines=8> */
[----:B-----5:R-:W-:-:S03]  /*13230*/  @!P0 LEA R2, P6, R33, R0, 0x2 ;  /* 0x0000000021028211 */ /* 0x020fc600078c10ff */
[----:B------:R1:W-:Y:S01]  /*13240*/  @!P1 ST.E.64 [R6.64], R70 ;  /* 0x0000004606009985 */ /* 0x0003e2000c101b08 */
[----:B------:R-:W-:-:S05]  /*13250*/  @!P0 LEA.HI.X R3, R33, R4, R59, 0x2, P6 ;  /* 0x0000000421038211 */ /* 0x000fca00030f143b */
[----:B------:R1:W-:Y:S01]  /*13260*/  @!P0 ST.E.64 [R2.64], R68 ;  /* 0x0000004402008985 */ /* 0x0003e2000c101b08 */
[----:B------:R-:W-:-:S13]  /*13270*/  ISETP.GE.AND P0, PT, R34, c[0x0][0x3c8], PT ;  /* 0x0000f20022007a0c */ /* 0x000fda0003f06270 */
[----:B------:R-:W-:Y:S05]  /*13280*/  @P0 BRA `(.L_x_1719) ;  /* 0x00000c6000000947 */ /* 0x000fea0003800000 */
[----:B-1----:R-:W-:-:S04]  /*13290*/  LEA R2, P0, R34, R0, 0x2 ;  /* 0x0000000022027211 */ /* 0x002fc800078010ff */
[----:B------:R-:W-:-:S05]  /*132a0*/  LEA.HI.X R3, R34, R4, R60, 0x2, P0 ;  /* 0x0000000422037211 */ /* 0x000fca00000f143c */
[----:B------:R1:W-:Y:S01]  /*132b0*/  ST.E.64 [R2.64], R62 ;  /* 0x0000003e02007985 */ /* 0x0003e2000c101b08 */
[----:B------:R-:W-:Y:S05]  /*132c0*/  BRA `(.L_x_1719) ;  /* 0x00000c2000007947 */ /* 0x000fea0003800000 */
.L_x_1704:
[----:B------:R-:W-:Y:S01]  /*132d0*/  ISETP.NE.U32.AND P0, PT, RZ, c[0x0][0x508], PT ;  /* 0x00014200ff007a0c */ /* 0x000fe20003f05070 */
[----:B------:R-:W-:Y:S01]  /*132e0*/  IMAD.MOV.U32 R4, RZ, RZ, 0x4 ;  /* 0x00000004ff047424 */ /* 0x000fe200078e00ff */
[----:B------:R-:W-:Y:S01]  /*132f0*/  ISETP.NE.U32.AND P1, PT, RZ, c[0x0][0x500], PT ;  /* 0x00014000ff007a0c */ /* 0x000fe20003f25070 */
[----:B------:R-:W-:Y:S01]  /*13300*/  IMAD.MOV.U32 R19, RZ, RZ, c[0x0][0x388] ;  /* 0x0000e200ff137624 */ /* 0x000fe200078e00ff */
[----:B------:R-:W-:Y:S01]  /*13310*/  ISETP.NE.AND.EX P0, PT, RZ, c[0x0][0x50c], PT, P0 ;  /* 0x00014300ff007a0c */ /* 0x000fe20003f05300 */
[----:B------:R-:W-:Y:S01]  /*13320*/  IMAD.MOV.U32 R10, RZ, RZ, RZ ;  /* 0x000000ffff0a7224 */ /* 0x000fe200078e00ff */
[----:B------:R-:W-:Y:S01]  /*13330*/  ISETP.NE.AND.EX P1, PT, RZ, c[0x0][0x504], PT, P1 ;  /* 0x00014100ff007a0c */ /* 0x000fe20003f25310 */
[----:B------:R-:W-:-:S10]  /*13340*/  IMAD.WIDE R2, R231, R4, c[0x0][0x500] ;  /* 0x00014000e7027625 */ /* 0x000fd400078e0204 */
[----:B------:R-:W-:Y:S02]  /*13350*/  @P0 IMAD.WIDE R4, R231, R4, c[0x0][0x508] ;  /* 0x00014200e7040625 */ /* 0x000fe400078e0204 */
[----:B------:R2:W5:Y:S04]  /*13360*/  @P1 LDG.E R10, [R2.64] ;  /* 0x00000008020a1981 */ /* 0x000568000c1e1900 */
[----:B------:R2:W5:Y:S01]  /*13370*/  @P0 LDG.E R19, [R4.64] ;  /* 0x0000000804130981 */ /* 0x000562000c1e1900 */
[----:B------:R-:W-:-:S04]  /*13380*/  ISETP.NE.AND P2, PT, R252, RZ, PT ;  /* 0x000000fffc00720c */ /* 0x000fc80003f45270 */
[----:B------:R-:W-:Y:S01]  /*13390*/  SEL R18, R252, c[0x0][0x3d4], P2 ;  /* 0x0000f500fc127a07 */ /* 0x000fe20001000000 */
[----:B------:R-:W-:Y:S05]  /*133a0*/  @P0 BRA `(.L_x_1725) ;  /* 0x0000004000000947 */ /* 0x000fea0003800000 */
[----:B------:R-:W-:Y:S05]  /*133b0*/  @!P1 BRA `(.L_x_1725) ;  /* 0x0000003000009947 */ /* 0x000fea0003800000 */
[----:B------:R3:W4:Y:S04]  /*133c0*/  LDG.E R0, [R2.64] ;  /* 0x0000000802007981 */ /* 0x000728000c1e1900 */
[----:B--23--:R-:W4:Y:S02]  /*133d0*/  LDG.E R2, [R2.64+0x4] ;  /* 0x0000040802027981 */ /* 0x00cf24000c1e1900 */
[----:B----45:R-:W-:Y:S02]  /*133e0*/  IADD3 R19, -R0, R2, RZ ;  /* 0x0000000200137210 */ /* 0x030fe40007ffe1ff */
.L_x_1725:
[----:B--2---:R-:W2:Y:S01]  /*133f0*/  S2R R2, SR_TID.X ;  /* 0x0000000000027919 */ /* 0x004ea20000002100 */
        /* <DEDUP_REMOVED lines=11> */
[----:B------:R-:W2:Y:S01]  /*134b0*/  LDL.LU R21, [R1] ;  /* 0x0000000001157983 */ /* 0x000ea20000300800 */
[----:B------:R-:W-:Y:S01]  /*134c0*/  IMAD.MOV.U32 R0, RZ, RZ, 0x368 ;  /* 0x00000368ff007424 */ /* 0x000fe200078e00ff */
[----:B------:R-:W-:-:S04]  /*134d0*/  ISETP.GT.AND P2, PT, R18, 0x1, PT ;  /* 0x000000011200780c */ /* 0x000fc80003f44270 */
[----:B------:R-:W-:-:S04]  /*134e0*/  SEL R0, R0, 0x328, P2 ;  /* 0x0000032800007807 */ /* 0x000fc80001000000 */
[----:B------:R3:W4:Y:S08]  /*134f0*/  LDC.64 R6, c[0x0][R0+0x170] ;  /* 0x00005c0000067b82 */ /* 0x0007300000000a00 */
[----:B------:R3:W5:Y:S08]  /*13500*/  LDC.64 R4, c[0x0][R0+0x168] ;  /* 0x00005a0000047b82 */ /* 0x0007700000000a00 */
[----:B------:R3:W1:Y:S08]  /*13510*/  LDC.64 R8, c[0x0][R0+0x178] ;  /* 0x00005e0000087b82 */ /* 0x0006700000000a00 */
[----:B------:R3:W1:Y:S02]  /*13520*/  LDC.64 R12, c[0x0][R0+0x160] ;  /* 0x00005800000c7b82 */ /* 0x0006640000000a00 */
[----:B---3--:R-:W-:-:S02]  /*13530*/  IMAD.MOV.U32 R0, RZ, RZ, c[0x0][0x4e8] ;  /* 0x00013a00ff007624 */ /* 0x008fc400078e00ff */
[-C--:B----4-:R-:W-:Y:S02]  /*13540*/  IMAD R7, R7, R14.reuse, RZ ;  /* 0x0000000e07077224 */ /* 0x090fe400078e02ff */
[----:B------:R-:W-:Y:S01]  /*13550*/  IMAD.WIDE.U32 R2, R6, R14, RZ ;  /* 0x0000000e06027225 */ /* 0x000fe200078e00ff */
[----:B------:R-:W-:Y:S02]  /*13560*/  ISETP.NE.AND P0, PT, R0, 0x1, PT ;  /* 0x000000010000780c */ /* 0x000fe40003f05270 */
[----:B------:R-:W-:Y:S01]  /*13570*/  MOV R0, R11 ;  /* 0x0000000b00007202 */ /* 0x000fe20000000f00 */
[----:B------:R-:W-:Y:S02]  /*13580*/  IMAD R7, R6, R20, R7 ;  /* 0x0000001406077224 */ /* 0x000fe400078e0207 */
[-C--:B-1---5:R-:W-:Y:S02]  /*13590*/  IMAD R15, R5, R235.reuse, RZ ;  /* 0x000000eb050f7224 */ /* 0x0a2fe400078e02ff */
        /* <DEDUP_REMOVED lines=8> */
[----:B--2---:R-:W-:-:S05]  /*13620*/  SEL R6, R21, RZ, P2 ;  /* 0x000000ff15067207 */ /* 0x004fca0001000000 */
[-C--:B------:R-:W-:Y:S02]  /*13630*/  IMAD R7, R9, R6.reuse, RZ ;  /* 0x0000000609077224 */ /* 0x080fe400078e02ff */
[----:B------:R-:W-:Y:S01]  /*13640*/  IMAD.WIDE.U32 R4, R8, R6, RZ ;  /* 0x0000000608047225 */ /* 0x000fe200078e00ff */
[----:B------:R-:W-:Y:S02]  /*13650*/  IADD3.X R8, R3, R15, R17, P1, P0 ;  /* 0x0000000f03087210 */ /* 0x000fe40000fe0411 */
[----:B------:R-:W-:Y:S02]  /*13660*/  SHF.R.S32.HI R3, RZ, 0x1f, R0 ;  /* 0x0000001fff037819 */ /* 0x000fe40000011400 */
[----:B------:R-:W-:Y:S01]  /*13670*/  IADD3 R5, R5, R7, RZ ;  /* 0x0000000705057210 */ /* 0x000fe20007ffe0ff */
[----:B------:R-:W-:Y:S01]  /*13680*/  IMAD.MOV.U32 R7, RZ, RZ, c[0x0][0x4a8] ;  /* 0x00012a00ff077624 */ /* 0x000fe200078e00ff */
[----:B------:R-:W-:Y:S01]  /*13690*/  IADD3 R4, P1, P0, R0, R16, R4 ;  /* 0x0000001000047210 */ /* 0x000fe2000783e004 */
[----:B------:R-:W-:Y:S01]  /*136a0*/  IMAD R0, R13, R2, RZ ;  /* 0x000000020d007224 */ /* 0x000fe200078e02ff */
[----:B------:R-:W-:-:S02]  /*136b0*/  SHF.R.S32.HI R6, RZ, 0x1f, R2 ;  /* 0x0000001fff067819 */ /* 0x000fc40000011402 */
        /* <DEDUP_REMOVED lines=11> */
.L_x_1727:
[----:B------:R-:W-:Y:S05]  /*13770*/  BSYNC B0 ;  /* 0x0000000000007941 */ /* 0x000fea0003800000 */
.L_x_1726:
[----:B------:R-:W-:-:S13]  /*13780*/  ISETP.GT.AND P0, PT, R18, 0x1, PT ;  /* 0x000000011200780c */ /* 0x000fda0003f04270 */
[----:B------:R-:W-:Y:S05]  /*13790*/  @P0 BRA `(.L_x_1719) ;  /* 0x0000075000000947 */ /* 0x000fea0003800000 */
[----:B------:R-:W2:Y:S01]  /*137a0*/  S2R R3, SR_TID.X ;  /* 0x0000000000037919 */ /* 0x000ea20000002100 */
[----:B------:R-:W-:Y:S01]  /*137b0*/  MOV R2, c[0x0][0x4e8] ;  /* 0x00013a0000027a02 */ /* 0x000fe20000000f00 */
[----:B-1----:R-:W-:Y:S01]  /*137c0*/  IMAD R0, R17, c[0x0][0x3a0], RZ ;  /* 0x0000e80011007a24 */ /* 0x002fe200078e02ff */
[----:B------:R-:W-:Y:S01]  /*137d0*/  IADD3 R11, R251, R226, RZ ;  /* 0x000000e2fb0b7210 */ /* 0x000fe20007ffe0ff */
[----:B------:R-:W-:Y:S01]  /*137e0*/  IMAD R5, R20, c[0x0][0x3f0], RZ ;  /* 0x0000fc0014057a24 */ /* 0x000fe200078e02ff */
[----:B------:R-:W-:Y:S01]  /*137f0*/  ISETP.NE.AND P0, PT, R2, 0x1, PT ;  /* 0x000000010200780c */ /* 0x000fe20003f05270 */
[----:B------:R-:W-:Y:S02]  /*13800*/  IMAD R0, R10, c[0x0][0x3a4], R0 ;  /* 0x0000e9000a007a24 */ /* 0x000fe400078e0200 */
[----:B------:R-:W-:Y:S01]  /*13810*/  IMAD R7, R14, c[0x0][0x3f4], R5 ;  /* 0x0000fd000e077a24 */ /* 0x000fe200078e0205 */
[----:B--2---:R-:W-:-:S04]  /*13820*/  SHF.R.S32.HI R4, RZ, 0x1f, R3 ;  /* 0x0000001fff047819 */ /* 0x004fc80000011403 */
[----:B------:R-:W-:-:S04]  /*13830*/  LEA.HI R4, R4, R3, RZ, 0x3 ;  /* 0x0000000304047211 */ /* 0x000fc800078f18ff */
[----:B------:R-:W-:-:S04]  /*13840*/  LOP3.LUT R4, R4, 0xfffffff8, RZ, 0xc0, !PT ;  /* 0xfffffff804047812 */ /* 0x000fc800078ec0ff */
[----:B------:R-:W-:Y:S01]  /*13850*/  IADD3 R4, -R4, R3, RZ ;  /* 0x0000000304047210 */ /* 0x000fe20007ffe1ff */
[----:B------:R-:W-:-:S03]  /*13860*/  IMAD.WIDE.U32 R2, R10, c[0x0][0x3a0], RZ ;  /* 0x0000e8000a027a25 */ /* 0x000fc600078e00ff */
[----:B------:R-:W-:Y:S01]  /*13870*/  LEA R4, R4, R251, 0x5 ;  /* 0x000000fb04047211 */ /* 0x000fe200078e28ff */
[----:B------:R-:W-:-:S03]  /*13880*/  IMAD.IADD R3, R3, 0x1, R0 ;  /* 0x0000000103037824 */ /* 0x000fc600078e0200 */
[----:B------:R-:W-:Y:S01]  /*13890*/  IADD3 R4, R226, R4, RZ ;  /* 0x00000004e2047210 */ /* 0x000fe20007ffe0ff */
[----:B------:R-:W-:-:S03]  /*138a0*/  IMAD.WIDE.U32 R2, R235, c[0x0][0x3e8], R2 ;  /* 0x0000fa00eb027a25 */ /* 0x000fc600078e0002 */
[----:B------:R-:W-:Y:S01]  /*138b0*/  MOV R0, R4 ;  /* 0x0000000400007202 */ /* 0x000fe20000000f00 */
[----:B------:R-:W-:-:S04]  /*138c0*/  @P0 IMAD.HI.U32 R6, R4, c[0x0][0x4ec], RZ ;  /* 0x00013b0004060a27 */ /* 0x000fc800078e00ff */
[----:B------:R-:W-:Y:S01]  /*138d0*/  IMAD R3, R235, c[0x0][0x3ec], R3 ;  /* 0x0000fb00eb037a24 */ /* 0x000fe200078e0203 */
[----:B------:R-:W-:-:S03]  /*138e0*/  @P0 SHF.R.U32.HI R0, RZ, c[0x0][0x4f0], R6 ;  /* 0x00013c00ff000a19 */ /* 0x000fc60000011606 */
[----:B------:R-:W-:Y:S01]  /*138f0*/  IMAD.WIDE.U32 R2, R14, c[0x0][0x3f0], R2 ;  /* 0x0000fc000e027a25 */ /* 0x000fe200078e0002 */
[----:B------:R-:W-:Y:S02]  /*13900*/  SHF.R.S32.HI R6, RZ, 0x1f, R0 ;  /* 0x0000001fff067819 */ /* 0x000fe40000011400 */
[----:B------:R-:W-:Y:S01]  /*13910*/  IADD3 R5, -R0, RZ, RZ ;  /* 0x000000ff00057210 */ /* 0x000fe20007ffe1ff */
[----:B------:R-:W-:Y:S02]  /*13920*/  IMAD.IADD R3, R3, 0x1, R7 ;  /* 0x0000000103037824 */ /* 0x000fe400078e0207 */
[----:B------:R-:W-:Y:S02]  /*13930*/  IMAD R6, R6, c[0x0][0x3e0], RZ ;  /* 0x0000f80006067a24 */ /* 0x000fe400078e02ff */
[----:B------:R-:W-:Y:S02]  /*13940*/  IMAD R4, R5, c[0x0][0x4e8], R4 ;  /* 0x00013a0005047a24 */ /* 0x000fe400078e0204 */
[----:B------:R-:W-:-:S02]  /*13950*/  IMAD R6, R0, c[0x0][0x3e4], R6 ;  /* 0x0000f90000067a24 */ /* 0x000fc400078e0206 */
        /* <DEDUP_REMOVED lines=11> */
.L_x_1783:
[----:B------:R-:W-:Y:S05]  /*13a10*/  BRA.DIV ~URZ, `(.L_x_1729) ;  /* 0x000022427f007947 */ /* 0x000fea000b800000 */
[----:B------:R3:W4:Y:S02]  /*13a20*/  SHFL.IDX PT, R0, R12, RZ, 0x181f ;  /* 0x00181fff0c007589 */ /* 0x00072400000e0000 */
.L_x_1784:
[----:B------:R-:W-:Y:S01]  /*13a30*/  IMAD R10, R19, c[0x0][0x4e8], RZ ;  /* 0x00013a00130a7a24 */ /* 0x000fe200078e02ff */
[----:B------:R-:W-:Y:S04]  /*13a40*/  BSSY B0, `(.L_x_1730) ;  /* 0x000000f000007945 */ /* 0x000fe80003800000 */
        /* <DEDUP_REMOVED lines=14> */
.L_x_1731:
[----:B------:R-:W-:Y:S05]  /*13b30*/  BSYNC B0 ;  /* 0x0000000000007941 */ /* 0x000fea0003800000 */
.L_x_1730:
[----:B------:R-:W-:Y:S05]  /*13b40*/  BRA.DIV ~URZ, `(.L_x_1732) ;  /* 0x000021727f007947 */ /* 0x000fea000b800000 */
[----:B--2---:R2:W1:Y:S04]  /*13b50*/  SHFL.IDX PT, R8, R9, 0x1, 0x181f ;  /* 0x00381f0009087f89 */ /* 0x00446800000e0000 */
[----:B----4-:R2:W4:Y:S02]  /*13b60*/  SHFL.IDX PT, R0, R12, 0x1, 0x181f ;  /* 0x00381f000c007f89 */ /* 0x01052400000e0000 */
.L_x_1785:
        /* <DEDUP_REMOVED lines=16> */
.L_x_1734:
[----:B------:R-:W-:Y:S05]  /*13c70*/  BSYNC B0 ;  /* 0x0000000000007941 */ /* 0x000fea0003800000 */
.L_x_1733:
[----:B------:R-:W-:Y:S05]  /*13c80*/  BRA.DIV ~URZ, `(.L_x_1735) ;  /* 0x000020f27f007947 */ /* 0x000fea000b800000 */
[----:B-1----:R1:W2:Y:S02]  /*13c90*/  SHFL.IDX PT, R8, R9, 0x2, 0x181f ;  /* 0x00581f0009087f89 */ /* 0x0022a400000e0000 */
.L_x_1786:
[----:B------:R-:W-:Y:S05]  /*13ca0*/  BRA.DIV ~URZ, `(.L_x_1736) ;  /* 0x000021427f007947 */ /* 0x000fea000b800000 */
[----:B----4-:R4:W1:Y:S02]  /*13cb0*/  SHFL.IDX PT, R0, R12, 0x2, 0x181f ;  /* 0x00581f000c007f89 */ /* 0x01086400000e0000 */
.L_x_1787:
        /* <DEDUP_REMOVED lines=16> */
.L_x_1738:
[----:B------:R-:W-:Y:S05]  /*13dc0*/  BSYNC B0 ;  /* 0x0000000000007941 */ /* 0x000fea0003800000 */
.L_x_1737:
[----:B------:R-:W-:Y:S05]  /*13dd0*/  BRA.DIV ~URZ, `(.L_x_1739) ;  /* 0x000020727f007947 */ /* 0x000fea000b800000 */
[----:B--2---:R2:W3:Y:S04]  /*13de0*/  SHFL.IDX PT, R8, R9, 0x3, 0x181f ;  /* 0x00781f0009087f89 */ /* 0x0044e800000e0000 */
[----:B-1----:R2:W1:Y:S02]  /*13df0*/  SHFL.IDX PT, R0, R12, 0x3, 0x181f ;  /* 0x00781f000c007f89 */ /* 0x00246400000e0000 */
.L_x_1788:
        /* <DEDUP_REMOVED lines=15> */
.L_x_1719:
[----:B------:R-:W-:Y:S05]  /*13ef0*/  BSYNC B1 ;  /* 0x0000000000017941 */ /* 0x000fea0003800000 */
.L_x_1703:
        /* <DEDUP_REMOVED lines=9> */
[----:B----4-:R-:W-:-:S04]  /*13f90*/  LOP3.LUT R14, R0, 0x1f, RZ, 0xc0, !PT ;  /* 0x0000001f000e7812 */ /* 0x010fc800078ec0ff */
[----:B------:R-:W-:Y:S01]  /*13fa0*/  ISETP.NE.AND P5, PT, R14, 0x1f, PT ;  /* 0x0000001f0e00780c */ /* 0x000fe20003fa5270 */
[----:B------:R-:W-:Y:S10]  /*13fb0*/  BRA.DIV ~URZ, `(.L_x_1741) ;  /* 0x00001f527f007947 */ /* 0x000ff4000b800000 */
[----:B--2---:R2:W4:Y:S02]  /*13fc0*/  SHFL.IDX PT, R9, R82, RZ, 0x1f ;  /* 0x00001fff52097589 */ /* 0x00452400000e0000 */
.L_x_1789:
[----:B------:R-:W-:Y:S05]  /*13fd0*/  BRA.DIV ~URZ, `(.L_x_1742) ;  /* 0x00001fa27f007947 */ /* 0x000fea000b800000 */
[----:B---3--:R3:W2:Y:S02]  /*13fe0*/  SHFL.IDX PT, R8, R82, 0x1, 0x1f ;  /* 0x00201f0052087f89 */ /* 0x0086a400000e0000 */
.L_x_1790:
        /* <DEDUP_REMOVED lines=18> */
.L_x_1791:
        /* <DEDUP_REMOVED lines=16> */
.L_x_1792:
[----:B---3--:R-:W-:Y:S01]  /*14210*/  IMAD R0, R0, c[0x0][0x538], RZ ;  /* 0x00014e0000007a24 */ /* 0x008fe200078e02ff */
[----:B------:R-:W-:Y:S04]  /*14220*/  BSSY B1, `(.L_x_1745) ;  /* 0x00000c6000017945 */ /* 0x000fe80003800000 */
[----:B--2---:R-:W-:-:S04]  /*14230*/  IADD3 R8, R0, R8, RZ ;  /* 0x0000000800087210 */ /* 0x004fc80007ffe0ff */
[----:B----4-:R-:W-:-:S13]  /*14240*/  ISETP.GT.AND P6, PT, R8, R9, PT ;  /* 0x000000090800720c */ /* 0x010fda0003fc4270 */
[----:B------:R-:W-:Y:S05]  /*14250*/  @P6 BRA `(.L_x_1746) ;  /* 0x0000024000006947 */ /* 0x000fea0003800000 */
.L_x_1750:
        /* <DEDUP_REMOVED lines=16> */
.L_x_1793:
        /* <DEDUP_REMOVED lines=16> */
.L_x_1794:
[----:B--2---:R-:W-:-:S05]  /*14460*/  IMAD R0, R0, c[0x0][0x538], RZ ;  /* 0x00014e0000007a24 */ /* 0x004fca00078e02ff */
[----:B------:R-:W-:-:S04]  /*14470*/  IADD3 R8, R0, R8, RZ ;  /* 0x0000000800087210 */ /* 0x000fc80007ffe0ff */
[----:B------:R-:W-:-:S13]  /*14480*/  ISETP.GT.AND P6, PT, R8, R9, PT ;  /* 0x000000090800720c */ /* 0x000fda0003fc4270 */
[----:B-1----:R-:W-:Y:S05]  /*14490*/  @!P6 BRA `(.L_x_1750) ;  /* 0xfffffdc00000e947 */ /* 0x002fea000383ffff */
.L_x_1746:
[----:B------:R-:W-:-:S05]  /*144a0*/  IADD3 R11, -R0, R8, RZ ;  /* 0x00000008000b7210 */ /* 0x000fca0007ffe1ff */
[----:B------:R-:W-:-:S05]  /*144b0*/  IMAD R0, R4, c[0x0][0x538], R11 ;  /* 0x00014e0004007a24 */ /* 0x000fca00078e020b */
[----:B------:R-:W-:Y:S01]  /*144c0*/  ISETP.GT.AND P0, PT, R0, R9, PT ;  /* 0x000000090000720c */ /* 0x000fe20003f04270 */
[----:B------:R-:W-:-:S12]  /*144d0*/  BRA.DIV ~URZ, `(.L_x_1751) ;  /* 0x00001ee27f007947 */ /* 0x000fd8000b800000 */
[----:B------:R-:W-:-:S04]  /*144e0*/  VOTE.ANY R10, PT, !P0 ;  /* 0x00000000000a7806 */ /* 0x000fc800040e0100 */
.L_x_1795:
[----:B------:R-:W2:Y:S02]  /*144f0*/  POPC R8, R10 ;  /* 0x0000000a00087309 */ /* 0x000ea40000000000 */
[----:B--2---:R-:W-:Y:S01]  /*14500*/  IADD3 R231, R8, R231, RZ ;  /* 0x000000e708e77210 */ /* 0x004fe20007ffe0ff */
[----:B------:R-:W-:Y:S05]  /*14510*/  BRA.DIV ~URZ, `(.L_x_1752) ;  /* 0x00001ef27f007947 */ /* 0x000fea000b800000 */
[----:B------:R2:W3:Y:S04]  /*14520*/  SHFL.IDX PT, R12, R6, R8, 0x1f ;  /* 0x00001f08060c7589 */ /* 0x0004e800000e0000 */
[----:B------:R2:W4:Y:S02]  /*14530*/  SHFL.IDX PT, R7, R7, R8, 0x1f ;  /* 0x00001f0807077589 */ /* 0x00052400000e0000 */
.L_x_1796:
[----:B------:R-:W-:Y:S01]  /*14540*/  ISETP.NE.AND P0, PT, R10, RZ, PT ;  /* 0x000000ff0a00720c */ /* 0x000fe20003f05270 */
[----:B------:R-:W-:-:S12]  /*14550*/  BSSY B0, `(.L_x_1753) ;  /* 0x0000005000007945 */ /* 0x000fd80003800000 */
[----:B------:R-:W-:Y:S05]  /*14560*/  @!P0 BRA `(.L_x_1754) ;  /* 0x0000003000008947 */ /* 0x000fea0003800000 */
[----:B------:R-:W-:Y:S01]  /*14570*/  IADD3 R3, R8, -0x1, RZ ;  /* 0xffffffff08037810 */ /* 0x000fe20007ffe0ff */
[----:B------:R-:W-:Y:S05]  /*14580*/  BRA.DIV ~URZ, `(.L_x_1755) ;  /* 0x00001f527f007947 */ /* 0x000fea000b800000 */
[----:B------:R1:W2:Y:S02]  /*14590*/  SHFL.IDX PT, R13, R4, R3, 0x1f ;  /* 0x00001f03040d7589 */ /* 0x0002a400000e0000 */
.L_x_1754:
[----:B------:R-:W-:Y:S05]  /*145a0*/  BSYNC B0 ;  /* 0x0000000000007941 */ /* 0x000fea0003800000 */
.L_x_1753:
[----:B----4-:R-:W-:Y:S01]  /*145b0*/  ISETP.NE.AND P0, PT, R7, 0x1, PT ;  /* 0x000000010700780c */ /* 0x010fe20003f05270 */
[----:B--2---:R-:W-:Y:S01]  /*145c0*/  IMAD R228, R13, c[0x0][0x538], R11 ;  /* 0x00014e000de47a24 */ /* 0x004fe200078e020b */
[----:B------:R-:W-:Y:S04]  /*145d0*/  BSSY B0, `(.L_x_1756) ;  /* 0x0000083000007945 */ /* 0x000fe80003800000 */
[----:B------:R-:W-:-:S07]  /*145e0*/  IADD3 R9, -R228, R9, RZ ;  /* 0x00000009e4097210 */ /* 0x000fce0007ffe1ff */
[----:B------:R-:W-:Y:S05]  /*145f0*/  @!P0 BRA `(.L_x_1757) ;  /* 0x000003e000008947 */ /* 0x000fea0003800000 */
[-C--:B---3--:R-:W-:Y:S02]  /*14600*/  IABS R0, R12.reuse ;  /* 0x0000000c00007213 */ /* 0x088fe40000000000 */
        /* <DEDUP_REMOVED lines=15> */
[----:B------:R-:W-:-:S04]  /*14700*/  IMAD.MOV R0, RZ, RZ, -R8 ;  /* 0x000000ffff007224 */ /* 0x000fc800078e0a08 */
[----:B------:R-:W-:Y:S02]  /*14710*/  IMAD.MOV.U32 R3, RZ, RZ, R0 ;  /* 0x000000ffff037224 */ /* 0x000fe400078e0000 */
        /* <DEDUP_REMOVED lines=13> */
[----:B-1----:R-:W-:-:S04]  /*147f0*/  IADD3 R2, RZ, -R3, RZ ;  /* 0x80000003ff027210 */ /* 0x002fc80007ffe0ff */
[----:B------:R-:W-:Y:S01]  /*14800*/  @!P0 IMAD.MOV R0, RZ, RZ, -R0 ;  /* 0x000000ffff008224 */ /* 0x000fe200078e0a00 */
[----:B------:R-:W-:Y:S01]  /*14810*/  @!P1 LOP3.LUT R0, RZ, R12, RZ, 0x33, !PT ;  /* 0x0000000cff009212 */ /* 0x000fe200078e33ff */
[----:B------:R-:W-:Y:S01]  /*14820*/  IMAD.MOV.U32 R4, RZ, RZ, R2 ;  /* 0x000000ffff047224 */ /* 0x000fe200078e0002 */
[----:B------:R-:W-:Y:S02]  /*14830*/  IABS R2, R7 ;  /* 0x0000000700027213 */ /* 0x000fe40000000000 */
[----:B------:R-:W-:Y:S01]  /*14840*/  IABS R8, R0 ;  /* 0x0000000000087213 */ /* 0x000fe20000000000 */
[----:B------:R-:W-:Y:S02]  /*14850*/  IMAD R4, R4, R5, RZ ;  /* 0x0000000504047224 */ /* 0x000fe400078e02ff */
[----:B------:R-:W-:Y:S01]  /*14860*/  IMAD.MOV R6, RZ, RZ, -R2 ;  /* 0x000000ffff067224 */ /* 0x000fe200078e0a02 */
[----:B------:R-:W-:-:S05]  /*14870*/  MOV R2, RZ ;  /* 0x000000ff00027202 */ /* 0x000fca0000000f00 */
        /* <DEDUP_REMOVED lines=16> */
[----:B------:R-:W-:Y:S01]  /*14980*/  IMAD.MOV R3, RZ, RZ, -R2 ;  /* 0x000000ffff037224 */ /* 0x000fe200078e0a02 */
[----:B------:R-:W-:-:S03]  /*14990*/  LEA R2, R7, R2, 0x18 ;  /* 0x0000000207027211 */ /* 0x000fc600078ec0ff */
[----:B------:R-:W-:Y:S02]  /*149a0*/  IMAD R3, R7, R3, R0 ;  /* 0x0000000307037224 */ /* 0x000fe400078e0200 */
[----:B------:R-:W-:Y:S02]  /*149b0*/  IMAD R0, R12, R4, R9 ;  /* 0x000000040c007224 */ /* 0x000fe400078e0209 */
[----:B------:R-:W-:Y:S01]  /*149c0*/  IMAD R230, R3, 0x10000, R2 ;  /* 0x0001000003e67824 */ /* 0x000fe200078e0202 */
[----:B------:R-:W-:Y:S05]  /*149d0*/  BRA `(.L_x_1758) ;  /* 0x0000042000007947 */ /* 0x000fea0003800000 */
.L_x_1757:
        /* <DEDUP_REMOVED lines=31> */
[----:B------:R-:W-:Y:S02]  /*14bd0*/  IMAD R10, R4, R0, RZ ;  /* 0x00000000040a7224 */ /* 0x000fe400078e02ff */
[----:B------:R-:W-:-:S03]  /*14be0*/  IMAD.MOV R0, RZ, RZ, -R0 ;  /* 0x000000ffff007224 */ /* 0x000fc600078e0a00 */
[----:B------:R-:W-:Y:S01]  /*14bf0*/  IADD3 R2, -R10, c[0x0][0x538], RZ ;  /* 0x00014e000a027a10 */ /* 0x000fe20007ffe1ff */
[----:B------:R-:W-:-:S03]  /*14c00*/  IMAD R7, R11, R0, R9 ;  /* 0x000000000b077224 */ /* 0x000fc600078e0209 */
[----:B------:R-:W-:Y:S01]  /*14c10*/  IMNMX R2, R4, R2, PT ;  /* 0x0000000204027217 */ /* 0x000fe20003800200 */
[----:B------:R-:W-:-:S03]  /*14c20*/  IMAD.MOV.U32 R4, RZ, RZ, RZ ;  /* 0x000000ffff047224 */ /* 0x000fc600078e00ff */
[-C--:B------:R-:W-:Y:S02]  /*14c30*/  IABS R3, R2.reuse ;  /* 0x0000000200037213 */ /* 0x080fe40000000000 */
[----:B------:R-:W-:-:S03]  /*14c40*/  IABS R8, R2 ;  /* 0x0000000200087213 */ /* 0x000fc60000000000 */
[----:B------:R-:W-:-:S04]  /*14c50*/  IMAD.MOV.U32 R6, RZ, RZ, R3 ;  /* 0x000000ffff067224 */ /* 0x000fc800078e0003 */
[----:B------:R-:W1:Y:S08]  /*14c60*/  I2F.RP R3, R6 ;  /* 0x0000000600037306 */ /* 0x000e700000209400 */
[----:B-1----:R-:W1:Y:S02]  /*14c70*/  MUFU.RCP R3, R3 ;  /* 0x0000000300037308 */ /* 0x002e640000001000 */
[----:B-1----:R-:W-:-:S06]  /*14c80*/  IADD3 R3, R3, 0xffffffe, RZ ;  /* 0x0ffffffe03037810 */ /* 0x002fcc0007ffe0ff */
[----:B------:R-:W1:Y:S02]  /*14c90*/  F2I.FTZ.U32.TRUNC.NTZ R5, R3 ;  /* 0x0000000300057305 */ /* 0x000e64000021f000 */
[----:B-1----:R-:W-:-:S05]  /*14ca0*/  IMAD.MOV R3, RZ, RZ, -R5 ;  /* 0x000000ffff037224 */ /* 0x002fca00078e0a05 */
[----:B------:R-:W-:Y:S02]  /*14cb0*/  MOV R0, R3 ;  /* 0x0000000300007202 */ /* 0x000fe40000000f00 */
[----:B------:R-:W-:-:S03]  /*14cc0*/  IABS R3, R7 ;  /* 0x0000000700037213 */ /* 0x000fc60000000000 */
        /* <DEDUP_REMOVED lines=19> */
.L_x_1758:
[----:B------:R-:W-:Y:S05]  /*14e00*/  BSYNC B0 ;  /* 0x0000000000007941 */ /* 0x000fea0003800000 */
.L_x_1756:
[----:B------:R-:W-:-:S04]  /*14e10*/  LOP3.LUT R0, RZ, R0, RZ, 0x33, !PT ;  /* 0x00000000ff007212 */ /* 0x000fc800078e33ff */
[----:B------:R-:W-:Y:S01]  /*14e20*/  IADD3 R229, R0, R12, RZ ;  /* 0x0000000c00e57210 */ /* 0x000fe20007ffe0ff */
[----:B------:R-:W-:Y:S05]  /*14e30*/  BRA `(.L_x_1759) ;  /* 0x0000004000007947 */ /* 0x000fea0003800000 */
.L_x_1747:
[----:B------:R-:W-:Y:S01]  /*14e40*/  IMAD.MOV.U32 R228, RZ, RZ, R9 ;  /* 0x000000ffffe47224 */ /* 0x000fe200078e0009 */
[----:B------:R-:W-:Y:S01]  /*14e50*/  MOV R230, RZ ;  /* 0x000000ff00e67202 */ /* 0x000fe20000000f00 */
[----:B------:R-:W-:Y:S01]  /*14e60*/  IMAD.MOV.U32 R229, RZ, RZ, RZ ;  /* 0x000000ffffe57224 */ /* 0x000fe200078e00ff */
[----:B------:R-:W-:Y:S02]  /*14e70*/  MOV R231, c[0x0][0x53c] ;  /* 0x00014f0000e77a02 */ /* 0x000fe40000000f00 */
.L_x_1759:
[----:B------:R-:W-:Y:S05]  /*14e80*/  BSYNC B1 ;  /* 0x0000000000017941 */ /* 0x000fea0003800000 */
.L_x_1745:
[----:B------:R-:W-:Y:S01]  /*14e90*/  WARPSYNC 0xffffffff ;  /* 0xffffffff00007948 */ /* 0x000fe20003800000 */
[----:B------:R-:W-:Y:S01]  /*14ea0*/  BAR.SYNC.DEFER_BLOCKING 0x4, 0x100 ;  /* 0x0104000000007b1d */ /* 0x000fe20000010000 */
[----:B------:R-:W-:-:S13]  /*14eb0*/  ISETP.NE.AND P0, PT, R14, RZ, PT ;  /* 0x000000ff0e00720c */ /* 0x000fda0003f05270 */
[----:B------:R2:W-:Y:S04]  /*14ec0*/  @!P0 STS.128 [0x24100], R228 ;  /* 0x024100e4ff008388 */ /* 0x0005e80000000c00 */
[----:B------:R-:W-:Y:S06]  /*14ed0*/  BAR.ARV 0x5, 0x100 ;  /* 0x0144000000007b1d */ /* 0x000fec0000002000 */
.L_x_1740:
[----:B-1----:R-:W-:-:S13]  /*14ee0*/  ISETP.GE.AND P0, PT, R231, c[0x0][0x53c], PT ;  /* 0x00014f00e7007a0c */ /* 0x002fda0003f06270 */
[----:B--23--:R-:W-:Y:S01]  /*14ef0*/  @P0 CALL.REL.NOINC `(.L_x_1760) ;  /* 0x0000001000000944 */ /* 0x00cfe20003c00000 */
[----:B------:R-:W-:Y:S05]  /*14f00*/  BRA `(.L_x_1761) ;  /* 0xfffec88000007947 */ /* 0x000fea000383ffff */
.L_x_1760:
[----:B------:R-:W-:Y:S05]  /*14f10*/  EXIT ;  /* 0x000000000000794d */ /* 0x000fea0003800000 */
.L_x_1617:
[----:B------:R-:W-:Y:S01]  /*14f20*/  IMAD.MOV.U32 R0, RZ, RZ, R5 ;  /* 0x000000ffff007224 */ /* 0x000fe200078e0005 */
[----:B------:R-:W-:Y:S02]  /*14f30*/  MOV R2, 0x1 ;  /* 0x0000000100027802 */ /* 0x000fe40000000f00 */
[----:B------:R-:W-:Y:S02]  /*14f40*/  MOV R3, 0x14f60 ;  /* 0x00014f6000037802 */ /* 0x000fe40000000f00 */
[----:B--2---:R-:W-:Y:S05]  /*14f50*/  CALL.REL.NOINC `($__internal_36_$__cuda_sm70_shflsync_up_p) ;  /* 0x0000168000007944 */ /* 0x004fea0003c00000 */
[----:B------:R-:W-:Y:S01]  /*14f60*/  MOV R0, R4 ;  /* 0x0000000400007202 */ /* 0x000fe20000000f00 */
[----:B------:R-:W-:Y:S05]  /*14f70*/  BRA `(.L_x_1762) ;  /* 0xfffeb4c000007947 */ /* 0x000fea000383ffff */
.L_x_1618:
[----:B------:R-:W-:Y:S01]  /*14f80*/  IMAD.MOV.U32 R0, RZ, RZ, R5 ;  /* 0x000000ffff007224 */ /* 0x000fe200078e0005 */
[----:B------:R-:W-:Y:S02]  /*14f90*/  MOV R2, 0x2 ;  /* 0x0000000200027802 */ /* 0x000fe40000000f00 */
[----:B------:R-:W-:Y:S02]  /*14fa0*/  MOV R3, 0x14fc0 ;  /* 0x00014fc000037802 */ /* 0x000fe40000000f00 */
[----:B--2---:R-:W-:Y:S05]  /*14fb0*/  CALL.REL.NOINC `($__internal_36_$__cuda_sm70_shflsync_up_p) ;  /* 0x0000162000007944 */ /* 0x004fea0003c00000 */
[----:B------:R-:W-:Y:S01]  /*14fc0*/  SEL R0, R4, RZ, P4 ;  /* 0x000000ff04007207 */ /* 0x000fe20002000000 */
[----:B------:R-:W-:Y:S01]  /*14fd0*/  IMAD.MOV.U32 R2, RZ, RZ, 0x4 ;  /* 0x00000004ff027424 */ /* 0x000fe200078e00ff */
[----:B------:R-:W-:-:S03]  /*14fe0*/  MOV R3, 0x15010 ;  /* 0x0001501000037802 */ /* 0x000fc60000000f00 */
[----:B------:R-:W-:Y:S02]  /*14ff0*/  IMAD.IADD R0, R5, 0x1, R0 ;  /* 0x0000000105007824 */ /* 0x000fe400078e0200 */
[----:B------:R-:W-:Y:S05]  /*15000*/  CALL.REL.NOINC `($__internal_36_$__cuda_sm70_shflsync_up_p) ;  /* 0x000015d000007944 */ /* 0x000fea0003c00000 */
        /* <DEDUP_REMOVED lines=13> */
[----:B------:R-:W-:Y:S01]  /*150e0*/  IMAD.IADD R4, R0, 0x1, R4 ;  /* 0x0000000100047824 */ /* 0x000fe200078e0204 */
[----:B------:R-:W-:-:S03]  /*150f0*/  MOV R0, 0x1f ;  /* 0x0000001f00007802 */ /* 0x000fc60000000f00 */
[----:B------:R-:W-:Y:S02]  /*15100*/  IMAD.MOV.U32 R5, RZ, RZ, R4 ;  /* 0x000000ffff057224 */ /* 0x000fe400078e0004 */
[----:B------:R-:W-:Y:S05]  /*15110*/  CALL.REL.NOINC `($__internal_35_$__cuda_sm70_shflsync_idx_p) ;  /* 0x0000147000007944 */ /* 0x000fea0003c00000 */
[----:B------:R-:W-:Y:S05]  /*15120*/  BRA `(.L_x_1763) ;  /* 0xfffeb41000007947 */ /* 0x000fea000383ffff */
.L_x_1620:
[----:B------:R-:W-:Y:S02]  /*15130*/  SEL R0, RZ, 0x1, P0 ;  /* 0x00000001ff007807 */ /* 0x000fe40000000000 */
[----:B------:R-:W-:Y:S02]  /*15140*/  MOV R2, 0x15160 ;  /* 0x0001516000027802 */ /* 0x000fe40000000f00 */
[----:B--2---:R-:W-:Y:S05]  /*15150*/  CALL.REL.NOINC `($__internal_37_$__cuda_sm70_votesync_ballot) ;  /* 0x000014f000007944 */ /* 0x004fea0003c00000 */
[----:B------:R-:W-:Y:S01]  /*15160*/  MOV R10, R0 ;  /* 0x00000000000a7202 */ /* 0x000fe20000000f00 */
[----:B------:R-:W-:Y:S05]  /*15170*/  BRA `(.L_x_1764) ;  /* 0xfffeb45000007947 */ /* 0x000fea000383ffff */
.L_x_1621:
[----:B------:R-:W-:Y:S01]  /*15180*/  IMAD.MOV.U32 R5, RZ, RZ, R9 ;  /* 0x000000ffff057224 */ /* 0x000fe200078e0009 */
[----:B------:R-:W-:Y:S01]  /*15190*/  MOV R3, R6 ;  /* 0x0000000600037202 */ /* 0x000fe20000000f00 */
[----:B------:R-:W-:Y:S01]  /*151a0*/  IMAD.MOV.U32 R0, RZ, RZ, 0x1f ;  /* 0x0000001fff007424 */ /* 0x000fe200078e00ff */
[----:B------:R-:W-:Y:S02]  /*151b0*/  MOV R2, 0x151d0 ;  /* 0x000151d000027802 */ /* 0x000fe40000000f00 */
[----:B------:R-:W-:Y:S05]  /*151c0*/  CALL.REL.NOINC `($__internal_35_$__cuda_sm70_shflsync_idx_p) ;  /* 0x000013c000007944 */ /* 0x000fea0003c00000 */
[----:B------:R-:W-:Y:S01]  /*151d0*/  IMAD.MOV.U32 R229, RZ, RZ, R0 ;  /* 0x000000ffffe57224 */ /* 0x000fe200078e0000 */
[----:B------:R-:W-:Y:S01]  /*151e0*/  MOV R5, R8 ;  /* 0x0000000800057202 */ /* 0x000fe20000000f00 */
[----:B------:R-:W-:Y:S01]  /*151f0*/  IMAD.MOV.U32 R7, RZ, RZ, RZ ;  /* 0x000000ffff077224 */ /* 0x000fe200078e00ff */
[----:B------:R-:W-:Y:S01]  /*15200*/  MOV R3, R6 ;  /* 0x0000000600037202 */ /* 0x000fe20000000f00 */
[----:B------:R-:W-:Y:S01]  /*15210*/  IMAD.MOV.U32 R0, RZ, RZ, 0x1f ;  /* 0x0000001fff007424 */ /* 0x000fe200078e00ff */
[----:B------:R-:W-:-:S02]  /*15220*/  MOV R2, 0x15240 ;  /* 0x0001524000027802 */ /* 0x000fc40000000f00 */
[----:B------:R-:W-:Y:S05]  /*15230*/  CALL.REL.NOINC `($__internal_35_$__cuda_sm70_shflsync_idx_p) ;  /* 0x0000135000007944 */ /* 0x000fea0003c00000 */
[----:B------:R-:W-:Y:S01]  /*15240*/  MOV R9, R0 ;  /* 0x0000000000097202 */ /* 0x000fe20000000f00 */
[----:B------:R-:W-:Y:S05]  /*15250*/  BRA `(.L_x_1765) ;  /* 0xfffeb3d000007947 */ /* 0x000fea000383ffff */
.L_x_1624:
[----:B------:R-:W-:Y:S01]  /*15260*/  IMAD.MOV.U32 R5, RZ, RZ, R4 ;  /* 0x000000ffff057224 */ /* 0x000fe200078e0004 */
[----:B------:R-:W-:-:S02]  /*15270*/  MOV R0, 0x1f ;  /* 0x0000001f00007802 */ /* 0x000fc40000000f00 */
[----:B------:R-:W-:Y:S02]  /*15280*/  MOV R2, 0x152a0 ;  /* 0x000152a000027802 */ /* 0x000fe40000000f00 */
[----:B-123--:R-:W-:Y:S05]  /*15290*/  CALL.REL.NOINC `($__internal_35_$__cuda_sm70_shflsync_idx_p) ;  /* 0x000012f000007944 */ /* 0x00efea0003c00000 */
[----:B------:R-:W-:Y:S01]  /*152a0*/  MOV R7, R0 ;  /* 0x0000000000077202 */ /* 0x000fe20000000f00 */
[----:B------:R-:W-:Y:S05]  /*152b0*/  BRA `(.L_x_1623) ;  /* 0xfffeb3d000007947 */ /* 0x000fea000383ffff */
.L_x_1643:
[----:B------:R-:W-:Y:S01]  /*152c0*/  IMAD.MOV.U32 R5, RZ, RZ, R9 ;  /* 0x000000ffff057224 */ /* 0x000fe200078e0009 */
[----:B------:R-:W-:Y:S01]  /*152d0*/  MOV R3, RZ ;  /* 0x000000ff00037202 */ /* 0x000fe20000000f00 */
[----:B------:R-:W-:Y:S01]  /*152e0*/  IMAD.MOV.U32 R0, RZ, RZ, 0x181f ;  /* 0x0000181fff007424 */ /* 0x000fe200078e00ff */
[----:B------:R-:W-:Y:S02]  /*152f0*/  MOV R2, 0x15310 ;  /* 0x0001531000027802 */ /* 0x000fe40000000f00 */
[----:B------:R-:W-:Y:S05]  /*15300*/  CALL.REL.NOINC `($__internal_35_$__cuda_sm70_shflsync_idx_p) ;  /* 0x0000128000007944 */ /* 0x000fea0003c00000 */
[----:B------:R-:W-:Y:S01]  /*15310*/  MOV R8, R0 ;  /* 0x0000000000087202 */ /* 0x000fe20000000f00 */
[----:B------:R-:W-:Y:S05]  /*15320*/  BRA `(.L_x_1766) ;  /* 0xfffed65000007947 */ /* 0x000fea000383ffff */
.L_x_1644:
[----:B------:R-:W-:Y:S01]  /*15330*/  IMAD.MOV.U32 R5, RZ, RZ, R13 ;  /* 0x000000ffff057224 */ /* 0x000fe200078e000d */
[----:B------:R-:W-:Y:S01]  /*15340*/  MOV R3, RZ ;  /* 0x000000ff00037202 */ /* 0x000fe20000000f00 */
[----:B------:R-:W-:Y:S01]  /*15350*/  IMAD.MOV.U32 R0, RZ, RZ, 0x181f ;  /* 0x0000181fff007424 */ /* 0x000fe200078e00ff */
[----:B------:R-:W-:Y:S02]  /*15360*/  MOV R2, 0x15380 ;  /* 0x0001538000027802 */ /* 0x000fe40000000f00 */
[----:B-12---:R-:W-:Y:S05]  /*15370*/  CALL.REL.NOINC `($__internal_35_$__cuda_sm70_shflsync_idx_p) ;  /* 0x0000121000007944 */ /* 0x006fea0003c00000 */
[----:B------:R-:W-:Y:S05]  /*15380*/  BRA `(.L_x_1767) ;  /* 0xfffed61000007947 */ /* 0x000fea000383ffff */
.L_x_1647:
[----:B--2---:R-:W-:Y:S01]  /*15390*/  IMAD.MOV.U32 R5, RZ, RZ, R9 ;  /* 0x000000ffff057224 */ /* 0x004fe200078e0009 */
[----:B------:R-:W-:Y:S01]  /*153a0*/  MOV R3, 0x1 ;  /* 0x0000000100037802 */ /* 0x000fe20000000f00 */
[----:B----4-:R-:W-:Y:S01]  /*153b0*/  IMAD.MOV.U32 R0, RZ, RZ, 0x181f ;  /* 0x0000181fff007424 */ /* 0x010fe200078e00ff */
[----:B------:R-:W-:-:S02]  /*153c0*/  MOV R2, 0x153e0 ;  /* 0x000153e000027802 */ /* 0x000fc40000000f00 */
[----:B-1-3--:R-:W-:Y:S05]  /*153d0*/  CALL.REL.NOINC `($__internal_35_$__cuda_sm70_shflsync_idx_p) ;  /* 0x000011b000007944 */ /* 0x00afea0003c00000 */
[----:B------:R-:W-:Y:S01]  /*153e0*/  IMAD.MOV.U32 R8, RZ, RZ, R0 ;  /* 0x000000ffff087224 */ /* 0x000fe200078e0000 */
[----:B------:R-:W-:Y:S01]  /*153f0*/  MOV R3, 0x1 ;  /* 0x0000000100037802 */ /* 0x000fe20000000f00 */
[----:B------:R-:W-:Y:S01]  /*15400*/  IMAD.MOV.U32 R5, RZ, RZ, R13 ;  /* 0x000000ffff057224 */ /* 0x000fe200078e000d */
[----:B------:R-:W-:-:S02]  /*15410*/  MOV R0, 0x181f ;  /* 0x0000181f00007802 */ /* 0x000fc40000000f00 */
[----:B------:R-:W-:Y:S02]  /*15420*/  MOV R2, 0x15440 ;  /* 0x0001544000027802 */ /* 0x000fe40000000f00 */
[----:B------:R-:W-:Y:S05]  /*15430*/  CALL.REL.NOINC `($__internal_35_$__cuda_sm70_shflsync_idx_p) ;  /* 0x0000115000007944 */ /* 0x000fea0003c00000 */
[----:B------:R-:W-:Y:S05]  /*15440*/  BRA `(.L_x_1768) ;  /* 0xfffed6a000007947 */ /* 0x000fea000383ffff */
.L_x_1650:
[----:B-1----:R-:W-:Y:S01]  /*15450*/  IMAD.MOV.U32 R5, RZ, RZ, R9 ;  /* 0x000000ffff057224 */ /* 0x002fe200078e0009 */
[----:B------:R-:W-:Y:S01]  /*15460*/  MOV R3, 0x2 ;  /* 0x0000000200037802 */ /* 0x000fe20000000f00 */
[----:B----4-:R-:W-:Y:S01]  /*15470*/  IMAD.MOV.U32 R0, RZ, RZ, 0x181f ;  /* 0x0000181fff007424 */ /* 0x010fe200078e00ff */
[----:B------:R-:W-:Y:S02]  /*15480*/  MOV R2, 0x154a0 ;  /* 0x000154a000027802 */ /* 0x000fe40000000f00 */
[----:B--23--:R-:W-:Y:S05]  /*15490*/  CALL.REL.NOINC `($__internal_35_$__cuda_sm70_shflsync_idx_p) ;  /* 0x000010f000007944 */ /* 0x00cfea0003c00000 */
[----:B------:R-:W-:Y:S01]  /*154a0*/  MOV R8, R0 ;  /* 0x0000000000087202 */ /* 0x000fe20000000f00 */
[----:B------:R-:W-:Y:S05]  /*154b0*/  BRA `(.L_x_1769) ;  /* 0xfffed77000007947 */ /* 0x000fea000383ffff */
.L_x_1651:
[----:B------:R-:W-:Y:S01]  /*154c0*/  IMAD.MOV.U32 R5, RZ, RZ, R13 ;  /* 0x000000ffff057224 */ /* 0x000fe200078e000d */
[----:B------:R-:W-:Y:S01]  /*154d0*/  MOV R3, 0x2 ;  /* 0x0000000200037802 */ /* 0x000fe20000000f00 */
[----:B----4-:R-:W-:Y:S01]  /*154e0*/  IMAD.MOV.U32 R0, RZ, RZ, 0x181f ;  /* 0x0000181fff007424 */ /* 0x010fe200078e00ff */
[----:B------:R-:W-:Y:S02]  /*154f0*/  MOV R2, 0x15510 ;  /* 0x0001551000027802 */ /* 0x000fe40000000f00 */
[----:B-123--:R-:W-:Y:S05]  /*15500*/  CALL.REL.NOINC `($__internal_35_$__cuda_sm70_shflsync_idx_p) ;  /* 0x0000108000007944 */ /* 0x00efea0003c00000 */
[----:B------:R-:W-:Y:S05]  /*15510*/  BRA `(.L_x_1770) ;  /* 0xfffed73000007947 */ /* 0x000fea000383ffff */
.L_x_1654:
[----:B-1----:R-:W-:Y:S01]  /*15520*/  IMAD.MOV.U32 R5, RZ, RZ, R9 ;  /* 0x000000ffff057224 */ /* 0x002fe200078e0009 */
[----:B------:R-:W-:Y:S01]  /*15530*/  MOV R3, 0x3 ;  /* 0x0000000300037802 */ /* 0x000fe20000000f00 */
[----:B------:R-:W-:Y:S01]  /*15540*/  IMAD.MOV.U32 R0, RZ, RZ, 0x181f ;  /* 0x0000181fff007424 */ /* 0x000fe200078e00ff */
[----:B------:R-:W-:-:S02]  /*15550*/  MOV R2, 0x15570 ;  /* 0x0001557000027802 */ /* 0x000fc40000000f00 */
[----:B--234-:R-:W-:Y:S05]  /*15560*/  CALL.REL.NOINC `($__internal_35_$__cuda_sm70_shflsync_idx_p) ;  /* 0x0000102000007944 */ /* 0x01cfea0003c00000 */
[----:B------:R-:W-:Y:S01]  /*15570*/  IMAD.MOV.U32 R8, RZ, RZ, R0 ;  /* 0x000000ffff087224 */ /* 0x000fe200078e0000 */
[----:B------:R-:W-:Y:S01]  /*15580*/  MOV R3, 0x3 ;  /* 0x0000000300037802 */ /* 0x000fe20000000f00 */
[----:B------:R-:W-:Y:S01]  /*15590*/  IMAD.MOV.U32 R5, RZ, RZ, R13 ;  /* 0x000000ffff057224 */ /* 0x000fe200078e000d */
[----:B------:R-:W-:-:S02]  /*155a0*/  MOV R0, 0x181f ;  /* 0x0000181f00007802 */ /* 0x000fc40000000f00 */
[----:B------:R-:W-:Y:S02]  /*155b0*/  MOV R2, 0x155d0 ;  /* 0x000155d000027802 */ /* 0x000fe40000000f00 */
[----:B------:R-:W-:Y:S05]  /*155c0*/  CALL.REL.NOINC `($__internal_35_$__cuda_sm70_shflsync_idx_p) ;  /* 0x00000fc000007944 */ /* 0x000fea0003c00000 */
[----:B------:R-:W-:Y:S05]  /*155d0*/  BRA `(.L_x_1771) ;  /* 0xfffed7c000007947 */ /* 0x000fea000383ffff */
.L_x_1699:
[----:B------:R-:W-:Y:S01]  /*155e0*/  IMAD.MOV.U32 R2, RZ, RZ, R212 ;  /* 0x000000ffff027224 */ /* 0x000fe200078e00d4 */
[----:B------:R-:W-:Y:S02]  /*155f0*/  MOV R5, 0x2 ;  /* 0x0000000200057802 */ /* 0x000fe40000000f00 */
[----:B------:R-:W-:Y:S02]  /*15600*/  MOV R3, 0x15620 ;  /* 0x0001562000037802 */ /* 0x000fe40000000f00 */
[----:B------:R-:W-:Y:S05]  /*15610*/  CALL.REL.NOINC `($__internal_34_$__cuda_sm70_shflsync_bfly_p) ;  /* 0x00000f2000007944 */ /* 0x000fea0003c00000 */
[----:B------:R-:W-:Y:S01]  /*15620*/  MOV R0, R5 ;  /* 0x0000000500007202 */ /* 0x000fe20000000f00 */
[----:B------:R-:W-:Y:S05]  /*15630*/  BRA `(.L_x_1772) ;  /* 0xffffad7000007947 */ /* 0x000fea000383ffff */
.L_x_1700:
[----:B------:R-:W-:Y:S01]  /*15640*/  IMAD.MOV.U32 R2, RZ, RZ, R0 ;  /* 0x000000ffff027224 */ /* 0x000fe200078e0000 */
[----:B------:R-:W-:Y:S02]  /*15650*/  MOV R5, 0x1 ;  /* 0x0000000100057802 */ /* 0x000fe40000000f00 */
[----:B------:R-:W-:Y:S02]  /*15660*/  MOV R3, 0x15680 ;  /* 0x0001568000037802 */ /* 0x000fe40000000f00 */
[----:B-1----:R-:W-:Y:S05]  /*15670*/  CALL.REL.NOINC `($__internal_34_$__cuda_sm70_shflsync_bfly_p) ;  /* 0x00000ec000007944 */ /* 0x002fea0003c00000 */
[----:B------:R-:W-:Y:S01]  /*15680*/  FADD.FTZ R0, R0, R5 ;  /* 0x0000000500007221 */ /* 0x000fe20000010000 */
[----:B------:R-:W-:Y:S02]  /*15690*/  MOV R2, R213 ;  /* 0x000000d500027202 */ /* 0x000fe40000000f00 */
[----:B------:R-:W-:-:S02]  /*156a0*/  MOV R5, 0x2 ;  /* 0x0000000200057802 */ /* 0x000fc40000000f00 */
[----:B------:R-:W-:Y:S02]  /*156b0*/  MOV R3, 0x156d0 ;  /* 0x000156d000037802 */ /* 0x000fe40000000f00 */
[----:B------:R-:W-:Y:S05]  /*156c0*/  CALL.REL.NOINC `($__internal_34_$__cuda_sm70_shflsync_bfly_p) ;  /* 0x00000e7000007944 */ /* 0x000fea0003c00000 */
[----:B------:R-:W-:Y:S01]  /*156d0*/  FADD.FTZ R4, R213, R5 ;  /* 0x00000005d5047221 */ /* 0x000fe20000010000 */
[----:B------:R-:W-:Y:S02]  /*156e0*/  MOV R5, 0x1 ;  /* 0x0000000100057802 */ /* 0x000fe40000000f00 */
[----:B------:R-:W-:Y:S02]  /*156f0*/  MOV R3, 0x15720 ;  /* 0x0001572000037802 */ /* 0x000fe40000000f00 */
[----:B------:R-:W-:Y:S02]  /*15700*/  MOV R2, R4 ;  /* 0x0000000400027202 */ /* 0x000fe40000000f00 */
[----:B------:R-:W-:Y:S05]  /*15710*/  CALL.REL.NOINC `($__internal_34_$__cuda_sm70_shflsync_bfly_p) ;  /* 0x00000e2000007944 */ /* 0x000fea0003c00000 */
[----:B------:R-:W-:Y:S01]  /*15720*/  MOV R3, R5 ;  /* 0x0000000500037202 */ /* 0x000fe20000000f00 */
[----:B------:R-:W-:Y:S05]  /*15730*/  BRA `(.L_x_1773) ;  /* 0xfffface000007947 */ /* 0x000fea000383ffff */
.L_x_1707:
[----:B-1234-:R-:W-:Y:S01]  /*15740*/  IMAD.MOV.U32 R5, RZ, RZ, R9 ;  /* 0x000000ffff057224 */ /* 0x01efe200078e0009 */
[----:B------:R-:W-:Y:S01]  /*15750*/  MOV R3, RZ ;  /* 0x000000ff00037202 */ /* 0x000fe20000000f00 */
[----:B------:R-:W-:Y:S01]  /*15760*/  IMAD.MOV.U32 R0, RZ, RZ, 0x181f ;  /* 0x0000181fff007424 */ /* 0x000fe200078e00ff */
[----:B------:R-:W-:Y:S02]  /*15770*/  MOV R2, 0x15790 ;  /* 0x0001579000027802 */ /* 0x000fe40000000f00 */
[----:B------:R-:W-:Y:S05]  /*15780*/  CALL.REL.NOINC `($__internal_35_$__cuda_sm70_shflsync_idx_p) ;  /* 0x00000e0000007944 */ /* 0x000fea0003c00000 */
[----:B------:R-:W-:Y:S01]  /*15790*/  MOV R8, R0 ;  /* 0x0000000000087202 */ /* 0x000fe20000000f00 */
[----:B------:R-:W-:Y:S05]  /*157a0*/  BRA `(.L_x_1774) ;  /* 0xffffc48000007947 */ /* 0x000fea000383ffff */
.L_x_1708:
[----:B------:R-:W-:Y:S01]  /*157b0*/  IMAD.MOV.U32 R5, RZ, RZ, R12 ;  /* 0x000000ffff057224 */ /* 0x000fe200078e000c */
[----:B------:R-:W-:Y:S01]  /*157c0*/  MOV R3, RZ ;  /* 0x000000ff00037202 */ /* 0x000fe20000000f00 */
[----:B------:R-:W-:Y:S01]  /*157d0*/  IMAD.MOV.U32 R0, RZ, RZ, 0x181f ;  /* 0x0000181fff007424 */ /* 0x000fe200078e00ff */
[----:B------:R-:W-:-:S02]  /*157e0*/  MOV R2, 0x15800 ;  /* 0x0001580000027802 */ /* 0x000fc40000000f00 */
[----:B-12---:R-:W-:Y:S05]  /*157f0*/  CALL.REL.NOINC `($__internal_35_$__cuda_sm70_shflsync_idx_p) ;  /* 0x00000d9000007944 */ /* 0x006fea0003c00000 */
[----:B------:R-:W-:Y:S05]  /*15800*/  BRA `(.L_x_1775) ;  /* 0xffffc44000007947 */ /* 0x000fea000383ffff */
.L_x_1711:
        /* <DEDUP_REMOVED lines=12> */
.L_x_1714:
[----:B-1----:R-:W-:Y:S01]  /*158d0*/  IMAD.MOV.U32 R5, RZ, RZ, R9 ;  /* 0x000000ffff057224 */ /* 0x002fe200078e0009 */
[----:B------:R-:W-:Y:S01]  /*158e0*/  MOV R3, 0x2 ;  /* 0x0000000200037802 */ /* 0x000fe20000000f00 */
[----:B----4-:R-:W-:Y:S01]  /*158f0*/  IMAD.MOV.U32 R0, RZ, RZ, 0x181f ;  /* 0x0000181fff007424 */ /* 0x010fe200078e00ff */
[----:B------:R-:W-:Y:S02]  /*15900*/  MOV R2, 0x15920 ;  /* 0x0001592000027802 */ /* 0x000fe40000000f00 */
[----:B--23--:R-:W-:Y:S05]  /*15910*/  CALL.REL.NOINC `($__internal_35_$__cuda_sm70_shflsync_idx_p) ;  /* 0x00000c7000007944 */ /* 0x00cfea0003c00000 */
[----:B------:R-:W-:Y:S01]  /*15920*/  MOV R8, R0 ;  /* 0x0000000000087202 */ /* 0x000fe20000000f00 */
[----:B------:R-:W-:Y:S05]  /*15930*/  BRA `(.L_x_1777) ;  /* 0xffffc57000007947 */ /* 0x000fea000383ffff */
.L_x_1715:
[----:B------:R-:W-:Y:S01]  /*15940*/  IMAD.MOV.U32 R5, RZ, RZ, R12 ;  /* 0x000000ffff057224 */ /* 0x000fe200078e000c */
[----:B------:R-:W-:Y:S01]  /*15950*/  MOV R3, 0x2 ;  /* 0x0000000200037802 */ /* 0x000fe20000000f00 */
[----:B----4-:R-:W-:Y:S01]  /*15960*/  IMAD.MOV.U32 R0, RZ, RZ, 0x181f ;  /* 0x0000181fff007424 */ /* 0x010fe200078e00ff */
[----:B------:R-:W-:Y:S02]  /*15970*/  MOV R2, 0x15990 ;  /* 0x0001599000027802 */ /* 0x000fe40000000f00 */
[----:B-123--:R-:W-:Y:S05]  /*15980*/  CALL.REL.NOINC `($__internal_35_$__cuda_sm70_shflsync_idx_p) ;  /* 0x00000c0000007944 */ /* 0x00efea0003c00000 */
[----:B------:R-:W-:Y:S05]  /*15990*/  BRA `(.L_x_1778) ;  /* 0xffffc53000007947 */ /* 0x000fea000383ffff */
.L_x_1718:
        /* <DEDUP_REMOVED lines=12> */
.L_x_1720:
[----:B------:R-:W-:Y:S01]  /*15a60*/  IMAD.MOV.U32 R5, RZ, RZ, R35 ;  /* 0x000000ffff057224 */ /* 0x000fe200078e0023 */
[----:B------:R-:W-:Y:S01]  /*15a70*/  MOV R3, RZ ;  /* 0x000000ff00037202 */ /* 0x000fe20000000f00 */
[----:B------:R-:W-:Y:S01]  /*15a80*/  IMAD.MOV.U32 R0, RZ, RZ, 0x1c1f ;  /* 0x00001c1fff007424 */ /* 0x000fe200078e00ff */
[----:B------:R-:W-:Y:S02]  /*15a90*/  MOV R2, 0x15ab0 ;  /* 0x00015ab000027802 */ /* 0x000fe40000000f00 */
[----:B------:R-:W-:Y:S05]  /*15aa0*/  CALL.REL.NOINC `($__internal_35_$__cuda_sm70_shflsync_idx_p) ;  /* 0x00000ae000007944 */ /* 0x000fea0003c00000 */
[----:B------:R-:W-:Y:S01]  /*15ab0*/  MOV R4, R0 ;  /* 0x0000000000047202 */ /* 0x000fe20000000f00 */
[----:B------:R-:W-:Y:S05]  /*15ac0*/  BRA `(.L_x_1780) ;  /* 0xffffc86000007947 */ /* 0x000fea000383ffff */
.L_x_1721:
[----:B------:R-:W-:Y:S01]  /*15ad0*/  IMAD.MOV.U32 R5, RZ, RZ, R37 ;  /* 0x000000ffff057224 */ /* 0x000fe200078e0025 */
[----:B------:R-:W-:Y:S01]  /*15ae0*/  MOV R3, RZ ;  /* 0x000000ff00037202 */ /* 0x000fe20000000f00 */
[----:B------:R-:W-:Y:S01]  /*15af0*/  IMAD.MOV.U32 R0, RZ, RZ, 0x1c1f ;  /* 0x00001c1fff007424 */ /* 0x000fe200078e00ff */
[----:B------:R-:W-:Y:S02]  /*15b00*/  MOV R2, 0x15b20 ;  /* 0x00015b2000027802 */ /* 0x000fe40000000f00 */
[----:B-12---:R-:W-:Y:S05]  /*15b10*/  CALL.REL.NOINC `($__internal_35_$__cuda_sm70_shflsync_idx_p) ;  /* 0x00000a7000007944 */ /* 0x006fea0003c00000 */
[----:B------:R-:W-:Y:S05]  /*15b20*/  BRA `(.L_x_1781) ;  /* 0xffffc82000007947 */ /* 0x000fea000383ffff */
.L_x_1724:
[----:B------:R-:W-:Y:S01]  /*15b30*/  IMAD.MOV.U32 R5, RZ, RZ, R35 ;  /* 0x000000ffff057224 */ /* 0x000fe200078e0023 */
[----:B----4-:R-:W-:Y:S01]  /*15b40*/  MOV R3, 0x1 ;  /* 0x0000000100037802 */ /* 0x010fe20000000f00 */
[----:B------:R-:W-:Y:S01]  /*15b50*/  IMAD.MOV.U32 R0, RZ, RZ, 0x1c1f ;  /* 0x00001c1fff007424 */ /* 0x000fe200078e00ff */
[----:B------:R-:W-:-:S02]  /*15b60*/  MOV R2, 0x15b80 ;  /* 0x00015b8000027802 */ /* 0x000fc40000000f00 */
[----:B-123--:R-:W-:Y:S05]  /*15b70*/  CALL.REL.NOINC `($__internal_35_$__cuda_sm70_shflsync_idx_p) ;  /* 0x00000a1000007944 */ /* 0x00efea0003c00000 */
[----:B------:R-:W-:Y:S01]  /*15b80*/  IMAD.MOV.U32 R4, RZ, RZ, R0 ;  /* 0x000000ffff047224 */ /* 0x000fe200078e0000 */
[----:B------:R-:W-:Y:S01]  /*15b90*/  MOV R3, 0x1 ;  /* 0x0000000100037802 */ /* 0x000fe20000000f00 */
[----:B------:R-:W-:Y:S01]  /*15ba0*/  IMAD.MOV.U32 R5, RZ, RZ, R37 ;  /* 0x000000ffff057224 */ /* 0x000fe200078e0025 */
[----:B------:R-:W-:-:S02]  /*15bb0*/  MOV R0, 0x1c1f ;  /* 0x00001c1f00007802 */ /* 0x000fc40000000f00 */
[----:B------:R-:W-:Y:S02]  /*15bc0*/  MOV R2, 0x15be0 ;  /* 0x00015be000027802 */ /* 0x000fe40000000f00 */
[----:B------:R-:W-:Y:S05]  /*15bd0*/  CALL.REL.NOINC `($__internal_35_$__cuda_sm70_shflsync_idx_p) ;  /* 0x000009b000007944 */ /* 0x000fea0003c00000 */
[----:B------:R-:W-:Y:S05]  /*15be0*/  BRA `(.L_x_1782) ;  /* 0xffffd0b000007947 */ /* 0x000fea000383ffff */
.L_x_1728:
[----:B------:R-:W-:Y:S01]  /*15bf0*/  IMAD.MOV.U32 R5, RZ, RZ, R9 ;  /* 0x000000ffff057224 */ /* 0x000fe200078e0009 */
[----:B------:R-:W-:Y:S01]  /*15c00*/  MOV R3, RZ ;  /* 0x000000ff00037202 */ /* 0x000fe20000000f00 */
[----:B------:R-:W-:Y:S01]  /*15c10*/  IMAD.MOV.U32 R0, RZ, RZ, 0x181f ;  /* 0x0000181fff007424 */ /* 0x000fe200078e00ff */
[----:B------:R-:W-:Y:S02]  /*15c20*/  MOV R2, 0x15c40 ;  /* 0x00015c4000027802 */ /* 0x000fe40000000f00 */
[----:B------:R-:W-:Y:S05]  /*15c30*/  CALL.REL.NOINC `($__internal_35_$__cuda_sm70_shflsync_idx_p) ;  /* 0x0000095000007944 */ /* 0x000fea0003c00000 */
[----:B------:R-:W-:Y:S01]  /*15c40*/  MOV R8, R0 ;  /* 0x0000000000087202 */ /* 0x000fe20000000f00 */
[----:B------:R-:W-:Y:S05]  /*15c50*/  BRA `(.L_x_1783) ;  /* 0xffffddb000007947 */ /* 0x000fea000383ffff */
.L_x_1729:
[----:B------:R-:W-:Y:S01]  /*15c60*/  IMAD.MOV.U32 R5, RZ, RZ, R12 ;  /* 0x000000ffff057224 */ /* 0x000fe200078e000c */
[----:B------:R-:W-:Y:S01]  /*15c70*/  MOV R3, RZ ;  /* 0x000000ff00037202 */ /* 0x000fe20000000f00 */
[----:B------:R-:W-:Y:S01]  /*15c80*/  IMAD.MOV.U32 R0, RZ, RZ, 0x181f ;  /* 0x0000181fff007424 */ /* 0x000fe200078e00ff */
[----:B------:R-:W-:Y:S02]  /*15c90*/  MOV R2, 0x15cb0 ;  /* 0x00015cb000027802 */ /* 0x000fe40000000f00 */
[----:B-12---:R-:W-:Y:S05]  /*15ca0*/  CALL.REL.NOINC `($__internal_35_$__cuda_sm70_shflsync_idx_p) ;  /* 0x000008e000007944 */ /* 0x006fea0003c00000 */
[----:B------:R-:W-:Y:S05]  /*15cb0*/  BRA `(.L_x_1784) ;  /* 0xffffdd7000007947 */ /* 0x000fea000383ffff */
.L_x_1732:
        /* <DEDUP_REMOVED lines=12> */
.L_x_1735:
[----:B-1----:R-:W-:Y:S01]  /*15d80*/  IMAD.MOV.U32 R5, RZ, RZ, R9 ;  /* 0x000000ffff057224 */ /* 0x002fe200078e0009 */
[----:B------:R-:W-:Y:S01]  /*15d90*/  MOV R3, 0x2 ;  /* 0x0000000200037802 */ /* 0x000fe20000000f00 */
[----:B----4-:R-:W-:Y:S01]  /*15da0*/  IMAD.MOV.U32 R0, RZ, RZ, 0x181f ;  /* 0x0000181fff007424 */ /* 0x010fe200078e00ff */
[----:B------:R-:W-:Y:S02]  /*15db0*/  MOV R2, 0x15dd0 ;  /* 0x00015dd000027802 */ /* 0x000fe40000000f00 */
[----:B--23--:R-:W-:Y:S05]  /*15dc0*/  CALL.REL.NOINC `($__internal_35_$__cuda_sm70_shflsync_idx_p) ;  /* 0x000007c000007944 */ /* 0x00cfea0003c00000 */
[----:B------:R-:W-:Y:S01]  /*15dd0*/  MOV R8, R0 ;  /* 0x0000000000087202 */ /* 0x000fe20000000f00 */
[----:B------:R-:W-:Y:S05]  /*15de0*/  BRA `(.L_x_1786) ;  /* 0xffffdeb000007947 */ /* 0x000fea000383ffff */
.L_x_1736:
[----:B------:R-:W-:Y:S01]  /*15df0*/  IMAD.MOV.U32 R5, RZ, RZ, R12 ;  /* 0x000000ffff057224 */ /* 0x000fe200078e000c */
[----:B------:R-:W-:Y:S01]  /*15e00*/  MOV R3, 0x2 ;  /* 0x0000000200037802 */ /* 0x000fe20000000f00 */
[----:B----4-:R-:W-:Y:S01]  /*15e10*/  IMAD.MOV.U32 R0, RZ, RZ, 0x181f ;  /* 0x0000181fff007424 */ /* 0x010fe200078e00ff */
[----:B------:R-:W-:Y:S02]  /*15e20*/  MOV R2, 0x15e40 ;  /* 0x00015e4000027802 */ /* 0x000fe40000000f00 */
[----:B-123--:R-:W-:Y:S05]  /*15e30*/  CALL.REL.NOINC `($__internal_35_$__cuda_sm70_shflsync_idx_p) ;  /* 0x0000075000007944 */ /* 0x00efea0003c00000 */
[----:B------:R-:W-:Y:S05]  /*15e40*/  BRA `(.L_x_1787) ;  /* 0xffffde7000007947 */ /* 0x000fea000383ffff */
.L_x_1739:
        /* <DEDUP_REMOVED lines=12> */
.L_x_1741:
[----:B---3--:R-:W-:Y:S01]  /*15f10*/  IMAD.MOV.U32 R5, RZ, RZ, R82 ;  /* 0x000000ffff057224 */ /* 0x008fe200078e0052 */
[----:B------:R-:W-:Y:S01]  /*15f20*/  MOV R3, RZ ;  /* 0x000000ff00037202 */ /* 0x000fe20000000f00 */
[----:B------:R-:W-:Y:S01]  /*15f30*/  IMAD.MOV.U32 R0, RZ, RZ, 0x1f ;  /* 0x0000001fff007424 */ /* 0x000fe200078e00ff */
[----:B------:R-:W-:Y:S02]  /*15f40*/  MOV R2, 0x15f60 ;  /* 0x00015f6000027802 */ /* 0x000fe40000000f00 */
[----:B-12---:R-:W-:Y:S05]  /*15f50*/  CALL.REL.NOINC `($__internal_35_$__cuda_sm70_shflsync_idx_p) ;  /* 0x0000063000007944 */ /* 0x006fea0003c00000 */
[----:B------:R-:W-:Y:S01]  /*15f60*/  MOV R9, R0 ;  /* 0x0000000000097202 */ /* 0x000fe20000000f00 */
[----:B------:R-:W-:Y:S05]  /*15f70*/  BRA `(.L_x_1789) ;  /* 0xffffe05000007947 */ /* 0x000fea000383ffff */
.L_x_1742:
[----:B---3--:R-:W-:Y:S01]  /*15f80*/  IMAD.MOV.U32 R5, RZ, RZ, R82 ;  /* 0x000000ffff057224 */ /* 0x008fe200078e0052 */
[----:B------:R-:W-:Y:S01]  /*15f90*/  MOV R3, 0x1 ;  /* 0x0000000100037802 */ /* 0x000fe20000000f00 */
[----:B------:R-:W-:Y:S01]  /*15fa0*/  IMAD.MOV.U32 R0, RZ, RZ, 0x1f ;  /* 0x0000001fff007424 */ /* 0x000fe200078e00ff */
[----:B------:R-:W-:Y:S02]  /*15fb0*/  MOV R2, 0x15fd0 ;  /* 0x00015fd000027802 */ /* 0x000fe40000000f00 */
[----:B-12-4-:R-:W-:Y:S05]  /*15fc0*/  CALL.REL.NOINC `($__internal_35_$__cuda_sm70_shflsync_idx_p) ;  /* 0x000005c000007944 */ /* 0x016fea0003c00000 */
[----:B------:R-:W-:Y:S01]  /*15fd0*/  MOV R8, R0 ;  /* 0x0000000000087202 */ /* 0x000fe20000000f00 */
[----:B------:R-:W-:Y:S05]  /*15fe0*/  BRA `(.L_x_1790) ;  /* 0xffffe00000007947 */ /* 0x000fea000383ffff */
.L_x_1743:
[----:B------:R-:W-:Y:S02]  /*15ff0*/  MOV R2, 0x1 ;  /* 0x0000000100027802 */ /* 0x000fe40000000f00 */
[----:B------:R-:W-:-:S02]  /*16000*/  MOV R3, 0x16020 ;  /* 0x0001602000037802 */ /* 0x000fc40000000f00 */
[----:B--234-:R-:W-:Y:S05]  /*16010*/  CALL.REL.NOINC `($__internal_36_$__cuda_sm70_shflsync_up_p) ;  /* 0x000005c000007944 */ /* 0x01cfea0003c00000 */
[----:B------:R-:W-:Y:S05]  /*16020*/  BRA `(.L_x_1791) ;  /* 0xffffe0e000007947 */ /* 0x000fea000383ffff */
.L_x_1744:
[----:B------:R-:W-:Y:S02]  /*16030*/  MOV R2, 0x2 ;  /* 0x0000000200027802 */ /* 0x000fe40000000f00 */
[----:B------:R-:W-:-:S02]  /*16040*/  MOV R3, 0x16060 ;  /* 0x0001606000037802 */ /* 0x000fc40000000f00 */
[----:B--2-4-:R-:W-:Y:S05]  /*16050*/  CALL.REL.NOINC `($__internal_36_$__cuda_sm70_shflsync_up_p) ;  /* 0x0000058000007944 */ /* 0x014fea0003c00000 */
[----:B------:R-:W-:Y:S01]  /*16060*/  SEL R3, R4, RZ, P1 ;  /* 0x000000ff04037207 */ /* 0x000fe20000800000 */
[----:B------:R-:W-:-:S04]  /*16070*/  IMAD.MOV.U32 R2, RZ, RZ, 0x4 ;  /* 0x00000004ff027424 */ /* 0x000fc800078e00ff */
[----:B------:R-:W-:Y:S01]  /*16080*/  IMAD.IADD R0, R0, 0x1, R3 ;  /* 0x0000000100007824 */ /* 0x000fe200078e0203 */
[----:B------:R-:W-:Y:S02]  /*16090*/  MOV R3, 0x160b0 ;  /* 0x000160b000037802 */ /* 0x000fe40000000f00 */
        /* <DEDUP_REMOVED lines=19> */
.L_x_1748:
[----:B------:R-:W-:Y:S02]  /*161d0*/  MOV R2, 0x1 ;  /* 0x0000000100027802 */ /* 0x000fe40000000f00 */
[----:B------:R-:W-:Y:S02]  /*161e0*/  MOV R3, 0x16200 ;  /* 0x0001620000037802 */ /* 0x000fe40000000f00 */
[----:B------:R-:W-:Y:S05]  /*161f0*/  CALL.REL.NOINC `($__internal_36_$__cuda_sm70_shflsync_up_p) ;  /* 0x000003e000007944 */ /* 0x000fea0003c00000 */
[----:B------:R-:W-:Y:S01]  /*16200*/  MOV R2, R4 ;  /* 0x0000000400027202 */ /* 0x000fe20000000f00 */
[----:B------:R-:W-:Y:S05]  /*16210*/  BRA `(.L_x_1793) ;  /* 0xffffe14000007947 */ /* 0x000fea000383ffff */
.L_x_1749:
[----:B------:R-:W-:Y:S02]  /*16220*/  MOV R2, 0x2 ;  /* 0x0000000200027802 */ /* 0x000fe40000000f00 */
        /* <DEDUP_REMOVED lines=25> */
.L_x_1751:
[----:B------:R-:W-:Y:S02]  /*163c0*/  SEL R0, RZ, 0x1, P0 ;  /* 0x00000001ff007807 */ /* 0x000fe40000000000 */
[----:B------:R-:W-:Y:S02]  /*163d0*/  MOV R2, 0x163f0 ;  /* 0x000163f000027802 */ /* 0x000fe40000000f00 */
[----:B-1----:R-:W-:Y:S05]  /*163e0*/  CALL.REL.NOINC `($__internal_37_$__cuda_sm70_votesync_ballot) ;  /* 0x0000026000007944 */ /* 0x002fea0003c00000 */
[----:B------:R-:W-:Y:S01]  /*163f0*/  MOV R10, R0 ;  /* 0x00000000000a7202 */ /* 0x000fe20000000f00 */
[----:B------:R-:W-:Y:S05]  /*16400*/  BRA `(.L_x_1795) ;  /* 0xffffe0e000007947 */ /* 0x000fea000383ffff */
.L_x_1752:
[----:B------:R-:W-:Y:S01]  /*16410*/  IMAD.MOV.U32 R5, RZ, RZ, R6 ;  /* 0x000000ffff057224 */ /* 0x000fe200078e0006 */
[----:B------:R-:W-:Y:S01]  /*16420*/  MOV R3, R8 ;  /* 0x0000000800037202 */ /* 0x000fe20000000f00 */
[----:B------:R-:W-:Y:S01]  /*16430*/  IMAD.MOV.U32 R0, RZ, RZ, 0x1f ;  /* 0x0000001fff007424 */ /* 0x000fe200078e00ff */
[----:B------:R-:W-:Y:S02]  /*16440*/  MOV R2, 0x16460 ;  /* 0x0001646000027802 */ /* 0x000fe40000000f00 */
[----:B-1----:R-:W-:Y:S05]  /*16450*/  CALL.REL.NOINC `($__internal_35_$__cuda_sm70_shflsync_idx_p) ;  /* 0x0000013000007944 */ /* 0x002fea0003c00000 */
[----:B------:R-:W-:Y:S01]  /*16460*/  IMAD.MOV.U32 R12, RZ, RZ, R0 ;  /* 0x000000ffff0c7224 */ /* 0x000fe200078e0000 */
[----:B------:R-:W-:Y:S01]  /*16470*/  MOV R3, R8 ;  /* 0x0000000800037202 */ /* 0x000fe20000000f00 */
[----:B------:R-:W-:Y:S01]  /*16480*/  IMAD.MOV.U32 R5, RZ, RZ, R7 ;  /* 0x000000ffff057224 */ /* 0x000fe200078e0007 */
[----:B------:R-:W-:Y:S02]  /*16490*/  MOV R0, 0x1f ;  /* 0x0000001f00007802 */ /* 0x000fe40000000f00 */
[----:B------:R-:W-:-:S02]  /*164a0*/  MOV R2, 0x164c0 ;  /* 0x000164c000027802 */ /* 0x000fc40000000f00 */
[----:B------:R-:W-:Y:S05]  /*164b0*/  CALL.REL.NOINC `($__internal_35_$__cuda_sm70_shflsync_idx_p) ;  /* 0x000000d000007944 */ /* 0x000fea0003c00000 */
[----:B------:R-:W-:Y:S01]  /*164c0*/  MOV R7, R0 ;  /* 0x0000000000077202 */ /* 0x000fe20000000f00 */
[----:B------:R-:W-:Y:S05]  /*164d0*/  BRA `(.L_x_1796) ;  /* 0xffffe06000007947 */ /* 0x000fea000383ffff */
.L_x_1755:
[----:B------:R-:W-:Y:S01]  /*164e0*/  IMAD.MOV.U32 R5, RZ, RZ, R4 ;  /* 0x000000ffff057224 */ /* 0x000fe200078e0004 */
[----:B------:R-:W-:-:S02]  /*164f0*/  MOV R0, 0x1f ;  /* 0x0000001f00007802 */ /* 0x000fc40000000f00 */
[----:B------:R-:W-:Y:S02]  /*16500*/  MOV R2, 0x16520 ;  /* 0x0001652000027802 */ /* 0x000fe40000000f00 */
[----:B-1234-:R-:W-:Y:S05]  /*16510*/  CALL.REL.NOINC `($__internal_35_$__cuda_sm70_shflsync_idx_p) ;  /* 0x0000007000007944 */ /* 0x01efea0003c00000 */
[----:B------:R-:W-:Y:S01]  /*16520*/  MOV R13, R0 ;  /* 0x00000000000d7202 */ /* 0x000fe20000000f00 */
[----:B------:R-:W-:Y:S05]  /*16530*/  BRA `(.L_x_1754) ;  /* 0xffffe06000007947 */ /* 0x000fea000383ffff */
        .weak           $__internal_34_$__cuda_sm70_shflsync_bfly_p
        .type           $__internal_34_$__cuda_sm70_shflsync_bfly_p,@function
        .size           $__internal_34_$__cuda_sm70_shflsync_bfly_p,($__internal_35_$__cuda_sm70_shflsync_idx_p - $__internal_34_$__cuda_sm70_shflsync_bfly_p)
$__internal_34_$__cuda_sm70_shflsync_bfly_p:
[----:B------:R-:W-:Y:S04]  /*16540*/  WARPSYNC R6 ;  /* 0x0000000600007348 */ /* 0x000fe80003800000 */
[----:B------:R1:W2:Y:S02]  /*16550*/  SHFL.BFLY PT, R5, R2, R5, R7 ;  /* 0x0c00000502057389 */ /* 0x0002a400000e0007 */
[----:B-1----:R-:W-:Y:S02]  /*16560*/  MOV R2, R3 ;  /* 0x0000000300027202 */ /* 0x002fe40000000f00 */
[----:B------:R-:W-:-:S04]  /*16570*/  MOV R3, 0x0 ;  /* 0x0000000000037802 */ /* 0x000fc80000000f00 */
[----:B--2---:R-:W-:Y:S05]  /*16580*/  RET.REL.NODEC R2 `(_ZN7cutlass13device_kernelIN5flash19enable_sm80_to_sm89INS1_16FlashAttnFwdSm80INS1_25CollectiveMainloopFwdSm80ILi8ELi2ELb0EN4cute5tupleIJNS5_1CILi128EEENS7_ILi64EEENS7_ILi192EEEEEELi192ENS_10bfloat16_tEfNS_4arch4Sm80ELb0ELb1ELb1ELb1ELb0ELb0ELb1ELb1EEENS1_21CollectiveEpilogueFwdINS6_IJS8_SA_S9_EEENS6_IJNS7_ILi1EEESI_SI_EEESC_SE_Li256ELb1ELb1ELb1ELb0EEENS1_36VarlenDynamicPersistentTileSchedulerILi128ELi64ELi256ELi256ELb1ELb1ELb0ELb1ELb0ELb1EEEEEEEEEvNT_6ParamsE) ;  /* 0xfffe9a7002007950 */ /* 0x004fea0003c3ffff */
        .weak           $__internal_35_$__cuda_sm70_shflsync_idx_p
        .type           $__internal_35_$__cuda_sm70_shflsync_idx_p,@function
        .size           $__internal_35_$__cuda_sm70_shflsync_idx_p,($__internal_36_$__cuda_sm70_shflsync_up_p - $__internal_35_$__cuda_sm70_shflsync_idx_p)
$__internal_35_$__cuda_sm70_shflsync_idx_p:
[----:B------:R-:W-:-:S04]  /*16590*/  MOV R83, 0xffffffff ;  /* 0xffffffff00537802 */ /* 0x000fc80000000f00 */
[----:B------:R-:W-:Y:S04]  /*165a0*/  WARPSYNC R83 ;  /* 0x0000005300007348 */ /* 0x000fe80003800000 */
[----:B------:R1:W2:Y:S02]  /*165b0*/  SHFL.IDX PT, R0, R5, R3, R0 ;  /* 0x0000000305007389 */ /* 0x0002a400000e0000 */
[----:B-1----:R-:W-:-:S04]  /*165c0*/  MOV R3, 0x0 ;  /* 0x0000000000037802 */ /* 0x002fc80000000f00 */
[----:B--2---:R-:W-:Y:S05]  /*165d0*/  RET.REL.NODEC R2 `(_ZN7cutlass13device_kernelIN5flash19enable_sm80_to_sm89INS1_16FlashAttnFwdSm80INS1_25CollectiveMainloopFwdSm80ILi8ELi2ELb0EN4cute5tupleIJNS5_1CILi128EEENS7_ILi64EEENS7_ILi192EEEEEELi192ENS_10bfloat16_tEfNS_4arch4Sm80ELb0ELb1ELb1ELb1ELb0ELb0ELb1ELb1EEENS1_21CollectiveEpilogueFwdINS6_IJS8_SA_S9_EEENS6_IJNS7_ILi1EEESI_SI_EEESC_SE_Li256ELb1ELb1ELb1ELb0EEENS1_36VarlenDynamicPersistentTileSchedulerILi128ELi64ELi256ELi256ELb1ELb1ELb0ELb1ELb0ELb1EEEEEEEEEvNT_6ParamsE) ;  /* 0xfffe9a2002007950 */ /* 0x004fea0003c3ffff */
        .weak           $__internal_36_$__cuda_sm70_shflsync_up_p
        .type           $__internal_36_$__cuda_sm70_shflsync_up_p,@function
        .size           $__internal_36_$__cuda_sm70_shflsync_up_p,($__internal_37_$__cuda_sm70_votesync_ballot - $__internal_36_$__cuda_sm70_shflsync_up_p)
$__internal_36_$__cuda_sm70_shflsync_up_p:
[----:B------:R-:W-:Y:S02]  /*165e0*/  IMAD.MOV.U32 R4, RZ, RZ, RZ ;  /* 0x000000ffff047224 */ /* 0x000fe400078e00ff */
[----:B------:R-:W-:-:S04]  /*165f0*/  IMAD.MOV.U32 R10, RZ, RZ, -0x1 ;  /* 0xffffffffff0a7424 */ /* 0x000fc800078e00ff */
[----:B------:R-:W-:Y:S04]  /*16600*/  WARPSYNC R10 ;  /* 0x0000000a00007348 */ /* 0x000fe80003800000 */
[----:B------:R1:W2:Y:S02]  /*16610*/  SHFL.UP PT, R4, R0, R2, R4 ;  /* 0x0400000200047389 */ /* 0x0002a400000e0004 */
[----:B-1----:R-:W-:Y:S02]  /*16620*/  MOV R2, R3 ;  /* 0x0000000300027202 */ /* 0x002fe40000000f00 */
[----:B------:R-:W-:-:S04]  /*16630*/  MOV R3, 0x0 ;  /* 0x0000000000037802 */ /* 0x000fc80000000f00 */
[----:B--2---:R-:W-:Y:S05]  /*16640*/  RET.REL.NODEC R2 `(_ZN7cutlass13device_kernelIN5flash19enable_sm80_to_sm89INS1_16FlashAttnFwdSm80INS1_25CollectiveMainloopFwdSm80ILi8ELi2ELb0EN4cute5tupleIJNS5_1CILi128EEENS7_ILi64EEENS7_ILi192EEEEEELi192ENS_10bfloat16_tEfNS_4arch4Sm80ELb0ELb1ELb1ELb1ELb0ELb0ELb1ELb1EEENS1_21CollectiveEpilogueFwdINS6_IJS8_SA_S9_EEENS6_IJNS7_ILi1EEESI_SI_EEESC_SE_Li256ELb1ELb1ELb1ELb0EEENS1_36VarlenDynamicPersistentTileSchedulerILi128ELi64ELi256ELi256ELb1ELb1ELb0ELb1ELb0ELb1EEEEEEEEEvNT_6ParamsE) ;  /* 0xfffe99b002007950 */ /* 0x004fea0003c3ffff */
        .weak           $__internal_37_$__cuda_sm70_votesync_ballot
        .type           $__internal_37_$__cuda_sm70_votesync_ballot,@function
        .size           $__internal_37_$__cuda_sm70_votesync_ballot,(.L_x_4966 - $__internal_37_$__cuda_sm70_votesync_ballot)
$__internal_37_$__cuda_sm70_votesync_ballot:
[----:B------:R-:W-:Y:S01]  /*16650*/  ISETP.NE.U32.AND P0, PT, R0, 0x1, PT ;  /* 0x000000010000780c */ /* 0x000fe20003f05070 */
[----:B------:R-:W-:-:S04]  /*16660*/  IMAD.MOV.U32 R3, RZ, RZ, -0x1 ;  /* 0xffffffffff037424 */ /* 0x000fc800078e00ff */
[----:B------:R-:W-:Y:S08]  /*16670*/  WARPSYNC R3 ;  /* 0x0000000300007348 */ /* 0x000ff00003800000 */
[----:B------:R-:W-:-:S04]  /*16680*/  VOTE.ANY R0, PT, !P0 ;  /* 0x0000000000007806 */ /* 0x000fc800040e0100 */
[----:B------:R-:W-:Y:S01]  /*16690*/  LOP3.LUT R0, R0, R3, RZ, 0xc0, !PT ;  /* 0x0000000300007212 */ /* 0x000fe200078ec0ff */
[----:B------:R-:W-:-:S04]  /*166a0*/  IMAD.MOV.U32 R3, RZ, RZ, 0x0 ;  /* 0x00000000ff037424 */ /* 0x000fc800078e00ff */
[----:B------:R-:W-:Y:S05]  /*166b0*/  RET.REL.NODEC R2 `(_ZN7cutlass13device_kernelIN5flash19enable_sm80_to_sm89INS1_16FlashAttnFwdSm80INS1_25CollectiveMainloopFwdSm80ILi8ELi2ELb0EN4cute5tupleIJNS5_1CILi128EEENS7_ILi64EEENS7_ILi192EEEEEELi192ENS_10bfloat16_tEfNS_4arch4Sm80ELb0ELb1ELb1ELb1ELb0ELb0ELb1ELb1EEENS1_21CollectiveEpilogueFwdINS6_IJS8_SA_S9_EEENS6_IJNS7_ILi1EEESI_SI_EEESC_SE_Li256ELb1ELb1ELb1ELb0EEENS1_36VarlenDynamicPersistentTileSchedulerILi128ELi64ELi256ELi256ELb1ELb1ELb0ELb1ELb0ELb1EEEEEEEEEvNT_6ParamsE) ;  /* 0xfffe994002007950 */ /* 0x000fea0003c3ffff */
.L_x_1797:
        /* <DEDUP_REMOVED lines=12> */
.L_x_4966:


//--------------------- .text._ZN7cutlass13device_kernelIN5flash19enable_sm80_to_sm89INS1_16FlashAttnFwdSm80INS1_25CollectiveMainloopFwdSm80ILi8ELi2ELb0EN4cute5tupleIJNS5_1CILi128EEENS7_ILi64EEENS7_ILi192EEEEEELi192ENS_10bfloat16_tEfNS_4arch4Sm80ELb0ELb1ELb1ELb1ELb0ELb1ELb1ELb1EEENS1_21CollectiveEpilogueFwdINS6_IJS8_SA_S9_EEENS6_IJNS7_ILi1EEESI_SI_EEESC_SE_Li256ELb1ELb1ELb1ELb0EEENS1_36VarlenDynamicPersistentTileSchedulerILi128ELi64ELi256ELi256ELb1ELb1ELb0ELb1ELb0ELb1EEEEEEEEEvNT_6ParamsE --------------------------
	.section	.text._ZN7cutlass13device_kernelIN5flash19enable_sm80_to_sm89INS1_16FlashAttnFwdSm80INS1_25CollectiveMainloopFwdSm80ILi8ELi2ELb0EN4cute5tupleIJNS5_1CILi128EEENS7_ILi64EEENS7_ILi192EEEEEELi192ENS_10bfloat16_tEfNS_4arch4Sm80ELb0ELb1ELb1ELb1ELb0ELb1ELb1ELb1EEENS1_21CollectiveEpilogueFwdINS6_IJS8_SA_S9_EEENS6_IJNS7_ILi1EEESI_SI_EEESC_SE_Li256ELb1ELb1ELb1ELb0EEENS1_36VarlenDynamicPersistentTileSchedulerILi128ELi64ELi256ELi256ELb1ELb1ELb0ELb1ELb0ELb1EEEEEEEEEvNT_6ParamsE,"ax",@progbits
	.sectioninfo	@"SHI_REGISTERS=255"
	.align	128
.text._ZN7cutlass13device_kernelIN5flash19enable_sm80_to_sm89INS1_16FlashAttnFwdSm80INS1_25CollectiveMainloopFwdSm80ILi8ELi2ELb0EN4cute5tupleIJNS5_1CILi128EEENS7_ILi64EEENS7_ILi192EEEEEELi192ENS_10bfloat16_tEfNS_4arch4Sm80ELb0ELb1ELb1ELb1ELb0ELb1ELb1ELb1EEENS1_21CollectiveEpilogueFwdINS6_IJS8_SA_S9_EEENS6_IJNS7_ILi1EEESI_SI_EEESC_SE_Li256ELb1ELb1ELb1ELb0EEENS1_36VarlenDynamicPersistentTileSchedulerILi128ELi64ELi256ELi256ELb1ELb1ELb0ELb1ELb0ELb1EEEEEEEEEvNT_6ParamsE:
        .type           _ZN7cutlass13device_kernelIN5flash19enable_sm80_to_sm89INS1_16FlashAttnFwdSm80INS1_25CollectiveMainloopFwdSm80ILi8ELi2ELb0EN4cute5tupleIJNS5_1CILi128EEENS7_ILi64EEENS7_ILi192EEEEEELi192ENS_10bfloat16_tEfNS_4arch4Sm80ELb0ELb1ELb1ELb1ELb0ELb1ELb1ELb1EEENS1_21CollectiveEpilogueFwdINS6_IJS8_SA_S9_EEENS6_IJNS7_ILi1EEESI_SI_EEESC_SE_Li256ELb1ELb1ELb1ELb0EEENS1_36VarlenDynamicPersistentTileSchedulerILi128ELi64ELi256ELi256ELb1ELb1ELb0ELb1ELb0ELb1EEEEEEEEEvNT_6ParamsE,@function
        .size           _ZN7cutlass13device_kernelIN5flash19enable_sm80_to_sm89INS1_16FlashAttnFwdSm80INS1_25CollectiveMainloopFwdSm80ILi8ELi2ELb0EN4cute5tupleIJNS5_1CILi128EEENS7_ILi64EEENS7_ILi192EEEEEELi192ENS_10bfloat16_tEfNS_4arch4Sm80ELb0ELb1ELb1ELb1ELb0ELb1ELb1ELb1EEENS1_21CollectiveEpilogueFwdINS6_IJS8_SA_S9_EEENS6_IJNS7_ILi1EEESI_SI_EEESC_SE_Li256ELb1ELb1ELb1ELb0EEENS1_36VarlenDynamicPersistentTileSchedulerILi128ELi64ELi256ELi256ELb1ELb1ELb0ELb1ELb0ELb1EEEEEEEEEvNT_6ParamsE,(.L_x_4971 - _ZN7cutlass13device_kernelIN5flash19enable_sm80_to_sm89INS1_16FlashAttnFwdSm80INS1_25CollectiveMainloopFwdSm80ILi8ELi2ELb0EN4cute5tupleIJNS5_1CILi128EEENS7_ILi64EEENS7_ILi192EEEEEELi192ENS_10bfloat16_tEfNS_4arch4Sm80ELb0ELb1ELb1ELb1ELb0ELb1ELb1ELb1EEENS1_21CollectiveEpilogueFwdINS6_IJS8_SA_S9_EEENS6_IJNS7_ILi1EEESI_SI_EEESC_SE_Li256ELb1ELb1ELb1ELb0EEENS1_36VarlenDynamicPersistentTileSchedulerILi128ELi64ELi256ELi256ELb1ELb1ELb0ELb1ELb0ELb1EEEEEEEEEvNT_6ParamsE)
        .other          _ZN7cutlass13device_kernelIN5flash19enable_sm80_to_sm89INS1_16FlashAttnFwdSm80INS1_25CollectiveMainloopFwdSm80ILi8ELi2ELb0EN4cute5tupleIJNS5_1CILi128EEENS7_ILi64EEENS7_ILi192EEEEEELi192ENS_10bfloat16_tEfNS_4arch4Sm80ELb0ELb1ELb1ELb1ELb0ELb1ELb1ELb1EEENS1_21CollectiveEpilogueFwdINS6_IJS8_SA_S9_EEENS6_IJNS7_ILi1EEESI_SI_EEESC_SE_Li256ELb1ELb1ELb1ELb0EEENS1_36VarlenDynamicPersistentTileSchedulerILi128ELi64ELi256ELi256ELb1ELb1ELb0ELb1ELb0ELb1EEEEEEEEEvNT_6ParamsE,@"STO_CUDA_ENTRY STV_DEFAULT"
_ZN7cutlass13device_kernelIN5flash19enable_sm80_to_sm89INS1_16FlashAttnFwdSm80INS1_25CollectiveMainloopFwdSm80ILi8ELi2ELb0EN4cute5tupleIJNS5_1CILi128EEENS7_ILi64EEENS7_ILi192EEEEEELi192ENS_10bfloat16_tEfNS_4arch4Sm80ELb0ELb1ELb1ELb1ELb0ELb1ELb1ELb1EEENS1_21CollectiveEpilogueFwdINS6_IJS8_SA_S9_EEENS6_IJNS7_ILi1EEESI_SI_EEESC_SE_Li256ELb1ELb1ELb1ELb0EEENS1_36VarlenDynamicPersistentTileSchedulerILi128ELi64ELi256ELi256ELb1ELb1ELb0ELb1ELb0ELb1EEEEEEEEEvNT_6ParamsE:
[----:B------:R-:W-:-:S03]  /*0000*/  MOV R1, c[0x0][0x28] ;  /* 0x00000a0000017a02 */ /* 0x000fc60000000f00 */
[----:B------:R-:W1:Y:S01]  /*0010*/  S2R R2, SR_TID.X ;  /* 0x0000000000027919 */ /* 0x000e620000002100 */
[----:B------:R-:W-:Y:S01]  /*0020*/  IADD3 R1, R1, -0xa0, RZ ;  /* 0xffffff6001017810 */ /* 0x000fe20007ffe0ff */
[----:B------:R-:W-:-:S03]  /*0030*/  ULDC.64 UR14, c[0x0][0x118] ;  /* 0x00004600000e7ab9 */ /* 0x000fc60000000a00 */
[----:B------:R2:W3:Y:S01]  /*0040*/  R2UR UR4, R1 ;  /* 0x00000000010473c2 */ /* 0x0004e200000e0000 */
[----:B-1----:R-:W-:-:S06]  /*0050*/  SHF.R.U32.HI R0, RZ, 0x5, R2 ;  /* 0x00000005ff007819 */ /* 0x002fcc0000011602 */
[----:B------:R-:W1:Y:S02]  /*0060*/  SHFL.IDX PT, R0, R0, RZ, 0x1f ;  /* 0x00001fff00007589 */ /* 0x000e6400000e0000 */
[----:B-1----:R-:W1:Y:S02]  /*0070*/  R2UR UR13, R0 ;  /* 0x00000000000d73c2 */ /* 0x002e6400000e0000 */
[----:B-1----:R-:W-:-:S13]  /*0080*/  ISETP.NE.AND P0, PT, RZ, UR13, PT ;  /* 0x0000000dff007c0c */ /* 0x002fda000bf05270 */
[----:B------:R-:W-:Y:S06]  /*0090*/  @P0 BAR.SYNC.DEFER_BLOCKING 0x5, 0x100 ;  /* 0x0144000000000b1d */ /* 0x000fec0000010000 */
[----:B------:R-:W1:Y:S02]  /*00a0*/  @P0 LDS.128 R4, [0x24100] ;  /* 0x02410000ff040984 */ /* 0x000e640000000c00 */
[----:B-1----:R-:W-:Y:S01]  /*00b0*/  @P0 IMAD.MOV.U32 R0, RZ, RZ, R5 ;  /* 0x000000ffff000224 */ /* 0x002fe200078e0005 */
[----:B------:R-:W-:Y:S01]  /*00c0*/  @P0 MOV R219, R7 ;  /* 0x0000000700db0202 */ /* 0x000fe20000000f00 */
[----:B------:R-:W-:-:S02]  /*00d0*/  @P0 IMAD.MOV.U32 R216, RZ, RZ, R4 ;  /* 0x000000ffffd80224 */ /* 0x000fc400078e0004 */
[----:B------:R-:W-:Y:S01]  /*00e0*/  @P0 IMAD.MOV.U32 R218, RZ, RZ, R6 ;  /* 0x000000ffffda0224 */ /* 0x000fe200078e0006 */
[----:B------:R2:W-:Y:S02]  /*00f0*/  @P0 STL [R1+0x80], R0 ;  /* 0x0000800001000387 */ /* 0x0005e40000100800 */
[----:B------:R-:W-:Y:S02]  /*0100*/  @P0 MOV R230, R216 ;  /* 0x000000d800e60202 */ /* 0x000fe40000000f00 */
[----:B------:R-:W-:Y:S06]  /*0110*/  @P0 BAR.ARV 0x4, 0x100 ;  /* 0x0104000000000b1d */ /* 0x000fec0000002000 */
[----:B------:R-:W-:Y:S05]  /*0120*/  @P0 BRA `(.L_x_1798) ;  /* 0x00000fa000000947 */ /* 0x000fea0003800000 */
[----:B---3--:R-:W-:Y:S01]  /*0130*/  LOP3.LUT R14, R2, 0x1f, RZ, 0xc0, !PT ;  /* 0x0000001f020e7812 */ /* 0x008fe200078ec0ff */
        /* <DEDUP_REMOVED lines=18> */
[----:B--2---:R-:W2:Y:S02]  /*0260*/  SHFL.UP PT, R0, R4, 0x1, RZ ;  /* 0x0420000004007989 */ /* 0x004ea400000e00ff */
        /* <DEDUP_REMOVED lines=21> */
.L_x_1803:
[----:B------:R-:W-:Y:S01]  /*03c0*/  IADD3 R0, R7, 0x1f, RZ ;  /* 0x0000001f07007810 */ /* 0x000fe20007ffe0ff */
[----:B------:R-:W-:-:S03]  /*03d0*/  IMAD.MOV.U32 R219, RZ, RZ, c[0x0][0x53c] ;  /* 0x00014f00ffdb7624 */ /* 0x000fc600078e00ff */
        /* <DEDUP_REMOVED lines=16> */
.L_x_1983:
        /* <DEDUP_REMOVED lines=16> */
.L_x_1984:
[----:B--2---:R-:W-:-:S05]  /*05e0*/  IMAD R0, R0, c[0x0][0x538], RZ ;  /* 0x00014e0000007a24 */ /* 0x004fca00078e02ff */
[----:B------:R-:W-:-:S04]  /*05f0*/  IADD3 R6, R0, R6, RZ ;  /* 0x0000000600067210 */ /* 0x000fc80007ffe0ff */
[----:B------:R-:W-:-:S13]  /*0600*/  ISETP.GT.AND P0, PT, R6, UR5, PT ;  /* 0x0000000506007c0c */ /* 0x000fda000bf04270 */
[----:B-1----:R-:W-:Y:S05]  /*0610*/  @!P0 BRA `(.L_x_1803) ;  /* 0xfffffda000008947 */ /* 0x002fea000383ffff */
.L_x_1799:
[----:B------:R-:W-:-:S05]  /*0620*/  IADD3 R11, -R0, R6, RZ ;  /* 0x00000006000b7210 */ /* 0x000fca0007ffe1ff */
[----:B------:R-:W-:-:S05]  /*0630*/  IMAD R0, R4, c[0x0][0x538], R11 ;  /* 0x00014e0004007a24 */ /* 0x000fca00078e020b */
[----:B------:R-:W-:Y:S01]  /*0640*/  ISETP.GT.AND P0, PT, R0, UR5, PT ;  /* 0x0000000500007c0c */ /* 0x000fe2000bf04270 */
[----:B------:R-:W-:-:S12]  /*0650*/  BRA.DIV ~URZ, `(.L_x_1804) ;  /* 0x0001bb827f007947 */ /* 0x000fd8000b800000 */
[----:B------:R-:W-:-:S04]  /*0660*/  VOTE.ANY R6, PT, !P0 ;  /* 0x0000000000067806 */ /* 0x000fc800040e0100 */
.L_x_1985:
[----:B------:R-:W1:Y:S02]  /*0670*/  POPC R5, R6 ;  /* 0x0000000600057309 */ /* 0x000e640000000000 */
[----:B-1----:R-:W-:Y:S01]  /*0680*/  IADD3 R219, R5, R7, RZ ;  /* 0x0000000705db7210 */ /* 0x002fe20007ffe0ff */
[----:B------:R-:W-:Y:S05]  /*0690*/  BRA.DIV ~URZ, `(.L_x_1805) ;  /* 0x0001bb927f007947 */ /* 0x000fea000b800000 */
[----:B------:R1:W2:Y:S01]  /*06a0*/  SHFL.IDX PT, R13, R10, R5, 0x1f ;  /* 0x00001f050a0d7589 */ /* 0x0002a200000e0000 */
[----:B------:R-:W-:-:S03]  /*06b0*/  MOV R0, RZ ;  /* 0x000000ff00007202 */ /* 0x000fc60000000f00 */
[----:B------:R1:W3:Y:S04]  /*06c0*/  SHFL.IDX PT, R10, R8, R5, 0x1f ;  /* 0x00001f05080a7589 */ /* 0x0002e800000e0000 */
.L_x_1986:
[----:B------:R-:W-:Y:S01]  /*06d0*/  ISETP.NE.AND P0, PT, R6, RZ, PT ;  /* 0x000000ff0600720c */ /* 0x000fe20003f05270 */
[----:B------:R-:W-:-:S12]  /*06e0*/  BSSY B0, `(.L_x_1806) ;  /* 0x0000005000007945 */ /* 0x000fd80003800000 */
[----:B------:R-:W-:Y:S05]  /*06f0*/  @!P0 BRA `(.L_x_1807) ;  /* 0x0000003000008947 */ /* 0x000fea0003800000 */
[----:B-1----:R-:W-:Y:S01]  /*0700*/  IADD3 R5, R5, -0x1, RZ ;  /* 0xffffffff05057810 */ /* 0x002fe20007ffe0ff */
[----:B------:R-:W-:Y:S05]  /*0710*/  BRA.DIV ~URZ, `(.L_x_1808) ;  /* 0x0001bbf27f007947 */ /* 0x000fea000b800000 */
[----:B------:R1:W4:Y:S02]  /*0720*/  SHFL.IDX PT, R0, R4, R5, 0x1f ;  /* 0x00001f0504007589 */ /* 0x00032400000e0000 */
.L_x_1807:
[----:B------:R-:W-:Y:S05]  /*0730*/  BSYNC B0 ;  /* 0x0000000000007941 */ /* 0x000fea0003800000 */
.L_x_1806:
[----:B---3--:R-:W-:Y:S01]  /*0740*/  ISETP.NE.AND P0, PT, R10, 0x1, PT ;  /* 0x000000010a00780c */ /* 0x008fe20003f05270 */
[----:B----4-:R-:W-:Y:S01]  /*0750*/  IMAD R230, R0, c[0x0][0x538], R11 ;  /* 0x00014e0000e67a24 */ /* 0x010fe200078e020b */
[----:B------:R-:W-:Y:S04]  /*0760*/  BSSY B0, `(.L_x_1809) ;  /* 0x0000085000007945 */ /* 0x000fe80003800000 */
[----:B------:R-:W-:-:S07]  /*0770*/  IADD3 R9, -R230, UR5, RZ ;  /* 0x00000005e6097c10 */ /* 0x000fce000fffe1ff */
[----:B------:R-:W-:Y:S05]  /*0780*/  @!P0 BRA `(.L_x_1810) ;  /* 0x000003e000008947 */ /* 0x000fea0003800000 */
[-C--:B--2---:R-:W-:Y:S02]  /*0790*/  IABS R0, R13.reuse ;  /* 0x0000000d00007213 */ /* 0x084fe40000000000 */
        /* <DEDUP_REMOVED lines=61> */
.L_x_1810:
[----:B------:R-:W-:-:S04]  /*0b70*/  IMAD.MOV.U32 R2, RZ, RZ, 0x4 ;  /* 0x00000004ff027424 */ /* 0x000fc800078e00ff */
[----:B------:R-:W-:-:S05]  /*0b80*/  IMAD.WIDE R2, R219, R2, c[0x0][0x590] ;  /* 0x00016400db027625 */ /* 0x000fca00078e0202 */
[----:B------:R-:W3:Y:S02]  /*0b90*/  LDG.E R7, [R2.64] ;  /* 0x0000000e02077981 */ /* 0x000ee4000c1e1900 */
[----:B--23--:R-:W-:-:S05]  /*0ba0*/  IMAD R11, R7, R13, RZ ;  /* 0x0000000d070b7224 */ /* 0x00cfca00078e02ff */
[-C--:B------:R-:W-:Y:S02]  /*0bb0*/  IABS R0, R11.reuse ;  /* 0x0000000b00007213 */ /* 0x080fe40000000000 */
[----:B-1----:R-:W-:-:S03]  /*0bc0*/  IABS R8, R11 ;  /* 0x0000000b00087213 */ /* 0x002fc60000000000 */
[----:B------:R-:W-:-:S04]  /*0bd0*/  IMAD.MOV.U32 R6, RZ, RZ, R0 ;  /* 0x000000ffff067224 */ /* 0x000fc800078e0000 */
[----:B------:R-:W1:Y:S08]  /*0be0*/  I2F.RP R2, R6 ;  /* 0x0000000600027306 */ /* 0x000e700000209400 */
[----:B-1----:R-:W1:Y:S02]  /*0bf0*/  MUFU.RCP R2, R2 ;  /* 0x0000000200027308 */ /* 0x002e640000001000 */
[----:B-1----:R-:W-:-:S06]  /*0c00*/  IADD3 R2, R2, 0xffffffe, RZ ;  /* 0x0ffffffe02027810 */ /* 0x002fcc0007ffe0ff */
[----:B------:R-:W1:Y:S02]  /*0c10*/  F2I.FTZ.U32.TRUNC.NTZ R3, R2 ;  /* 0x0000000200037305 */ /* 0x000e64000021f000 */
[----:B-1----:R-:W-:Y:S02]  /*0c20*/  IMAD.MOV R0, RZ, RZ, -R3 ;  /* 0x000000ffff007224 */ /* 0x002fe400078e0a03 */
[----:B------:R-:W-:Y:S02]  /*0c30*/  IMAD.MOV.U32 R2, RZ, RZ, RZ ;  /* 0x000000ffff027224 */ /* 0x000fe400078e00ff */
[----:B------:R-:W-:Y:S01]  /*0c40*/  IMAD.MOV.U32 R4, RZ, RZ, R0 ;  /* 0x000000ffff047224 */ /* 0x000fe200078e0000 */
[----:B------:R-:W-:-:S03]  /*0c50*/  IABS R0, R9 ;  /* 0x0000000900007213 */ /* 0x000fc60000000000 */
[----:B------:R-:W-:Y:S01]  /*0c60*/  IMAD R4, R4, R6, RZ ;  /* 0x0000000604047224 */ /* 0x000fe200078e02ff */
[----:B------:R-:W-:-:S03]  /*0c70*/  MOV R5, R0 ;  /* 0x0000000000057202 */ /* 0x000fc60000000f00 */
        /* <DEDUP_REMOVED lines=19> */
[----:B------:R-:W-:-:S04]  /*0db0*/  IMNMX R6, R7, R0, PT ;  /* 0x0000000007067217 */ /* 0x000fc80003800200 */
[-C--:B------:R-:W-:Y:S02]  /*0dc0*/  IABS R0, R6.reuse ;  /* 0x0000000600007213 */ /* 0x080fe40000000000 */
[----:B------:R-:W-:-:S03]  /*0dd0*/  IABS R9, R6 ;  /* 0x0000000600097213 */ /* 0x000fc60000000000 */
[----:B------:R-:W-:-:S04]  /*0de0*/  IMAD.MOV.U32 R5, RZ, RZ, R0 ;  /* 0x000000ffff057224 */ /* 0x000fc800078e0000 */
[----:B------:R-:W1:Y:S08]  /*0df0*/  I2F.RP R2, R5 ;  /* 0x0000000500027306 */ /* 0x000e700000209400 */
[----:B-1----:R-:W1:Y:S02]  /*0e00*/  MUFU.RCP R2, R2 ;  /* 0x0000000200027308 */ /* 0x002e640000001000 */
[----:B-1----:R-:W-:-:S06]  /*0e10*/  IADD3 R2, R2, 0xffffffe, RZ ;  /* 0x0ffffffe02027810 */ /* 0x002fcc0007ffe0ff */
[----:B------:R-:W1:Y:S02]  /*0e20*/  F2I.FTZ.U32.TRUNC.NTZ R3, R2 ;  /* 0x0000000200037305 */ /* 0x000e64000021f000 */
[----:B-1----:R-:W-:Y:S01]  /*0e30*/  IADD3 R0, RZ, -R3, RZ ;  /* 0x80000003ff007210 */ /* 0x002fe20007ffe0ff */
[----:B------:R-:W-:-:S04]  /*0e40*/  IMAD.MOV.U32 R2, RZ, RZ, RZ ;  /* 0x000000ffff027224 */ /* 0x000fc800078e00ff */
[----:B------:R-:W-:Y:S01]  /*0e50*/  IMAD.MOV.U32 R7, RZ, RZ, R0 ;  /* 0x000000ffff077224 */ /* 0x000fe200078e0000 */
[----:B------:R-:W-:-:S03]  /*0e60*/  IABS R0, R8 ;  /* 0x0000000800007213 */ /* 0x000fc60000000000 */
[----:B------:R-:W-:Y:S02]  /*0e70*/  IMAD R7, R7, R5, RZ ;  /* 0x0000000507077224 */ /* 0x000fe400078e02ff */
        /* <DEDUP_REMOVED lines=19> */
.L_x_1811:
[----:B------:R-:W-:Y:S05]  /*0fb0*/  BSYNC B0 ;  /* 0x0000000000007941 */ /* 0x000fea0003800000 */
.L_x_1809:
[----:B------:R-:W-:-:S04]  /*0fc0*/  LOP3.LUT R0, RZ, R0, RZ, 0x33, !PT ;  /* 0x00000000ff007212 */ /* 0x000fc800078e33ff */
[----:B------:R-:W-:-:S05]  /*0fd0*/  IADD3 R0, R0, R13, RZ ;  /* 0x0000000d00007210 */ /* 0x000fca0007ffe0ff */
[----:B------:R1:W-:Y:S01]  /*0fe0*/  STL [R1+0x80], R0 ;  /* 0x0000800001007387 */ /* 0x0003e20000100800 */
[----:B------:R-:W-:Y:S05]  /*0ff0*/  BRA `(.L_x_1812) ;  /* 0x0000003000007947 */ /* 0x000fea0003800000 */
.L_x_1800:
[----:B------:R1:W-:Y:S01]  /*1000*/  STL [R1+0x80], RZ ;  /* 0x000080ff01007387 */ /* 0x0003e20000100800 */
[----:B------:R-:W-:Y:S02]  /*1010*/  MOV R230, UR5 ;  /* 0x0000000500e67c02 */ /* 0x000fe40008000f00 */
[----:B------:R-:W-:-:S03]  /*1020*/  MOV R218, RZ ;  /* 0x000000ff00da7202 */ /* 0x000fc60000000f00 */
.L_x_1812:
[----:B-1----:R-:W2:Y:S01]  /*1030*/  LDL R0, [R1+0x80] ;  /* 0x0000800001007983 */ /* 0x002ea20000100800 */
[----:B------:R-:W-:Y:S01]  /*1040*/  ISETP.NE.AND P0, PT, R14, RZ, PT ;  /* 0x000000ff0e00720c */ /* 0x000fe20003f05270 */
[----:B------:R-:W-:Y:S01]  /*1050*/  IMAD.MOV.U32 R6, RZ, RZ, R218 ;  /* 0x000000ffff067224 */ /* 0x000fe200078e00da */
[----:B------:R-:W-:Y:S01]  /*1060*/  MOV R7, R219 ;  /* 0x000000db00077202 */ /* 0x000fe20000000f00 */
[----:B------:R-:W-:Y:S10]  /*1070*/  WARPSYNC 0xffffffff ;  /* 0xffffffff00007948 */ /* 0x000ff40003800000 */
[----:B------:R-:W-:-:S04]  /*1080*/  @!P0 IMAD.MOV.U32 R216, RZ, RZ, R230 ;  /* 0x000000ffffd88224 */ /* 0x000fc800078e00e6 */
[----:B------:R-:W-:Y:S01]  /*1090*/  IMAD.MOV.U32 R4, RZ, RZ, R216 ;  /* 0x000000ffff047224 */ /* 0x000fe200078e00d8 */
[----:B--2---:R-:W-:-:S05]  /*10a0*/  MOV R5, R0 ;  /* 0x0000000000057202 */ /* 0x004fca0000000f00 */
[----:B------:R1:W-:Y:S04]  /*10b0*/  @!P0 STS.128 [0x24100], R4 ;  /* 0x02410004ff008388 */ /* 0x0003e80000000c00 */
[----:B------:R-:W-:Y:S06]  /*10c0*/  BAR.ARV 0x5, 0x100 ;  /* 0x0144000000007b1d */ /* 0x000fec0000002000 */
.L_x_1798:
[----:B---3--:R-:W-:-:S13]  /*10d0*/  ISETP.GE.AND P0, PT, R219, c[0x0][0x53c], PT ;  /* 0x00014f00db007a0c */ /* 0x008fda0003f06270 */
[----:B------:R-:W-:Y:S05]  /*10e0*/  @P0 EXIT ;  /* 0x000000000000094d */ /* 0x000fea0003800000 */
[----:B------:R-:W3:Y:S01]  /*10f0*/  S2R R15, SR_TID.X ;  /* 0x00000000000f7919 */ /* 0x000ee20000002100 */
[----:B------:R-:W-:Y:S01]  /*1100*/  IMAD.MOV.U32 R157, RZ, RZ, 0x20 ;  /* 0x00000020ff9d7424 */ /* 0x000fe200078e00ff */
[----:B------:R-:W-:Y:S01]  /*1110*/  ULDC UR12, c[0x0][0x20] ;  /* 0x00000800000c7ab9 */ /* 0x000fe20000000800 */
[----:B------:R-:W-:Y:S01]  /*1120*/  IMAD.MOV.U32 R154, RZ, RZ, 0x40 ;  /* 0x00000040ff9a7424 */ /* 0x000fe200078e00ff */
[----:B------:R-:W-:Y:S02]  /*1130*/  UIADD3 UR12, UP0, UR4, UR12, URZ ;  /* 0x0000000c040c7290 */ /* 0x000fe4000ff1e03f */
[----:B------:R-:W-:Y:S02]  /*1140*/  ULDC UR11, c[0x0][0x24] ;  /* 0x00000900000b7ab9 */ /* 0x000fe40000000800 */
[----:B------:R-:W-:Y:S01]  /*1150*/  UIADD3.X UR11, URZ, UR11, URZ, UP0, !UPT ;  /* 0x0000000b3f0b7290 */ /* 0x000fe200087fe43f */
[----:B---3--:R-:W-:-:S04]  /*1160*/  SHF.R.S32.HI R12, RZ, 0x1f, R15 ;  /* 0x0000001fff0c7819 */ /* 0x008fc8000001140f */
[CC--:B--2---:R-:W-:Y:S02]  /*1170*/  LEA.HI R0, R12.reuse, R15.reuse, RZ, 0x4 ;  /* 0x0000000f0c007211 */ /* 0x0c4fe400078f20ff */
[-C--:B------:R-:W-:Y:S02]  /*1180*/  LEA.HI R8, R12, R15.reuse, RZ, 0x3 ;  /* 0x0000000f0c087211 */ /* 0x080fe400078f18ff */
[----:B-1----:R-:W-:Y:S02]  /*1190*/  SHF.R.S32.HI R4, RZ, 0x4, R0 ;  /* 0x00000004ff047819 */ /* 0x002fe40000011400 */
[----:B------:R-:W-:Y:S02]  /*11a0*/  LOP3.LUT R5, R8, 0xfffffff8, RZ, 0xc0, !PT ;  /* 0xfffffff808057812 */ /* 0x000fe400078ec0ff */
[----:B------:R-:W-:Y:S02]  /*11b0*/  SHF.R.S32.HI R224, RZ, 0x3, R8 ;  /* 0x00000003ffe07819 */ /* 0x000fe40000011408 */
[----:B------:R-:W-:Y:S01]  /*11c0*/  LEA.HI R2, R0, R4, RZ, 0x1 ;  /* 0x0000000400027211 */ /* 0x000fe200078f08ff */
[----:B------:R-:W-:Y:S01]  /*11d0*/  IMAD.IADD R234, R15, 0x1, -R5 ;  /* 0x000000010fea7824 */ /* 0x000fe200078e0a05 */
[----:B------:R-:W-:Y:S01]  /*11e0*/  LEA.HI R9, R12, R15, RZ, 0x5 ;  /* 0x0000000f0c097211 */ /* 0x000fe200078f28ff */
[----:B------:R-:W-:Y:S01]  /*11f0*/  IMAD.SHL.U32 R3, R224, 0x40, RZ ;  /* 0x00000040e0037824 */ /* 0x000fe200078e00ff */
[----:B------:R-:W-:Y:S01]  /*1200*/  LOP3.LUT R5, R2, 0xfffffffe, RZ, 0xc0, !PT ;  /* 0xfffffffe02057812 */ /* 0x000fe200078ec0ff */
[----:B------:R-:W-:Y:S01]  /*1210*/  IMAD.SHL.U32 R208, R234, 0x8, RZ ;  /* 0x00000008ead07824 */ /* 0x000fe200078e00ff */
[----:B------:R-:W-:-:S02]  /*1220*/  LOP3.LUT R2, R0, 0xfffffff0, RZ, 0xc0, !PT ;  /* 0xfffffff000027812 */ /* 0x000fc400078ec0ff */
[----:B------:R-:W-:Y:S01]  /*1230*/  LOP3.LUT R0, R3, 0x1c0, RZ, 0xc0, !PT ;  /* 0x000001c003007812 */ /* 0x000fe200078ec0ff */
[----:B------:R-:W-:Y:S01]  /*1240*/  IMAD.IADD R10, R4, 0x1, -R5 ;  /* 0x00000001040a7824 */ /* 0x000fe200078e0a05 */
[----:B------:R-:W-:Y:S01]  /*1250*/  LOP3.LUT R6, R9, 0xffffffe0, RZ, 0xc0, !PT ;  /* 0xffffffe009067812 */ /* 0x000fe200078ec0ff */
[C---:B------:R-:W-:Y:S01]  /*1260*/  IMAD.IADD R3, R15.reuse, 0x1, -R2 ;  /* 0x000000010f037824 */ /* 0x040fe200078e0a02 */
[----:B------:R-:W-:Y:S02]  /*1270*/  SHF.R.U32.HI R4, RZ, 0x3, R0 ;  /* 0x00000003ff047819 */ /* 0x000fe40000011600 */
[----:B------:R-:W-:Y:S01]  /*1280*/  LOP3.LUT R2, R0, 0x38, R208, 0xf8, !PT ;  /* 0x0000003800027812 */ /* 0x000fe200078ef8d0 */
[----:B------:R-:W-:Y:S01]  /*1290*/  IMAD.SHL.U32 R0, R234, 0x40, RZ ;  /* 0x00000040ea007824 */ /* 0x000fe200078e00ff */
[----:B------:R-:W-:Y:S01]  /*12a0*/  SHF.R.S32.HI R7, RZ, 0x1f, R3 ;  /* 0x0000001fff077819 */ /* 0x000fe20000011403 */
[----:B------:R-:W-:Y:S01]  /*12b0*/  IMAD.IADD R14, R15, 0x1, -R6 ;  /* 0x000000010f0e7824 */ /* 0x000fe200078e0a06 */
[----:B------:R-:W-:-:S02]  /*12c0*/  LOP3.LUT R11, R2, R4, RZ, 0x3c, !PT ;  /* 0x00000004020b7212 */ /* 0x000fc400078e3cff */
[----:B------:R-:W-:Y:S02]  /*12d0*/  LEA.HI R7, R7, R3, RZ, 0x3 ;  /* 0x0000000307077211 */ /* 0x000fe400078f18ff */
[----:B------:R-:W-:Y:S02]  /*12e0*/  LOP3.LUT R0, R0, 0x1c0, RZ, 0xc0, !PT ;  /* 0x000001c000007812 */ /* 0x000fe400078ec0ff */
[----:B------:R-:W-:Y:S02]  /*12f0*/  LOP3.LUT R5, R7, 0xfffffff8, RZ, 0xc0, !PT ;  /* 0xfffffff807057812 */ /* 0x000fe400078ec0ff */
[----:B------:R-:W-:Y:S02]  /*1300*/  LOP3.LUT R4, R0, 0x8, R8, 0xf8, !PT ;  /* 0x0000000800047812 */ /* 0x000fe400078ef808 */
[----:B------:R-:W-:Y:S01]  /*1310*/  SHF.R.U32.HI R0, RZ, 0x3, R0 ;  /* 0x00000003ff007819 */ /* 0x000fe20000011600 */
[----:B------:R-:W-:Y:S01]  /*1320*/  IMAD.IADD R5, R3, 0x1, -R5 ;  /* 0x0000000103057824 */ /* 0x000fe200078e0a05 */
[----:B------:R-:W-:-:S02]  /*1330*/  SHF.R.S32.HI R228, RZ, 0x5, R9 ;  /* 0x00000005ffe47819 */ /* 0x000fc40000011409 */
[----:B------:R-:W-:Y:S01]  /*1340*/  SHF.R.S32.HI R2, RZ, 0x1f, R9 ;  /* 0x0000001fff027819 */ /* 0x000fe20000011409 */
[----:B------:R-:W-:Y:S01]  /*1350*/  IMAD.SHL.U32 R3, R5, 0x40, RZ ;  /* 0x0000004005037824 */ /* 0x000fe200078e00ff */
[----:B------:R-:W-:Y:S02]  /*1360*/  LOP3.LUT R9, R4, R0, RZ, 0x3c, !PT ;  /* 0x0000000004097212 */ /* 0x000fe400078e3cff */
[----:B------:R-:W-:Y:S02]  /*1370*/  LEA.HI R0, R2, R228, RZ, 0x3 ;  /* 0x000000e402007211 */ /* 0x000fe400078f18ff */
[----:B------:R-:W-:Y:S02]  /*1380*/  SHF.R.S32.HI R2, RZ, 0x1f, R14 ;  /* 0x0000001fff027819 */ /* 0x000fe4000001140e */
[----:B------:R-:W-:Y:S02]  /*1390*/  LOP3.LUT R4, R0, 0xffffff8, RZ, 0xc0, !PT ;  /* 0x0ffffff800047812 */ /* 0x000fe400078ec0ff */
[----:B------:R-:W-:Y:S01]  /*13a0*/  LEA.HI R8, R2, R14, RZ, 0x2 ;  /* 0x0000000e02087211 */ /* 0x000fe200078f10ff */
[----:B------:R-:W-:Y:S01]  /*13b0*/  IMAD.SHL.U32 R2, R10, 0x8, RZ ;  /* 0x000000080a027824 */ /* 0x000fe200078e00ff */
[----:B------:R-:W-:Y:S01]  /*13c0*/  LOP3.LUT R0, R3, 0x1c0, RZ, 0xc0, !PT ;  /* 0x000001c003007812 */ /* 0x000fe200078ec0ff */
[----:B------:R-:W-:Y:S01]  /*13d0*/  IMAD.IADD R4, R228, 0x1, -R4 ;  /* 0x00000001e4047824 */ /* 0x000fe200078e0a04 */
[----:B------:R-:W-:-:S02]  /*13e0*/  SHF.R.S32.HI R3, RZ, 0x2, R8 ;  /* 0x00000002ff037819 */ /* 0x000fc40000011408 */
[----:B------:R-:W-:Y:S02]  /*13f0*/  LOP3.LUT R2, R0, 0x8, R2, 0xf8, !PT ;  /* 0x0000000800027812 */ /* 0x000fe400078ef802 */
[----:B------:R-:W-:Y:S01]  /*1400*/  SHF.R.U32.HI R0, RZ, 0x3, R0 ;  /* 0x00000003ff007819 */ /* 0x000fe20000011600 */
[----:B------:R-:W-:Y:S01]  /*1410*/  IMAD R13, R4, 0x10, R3 ;  /* 0x00000010040d7824 */ /* 0x000fe200078e0203 */
[----:B------:R-:W-:Y:S01]  /*1420*/  LEA.HI R4, R12, R15, RZ, 0x2 ;  /* 0x0000000f0c047211 */ /* 0x000fe200078f10ff */
[----:B------:R-:W-:Y:S01]  /*1430*/  IMAD.SHL.U32 R3, R7, 0x40, RZ ;  /* 0x0000004007037824 */ /* 0x000fe200078e00ff */
[----:B------:R-:W-:Y:S01]  /*1440*/  LOP3.LUT R0, R2, R0, RZ, 0x3c, !PT ;  /* 0x0000000002007212 */ /* 0x000fe200078e3cff */
[----:B------:R-:W-:Y:S01]  /*1450*/  IMAD R2, R10, 0x200, R9 ;  /* 0x000002000a027824 */ /* 0x000fe200078e0209 */
[----:B------:R-:W-:Y:S01]  /*1460*/  SHF.R.S32.HI R214, RZ, 0x2, R4 ;  /* 0x00000002ffd67819 */ /* 0x000fe20000011404 */
[----:B------:R-:W-:Y:S01]  /*1470*/  STL [R1+0x94], R13 ;  /* 0x0000940d01007387 */ /* 0x000fe20000100800 */
[----:B------:R-:W-:-:S02]  /*1480*/  LOP3.LUT R0, R0, 0xfffffe00, R3, 0xf8, !PT ;  /* 0xfffffe0000007812 */ /* 0x000fc400078ef803 */
[----:B------:R-:W-:Y:S02]  /*1490*/  SHF.R.S32.HI R3, RZ, 0x1f, R4 ;  /* 0x0000001fff037819 */ /* 0x000fe40000011404 */
[----:B------:R-:W-:Y:S02]  /*14a0*/  LOP3.LUT R4, R4, 0xfffffffc, RZ, 0xc0, !PT ;  /* 0xfffffffc04047812 */ /* 0x000fe400078ec0ff */
[----:B------:R-:W-:Y:S02]  /*14b0*/  LEA.HI R3, R3, R214, RZ, 0x3 ;  /* 0x000000d603037211 */ /* 0x000fe400078f18ff */
[----:B------:R-:W-:Y:S01]  /*14c0*/  LEA.HI R6, R12, R15, RZ, 0x6 ;  /* 0x0000000f0c067211 */ /* 0x000fe200078f30ff */
[----:B------:R-:W-:Y:S01]  /*14d0*/  IMAD.IADD R7, R15, 0x1, -R4 ;  /* 0x000000010f077824 */ /* 0x000fe200078e0a04 */
[----:B------:R-:W-:Y:S02]  /*14e0*/  LOP3.LUT R4, R3, 0xfffffff8, RZ, 0xc0, !PT ;  /* 0xfffffff803047812 */ /* 0x000fe400078ec0ff */
[----:B------:R-:W-:Y:S01]  /*14f0*/  R2P PR, R5, 0x6 ;  /* 0x0000000605007804 */ /* 0x000fe20000000000 */
[----:B------:R-:W-:Y:S01]  /*1500*/  IMAD.SHL.U32 R6, R6, 0x8, RZ ;  /* 0x0000000806067824 */ /* 0x000fe200078e00ff */
[C---:B------:R-:W-:Y:S01]  /*1510*/  LEA.HI R3, R7.reuse, R7, RZ, 0x1 ;  /* 0x0000000707037211 */ /* 0x040fe200078f08ff */
[----:B------:R-:W-:Y:S01]  /*1520*/  IMAD.IADD R222, R214, 0x1, -R4 ;  /* 0x00000001d6de7824 */ /* 0x000fe200078e0a04 */
[----:B------:R-:W-:Y:S01]  /*1530*/  LEA R159, R0, 0x100, 0x1 ;  /* 0x00000100009f7811 */ /* 0x000fe200078e08ff */
[----:B------:R-:W-:Y:S01]  /*1540*/  IMAD.SHL.U32 R106, R7, 0x4, RZ ;  /* 0x00000004076a7824 */ /* 0x000fe200078e00ff */
[----:B------:R-:W-:Y:S01]  /*1550*/  LOP3.LUT R4, R3, 0x1ffffffe, RZ, 0xc0, !PT ;  /* 0x1ffffffe03047812 */ /* 0x000fe200078ec0ff */
[----:B------:R-:W-:Y:S01]  /*1560*/  IMAD.SHL.U32 R5, R228, 0x400, RZ ;  /* 0x00000400e4057824 */ /* 0x000fe200078e00ff */
[----:B------:R-:W-:-:S02]  /*1570*/  LOP3.LUT R3, R8, 0x7ffffffc, RZ, 0xc0, !PT ;  /* 0x7ffffffc08037812 */ /* 0x000fc400078ec0ff */
[----:B------:R-:W-:Y:S01]  /*1580*/  SEL R157, R157, 0xffffffe0, !P1 ;  /* 0xffffffe09d9d7807 */ /* 0x000fe20004800000 */
[----:B------:R-:W-:Y:S01]  /*1590*/  IMAD.IADD R4, R7, 0x1, -R4 ;  /* 0x0000000107047824 */ /* 0x000fe200078e0a04 */
[----:B------:R-:W-:Y:S01]  /*15a0*/  LOP3.LUT R6, R11, 0x7ffffe00, R6, 0xf8, !PT ;  /* 0x7ffffe000b067812 */ /* 0x000fe200078ef806 */
[----:B------:R-:W-:Y:S01]  /*15b0*/  IMAD.IADD R3, R14, 0x1, -R3 ;  /* 0x000000010e037824 */ /* 0x000fe200078e0a03 */
[----:B------:R-:W-:Y:S01]  /*15c0*/  SEL R154, R154, 0xffffffc0, !P2 ;  /* 0xffffffc09a9a7807 */ /* 0x000fe20005000000 */
[----:B------:R-:W-:Y:S01]  /*15d0*/  IMAD.IADD R225, R157, 0x1, R159 ;  /* 0x000000019de17824 */ /* 0x000fe200078e029f */
[----:B------:R-:W-:Y:S01]  /*15e0*/  LEA R158, R2, 0xc100, 0x1 ;  /* 0x0000c100029e7811 */ /* 0x000fe200078e08ff */
[----:B------:R-:W-:Y:S01]  /*15f0*/  IMAD.SHL.U32 R8, R3, 0x2, RZ ;  /* 0x0000000203087824 */ /* 0x000fe200078e00ff */
[C---:B------:R-:W-:Y:S01]  /*1600*/  IADD3 R212, R208.reuse, 0x40, RZ ;  /* 0x00000040d0d47810 */ /* 0x040fe20007ffe0ff */
[----:B------:R-:W-:Y:S01]  /*1610*/  IMAD.IADD R152, R5, 0x1, R0 ;  /* 0x0000000105987824 */ /* 0x000fe200078e0200 */
[----:B------:R-:W-:Y:S01]  /*1620*/  IADD3 R220, R208, 0x80, RZ ;  /* 0x00000080d0dc7810 */ /* 0x000fe20007ffe0ff */
[----:B------:R-:W-:Y:S01]  /*1630*/  IMAD.SHL.U32 R105, R6, 0x2, RZ ;  /* 0x0000000206697824 */ /* 0x000fe200078e00ff */
[----:B------:R-:W-:Y:S01]  /*1640*/  IADD3 R7, R8, 0x8, RZ ;  /* 0x0000000808077810 */ /* 0x000fe20007ffe0ff */
[----:B------:R-:W-:Y:S01]  /*1650*/  IMAD R3, R4, 0x8, R13 ;  /* 0x0000000804037824 */ /* 0x000fe200078e020d */
[C---:B------:R-:W-:Y:S01]  /*1660*/  IADD3 R235, R8.reuse, 0xb8, RZ ;  /* 0x000000b808eb7810 */ /* 0x040fe20007ffe0ff */
[----:B------:R-:W-:Y:S01]  /*1670*/  STL [R1+0x7c], R8 ;  /* 0x00007c0801007387 */ /* 0x000fe20000100800 */
[----:B------:R-:W-:Y:S01]  /*1680*/  IADD3 R6, R8, 0x10, RZ ;  /* 0x0000001008067810 */ /* 0x000fe20007ffe0ff */
[C---:B------:R-:W-:Y:S01]  /*1690*/  IMAD.IADD R160, R154.reuse, 0x1, R159 ;  /* 0x000000019aa07824 */ /* 0x040fe200078e029f */
[----:B------:R-:W-:Y:S01]  /*16a0*/  SHF.R.S32.HI R0, RZ, 0x1f, R235 ;  /* 0x0000001fff007819 */ /* 0x000fe200000114eb */
[----:B------:R1:W-:Y:S01]  /*16b0*/  STL [R1+0x78], R7 ;  /* 0x0000780701007387 */ /* 0x0003e20000100800 */
[----:B------:R-:W-:Y:S01]  /*16c0*/  IMAD.IADD R0, R154, 0x1, R225 ;  /* 0x000000019a007824 */ /* 0x000fe200078e02e1 */
[----:B------:R-:W-:Y:S01]  /*16d0*/  SHF.R.S32.HI R2, RZ, 0x1f, R6 ;  /* 0x0000001fff027819 */ /* 0x000fe20000011406 */
[----:B------:R-:W-:Y:S01]  /*16e0*/  IMAD.IADD R229, R157, 0x1, R160 ;  /* 0x000000019de57824 */ /* 0x000fe200078e02a0 */
[----:B------:R-:W-:Y:S01]  /*16f0*/  STL [R1+0x74], R6 ;  /* 0x0000740601007387 */ /* 0x000fe20000100800 */
[----:B------:R-:W-:-:S02]  /*1700*/  IADD3 R252, R8, 0x20, RZ ;  /* 0x0000002008fc7810 */ /* 0x000fc40007ffe0ff */
[C---:B------:R-:W-:Y:S01]  /*1710*/  IADD3 R251, R8.reuse, 0x28, RZ ;  /* 0x0000002808fb7810 */ /* 0x040fe20007ffe0ff */
[----:B------:R-:W-:Y:S01]  /*1720*/  STL [R1+0x84], R0 ;  /* 0x0000840001007387 */ /* 0x000fe20000100800 */
[C---:B------:R-:W-:Y:S02]  /*1730*/  IADD3 R250, R8.reuse, 0x38, RZ ;  /* 0x0000003808fa7810 */ /* 0x040fe40007ffe0ff */
[----:B------:R-:W-:Y:S01]  /*1740*/  IADD3 R249, R8, 0x40, RZ ;  /* 0x0000004008f97810 */ /* 0x000fe20007ffe0ff */
[----:B------:R2:W-:Y:S01]  /*1750*/  STL [R1+0x98], R3 ;  /* 0x0000980301007387 */ /* 0x0005e20000100800 */
[----:B------:R-:W-:Y:S02]  /*1760*/  LEA R152, R152, 0x18100, 0x1 ;  /* 0x0001810098987811 */ /* 0x000fe400078e08ff */
[C---:B------:R-:W-:Y:S01]  /*1770*/  IADD3 R233, R8.reuse, 0x30, RZ ;  /* 0x0000003008e97810 */ /* 0x040fe20007ffe0ff */
[----:B------:R3:W-:Y:S01]  /*1780*/  STL [R1+0x8c], R2 ;  /* 0x00008c0201007387 */ /* 0x0007e20000100800 */
[----:B------:R-:W-:Y:S01]  /*1790*/  IADD3 R247, R8, 0x50, RZ ;  /* 0x0000005008f77810 */ /* 0x000fe20007ffe0ff */
[----:B------:R-:W-:Y:S01]  /*17a0*/  IMAD.IADD R153, R152, 0x1, R157 ;  /* 0x0000000198997824 */ /* 0x000fe200078e029d */
[----:B------:R-:W-:Y:S01]  /*17b0*/  IADD3 R246, R8, 0x58, RZ ;  /* 0x0000005808f67810 */ /* 0x000fe20007ffe0ff */
[--C-:B------:R-:W-:Y:S01]  /*17c0*/  IMAD.IADD R155, R152, 0x1, R154.reuse ;  /* 0x00000001989b7824 */ /* 0x100fe200078e029a */
[C---:B------:R-:W-:Y:S01]  /*17d0*/  IADD3 R248, R8.reuse, 0x48, RZ ;  /* 0x0000004808f87810 */ /* 0x040fe20007ffe0ff */
[----:B------:R-:W-:Y:S01]  /*17e0*/  IMAD.IADD R154, R153, 0x1, R154 ;  /* 0x00000001999a7824 */ /* 0x000fe200078e029a */
[----:B------:R-:W-:-:S02]  /*17f0*/  IADD3 R245, R8, 0x68, RZ ;  /* 0x0000006808f57810 */ /* 0x000fc40007ffe0ff */
[----:B-1----:R-:W-:Y:S02]  /*1800*/  SHF.R.S32.HI R7, RZ, 0x1f, R7 ;  /* 0x0000001fff077819 */ /* 0x002fe40000011407 */
[C---:B------:R-:W-:Y:S02]  /*1810*/  IADD3 R244, R8.reuse, 0x70, RZ ;  /* 0x0000007008f47810 */ /* 0x040fe40007ffe0ff */
[C---:B------:R-:W-:Y:S01]  /*1820*/  IADD3 R232, R8.reuse, 0x60, RZ ;  /* 0x0000006008e87810 */ /* 0x040fe20007ffe0ff */
[----:B------:R-:W-:Y:S01]  /*1830*/  STL [R1+0x90], R7 ;  /* 0x0000900701007387 */ /* 0x000fe20000100800 */
[C---:B------:R-:W-:Y:S02]  /*1840*/  IADD3 R242, R8.reuse, 0x80, RZ ;  /* 0x0000008008f27810 */ /* 0x040fe40007ffe0ff */
[C---:B------:R-:W-:Y:S02]  /*1850*/  IADD3 R241, R8.reuse, 0x88, RZ ;  /* 0x0000008808f17810 */ /* 0x040fe40007ffe0ff */
[----:B------:R-:W-:-:S02]  /*1860*/  IADD3 R243, R8, 0x78, RZ ;  /* 0x0000007808f37810 */ /* 0x000fc40007ffe0ff */
[C---:B--2---:R-:W-:Y:S02]  /*1870*/  IADD3 R3, R8.reuse, 0x18, RZ ;  /* 0x0000001808037810 */ /* 0x044fe40007ffe0ff */
[C---:B------:R-:W-:Y:S02]  /*1880*/  IADD3 R239, R8.reuse, 0x98, RZ ;  /* 0x0000009808ef7810 */ /* 0x040fe40007ffe0ff */
[----:B------:R-:W-:Y:S01]  /*1890*/  SHF.R.S32.HI R4, RZ, 0x1f, R3 ;  /* 0x0000001fff047819 */ /* 0x000fe20000011403 */
[----:B------:R1:W-:Y:S01]  /*18a0*/  STL [R1+0x70], R3 ;  /* 0x0000700301007387 */ /* 0x0003e20000100800 */
[----:B---3--:R-:W-:Y:S02]  /*18b0*/  SHF.R.S32.HI R2, RZ, 0x1f, R251 ;  /* 0x0000001fff027819 */ /* 0x008fe400000114fb */
[----:B------:R-:W-:Y:S01]  /*18c0*/  IADD3 R238, R8, 0xa0, RZ ;  /* 0x000000a008ee7810 */ /* 0x000fe20007ffe0ff */
[----:B------:R2:W-:Y:S01]  /*18d0*/  STL [R1+0x88], R4 ;  /* 0x0000880401007387 */ /* 0x0005e20000100800 */
[----:B------:R-:W-:-:S02]  /*18e0*/  SHF.R.S32.HI R2, RZ, 0x1f, R249 ;  /* 0x0000001fff027819 */ /* 0x000fc400000114f9 */
        /* <DEDUP_REMOVED lines=9> */
[----:B-1----:R-:W-:Y:S02]  /*1980*/  SHF.R.S32.HI R3, RZ, 0x1f, R252 ;  /* 0x0000001fff037819 */ /* 0x002fe400000114fc */
[----:B------:R-:W-:Y:S02]  /*1990*/  SHF.R.S32.HI R3, RZ, 0x1f, R250 ;  /* 0x0000001fff037819 */ /* 0x000fe400000114fa */
[----:B--2---:R-:W-:-:S02]  /*19a0*/  SHF.R.S32.HI R4, RZ, 0x1f, R233 ;  /* 0x0000001fff047819 */ /* 0x004fc400000114e9 */
        /* <DEDUP_REMOVED lines=9> */
[C---:B------:R-:W-:Y:S02]  /*1a40*/  IADD3 R11, R105.reuse, 0xc100, RZ ;  /* 0x0000c100690b7810 */ /* 0x040fe40007ffe0ff */
[----:B------:R-:W-:Y:S02]  /*1a50*/  IADD3 R10, R105, 0x100, RZ ;  /* 0x00000100690a7810 */ /* 0x000fe40007ffe0ff */
[----:B------:R-:W-:-:S02]  /*1a60*/  SHF.R.S32.HI R4, RZ, 0x1f, R240 ;  /* 0x0000001fff047819 */ /* 0x000fc400000114f0 */
[----:B------:R-:W-:Y:S02]  /*1a70*/  SHF.R.S32.HI R3, RZ, 0x1f, R237 ;  /* 0x0000001fff037819 */ /* 0x000fe400000114ed */
[----:B------:R-:W-:Y:S02]  /*1a80*/  SHF.R.S32.HI R2, RZ, 0x1f, R236 ;  /* 0x0000001fff027819 */ /* 0x000fe400000114ec */
.L_x_1982:
[----:B------:R-:W-:Y:S01]  /*1a90*/  ISETP.NE.U32.AND P0, PT, RZ, c[0x0][0x370], PT ;  /* 0x0000dc00ff007a0c */ /* 0x000fe20003f05070 */
[----:B------:R-:W-:Y:S01]  /*1aa0*/  IMAD.MOV.U32 R19, RZ, RZ, 0x4 ;  /* 0x00000004ff137424 */ /* 0x000fe200078e00ff */
[----:B------:R-:W-:Y:S01]  /*1ab0*/  ISETP.NE.U32.AND P1, PT, RZ, c[0x0][0x350], PT ;  /* 0x0000d400ff007a0c */ /* 0x000fe20003f25070 */
[----:B------:R-:W-:Y:S01]  /*1ac0*/  IMAD.MOV.U32 R0, RZ, RZ, RZ ;  /* 0x000000ffff007224 */ /* 0x000fe200078e00ff */
[----:B------:R-:W-:Y:S01]  /*1ad0*/  ISETP.NE.AND.EX P0, PT, RZ, c[0x0][0x374], PT, P0 ;  /* 0x0000dd00ff007a0c */ /* 0x000fe20003f05300 */
[----:B------:R-:W-:Y:S01]  /*1ae0*/  IMAD.MOV.U32 R17, RZ, RZ, RZ ;  /* 0x000000ffff117224 */ /* 0x000fe200078e00ff */
[----:B------:R-:W-:Y:S01]  /*1af0*/  ISETP.NE.AND.EX P4, PT, RZ, c[0x0][0x354], PT, P1 ;  /* 0x0000d500ff007a0c */ /* 0x000fe20003f85310 */
[----:B------:R-:W-:Y:S01]  /*1b00*/  IMAD.WIDE R4, R219, R19, c[0x0][0x350] ;  /* 0x0000d400db047625 */ /* 0x000fe200078e0213 */
[----:B------:R-:W-:-:S02]  /*1b10*/  ISETP.NE.U32.AND P3, PT, RZ, c[0x0][0x358], PT ;  /* 0x0000d600ff007a0c */ /* 0x000fc40003f65070 */
[----:B------:R-:W-:Y:S02]  /*1b20*/  ISETP.NE.U32.AND P2, PT, RZ, c[0x0][0x348], PT ;  /* 0x0000d200ff007a0c */ /* 0x000fe40003f45070 */
[----:B------:R-:W-:Y:S01]  /*1b30*/  ISETP.NE.AND.EX P3, PT, RZ, c[0x0][0x35c], PT, P3 ;  /* 0x0000d700ff007a0c */ /* 0x000fe20003f65330 */
[----:B------:R-:W-:Y:S01]  /*1b40*/  IMAD.MOV.U32 R18, RZ, RZ, RZ ;  /* 0x000000ffff127224 */ /* 0x000fe200078e00ff */
[----:B------:R-:W-:-:S03]  /*1b50*/  ISETP.NE.AND.EX P2, PT, RZ, c[0x0][0x34c], PT, P2 ;  /* 0x0000d300ff007a0c */ /* 0x000fc60003f45320 */
[CC--:B------:R-:W-:Y:S02]  /*1b60*/  @P0 IMAD.WIDE R2, R219.reuse, R19.reuse, c[0x0][0x370] ;  /* 0x0000dc00db020625 */ /* 0x0c0fe400078e0213 */
[----:B------:R-:W2:Y:S04]  /*1b70*/  @P4 LDG.E R17, [R4.64] ;  /* 0x0000000e04114981 */ /* 0x000ea8000c1e1900 */
[----:B------:R1:W2:Y:S01]  /*1b80*/  @P0 LDG.E R0, [R2.64] ;  /* 0x0000000e02000981 */ /* 0x0002a2000c1e1900 */
[----:B------:R-:W-:Y:S01]  /*1b90*/  ISETP.NE.U32.AND P1, PT, RZ, c[0x0][0x360], PT ;  /* 0x0000d800ff007a0c */ /* 0x000fe20003f25070 */
[----:B------:R-:W-:Y:S01]  /*1ba0*/  IMAD.WIDE R6, R219, R19, c[0x0][0x348] ;  /* 0x0000d200db067625 */ /* 0x000fe200078e0213 */
[----:B------:R-:W-:Y:S02]  /*1bb0*/  MOV R8, RZ ;  /* 0x000000ff00087202 */ /* 0x000fe40000000f00 */
[----:B------:R-:W-:-:S04]  /*1bc0*/  ISETP.NE.AND.EX P1, PT, RZ, c[0x0][0x364], PT, P1 ;  /* 0x0000d900ff007a0c */ /* 0x000fc80003f25310 */
[----:B------:R-:W3:Y:S01]  /*1bd0*/  @P2 LDG.E R8, [R6.64] ;  /* 0x0000000e06082981 */ /* 0x000ee2000c1e1900 */
[----:B-1----:R-:W-:-:S05]  /*1be0*/  IMAD.WIDE R2, R219, R19, c[0x0][0x358] ;  /* 0x0000d600db027625 */ /* 0x002fca00078e0213 */
[----:B------:R-:W4:Y:S01]  /*1bf0*/  @P3 LDG.E R18, [R2.64] ;  /* 0x0000000e02123981 */ /* 0x000f22000c1e1900 */
[----:B------:R-:W-:Y:S02]  /*1c00*/  IMAD.MOV.U32 R22, RZ, RZ, c[0x0][0x168] ;  /* 0x00005a00ff167624 */ /* 0x000fe400078e00ff */
[----:B------:R-:W-:-:S05]  /*1c10*/  @P1 IMAD.WIDE R12, R219, R19, c[0x0][0x360] ;  /* 0x0000d800db0c1625 */ /* 0x000fca00078e0213 */
[----:B------:R1:W5:Y:S01]  /*1c20*/  @P1 LDG.E R22, [R12.64] ;  /* 0x0000000e0c161981 */ /* 0x000362000c1e1900 */
[----:B------:R-:W-:Y:S01]  /*1c30*/  YIELD ;  /* 0x0000000000007946 */ /* 0x000fe20003800000 */
[----:B------:R-:W-:Y:S01]  /*1c40*/  LOP3.LUT R221, R218, 0xffff, RZ, 0xc0, !PT ;  /* 0x0000ffffdadd7812 */ /* 0x000fe200078ec0ff */
[----:B------:R-:W-:Y:S01]  /*1c50*/  IMAD.MOV.U32 R14, RZ, RZ, c[0x0][0x1d0] ;  /* 0x00007400ff0e7624 */ /* 0x000fe200078e00ff */
[----:B------:R-:W-:Y:S02]  /*1c60*/  MOV R210, c[0x0][0x228] ;  /* 0x00008a0000d27a02 */ /* 0x000fe40000000f00 */
[----:B--2---:R-:W-:Y:S01]  /*1c70*/  IADD3 R9, R17, R0, RZ ;  /* 0x0000000011097210 */ /* 0x004fe20007ffe0ff */
[----:B------:R-:W-:Y:S04]  /*1c80*/  STL [R1+0x48], R0 ;  /* 0x0000480001007387 */ /* 0x000fe80000100800 */
[----:B------:R-:W-:Y:S04]  /*1c90*/  STL [R1+0x50], R9 ;  /* 0x0000500901007387 */ /* 0x000fe80000100800 */
[----:B---3--:R2:W-:Y:S04]  /*1ca0*/  STL [R1+0x4c], R8 ;  /* 0x00004c0801007387 */ /* 0x0085e80000100800 */
[----:B----4-:R1:W-:Y:S01]  /*1cb0*/  STL [R1+0x54], R18 ;  /* 0x0000541201007387 */ /* 0x0103e20000100800 */
[----:B--2---:R-:W-:-:S05]  /*1cc0*/  IMAD.U32 R8, RZ, RZ, UR12 ;  /* 0x0000000cff087e24 */ /* 0x004fca000f8e00ff */
[----:B------:R-:W-:-:S05]  /*1cd0*/  IADD3 R144, P0, R8, 0x48, RZ ;  /* 0x0000004808907810 */ /* 0x000fca0007f1e0ff */
[----:B------:R-:W-:Y:S01]  /*1ce0*/  IMAD.X R145, RZ, RZ, UR11, P0 ;  /* 0x0000000bff917e24 */ /* 0x000fe200080e06ff */
[----:B------:R-:W-:Y:S05]  /*1cf0*/  @P1 BRA `(.L_x_1813) ;  /* 0x0000004000001947 */ /* 0x000fea0003800000 */
[----:B------:R-:W-:Y:S05]  /*1d00*/  @!P2 BRA `(.L_x_1813) ;  /* 0x000000300000a947 */ /* 0x000fea0003800000 */
[----:B------:R2:W3:Y:S04]  /*1d10*/  LDG.E R8, [R6.64] ;  /* 0x0000000e06087981 */ /* 0x0004e8000c1e1900 */
[----:B--2---:R-:W3:Y:S02]  /*1d20*/  LDG.E R6, [R6.64+0x4] ;  /* 0x0000040e06067981 */ /* 0x004ee4000c1e1900 */
[----:B---3-5:R-:W-:-:S05]  /*1d30*/  IADD3 R22, -R8, R6, RZ ;  /* 0x0000000608167210 */ /* 0x028fca0007ffe1ff */
.L_x_1813:
[----:B-----5:R2:W-:Y:S01]  /*1d40*/  STL [R1+0x58], R22 ;  /* 0x0000581601007387 */ /* 0x0205e20000100800 */
[----:B------:R-:W-:-:S04]  /*1d50*/  ISETP.NE.U32.AND P0, PT, RZ, c[0x0][0x368], PT ;  /* 0x0000da00ff007a0c */ /* 0x000fc80003f05070 */
[----:B------:R-:W-:-:S13]  /*1d60*/  ISETP.NE.AND.EX P0, PT, RZ, c[0x0][0x36c], PT, P0 ;  /* 0x0000db00ff007a0c */ /* 0x000fda0003f05300 */
[----:B------:R-:W-:Y:S05]  /*1d70*/  @!P0 BRA `(.L_x_1814) ;  /* 0x0000003000008947 */ /* 0x000fea0003800000 */
[----:B------:R-:W-:-:S05]  /*1d80*/  IMAD.WIDE R4, R219, R19, c[0x0][0x368] ;  /* 0x0000da00db047625 */ /* 0x000fca00078e0213 */
[----:B------:R3:W5:Y:S01]  /*1d90*/  LDG.E R14, [R4.64] ;  /* 0x0000000e040e7981 */ /* 0x000762000c1e1900 */
[----:B------:R-:W-:Y:S05]  /*1da0*/  BRA `(.L_x_1815) ;  /* 0x0000004000007947 */ /* 0x000fea0003800000 */
.L_x_1814:
[----:B------:R-:W-:Y:S05]  /*1db0*/  @!P4 BRA `(.L_x_1815) ;  /* 0x000000300000c947 */ /* 0x000fea0003800000 */
[----:B------:R3:W4:Y:S04]  /*1dc0*/  LDG.E R6, [R4.64] ;  /* 0x0000000e04067981 */ /* 0x000728000c1e1900 */
[----:B---3--:R-:W4:Y:S02]  /*1dd0*/  LDG.E R4, [R4.64+0x4] ;  /* 0x0000040e04047981 */ /* 0x008f24000c1e1900 */
[----:B----4-:R-:W-:Y:S02]  /*1de0*/  IADD3 R14, -R6, R4, RZ ;  /* 0x00000004060e7210 */ /* 0x010fe40007ffe1ff */
.L_x_1815:
[----:B------:R-:W-:Y:S01]  /*1df0*/  ISETP.NE.U32.AND P0, PT, RZ, c[0x0][0x378], PT ;  /* 0x0000de00ff007a0c */ /* 0x000fe20003f05070 */
[----:B------:R-:W4:Y:S03]  /*1e00*/  LDL R6, [R1+0x80] ;  /* 0x0000800001067983 */ /* 0x000f260000100800 */
[----:B------:R-:W-:Y:S01]  /*1e10*/  ISETP.NE.AND.EX P0, PT, RZ, c[0x0][0x37c], PT, P0 ;  /* 0x0000df00ff007a0c */ /* 0x000fe20003f05300 */
[----:B--23--:R3:W2:Y:S01]  /*1e20*/  @P3 LDG.E R5, [R2.64] ;  /* 0x0000000e02053981 */ /* 0x00c6a2000c1e1900 */
[----:B-----5:R-:W-:-:S03]  /*1e30*/  IMAD.MOV.U32 R20, RZ, RZ, R14 ;  /* 0x000000ffff147224 */ /* 0x020fc600078e000e */
[----:B------:R3:W2:Y:S08]  /*1e40*/  @P3 LDG.E R4, [R2.64+0x4] ;  /* 0x0000040e02043981 */ /* 0x0006b0000c1e1900 */
[----:B---3--:R-:W-:-:S05]  /*1e50*/  @P0 IMAD.WIDE R2, R219, R19, c[0x0][0x378] ;  /* 0x0000de00db020625 */ /* 0x008fca00078e0213 */
[----:B------:R3:W2:Y:S01]  /*1e60*/  @P0 LDG.E R20, [R2.64] ;  /* 0x0000000e02140981 */ /* 0x0006a2000c1e1900 */
[----:B-1----:R-:W-:-:S05]  /*1e70*/  IMAD.IADD R13, R14, 0x1, -R0 ;  /* 0x000000010e0d7824 */ /* 0x002fca00078e0a00 */
[----:B------:R1:W-:Y:S01]  /*1e80*/  STL [R1+0x5c], R13 ;  /* 0x00005c0d01007387 */ /* 0x0003e20000100800 */
[----:B---3--:R-:W-:-:S05]  /*1e90*/  IMAD.MOV.U32 R2, RZ, RZ, c[0x0][0x2c4] ;  /* 0x0000b100ff027624 */ /* 0x008fca00078e00ff */
[----:B------:R-:W-:Y:S01]  /*1ea0*/  ISETP.NE.AND P1, PT, R2, 0x1, PT ;  /* 0x000000010200780c */ /* 0x000fe20003f25270 */
[----:B----4-:R-:W-:-:S05]  /*1eb0*/  IMAD.SHL.U32 R223, R6, 0x80, RZ ;  /* 0x0000008006df7824 */ /* 0x010fca00078e00ff */
[----:B------:R-:W-:Y:S01]  /*1ec0*/  IADD3 R0, R223, 0x7f, RZ ;  /* 0x0000007fdf007810 */ /* 0x000fe20007ffe0ff */
[----:B--2---:R-:W-:Y:S02]  /*1ed0*/  @P3 IMAD.IADD R210, R4, 0x1, -R5 ;  /* 0x0000000104d23824 */ /* 0x004fe400078e0a05 */
[----:B------:R-:W-:Y:S02]  /*1ee0*/  IMAD.MOV.U32 R5, RZ, RZ, c[0x0][0x32c] ;  /* 0x0000cb00ff057624 */ /* 0x000fe400078e00ff */
[----:B------:R-:W-:Y:S02]  /*1ef0*/  IMAD.IADD R211, R13, 0x1, R210 ;  /* 0x000000010dd37824 */ /* 0x000fe400078e02d2 */
[----:B------:R-:W-:Y:S01]  /*1f00*/  @P1 IMAD.HI.U32 R3, R0, c[0x0][0x2c8], RZ ;  /* 0x0000b20000031a27 */ /* 0x000fe200078e00ff */
[----:B------:R-:W-:Y:S02]  /*1f10*/  ISETP.GE.AND P2, PT, R5, 0x1, PT ;  /* 0x000000010500780c */ /* 0x000fe40003f46270 */
[----:B------:R1:W-:Y:S01]  /*1f20*/  STL.64 [R1+0x60], R210 ;  /* 0x000060d201007387 */ /* 0x0003e20000100a00 */
[----:B------:R-:W-:-:S02]  /*1f30*/  IADD3 R2, R211, 0x3f, RZ ;  /* 0x0000003fd3027810 */ /* 0x000fc40007ffe0ff */
[----:B------:R-:W-:Y:S02]  /*1f40*/  @P1 SHF.R.U32.HI R0, RZ, c[0x0][0x2cc], R3 ;  /* 0x0000b300ff001a19 */ /* 0x000fe40000011603 */
[----:B------:R-:W-:Y:S02]  /*1f50*/  SHF.R.S32.HI R3, RZ, 0x1f, R2 ;  /* 0x0000001fff037819 */ /* 0x000fe40000011402 */
[----:B------:R-:W-:Y:S02]  /*1f60*/  IADD3 R0, R0, 0x1, R211 ;  /* 0x0000000100007810 */ /* 0x000fe40007ffe0d3 */
[----:B------:R-:W-:-:S03]  /*1f70*/  LEA.HI R2, R3, R2, RZ, 0x6 ;  /* 0x0000000203027211 */ /* 0x000fc600078f30ff */
[----:B------:R-:W-:Y:S01]  /*1f80*/  IMAD.IADD R3, R0, 0x1, -R22 ;  /* 0x0000000100037824 */ /* 0x000fe200078e0a16 */
[----:B------:R-:W-:-:S04]  /*1f90*/  SHF.R.S32.HI R15, RZ, 0x6, R2 ;  /* 0x00000006ff0f7819 */ /* 0x000fc80000011402 */
[----:B------:R-:W-:Y:S01]  /*1fa0*/  IADD3 R2, R3, c[0x0][0x328], RZ ;  /* 0x0000ca0003027a10 */ /* 0x000fe20007ffe0ff */
[----:B------:R1:W-:Y:S01]  /*1fb0*/  STL [R1+0x68], R20 ;  /* 0x0000681401007387 */ /* 0x0003e20000100800 */
        /* <DEDUP_REMOVED lines=11> */
.L_x_1818:
[----:B------:R-:W-:-:S13]  /*2070*/  ISETP.NE.AND P0, PT, R5, 0x1, PT ;  /* 0x000000010500780c */ /* 0x000fda0003f05270 */
[----:B------:R-:W-:-:S05]  /*2080*/  @P0 IMAD.HI.U32 R3, R0, c[0x0][0x330], RZ ;  /* 0x0000cc0000030a27 */ /* 0x000fca00078e00ff */
[----:B------:R-:W-:Y:S02]  /*2090*/  @P0 SHF.R.U32.HI R0, RZ, c[0x0][0x334], R3 ;  /* 0x0000cd00ff000a19 */ /* 0x000fe40000011603 */
.L_x_1819:
[----:B------:R-:W-:Y:S05]  /*20a0*/  BSYNC B0 ;  /* 0x0000000000007941 */ /* 0x000fea0003800000 */
.L_x_1817:
[----:B------:R-:W-:-:S05]  /*20b0*/  IMAD R0, R0, R5, c[0x0][0x32c] ;  /* 0x0000cb0000007624 */ /* 0x000fca00078e0205 */
[----:B------:R-:W-:-:S04]  /*20c0*/  IMNMX R2, R2, R0, PT ;  /* 0x0000000002027217 */ /* 0x000fc80003800200 */
.L_x_1816:
[----:B------:R-:W-:Y:S01]  /*20d0*/  IADD3 R2, R2, 0x3f, RZ ;  /* 0x0000003f02027810 */ /* 0x000fe20007ffe0ff */
[----:B------:R-:W-:-:S03]  /*20e0*/  @P1 IMAD.HI.U32 R3, R223, c[0x0][0x2c8], RZ ;  /* 0x0000b200df031a27 */ /* 0x000fc600078e00ff */
[----:B------:R-:W-:Y:S01]  /*20f0*/  SHF.R.S32.HI R4, RZ, 0x1f, R2 ;  /* 0x0000001fff047819 */ /* 0x000fe20000011402 */
[----:B------:R-:W-:Y:S01]  /*2100*/  IMAD.MOV.U32 R0, RZ, RZ, R223 ;  /* 0x000000ffff007224 */ /* 0x000fe200078e00df */
[----:B------:R-:W-:Y:S02]  /*2110*/  @P1 SHF.R.U32.HI R0, RZ, c[0x0][0x2cc], R3 ;  /* 0x0000b300ff001a19 */ /* 0x000fe40000011603 */
[----:B------:R-:W-:Y:S02]  /*2120*/  LEA.HI R3, R4, R2, RZ, 0x6 ;  /* 0x0000000204037211 */ /* 0x000fe400078f30ff */
[----:B------:R-:W-:Y:S02]  /*2130*/  IADD3 R0, R0, R211, -R22 ;  /* 0x000000d300007210 */ /* 0x000fe40007ffe816 */
[----:B------:R-:W-:Y:S02]  /*2140*/  SHF.R.S32.HI R3, RZ, 0x6, R3 ;  /* 0x00000006ff037819 */ /* 0x000fe40000011403 */
[----:B------:R-:W-:-:S02]  /*2150*/  IADD3 R2, R0, -c[0x0][0x324], RZ ;  /* 0x8000c90000027a10 */ /* 0x000fc40007ffe0ff */
        /* <DEDUP_REMOVED lines=11> */
.L_x_1822:
[----:B------:R-:W-:-:S13]  /*2210*/  ISETP.NE.AND P0, PT, R5, 0x1, PT ;  /* 0x000000010500780c */ /* 0x000fda0003f05270 */
[----:B------:R-:W-:-:S05]  /*2220*/  @P0 IMAD.HI.U32 R3, R0, c[0x0][0x330], RZ ;  /* 0x0000cc0000030a27 */ /* 0x000fca00078e00ff */
[----:B------:R-:W-:Y:S02]  /*2230*/  @P0 SHF.R.U32.HI R0, RZ, c[0x0][0x334], R3 ;  /* 0x0000cd00ff000a19 */ /* 0x000fe40000011603 */
.L_x_1823:
[----:B------:R-:W-:Y:S05]  /*2240*/  BSYNC B0 ;  /* 0x0000000000007941 */ /* 0x000fea0003800000 */
.L_x_1821:
[----:B------:R-:W-:-:S05]  /*2250*/  IMAD R0, R0, c[0x0][0x32c], RZ ;  /* 0x0000cb0000007a24 */ /* 0x000fca00078e02ff */
[----:B------:R-:W-:-:S04]  /*2260*/  IMNMX R2, R2, R0, !PT ;  /* 0x0000000002027217 */ /* 0x000fc80007800200 */
.L_x_1820:
[----:B------:R-:W-:Y:S01]  /*2270*/  SHF.R.S32.HI R5, RZ, 0x1f, R2 ;  /* 0x0000001fff057819 */ /* 0x000fe20000011402 */
[----:B------:R-:W-:Y:S01]  /*2280*/  BSSY B0, `(.L_x_1824) ;  /* 0x000002c000007945 */ /* 0x000fe20003800000 */
[C---:B------:R-:W-:Y:S02]  /*2290*/  LOP3.LUT R0, R218.reuse, 0xff000000, RZ, 0xc0, !PT ;  /* 0xff000000da007812 */ /* 0x040fe400078ec0ff */
[----:B------:R-:W-:Y:S02]  /*22a0*/  LEA.HI R5, R5, R2, RZ, 0x6 ;  /* 0x0000000205057211 */ /* 0x000fe400078f30ff */
[----:B------:R-:W-:Y:S02]  /*22b0*/  LOP3.LUT R2, R218, 0xff0000, RZ, 0xc0, !PT ;  /* 0x00ff0000da027812 */ /* 0x000fe400078ec0ff */
[----:B------:R-:W-:Y:S02]  /*22c0*/  SHF.R.S32.HI R5, RZ, 0x6, R5 ;  /* 0x00000006ff057819 */ /* 0x000fe40000011405 */
[----:B------:R-:W-:-:S02]  /*22d0*/  SHF.R.U32.HI R0, RZ, 0x8, R0 ;  /* 0x00000008ff007819 */ /* 0x000fc40000011600 */
[----:B------:R-:W-:Y:S02]  /*22e0*/  IMNMX R5, RZ, R5, !PT ;  /* 0x00000005ff057217 */ /* 0x000fe40007800200 */
[----:B------:R-:W-:Y:S01]  /*22f0*/  LEA.HI R0, R2, R0, RZ, 0x10 ;  /* 0x0000000002007211 */ /* 0x000fe200078f80ff */
[----:B------:R-:W-:Y:S01]  /*2300*/  IMAD.MOV.U32 R2, RZ, RZ, RZ ;  /* 0x000000ffff027224 */ /* 0x000fe200078e00ff */
[----:B------:R-:W-:Y:S02]  /*2310*/  ISETP.GT.AND P0, PT, R12, R5, PT ;  /* 0x000000050c00720c */ /* 0x000fe40003f04270 */
[----:B------:R-:W-:Y:S02]  /*2320*/  LOP3.LUT R231, R0, 0xff, RZ, 0xc0, !PT ;  /* 0x000000ff00e77812 */ /* 0x000fe400078ec0ff */
[----:B------:R-:W-:-:S09]  /*2330*/  SHF.R.U32.HI R218, RZ, 0x10, R0 ;  /* 0x00000010ffda7819 */ /* 0x000fd20000011600 */
[----:B------:R-:W-:Y:S05]  /*2340*/  @!P0 BRA `(.L_x_1825) ;  /* 0x000001f000008947 */ /* 0x000fea0003800000 */
[----:B------:R-:W-:-:S04]  /*2350*/  ISETP.NE.AND P0, PT, R218, RZ, PT ;  /* 0x000000ffda00720c */ /* 0x000fc80003f05270 */
[----:B------:R-:W-:-:S04]  /*2360*/  SEL R0, R218, c[0x0][0x338], P0 ;  /* 0x0000ce00da007a07 */ /* 0x000fc80000000000 */
[----:B------:R-:W-:Y:S02]  /*2370*/  IABS R4, R0 ;  /* 0x0000000000047213 */ /* 0x000fe40000000000 */
[----:B------:R-:W-:Y:S02]  /*2380*/  IADD3 R6, R0, -0x1, R12 ;  /* 0xffffffff00067810 */ /* 0x000fe40007ffe00c */
[----:B------:R-:W2:Y:S03]  /*2390*/  I2F.RP R2, R4 ;  /* 0x0000000400027306 */ /* 0x000ea60000209400 */
[----:B------:R-:W-:-:S05]  /*23a0*/  IMAD.IADD R6, R6, 0x1, -R5 ;  /* 0x0000000106067824 */ /* 0x000fca00078e0a05 */
[----:B------:R-:W-:Y:S02]  /*23b0*/  IABS R9, R6 ;  /* 0x0000000600097213 */ /* 0x000fe40000000000 */
[----:B------:R-:W-:-:S04]  /*23c0*/  LOP3.LUT R6, R6, R0, RZ, 0x3c, !PT ;  /* 0x0000000006067212 */ /* 0x000fc800078e3cff */
[----:B------:R-:W-:Y:S01]  /*23d0*/  ISETP.GE.AND P1, PT, R6, RZ, PT ;  /* 0x000000ff0600720c */ /* 0x000fe20003f26270 */
        /* <DEDUP_REMOVED lines=8> */
[----:B------:R-:W-:-:S04]  /*2460*/  IMAD.MOV.U32 R2, RZ, RZ, RZ ;  /* 0x000000ffff027224 */ /* 0x000fc800078e00ff */
        /* <DEDUP_REMOVED lines=13> */
.L_x_1825:
[----:B------:R-:W-:Y:S05]  /*2540*/  BSYNC B0 ;  /* 0x0000000000007941 */ /* 0x000fea0003800000 */
.L_x_1824:
[----:B------:R-:W-:-:S04]  /*2550*/  IMAD R0, R231, R2, R5 ;  /* 0x00000002e7007224 */ /* 0x000fc800078e0205 */
[C---:B------:R-:W-:Y:S02]  /*2560*/  IMAD.IADD R2, R0.reuse, 0x1, R2 ;  /* 0x0000000100027824 */ /* 0x040fe400078e0202 */
[----:B------:R-:W-:-:S03]  /*2570*/  IMAD R0, R0, 0x40, -R13 ;  /* 0x0000004000007824 */ /* 0x000fc600078e0a0d */
[----:B------:R-:W-:Y:S02]  /*2580*/  IMNMX R2, R12, R2, PT ;  /* 0x000000020c027217 */ /* 0x000fe40003800200 */
[----:B------:R-:W-:-:S03]  /*2590*/  IMNMX R0, RZ, R0, !PT ;  /* 0x00000000ff007217 */ /* 0x000fc60007800200 */
[----:B------:R-:W-:Y:S01]  /*25a0*/  IMAD R2, R2, 0x40, -R13 ;  /* 0x0000004002027824 */ /* 0x000fe200078e0a0d */
[----:B------:R-:W-:-:S04]  /*25b0*/  SHF.R.U32.HI R35, RZ, 0x6, R0 ;  /* 0x00000006ff237819 */ /* 0x000fc80000011600 */
[----:B------:R-:W-:Y:S01]  /*25c0*/  IMNMX R2, R2, R210, PT ;  /* 0x000000d202027217 */ /* 0x000fe20003800200 */
[----:B------:R-:W-:-:S03]  /*25d0*/  IMAD.MOV.U32 R16, RZ, RZ, R35 ;  /* 0x000000ffff107224 */ /* 0x000fc600078e0023 */
[----:B------:R-:W-:-:S13]  /*25e0*/  ISETP.GT.AND P0, PT, R2, R0, PT ;  /* 0x000000000200720c */ /* 0x000fda0003f04270 */
[----:B------:R-:W-:-:S04]  /*25f0*/  @P0 IADD3 R2, R2, 0x3f, RZ ;  /* 0x0000003f02020810 */ /* 0x000fc80007ffe0ff */
[----:B------:R-:W-:-:S04]  /*2600*/  @P0 SHF.R.S32.HI R0, RZ, 0x1f, R2 ;  /* 0x0000001fff000819 */ /* 0x000fc80000011402 */
[----:B------:R-:W-:-:S04]  /*2610*/  @P0 LEA.HI R2, R0, R2, RZ, 0x6 ;  /* 0x0000000200020211 */ /* 0x000fc800078f30ff */
[----:B------:R-:W-:-:S04]  /*2620*/  @P0 SHF.R.S32.HI R16, RZ, 0x6, R2 ;  /* 0x00000006ff100819 */ /* 0x000fc80000011402 */
[----:B------:R-:W-:-:S13]  /*2630*/  ISETP.GT.AND P0, PT, R16, R35, PT ;  /* 0x000000231000720c */ /* 0x000fda0003f04270 */
[----:B------:R-:W-:Y:S05]  /*2640*/  @!P0 BRA `(.L_x_1826) ;  /* 0x000054f000008947 */ /* 0x000fea0003800000 */
[----:B------:R-:W-:-:S04]  /*2650*/  ISETP.NE.U32.AND P0, PT, RZ, c[0x0][0x340], PT ;  /* 0x0000d000ff007a0c */ /* 0x000fc80003f05070 */
[----:B------:R-:W-:-:S13]  /*2660*/  ISETP.NE.AND.EX P0, PT, RZ, c[0x0][0x344], PT, P0 ;  /* 0x0000d100ff007a0c */ /* 0x000fda0003f05300 */
[----:B------:R-:W-:-:S05]  /*2670*/  @P0 IMAD.WIDE R2, R219, R19, c[0x0][0x340] ;  /* 0x0000d000db020625 */ /* 0x000fca00078e0213 */
[----:B------:R2:W3:Y:S01]  /*2680*/  @P0 LDG.E R15, [R2.64] ;  /* 0x0000000e020f0981 */ /* 0x0004e2000c1e1900 */
[----:B------:R-:W-:Y:S01]  /*2690*/  IADD3 R92, R17, R14, RZ ;  /* 0x0000000e115c7210 */ /* 0x000fe20007ffe0ff */
[C---:B------:R-:W-:Y:S01]  /*26a0*/  IMAD.WIDE.U32 R6, R221.reuse, c[0x0][0x260], R208 ;  /* 0x00009800dd067a25 */ /* 0x040fe200078e00d0 */
[----:B------:R-:W-:Y:S02]  /*26b0*/  SHF.R.S32.HI R14, RZ, 0x1f, R219 ;  /* 0x0000001fff0e7819 */ /* 0x000fe400000114db */
[----:B------:R-:W-:Y:S01]  /*26c0*/  IADD3 R19, R16, -0x1, RZ ;  /* 0xffffffff10137810 */ /* 0x000fe20007ffe0ff */
[C---:B------:R-:W-:Y:S01]  /*26d0*/  IMAD.WIDE.U32 R4, R221.reuse, c[0x0][0x240], R208 ;  /* 0x00009000dd047a25 */ /* 0x040fe200078e00d0 */
[----:B------:R-:W-:Y:S02]  /*26e0*/  SEL R0, R14, RZ, !P3 ;  /* 0x000000ff0e007207 */ /* 0x000fe40005800000 */
[----:B------:R-:W-:Y:S01]  /*26f0*/  SHF.R.S32.HI R17, RZ, 0x1f, R18 ;  /* 0x0000001fff117819 */ /* 0x000fe20000011412 */
[----:B------:R-:W-:Y:S01]  /*2700*/  IMAD R5, R221, c[0x0][0x244], R5 ;  /* 0x00009100dd057a24 */ /* 0x000fe200078e0205 */
[----:B------:R-:W-:Y:S01]  /*2710*/  MOV R24, 0x6 ;  /* 0x0000000600187802 */ /* 0x000fe20000000f00 */
[----:B-1----:R-:W-:Y:S01]  /*2720*/  IMAD R13, R0, c[0x0][0x248], RZ ;  /* 0x00009200000d7a24 */ /* 0x002fe200078e02ff */
[----:B------:R-:W-:Y:S01]  /*2730*/  ISETP.GE.AND P5, PT, R208, c[0x0][0x1d4], PT ;  /* 0x00007500d0007a0c */ /* 0x000fe20003fa6270 */
[----:B------:R-:W-:Y:S01]  /*2740*/  IMAD R12, R0, c[0x0][0x268], RZ ;  /* 0x00009a00000c7a24 */ /* 0x000fe200078e02ff */
[----:B------:R-:W-:Y:S01]  /*2750*/  SHF.R.S32.HI R23, RZ, 0x1f, R92 ;  /* 0x0000001fff177819 */ /* 0x000fe2000001145c */
[----:B------:R-:W-:Y:S01]  /*2760*/  IMAD.MOV.U32 R142, RZ, RZ, c[0x0][0x1e0] ;  /* 0x00007800ff8e7624 */ /* 0x000fe200078e00ff */
[----:B------:R-:W-:Y:S01]  /*2770*/  SHF.R.S32.HI R26, RZ, 0x1f, R214 ;  /* 0x0000001fff1a7819 */ /* 0x000fe200000114d6 */
[----:B------:R-:W-:Y:S01]  /*2780*/  IMAD.MOV.U32 R137, RZ, RZ, c[0x0][0x27c] ;  /* 0x00009f00ff897624 */ /* 0x000fe200078e00ff */
[----:B------:R-:W-:Y:S01]  /*2790*/  SHF.R.S32.HI R107, RZ, 0x1f, R106 ;  /* 0x0000001fff6b7819 */ /* 0x000fe2000001146a */
[----:B------:R-:W-:Y:S01]  /*27a0*/  IMAD.WIDE.U32 R150, R214, c[0x0][0x1e0], RZ ;  /* 0x00007800d6967a25 */ /* 0x000fe200078e00ff */
[----:B------:R-:W-:-:S02]  /*27b0*/  SHF.L.U32 R149, R142, 0x6, RZ ;  /* 0x000000068e957819 */ /* 0x000fc400000006ff */
[----:B------:R-:W-:Y:S01]  /*27c0*/  SHF.L.U64.HI R142, R142, R24, c[0x0][0x1e4] ;  /* 0x000079008e8e7619 */ /* 0x000fe20000010218 */
[----:B------:R-:W-:Y:S01]  /*27d0*/  IMAD.SHL.U32 R137, R137, 0x2, RZ ;  /* 0x0000000289897824 */ /* 0x000fe200078e00ff */
[----:B------:R-:W-:Y:S01]  /*27e0*/  MOV R28, R19 ;  /* 0x00000013001c7202 */ /* 0x000fe20000000f00 */
[----:B--2---:R-:W-:-:S04]  /*27f0*/  IMAD.WIDE.U32 R2, R221, c[0x0][0x1e8], RZ ;  /* 0x00007a00dd027a25 */ /* 0x004fc800078e00ff */
[----:B------:R-:W-:Y:S01]  /*2800*/  IMAD.MOV.U32 R8, RZ, RZ, R2 ;  /* 0x000000ffff087224 */ /* 0x000fe200078e0002 */
[----:B------:R-:W-:Y:S01]  /*2810*/  MOV R2, R6 ;  /* 0x0000000600027202 */ /* 0x000fe20000000f00 */
[----:B------:R-:W-:Y:S01]  /*2820*/  IMAD R9, R221, c[0x0][0x1ec], R3 ;  /* 0x00007b00dd097a24 */ /* 0x000fe200078e0203 */
[----:B------:R-:W-:Y:S01]  /*2830*/  SEL R6, R219, RZ, !P3 ;  /* 0x000000ffdb067207 */ /* 0x000fe20005800000 */
[----:B------:R-:W-:Y:S01]  /*2840*/  IMAD R3, R221, c[0x0][0x264], R7 ;  /* 0x00009900dd037a24 */ /* 0x000fe200078e0207 */
[----:B------:R-:W-:Y:S01]  /*2850*/  IADD3 R0, P3, R224, R18, RZ ;  /* 0x00000012e0007210 */ /* 0x000fe20007f7e0ff */
[----:B------:R-:W-:Y:S01]  /*2860*/  IMAD R7, R19, -0x40, -R224 ;  /* 0xffffffc013077824 */ /* 0x000fe200078e0ae0 */
[----:B------:R-:W-:Y:S01]  /*2870*/  MOV R18, 0x5 ;  /* 0x0000000500127802 */ /* 0x000fe20000000f00 */
[----:B------:R-:W-:Y:S01]  /*2880*/  IMAD R13, R6, c[0x0][0x24c], R13 ;  /* 0x00009300060d7a24 */ /* 0x000fe200078e020d */
[----:B------:R-:W-:Y:S01]  /*2890*/  LEA.HI.X.SX32 R17, R224, R17, 0x1, P3 ;  /* 0x00000011e0117211 */ /* 0x000fe200018f0eff */
[----:B------:R-:W-:Y:S01]  /*28a0*/  IMAD.IADD R7, R7, 0x1, R210 ;  /* 0x0000000107077824 */ /* 0x000fe200078e02d2 */
[----:B------:R-:W-:Y:S01]  /*28b0*/  ISETP.GE.AND P3, PT, R220, c[0x0][0x1d4], PT ;  /* 0x00007500dc007a0c */ /* 0x000fe20003f66270 */
[----:B------:R-:W-:-:S03]  /*28c0*/  IMAD.WIDE.U32 R4, R6, c[0x0][0x248], R4 ;  /* 0x0000920006047a25 */ /* 0x000fc600078e0004 */
[C---:B------:R-:W-:Y:S01]  /*28d0*/  ISETP.GE.AND P2, PT, R7.reuse, 0x1, PT ;  /* 0x000000010700780c */ /* 0x040fe20003f46270 */
[C---:B------:R-:W-:Y:S01]  /*28e0*/  IMAD R12, R6.reuse, c[0x0][0x26c], R12 ;  /* 0x00009b00060c7a24 */ /* 0x040fe200078e020c */
[----:B------:R-:W-:Y:S01]  /*28f0*/  ISETP.GE.AND P1, PT, R7, 0x21, PT ;  /* 0x000000210700780c */ /* 0x000fe20003f26270 */
[----:B------:R-:W-:-:S04]  /*2900*/  IMAD.WIDE.U32 R2, R6, c[0x0][0x268], R2 ;  /* 0x00009a0006027a25 */ /* 0x000fc800078e0002 */
[----:B------:R-:W-:Y:S01]  /*2910*/  IMAD.IADD R5, R5, 0x1, R13 ;  /* 0x0000000105057824 */ /* 0x000fe200078e020d */
[----:B------:R-:W-:Y:S01]  /*2920*/  IADD3 R7, R3, R12, RZ ;  /* 0x0000000c03077210 */ /* 0x000fe20007ffe0ff */
[----:B------:R-:W-:Y:S01]  /*2930*/  IMAD.MOV.U32 R13, RZ, RZ, c[0x0][0x238] ;  /* 0x00008e00ff0d7624 */ /* 0x000fe200078e00ff */
[----:B------:R-:W-:Y:S01]  /*2940*/  MOV R6, R2 ;  /* 0x0000000200067202 */ /* 0x000fe20000000f00 */
[----:B------:R-:W-:Y:S02]  /*2950*/  IMAD R12, R17, c[0x0][0x238], RZ ;  /* 0x00008e00110c7a24 */ /* 0x000fe400078e02ff */
[C---:B------:R-:W-:Y:S01]  /*2960*/  IMAD.WIDE.U32 R98, R0.reuse, c[0x0][0x238], R4 ;  /* 0x00008e0000627a25 */ /* 0x040fe200078e0004 */
[C---:B------:R-:W-:Y:S02]  /*2970*/  SHF.L.U64.HI R141, R13.reuse, R24, c[0x0][0x23c] ;  /* 0x00008f000d8d7619 */ /* 0x040fe40000010218 */
[C---:B------:R-:W-:Y:S01]  /*2980*/  SHF.L.U32 R143, R13.reuse, 0x6, RZ ;  /* 0x000000060d8f7819 */ /* 0x040fe200000006ff */
[----:B------:R-:W-:Y:S01]  /*2990*/  IMAD R12, R0, c[0x0][0x23c], R12 ;  /* 0x00008f00000c7a24 */ /* 0x000fe200078e020c */
[----:B------:R-:W-:Y:S01]  /*29a0*/  SHF.L.U32 R146, R13, 0x5, RZ ;  /* 0x000000050d927819 */ /* 0x000fe200000006ff */
[----:B------:R-:W-:Y:S01]  /*29b0*/  IMAD R4, R141, R19, RZ ;  /* 0x000000138d047224 */ /* 0x000fe200078e02ff */
[----:B------:R-:W-:Y:S01]  /*29c0*/  SHF.L.U64.HI R138, R13, R18, c[0x0][0x23c] ;  /* 0x00008f000d8a7619 */ /* 0x000fe20000010212 */
[----:B------:R-:W-:-:S02]  /*29d0*/  IMAD.IADD R95, R99, 0x1, R12 ;  /* 0x00000001635f7824 */ /* 0x000fc400078e020c */
[----:B------:R-:W-:Y:S02]  /*29e0*/  IMAD.MOV.U32 R94, RZ, RZ, R98 ;  /* 0x000000ffff5e7224 */ /* 0x000fe400078e0062 */
[----:B------:R-:W-:Y:S02]  /*29f0*/  IMAD R13, R17, c[0x0][0x258], RZ ;  /* 0x00009600110d7a24 */ /* 0x000fe400078e02ff */
[----:B------:R-:W-:Y:S01]  /*2a00*/  IMAD.WIDE.U32 R96, R0, c[0x0][0x258], R6 ;  /* 0x0000960000607a25 */ /* 0x000fe200078e0006 */
[----:B---3--:R-:W-:-:S03]  /*2a10*/  @P0 SHF.R.S32.HI R3, RZ, 0x1f, R15 ;  /* 0x0000001fff030819 */ /* 0x008fc6000001140f */
[----:B------:R-:W-:Y:S01]  /*2a20*/  @P0 IMAD.MOV.U32 R2, RZ, RZ, R15 ;  /* 0x000000ffff020224 */ /* 0x000fe200078e000f */
[----:B------:R-:W-:Y:S01]  /*2a30*/  @!P0 MOV R2, R219 ;  /* 0x000000db00028202 */ /* 0x000fe20000000f00 */
[----:B------:R-:W-:Y:S01]  /*2a40*/  @!P0 IMAD.MOV.U32 R3, RZ, RZ, R14 ;  /* 0x000000ffff038224 */ /* 0x000fe200078e000e */
[----:B------:R-:W-:Y:S01]  /*2a50*/  SHF.R.S32.HI R15, RZ, 0x1f, R19 ;  /* 0x0000001fff0f7819 */ /* 0x000fe20000011413 */
[----:B------:R-:W-:Y:S01]  /*2a60*/  IMAD R14, R0, c[0x0][0x25c], R13 ;  /* 0x00009700000e7a24 */ /* 0x000fe200078e020d */
[----:B------:R-:W-:Y:S02]  /*2a70*/  SEL R22, R2, RZ, !P4 ;  /* 0x000000ff02167207 */ /* 0x000fe40006000000 */
[----:B------:R-:W-:Y:S01]  /*2a80*/  SEL R21, R3, RZ, !P4 ;  /* 0x000000ff03157207 */ /* 0x000fe20006000000 */
[-C--:B------:R-:W-:Y:S01]  /*2a90*/  IMAD R4, R15, R143.reuse, R4 ;  /* 0x0000008f0f047224 */ /* 0x080fe200078e0204 */
[----:B------:R-:W-:Y:S01]  /*2aa0*/  ISETP.GE.AND P4, PT, R212, c[0x0][0x1d4], PT ;  /* 0x00007500d4007a0c */ /* 0x000fe20003f86270 */
[----:B------:R-:W-:Y:S01]  /*2ab0*/  IMAD.WIDE.U32 R2, R19, R143, R94 ;  /* 0x0000008f13027225 */ /* 0x000fe200078e005e */
[----:B------:R-:W-:-:S03]  /*2ac0*/  IADD3 R116, R97, R14, RZ ;  /* 0x0000000e61747210 */ /* 0x000fc60007ffe0ff */
[----:B------:R-:W-:Y:S01]  /*2ad0*/  IMAD.IADD R3, R3, 0x1, R4 ;  /* 0x0000000103037824 */ /* 0x000fe200078e0204 */
[----:B------:R-:W-:Y:S01]  /*2ae0*/  @P2 LEA R4, P6, R2, c[0x0][0x220], 0x1 ;  /* 0x0000880002042a11 */ /* 0x000fe200078c08ff */
[----:B------:R-:W-:Y:S01]  /*2af0*/  IMAD R13, R21, c[0x0][0x1f0], RZ ;  /* 0x00007c00150d7a24 */ /* 0x000fe200078e02ff */
[----:B------:R-:W-:Y:S01]  /*2b00*/  @P1 IADD3 R12, P0, R146, R2, RZ ;  /* 0x00000002920c1210 */ /* 0x000fe20007f1e0ff */
[----:B------:R-:W-:Y:S01]  /*2b10*/  IMAD.WIDE.U32 R6, R22, c[0x0][0x1f0], R8 ;  /* 0x00007c0016067a25 */ /* 0x000fe200078e0008 */
[----:B------:R-:W-:Y:S02]  /*2b20*/  @P2 LEA.HI.X R5, R2, c[0x0][0x224], R3, 0x1, P6 ;  /* 0x0000890002052a11 */ /* 0x000fe400030f0c03 */
[----:B------:R-:W-:Y:S01]  /*2b30*/  @P1 IADD3.X R3, R3, R138, RZ, P0, !PT ;  /* 0x0000008a03031210 */ /* 0x000fe200007fe4ff */
[----:B------:R-:W-:Y:S01]  /*2b40*/  IMAD R0, R22, c[0x0][0x1f4], R13 ;  /* 0x00007d0016007a24 */ /* 0x000fe200078e020d */
[C---:B------:R-:W-:Y:S01]  /*2b50*/  @P1 LEA R2, P0, R12.reuse, c[0x0][0x220], 0x1 ;  /* 0x000088000c021a11 */ /* 0x040fe200078008ff */
[----:B------:R-:W-:Y:S01]  /*2b60*/  @!PT LDS RZ, [RZ] ;  /* 0x00000000fffff984 */ /* 0x000fe20000000800 */
[----:B------:R-:W-:Y:S01]  /*2b70*/  @!PT LDS RZ, [RZ] ;  /* 0x00000000fffff984 */ /* 0x000fe20000000800 */
[----:B------:R-:W-:Y:S01]  /*2b80*/  @!PT LDS RZ, [RZ] ;  /* 0x00000000fffff984 */ /* 0x000fe20000000800 */
[----:B------:R1:W-:Y:S03]  /*2b90*/  @P2 LDGSTS.E.BYPASS.LTC128B.128 [R105+0xc100], [R4.64], !P5 ;  /* 0x0c10000004692fae */ /* 0x0003e6000e901d4e */
[----:B------:R-:W-:Y:S01]  /*2ba0*/  @P1 LEA.HI.X R3, R12, c[0x0][0x224], R3, 0x1, P0 ;  /* 0x000089000c031a11 */ /* 0x000fe200000f0c03 */
[----:B------:R1:W-:Y:S04]  /*2bb0*/  @P2 LDGSTS.E.BYPASS.LTC128B.128 [R105+0xe100], [R4.64+0x80], !P4 ;  /* 0x0e10008004692fae */ /* 0x0003e8000e101d4e */
[----:B------:R1:W-:Y:S04]  /*2bc0*/  @P2 LDGSTS.E.BYPASS.LTC128B.128 [R105+0x10100], [R4.64+0x100], !P3 ;  /* 0x1010010004692fae */ /* 0x0003e8000d901d4e */
[----:B------:R2:W-:Y:S04]  /*2bd0*/  @P1 LDGSTS.E.BYPASS.LTC128B.128 [R105+0xd100], [R2.64], !P5 ;  /* 0x0d10000002691fae */ /* 0x0005e8000e901d4e */
[----:B------:R2:W-:Y:S04]  /*2be0*/  @P1 LDGSTS.E.BYPASS.LTC128B.128 [R105+0xf100], [R2.64+0x80], !P4 ;  /* 0x0f10008002691fae */ /* 0x0005e8000e101d4e */
[----:B------:R2:W-:Y:S04]  /*2bf0*/  @P1 LDGSTS.E.BYPASS.LTC128B.128 [R105+0x11100], [R2.64+0x100], !P3 ;  /* 0x1110010002691fae */ /* 0x0005e8000d901d4e */
[----:B------:R-:W0:Y:S01]  /*2c00*/  LDGDEPBAR ;  /* 0x00000000000079af */ /* 0x000e220000000000 */
[----:B------:R-:W-:Y:S01]  /*2c10*/  WARPSYNC 0xffffffff ;  /* 0xffffffff00007948 */ /* 0x000fe20003800000 */
[----:B-1----:R-:W-:Y:S01]  /*2c20*/  IMAD.IADD R5, R7, 0x1, R0 ;  /* 0x0000000107057824 */ /* 0x002fe200078e0200 */
[----:B------:R-:W-:Y:S01]  /*2c30*/  MOV R4, R6 ;  /* 0x0000000600047202 */ /* 0x000fe20000000f00 */
[----:B------:R-:W-:-:S04]  /*2c40*/  IMAD R0, R23, c[0x0][0x1e0], RZ ;  /* 0x0000780017007a24 */ /* 0x000fc800078e02ff */
[C---:B------:R-:W-:Y:S02]  /*2c50*/  IMAD R0, R92.reuse, c[0x0][0x1e4], R0 ;  /* 0x000079005c007a24 */ /* 0x040fe400078e0200 */
[----:B------:R-:W-:-:S04]  /*2c60*/  IMAD.WIDE.U32 R88, R92, c[0x0][0x1e0], R4 ;  /* 0x000078005c587a25 */ /* 0x000fc800078e0004 */
[----:B--2---:R-:W-:Y:S01]  /*2c70*/  IMAD R2, R26, c[0x0][0x1e0], RZ ;  /* 0x000078001a027a24 */ /* 0x004fe200078e02ff */
[----:B------:R-:W-:Y:S02]  /*2c80*/  MOV R3, c[0x0][0x258] ;  /* 0x0000960000037a02 */ /* 0x000fe40000000f00 */
[----:B------:R-:W-:Y:S01]  /*2c90*/  IADD3 R90, R89, R0, RZ ;  /* 0x00000000595a7210 */ /* 0x000fe20007ffe0ff */
[----:B------:R-:W-:Y:S01]  /*2ca0*/  IMAD R2, R214, c[0x0][0x1e4], R2 ;  /* 0x00007900d6027a24 */ /* 0x000fe200078e0202 */
[C---:B------:R-:W-:Y:S01]  /*2cb0*/  SHF.L.U64.HI R140, R3.reuse, R24, c[0x0][0x25c] ;  /* 0x00009700038c7619 */ /* 0x040fe20000010218 */
[C---:B------:R-:W-:Y:S01]  /*2cc0*/  IMAD.SHL.U32 R147, R3.reuse, 0x40, RZ ;  /* 0x0000004003937824 */ /* 0x040fe200078e00ff */
[----:B------:R-:W-:Y:S01]  /*2cd0*/  SHF.L.U64.HI R139, R3, R18, c[0x0][0x25c] ;  /* 0x00009700038b7619 */ /* 0x000fe20000010212 */
[----:B------:R-:W-:Y:S01]  /*2ce0*/  IMAD.IADD R132, R151, 0x1, R2 ;  /* 0x0000000197847824 */ /* 0x000fe200078e0202 */
[----:B------:R-:W-:Y:S02]  /*2cf0*/  SHF.L.U32 R148, R3, 0x5, RZ ;  /* 0x0000000503947819 */ /* 0x000fe400000006ff */
[----:B------:R-:W1:Y:S01]  /*2d00*/  S2R R29, SR_TID.X ;  /* 0x00000000001d7919 */ /* 0x000e620000002100 */
[----:B------:R-:W-:Y:S01]  /*2d10*/  IMAD R0, R140, R19, RZ ;  /* 0x000000138c007224 */ /* 0x000fe200078e02ff */
[----:B------:R-:W-:Y:S01]  /*2d20*/  ULDC UR8, c[0x0][0x290] ;  /* 0x0000a40000087ab9 */ /* 0x000fe20000000800 */
[----:B------:R-:W-:Y:S01]  /*2d30*/  IMAD.MOV.U32 R2, RZ, RZ, R96 ;  /* 0x000000ffff027224 */ /* 0x000fe200078e0060 */
[----:B------:R-:W-:Y:S01]  /*2d40*/  BAR.SYNC.DEFER_BLOCKING 0x0 ;  /* 0x0000000000007b1d */ /* 0x000fe20000010000 */
[----:B------:R-:W-:-:S02]  /*2d50*/  IMAD.MOV.U32 R3, RZ, RZ, R116 ;  /* 0x000000ffff037224 */ /* 0x000fc400078e0074 */
[-C--:B------:R-:W-:Y:S02]  /*2d60*/  IMAD R0, R15, R147.reuse, R0 ;  /* 0x000000930f007224 */ /* 0x080fe400078e0200 */
[----:B------:R-:W-:Y:S01]  /*2d70*/  IMAD.WIDE.U32 R2, R19, R147, R2 ;  /* 0x0000009313027225 */ /* 0x000fe200078e0002 */
[----:B------:R-:W-:Y:S02]  /*2d80*/  UMOV UR4, 0x6 ;  /* 0x0000000600047882 */ /* 0x000fe40000000000 */
[----:B------:R-:W-:Y:S01]  /*2d90*/  ULDC UR7, c[0x0][0x294] ;  /* 0x0000a50000077ab9 */ /* 0x000fe20000000800 */
[----:B------:R-:W-:Y:S01]  /*2da0*/  IMAD.IADD R0, R3, 0x1, R0 ;  /* 0x0000000103007824 */ /* 0x000fe200078e0200 */
[----:B------:R-:W-:Y:S01]  /*2db0*/  ULDC UR10, c[0x0][0x280] ;  /* 0x0000a000000a7ab9 */ /* 0x000fe20000000800 */
[----:B------:R-:W-:Y:S01]  /*2dc0*/  IMAD.MOV.U32 R156, RZ, RZ, 0x1 ;  /* 0x00000001ff9c7424 */ /* 0x000fe200078e00ff */
[----:B------:R-:W-:Y:S01]  /*2dd0*/  ULDC UR9, c[0x0][0x284] ;  /* 0x0000a10000097ab9 */ /* 0x000fe20000000800 */
[----:B------:R-:W-:Y:S01]  /*2de0*/  IMAD R19, R26, c[0x0][0x280], RZ ;  /* 0x0000a0001a137a24 */ /* 0x000fe200078e02ff */
[----:B------:R-:W-:Y:S01]  /*2df0*/  USHF.L.U64.HI UR7, UR8, UR4, UR7 ;  /* 0x0000000408077299 */ /* 0x000fe20008010207 */
[----:B------:R-:W-:Y:S01]  /*2e00*/  IMAD.WIDE.U32 R12, R214, c[0x0][0x290], R106 ;  /* 0x0000a400d60c7a25 */ /* 0x000fe200078e006a */
[----:B------:R-:W-:-:S02]  /*2e10*/  USHF.L.U64.HI UR9, UR10, UR4, UR9 ;  /* 0x000000040a097299 */ /* 0x000fc40008010209 */
[----:B------:R-:W-:Y:S01]  /*2e20*/  ULDC.U8 UR6, c[0x0][0x298] ;  /* 0x0000a60000067ab9 */ /* 0x000fe20000000000 */
[C---:B------:R-:W-:Y:S01]  /*2e30*/  IMAD R19, R214.reuse, c[0x0][0x284], R19 ;  /* 0x0000a100d6137a24 */ /* 0x040fe200078e0213 */
[----:B-1----:R-:W-:Y:S01]  /*2e40*/  SHF.R.S32.HI R27, RZ, 0x1f, R29 ;  /* 0x0000001fff1b7819 */ /* 0x002fe2000001141d */
[----:B------:R-:W-:Y:S01]  /*2e50*/  IMAD.WIDE.U32 R14, R214, c[0x0][0x280], R106 ;  /* 0x0000a000d60e7a25 */ /* 0x000fe200078e006a */
[----:B------:R-:W-:Y:S02]  /*2e60*/  USHF.L.U32 UR8, UR8, 0x6, URZ ;  /* 0x0000000608087899 */ /* 0x000fe4000800063f */
[----:B------:R-:W-:Y:S01]  /*2e70*/  LEA.HI R27, R27, R29, RZ, 0x2 ;  /* 0x0000001d1b1b7211 */ /* 0x000fe200078f10ff */
[----:B------:R-:W-:Y:S01]  /*2e80*/  IMAD.IADD R15, R19, 0x1, R15 ;  /* 0x00000001130f7824 */ /* 0x000fe200078e020f */
[----:B------:R-:W-:Y:S01]  /*2e90*/  USHF.L.U32 UR10, UR10, 0x6, URZ ;  /* 0x000000060a0a7899 */ /* 0x000fe2000800063f */
[----:B------:R-:W-:Y:S01]  /*2ea0*/  IMAD.SHL.U32 R37, R228, 0x200, RZ ;  /* 0x00000200e4257824 */ /* 0x000fe200078e00ff */
[----:B------:R-:W-:Y:S01]  /*2eb0*/  LOP3.LUT R27, R27, 0xfffffffc, RZ, 0xc0, !PT ;  /* 0xfffffffc1b1b7812 */ /* 0x000fe200078ec0ff */
[----:B------:R-:W-:-:S04]  /*2ec0*/  IMAD.WIDE.U32 R108, R20, c[0x0][0x280], R14 ;  /* 0x0000a000146c7a25 */ /* 0x000fc800078e000e */
[----:B------:R-:W-:Y:S02]  /*2ed0*/  IMAD.IADD R27, R29, 0x1, -R27 ;  /* 0x000000011d1b7824 */ /* 0x000fe400078e0a1b */
[----:B------:R-:W-:Y:S02]  /*2ee0*/  IMAD.MOV.U32 R38, RZ, RZ, RZ ;  /* 0x000000ffff267224 */ /* 0x000fe400078e00ff */
[----:B------:R-:W-:Y:S02]  /*2ef0*/  IMAD.SHL.U32 R24, R27, 0x8, RZ ;  /* 0x000000081b187824 */ /* 0x000fe400078e00ff */
[----:B------:R-:W-:-:S03]  /*2f00*/  IMAD.MOV.U32 R53, RZ, RZ, 0x1 ;  /* 0x00000001ff357424 */ /* 0x000fc600078e00ff */
[--C-:B------:R-:W-:Y:S02]  /*2f10*/  SHF.R.S32.HI R25, RZ, 0x1f, R24.reuse ;  /* 0x0000001fff197819 */ /* 0x100fe40000011418 */
[----:B------:R-:W-:Y:S02]  /*2f20*/  IADD3 R135, P6, P0, R88, R150, R24 ;  /* 0x0000009658877210 */ /* 0x000fe400078de018 */
[----:B------:R-:W-:Y:S02]  /*2f30*/  IADD3 R29, R24, 0x20, RZ ;  /* 0x00000020181d7810 */ /* 0x000fe40007ffe0ff */
[----:B------:R-:W-:Y:S02]  /*2f40*/  IADD3.X R134, R90, R132, R25, P6, P0 ;  /* 0x000000845a867210 */ /* 0x000fe400037e0419 */
[----:B------:R-:W-:Y:S02]  /*2f50*/  @P2 LEA R4, P0, R2, c[0x0][0x250], 0x1 ;  /* 0x0000940002042a11 */ /* 0x000fe400078008ff */
[----:B------:R-:W-:-:S02]  /*2f60*/  @P1 IADD3 R3, P6, R148, R2, RZ ;  /* 0x0000000294031210 */ /* 0x000fc40007fde0ff */
[----:B------:R-:W-:Y:S02]  /*2f70*/  @P2 LEA.HI.X R5, R2, c[0x0][0x254], R0, 0x1, P0 ;  /* 0x0000950002052a11 */ /* 0x000fe400000f0c00 */
[----:B------:R-:W-:Y:S01]  /*2f80*/  ISETP.GT.AND P0, PT, R28, R35, PT ;  /* 0x000000231c00720c */ /* 0x000fe20003f04270 */
[----:B------:R-:W-:Y:S01]  /*2f90*/  @P1 IMAD.X R8, R0, 0x1, R139, P6 ;  /* 0x0000000100081824 */ /* 0x000fe200030e068b */
[----:B------:R-:W-:Y:S01]  /*2fa0*/  ISETP.LE.AND P6, PT, R156, c[0x0][0x27c], PT ;  /* 0x00009f009c007a0c */ /* 0x000fe20003fc3270 */
[----:B------:R-:W-:Y:S01]  /*2fb0*/  @!PT LDS RZ, [RZ] ;  /* 0x00000000fffff984 */ /* 0x000fe20000000800 */
[----:B------:R-:W-:Y:S01]  /*2fc0*/  @!PT LDS RZ, [RZ] ;  /* 0x00000000fffff984 */ /* 0x000fe20000000800 */
[----:B------:R-:W-:Y:S01]  /*2fd0*/  @!PT LDS RZ, [RZ] ;  /* 0x00000000fffff984 */ /* 0x000fe20000000800 */
[----:B------:R1:W-:Y:S01]  /*2fe0*/  @P2 LDGSTS.E.BYPASS.LTC128B.128 [R105+0x100], [R4.64], !P5 ;  /* 0x0010000004692fae */ /* 0x0003e2000e901d4e */
[----:B------:R-:W-:Y:S01]  /*2ff0*/  ISETP.GE.AND P6, PT, R24, c[0x0][0x27c], PT ;  /* 0x00009f0018007a0c */ /* 0x000fe20003fc6270 */
[----:B------:R-:W-:Y:S01]  /*3000*/  IMAD R0, R26, c[0x0][0x290], RZ ;  /* 0x0000a4001a007a24 */ /* 0x000fe200078e02ff */
[----:B------:R-:W-:Y:S01]  /*3010*/  IADD3 R30, R24, 0x40, RZ ;  /* 0x00000040181e7810 */ /* 0x000fe20007ffe0ff */
[----:B------:R1:W-:Y:S01]  /*3020*/  @P2 LDGSTS.E.BYPASS.LTC128B.128 [R105+0x2100], [R4.64+0x80], !P4 ;  /* 0x0210008004692fae */ /* 0x0003e2000e101d4e */
[----:B------:R-:W-:Y:S01]  /*3030*/  SEL R18, RZ, c[0x0][0x27c], !P6 ;  /* 0x00009f00ff127a07 */ /* 0x000fe20007000000 */
[----:B------:R-:W-:Y:S01]  /*3040*/  IMAD R0, R214, c[0x0][0x294], R0 ;  /* 0x0000a500d6007a24 */ /* 0x000fe200078e0200 */
[----:B------:R-:W-:Y:S01]  /*3050*/  P2R R133, PR, RZ, 0x40 ;  /* 0x00000040ff857803 */ /* 0x000fe20000000000 */
[----:B------:R1:W-:Y:S01]  /*3060*/  @P2 LDGSTS.E.BYPASS.LTC128B.128 [R105+0x4100], [R4.64+0x100], !P3 ;  /* 0x0410010004692fae */ /* 0x0003e2000d901d4e */
[----:B------:R-:W-:Y:S01]  /*3070*/  @P1 LEA R2, P2, R3, c[0x0][0x250], 0x1 ;  /* 0x0000940003021a11 */ /* 0x000fe200078408ff */
[----:B------:R-:W-:Y:S01]  /*3080*/  IMAD.IADD R18, R24, 0x1, R18 ;  /* 0x0000000118127824 */ /* 0x000fe200078e0212 */
[----:B------:R-:W-:Y:S01]  /*3090*/  ISETP.GE.AND P6, PT, R29, c[0x0][0x27c], PT ;  /* 0x00009f001d007a0c */ /* 0x000fe20003fc6270 */
[----:B------:R-:W-:Y:S01]  /*30a0*/  IMAD.IADD R13, R0, 0x1, R13 ;  /* 0x00000001000d7824 */ /* 0x000fe200078e020d */
[----:B------:R-:W-:Y:S01]  /*30b0*/  @P1 LEA.HI.X R3, R3, c[0x0][0x254], R8, 0x1, P2 ;  /* 0x0000950003031a11 */ /* 0x000fe200010f0c08 */
[----:B------:R-:W-:Y:S01]  /*30c0*/  IMAD.WIDE.U32 R8, R214, c[0x0][0x290], R24 ;  /* 0x0000a400d6087a25 */ /* 0x000fe200078e0018 */
[----:B------:R-:W-:-:S03]  /*30d0*/  ISETP.GE.AND P2, PT, R30, c[0x0][0x27c], PT ;  /* 0x00009f001e007a0c */ /* 0x000fc60003f46270 */
[----:B------:R2:W-:Y:S01]  /*30e0*/  @P1 LDGSTS.E.BYPASS.LTC128B.128 [R105+0x1100], [R2.64], !P5 ;  /* 0x0110000002691fae */ /* 0x0005e2000e901d4e */
[----:B------:R-:W-:Y:S01]  /*30f0*/  IMAD.IADD R9, R9, 0x1, R0 ;  /* 0x0000000109097824 */ /* 0x000fe200078e0200 */
[----:B------:R-:W-:Y:S01]  /*3100*/  SHF.R.S32.HI R0, RZ, 0x1f, R20 ;  /* 0x0000001fff007819 */ /* 0x000fe20000011414 */
[C---:B------:R-:W-:Y:S01]  /*3110*/  IMAD.WIDE.U32 R110, R20.reuse, c[0x0][0x290], R12 ;  /* 0x0000a400146e7a25 */ /* 0x040fe200078e000c */
[----:B------:R2:W-:Y:S01]  /*3120*/  @P1 LDGSTS.E.BYPASS.LTC128B.128 [R105+0x3100], [R2.64+0x80], !P4 ;  /* 0x0310008002691fae */ /* 0x0005e2000e101d4e */
[----:B------:R-:W-:Y:S02]  /*3130*/  P2R R131, PR, RZ, 0x4 ;  /* 0x00000004ff837803 */ /* 0x000fe40000000000 */
[----:B------:R-:W-:Y:S01]  /*3140*/  IMAD.WIDE.U32 R102, R20, c[0x0][0x290], R8 ;  /* 0x0000a40014667a25 */ /* 0x000fe200078e0008 */
[----:B------:R2:W-:Y:S04]  /*3150*/  @P1 LDGSTS.E.BYPASS.LTC128B.128 [R105+0x5100], [R2.64+0x100], !P3 ;  /* 0x0510010002691fae */ /* 0x0005e8000d901d4e */
[----:B------:R-:W0:Y:S01]  /*3160*/  LDGDEPBAR ;  /* 0x00000000000079af */ /* 0x000e220000000000 */
[----:B-1----:R-:W-:-:S04]  /*3170*/  @P0 IADD3 R4, R16, -0x2, RZ ;  /* 0xfffffffe10040810 */ /* 0x002fc80007ffe0ff */
[----:B------:R-:W-:Y:S01]  /*3180*/  @P0 SHF.R.S32.HI R7, RZ, 0x1f, R4 ;  /* 0x0000001fff070819 */ /* 0x000fe20000011404 */
[----:B------:R-:W-:Y:S02]  /*3190*/  @P0 IMAD R6, R141, R4, RZ ;  /* 0x000000048d060224 */ /* 0x000fe400078e02ff */
[----:B------:R-:W-:-:S04]  /*31a0*/  @P0 IMAD.WIDE.U32 R4, R4, R143, R94 ;  /* 0x0000008f04040225 */ /* 0x000fc800078e005e */
[----:B------:R-:W-:Y:S02]  /*31b0*/  @P0 IMAD R16, R7, R143, R6 ;  /* 0x0000008f07100224 */ /* 0x000fe400078e0206 */
[----:B------:R-:W-:-:S04]  /*31c0*/  IMAD.WIDE.U32 R6, R221, c[0x0][0x210], R24 ;  /* 0x00008400dd067a25 */ /* 0x000fc800078e0018 */
[----:B--2---:R-:W-:Y:S01]  /*31d0*/  @P0 IMAD.IADD R3, R5, 0x1, R16 ;  /* 0x0000000105030824 */ /* 0x004fe200078e0210 */
[----:B------:R-:W-:Y:S01]  /*31e0*/  @P0 LEA R2, P1, R4, c[0x0][0x220], 0x1 ;  /* 0x0000880004020a11 */ /* 0x000fe200078208ff */
[----:B------:R-:W-:-:S03]  /*31f0*/  IMAD.WIDE.U32 R16, R214, c[0x0][0x280], R24 ;  /* 0x0000a000d6107a25 */ /* 0x000fc600078e0018 */
[----:B------:R-:W-:Y:S01]  /*3200*/  @P0 LEA.HI.X R3, R4, c[0x0][0x224], R3, 0x1, P1 ;  /* 0x0000890004030a11 */ /* 0x000fe200008f0c03 */
[----:B------:R-:W-:Y:S02]  /*3210*/  IMAD R5, R221, c[0x0][0x214], R7 ;  /* 0x00008500dd057a24 */ /* 0x000fe400078e0207 */
[----:B------:R-:W-:Y:S01]  /*3220*/  IMAD.IADD R7, R17, 0x1, R19 ;  /* 0x0000000111077824 */ /* 0x000fe200078e0213 */
[----:B------:R-:W-:Y:S01]  /*3230*/  SHF.R.S32.HI R17, RZ, 0x1f, R18 ;  /* 0x0000001fff117819 */ /* 0x000fe20000011412 */
[----:B------:R-:W-:Y:S01]  /*3240*/  IMAD.MOV.U32 R4, RZ, RZ, R6 ;  /* 0x000000ffff047224 */ /* 0x000fe200078e0006 */
[----:B------:R1:W-:Y:S01]  /*3250*/  @P0 LDGSTS.E.BYPASS.LTC128B.128 [R105+0x12100], [R2.64], !P5 ;  /* 0x1210000002690fae */ /* 0x0003e2000e901d4e */
[----:B------:R-:W-:Y:S01]  /*3260*/  IMAD R19, R21, c[0x0][0x218], RZ ;  /* 0x0000860015137a24 */ /* 0x000fe200078e02ff */
[CC--:B------:R-:W-:Y:S01]  /*3270*/  LEA.HI R21, R17.reuse, R18.reuse, RZ, 0x6 ;  /* 0x0000001211157211 */ /* 0x0c0fe200078f30ff */
[----:B------:R-:W-:Y:S01]  /*3280*/  IMAD.MOV.U32 R6, RZ, RZ, R16 ;  /* 0x000000ffff067224 */ /* 0x000fe200078e0010 */
[----:B------:R-:W-:Y:S01]  /*3290*/  LEA.HI R16, R17, R18, RZ, 0x3 ;  /* 0x0000001211107211 */ /* 0x000fe200078f18ff */
[C---:B------:R-:W-:Y:S01]  /*32a0*/  IMAD R17, R0.reuse, c[0x0][0x290], RZ ;  /* 0x0000a40000117a24 */ /* 0x040fe200078e02ff */
[----:B------:R1:W-:Y:S01]  /*32b0*/  @P0 LDGSTS.E.BYPASS.LTC128B.128 [R105+0x14100], [R2.64+0x80], !P4 ;  /* 0x1410008002690fae */ /* 0x0003e2000e101d4e */
[----:B------:R-:W-:Y:S01]  /*32c0*/  IMAD R0, R0, c[0x0][0x280], RZ ;  /* 0x0000a00000007a24 */ /* 0x000fe200078e02ff */
[----:B------:R-:W-:Y:S01]  /*32d0*/  LOP3.LUT R115, R16, 0xfffffff8, RZ, 0xc0, !PT ;  /* 0xfffffff810737812 */ /* 0x000fe200078ec0ff */
[----:B------:R-:W-:Y:S01]  /*32e0*/  IMAD.WIDE.U32 R112, R22, c[0x0][0x218], R4 ;  /* 0x0000860016707a25 */ /* 0x000fe200078e0004 */
[----:B------:R-:W-:Y:S01]  /*32f0*/  @P0 LEA R4, P1, R146, R2, 0x1 ;  /* 0x0000000292040211 */ /* 0x000fe200078208ff */
[----:B------:R1:W-:Y:S01]  /*3300*/  @P0 LDGSTS.E.BYPASS.LTC128B.128 [R105+0x16100], [R2.64+0x100], !P3 ;  /* 0x1610010002690fae */ /* 0x0003e2000d901d4e */
[----:B------:R-:W-:Y:S01]  /*3310*/  SHF.R.S32.HI R127, RZ, 0x3, R16 ;  /* 0x00000003ff7f7819 */ /* 0x000fe20000011410 */
[----:B------:R-:W-:Y:S01]  /*3320*/  IMAD R18, R20, c[0x0][0x294], R17 ;  /* 0x0000a50014127a24 */ /* 0x000fe200078e0211 */
[----:B------:R-:W-:Y:S01]  /*3330*/  @P0 LEA.HI.X R5, R146, R3, R138, 0x1, P1 ;  /* 0x0000000392050211 */ /* 0x000fe200008f0c8a */
[C---:B------:R-:W-:Y:S01]  /*3340*/  IMAD R17, R20.reuse, c[0x0][0x284], R0 ;  /* 0x0000a10014117a24 */ /* 0x040fe200078e0200 */
[----:B------:R-:W-:Y:S01]  /*3350*/  SEL R0, RZ, c[0x0][0x27c], !P6 ;  /* 0x00009f00ff007a07 */ /* 0x000fe20007000000 */
[----:B------:R-:W-:Y:S01]  /*3360*/  IMAD.WIDE.U32 R100, R20, c[0x0][0x280], R6 ;  /* 0x0000a00014647a25 */ /* 0x000fe200078e0006 */
[----:B------:R-:W-:Y:S01]  /*3370*/  SHF.R.S32.HI R120, RZ, 0x1f, R115 ;  /* 0x0000001fff787819 */ /* 0x000fe20000011473 */
[----:B------:R2:W-:Y:S02]  /*3380*/  @P0 LDGSTS.E.BYPASS.LTC128B.128 [R105+0x13100], [R4.64], !P5 ;  /* 0x1310000004690fae */ /* 0x0005e4000e901d4e */
[----:B------:R-:W-:-:S02]  /*3390*/  IMAD.IADD R0, R29, 0x1, R0 ;  /* 0x000000011d007824 */ /* 0x000fc400078e0200 */
[----:B------:R2:W-:Y:S01]  /*33a0*/  @P0 LDGSTS.E.BYPASS.LTC128B.128 [R105+0x15100], [R4.64+0x80], !P4 ;  /* 0x1510008004690fae */ /* 0x0005e2000e101d4e */
[----:B------:R-:W-:Y:S02]  /*33b0*/  IMAD R19, R22, c[0x0][0x21c], R19 ;  /* 0x0000870016137a24 */ /* 0x000fe400078e0213 */
[----:B------:R-:W-:Y:S01]  /*33c0*/  IMAD.IADD R126, R18, 0x1, R111 ;  /* 0x00000001127e7824 */ /* 0x000fe200078e026f */
[----:B------:R2:W-:Y:S01]  /*33d0*/  @P0 LDGSTS.E.BYPASS.LTC128B.128 [R105+0x17100], [R4.64+0x100], !P3 ;  /* 0x1710010004690fae */ /* 0x0005e2000d901d4e */
[----:B------:R-:W-:Y:S01]  /*33e0*/  IADD3 R92, P0, R214, R92, RZ ;  /* 0x0000005cd65c7210 */ /* 0x000fe20007f1e0ff */
[----:B------:R-:W-:Y:S02]  /*33f0*/  IMAD.IADD R125, R17, 0x1, R109 ;  /* 0x00000001117d7824 */ /* 0x000fe400078e026d */
[----:B------:R-:W0:Y:S01]  /*3400*/  LDGDEPBAR ;  /* 0x00000000000079af */ /* 0x000e220000000000 */
[----:B------:R-:W-:Y:S02]  /*3410*/  IMAD.IADD R123, R113, 0x1, R19 ;  /* 0x00000001717b7824 */ /* 0x000fe400078e0213 */
[----:B------:R-:W-:Y:S01]  /*3420*/  IMAD.X R93, R26, 0x1, R23, P0 ;  /* 0x000000011a5d7824 */ /* 0x000fe200000e0617 */
[----:B------:R-:W-:Y:S01]  /*3430*/  LOP3.LUT P0, RZ, R222, 0x4, RZ, 0xc0, !PT ;  /* 0x00000004deff7812 */ /* 0x000fe2000780c0ff */
[----:B------:R-:W-:-:S02]  /*3440*/  IMAD.IADD R121, R103, 0x1, R18 ;  /* 0x0000000167797824 */ /* 0x000fc400078e0212 */
[----:B-1----:R-:W-:Y:S01]  /*3450*/  IMAD.SHL.U32 R3, R222, 0x40, RZ ;  /* 0x00000040de037824 */ /* 0x002fe200078e00ff */
[----:B------:R-:W-:Y:S01]  /*3460*/  SHF.R.S32.HI R2, RZ, 0x1f, R0 ;  /* 0x0000001fff027819 */ /* 0x000fe20000011400 */
[----:B------:R-:W-:-:S03]  /*3470*/  IMAD.IADD R117, R101, 0x1, R17 ;  /* 0x0000000165757824 */ /* 0x000fc600078e0211 */
[----:B------:R-:W-:Y:S02]  /*3480*/  LOP3.LUT R91, R3, 0x1c0, RZ, 0xc0, !PT ;  /* 0x000001c0035b7812 */ /* 0x000fe400078ec0ff */
[CC--:B------:R-:W-:Y:S02]  /*3490*/  LEA.HI R3, R2.reuse, R0.reuse, RZ, 0x3 ;  /* 0x0000000002037211 */ /* 0x0c0fe400078f18ff */
[----:B------:R-:W-:Y:S01]  /*34a0*/  LEA.HI R7, R2, R0, RZ, 0x6 ;  /* 0x0000000002077211 */ /* 0x000fe200078f30ff */
[----:B------:R-:W-:Y:S01]  /*34b0*/  IMAD.SHL.U32 R2, R21, 0x40, RZ ;  /* 0x0000004015027824 */ /* 0x000fe200078e00ff */
[----:B------:R-:W-:Y:S02]  /*34c0*/  SHF.R.U32.HI R36, RZ, 0x3, R91 ;  /* 0x00000003ff247819 */ /* 0x000fe4000001165b */
[----:B------:R-:W-:Y:S02]  /*34d0*/  LOP3.LUT R114, R3, 0xfffffff8, RZ, 0xc0, !PT ;  /* 0xfffffff803727812 */ /* 0x000fe400078ec0ff */
[----:B------:R-:W-:-:S02]  /*34e0*/  LOP3.LUT R6, R2, 0xfffff000, RZ, 0xc0, !PT ;  /* 0xfffff00002067812 */ /* 0x000fc400078ec0ff */
[----:B--2---:R-:W-:Y:S02]  /*34f0*/  SEL R4, RZ, c[0x0][0x27c], !P2 ;  /* 0x00009f00ff047a07 */ /* 0x004fe40005000000 */
[----:B------:R-:W-:Y:S02]  /*3500*/  LOP3.LUT R5, R91, 0x38, R16, 0xf8, !PT ;  /* 0x000000385b057812 */ /* 0x000fe400078ef810 */
[----:B------:R-:W-:Y:S01]  /*3510*/  SHF.R.S32.HI R124, RZ, 0x3, R3 ;  /* 0x00000003ff7c7819 */ /* 0x000fe20000011403 */
[----:B------:R-:W-:Y:S01]  /*3520*/  IMAD.IADD R0, R30, 0x1, R4 ;  /* 0x000000011e007824 */ /* 0x000fe200078e0204 */
[----:B------:R-:W-:Y:S02]  /*3530*/  LOP3.LUT R5, R5, R36, RZ, 0x3c, !PT ;  /* 0x0000002405057212 */ /* 0x000fe400078e3cff */
[----:B------:R-:W-:Y:S02]  /*3540*/  SHF.R.S32.HI R119, RZ, 0x1f, R114 ;  /* 0x0000001fff777819 */ /* 0x000fe40000011472 */
[----:B------:R-:W-:-:S02]  /*3550*/  SHF.R.S32.HI R4, RZ, 0x1f, R0 ;  /* 0x0000001fff047819 */ /* 0x000fc40000011400 */
[----:B------:R-:W-:Y:S02]  /*3560*/  IADD3 R130, R5, R6, R37 ;  /* 0x0000000605827210 */ /* 0x000fe40007ffe025 */
[CC--:B------:R-:W-:Y:S02]  /*3570*/  LEA.HI R2, R4.reuse, R0.reuse, RZ, 0x3 ;  /* 0x0000000004027211 */ /* 0x0c0fe400078f18ff */
[----:B------:R-:W-:Y:S01]  /*3580*/  LEA.HI R0, R4, R0, RZ, 0x6 ;  /* 0x0000000004007211 */ /* 0x000fe200078f30ff */
[----:B------:R-:W-:Y:S01]  /*3590*/  IMAD.SHL.U32 R4, R7, 0x40, RZ ;  /* 0x0000004007047824 */ /* 0x000fe200078e00ff */
[C---:B------:R-:W-:Y:S02]  /*35a0*/  LOP3.LUT R6, R91.reuse, 0x38, R2, 0xf8, !PT ;  /* 0x000000385b067812 */ /* 0x040fe400078ef802 */
[----:B------:R-:W-:Y:S01]  /*35b0*/  LOP3.LUT R5, R91, 0x38, R3, 0xf8, !PT ;  /* 0x000000385b057812 */ /* 0x000fe200078ef803 */
[----:B------:R-:W-:Y:S01]  /*35c0*/  IMAD.SHL.U32 R0, R0, 0x40, RZ ;  /* 0x0000004000007824 */ /* 0x000fe200078e00ff */
[----:B------:R-:W-:-:S02]  /*35d0*/  LOP3.LUT R7, R4, 0xfffff000, RZ, 0xc0, !PT ;  /* 0xfffff00004077812 */ /* 0x000fc400078ec0ff */
[-C--:B------:R-:W-:Y:S02]  /*35e0*/  LOP3.LUT R5, R5, R36.reuse, RZ, 0x3c, !PT ;  /* 0x0000002405057212 */ /* 0x080fe400078e3cff */
[----:B------:R-:W-:Y:S02]  /*35f0*/  LOP3.LUT R4, R0, 0xfffff000, RZ, 0xc0, !PT ;  /* 0xfffff00000047812 */ /* 0x000fe400078ec0ff */
[----:B------:R-:W-:Y:S02]  /*3600*/  LOP3.LUT R0, R6, R36, RZ, 0x3c, !PT ;  /* 0x0000002406007212 */ /* 0x000fe400078e3cff */
[----:B------:R-:W-:Y:S02]  /*3610*/  LOP3.LUT R104, R2, 0xfffffff8, RZ, 0xc0, !PT ;  /* 0xfffffff802687812 */ /* 0x000fe400078ec0ff */
[----:B------:R-:W-:Y:S02]  /*3620*/  IADD3 R128, R0, R4, R37 ;  /* 0x0000000400807210 */ /* 0x000fe40007ffe025 */
[----:B------:R-:W-:-:S02]  /*3630*/  LOP3.LUT R0, R91, 0x18, R24, 0xf8, !PT ;  /* 0x000000185b007812 */ /* 0x000fc400078ef818 */
[----:B------:R-:W-:Y:S02]  /*3640*/  IADD3 R129, R5, R7, R37 ;  /* 0x0000000705817210 */ /* 0x000fe40007ffe025 */
[----:B------:R-:W-:Y:S02]  /*3650*/  LOP3.LUT R0, R37, R0, R36, 0xf6, !PT ;  /* 0x0000000025007212 */ /* 0x000fe400078ef624 */
[----:B------:R-:W-:Y:S02]  /*3660*/  SHF.R.S32.HI R122, RZ, 0x3, R2 ;  /* 0x00000003ff7a7819 */ /* 0x000fe40000011402 */
[----:B------:R-:W-:Y:S02]  /*3670*/  SHF.R.S32.HI R118, RZ, 0x1f, R104 ;  /* 0x0000001fff767819 */ /* 0x000fe40000011468 */
.L_x_1851:
[----:B-1----:R-:W-:Y:S01]  /*3680*/  SHF.R.S32.HI R4, RZ, 0x1f, R28 ;  /* 0x0000001fff047819 */ /* 0x002fe2000001141c */
[-C--:B------:R-:W-:Y:S01]  /*3690*/  IMAD R2, R142, R28.reuse, RZ ;  /* 0x0000001c8e027224 */ /* 0x080fe200078e02ff */
[----:B------:R-:W-:Y:S01]  /*36a0*/  LOP3.LUT P1, RZ, R222, 0x4, RZ, 0xc0, !PT ;  /* 0x00000004deff7812 */ /* 0x000fe2000782c0ff */
[----:B------:R-:W-:Y:S01]  /*36b0*/  IMAD.WIDE.U32 R12, R149, R28, RZ ;  /* 0x0000001c950c7225 */ /* 0x000fe200078e00ff */
[----:B------:R-:W-:Y:S04]  /*36c0*/  DEPBAR.LE SB0, 0x2 ;  /* 0x000080800000791a */ /* 0x000fe80000000000 */
[----:B------:R-:W-:Y:S01]  /*36d0*/  IMAD R2, R4, R149, R2 ;  /* 0x0000009504027224 */ /* 0x000fe200078e0202 */
[----:B------:R-:W-:Y:S01]  /*36e0*/  WARPSYNC 0xffffffff ;  /* 0xffffffff00007948 */ /* 0x000fe20003800000 */
[----:B------:R-:W-:Y:S02]  /*36f0*/  BAR.SYNC.DEFER_BLOCKING 0x0 ;  /* 0x0000000000007b1d */ /* 0x000fe40000010000 */
[----:B------:R-:W-:Y:S01]  /*3700*/  IMAD.IADD R26, R13, 0x1, R2 ;  /* 0x000000010d1a7824 */ /* 0x000fe200078e0202 */
[----:B------:R-:W-:Y:S05]  /*3710*/  IADD3 R2, P0, R135, R12, RZ ;  /* 0x0000000c87027210 */ /* 0x000fea0007f1e0ff */
[----:B------:R-:W-:Y:S01]  /*3720*/  IMAD.X R3, R26, 0x1, R134, P0 ;  /* 0x000000011a037824 */ /* 0x000fe200000e0686 */
[C---:B------:R-:W-:Y:S04]  /*3730*/  LEA R60, P0, R2.reuse, c[0x0][0x1c8], 0x1 ;  /* 0x00007200023c7a11 */ /* 0x040fe800078008ff */
[----:B------:R-:W-:Y:S01]  /*3740*/  LEA.HI.X R61, R2, c[0x0][0x1cc], R3, 0x1, P0 ;  /* 0x00007300023d7a11 */ /* 0x000fe200000f0c03 */
[----:B------:R-:W-:Y:S05]  /*3750*/  IMAD R2, R38, 0x3000, R0 ;  /* 0x0000300026027824 */ /* 0x000fea00078e0200 */
[C---:B------:R-:W-:Y:S02]  /*3760*/  IADD3 R3, R2.reuse, 0x20, RZ ;  /* 0x0000002002037810 */ /* 0x040fe40007ffe0ff */
[----:B------:R-:W-:Y:S02]  /*3770*/  @P1 IADD3 R3, R2, -0x20, RZ ;  /* 0xffffffe002031810 */ /* 0x000fe40007ffe0ff */
[----:B------:R-:W-:Y:S01]  /*3780*/  ISETP.LE.AND P1, PT, R156, c[0x0][0x27c], PT ;  /* 0x00009f009c007a0c */ /* 0x000fe20003f23270 */
[----:B------:R-:W-:Y:S01]  /*3790*/  BSSY B1, `(.L_x_1827) ;  /* 0x00003cd000017945 */ /* 0x000fe20003800000 */
[----:B------:R-:W-:Y:S02]  /*37a0*/  LEA R85, R2, 0x100, 0x1 ;  /* 0x0000010002557811 */ /* 0x000fe400078e08ff */
[----:B------:R-:W-:Y:S09]  /*37b0*/  LEA R86, R3, 0x100, 0x1 ;  /* 0x0000010003567811 */ /* 0x000ff200078e08ff */
[----:B------:R-:W-:-:S05]  /*37c0*/  @!P1 BRA `(.L_x_1828) ;  /* 0x00003ac000009947 */ /* 0x000fca0003800000 */
[C---:B------:R-:W-:Y:S01]  /*37d0*/  IMAD R3, R28.reuse, UR9, RZ ;  /* 0x000000091c037c24 */ /* 0x040fe2000f8e02ff */
[----:B------:R-:W-:Y:S01]  /*37e0*/  ISETP.NE.AND P0, PT, RZ, UR6, PT ;  /* 0x00000006ff007c0c */ /* 0x000fe2000bf05270 */
[C---:B------:R-:W-:Y:S02]  /*37f0*/  IMAD R2, R28.reuse, UR7, RZ ;  /* 0x000000071c027c24 */ /* 0x040fe4000f8e02ff */
[----:B------:R-:W-:Y:S02]  /*3800*/  IMAD R5, R28, -0x40, R210 ;  /* 0xffffffc01c057824 */ /* 0x000fe400078e02d2 */
[C---:B------:R-:W-:Y:S02]  /*3810*/  IMAD R3, R4.reuse, UR10, R3 ;  /* 0x0000000a04037c24 */ /* 0x040fe4000f8e0203 */
[----:B------:R-:W-:Y:S01]  /*3820*/  IMAD R2, R4, UR8, R2 ;  /* 0x0000000804027c24 */ /* 0x000fe2000f8e0202 */
[----:B------:R-:W-:Y:S01]  /*3830*/  IMNMX R87, R5, 0x40, PT ;  /* 0x0000004005577817 */ /* 0x000fe20003800200 */
[C---:B------:R-:W-:Y:S04]  /*3840*/  IMAD.WIDE.U32 R8, R28.reuse, UR10, RZ ;  /* 0x0000000a1c087c25 */ /* 0x040fe8000f8e00ff */
[----:B------:R-:W-:Y:S01]  /*3850*/  IMAD.WIDE.U32 R14, R28, UR8, RZ ;  /* 0x000000081c0e7c25 */ /* 0x000fe2000f8e00ff */
[----:B------:R-:W-:Y:S04]  /*3860*/  IADD3 R27, R9, R3, RZ ;  /* 0x00000003091b7210 */ /* 0x000fe80007ffe0ff */
        /* <DEDUP_REMOVED lines=19> */
[----:B------:R-:W-:Y:S01]  /*39a0*/  IADD3 R12, R106, 0x10, RZ ;  /* 0x000000106a0c7810 */ /* 0x000fe20007ffe0ff */
        /* <DEDUP_REMOVED lines=17> */
[----:B------:R-:W-:Y:S01]  /*3ac0*/  ISETP.GE.AND P0, PT, R106, c[0x0][0x27c], PT ;  /* 0x00009f006a007a0c */ /* 0x000fe20003f06270 */
[----:B------:R-:W-:Y:S11]  /*3ad0*/  CS2R R2, SRZ ;  /* 0x0000000000027805 */ /* 0x000ff6000001ff00 */
[----:B------:R-:W-:Y:S01]  /*3ae0*/  @!UPT UIADD3 URZ, URZ, URZ, URZ ;  /* 0x0000003f3f3ff290 */ /* 0x000fe2000fffe03f */
[----:B------:R1:W5:Y:S04]  /*3af0*/  @!P0 LDG.E.64 R2, [R8.64] ;  /* 0x0000000e08028981 */ /* 0x000368000c1e1b00 */
[----:B------:R1:W5:Y:S01]  /*3b00*/  @!P0 LDG.E.64 R40, [R4.64] ;  /* 0x0000000e04288981 */ /* 0x000362000c1e1b00 */
[----:B------:R-:W-:Y:S02]  /*3b10*/  ISETP.GE.AND P0, PT, R12, c[0x0][0x27c], PT ;  /* 0x00009f000c007a0c */ /* 0x000fe40003f06270 */
[----:B------:R-:W-:Y:S11]  /*3b20*/  IADD3 R12, R106, 0x20, RZ ;  /* 0x000000206a0c7810 */ /* 0x000ff60007ffe0ff */
[----:B------:R1:W5:Y:S04]  /*3b30*/  @!P0 LDG.E.64 R6, [R8.64+0x20] ;  /* 0x0000200e08068981 */ /* 0x000368000c1e1b00 */
[----:B------:R1:W5:Y:S01]  /*3b40*/  @!P0 LDG.E.64 R44, [R4.64+0x20] ;  /* 0x0000200e042c8981 */ /* 0x000362000c1e1b00 */
        /* <DEDUP_REMOVED lines=12> */
[----:B------:R-:W-:Y:S11]  /*3c10*/  ISETP.GE.AND P0, PT, R12, c[0x0][0x27c], PT ;  /* 0x00009f000c007a0c */ /* 0x000ff60003f06270 */
[----:B------:R-:W-:Y:S02]  /*3c20*/  @!UPT UIADD3 URZ, URZ, URZ, URZ ;  /* 0x0000003f3f3ff290 */ /* 0x000fe4000fffe03f */
[----:B------:R1:W5:Y:S04]  /*3c30*/  @!P0 LDG.E.64 R22, [R8.64+0xa0] ;  /* 0x0000a00e08168981 */ /* 0x000368000c1e1b00 */
[----:B------:R1:W5:Y:S02]  /*3c40*/  @!P0 LDG.E.64 R54, [R4.64+0xa0] ;  /* 0x0000a00e04368981 */ /* 0x000364000c1e1b00 */
.L_x_1831:
[----:B------:R-:W-:Y:S05]  /*3c50*/  BSYNC B0 ;  /* 0x0000000000007941 */ /* 0x000fea0003800000 */
.L_x_1830:
[----:B------:R-:W-:-:S05]  /*3c60*/  @P1 BRA `(.L_x_1832) ;  /* 0x000037f000001947 */ /* 0x000fca0003800000 */
[----:B-1---5:R-:W-:Y:S01]  /*3c70*/  MOV R4, R21 ;  /* 0x0000001500047202 */ /* 0x022fe20000000f00 */
[----:B------:R-:W-:Y:S01]  /*3c80*/  IMAD.MOV.U32 R9, RZ, RZ, R22 ;  /* 0x000000ffff097224 */ /* 0x000fe200078e0016 */
        /* <DEDUP_REMOVED lines=38> */
[----:B------:R-:W-:Y:S02]  /*3ef0*/  @!P0 SHF.R.U64 R8, R2, 0x10, R3 ;  /* 0x0000001002088819 */ /* 0x000fe40000001203 */
        /* <DEDUP_REMOVED lines=15> */
[-C--:B------:R-:W-:Y:S02]  /*3ff0*/  @!P0 FMUL.FTZ R2, R2, R4.reuse ;  /* 0x0000000402028220 */ /* 0x080fe40000410000 */
[----:B------:R-:W-:Y:S02]  /*4000*/  @!P0 FMUL.FTZ R43, R3, R39 ;  /* 0x00000027032b8220 */ /* 0x000fe40000410000 */
[----:B------:R-:W-:Y:S01]  /*4010*/  @!P0 FFMA.FTZ R65, R34, R4, -R41 ;  /* 0x0000000422418223 */ /* 0x000fe20000010829 */
[----:B------:R-:W-:Y:S01]  /*4020*/  @!P0 LOP3.LUT R4, R14, 0xffff0000, RZ, 0xc0, !PT ;  /* 0xffff00000e048812 */ /* 0x000fe200078ec0ff */
[----:B------:R-:W-:Y:S01]  /*4030*/  @!P0 FFMA.FTZ R2, R8, R34, R2 ;  /* 0x0000002208028223 */ /* 0x000fe20000010002 */
[----:B------:R-:W-:Y:S01]  /*4040*/  @!P0 SHF.L.U32 R41, R14, 0x10, RZ ;  /* 0x000000100e298819 */ /* 0x000fe200000006ff */
[C---:B------:R-:W-:Y:S01]  /*4050*/  @!P0 IMAD.U32 R34, R42.reuse, 0x10000, RZ ;  /* 0x000100002a228824 */ /* 0x040fe200078e00ff */
[----:B------:R-:W-:Y:S01]  /*4060*/  @!P0 LOP3.LUT R42, R42, 0xffff0000, RZ, 0xc0, !PT ;  /* 0xffff00002a2a8812 */ /* 0x000fe200078ec0ff */
[----:B------:R-:W-:Y:S01]  /*4070*/  @!P0 IMAD.U32 R8, R9, 0x10000, RZ ;  /* 0x0001000009088824 */ /* 0x000fe200078e00ff */
[----:B------:R-:W-:Y:S01]  /*4080*/  @!P0 F2FP.BF16.PACK_AB R2, R2, R65 ;  /* 0x000000410202823e */ /* 0x000fe200000010ff */
[-C--:B------:R-:W-:Y:S01]  /*4090*/  @!P0 FMUL.FTZ R3, R3, R5.reuse ;  /* 0x0000000503038220 */ /* 0x080fe20000410000 */
[----:B------:R-:W-:Y:S01]  /*40a0*/  @!P0 LOP3.LUT R9, R9, 0xffff0000, RZ, 0xc0, !PT ;  /* 0xffff000009098812 */ /* 0x000fe200078ec0ff */
[----:B------:R-:W-:Y:S01]  /*40b0*/  @!P0 FFMA.FTZ R64, R40, R5, -R43 ;  /* 0x0000000528408223 */ /* 0x000fe2000001082b */
[C---:B------:R-:W-:Y:S01]  /*40c0*/  @!P0 LOP3.LUT R5, R15.reuse, 0xffff0000, RZ, 0xc0, !PT ;  /* 0xffff00000f058812 */ /* 0x040fe200078ec0ff */
[C---:B------:R-:W-:Y:S01]  /*40d0*/  @!P0 FMUL.FTZ R62, R4.reuse, R34 ;  /* 0x00000022043e8220 */ /* 0x040fe20000410000 */
        /* <DEDUP_REMOVED lines=17> */
.L_x_1834:
[----:B------:R-:W-:Y:S05]  /*41f0*/  BSYNC B0 ;  /* 0x0000000000007941 */ /* 0x000fea0003800000 */
.L_x_1833:
[----:B------:R-:W-:Y:S01]  /*4200*/  ISETP.GE.AND P0, PT, R29, c[0x0][0x1d4], PT ;  /* 0x000075001d007a0c */ /* 0x000fe20003f06270 */
[----:B------:R-:W-:Y:S01]  /*4210*/  @!UPT UIADD3 URZ, URZ, URZ, URZ ;  /* 0x0000003f3f3ff290 */ /* 0x000fe2000fffe03f */
[----:B------:R-:W-:Y:S11]  /*4220*/  BSSY B0, `(.L_x_1835) ;  /* 0x0000037000007945 */ /* 0x000ff60003800000 */
[----:B------:R-:W-:-:S05]  /*4230*/  @P0 BRA `(.L_x_1836) ;  /* 0x0000035000000947 */ /* 0x000fca0003800000 */
[----:B------:R-:W-:Y:S01]  /*4240*/  IADD3 R2, R106, 0x10, RZ ;  /* 0x000000106a027810 */ /* 0x000fe20007ffe0ff */
[----:B-1----:R-:W1:Y:S03]  /*4250*/  LDS.128 R12, [R86+0xc000] ;  /* 0x00c00000560c7984 */ /* 0x002e660000000c00 */
[----:B------:R-:W-:Y:S11]  /*4260*/  ISETP.GE.AND P0, PT, R2, c[0x0][0x27c], PT ;  /* 0x00009f0002007a0c */ /* 0x000ff60003f06270 */
[----:B------:R-:W-:Y:S02]  /*4270*/  @!UPT UIADD3 URZ, URZ, URZ, URZ ;  /* 0x0000003f3f3ff290 */ /* 0x000fe4000fffe03f */
[----:B------:R-:W-:Y:S02]  /*4280*/  @!P0 SHF.R.U64 R4, R44, 0x10, R45 ;  /* 0x000000102c048819 */ /* 0x000fe4000000122d */
[--C-:B------:R-:W-:Y:S02]  /*4290*/  @!P0 SHF.R.U64 R2, R6, 0x10, R7.reuse ;  /* 0x0000001006028819 */ /* 0x100fe40000001207 */
[----:B------:R-:W-:Y:S02]  /*42a0*/  @!P0 SHF.R.U32.HI R6, RZ, 0x10, R7 ;  /* 0x00000010ff068819 */ /* 0x000fe40000011607 */
[----:B------:R-:W-:Y:S02]  /*42b0*/  @!P0 PRMT R4, R52, 0x5410, R4 ;  /* 0x0000541034048816 */ /* 0x000fe40000000004 */
[C---:B------:R-:W-:Y:S02]  /*42c0*/  @!P0 PRMT R2, R26.reuse, 0x5432, R2 ;  /* 0x000054321a028816 */ /* 0x040fe40000000002 */
[----:B------:R-:W-:Y:S01]  /*42d0*/  @!P0 PRMT R7, R26, 0x5410, R6 ;  /* 0x000054101a078816 */ /* 0x000fe20000000006 */
[C---:B------:R-:W-:Y:S01]  /*42e0*/  @!P0 IMAD.U32 R8, R4.reuse, 0x10000, RZ ;  /* 0x0001000004088824 */ /* 0x040fe200078e00ff */
[----:B------:R-:W-:Y:S01]  /*42f0*/  @!P0 LOP3.LUT R26, R4, 0xffff0000, RZ, 0xc0, !PT ;  /* 0xffff0000041a8812 */ /* 0x000fe200078ec0ff */
[C---:B------:R-:W-:Y:S01]  /*4300*/  @!P0 IMAD.U32 R5, R2.reuse, 0x10000, RZ ;  /* 0x0001000002058824 */ /* 0x040fe200078e00ff */
[----:B------:R-:W-:Y:S02]  /*4310*/  @!P0 SHF.R.U32.HI R39, RZ, 0x10, R45 ;  /* 0x00000010ff278819 */ /* 0x000fe4000001162d */
[----:B------:R-:W-:Y:S02]  /*4320*/  @!P0 LOP3.LUT R4, R2, 0xffff0000, RZ, 0xc0, !PT ;  /* 0xffff000002048812 */ /* 0x000fe400078ec0ff */
[----:B------:R-:W-:Y:S01]  /*4330*/  @!P0 PRMT R39, R52, 0x5432, R39 ;  /* 0x0000543234278816 */ /* 0x000fe20000000027 */
[C---:B-1----:R-:W-:Y:S01]  /*4340*/  @!P0 IMAD.U32 R9, R12.reuse, 0x10000, RZ ;  /* 0x000100000c098824 */ /* 0x042fe200078e00ff */
[C---:B------:R-:W-:Y:S02]  /*4350*/  @!P0 LOP3.LUT R6, R13.reuse, 0xffff0000, RZ, 0xc0, !PT ;  /* 0xffff00000d068812 */ /* 0x040fe400078ec0ff */
[----:B------:R-:W-:Y:S02]  /*4360*/  @!P0 LOP3.LUT R3, R12, 0xffff0000, RZ, 0xc0, !PT ;  /* 0xffff00000c038812 */ /* 0x000fe400078ec0ff */
[----:B------:R-:W-:Y:S01]  /*4370*/  @!P0 SHF.L.U32 R34, R13, 0x10, RZ ;  /* 0x000000100d228819 */ /* 0x000fe200000006ff */
[C---:B------:R-:W-:Y:S02]  /*4380*/  @!P0 FMUL.FTZ R41, R6.reuse, R26 ;  /* 0x0000001a06298220 */ /* 0x040fe40000410000 */
[C---:B------:R-:W-:Y:S02]  /*4390*/  @!P0 FMUL.FTZ R2, R3.reuse, R5 ;  /* 0x0000000503028220 */ /* 0x040fe40000410000 */
[----:B------:R-:W-:Y:S02]  /*43a0*/  @!P0 FMUL.FTZ R40, R3, R8 ;  /* 0x0000000803288220 */ /* 0x000fe40000410000 */
[-C--:B------:R-:W-:Y:S01]  /*43b0*/  @!P0 FMUL.FTZ R3, R6, R4.reuse ;  /* 0x0000000406038220 */ /* 0x080fe20000410000 */
[----:B------:R-:W-:Y:S01]  /*43c0*/  @!P0 LOP3.LUT R6, R15, 0xffff0000, RZ, 0xc0, !PT ;  /* 0xffff00000f068812 */ /* 0x000fe200078ec0ff */
[----:B------:R-:W-:Y:S01]  /*43d0*/  @!P0 FFMA.FTZ R43, R34, R4, -R41 ;  /* 0x00000004222b8223 */ /* 0x000fe20000010829 */
[----:B------:R-:W-:Y:S01]  /*43e0*/  @!P0 LOP3.LUT R4, R14, 0xffff0000, RZ, 0xc0, !PT ;  /* 0xffff00000e048812 */ /* 0x000fe200078ec0ff */
[----:B------:R-:W-:Y:S02]  /*43f0*/  @!P0 FFMA.FTZ R2, R8, R9, R2 ;  /* 0x0000000908028223 */ /* 0x000fe40000010002 */
[C---:B------:R-:W-:Y:S01]  /*4400*/  @!P0 IMAD.U32 R8, R39.reuse, 0x10000, RZ ;  /* 0x0001000027088824 */ /* 0x040fe200078e00ff */
[----:B------:R-:W-:Y:S01]  /*4410*/  @!P0 LOP3.LUT R39, R39, 0xffff0000, RZ, 0xc0, !PT ;  /* 0xffff000027278812 */ /* 0x000fe200078ec0ff */
[----:B------:R-:W-:Y:S01]  /*4420*/  @!P0 FFMA.FTZ R44, R9, R5, -R40 ;  /* 0x00000005092c8223 */ /* 0x000fe20000010828 */
[C---:B------:R-:W-:Y:S01]  /*4430*/  @!P0 SHF.L.U32 R5, R7.reuse, 0x10, RZ ;  /* 0x0000001007058819 */ /* 0x040fe200000006ff */
[----:B------:R-:W-:Y:S01]  /*4440*/  @!P0 IMAD.U32 R9, R14, 0x10000, RZ ;  /* 0x000100000e098824 */ /* 0x000fe200078e00ff */
[----:B------:R-:W-:Y:S01]  /*4450*/  @!P0 LOP3.LUT R7, R7, 0xffff0000, RZ, 0xc0, !PT ;  /* 0xffff000007078812 */ /* 0x000fe200078ec0ff */
[----:B------:R-:W-:Y:S01]  /*4460*/  @!P0 FMUL.FTZ R41, R4, R8 ;  /* 0x0000000804298220 */ /* 0x000fe20000410000 */
[----:B------:R-:W-:Y:S01]  /*4470*/  @!P0 F2FP.BF16.PACK_AB R2, R2, R44 ;  /* 0x0000002c0202823e */ /* 0x000fe200000010ff */
[----:B------:R-:W-:Y:S02]  /*4480*/  @!P0 FMUL.FTZ R4, R4, R5 ;  /* 0x0000000504048220 */ /* 0x000fe40000410000 */
[----:B------:R-:W-:Y:S02]  /*4490*/  @!P0 IMAD.U32 R40, R15, 0x10000, RZ ;  /* 0x000100000f288824 */ /* 0x000fe400078e00ff */
[C---:B------:R-:W-:Y:S02]  /*44a0*/  @!P0 FMUL.FTZ R42, R6.reuse, R39 ;  /* 0x00000027062a8220 */ /* 0x040fe40000410000 */
[----:B------:R-:W-:Y:S02]  /*44b0*/  @!P0 FFMA.FTZ R41, R9, R5, -R41 ;  /* 0x0000000509298223 */ /* 0x000fe40000010829 */
[----:B------:R-:W-:Y:S02]  /*44c0*/  @!P0 FMUL.FTZ R5, R6, R7 ;  /* 0x0000000706058220 */ /* 0x000fe40000410000 */
[----:B------:R-:W-:Y:S02]  /*44d0*/  @!P0 FFMA.FTZ R3, R26, R34, R3 ;  /* 0x000000221a038223 */ /* 0x000fe40000010003 */
[----:B------:R-:W-:Y:S02]  /*44e0*/  @!P0 FFMA.FTZ R4, R8, R9, R4 ;  /* 0x0000000908048223 */ /* 0x000fe40000010004 */
        /* <DEDUP_REMOVED lines=10> */
.L_x_1836:
[----:B------:R-:W-:Y:S05]  /*4590*/  BSYNC B0 ;  /* 0x0000000000007941 */ /* 0x000fea0003800000 */
.L_x_1835:
        /* <DEDUP_REMOVED lines=10> */
[----:B------:R-:W-:Y:S02]  /*4640*/  @!P0 PRMT R16, R56, 0x5410, R4 ;  /* 0x0000541038108816 */ /* 0x000fe40000000004 */
[----:B------:R-:W-:Y:S02]  /*4650*/  @!P0 SHF.R.U32.HI R3, RZ, 0x10, R17 ;  /* 0x00000010ff038819 */ /* 0x000fe40000011611 */
[C---:B------:R-:W-:Y:S01]  /*4660*/  @!P0 PRMT R2, R27.reuse, 0x5432, R2 ;  /* 0x000054321b028816 */ /* 0x040fe20000000002 */
[C---:B------:R-:W-:Y:S01]  /*4670*/  @!P0 IMAD.U32 R8, R16.reuse, 0x10000, RZ ;  /* 0x0001000010088824 */ /* 0x040fe200078e00ff */
[----:B------:R-:W-:Y:S02]  /*4680*/  @!P0 LOP3.LUT R16, R16, 0xffff0000, RZ, 0xc0, !PT ;  /* 0xffff000010108812 */ /* 0x000fe400078ec0ff */
[----:B------:R-:W-:Y:S01]  /*4690*/  @!P0 PRMT R7, R27, 0x5410, R3 ;  /* 0x000054101b078816 */ /* 0x000fe20000000003 */
        /* <DEDUP_REMOVED lines=24> */
[-C--:B------:R-:W-:Y:S02]  /*4820*/  @!P0 FMUL.FTZ R4, R4, R5.reuse ;  /* 0x0000000504048220 */ /* 0x080fe40000410000 */
        /* <DEDUP_REMOVED lines=16> */
.L_x_1838:
[----:B------:R-:W-:Y:S05]  /*4930*/  BSYNC B0 ;  /* 0x0000000000007941 */ /* 0x000fea0003800000 */
.L_x_1837:
[----:B------:R-:W-:Y:S01]  /*4940*/  IADD3 R2, R24, 0x60, RZ ;  /* 0x0000006018027810 */ /* 0x000fe20007ffe0ff */
[----:B------:R-:W-:Y:S03]  /*4950*/  BSSY B0, `(.L_x_1839) ;  /* 0x0000039000007945 */ /* 0x000fe60003800000 */
[----:B------:R-:W-:Y:S11]  /*4960*/  ISETP.GE.AND P0, PT, R2, c[0x0][0x1d4], PT ;  /* 0x0000750002007a0c */ /* 0x000ff60003f06270 */
[----:B------:R-:W-:Y:S02]  /*4970*/  @!UPT UIADD3 URZ, URZ, URZ, URZ ;  /* 0x0000003f3f3ff290 */ /* 0x000fe4000fffe03f */
        /* <DEDUP_REMOVED lines=54> */
.L_x_1840:
[----:B------:R-:W-:Y:S05]  /*4ce0*/  BSYNC B0 ;  /* 0x0000000000007941 */ /* 0x000fea0003800000 */
.L_x_1839:
        /* <DEDUP_REMOVED lines=13> */
[----:B------:R-:W-:Y:S01]  /*4dc0*/  @!P0 PRMT R2, R32, 0x5432, R2 ;  /* 0x0000543220028816 */ /* 0x000fe20000000002 */
        /* <DEDUP_REMOVED lines=44> */
.L_x_1842:
[----:B------:R-:W-:Y:S05]  /*5090*/  BSYNC B0 ;  /* 0x0000000000007941 */ /* 0x000fea0003800000 */
.L_x_1841:
[----:B------:R-:W-:Y:S04]  /*50a0*/  IADD3 R2, R24, 0xa0, RZ ;  /* 0x000000a018027810 */ /* 0x000fe80007ffe0ff */
        /* <DEDUP_REMOVED lines=57> */
.L_x_1829:
        /* <DEDUP_REMOVED lines=47> */
.L_x_1844:
[----:B------:R-:W-:Y:S05]  /*5730*/  BSYNC B0 ;  /* 0x0000000000007941 */ /* 0x000fea0003800000 */
.L_x_1843:
[----:B------:R-:W-:Y:S04]  /*5740*/  IADD3 R83, P0, R150, R12, RZ ;  /* 0x0000000c96537210 */ /* 0x000fe80007f1e0ff */
[----:B------:R-:W-:Y:S01]  /*5750*/  IADD3.X R82, R26, R132, RZ, P0, !PT ;  /* 0x000000841a527210 */ /* 0x000fe200007fe4ff */
[----:B------:R-:W-:-:S05]  /*5760*/  @P1 BRA `(.L_x_1832) ;  /* 0x00001cf000001947 */ /* 0x000fca0003800000 */
[----:B-1---5:R-:W-:Y:S01]  /*5770*/  MOV R2, R21 ;  /* 0x0000001500027202 */ /* 0x022fe20000000f00 */
[----:B------:R-:W-:Y:S01]  /*5780*/  IMAD.MOV.U32 R9, RZ, RZ, R22 ;  /* 0x000000ffff097224 */ /* 0x000fe200078e0016 */
[----:B------:R-:W-:Y:S01]  /*5790*/  ISETP.GE.AND P0, PT, R24, c[0x0][0x1d4], PT ;  /* 0x0000750018007a0c */ /* 0x000fe20003f06270 */
[----:B------:R-:W-:Y:S01]  /*57a0*/  IMAD.MOV.U32 R8, RZ, RZ, R23 ;  /* 0x000000ffff087224 */ /* 0x000fe200078e0017 */
[----:B------:R-:W-:Y:S01]  /*57b0*/  IADD3 R136, -R137, c[0x0][0x1d4], RZ ;  /* 0x0000750089887a10 */ /* 0x000fe20007ffe1ff */
[----:B------:R-:W-:Y:S01]  /*57c0*/  IMAD.MOV.U32 R3, RZ, RZ, R20 ;  /* 0x000000ffff037224 */ /* 0x000fe200078e0014 */
[----:B------:R-:W-:Y:S01]  /*57d0*/  BSSY B0, `(.L_x_1845) ;  /* 0x00000a0000007945 */ /* 0x000fe20003800000 */
[----:B------:R-:W-:Y:S01]  /*57e0*/  IMAD R70, R38, 0x3000, RZ ;  /* 0x0000300026467824 */ /* 0x000fe200078e02ff */
        /* <DEDUP_REMOVED lines=21> */
[----:B------:R-:W-:Y:S01]  /*5940*/  ISETP.NE.AND P2, PT, R133, RZ, PT ;  /* 0x000000ff8500720c */ /* 0x000fe20003f45270 */
[----:B------:R-:W-:Y:S01]  /*5950*/  IMAD.MOV.U32 R39, RZ, RZ, R42 ;  /* 0x000000ffff277224 */ /* 0x000fe200078e002a */
[----:B------:R-:W-:Y:S01]  /*5960*/  IADD3 R9, P1, P0, R88, R83, R115 ;  /* 0x0000005358097210 */ /* 0x000fe2000783e073 */
[----:B------:R-:W-:Y:S01]  /*5970*/  IMAD.MOV.U32 R45, RZ, RZ, R40 ;  /* 0x000000ffff2d7224 */ /* 0x000fe200078e0028 */
[----:B------:R-:W-:Y:S02]  /*5980*/  SEL R2, R137, R136, !P2 ;  /* 0x0000008889027207 */ /* 0x000fe40005000000 */
[----:B------:R-:W-:Y:S02]  /*5990*/  IADD3.X R13, R90, R82, R120, P1, P0 ;  /* 0x000000525a0d7210 */ /* 0x000fe40000fe0478 */
[----:B------:R-:W-:Y:S02]  /*59a0*/  SHF.R.S32.HI R3, RZ, 0x1f, R2 ;  /* 0x0000001fff037819 */ /* 0x000fe40000011402 */
[----:B------:R-:W-:Y:S02]  /*59b0*/  MOV R47, R41 ;  /* 0x00000029002f7202 */ /* 0x000fe40000000f00 */
[----:B------:R-:W-:Y:S04]  /*59c0*/  LEA.HI R3, R3, R2, RZ, 0x4 ;  /* 0x0000000203037211 */ /* 0x000fe800078f20ff */
[----:B------:R-:W-:Y:S05]  /*59d0*/  LEA.HI.SX32 R3, R3, R127, 0x1c ;  /* 0x0000007f03037211 */ /* 0x000fea00078fe2ff */
[----:B------:R-:W-:Y:S05]  /*59e0*/  IMAD.SHL.U32 R2, R3, 0x8, RZ ;  /* 0x0000000803027824 */ /* 0x000fea00078e00ff */
[----:B------:R-:W-:Y:S11]  /*59f0*/  ISETP.GE.AND P1, PT, R2, c[0x0][0x1d4], PT ;  /* 0x0000750002007a0c */ /* 0x000ff60003f26270 */
[----:B------:R-:W-:Y:S02]  /*5a00*/  @!UPT UIADD3 URZ, URZ, URZ, URZ ;  /* 0x0000003f3f3ff290 */ /* 0x000fe4000fffe03f */
[--C-:B------:R-:W-:Y:S02]  /*5a10*/  @!P1 SHF.R.S32.HI R12, RZ, 0x1f, R2.reuse ;  /* 0x0000001fff0c9819 */ /* 0x100fe40000011402 */
[----:B------:R-:W-:Y:S04]  /*5a20*/  @!P1 IADD3 R8, P2, P0, R88, R83, R2 ;  /* 0x0000005358089210 */ /* 0x000fe8000785e002 */
[----:B------:R-:W-:Y:S02]  /*5a30*/  @!P1 IADD3.X R12, R90, R82, R12, P2, P0 ;  /* 0x000000525a0c9210 */ /* 0x000fe400017e040c */
[C---:B------:R-:W-:Y:S04]  /*5a40*/  LEA R78, P0, R9.reuse, c[0x0][0x1c8], 0x1 ;  /* 0x00007200094e7a11 */ /* 0x040fe800078008ff */
[----:B------:R-:W-:Y:S01]  /*5a50*/  LEA.HI.X R79, R9, c[0x0][0x1cc], R13, 0x1, P0 ;  /* 0x00007300094f7a11 */ /* 0x000fe200000f0c0d */
[----:B------:R-:W-:Y:S01]  /*5a60*/  IMAD.MOV.U32 R9, RZ, RZ, R4 ;  /* 0x000000ffff097224 */ /* 0x000fe200078e0004 */
[C---:B------:R-:W-:Y:S04]  /*5a70*/  @!P1 LEA R76, P0, R8.reuse, c[0x0][0x1c8], 0x1 ;  /* 0x00007200084c9a11 */ /* 0x040fe800078008ff */
[----:B------:R-:W-:Y:S02]  /*5a80*/  @!P1 LEA.HI.X R77, R8, c[0x0][0x1cc], R12, 0x1, P0 ;  /* 0x00007300084d9a11 */ /* 0x000fe400000f0c0c */
[----:B------:R-:W-:Y:S02]  /*5a90*/  SHF.R.S32.HI R8, RZ, 0x1f, R3 ;  /* 0x0000001fff087819 */ /* 0x000fe40000011403 */
[----:B------:R-:W-:Y:S02]  /*5aa0*/  ISETP.GE.AND P0, PT, R24, c[0x0][0x27c], PT ;  /* 0x00009f0018007a0c */ /* 0x000fe40003f06270 */
[----:B------:R-:W-:Y:S02]  /*5ab0*/  LEA.HI R3, R8, R3, RZ, 0x3 ;  /* 0x0000000308037211 */ /* 0x000fe400078f18ff */
[----:B------:R-:W-:Y:S03]  /*5ac0*/  LOP3.LUT R8, R91, 0x38, R2, 0xf8, !PT ;  /* 0x000000385b087812 */ /* 0x000fe600078ef802 */
[----:B------:R-:W-:Y:S01]  /*5ad0*/  IMAD.SHL.U32 R2, R3, 0x200, RZ ;  /* 0x0000020003027824 */ /* 0x000fe200078e00ff */
[----:B------:R-:W-:Y:S01]  /*5ae0*/  LOP3.LUT R3, R8, R36, RZ, 0x3c, !PT ;  /* 0x0000002408037212 */ /* 0x000fe200078e3cff */
[----:B------:R-:W-:Y:S03]  /*5af0*/  IMAD.MOV.U32 R8, RZ, RZ, R5 ;  /* 0x000000ffff087224 */ /* 0x000fe600078e0005 */
[----:B------:R-:W-:Y:S02]  /*5b00*/  LOP3.LUT R2, R2, 0x7ffff000, RZ, 0xc0, !PT ;  /* 0x7ffff00002027812 */ /* 0x000fe400078ec0ff */
[----:B------:R-:W-:Y:S02]  /*5b10*/  @!P0 SHF.R.U64 R46, R40, 0x10, R41 ;  /* 0x00000010282e8819 */ /* 0x000fe40000001229 */
[----:B------:R-:W-:Y:S01]  /*5b20*/  IADD3 R2, R3, R2, R37 ;  /* 0x0000000203027210 */ /* 0x000fe20007ffe025 */
[----:B------:R-:W-:Y:S01]  /*5b30*/  IMAD.IADD R3, R130, 0x1, R70 ;  /* 0x0000000182037824 */ /* 0x000fe200078e0246 */
[----:B------:R-:W-:Y:S02]  /*5b40*/  @!P0 PRMT R45, R45, 0x5410, R46 ;  /* 0x000054102d2d8816 */ /* 0x000fe4000000002e */
[----:B------:R-:W-:Y:S01]  /*5b50*/  @!P0 SHF.R.U64 R40, R42, 0x10, R43 ;  /* 0x000000102a288819 */ /* 0x000fe2000000122b */
[----:B------:R-:W-:Y:S01]  /*5b60*/  IMAD.IADD R2, R70, 0x1, R2 ;  /* 0x0000000146027824 */ /* 0x000fe200078e0202 */
[----:B------:R-:W-:Y:S01]  /*5b70*/  @!P0 SHF.R.U32.HI R44, RZ, 0x10, R41 ;  /* 0x00000010ff2c8819 */ /* 0x000fe20000011629 */
[----:B------:R-:W-:Y:S01]  /*5b80*/  IMAD.SHL.U32 R3, R3, 0x2, RZ ;  /* 0x0000000203037824 */ /* 0x000fe200078e00ff */
[--C-:B------:R-:W-:Y:S01]  /*5b90*/  @!P0 SHF.R.U32.HI R27, RZ, 0x10, R43.reuse ;  /* 0x00000010ff1b8819 */ /* 0x100fe2000001162b */
[----:B------:R-:W-:Y:S01]  /*5ba0*/  IMAD.SHL.U32 R2, R2, 0x2, RZ ;  /* 0x0000000202027824 */ /* 0x000fe200078e00ff */
[----:B------:R-:W-:Y:S01]  /*5bb0*/  @!P0 PRMT R44, R47, 0x5410, R44 ;  /* 0x000054102f2c8816 */ /* 0x000fe2000000002c */
[----:B------:R-:W-:Y:S01]  /*5bc0*/  IMAD.MOV.U32 R41, RZ, RZ, R43 ;  /* 0x000000ffff297224 */ /* 0x000fe200078e002b */
[----:B------:R1:W2:Y:S01]  /*5bd0*/  LDS.128 R56, [R3+0xc100] ;  /* 0x00c1000003387984 */ /* 0x0002a20000000c00 */
[----:B------:R-:W-:Y:S02]  /*5be0*/  @!P0 PRMT R47, R39, 0x5410, R40 ;  /* 0x00005410272f8816 */ /* 0x000fe40000000028 */
[C---:B------:R-:W-:Y:S02]  /*5bf0*/  @!P0 LOP3.LUT R43, R44.reuse, 0xffff0000, RZ, 0xc0, !PT ;  /* 0xffff00002c2b8812 */ /* 0x040fe400078ec0ff */
[----:B------:R-:W-:Y:S01]  /*5c00*/  @!P0 PRMT R51, R41, 0x5410, R27 ;  /* 0x0000541029338816 */ /* 0x000fe2000000001b */
[----:B------:R-:W-:Y:S01]  /*5c10*/  @!P0 IMAD.U32 R41, R44, 0x10000, RZ ;  /* 0x000100002c298824 */ /* 0x000fe200078e00ff */
[--C-:B------:R-:W-:Y:S01]  /*5c20*/  @!P0 SHF.R.U64 R26, R4, 0x10, R5.reuse ;  /* 0x00000010041a8819 */ /* 0x100fe20000001205 */
[----:B------:R-:W-:Y:S01]  /*5c30*/  IMAD.MOV.U32 R4, RZ, RZ, R6 ;  /* 0x000000ffff047224 */ /* 0x000fe200078e0006 */
[----:B------:R3:W4:Y:S01]  /*5c40*/  LDS.128 R12, [R2+0xc100] ;  /* 0x00c10000020c7984 */ /* 0x0007220000000c00 */
[----:B------:R-:W-:Y:S02]  /*5c50*/  @!P0 SHF.R.U32.HI R5, RZ, 0x10, R5 ;  /* 0x00000010ff058819 */ /* 0x000fe40000011605 */
[--C-:B------:R-:W-:Y:S02]  /*5c60*/  @!P0 SHF.R.U64 R6, R6, 0x10, R7.reuse ;  /* 0x0000001006068819 */ /* 0x100fe40000001207 */
[----:B------:R-:W-:Y:S02]  /*5c70*/  @!P0 PRMT R9, R9, 0x5410, R26 ;  /* 0x0000541009098816 */ /* 0x000fe4000000001a */
[----:B------:R-:W-:Y:S02]  /*5c80*/  @!P0 PRMT R26, R4, 0x5410, R6 ;  /* 0x00005410041a8816 */ /* 0x000fe40000000006 */
[----:B------:R-:W-:Y:S01]  /*5c90*/  @!P0 SHF.L.U32 R6, R45, 0x10, RZ ;  /* 0x000000102d068819 */ /* 0x000fe200000006ff */
[----:B------:R-:W-:Y:S02]  /*5ca0*/  @!P0 IMAD.U32 R4, R9, 0x10000, RZ ;  /* 0x0001000009048824 */ /* 0x000fe400078e00ff */
[--C-:B-1----:R-:W-:Y:S01]  /*5cb0*/  IMAD.MOV.U32 R3, RZ, RZ, R7.reuse ;  /* 0x000000ffff037224 */ /* 0x102fe200078e0007 */
[----:B---3--:R-:W-:Y:S02]  /*5cc0*/  @!P0 SHF.R.U32.HI R2, RZ, 0x10, R7 ;  /* 0x00000010ff028819 */ /* 0x008fe40000011607 */
[----:B------:R-:W-:Y:S02]  /*5cd0*/  @!P0 PRMT R7, R8, 0x5410, R5 ;  /* 0x0000541008078816 */ /* 0x000fe40000000005 */
[----:B------:R-:W-:Y:S03]  /*5ce0*/  @!P0 PRMT R27, R3, 0x5410, R2 ;  /* 0x00005410031b8816 */ /* 0x000fe60000000002 */
[C---:B------:R-:W-:Y:S01]  /*5cf0*/  @!P0 IMAD.U32 R5, R7.reuse, 0x10000, RZ ;  /* 0x0001000007058824 */ /* 0x040fe200078e00ff */
[----:B------:R-:W-:Y:S01]  /*5d00*/  @!P0 LOP3.LUT R7, R7, 0xffff0000, RZ, 0xc0, !PT ;  /* 0xffff000007078812 */ /* 0x000fe200078ec0ff */
[----:B--2---:R-:W-:Y:S01]  /*5d10*/  @!P0 IMAD.U32 R8, R56, 0x10000, RZ ;  /* 0x0001000038088824 */ /* 0x004fe200078e00ff */
[C---:B------:R-:W-:Y:S01]  /*5d20*/  @!P0 SHF.L.U32 R42, R57.reuse, 0x10, RZ ;  /* 0x00000010392a8819 */ /* 0x040fe200000006ff */
[C---:B------:R-:W-:Y:S01]  /*5d30*/  @!P0 IMAD.U32 R46, R58.reuse, 0x10000, RZ ;  /* 0x000100003a2e8824 */ /* 0x040fe200078e00ff */
[----:B------:R-:W-:Y:S01]  /*5d40*/  @!P0 LOP3.LUT R44, R57, 0xffff0000, RZ, 0xc0, !PT ;  /* 0xffff0000392c8812 */ /* 0x000fe200078ec0ff */
[C---:B------:R-:W-:Y:S01]  /*5d50*/  @!P0 IMAD.U32 R50, R59.reuse, 0x10000, RZ ;  /* 0x000100003b328824 */ /* 0x040fe200078e00ff */
[----:B------:R-:W-:Y:S02]  /*5d60*/  @!P0 LOP3.LUT R48, R58, 0xffff0000, RZ, 0xc0, !PT ;  /* 0xffff00003a308812 */ /* 0x000fe400078ec0ff */
[----:B------:R-:W-:Y:S01]  /*5d70*/  @!P0 LOP3.LUT R52, R59, 0xffff0000, RZ, 0xc0, !PT ;  /* 0xffff00003b348812 */ /* 0x000fe200078ec0ff */
[----:B----4-:R-:W-:Y:S02]  /*5d80*/  @!P0 IMAD.U32 R2, R12, 0x10000, RZ ;  /* 0x000100000c028824 */ /* 0x010fe400078e00ff */
[----:B------:R-:W-:Y:S02]  /*5d90*/  @!P0 IMAD.U32 R3, R13, 0x10000, RZ ;  /* 0x000100000d038824 */ /* 0x000fe400078e00ff */
[C---:B------:R-:W-:Y:S02]  /*5da0*/  @!P0 FMUL.FTZ R39, R2.reuse, R6 ;  /* 0x0000000602278220 */ /* 0x040fe40000410000 */
[-C--:B------:R-:W-:Y:S02]  /*5db0*/  @!P0 FMUL.FTZ R2, R2, R4.reuse ;  /* 0x0000000402028220 */ /* 0x080fe40000410000 */
[----:B------:R-:W-:Y:S02]  /*5dc0*/  @!P0 FMUL.FTZ R40, R3, R41 ;  /* 0x0000002903288220 */ /* 0x000fe40000410000 */
[----:B------:R-:W-:Y:S01]  /*5dd0*/  @!P0 FFMA.FTZ R84, R8, R4, -R39 ;  /* 0x0000000408548223 */ /* 0x000fe20000010827 */
[----:B------:R-:W-:Y:S01]  /*5de0*/  @!P0 LOP3.LUT R39, R45, 0xffff0000, RZ, 0xc0, !PT ;  /* 0xffff00002d278812 */ /* 0x000fe200078ec0ff */
[----:B------:R-:W-:Y:S01]  /*5df0*/  @!P0 FFMA.FTZ R2, R6, R8, R2 ;  /* 0x0000000806028223 */ /* 0x000fe20000010002 */
[----:B------:R-:W-:Y:S01]  /*5e00*/  @!P0 LOP3.LUT R6, R12, 0xffff0000, RZ, 0xc0, !PT ;  /* 0xffff00000c068812 */ /* 0x000fe200078ec0ff */
[-C--:B------:R-:W-:Y:S01]  /*5e10*/  @!P0 FMUL.FTZ R4, R3, R5.reuse ;  /* 0x0000000503048220 */ /* 0x080fe20000410000 */
[----:B------:R-:W-:Y:S01]  /*5e20*/  @!P0 LOP3.LUT R3, R13, 0xffff0000, RZ, 0xc0, !PT ;  /* 0xffff00000d038812 */ /* 0x000fe200078ec0ff */
[----:B------:R-:W-:Y:S01]  /*5e30*/  @!P0 FFMA.FTZ R81, R42, R5, -R40 ;  /* 0x000000052a518223 */ /* 0x000fe20000010828 */
[----:B------:R-:W-:Y:S01]  /*5e40*/  @!P0 LOP3.LUT R40, R56, 0xffff0000, RZ, 0xc0, !PT ;  /* 0xffff000038288812 */ /* 0x000fe200078ec0ff */
[----:B------:R-:W-:Y:S01]  /*5e50*/  @!P0 FMUL.FTZ R45, R6, R39 ;  /* 0x00000027062d8220 */ /* 0x000fe20000410000 */
[----:B------:R-:W-:Y:S01]  /*5e60*/  @!P0 LOP3.LUT R8, R9, 0xffff0000, RZ, 0xc0, !PT ;  /* 0xffff000009088812 */ /* 0x000fe200078ec0ff */
[C---:B------:R-:W-:Y:S02]  /*5e70*/  @!P0 FMUL.FTZ R9, R3.reuse, R43 ;  /* 0x0000002b03098220 */ /* 0x040fe40000410000 */
[-C--:B------:R-:W-:Y:S02]  /*5e80*/  @!P0 FMUL.FTZ R5, R3, R7.reuse ;  /* 0x0000000703058220 */ /* 0x080fe40000410000 */
[----:B------:R-:W-:Y:S01]  /*5e90*/  @!P0 FFMA.FTZ R80, R44, R7, -R9 ;  /* 0x000000072c508223 */ /* 0x000fe20000010809 */
[----:B------:R-:W-:Y:S01]  /*5ea0*/  @!P0 LOP3.LUT R7, R14, 0xffff0000, RZ, 0xc0, !PT ;  /* 0xffff00000e078812 */ /* 0x000fe200078ec0ff */
[-C--:B------:R-:W-:Y:S01]  /*5eb0*/  @!P0 FFMA.FTZ R75, R40, R8.reuse, -R45 ;  /* 0x00000008284b8223 */ /* 0x080fe2000001082d */
[----:B------:R-:W-:Y:S01]  /*5ec0*/  @!P0 LOP3.LUT R9, R26, 0xffff0000, RZ, 0xc0, !PT ;  /* 0xffff00001a098812 */ /* 0x000fe200078ec0ff */
[C---:B------:R-:W-:Y:S01]  /*5ed0*/  @!P0 IMAD.U32 R45, R47.reuse, 0x10000, RZ ;  /* 0x000100002f2d8824 */ /* 0x040fe200078e00ff */
[----:B------:R-:W-:Y:S01]  /*5ee0*/  @!P0 LOP3.LUT R47, R47, 0xffff0000, RZ, 0xc0, !PT ;  /* 0xffff00002f2f8812 */ /* 0x000fe200078ec0ff */
[----:B------:R-:W-:Y:S02]  /*5ef0*/  @!P0 FMUL.FTZ R3, R6, R8 ;  /* 0x0000000806038220 */ /* 0x000fe40000410000 */
[----:B------:R-:W-:Y:S02]  /*5f00*/  @!P0 IMAD.U32 R6, R14, 0x10000, RZ ;  /* 0x000100000e068824 */ /* 0x000fe400078e00ff */
[----:B------:R-:W-:Y:S02]  /*5f10*/  @!P0 IMAD.U32 R8, R26, 0x10000, RZ ;  /* 0x000100001a088824 */ /* 0x000fe400078e00ff */
[C---:B------:R-:W-:Y:S02]  /*5f20*/  @!P0 FMUL.FTZ R26, R6.reuse, R45 ;  /* 0x0000002d061a8220 */ /* 0x040fe40000410000 */
[----:B------:R-:W-:Y:S02]  /*5f30*/  @!P0 FMUL.FTZ R49, R7, R47 ;  /* 0x0000002f07318220 */ /* 0x000fe40000410000 */
[-C--:B------:R-:W-:Y:S02]  /*5f40*/  @!P0 FMUL.FTZ R6, R6, R8.reuse ;  /* 0x0000000806068220 */ /* 0x080fe40000410000 */
[----:B------:R-:W-:Y:S01]  /*5f50*/  @!P0 FFMA.FTZ R74, R46, R8, -R26 ;  /* 0x000000082e4a8223 */ /* 0x000fe2000001081a */
[----:B------:R-:W-:Y:S01]  /*5f60*/  @!P0 SHF.L.U32 R8, R15, 0x10, RZ ;  /* 0x000000100f088819 */ /* 0x000fe200000006ff */
[-C--:B------:R-:W-:Y:S02]  /*5f70*/  @!P0 FMUL.FTZ R7, R7, R9.reuse ;  /* 0x0000000907078220 */ /* 0x080fe40000410000 */
[----:B------:R-:W-:Y:S01]  /*5f80*/  @!P0 FFMA.FTZ R73, R48, R9, -R49 ;  /* 0x0000000930498223 */ /* 0x000fe20000010831 */
[----:B------:R-:W-:Y:S01]  /*5f90*/  @!P0 LOP3.LUT R9, R15, 0xffff0000, RZ, 0xc0, !PT ;  /* 0xffff00000f098812 */ /* 0x000fe200078ec0ff */
[C---:B------:R-:W-:Y:S01]  /*5fa0*/  @!P0 IMAD.U32 R49, R51.reuse, 0x10000, RZ ;  /* 0x0001000033318824 */ /* 0x040fe200078e00ff */
[----:B------:R-:W-:Y:S01]  /*5fb0*/  @!P0 LOP3.LUT R51, R51, 0xffff0000, RZ, 0xc0, !PT ;  /* 0xffff000033338812 */ /* 0x000fe200078ec0ff */
[C---:B------:R-:W-:Y:S01]  /*5fc0*/  @!P0 IMAD.U32 R26, R27.reuse, 0x10000, RZ ;  /* 0x000100001b1a8824 */ /* 0x040fe200078e00ff */
[----:B------:R-:W-:Y:S01]  /*5fd0*/  @!P0 LOP3.LUT R27, R27, 0xffff0000, RZ, 0xc0, !PT ;  /* 0xffff00001b1b8812 */ /* 0x000fe200078ec0ff */
[----:B------:R-:W-:Y:S01]  /*5fe0*/  @!P0 FFMA.FTZ R3, R39, R40, R3 ;  /* 0x0000002827038223 */ /* 0x000fe20000010003 */
[----:B------:R-:W-:Y:S01]  /*5ff0*/  @!P0 F2FP.BF16.PACK_AB R40, R80, R81 ;  /* 0x000000515028823e */ /* 0x000fe200000010ff */
[----:B------:R-:W-:Y:S01]  /*6000*/  @!P0 FMUL.FTZ R71, R8, R49 ;  /* 0x0000003108478220 */ /* 0x000fe20000410000 */
[----:B------:R-:W-:Y:S01]  /*6010*/  @!P0 F2FP.BF16.PACK_AB R39, R75, R84 ;  /* 0x000000544b27823e */ /* 0x000fe200000010ff */
        /* <DEDUP_REMOVED lines=20> */
[----:B------:R-:W-:Y:S02]  /*6160*/  @!P0 IMAD.MOV.U32 R58, RZ, RZ, R27 ;  /* 0x000000ffff3a8224 */ /* 0x000fe400078e001b */
[----:B------:R-:W-:Y:S02]  /*6170*/  @!P0 IMAD.MOV.U32 R12, RZ, RZ, R2 ;  /* 0x000000ffff0c8224 */ /* 0x000fe400078e0002 */
[----:B------:R-:W-:Y:S01]  /*6180*/  @!P0 IMAD.MOV.U32 R13, RZ, RZ, R4 ;  /* 0x000000ffff0d8224 */ /* 0x000fe200078e0004 */
[----:B------:R1:W-:Y:S01]  /*6190*/  STG.E.128 [R78.64], R56 ;  /* 0x000000384e007986 */ /* 0x0003e2000c101d0e */
[----:B------:R-:W-:Y:S02]  /*61a0*/  @!P0 IMAD.MOV.U32 R14, RZ, RZ, R6 ;  /* 0x000000ffff0e8224 */ /* 0x000fe400078e0006 */
[----:B------:R-:W-:Y:S05]  /*61b0*/  @!P0 IMAD.MOV.U32 R15, RZ, RZ, R8 ;  /* 0x000000ffff0f8224 */ /* 0x000fea00078e0008 */
[----:B------:R1:W-:Y:S02]  /*61c0*/  @!P1 STG.E.128 [R76.64], R12 ;  /* 0x0000000c4c009986 */ /* 0x0003e4000c101d0e */
.L_x_1846:
[----:B------:R-:W-:Y:S05]  /*61d0*/  BSYNC B0 ;  /* 0x0000000000007941 */ /* 0x000fea0003800000 */
.L_x_1845:
[----:B------:R-:W-:Y:S01]  /*61e0*/  ISETP.GE.AND P0, PT, R29, c[0x0][0x1d4], PT ;  /* 0x000075001d007a0c */ /* 0x000fe20003f06270 */
[----:B------:R-:W-:Y:S01]  /*61f0*/  @!UPT UIADD3 URZ, URZ, URZ, URZ ;  /* 0x0000003f3f3ff290 */ /* 0x000fe2000fffe03f */
[----:B------:R-:W-:Y:S11]  /*6200*/  BSSY B0, `(.L_x_1847) ;  /* 0x0000082000007945 */ /* 0x000ff60003800000 */
[----:B------:R-:W-:-:S05]  /*6210*/  @P0 BRA `(.L_x_1848) ;  /* 0x0000080000000947 */ /* 0x000fca0003800000 */
[----:B------:R-:W-:Y:S02]  /*6220*/  SEL R2, R137, R136, !P6 ;  /* 0x0000008889027207 */ /* 0x000fe40007000000 */
[-C--:B------:R-:W-:Y:S02]  /*6230*/  IADD3 R5, P1, P0, R88, R83.reuse, R114 ;  /* 0x0000005358057210 */ /* 0x080fe4000783e072 */
[----:B------:R-:W-:Y:S02]  /*6240*/  SHF.R.S32.HI R3, RZ, 0x1f, R2 ;  /* 0x0000001fff037819 */ /* 0x000fe40000011402 */
[----:B------:R-:W-:Y:S02]  /*6250*/  IADD3.X R7, R90, R82, R119, P1, P0 ;  /* 0x000000525a077210 */ /* 0x000fe40000fe0477 */
[----:B------:R-:W-:Y:S04]  /*6260*/  LEA.HI R3, R3, R2, RZ, 0x4 ;  /* 0x0000000203037211 */ /* 0x000fe800078f20ff */
[----:B------:R-:W-:Y:S05]  /*6270*/  LEA.HI.SX32 R3, R3, R124, 0x1c ;  /* 0x0000007c03037211 */ /* 0x000fea00078fe2ff */
[----:B------:R-:W-:Y:S05]  /*6280*/  IMAD.SHL.U32 R2, R3, 0x8, RZ ;  /* 0x0000000803027824 */ /* 0x000fea00078e00ff */
[----:B------:R-:W-:Y:S11]  /*6290*/  ISETP.GE.AND P1, PT, R2, c[0x0][0x1d4], PT ;  /* 0x0000750002007a0c */ /* 0x000ff60003f26270 */
[----:B------:R-:W-:Y:S02]  /*62a0*/  @!UPT UIADD3 URZ, URZ, URZ, URZ ;  /* 0x0000003f3f3ff290 */ /* 0x000fe4000fffe03f */
[--C-:B------:R-:W-:Y:S02]  /*62b0*/  @!P1 IADD3 R4, P2, P0, R88, R83, R2.reuse ;  /* 0x0000005358049210 */ /* 0x100fe4000785e002 */
[----:B------:R-:W-:Y:S04]  /*62c0*/  @!P1 SHF.R.S32.HI R6, RZ, 0x1f, R2 ;  /* 0x0000001fff069819 */ /* 0x000fe80000011402 */
[----:B------:R-:W-:Y:S02]  /*62d0*/  @!P1 IADD3.X R6, R90, R82, R6, P2, P0 ;  /* 0x000000525a069210 */ /* 0x000fe400017e0406 */
[C---:B------:R-:W-:Y:S04]  /*62e0*/  LEA R72, P0, R5.reuse, c[0x0][0x1c8], 0x1 ;  /* 0x0000720005487a11 */ /* 0x040fe800078008ff */
[----:B------:R-:W-:Y:S02]  /*62f0*/  LEA.HI.X R73, R5, c[0x0][0x1cc], R7, 0x1, P0 ;  /* 0x0000730005497a11 */ /* 0x000fe400000f0c07 */
[C---:B-1----:R-:W-:Y:S04]  /*6300*/  @!P1 LEA R58, P0, R4.reuse, c[0x0][0x1c8], 0x1 ;  /* 0x00007200043a9a11 */ /* 0x042fe800078008ff */
[----:B------:R-:W-:Y:S02]  /*6310*/  @!P1 LEA.HI.X R59, R4, c[0x0][0x1cc], R6, 0x1, P0 ;  /* 0x00007300043b9a11 */ /* 0x000fe400000f0c06 */
[----:B------:R-:W-:Y:S02]  /*6320*/  SHF.R.S32.HI R4, RZ, 0x1f, R3 ;  /* 0x0000001fff047819 */ /* 0x000fe40000011403 */
[----:B------:R-:W-:Y:S02]  /*6330*/  ISETP.GE.AND P0, PT, R29, c[0x0][0x27c], PT ;  /* 0x00009f001d007a0c */ /* 0x000fe40003f06270 */
[----:B------:R-:W-:Y:S02]  /*6340*/  LEA.HI R3, R4, R3, RZ, 0x3 ;  /* 0x0000000304037211 */ /* 0x000fe400078f18ff */
[----:B------:R-:W-:Y:S03]  /*6350*/  LOP3.LUT R4, R91, 0x38, R2, 0xf8, !PT ;  /* 0x000000385b047812 */ /* 0x000fe600078ef802 */
[----:B------:R-:W-:Y:S01]  /*6360*/  IMAD.SHL.U32 R2, R3, 0x200, RZ ;  /* 0x0000020003027824 */ /* 0x000fe200078e00ff */
[----:B------:R-:W-:Y:S04]  /*6370*/  LOP3.LUT R3, R4, R36, RZ, 0x3c, !PT ;  /* 0x0000002404037212 */ /* 0x000fe800078e3cff */
[----:B------:R-:W-:Y:S02]  /*6380*/  LOP3.LUT R2, R2, 0x7ffff000, RZ, 0xc0, !PT ;  /* 0x7ffff00002027812 */ /* 0x000fe400078ec0ff */
[----:B------:R-:W-:Y:S02]  /*6390*/  @!P0 SHF.R.U64 R4, R18, 0x10, R19 ;  /* 0x0000001012048819 */ /* 0x000fe40000001213 */
[----:B------:R-:W-:Y:S01]  /*63a0*/  IADD3 R2, R3, R2, R37 ;  /* 0x0000000203027210 */ /* 0x000fe20007ffe025 */
[----:B------:R-:W-:Y:S01]  /*63b0*/  IMAD.IADD R3, R129, 0x1, R70 ;  /* 0x0000000181037824 */ /* 0x000fe200078e0246 */
[----:B------:R-:W-:Y:S02]  /*63c0*/  @!P0 PRMT R8, R32, 0x5432, R4 ;  /* 0x0000543220088816 */ /* 0x000fe40000000004 */
[----:B------:R-:W-:Y:S01]  /*63d0*/  @!P0 SHF.R.U32.HI R6, RZ, 0x10, R17 ;  /* 0x00000010ff068819 */ /* 0x000fe20000011611 */
[----:B------:R-:W-:Y:S01]  /*63e0*/  IMAD.IADD R2, R70, 0x1, R2 ;  /* 0x0000000146027824 */ /* 0x000fe200078e0202 */
[--C-:B------:R-:W-:Y:S01]  /*63f0*/  @!P0 SHF.R.U64 R5, R60, 0x10, R61.reuse ;  /* 0x000000103c058819 */ /* 0x100fe2000000123d */
[----:B------:R-:W-:Y:S01]  /*6400*/  IMAD.SHL.U32 R3, R3, 0x2, RZ ;  /* 0x0000000203037824 */ /* 0x000fe200078e00ff */
[----:B------:R-:W-:Y:S01]  /*6410*/  @!P0 SHF.R.U32.HI R27, RZ, 0x10, R61 ;  /* 0x00000010ff1b8819 */ /* 0x000fe2000001163d */
[----:B------:R-:W-:Y:S01]  /*6420*/  IMAD.SHL.U32 R2, R2, 0x2, RZ ;  /* 0x0000000202027824 */ /* 0x000fe200078e00ff */
[C---:B------:R-:W-:Y:S02]  /*6430*/  @!P0 PRMT R5, R54.reuse, 0x5410, R5 ;  /* 0x0000541036058816 */ /* 0x040fe40000000005 */
[----:B------:R1:W2:Y:S01]  /*6440*/  LDS.128 R48, [R3+0xc100] ;  /* 0x00c1000003307984 */ /* 0x0002a20000000c00 */
[----:B------:R-:W-:Y:S02]  /*6450*/  @!P0 PRMT R27, R54, 0x5432, R27 ;  /* 0x00005432361b8816 */ /* 0x000fe4000000001b */
[C---:B------:R-:W-:Y:S01]  /*6460*/  @!P0 IMAD.U32 R9, R5.reuse, 0x10000, RZ ;  /* 0x0001000005098824 */ /* 0x040fe200078e00ff */
[----:B------:R-:W-:Y:S02]  /*6470*/  @!P0 LOP3.LUT R18, R5, 0xffff0000, RZ, 0xc0, !PT ;  /* 0xffff000005128812 */ /* 0x000fe400078ec0ff */
[----:B------:R-:W-:Y:S02]  /*6480*/  @!P0 PRMT R6, R31, 0x5410, R6 ;  /* 0x000054101f068816 */ /* 0x000fe40000000006 */
[----:B------:R3:W4:Y:S01]  /*6490*/  LDS.128 R12, [R2+0xc100] ;  /* 0x00c10000020c7984 */ /* 0x0007220000000c00 */
[--C-:B------:R-:W-:Y:S02]  /*64a0*/  @!P0 SHF.R.U64 R41, R62, 0x10, R63.reuse ;  /* 0x000000103e298819 */ /* 0x100fe4000000123f */
[----:B------:R-:W-:Y:S02]  /*64b0*/  @!P0 SHF.R.U32.HI R45, RZ, 0x10, R63 ;  /* 0x00000010ff2d8819 */ /* 0x000fe4000001163f */
[C---:B------:R-:W-:Y:S02]  /*64c0*/  @!P0 PRMT R41, R55.reuse, 0x5410, R41 ;  /* 0x0000541037298816 */ /* 0x040fe40000000029 */
[----:B------:R-:W-:Y:S03]  /*64d0*/  @!P0 PRMT R45, R55, 0x5432, R45 ;  /* 0x00005432372d8816 */ /* 0x000fe6000000002d */
[C---:B------:R-:W-:Y:S01]  /*64e0*/  @!P0 IMAD.U32 R39, R41.reuse, 0x10000, RZ ;  /* 0x0001000029278824 */ /* 0x040fe200078e00ff */
[----:B------:R-:W-:Y:S02]  /*64f0*/  @!P0 LOP3.LUT R41, R41, 0xffff0000, RZ, 0xc0, !PT ;  /* 0xffff000029298812 */ /* 0x000fe400078ec0ff */
[----:B-1----:R-:W-:Y:S02]  /*6500*/  @!P0 SHF.R.U32.HI R3, RZ, 0x10, R19 ;  /* 0x00000010ff038819 */ /* 0x002fe40000011613 */
[----:B---3--:R-:W-:Y:S02]  /*6510*/  @!P0 SHF.R.U64 R2, R16, 0x10, R17 ;  /* 0x0000001010028819 */ /* 0x008fe40000001211 */
[----:B------:R-:W-:Y:S02]  /*6520*/  @!P0 PRMT R16, R32, 0x5410, R3 ;  /* 0x0000541020108816 */ /* 0x000fe40000000003 */
[----:B------:R-:W-:Y:S02]  /*6530*/  @!P0 PRMT R2, R31, 0x5432, R2 ;  /* 0x000054321f028816 */ /* 0x000fe40000000002 */
[----:B------:R-:W-:Y:S02]  /*6540*/  @!P0 LOP3.LUT R31, R27, 0xffff0000, RZ, 0xc0, !PT ;  /* 0xffff00001b1f8812 */ /* 0x000fe400078ec0ff */
[C---:B------:R-:W-:Y:S01]  /*6550*/  @!P0 LOP3.LUT R5, R2.reuse, 0xffff0000, RZ, 0xc0, !PT ;  /* 0xffff000002058812 */ /* 0x040fe200078ec0ff */
[----:B------:R-:W-:Y:S02]  /*6560*/  @!P0 IMAD.U32 R7, R2, 0x10000, RZ ;  /* 0x0001000002078824 */ /* 0x000fe400078e00ff */
[C---:B--2---:R-:W-:Y:S01]  /*6570*/  @!P0 IMAD.U32 R17, R48.reuse, 0x10000, RZ ;  /* 0x0001000030118824 */ /* 0x044fe200078e00ff */
[----:B------:R-:W-:Y:S01]  /*6580*/  @!P0 LOP3.LUT R19, R48, 0xffff0000, RZ, 0xc0, !PT ;  /* 0xffff000030138812 */ /* 0x000fe200078ec0ff */
[C---:B------:R-:W-:Y:S01]  /*6590*/  @!P0 IMAD.U32 R40, R50.reuse, 0x10000, RZ ;  /* 0x0001000032288824 */ /* 0x040fe200078e00ff */
[----:B------:R-:W-:Y:S01]  /*65a0*/  @!P0 LOP3.LUT R32, R49, 0xffff0000, RZ, 0xc0, !PT ;  /* 0xffff000031208812 */ /* 0x000fe200078ec0ff */
[C---:B------:R-:W-:Y:S01]  /*65b0*/  @!P0 IMAD.U32 R44, R51.reuse, 0x10000, RZ ;  /* 0x00010000332c8824 */ /* 0x040fe200078e00ff */
[----:B------:R-:W-:Y:S01]  /*65c0*/  @!P0 LOP3.LUT R42, R50, 0xffff0000, RZ, 0xc0, !PT ;  /* 0xffff0000322a8812 */ /* 0x000fe200078ec0ff */
[C---:B----4-:R-:W-:Y:S01]  /*65d0*/  @!P0 IMAD.U32 R4, R12.reuse, 0x10000, RZ ;  /* 0x000100000c048824 */ /* 0x050fe200078e00ff */
[----:B------:R-:W-:Y:S02]  /*65e0*/  @!P0 LOP3.LUT R3, R12, 0xffff0000, RZ, 0xc0, !PT ;  /* 0xffff00000c038812 */ /* 0x000fe400078ec0ff */
[----:B------:R-:W-:Y:S01]  /*65f0*/  @!P0 LOP3.LUT R46, R51, 0xffff0000, RZ, 0xc0, !PT ;  /* 0xffff0000332e8812 */ /* 0x000fe200078ec0ff */
[C---:B------:R-:W-:Y:S02]  /*6600*/  @!P0 FMUL.FTZ R26, R4.reuse, R9 ;  /* 0x00000009041a8220 */ /* 0x040fe40000410000 */
[----:B------:R-:W-:Y:S02]  /*6610*/  @!P0 FMUL.FTZ R2, R4, R7 ;  /* 0x0000000704028220 */ /* 0x000fe40000410000 */
[C---:B------:R-:W-:Y:S02]  /*6620*/  @!P0 FMUL.FTZ R4, R3.reuse, R18 ;  /* 0x0000001203048220 */ /* 0x040fe40000410000 */
[-C--:B------:R-:W-:Y:S02]  /*6630*/  @!P0 FMUL.FTZ R3, R3, R5.reuse ;  /* 0x0000000503038220 */ /* 0x080fe40000410000 */
[----:B------:R-:W-:Y:S01]  /*6640*/  @!P0 FFMA.FTZ R60, R19, R5, -R4 ;  /* 0x00000005133c8223 */ /* 0x000fe20000010804 */
[----:B------:R-:W-:Y:S01]  /*6650*/  @!P0 LOP3.LUT R5, R13, 0xffff0000, RZ, 0xc0, !PT ;  /* 0xffff00000d058812 */ /* 0x000fe200078ec0ff */
[----:B------:R-:W-:Y:S02]  /*6660*/  @!P0 FFMA.FTZ R61, R17, R7, -R26 ;  /* 0x00000007113d8223 */ /* 0x000fe4000001081a */
[----:B------:R-:W-:Y:S02]  /*6670*/  @!P0 IMAD.U32 R26, R27, 0x10000, RZ ;  /* 0x000100001b1a8824 */ /* 0x000fe400078e00ff */
[----:B------:R-:W-:Y:S02]  /*6680*/  @!P0 IMAD.U32 R4, R13, 0x10000, RZ ;  /* 0x000100000d048824 */ /* 0x000fe400078e00ff */
[C---:B------:R-:W-:Y:S01]  /*6690*/  @!P0 IMAD.U32 R7, R6.reuse, 0x10000, RZ ;  /* 0x0001000006078824 */ /* 0x040fe200078e00ff */
[----:B------:R-:W-:Y:S01]  /*66a0*/  @!P0 LOP3.LUT R6, R6, 0xffff0000, RZ, 0xc0, !PT ;  /* 0xffff000006068812 */ /* 0x000fe200078ec0ff */
[----:B------:R-:W-:Y:S02]  /*66b0*/  @!P0 FFMA.FTZ R2, R9, R17, R2 ;  /* 0x0000001109028223 */ /* 0x000fe40000010002 */
[----:B------:R-:W-:Y:S02]  /*66c0*/  @!P0 IMAD.U32 R27, R49, 0x10000, RZ ;  /* 0x00010000311b8824 */ /* 0x000fe400078e00ff */
[C---:B------:R-:W-:Y:S02]  /*66d0*/  @!P0 FMUL.FTZ R9, R4.reuse, R26 ;  /* 0x0000001a04098220 */ /* 0x040fe40000410000 */
[----:B------:R-:W-:Y:S02]  /*66e0*/  @!P0 FMUL.FTZ R17, R5, R31 ;  /* 0x0000001f05118220 */ /* 0x000fe40000410000 */
[-C--:B------:R-:W-:Y:S02]  /*66f0*/  @!P0 FMUL.FTZ R4, R4, R7.reuse ;  /* 0x0000000704048220 */ /* 0x080fe40000410000 */
[----:B------:R-:W-:Y:S01]  /*6700*/  @!P0 FFMA.FTZ R57, R27, R7, -R9 ;  /* 0x000000071b398223 */ /* 0x000fe20000010809 */
[----:B------:R-:W-:Y:S01]  /*6710*/  @!P0 LOP3.LUT R7, R14, 0xffff0000, RZ, 0xc0, !PT ;  /* 0xffff00000e078812 */ /* 0x000fe200078ec0ff */
[-C--:B------:R-:W-:Y:S02]  /*6720*/  @!P0 FMUL.FTZ R5, R5, R6.reuse ;  /* 0x0000000605058220 */ /* 0x080fe40000410000 */
[----:B------:R-:W-:Y:S01]  /*6730*/  @!P0 FFMA.FTZ R56, R32, R6, -R17 ;  /* 0x0000000620388223 */ /* 0x000fe20000010811 */
[----:B------:R-:W-:Y:S01]  /*6740*/  @!P0 SHF.L.U32 R6, R14, 0x10, RZ ;  /* 0x000000100e068819 */ /* 0x000fe200000006ff */
[C---:B------:R-:W-:Y:S01]  /*6750*/  @!P0 IMAD.U32 R9, R8.reuse, 0x10000, RZ ;  /* 0x0001000008098824 */ /* 0x040fe200078e00ff */
[----:B------:R-:W-:Y:S01]  /*6760*/  @!P0 LOP3.LUT R8, R8, 0xffff0000, RZ, 0xc0, !PT ;  /* 0xffff000008088812 */ /* 0x000fe200078ec0ff */
[----:B------:R-:W-:Y:S02]  /*6770*/  @!P0 FMUL.FTZ R43, R7, R41 ;  /* 0x00000029072b8220 */ /* 0x000fe40000410000 */
[C---:B------:R-:W-:Y:S02]  /*6780*/  @!P0 FMUL.FTZ R17, R6.reuse, R39 ;  /* 0x0000002706118220 */ /* 0x040fe40000410000 */
[-C--:B------:R-:W-:Y:S02]  /*6790*/  @!P0 FMUL.FTZ R6, R6, R9.reuse ;  /* 0x0000000906068220 */ /* 0x080fe40000410000 */
        /* <DEDUP_REMOVED lines=9> */
[----:B------:R-:W-:Y:S02]  /*6830*/  @!P0 FMUL.FTZ R47, R8, R43 ;  /* 0x0000002b082f8220 */ /* 0x000fe40000410000 */
[----:B------:R-:W-:Y:S02]  /*6840*/  @!P0 FMUL.FTZ R52, R9, R45 ;  /* 0x0000002d09348220 */ /* 0x000fe40000410000 */
[----:B------:R-:W-:Y:S01]  /*6850*/  @!P0 FFMA.FTZ R3, R18, R19, R3 ;  /* 0x0000001312038223 */ /* 0x000fe20000010003 */
[----:B------:R-:W-:Y:S01]  /*6860*/  @!P0 F2FP.BF16.PACK_AB R18, R60, R61 ;  /* 0x0000003d3c12823e */ /* 0x000fe200000010ff */
[----:B------:R-:W-:Y:S01]  /*6870*/  @!P0 FFMA.FTZ R4, R26, R27, R4 ;  /* 0x0000001b1a048223 */ /* 0x000fe20000010004 */
[----:B------:R-:W-:Y:S01]  /*6880*/  @!P0 F2FP.BF16.PACK_AB R19, R56, R57 ;  /* 0x000000393813823e */ /* 0x000fe200000010ff */
[----:B------:R-:W-:Y:S01]  /*6890*/  @!P0 FFMA.FTZ R47, R44, R17, -R47 ;  /* 0x000000112c2f8223 */ /* 0x000fe2000001082f */
[----:B------:R-:W-:Y:S01]  /*68a0*/  @!P0 F2FP.BF16.PACK_AB R2, R3, R2 ;  /* 0x000000020302823e */ /* 0x000fe200000010ff */
[----:B------:R-:W-:Y:S01]  /*68b0*/  @!P0 FFMA.FTZ R52, R46, R16, -R52 ;  /* 0x000000102e348223 */ /* 0x000fe20000010834 */
[----:B------:R-:W-:Y:S01]  /*68c0*/  @!P0 MOV R49, R19 ;  /* 0x0000001300318202 */ /* 0x000fe20000000f00 */
[----:B------:R-:W-:Y:S02]  /*68d0*/  @!P0 FFMA.FTZ R5, R31, R32, R5 ;  /* 0x000000201f058223 */ /* 0x000fe40000010005 */
[----:B------:R-:W-:Y:S01]  /*68e0*/  @!P0 FMUL.FTZ R8, R8, R17 ;  /* 0x0000001108088220 */ /* 0x000fe20000410000 */
[----:B------:R-:W-:Y:S01]  /*68f0*/  @!P0 F2FP.BF16.PACK_AB R17, R54, R55 ;  /* 0x000000373611823e */ /* 0x000fe200000010ff */
        /* <DEDUP_REMOVED lines=18> */
.L_x_1848:
[----:B------:R-:W-:Y:S05]  /*6a20*/  BSYNC B0 ;  /* 0x0000000000007941 */ /* 0x000fea0003800000 */
.L_x_1847:
[----:B------:R-:W-:Y:S11]  /*6a30*/  ISETP.GE.AND P0, PT, R30, c[0x0][0x1d4], PT ;  /* 0x000075001e007a0c */ /* 0x000ff60003f06270 */
[----:B------:R-:W-:Y:S02]  /*6a40*/  @!UPT UIADD3 URZ, URZ, URZ, URZ ;  /* 0x0000003f3f3ff290 */ /* 0x000fe4000fffe03f */
[----:B------:R-:W-:-:S05]  /*6a50*/  @P0 BRA `(.L_x_1832) ;  /* 0x00000a0000000947 */ /* 0x000fca0003800000 */
[----:B------:R-:W-:Y:S02]  /*6a60*/  IADD3 R2, P1, P0, R88, R83, R104 ;  /* 0x0000005358027210 */ /* 0x000fe4000783e068 */
[----:B------:R-:W-:Y:S02]  /*6a70*/  ISETP.NE.AND P2, PT, R131, RZ, PT ;  /* 0x000000ff8300720c */ /* 0x000fe40003f45270 */
[----:B------:R-:W-:Y:S02]  /*6a80*/  IADD3.X R3, R90, R82, R118, P1, P0 ;  /* 0x000000525a037210 */ /* 0x000fe40000fe0476 */
[C---:B-1----:R-:W-:Y:S04]  /*6a90*/  LEA R56, P0, R2.reuse, c[0x0][0x1c8], 0x1 ;  /* 0x0000720002387a11 */ /* 0x042fe800078008ff */
[----:B------:R-:W-:Y:S02]  /*6aa0*/  LEA.HI.X R57, R2, c[0x0][0x1cc], R3, 0x1, P0 ;  /* 0x0000730002397a11 */ /* 0x000fe400000f0c03 */
[----:B------:R-:W-:Y:S02]  /*6ab0*/  SEL R2, R137, R136, !P2 ;  /* 0x0000008889027207 */ /* 0x000fe40005000000 */
[----:B------:R-:W-:Y:S02]  /*6ac0*/  ISETP.GE.AND P0, PT, R30, c[0x0][0x27c], PT ;  /* 0x00009f001e007a0c */ /* 0x000fe40003f06270 */
[----:B------:R-:W-:Y:S04]  /*6ad0*/  SHF.R.S32.HI R3, RZ, 0x1f, R2 ;  /* 0x0000001fff037819 */ /* 0x000fe80000011402 */
[----:B------:R-:W-:Y:S04]  /*6ae0*/  LEA.HI R2, R3, R2, RZ, 0x4 ;  /* 0x0000000203027211 */ /* 0x000fe800078f20ff */
[----:B------:R-:W-:Y:S03]  /*6af0*/  LEA.HI.SX32 R2, R2, R122, 0x1c ;  /* 0x0000007a02027211 */ /* 0x000fe600078fe2ff */
[--C-:B------:R-:W-:Y:S02]  /*6b00*/  @!P0 SHF.R.U64 R4, R22, 0x10, R23.reuse ;  /* 0x0000001016048819 */ /* 0x100fe40000001217 */
[----:B------:R-:W-:Y:S01]  /*6b10*/  IMAD.SHL.U32 R41, R2, 0x8, RZ ;  /* 0x0000000802297824 */ /* 0x000fe200078e00ff */
[----:B------:R-:W-:Y:S02]  /*6b20*/  SHF.R.S32.HI R3, RZ, 0x1f, R2 ;  /* 0x0000001fff037819 */ /* 0x000fe40000011402 */
[----:B------:R-:W-:Y:S02]  /*6b30*/  @!P0 SHF.R.U32.HI R5, RZ, 0x10, R23 ;  /* 0x00000010ff058819 */ /* 0x000fe40000011617 */
[----:B------:R-:W-:Y:S02]  /*6b40*/  LEA.HI R2, R3, R2, RZ, 0x3 ;  /* 0x0000000203027211 */ /* 0x000fe400078f18ff */
[C---:B------:R-:W-:Y:S02]  /*6b50*/  @!P0 PRMT R16, R34.reuse, 0x5432, R4 ;  /* 0x0000543222108816 */ /* 0x040fe40000000004 */
[----:B------:R-:W-:Y:S01]  /*6b60*/  @!P0 PRMT R8, R34, 0x5410, R5 ;  /* 0x0000541022088816 */ /* 0x000fe20000000005 */
[----:B------:R-:W-:Y:S01]  /*6b70*/  IMAD.SHL.U32 R2, R2, 0x200, RZ ;  /* 0x0000020002027824 */ /* 0x000fe200078e00ff */
[----:B------:R-:W-:Y:S02]  /*6b80*/  LOP3.LUT R3, R91, 0x38, R41, 0xf8, !PT ;  /* 0x000000385b037812 */ /* 0x000fe400078ef829 */
[----:B------:R-:W-:Y:S02]  /*6b90*/  @!P0 SHF.R.U64 R6, R64, 0x10, R65 ;  /* 0x0000001040068819 */ /* 0x000fe40000001241 */
[----:B------:R-:W-:Y:S02]  /*6ba0*/  LOP3.LUT R3, R3, R36, RZ, 0x3c, !PT ;  /* 0x0000002403037212 */ /* 0x000fe400078e3cff */
[----:B------:R-:W-:Y:S02]  /*6bb0*/  LOP3.LUT R2, R2, 0x7ffff000, RZ, 0xc0, !PT ;  /* 0x7ffff00002027812 */ /* 0x000fe400078ec0ff */
[----:B------:R-:W-:Y:S02]  /*6bc0*/  @!P0 PRMT R18, R68, 0x5410, R6 ;  /* 0x0000541044128816 */ /* 0x000fe40000000006 */
[----:B------:R-:W-:Y:S01]  /*6bd0*/  IADD3 R2, R3, R2, R37 ;  /* 0x0000000203027210 */ /* 0x000fe20007ffe025 */
[----:B------:R-:W-:Y:S01]  /*6be0*/  IMAD.IADD R3, R128, 0x1, R70 ;  /* 0x0000000180037824 */ /* 0x000fe200078e0246 */
[----:B------:R-:W-:Y:S02]  /*6bf0*/  @!P0 SHF.R.U64 R9, R66, 0x10, R67 ;  /* 0x0000001042098819 */ /* 0x000fe40000001243 */
[----:B------:R-:W-:Y:S01]  /*6c00*/  @!P0 SHF.R.U32.HI R7, RZ, 0x10, R65 ;  /* 0x00000010ff078819 */ /* 0x000fe20000011641 */
[----:B------:R-:W-:Y:S01]  /*6c10*/  IMAD.IADD R2, R70, 0x1, R2 ;  /* 0x0000000146027824 */ /* 0x000fe200078e0202 */
[----:B------:R-:W-:Y:S01]  /*6c20*/  @!P0 PRMT R31, R69, 0x5432, R9 ;  /* 0x00005432451f8816 */ /* 0x000fe20000000009 */
[----:B------:R-:W-:Y:S01]  /*6c30*/  IMAD.SHL.U32 R3, R3, 0x2, RZ ;  /* 0x0000000203037824 */ /* 0x000fe200078e00ff */
[----:B------:R-:W-:Y:S01]  /*6c40*/  @!P0 PRMT R22, R68, 0x5432, R7 ;  /* 0x0000543244168816 */ /* 0x000fe20000000007 */
[----:B------:R-:W-:Y:S01]  /*6c50*/  IMAD.SHL.U32 R2, R2, 0x2, RZ ;  /* 0x0000000202027824 */ /* 0x000fe200078e00ff */
[----:B------:R-:W-:Y:S01]  /*6c60*/  @!P0 SHF.R.U32.HI R39, RZ, 0x10, R67 ;  /* 0x00000010ff278819 */ /* 0x000fe20000011643 */
[C---:B------:R-:W-:Y:S01]  /*6c70*/  @!P0 IMAD.U32 R9, R18.reuse, 0x10000, RZ ;  /* 0x0001000012098824 */ /* 0x040fe200078e00ff */
[----:B------:R1:W2:Y:S01]  /*6c80*/  LDS.128 R44, [R3+0xc100] ;  /* 0x00c10000032c7984 */ /* 0x0002a20000000c00 */
[----:B------:R-:W-:Y:S02]  /*6c90*/  @!P0 LOP3.LUT R18, R18, 0xffff0000, RZ, 0xc0, !PT ;  /* 0xffff000012128812 */ /* 0x000fe400078ec0ff */
[----:B------:R-:W-:Y:S05]  /*6ca0*/  @!P0 PRMT R39, R69, 0x5410, R39 ;  /* 0x0000541045278816 */ /* 0x000fea0000000027 */
[----:B------:R3:W4:Y:S01]  /*6cb0*/  LDS.128 R12, [R2+0xc100] ;  /* 0x00c10000020c7984 */ /* 0x0007220000000c00 */
[----:B-1----:R-:W-:Y:S04]  /*6cc0*/  @!P0 SHF.R.U32.HI R3, RZ, 0x10, R21 ;  /* 0x00000010ff038819 */ /* 0x002fe80000011615 */
[C---:B------:R-:W-:Y:S02]  /*6cd0*/  @!P0 PRMT R6, R33.reuse, 0x5410, R3 ;  /* 0x0000541021068816 */ /* 0x040fe40000000003 */
[----:B---3--:R-:W-:Y:S04]  /*6ce0*/  @!P0 SHF.R.U64 R2, R20, 0x10, R21 ;  /* 0x0000001014028819 */ /* 0x008fe80000001215 */
[----:B------:R-:W-:Y:S01]  /*6cf0*/  @!P0 PRMT R2, R33, 0x5432, R2 ;  /* 0x0000543221028816 */ /* 0x000fe20000000002 */
[C---:B------:R-:W-:Y:S01]  /*6d00*/  @!P0 IMAD.U32 R33, R39.reuse, 0x10000, RZ ;  /* 0x0001000027218824 */ /* 0x040fe200078e00ff */
[----:B------:R-:W-:Y:S02]  /*6d10*/  @!P0 LOP3.LUT R39, R39, 0xffff0000, RZ, 0xc0, !PT ;  /* 0xffff000027278812 */ /* 0x000fe400078ec0ff */
[C---:B------:R-:W-:Y:S01]  /*6d20*/  @!P0 LOP3.LUT R5, R2.reuse, 0xffff0000, RZ, 0xc0, !PT ;  /* 0xffff000002058812 */ /* 0x040fe200078ec0ff */
[----:B------:R-:W-:Y:S02]  /*6d30*/  @!P0 IMAD.U32 R7, R2, 0x10000, RZ ;  /* 0x0001000002078824 */ /* 0x000fe400078e00ff */
[C---:B--2---:R-:W-:Y:S01]  /*6d40*/  @!P0 IMAD.U32 R17, R44.reuse, 0x10000, RZ ;  /* 0x000100002c118824 */ /* 0x044fe200078e00ff */
[----:B------:R-:W-:Y:S01]  /*6d50*/  @!P0 LOP3.LUT R19, R44, 0xffff0000, RZ, 0xc0, !PT ;  /* 0xffff00002c138812 */ /* 0x000fe200078ec0ff */
[----:B------:R-:W-:Y:S01]  /*6d60*/  @!P0 IMAD.U32 R34, R47, 0x10000, RZ ;  /* 0x000100002f228824 */ /* 0x000fe200078e00ff */
[C---:B------:R-:W-:Y:S02]  /*6d70*/  @!P0 LOP3.LUT R23, R45.reuse, 0xffff0000, RZ, 0xc0, !PT ;  /* 0xffff00002d178812 */ /* 0x040fe400078ec0ff */
[----:B------:R-:W-:Y:S02]  /*6d80*/  @!P0 SHF.L.U32 R21, R45, 0x10, RZ ;  /* 0x000000102d158819 */ /* 0x000fe400000006ff */
[----:B------:R-:W-:Y:S02]  /*6d90*/  @!P0 LOP3.LUT R40, R47, 0xffff0000, RZ, 0xc0, !PT ;  /* 0xffff00002f288812 */ /* 0x000fe400078ec0ff */
[----:B------:R-:W-:Y:S02]  /*6da0*/  @!P0 LOP3.LUT R32, R46, 0xffff0000, RZ, 0xc0, !PT ;  /* 0xffff00002e208812 */ /* 0x000fe400078ec0ff */
[C---:B----4-:R-:W-:Y:S02]  /*6db0*/  @!P0 SHF.L.U32 R4, R12.reuse, 0x10, RZ ;  /* 0x000000100c048819 */ /* 0x050fe400000006ff */
[----:B------:R-:W-:Y:S03]  /*6dc0*/  @!P0 LOP3.LUT R3, R12, 0xffff0000, RZ, 0xc0, !PT ;  /* 0xffff00000c038812 */ /* 0x000fe600078ec0ff */
[C---:B------:R-:W-:Y:S02]  /*6dd0*/  @!P0 FMUL.FTZ R20, R4.reuse, R9 ;  /* 0x0000000904148220 */ /* 0x040fe40000410000 */
[-C--:B------:R-:W-:Y:S02]  /*6de0*/  @!P0 FMUL.FTZ R2, R4, R7.reuse ;  /* 0x0000000704028220 */ /* 0x080fe40000410000 */
[----:B------:R-:W-:Y:S02]  /*6df0*/  @!P0 FMUL.FTZ R4, R3, R18 ;  /* 0x0000001203048220 */ /* 0x000fe40000410000 */
        /* <DEDUP_REMOVED lines=9> */
[----:B------:R-:W-:Y:S02]  /*6e90*/  @!P0 FFMA.FTZ R2, R9, R17, R2 ;  /* 0x0000001109028223 */ /* 0x000fe40000010002 */
[C---:B------:R-:W-:Y:S02]  /*6ea0*/  @!P0 FMUL.FTZ R17, R5.reuse, R22 ;  /* 0x0000001605118220 */ /* 0x040fe40000410000 */
[----:B------:R-:W-:Y:S02]  /*6eb0*/  @!P0 FMUL.FTZ R9, R4, R20 ;  /* 0x0000001404098220 */ /* 0x000fe40000410000 */
[-C--:B------:R-:W-:Y:S02]  /*6ec0*/  @!P0 FMUL.FTZ R5, R5, R6.reuse ;  /* 0x0000000605058220 */ /* 0x080fe40000410000 */
[----:B------:R-:W-:Y:S01]  /*6ed0*/  @!P0 FFMA.FTZ R50, R23, R6, -R17 ;  /* 0x0000000617328223 */ /* 0x000fe20000010811 */
[----:B------:R-:W-:Y:S01]  /*6ee0*/  @!P0 LOP3.LUT R17, R8, 0xffff0000, RZ, 0xc0, !PT ;  /* 0xffff000008118812 */ /* 0x000fe200078ec0ff */
[----:B------:R-:W-:Y:S02]  /*6ef0*/  @!P0 IMAD.U32 R6, R15, 0x10000, RZ ;  /* 0x000100000f068824 */ /* 0x000fe400078e00ff */
[-C--:B------:R-:W-:Y:S02]  /*6f00*/  @!P0 FMUL.FTZ R4, R4, R7.reuse ;  /* 0x0000000704048220 */ /* 0x080fe40000410000 */
[----:B------:R-:W-:Y:S01]  /*6f10*/  @!P0 FFMA.FTZ R51, R21, R7, -R9 ;  /* 0x0000000715338223 */ /* 0x000fe20000010809 */
[----:B------:R-:W-:Y:S01]  /*6f20*/  @!P0 LOP3.LUT R7, R15, 0xffff0000, RZ, 0xc0, !PT ;  /* 0xffff00000f078812 */ /* 0x000fe200078ec0ff */
[----:B------:R-:W-:Y:S02]  /*6f30*/  @!P0 IMAD.U32 R9, R8, 0x10000, RZ ;  /* 0x0001000008098824 */ /* 0x000fe400078e00ff */
[C---:B------:R-:W-:Y:S02]  /*6f40*/  @!P0 FMUL.FTZ R26, R6.reuse, R33 ;  /* 0x00000021061a8220 */ /* 0x040fe40000410000 */
[C---:B------:R-:W-:Y:S02]  /*6f50*/  @!P0 FMUL.FTZ R27, R7.reuse, R39 ;  /* 0x00000027071b8220 */ /* 0x040fe40000410000 */
[-C--:B------:R-:W-:Y:S01]  /*6f60*/  @!P0 FMUL.FTZ R8, R6, R9.reuse ;  /* 0x0000000906088220 */ /* 0x080fe20000410000 */
[----:B------:R-:W-:Y:S01]  /*6f70*/  @!P0 SHF.L.U32 R6, R14, 0x10, RZ ;  /* 0x000000100e068819 */ /* 0x000fe200000006ff */
[----:B------:R-:W-:Y:S02]  /*6f80*/  @!P0 FFMA.FTZ R49, R34, R9, -R26 ;  /* 0x0000000922318223 */ /* 0x000fe4000001081a */
[-C--:B------:R-:W-:Y:S01]  /*6f90*/  @!P0 FMUL.FTZ R9, R7, R17.reuse ;  /* 0x0000001107098220 */ /* 0x080fe20000410000 */
[----:B------:R-:W-:Y:S01]  /*6fa0*/  @!P0 LOP3.LUT R7, R14, 0xffff0000, RZ, 0xc0, !PT ;  /* 0xffff00000e078812 */ /* 0x000fe200078ec0ff */
[C---:B------:R-:W-:Y:S01]  /*6fb0*/  @!P0 IMAD.U32 R26, R31.reuse, 0x10000, RZ ;  /* 0x000100001f1a8824 */ /* 0x040fe200078e00ff */
[----:B------:R-:W-:Y:S01]  /*6fc0*/  @!P0 LOP3.LUT R31, R31, 0xffff0000, RZ, 0xc0, !PT ;  /* 0xffff00001f1f8812 */ /* 0x000fe200078ec0ff */
[----:B------:R-:W-:Y:S02]  /*6fd0*/  @!P0 FFMA.FTZ R48, R40, R17, -R27 ;  /* 0x0000001128308223 */ /* 0x000fe4000001081b */
[C---:B------:R-:W-:Y:S01]  /*6fe0*/  @!P0 IMAD.U32 R17, R16.reuse, 0x10000, RZ ;  /* 0x0001000010118824 */ /* 0x040fe200078e00ff */
[----:B------:R-:W-:Y:S01]  /*6ff0*/  @!P0 LOP3.LUT R16, R16, 0xffff0000, RZ, 0xc0, !PT ;  /* 0xffff000010108812 */ /* 0x000fe200078ec0ff */
[----:B------:R-:W-:Y:S02]  /*7000*/  @!P0 IMAD.U32 R27, R46, 0x10000, RZ ;  /* 0x000100002e1b8824 */ /* 0x000fe400078e00ff */
[----:B------:R-:W-:Y:S02]  /*7010*/  @!P0 FMUL.FTZ R42, R6, R26 ;  /* 0x0000001a062a8220 */ /* 0x000fe40000410000 */
[----:B------:R-:W-:Y:S02]  /*7020*/  @!P0 FMUL.FTZ R43, R7, R31 ;  /* 0x0000001f072b8220 */ /* 0x000fe40000410000 */
[----:B------:R-:W-:Y:S01]  /*7030*/  @!P0 FFMA.FTZ R3, R18, R19, R3 ;  /* 0x0000001312038223 */ /* 0x000fe20000010003 */
[----:B------:R-:W-:Y:S01]  /*7040*/  @!P0 F2FP.BF16.PACK_AB R18, R52, R54 ;  /* 0x000000363412823e */ /* 0x000fe200000010ff */
[----:B------:R-:W-:Y:S01]  /*7050*/  @!P0 FMUL.FTZ R6, R6, R17 ;  /* 0x0000001106068220 */ /* 0x000fe20000410000 */
[----:B------:R-:W-:Y:S01]  /*7060*/  @!P0 F2FP.BF16.PACK_AB R19, R50, R51 ;  /* 0x000000333213823e */ /* 0x000fe200000010ff */
[----:B------:R-:W-:Y:S01]  /*7070*/  @!P0 FFMA.FTZ R42, R27, R17, -R42 ;  /* 0x000000111b2a8223 */ /* 0x000fe2000001082a */
[----:B------:R-:W-:Y:S01]  /*7080*/  @!P0 F2FP.BF16.PACK_AB R17, R48, R49 ;  /* 0x000000313011823e */ /* 0x000fe200000010ff */
[----:B------:R-:W-:Y:S01]  /*7090*/  @!P0 FFMA.FTZ R43, R32, R16, -R43 ;  /* 0x00000010202b8223 */ /* 0x000fe2000001082b */
[----:B------:R-:W-:Y:S01]  /*70a0*/  @!P0 F2FP.BF16.PACK_AB R2, R3, R2 ;  /* 0x000000020302823e */ /* 0x000fe200000010ff */
[----:B------:R-:W-:Y:S01]  /*70b0*/  @!P0 FFMA.FTZ R4, R20, R21, R4 ;  /* 0x0000001514048223 */ /* 0x000fe20000010004 */
[----:B------:R-:W-:Y:S01]  /*70c0*/  @!P0 MOV R47, R17 ;  /* 0x00000011002f8202 */ /* 0x000fe20000000f00 */
[----:B------:R-:W-:Y:S01]  /*70d0*/  @!P0 FMUL.FTZ R7, R7, R16 ;  /* 0x0000001007078220 */ /* 0x000fe20000410000 */
[----:B------:R-:W-:Y:S01]  /*70e0*/  @!P0 F2FP.BF16.PACK_AB R16, R43, R42 ;  /* 0x0000002a2b10823e */ /* 0x000fe200000010ff */
[----:B------:R-:W-:Y:S02]  /*70f0*/  @!P0 FFMA.FTZ R5, R22, R23, R5 ;  /* 0x0000001716058223 */ /* 0x000fe40000010005 */
[----:B------:R-:W-:Y:S02]  /*7100*/  @!P0 FFMA.FTZ R6, R26, R27, R6 ;  /* 0x0000001b1a068223 */ /* 0x000fe40000010006 */
[----:B------:R-:W-:Y:S01]  /*7110*/  @!P0 FFMA.FTZ R7, R31, R32, R7 ;  /* 0x000000201f078223 */ /* 0x000fe20000010007 */
[----:B------:R-:W-:Y:S01]  /*7120*/  @!P0 F2FP.BF16.PACK_AB R4, R5, R4 ;  /* 0x000000040504823e */ /* 0x000fe200000010ff */
        /* <DEDUP_REMOVED lines=11> */
[----:B------:R-:W-:Y:S01]  /*71e0*/  @!P0 IMAD.MOV.U32 R15, RZ, RZ, R8 ;  /* 0x000000ffff0f8224 */ /* 0x000fe200078e0008 */
[----:B------:R-:W-:Y:S11]  /*71f0*/  ISETP.GE.AND P0, PT, R41, c[0x0][0x1d4], PT ;  /* 0x0000750029007a0c */ /* 0x000ff60003f06270 */
[----:B------:R-:W-:Y:S02]  /*7200*/  @!UPT UIADD3 URZ, URZ, URZ, URZ ;  /* 0x0000003f3f3ff290 */ /* 0x000fe4000fffe03f */
[----:B------:R-:W-:-:S05]  /*7210*/  @P0 BRA `(.L_x_1832) ;  /* 0x0000024000000947 */ /* 0x000fca0003800000 */
[--C-:B------:R-:W-:Y:S02]  /*7220*/  SHF.R.S32.HI R2, RZ, 0x1f, R41.reuse ;  /* 0x0000001fff027819 */ /* 0x100fe40000011429 */
[----:B------:R-:W-:Y:S04]  /*7230*/  IADD3 R3, P1, P0, R88, R83, R41 ;  /* 0x0000005358037210 */ /* 0x000fe8000783e029 */
[----:B------:R-:W-:Y:S02]  /*7240*/  IADD3.X R4, R90, R82, R2, P1, P0 ;  /* 0x000000525a047210 */ /* 0x000fe40000fe0402 */
[C---:B------:R-:W-:Y:S04]  /*7250*/  LEA R2, P0, R3.reuse, c[0x0][0x1c8], 0x1 ;  /* 0x0000720003027a11 */ /* 0x040fe800078008ff */
[----:B------:R-:W-:Y:S05]  /*7260*/  LEA.HI.X R3, R3, c[0x0][0x1cc], R4, 0x1, P0 ;  /* 0x0000730003037a11 */ /* 0x000fea00000f0c04 */
[----:B------:R2:W-:Y:S01]  /*7270*/  STG.E.128 [R2.64], R12 ;  /* 0x0000000c02007986 */ /* 0x0005e2000c101d0e */
[----:B------:R-:W-:-:S05]  /*7280*/  BRA `(.L_x_1832) ;  /* 0x000001d000007947 */ /* 0x000fca0003800000 */
.L_x_1828:
        /* <DEDUP_REMOVED lines=29> */
.L_x_1832:
[----:B------:R-:W-:Y:S05]  /*7460*/  BSYNC B1 ;  /* 0x0000000000017941 */ /* 0x000fea0003800000 */
.L_x_1827:
[C---:B------:R-:W-:Y:S01]  /*7470*/  ISETP.GT.AND P0, PT, R28.reuse, R35, PT ;  /* 0x000000231c00720c */ /* 0x040fe20003f04270 */
[----:B------:R-:W-:Y:S01]  /*7480*/  @!UPT UIADD3 URZ, URZ, URZ, URZ ;  /* 0x0000003f3f3ff290 */ /* 0x000fe2000fffe03f */
[----:B------:R-:W-:Y:S11]  /*7490*/  BSSY B0, `(.L_x_1849) ;  /* 0x0000043000007945 */ /* 0x000ff60003800000 */
[----:B-1---5:R-:W-:Y:S01]  /*74a0*/  @P0 IADD3 R4, R28, -0x1, RZ ;  /* 0xffffffff1c040810 */ /* 0x022fe20007ffe0ff */
[----:B--2---:R-:W-:Y:S02]  /*74b0*/  @P0 IMAD.MOV.U32 R2, RZ, RZ, R96 ;  /* 0x000000ffff020224 */ /* 0x004fe400078e0060 */
[----:B------:R-:W-:Y:S01]  /*74c0*/  @P0 IMAD.MOV.U32 R3, RZ, RZ, R116 ;  /* 0x000000ffff030224 */ /* 0x000fe200078e0074 */
[----:B------:R-:W-:Y:S01]  /*74d0*/  @P0 SHF.R.S32.HI R6, RZ, 0x1f, R4 ;  /* 0x0000001fff060819 */ /* 0x000fe20000011404 */
[----:B------:R-:W-:Y:S02]  /*74e0*/  @P0 IMAD R5, R140, R4, RZ ;  /* 0x000000048c050224 */ /* 0x000fe400078e02ff */
[-C--:B------:R-:W-:Y:S04]  /*74f0*/  @P0 IMAD.WIDE.U32 R2, R4, R147.reuse, R2 ;  /* 0x0000009304020225 */ /* 0x080fe800078e0002 */
[----:B------:R-:W-:Y:S04]  /*7500*/  @P0 IMAD R4, R6, R147, R5 ;  /* 0x0000009306040224 */ /* 0x000fe800078e0205 */
[----:B------:R-:W-:Y:S01]  /*7510*/  @P0 IMAD.IADD R3, R3, 0x1, R4 ;  /* 0x0000000103030824 */ /* 0x000fe200078e0204 */
[C---:B------:R-:W-:Y:S04]  /*7520*/  @P0 LEA R4, P1, R2.reuse, c[0x0][0x250], 0x1 ;  /* 0x0000940002040a11 */ /* 0x040fe800078208ff */
[----:B------:R-:W-:Y:S01]  /*7530*/  @P0 LEA.HI.X R5, R2, c[0x0][0x254], R3, 0x1, P1 ;  /* 0x0000950002050a11 */ /* 0x000fe200008f0c03 */
[C---:B------:R-:W-:Y:S01]  /*7540*/  @P0 IMAD R2, R53.reuse, 0x6000, R10 ;  /* 0x0000600035020824 */ /* 0x040fe200078e020a */
[C---:B------:R-:W-:Y:S02]  /*7550*/  @P0 LEA R6, P1, R148.reuse, R4, 0x1 ;  /* 0x0000000494060211 */ /* 0x040fe400078208ff */
[C---:B------:R-:W-:Y:S02]  /*7560*/  IADD3 R3, R53.reuse, 0x1, RZ ;  /* 0x0000000135037810 */ /* 0x040fe40007ffe0ff */
[----:B------:R-:W-:Y:S01]  /*7570*/  @!PT LDS RZ, [RZ] ;  /* 0x00000000fffff984 */ /* 0x000fe20000000800 */
[----:B------:R-:W-:Y:S01]  /*7580*/  @!PT LDS RZ, [RZ] ;  /* 0x00000000fffff984 */ /* 0x000fe20000000800 */
[----:B------:R-:W-:Y:S01]  /*7590*/  @!PT LDS RZ, [RZ] ;  /* 0x00000000fffff984 */ /* 0x000fe20000000800 */
[----:B------:R1:W-:Y:S01]  /*75a0*/  @P0 LDGSTS.E.BYPASS.LTC128B.128 [R2], [R4.64], !P5 ;  /* 0x0000000004020fae */ /* 0x0003e2000e901d4e */
[----:B------:R-:W-:Y:S02]  /*75b0*/  @P0 LEA.HI.X R7, R148, R5, R139, 0x1, P1 ;  /* 0x0000000594070211 */ /* 0x000fe400008f0c8b */
[----:B------:R-:W-:Y:S01]  /*75c0*/  ISETP.GE.AND P1, PT, R53, 0x1, PT ;  /* 0x000000013500780c */ /* 0x000fe20003f26270 */
[----:B------:R1:W-:Y:S03]  /*75d0*/  @P0 LDGSTS.E.BYPASS.LTC128B.128 [R2+0x2000], [R4.64+0x80], !P4 ;  /* 0x0200008004020fae */ /* 0x0003e6000e101d4e */
[----:B------:R-:W-:Y:S01]  /*75e0*/  SEL R53, R3, RZ, !P1 ;  /* 0x000000ff03357207 */ /* 0x000fe20004800000 */
[----:B------:R1:W-:Y:S04]  /*75f0*/  @P0 LDGSTS.E.BYPASS.LTC128B.128 [R2+0x4000], [R4.64+0x100], !P3 ;  /* 0x0400010004020fae */ /* 0x0003e8000d901d4e */
[----:B------:R1:W-:Y:S04]  /*7600*/  @P0 LDGSTS.E.BYPASS.LTC128B.128 [R2+0x1000], [R6.64], !P5 ;  /* 0x0100000006020fae */ /* 0x0003e8000e901d4e */
[----:B------:R1:W-:Y:S04]  /*7610*/  @P0 LDGSTS.E.BYPASS.LTC128B.128 [R2+0x3000], [R6.64+0x80], !P4 ;  /* 0x0300008006020fae */ /* 0x0003e8000e101d4e */
[----:B------:R1:W-:Y:S01]  /*7620*/  @P0 LDGSTS.E.BYPASS.LTC128B.128 [R2+0x5000], [R6.64+0x100], !P3 ;  /* 0x0500010006020fae */ /* 0x0003e2000d901d4e */
[----:B------:R-:W-:Y:S03]  /*7630*/  ISETP.GE.AND P0, PT, R214, R87, PT ;  /* 0x00000057d600720c */ /* 0x000fe60003f06270 */
[----:B------:R-:W0:Y:S01]  /*7640*/  LDGDEPBAR ;  /* 0x00000000000079af */ /* 0x000e220000000000 */
[----:B------:R-:W-:Y:S04]  /*7650*/  DEPBAR.LE SB0, 0x2 ;  /* 0x000080800000791a */ /* 0x000fe80000000000 */
[----:B------:R-:W-:Y:S06]  /*7660*/  BAR.SYNC.DEFER_BLOCKING 0x0 ;  /* 0x0000000000007b1d */ /* 0x000fec0000010000 */
[----:B------:R-:W-:-:S05]  /*7670*/  @P0 BRA `(.L_x_1850) ;  /* 0x0000024000000947 */ /* 0x000fca0003800000 */
[C---:B-1----:R-:W-:Y:S01]  /*7680*/  LEA R2, P0, R28.reuse, R92, 0x6 ;  /* 0x0000005c1c027211 */ /* 0x042fe200078030ff */
[----:B------:R-:W-:Y:S02]  /*7690*/  IMAD.MOV.U32 R4, RZ, RZ, R112 ;  /* 0x000000ffff047224 */ /* 0x000fe400078e0070 */
[----:B------:R-:W-:Y:S01]  /*76a0*/  IMAD.MOV.U32 R5, RZ, RZ, R123 ;  /* 0x000000ffff057224 */ /* 0x000fe200078e007b */
[----:B------:R-:W-:Y:S03]  /*76b0*/  LEA.HI.X.SX32 R3, R28, R93, 0x6, P0 ;  /* 0x0000005d1c037211 */ /* 0x000fe600000f36ff */
[C---:B------:R-:W-:Y:S04]  /*76c0*/  IMAD.WIDE.U32 R4, R2.reuse, c[0x0][0x208], R4 ;  /* 0x0000820002047a25 */ /* 0x040fe800078e0004 */
[----:B------:R-:W-:Y:S04]  /*76d0*/  IMAD R3, R3, c[0x0][0x208], RZ ;  /* 0x0000820003037a24 */ /* 0x000fe800078e02ff */
[----:B------:R-:W-:Y:S04]  /*76e0*/  IMAD R2, R2, c[0x0][0x20c], R3 ;  /* 0x0000830002027a24 */ /* 0x000fe800078e0203 */
[----:B------:R-:W-:Y:S01]  /*76f0*/  IMAD.IADD R3, R5, 0x1, R2 ;  /* 0x0000000105037824 */ /* 0x000fe200078e0202 */
[C---:B------:R-:W-:Y:S04]  /*7700*/  LEA R2, P0, R4.reuse, c[0x0][0x1f8], 0x1 ;  /* 0x00007e0004027a11 */ /* 0x040fe800078008ff */
[----:B------:R-:W-:Y:S02]  /*7710*/  LEA.HI.X R3, R4, c[0x0][0x1fc], R3, 0x1, P0 ;  /* 0x00007f0004037a11 */ /* 0x000fe400000f0c03 */
[----:B------:R-:W-:Y:S11]  /*7720*/  ISETP.GE.AND P0, PT, R24, c[0x0][0x1d4], PT ;  /* 0x0000750018007a0c */ /* 0x000ff60003f06270 */
[----:B------:R-:W-:Y:S02]  /*7730*/  @!UPT UIADD3 URZ, URZ, URZ, URZ ;  /* 0x0000003f3f3ff290 */ /* 0x000fe4000fffe03f */
[----:B------:R-:W1:Y:S04]  /*7740*/  @!P0 LDS.128 R12, [R85] ;  /* 0x00000000550c8984 */ /* 0x000e680000000c00 */
[----:B-1----:R-:W-:Y:S01]  /*7750*/  @!P0 STG.E.128 [R2.64], R12 ;  /* 0x0000000c02008986 */ /* 0x002fe2000c101d0e */
[----:B------:R-:W-:Y:S11]  /*7760*/  ISETP.GE.AND P0, PT, R30, c[0x0][0x1d4], PT ;  /* 0x000075001e007a0c */ /* 0x000ff60003f06270 */
[----:B------:R-:W-:Y:S02]  /*7770*/  @!UPT UIADD3 URZ, URZ, URZ, URZ ;  /* 0x0000003f3f3ff290 */ /* 0x000fe4000fffe03f */
[----:B------:R-:W1:Y:S04]  /*7780*/  @!P0 LDS.128 R4, [R85+0x2000] ;  /* 0x0020000055048984 */ /* 0x000e680000000c00 */
[----:B-1----:R1:W-:Y:S02]  /*7790*/  @!P0 STG.E.128 [R2.64+0x80], R4 ;  /* 0x0000800402008986 */ /* 0x0023e4000c101d0e */
[----:B-1----:R-:W-:Y:S04]  /*77a0*/  IADD3 R4, R24, 0x80, RZ ;  /* 0x0000008018047810 */ /* 0x002fe80007ffe0ff */
[----:B------:R-:W-:Y:S11]  /*77b0*/  ISETP.GE.AND P0, PT, R4, c[0x0][0x1d4], PT ;  /* 0x0000750004007a0c */ /* 0x000ff60003f06270 */
[----:B------:R-:W-:Y:S02]  /*77c0*/  @!UPT UIADD3 URZ, URZ, URZ, URZ ;  /* 0x0000003f3f3ff290 */ /* 0x000fe4000fffe03f */
[----:B------:R-:W1:Y:S04]  /*77d0*/  @!P0 LDS.128 R4, [R85+0x4000] ;  /* 0x0040000055048984 */ /* 0x000e680000000c00 */
[----:B-1----:R1:W-:Y:S01]  /*77e0*/  @!P0 STG.E.128 [R2.64+0x100], R4 ;  /* 0x0001000402008986 */ /* 0x0023e2000c101d0e */
[----:B------:R-:W-:Y:S11]  /*77f0*/  ISETP.GE.AND P0, PT, R29, c[0x0][0x1d4], PT ;  /* 0x000075001d007a0c */ /* 0x000ff60003f06270 */
[----:B------:R-:W-:Y:S02]  /*7800*/  @!UPT UIADD3 URZ, URZ, URZ, URZ ;  /* 0x0000003f3f3ff290 */ /* 0x000fe4000fffe03f */
[----:B------:R-:W2:Y:S01]  /*7810*/  @!P0 LDS.128 R16, [R86] ;  /* 0x0000000056108984 */ /* 0x000ea20000000c00 */
[----:B-1----:R-:W-:Y:S03]  /*7820*/  IADD3 R4, R24, 0x60, RZ ;  /* 0x0000006018047810 */ /* 0x002fe60007ffe0ff */
[----:B--2---:R-:W-:Y:S01]  /*7830*/  @!P0 STG.E.128 [R2.64+0x40], R16 ;  /* 0x0000401002008986 */ /* 0x004fe2000c101d0e */
        /* <DEDUP_REMOVED lines=8> */
.L_x_1850:
[----:B-1----:R-:W-:Y:S05]  /*78c0*/  BSYNC B0 ;  /* 0x0000000000007941 */ /* 0x002fea0003800000 */
.L_x_1849:
[C---:B------:R-:W-:Y:S02]  /*78d0*/  ISETP.GE.AND P0, PT, R38.reuse, 0x1, PT ;  /* 0x000000012600780c */ /* 0x040fe40003f06270 */
[----:B------:R-:W-:Y:S04]  /*78e0*/  IADD3 R2, R38, 0x1, RZ ;  /* 0x0000000126027810 */ /* 0x000fe80007ffe0ff */
[----:B------:R-:W-:Y:S02]  /*78f0*/  SEL R38, R2, RZ, !P0 ;  /* 0x000000ff02267207 */ /* 0x000fe40004000000 */
[----:B------:R-:W-:Y:S04]  /*7900*/  IADD3 R2, R28, -0x2, RZ ;  /* 0xfffffffe1c027810 */ /* 0x000fe80007ffe0ff */
[----:B------:R-:W-:Y:S11]  /*7910*/  ISETP.GE.AND P0, PT, R2, R35, PT ;  /* 0x000000230200720c */ /* 0x000ff60003f06270 */
[----:B------:R-:W-:Y:S02]  /*7920*/  @!UPT UIADD3 URZ, URZ, URZ, URZ ;  /* 0x0000003f3f3ff290 */ /* 0x000fe4000fffe03f */
[----:B------:R-:W-:Y:S01]  /*7930*/  @P0 SHF.R.S32.HI R6, RZ, 0x1f, R2 ;  /* 0x0000001fff060819 */ /* 0x000fe20000011402 */
[----:B------:R-:W-:Y:S02]  /*7940*/  @P0 IMAD.MOV.U32 R4, RZ, RZ, R98 ;  /* 0x000000ffff040224 */ /* 0x000fe400078e0062 */
[----:B------:R-:W-:Y:S02]  /*7950*/  @P0 IMAD.MOV.U32 R5, RZ, RZ, R95 ;  /* 0x000000ffff050224 */ /* 0x000fe400078e005f */
[----:B------:R-:W-:Y:S04]  /*7960*/  @P0 IMAD R3, R141, R2, RZ ;  /* 0x000000028d030224 */ /* 0x000fe800078e02ff */
[-C--:B------:R-:W-:Y:S02]  /*7970*/  @P0 IMAD R6, R6, R143.reuse, R3 ;  /* 0x0000008f06060224 */ /* 0x080fe400078e0203 */
[----:B------:R-:W-:Y:S04]  /*7980*/  @P0 IMAD.WIDE.U32 R2, R2, R143, R4 ;  /* 0x0000008f02020225 */ /* 0x000fe800078e0004 */
[----:B------:R-:W-:Y:S01]  /*7990*/  @P0 IMAD.IADD R3, R3, 0x1, R6 ;  /* 0x0000000103030824 */ /* 0x000fe200078e0206 */
[C---:B------:R-:W-:Y:S04]  /*79a0*/  @P0 LEA R4, P1, R2.reuse, c[0x0][0x220], 0x1 ;  /* 0x0000880002040a11 */ /* 0x040fe800078208ff */
[----:B------:R-:W-:Y:S01]  /*79b0*/  @P0 LEA.HI.X R5, R2, c[0x0][0x224], R3, 0x1, P1 ;  /* 0x0000890002050a11 */ /* 0x000fe200008f0c03 */
[----:B------:R-:W-:Y:S01]  /*79c0*/  @P0 IMAD R2, R53, 0x6000, R11 ;  /* 0x0000600035020824 */ /* 0x000fe200078e020b */
[C---:B------:R-:W-:Y:S04]  /*79d0*/  @P0 LEA R6, P1, R146.reuse, R4, 0x1 ;  /* 0x0000000492060211 */ /* 0x040fe800078208ff */
        /* <DEDUP_REMOVED lines=10> */
[C---:B------:R-:W-:Y:S02]  /*7a80*/  ISETP.GT.AND P0, PT, R28.reuse, R35, PT ;  /* 0x000000231c00720c */ /* 0x040fe40003f04270 */
[----:B------:R-:W-:Y:S01]  /*7a90*/  IADD3 R28, R28, -0x1, RZ ;  /* 0xffffffff1c1c7810 */ /* 0x000fe20007ffe0ff */
[----:B------:R-:W0:Y:S10]  /*7aa0*/  LDGDEPBAR ;  /* 0x00000000000079af */ /* 0x000e340000000000 */
[----:B------:R-:W-:-:S05]  /*7ab0*/  @P0 BRA `(.L_x_1851) ;  /* 0xffffbbc000000947 */ /* 0x000fca000383ffff */
[----:B------:R-:W2:Y:S04]  /*7ac0*/  LDL R211, [R1+0x64] ;  /* 0x0000640001d37983 */ /* 0x000ea80000100800 */
[----:B------:R3:W5:Y:S01]  /*7ad0*/  LDL R22, [R1+0x58] ;  /* 0x0000580001167983 */ /* 0x0007620000100800 */
[----:B------:R-:W-:Y:S03]  /*7ae0*/  WARPSYNC 0xffffffff ;  /* 0xffffffff00007948 */ /* 0x000fe60003800000 */
[----:B------:R-:W-:Y:S01]  /*7af0*/  BAR.SYNC.DEFER_BLOCKING 0x0 ;  /* 0x0000000000007b1d */ /* 0x000fe20000010000 */
[----:B--2---:R-:W-:-:S04]  /*7b00*/  IADD3 R0, R211, 0x3f, RZ ;  /* 0x0000003fd3007810 */ /* 0x004fc80007ffe0ff */
[----:B-1----:R-:W-:-:S04]  /*7b10*/  SHF.R.S32.HI R2, RZ, 0x1f, R0 ;  /* 0x0000001fff027819 */ /* 0x002fc80000011400 */
[----:B------:R-:W-:-:S04]  /*7b20*/  LEA.HI R0, R2, R0, RZ, 0x6 ;  /* 0x0000000002007211 */ /* 0x000fc800078f30ff */
[----:B------:R-:W-:Y:S02]  /*7b30*/  SHF.R.S32.HI R15, RZ, 0x6, R0 ;  /* 0x00000006ff0f7819 */ /* 0x000fe40000011400 */
.L_x_1826:
[----:B---3--:R-:W2:Y:S01]  /*7b40*/  LDL.LU R3, [R1+0x80] ;  /* 0x0000800001037983 */ /* 0x008ea20000300800 */
[----:B------:R-:W-:Y:S01]  /*7b50*/  IMAD.MOV.U32 R4, RZ, RZ, 0x1 ;  /* 0x00000001ff047424 */ /* 0x000fe200078e00ff */
[----:B------:R-:W-:Y:S02]  /*7b60*/  IADD3 R0, R223, 0x7f, RZ ;  /* 0x0000007fdf007810 */ /* 0x000fe40007ffe0ff */
[----:B------:R-:W2:Y:S02]  /*7b70*/  S2R R2, SR_TID.X ;  /* 0x0000000000027919 */ /* 0x000ea40000002100 */
[C---:B------:R-:W-:Y:S02]  /*7b80*/  ISETP.NE.AND P3, PT, R4.reuse, c[0x0][0x2c4], PT ;  /* 0x0000b10004007a0c */ /* 0x040fe40003f65270 */
[----:B------:R-:W-:Y:S01]  /*7b90*/  ISETP.LE.AND P1, PT, R4, c[0x0][0x32c], PT ;  /* 0x0000cb0004007a0c */ /* 0x000fe20003f23270 */
[----:B--2---:R2:W-:Y:S10]  /*7ba0*/  STL.64 [R1], R2 ;  /* 0x0000000201007387 */ /* 0x0045f40000100a00 */
[----:B--2---:R-:W-:-:S05]  /*7bb0*/  @P3 IMAD.HI.U32 R2, R0, c[0x0][0x2c8], RZ ;  /* 0x0000b20000023a27 */ /* 0x004fca00078e00ff */
[----:B------:R-:W-:Y:S01]  /*7bc0*/  @P3 SHF.R.U32.HI R0, RZ, c[0x0][0x2cc], R2 ;  /* 0x0000b300ff003a19 */ /* 0x000fe20000011602 */
[----:B------:R-:W-:-:S03]  /*7bd0*/  IMAD.U32 R2, RZ, RZ, UR12 ;  /* 0x0000000cff027e24 */ /* 0x000fc6000f8e00ff */
[----:B------:R-:W-:Y:S02]  /*7be0*/  IADD3 R0, R0, 0x1, R211 ;  /* 0x0000000100007810 */ /* 0x000fe40007ffe0d3 */
[----:B------:R-:W-:-:S03]  /*7bf0*/  IADD3 R24, P0, R2, 0x4, RZ ;  /* 0x0000000402187810 */ /* 0x000fc60007f1e0ff */
[----:B-----5:R-:W-:Y:S02]  /*7c00*/  IMAD.IADD R3, R0, 0x1, -R22 ;  /* 0x0000000100037824 */ /* 0x020fe400078e0a16 */
[----:B------:R-:W-:-:S03]  /*7c10*/  IMAD.X R25, RZ, RZ, UR11, P0 ;  /* 0x0000000bff197e24 */ /* 0x000fc600080e06ff */
[----:B------:R-:W-:Y:S01]  /*7c20*/  IADD3 R2, R3, c[0x0][0x328], RZ ;  /* 0x0000ca0003027a10 */ /* 0x000fe20007ffe0ff */
[----:B------:R-:W-:Y:S05]  /*7c30*/  @!P1 BRA `(.L_x_1852) ;  /* 0x0000011000009947 */ /* 0x000fea0003800000 */
[C---:B------:R-:W-:Y:S01]  /*7c40*/  ISETP.GT.AND P0, PT, R3.reuse, RZ, PT ;  /* 0x000000ff0300720c */ /* 0x040fe20003f04270 */
[----:B------:R-:W-:Y:S01]  /*7c50*/  BSSY B0, `(.L_x_1853) ;  /* 0x000000c000007945 */ /* 0x000fe20003800000 */
[----:B------:R-:W-:-:S11]  /*7c60*/  IADD3 R0, R3, -0x1, RZ ;  /* 0xffffffff03007810 */ /* 0x000fd60007ffe0ff */
[----:B------:R-:W-:Y:S05]  /*7c70*/  @P0 BRA `(.L_x_1854) ;  /* 0x0000006000000947 */ /* 0x000fea0003800000 */
[----:B------:R-:W-:Y:S01]  /*7c80*/  ISETP.NE.AND P0, PT, R4, c[0x0][0x32c], PT ;  /* 0x0000cb0004007a0c */ /* 0x000fe20003f05270 */
[----:B------:R-:W-:-:S12]  /*7c90*/  IMAD.MOV R0, RZ, RZ, -R3 ;  /* 0x000000ffff007224 */ /* 0x000fd800078e0a03 */
[----:B------:R-:W-:-:S05]  /*7ca0*/  @P0 IMAD.HI.U32 R3, R0, c[0x0][0x330], RZ ;  /* 0x0000cc0000030a27 */ /* 0x000fca00078e00ff */
[----:B------:R-:W-:-:S04]  /*7cb0*/  @P0 SHF.R.U32.HI R0, RZ, c[0x0][0x334], R3 ;  /* 0x0000cd00ff000a19 */ /* 0x000fc80000011603 */
[----:B------:R-:W-:Y:S01]  /*7cc0*/  LOP3.LUT R0, RZ, R0, RZ, 0x33, !PT ;  /* 0x00000000ff007212 */ /* 0x000fe200078e33ff */
[----:B------:R-:W-:Y:S05]  /*7cd0*/  BRA `(.L_x_1855) ;  /* 0x0000003000007947 */ /* 0x000fea0003800000 */
.L_x_1854:
[----:B------:R-:W-:-:S13]  /*7ce0*/  ISETP.NE.AND P0, PT, R4, c[0x0][0x32c], PT ;  /* 0x0000cb0004007a0c */ /* 0x000fda0003f05270 */
[----:B------:R-:W-:-:S05]  /*7cf0*/  @P0 IMAD.HI.U32 R3, R0, c[0x0][0x330], RZ ;  /* 0x0000cc0000030a27 */ /* 0x000fca00078e00ff */
[----:B------:R-:W-:Y:S02]  /*7d00*/  @P0 SHF.R.U32.HI R0, RZ, c[0x0][0x334], R3 ;  /* 0x0000cd00ff000a19 */ /* 0x000fe40000011603 */
.L_x_1855:
[----:B------:R-:W-:Y:S05]  /*7d10*/  BSYNC B0 ;  /* 0x0000000000007941 */ /* 0x000fea0003800000 */
.L_x_1853:
[----:B------:R-:W-:-:S05]  /*7d20*/  MOV R3, c[0x0][0x32c] ;  /* 0x0000cb0000037a02 */ /* 0x000fca0000000f00 */
[----:B------:R-:W-:-:S05]  /*7d30*/  IMAD R0, R0, R3, c[0x0][0x32c] ;  /* 0x0000cb0000007624 */ /* 0x000fca00078e0203 */
[----:B------:R-:W-:-:S04]  /*7d40*/  IMNMX R2, R2, R0, PT ;  /* 0x0000000002027217 */ /* 0x000fc80003800200 */
.L_x_1852:
        /* <DEDUP_REMOVED lines=21> */
.L_x_1858:
[----:B------:R-:W-:-:S04]  /*7ea0*/  MOV R3, c[0x0][0x32c] ;  /* 0x0000cb0000037a02 */ /* 0x000fc80000000f00 */
[----:B------:R-:W-:-:S13]  /*7eb0*/  ISETP.NE.AND P0, PT, R3, 0x1, PT ;  /* 0x000000010300780c */ /* 0x000fda0003f05270 */
[----:B------:R-:W-:-:S05]  /*7ec0*/  @P0 IMAD.HI.U32 R3, R0, c[0x0][0x330], RZ ;  /* 0x0000cc0000030a27 */ /* 0x000fca00078e00ff */
[----:B------:R-:W-:Y:S02]  /*7ed0*/  @P0 SHF.R.U32.HI R0, RZ, c[0x0][0x334], R3 ;  /* 0x0000cd00ff000a19 */ /* 0x000fe40000011603 */
.L_x_1859:
[----:B------:R-:W-:Y:S05]  /*7ee0*/  BSYNC B0 ;  /* 0x0000000000007941 */ /* 0x000fea0003800000 */
.L_x_1857:
[----:B------:R-:W-:-:S05]  /*7ef0*/  IMAD R0, R0, c[0x0][0x32c], RZ ;  /* 0x0000cb0000007a24 */ /* 0x000fca00078e02ff */
[----:B------:R-:W-:-:S04]  /*7f00*/  IMNMX R2, R2, R0, !PT ;  /* 0x0000000002027217 */ /* 0x000fc80007800200 */
.L_x_1856:
[----:B------:R-:W-:Y:S01]  /*7f10*/  SHF.R.S32.HI R5, RZ, 0x1f, R2 ;  /* 0x0000001fff057819 */ /* 0x000fe20000011402 */
[----:B------:R-:W-:Y:S03]  /*7f20*/  BSSY B0, `(.L_x_1860) ;  /* 0x0000026000007945 */ /* 0x000fe60003800000 */
[----:B------:R-:W-:Y:S01]  /*7f30*/  LEA.HI R5, R5, R2, RZ, 0x6 ;  /* 0x0000000205057211 */ /* 0x000fe200078f30ff */
[----:B------:R-:W-:-:S03]  /*7f40*/  IMAD.MOV.U32 R2, RZ, RZ, RZ ;  /* 0x000000ffff027224 */ /* 0x000fc600078e00ff */
[----:B------:R-:W-:-:S04]  /*7f50*/  SHF.R.S32.HI R5, RZ, 0x6, R5 ;  /* 0x00000006ff057819 */ /* 0x000fc80000011405 */
[----:B------:R-:W-:-:S04]  /*7f60*/  IMNMX R5, RZ, R5, !PT ;  /* 0x00000005ff057217 */ /* 0x000fc80007800200 */
[----:B------:R-:W-:-:S13]  /*7f70*/  ISETP.GT.AND P0, PT, R8, R5, PT ;  /* 0x000000050800720c */ /* 0x000fda0003f04270 */
        /* <DEDUP_REMOVED lines=32> */
.L_x_1861:
[----:B------:R-:W-:Y:S05]  /*8180*/  BSYNC B0 ;  /* 0x0000000000007941 */ /* 0x000fea0003800000 */
.L_x_1860:
[----:B------:R-:W-:Y:S01]  /*8190*/  IMAD R199, R231, R2, R5 ;  /* 0x00000002e7c77224 */ /* 0x000fe200078e0205 */
[----:B------:R-:W-:Y:S01]  /*81a0*/  PRMT R0, RZ, 0x7610, R0 ;  /* 0x00007610ff007816 */ /* 0x000fe20000000000 */
[----:B-1----:R-:W-:Y:S01]  /*81b0*/  CS2R R20, SRZ ;  /* 0x0000000000147805 */ /* 0x002fe2000001ff00 */
        /* <DEDUP_REMOVED lines=53> */
[----:B------:R-:W-:Y:S01]  /*8510*/  ISETP.NE.U32.AND P0, PT, RZ, c[0x0][0x340], PT ;  /* 0x0000d000ff007a0c */ /* 0x000fe20003f05070 */
[----:B------:R-:W-:-:S02]  /*8520*/  ULDC.64 UR4, c[0x0][0x18] ;  /* 0x0000060000047ab9 */ /* 0x000fc40000000a00 */
[----:B------:R-:W3:Y:S01]  /*8530*/  LDL R18, [R1+0x50] ;  /* 0x0000500001127983 */ /* 0x000ee20000100800 */
[----:B------:R-:W-:-:S13]  /*8540*/  ISETP.NE.AND.EX P1, PT, RZ, c[0x0][0x344], PT, P0 ;  /* 0x0000d100ff007a0c */ /* 0x000fda0003f25300 */
[----:B------:R-:W-:-:S04]  /*8550*/  @P1 IMAD.MOV.U32 R2, RZ, RZ, 0x4 ;  /* 0x00000004ff021424 */ /* 0x000fc800078e00ff */
[----:B------:R-:W-:-:S05]  /*8560*/  @P1 IMAD.WIDE R2, R219, R2, c[0x0][0x340] ;  /* 0x0000d000db021625 */ /* 0x000fca00078e0202 */
[----:B------:R2:W4:Y:S01]  /*8570*/  @P1 LDG.E R16, [R2.64] ;  /* 0x0000000e02101981 */ /* 0x000522000c1e1900 */
[----:B------:R-:W-:Y:S02]  /*8580*/  ISETP.NE.U32.AND P0, PT, RZ, c[0x0][0x348], PT ;  /* 0x0000d200ff007a0c */ /* 0x000fe40003f05070 */
[----:B------:R-:W-:Y:S02]  /*8590*/  LEA R14, R234, R224, 0x5 ;  /* 0x000000e0ea0e7211 */ /* 0x000fe400078e28ff */
[----:B------:R-:W-:Y:S02]  /*85a0*/  SHF.R.S32.HI R15, RZ, 0x1f, R219 ;  /* 0x0000001fff0f7819 */ /* 0x000fe400000114db */
[----:B------:R-:W-:Y:S01]  /*85b0*/  ISETP.NE.AND.EX P0, PT, RZ, c[0x0][0x34c], PT, P0 ;  /* 0x0000d300ff007a0c */ /* 0x000fe20003f05300 */
[----:B------:R-:W-:-:S04]  /*85c0*/  IMAD.IADD R14, R223, 0x1, R14 ;  /* 0x00000001df0e7824 */ /* 0x000fc800078e020e */
[----:B------:R-:W-:Y:S01]  /*85d0*/  @P3 IMAD.HI.U32 R8, R14, c[0x0][0x2c8], RZ ;  /* 0x0000b2000e083a27 */ /* 0x000fe200078e00ff */
[----:B------:R-:W-:-:S04]  /*85e0*/  UIADD3 UR4, UP0, UR4, 0x18100, URZ ;  /* 0x0001810004047890 */ /* 0x000fc8000ff1e03f */
[----:B------:R-:W-:Y:S02]  /*85f0*/  UIADD3.X UR5, URZ, UR5, URZ, UP0, !UPT ;  /* 0x000000053f057290 */ /* 0x000fe400087fe43f */
[----:B------:R-:W-:-:S04]  /*8600*/  IMAD.U32 R12, RZ, RZ, UR4 ;  /* 0x00000004ff0c7e24 */ /* 0x000fc8000f8e00ff */
[----:B------:R-:W-:Y:S01]  /*8610*/  MOV R13, UR5 ;  /* 0x00000005000d7c02 */ /* 0x000fe20008000f00 */
[----:B------:R-:W-:-:S04]  /*8620*/  IMAD.WIDE.U32 R6, R221, c[0x0][0x1e8], RZ ;  /* 0x00007a00dd067a25 */ /* 0x000fc800078e00ff */
[----:B------:R1:W-:Y:S01]  /*8630*/  STL.64 [R1+0x8], R12 ;  /* 0x0000080c01007387 */ /* 0x0003e20000100a00 */
[----:B------:R-:W-:-:S03]  /*8640*/  IMAD R7, R221, c[0x0][0x1ec], R7 ;  /* 0x00007b00dd077a24 */ /* 0x000fc600078e0207 */
[----:B------:R1:W-:Y:S01]  /*8650*/  STL [R1+0x10], R22 ;  /* 0x0000101601007387 */ /* 0x0003e20000100800 */
[----:B------:R-:W-:Y:S01]  /*8660*/  LOP3.LUT R213, R213, 0xfffffffe, RZ, 0xc0, !PT ;  /* 0xfffffffed5d57812 */ /* 0x000fe200078ec0ff */
[----:B------:R-:W-:Y:S01]  /*8670*/  IMAD.U32 R20, RZ, RZ, UR12 ;  /* 0x0000000cff147e24 */ /* 0x000fe2000f8e00ff */
[----:B------:R-:W-:Y:S02]  /*8680*/  ISETP.GE.AND P5, PT, R208, c[0x0][0x198], PT ;  /* 0x00006600d0007a0c */ /* 0x000fe40003fa6270 */
[----:B------:R-:W-:Y:S02]  /*8690*/  ISETP.GE.AND P4, PT, R212, c[0x0][0x198], PT ;  /* 0x00006600d4007a0c */ /* 0x000fe40003f86270 */
[----:B--2---:R-:W-:-:S05]  /*86a0*/  SHF.R.S32.HI R2, RZ, 0x1f, R0 ;  /* 0x0000001fff027819 */ /* 0x004fca0000011400 */
[----:B------:R-:W-:-:S04]  /*86b0*/  IMAD R2, R2, c[0x0][0x178], RZ ;  /* 0x00005e0002027a24 */ /* 0x000fc800078e02ff */
[C---:B------:R-:W-:Y:S02]  /*86c0*/  IMAD R4, R0.reuse, c[0x0][0x17c], R2 ;  /* 0x00005f0000047a24 */ /* 0x040fe400078e0202 */
[----:B------:R-:W-:Y:S01]  /*86d0*/  IMAD.WIDE.U32 R2, R0, c[0x0][0x178], RZ ;  /* 0x00005e0000027a25 */ /* 0x000fe200078e00ff */
[----:B------:R-:W-:-:S03]  /*86e0*/  SEL R0, R15, RZ, !P0 ;  /* 0x000000ff0f007207 */ /* 0x000fc60004000000 */
[----:B------:R-:W-:Y:S01]  /*86f0*/  IMAD.IADD R3, R3, 0x1, R4 ;  /* 0x0000000103037824 */ /* 0x000fe200078e0204 */
[----:B------:R-:W-:-:S03]  /*8700*/  SEL R4, R219, RZ, !P0 ;  /* 0x000000ffdb047207 */ /* 0x000fc60004000000 */
[----:B------:R-:W-:-:S04]  /*8710*/  IMAD.WIDE.U32 R2, R221, c[0x0][0x1b8], R2 ;  /* 0x00006e00dd027a25 */ /* 0x000fc800078e0002 */
[----:B------:R-:W-:Y:S01]  /*8720*/  IMAD R5, R0, c[0x0][0x1c0], RZ ;  /* 0x0000700000057a24 */ /* 0x000fe200078e02ff */
[----:B------:R-:W-:Y:S01]  /*8730*/  MOV R0, R14 ;  /* 0x0000000e00007202 */ /* 0x000fe20000000f00 */
[----:B------:R-:W-:Y:S01]  /*8740*/  IMAD R3, R221, c[0x0][0x1bc], R3 ;  /* 0x00006f00dd037a24 */ /* 0x000fe200078e0203 */
[----:B------:R-:W-:Y:S01]  /*8750*/  @P3 SHF.R.U32.HI R0, RZ, c[0x0][0x2cc], R8 ;  /* 0x0000b300ff003a19 */ /* 0x000fe20000011608 */
[C---:B------:R-:W-:Y:S02]  /*8760*/  IMAD R5, R4.reuse, c[0x0][0x1c4], R5 ;  /* 0x0000710004057a24 */ /* 0x040fe400078e0205 */
[----:B------:R-:W-:Y:S01]  /*8770*/  IMAD.WIDE.U32 R2, R4, c[0x0][0x1c0], R2 ;  /* 0x0000700004027a25 */ /* 0x000fe200078e0002 */
[----:B------:R-:W-:-:S03]  /*8780*/  SHF.R.S32.HI R4, RZ, 0x1f, R0 ;  /* 0x0000001fff047819 */ /* 0x000fc60000011400 */
[----:B------:R-:W-:Y:S02]  /*8790*/  IMAD.IADD R3, R3, 0x1, R5 ;  /* 0x0000000103037824 */ /* 0x000fe400078e0205 */
[----:B------:R-:W-:Y:S01]  /*87a0*/  IMAD R4, R4, c[0x0][0x1b0], RZ ;  /* 0x00006c0004047a24 */ /* 0x000fe200078e02ff */
[C---:B------:R-:W-:Y:S01]  /*87b0*/  IADD3 R5, -R0.reuse, RZ, RZ ;  /* 0x000000ff00057210 */ /* 0x040fe20007ffe1ff */
[----:B------:R-:W-:Y:S01]  /*87c0*/  IMAD.WIDE.U32 R2, R0, c[0x0][0x1b0], R2 ;  /* 0x00006c0000027a25 */ /* 0x000fe200078e0002 */
[----:B------:R-:W-:-:S03]  /*87d0*/  ISETP.NE.U32.AND P0, PT, RZ, c[0x0][0x350], PT ;  /* 0x0000d400ff007a0c */ /* 0x000fc60003f05070 */
[----:B------:R-:W-:Y:S02]  /*87e0*/  IMAD R4, R0, c[0x0][0x1b4], R4 ;  /* 0x00006d0000047a24 */ /* 0x000fe400078e0204 */
[----:B------:R-:W-:Y:S02]  /*87f0*/  IMAD R14, R5, c[0x0][0x2c4], R14 ;  /* 0x0000b100050e7a24 */ /* 0x000fe400078e020e */
[----:B------:R-:W-:Y:S01]  /*8800*/  IMAD.IADD R5, R3, 0x1, R4 ;  /* 0x0000000103057824 */ /* 0x000fe200078e0204 */
[----:B------:R-:W-:Y:S01]  /*8810*/  MOV R4, R2 ;  /* 0x0000000200047202 */ /* 0x000fe20000000f00 */
[--C-:B----4-:R-:W-:Y:S01]  /*8820*/  @P1 IMAD.MOV.U32 R2, RZ, RZ, R16.reuse ;  /* 0x000000ffff021224 */ /* 0x110fe200078e0010 */
[----:B------:R-:W-:Y:S01]  /*8830*/  @P1 SHF.R.S32.HI R3, RZ, 0x1f, R16 ;  /* 0x0000001fff031819 */ /* 0x000fe20000011410 */
[----:B------:R-:W-:Y:S01]  /*8840*/  @!P1 IMAD.MOV.U32 R3, RZ, RZ, R15 ;  /* 0x000000ffff039224 */ /* 0x000fe200078e000f */
[----:B------:R-:W-:Y:S02]  /*8850*/  ISETP.NE.AND.EX P0, PT, RZ, c[0x0][0x354], PT, P0 ;  /* 0x0000d500ff007a0c */ /* 0x000fe40003f05300 */
[----:B------:R-:W-:-:S02]  /*8860*/  @!P1 MOV R2, R219 ;  /* 0x000000db00029202 */ /* 0x000fc40000000f00 */
[----:B------:R-:W-:Y:S02]  /*8870*/  SHF.R.S32.HI R0, RZ, 0x1f, R14 ;  /* 0x0000001fff007819 */ /* 0x000fe4000001140e */
[----:B-1----:R-:W-:Y:S02]  /*8880*/  SEL R12, R2, RZ, !P0 ;  /* 0x000000ff020c7207 */ /* 0x002fe40004000000 */
[----:B------:R-:W-:Y:S01]  /*8890*/  SEL R2, R3, RZ, !P0 ;  /* 0x000000ff03027207 */ /* 0x000fe20004000000 */
[----:B------:R-:W-:Y:S02]  /*88a0*/  IMAD R3, R0, c[0x0][0x1a8], RZ ;  /* 0x00006a0000037a24 */ /* 0x000fe400078e02ff */
[----:B------:R-:W-:-:S04]  /*88b0*/  IMAD.WIDE.U32 R6, R12, c[0x0][0x1f0], R6 ;  /* 0x00007c000c067a25 */ /* 0x000fc800078e0006 */
[----:B------:R-:W-:Y:S01]  /*88c0*/  IMAD R13, R2, c[0x0][0x1f0], RZ ;  /* 0x00007c00020d7a24 */ /* 0x000fe200078e02ff */
[----:B---3--:R-:W-:Y:S01]  /*88d0*/  SHF.R.S32.HI R17, RZ, 0x1f, R18 ;  /* 0x0000001fff117819 */ /* 0x008fe20000011412 */
[----:B------:R-:W-:Y:S01]  /*88e0*/  IMAD R16, R14, c[0x0][0x1ac], R3 ;  /* 0x00006b000e107a24 */ /* 0x000fe200078e0203 */
[----:B------:R-:W-:Y:S01]  /*88f0*/  IADD3 R0, P1, R224, R18, RZ ;  /* 0x00000012e0007210 */ /* 0x000fe20007f3e0ff */
[----:B------:R-:W-:Y:S01]  /*8900*/  IMAD R15, R2, c[0x0][0x218], RZ ;  /* 0x00008600020f7a24 */ /* 0x000fe200078e02ff */
[----:B------:R-:W-:Y:S01]  /*8910*/  IADD3 R6, P0, R208, R6, RZ ;  /* 0x00000006d0067210 */ /* 0x000fe20007f1e0ff */
[----:B------:R-:W-:Y:S02]  /*8920*/  IMAD R13, R12, c[0x0][0x1f4], R13 ;  /* 0x00007d000c0d7a24 */ /* 0x000fe400078e020d */
[----:B------:R-:W-:Y:S01]  /*8930*/  IMAD.WIDE.U32 R2, R14, c[0x0][0x1a8], R4 ;  /* 0x00006a000e027a25 */ /* 0x000fe200078e0004 */
[----:B------:R-:W-:-:S03]  /*8940*/  LEA.HI.X.SX32 R5, R224, R17, 0x1, P1 ;  /* 0x00000011e0057211 */ /* 0x000fc600008f0eff */
[----:B------:R-:W-:Y:S01]  /*8950*/  IMAD.WIDE.U32 R8, R221, c[0x0][0x210], RZ ;  /* 0x00008400dd087a25 */ /* 0x000fe200078e00ff */
[----:B------:R-:W-:Y:S02]  /*8960*/  IADD3.X R7, R209, R7, R13, P0, !PT ;  /* 0x00000007d1077210 */ /* 0x000fe400007fe40d */
[----:B------:R-:W-:Y:S01]  /*8970*/  IADD3 R13, R3, R16, RZ ;  /* 0x00000010030d7210 */ /* 0x000fe20007ffe0ff */
[----:B------:R-:W-:Y:S01]  /*8980*/  IMAD R9, R221, c[0x0][0x214], R9 ;  /* 0x00008500dd097a24 */ /* 0x000fe200078e0209 */
[----:B------:R-:W-:-:S03]  /*8990*/  LEA R17, P0, R2, c[0x0][0x160], 0x1 ;  /* 0x0000580002117a11 */ /* 0x000fc600078008ff */
[----:B------:R-:W-:Y:S01]  /*89a0*/  IMAD.WIDE.U32 R8, R12, c[0x0][0x218], R8 ;  /* 0x000086000c087a25 */ /* 0x000fe200078e0008 */
[----:B------:R-:W-:Y:S02]  /*89b0*/  LEA.HI.X R13, R2, c[0x0][0x164], R13, 0x1, P0 ;  /* 0x00005900020d7a11 */ /* 0x000fe400000f0c0d */
[----:B------:R-:W-:Y:S01]  /*89c0*/  ISETP.GE.AND P0, PT, R220, c[0x0][0x1d4], PT ;  /* 0x00007500dc007a0c */ /* 0x000fe20003f06270 */
[----:B------:R-:W-:Y:S01]  /*89d0*/  IMAD R12, R12, c[0x0][0x21c], R15 ;  /* 0x000087000c0c7a24 */ /* 0x000fe200078e020f */
[----:B------:R-:W-:Y:S01]  /*89e0*/  IADD3 R4, P1, R208, R8, RZ ;  /* 0x00000008d0047210 */ /* 0x000fe20007f3e0ff */
[C---:B------:R-:W-:Y:S02]  /*89f0*/  IMAD R3, R5.reuse, c[0x0][0x1e0], RZ ;  /* 0x0000780005037a24 */ /* 0x040fe400078e02ff */
[----:B------:R-:W-:Y:S01]  /*8a00*/  IMAD R8, R5, c[0x0][0x208], RZ ;  /* 0x0000820005087a24 */ /* 0x000fe200078e02ff */
[----:B------:R-:W-:Y:S02]  /*8a10*/  IADD3.X R5, R209, R9, R12, P1, !PT ;  /* 0x00000009d1057210 */ /* 0x000fe40000ffe40c */
[----:B------:R-:W-:Y:S01]  /*8a20*/  MOV R18, UR12 ;  /* 0x0000000c00127c02 */ /* 0x000fe20008000f00 */
[----:B------:R-:W-:Y:S01]  /*8a30*/  IMAD R3, R0, c[0x0][0x1e4], R3 ;  /* 0x0000790000037a24 */ /* 0x000fe200078e0203 */
[----:B------:R-:W-:Y:S01]  /*8a40*/  IADD3 R20, P1, R20, 0x8, RZ ;  /* 0x0000000814147810 */ /* 0x000fe20007f3e0ff */
[----:B------:R-:W-:-:S02]  /*8a50*/  IMAD R2, R0, c[0x0][0x20c], R8 ;  /* 0x0000830000027a24 */ /* 0x000fc400078e0208 */
[----:B------:R-:W-:Y:S01]  /*8a60*/  @P0 LOP3.LUT R213, R213, 0x1, RZ, 0xfc, !PT ;  /* 0x00000001d5d50812 */ /* 0x000fe200078efcff */
[----:B------:R-:W-:Y:S01]  /*8a70*/  IMAD.WIDE.U32 R202, R0, c[0x0][0x1e0], R6 ;  /* 0x0000780000ca7a25 */ /* 0x000fe200078e0006 */
[----:B------:R-:W-:-:S03]  /*8a80*/  IADD3 R18, P0, R18, 0x10, RZ ;  /* 0x0000001012127810 */ /* 0x000fc60007f1e0ff */
[----:B------:R-:W-:Y:S01]  /*8a90*/  IMAD.WIDE.U32 R204, R0, c[0x0][0x208], R4 ;  /* 0x0000820000cc7a25 */ /* 0x000fe200078e0004 */
[----:B------:R-:W-:Y:S02]  /*8aa0*/  ISETP.GE.AND P3, PT, R220, c[0x0][0x198], PT ;  /* 0x00006600dc007a0c */ /* 0x000fe40003f66270 */
[----:B------:R-:W-:Y:S01]  /*8ab0*/  IADD3 R15, R190, -0x1, RZ ;  /* 0xffffffffbe0f7810 */ /* 0x000fe20007ffe0ff */
[----:B------:R-:W-:Y:S01]  /*8ac0*/  IMAD.IADD R14, R224, 0x1, R223 ;  /* 0x00000001e00e7824 */ /* 0x000fe200078e02df */
[----:B------:R-:W-:Y:S01]  /*8ad0*/  IADD3.X R21, RZ, UR11, RZ, P1, !PT ;  /* 0x0000000bff157c10 */ /* 0x000fe20008ffe4ff */
[----:B------:R-:W-:Y:S01]  /*8ae0*/  IMAD.X R19, RZ, RZ, UR11, P0 ;  /* 0x0000000bff137e24 */ /* 0x000fe200080e06ff */
[----:B------:R-:W-:Y:S02]  /*8af0*/  IADD3 R201, R203, R3, RZ ;  /* 0x00000003cbc97210 */ /* 0x000fe40007ffe0ff */
[----:B------:R-:W-:Y:S01]  /*8b00*/  IADD3 R206, R205, R2, RZ ;  /* 0x00000002cdce7210 */ /* 0x000fe20007ffe0ff */
[----:B------:R-:W-:Y:S05]  /*8b10*/  BRA.DIV ~URZ, `(.L_x_1863) ;  /* 0x000138627f007947 */ /* 0x000fea000b800000 */
[----:B------:R1:W2:Y:S02]  /*8b20*/  SHFL.IDX PT, R8, R13, RZ, 0x181f ;  /* 0x00181fff0d087589 */ /* 0x0002a400000e0000 */
.L_x_1987:
[----:B------:R-:W-:Y:S05]  /*8b30*/  BRA.DIV ~URZ, `(.L_x_1864) ;  /* 0x000138c27f007947 */ /* 0x000fea000b800000 */
[----:B------:R3:W4:Y:S02]  /*8b40*/  SHFL.IDX PT, R0, R17, RZ, 0x181f ;  /* 0x00181fff11007589 */ /* 0x00072400000e0000 */
.L_x_1988:
[----:B------:R-:W-:Y:S01]  /*8b50*/  IMAD R16, R22, c[0x0][0x2c4], RZ ;  /* 0x0000b10016107a24 */ /* 0x000fe200078e02ff */
[----:B------:R-:W-:Y:S04]  /*8b60*/  BSSY B0, `(.L_x_1865) ;  /* 0x000000f000007945 */ /* 0x000fe80003800000 */
[----:B------:R-:W-:-:S13]  /*8b70*/  ISETP.GE.AND P0, PT, R14, R16, PT ;  /* 0x000000100e00720c */ /* 0x000fda0003f06270 */
[----:B------:R-:W-:Y:S05]  /*8b80*/  @P0 BRA `(.L_x_1866) ;  /* 0x000000c000000947 */ /* 0x000fea0003800000 */
[-C--:B----4-:R-:W-:Y:S02]  /*8b90*/  LEA R6, P2, R208, R0.reuse, 0x1 ;  /* 0x00000000d0067211 */ /* 0x090fe400078408ff */
[-C--:B------:R-:W-:Y:S02]  /*8ba0*/  LEA R4, P1, R212, R0.reuse, 0x1 ;  /* 0x00000000d4047211 */ /* 0x080fe400078208ff */
[----:B------:R-:W-:Y:S02]  /*8bb0*/  LEA R2, P0, R220, R0, 0x1 ;  /* 0x00000000dc027211 */ /* 0x000fe400078008ff */
[-C--:B--2---:R-:W-:Y:S02]  /*8bc0*/  LEA.HI.X R7, R208, R8.reuse, R209, 0x1, P2 ;  /* 0x00000008d0077211 */ /* 0x084fe400010f0cd1 */
[-C--:B------:R-:W-:Y:S02]  /*8bd0*/  LEA.HI.X R5, R212, R8.reuse, R227, 0x1, P1 ;  /* 0x00000008d4057211 */ /* 0x080fe400008f0ce3 */
[----:B------:R-:W-:Y:S01]  /*8be0*/  LEA.HI.X R3, R220, R8, R226, 0x1, P0 ;  /* 0x00000008dc037211 */ /* 0x000fe200000f0ce2 */
[----:B------:R-:W-:Y:S01]  /*8bf0*/  @!PT LDS RZ, [RZ] ;  /* 0x00000000fffff984 */ /* 0x000fe20000000800 */
[----:B------:R-:W-:Y:S01]  /*8c00*/  @!PT LDS RZ, [RZ] ;  /* 0x00000000fffff984 */ /* 0x000fe20000000800 */
[----:B------:R-:W-:Y:S01]  /*8c10*/  @!PT LDS RZ, [RZ] ;  /* 0x00000000fffff984 */ /* 0x000fe20000000800 */
[----:B------:R2:W-:Y:S04]  /*8c20*/  LDGSTS.E.BYPASS.LTC128B.128 [R105+0x18100], [R6.64], !P5 ;  /* 0x1810000006697fae */ /* 0x0005e8000e901d4e */
[----:B------:R2:W-:Y:S04]  /*8c30*/  LDGSTS.E.BYPASS.LTC128B.128 [R105+0x1c100], [R4.64], !P4 ;  /* 0x1c10000004697fae */ /* 0x0005e8000e101d4e */
[----:B------:R2:W-:Y:S02]  /*8c40*/  LDGSTS.E.BYPASS.LTC128B.128 [R105+0x20100], [R2.64], !P3 ;  /* 0x2010000002697fae */ /* 0x0005e4000d901d4e */
.L_x_1866:
[----:B------:R-:W-:Y:S05]  /*8c50*/  BSYNC B0 ;  /* 0x0000000000007941 */ /* 0x000fea0003800000 */
.L_x_1865:
[----:B------:R-:W-:Y:S05]  /*8c60*/  BRA.DIV ~URZ, `(.L_x_1867) ;  /* 0x000138127f007947 */ /* 0x000fea000b800000 */
[----:B--2---:R2:W1:Y:S04]  /*8c70*/  SHFL.IDX PT, R8, R13, 0x1, 0x181f ;  /* 0x00381f000d087f89 */ /* 0x00446800000e0000 */
[----:B----4-:R2:W4:Y:S02]  /*8c80*/  SHFL.IDX PT, R0, R17, 0x1, 0x181f ;  /* 0x00381f0011007f89 */ /* 0x01052400000e0000 */
.L_x_1989:
[----:B------:R-:W-:Y:S01]  /*8c90*/  IADD3 R2, R14, 0x20, RZ ;  /* 0x000000200e027810 */ /* 0x000fe20007ffe0ff */
[----:B------:R-:W-:Y:S03]  /*8ca0*/  BSSY B0, `(.L_x_1868) ;  /* 0x000000f000007945 */ /* 0x000fe60003800000 */
[----:B------:R-:W-:-:S13]  /*8cb0*/  ISETP.GE.AND P0, PT, R2, R16, PT ;  /* 0x000000100200720c */ /* 0x000fda0003f06270 */
[----:B------:R-:W-:Y:S05]  /*8cc0*/  @P0 BRA `(.L_x_1869) ;  /* 0x000000c000000947 */ /* 0x000fea0003800000 */
[-C--:B----4-:R-:W-:Y:S02]  /*8cd0*/  LEA R6, P2, R208, R0.reuse, 0x1 ;  /* 0x00000000d0067211 */ /* 0x090fe400078408ff */
[-C--:B------:R-:W-:Y:S02]  /*8ce0*/  LEA R4, P1, R212, R0.reuse, 0x1 ;  /* 0x00000000d4047211 */ /* 0x080fe400078208ff */
[----:B------:R-:W-:Y:S02]  /*8cf0*/  LEA R2, P0, R220, R0, 0x1 ;  /* 0x00000000dc027211 */ /* 0x000fe400078008ff */
[-C--:B-1----:R-:W-:Y:S02]  /*8d00*/  LEA.HI.X R7, R208, R8.reuse, R209, 0x1, P2 ;  /* 0x00000008d0077211 */ /* 0x082fe400010f0cd1 */
        /* <DEDUP_REMOVED lines=8> */
.L_x_1869:
[----:B------:R-:W-:Y:S05]  /*8d90*/  BSYNC B0 ;  /* 0x0000000000007941 */ /* 0x000fea0003800000 */
.L_x_1868:
[----:B------:R-:W-:Y:S05]  /*8da0*/  BRA.DIV ~URZ, `(.L_x_1870) ;  /* 0x000137c27f007947 */ /* 0x000fea000b800000 */
[----:B-1----:R1:W2:Y:S02]  /*8db0*/  SHFL.IDX PT, R8, R13, 0x2, 0x181f ;  /* 0x00581f000d087f89 */ /* 0x0022a400000e0000 */
.L_x_1990:
[----:B------:R-:W-:Y:S05]  /*8dc0*/  BRA.DIV ~URZ, `(.L_x_1871) ;  /* 0x000138227f007947 */ /* 0x000fea000b800000 */
[----:B----4-:R4:W1:Y:S02]  /*8dd0*/  SHFL.IDX PT, R0, R17, 0x2, 0x181f ;  /* 0x00581f0011007f89 */ /* 0x01086400000e0000 */
.L_x_1991:
[----:B------:R-:W-:Y:S01]  /*8de0*/  IADD3 R2, R14, 0x40, RZ ;  /* 0x000000400e027810 */ /* 0x000fe20007ffe0ff */
[----:B------:R-:W-:Y:S03]  /*8df0*/  BSSY B0, `(.L_x_1872) ;  /* 0x000000f000007945 */ /* 0x000fe60003800000 */
[----:B------:R-:W-:-:S13]  /*8e00*/  ISETP.GE.AND P0, PT, R2, R16, PT ;  /* 0x000000100200720c */ /* 0x000fda0003f06270 */
[----:B------:R-:W-:Y:S05]  /*8e10*/  @P0 BRA `(.L_x_1873) ;  /* 0x000000c000000947 */ /* 0x000fea0003800000 */
[-C--:B-1----:R-:W-:Y:S02]  /*8e20*/  LEA R6, P2, R208, R0.reuse, 0x1 ;  /* 0x00000000d0067211 */ /* 0x082fe400078408ff */
        /* <DEDUP_REMOVED lines=11> */
.L_x_1873:
[----:B------:R-:W-:Y:S05]  /*8ee0*/  BSYNC B0 ;  /* 0x0000000000007941 */ /* 0x000fea0003800000 */
.L_x_1872:
[----:B------:R-:W-:Y:S05]  /*8ef0*/  BRA.DIV ~URZ, `(.L_x_1874) ;  /* 0x000137727f007947 */ /* 0x000fea000b800000 */
[----:B-12---:R-:W1:Y:S04]  /*8f00*/  SHFL.IDX PT, R13, R13, 0x3, 0x181f ;  /* 0x00781f000d0d7f89 */ /* 0x006e6800000e0000 */
[----:B------:R2:W3:Y:S02]  /*8f10*/  SHFL.IDX PT, R0, R17, 0x3, 0x181f ;  /* 0x00781f0011007f89 */ /* 0x0004e400000e0000 */
.L_x_1992:
[----:B------:R-:W-:Y:S01]  /*8f20*/  ULDC.64 UR4, c[0x0][0x40] ;  /* 0x0000100000047ab9 */ /* 0x000fe20000000a00 */
[----:B------:R-:W-:Y:S01]  /*8f30*/  IADD3 R2, R14, 0x60, RZ ;  /* 0x000000600e027810 */ /* 0x000fe20007ffe0ff */
[----:B------:R-:W-:Y:S01]  /*8f40*/  UIADD3 UR4, UP0, UR4, 0x160, URZ ;  /* 0x0000016004047890 */ /* 0x000fe2000ff1e03f */
[----:B------:R-:W-:Y:S01]  /*8f50*/  IMAD.U32 R3, RZ, RZ, UR11 ;  /* 0x0000000bff037e24 */ /* 0x000fe2000f8e00ff */
[----:B------:R-:W-:Y:S01]  /*8f60*/  STL.64 [R1+0x28], R18 ;  /* 0x0000281201007387 */ /* 0x000fe20000100a00 */
[----:B------:R-:W-:Y:S01]  /*8f70*/  ISETP.GE.AND P0, PT, R2, R16, PT ;  /* 0x000000100200720c */ /* 0x000fe20003f06270 */
[----:B------:R-:W-:Y:S01]  /*8f80*/  IMAD.U32 R2, RZ, RZ, UR12 ;  /* 0x0000000cff027e24 */ /* 0x000fe2000f8e00ff */
[----:B------:R-:W-:Y:S01]  /*8f90*/  UIADD3.X UR5, URZ, UR5, URZ, UP0, !UPT ;  /* 0x000000053f057290 */ /* 0x000fe200087fe43f */
[----:B------:R-:W-:Y:S04]  /*8fa0*/  STL.64 [R1+0x30], R144 ;  /* 0x0000309001007387 */ /* 0x000fe80000100a00 */
[----:B------:R5:W-:Y:S04]  /*8fb0*/  STL.64 [R1+0x20], R2 ;  /* 0x0000200201007387 */ /* 0x000be80000100a00 */
[----:B------:R2:W-:Y:S02]  /*8fc0*/  STL.64 [R1+0x38], R24 ;  /* 0x0000381801007387 */ /* 0x0005e40000100a00 */
[----:B---3--:R-:W-:-:S02]  /*8fd0*/  @!P0 LEA R8, P1, R208, R0, 0x1 ;  /* 0x00000000d0088211 */ /* 0x008fc400078208ff */
[----:B------:R2:W-:Y:S01]  /*8fe0*/  STL.64 [R1+0x40], R20 ;  /* 0x0000401401007387 */ /* 0x0005e20000100a00 */
[-C--:B------:R-:W-:Y:S02]  /*8ff0*/  @!P0 LEA R6, P2, R212, R0.reuse, 0x1 ;  /* 0x00000000d4068211 */ /* 0x080fe400078408ff */
[-C--:B-1----:R-:W-:Y:S02]  /*9000*/  @!P0 LEA.HI.X R9, R208, R13.reuse, R209, 0x1, P1 ;  /* 0x0000000dd0098211 */ /* 0x082fe400008f0cd1 */
[----:B------:R-:W-:Y:S01]  /*9010*/  @!P0 LEA R4, P1, R220, R0, 0x1 ;  /* 0x00000000dc048211 */ /* 0x000fe200078208ff */
[----:B------:R-:W-:Y:S01]  /*9020*/  IMAD.U32 R0, RZ, RZ, UR12 ;  /* 0x0000000cff007e24 */ /* 0x000fe2000f8e00ff */
[-C--:B------:R-:W-:Y:S01]  /*9030*/  @!P0 LEA.HI.X R7, R212, R13.reuse, R227, 0x1, P2 ;  /* 0x0000000dd4078211 */ /* 0x080fe200010f0ce3 */
[----:B------:R-:W-:Y:S01]  /*9040*/  @!PT LDS RZ, [RZ] ;  /* 0x00000000fffff984 */ /* 0x000fe20000000800 */
[----:B------:R-:W-:Y:S01]  /*9050*/  @!PT LDS RZ, [RZ] ;  /* 0x00000000fffff984 */ /* 0x000fe20000000800 */
[----:B------:R-:W-:Y:S01]  /*9060*/  @!PT LDS RZ, [RZ] ;  /* 0x00000000fffff984 */ /* 0x000fe20000000800 */
[----:B------:R2:W-:Y:S01]  /*9070*/  @!P0 LDGSTS.E.BYPASS.LTC128B.128 [R105+0x1b100], [R8.64], !P5 ;  /* 0x1b10000008698fae */ /* 0x0005e2000e901d4e */
[----:B------:R-:W-:Y:S02]  /*9080*/  @!P0 LEA.HI.X R5, R220, R13, R226, 0x1, P1 ;  /* 0x0000000ddc058211 */ /* 0x000fe400008f0ce2 */
[----:B------:R-:W-:Y:S01]  /*9090*/  IADD3 R14, R0, 0x18, RZ ;  /* 0x00000018000e7810 */ /* 0x000fe20007ffe0ff */
[----:B------:R2:W-:Y:S04]  /*90a0*/  @!P0 LDGSTS.E.BYPASS.LTC128B.128 [R105+0x1f100], [R6.64], !P4 ;  /* 0x1f10000006698fae */ /* 0x0005e8000e101d4e */
[----:B------:R2:W-:Y:S01]  /*90b0*/  @!P0 LDGSTS.E.BYPASS.LTC128B.128 [R105+0x23100], [R4.64], !P3 ;  /* 0x2310000004698fae */ /* 0x0005e2000d901d4e */
[----:B-----5:R-:W-:-:S03]  /*90c0*/  IMAD.U32 R2, RZ, RZ, UR4 ;  /* 0x00000004ff027e24 */ /* 0x020fc6000f8e00ff */
[----:B------:R-:W0:Y:S01]  /*90d0*/  LDGDEPBAR ;  /* 0x00000000000079af */ /* 0x000e220000000000 */
[----:B------:R-:W-:Y:S01]  /*90e0*/  IMAD.U32 R3, RZ, RZ, UR5 ;  /* 0x00000005ff037e24 */ /* 0x000fe2000f8e00ff */
[----:B------:R-:W-:Y:S04]  /*90f0*/  WARPSYNC 0xffffffff ;  /* 0xffffffff00007948 */ /* 0x000fe80003800000 */
[----:B------:R2:W-:Y:S02]  /*9100*/  STL.64 [R1+0x18], R2 ;  /* 0x0000180201007387 */ /* 0x0005e40000100a00 */
[----:B------:R-:W3:Y:S04]  /*9110*/  LDL R0, [R1+0x64] ;  /* 0x0000640001007983 */ /* 0x000ee80000100800 */
[----:B------:R-:W5:Y:S01]  /*9120*/  LDL R13, [R1+0x64] ;  /* 0x00006400010d7983 */ /* 0x000f620000100800 */
[C---:B------:R-:W-:Y:S01]  /*9130*/  IMAD.SHL.U32 R114, R15.reuse, 0x40, RZ ;  /* 0x000000400f727824 */ /* 0x040fe200078e00ff */
[----:B--2---:R-:W-:Y:S01]  /*9140*/  SHF.R.S32.HI R4, RZ, 0x1f, R15 ;  /* 0x0000001fff047819 */ /* 0x004fe2000001140f */
[C---:B------:R-:W-:Y:S01]  /*9150*/  IMAD.WIDE.U32 R2, R15.reuse, c[0x0][0x1e0], RZ ;  /* 0x000078000f027a25 */ /* 0x040fe200078e00ff */
[----:B------:R-:W-:Y:S01]  /*9160*/  ULDC.64 UR4, c[0x0][0x208] ;  /* 0x0000820000047ab9 */ /* 0x000fe20000000a00 */
[----:B------:R-:W-:Y:S01]  /*9170*/  BSSY B0, `(.L_x_1875) ;  /* 0x000005c000007945 */ /* 0x000fe20003800000 */
[----:B------:R-:W-:Y:S01]  /*9180*/  IADD3 R12, RZ, -R224, -R114 ;  /* 0x800000e0ff0c7210 */ /* 0x000fe20007ffe872 */
[----:B------:R-:W-:Y:S01]  /*9190*/  IMAD R5, R4, c[0x0][0x1e0], RZ ;  /* 0x0000780004057a24 */ /* 0x000fe200078e02ff */
[----:B------:R-:W-:Y:S01]  /*91a0*/  USHF.L.U32 UR17, UR4, 0x6, URZ ;  /* 0x0000000604117899 */ /* 0x000fe2000800063f */
[----:B------:R-:W-:Y:S01]  /*91b0*/  IMAD.MOV.U32 R156, RZ, RZ, 0x20 ;  /* 0x00000020ff9c7424 */ /* 0x000fe200078e00ff */
[----:B------:R-:W-:Y:S01]  /*91c0*/  UMOV UR16, 0x6 ;  /* 0x0000000600107882 */ /* 0x000fe20000000000 */
[----:B------:R-:W-:Y:S01]  /*91d0*/  IMAD R5, R15, c[0x0][0x1e4], R5 ;  /* 0x000079000f057a24 */ /* 0x000fe200078e0205 */
[----:B------:R-:W-:Y:S01]  /*91e0*/  USHF.L.U64.HI UR5, UR4, UR16, UR5 ;  /* 0x0000001004057299 */ /* 0x000fe20008010205 */
[----:B------:R-:W-:-:S04]  /*91f0*/  IMAD.WIDE.U32 R6, R156, c[0x0][0x1e0], RZ ;  /* 0x000078009c067a25 */ /* 0x000fc800078e00ff */
[----:B------:R-:W-:Y:S02]  /*9200*/  IMAD.IADD R5, R3, 0x1, R5 ;  /* 0x0000000103057824 */ /* 0x000fe400078e0205 */
[----:B------:R-:W-:Y:S02]  /*9210*/  IMAD R16, R156, c[0x0][0x1e4], RZ ;  /* 0x000079009c107a24 */ /* 0x000fe400078e02ff */
[----:B------:R-:W-:Y:S01]  /*9220*/  IMAD.WIDE.U32 R8, R15, c[0x0][0x208], RZ ;  /* 0x000082000f087a25 */ /* 0x000fe200078e00ff */
[----:B------:R-:W-:Y:S03]  /*9230*/  BAR.SYNC.DEFER_BLOCKING 0x0 ;  /* 0x0000000000007b1d */ /* 0x000fe60000010000 */
[----:B---3--:R-:W-:-:S05]  /*9240*/  IMAD.IADD R0, R12, 0x1, R0 ;  /* 0x000000010c007824 */ /* 0x008fca00078e0200 */
[C---:B------:R-:W-:Y:S02]  /*9250*/  ISETP.GE.AND P0, PT, R0.reuse, 0x21, PT ;  /* 0x000000210000780c */ /* 0x040fe40003f06270 */
[----:B------:R-:W-:Y:S02]  /*9260*/  ISETP.GE.AND P1, PT, R0, 0x1, PT ;  /* 0x000000010000780c */ /* 0x000fe40003f26270 */
[----:B------:R-:W-:-:S04]  /*9270*/  LEA R0, P2, R2, R202, 0x6 ;  /* 0x000000ca02007211 */ /* 0x000fc800078430ff */
[----:B------:R-:W-:Y:S01]  /*9280*/  LEA.HI.X R2, R2, R201, R5, 0x6, P2 ;  /* 0x000000c902027211 */ /* 0x000fe200010f3405 */
[----:B------:R-:W-:-:S04]  /*9290*/  IMAD R5, R4, c[0x0][0x208], RZ ;  /* 0x0000820004057a24 */ /* 0x000fc800078e02ff */
[C---:B------:R-:W-:Y:S01]  /*92a0*/  @P0 IADD3 R3, P2, R0.reuse, R6, RZ ;  /* 0x0000000600030210 */ /* 0x040fe20007f5e0ff */
[----:B------:R-:W-:Y:S01]  /*92b0*/  IMAD R6, R15, c[0x0][0x20c], R5 ;  /* 0x000083000f067a24 */ /* 0x000fe200078e0205 */
[----:B------:R-:W-:Y:S02]  /*92c0*/  @P1 LEA R4, P3, R0, c[0x0][0x1c8], 0x1 ;  /* 0x0000720000041a11 */ /* 0x000fe400078608ff */
[----:B------:R-:W-:Y:S02]  /*92d0*/  @P0 IADD3.X R7, R2, R7, R16, P2, !PT ;  /* 0x0000000702070210 */ /* 0x000fe400017fe410 */
[----:B------:R-:W-:Y:S01]  /*92e0*/  @P1 LEA.HI.X R5, R0, c[0x0][0x1cc], R2, 0x1, P3 ;  /* 0x0000730000051a11 */ /* 0x000fe200018f0c02 */
[----:B------:R-:W-:Y:S01]  /*92f0*/  IMAD.IADD R2, R9, 0x1, R6 ;  /* 0x0000000109027824 */ /* 0x000fe200078e0206 */
[----:B------:R-:W-:Y:S02]  /*9300*/  @P0 LEA R6, P3, R3, c[0x0][0x1c8], 0x1 ;  /* 0x0000720003060a11 */ /* 0x000fe400078608ff */
[----:B------:R-:W-:-:S02]  /*9310*/  @P1 ISETP.GE.AND P4, PT, R208, c[0x0][0x1d4], PT ;  /* 0x00007500d0001a0c */ /* 0x000fc40003f86270 */
[----:B------:R-:W-:Y:S02]  /*9320*/  @P1 ISETP.GE.AND P6, PT, R212, c[0x0][0x1d4], PT ;  /* 0x00007500d4001a0c */ /* 0x000fe40003fc6270 */
[----:B------:R-:W-:Y:S02]  /*9330*/  @P0 LEA.HI.X R7, R3, c[0x0][0x1cc], R7, 0x1, P3 ;  /* 0x0000730003070a11 */ /* 0x000fe400018f0c07 */
[----:B------:R-:W-:Y:S02]  /*9340*/  LOP3.LUT P3, RZ, R213, 0x1, RZ, 0xc0, !PT ;  /* 0x00000001d5ff7812 */ /* 0x000fe4000786c0ff */
[----:B------:R-:W-:Y:S02]  /*9350*/  @P0 ISETP.GE.AND P5, PT, R208, c[0x0][0x1d4], PT ;  /* 0x00007500d0000a0c */ /* 0x000fe40003fa6270 */
[----:B------:R-:W-:-:S03]  /*9360*/  LEA R0, P2, R8, R204, 0x6 ;  /* 0x000000cc08007211 */ /* 0x000fc600078430ff */
[----:B------:R-:W-:Y:S01]  /*9370*/  @!PT LDS RZ, [RZ] ;  /* 0x00000000fffff984 */ /* 0x000fe20000000800 */
[----:B------:R-:W-:Y:S01]  /*9380*/  @!PT LDS RZ, [RZ] ;  /* 0x00000000fffff984 */ /* 0x000fe20000000800 */
[----:B------:R-:W-:Y:S01]  /*9390*/  @!PT LDS RZ, [RZ] ;  /* 0x00000000fffff984 */ /* 0x000fe20000000800 */
[----:B------:R1:W-:Y:S01]  /*93a0*/  @P1 LDGSTS.E.BYPASS.LTC128B.128 [R105+0xc100], [R4.64], !P4 ;  /* 0x0c10000004691fae */ /* 0x0003e2000e101d4e */
[----:B------:R-:W-:Y:S02]  /*93b0*/  @P0 ISETP.GE.AND P4, PT, R212, c[0x0][0x1d4], PT ;  /* 0x00007500d4000a0c */ /* 0x000fe40003f86270 */
[----:B------:R-:W-:Y:S01]  /*93c0*/  LEA.HI.X R8, R8, R206, R2, 0x6, P2 ;  /* 0x000000ce08087211 */ /* 0x000fe200010f3402 */
[----:B------:R1:W-:Y:S01]  /*93d0*/  @P1 LDGSTS.E.BYPASS.LTC128B.128 [R105+0xe100], [R4.64+0x80], !P6 ;  /* 0x0e10008004691fae */ /* 0x0003e2000f101d4e */
[----:B------:R-:W-:-:S03]  /*93e0*/  LEA R2, P2, R0, c[0x0][0x1f8], 0x1 ;  /* 0x00007e0000027a11 */ /* 0x000fc600078408ff */
[----:B------:R1:W-:Y:S01]  /*93f0*/  @P1 LDGSTS.E.BYPASS.LTC128B.128 [R105+0x10100], [R4.64+0x100], !P3 ;  /* 0x1010010004691fae */ /* 0x0003e2000d901d4e */
[----:B------:R-:W-:Y:S01]  /*9400*/  LEA.HI.X R3, R0, c[0x0][0x1fc], R8, 0x1, P2 ;  /* 0x00007f0000037a11 */ /* 0x000fe200010f0c08 */
[----:B-----5:R-:W-:Y:S01]  /*9410*/  IMAD.IADD R0, R12, 0x1, R13 ;  /* 0x000000010c007824 */ /* 0x020fe200078e020d */
[----:B------:R-:W-:Y:S01]  /*9420*/  ISETP.GE.AND P3, PT, R208, c[0x0][0x1d4], PT ;  /* 0x00007500d0007a0c */ /* 0x000fe20003f66270 */
[----:B------:R2:W-:Y:S01]  /*9430*/  @P0 LDGSTS.E.BYPASS.LTC128B.128 [R105+0xd100], [R6.64], !P5 ;  /* 0x0d10000006690fae */ /* 0x0005e2000e901d4e */
[----:B------:R-:W-:Y:S02]  /*9440*/  LOP3.LUT P5, RZ, R213, 0x1, RZ, 0xc0, !PT ;  /* 0x00000001d5ff7812 */ /* 0x000fe400078ac0ff */
[----:B------:R-:W-:Y:S01]  /*9450*/  ISETP.GE.AND P2, PT, R212, c[0x0][0x1d4], PT ;  /* 0x00007500d4007a0c */ /* 0x000fe20003f46270 */
[----:B------:R2:W-:Y:S01]  /*9460*/  @P0 LDGSTS.E.BYPASS.LTC128B.128 [R105+0xf100], [R6.64+0x80], !P4 ;  /* 0x0f10008006690fae */ /* 0x0005e2000e101d4e */
[----:B------:R-:W-:Y:S02]  /*9470*/  ISETP.LT.OR P6, PT, R0, 0x1, P3 ;  /* 0x000000010000780c */ /* 0x000fe40001fc1670 */
[----:B------:R-:W-:-:S02]  /*9480*/  ISETP.GE.AND P1, PT, R220, c[0x0][0x1d4], PT ;  /* 0x00007500dc007a0c */ /* 0x000fc40003f26270 */
[C---:B------:R-:W-:Y:S02]  /*9490*/  ISETP.LT.OR P3, PT, R0.reuse, 0x21, P3 ;  /* 0x000000210000780c */ /* 0x040fe40001f61670 */
[C---:B------:R-:W-:Y:S02]  /*94a0*/  ISETP.LT.OR P4, PT, R0.reuse, 0x1, P1 ;  /* 0x000000010000780c */ /* 0x040fe40000f81670 */
[C---:B------:R-:W-:Y:S01]  /*94b0*/  ISETP.LT.OR P1, PT, R0.reuse, 0x21, P1 ;  /* 0x000000210000780c */ /* 0x040fe20000f21670 */
[----:B------:R2:W-:Y:S01]  /*94c0*/  @P0 LDGSTS.E.BYPASS.LTC128B.128 [R105+0x11100], [R6.64+0x100], !P5 ;  /* 0x1110010006690fae */ /* 0x0005e2000e901d4e */
[C---:B------:R-:W-:Y:S02]  /*94d0*/  ISETP.LT.OR P5, PT, R0.reuse, 0x1, P2 ;  /* 0x000000010000780c */ /* 0x040fe400017a1670 */
[----:B------:R-:W-:Y:S01]  /*94e0*/  ISETP.LT.OR P2, PT, R0, 0x21, P2 ;  /* 0x000000210000780c */ /* 0x000fe20001741670 */
[----:B------:R-:W0:Y:S04]  /*94f0*/  LDGDEPBAR ;  /* 0x00000000000079af */ /* 0x000e280000000000 */
[----:B------:R2:W-:Y:S01]  /*9500*/  LDGSTS.E.BYPASS.LTC128B.128 [R105+0x100], [R2.64], !P6 ;  /* 0x0010000002697fae */ /* 0x0005e2000f101d4e */
[----:B-1----:R-:W-:-:S04]  /*9510*/  IADD3 R4, P0, R2, UR17, RZ ;  /* 0x0000001102047c10 */ /* 0x002fc8000ff1e0ff */
[----:B------:R-:W-:Y:S01]  /*9520*/  IADD3.X R5, R3, UR5, RZ, P0, !PT ;  /* 0x0000000503057c10 */ /* 0x000fe200087fe4ff */
[----:B------:R2:W-:Y:S01]  /*9530*/  LDGSTS.E.BYPASS.LTC128B.128 [R105+0x2100], [R2.64+0x80], !P5 ;  /* 0x0210008002697fae */ /* 0x0005e2000e901d4e */
[----:B------:R-:W-:-:S03]  /*9540*/  ISETP.GT.AND P5, PT, R15, R199, PT ;  /* 0x000000c70f00720c */ /* 0x000fc60003fa4270 */
[----:B------:R2:W-:Y:S04]  /*9550*/  LDGSTS.E.BYPASS.LTC128B.128 [R105+0x4100], [R2.64+0x100], !P4 ;  /* 0x0410010002697fae */ /* 0x0005e8000e101d4e */
[----:B------:R2:W-:Y:S04]  /*9560*/  LDGSTS.E.BYPASS.LTC128B.128 [R105+0x1100], [R4.64], !P3 ;  /* 0x0110000004697fae */ /* 0x0005e8000d901d4e */
[----:B------:R2:W-:Y:S04]  /*9570*/  LDGSTS.E.BYPASS.LTC128B.128 [R105+0x3100], [R4.64+0x80], !P2 ;  /* 0x0310008004697fae */ /* 0x0005e8000d101d4e */
[----:B------:R2:W-:Y:S04]  /*9580*/  LDGSTS.E.BYPASS.LTC128B.128 [R105+0x5100], [R4.64+0x100], !P1 ;  /* 0x0510010004697fae */ /* 0x0005e8000c901d4e */
[----:B------:R-:W0:Y:S01]  /*9590*/  LDGDEPBAR ;  /* 0x00000000000079af */ /* 0x000e220000000000 */
[----:B------:R-:W-:Y:S05]  /*95a0*/  @!P5 BRA `(.L_x_1876) ;  /* 0x000001800000d947 */ /* 0x000fea0003800000 */
[----:B------:R-:W-:Y:S01]  /*95b0*/  IADD3 R0, R190, -0x2, RZ ;  /* 0xfffffffebe007810 */ /* 0x000fe20007ffe0ff */
[----:B--2---:R-:W-:Y:S01]  /*95c0*/  IMAD.MOV.U32 R5, RZ, RZ, 0x40 ;  /* 0x00000040ff057424 */ /* 0x004fe200078e00ff */
[----:B------:R-:W-:-:S02]  /*95d0*/  ISETP.GE.AND P2, PT, R208, c[0x0][0x1d4], PT ;  /* 0x00007500d0007a0c */ /* 0x000fc40003f46270 */
[----:B------:R-:W-:Y:S01]  /*95e0*/  SHF.R.S32.HI R2, RZ, 0x1f, R0 ;  /* 0x0000001fff027819 */ /* 0x000fe20000011400 */
[----:B------:R-:W-:Y:S01]  /*95f0*/  IMAD.WIDE.U32 R6, R5, c[0x0][0x1e0], RZ ;  /* 0x0000780005067a25 */ /* 0x000fe200078e00ff */
[----:B------:R-:W-:Y:S02]  /*9600*/  ISETP.GE.AND P1, PT, R212, c[0x0][0x1d4], PT ;  /* 0x00007500d4007a0c */ /* 0x000fe40003f26270 */
[----:B------:R-:W-:Y:S01]  /*9610*/  LOP3.LUT P6, RZ, R213, 0x1, RZ, 0xc0, !PT ;  /* 0x00000001d5ff7812 */ /* 0x000fe200078cc0ff */
[----:B------:R-:W-:Y:S02]  /*9620*/  IMAD R4, R2, c[0x0][0x1e0], RZ ;  /* 0x0000780002047a24 */ /* 0x000fe400078e02ff */
[----:B------:R-:W-:-:S04]  /*9630*/  IMAD.WIDE.U32 R2, R0, c[0x0][0x1e0], RZ ;  /* 0x0000780000027a25 */ /* 0x000fc800078e00ff */
[----:B------:R-:W-:Y:S01]  /*9640*/  IMAD R4, R0, c[0x0][0x1e4], R4 ;  /* 0x0000790000047a24 */ /* 0x000fe200078e0204 */
[----:B------:R-:W-:-:S03]  /*9650*/  LEA R0, P0, R2, R202, 0x6 ;  /* 0x000000ca02007211 */ /* 0x000fc600078030ff */
[----:B------:R-:W-:-:S05]  /*9660*/  IMAD.IADD R4, R3, 0x1, R4 ;  /* 0x0000000103047824 */ /* 0x000fca00078e0204 */
[----:B------:R-:W-:Y:S02]  /*9670*/  LEA.HI.X R4, R2, R201, R4, 0x6, P0 ;  /* 0x000000c902047211 */ /* 0x000fe400000f3404 */
[----:B------:R-:W-:-:S04]  /*9680*/  LEA R2, P0, R0, c[0x0][0x1c8], 0x1 ;  /* 0x0000720000027a11 */ /* 0x000fc800078008ff */
        /* <DEDUP_REMOVED lines=10> */
.L_x_1876:
[----:B------:R-:W-:Y:S05]  /*9730*/  BSYNC B0 ;  /* 0x0000000000007941 */ /* 0x000fea0003800000 */
.L_x_1875:
[----:B------:R-:W0:Y:S01]  /*9740*/  LDGDEPBAR ;  /* 0x00000000000079af */ /* 0x000e220000000000 */
[----:B------:R-:W-:Y:S01]  /*9750*/  LOP3.LUT P0, RZ, R234, 0x2, RZ, 0xc0, !PT ;  /* 0x00000002eaff7812 */ /* 0x000fe2000780c0ff */
[----:B------:R-:W-:Y:S01]  /*9760*/  BSSY B2, `(.L_x_1877) ;  /* 0x0000005000027945 */ /* 0x000fe20003800000 */
[----:B------:R-:W-:-:S02]  /*9770*/  MOV R111, 0x97b0 ;  /* 0x000097b0006f7802 */ /* 0x000fc40000000f00 */
[----:B------:R-:W-:-:S05]  /*9780*/  SEL R156, R156, 0xffffffe0, !P0 ;  /* 0xffffffe09c9c7807 */ /* 0x000fca0004000000 */
[----:B------:R-:W-:Y:S02]  /*9790*/  IMAD.IADD R112, R158, 0x1, R156 ;  /* 0x000000019e707824 */ /* 0x000fe400078e029c */
[----:B-12-4-:R-:W-:Y:S05]  /*97a0*/  CALL.REL.NOINC `($_ZN7cutlass13device_kernelIN5flash19enable_sm80_to_sm89INS1_16FlashAttnFwdSm80INS1_25CollectiveMainloopFwdSm80ILi8ELi2ELb0EN4cute5tupleIJNS5_1CILi128EEENS7_ILi64EEENS7_ILi192EEEEEELi192ENS_10bfloat16_tEfNS_4arch4Sm80ELb0ELb1ELb1ELb1ELb0ELb1ELb1ELb1EEENS1_21CollectiveEpilogueFwdINS6_IJS8_SA_S9_EEENS6_IJNS7_ILi1EEESI_SI_EEESC_SE_Li256ELb1ELb1ELb1ELb0EEENS1_36VarlenDynamicPersistentTileSchedulerILi128ELi64ELi256ELi256ELb1ELb1ELb0ELb1ELb0ELb1EEEEEEEEEvNT_6ParamsE$_ZZN5flash25CollectiveMainloopFwdSm80ILi8ELi2ELb0EN4cute5tupleIJNS1_1CILi128EEENS3_ILi64EEENS3_ILi192EEEEEELi192EN7cutlass10bfloat16_tEfNS8_4arch4Sm80ELb0ELb1ELb1ELb1ELb0ELb1ELb1ELb1EE3mmaINS_16FlashAttnFwdSm80ISC_NS_21CollectiveEpilogueFwdINS2_IJS4_S6_S5_EEENS2_IJNS3_ILi1EEESH_SH_EEES9_SB_Li256ELb1ELb1ELb1ELb0EEENS_36VarlenDynamicPersistentTileSchedulerILi128ELi64ELi256ELi256ELb1ELb1ELb0ELb1ELb0ELb1EEEE13SharedStorageENS1_6TensorINS1_11ArrayEngineIfLm96EEENS1_6LayoutINS2_IJNS2_IJNS3_ILi2EEESS_EEESH_NS3_ILi24EEEEEENS2_IJNS2_IJSH_SS_EEENS3_ILi0EEENS3_ILi4EEEEEEEEEENS_7SoftmaxILi2ELi0EEEEEbRKNSC_6ParamsERT0_RT1_iRKNS_16SeqlenInfoQKNewKILb1ELb1EEENS2_IJiiiiEEERT_ENKUlvE_clEv) ;  /* 0x0001419000007944 */ /* 0x016fea0003c00000 */
[----:B------:R-:W-:Y:S05]  /*97b0*/  BSYNC B2 ;  /* 0x0000000000027941 */ /* 0x000fea0003800000 */
.L_x_1877:
[----:B------:R2:W5:Y:S01]  /*97c0*/  LDL R104, [R1] ;  /* 0x0000000001687983 */ /* 0x0005620000100800 */
[----:B------:R-:W-:-:S04]  /*97d0*/  DEPBAR.LE SB0, 0x2 ;  /* 0x000080800000791a */ /* 0x000fc80000000000 */
[----:B------:R2:W5:Y:S01]  /*97e0*/  LDL R207, [R1+0x10] ;  /* 0x0000100001cf7983 */ /* 0x0005620000100800 */
[----:B------:R-:W-:Y:S01]  /*97f0*/  WARPSYNC 0xffffffff ;  /* 0xffffffff00007948 */ /* 0x000fe20003800000 */
[----:B------:R-:W-:Y:S02]  /*9800*/  BSSY B0, `(.L_x_1878) ;  /* 0x0000025000007945 */ /* 0x000fe40003800000 */
[----:B------:R-:W-:Y:S06]  /*9810*/  BAR.SYNC.DEFER_BLOCKING 0x0 ;  /* 0x0000000000007b1d */ /* 0x000fec0000010000 */
[----:B-1----:R2:W1:Y:S04]  /*9820*/  LDSM.16.M88.4 R12, [R152] ;  /* 0x00000000980c783b */ /* 0x0024680000000200 */
[----:B------:R2:W3:Y:S04]  /*9830*/  LDSM.16.M88.4 R28, [R158] ;  /* 0x000000009e1c783b */ /* 0x0004e80000000200 */
[----:B------:R2:W4:Y:S04]  /*9840*/  LDSM.16.M88.4 R32, [R158+0x800] ;  /* 0x000800009e20783b */ /* 0x0005280000000200 */
[----:B-----5:R2:W1:Y:S04]  /*9850*/  LDSM.16.M88.4 R44, [R158+0x1000] ;  /* 0x001000009e2c783b */ /* 0x0204680000000200 */
        /* <DEDUP_REMOVED lines=10> */
[----:B------:R-:W-:Y:S01]  /*9900*/  IMAD.WIDE.U32 R8, R0, c[0x0][0x208], RZ ;  /* 0x0000820000087a25 */ /* 0x000fe200078e00ff */
[----:B------:R-:W-:-:S03]  /*9910*/  LOP3.LUT P3, RZ, R213, 0x1, RZ, 0xc0, !PT ;  /* 0x00000001d5ff7812 */ /* 0x000fc6000786c0ff */
[----:B------:R-:W-:-:S04]  /*9920*/  IMAD R2, R2, c[0x0][0x208], RZ ;  /* 0x0000820002027a24 */ /* 0x000fc800078e02ff */
[----:B------:R-:W-:Y:S01]  /*9930*/  IMAD R2, R0, c[0x0][0x20c], R2 ;  /* 0x0000830000027a24 */ /* 0x000fe200078e0202 */
[----:B------:R-:W-:-:S03]  /*9940*/  LEA R0, P0, R8, R204, 0x6 ;  /* 0x000000cc08007211 */ /* 0x000fc600078030ff */
[----:B------:R-:W-:Y:S01]  /*9950*/  IMAD.IADD R3, R9, 0x1, R2 ;  /* 0x0000000109037824 */ /* 0x000fe200078e0202 */
        /* <DEDUP_REMOVED lines=15> */
.L_x_1879:
[----:B------:R-:W-:Y:S05]  /*9a50*/  BSYNC B0 ;  /* 0x0000000000007941 */ /* 0x000fea0003800000 */
.L_x_1878:
[----:B------:R-:W-:Y:S01]  /*9a60*/  LOP3.LUT P0, RZ, R234, 0x4, RZ, 0xc0, !PT ;  /* 0x00000004eaff7812 */ /* 0x000fe2000780c0ff */
[C---:B-1-3--:R-:W-:Y:S01]  /*9a70*/  HMMA.16816.F32.BF16 R16, R12.reuse, R28, RZ ;  /* 0x0000001c0c10723c */ /* 0x04afe200000418ff */
[----:B------:R-:W-:Y:S01]  /*9a80*/  MOV R0, 0x40 ;  /* 0x0000004000007802 */ /* 0x000fe20000000f00 */
[----:B------:R-:W-:Y:S03]  /*9a90*/  LDSM.16.M88.4 R20, [R155] ;  /* 0x000000009b14783b */ /* 0x000fe60000000200 */
[----:B------:R-:W-:Y:S01]  /*9aa0*/  SEL R151, R0, 0xffffffc0, !P0 ;  /* 0xffffffc000977807 */ /* 0x000fe20004000000 */
[----:B------:R-:W-:Y:S02]  /*9ab0*/  LDSM.16.M88.4 R92, [R158+0x2000] ;  /* 0x002000009e5c783b */ /* 0x000fe40000000200 */
[C---:B------:R-:W-:Y:S01]  /*9ac0*/  HMMA.16816.F32.BF16 R28, R12.reuse, R30, RZ ;  /* 0x0000001e0c1c723c */ /* 0x040fe200000418ff */
[----:B------:R-:W-:Y:S01]  /*9ad0*/  IADD3 R0, R151, R158, R156 ;  /* 0x0000009e97007210 */ /* 0x000fe20007ffe09c */
[----:B--2---:R-:W-:Y:S01]  /*9ae0*/  IMAD.IADD R2, R158, 0x1, R151 ;  /* 0x000000019e027824 */ /* 0x004fe200078e0297 */
[----:B------:R-:W-:Y:S04]  /*9af0*/  LDSM.16.M88.4 R88, [R112+0x2000] ;  /* 0x002000007058783b */ /* 0x000fe80000000200 */
[----:B------:R-:W1:Y:S01]  /*9b00*/  LDSM.16.M88.4 R68, [R2] ;  /* 0x000000000244783b */ /* 0x000e620000000200 */
[C---:B----4-:R-:W-:Y:S03]  /*9b10*/  HMMA.16816.F32.BF16 R24, R12.reuse, R32, RZ ;  /* 0x000000200c18723c */ /* 0x050fe600000418ff */
[----:B------:R-:W2:Y:S04]  /*9b20*/  LDSM.16.M88.4 R72, [R2+0x800] ;  /* 0x000800000248783b */ /* 0x000ea80000000200 */
[----:B------:R-:W3:Y:S01]  /*9b30*/  LDSM.16.M88.4 R76, [R2+0x1000] ;  /* 0x00100000024c783b */ /* 0x000ee20000000200 */
[C---:B------:R-:W-:Y:S03]  /*9b40*/  HMMA.16816.F32.BF16 R32, R12.reuse, R34, RZ ;  /* 0x000000220c20723c */ /* 0x040fe600000418ff */
[----:B------:R-:W-:Y:S04]  /*9b50*/  LDSM.16.M88.4 R96, [R0] ;  /* 0x000000000060783b */ /* 0x000fe80000000200 */
[----:B------:R-:W-:Y:S01]  /*9b60*/  LDSM.16.M88.4 R84, [R2+0x1800] ;  /* 0x001800000254783b */ /* 0x000fe20000000200 */
[----:B------:R-:W-:Y:S03]  /*9b70*/  HMMA.16816.F32.BF16 R36, R12, R44, RZ ;  /* 0x0000002c0c24723c */ /* 0x000fe600000418ff */
[----:B------:R-:W4:Y:S04]  /*9b80*/  LDL R113, [R1+0x4] ;  /* 0x0000040001717983 */ /* 0x000f280000100800 */
[----:B------:R-:W0:Y:S01]  /*9b90*/  LDGDEPBAR ;  /* 0x00000000000079af */ /* 0x000e220000000000 */
[----:B------:R-:W-:Y:S03]  /*9ba0*/  HMMA.16816.F32.BF16 R56, R4, R40, R16 ;  /* 0x000000280438723c */ /* 0x000fe60000041810 */
[----:B------:R-:W5:Y:S05]  /*9bb0*/  LDSM.16.M88.4 R16, [R154] ;  /* 0x000000009a10783b */ /* 0x000f6a0000000200 */
[C---:B------:R-:W-:Y:S08]  /*9bc0*/  HMMA.16816.F32.BF16 R44, R12.reuse, R46, RZ ;  /* 0x0000002e0c2c723c */ /* 0x040ff000000418ff */
[C---:B------:R-:W-:Y:S08]  /*9bd0*/  HMMA.16816.F32.BF16 R48, R12.reuse, R52, RZ ;  /* 0x000000340c30723c */ /* 0x040ff000000418ff */
[----:B------:R-:W-:Y:S08]  /*9be0*/  HMMA.16816.F32.BF16 R12, R12, R54, RZ ;  /* 0x000000360c0c723c */ /* 0x000ff000000418ff */
[C---:B------:R-:W-:Y:S08]  /*9bf0*/  HMMA.16816.F32.BF16 R52, R4.reuse, R42, R28 ;  /* 0x0000002a0434723c */ /* 0x040ff0000004181c */
[C---:B------:R-:W-:Y:S08]  /*9c00*/  HMMA.16816.F32.BF16 R28, R4.reuse, R60, R24 ;  /* 0x0000003c041c723c */ /* 0x040ff00000041818 */
[C---:B------:R-:W-:Y:S01]  /*9c10*/  HMMA.16816.F32.BF16 R24, R4.reuse, R62, R32 ;  /* 0x0000003e0418723c */ /* 0x040fe20000041820 */
[----:B------:R-:W-:Y:S07]  /*9c20*/  LDSM.16.M88.4 R60, [R0+0x1000] ;  /* 0x00100000003c783b */ /* 0x000fee0000000200 */
[----:B------:R-:W-:Y:S08]  /*9c30*/  HMMA.16816.F32.BF16 R36, R4, R64, R36 ;  /* 0x000000400424723c */ /* 0x000ff00000041824 */
[----:B-1----:R-:W-:Y:S08]  /*9c40*/  HMMA.16816.F32.BF16 R56, R20, R68, R56 ;  /* 0x000000441438723c */ /* 0x002ff00000041838 */
[C---:B------:R-:W-:Y:S01]  /*9c50*/  HMMA.16816.F32.BF16 R44, R4.reuse, R66, R44 ;  /* 0x00000042042c723c */ /* 0x040fe2000004182c */
[----:B------:R-:W1:Y:S07]  /*9c60*/  LDSM.16.M88.4 R64, [R0+0x800] ;  /* 0x000800000040783b */ /* 0x000e6e0000000200 */
[C---:B------:R-:W-:Y:S08]  /*9c70*/  HMMA.16816.F32.BF16 R48, R4.reuse, R80, R48 ;  /* 0x000000500430723c */ /* 0x040ff00000041830 */
[----:B------:R-:W-:Y:S01]  /*9c80*/  HMMA.16816.F32.BF16 R4, R4, R82, R12 ;  /* 0x000000520404723c */ /* 0x000fe2000004180c */
[----:B------:R-:W1:Y:S04]  /*9c90*/  LDSM.16.M88.4 R12, [R152+0x4000] ;  /* 0x00400000980c783b */ /* 0x000e680000000200 */
[----:B------:R-:W1:Y:S03]  /*9ca0*/  LDSM.16.M88.4 R80, [R0+0x1800] ;  /* 0x001800000050783b */ /* 0x000e660000000200 */
[C---:B------:R-:W-:Y:S01]  /*9cb0*/  HMMA.16816.F32.BF16 R52, R20.reuse, R70, R52 ;  /* 0x000000461434723c */ /* 0x040fe20000041834 */
[----:B------:R-:W-:Y:S07]  /*9cc0*/  LDSM.16.M88.4 R68, [R158+0x3000] ;  /* 0x003000009e44783b */ /* 0x000fee0000000200 */
[C---:B--2---:R-:W-:Y:S08]  /*9cd0*/  HMMA.16816.F32.BF16 R40, R20.reuse, R72, R28 ;  /* 0x000000481428723c */ /* 0x044ff0000004181c */
[C---:B------:R-:W-:Y:S01]  /*9ce0*/  HMMA.16816.F32.BF16 R32, R20.reuse, R74, R24 ;  /* 0x0000004a1420723c */ /* 0x040fe20000041818 */
[----:B------:R-:W2:Y:S07]  /*9cf0*/  LDSM.16.M88.4 R72, [R158+0x2800] ;  /* 0x002800009e48783b */ /* 0x000eae0000000200 */
[----:B---3--:R-:W-:Y:S08]  /*9d00*/  HMMA.16816.F32.BF16 R28, R20, R76, R36 ;  /* 0x0000004c141c723c */ /* 0x008ff00000041824 */
[----:B-----5:R-:W-:Y:S08]  /*9d10*/  HMMA.16816.F32.BF16 R56, R16, R96, R56 ;  /* 0x000000601038723c */ /* 0x020ff00000041838 */
[C---:B------:R-:W-:Y:S01]  /*9d20*/  HMMA.16816.F32.BF16 R24, R20.reuse, R78, R44 ;  /* 0x0000004e1418723c */ /* 0x040fe2000004182c */
[----:B------:R-:W-:Y:S07]  /*9d30*/  LDSM.16.M88.4 R76, [R158+0x3800] ;  /* 0x003800009e4c783b */ /* 0x000fee0000000200 */
[C---:B------:R-:W-:Y:S08]  /*9d40*/  HMMA.16816.F32.BF16 R48, R20.reuse, R84, R48 ;  /* 0x000000541430723c */ /* 0x040ff00000041830 */
[----:B------:R-:W-:Y:S01]  /*9d50*/  HMMA.16816.F32.BF16 R36, R20, R86, R4 ;  /* 0x000000561424723c */ /* 0x000fe20000041804 */
[----:B------:R-:W3:Y:S04]  /*9d60*/  LDSM.16.M88.4 R4, [R153+0x4000] ;  /* 0x004000009904783b */ /* 0x000ee80000000200 */
[----:B------:R-:W-:Y:S03]  /*9d70*/  LDSM.16.M88.4 R84, [R2+0x2000] ;  /* 0x002000000254783b */ /* 0x000fe60000000200 */
[C---:B------:R-:W-:Y:S01]  /*9d80*/  HMMA.16816.F32.BF16 R52, R16.reuse, R98, R52 ;  /* 0x000000621034723c */ /* 0x040fe20000041834 */
[----:B------:R-:W-:Y:S07]  /*9d90*/  LDSM.16.M88.4 R96, [R0+0x3800] ;  /* 0x003800000060783b */ /* 0x000fee0000000200 */
[C---:B-1----:R-:W-:Y:S08]  /*9da0*/  HMMA.16816.F32.BF16 R44, R16.reuse, R64, R40 ;  /* 0x00000040102c723c */ /* 0x042ff00000041828 */
[C---:B------:R-:W-:Y:S01]  /*9db0*/  HMMA.16816.F32.BF16 R40, R16.reuse, R66, R32 ;  /* 0x000000421028723c */ /* 0x040fe20000041820 */
[----:B------:R-:W1:Y:S07]  /*9dc0*/  LDSM.16.M88.4 R64, [R112+0x2800] ;  /* 0x002800007040783b */ /* 0x000e6e0000000200 */
[----:B------:R-:W-:Y:S01]  /*9dd0*/  HMMA.16816.F32.BF16 R32, R16, R60, R28 ;  /* 0x0000003c1020723c */ /* 0x000fe2000004181c */
[----:B------:R-:W5:Y:S07]  /*9de0*/  LDSM.16.M88.4 R28, [R155+0x4000] ;  /* 0x004000009b1c783b */ /* 0x000f6e0000000200 */
[----:B------:R-:W-:Y:S08]  /*9df0*/  HMMA.16816.F32.BF16 R56, R12, R92, R56 ;  /* 0x0000005c0c38723c */ /* 0x000ff00000041838 */
[C---:B------:R-:W-:Y:S01]  /*9e00*/  HMMA.16816.F32.BF16 R24, R16.reuse, R62, R24 ;  /* 0x0000003e1018723c */ /* 0x040fe20000041818 */
[----:B------:R-:W1:Y:S07]  /*9e10*/  LDSM.16.M88.4 R60, [R112+0x3000] ;  /* 0x00300000703c783b */ /* 0x000e6e0000000200 */
[C---:B------:R-:W-:Y:S08]  /*9e20*/  HMMA.16816.F32.BF16 R20, R16.reuse, R80, R48 ;  /* 0x000000501014723c */ /* 0x040ff00000041830 */
[----:B------:R-:W-:Y:S01]  /*9e30*/  HMMA.16816.F32.BF16 R16, R16, R82, R36 ;  /* 0x000000521010723c */ /* 0x000fe20000041824 */
[----:B------:R-:W1:Y:S07]  /*9e40*/  LDSM.16.M88.4 R80, [R112+0x3800] ;  /* 0x003800007050783b */ /* 0x000e6e0000000200 */
[C---:B------:R-:W-:Y:S08]  /*9e50*/  HMMA.16816.F32.BF16 R52, R12.reuse, R94, R52 ;  /* 0x0000005e0c34723c */ /* 0x040ff00000041834 */
[C---:B--2---:R-:W-:Y:S08]  /*9e60*/  HMMA.16816.F32.BF16 R48, R12.reuse, R72, R44 ;  /* 0x000000480c30723c */ /* 0x044ff0000004182c */
[C---:B------:R-:W-:Y:S01]  /*9e70*/  HMMA.16816.F32.BF16 R44, R12.reuse, R74, R40 ;  /* 0x0000004a0c2c723c */ /* 0x040fe20000041828 */
[----:B------:R-:W-:Y:S07]  /*9e80*/  LDSM.16.M88.4 R72, [R112+0x4000] ;  /* 0x004000007048783b */ /* 0x000fee0000000200 */
[----:B------:R-:W-:Y:S08]  /*9e90*/  HMMA.16816.F32.BF16 R40, R12, R68, R32 ;  /* 0x000000440c28723c */ /* 0x000ff00000041820 */
[----:B---3--:R-:W-:Y:S08]  /*9ea0*/  HMMA.16816.F32.BF16 R32, R4, R88, R56 ;  /* 0x000000580420723c */ /* 0x008ff00000041838 */
[C---:B------:R-:W-:Y:S01]  /*9eb0*/  HMMA.16816.F32.BF16 R36, R12.reuse, R70, R24 ;  /* 0x000000460c24723c */ /* 0x040fe20000041818 */
[----:B------:R-:W2:Y:S04]  /*9ec0*/  LDSM.16.M88.4 R68, [R2+0x2800] ;  /* 0x002800000244783b */ /* 0x000ea80000000200 */
[----:B------:R-:W-:Y:S03]  /*9ed0*/  LDSM.16.M88.4 R24, [R154+0x4000] ;  /* 0x004000009a18783b */ /* 0x000fe60000000200 */
[C---:B------:R-:W-:Y:S08]  /*9ee0*/  HMMA.16816.F32.BF16 R20, R12.reuse, R76, R20 ;  /* 0x0000004c0c14723c */ /* 0x040ff00000041814 */
[----:B------:R-:W-:Y:S01]  /*9ef0*/  HMMA.16816.F32.BF16 R12, R12, R78, R16 ;  /* 0x0000004e0c0c723c */ /* 0x000fe20000041810 */
[----:B------:R-:W3:Y:S07]  /*9f00*/  LDSM.16.M88.4 R76, [R0+0x2000] ;  /* 0x00200000004c783b */ /* 0x000eee0000000200 */
[C---:B------:R-:W-:Y:S08]  /*9f10*/  HMMA.16816.F32.BF16 R16, R4.reuse, R90, R52 ;  /* 0x0000005a0410723c */ /* 0x040ff00000041834 */
[----:B-1----:R-:W-:Y:S08]  /*9f20*/  HMMA.16816.F32.BF16 R48, R4, R64, R48 ;  /* 0x000000400430723c */ /* 0x002ff00000041830 */
[----:B-----5:R-:W-:Y:S08]  /*9f30*/  HMMA.16816.F32.BF16 R32, R28, R84, R32 ;  /* 0x000000541c20723c */ /* 0x020ff00000041820 */
[C---:B------:R-:W-:Y:S01]  /*9f40*/  HMMA.16816.F32.BF16 R56, R4.reuse, R66, R44 ;  /* 0x000000420438723c */ /* 0x040fe2000004182c */
[----:B------:R-:W-:Y:S07]  /*9f50*/  LDSM.16.M88.4 R44, [R158+0x4000] ;  /* 0x004000009e2c783b */ /* 0x000fee0000000200 */
[C---:B------:R-:W-:Y:S08]  /*9f60*/  HMMA.16816.F32.BF16 R64, R4.reuse, R60, R40 ;  /* 0x0000003c0440723c */ /* 0x040ff00000041828 */
[C---:B------:R-:W-:Y:S01]  /*9f70*/  HMMA.16816.F32.BF16 R52, R4.reuse, R62, R36 ;  /* 0x0000003e0434723c */ /* 0x040fe20000041824 */
[----:B------:R-:W-:Y:S07]  /*9f80*/  LDSM.16.M88.4 R36, [R2+0x3000] ;  /* 0x003000000224783b */ /* 0x000fee0000000200 */
[C---:B------:R-:W-:Y:S01]  /*9f90*/  HMMA.16816.F32.BF16 R60, R4.reuse, R80, R20 ;  /* 0x00000050043c723c */ /* 0x040fe20000041814 */
[----:B------:R-:W1:Y:S07]  /*9fa0*/  LDSM.16.M88.4 R20, [R152+0x8000] ;  /* 0x008000009814783b */ /* 0x000e6e0000000200 */
[----:B------:R-:W-:Y:S01]  /*9fb0*/  HMMA.16816.F32.BF16 R108, R4, R82, R12 ;  /* 0x00000052046c723c */ /* 0x000fe2000004180c */
[----:B------:R-:W-:Y:S07]  /*9fc0*/  LDSM.16.M88.4 R80, [R0+0x4000] ;  /* 0x004000000050783b */ /* 0x000fee0000000200 */
[C---:B------:R-:W-:Y:S01]  /*9fd0*/  HMMA.16816.F32.BF16 R12, R28.reuse, R86, R16 ;  /* 0x000000561c0c723c */ /* 0x040fe20000041810 */
[----:B------:R-:W5:Y:S04]  /*9fe0*/  LDSM.16.M88.4 R84, [R2+0x3800] ;  /* 0x003800000254783b */ /* 0x000f680000000200 */
[----:B------:R-:W-:Y:S03]  /*9ff0*/  LDSM.16.M88.4 R16, [R153+0x8000] ;  /* 0x008000009910783b */ /* 0x000fe60000000200 */
[----:B--2---:R-:W-:Y:S01]  /*a000*/  HMMA.16816.F32.BF16 R40, R28, R68, R48 ;  /* 0x000000441c28723c */ /* 0x004fe20000041830 */
[----:B------:R-:W2:Y:S07]  /*a010*/  LDSM.16.M88.4 R48, [R0+0x2800] ;  /* 0x002800000030783b */ /* 0x000eae0000000200 */
[C---:B---3--:R-:W-:Y:S08]  /*a020*/  HMMA.16816.F32.BF16 R4, R24.reuse, R76, R32 ;  /* 0x0000004c1804723c */ /* 0x048ff00000041820 */
[----:B------:R-:W-:Y:S01]  /*a030*/  HMMA.16816.F32.BF16 R32, R24, R78, R12 ;  /* 0x0000004e1820723c */ /* 0x000fe2000004180c */
[----:B------:R-:W3:Y:S04]  /*a040*/  LDSM.16.M88.4 R76, [R158+0x4800] ;  /* 0x004800009e4c783b */ /* 0x000ee80000000200 */
[----:B------:R-:W-:Y:S11]  /*a050*/  LDSM.16.M88.4 R12, [R155+0x8000] ;  /* 0x008000009b0c783b */ /* 0x000ff60000000200 */
[----:B-1----:R-:W-:Y:S08]  /*a060*/  HMMA.16816.F32.BF16 R4, R20, R44, R4 ;  /* 0x0000002c1404723c */ /* 0x002ff00000041804 */
[C---:B-----5:R-:W-:Y:S01]  /*a070*/  HMMA.16816.F32.BF16 R100, R28.reuse, R84, R60 ;  /* 0x000000541c64723c */ /* 0x060fe2000004183c */
[----:B------:R-:W1:Y:S07]  /*a080*/  LDSM.16.M88.4 R60, [R2+0x4000] ;  /* 0x00400000023c783b */ /* 0x000e6e0000000200 */
[C---:B------:R-:W-:Y:S01]  /*a090*/  HMMA.16816.F32.BF16 R56, R28.reuse, R70, R56 ;  /* 0x000000461c38723c */ /* 0x040fe20000041838 */
[----:B------:R-:W-:Y:S07]  /*a0a0*/  LDSM.16.M88.4 R68, [R112+0x4800] ;  /* 0x004800007044783b */ /* 0x000fee0000000200 */
[C---:B------:R-:W-:Y:S01]  /*a0b0*/  HMMA.16816.F32.BF16 R92, R28.reuse, R36, R64 ;  /* 0x000000241c5c723c */ /* 0x040fe20000041840 */
[----:B------:R-:W-:Y:S07]  /*a0c0*/  LDSM.16.M88.4 R64, [R2+0x4800] ;  /* 0x004800000240783b */ /* 0x000fee0000000200 */
[----:B------:R-:W-:Y:S01]  /*a0d0*/  HMMA.16816.F32.BF16 R88, R28, R38, R52 ;  /* 0x000000261c58723c */ /* 0x000fe20000041834 */
[----:B------:R-:W5:Y:S07]  /*a0e0*/  LDSM.16.M88.4 R52, [R0+0x3000] ;  /* 0x003000000034783b */ /* 0x000f6e0000000200 */
[----:B------:R-:W-:Y:S08]  /*a0f0*/  HMMA.16816.F32.BF16 R36, R20, R46, R32 ;  /* 0x0000002e1424723c */ /* 0x000ff00000041820 */
[----:B--2---:R-:W-:Y:S08]  /*a100*/  HMMA.16816.F32.BF16 R40, R24, R48, R40 ;  /* 0x000000301828723c */ /* 0x004ff00000041828 */
[----:B------:R-:W-:Y:S01]  /*a110*/  HMMA.16816.F32.BF16 R32, R16, R72, R4 ;  /* 0x000000481020723c */ /* 0x000fe20000041804 */
[----:B------:R-:W2:Y:S07]  /*a120*/  LDSM.16.M88.4 R4, [R154+0x8000] ;  /* 0x008000009a04783b */ /* 0x000eae0000000200 */
[----:B------:R-:W-:Y:S08]  /*a130*/  HMMA.16816.F32.BF16 R44, R24, R50, R56 ;  /* 0x00000032182c723c */ /* 0x000ff00000041838 */
[----:B------:R-:W-:Y:S01]  /*a140*/  HMMA.16816.F32.BF16 R36, R16, R74, R36 ;  /* 0x0000004a1024723c */ /* 0x000fe20000041824 */
[----:B------:R-:W2:Y:S07]  /*a150*/  LDSM.16.M88.4 R72, [R158+0x5000] ;  /* 0x005000009e48783b */ /* 0x000eae0000000200 */
[----:B---3--:R-:W-:Y:S08]  /*a160*/  HMMA.16816.F32.BF16 R48, R20, R76, R40 ;  /* 0x0000004c1430723c */ /* 0x008ff00000041828 */
[----:B-1----:R-:W-:Y:S08]  /*a170*/  HMMA.16816.F32.BF16 R32, R12, R60, R32 ;  /* 0x0000003c0c20723c */ /* 0x002ff00000041820 */
[----:B------:R-:W-:Y:S08]  /*a180*/  HMMA.16816.F32.BF16 R108, R28, R86, R108 ;  /* 0x000000561c6c723c */ /* 0x000ff0000004186c */
[----:B-----5:R-:W-:Y:S08]  /*a190*/  HMMA.16816.F32.BF16 R28, R24, R52, R92 ;  /* 0x00000034181c723c */ /* 0x020ff0000004185c */
[----:B------:R-:W-:Y:S01]  /*a1a0*/  HMMA.16816.F32.BF16 R40, R20, R78, R44 ;  /* 0x0000004e1428723c */ /* 0x000fe2000004182c */
[----:B------:R-:W-:Y:S07]  /*a1b0*/  LDSM.16.M88.4 R76, [R0+0x4800] ;  /* 0x00480000004c783b */ /* 0x000fee0000000200 */
[----:B------:R-:W-:Y:S01]  /*a1c0*/  HMMA.16816.F32.BF16 R44, R12, R62, R36 ;  /* 0x0000003e0c2c723c */ /* 0x000fe20000041824 */
[----:B------:R-:W1:Y:S07]  /*a1d0*/  LDSM.16.M88.4 R60, [R112+0x5000] ;  /* 0x00500000703c783b */ /* 0x000e6e0000000200 */
[----:B------:R-:W-:Y:S08]  /*a1e0*/  HMMA.16816.F32.BF16 R48, R16, R68, R48 ;  /* 0x000000441030723c */ /* 0x000ff00000041830 */
[----:B------:R-:W-:Y:S08]  /*a1f0*/  HMMA.16816.F32.BF16 R56, R24, R54, R88 ;  /* 0x000000361838723c */ /* 0x000ff00000041858 */
[----:B--2---:R-:W-:Y:S08]  /*a200*/  HMMA.16816.F32.BF16 R52, R4, R80, R32 ;  /* 0x000000500434723c */ /* 0x004ff00000041820 */
[----:B------:R-:W-:Y:S08]  /*a210*/  HMMA.16816.F32.BF16 R36, R20, R72, R28 ;  /* 0x000000481424723c */ /* 0x000ff0000004181c */
[----:B------:R-:W-:Y:S01]  /*a220*/  HMMA.16816.F32.BF16 R32, R16, R70, R40 ;  /* 0x000000461020723c */ /* 0x000fe20000041828 */
[----:B------:R-:W2:Y:S07]  /*a230*/  LDSM.16.M88.4 R68, [R2+0x5000] ;  /* 0x005000000244783b */ /* 0x000eae0000000200 */
[----:B------:R-:W-:Y:S08]  /*a240*/  HMMA.16816.F32.BF16 R28, R12, R64, R48 ;  /* 0x000000400c1c723c */ /* 0x000ff00000041830 */
[----:B------:R-:W-:Y:S01]  /*a250*/  HMMA.16816.F32.BF16 R48, R4, R82, R44 ;  /* 0x000000520430723c */ /* 0x000fe2000004182c */
[----:B------:R-:W-:-:S07]  /*a260*/  FMUL.FTZ R3, R52, c[0x0][0x320] ;  /* 0x0000c80034037a20 */ /* 0x000fce0000410000 */
[----:B------:R-:W-:Y:S01]  /*a270*/  HMMA.16816.F32.BF16 R44, R20, R74, R56 ;  /* 0x0000004a142c723c */ /* 0x000fe20000041838 */
[----:B------:R-:W3:Y:S01]  /*a280*/  LDSM.16.M88.4 R56, [R158+0x5800] ;  /* 0x005800009e38783b */ /* 0x000ee20000000200 */
[----:B------:R5:W2:Y:S06]  /*a290*/  MUFU.TANH R80, R3 ;  /* 0x0000000300507308 */ /* 0x000aac0000002400 */
[----:B-1----:R-:W-:Y:S01]  /*a2a0*/  HMMA.16816.F32.BF16 R40, R16, R60, R36 ;  /* 0x0000003c1028723c */ /* 0x002fe20000041824 */
[----:B-----5:R-:W-:-:S07]  /*a2b0*/  FMUL.FTZ R3, R53, c[0x0][0x320] ;  /* 0x0000c80035037a20 */ /* 0x020fce0000410000 */
[----:B------:R-:W-:Y:S01]  /*a2c0*/  HMMA.16816.F32.BF16 R36, R12, R66, R32 ;  /* 0x000000420c24723c */ /* 0x000fe20000041820 */
[----:B------:R-:W1:Y:S01]  /*a2d0*/  LDSM.16.M88.4 R64, [R0+0x5000] ;  /* 0x005000000040783b */ /* 0x000e620000000200 */
[----:B------:R5:W1:Y:S06]  /*a2e0*/  MUFU.TANH R74, R3 ;  /* 0x00000003004a7308 */ /* 0x000a6c0000002400 */
[----:B------:R-:W-:Y:S01]  /*a2f0*/  HMMA.16816.F32.BF16 R84, R24, R96, R100 ;  /* 0x000000601854723c */ /* 0x000fe20000041864 */
[----:B-----5:R-:W-:-:S04]  /*a300*/  FMUL.FTZ R3, R54, c[0x0][0x320] ;  /* 0x0000c80036037a20 */ /* 0x020fc80000410000 */
[----:B------:R5:W1:Y:S03]  /*a310*/  MUFU.TANH R81, R3 ;  /* 0x0000000300517308 */ /* 0x000a660000002400 */
[----:B------:R-:W-:Y:S01]  /*a320*/  HMMA.16816.F32.BF16 R24, R24, R98, R108 ;  /* 0x000000621818723c */ /* 0x000fe2000004186c */
[----:B-----5:R-:W-:-:S07]  /*a330*/  FMUL.FTZ R3, R55, c[0x0][0x320] ;  /* 0x0000c80037037a20 */ /* 0x020fce0000410000 */
[----:B------:R-:W-:Y:S08]  /*a340*/  HMMA.16816.F32.BF16 R52, R4, R76, R28 ;  /* 0x0000004c0434723c */ /* 0x000ff0000004181c */
[----:B------:R-:W-:Y:S01]  /*a350*/  HMMA.16816.F32.BF16 R28, R16, R62, R44 ;  /* 0x0000003e101c723c */ /* 0x000fe2000004182c */
[----:B------:R-:W5:Y:S04]  /*a360*/  LDSM.16.M88.4 R60, [R112+0x5800] ;  /* 0x00580000703c783b */ /* 0x000f680000000200 */
[----:B------:R-:W1:Y:S03]  /*a370*/  LDSM.16.M88.4 R44, [R2+0x5800] ;  /* 0x00580000022c783b */ /* 0x000e660000000200 */
[----:B--2---:R-:W-:Y:S08]  /*a380*/  HMMA.16816.F32.BF16 R32, R12, R68, R40 ;  /* 0x000000440c20723c */ /* 0x004ff00000041828 */
[----:B------:R-:W-:Y:S08]  /*a390*/  HMMA.16816.F32.BF16 R40, R4, R78, R36 ;  /* 0x0000004e0428723c */ /* 0x000ff00000041824 */
[C---:B---3--:R-:W-:Y:S08]  /*a3a0*/  HMMA.16816.F32.BF16 R36, R20.reuse, R56, R84 ;  /* 0x000000381424723c */ /* 0x048ff00000041854 */
[----:B------:R-:W-:Y:S08]  /*a3b0*/  HMMA.16816.F32.BF16 R20, R20, R58, R24 ;  /* 0x0000003a1414723c */ /* 0x000ff00000041818 */
[----:B------:R-:W-:Y:S08]  /*a3c0*/  HMMA.16816.F32.BF16 R24, R12, R70, R28 ;  /* 0x000000460c18723c */ /* 0x000ff0000004181c */
[----:B-1----:R-:W-:Y:S08]  /*a3d0*/  HMMA.16816.F32.BF16 R32, R4, R64, R32 ;  /* 0x000000400420723c */ /* 0x002ff00000041820 */
[C---:B-----5:R-:W-:Y:S01]  /*a3e0*/  HMMA.16816.F32.BF16 R28, R16.reuse, R60, R36 ;  /* 0x0000003c101c723c */ /* 0x060fe20000041824 */
[----:B------:R1:W2:Y:S07]  /*a3f0*/  LDSM.16.M88.4 R36, [R0+0x5800] ;  /* 0x005800000024783b */ /* 0x0002ae0000000200 */
[----:B------:R-:W-:Y:S08]  /*a400*/  HMMA.16816.F32.BF16 R16, R16, R62, R20 ;  /* 0x0000003e1010723c */ /* 0x000ff00000041814 */
[----:B------:R-:W-:Y:S01]  /*a410*/  HMMA.16816.F32.BF16 R24, R4, R66, R24 ;  /* 0x000000420418723c */ /* 0x000fe20000041818 */
[----:B------:R3:W2:Y:S01]  /*a420*/  MUFU.TANH R75, R3 ;  /* 0x00000003004b7308 */ /* 0x0006a20000002400 */
[----:B-1----:R-:W-:-:S06]  /*a430*/  FMUL.FTZ R0, R33, c[0x0][0x320] ;  /* 0x0000c80021007a20 */ /* 0x002fcc0000410000 */
[----:B------:R-:W-:Y:S01]  /*a440*/  HMMA.16816.F32.BF16 R20, R12, R44, R28 ;  /* 0x0000002c0c14723c */ /* 0x000fe2000004181c */
[----:B------:R1:W1:Y:S01]  /*a450*/  MUFU.TANH R29, R0 ;  /* 0x00000000001d7308 */ /* 0x0002620000002400 */
[----:B---3--:R-:W-:-:S07]  /*a460*/  FMUL.FTZ R3, R48, c[0x0][0x320] ;  /* 0x0000c80030037a20 */ /* 0x008fce0000410000 */
[----:B------:R3:W2:Y:S01]  /*a470*/  MUFU.TANH R72, R3 ;  /* 0x0000000300487308 */ /* 0x0006a20000002400 */
[----:B-1----:R-:W-:-:S07]  /*a480*/  FMUL.FTZ R0, R34, c[0x0][0x320] ;  /* 0x0000c80022007a20 */ /* 0x002fce0000410000 */
[----:B------:R1:W1:Y:S01]  /*a490*/  MUFU.TANH R33, R0 ;  /* 0x0000000000217308 */ /* 0x0002620000002400 */
[----:B------:R-:W-:Y:S01]  /*a4a0*/  HMMA.16816.F32.BF16 R16, R12, R46, R16 ;  /* 0x0000002e0c10723c */ /* 0x000fe20000041810 */
[----:B---3--:R-:W-:-:S06]  /*a4b0*/  FMUL.FTZ R3, R49, c[0x0][0x320] ;  /* 0x0000c80031037a20 */ /* 0x008fcc0000410000 */
[----:B------:R3:W2:Y:S01]  /*a4c0*/  MUFU.TANH R49, R3 ;  /* 0x0000000300317308 */ /* 0x0006a20000002400 */
[----:B-1----:R-:W-:-:S07]  /*a4d0*/  FMUL.FTZ R0, R35, c[0x0][0x320] ;  /* 0x0000c80023007a20 */ /* 0x002fce0000410000 */
[----:B------:R1:W1:Y:S01]  /*a4e0*/  MUFU.TANH R34, R0 ;  /* 0x0000000000227308 */ /* 0x0002620000002400 */
[----:B---3--:R-:W-:Y:S01]  /*a4f0*/  FMUL.FTZ R3, R50, c[0x0][0x320] ;  /* 0x0000c80032037a20 */ /* 0x008fe20000410000 */
[----:B------:R-:W-:-:S06]  /*a500*/  SHF.R.S32.HI R2, RZ, 0x1f, R104 ;  /* 0x0000001fff027819 */ /* 0x000fcc0000011468 */
[----:B------:R3:W2:Y:S01]  /*a510*/  MUFU.TANH R73, R3 ;  /* 0x0000000300497308 */ /* 0x0006a20000002400 */
[----:B-1----:R-:W-:-:S07]  /*a520*/  FMUL.FTZ R0, R24, c[0x0][0x320] ;  /* 0x0000c80018007a20 */ /* 0x002fce0000410000 */
[----:B------:R1:W1:Y:S01]  /*a530*/  MUFU.TANH R14, R0 ;  /* 0x00000000000e7308 */ /* 0x0002620000002400 */
[----:B---3--:R-:W-:-:S07]  /*a540*/  FMUL.FTZ R3, R51, c[0x0][0x320] ;  /* 0x0000c80033037a20 */ /* 0x008fce0000410000 */
[----:B------:R3:W2:Y:S01]  /*a550*/  MUFU.TANH R50, R3 ;  /* 0x0000000300327308 */ /* 0x0006a20000002400 */
[----:B-1----:R-:W-:-:S04]  /*a560*/  MOV R0, c[0x0][0x2c4] ;  /* 0x0000b10000007a02 */ /* 0x002fc80000000f00 */
[----:B------:R-:W-:Y:S02]  /*a570*/  ISETP.NE.AND P6, PT, R0, 0x1, PT ;  /* 0x000000010000780c */ /* 0x000fe40003fc5270 */
[-C--:B------:R-:W-:Y:S01]  /*a580*/  LEA.HI R0, R2, R104.reuse, RZ, 0x5 ;  /* 0x0000006802007211 */ /* 0x080fe200078f28ff */
[----:B---3--:R-:W-:Y:S01]  /*a590*/  FMUL.FTZ R3, R52, c[0x0][0x320] ;  /* 0x0000c80034037a20 */ /* 0x008fe20000410000 */
[----:B------:R-:W-:Y:S01]  /*a5a0*/  LEA.HI R2, R2, R104, RZ, 0x2 ;  /* 0x0000006802027211 */ /* 0x000fe200078f10ff */
[----:B--2---:R-:W-:Y:S02]  /*a5b0*/  HMMA.16816.F32.BF16 R20, R4, R36, R20 ;  /* 0x000000240414723c */ /* 0x004fe40000041814 */
[----:B------:R1:W2:Y:S01]  /*a5c0*/  MUFU.TANH R48, R3 ;  /* 0x0000000300307308 */ /* 0x0002a20000002400 */
[----:B------:R-:W-:Y:S02]  /*a5d0*/  LOP3.LUT R2, R2, 0xfffffffc, RZ, 0xc0, !PT ;  /* 0xfffffffc02027812 */ /* 0x000fe400078ec0ff */
[----:B------:R-:W-:-:S02]  /*a5e0*/  SHF.R.S32.HI R8, RZ, 0x5, R0 ;  /* 0x00000005ff087819 */ /* 0x000fc40000011400 */
[----:B------:R-:W-:Y:S01]  /*a5f0*/  SHF.R.S32.HI R9, RZ, 0x1f, R0 ;  /* 0x0000001fff097819 */ /* 0x000fe20000011400 */
[----:B------:R-:W-:Y:S01]  /*a600*/  HMMA.16816.F32.BF16 R16, R4, R38, R16 ;  /* 0x000000260410723c */ /* 0x000fe20000041810 */
[----:B-1----:R-:W-:-:S05]  /*a610*/  LOP3.LUT R3, R0, 0xffffffe0, RZ, 0xc0, !PT ;  /* 0xffffffe000037812 */ /* 0x002fca00078ec0ff */
[C---:B------:R-:W-:Y:S01]  /*a620*/  IMAD.IADD R0, R104.reuse, 0x1, -R3 ;  /* 0x0000000168007824 */ /* 0x040fe200078e0a03 */
[----:B------:R-:W-:Y:S02]  /*a630*/  IADD3 R3, R104, -R2, RZ ;  /* 0x8000000268037210 */ /* 0x000fe40007ffe0ff */
[----:B------:R-:W-:Y:S02]  /*a640*/  LEA.HI R4, R9, R8, RZ, 0x3 ;  /* 0x0000000809047211 */ /* 0x000fe400078f18ff */
[----:B------:R-:W-:Y:S02]  /*a650*/  LEA.HI R2, R3, R3, RZ, 0x1 ;  /* 0x0000000303027211 */ /* 0x000fe400078f08ff */
[----:B------:R-:W-:Y:S02]  /*a660*/  SHF.R.S32.HI R6, RZ, 0x1f, R0 ;  /* 0x0000001fff067819 */ /* 0x000fe40000011400 */
[----:B------:R-:W-:Y:S02]  /*a670*/  LOP3.LUT R5, R4, 0xffffff8, RZ, 0xc0, !PT ;  /* 0x0ffffff804057812 */ /* 0x000fe400078ec0ff */
[----:B------:R-:W-:-:S02]  /*a680*/  LOP3.LUT R4, R2, 0x1ffffffe, RZ, 0xc0, !PT ;  /* 0x1ffffffe02047812 */ /* 0x000fc400078ec0ff */
[----:B------:R-:W-:Y:S01]  /*a690*/  LEA.HI R2, R6, R0, RZ, 0x2 ;  /* 0x0000000006027211 */ /* 0x000fe200078f10ff */
[----:B------:R-:W-:Y:S01]  /*a6a0*/  IMAD.IADD R5, R8, 0x1, -R5 ;  /* 0x0000000108057824 */ /* 0x000fe200078e0a05 */
[----:B------:R-:W-:Y:S02]  /*a6b0*/  IADD3 R3, R3, -R4, RZ ;  /* 0x8000000403037210 */ /* 0x000fe40007ffe0ff */
[----:B------:R-:W-:Y:S01]  /*a6c0*/  SHF.R.S32.HI R217, RZ, 0x2, R2 ;  /* 0x00000002ffd97819 */ /* 0x000fe20000011402 */
[----:B------:R-:W-:Y:S01]  /*a6d0*/  FMUL.FTZ R4, R21, c[0x0][0x320] ;  /* 0x0000c80015047a20 */ /* 0x000fe20000410000 */
[----:B------:R-:W-:Y:S01]  /*a6e0*/  SHF.L.U32 R215, R3, 0x3, RZ ;  /* 0x0000000303d77819 */ /* 0x000fe200000006ff */
[----:B------:R-:W-:Y:S02]  /*a6f0*/  IMAD.SHL.U32 R216, R5, 0x10, RZ ;  /* 0x0000001005d87824 */ /* 0x000fe400078e00ff */
[----:B----4-:R-:W-:Y:S01]  /*a700*/  IMAD R3, R113, 0x80, R217 ;  /* 0x0000008071037824 */ /* 0x010fe200078e02d9 */
[----:B------:R1:W3:Y:S04]  /*a710*/  MUFU.TANH R9, R4 ;  /* 0x0000000400097308 */ /* 0x0002e80000002400 */
[----:B-1----:R-:W-:-:S05]  /*a720*/  IADD3 R4, R215, R3, R216 ;  /* 0x00000003d7047210 */ /* 0x002fca0007ffe0d8 */
[----:B------:R-:W-:-:S05]  /*a730*/  @P6 IMAD.HI.U32 R3, R4, c[0x0][0x2c8], RZ ;  /* 0x0000b20004036a27 */ /* 0x000fca00078e00ff */
[----:B------:R-:W-:-:S05]  /*a740*/  @P6 SHF.R.U32.HI R4, RZ, c[0x0][0x2cc], R3 ;  /* 0x0000b300ff046a19 */ /* 0x000fca0000011603 */
[----:B------:R-:W1:Y:S01]  /*a750*/  SHFL.IDX PT, R3, R4, RZ, 0x1c1f ;  /* 0x001c1fff04037589 */ /* 0x000e6200000e0000 */
[----:B------:R-:W-:Y:S01]  /*a760*/  LOP3.LUT R2, R2, 0x7ffffffc, RZ, 0xc0, !PT ;  /* 0x7ffffffc02027812 */ /* 0x000fe200078ec0ff */
[----:B------:R-:W-:-:S03]  /*a770*/  IMAD.MOV.U32 R210, RZ, RZ, c[0x0][0x32c] ;  /* 0x0000cb00ffd27624 */ /* 0x000fc600078e00ff */
[----:B------:R-:W-:Y:S01]  /*a780*/  IADD3 R2, R0, -R2, RZ ;  /* 0x8000000200027210 */ /* 0x000fe20007ffe0ff */
        /* <DEDUP_REMOVED lines=12> */
[----:B------:R-:W-:Y:S01]  /*a850*/  FMUL.FTZ R17, R17, c[0x0][0x320] ;  /* 0x0000c80011117a20 */ /* 0x000fe20000410000 */
[----:B------:R-:W-:Y:S01]  /*a860*/  IADD3 R0, R211, 0x1, -R114 ;  /* 0x00000001d3007810 */ /* 0x000fe20007ffe872 */
[----:B------:R-:W-:Y:S01]  /*a870*/  FMUL.FTZ R20, R20, c[0x0][0x320] ;  /* 0x0000c80014147a20 */ /* 0x000fe20000410000 */
[----:B------:R-:W-:Y:S01]  /*a880*/  SHF.L.U32 R200, R2, 0x1, RZ ;  /* 0x0000000102c87819 */ /* 0x000fe200000006ff */
[----:B------:R-:W-:Y:S01]  /*a890*/  FMUL.FTZ R18, R18, c[0x0][0x320] ;  /* 0x0000c80012127a20 */ /* 0x000fe20000410000 */
[----:B------:R-:W-:Y:S01]  /*a8a0*/  ISETP.GE.AND P4, PT, R210, 0x1, PT ;  /* 0x00000001d200780c */ /* 0x000fe20003f86270 */
[----:B------:R-:W-:Y:S01]  /*a8b0*/  FMUL.FTZ R19, R19, c[0x0][0x320] ;  /* 0x0000c80013137a20 */ /* 0x000fe20000410000 */
[----:B------:R4:W1:Y:S01]  /*a8c0*/  MUFU.TANH R28, R5 ;  /* 0x00000005001c7308 */ /* 0x0008620000002400 */
[----:B------:R-:W-:Y:S01]  /*a8d0*/  FMUL.FTZ R27, R27, c[0x0][0x320] ;  /* 0x0000c8001b1b7a20 */ /* 0x000fe20000410000 */
[----:B------:R-:W-:Y:S01]  /*a8e0*/  ULDC UR16, c[0x0][0x324] ;  /* 0x0000c90000107ab9 */ /* 0x000fe20000000800 */
[----:B------:R-:W-:Y:S01]  /*a8f0*/  IADD3 R0, -R207, R0, -R200 ;  /* 0x00000000cf007210 */ /* 0x000fe20007ffe9c8 */
[----:B------:R-:W-:-:S04]  /*a900*/  ULOP3.LUT UR16, URZ, UR16, URZ, 0x33, !UPT ;  /* 0x000000103f107292 */ /* 0x000fc8000f8e333f */
[----:B------:R-:W1:Y:S08]  /*a910*/  MUFU.TANH R13, R25 ;  /* 0x00000019000d7308 */ /* 0x000e700000002400 */
[----:B------:R-:W1:Y:S01]  /*a920*/  MUFU.TANH R31, R26 ;  /* 0x0000001a001f7308 */ /* 0x000e620000002400 */
[----:B----4-:R-:W-:-:S07]  /*a930*/  FMUL.FTZ R5, R23, c[0x0][0x320] ;  /* 0x0000c80017057a20 */ /* 0x010fce0000410000 */
[----:B------:R-:W4:Y:S08]  /*a940*/  MUFU.TANH R53, R53 ;  /* 0x0000003500357308 */ /* 0x000f300000002400 */
[----:B------:R-:W1:Y:S08]  /*a950*/  MUFU.TANH R54, R54 ;  /* 0x0000003600367308 */ /* 0x000e700000002400 */
        /* <DEDUP_REMOVED lines=10> */
[----:B------:R-:W1:Y:S01]  /*aa00*/  MUFU.TANH R25, R19 ;  /* 0x0000001300197308 */ /* 0x000e620000002400 */
[----:B------:R-:W-:-:S07]  /*aa10*/  IADD3 R7, -R200, R211, -R114 ;  /* 0x000000d3c8077210 */ /* 0x000fce0007ffe972 */
[----:B------:R-:W1:Y:S01]  /*aa20*/  MUFU.TANH R30, R27 ;  /* 0x0000001b001e7308 */ /* 0x000e620000002400 */
[----:B------:R-:W-:Y:S02]  /*aa30*/  IADD3 R6, R0, UR16, RZ ;  /* 0x0000001000067c10 */ /* 0x000fe4000fffe0ff */
[----:B------:R-:W-:-:S05]  /*aa40*/  LOP3.LUT R213, R213, 0xfffffffd, RZ, 0xc0, !PT ;  /* 0xfffffffdd5d57812 */ /* 0x000fca00078ec0ff */
[----:B------:R5:W1:Y:S01]  /*aa50*/  MUFU.TANH R27, R5 ;  /* 0x00000005001b7308 */ /* 0x000a620000002400 */
[----:B------:R-:W-:Y:S02]  /*aa60*/  @P4 LOP3.LUT R213, R213, 0x2, RZ, 0xfc, !PT ;  /* 0x00000002d5d54812 */ /* 0x000fe400078efcff */
[----:B-----5:R-:W-:-:S04]  /*aa70*/  IADD3 R5, R0, c[0x0][0x328], RZ ;  /* 0x0000ca0000057a10 */ /* 0x020fc80007ffe0ff */
        /* <DEDUP_REMOVED lines=8> */
[----:B------:R-:W-:Y:S02]  /*ab00*/  ISETP.NE.AND P0, PT, R210, 0x1, PT ;  /* 0x00000001d200780c */ /* 0x000fe40003f05270 */
[----:B------:R-:W-:-:S11]  /*ab10*/  LOP3.LUT R3, RZ, R3, RZ, 0x33, !PT ;  /* 0x00000003ff037212 */ /* 0x000fd600078e33ff */
[----:B------:R-:W-:-:S05]  /*ab20*/  @P0 IMAD.HI.U32 R8, R3, c[0x0][0x330], RZ ;  /* 0x0000cc0003080a27 */ /* 0x000fca00078e00ff */
[----:B------:R-:W-:-:S04]  /*ab30*/  @P0 SHF.R.U32.HI R3, RZ, c[0x0][0x334], R8 ;  /* 0x0000cd00ff030a19 */ /* 0x000fc80000011608 */
[----:B------:R-:W-:Y:S01]  /*ab40*/  LOP3.LUT R3, RZ, R3, RZ, 0x33, !PT ;  /* 0x00000003ff037212 */ /* 0x000fe200078e33ff */
[----:B------:R-:W-:Y:S05]  /*ab50*/  BRA `(.L_x_1883) ;  /* 0x0000003000007947 */ /* 0x000fea0003800000 */
.L_x_1882:
[----:B------:R-:W-:-:S13]  /*ab60*/  ISETP.NE.AND P0, PT, R210, 0x1, PT ;  /* 0x00000001d200780c */ /* 0x000fda0003f05270 */
[----:B------:R-:W-:-:S05]  /*ab70*/  @P0 IMAD.HI.U32 R8, R3, c[0x0][0x330], RZ ;  /* 0x0000cc0003080a27 */ /* 0x000fca00078e00ff */
[----:B------:R-:W-:Y:S02]  /*ab80*/  @P0 SHF.R.U32.HI R3, RZ, c[0x0][0x334], R8 ;  /* 0x0000cd00ff030a19 */ /* 0x000fe40000011608 */
.L_x_1883:
[----:B------:R-:W-:Y:S05]  /*ab90*/  BSYNC B0 ;  /* 0x0000000000007941 */ /* 0x000fea0003800000 */
.L_x_1881:
[----:B------:R-:W-:-:S04]  /*aba0*/  IMAD R3, R3, c[0x0][0x32c], -R114 ;  /* 0x0000cb0003037a24 */ /* 0x000fc800078e0a72 */
[----:B------:R-:W-:-:S05]  /*abb0*/  IMAD.IADD R3, R3, 0x1, -R200 ;  /* 0x0000000103037824 */ /* 0x000fca00078e0ac8 */
[----:B------:R-:W-:Y:S02]  /*abc0*/  IADD3 R8, R3, c[0x0][0x32c], RZ ;  /* 0x0000cb0003087a10 */ /* 0x000fe40007ffe0ff */
[----:B------:R-:W-:Y:S02]  /*abd0*/  IMNMX R0, R0, R3, !PT ;  /* 0x0000000300007217 */ /* 0x000fe40007800200 */
[----:B------:R-:W-:Y:S02]  /*abe0*/  IMNMX R2, R2, R8, PT ;  /* 0x0000000802027217 */ /* 0x000fe40003800200 */
.L_x_1880:
[----:B--234-:R-:W-:Y:S01]  /*abf0*/  ISETP.GT.AND P1, PT, R190, RZ, PT ;  /* 0x000000ffbe00720c */ /* 0x01cfe20003f24270 */
[----:B------:R-:W1:Y:S03]  /*ac00*/  SHFL.IDX PT, R3, R4, 0x1, 0x1c1f ;  /* 0x003c1f0004037f89 */ /* 0x000e6600000e0000 */
[C---:B------:R-:W-:Y:S02]  /*ac10*/  ISETP.GT.AND P0, PT, R0.reuse, RZ, P1 ;  /* 0x000000ff0000720c */ /* 0x040fe40000f04270 */
[----:B------:R-:W-:-:S02]  /*ac20*/  ISETP.GT.AND P3, PT, R0, 0x1, P1 ;  /* 0x000000010000780c */ /* 0x000fc40000f64270 */
[----:B------:R-:W-:Y:S02]  /*ac30*/  ISETP.LT.OR P0, PT, R2, 0x1, P0 ;  /* 0x000000010200780c */ /* 0x000fe40000701670 */
[----:B------:R-:W-:Y:S02]  /*ac40*/  ISETP.GT.AND P2, PT, R0, 0x8, P1 ;  /* 0x000000080000780c */ /* 0x000fe40000f44270 */
[----:B------:R-:W-:Y:S02]  /*ac50*/  FSEL R15, R80, -INF , !P0 ;  /* 0xff800000500f7808 */ /* 0x000fe40004000000 */
[----:B------:R-:W-:Y:S02]  /*ac60*/  ISETP.GT.AND P0, PT, R0, 0x9, P1 ;  /* 0x000000090000780c */ /* 0x000fe40000f04270 */
[C---:B------:R-:W-:Y:S02]  /*ac70*/  ISETP.LT.OR P3, PT, R2.reuse, 0x2, P3 ;  /* 0x000000020200780c */ /* 0x040fe40001f61670 */
[----:B------:R-:W-:-:S02]  /*ac80*/  ISETP.LT.OR P2, PT, R2, 0x9, P2 ;  /* 0x000000090200780c */ /* 0x000fc40001741670 */
[----:B------:R-:W-:Y:S02]  /*ac90*/  ISETP.LT.OR P0, PT, R2, 0xa, P0 ;  /* 0x0000000a0200780c */ /* 0x000fe40000701670 */
[----:B------:R-:W-:Y:S02]  /*aca0*/  FSEL R18, R74, -INF , !P3 ;  /* 0xff8000004a127808 */ /* 0x000fe40005800000 */
[----:B------:R-:W-:Y:S01]  /*acb0*/  FSEL R19, R72, -INF , !P2 ;  /* 0xff80000048137808 */ /* 0x000fe20005000000 */
[----:B-1----:R-:W-:Y:S01]  /*acc0*/  IMAD.IADD R5, R5, 0x1, R3 ;  /* 0x0000000105057824 */ /* 0x002fe200078e0203 */
        /* <DEDUP_REMOVED lines=31> */
[----:B------:R-:W-:Y:S01]  /*aec0*/  IMAD.IADD R0, R6, 0x1, R3 ;  /* 0x0000000106007824 */ /* 0x000fe200078e0203 */
[C---:B------:R-:W-:Y:S02]  /*aed0*/  ISETP.LT.OR P3, PT, R2.reuse, 0x32, P3 ;  /* 0x000000320200780c */ /* 0x040fe40001f61670 */
[----:B------:R-:W-:-:S02]  /*aee0*/  ISETP.LT.OR P2, PT, R2, 0x39, P2 ;  /* 0x000000390200780c */ /* 0x000fc40001741670 */
[----:B------:R-:W-:Y:S02]  /*aef0*/  ISETP.LT.OR P0, PT, R2, 0x3a, P0 ;  /* 0x0000003a0200780c */ /* 0x000fe40000701670 */
[----:B------:R-:W-:Y:S02]  /*af00*/  IMNMX R2, R7, R5, PT ;  /* 0x0000000507027217 */ /* 0x000fe40003800200 */
        /* <DEDUP_REMOVED lines=14> */
.L_x_1886:
[----:B------:R-:W-:-:S13]  /*aff0*/  ISETP.NE.AND P0, PT, R210, 0x1, PT ;  /* 0x00000001d200780c */ /* 0x000fda0003f05270 */
[----:B------:R-:W-:-:S05]  /*b000*/  @P0 IMAD.HI.U32 R4, R3, c[0x0][0x330], RZ ;  /* 0x0000cc0003040a27 */ /* 0x000fca00078e00ff */
[----:B------:R-:W-:Y:S02]  /*b010*/  @P0 SHF.R.U32.HI R3, RZ, c[0x0][0x334], R4 ;  /* 0x0000cd00ff030a19 */ /* 0x000fe40000011604 */
.L_x_1887:
[----:B------:R-:W-:Y:S05]  /*b020*/  BSYNC B0 ;  /* 0x0000000000007941 */ /* 0x000fea0003800000 */
.L_x_1885:
[----:B------:R-:W-:-:S04]  /*b030*/  IMAD R3, R3, c[0x0][0x32c], -R114 ;  /* 0x0000cb0003037a24 */ /* 0x000fc800078e0a72 */
[----:B------:R-:W-:-:S05]  /*b040*/  IMAD.IADD R3, R3, 0x1, -R200 ;  /* 0x0000000103037824 */ /* 0x000fca00078e0ac8 */
[----:B------:R-:W-:Y:S02]  /*b050*/  IADD3 R4, R3, c[0x0][0x32c], RZ ;  /* 0x0000cb0003047a10 */ /* 0x000fe40007ffe0ff */
[----:B------:R-:W-:Y:S02]  /*b060*/  IMNMX R0, R0, R3, !PT ;  /* 0x0000000300007217 */ /* 0x000fe40007800200 */
[----:B------:R-:W-:Y:S02]  /*b070*/  IMNMX R2, R2, R4, PT ;  /* 0x0000000402027217 */ /* 0x000fe40003800200 */
.L_x_1884:
[----:B------:R-:W2:Y:S01]  /*b080*/  LDL R140, [R1+0x84] ;  /* 0x00008400018c7983 */ /* 0x000ea20000100800 */
[----:B------:R-:W-:Y:S01]  /*b090*/  FMNMX.FTZ R9, R15, R18, !PT ;  /* 0x000000120f097209 */ /* 0x000fe20007810000 */
[----:B------:R-:W-:-:S04]  /*b0a0*/  DEPBAR.LE SB0, 0x2 ;  /* 0x000080800000791a */ /* 0x000fc80000000000 */
[----:B------:R-:W-:Y:S01]  /*b0b0*/  FMNMX.FTZ R9, R19, R9, !PT ;  /* 0x0000000913097209 */ /* 0x000fe20007810000 */
[----:B------:R-:W-:Y:S01]  /*b0c0*/  BAR.SYNC.DEFER_BLOCKING 0x0 ;  /* 0x0000000000007b1d */ /* 0x000fe20000010000 */
[----:B------:R-:W-:Y:S02]  /*b0d0*/  ISETP.GT.AND P2, PT, R0, 0x9, P1 ;  /* 0x000000090000780c */ /* 0x000fe40000f44270 */
[----:B------:R-:W-:Y:S02]  /*b0e0*/  FMNMX.FTZ R9, R20, R9, !PT ;  /* 0x0000000914097209 */ /* 0x000fe40007810000 */
[----:B------:R-:W-:Y:S01]  /*b0f0*/  ISETP.LT.OR P2, PT, R2, 0xa, P2 ;  /* 0x0000000a0200780c */ /* 0x000fe20001741670 */
[----:B------:R-:W-:Y:S01]  /*b100*/  BSSY B0, `(.L_x_1888) ;  /* 0x0000173000007945 */ /* 0x000fe20003800000 */
[----:B------:R-:W-:Y:S02]  /*b110*/  FMNMX.FTZ R9, R21, R9, !PT ;  /* 0x0000000915097209 */ /* 0x000fe40007810000 */
[----:B------:R-:W-:-:S02]  /*b120*/  ISETP.GT.AND P0, PT, R0, 0x1, P1 ;  /* 0x000000010000780c */ /* 0x000fc40000f04270 */
[----:B------:R-:W-:Y:S02]  /*b130*/  FMNMX.FTZ R9, R22, R9, !PT ;  /* 0x0000000916097209 */ /* 0x000fe40007810000 */
[----:B------:R-:W-:Y:S02]  /*b140*/  ISETP.GT.AND P4, PT, R0, RZ, P1 ;  /* 0x000000ff0000720c */ /* 0x000fe40000f84270 */
[----:B------:R-:W-:Y:S02]  /*b150*/  FMNMX.FTZ R9, R23, R9, !PT ;  /* 0x0000000917097209 */ /* 0x000fe40007810000 */
[----:B------:R-:W-:Y:S02]  /*b160*/  FSEL R8, R50, -INF , !P2 ;  /* 0xff80000032087808 */ /* 0x000fe40005000000 */
[----:B------:R-:W-:Y:S02]  /*b170*/  FMNMX.FTZ R9, R24, R9, !PT ;  /* 0x0000000918097209 */ /* 0x000fe40007810000 */
[----:B------:R-:W-:-:S02]  /*b180*/  ISETP.GT.AND P3, PT, R0, 0x8, P1 ;  /* 0x000000080000780c */ /* 0x000fc40000f64270 */
[C---:B------:R-:W-:Y:S01]  /*b190*/  ISETP.LT.OR P0, PT, R2.reuse, 0x2, P0 ;  /* 0x000000020200780c */ /* 0x040fe20000701670 */
[----:B------:R-:W-:Y:S01]  /*b1a0*/  LDSM.16.MT88.4 R36, [R160] ;  /* 0x00000000a024783b */ /* 0x000fe20000004200 */
[C---:B------:R-:W-:Y:S02]  /*b1b0*/  ISETP.LT.OR P2, PT, R2.reuse, 0x1, P4 ;  /* 0x000000010200780c */ /* 0x040fe40002741670 */
[----:B------:R-:W-:Y:S01]  /*b1c0*/  FMNMX.FTZ R9, R79, R9, !PT ;  /* 0x000000094f097209 */ /* 0x000fe20007810000 */
[----:B------:R-:W-:Y:S01]  /*b1d0*/  LDSM.16.MT88.4 R44, [R225+0x800] ;  /* 0x00080000e12c783b */ /* 0x000fe20000004200 */
[----:B------:R-:W-:Y:S02]  /*b1e0*/  ISETP.LT.OR P3, PT, R2, 0x9, P3 ;  /* 0x000000090200780c */ /* 0x000fe40001f61670 */
[----:B------:R-:W-:Y:S01]  /*b1f0*/  FSEL R13, R75, -INF , !P0 ;  /* 0xff8000004b0d7808 */ /* 0x000fe20004000000 */
[----:B------:R-:W-:Y:S01]  /*b200*/  LDSM.16.MT88.4 R60, [R160+0x800] ;  /* 0x00080000a03c783b */ /* 0x000fe20000004200 */
[----:B------:R-:W-:-:S02]  /*b210*/  FSEL R4, R81, -INF , !P2 ;  /* 0xff80000051047808 */ /* 0x000fc40005000000 */
        /* <DEDUP_REMOVED lines=8> */
[----:B------:R-:W-:-:S02]  /*b2a0*/  FMNMX.FTZ R9, R77, R9, !PT ;  /* 0x000000094d097209 */ /* 0x000fc40007810000 */
[----:B------:R-:W-:Y:S02]  /*b2b0*/  ISETP.GT.AND P3, PT, R0, 0x11, P1 ;  /* 0x000000110000780c */ /* 0x000fe40000f64270 */
[----:B------:R-:W-:Y:S02]  /*b2c0*/  FMNMX.FTZ R104, R12, R104, !PT ;  /* 0x000000680c687209 */ /* 0x000fe40007810000 */
[----:B------:R-:W-:Y:S02]  /*b2d0*/  FSEL R14, R54, -INF , !P0 ;  /* 0xff800000360e7808 */ /* 0x000fe40004000000 */
[----:B------:R-:W-:Y:S02]  /*b2e0*/  ISETP.GT.AND P0, PT, R0, 0x18, P1 ;  /* 0x000000180000780c */ /* 0x000fe40000f04270 */
[----:B------:R-:W-:Y:S02]  /*b2f0*/  FMNMX.FTZ R9, R76, R9, !PT ;  /* 0x000000094c097209 */ /* 0x000fe40007810000 */
[----:B------:R-:W-:-:S02]  /*b300*/  ISETP.LT.OR P3, PT, R2, 0x12, P3 ;  /* 0x000000120200780c */ /* 0x000fc40001f61670 */
[----:B------:R-:W-:Y:S02]  /*b310*/  FMNMX.FTZ R104, R8, R104, !PT ;  /* 0x0000006808687209 */ /* 0x000fe40007810000 */
[----:B------:R-:W-:Y:S02]  /*b320*/  ISETP.LT.OR P2, PT, R2, 0x19, P0 ;  /* 0x000000190200780c */ /* 0x000fe40000741670 */
[----:B------:R-:W-:Y:S02]  /*b330*/  FMNMX.FTZ R9, R178, R9, !PT ;  /* 0x00000009b2097209 */ /* 0x000fe40007810000 */
[----:B------:R-:W-:Y:S02]  /*b340*/  ISETP.GT.AND P5, PT, R0, 0x19, P1 ;  /* 0x000000190000780c */ /* 0x000fe40000fa4270 */
[----:B------:R-:W-:Y:S02]  /*b350*/  FSEL R16, R55, -INF , !P3 ;  /* 0xff80000037107808 */ /* 0x000fe40005800000 */
[----:B------:R-:W-:Y:S01]  /*b360*/  FMNMX.FTZ R104, R14, R104, !PT ;  /* 0x000000680e687209 */ /* 0x000fe20007810000 */
[----:B------:R-:W-:Y:S01]  /*b370*/  LDSM.16.MT88.4 R52, [R225+0x2000] ;  /* 0x00200000e134783b */ /* 0x000fe20000004200 */
[----:B------:R-:W-:-:S02]  /*b380*/  FSEL R17, R42, -INF , !P2 ;  /* 0xff8000002a117808 */ /* 0x000fc40005000000 */
[----:B------:R-:W-:Y:S02]  /*b390*/  FMNMX.FTZ R9, R177, R9, !PT ;  /* 0x00000009b1097209 */ /* 0x000fe40007810000 */
[----:B------:R-:W-:Y:S02]  /*b3a0*/  ISETP.GT.AND P0, PT, R0, 0x20, P1 ;  /* 0x000000200000780c */ /* 0x000fe40000f04270 */
        /* <DEDUP_REMOVED lines=9> */
[----:B------:R-:W-:Y:S01]  /*b440*/  FSEL R74, R33, -INF , !P0 ;  /* 0xff800000214a7808 */ /* 0x000fe20004000000 */
[----:B------:R-:W1:Y:S01]  /*b450*/  SHFL.BFLY PT, R3, R9, 0x2, 0x1f ;  /* 0x0c401f0009037f89 */ /* 0x000e6200000e0000 */
[----:B------:R-:W-:-:S02]  /*b460*/  ISETP.LT.OR P2, PT, R2, 0x22, P4 ;  /* 0x000000220200780c */ /* 0x000fc40002741670 */
[----:B------:R-:W-:Y:S02]  /*b470*/  FMNMX.FTZ R104, R40, R104, !PT ;  /* 0x0000006828687209 */ /* 0x000fe40007810000 */
[----:B------:R-:W-:Y:S02]  /*b480*/  ISETP.GT.AND P0, PT, R0, 0x29, P1 ;  /* 0x000000290000780c */ /* 0x000fe40000f04270 */
[----:B------:R-:W-:Y:S02]  /*b490*/  ISETP.LT.OR P3, PT, R2, 0x29, P3 ;  /* 0x000000290200780c */ /* 0x000fe40001f61670 */
        /* <DEDUP_REMOVED lines=12> */
[----:B------:R-:W-:Y:S02]  /*b560*/  ISETP.LT.OR P3, PT, R2, 0x32, P3 ;  /* 0x000000320200780c */ /* 0x000fe40001f61670 */
[----:B------:R-:W-:Y:S02]  /*b570*/  FSEL R161, R28, -INF , !P4 ;  /* 0xff8000001ca17808 */ /* 0x000fe40006000000 */
[----:B------:R-:W-:Y:S01]  /*b580*/  FMNMX.FTZ R104, R75, R104, !PT ;  /* 0x000000684b687209 */ /* 0x000fe20007810000 */
[----:B------:R-:W-:Y:S01]  /*b590*/  LDSM.16.MT88.4 R28, [R159+0x800] ;  /* 0x000800009f1c783b */ /* 0x000fe20000004200 */
[----:B------:R-:W-:-:S02]  /*b5a0*/  ISETP.GT.AND P0, PT, R0, 0x39, P1 ;  /* 0x000000390000780c */ /* 0x000fc40000f04270 */
[C---:B------:R-:W-:Y:S02]  /*b5b0*/  ISETP.LT.OR P1, PT, R2.reuse, 0x39, P2 ;  /* 0x000000390200780c */ /* 0x040fe40001721670 */
[----:B------:R-:W-:Y:S02]  /*b5c0*/  FSEL R149, R27, -INF , !P3 ;  /* 0xff8000001b957808 */ /* 0x000fe40005800000 */
[----:B------:R-:W-:Y:S02]  /*b5d0*/  FMNMX.FTZ R104, R161, R104, !PT ;  /* 0x00000068a1687209 */ /* 0x000fe40007810000 */
[----:B------:R-:W-:Y:S02]  /*b5e0*/  ISETP.LT.OR P0, PT, R2, 0x3a, P0 ;  /* 0x0000003a0200780c */ /* 0x000fe40000701670 */
[----:B------:R-:W-:Y:S02]  /*b5f0*/  FSEL R162, R26, -INF , !P1 ;  /* 0xff8000001aa27808 */ /* 0x000fe40004800000 */
[----:B------:R-:W-:-:S02]  /*b600*/  FMNMX.FTZ R104, R149, R104, !PT ;  /* 0x0000006895687209 */ /* 0x000fc40007810000 */
[----:B-1----:R-:W-:Y:S02]  /*b610*/  FMNMX.FTZ R9, R9, R3, !PT ;  /* 0x0000000309097209 */ /* 0x002fe40007810000 */
[----:B------:R-:W-:Y:S02]  /*b620*/  FSEL R150, R25, -INF , !P0 ;  /* 0xff80000019967808 */ /* 0x000fe40004000000 */
[----:B------:R-:W-:Y:S01]  /*b630*/  FMNMX.FTZ R104, R162, R104, !PT ;  /* 0x00000068a2687209 */ /* 0x000fe20007810000 */
[----:B------:R-:W1:Y:S03]  /*b640*/  SHFL.BFLY PT, R0, R9, 0x1, 0x1f ;  /* 0x0c201f0009007f89 */ /* 0x000e6600000e0000 */
[----:B------:R-:W-:-:S05]  /*b650*/  FMNMX.FTZ R104, R150, R104, !PT ;  /* 0x0000006896687209 */ /* 0x000fca0007810000 */
[----:B------:R-:W3:Y:S01]  /*b660*/  SHFL.BFLY PT, R2, R104, 0x2, 0x1f ;  /* 0x0c401f0068027f89 */ /* 0x000ee200000e0000 */
[----:B-1----:R-:W-:-:S04]  /*b670*/  FMNMX.FTZ R9, R9, R0, !PT ;  /* 0x0000000009097209 */ /* 0x002fc80007810000 */
[C---:B------:R-:W-:Y:S02]  /*b680*/  FSETP.NEU.FTZ.AND P0, PT, R9.reuse, -INF , PT ;  /* 0xff8000000900780b */ /* 0x040fe40003f1d000 */
[----:B---3--:R-:W-:Y:S01]  /*b690*/  FMNMX.FTZ R104, R104, R2, !PT ;  /* 0x0000000268687209 */ /* 0x008fe20007810000 */
[----:B------:R-:W-:-:S04]  /*b6a0*/  FMUL.FTZ R2, R9, c[0x0][0x2d0] ;  /* 0x0000b40009027a20 */ /* 0x000fc80000410000 */
[----:B------:R-:W1:Y:S01]  /*b6b0*/  SHFL.BFLY PT, R3, R104, 0x1, 0x1f ;  /* 0x0c201f0068037f89 */ /* 0x000e6200000e0000 */
        /* <DEDUP_REMOVED lines=8> */
[----:B------:R1:W3:Y:S02]  /*b740*/  MUFU.EX2 R192, R0 ;  /* 0x0000000000c07308 */ /* 0x0002e40000000800 */
[----:B-1----:R-:W-:-:S06]  /*b750*/  FFMA.FTZ R0, R19, c[0x0][0x2d0], -R2 ;  /* 0x0000b40013007a23 */ /* 0x002fcc0000010802 */
[----:B------:R1:W-:Y:S02]  /*b760*/  MUFU.EX2 R191, R0 ;  /* 0x0000000000bf7308 */ /* 0x0003e40000000800 */
[----:B-1----:R-:W-:-:S06]  /*b770*/  FFMA.FTZ R0, R20, c[0x0][0x2d0], -R2 ;  /* 0x0000b40014007a23 */ /* 0x002fcc0000010802 */
[----:B------:R1:W-:Y:S02]  /*b780*/  MUFU.EX2 R197, R0 ;  /* 0x0000000000c57308 */ /* 0x0003e40000000800 */
[----:B-1----:R-:W-:-:S06]  /*b790*/  FFMA.FTZ R0, R21, c[0x0][0x2d0], -R2 ;  /* 0x0000b40015007a23 */ /* 0x002fcc0000010802 */
[----:B------:R1:W-:Y:S01]  /*b7a0*/  MUFU.EX2 R196, R0 ;  /* 0x0000000000c47308 */ /* 0x0003e20000000800 */
[----:B--2---:R-:W-:Y:S01]  /*b7b0*/  LDSM.16.MT88.4 R48, [R140] ;  /* 0x000000008c30783b */ /* 0x004fe20000004200 */
[----:B-1----:R-:W-:-:S05]  /*b7c0*/  FMUL.FTZ R0, R104, c[0x0][0x2d0] ;  /* 0x0000b40068007a20 */ /* 0x002fca0000410000 */
[----:B------:R-:W-:-:S05]  /*b7d0*/  FSEL R0, R0, RZ, P0 ;  /* 0x000000ff00007208 */ /* 0x000fca0000000000 */
[--C-:B------:R-:W-:Y:S02]  /*b7e0*/  FFMA.FTZ R3, R4, c[0x0][0x2d0], -R0.reuse ;  /* 0x0000b40004037a23 */ /* 0x100fe40000010800 */
[----:B------:R-:W1:Y:S02]  /*b7f0*/  LDSM.16.MT88.4 R4, [R159] ;  /* 0x000000009f04783b */ /* 0x000e640000004200 */
[----:B------:R2:W-:Y:S02]  /*b800*/  MUFU.EX2 R148, R3 ;  /* 0x0000000300947308 */ /* 0x0005e40000000800 */
[----:B--2---:R-:W-:-:S06]  /*b810*/  FFMA.FTZ R3, R13, c[0x0][0x2d0], -R0 ;  /* 0x0000b4000d037a23 */ /* 0x004fcc0000010800 */
[----:B------:R2:W4:Y:S02]  /*b820*/  MUFU.EX2 R143, R3 ;  /* 0x00000003008f7308 */ /* 0x0005240000000800 */
[----:B--2---:R-:W-:Y:S01]  /*b830*/  FFMA.FTZ R3, R12, c[0x0][0x2d0], -R0 ;  /* 0x0000b4000c037a23 */ /* 0x004fe20000010800 */
[----:B---3--:R-:W-:Y:S02]  /*b840*/  F2FP.BF16.PACK_AB R12, R192, R193 ;  /* 0x000000c1c00c723e */ /* 0x008fe400000010ff */
[----:B----4-:R-:W-:-:S03]  /*b850*/  F2FP.BF16.PACK_AB R13, R143, R148 ;  /* 0x000000948f0d723e */ /* 0x010fc600000010ff */
        /* <DEDUP_REMOVED lines=9> */
[----:B------:R-:W-:-:S05]  /*b8f0*/  F2FP.BF16.PACK_AB R14, R197, R191 ;  /* 0x000000bfc50e723e */ /* 0x000fca00000010ff */
[----:B------:R2:W-:Y:S02]  /*b900*/  MUFU.EX2 R179, R3 ;  /* 0x0000000300b37308 */ /* 0x0005e40000000800 */
[C---:B-1----:R-:W-:Y:S07]  /*b910*/  HMMA.16816.F32.BF16 R24, R12.reuse, R4, RZ ;  /* 0x000000040c18723c */ /* 0x042fee00000418ff */
[----:B------:R-:W-:Y:S01]  /*b920*/  F2FP.BF16.PACK_AB R4, R198, R196 ;  /* 0x000000c4c604723e */ /* 0x000fe200000010ff */
[----:B------:R-:W-:Y:S01]  /*b930*/  HMMA.16816.F32.BF16 R20, R12, R6, RZ ;  /* 0x000000060c14723c */ /* 0x000fe200000418ff */
[----:B--2---:R-:W-:-:S06]  /*b940*/  FFMA.FTZ R3, R16, c[0x0][0x2d0], -R0 ;  /* 0x0000b40010037a23 */ /* 0x004fcc0000010800 */
[----:B---3--:R-:W-:Y:S01]  /*b950*/  F2FP.BF16.PACK_AB R6, R195, R194 ;  /* 0x000000c2c306723e */ /* 0x008fe200000010ff */
[----:B------:R1:W2:Y:S02]  /*b960*/  MUFU.EX2 R183, R3 ;  /* 0x0000000300b77308 */ /* 0x0002a40000000800 */
[--C-:B-1----:R-:W-:Y:S01]  /*b970*/  FFMA.FTZ R3, R17, c[0x0][0x2d0], -R0.reuse ;  /* 0x0000b40011037a23 */ /* 0x102fe20000010800 */
[----:B--2---:R-:W-:Y:S01]  /*b980*/  F2FP.BF16.PACK_AB R5, R183, R179 ;  /* 0x000000b3b705723e */ /* 0x004fe200000010ff */
[----:B------:R-:W-:Y:S04]  /*b990*/  HMMA.16816.F32.BF16 R16, R12, R32, RZ ;  /* 0x000000200c10723c */ /* 0x000fe800000418ff */
[----:B------:R1:W-:Y:S02]  /*b9a0*/  MUFU.EX2 R181, R3 ;  /* 0x0000000300b57308 */ /* 0x0003e40000000800 */
[----:B-1----:R-:W-:-:S02]  /*b9b0*/  FFMA.FTZ R3, R40, c[0x0][0x2d0], -R0 ;  /* 0x0000b40028037a23 */ /* 0x002fc40000010800 */
[----:B------:R-:W-:Y:S01]  /*b9c0*/  HMMA.16816.F32.BF16 R40, R12, R34, RZ ;  /* 0x000000220c28723c */ /* 0x000fe200000418ff */
[----:B------:R-:W1:Y:S03]  /*b9d0*/  LDSM.16.MT88.4 R32, [R229+0x800] ;  /* 0x00080000e520783b */ /* 0x000e660000004200 */
[----:B------:R-:W2:Y:S02]  /*b9e0*/  MUFU.EX2 R182, R3 ;  /* 0x0000000300b67308 */ /* 0x000ea40000000800 */
[----:B--2---:R-:W-:Y:S01]  /*b9f0*/  F2FP.BF16.PACK_AB R7, R182, R181 ;  /* 0x000000b5b607723e */ /* 0x004fe200000010ff */
[----:B------:R-:W-:-:S05]  /*ba00*/  FFMA.FTZ R3, R79, c[0x0][0x2d0], -R2 ;  /* 0x0000b4004f037a23 */ /* 0x000fca0000010802 */
[----:B------:R2:W-:Y:S01]  /*ba10*/  MUFU.EX2 R185, R3 ;  /* 0x0000000300b97308 */ /* 0x0005e20000000800 */
[C---:B------:R-:W-:Y:S08]  /*ba20*/  HMMA.16816.F32.BF16 R128, R4.reuse, R28, R24 ;  /* 0x0000001c0480723c */ /* 0x040ff00000041818 */
[----:B------:R-:W-:Y:S01]  /*ba30*/  HMMA.16816.F32.BF16 R144, R4, R30, R20 ;  /* 0x0000001e0490723c */ /* 0x000fe20000041814 */
[----:B--2---:R-:W-:-:S07]  /*ba40*/  FFMA.FTZ R3, R78, c[0x0][0x2d0], -R2 ;  /* 0x0000b4004e037a23 */ /* 0x004fce0000010802 */
[C---:B------:R-:W-:Y:S01]  /*ba50*/  HMMA.16816.F32.BF16 R28, R12.reuse, R36, RZ ;  /* 0x000000240c1c723c */ /* 0x040fe200000418ff */
[----:B------:R2:W3:Y:S07]  /*ba60*/  MUFU.EX2 R187, R3 ;  /* 0x0000000300bb7308 */ /* 0x0004ee0000000800 */
[----:B------:R-:W-:Y:S01]  /*ba70*/  HMMA.16816.F32.BF16 R24, R12, R38, RZ ;  /* 0x000000260c18723c */ /* 0x000fe200000418ff */
[----:B------:R-:W4:Y:S07]  /*ba80*/  LDSM.16.MT88.4 R36, [R159+0x2000] ;  /* 0x002000009f24783b */ /* 0x000f2e0000004200 */
[----:B------:R-:W-:Y:S01]  /*ba90*/  HMMA.16816.F32.BF16 R124, R4, R44, R16 ;  /* 0x0000002c047c723c */ /* 0x000fe20000041810 */
[----:B--2---:R-:W-:-:S04]  /*baa0*/  FFMA.FTZ R3, R77, c[0x0][0x2d0], -R2 ;  /* 0x0000b4004d037a23 */ /* 0x004fc80000010802 */
[----:B------:R2:W-:Y:S03]  /*bab0*/  MUFU.EX2 R186, R3 ;  /* 0x0000000300ba7308 */ /* 0x0005e60000000800 */
[C---:B------:R-:W-:Y:S08]  /*bac0*/  HMMA.16816.F32.BF16 R20, R12.reuse, R48, RZ ;  /* 0x000000300c14723c */ /* 0x040ff000000418ff */
[----:B------:R-:W-:Y:S01]  /*bad0*/  HMMA.16816.F32.BF16 R16, R12, R50, RZ ;  /* 0x000000320c10723c */ /* 0x000fe200000418ff */
[----:B------:R-:W-:Y:S01]  /*bae0*/  LDSM.16.MT88.4 R48, [R159+0x4000] ;  /* 0x004000009f30783b */ /* 0x000fe20000004200 */
[----:B--2---:R-:W-:-:S06]  /*baf0*/  FFMA.FTZ R3, R76, c[0x0][0x2d0], -R2 ;  /* 0x0000b4004c037a23 */ /* 0x004fcc0000010802 */
[C---:B------:R-:W-:Y:S01]  /*bb00*/  HMMA.16816.F32.BF16 R132, R4.reuse, R46, R40 ;  /* 0x0000002e0484723c */ /* 0x040fe20000041828 */
[----:B------:R-:W2:Y:S01]  /*bb10*/  LDSM.16.MT88.4 R40, [R225+0x2800] ;  /* 0x00280000e128783b */ /* 0x000ea20000004200 */
[----:B------:R5:W2:Y:S06]  /*bb20*/  MUFU.EX2 R188, R3 ;  /* 0x0000000300bc7308 */ /* 0x000aac0000000800 */
[C---:B-1----:R-:W-:Y:S08]  /*bb30*/  HMMA.16816.F32.BF16 R136, R4.reuse, R32, R20 ;  /* 0x000000200488723c */ /* 0x042ff00000041814 */
[----:B------:R-:W-:Y:S01]  /*bb40*/  HMMA.16816.F32.BF16 R112, R4, R34, R16 ;  /* 0x000000220470723c */ /* 0x000fe20000041810 */
[----:B-----5:R-:W-:-:S04]  /*bb50*/  FFMA.FTZ R3, R74, c[0x0][0x2d0], -R0 ;  /* 0x0000b4004a037a23 */ /* 0x020fc80000010800 */
[----:B------:R1:W-:Y:S03]  /*bb60*/  MUFU.EX2 R8, R3 ;  /* 0x0000000300087308 */ /* 0x0003e60000000800 */
[C---:B------:R-:W-:Y:S08]  /*bb70*/  HMMA.16816.F32.BF16 R120, R4.reuse, R60, R28 ;  /* 0x0000003c0478723c */ /* 0x040ff0000004181c */
[----:B------:R-:W-:Y:S01]  /*bb80*/  HMMA.16816.F32.BF16 R116, R4, R62, R24 ;  /* 0x0000003e0474723c */ /* 0x000fe20000041818 */
[----:B------:R-:W5:Y:S01]  /*bb90*/  LDSM.16.MT88.4 R60, [R229+0x2000] ;  /* 0x00200000e53c783b */ /* 0x000f620000004200 */
[----:B-1----:R-:W-:-:S06]  /*bba0*/  FFMA.FTZ R3, R73, c[0x0][0x2d0], -R0 ;  /* 0x0000b40049037a23 */ /* 0x002fcc0000010800 */
[C---:B----4-:R-:W-:Y:S01]  /*bbb0*/  HMMA.16816.F32.BF16 R44, R12.reuse, R36, RZ ;  /* 0x000000240c2c723c */ /* 0x050fe200000418ff */
[----:B------:R1:W4:Y:S07]  /*bbc0*/  MUFU.EX2 R141, R3 ;  /* 0x00000003008d7308 */ /* 0x00032e0000000800 */
[C---:B------:R-:W-:Y:S01]  /*bbd0*/  HMMA.16816.F32.BF16 R32, R12.reuse, R38, RZ ;  /* 0x000000260c20723c */ /* 0x040fe200000418ff */
[----:B------:R-:W2:Y:S07]  /*bbe0*/  LDSM.16.MT88.4 R36, [R160+0x2800] ;  /* 0x00280000a024783b */ /* 0x000eae0000004200 */
[----:B------:R-:W-:Y:S01]  /*bbf0*/  HMMA.16816.F32.BF16 R24, R12, R54, RZ ;  /* 0x000000360c18723c */ /* 0x000fe200000418ff */
[----:B-1----:R-:W-:-:S07]  /*bc00*/  FFMA.FTZ R3, R72, c[0x0][0x2d0], -R0 ;  /* 0x0000b40048037a23 */ /* 0x002fce0000010800 */
[C---:B------:R-:W-:Y:S08]  /*bc10*/  HMMA.16816.F32.BF16 R16, R12.reuse, R58, RZ ;  /* 0x0000003a0c10723c */ /* 0x040ff000000418ff */
[C---:B------:R-:W-:Y:S01]  /*bc20*/  HMMA.16816.F32.BF16 R20, R12.reuse, R56, RZ ;  /* 0x000000380c14723c */ /* 0x040fe200000418ff */
[----:B------:R-:W1:Y:S07]  /*bc30*/  LDSM.16.MT88.4 R56, [R159+0x4800] ;  /* 0x004800009f38783b */ /* 0x000e6e0000004200 */
[----:B------:R-:W-:Y:S08]  /*bc40*/  HMMA.16816.F32.BF16 R28, R12, R52, RZ ;  /* 0x000000340c1c723c */ /* 0x000ff000000418ff */
[C---:B------:R-:W-:Y:S01]  /*bc50*/  HMMA.16816.F32.BF16 R108, R4.reuse, R70, R32 ;  /* 0x00000046046c723c */ /* 0x040fe20000041820 */
[----:B------:R-:W1:Y:S07]  /*bc60*/  LDSM.16.MT88.4 R32, [R225+0x4000] ;  /* 0x00400000e120783b */ /* 0x000e6e0000004200 */
[----:B--2---:R-:W-:Y:S08]  /*bc70*/  HMMA.16816.F32.BF16 R100, R4, R42, R24 ;  /* 0x0000002a0464723c */ /* 0x004ff00000041818 */
[----:B-----5:R-:W-:Y:S08]  /*bc80*/  HMMA.16816.F32.BF16 R52, R12, R60, RZ ;  /* 0x0000003c0c34723c */ /* 0x020ff000000418ff */
[----:B------:R-:W-:Y:S08]  /*bc90*/  HMMA.16816.F32.BF16 R168, R4, R38, R16 ;  /* 0x0000002604a8723c */ /* 0x000ff00000041810 */
[----:B------:R-:W-:Y:S08]  /*bca0*/  HMMA.16816.F32.BF16 R24, R12, R62, RZ ;  /* 0x0000003e0c18723c */ /* 0x000ff000000418ff */
[----:B------:R-:W-:Y:S08]  /*bcb0*/  HMMA.16816.F32.BF16 R88, R4, R36, R20 ;  /* 0x000000240458723c */ /* 0x000ff00000041814 */
[C---:B------:R-:W-:Y:S08]  /*bcc0*/  HMMA.16816.F32.BF16 R16, R12.reuse, R50, RZ ;  /* 0x000000320c10723c */ /* 0x040ff000000418ff */
[----:B------:R-:W-:Y:S01]  /*bcd0*/  HMMA.16816.F32.BF16 R20, R12, R48, RZ ;  /* 0x000000300c14723c */ /* 0x000fe200000418ff */
[----:B------:R-:W-:Y:S07]  /*bce0*/  LDSM.16.MT88.4 R48, [R160+0x4800] ;  /* 0x00480000a030783b */ /* 0x000fee0000004200 */
[C---:B------:R-:W-:Y:S01]  /*bcf0*/  HMMA.16816.F32.BF16 R80, R4.reuse, R40, R28 ;  /* 0x000000280450723c */ /* 0x040fe2000004181c */
[----:B------:R-:W-:Y:S07]  /*bd00*/  LDSM.16.MT88.4 R28, [R225+0x4800] ;  /* 0x00480000e11c783b */ /* 0x000fee0000004200 */
[C---:B------:R-:W-:Y:S01]  /*bd10*/  HMMA.16816.F32.BF16 R84, R4.reuse, R68, R44 ;  /* 0x000000440454723c */ /* 0x040fe2000004182c */
[----:B------:R-:W2:Y:S07]  /*bd20*/  LDSM.16.MT88.4 R44, [R160+0x4000] ;  /* 0x00400000a02c783b */ /* 0x000eae0000004200 */
[C---:B------:R-:W-:Y:S08]  /*bd30*/  HMMA.16816.F32.BF16 R96, R4.reuse, R64, R52 ;  /* 0x000000400460723c */ /* 0x040ff00000041834 */
[C---:B------:R-:W-:Y:S08]  /*bd40*/  HMMA.16816.F32.BF16 R92, R4.reuse, R66, R24 ;  /* 0x00000042045c723c */ /* 0x040ff00000041818 */
[C---:B-1----:R-:W-:Y:S08]  /*bd50*/  HMMA.16816.F32.BF16 R64, R4.reuse, R58, R16 ;  /* 0x0000003a0440723c */ /* 0x042ff00000041810 */
[----:B------:R-:W-:Y:S01]  /*bd60*/  HMMA.16816.F32.BF16 R68, R4, R56, R20 ;  /* 0x000000380444723c */ /* 0x000fe20000041814 */
[----:B------:R1:W5:Y:S07]  /*bd70*/  LDSM.16.MT88.4 R20, [R140+0x4000] ;  /* 0x004000008c14783b */ /* 0x00036e0000004200 */
[C---:B------:R-:W-:Y:S08]  /*bd80*/  HMMA.16816.F32.BF16 R16, R12.reuse, R32, RZ ;  /* 0x000000200c10723c */ /* 0x040ff000000418ff */
[C---:B------:R-:W-:Y:S08]  /*bd90*/  HMMA.16816.F32.BF16 R40, R12.reuse, R34, RZ ;  /* 0x000000220c28723c */ /* 0x040ff000000418ff */
[----:B--2---:R-:W-:Y:S01]  /*bda0*/  HMMA.16816.F32.BF16 R36, R12, R44, RZ ;  /* 0x0000002c0c24723c */ /* 0x004fe200000418ff */
[----:B-1----:R1:W-:Y:S07]  /*bdb0*/  MUFU.EX2 R140, R3 ;  /* 0x00000003008c7308 */ /* 0x0023ee0000000800 */
[----:B------:R-:W-:Y:S01]  /*bdc0*/  HMMA.16816.F32.BF16 R56, R4, R28, R16 ;  /* 0x0000001c0438723c */ /* 0x000fe20000041810 */
[----:B------:R-:W2:Y:S07]  /*bdd0*/  LDSM.16.MT88.4 R16, [R229+0x4800] ;  /* 0x00480000e510783b */ /* 0x000eae0000004200 */
[----:B------:R-:W-:Y:S01]  /*bde0*/  HMMA.16816.F32.BF16 R32, R12, R46, RZ ;  /* 0x0000002e0c20723c */ /* 0x000fe200000418ff */
[----:B-1----:R-:W-:-:S04]  /*bdf0*/  FFMA.FTZ R3, R75, c[0x0][0x2d0], -R0 ;  /* 0x0000b4004b037a23 */ /* 0x002fc80000010800 */
[----:B------:R1:W1:Y:S03]  /*be00*/  MUFU.EX2 R142, R3 ;  /* 0x00000003008e7308 */ /* 0x0002660000000800 */
[C---:B-----5:R-:W-:Y:S08]  /*be10*/  HMMA.16816.F32.BF16 R24, R12.reuse, R20, RZ ;  /* 0x000000140c18723c */ /* 0x060ff000000418ff */
[----:B------:R-:W-:Y:S01]  /*be20*/  HMMA.16816.F32.BF16 R12, R12, R22, RZ ;  /* 0x000000160c0c723c */ /* 0x000fe200000418ff */
[----:B------:R-:W-:Y:S01]  /*be30*/  LDSM.16.MT88.4 R20, [R225+0x5000] ;  /* 0x00500000e114783b */ /* 0x000fe20000004200 */
[----:B-1----:R-:W-:-:S06]  /*be40*/  FFMA.FTZ R3, R178, c[0x0][0x2d0], -R2 ;  /* 0x0000b400b2037a23 */ /* 0x002fcc0000010802 */
[C---:B------:R-:W-:Y:S01]  /*be50*/  HMMA.16816.F32.BF16 R36, R4.reuse, R48, R36 ;  /* 0x000000300424723c */ /* 0x040fe20000041824 */
[----:B------:R1:W-:Y:S07]  /*be60*/  MUFU.EX2 R189, R3 ;  /* 0x0000000300bd7308 */ /* 0x0003ee0000000800 */
[C---:B------:R-:W-:Y:S08]  /*be70*/  HMMA.16816.F32.BF16 R48, R4.reuse, R50, R32 ;  /* 0x000000320430723c */ /* 0x040ff00000041820 */
[----:B--2---:R-:W-:Y:S01]  /*be80*/  HMMA.16816.F32.BF16 R32, R4, R16, R24 ;  /* 0x000000100420723c */ /* 0x004fe20000041818 */
[----:B-1----:R-:W-:-:S04]  /*be90*/  FFMA.FTZ R3, R177, c[0x0][0x2d0], -R2 ;  /* 0x0000b400b1037a23 */ /* 0x002fc80000010802 */
[----:B------:R1:W2:Y:S03]  /*bea0*/  MUFU.EX2 R177, R3 ;  /* 0x0000000300b17308 */ /* 0x0002a60000000800 */
[C---:B------:R-:W-:Y:S01]  /*beb0*/  HMMA.16816.F32.BF16 R24, R4.reuse, R18, R12 ;  /* 0x000000120418723c */ /* 0x040fe2000004180c */
[----:B------:R-:W5:Y:S04]  /*bec0*/  LDSM.16.MT88.4 R12, [R159+0x1000] ;  /* 0x001000009f0c783b */ /* 0x000f680000004200 */
[----:B------:R-:W2:Y:S03]  /*bed0*/  LDSM.16.MT88.4 R16, [R225+0x1000] ;  /* 0x00100000e110783b */ /* 0x000ea60000004200 */
[----:B------:R-:W-:Y:S01]  /*bee0*/  HMMA.16816.F32.BF16 R40, R4, R30, R40 ;  /* 0x0000001e0428723c */ /* 0x000fe20000041828 */
[----:B-1----:R-:W-:-:S06]  /*bef0*/  FFMA.FTZ R3, R176, c[0x0][0x2d0], -R2 ;  /* 0x0000b400b0037a23 */ /* 0x002fcc0000010802 */
[----:B---3--:R-:W-:Y:S01]  /*bf00*/  F2FP.BF16.PACK_AB R4, R187, R185 ;  /* 0x000000b9bb04723e */ /* 0x008fe200000010ff */
[----:B------:R-:W-:Y:S01]  /*bf10*/  FFMA.FTZ R2, R163, c[0x0][0x2d0], -R2 ;  /* 0x0000b400a3027a23 */ /* 0x000fe20000010802 */
[----:B------:R-:W-:Y:S01]  /*bf20*/  F2FP.BF16.PACK_AB R6, R188, R186 ;  /* 0x000000babc06723e */ /* 0x000fe200000010ff */
[----:B------:R-:W-:Y:S01]  /*bf30*/  MUFU.EX2 R176, R3 ;  /* 0x0000000300b07308 */ /* 0x000fe20000000800 */
[----:B----4-:R-:W-:Y:S02]  /*bf40*/  F2FP.BF16.PACK_AB R5, R141, R8 ;  /* 0x000000088d05723e */ /* 0x010fe400000010ff */
[----:B------:R-:W-:-:S07]  /*bf50*/  F2FP.BF16.PACK_AB R7, R142, R140 ;  /* 0x0000008c8e07723e */ /* 0x000fce00000010ff */
[C---:B-----5:R-:W-:Y:S08]  /*bf60*/  HMMA.16816.F32.BF16 R128, R4.reuse, R12, R128 ;  /* 0x0000000c0480723c */ /* 0x060ff00000041880 */
[C---:B------:R-:W-:Y:S01]  /*bf70*/  HMMA.16816.F32.BF16 R28, R4.reuse, R14, R144 ;  /* 0x0000000e041c723c */ /* 0x040fe20000041890 */
[----:B------:R-:W1:Y:S07]  /*bf80*/  LDSM.16.MT88.4 R12, [R160+0x1000] ;  /* 0x00100000a00c783b */ /* 0x000e6e0000004200 */
[C---:B--2---:R-:W-:Y:S08]  /*bf90*/  HMMA.16816.F32.BF16 R124, R4.reuse, R16, R124 ;  /* 0x00000010047c723c */ /* 0x044ff0000004187c */
[C---:B------:R-:W-:Y:S01]  /*bfa0*/  HMMA.16816.F32.BF16 R44, R4.reuse, R18, R132 ;  /* 0x00000012042c723c */ /* 0x040fe20000041884 */
[----:B------:R-:W2:Y:S04]  /*bfb0*/  LDSM.16.MT88.4 R16, [R229+0x1000] ;  /* 0x00100000e510783b */ /* 0x000ea80000004200 */
[----:B------:R-:W-:Y:S03]  /*bfc0*/  LDSM.16.MT88.4 R132, [R229+0x1800] ;  /* 0x00180000e584783b */ /* 0x000fe60000004200 */
[C---:B-1----:R-:W-:Y:S08]  /*bfd0*/  HMMA.16816.F32.BF16 R120, R4.reuse, R12, R120 ;  /* 0x0000000c0478723c */ /* 0x042ff00000041878 */
[C---:B------:R-:W-:Y:S01]  /*bfe0*/  HMMA.16816.F32.BF16 R52, R4.reuse, R14, R116 ;  /* 0x0000000e0434723c */ /* 0x040fe20000041874 */
[----:B------:R-:W1:Y:S04]  /*bff0*/  LDSM.16.MT88.4 R12, [R159+0x3000] ;  /* 0x003000009f0c783b */ /* 0x000e680000004200 */
[----:B------:R-:W-:Y:S03]  /*c000*/  LDSM.16.MT88.4 R116, [R225+0x1800] ;  /* 0x00180000e174783b */ /* 0x000fe60000004200 */
        /* <DEDUP_REMOVED lines=10> */
[----:B------:R-:W2:Y:S06]  /*c0b0*/  LDSM.16.MT88.4 R16, [R229+0x3000] ;  /* 0x00300000e510783b */ /* 0x000eac0000004200 */
[----:B------:R-:W-:Y:S01]  /*c0c0*/  F2FP.BF16.PACK_AB R100, R177, R189 ;  /* 0x000000bdb164723e */ /* 0x000fe200000010ff */
        /* <DEDUP_REMOVED lines=8> */
[C---:B-1----:R-:W-:Y:S01]  /*c150*/  HMMA.16816.F32.BF16 R144, R4.reuse, R12, R68 ;  /* 0x0000000c0490723c */ /* 0x042fe20000041844 */
[----:B------:R-:W-:Y:S07]  /*c160*/  LDSM.16.MT88.4 R68, [R229+0x3800] ;  /* 0x00380000e544783b */ /* 0x000fee0000004200 */
[C---:B------:R-:W-:Y:S01]  /*c170*/  HMMA.16816.F32.BF16 R92, R4.reuse, R14, R64 ;  /* 0x0000000e045c723c */ /* 0x040fe20000041840 */
[----:B------:R-:W1:Y:S07]  /*c180*/  LDSM.16.MT88.4 R12, [R229+0x5000] ;  /* 0x00500000e50c783b */ /* 0x000e6e0000004200 */
[C---:B--2---:R-:W-:Y:S08]  /*c190*/  HMMA.16816.F32.BF16 R36, R4.reuse, R16, R36 ;  /* 0x000000100424723c */ /* 0x044ff00000041824 */
[C---:B------:R-:W-:Y:S08]  /*c1a0*/  HMMA.16816.F32.BF16 R16, R4.reuse, R18, R48 ;  /* 0x000000120410723c */ /* 0x040ff00000041830 */
[C---:B-1----:R-:W-:Y:S08]  /*c1b0*/  HMMA.16816.F32.BF16 R32, R4.reuse, R12, R32 ;  /* 0x0000000c0420723c */ /* 0x042ff00000041820 */
[----:B------:R-:W-:Y:S01]  /*c1c0*/  HMMA.16816.F32.BF16 R24, R4, R14, R24 ;  /* 0x0000000e0418723c */ /* 0x000fe20000041818 */
[----:B------:R1:W2:Y:S01]  /*c1d0*/  MUFU.EX2 R7, R2 ;  /* 0x0000000200077308 */ /* 0x0002a20000000800 */
[----:B------:R-:W-:Y:S01]  /*c1e0*/  LDSM.16.MT88.4 R12, [R229+0x5800] ;  /* 0x00580000e50c783b */ /* 0x000fe20000004200 */
[----:B-1----:R-:W-:Y:S01]  /*c1f0*/  FFMA.FTZ R2, R161, c[0x0][0x2d0], -R0 ;  /* 0x0000b400a1027a23 */ /* 0x002fe20000010800 */
[----:B--2---:R-:W-:-:S05]  /*c200*/  F2FP.BF16.PACK_AB R102, R7, R176 ;  /* 0x000000b00766723e */ /* 0x004fca00000010ff */
[----:B------:R1:W-:Y:S02]  /*c210*/  MUFU.EX2 R3, R2 ;  /* 0x0000000200037308 */ /* 0x0003e40000000800 */
[----:B-1----:R-:W-:-:S06]  /*c220*/  FFMA.FTZ R2, R149, c[0x0][0x2d0], -R0 ;  /* 0x0000b40095027a23 */ /* 0x002fcc0000010800 */
[----:B------:R1:W2:Y:S02]  /*c230*/  MUFU.EX2 R4, R2 ;  /* 0x0000000200047308 */ /* 0x0002a40000000800 */
[--C-:B-1----:R-:W-:Y:S01]  /*c240*/  FFMA.FTZ R2, R162, c[0x0][0x2d0], -R0.reuse ;  /* 0x0000b400a2027a23 */ /* 0x102fe20000010800 */
[----:B--2---:R-:W-:Y:S01]  /*c250*/  F2FP.BF16.PACK_AB R101, R4, R3 ;  /* 0x000000030465723e */ /* 0x004fe200000010ff */
[----:B------:R-:W-:-:S04]  /*c260*/  FFMA.FTZ R0, R150, c[0x0][0x2d0], -R0 ;  /* 0x0000b40096007a23 */ /* 0x000fc80000010800 */
[----:B------:R-:W-:Y:S08]  /*c270*/  MUFU.EX2 R6, R2 ;  /* 0x0000000200067308 */ /* 0x000ff00000000800 */
[----:B------:R-:W1:Y:S02]  /*c280*/  MUFU.EX2 R5, R0 ;  /* 0x0000000000057308 */ /* 0x000e640000000800 */
[----:B-1----:R-:W-:Y:S01]  /*c290*/  F2FP.BF16.PACK_AB R103, R5, R6 ;  /* 0x000000060567723e */ /* 0x002fe200000010ff */
[----:B------:R-:W-:-:S04]  /*c2a0*/  FADD.FTZ R0, R193, R192 ;  /* 0x000000c0c1007221 */ /* 0x000fc80000010000 */
[----:B------:R-:W-:Y:S02]  /*c2b0*/  FADD.FTZ R2, R191, R0 ;  /* 0x00000000bf027221 */ /* 0x000fe40000010000 */
        /* <DEDUP_REMOVED lines=8> */
[----:B------:R-:W-:Y:S02]  /*c340*/  FADD.FTZ R2, R198, R2 ;  /* 0x00000002c6027221 */ /* 0x000fe40000010000 */
[----:B------:R-:W-:Y:S02]  /*c350*/  FADD.FTZ R0, R179, R0 ;  /* 0x00000000b3007221 */ /* 0x000fe40000010000 */
[C---:B------:R-:W-:Y:S01]  /*c360*/  HMMA.16816.F32.BF16 R120, R100.reuse, R112, R120 ;  /* 0x000000706478723c */ /* 0x040fe20000041878 */
[----:B------:R-:W-:Y:S02]  /*c370*/  FADD.FTZ R2, R194, R2 ;  /* 0x00000002c2027221 */ /* 0x000fe40000010000 */
[----:B------:R-:W-:Y:S02]  /*c380*/  FADD.FTZ R0, R183, R0 ;  /* 0x00000000b7007221 */ /* 0x000fe40000010000 */
[----:B------:R-:W-:Y:S02]  /*c390*/  FADD.FTZ R2, R195, R2 ;  /* 0x00000002c3027221 */ /* 0x000fe40000010000 */
[----:B------:R-:W-:Y:S01]  /*c3a0*/  FADD.FTZ R0, R181, R0 ;  /* 0x00000000b5007221 */ /* 0x000fe20000010000 */
[----:B------:R-:W-:Y:S01]  /*c3b0*/  HMMA.16816.F32.BF16 R112, R100, R114, R52 ;  /* 0x000000726470723c */ /* 0x000fe20000041834 */
[----:B------:R-:W2:Y:S01]  /*c3c0*/  LDSM.16.MT88.4 R52, [R225+0x3800] ;  /* 0x00380000e134783b */ /* 0x000ea20000004200 */
        /* <DEDUP_REMOVED lines=9> */
[----:B------:R-:W3:Y:S01]  /*c460*/  LDSM.16.MT88.4 R60, [R160+0x3800] ;  /* 0x00380000a03c783b */ /* 0x000ee20000004200 */
[----:B------:R-:W-:-:S02]  /*c470*/  FADD.FTZ R0, R140, R0 ;  /* 0x000000008c007221 */ /* 0x000fc40000010000 */
[----:B------:R-:W-:Y:S02]  /*c480*/  FADD.FTZ R189, R189, R2 ;  /* 0x00000002bdbd7221 */ /* 0x000fe40000010000 */
[----:B------:R-:W-:Y:S02]  /*c490*/  FADD.FTZ R0, R142, R0 ;  /* 0x000000008e007221 */ /* 0x000fe40000010000 */
[----:B------:R-:W-:Y:S01]  /*c4a0*/  FADD.FTZ R189, R177, R189 ;  /* 0x000000bdb1bd7221 */ /* 0x000fe20000010000 */
[C---:B-1----:R-:W-:Y:S01]  /*c4b0*/  HMMA.16816.F32.BF16 R40, R100.reuse, R44, R72 ;  /* 0x0000002c6428723c */ /* 0x042fe20000041848 */
[----:B------:R-:W-:Y:S01]  /*c4c0*/  FADD.FTZ R2, R3, R0 ;  /* 0x0000000003027221 */ /* 0x000fe20000010000 */
[----:B------:R-:W-:Y:S01]  /*c4d0*/  IADD3 R0, R190, -0x3, RZ ;  /* 0xfffffffdbe007810 */ /* 0x000fe20007ffe0ff */
[----:B------:R-:W-:Y:S02]  /*c4e0*/  FADD.FTZ R189, R176, R189 ;  /* 0x000000bdb0bd7221 */ /* 0x000fe40000010000 */
[----:B------:R-:W-:Y:S01]  /*c4f0*/  FADD.FTZ R2, R4, R2 ;  /* 0x0000000204027221 */ /* 0x000fe20000010000 */
[----:B------:R-:W-:Y:S01]  /*c500*/  ISETP.GE.AND P0, PT, R0, R199, PT ;  /* 0x000000c70000720c */ /* 0x000fe20003f06270 */
[----:B------:R-:W-:Y:S01]  /*c510*/  FADD.FTZ R189, R7, R189 ;  /* 0x000000bd07bd7221 */ /* 0x000fe20000010000 */
[----:B------:R-:W-:Y:S01]  /*c520*/  HMMA.16816.F32.BF16 R44, R100, R46, R76 ;  /* 0x0000002e642c723c */ /* 0x000fe2000004184c */
[----:B------:R-:W1:Y:S01]  /*c530*/  LDSM.16.MT88.4 R76, [R159+0x5800] ;  /* 0x005800009f4c783b */ /* 0x000e620000004200 */
[----:B------:R-:W-:-:S04]  /*c540*/  FADD.FTZ R2, R6, R2 ;  /* 0x0000000206027221 */ /* 0x000fc80000010000 */
[----:B------:R-:W-:Y:S02]  /*c550*/  FADD.FTZ R198, R5, R2 ;  /* 0x0000000205c67221 */ /* 0x000fe40000010000 */
[C---:B--2---:R-:W-:Y:S08]  /*c560*/  HMMA.16816.F32.BF16 R48, R100.reuse, R52, R80 ;  /* 0x000000346430723c */ /* 0x044ff00000041850 */
[C---:B------:R-:W-:Y:S01]  /*c570*/  HMMA.16816.F32.BF16 R52, R100.reuse, R54, R84 ;  /* 0x000000366434723c */ /* 0x040fe20000041854 */
[----:B------:R-:W2:Y:S07]  /*c580*/  LDSM.16.MT88.4 R84, [R225+0x5800] ;  /* 0x00580000e154783b */ /* 0x000eae0000004200 */
[C---:B---3--:R-:W-:Y:S08]  /*c590*/  HMMA.16816.F32.BF16 R56, R100.reuse, R60, R88 ;  /* 0x0000003c6438723c */ /* 0x048ff00000041858 */
[C---:B------:R-:W-:Y:S08]  /*c5a0*/  HMMA.16816.F32.BF16 R128, R100.reuse, R108, R128 ;  /* 0x0000006c6480723c */ /* 0x040ff00000041880 */
[C---:B------:R-:W-:Y:S08]  /*c5b0*/  HMMA.16816.F32.BF16 R64, R100.reuse, R68, R172 ;  /* 0x000000446440723c */ /* 0x040ff000000418ac */
[C---:B-1----:R-:W-:Y:S08]  /*c5c0*/  HMMA.16816.F32.BF16 R72, R100.reuse, R76, R144 ;  /* 0x0000004c6448723c */ /* 0x042ff00000041890 */
[C---:B------:R-:W-:Y:S01]  /*c5d0*/  HMMA.16816.F32.BF16 R76, R100.reuse, R78, R92 ;  /* 0x0000004e644c723c */ /* 0x040fe2000004185c */
[----:B------:R-:W1:Y:S07]  /*c5e0*/  LDSM.16.MT88.4 R92, [R160+0x5800] ;  /* 0x00580000a05c783b */ /* 0x000e6e0000004200 */
[C---:B--2---:R-:W-:Y:S08]  /*c5f0*/  HMMA.16816.F32.BF16 R80, R100.reuse, R84, R96 ;  /* 0x000000546450723c */ /* 0x044ff00000041860 */
[C---:B------:R-:W-:Y:S08]  /*c600*/  HMMA.16816.F32.BF16 R108, R100.reuse, R110, R28 ;  /* 0x0000006e646c723c */ /* 0x040ff0000004181c */
[C---:B------:R-:W-:Y:S08]  /*c610*/  HMMA.16816.F32.BF16 R60, R100.reuse, R62, R168 ;  /* 0x0000003e643c723c */ /* 0x040ff000000418a8 */
[C---:B------:R-:W-:Y:S08]  /*c620*/  HMMA.16816.F32.BF16 R68, R100.reuse, R70, R164 ;  /* 0x000000466444723c */ /* 0x040ff000000418a4 */
[C---:B------:R-:W-:Y:S08]  /*c630*/  HMMA.16816.F32.BF16 R84, R100.reuse, R86, R20 ;  /* 0x000000566454723c */ /* 0x040ff00000041814 */
[C---:B-1----:R-:W-:Y:S08]  /*c640*/  HMMA.16816.F32.BF16 R88, R100.reuse, R92, R36 ;  /* 0x0000005c6458723c */ /* 0x042ff00000041824 */
[C---:B------:R-:W-:Y:S08]  /*c650*/  HMMA.16816.F32.BF16 R92, R100.reuse, R94, R16 ;  /* 0x0000005e645c723c */ /* 0x040ff00000041810 */
[C---:B------:R-:W-:Y:S08]  /*c660*/  HMMA.16816.F32.BF16 R96, R100.reuse, R12, R32 ;  /* 0x0000000c6460723c */ /* 0x040ff00000041820 */
[----:B------:R-:W-:Y:S01]  /*c670*/  HMMA.16816.F32.BF16 R100, R100, R14, R24 ;  /* 0x0000000e6464723c */ /* 0x000fe20000041818 */
[----:B------:R-:W-:Y:S07]  /*c680*/  @!UPT UIADD3 URZ, URZ, URZ, URZ ;  /* 0x0000003f3f3ff290 */ /* 0x000fee000fffe03f */
[----:B------:R-:W-:Y:S11]  /*c690*/  @!P0 BRA `(.L_x_1889) ;  /* 0x0000019000008947 */ /* 0x000ff60003800000 */
[----:B------:R-:W-:Y:S01]  /*c6a0*/  SHF.R.S32.HI R2, RZ, 0x1f, R0 ;  /* 0x0000001fff027819 */ /* 0x000fe20000011400 */
[----:B------:R-:W-:Y:S01]  /*c6b0*/  IMAD.WIDE.U32 R4, R0, c[0x0][0x1e0], RZ ;  /* 0x0000780000047a25 */ /* 0x000fe200078e00ff */
[----:B------:R-:W-:-:S02]  /*c6c0*/  ISETP.GE.AND P1, PT, R208, c[0x0][0x1d4], PT ;  /* 0x00007500d0007a0c */ /* 0x000fc40003f26270 */
[----:B------:R-:W-:Y:S01]  /*c6d0*/  LOP3.LUT P5, RZ, R213, 0x1, RZ, 0xc0, !PT ;  /* 0x00000001d5ff7812 */ /* 0x000fe200078ac0ff */
        /* <DEDUP_REMOVED lines=21> */
.L_x_1889:
[----:B------:R-:W-:Y:S05]  /*c830*/  BSYNC B0 ;  /* 0x0000000000007941 */ /* 0x000fea0003800000 */
.L_x_1888:
[----:B-1----:R-:W2:Y:S04]  /*c840*/  LDL R4, [R1+0x4] ;  /* 0x0000040001047983 */ /* 0x002ea80000100800 */
[----:B------:R-:W3:Y:S04]  /*c850*/  LDL R5, [R1+0x64] ;  /* 0x0000640001057983 */ /* 0x000ee80000100800 */
[----:B------:R-:W3:Y:S01]  /*c860*/  LDL R3, [R1+0x58] ;  /* 0x0000580001037983 */ /* 0x000ee20000100800 */
[----:B------:R-:W-:-:S02]  /*c870*/  ISETP.GE.AND P0, PT, R210, 0x1, PT ;  /* 0x00000001d200780c */ /* 0x000fc40003f06270 */
[----:B------:R-:W-:Y:S01]  /*c880*/  IADD3 R173, R190, -0x2, RZ ;  /* 0xfffffffebead7810 */ /* 0x000fe20007ffe0ff */
[----:B------:R-:W0:Y:S01]  /*c890*/  LDGDEPBAR ;  /* 0x00000000000079af */ /* 0x000e220000000000 */
[----:B--2---:R-:W-:-:S04]  /*c8a0*/  IMAD.SHL.U32 R4, R4, 0x80, RZ ;  /* 0x0000008004047824 */ /* 0x004fc800078e00ff */
[----:B------:R-:W-:-:S04]  /*c8b0*/  @P6 IMAD.HI.U32 R2, R4, c[0x0][0x2c8], RZ ;  /* 0x0000b20004026a27 */ /* 0x000fc800078e00ff */
[----:B------:R-:W-:Y:S01]  /*c8c0*/  IMAD.MOV.U32 R0, RZ, RZ, R4 ;  /* 0x000000ffff007224 */ /* 0x000fe200078e0004 */
[----:B------:R-:W-:-:S04]  /*c8d0*/  @P6 SHF.R.U32.HI R0, RZ, c[0x0][0x2cc], R2 ;  /* 0x0000b300ff006a19 */ /* 0x000fc80000011602 */
[----:B---3--:R-:W-:-:S04]  /*c8e0*/  IADD3 R2, -R3, R5, R0 ;  /* 0x0000000503027210 */ /* 0x008fc80007ffe100 */
        /* <DEDUP_REMOVED lines=12> */
.L_x_1892:
[----:B------:R-:W-:-:S13]  /*c9b0*/  ISETP.NE.AND P0, PT, R210, 0x1, PT ;  /* 0x00000001d200780c */ /* 0x000fda0003f05270 */
[----:B------:R-:W-:-:S05]  /*c9c0*/  @P0 IMAD.HI.U32 R2, R3, c[0x0][0x330], RZ ;  /* 0x0000cc0003020a27 */ /* 0x000fca00078e00ff */
[----:B------:R-:W-:Y:S02]  /*c9d0*/  @P0 SHF.R.U32.HI R3, RZ, c[0x0][0x334], R2 ;  /* 0x0000cd00ff030a19 */ /* 0x000fe40000011602 */
.L_x_1893:
[----:B------:R-:W-:Y:S05]  /*c9e0*/  BSYNC B0 ;  /* 0x0000000000007941 */ /* 0x000fea0003800000 */
.L_x_1891:
[----:B------:R-:W-:-:S05]  /*c9f0*/  IMAD R3, R3, R210, c[0x0][0x32c] ;  /* 0x0000cb0003037624 */ /* 0x000fca00078e02d2 */
[----:B------:R-:W-:-:S04]  /*ca00*/  IMNMX R0, R0, R3, PT ;  /* 0x0000000300007217 */ /* 0x000fc80003800200 */
.L_x_1890:
        /* <DEDUP_REMOVED lines=8> */
[----:B------:R-:W-:Y:S01]  /*ca90*/  IADD3 R197, P3, R204, 0x40, RZ ;  /* 0x00000040ccc57810 */ /* 0x000fe20007f7e0ff */
[----:B------:R-:W-:Y:S01]  /*caa0*/  IMAD.MOV.U32 R180, RZ, RZ, RZ ;  /* 0x000000ffffb47224 */ /* 0x000fe200078e00ff */
[----:B------:R-:W-:Y:S01]  /*cab0*/  IADD3 R193, P1, R202, 0x40, RZ ;  /* 0x00000040cac17810 */ /* 0x000fe20007f3e0ff */
[----:B------:R-:W-:Y:S01]  /*cac0*/  IMAD.MOV.U32 R150, RZ, RZ, 0x1 ;  /* 0x00000001ff967424 */ /* 0x000fe200078e00ff */
[----:B------:R-:W-:Y:S01]  /*cad0*/  IADD3 R195, P2, R204, 0x80, RZ ;  /* 0x00000080ccc37810 */ /* 0x000fe20007f5e0ff */
[----:B------:R-:W-:Y:S01]  /*cae0*/  IMAD.X R196, RZ, RZ, R206, P3 ;  /* 0x000000ffffc47224 */ /* 0x000fe200018e06ce */
[----:B------:R-:W-:Y:S01]  /*caf0*/  IADD3 R191, P0, R202, 0x80, RZ ;  /* 0x00000080cabf7810 */ /* 0x000fe20007f1e0ff */
[----:B------:R-:W-:Y:S01]  /*cb00*/  IMAD.X R192, RZ, RZ, R201, P1 ;  /* 0x000000ffffc07224 */ /* 0x000fe200008e06c9 */
[----:B------:R-:W-:Y:S02]  /*cb10*/  IADD3.X R194, RZ, R206, RZ, P2, !PT ;  /* 0x000000ceffc27210 */ /* 0x000fe400017fe4ff */
[----:B------:R-:W-:-:S02]  /*cb20*/  IADD3.X R190, RZ, R201, RZ, P0, !PT ;  /* 0x000000c9ffbe7210 */ /* 0x000fc400007fe4ff */
.L_x_1903:
[----:B------:R-:W-:Y:S04]  /*cb30*/  DEPBAR.LE SB0, 0x2 ;  /* 0x000080800000791a */ /* 0x000fe80000000000 */
[----:B------:R-:W-:Y:S01]  /*cb40*/  WARPSYNC 0xffffffff ;  /* 0xffffffff00007948 */ /* 0x000fe20003800000 */
[----:B------:R-:W-:Y:S01]  /*cb50*/  BAR.SYNC.DEFER_BLOCKING 0x0 ;  /* 0x0000000000007b1d */ /* 0x000fe20000010000 */
[----:B------:R-:W-:Y:S01]  /*cb60*/  IMAD R149, R150, 0x6000, RZ ;  /* 0x0000600096957824 */ /* 0x000fe200078e02ff */
[----:B------:R-:W-:Y:S01]  /*cb70*/  ISETP.GE.AND P0, PT, R199, R173, PT ;  /* 0x000000adc700720c */ /* 0x000fe20003f06270 */
[----:B------:R-:W-:Y:S01]  /*cb80*/  IMAD.MOV.U32 R176, RZ, RZ, c[0x0][0x32c] ;  /* 0x0000cb00ffb07624 */ /* 0x000fe200078e00ff */
[----:B------:R-:W-:Y:S01]  /*cb90*/  LOP3.LUT P5, RZ, R213, 0x1, RZ, 0xc0, !PT ;  /* 0x00000001d5ff7812 */ /* 0x000fe200078ac0ff */
[----:B------:R-:W-:Y:S03]  /*cba0*/  IMAD.IADD R0, R158, 0x1, R149 ;  /* 0x000000019e007824 */ /* 0x000fe600078e0295 */
[----:B------:R-:W-:Y:S01]  /*cbb0*/  ISETP.GE.AND P6, PT, R176, 0x1, PT ;  /* 0x00000001b000780c */ /* 0x000fe20003fc6270 */
[----:B------:R-:W-:Y:S04]  /*cbc0*/  IMAD.IADD R2, R156, 0x1, R0 ;  /* 0x000000019c027824 */ /* 0x000fe800078e0200 */
[----:B------:R-:W-:Y:S02]  /*cbd0*/  IMAD.IADD R148, R151, 0x1, R2 ;  /* 0x0000000197947824 */ /* 0x000fe400078e0202 */
[----:B------:R-:W-:Y:S02]  /*cbe0*/  @!P0 IADD3 R3, R173, -0x1, RZ ;  /* 0xffffffffad038810 */ /* 0x000fe40007ffe0ff */
[----:B------:R-:W-:Y:S02]  /*cbf0*/  @!P0 ISETP.GE.AND P4, PT, R208, c[0x0][0x1d4], PT ;  /* 0x00007500d0008a0c */ /* 0x000fe40003f86270 */
[----:B------:R-:W-:Y:S02]  /*cc00*/  @!P0 SHF.R.S32.HI R8, RZ, 0x1f, R3 ;  /* 0x0000001fff088819 */ /* 0x000fe40000011403 */
[----:B------:R-:W-:Y:S01]  /*cc10*/  @!P0 ISETP.GE.AND P3, PT, R212, c[0x0][0x1d4], PT ;  /* 0x00007500d4008a0c */ /* 0x000fe20003f66270 */
[----:B------:R-:W-:Y:S02]  /*cc20*/  LDSM.16.M88.4 R36, [R152] ;  /* 0x000000009824783b */ /* 0x000fe40000000200 */
[----:B------:R-:W-:Y:S04]  /*cc30*/  @!P0 IMAD R8, R8, c[0x0][0x208], RZ ;  /* 0x0000820008088a24 */ /* 0x000fe800078e02ff */
[C---:B------:R-:W-:Y:S01]  /*cc40*/  @!P0 IMAD R8, R3.reuse, c[0x0][0x20c], R8 ;  /* 0x0000830003088a24 */ /* 0x040fe200078e0208 */
[----:B------:R-:W1:Y:S06]  /*cc50*/  LDSM.16.M88.4 R12, [R0] ;  /* 0x00000000000c783b */ /* 0x000e6c0000000200 */
[----:B------:R-:W2:Y:S06]  /*cc60*/  LDSM.16.M88.4 R20, [R0+0x800] ;  /* 0x000800000014783b */ /* 0x000eac0000000200 */
[----:B------:R-:W3:Y:S06]  /*cc70*/  LDSM.16.M88.4 R28, [R0+0x1000] ;  /* 0x00100000001c783b */ /* 0x000eec0000000200 */
[----:B------:R-:W4:Y:S06]  /*cc80*/  LDSM.16.M88.4 R140, [R0+0x1800] ;  /* 0x00180000008c783b */ /* 0x000f2c0000000200 */
[----:B------:R-:W-:Y:S01]  /*cc90*/  LDSM.16.M88.4 R144, [R153] ;  /* 0x000000009990783b */ /* 0x000fe20000000200 */
[C---:B-1----:R-:W-:Y:S08]  /*cca0*/  HMMA.16816.F32.BF16 R4, R36.reuse, R12, RZ ;  /* 0x0000000c2404723c */ /* 0x042ff000000418ff */
[C---:B------:R-:W-:Y:S08]  /*ccb0*/  HMMA.16816.F32.BF16 R12, R36.reuse, R14, RZ ;  /* 0x0000000e240c723c */ /* 0x040ff000000418ff */
[C---:B--2---:R-:W-:Y:S08]  /*ccc0*/  HMMA.16816.F32.BF16 R16, R36.reuse, R20, RZ ;  /* 0x000000142410723c */ /* 0x044ff000000418ff */
[C---:B------:R-:W-:Y:S08]  /*ccd0*/  HMMA.16816.F32.BF16 R20, R36.reuse, R22, RZ ;  /* 0x000000162414723c */ /* 0x040ff000000418ff */
[C---:B---3--:R-:W-:Y:S08]  /*cce0*/  HMMA.16816.F32.BF16 R24, R36.reuse, R28, RZ ;  /* 0x0000001c2418723c */ /* 0x048ff000000418ff */
[C---:B------:R-:W-:Y:S08]  /*ccf0*/  HMMA.16816.F32.BF16 R28, R36.reuse, R30, RZ ;  /* 0x0000001e241c723c */ /* 0x040ff000000418ff */
[C---:B----4-:R-:W-:Y:S08]  /*cd00*/  HMMA.16816.F32.BF16 R32, R36.reuse, R140, RZ ;  /* 0x0000008c2420723c */ /* 0x050ff000000418ff */
[----:B------:R-:W-:Y:S01]  /*cd10*/  HMMA.16816.F32.BF16 R36, R36, R142, RZ ;  /* 0x0000008e2424723c */ /* 0x000fe200000418ff */
[----:B------:R-:W1:Y:S07]  /*cd20*/  LDSM.16.M88.4 R140, [R2] ;  /* 0x00000000028c783b */ /* 0x000e6e0000000200 */
        /* <DEDUP_REMOVED lines=9> */
[C---:B-1----:R-:W-:Y:S07]  /*cdc0*/  HMMA.16816.F32.BF16 R32, R144.reuse, R140, R32 ;  /* 0x0000008c9020723c */ /* 0x042fee0000041820 */
[----:B------:R-:W-:Y:S01]  /*cdd0*/  @!P0 IMAD.WIDE.U32 R140, R3, c[0x0][0x208], RZ ;  /* 0x00008200038c8a25 */ /* 0x000fe200078e00ff */
[----:B------:R-:W-:Y:S04]  /*cde0*/  HMMA.16816.F32.BF16 R36, R144, R142, R36 ;  /* 0x0000008e9024723c */ /* 0x000fe80000041824 */
[----:B------:R-:W-:Y:S03]  /*cdf0*/  @!P0 IADD3 R3, R141, R8, RZ ;  /* 0x000000088d038210 */ /* 0x000fe60007ffe0ff */
[----:B------:R-:W-:Y:S01]  /*ce00*/  @!P0 IMAD.MOV.U32 R146, RZ, RZ, c[0x0][0x208] ;  /* 0x00008200ff928624 */ /* 0x000fe200078e00ff */
[C---:B------:R-:W-:Y:S01]  /*ce10*/  @!P0 SHF.L.U64.HI R3, R140.reuse, 0x6, R3 ;  /* 0x000000068c038819 */ /* 0x040fe20000010203 */
[----:B------:R-:W-:Y:S03]  /*ce20*/  @!P0 IMAD.SHL.U32 R140, R140, 0x40, RZ ;  /* 0x000000408c8c8824 */ /* 0x000fe600078e00ff */
[----:B------:R-:W-:Y:S02]  /*ce30*/  @!P0 IMAD.MOV.U32 R147, RZ, RZ, c[0x0][0x20c] ;  /* 0x00008300ff938624 */ /* 0x000fe400078e00ff */
[----:B------:R-:W-:Y:S04]  /*ce40*/  @!P0 IADD3 R8, P2, R140, R204, RZ ;  /* 0x000000cc8c088210 */ /* 0x000fe80007f5e0ff */
[C---:B------:R-:W-:Y:S02]  /*ce50*/  @!P0 LEA R142, P1, R8.reuse, c[0x0][0x1f8], 0x1 ;  /* 0x00007e00088e8a11 */ /* 0x040fe400078208ff */
[----:B------:R-:W-:Y:S04]  /*ce60*/  @!P0 IADD3.X R141, R3, R206, RZ, P2, !PT ;  /* 0x000000ce038d8210 */ /* 0x000fe800017fe4ff */
[----:B------:R-:W-:Y:S01]  /*ce70*/  @!P0 LEA.HI.X R143, R8, c[0x0][0x1fc], R141, 0x1, P1 ;  /* 0x00007f00088f8a11 */ /* 0x000fe200008f0c8d */
[----:B------:R-:W-:Y:S01]  /*ce80*/  @!P0 IMAD R8, R180, 0x6000, R10 ;  /* 0x00006000b4088824 */ /* 0x000fe200078e020a */
[----:B------:R-:W-:Y:S04]  /*ce90*/  @!P0 IADD3 R141, P1, R140, R197, RZ ;  /* 0x000000c58c8d8210 */ /* 0x000fe80007f3e0ff */
[----:B------:R-:W-:Y:S01]  /*cea0*/  @!PT LDS RZ, [RZ] ;  /* 0x00000000fffff984 */ /* 0x000fe20000000800 */
[----:B------:R-:W-:Y:S01]  /*ceb0*/  @!PT LDS RZ, [RZ] ;  /* 0x00000000fffff984 */ /* 0x000fe20000000800 */
[----:B------:R-:W-:Y:S01]  /*cec0*/  @!PT LDS RZ, [RZ] ;  /* 0x00000000fffff984 */ /* 0x000fe20000000800 */
[----:B------:R1:W-:Y:S01]  /*ced0*/  @!P0 LDGSTS.E.BYPASS.LTC128B.128 [R8], [R142.64], !P4 ;  /* 0x000000008e088fae */ /* 0x0003e2000e101d4e */
[----:B------:R-:W-:Y:S02]  /*cee0*/  @!P0 LEA R144, P2, R141, c[0x0][0x1f8], 0x1 ;  /* 0x00007e008d908a11 */ /* 0x000fe400078408ff */
[----:B-1----:R-:W-:Y:S02]  /*cef0*/  @!P0 IADD3.X R143, R3, R196, RZ, P1, !PT ;  /* 0x000000c4038f8210 */ /* 0x002fe40000ffe4ff */
[----:B------:R-:W-:Y:S02]  /*cf00*/  @!P0 LEA R142, P1, R146, R140, 0x5 ;  /* 0x0000008c928e8211 */ /* 0x000fe400078228ff */
[----:B------:R-:W-:Y:S02]  /*cf10*/  @!P0 LEA.HI.X R145, R141, c[0x0][0x1fc], R143, 0x1, P2 ;  /* 0x00007f008d918a11 */ /* 0x000fe400010f0c8f */
[----:B------:R-:W-:Y:S02]  /*cf20*/  @!P0 IADD3 R140, P2, R140, R195, RZ ;  /* 0x000000c38c8c8210 */ /* 0x000fe40007f5e0ff */
[----:B------:R-:W-:Y:S01]  /*cf30*/  @!P0 LEA.HI.X R141, R146, R3, R147, 0x5, P1 ;  /* 0x00000003928d8211 */ /* 0x000fe200008f2c93 */
[----:B------:R1:W-:Y:S01]  /*cf40*/  @!P0 LDGSTS.E.BYPASS.LTC128B.128 [R8+0x2000], [R144.64], !P3 ;  /* 0x0200000090088fae */ /* 0x0003e2000d901d4e */
[----:B------:R-:W-:Y:S02]  /*cf50*/  @!P0 IADD3.X R3, R3, R194, RZ, P2, !PT ;  /* 0x000000c203038210 */ /* 0x000fe400017fe4ff */
[----:B------:R-:W-:Y:S05]  /*cf60*/  @!P0 IADD3 R143, P1, R142, R204, RZ ;  /* 0x000000cc8e8f8210 */ /* 0x000fea0007f3e0ff */
[----:B------:R-:W-:Y:S01]  /*cf70*/  @!P0 IMAD.X R147, R141, 0x1, R206, P1 ;  /* 0x000000018d938824 */ /* 0x000fe200008e06ce */
[C---:B------:R-:W-:Y:S04]  /*cf80*/  @!P0 LEA R146, P1, R143.reuse, c[0x0][0x1f8], 0x1 ;  /* 0x00007e008f928a11 */ /* 0x040fe800078208ff */
[----:B------:R-:W-:Y:S02]  /*cf90*/  @!P0 LEA.HI.X R147, R143, c[0x0][0x1fc], R147, 0x1, P1 ;  /* 0x00007f008f938a11 */ /* 0x000fe400008f0c93 */
[C---:B-1----:R-:W-:Y:S04]  /*cfa0*/  @!P0 LEA R144, P2, R140.reuse, c[0x0][0x1f8], 0x1 ;  /* 0x00007e008c908a11 */ /* 0x042fe800078408ff */
[----:B------:R-:W-:Y:S02]  /*cfb0*/  @!P0 LEA.HI.X R145, R140, c[0x0][0x1fc], R3, 0x1, P2 ;  /* 0x00007f008c918a11 */ /* 0x000fe400010f0c03 */
[C---:B------:R-:W-:Y:S02]  /*cfc0*/  @!P0 IADD3 R143, P2, R142.reuse, R197, RZ ;  /* 0x000000c58e8f8210 */ /* 0x040fe40007f5e0ff */
[----:B------:R-:W-:Y:S01]  /*cfd0*/  @!P0 IADD3 R3, P1, R142, R195, RZ ;  /* 0x000000c38e038210 */ /* 0x000fe20007f3e0ff */
[----:B------:R1:W-:Y:S06]  /*cfe0*/  @!P0 LDGSTS.E.BYPASS.LTC128B.128 [R8+0x4000], [R144.64], !P5 ;  /* 0x0400000090088fae */ /* 0x0003ec000e901d4e */
[----:B------:R2:W-:Y:S01]  /*cff0*/  @!P0 LDGSTS.E.BYPASS.LTC128B.128 [R8+0x1000], [R146.64], !P4 ;  /* 0x0100000092088fae */ /* 0x0005e2000e101d4e */
[C---:B-1----:R-:W-:Y:S01]  /*d000*/  @!P0 IADD3.X R144, R141.reuse, R196, RZ, P2, !PT ;  /* 0x000000c48d908210 */ /* 0x042fe200017fe4ff */
[----:B------:R-:W-:Y:S01]  /*d010*/  @!P0 IMAD.X R141, R141, 0x1, R194, P1 ;  /* 0x000000018d8d8824 */ /* 0x000fe200008e06c2 */
[----:B------:R-:W-:Y:S02]  /*d020*/  @!P0 LEA R142, P2, R143, c[0x0][0x1f8], 0x1 ;  /* 0x00007e008f8e8a11 */ /* 0x000fe400078408ff */
[----:B------:R-:W-:Y:S02]  /*d030*/  @!P0 LEA R140, P1, R3, c[0x0][0x1f8], 0x1 ;  /* 0x00007e00038c8a11 */ /* 0x000fe400078208ff */
[----:B------:R-:W-:Y:S02]  /*d040*/  @!P0 LEA.HI.X R143, R143, c[0x0][0x1fc], R144, 0x1, P2 ;  /* 0x00007f008f8f8a11 */ /* 0x000fe400010f0c90 */
[----:B------:R-:W-:Y:S02]  /*d050*/  @!P0 LEA.HI.X R141, R3, c[0x0][0x1fc], R141, 0x1, P1 ;  /* 0x00007f00038d8a11 */ /* 0x000fe400008f0c8d */
[-C--:B------:R-:W-:Y:S01]  /*d060*/  IADD3 R3, R151, R0.reuse, RZ ;  /* 0x0000000097037210 */ /* 0x080fe20007ffe0ff */
[----:B------:R1:W-:Y:S06]  /*d070*/  @!P0 LDGSTS.E.BYPASS.LTC128B.128 [R8+0x3000], [R142.64], !P3 ;  /* 0x030000008e088fae */ /* 0x0003ec000d901d4e */
[----:B------:R1:W-:Y:S06]  /*d080*/  @!P0 LDGSTS.E.BYPASS.LTC128B.128 [R8+0x5000], [R140.64], !P5 ;  /* 0x050000008c088fae */ /* 0x0003ec000e901d4e */
[----:B--2---:R-:W-:Y:S06]  /*d090*/  LDSM.16.M88.4 R144, [R3] ;  /* 0x000000000390783b */ /* 0x004fec0000000200 */
[----:B------:R-:W0:Y:S06]  /*d0a0*/  LDGDEPBAR ;  /* 0x00000000000079af */ /* 0x000e2c0000000000 */
[----:B-1----:R-:W1:Y:S01]  /*d0b0*/  LDSM.16.M88.4 R140, [R155] ;  /* 0x000000009b8c783b */ /* 0x002e620000000200 */
[----:B------:R-:W-:Y:S01]  /*d0c0*/  IADD3 R8, R156, R0, R151 ;  /* 0x000000009c087210 */ /* 0x000fe20007ffe097 */
        /* <DEDUP_REMOVED lines=11> */
[----:B------:R-:W-:Y:S06]  /*d180*/  LDSM.16.M88.4 R140, [R154] ;  /* 0x000000009a8c783b */ /* 0x000fec0000000200 */
[----:B------:R-:W1:Y:S02]  /*d190*/  LDSM.16.M88.4 R144, [R148] ;  /* 0x000000009490783b */ /* 0x000e640000000200 */
        /* <DEDUP_REMOVED lines=11> */
[----:B------:R-:W-:Y:S06]  /*d250*/  LDSM.16.M88.4 R140, [R152+0x4000] ;  /* 0x00400000988c783b */ /* 0x000fec0000000200 */
[----:B------:R-:W1:Y:S02]  /*d260*/  LDSM.16.M88.4 R144, [R0+0x2000] ;  /* 0x002000000090783b */ /* 0x000e640000000200 */
        /* <DEDUP_REMOVED lines=60> */
[----:B------:R1:W2:Y:S06]  /*d630*/  LDSM.16.M88.4 R144, [R0+0x5800] ;  /* 0x005800000090783b */ /* 0x0002ac0000000200 */
[----:B-1----:R-:W3:Y:S01]  /*d640*/  LDL R0, [R1+0x4] ;  /* 0x0000040001007983 */ /* 0x002ee20000100800 */
[C---:B--2---:R-:W-:Y:S08]  /*d650*/  HMMA.16816.F32.BF16 R32, R140.reuse, R144, R32 ;  /* 0x000000908c20723c */ /* 0x044ff00000041820 */
        /* <DEDUP_REMOVED lines=11> */
[----:B------:R1:W2:Y:S03]  /*d710*/  LDSM.16.M88.4 R144, [R2+0x5800] ;  /* 0x005800000290783b */ /* 0x0002a60000000200 */
[----:B-1----:R-:W-:Y:S04]  /*d720*/  MOV R2, 0x1 ;  /* 0x0000000100027802 */ /* 0x002fe80000000f00 */
[----:B------:R-:W-:Y:S04]  /*d730*/  ISETP.NE.AND P0, PT, R2, c[0x0][0x2c4], PT ;  /* 0x0000b10002007a0c */ /* 0x000fe80003f05270 */
[----:B------:R-:W-:Y:S01]  /*d740*/  IADD3 R2, R180, 0x1, RZ ;  /* 0x00000001b4027810 */ /* 0x000fe20007ffe0ff */
        /* <DEDUP_REMOVED lines=19> */
[----:B------:R-:W1:Y:S11]  /*d880*/  LDSM.16.M88.4 R144, [R8+0x4800] ;  /* 0x004800000890783b */ /* 0x000e760000000200 */
[----:B------:R-:W-:Y:S04]  /*d890*/  @!UPT UIADD3 URZ, URZ, URZ, URZ ;  /* 0x0000003f3f3ff290 */ /* 0x000fe8000fffe03f */
[----:B------:R-:W-:Y:S02]  /*d8a0*/  FMUL.FTZ R4, R4, c[0x0][0x320] ;  /* 0x0000c80004047a20 */ /* 0x000fe40000410000 */
[----:B------:R-:W-:Y:S02]  /*d8b0*/  FMUL.FTZ R5, R5, c[0x0][0x320] ;  /* 0x0000c80005057a20 */ /* 0x000fe40000410000 */
[----:B------:R-:W2:Y:S01]  /*d8c0*/  MUFU.TANH R162, R4 ;  /* 0x0000000400a27308 */ /* 0x000ea20000002400 */
[----:B------:R-:W-:Y:S02]  /*d8d0*/  FMUL.FTZ R6, R6, c[0x0][0x320] ;  /* 0x0000c80006067a20 */ /* 0x000fe40000410000 */
[----:B------:R-:W-:Y:S02]  /*d8e0*/  FMUL.FTZ R7, R7, c[0x0][0x320] ;  /* 0x0000c80007077a20 */ /* 0x000fe40000410000 */
[----:B------:R-:W-:Y:S02]  /*d8f0*/  FMUL.FTZ R12, R12, c[0x0][0x320] ;  /* 0x0000c8000c0c7a20 */ /* 0x000fe40000410000 */
[----:B------:R-:W-:Y:S02]  /*d900*/  FMUL.FTZ R13, R13, c[0x0][0x320] ;  /* 0x0000c8000d0d7a20 */ /* 0x000fe40000410000 */
[----:B------:R-:W-:Y:S01]  /*d910*/  FMUL.FTZ R14, R14, c[0x0][0x320] ;  /* 0x0000c8000e0e7a20 */ /* 0x000fe20000410000 */
[----:B------:R-:W4:Y:S01]  /*d920*/  MUFU.TANH R161, R5 ;  /* 0x0000000500a17308 */ /* 0x000f220000002400 */
[----:B------:R-:W-:Y:S09]  /*d930*/  FMUL.FTZ R15, R15, c[0x0][0x320] ;  /* 0x0000c8000f0f7a20 */ /* 0x000ff20000410000 */
[----:B------:R-:W2:Y:S01]  /*d940*/  MUFU.TANH R175, R6 ;  /* 0x0000000600af7308 */ /* 0x000ea20000002400 */
[C---:B-1----:R-:W-:Y:S08]  /*d950*/  HMMA.16816.F32.BF16 R16, R140.reuse, R144, R16 ;  /* 0x000000908c10723c */ /* 0x042ff00000041810 */
[C---:B------:R-:W-:Y:S01]  /*d960*/  HMMA.16816.F32.BF16 R20, R140.reuse, R146, R20 ;  /* 0x000000928c14723c */ /* 0x040fe20000041814 */
[----:B------:R1:W1:Y:S10]  /*d970*/  MUFU.TANH R174, R7 ;  /* 0x0000000700ae7308 */ /* 0x0002740000002400 */
[----:B------:R-:W2:Y:S05]  /*d980*/  MUFU.TANH R148, R12 ;  /* 0x0000000c00947308 */ /* 0x000eaa0000002400 */
[----:B------:R-:W-:Y:S02]  /*d990*/  FMUL.FTZ R16, R16, c[0x0][0x320] ;  /* 0x0000c80010107a20 */ /* 0x000fe40000410000 */
[----:B------:R-:W-:Y:S02]  /*d9a0*/  FMUL.FTZ R17, R17, c[0x0][0x320] ;  /* 0x0000c80011117a20 */ /* 0x000fe40000410000 */
[----:B------:R-:W-:Y:S01]  /*d9b0*/  FMUL.FTZ R18, R18, c[0x0][0x320] ;  /* 0x0000c80012127a20 */ /* 0x000fe20000410000 */
[----:B------:R-:W2:Y:S01]  /*d9c0*/  MUFU.TANH R147, R13 ;  /* 0x0000000d00937308 */ /* 0x000ea20000002400 */
[----:B------:R-:W-:Y:S02]  /*d9d0*/  FMUL.FTZ R19, R19, c[0x0][0x320] ;  /* 0x0000c80013137a20 */ /* 0x000fe40000410000 */
[----:B------:R-:W-:Y:S01]  /*d9e0*/  FMUL.FTZ R20, R20, c[0x0][0x320] ;  /* 0x0000c80014147a20 */ /* 0x000fe20000410000 */
[----:B-1----:R-:W1:Y:S01]  /*d9f0*/  LDSM.16.M88.4 R4, [R8+0x5000] ;  /* 0x005000000804783b */ /* 0x002e620000000200 */
[----:B------:R-:W-:Y:S02]  /*da00*/  FMUL.FTZ R22, R22, c[0x0][0x320] ;  /* 0x0000c80016167a20 */ /* 0x000fe40000410000 */
[----:B------:R-:W-:Y:S03]  /*da10*/  FMUL.FTZ R23, R23, c[0x0][0x320] ;  /* 0x0000c80017177a20 */ /* 0x000fe60000410000 */
[----:B------:R-:W1:Y:S10]  /*da20*/  MUFU.TANH R172, R14 ;  /* 0x0000000e00ac7308 */ /* 0x000e740000002400 */
[----:B------:R5:W1:Y:S10]  /*da30*/  MUFU.TANH R171, R15 ;  /* 0x0000000f00ab7308 */ /* 0x000a740000002400 */
[----:B------:R-:W2:Y:S10]  /*da40*/  MUFU.TANH R146, R16 ;  /* 0x0000001000927308 */ /* 0x000eb40000002400 */
[----:B------:R-:W2:Y:S01]  /*da50*/  MUFU.TANH R145, R17 ;  /* 0x0000001100917308 */ /* 0x000ea20000002400 */
[----:B-----5:R-:W5:Y:S01]  /*da60*/  LDSM.16.M88.4 R12, [R8+0x5800] ;  /* 0x00580000080c783b */ /* 0x020f620000000200 */
[C---:B-1----:R-:W-:Y:S08]  /*da70*/  HMMA.16816.F32.BF16 R24, R140.reuse, R4, R24 ;  /* 0x000000048c18723c */ /* 0x042ff00000041818 */
[----:B------:R1:W1:Y:S01]  /*da80*/  MUFU.TANH R170, R18 ;  /* 0x0000001200aa7308 */ /* 0x0002620000002400 */
[----:B---3--:R-:W-:Y:S01]  /*da90*/  IMAD R4, R0, 0x80, R217 ;  /* 0x0000008000047824 */ /* 0x008fe200078e02d9 */
[C---:B------:R-:W-:Y:S04]  /*daa0*/  HMMA.16816.F32.BF16 R28, R140.reuse, R6, R28 ;  /* 0x000000068c1c723c */ /* 0x040fe8000004181c */
[----:B------:R-:W-:Y:S04]  /*dab0*/  IADD3 R4, R215, R4, R216 ;  /* 0x00000004d7047210 */ /* 0x000fe80007ffe0d8 */
[----:B------:R3:W2:Y:S01]  /*dac0*/  MUFU.TANH R169, R19 ;  /* 0x0000001300a97308 */ /* 0x0006a20000002400 */
[----:B------:R-:W-:Y:S03]  /*dad0*/  SHF.L.U32 R7, R173, 0x6, RZ ;  /* 0x00000006ad077819 */ /* 0x000fe600000006ff */
[----:B------:R-:W-:Y:S05]  /*dae0*/  @P0 IMAD.HI.U32 R0, R4, c[0x0][0x2c8], RZ ;  /* 0x0000b20004000a27 */ /* 0x000fea00078e00ff */
[----:B------:R-:W-:Y:S01]  /*daf0*/  @P0 SHF.R.U32.HI R4, RZ, c[0x0][0x2cc], R0 ;  /* 0x0000b300ff040a19 */ /* 0x000fe20000011600 */
[----:B------:R-:W-:Y:S01]  /*db00*/  FMUL.FTZ R27, R27, c[0x0][0x320] ;  /* 0x0000c8001b1b7a20 */ /* 0x000fe20000410000 */
[----:B------:R2:W2:Y:S01]  /*db10*/  MUFU.TANH R144, R20 ;  /* 0x0000001400907308 */ /* 0x0004a20000002400 */
[----:B------:R-:W-:Y:S02]  /*db20*/  FMUL.FTZ R26, R26, c[0x0][0x320] ;  /* 0x0000c8001a1a7a20 */ /* 0x000fe40000410000 */
[----:B------:R-:W2:Y:S01]  /*db30*/  SHFL.IDX PT, R3, R4, RZ, 0x1c1f ;  /* 0x001c1fff04037589 */ /* 0x000ea200000e0000 */
[----:B------:R-:W-:Y:S01]  /*db40*/  IADD3 R0, -R200, 0x1, -R7 ;  /* 0x00000001c8007810 */ /* 0x000fe20007ffe907 */
[----:B-1----:R-:W-:Y:S01]  /*db50*/  FMUL.FTZ R18, R25, c[0x0][0x320] ;  /* 0x0000c80019127a20 */ /* 0x002fe20000410000 */
[----:B------:R-:W-:Y:S01]  /*db60*/  ISETP.GE.AND P0, PT, R180, 0x1, PT ;  /* 0x00000001b400780c */ /* 0x000fe20003f06270 */
[----:B------:R-:W-:Y:S01]  /*db70*/  FMUL.FTZ R30, R30, c[0x0][0x320] ;  /* 0x0000c8001e1e7a20 */ /* 0x000fe20000410000 */
[----:B------:R-:W-:Y:S01]  /*db80*/  IADD3 R0, -R207, R0, R211 ;  /* 0x00000000cf007210 */ /* 0x000fe20007ffe1d3 */
[----:B------:R-:W-:Y:S01]  /*db90*/  FMUL.FTZ R31, R31, c[0x0][0x320] ;  /* 0x0000c8001f1f7a20 */ /* 0x000fe20000410000 */
[----:B------:R1:W1:Y:S01]  /*dba0*/  MUFU.TANH R165, R27 ;  /* 0x0000001b00a57308 */ /* 0x0002620000002400 */
[----:B------:R-:W-:Y:S01]  /*dbb0*/  FMUL.FTZ R17, R28, c[0x0][0x320] ;  /* 0x0000c8001c117a20 */ /* 0x000fe20000410000 */
[----:B------:R-:W-:Y:S01]  /*dbc0*/  IADD3 R5, R0, c[0x0][0x328], RZ ;  /* 0x0000ca0000057a10 */ /* 0x000fe20007ffe0ff */
[----:B------:R-:W-:Y:S01]  /*dbd0*/  FMUL.FTZ R16, R29, c[0x0][0x320] ;  /* 0x0000c8001d107a20 */ /* 0x000fe20000410000 */
[C---:B-----5:R-:W-:Y:S03]  /*dbe0*/  HMMA.16816.F32.BF16 R32, R140.reuse, R12, R32 ;  /* 0x0000000c8c20723c */ /* 0x060fe60000041820 */
[----:B---3--:R-:W-:Y:S01]  /*dbf0*/  FMUL.FTZ R19, R24, c[0x0][0x320] ;  /* 0x0000c80018137a20 */ /* 0x008fe20000410000 */
[----:B------:R-:W-:Y:S02]  /*dc00*/  IADD3 R8, R0, UR16, RZ ;  /* 0x0000001000087c10 */ /* 0x000fe4000fffe0ff */
[----:B------:R3:W1:Y:S01]  /*dc10*/  MUFU.TANH R163, R30 ;  /* 0x0000001e00a37308 */ /* 0x0006620000002400 */
[----:B------:R-:W-:Y:S01]  /*dc20*/  SEL R180, R2, RZ, !P0 ;  /* 0x000000ff02b47207 */ /* 0x000fe20004000000 */
[----:B------:R-:W-:Y:S04]  /*dc30*/  HMMA.16816.F32.BF16 R36, R140, R14, R36 ;  /* 0x0000000e8c24723c */ /* 0x000fe80000041824 */
[----:B--2---:R-:W-:Y:S01]  /*dc40*/  FMUL.FTZ R20, R21, c[0x0][0x320] ;  /* 0x0000c80015147a20 */ /* 0x004fe20000410000 */
[-C--:B------:R-:W-:Y:S02]  /*dc50*/  IADD3 R2, R5, R3.reuse, RZ ;  /* 0x0000000305027210 */ /* 0x080fe40007ffe0ff */
[----:B------:R-:W-:Y:S01]  /*dc60*/  IADD3 R0, R8, R3, RZ ;  /* 0x0000000308007210 */ /* 0x000fe20007ffe0ff */
[----:B------:R2:W2:Y:S08]  /*dc70*/  MUFU.TANH R164, R31 ;  /* 0x0000001f00a47308 */ /* 0x0004b00000002400 */
[----:B------:R-:W-:Y:S02]  /*dc80*/  FMUL.FTZ R28, R32, c[0x0][0x320] ;  /* 0x0000c800201c7a20 */ /* 0x000fe40000410000 */
[----:B------:R-:W4:Y:S01]  /*dc90*/  MUFU.TANH R20, R20 ;  /* 0x0000001400147308 */ /* 0x000f220000002400 */
[----:B------:R-:W-:Y:S02]  /*dca0*/  FMUL.FTZ R13, R33, c[0x0][0x320] ;  /* 0x0000c800210d7a20 */ /* 0x000fe40000410000 */
[----:B------:R-:W-:Y:S03]  /*dcb0*/  FMUL.FTZ R32, R34, c[0x0][0x320] ;  /* 0x0000c80022207a20 */ /* 0x000fe60000410000 */
[----:B------:R-:W-:Y:S02]  /*dcc0*/  FMUL.FTZ R12, R36, c[0x0][0x320] ;  /* 0x0000c800240c7a20 */ /* 0x000fe40000410000 */
[----:B-1----:R-:W-:Y:S02]  /*dcd0*/  FMUL.FTZ R27, R37, c[0x0][0x320] ;  /* 0x0000c800251b7a20 */ /* 0x002fe40000410000 */
[----:B------:R1:W1:Y:S01]  /*dce0*/  MUFU.TANH R168, R22 ;  /* 0x0000001600a87308 */ /* 0x0002620000002400 */
[----:B---3--:R-:W-:Y:S02]  /*dcf0*/  FMUL.FTZ R30, R38, c[0x0][0x320] ;  /* 0x0000c800261e7a20 */ /* 0x008fe40000410000 */
[----:B------:R-:W-:Y:S02]  /*dd00*/  FMUL.FTZ R29, R39, c[0x0][0x320] ;  /* 0x0000c800271d7a20 */ /* 0x000fe40000410000 */
[----:B--2---:R-:W-:Y:S05]  /*dd10*/  FMUL.FTZ R31, R35, c[0x0][0x320] ;  /* 0x0000c800231f7a20 */ /* 0x004fea0000410000 */
[----:B------:R2:W3:Y:S10]  /*dd20*/  MUFU.TANH R167, R23 ;  /* 0x0000001700a77308 */ /* 0x0004f40000002400 */
[----:B------:R-:W1:Y:S10]  /*dd30*/  MUFU.TANH R19, R19 ;  /* 0x0000001300137308 */ /* 0x000e740000002400 */
[----:B------:R-:W1:Y:S10]  /*dd40*/  MUFU.TANH R18, R18 ;  /* 0x0000001200127308 */ /* 0x000e740000002400 */
[----:B------:R2:W1:Y:S10]  /*dd50*/  MUFU.TANH R166, R26 ;  /* 0x0000001a00a67308 */ /* 0x0004740000002400 */
        /* <DEDUP_REMOVED lines=24> */
.L_x_1897:
[----:B------:R-:W-:Y:S04]  /*dee0*/  MOV R6, c[0x0][0x32c] ;  /* 0x0000cb0000067a02 */ /* 0x000fe80000000f00 */
[----:B------:R-:W-:Y:S11]  /*def0*/  ISETP.NE.AND P0, PT, R6, 0x1, PT ;  /* 0x000000010600780c */ /* 0x000ff60003f05270 */
[----:B------:R-:W-:Y:S02]  /*df00*/  @!UPT UIADD3 URZ, URZ, URZ, URZ ;  /* 0x0000003f3f3ff290 */ /* 0x000fe4000fffe03f */
[----:B------:R-:W-:Y:S05]  /*df10*/  @P0 IMAD.HI.U32 R6, R3, c[0x0][0x330], RZ ;  /* 0x0000cc0003060a27 */ /* 0x000fea00078e00ff */
[----:B------:R-:W-:Y:S02]  /*df20*/  @P0 SHF.R.U32.HI R3, RZ, c[0x0][0x334], R6 ;  /* 0x0000cd00ff030a19 */ /* 0x000fe40000011606 */
.L_x_1898:
[----:B------:R-:W-:Y:S05]  /*df30*/  BSYNC B0 ;  /* 0x0000000000007941 */ /* 0x000fea0003800000 */
.L_x_1896:
[----:B------:R-:W-:Y:S04]  /*df40*/  IMAD R3, R3, c[0x0][0x32c], -R7 ;  /* 0x0000cb0003037a24 */ /* 0x000fe800078e0a07 */
[----:B------:R-:W-:Y:S05]  /*df50*/  IMAD.IADD R3, R3, 0x1, -R200 ;  /* 0x0000000103037824 */ /* 0x000fea00078e0ac8 */
[----:B------:R-:W-:Y:S02]  /*df60*/  IMNMX R0, R0, R3, !PT ;  /* 0x0000000300007217 */ /* 0x000fe40007800200 */
[----:B------:R-:W-:Y:S04]  /*df70*/  IADD3 R3, R3, c[0x0][0x32c], RZ ;  /* 0x0000cb0003037a10 */ /* 0x000fe80007ffe0ff */
[----:B------:R-:W-:Y:S02]  /*df80*/  IMNMX R2, R2, R3, PT ;  /* 0x0000000302027217 */ /* 0x000fe40003800200 */
.L_x_1895:
[----:B--234-:R-:W-:Y:S01]  /*df90*/  ISETP.GT.AND P1, PT, R173, -0x1, PT ;  /* 0xffffffffad00780c */ /* 0x01cfe20003f24270 */
[----:B------:R-:W2:Y:S03]  /*dfa0*/  SHFL.IDX PT, R6, R4, 0x1, 0x1c1f ;  /* 0x003c1f0004067f89 */ /* 0x000ea600000e0000 */
[C---:B------:R-:W-:Y:S02]  /*dfb0*/  ISETP.GT.AND P0, PT, R0.reuse, RZ, P1 ;  /* 0x000000ff0000720c */ /* 0x040fe40000f04270 */
[----:B------:R-:W-:Y:S02]  /*dfc0*/  ISETP.GT.AND P2, PT, R0, 0x1, P1 ;  /* 0x000000010000780c */ /* 0x000fe40000f44270 */
[----:B------:R-:W-:Y:S02]  /*dfd0*/  ISETP.LT.OR P3, PT, R2, 0x1, P0 ;  /* 0x000000010200780c */ /* 0x000fe40000761670 */
[C---:B------:R-:W-:Y:S02]  /*dfe0*/  ISETP.GT.AND P0, PT, R0.reuse, 0x8, P1 ;  /* 0x000000080000780c */ /* 0x040fe40000f04270 */
[----:B------:R-:W-:Y:S02]  /*dff0*/  ISETP.GT.AND P5, PT, R0, 0x9, P1 ;  /* 0x000000090000780c */ /* 0x000fe40000fa4270 */
[----:B------:R-:W-:Y:S02]  /*e000*/  ISETP.LT.OR P2, PT, R2, 0x2, P2 ;  /* 0x000000020200780c */ /* 0x000fe40001741670 */
[----:B------:R-:W-:Y:S02]  /*e010*/  FSEL R15, R162, -INF , !P3 ;  /* 0xff800000a20f7808 */ /* 0x000fe40005800000 */
[----:B------:R-:W-:Y:S02]  /*e020*/  ISETP.GT.AND P4, PT, R0, 0x10, P1 ;  /* 0x000000100000780c */ /* 0x000fe40000f84270 */
[----:B------:R-:W-:Y:S02]  /*e030*/  ISETP.LT.OR P3, PT, R2, 0x9, P0 ;  /* 0x000000090200780c */ /* 0x000fe40000761670 */
[----:B------:R-:W-:Y:S02]  /*e040*/  FSEL R26, R161, -INF , !P2 ;  /* 0xff800000a11a7808 */ /* 0x000fe40005000000 */
[----:B------:R-:W-:Y:S01]  /*e050*/  ISETP.GT.AND P0, PT, R0, 0x11, P1 ;  /* 0x000000110000780c */ /* 0x000fe20000f04270 */
[--C-:B--2---:R-:W-:Y:S01]  /*e060*/  IMAD.IADD R5, R5, 0x1, R6.reuse ;  /* 0x0000000105057824 */ /* 0x104fe200078e0206 */
[----:B------:R-:W-:Y:S01]  /*e070*/  ISETP.LT.OR P2, PT, R2, 0xa, P5 ;  /* 0x0000000a0200780c */ /* 0x000fe20002f41670 */
[----:B------:R-:W-:Y:S01]  /*e080*/  IMAD.IADD R4, R8, 0x1, R6 ;  /* 0x0000000108047824 */ /* 0x000fe200078e0206 */
[----:B------:R-:W-:Y:S02]  /*e090*/  ISETP.GT.AND P5, PT, R0, 0x18, P1 ;  /* 0x000000180000780c */ /* 0x000fe40000fa4270 */
[----:B------:R-:W-:Y:S02]  /*e0a0*/  FSEL R25, R148, -INF , !P3 ;  /* 0xff80000094197808 */ /* 0x000fe40005800000 */
[----:B------:R-:W-:Y:S02]  /*e0b0*/  ISETP.LT.OR P3, PT, R2, 0x11, P4 ;  /* 0x000000110200780c */ /* 0x000fe40002761670 */
[----:B------:R-:W-:Y:S02]  /*e0c0*/  FSEL R24, R147, -INF , !P2 ;  /* 0xff80000093187808 */ /* 0x000fe40005000000 */
[----:B------:R-:W-:Y:S02]  /*e0d0*/  ISETP.GT.AND P4, PT, R0, 0x19, P1 ;  /* 0x000000190000780c */ /* 0x000fe40000f84270 */
[C---:B------:R-:W-:Y:S02]  /*e0e0*/  ISETP.LT.OR P2, PT, R2.reuse, 0x12, P0 ;  /* 0x000000120200780c */ /* 0x040fe40000741670 */
[----:B------:R-:W-:Y:S02]  /*e0f0*/  ISETP.LT.OR P0, PT, R2, 0x19, P5 ;  /* 0x000000190200780c */ /* 0x000fe40002f01670 */
[----:B------:R-:W-:Y:S02]  /*e100*/  FSEL R23, R146, -INF , !P3 ;  /* 0xff80000092177808 */ /* 0x000fe40005800000 */
[C---:B------:R-:W-:Y:S02]  /*e110*/  ISETP.GT.AND P3, PT, R0.reuse, 0x20, P1 ;  /* 0x000000200000780c */ /* 0x040fe40000f64270 */
[----:B------:R-:W-:Y:S02]  /*e120*/  ISETP.GT.AND P5, PT, R0, 0x21, P1 ;  /* 0x000000210000780c */ /* 0x000fe40000fa4270 */
[----:B------:R-:W-:Y:S02]  /*e130*/  ISETP.LT.OR P4, PT, R2, 0x1a, P4 ;  /* 0x0000001a0200780c */ /* 0x000fe40002781670 */
[----:B------:R-:W-:Y:S02]  /*e140*/  FSEL R21, R144, -INF , !P0 ;  /* 0xff80000090157808 */ /* 0x000fe40004000000 */
[----:B------:R-:W-:Y:S02]  /*e150*/  ISETP.GT.AND P0, PT, R0, 0x28, P1 ;  /* 0x000000280000780c */ /* 0x000fe40000f04270 */
[----:B-1----:R-:W-:Y:S02]  /*e160*/  FSEL R22, R145, -INF , !P2 ;  /* 0xff80000091167808 */ /* 0x002fe40005000000 */
[----:B------:R-:W-:Y:S02]  /*e170*/  ISETP.LT.OR P2, PT, R2, 0x21, P3 ;  /* 0x000000210200780c */ /* 0x000fe40001f41670 */
[----:B------:R-:W-:Y:S02]  /*e180*/  FSEL R20, R20, -INF , !P4 ;  /* 0xff80000014147808 */ /* 0x000fe40006000000 */
[----:B------:R-:W-:Y:S02]  /*e190*/  ISETP.GT.AND P3, PT, R0, 0x29, P1 ;  /* 0x000000290000780c */ /* 0x000fe40000f64270 */
[C---:B------:R-:W-:Y:S02]  /*e1a0*/  ISETP.LT.OR P4, PT, R2.reuse, 0x22, P5 ;  /* 0x000000220200780c */ /* 0x040fe40002f81670 */
[----:B------:R-:W-:Y:S02]  /*e1b0*/  ISETP.LT.OR P0, PT, R2, 0x29, P0 ;  /* 0x000000290200780c */ /* 0x000fe40000701670 */
[----:B------:R-:W-:Y:S02]  /*e1c0*/  FSEL R19, R19, -INF , !P2 ;  /* 0xff80000013137808 */ /* 0x000fe40005000000 */
[----:B------:R-:W-:Y:S02]  /*e1d0*/  ISETP.GT.AND P5, PT, R0, 0x30, P1 ;  /* 0x000000300000780c */ /* 0x000fe40000fa4270 */
[----:B------:R-:W-:Y:S02]  /*e1e0*/  ISETP.LT.OR P3, PT, R2, 0x2a, P3 ;  /* 0x0000002a0200780c */ /* 0x000fe40001f61670 */
[----:B------:R-:W-:Y:S02]  /*e1f0*/  FSEL R18, R18, -INF , !P4 ;  /* 0xff80000012127808 */ /* 0x000fe40006000000 */
[C---:B------:R-:W-:Y:S02]  /*e200*/  ISETP.GT.AND P4, PT, R0.reuse, 0x31, P1 ;  /* 0x000000310000780c */ /* 0x040fe40000f84270 */
[----:B------:R-:W-:Y:S02]  /*e210*/  FSEL R17, R17, -INF , !P0 ;  /* 0xff80000011117808 */ /* 0x000fe40004000000 */
[C---:B------:R-:W-:Y:S02]  /*e220*/  ISETP.GT.AND P2, PT, R0.reuse, 0x38, P1 ;  /* 0x000000380000780c */ /* 0x040fe40000f44270 */
[----:B------:R-:W-:Y:S02]  /*e230*/  ISETP.GT.AND P0, PT, R0, 0x39, P1 ;  /* 0x000000390000780c */ /* 0x000fe40000f04270 */
[----:B------:R-:W-:Y:S02]  /*e240*/  FSEL R16, R16, -INF , !P3 ;  /* 0xff80000010107808 */ /* 0x000fe40005800000 */
[C---:B------:R-:W-:Y:S02]  /*e250*/  ISETP.LT.OR P5, PT, R2.reuse, 0x31, P5 ;  /* 0x000000310200780c */ /* 0x040fe40002fa1670 */
[C---:B------:R-:W-:Y:S02]  /*e260*/  ISETP.LT.OR P3, PT, R2.reuse, 0x32, P4 ;  /* 0x000000320200780c */ /* 0x040fe40002761670 */
[C---:B------:R-:W-:Y:S02]  /*e270*/  ISETP.LT.OR P2, PT, R2.reuse, 0x39, P2 ;  /* 0x000000390200780c */ /* 0x040fe40001741670 */
[----:B------:R-:W-:Y:S02]  /*e280*/  ISETP.LT.OR P0, PT, R2, 0x3a, P0 ;  /* 0x0000003a0200780c */ /* 0x000fe40000701670 */
[----:B------:R-:W-:Y:S02]  /*e290*/  FSEL R14, R28, -INF , !P5 ;  /* 0xff8000001c0e7808 */ /* 0x000fe40006800000 */
        /* <DEDUP_REMOVED lines=17> */
.L_x_1901:
[----:B------:R-:W-:Y:S04]  /*e3b0*/  MOV R2, c[0x0][0x32c] ;  /* 0x0000cb0000027a02 */ /* 0x000fe80000000f00 */
[----:B------:R-:W-:Y:S11]  /*e3c0*/  ISETP.NE.AND P0, PT, R2, 0x1, PT ;  /* 0x000000010200780c */ /* 0x000ff60003f05270 */
[----:B------:R-:W-:Y:S02]  /*e3d0*/  @!UPT UIADD3 URZ, URZ, URZ, URZ ;  /* 0x0000003f3f3ff290 */ /* 0x000fe4000fffe03f */
[----:B------:R-:W-:Y:S05]  /*e3e0*/  @P0 IMAD.HI.U32 R2, R0, c[0x0][0x330], RZ ;  /* 0x0000cc0000020a27 */ /* 0x000fea00078e00ff */
[----:B------:R-:W-:Y:S02]  /*e3f0*/  @P0 SHF.R.U32.HI R0, RZ, c[0x0][0x334], R2 ;  /* 0x0000cd00ff000a19 */ /* 0x000fe40000011602 */
.L_x_1902:
[----:B------:R-:W-:Y:S05]  /*e400*/  BSYNC B0 ;  /* 0x0000000000007941 */ /* 0x000fea0003800000 */
.L_x_1900:
[----:B------:R-:W-:Y:S04]  /*e410*/  IMAD R7, R0, c[0x0][0x32c], -R7 ;  /* 0x0000cb0000077a24 */ /* 0x000fe800078e0a07 */
[----:B------:R-:W-:Y:S05]  /*e420*/  IMAD.IADD R7, R7, 0x1, -R200 ;  /* 0x0000000107077824 */ /* 0x000fea00078e0ac8 */
[----:B------:R-:W-:Y:S02]  /*e430*/  IMNMX R4, R4, R7, !PT ;  /* 0x0000000704047217 */ /* 0x000fe40007800200 */
[----:B------:R-:W-:Y:S04]  /*e440*/  IADD3 R7, R7, c[0x0][0x32c], RZ ;  /* 0x0000cb0007077a10 */ /* 0x000fe80007ffe0ff */
[----:B------:R-:W-:Y:S02]  /*e450*/  IMNMX R5, R5, R7, PT ;  /* 0x0000000705057217 */ /* 0x000fe40003800200 */
.L_x_1899:
[----:B------:R-:W-:Y:S01]  /*e460*/  FMNMX.FTZ R0, R15, R9, !PT ;  /* 0x000000090f007209 */ /* 0x000fe20007810000 */
[----:B------:R-:W-:Y:S04]  /*e470*/  DEPBAR.LE SB0, 0x2 ;  /* 0x000080800000791a */ /* 0x000fe80000000000 */
[----:B------:R-:W-:Y:S01]  /*e480*/  FMNMX.FTZ R0, R26, R0, !PT ;  /* 0x000000001a007209 */ /* 0x000fe20007810000 */
[----:B------:R-:W-:Y:S01]  /*e490*/  BAR.SYNC.DEFER_BLOCKING 0x0 ;  /* 0x0000000000007b1d */ /* 0x000fe20000010000 */
[----:B------:R-:W-:Y:S02]  /*e4a0*/  ISETP.GT.AND P2, PT, R4, RZ, P1 ;  /* 0x000000ff0400720c */ /* 0x000fe40000f44270 */
[----:B------:R-:W-:Y:S02]  /*e4b0*/  FMNMX.FTZ R0, R25, R0, !PT ;  /* 0x0000000019007209 */ /* 0x000fe40007810000 */
[----:B------:R-:W-:Y:S02]  /*e4c0*/  ISETP.LT.OR P2, PT, R5, 0x1, P2 ;  /* 0x000000010500780c */ /* 0x000fe40001741670 */
[----:B------:R-:W-:Y:S02]  /*e4d0*/  FMNMX.FTZ R0, R24, R0, !PT ;  /* 0x0000000018007209 */ /* 0x000fe40007810000 */
[----:B------:R-:W-:Y:S02]  /*e4e0*/  ISETP.GT.AND P3, PT, R4, 0x9, P1 ;  /* 0x000000090400780c */ /* 0x000fe40000f64270 */
[----:B------:R-:W-:Y:S02]  /*e4f0*/  FMNMX.FTZ R0, R23, R0, !PT ;  /* 0x0000000017007209 */ /* 0x000fe40007810000 */
[----:B------:R-:W-:Y:S02]  /*e500*/  FSEL R6, R175, -INF , !P2 ;  /* 0xff800000af067808 */ /* 0x000fe40005000000 */
[----:B------:R-:W-:Y:S02]  /*e510*/  FMNMX.FTZ R0, R22, R0, !PT ;  /* 0x0000000016007209 */ /* 0x000fe40007810000 */
[C---:B------:R-:W-:Y:S02]  /*e520*/  ISETP.GT.AND P2, PT, R4.reuse, 0x10, P1 ;  /* 0x000000100400780c */ /* 0x040fe40000f44270 */
[----:B------:R-:W-:Y:S02]  /*e530*/  FMNMX.FTZ R0, R21, R0, !PT ;  /* 0x0000000015007209 */ /* 0x000fe40007810000 */
[----:B------:R-:W-:Y:S02]  /*e540*/  ISETP.GT.AND P4, PT, R4, 0x8, P1 ;  /* 0x000000080400780c */ /* 0x000fe40000f84270 */
        /* <DEDUP_REMOVED lines=11> */
[----:B------:R-:W-:Y:S02]  /*e600*/  FSEL R146, R170, -INF , !P2 ;  /* 0xff800000aa927808 */ /* 0x000fe40005000000 */
[----:B------:R-:W-:Y:S02]  /*e610*/  FMNMX.FTZ R0, R13, R0, !PT ;  /* 0x000000000d007209 */ /* 0x000fe40007810000 */
[----:B------:R-:W-:Y:S02]  /*e620*/  ISETP.LT.OR P3, PT, R5, 0x19, P6 ;  /* 0x000000190500780c */ /* 0x000fe40003761670 */
[----:B------:R-:W-:Y:S02]  /*e630*/  FMNMX.FTZ R0, R12, R0, !PT ;  /* 0x000000000c007209 */ /* 0x000fe40007810000 */
[----:B------:R-:W-:Y:S02]  /*e640*/  FSEL R143, R172, -INF , !P4 ;  /* 0xff800000ac8f7808 */ /* 0x000fe40006000000 */
[----:B------:R-:W-:Y:S02]  /*e650*/  FMNMX.FTZ R0, R3, R0, !PT ;  /* 0x0000000003007209 */ /* 0x000fe40007810000 */
[C---:B------:R-:W-:Y:S02]  /*e660*/  ISETP.GT.AND P5, PT, R4.reuse, 0x19, P1 ;  /* 0x000000190400780c */ /* 0x040fe40000fa4270 */
[C---:B------:R-:W-:Y:S01]  /*e670*/  ISETP.GT.AND P4, PT, R4.reuse, 0x20, P1 ;  /* 0x000000200400780c */ /* 0x040fe20000f84270 */
[----:B------:R-:W1:Y:S01]  /*e680*/  SHFL.BFLY PT, R2, R0, 0x2, 0x1f ;  /* 0x0c401f0000027f89 */ /* 0x000e6200000e0000 */
[----:B------:R-:W-:Y:S02]  /*e690*/  ISETP.GT.AND P2, PT, R4, 0x21, P1 ;  /* 0x000000210400780c */ /* 0x000fe40000f44270 */
[C---:B------:R-:W-:Y:S02]  /*e6a0*/  ISETP.LT.OR P5, PT, R5.reuse, 0x1a, P5 ;  /* 0x0000001a0500780c */ /* 0x040fe40002fa1670 */
[----:B------:R-:W-:Y:S02]  /*e6b0*/  FSEL R168, R168, -INF , !P3 ;  /* 0xff800000a8a87808 */ /* 0x000fe40005800000 */
[C---:B------:R-:W-:Y:S02]  /*e6c0*/  ISETP.LT.OR P3, PT, R5.reuse, 0x21, P4 ;  /* 0x000000210500780c */ /* 0x040fe40002761670 */
[----:B------:R-:W-:Y:S02]  /*e6d0*/  ISETP.LT.OR P2, PT, R5, 0x22, P2 ;  /* 0x000000220500780c */ /* 0x000fe40001741670 */
[----:B------:R-:W-:Y:S02]  /*e6e0*/  FSEL R167, R167, -INF , !P5 ;  /* 0xff800000a7a77808 */ /* 0x000fe40006800000 */
[----:B------:R-:W-:Y:S02]  /*e6f0*/  FSEL R165, R165, -INF , !P2 ;  /* 0xff800000a5a57808 */ /* 0x000fe40005000000 */
[----:B------:R-:W-:Y:S02]  /*e700*/  ISETP.GT.AND P2, PT, R4, 0x38, P1 ;  /* 0x000000380400780c */ /* 0x000fe40000f44270 */
[----:B------:R-:W-:Y:S02]  /*e710*/  FSEL R166, R166, -INF , !P3 ;  /* 0xff800000a6a67808 */ /* 0x000fe40005800000 */
[C---:B------:R-:W-:Y:S02]  /*e720*/  ISETP.GT.AND P3, PT, R4.reuse, 0x31, P1 ;  /* 0x000000310400780c */ /* 0x040fe40000f64270 */
[C---:B------:R-:W-:Y:S02]  /*e730*/  ISETP.GT.AND P5, PT, R4.reuse, 0x29, P1 ;  /* 0x000000290400780c */ /* 0x040fe40000fa4270 */
[----:B------:R-:W-:Y:S02]  /*e740*/  ISETP.GT.AND P4, PT, R4, 0x30, P1 ;  /* 0x000000300400780c */ /* 0x000fe40000f84270 */
[----:B-1----:R-:W-:Y:S02]  /*e750*/  FMNMX.FTZ R0, R0, R2, !PT ;  /* 0x0000000200007209 */ /* 0x002fe40007810000 */
[C---:B------:R-:W-:Y:S02]  /*e760*/  ISETP.LT.OR P5, PT, R5.reuse, 0x2a, P5 ;  /* 0x0000002a0500780c */ /* 0x040fe40002fa1670 */
[C---:B------:R-:W-:Y:S01]  /*e770*/  ISETP.LT.OR P4, PT, R5.reuse, 0x31, P4 ;  /* 0x000000310500780c */ /* 0x040fe20002781670 */
[----:B------:R-:W1:Y:S01]  /*e780*/  SHFL.BFLY PT, R2, R0, 0x1, 0x1f ;  /* 0x0c201f0000027f89 */ /* 0x000e6200000e0000 */
[----:B------:R-:W-:Y:S02]  /*e790*/  FSEL R164, R164, -INF , !P5 ;  /* 0xff800000a4a47808 */ /* 0x000fe40006800000 */
[----:B------:R-:W-:Y:S02]  /*e7a0*/  ISETP.LT.OR P3, PT, R5, 0x32, P3 ;  /* 0x000000320500780c */ /* 0x000fe40001f61670 */
[----:B------:R-:W-:Y:S02]  /*e7b0*/  IADD3 R148, R160, R149, RZ ;  /* 0x00000095a0947210 */ /* 0x000fe40007ffe0ff */
[----:B------:R-:W-:Y:S02]  /*e7c0*/  LOP3.LUT P6, RZ, R213, 0x1, RZ, 0xc0, !PT ;  /* 0x00000001d5ff7812 */ /* 0x000fe400078cc0ff */
[----:B-1----:R-:W-:Y:S04]  /*e7d0*/  FMNMX.FTZ R8, R0, R2, !PT ;  /* 0x0000000200087209 */ /* 0x002fe80007810000 */
[C---:B------:R-:W-:Y:S01]  /*e7e0*/  FSETP.NEU.FTZ.AND P0, PT, R8.reuse, -INF , PT ;  /* 0xff8000000800780b */ /* 0x040fe20003f1d000 */
[C---:B------:R-:W-:Y:S03]  /*e7f0*/  FMUL.FTZ R2, R8.reuse, c[0x0][0x2d0] ;  /* 0x0000b40008027a20 */ /* 0x040fe60000410000 */
[----:B------:R-:W-:Y:S02]  /*e800*/  FSEL R0, R8, RZ, P0 ;  /* 0x000000ff08007208 */ /* 0x000fe40000000000 */
[----:B------:R-:W-:Y:S02]  /*e810*/  FSEL R2, R2, RZ, P0 ;  /* 0x000000ff02027208 */ /* 0x000fe40000000000 */
[----:B------:R-:W-:Y:S01]  /*e820*/  ISETP.GT.AND P0, PT, R4, 0x1, P1 ;  /* 0x000000010400780c */ /* 0x000fe20000f04270 */
[----:B------:R-:W-:Y:S02]  /*e830*/  FADD.FTZ R0, -R0, R9 ;  /* 0x0000000900007221 */ /* 0x000fe40000010100 */
[--C-:B------:R-:W-:Y:S01]  /*e840*/  FFMA.FTZ R15, R15, c[0x0][0x2d0], -R2.reuse ;  /* 0x0000b4000f0f7a23 */ /* 0x100fe20000010802 */
[----:B------:R-:W-:Y:S01]  /*e850*/  ISETP.LT.OR P0, PT, R5, 0x2, P0 ;  /* 0x000000020500780c */ /* 0x000fe20000701670 */
[----:B------:R-:W-:Y:S02]  /*e860*/  FMUL.FTZ R0, R0, c[0x0][0x2d0] ;  /* 0x0000b40000007a20 */ /* 0x000fe40000410000 */
[--C-:B------:R-:W-:Y:S01]  /*e870*/  FFMA.FTZ R26, R26, c[0x0][0x2d0], -R2.reuse ;  /* 0x0000b4001a1a7a23 */ /* 0x100fe20000010802 */
[----:B------:R-:W-:Y:S01]  /*e880*/  FSEL R7, R174, -INF , !P0 ;  /* 0xff800000ae077808 */ /* 0x000fe20004000000 */
[----:B------:R-:W-:Y:S01]  /*e890*/  MUFU.EX2 R15, R15 ;  /* 0x0000000f000f7308 */ /* 0x000fe20000000800 */
[----:B------:R-:W-:Y:S01]  /*e8a0*/  ISETP.GT.AND P0, PT, R4, 0x11, P1 ;  /* 0x000000110400780c */ /* 0x000fe20000f04270 */
[--C-:B------:R-:W-:Y:S02]  /*e8b0*/  FFMA.FTZ R179, R23, c[0x0][0x2d0], -R2.reuse ;  /* 0x0000b40017b37a23 */ /* 0x100fe40000010802 */
[--C-:B------:R-:W-:Y:S01]  /*e8c0*/  FFMA.FTZ R188, R14, c[0x0][0x2d0], -R2.reuse ;  /* 0x0000b4000ebc7a23 */ /* 0x100fe20000010802 */
[----:B------:R-:W-:Y:S01]  /*e8d0*/  ISETP.LT.OR P0, PT, R5, 0x12, P0 ;  /* 0x000000120500780c */ /* 0x000fe20000701670 */
[--C-:B------:R-:W-:Y:S02]  /*e8e0*/  FFMA.FTZ R187, R13, c[0x0][0x2d0], -R2.reuse ;  /* 0x0000b4000dbb7a23 */ /* 0x100fe40000010802 */
[--C-:B------:R-:W-:Y:S01]  /*e8f0*/  FFMA.FTZ R186, R12, c[0x0][0x2d0], -R2.reuse ;  /* 0x0000b4000cba7a23 */ /* 0x100fe20000010802 */
[----:B------:R-:W-:Y:S01]  /*e900*/  FSEL R147, R169, -INF , !P0 ;  /* 0xff800000a9937808 */ /* 0x000fe20004000000 */
[----:B------:R-:W1:Y:S01]  /*e910*/  MUFU.EX2 R0, R0 ;  /* 0x0000000000007308 */ /* 0x000e620000000800 */
[----:B------:R-:W-:Y:S01]  /*e920*/  ISETP.GT.AND P0, PT, R4, 0x28, P1 ;  /* 0x000000280400780c */ /* 0x000fe20000f04270 */
[--C-:B------:R-:W-:Y:S01]  /*e930*/  FFMA.FTZ R25, R25, c[0x0][0x2d0], -R2.reuse ;  /* 0x0000b40019197a23 */ /* 0x100fe20000010802 */
[----:B------:R-:W-:Y:S01]  /*e940*/  FSEL R169, R32, -INF , !P4 ;  /* 0xff80000020a97808 */ /* 0x000fe20006000000 */
[--C-:B------:R-:W-:Y:S01]  /*e950*/  FFMA.FTZ R24, R24, c[0x0][0x2d0], -R2.reuse ;  /* 0x0000b40018187a23 */ /* 0x100fe20000010802 */
[----:B------:R-:W-:Y:S01]  /*e960*/  ISETP.LT.OR P0, PT, R5, 0x29, P0 ;  /* 0x000000290500780c */ /* 0x000fe20000701670 */
[--C-:B------:R-:W-:Y:S02]  /*e970*/  FFMA.FTZ R178, R22, c[0x0][0x2d0], -R2.reuse ;  /* 0x0000b40016b27a23 */ /* 0x100fe40000010802 */
[--C-:B------:R-:W-:Y:S01]  /*e980*/  FFMA.FTZ R177, R21, c[0x0][0x2d0], -R2.reuse ;  /* 0x0000b40015b17a23 */ /* 0x100fe20000010802 */
[----:B------:R-:W-:Y:S01]  /*e990*/  FSEL R162, R163, -INF , !P0 ;  /* 0xff800000a3a27808 */ /* 0x000fe20004000000 */
[----:B------:R-:W2:Y:S01]  /*e9a0*/  MUFU.EX2 R26, R26 ;  /* 0x0000001a001a7308 */ /* 0x000ea20000000800 */
[--C-:B------:R-:W-:Y:S01]  /*e9b0*/  FFMA.FTZ R176, R20, c[0x0][0x2d0], -R2.reuse ;  /* 0x0000b40014b07a23 */ /* 0x100fe20000010802 */
[----:B------:R-:W-:Y:S01]  /*e9c0*/  ISETP.GT.AND P0, PT, R4, 0x39, P1 ;  /* 0x000000390400780c */ /* 0x000fe20000f04270 */
[--C-:B------:R-:W-:Y:S01]  /*e9d0*/  FFMA.FTZ R184, R19, c[0x0][0x2d0], -R2.reuse ;  /* 0x0000b40013b87a23 */ /* 0x100fe20000010802 */
[----:B------:R-:W-:Y:S01]  /*e9e0*/  FSEL R163, R31, -INF , !P3 ;  /* 0xff8000001fa37808 */ /* 0x000fe20005800000 */
[--C-:B------:R-:W-:Y:S01]  /*e9f0*/  FFMA.FTZ R183, R18, c[0x0][0x2d0], -R2.reuse ;  /* 0x0000b40012b77a23 */ /* 0x100fe20000010802 */
[----:B------:R-:W-:Y:S01]  /*ea00*/  ISETP.LT.OR P1, PT, R5, 0x39, P2 ;  /* 0x000000390500780c */ /* 0x000fe20001721670 */
[--C-:B------:R-:W-:Y:S01]  /*ea10*/  FFMA.FTZ R182, R17, c[0x0][0x2d0], -R2.reuse ;  /* 0x0000b40011b67a23 */ /* 0x100fe20000010802 */
[----:B------:R-:W-:Y:S01]  /*ea20*/  ISETP.LT.OR P0, PT, R5, 0x3a, P0 ;  /* 0x0000003a0500780c */ /* 0x000fe20000701670 */
[--C-:B------:R-:W-:Y:S01]  /*ea30*/  FFMA.FTZ R181, R16, c[0x0][0x2d0], -R2.reuse ;  /* 0x0000b40010b57a23 */ /* 0x100fe20000010802 */
[----:B------:R-:W-:Y:S01]  /*ea40*/  FSEL R161, R30, -INF , !P1 ;  /* 0xff8000001ea17808 */ /* 0x000fe20004800000 */
[----:B------:R-:W-:Y:S01]  /*ea50*/  FFMA.FTZ R185, R3, c[0x0][0x2d0], -R2 ;  /* 0x0000b40003b97a23 */ /* 0x000fe20000010802 */
[----:B------:R-:W-:Y:S01]  /*ea60*/  FSEL R9, R29, -INF , !P0 ;  /* 0xff8000001d097808 */ /* 0x000fe20004000000 */
[----:B------:R-:W-:Y:S01]  /*ea70*/  MUFU.EX2 R25, R25 ;  /* 0x0000001900197308 */ /* 0x000fe20000000800 */
[C---:B-1----:R-:W-:Y:S02]  /*ea80*/  FFMA.FTZ R2, R0.reuse, R189, R15 ;  /* 0x000000bd00027223 */ /* 0x042fe4000001000f */
[C---:B------:R-:W-:Y:S02]  /*ea90*/  FMUL.FTZ R12, R0.reuse, R108 ;  /* 0x0000006c000c7220 */ /* 0x040fe40000410000 */
[C---:B------:R-:W-:Y:S02]  /*eaa0*/  FMUL.FTZ R13, R0.reuse, R109 ;  /* 0x0000006d000d7220 */ /* 0x040fe40000410000 */
[C---:B------:R-:W-:Y:S02]  /*eab0*/  FMUL.FTZ R29, R0.reuse, R113 ;  /* 0x00000071001d7220 */ /* 0x040fe40000410000 */
[----:B------:R-:W-:Y:S01]  /*eac0*/  FMUL.FTZ R36, R0, R132 ;  /* 0x0000008400247220 */ /* 0x000fe20000410000 */
[----:B------:R-:W1:Y:S01]  /*ead0*/  MUFU.EX2 R24, R24 ;  /* 0x0000001800187308 */ /* 0x000e620000000800 */
[----:B--2---:R-:W-:Y:S01]  /*eae0*/  FADD.FTZ R4, R26, R2 ;  /* 0x000000021a047221 */ /* 0x004fe20000010000 */
[----:B------:R-:W-:Y:S01]  /*eaf0*/  FMNMX.FTZ R2, R6, R104, !PT ;  /* 0x0000006806027209 */ /* 0x000fe20007810000 */
[----:B------:R-:W-:Y:S01]  /*eb00*/  FMUL.FTZ R37, R0, R133 ;  /* 0x0000008500257220 */ /* 0x000fe20000410000 */
[----:B------:R-:W-:Y:S01]  /*eb10*/  F2FP.BF16.PACK_AB R140, R26, R15 ;  /* 0x0000000f1a8c723e */ /* 0x000fe200000010ff */
[C---:B------:R-:W-:Y:S01]  /*eb20*/  FMUL.FTZ R5, R0.reuse, R129 ;  /* 0x0000008100057220 */ /* 0x040fe20000410000 */
[----:B------:R-:W-:Y:S01]  /*eb30*/  FMNMX.FTZ R2, R7, R2, !PT ;  /* 0x0000000207027209 */ /* 0x000fe20007810000 */
[C---:B------:R-:W-:Y:S02]  /*eb40*/  FMUL.FTZ R16, R0.reuse, R124 ;  /* 0x0000007c00107220 */ /* 0x040fe40000410000 */
[C---:B------:R-:W-:Y:S01]  /*eb50*/  FMUL.FTZ R17, R0.reuse, R125 ;  /* 0x0000007d00117220 */ /* 0x040fe20000410000 */
[----:B------:R-:W-:Y:S01]  /*eb60*/  FMNMX.FTZ R2, R143, R2, !PT ;  /* 0x000000028f027209 */ /* 0x000fe20007810000 */
[C---:B------:R-:W-:Y:S01]  /*eb70*/  FMUL.FTZ R20, R0.reuse, R116 ;  /* 0x0000007400147220 */ /* 0x040fe20000410000 */
[----:B------:R-:W-:Y:S01]  /*eb80*/  MUFU.EX2 R178, R178 ;  /* 0x000000b200b27308 */ /* 0x000fe20000000800 */
[C---:B------:R-:W-:Y:S01]  /*eb90*/  FMUL.FTZ R21, R0.reuse, R117 ;  /* 0x0000007500157220 */ /* 0x040fe20000410000 */
[----:B------:R-:W-:Y:S01]  /*eba0*/  FMNMX.FTZ R2, R145, R2, !PT ;  /* 0x0000000291027209 */ /* 0x000fe20007810000 */
[C---:B------:R-:W-:Y:S02]  /*ebb0*/  FMUL.FTZ R28, R0.reuse, R112 ;  /* 0x00000070001c7220 */ /* 0x040fe40000410000 */
[----:B------:R-:W-:Y:S01]  /*ebc0*/  FMUL.FTZ R32, R0, R136 ;  /* 0x0000008800207220 */ /* 0x000fe20000410000 */
[----:B------:R-:W-:Y:S01]  /*ebd0*/  FMNMX.FTZ R2, R146, R2, !PT ;  /* 0x0000000292027209 */ /* 0x000fe20007810000 */
[C---:B------:R-:W-:Y:S02]  /*ebe0*/  FMUL.FTZ R33, R0.reuse, R137 ;  /* 0x0000008900217220 */ /* 0x040fe40000410000 */
[C---:B------:R-:W-:Y:S01]  /*ebf0*/  FMUL.FTZ R40, R0.reuse, R40 ;  /* 0x0000002800287220 */ /* 0x040fe20000410000 */
[----:B------:R-:W-:Y:S01]  /*ec00*/  FMNMX.FTZ R2, R147, R2, !PT ;  /* 0x0000000293027209 */ /* 0x000fe20007810000 */
[----:B------:R-:W-:Y:S01]  /*ec10*/  FMUL.FTZ R41, R0, R41 ;  /* 0x0000002900297220 */ /* 0x000fe20000410000 */
[----:B-1----:R-:W-:Y:S01]  /*ec20*/  F2FP.BF16.PACK_AB R142, R24, R25 ;  /* 0x00000019188e723e */ /* 0x002fe200000010ff */
[----:B------:R-:W-:Y:S01]  /*ec30*/  FMUL.FTZ R44, R0, R44 ;  /* 0x0000002c002c7220 */ /* 0x000fe20000410000 */
        /* <DEDUP_REMOVED lines=11> */
[C---:B------:R-:W-:Y:S01]  /*ecf0*/  FMUL.FTZ R57, R0.reuse, R57 ;  /* 0x0000003900397220 */ /* 0x040fe20000410000 */
[----:B------:R-:W-:Y:S01]  /*ed00*/  MUFU.EX2 R177, R177 ;  /* 0x000000b100b17308 */ /* 0x000fe20000000800 */
[----:B------:R-:W-:Y:S01]  /*ed10*/  FMUL.FTZ R60, R0, R60 ;  /* 0x0000003c003c7220 */ /* 0x000fe20000410000 */
        /* <DEDUP_REMOVED lines=12> */
[C---:B------:R-:W-:Y:S01]  /*ede0*/  FMUL.FTZ R76, R0.reuse, R76 ;  /* 0x0000004c004c7220 */ /* 0x040fe20000410000 */
[----:B------:R-:W-:Y:S01]  /*edf0*/  FMNMX.FTZ R2, R161, R2, !PT ;  /* 0x00000002a1027209 */ /* 0x000fe20007810000 */
[C---:B------:R-:W-:Y:S02]  /*ee00*/  FMUL.FTZ R77, R0.reuse, R77 ;  /* 0x0000004d004d7220 */ /* 0x040fe40000410000 */
[C---:B------:R-:W-:Y:S01]  /*ee10*/  FMUL.FTZ R80, R0.reuse, R80 ;  /* 0x0000005000507220 */ /* 0x040fe20000410000 */
[----:B------:R-:W-:Y:S01]  /*ee20*/  FMNMX.FTZ R2, R9, R2, !PT ;  /* 0x0000000209027209 */ /* 0x000fe20007810000 */
[C---:B------:R-:W-:Y:S01]  /*ee30*/  FMUL.FTZ R81, R0.reuse, R81 ;  /* 0x0000005100517220 */ /* 0x040fe20000410000 */
[----:B------:R-:W-:Y:S01]  /*ee40*/  MUFU.EX2 R129, R183 ;  /* 0x000000b700817308 */ /* 0x000fe20000000800 */
[C---:B------:R-:W-:Y:S02]  /*ee50*/  FMUL.FTZ R84, R0.reuse, R84 ;  /* 0x0000005400547220 */ /* 0x040fe40000410000 */
[----:B------:R-:W1:Y:S01]  /*ee60*/  SHFL.BFLY PT, R3, R2, 0x2, 0x1f ;  /* 0x0c401f0002037f89 */ /* 0x000e6200000e0000 */
[C---:B------:R-:W-:Y:S02]  /*ee70*/  FMUL.FTZ R85, R0.reuse, R85 ;  /* 0x0000005500557220 */ /* 0x040fe40000410000 */
[C---:B------:R-:W-:Y:S02]  /*ee80*/  FMUL.FTZ R88, R0.reuse, R88 ;  /* 0x0000005800587220 */ /* 0x040fe40000410000 */
[C---:B------:R-:W-:Y:S02]  /*ee90*/  FMUL.FTZ R89, R0.reuse, R89 ;  /* 0x0000005900597220 */ /* 0x040fe40000410000 */
[C---:B------:R-:W-:Y:S01]  /*eea0*/  FMUL.FTZ R92, R0.reuse, R92 ;  /* 0x0000005c005c7220 */ /* 0x040fe20000410000 */
[----:B------:R-:W-:Y:S01]  /*eeb0*/  MUFU.EX2 R125, R184 ;  /* 0x000000b8007d7308 */ /* 0x000fe20000000800 */
[C---:B------:R-:W-:Y:S02]  /*eec0*/  FMUL.FTZ R93, R0.reuse, R93 ;  /* 0x0000005d005d7220 */ /* 0x040fe40000410000 */
[C---:B------:R-:W-:Y:S02]  /*eed0*/  FMUL.FTZ R96, R0.reuse, R96 ;  /* 0x0000006000607220 */ /* 0x040fe40000410000 */
[C---:B------:R-:W-:Y:S02]  /*eee0*/  FMUL.FTZ R97, R0.reuse, R97 ;  /* 0x0000006100617220 */ /* 0x040fe40000410000 */
[C---:B------:R-:W-:Y:S02]  /*eef0*/  FMUL.FTZ R100, R0.reuse, R100 ;  /* 0x0000006400647220 */ /* 0x040fe40000410000 */
[----:B------:R-:W-:Y:S01]  /*ef00*/  FMUL.FTZ R101, R0, R101 ;  /* 0x0000006500657220 */ /* 0x000fe20000410000 */
[----:B------:R-:W-:Y:S01]  /*ef10*/  MUFU.EX2 R181, R181 ;  /* 0x000000b500b57308 */ /* 0x000fe20000000800 */
[----:B-1----:R-:W-:Y:S05]  /*ef20*/  FMNMX.FTZ R2, R2, R3, !PT ;  /* 0x0000000302027209 */ /* 0x002fea0007810000 */
[----:B------:R-:W1:Y:S02]  /*ef30*/  SHFL.BFLY PT, R3, R2, 0x1, 0x1f ;  /* 0x0c201f0002037f89 */ /* 0x000e6400000e0000 */
[----:B-1----:R-:W-:Y:S01]  /*ef40*/  FMNMX.FTZ R3, R2, R3, !PT ;  /* 0x0000000302037209 */ /* 0x002fe20007810000 */
[----:B------:R-:W-:Y:S02]  /*ef50*/  FADD.FTZ R2, R25, R4 ;  /* 0x0000000419027221 */ /* 0x000fe40000010000 */
[----:B------:R-:W-:Y:S01]  /*ef60*/  FMUL.FTZ R4, R0, R128 ;  /* 0x0000008000047220 */ /* 0x000fe20000410000 */
[C---:B------:R-:W-:Y:S01]  /*ef70*/  FSETP.NEU.FTZ.AND P0, PT, R3.reuse, -INF , PT ;  /* 0xff8000000300780b */ /* 0x040fe20003f1d000 */
[C---:B------:R-:W-:Y:S02]  /*ef80*/  FMUL.FTZ R144, R3.reuse, c[0x0][0x2d0] ;  /* 0x0000b40003907a20 */ /* 0x040fe40000410000 */
[----:B------:R-:W-:Y:S01]  /*ef90*/  FADD.FTZ R170, R24, R2 ;  /* 0x0000000218aa7221 */ /* 0x000fe20000010000 */
[----:B------:R-:W-:Y:S01]  /*efa0*/  FSEL R2, R3, RZ, P0 ;  /* 0x000000ff03027208 */ /* 0x000fe20000000000 */
[----:B------:R-:W-:Y:S01]  /*efb0*/  FMUL.FTZ R24, R0, R120 ;  /* 0x0000007800187220 */ /* 0x000fe20000410000 */
[----:B------:R-:W-:Y:S01]  /*efc0*/  FSEL R144, R144, RZ, P0 ;  /* 0x000000ff90907208 */ /* 0x000fe20000000000 */
[----:B------:R-:W-:Y:S02]  /*efd0*/  FMUL.FTZ R25, R0, R121 ;  /* 0x0000007900197220 */ /* 0x000fe40000410000 */
[----:B------:R-:W-:Y:S02]  /*efe0*/  FADD.FTZ R2, -R2, R104 ;  /* 0x0000006802027221 */ /* 0x000fe40000010100 */
[--C-:B------:R-:W-:Y:S02]  /*eff0*/  FFMA.FTZ R141, R6, c[0x0][0x2d0], -R144.reuse ;  /* 0x0000b400068d7a23 */ /* 0x100fe40000010890 */
[----:B------:R-:W-:Y:S02]  /*f000*/  FMUL.FTZ R2, R2, c[0x0][0x2d0] ;  /* 0x0000b40002027a20 */ /* 0x000fe40000410000 */
[--C-:B------:R-:W-:Y:S02]  /*f010*/  FFMA.FTZ R7, R7, c[0x0][0x2d0], -R144.reuse ;  /* 0x0000b40007077a23 */ /* 0x100fe40000010890 */
[----:B------:R-:W-:Y:S01]  /*f020*/  MUFU.EX2 R141, R141 ;  /* 0x0000008d008d7308 */ /* 0x000fe20000000800 */
[--C-:B------:R-:W-:Y:S02]  /*f030*/  FFMA.FTZ R104, R143, c[0x0][0x2d0], -R144.reuse ;  /* 0x0000b4008f687a23 */ /* 0x100fe40000010890 */
[--C-:B------:R-:W-:Y:S02]  /*f040*/  FFMA.FTZ R163, R163, c[0x0][0x2d0], -R144.reuse ;  /* 0x0000b400a3a37a23 */ /* 0x100fe40000010890 */
[----:B------:R-:W-:Y:S05]  /*f050*/  FFMA.FTZ R161, R161, c[0x0][0x2d0], -R144 ;  /* 0x0000b400a1a17a23 */ /* 0x000fea0000010890 */
[----:B------:R-:W1:Y:S10]  /*f060*/  MUFU.EX2 R2, R2 ;  /* 0x0000000200027308 */ /* 0x000e740000000800 */
[----:B------:R-:W2:Y:S10]  /*f070*/  MUFU.EX2 R0, R7 ;  /* 0x0000000700007308 */ /* 0x000eb40000000800 */
[----:B------:R-:W3:Y:S01]  /*f080*/  MUFU.EX2 R104, R104 ;  /* 0x0000006800687308 */ /* 0x000ee20000000800 */
[C---:B-1----:R-:W-:Y:S02]  /*f090*/  FFMA.FTZ R112, R2.reuse, R198, R141 ;  /* 0x000000c602707223 */ /* 0x042fe4000001008d */
[C---:B------:R-:W-:Y:S02]  /*f0a0*/  FMUL.FTZ R14, R2.reuse, R110 ;  /* 0x0000006e020e7220 */ /* 0x040fe40000410000 */
[C---:B------:R-:W-:Y:S02]  /*f0b0*/  FMUL.FTZ R15, R2.reuse, R111 ;  /* 0x0000006f020f7220 */ /* 0x040fe40000410000 */
[C---:B------:R-:W-:Y:S03]  /*f0c0*/  FMUL.FTZ R23, R2.reuse, R119 ;  /* 0x0000007702177220 */ /* 0x040fe60000410000 */
[----:B------:R-:W-:Y:S01]  /*f0d0*/  MUFU.EX2 R163, R163 ;  /* 0x000000a300a37308 */ /* 0x000fe20000000800 */
[----:B------:R-:W-:Y:S02]  /*f0e0*/  FMUL.FTZ R30, R2, R114 ;  /* 0x00000072021e7220 */ /* 0x000fe40000410000 */
[C---:B--2---:R-:W-:Y:S01]  /*f0f0*/  FADD.FTZ R112, R0.reuse, R112 ;  /* 0x0000007000707221 */ /* 0x044fe20000010000 */
[----:B------:R-:W-:Y:S01]  /*f100*/  F2FP.BF16.PACK_AB R141, R0, R141 ;  /* 0x0000008d008d723e */ /* 0x000fe200000010ff */
[C---:B------:R-:W-:Y:S01]  /*f110*/  FMUL.FTZ R31, R2.reuse, R115 ;  /* 0x00000073021f7220 */ /* 0x040fe20000410000 */
[----:B------:R-:W-:Y:S01]  /*f120*/  IADD3 R0, R159, R149, RZ ;  /* 0x000000959f007210 */ /* 0x000fe20007ffe0ff */
[C---:B------:R-:W-:Y:S02]  /*f130*/  FMUL.FTZ R38, R2.reuse, R134 ;  /* 0x0000008602267220 */ /* 0x040fe40000410000 */
[C---:B------:R-:W-:Y:S01]  /*f140*/  FMUL.FTZ R39, R2.reuse, R135 ;  /* 0x0000008702277220 */ /* 0x040fe20000410000 */
[----:B------:R-:W-:Y:S01]  /*f150*/  MUFU.EX2 R161, R161 ;  /* 0x000000a100a17308 */ /* 0x000fe20000000800 */
[----:B------:R-:W1:Y:S01]  /*f160*/  LDSM.16.MT88.4 R108, [R0] ;  /* 0x00000000006c783b */ /* 0x000e620000004200 */
[C---:B------:R-:W-:Y:S02]  /*f170*/  FMUL.FTZ R6, R2.reuse, R130 ;  /* 0x0000008202067220 */ /* 0x040fe40000410000 */
[C---:B------:R-:W-:Y:S02]  /*f180*/  FMUL.FTZ R7, R2.reuse, R131 ;  /* 0x0000008302077220 */ /* 0x040fe40000410000 */
[C---:B------:R-:W-:Y:S02]  /*f190*/  FMUL.FTZ R18, R2.reuse, R126 ;  /* 0x0000007e02127220 */ /* 0x040fe40000410000 */
        /* <DEDUP_REMOVED lines=40> */
[----:B------:R-:W-:Y:S02]  /*f420*/  FFMA.FTZ R2, R145, c[0x0][0x2d0], -R144 ;  /* 0x0000b40091027a23 */ /* 0x000fe40000010890 */
[----:B---3--:R-:W-:Y:S02]  /*f430*/  FADD.FTZ R118, R104, R112 ;  /* 0x0000007068767221 */ /* 0x008fe40000010000 */
[----:B------:R-:W2:Y:S01]  /*f440*/  MUFU.EX2 R116, R2 ;  /* 0x0000000200747308 */ /* 0x000ea20000000800 */
[----:B------:R-:W-:Y:S01]  /*f450*/  LDSM.16.MT88.4 R112, [R0+0x800] ;  /* 0x000800000070783b */ /* 0x000fe20000004200 */
[--C-:B------:R-:W-:Y:S08]  /*f460*/  FFMA.FTZ R149, R169, c[0x0][0x2d0], -R144.reuse ;  /* 0x0000b400a9957a23 */ /* 0x100ff00000010890 */
[----:B------:R-:W-:Y:S10]  /*f470*/  MUFU.EX2 R169, R186 ;  /* 0x000000ba00a97308 */ /* 0x000ff40000000800 */
[----:B------:R-:W3:Y:S01]  /*f480*/  MUFU.EX2 R149, R149 ;  /* 0x0000009500957308 */ /* 0x000ee20000000800 */
[----:B--2---:R-:W-:Y:S02]  /*f490*/  F2FP.BF16.PACK_AB R143, R116, R104 ;  /* 0x00000068748f723e */ /* 0x004fe400000010ff */
[C---:B------:R-:W-:Y:S02]  /*f4a0*/  IADD3 R2, R157.reuse, R0, RZ ;  /* 0x000000009d027210 */ /* 0x040fe40007ffe0ff */
[----:B------:R-:W-:Y:S03]  /*f4b0*/  IADD3 R104, R157, R148, RZ ;  /* 0x000000949d687210 */ /* 0x000fe60007ffe0ff */
[C---:B-1----:R-:W-:Y:S08]  /*f4c0*/  HMMA.16816.F32.BF16 R4, R140.reuse, R108, R4 ;  /* 0x0000006c8c04723c */ /* 0x042ff00000041804 */
[C---:B------:R-:W-:Y:S01]  /*f4d0*/  HMMA.16816.F32.BF16 R12, R140.reuse, R110, R12 ;  /* 0x0000006e8c0c723c */ /* 0x040fe2000004180c */
[----:B------:R-:W1:Y:S07]  /*f4e0*/  LDSM.16.MT88.4 R108, [R2] ;  /* 0x00000000026c783b */ /* 0x000e6e0000004200 */
        /* <DEDUP_REMOVED lines=30> */
[C---:B-1----:R-:W-:Y:S07]  /*f6d0*/  HMMA.16816.F32.BF16 R96, R140.reuse, R108, R96 ;  /* 0x0000006c8c60723c */ /* 0x042fee0000041860 */
[--C-:B------:R-:W-:Y:S01]  /*f6e0*/  FFMA.FTZ R108, R147, c[0x0][0x2d0], -R144.reuse ;  /* 0x0000b400936c7a23 */ /* 0x100fe20000010890 */
[----:B------:R-:W-:Y:S03]  /*f6f0*/  HMMA.16816.F32.BF16 R100, R140, R110, R100 ;  /* 0x0000006e8c64723c */ /* 0x000fe60000041864 */
[----:B------:R1:W-:Y:S01]  /*f700*/  MUFU.EX2 R121, R108 ;  /* 0x0000006c00797308 */ /* 0x0003e20000000800 */
[----:B------:R-:W-:Y:S03]  /*f710*/  FFMA.FTZ R109, R146, c[0x0][0x2d0], -R144 ;  /* 0x0000b400926d7a23 */ /* 0x000fe60000010890 */
[----:B------:R-:W-:Y:S01]  /*f720*/  FADD.FTZ R111, R116, R118 ;  /* 0x00000076746f7221 */ /* 0x000fe20000010000 */
[----:B------:R-:W-:Y:S01]  /*f730*/  F2FP.BF16.PACK_AB R110, R176, R177 ;  /* 0x000000b1b06e723e */ /* 0x000fe200000010ff */
[----:B------:R-:W-:Y:S03]  /*f740*/  FFMA.FTZ R116, R166, c[0x0][0x2d0], -R144 ;  /* 0x0000b400a6747a23 */ /* 0x000fe60000010890 */
[----:B------:R-:W-:Y:S01]  /*f750*/  FADD.FTZ R118, R117, R170 ;  /* 0x000000aa75767221 */ /* 0x000fe20000010000 */
[----:B------:R-:W2:Y:S01]  /*f760*/  MUFU.EX2 R109, R109 ;  /* 0x0000006d006d7308 */ /* 0x000ea20000000800 */
[----:B---3--:R-:W-:Y:S09]  /*f770*/  F2FP.BF16.PACK_AB R141, R163, R149 ;  /* 0x00000095a38d723e */ /* 0x008ff200000010ff */
[----:B------:R3:W-:Y:S01]  /*f780*/  MUFU.EX2 R127, R116 ;  /* 0x00000074007f7308 */ /* 0x0007e20000000800 */
[--C-:B-1----:R-:W-:Y:S09]  /*f790*/  FFMA.FTZ R108, R168, c[0x0][0x2d0], -R144.reuse ;  /* 0x0000b400a86c7a23 */ /* 0x102ff20000010890 */
[----:B------:R1:W-:Y:S01]  /*f7a0*/  MUFU.EX2 R120, R108 ;  /* 0x0000006c00787308 */ /* 0x0003e20000000800 */
[----:B--2---:R-:W-:Y:S01]  /*f7b0*/  FADD.FTZ R123, R109, R111 ;  /* 0x0000006f6d7b7221 */ /* 0x004fe20000010000 */
[----:B------:R-:W-:Y:S08]  /*f7c0*/  F2FP.BF16.PACK_AB R109, R121, R109 ;  /* 0x0000006d796d723e */ /* 0x000ff000000010ff */
[----:B------:R-:W-:Y:S01]  /*f7d0*/  MUFU.EX2 R168, R187 ;  /* 0x000000bb00a87308 */ /* 0x000fe20000000800 */
[--C-:B---3--:R-:W-:Y:S09]  /*f7e0*/  FFMA.FTZ R116, R165, c[0x0][0x2d0], -R144.reuse ;  /* 0x0000b400a5747a23 */ /* 0x108ff20000010890 */
[----:B------:R-:W-:Y:S01]  /*f7f0*/  MUFU.EX2 R128, R116 ;  /* 0x0000007400807308 */ /* 0x000fe20000000800 */
[--C-:B-1----:R-:W-:Y:S09]  /*f800*/  FFMA.FTZ R108, R167, c[0x0][0x2d0], -R144.reuse ;  /* 0x0000b400a76c7a23 */ /* 0x102ff20000010890 */
[----:B------:R1:W2:Y:S10]  /*f810*/  MUFU.EX2 R122, R108 ;  /* 0x0000006c007a7308 */ /* 0x0002b40000000800 */
[----:B------:R-:W3:Y:S10]  /*f820*/  MUFU.EX2 R167, R188 ;  /* 0x000000bc00a77308 */ /* 0x000ef40000000800 */
[----:B------:R-:W4:Y:S01]  /*f830*/  MUFU.EX2 R170, R185 ;  /* 0x000000b900aa7308 */ /* 0x000f220000000800 */
[----:B-1----:R-:W-:Y:S02]  /*f840*/  F2FP.BF16.PACK_AB R108, R178, R117 ;  /* 0x00000075b26c723e */ /* 0x002fe400000010ff */
[----:B--2---:R-:W-:Y:S07]  /*f850*/  F2FP.BF16.PACK_AB R111, R122, R120 ;  /* 0x000000787a6f723e */ /* 0x004fee00000010ff */
[C---:B------:R-:W-:Y:S05]  /*f860*/  HMMA.16816.F32.BF16 R4, R108.reuse, R112, R4 ;  /* 0x000000706c04723c */ /* 0x040fea0000041804 */
[----:B---3--:R-:W-:Y:S03]  /*f870*/  F2FP.BF16.PACK_AB R140, R168, R167 ;  /* 0x000000a7a88c723e */ /* 0x008fe600000010ff */
[C---:B------:R-:W-:Y:S01]  /*f880*/  HMMA.16816.F32.BF16 R12, R108.reuse, R114, R12 ;  /* 0x000000726c0c723c */ /* 0x040fe2000004180c */
[----:B------:R-:W1:Y:S03]  /*f890*/  LDSM.16.MT88.4 R112, [R2+0x800] ;  /* 0x000800000270783b */ /* 0x000e660000004200 */
[----:B----4-:R-:W-:Y:S04]  /*f8a0*/  F2FP.BF16.PACK_AB R142, R170, R169 ;  /* 0x000000a9aa8e723e */ /* 0x010fe800000010ff */
        /* <DEDUP_REMOVED lines=33> */
[----:B------:R1:W-:Y:S04]  /*fac0*/  MUFU.EX2 R126, R112 ;  /* 0x00000070007e7308 */ /* 0x0003e80000000800 */
[----:B------:R-:W-:Y:S01]  /*fad0*/  FFMA.FTZ R108, R164, c[0x0][0x2d0], -R144 ;  /* 0x0000b400a46c7a23 */ /* 0x000fe20000010890 */
[----:B------:R-:W-:Y:S01]  /*fae0*/  F2FP.BF16.PACK_AB R110, R181, R130 ;  /* 0x00000082b56e723e */ /* 0x000fe200000010ff */
[----:B------:R-:W-:Y:S02]  /*faf0*/  FADD.FTZ R109, R178, R118 ;  /* 0x00000076b26d7221 */ /* 0x000fe40000010000 */
[----:B------:R-:W-:Y:S01]  /*fb00*/  LDSM.16.MT88.4 R116, [R2+0x1000] ;  /* 0x001000000274783b */ /* 0x000fe20000004200 */
[----:B------:R-:W-:Y:S01]  /*fb10*/  FFMA.FTZ R144, R9, c[0x0][0x2d0], -R144 ;  /* 0x0000b40009907a23 */ /* 0x000fe20000010890 */
[----:B------:R2:W3:Y:S01]  /*fb20*/  MUFU.EX2 R166, R108 ;  /* 0x0000006c00a67308 */ /* 0x0004e20000000800 */
[----:B------:R-:W-:Y:S01]  /*fb30*/  FADD.FTZ R9, R177, R109 ;  /* 0x0000006db1097221 */ /* 0x000fe20000010000 */
[----:B------:R-:W-:Y:S03]  /*fb40*/  F2FP.BF16.PACK_AB R109, R128, R127 ;  /* 0x0000007f806d723e */ /* 0x000fe600000010ff */
[----:B------:R-:W-:Y:S05]  /*fb50*/  FADD.FTZ R9, R176, R9 ;  /* 0x00000009b0097221 */ /* 0x000fea0000010000 */
[----:B------:R-:W4:Y:S01]  /*fb60*/  MUFU.EX2 R162, R144 ;  /* 0x0000009000a27308 */ /* 0x000f220000000800 */
[----:B-1----:R-:W1:Y:S01]  /*fb70*/  LDSM.16.MT88.4 R112, [R0+0x1000] ;  /* 0x001000000070783b */ /* 0x002e620000004200 */
[----:B--2---:R-:W-:Y:S01]  /*fb80*/  FADD.FTZ R108, R121, R123 ;  /* 0x0000007b796c7221 */ /* 0x004fe20000010000 */
[----:B---3--:R-:W-:Y:S03]  /*fb90*/  F2FP.BF16.PACK_AB R111, R166, R126 ;  /* 0x0000007ea66f723e */ /* 0x008fe600000010ff */
[----:B------:R-:W-:Y:S01]  /*fba0*/  FADD.FTZ R124, R120, R108 ;  /* 0x0000006c787c7221 */ /* 0x000fe20000010000 */
[----:B------:R-:W-:Y:S01]  /*fbb0*/  F2FP.BF16.PACK_AB R108, R129, R125 ;  /* 0x0000007d816c723e */ /* 0x000fe200000010ff */
[----:B------:R-:W-:Y:S02]  /*fbc0*/  FADD.FTZ R125, R125, R9 ;  /* 0x000000097d7d7221 */ /* 0x000fe40000010000 */
[----:B------:R-:W-:Y:S02]  /*fbd0*/  FADD.FTZ R124, R122, R124 ;  /* 0x0000007c7a7c7221 */ /* 0x000fe40000010000 */
[----:B------:R-:W-:Y:S01]  /*fbe0*/  LDSM.16.MT88.4 R120, [R0+0x1800] ;  /* 0x001800000078783b */ /* 0x000fe20000004200 */
[----:B----4-:R-:W-:Y:S01]  /*fbf0*/  F2FP.BF16.PACK_AB R143, R162, R161 ;  /* 0x000000a1a28f723e */ /* 0x010fe200000010ff */
[----:B------:R-:W-:Y:S04]  /*fc00*/  FADD.FTZ R9, R127, R124 ;  /* 0x0000007c7f097221 */ /* 0x000fe80000010000 */
[----:B------:R-:W-:Y:S02]  /*fc10*/  FADD.FTZ R9, R128, R9 ;  /* 0x0000000980097221 */ /* 0x000fe40000010000 */
[----:B------:R-:W-:Y:S02]  /*fc20*/  LDSM.16.MT88.4 R144, [R104+0x1800] ;  /* 0x001800006890783b */ /* 0x000fe40000004200 */
[----:B------:R-:W-:Y:S01]  /*fc30*/  FADD.FTZ R164, R126, R9 ;  /* 0x000000097ea47221 */ /* 0x000fe20000010000 */
[C---:B-1----:R-:W-:Y:S08]  /*fc40*/  HMMA.16816.F32.BF16 R4, R108.reuse, R112, R4 ;  /* 0x000000706c04723c */ /* 0x042ff00000041804 */
[C---:B------:R-:W-:Y:S01]  /*fc50*/  HMMA.16816.F32.BF16 R12, R108.reuse, R114, R12 ;  /* 0x000000726c0c723c */ /* 0x040fe2000004180c */
[----:B------:R-:W1:Y:S07]  /*fc60*/  LDSM.16.MT88.4 R112, [R148+0x1000] ;  /* 0x001000009470783b */ /* 0x000e6e0000004200 */
[C---:B------:R-:W-:Y:S08]  /*fc70*/  HMMA.16816.F32.BF16 R16, R108.reuse, R116, R16 ;  /* 0x000000746c10723c */ /* 0x040ff00000041810 */
        /* <DEDUP_REMOVED lines=29> */
[C---:B--2---:R-:W-:Y:S07]  /*fe50*/  HMMA.16816.F32.BF16 R96, R108.reuse, R116, R96 ;  /* 0x000000746c60723c */ /* 0x044fee0000041860 */
[----:B------:R-:W-:Y:S01]  /*fe60*/  FADD.FTZ R116, R129, R125 ;  /* 0x0000007d81747221 */ /* 0x000fe20000010000 */
[----:B------:R-:W-:Y:S04]  /*fe70*/  HMMA.16816.F32.BF16 R100, R108, R118, R100 ;  /* 0x000000766c64723c */ /* 0x000fe80000041864 */
[----:B------:R-:W-:Y:S04]  /*fe80*/  FADD.FTZ R165, R130, R116 ;  /* 0x0000007482a57221 */ /* 0x000fe80000010000 */
[C---:B------:R-:W-:Y:S01]  /*fe90*/  HMMA.16816.F32.BF16 R128, R140.reuse, R120, R4 ;  /* 0x000000788c80723c */ /* 0x040fe20000041804 */
[----:B------:R-:W2:Y:S07]  /*fea0*/  LDSM.16.MT88.4 R4, [R0+0x3800] ;  /* 0x003800000004783b */ /* 0x000eae0000004200 */
[C---:B------:R-:W-:Y:S01]  /*feb0*/  HMMA.16816.F32.BF16 R108, R140.reuse, R122, R12 ;  /* 0x0000007a8c6c723c */ /* 0x040fe2000004180c */
[----:B------:R-:W3:Y:S07]  /*fec0*/  LDSM.16.MT88.4 R12, [R2+0x3800] ;  /* 0x00380000020c783b */ /* 0x000eee0000004200 */
[C---:B-1----:R-:W-:Y:S01]  /*fed0*/  HMMA.16816.F32.BF16 R124, R140.reuse, R112, R16 ;  /* 0x000000708c7c723c */ /* 0x042fe20000041810 */
[----:B------:R-:W1:Y:S07]  /*fee0*/  LDSM.16.MT88.4 R16, [R148+0x3800] ;  /* 0x003800009410783b */ /* 0x000e6e0000004200 */
[C---:B------:R-:W-:Y:S01]  /*fef0*/  HMMA.16816.F32.BF16 R116, R140.reuse, R114, R20 ;  /* 0x000000728c74723c */ /* 0x040fe20000041814 */
[----:B------:R-:W4:Y:S07]  /*ff00*/  LDSM.16.MT88.4 R20, [R104+0x3800] ;  /* 0x003800006814783b */ /* 0x000f2e0000004200 */
[C---:B------:R-:W-:Y:S01]  /*ff10*/  HMMA.16816.F32.BF16 R120, R140.reuse, R132, R24 ;  /* 0x000000848c78723c */ /* 0x040fe20000041818 */
[----:B------:R-:W-:Y:S07]  /*ff20*/  LDSM.16.MT88.4 R24, [R2+0x5800] ;  /* 0x005800000218783b */ /* 0x000fee0000004200 */
[C---:B------:R-:W-:Y:S08]  /*ff30*/  HMMA.16816.F32.BF16 R112, R140.reuse, R134, R28 ;  /* 0x000000868c70723c */ /* 0x040ff0000004181c */
[C---:B------:R-:W-:Y:S08]  /*ff40*/  HMMA.16816.F32.BF16 R136, R140.reuse, R144, R32 ;  /* 0x000000908c88723c */ /* 0x040ff00000041820 */
[C---:B------:R-:W-:Y:S08]  /*ff50*/  HMMA.16816.F32.BF16 R132, R140.reuse, R146, R36 ;  /* 0x000000928c84723c */ /* 0x040ff00000041824 */
[C---:B--2---:R-:W-:Y:S08]  /*ff60*/  HMMA.16816.F32.BF16 R40, R140.reuse, R4, R40 ;  /* 0x000000048c28723c */ /* 0x044ff00000041828 */
[C---:B------:R-:W-:Y:S01]  /*ff70*/  HMMA.16816.F32.BF16 R44, R140.reuse, R6, R44 ;  /* 0x000000068c2c723c */ /* 0x040fe2000004182c */
[----:B------:R2:W5:Y:S07]  /*ff80*/  LDSM.16.MT88.4 R4, [R0+0x5800] ;  /* 0x005800000004783b */ /* 0x00056e0000004200 */
[C---:B---3--:R-:W-:Y:S08]  /*ff90*/  HMMA.16816.F32.BF16 R48, R140.reuse, R12, R48 ;  /* 0x0000000c8c30723c */ /* 0x048ff00000041830 */
[C---:B------:R-:W-:Y:S01]  /*ffa0*/  HMMA.16816.F32.BF16 R52, R140.reuse, R14, R52 ;  /* 0x0000000e8c34723c */ /* 0x040fe20000041834 */
[----:B------:R-:W3:Y:S07]  /*ffb0*/  LDSM.16.MT88.4 R12, [R148+0x5800] ;  /* 0x00580000940c783b */ /* 0x000eee0000004200 */
[C---:B-1----:R-:W-:Y:S04]  /*ffc0*/  HMMA.16816.F32.BF16 R56, R140.reuse, R16, R56 ;  /* 0x000000108c38723c */ /* 0x042fe80000041838 */
[----:B--2---:R-:W-:Y:S04]  /*ffd0*/  IADD3 R0, R173, -0x2, RZ ;  /* 0xfffffffead007810 */ /* 0x004fe80007ffe0ff */
[C---:B------:R-:W-:Y:S03]  /*ffe0*/  HMMA.16816.F32.BF16 R60, R140.reuse, R18, R60 ;  /* 0x000000128c3c723c */ /* 0x040fe6000004183c */
[----:B------:R-:W-:Y:S05]  /*fff0*/  ISETP.GE.AND P0, PT, R0, R199, PT ;  /* 0x000000c70000720c */ /* 0x000fea0003f06270 */
[C---:B----4-:R-:W-:Y:S08]  /*10000*/  HMMA.16816.F32.BF16 R64, R140.reuse, R20, R64 ;  /* 0x000000148c40723c */ /* 0x050ff00000041840 */
[----:B------:R-:W-:Y:S01]  /*10010*/  @P0 SHF.R.S32.HI R2, RZ, 0x1f, R0 ;  /* 0x0000001fff020819 */ /* 0x000fe20000011400 */
[C---:B------:R-:W-:Y:S03]  /*10020*/  HMMA.16816.F32.BF16 R68, R140.reuse, R22, R68 ;  /* 0x000000168c44723c */ /* 0x040fe60000041844 */
[----:B------:R-:W-:Y:S01]  /*10030*/  @P0 MOV R18, c[0x0][0x1e0] ;  /* 0x0000780000120a02 */ /* 0x000fe20000000f00 */
[----:B------:R-:W-:Y:S01]  /*10040*/  @P0 IMAD R2, R2, c[0x0][0x1e0], RZ ;  /* 0x0000780002020a24 */ /* 0x000fe200078e02ff */
[----:B------:R-:W-:Y:S03]  /*10050*/  @P0 MOV R20, c[0x0][0x1e4] ;  /* 0x0000790000140a02 */ /* 0x000fe60000000f00 */
[C---:B-----5:R-:W-:Y:S04]  /*10060*/  HMMA.16816.F32.BF16 R72, R140.reuse, R4, R72 ;  /* 0x000000048c48723c */ /* 0x060fe80000041848 */
[C---:B------:R-:W-:Y:S03]  /*10070*/  @P0 IMAD R2, R0.reuse, c[0x0][0x1e4], R2 ;  /* 0x0000790000020a24 */ /* 0x040fe600078e0202 */
[----:B------:R-:W-:Y:S01]  /*10080*/  @P0 IMAD.WIDE.U32 R4, R0, c[0x0][0x1e0], RZ ;  /* 0x0000780000040a25 */ /* 0x000fe200078e00ff */
[C---:B------:R-:W-:Y:S04]  /*10090*/  HMMA.16816.F32.BF16 R76, R140.reuse, R6, R76 ;  /* 0x000000068c4c723c */ /* 0x040fe8000004184c */
[----:B------:R-:W-:Y:S02]  /*100a0*/  @P0 IADD3 R2, R5, R2, RZ ;  /* 0x0000000205020210 */ /* 0x000fe40007ffe0ff */
[C---:B------:R-:W-:Y:S02]  /*100b0*/  @P0 SHF.L.U32 R0, R4.reuse, 0x6, RZ ;  /* 0x0000000604000819 */ /* 0x040fe400000006ff */
[----:B------:R-:W-:Y:S01]  /*100c0*/  @P0 SHF.L.U64.HI R2, R4, 0x6, R2 ;  /* 0x0000000604020819 */ /* 0x000fe20000010202 */
[C---:B------:R-:W-:Y:S01]  /*100d0*/  HMMA.16816.F32.BF16 R80, R140.reuse, R24, R80 ;  /* 0x000000188c50723c */ /* 0x040fe20000041850 */
[----:B------:R-:W1:Y:S02]  /*100e0*/  LDSM.16.MT88.4 R4, [R104+0x5800] ;  /* 0x005800006804783b */ /* 0x000e640000004200 */
[C---:B------:R-:W-:Y:S02]  /*100f0*/  @P0 IADD3 R9, P1, R0.reuse, R202, RZ ;  /* 0x000000ca00090210 */ /* 0x040fe40007f3e0ff */
[----:B------:R-:W-:Y:S02]  /*10100*/  @P0 IADD3 R17, P2, R0, R193, RZ ;  /* 0x000000c100110210 */ /* 0x000fe40007f5e0ff */
[C---:B------:R-:W-:Y:S01]  /*10110*/  @P0 LEA R28, P3, R9.reuse, c[0x0][0x1c8], 0x1 ;  /* 0x00007200091c0a11 */ /* 0x040fe200078608ff */
[C---:B------:R-:W-:Y:S04]  /*10120*/  HMMA.16816.F32.BF16 R84, R140.reuse, R26, R84 ;  /* 0x0000001a8c54723c */ /* 0x040fe80000041854 */
[----:B------:R-:W-:Y:S02]  /*10130*/  @P0 IADD3.X R19, R2, R201, RZ, P1, !PT ;  /* 0x000000c902130210 */ /* 0x000fe40000ffe4ff */
[----:B------:R-:W-:Y:S02]  /*10140*/  @P0 LEA R16, P1, R18, R0, 0x5 ;  /* 0x0000000012100211 */ /* 0x000fe400078228ff */
[----:B------:R-:W-:Y:S01]  /*10150*/  @P0 LEA.HI.X R29, R9, c[0x0][0x1cc], R19, 0x1, P3 ;  /* 0x00007300091d0a11 */ /* 0x000fe200018f0c13 */
[C---:B---3--:R-:W-:Y:S03]  /*10160*/  HMMA.16816.F32.BF16 R88, R140.reuse, R12, R88 ;  /* 0x0000000c8c58723c */ /* 0x048fe60000041858 */
[C---:B------:R-:W-:Y:S02]  /*10170*/  @P0 LEA R24, P3, R17.reuse, c[0x0][0x1c8], 0x1 ;  /* 0x0000720011180a11 */ /* 0x040fe400078608ff */
[----:B------:R-:W-:Y:S02]  /*10180*/  @P0 IADD3.X R19, R2, R192, RZ, P2, !PT ;  /* 0x000000c002130210 */ /* 0x000fe400017fe4ff */
[----:B------:R-:W-:Y:S01]  /*10190*/  @P0 IADD3 R0, P4, R0, R191, RZ ;  /* 0x000000bf00000210 */ /* 0x000fe20007f9e0ff */
[C---:B------:R-:W-:Y:S04]  /*101a0*/  HMMA.16816.F32.BF16 R92, R140.reuse, R14, R92 ;  /* 0x0000000e8c5c723c */ /* 0x040fe8000004185c */
[----:B------:R-:W-:Y:S02]  /*101b0*/  @P0 LEA.HI.X R25, R17, c[0x0][0x1cc], R19, 0x1, P3 ;  /* 0x0000730011190a11 */ /* 0x000fe400018f0c13 */
[----:B------:R-:W-:Y:S02]  /*101c0*/  @P0 LEA R22, P3, R0, c[0x0][0x1c8], 0x1 ;  /* 0x0000720000160a11 */ /* 0x000fe400078608ff */
[----:B------:R-:W-:Y:S04]  /*101d0*/  @P0 LEA.HI.X R9, R18, R2, R20, 0x5, P1 ;  /* 0x0000000212090211 */ /* 0x000fe800008f2c14 */
[----:B------:R-:W-:Y:S02]  /*101e0*/  @P0 IADD3 R18, P2, R16, R202, RZ ;  /* 0x000000ca10120210 */ /* 0x000fe40007f5e0ff */
[----:B------:R-:W-:Y:S02]  /*101f0*/  @P0 IADD3.X R2, R2, R190, RZ, P4, !PT ;  /* 0x000000be02020210 */ /* 0x000fe400027fe4ff */
[----:B------:R-:W-:Y:S01]  /*10200*/  @P0 LEA R20, P1, R18, c[0x0][0x1c8], 0x1 ;  /* 0x0000720012140a11 */ /* 0x000fe200078208ff */
[C---:B-1----:R-:W-:Y:S03]  /*10210*/  HMMA.16816.F32.BF16 R96, R140.reuse, R4, R96 ;  /* 0x000000048c60723c */ /* 0x042fe60000041860 */
[----:B------:R-:W-:Y:S02]  /*10220*/  @P0 LEA.HI.X R23, R0, c[0x0][0x1cc], R2, 0x1, P3 ;  /* 0x0000730000170a11 */ /* 0x000fe400018f0c02 */
[----:B------:R-:W-:Y:S02]  /*10230*/  @P0 IADD3.X R17, R9, R201, RZ, P2, !PT ;  /* 0x000000c909110210 */ /* 0x000fe400017fe4ff */
[----:B------:R-:W-:Y:S01]  /*10240*/  @P0 ISETP.GE.AND P2, PT, R208, c[0x0][0x1d4], PT ;  /* 0x00007500d0000a0c */ /* 0x000fe20003f46270 */
[----:B------:R-:W-:Y:S01]  /*10250*/  FADD.FTZ R4, R181, R165 ;  /* 0x000000a5b5047221 */ /* 0x000fe20000010000 */
[----:B------:R-:W-:Y:S01]  /*10260*/  @P0 IADD3 R0, P4, R16, R193, RZ ;  /* 0x000000c110000210 */ /* 0x000fe20007f9e0ff */
[----:B------:R-:W-:Y:S03]  /*10270*/  HMMA.16816.F32.BF16 R100, R140, R6, R100 ;  /* 0x000000068c64723c */ /* 0x000fe60000041864 */
[----:B------:R-:W-:Y:S01]  /*10280*/  @P0 LEA.HI.X R21, R18, c[0x0][0x1cc], R17, 0x1, P1 ;  /* 0x0000730012150a11 */ /* 0x000fe200008f0c11 */
[----:B------:R-:W-:Y:S01]  /*10290*/  FADD.FTZ R4, R167, R4 ;  /* 0x00000004a7047221 */ /* 0x000fe20000010000 */
[C---:B------:R-:W-:Y:S02]  /*102a0*/  @P0 IADD3.X R2, R9.reuse, R192, RZ, P4, !PT ;  /* 0x000000c009020210 */ /* 0x040fe400027fe4ff */
[----:B------:R-:W-:Y:S02]  /*102b0*/  @P0 LEA R18, P4, R0, c[0x0][0x1c8], 0x1 ;  /* 0x0000720000120a11 */ /* 0x000fe400078808ff */
[----:B------:R-:W-:Y:S03]  /*102c0*/  @P0 ISETP.GE.AND P1, PT, R212, c[0x0][0x1d4], PT ;  /* 0x00007500d4000a0c */ /* 0x000fe60003f26270 */
[----:B------:R-:W-:Y:S01]  /*102d0*/  @P0 LEA.HI.X R19, R0, c[0x0][0x1cc], R2, 0x1, P4 ;  /* 0x0000730000130a11 */ /* 0x000fe200020f0c02 */
[----:B------:R-:W-:Y:S01]  /*102e0*/  @P0 IMAD R0, R180, 0x6000, R11 ;  /* 0x00006000b4000824 */ /* 0x000fe200078e020b */
[----:B------:R-:W-:Y:S01]  /*102f0*/  @P0 IADD3 R16, P3, R16, R191, RZ ;  /* 0x000000bf10100210 */ /* 0x000fe20007f7e0ff */
[----:B------:R-:W-:Y:S01]  /*10300*/  FADD.FTZ R2, R166, R164 ;  /* 0x000000a4a6027221 */ /* 0x000fe20000010000 */
[----:B------:R-:W-:Y:S02]  /*10310*/  MOV R104, R3 ;  /* 0x0000000300687202 */ /* 0x000fe40000000f00 */
[----:B------:R-:W-:Y:S01]  /*10320*/  @!PT LDS RZ, [RZ] ;  /* 0x00000000fffff984 */ /* 0x000fe20000000800 */
[----:B------:R-:W-:Y:S01]  /*10330*/  @!PT LDS RZ, [RZ] ;  /* 0x00000000fffff984 */ /* 0x000fe20000000800 */
[----:B------:R-:W-:Y:S01]  /*10340*/  @!PT LDS RZ, [RZ] ;  /* 0x00000000fffff984 */ /* 0x000fe20000000800 */
[----:B------:R1:W-:Y:S01]  /*10350*/  @P0 LDGSTS.E.BYPASS.LTC128B.128 [R0], [R28.64], !P2 ;  /* 0x000000001c000fae */ /* 0x0003e2000d101d4e */
[----:B------:R-:W-:Y:S02]  /*10360*/  @P0 IADD3.X R9, R9, R190, RZ, P3, !PT ;  /* 0x000000be09090210 */ /* 0x000fe40001ffe4ff */
[C---:B------:R-:W-:Y:S04]  /*10370*/  @P0 LEA R12, P3, R16.reuse, c[0x0][0x1c8], 0x1 ;  /* 0x00007200100c0a11 */ /* 0x040fe800078608ff */
[----:B------:R-:W-:Y:S01]  /*10380*/  @P0 LEA.HI.X R13, R16, c[0x0][0x1cc], R9, 0x1, P3 ;  /* 0x00007300100d0a11 */ /* 0x000fe200018f0c09 */
[----:B------:R1:W-:Y:S01]  /*10390*/  @P0 LDGSTS.E.BYPASS.LTC128B.128 [R0+0x2000], [R24.64], !P1 ;  /* 0x0200000018000fae */ /* 0x0003e2000c901d4e */
[----:B------:R-:W-:Y:S07]  /*103a0*/  MOV R9, R8 ;  /* 0x0000000800097202 */ /* 0x000fee0000000f00 */
[----:B------:R1:W-:Y:S08]  /*103b0*/  @P0 LDGSTS.E.BYPASS.LTC128B.128 [R0+0x4000], [R22.64], !P6 ;  /* 0x0400000016000fae */ /* 0x0003f0000f101d4e */
[----:B------:R1:W-:Y:S08]  /*103c0*/  @P0 LDGSTS.E.BYPASS.LTC128B.128 [R0+0x1000], [R20.64], !P2 ;  /* 0x0100000014000fae */ /* 0x0003f0000d101d4e */
[----:B------:R1:W-:Y:S01]  /*103d0*/  @P0 LDGSTS.E.BYPASS.LTC128B.128 [R0+0x3000], [R18.64], !P1 ;  /* 0x0300000012000fae */ /* 0x0003e2000c901d4e */
[C---:B------:R-:W-:Y:S02]  /*103e0*/  ISETP.GE.AND P1, PT, R150.reuse, 0x1, PT ;  /* 0x000000019600780c */ /* 0x040fe40003f26270 */
[----:B------:R-:W-:Y:S04]  /*103f0*/  IADD3 R150, R150, 0x1, RZ ;  /* 0x0000000196967810 */ /* 0x000fe80007ffe0ff */
[----:B------:R-:W-:Y:S01]  /*10400*/  SEL R150, R150, RZ, !P1 ;  /* 0x000000ff96967207 */ /* 0x000fe20004800000 */
[----:B------:R1:W-:Y:S01]  /*10410*/  @P0 LDGSTS.E.BYPASS.LTC128B.128 [R0+0x5000], [R12.64], !P6 ;  /* 0x050000000c000fae */ /* 0x0003e2000f101d4e */
[----:B------:R-:W-:Y:S07]  /*10420*/  ISETP.GT.AND P0, PT, R173, R210, PT ;  /* 0x000000d2ad00720c */ /* 0x000fee0003f04270 */
[----:B------:R-:W0:Y:S01]  /*10430*/  LDGDEPBAR ;  /* 0x00000000000079af */ /* 0x000e220000000000 */
[----:B-1----:R-:W-:Y:S02]  /*10440*/  FADD.FTZ R0, R149, R2 ;  /* 0x0000000295007221 */ /* 0x002fe40000010000 */
[----:B------:R-:W-:Y:S02]  /*10450*/  FADD.FTZ R2, R168, R4 ;  /* 0x00000004a8027221 */ /* 0x000fe40000010000 */
[----:B------:R-:W-:Y:S02]  /*10460*/  FADD.FTZ R0, R163, R0 ;  /* 0x00000000a3007221 */ /* 0x000fe40000010000 */
[----:B------:R-:W-:Y:S02]  /*10470*/  FADD.FTZ R4, R169, R2 ;  /* 0x00000002a9047221 */ /* 0x000fe40000010000 */
[----:B------:R-:W-:Y:S01]  /*10480*/  FADD.FTZ R2, R161, R0 ;  /* 0x00000000a1027221 */ /* 0x000fe20000010000 */
[----:B------:R-:W-:Y:S01]  /*10490*/  IADD3 R0, R173, -0x1, RZ ;  /* 0xffffffffad007810 */ /* 0x000fe20007ffe0ff */
[----:B------:R-:W-:Y:S02]  /*104a0*/  FADD.FTZ R189, R170, R4 ;  /* 0x00000004aabd7221 */ /* 0x000fe40000010000 */
[----:B------:R-:W-:Y:S01]  /*104b0*/  FADD.FTZ R198, R162, R2 ;  /* 0x00000002a2c67221 */ /* 0x000fe20000010000 */
[----:B------:R-:W-:Y:S01]  /*104c0*/  MOV R173, R0 ;  /* 0x0000000000ad7202 */ /* 0x000fe20000000f00 */
[----:B------:R-:W-:-:S05]  /*104d0*/  @P0 BRA `(.L_x_1903) ;  /* 0xffffc65000000947 */ /* 0x000fca000383ffff */
[----:B------:R-:W2:Y:S01]  /*104e0*/  LDL R4, [R1+0x4] ;  /* 0x0000040001047983 */ /* 0x000ea20000100800 */
[----:B------:R-:W-:Y:S01]  /*104f0*/  IMAD.MOV.U32 R104, RZ, RZ, R3 ;  /* 0x000000ffff687224 */ /* 0x000fe200078e0003 */
[----:B------:R-:W-:Y:S01]  /*10500*/  MOV R173, R0 ;  /* 0x0000000000ad7202 */ /* 0x000fe20000000f00 */
[----:B------:R-:W-:Y:S01]  /*10510*/  IMAD.MOV.U32 R9, RZ, RZ, R8 ;  /* 0x000000ffff097224 */ /* 0x000fe200078e0008 */
[----:B--2---:R-:W-:-:S02]  /*10520*/  SHF.L.U32 R4, R4, 0x7, RZ ;  /* 0x0000000704047819 */ /* 0x004fc400000006ff */
.L_x_1894:
[----:B------:R-:W2:Y:S04]  /*10530*/  LDL R2, [R1+0x64] ;  /* 0x0000640001027983 */ /* 0x000ea80000100800 */
[----:B------:R-:W3:Y:S01]  /*10540*/  LDL R3, [R1+0x58] ;  /* 0x0000580001037983 */ /* 0x000ee20000100800 */
[----:B------:R-:W-:Y:S01]  /*10550*/  IMAD.MOV.U32 R0, RZ, RZ, 0x1 ;  /* 0x00000001ff007424 */ /* 0x000fe200078e00ff */
[----:B------:R-:W-:Y:S01]  /*10560*/  IADD3 R4, R4, 0x7f, RZ ;  /* 0x0000007f04047810 */ /* 0x000fe20007ffe0ff */
[----:B------:R-:W-:Y:S01]  /*10570*/  IMAD.MOV.U32 R5, RZ, RZ, c[0x0][0x32c] ;  /* 0x0000cb00ff057624 */ /* 0x000fe200078e00ff */
[----:B------:R-:W-:-:S02]  /*10580*/  LOP3.LUT R213, R213, 0xfffffffd, RZ, 0xc0, !PT ;  /* 0xfffffffdd5d57812 */ /* 0x000fc400078ec0ff */
[----:B------:R-:W-:Y:S02]  /*10590*/  ISETP.NE.AND P0, PT, R0, c[0x0][0x2c4], PT ;  /* 0x0000b10000007a0c */ /* 0x000fe40003f05270 */
[----:B------:R-:W-:-:S11]  /*105a0*/  ISETP.GE.AND P1, PT, R5, 0x1, PT ;  /* 0x000000010500780c */ /* 0x000fd60003f26270 */
[----:B------:R-:W-:Y:S02]  /*105b0*/  @P0 IMAD.HI.U32 R0, R4, c[0x0][0x2c8], RZ ;  /* 0x0000b20004000a27 */ /* 0x000fe400078e00ff */
[----:B------:R-:W-:-:S03]  /*105c0*/  @P1 LOP3.LUT R213, R213, 0x2, RZ, 0xfc, !PT ;  /* 0x00000002d5d51812 */ /* 0x000fc600078efcff */
[----:B------:R-:W-:-:S04]  /*105d0*/  @P0 SHF.R.U32.HI R4, RZ, c[0x0][0x2cc], R0 ;  /* 0x0000b300ff040a19 */ /* 0x000fc80000011600 */
[----:B--2---:R-:W-:-:S05]  /*105e0*/  IADD3 R4, R4, 0x1, R2 ;  /* 0x0000000104047810 */ /* 0x004fca0007ffe002 */
[----:B---3--:R-:W-:-:S05]  /*105f0*/  IMAD.IADD R3, R4, 0x1, -R3 ;  /* 0x0000000104037824 */ /* 0x008fca00078e0a03 */
[----:B------:R-:W-:Y:S01]  /*10600*/  IADD3 R2, R3, -c[0x0][0x324], RZ ;  /* 0x8000c90003027a10 */ /* 0x000fe20007ffe0ff */
[----:B------:R-:W-:Y:S05]  /*10610*/  @!P1 BRA `(.L_x_1904) ;  /* 0x0000010000009947 */ /* 0x000fea0003800000 */
[----:B------:R-:W-:Y:S01]  /*10620*/  MOV R0, R3 ;  /* 0x0000000300007202 */ /* 0x000fe20000000f00 */
        /* <DEDUP_REMOVED lines=9> */
.L_x_1906:
[----:B------:R-:W-:-:S13]  /*106c0*/  ISETP.NE.AND P0, PT, R5, 0x1, PT ;  /* 0x000000010500780c */ /* 0x000fda0003f05270 */
[----:B------:R-:W-:-:S05]  /*106d0*/  @P0 IMAD.HI.U32 R3, R0, c[0x0][0x330], RZ ;  /* 0x0000cc0000030a27 */ /* 0x000fca00078e00ff */
[----:B------:R-:W-:Y:S02]  /*106e0*/  @P0 SHF.R.U32.HI R0, RZ, c[0x0][0x334], R3 ;  /* 0x0000cd00ff000a19 */ /* 0x000fe40000011603 */
.L_x_1907:
[----:B------:R-:W-:Y:S05]  /*106f0*/  BSYNC B0 ;  /* 0x0000000000007941 */ /* 0x000fea0003800000 */
.L_x_1905:
[----:B------:R-:W-:-:S05]  /*10700*/  IMAD R0, R0, c[0x0][0x32c], RZ ;  /* 0x0000cb0000007a24 */ /* 0x000fca00078e02ff */
[----:B------:R-:W-:-:S04]  /*10710*/  IMNMX R2, R2, R0, !PT ;  /* 0x0000000002027217 */ /* 0x000fc80007800200 */
.L_x_1904:
        /* <DEDUP_REMOVED lines=10> */
.L_x_1909:
[----:B------:R-:W-:Y:S04]  /*107c0*/  DEPBAR.LE SB0, 0x2 ;  /* 0x000080800000791a */ /* 0x000fe80000000000 */
[----:B------:R-:W-:Y:S01]  /*107d0*/  WARPSYNC 0xffffffff ;  /* 0xffffffff00007948 */ /* 0x000fe20003800000 */
[----:B------:R-:W-:Y:S01]  /*107e0*/  BAR.SYNC.DEFER_BLOCKING 0x0 ;  /* 0x0000000000007b1d */ /* 0x000fe20000010000 */
[----:B------:R-:W-:Y:S01]  /*107f0*/  IMAD R149, R150, 0x6000, RZ ;  /* 0x0000600096957824 */ /* 0x000fe200078e02ff */
[----:B------:R-:W-:Y:S02]  /*10800*/  ISETP.GE.AND P0, PT, R199, R167, PT ;  /* 0x000000a7c700720c */ /* 0x000fe40003f06270 */
[----:B------:R-:W-:Y:S02]  /*10810*/  IADD3 R173, R167, -0x1, RZ ;  /* 0xffffffffa7ad7810 */ /* 0x000fe40007ffe0ff */
[----:B------:R-:W-:Y:S02]  /*10820*/  IADD3 R2, R158, R149, RZ ;  /* 0x000000959e027210 */ /* 0x000fe40007ffe0ff */
[----:B------:R-:W-:Y:S02]  /*10830*/  LOP3.LUT P6, RZ, R213, 0x1, RZ, 0xc0, !PT ;  /* 0x00000001d5ff7812 */ /* 0x000fe400078cc0ff */
[----:B------:R-:W-:Y:S04]  /*10840*/  IADD3 R8, R156, R2, RZ ;  /* 0x000000029c087210 */ /* 0x000fe80007ffe0ff */
[----:B------:R-:W-:Y:S02]  /*10850*/  IADD3 R148, R151, R8, RZ ;  /* 0x0000000897947210 */ /* 0x000fe40007ffe0ff */
[----:B------:R-:W-:Y:S02]  /*10860*/  @!P0 SHF.R.S32.HI R9, RZ, 0x1f, R173 ;  /* 0x0000001fff098819 */ /* 0x000fe400000114ad */
[----:B------:R-:W-:Y:S02]  /*10870*/  @!P0 ISETP.GE.AND P3, PT, R208, c[0x0][0x1d4], PT ;  /* 0x00007500d0008a0c */ /* 0x000fe40003f66270 */
[----:B------:R-:W-:Y:S01]  /*10880*/  @!P0 ISETP.GE.AND P4, PT, R212, c[0x0][0x1d4], PT ;  /* 0x00007500d4008a0c */ /* 0x000fe20003f86270 */
[----:B------:R-:W-:Y:S01]  /*10890*/  @!P0 IMAD R9, R9, c[0x0][0x208], RZ ;  /* 0x0000820009098a24 */ /* 0x000fe200078e02ff */
[----:B------:R-:W-:Y:S03]  /*108a0*/  LDSM.16.M88.4 R36, [R152] ;  /* 0x000000009824783b */ /* 0x000fe60000000200 */
[C---:B------:R-:W-:Y:S05]  /*108b0*/  @!P0 IMAD R9, R173.reuse, c[0x0][0x20c], R9 ;  /* 0x00008300ad098a24 */ /* 0x040fea00078e0209 */
[----:B------:R-:W1:Y:S08]  /*108c0*/  LDSM.16.M88.4 R12, [R2] ;  /* 0x00000000020c783b */ /* 0x000e700000000200 */
[----:B------:R-:W2:Y:S08]  /*108d0*/  LDSM.16.M88.4 R20, [R2+0x800] ;  /* 0x000800000214783b */ /* 0x000eb00000000200 */
[----:B------:R-:W3:Y:S08]  /*108e0*/  LDSM.16.M88.4 R28, [R2+0x1000] ;  /* 0x00100000021c783b */ /* 0x000ef00000000200 */
[----:B------:R-:W4:Y:S08]  /*108f0*/  LDSM.16.M88.4 R140, [R2+0x1800] ;  /* 0x00180000028c783b */ /* 0x000f300000000200 */
        /* <DEDUP_REMOVED lines=20> */
[----:B------:R-:W-:Y:S07]  /*10a40*/  HMMA.16816.F32.BF16 R36, R144, R142, R36 ;  /* 0x0000008e9024723c */ /* 0x000fee0000041824 */
[----:B------:R-:W-:Y:S05]  /*10a50*/  @!P0 IMAD.WIDE.U32 R142, R173, c[0x0][0x208], RZ ;  /* 0x00008200ad8e8a25 */ /* 0x000fea00078e00ff */
[----:B------:R-:W-:Y:S02]  /*10a60*/  @!P0 SHF.L.U32 R140, R142, 0x6, RZ ;  /* 0x000000068e8c8819 */ /* 0x000fe400000006ff */
[----:B------:R-:W-:Y:S02]  /*10a70*/  @!P0 IADD3 R9, R143, R9, RZ ;  /* 0x000000098f098210 */ /* 0x000fe40007ffe0ff */
[----:B------:R-:W-:Y:S02]  /*10a80*/  @!P0 IADD3 R104, P1, R140, R204, RZ ;  /* 0x000000cc8c688210 */ /* 0x000fe40007f3e0ff */
[----:B------:R-:W-:Y:S02]  /*10a90*/  @!P0 SHF.L.U64.HI R9, R142, 0x6, R9 ;  /* 0x000000068e098819 */ /* 0x000fe40000010209 */
[----:B------:R-:W-:Y:S02]  /*10aa0*/  @!P0 LEA R142, P2, R104, c[0x0][0x1f8], 0x1 ;  /* 0x00007e00688e8a11 */ /* 0x000fe400078408ff */
[----:B------:R-:W-:Y:S02]  /*10ab0*/  @!P0 IADD3.X R141, R9, R206, RZ, P1, !PT ;  /* 0x000000ce098d8210 */ /* 0x000fe40000ffe4ff */
[----:B------:R-:W-:Y:S02]  /*10ac0*/  @!P0 IADD3 R146, P1, R204, 0x40, RZ ;  /* 0x00000040cc928810 */ /* 0x000fe40007f3e0ff */
[----:B------:R-:W-:Y:S01]  /*10ad0*/  @!P0 LEA.HI.X R143, R104, c[0x0][0x1fc], R141, 0x1, P2 ;  /* 0x00007f00688f8a11 */ /* 0x000fe200010f0c8d */
[----:B------:R-:W-:Y:S01]  /*10ae0*/  @!P0 IMAD R104, R180, 0x6000, R10 ;  /* 0x00006000b4688824 */ /* 0x000fe200078e020a */
[----:B------:R-:W-:Y:S02]  /*10af0*/  @!P0 IADD3 R141, P2, R140, R146, RZ ;  /* 0x000000928c8d8210 */ /* 0x000fe40007f5e0ff */
[----:B------:R-:W-:Y:S02]  /*10b00*/  @!P0 IADD3.X R147, RZ, R206, RZ, P1, !PT ;  /* 0x000000ceff938210 */ /* 0x000fe40000ffe4ff */
[----:B------:R-:W-:Y:S01]  /*10b10*/  @!PT LDS RZ, [RZ] ;  /* 0x00000000fffff984 */ /* 0x000fe20000000800 */
[----:B------:R-:W-:Y:S01]  /*10b20*/  @!PT LDS RZ, [RZ] ;  /* 0x00000000fffff984 */ /* 0x000fe20000000800 */
[----:B------:R-:W-:Y:S01]  /*10b30*/  @!PT LDS RZ, [RZ] ;  /* 0x00000000fffff984 */ /* 0x000fe20000000800 */
[----:B------:R1:W-:Y:S02]  /*10b40*/  @!P0 LDGSTS.E.BYPASS.LTC128B.128 [R104], [R142.64], !P3 ;  /* 0x000000008e688fae */ /* 0x0003e4000d901d4e */
[----:B-1----:R-:W-:Y:S02]  /*10b50*/  @!P0 LEA R142, P1, R141, c[0x0][0x1f8], 0x1 ;  /* 0x00007e008d8e8a11 */ /* 0x002fe400078208ff */
[----:B------:R-:W-:Y:S04]  /*10b60*/  @!P0 IADD3.X R143, R9, R147, RZ, P2, !PT ;  /* 0x00000093098f8210 */ /* 0x000fe800017fe4ff */
[----:B------:R-:W-:Y:S02]  /*10b70*/  @!P0 LEA.HI.X R143, R141, c[0x0][0x1fc], R143, 0x1, P1 ;  /* 0x00007f008d8f8a11 */ /* 0x000fe400008f0c8f */
[----:B------:R-:W-:Y:S03]  /*10b80*/  @!P0 IADD3 R144, P1, R204, 0x80, RZ ;  /* 0x00000080cc908810 */ /* 0x000fe60007f3e0ff */
[----:B------:R1:W-:Y:S01]  /*10b90*/  @!P0 LDGSTS.E.BYPASS.LTC128B.128 [R104+0x2000], [R142.64], !P4 ;  /* 0x020000008e688fae */ /* 0x0003e2000e101d4e */
[----:B------:R-:W-:Y:S02]  /*10ba0*/  @!P0 IADD3 R141, P2, R140, R144, RZ ;  /* 0x000000908c8d8210 */ /* 0x000fe40007f5e0ff */
[----:B------:R-:W-:Y:S02]  /*10bb0*/  @!P0 IADD3.X R145, RZ, R206, RZ, P1, !PT ;  /* 0x000000ceff918210 */ /* 0x000fe40000ffe4ff */
[----:B-1----:R-:W-:Y:S02]  /*10bc0*/  @!P0 LEA R142, P1, R141, c[0x0][0x1f8], 0x1 ;  /* 0x00007e008d8e8a11 */ /* 0x002fe400078208ff */
[----:B------:R-:W-:Y:S04]  /*10bd0*/  @!P0 IADD3.X R143, R9, R145, RZ, P2, !PT ;  /* 0x00000091098f8210 */ /* 0x000fe800017fe4ff */
[----:B------:R-:W-:Y:S02]  /*10be0*/  @!P0 LEA.HI.X R143, R141, c[0x0][0x1fc], R143, 0x1, P1 ;  /* 0x00007f008d8f8a11 */ /* 0x000fe400008f0c8f */
[----:B------:R-:W-:Y:S03]  /*10bf0*/  @!P0 MOV R141, c[0x0][0x208] ;  /* 0x00008200008d8a02 */ /* 0x000fe60000000f00 */
[----:B------:R1:W-:Y:S01]  /*10c00*/  @!P0 LDGSTS.E.BYPASS.LTC128B.128 [R104+0x4000], [R142.64], !P6 ;  /* 0x040000008e688fae */ /* 0x0003e2000f101d4e */
[C---:B------:R-:W-:Y:S02]  /*10c10*/  @!P0 LEA R140, P1, R141.reuse, R140, 0x5 ;  /* 0x0000008c8d8c8211 */ /* 0x040fe400078228ff */
[----:B-1----:R-:W-:Y:S04]  /*10c20*/  @!P0 MOV R142, c[0x0][0x20c] ;  /* 0x00008300008e8a02 */ /* 0x002fe80000000f00 */
[----:B------:R-:W-:Y:S02]  /*10c30*/  @!P0 LEA.HI.X R9, R141, R9, R142, 0x5, P1 ;  /* 0x000000098d098211 */ /* 0x000fe400008f2c8e */
[C---:B------:R-:W-:Y:S04]  /*10c40*/  @!P0 IADD3 R141, P2, R140.reuse, R204, RZ ;  /* 0x000000cc8c8d8210 */ /* 0x040fe80007f5e0ff */
[----:B------:R-:W-:Y:S02]  /*10c50*/  @!P0 LEA R142, P1, R141, c[0x0][0x1f8], 0x1 ;  /* 0x00007e008d8e8a11 */ /* 0x000fe400078208ff */
[----:B------:R-:W-:Y:S04]  /*10c60*/  @!P0 IADD3.X R143, R9, R206, RZ, P2, !PT ;  /* 0x000000ce098f8210 */ /* 0x000fe800017fe4ff */
[----:B------:R-:W-:Y:S02]  /*10c70*/  @!P0 LEA.HI.X R143, R141, c[0x0][0x1fc], R143, 0x1, P1 ;  /* 0x00007f008d8f8a11 */ /* 0x000fe400008f0c8f */
[C---:B------:R-:W-:Y:S03]  /*10c80*/  @!P0 IADD3 R141, P1, R140.reuse, R144, RZ ;  /* 0x000000908c8d8210 */ /* 0x040fe60007f3e0ff */
[----:B------:R1:W-:Y:S02]  /*10c90*/  @!P0 LDGSTS.E.BYPASS.LTC128B.128 [R104+0x1000], [R142.64], !P3 ;  /* 0x010000008e688fae */ /* 0x0003e4000d901d4e */
[----:B-1----:R-:W-:Y:S04]  /*10ca0*/  @!P0 IADD3 R143, P2, R140, R146, RZ ;  /* 0x000000928c8f8210 */ /* 0x002fe80007f5e0ff */
[----:B------:R-:W-:Y:S02]  /*10cb0*/  @!P0 LEA R142, P3, R143, c[0x0][0x1f8], 0x1 ;  /* 0x00007e008f8e8a11 */ /* 0x000fe400078608ff */
[C---:B------:R-:W-:Y:S02]  /*10cc0*/  @!P0 IADD3.X R147, R9.reuse, R147, RZ, P2, !PT ;  /* 0x0000009309938210 */ /* 0x040fe400017fe4ff */
[----:B------:R-:W-:Y:S02]  /*10cd0*/  @!P0 IADD3.X R9, R9, R145, RZ, P1, !PT ;  /* 0x0000009109098210 */ /* 0x000fe40000ffe4ff */
[----:B------:R-:W-:Y:S02]  /*10ce0*/  @!P0 LEA.HI.X R143, R143, c[0x0][0x1fc], R147, 0x1, P3 ;  /* 0x00007f008f8f8a11 */ /* 0x000fe400018f0c93 */
[C---:B------:R-:W-:Y:S02]  /*10cf0*/  @!P0 LEA R140, P1, R141.reuse, c[0x0][0x1f8], 0x1 ;  /* 0x00007e008d8c8a11 */ /* 0x040fe400078208ff */
[----:B------:R-:W-:Y:S01]  /*10d00*/  ISETP.GE.AND P2, PT, R180, 0x1, PT ;  /* 0x00000001b400780c */ /* 0x000fe20003f46270 */
[----:B------:R1:W-:Y:S01]  /*10d10*/  @!P0 LDGSTS.E.BYPASS.LTC128B.128 [R104+0x3000], [R142.64], !P4 ;  /* 0x030000008e688fae */ /* 0x0003e2000e101d4e */
[----:B------:R-:W-:Y:S02]  /*10d20*/  @!P0 LEA.HI.X R141, R141, c[0x0][0x1fc], R9, 0x1, P1 ;  /* 0x00007f008d8d8a11 */ /* 0x000fe400008f0c09 */
[-C--:B------:R-:W-:Y:S05]  /*10d30*/  IADD3 R9, R151, R2.reuse, RZ ;  /* 0x0000000297097210 */ /* 0x080fea0007ffe0ff */
[----:B------:R1:W-:Y:S08]  /*10d40*/  @!P0 LDGSTS.E.BYPASS.LTC128B.128 [R104+0x5000], [R140.64], !P6 ;  /* 0x050000008c688fae */ /* 0x0003f0000f101d4e */
[----:B------:R-:W-:Y:S08]  /*10d50*/  LDSM.16.M88.4 R144, [R9] ;  /* 0x000000000990783b */ /* 0x000ff00000000200 */
[----:B------:R-:W0:Y:S08]  /*10d60*/  LDGDEPBAR ;  /* 0x00000000000079af */ /* 0x000e300000000000 */
        /* <DEDUP_REMOVED lines=13> */
[----:B------:R-:W-:Y:S08]  /*10e40*/  LDSM.16.M88.4 R140, [R154] ;  /* 0x000000009a8c783b */ /* 0x000ff00000000200 */
        /* <DEDUP_REMOVED lines=12> */
[----:B------:R-:W-:Y:S08]  /*10f10*/  LDSM.16.M88.4 R140, [R152+0x4000] ;  /* 0x00400000988c783b */ /* 0x000ff00000000200 */
        /* <DEDUP_REMOVED lines=94> */
[----:B------:R-:W1:Y:S11]  /*11500*/  LDSM.16.M88.4 R144, [R104+0x4800] ;  /* 0x004800006890783b */ /* 0x000e760000000200 */
[----:B------:R-:W-:Y:S04]  /*11510*/  @!UPT UIADD3 URZ, URZ, URZ, URZ ;  /* 0x0000003f3f3ff290 */ /* 0x000fe8000fffe03f */
        /* <DEDUP_REMOVED lines=10> */
[C---:B-1----:R-:W-:Y:S09]  /*115c0*/  HMMA.16816.F32.BF16 R16, R140.reuse, R144, R16 ;  /* 0x000000908c10723c */ /* 0x042ff20000041810 */
[----:B------:R-:W1:Y:S03]  /*115d0*/  MUFU.TANH R164, R6 ;  /* 0x0000000600a47308 */ /* 0x000e660000002400 */
[----:B--2---:R-:W-:Y:S01]  /*115e0*/  FMNMX.FTZ R9, R162, R0, !PT ;  /* 0x00000000a2097209 */ /* 0x004fe20007810000 */
[C---:B------:R-:W-:Y:S06]  /*115f0*/  HMMA.16816.F32.BF16 R20, R140.reuse, R146, R20 ;  /* 0x000000928c14723c */ /* 0x040fec0000041814 */
[----:B------:R2:W4:Y:S01]  /*11600*/  MUFU.TANH R163, R7 ;  /* 0x0000000700a37308 */ /* 0x0005220000002400 */
[----:B---3--:R-:W-:Y:S09]  /*11610*/  FMNMX.FTZ R9, R161, R9, !PT ;  /* 0x00000009a1097209 */ /* 0x008ff20007810000 */
[----:B------:R-:W3:Y:S01]  /*11620*/  MUFU.TANH R148, R12 ;  /* 0x0000000c00947308 */ /* 0x000ee20000002400 */
[----:B------:R-:W-:Y:S01]  /*11630*/  FMUL.FTZ R16, R16, c[0x0][0x320] ;  /* 0x0000c80010107a20 */ /* 0x000fe20000410000 */
[----:B-1----:R-:W-:Y:S01]  /*11640*/  FMNMX.FTZ R2, R164, R3, !PT ;  /* 0x00000003a4027209 */ /* 0x002fe20007810000 */
[----:B------:R-:W-:Y:S02]  /*11650*/  FMUL.FTZ R17, R17, c[0x0][0x320] ;  /* 0x0000c80011117a20 */ /* 0x000fe40000410000 */
[----:B------:R-:W-:Y:S02]  /*11660*/  FMUL.FTZ R18, R18, c[0x0][0x320] ;  /* 0x0000c80012127a20 */ /* 0x000fe40000410000 */
[----:B------:R-:W-:Y:S03]  /*11670*/  FMUL.FTZ R19, R19, c[0x0][0x320] ;  /* 0x0000c80013137a20 */ /* 0x000fe60000410000 */
[----:B------:R-:W1:Y:S01]  /*11680*/  MUFU.TANH R8, R13 ;  /* 0x0000000d00087308 */ /* 0x000e620000002400 */
[----:B------:R-:W-:Y:S02]  /*11690*/  FMUL.FTZ R20, R20, c[0x0][0x320] ;  /* 0x0000c80014147a20 */ /* 0x000fe40000410000 */
[----:B------:R-:W-:Y:S01]  /*116a0*/  FMUL.FTZ R21, R21, c[0x0][0x320] ;  /* 0x0000c80015157a20 */ /* 0x000fe20000410000 */
[----:B--2---:R-:W2:Y:S01]  /*116b0*/  LDSM.16.M88.4 R4, [R104+0x5000] ;  /* 0x005000006804783b */ /* 0x004ea20000000200 */
[----:B------:R-:W-:Y:S01]  /*116c0*/  FMUL.FTZ R22, R22, c[0x0][0x320] ;  /* 0x0000c80016167a20 */ /* 0x000fe20000410000 */
[----:B----4-:R-:W-:Y:S01]  /*116d0*/  FMNMX.FTZ R2, R163, R2, !PT ;  /* 0x00000002a3027209 */ /* 0x010fe20007810000 */
[----:B------:R-:W-:Y:S03]  /*116e0*/  FMUL.FTZ R23, R23, c[0x0][0x320] ;  /* 0x0000c80017177a20 */ /* 0x000fe60000410000 */
[----:B------:R-:W4:Y:S01]  /*116f0*/  MUFU.TANH R144, R14 ;  /* 0x0000000e00907308 */ /* 0x000f220000002400 */
[----:B---3--:R-:W-:Y:S09]  /*11700*/  FMNMX.FTZ R9, R148, R9, !PT ;  /* 0x0000000994097209 */ /* 0x008ff20007810000 */
[----:B------:R3:W5:Y:S01]  /*11710*/  MUFU.TANH R145, R15 ;  /* 0x0000000f00917308 */ /* 0x0007620000002400 */
[----:B-1----:R-:W-:Y:S09]  /*11720*/  FMNMX.FTZ R9, R8, R9, !PT ;  /* 0x0000000908097209 */ /* 0x002ff20007810000 */
[----:B------:R-:W1:Y:S01]  /*11730*/  MUFU.TANH R168, R16 ;  /* 0x0000001000a87308 */ /* 0x000e620000002400 */
[----:B----4-:R-:W-:Y:S09]  /*11740*/  FMNMX.FTZ R2, R144, R2, !PT ;  /* 0x0000000290027209 */ /* 0x010ff20007810000 */
[----:B------:R-:W4:Y:S01]  /*11750*/  MUFU.TANH R166, R17 ;  /* 0x0000001100a67308 */ /* 0x000f220000002400 */
[C---:B--2---:R-:W-:Y:S01]  /*11760*/  HMMA.16816.F32.BF16 R24, R140.reuse, R4, R24 ;  /* 0x000000048c18723c */ /* 0x044fe20000041818 */
[----:B---3--:R-:W2:Y:S01]  /*11770*/  LDSM.16.M88.4 R12, [R104+0x5800] ;  /* 0x00580000680c783b */ /* 0x008ea20000000200 */
[----:B------:R-:W-:Y:S07]  /*11780*/  DEPBAR.LE SB0, 0x2 ;  /* 0x000080800000791a */ /* 0x000fee0000000000 */
[----:B------:R-:W3:Y:S03]  /*11790*/  MUFU.TANH R170, R18 ;  /* 0x0000001200aa7308 */ /* 0x000ee60000002400 */
[----:B-----5:R-:W-:Y:S01]  /*117a0*/  FMNMX.FTZ R2, R145, R2, !PT ;  /* 0x0000000291027209 */ /* 0x020fe20007810000 */
[C---:B------:R-:W-:Y:S01]  /*117b0*/  HMMA.16816.F32.BF16 R28, R140.reuse, R6, R28 ;  /* 0x000000068c1c723c */ /* 0x040fe2000004181c */
[----:B------:R-:W-:Y:S04]  /*117c0*/  BAR.SYNC.DEFER_BLOCKING 0x0 ;  /* 0x0000000000007b1d */ /* 0x000fe80000010000 */
[----:B-1----:R-:W-:Y:S04]  /*117d0*/  FMNMX.FTZ R9, R168, R9, !PT ;  /* 0x00000009a8097209 */ /* 0x002fe80007810000 */
[----:B----4-:R-:W-:Y:S03]  /*117e0*/  FMNMX.FTZ R9, R166, R9, !PT ;  /* 0x00000009a6097209 */ /* 0x010fe60007810000 */
[----:B------:R-:W-:Y:S02]  /*117f0*/  FMUL.FTZ R24, R24, c[0x0][0x320] ;  /* 0x0000c80018187a20 */ /* 0x000fe40000410000 */
[----:B------:R-:W-:Y:S02]  /*11800*/  FMUL.FTZ R25, R25, c[0x0][0x320] ;  /* 0x0000c80019197a20 */ /* 0x000fe40000410000 */
[----:B------:R-:W-:Y:S02]  /*11810*/  FMUL.FTZ R26, R26, c[0x0][0x320] ;  /* 0x0000c8001a1a7a20 */ /* 0x000fe40000410000 */
[----:B------:R-:W-:Y:S01]  /*11820*/  FMUL.FTZ R27, R27, c[0x0][0x320] ;  /* 0x0000c8001b1b7a20 */ /* 0x000fe20000410000 */
[----:B---3--:R-:W-:Y:S05]  /*11830*/  FMNMX.FTZ R2, R170, R2, !PT ;  /* 0x00000002aa027209 */ /* 0x008fea0007810000 */
[----:B------:R-:W-:Y:S01]  /*11840*/  FMUL.FTZ R28, R28, c[0x0][0x320] ;  /* 0x0000c8001c1c7a20 */ /* 0x000fe20000410000 */
[----:B------:R-:W1:Y:S01]  /*11850*/  MUFU.TANH R171, R19 ;  /* 0x0000001300ab7308 */ /* 0x000e620000002400 */
[----:B------:R-:W-:Y:S02]  /*11860*/  FMUL.FTZ R29, R29, c[0x0][0x320] ;  /* 0x0000c8001d1d7a20 */ /* 0x000fe40000410000 */
[----:B------:R-:W-:Y:S02]  /*11870*/  FMUL.FTZ R30, R30, c[0x0][0x320] ;  /* 0x0000c8001e1e7a20 */ /* 0x000fe40000410000 */
[----:B------:R-:W-:Y:S01]  /*11880*/  FMUL.FTZ R31, R31, c[0x0][0x320] ;  /* 0x0000c8001f1f7a20 */ /* 0x000fe20000410000 */
[C---:B--2---:R-:W-:Y:S04]  /*11890*/  HMMA.16816.F32.BF16 R32, R140.reuse, R12, R32 ;  /* 0x0000000c8c20723c */ /* 0x044fe80000041820 */
[----:B------:R-:W2:Y:S04]  /*118a0*/  MUFU.TANH R146, R20 ;  /* 0x0000001400927308 */ /* 0x000ea80000002400 */
[----:B------:R-:W-:Y:S06]  /*118b0*/  HMMA.16816.F32.BF16 R36, R140, R14, R36 ;  /* 0x0000000e8c24723c */ /* 0x000fec0000041824 */
[----:B------:R-:W3:Y:S01]  /*118c0*/  MUFU.TANH R147, R21 ;  /* 0x0000001500937308 */ /* 0x000ee20000002400 */
[----:B-1----:R-:W-:Y:S09]  /*118d0*/  FMNMX.FTZ R2, R171, R2, !PT ;  /* 0x00000002ab027209 */ /* 0x002ff20007810000 */
[----:B------:R-:W1:Y:S01]  /*118e0*/  MUFU.TANH R192, R24 ;  /* 0x0000001800c07308 */ /* 0x000e620000002400 */
[----:B------:R-:W-:Y:S02]  /*118f0*/  FMUL.FTZ R32, R32, c[0x0][0x320] ;  /* 0x0000c80020207a20 */ /* 0x000fe40000410000 */
[----:B------:R-:W-:Y:S01]  /*11900*/  FMUL.FTZ R33, R33, c[0x0][0x320] ;  /* 0x0000c80021217a20 */ /* 0x000fe20000410000 */
[----:B--2---:R-:W-:Y:S01]  /*11910*/  FMNMX.FTZ R9, R146, R9, !PT ;  /* 0x0000000992097209 */ /* 0x004fe20007810000 */
[----:B------:R-:W-:Y:S02]  /*11920*/  FMUL.FTZ R34, R34, c[0x0][0x320] ;  /* 0x0000c80022227a20 */ /* 0x000fe40000410000 */
[----:B------:R-:W-:Y:S03]  /*11930*/  FMUL.FTZ R35, R35, c[0x0][0x320] ;  /* 0x0000c80023237a20 */ /* 0x000fe60000410000 */
[----:B------:R-:W2:Y:S01]  /*11940*/  MUFU.TANH R169, R22 ;  /* 0x0000001600a97308 */ /* 0x000ea20000002400 */
[----:B------:R-:W-:Y:S02]  /*11950*/  FMUL.FTZ R36, R36, c[0x0][0x320] ;  /* 0x0000c80024247a20 */ /* 0x000fe40000410000 */
[----:B------:R-:W-:Y:S01]  /*11960*/  FMUL.FTZ R37, R37, c[0x0][0x320] ;  /* 0x0000c80025257a20 */ /* 0x000fe20000410000 */
[----:B---3--:R-:W-:Y:S01]  /*11970*/  FMNMX.FTZ R9, R147, R9, !PT ;  /* 0x0000000993097209 */ /* 0x008fe20007810000 */
[----:B------:R-:W-:Y:S02]  /*11980*/  FMUL.FTZ R38, R38, c[0x0][0x320] ;  /* 0x0000c80026267a20 */ /* 0x000fe40000410000 */
[----:B------:R-:W-:Y:S03]  /*11990*/  FMUL.FTZ R39, R39, c[0x0][0x320] ;  /* 0x0000c80027277a20 */ /* 0x000fe60000410000 */
        /* <DEDUP_REMOVED lines=29> */
[----:B---3--:R-:W-:Y:S05]  /*11b70*/  FMNMX.FTZ R9, R185, R9, !PT ;  /* 0x00000009b9097209 */ /* 0x008fea0007810000 */
[----:B------:R-:W3:Y:S04]  /*11b80*/  SHFL.BFLY PT, R5, R9, 0x2, 0x1f ;  /* 0x0c401f0009057f89 */ /* 0x000ee800000e0000 */
[----:B------:R-:W4:Y:S01]  /*11b90*/  MUFU.TANH R184, R39 ;  /* 0x0000002700b87308 */ /* 0x000f220000002400 */
[----:B-1----:R-:W-:Y:S04]  /*11ba0*/  FMNMX.FTZ R2, R193, R2, !PT ;  /* 0x00000002c1027209 */ /* 0x002fe80007810000 */
[----:B--2---:R-:W-:Y:S02]  /*11bb0*/  FMNMX.FTZ R2, R186, R2, !PT ;  /* 0x00000002ba027209 */ /* 0x004fe40007810000 */
[----:B---3--:R-:W-:Y:S02]  /*11bc0*/  FMNMX.FTZ R9, R9, R5, !PT ;  /* 0x0000000509097209 */ /* 0x008fe40007810000 */
[----:B----4-:R-:W-:Y:S03]  /*11bd0*/  FMNMX.FTZ R2, R184, R2, !PT ;  /* 0x00000002b8027209 */ /* 0x010fe60007810000 */
[----:B------:R-:W1:Y:S08]  /*11be0*/  SHFL.BFLY PT, R5, R9, 0x1, 0x1f ;  /* 0x0c201f0009057f89 */ /* 0x000e7000000e0000 */
[----:B------:R-:W2:Y:S01]  /*11bf0*/  SHFL.BFLY PT, R4, R2, 0x2, 0x1f ;  /* 0x0c401f0002047f89 */ /* 0x000ea200000e0000 */
[----:B-1----:R-:W-:Y:S05]  /*11c00*/  FMNMX.FTZ R9, R9, R5, !PT ;  /* 0x0000000509097209 */ /* 0x002fea0007810000 */
[C---:B------:R-:W-:Y:S02]  /*11c10*/  FADD.FTZ R0, -R9.reuse, R0 ;  /* 0x0000000009007221 */ /* 0x040fe40000010100 */
[----:B------:R-:W-:Y:S01]  /*11c20*/  FMUL.FTZ R140, R9, c[0x0][0x2d0] ;  /* 0x0000b400098c7a20 */ /* 0x000fe20000410000 */
[----:B--2---:R-:W-:Y:S01]  /*11c30*/  FMNMX.FTZ R2, R2, R4, !PT ;  /* 0x0000000402027209 */ /* 0x004fe20007810000 */
[----:B------:R-:W-:Y:S02]  /*11c40*/  FMUL.FTZ R0, R0, c[0x0][0x2d0] ;  /* 0x0000b40000007a20 */ /* 0x000fe40000410000 */
[--C-:B------:R-:W-:Y:S02]  /*11c50*/  FFMA.FTZ R20, R162, c[0x0][0x2d0], -R140.reuse ;  /* 0x0000b400a2147a23 */ /* 0x100fe4000001088c */
[----:B------:R-:W1:Y:S04]  /*11c60*/  SHFL.BFLY PT, R104, R2, 0x1, 0x1f ;  /* 0x0c201f0002687f89 */ /* 0x000e6800000e0000 */
[----:B------:R-:W-:Y:S01]  /*11c70*/  MUFU.EX2 R20, R20 ;  /* 0x0000001400147308 */ /* 0x000fe20000000800 */
[----:B-1----:R-:W-:Y:S09]  /*11c80*/  FMNMX.FTZ R104, R2, R104, !PT ;  /* 0x0000006802687209 */ /* 0x002ff20007810000 */
[----:B------:R1:W2:Y:S01]  /*11c90*/  MUFU.EX2 R2, R0 ;  /* 0x0000000000027308 */ /* 0x0002a20000000800 */
[----:B------:R-:W-:Y:S04]  /*11ca0*/  FMUL.FTZ R141, R104, c[0x0][0x2d0] ;  /* 0x0000b400688d7a20 */ /* 0x000fe80000410000 */
[----:B------:R-:W-:Y:S05]  /*11cb0*/  FFMA.FTZ R4, R144, c[0x0][0x2d0], -R141 ;  /* 0x0000b40090047a23 */ /* 0x000fea000001088d */
[----:B------:R3:W-:Y:S01]  /*11cc0*/  MUFU.EX2 R182, R4 ;  /* 0x0000000400b67308 */ /* 0x0007e20000000800 */
[----:B-1----:R-:W-:Y:S02]  /*11cd0*/  FADD.FTZ R0, -R104, R3 ;  /* 0x0000000368007221 */ /* 0x002fe40000010100 */
[----:B------:R-:W-:Y:S02]  /*11ce0*/  FFMA.FTZ R3, R161, c[0x0][0x2d0], -R140 ;  /* 0x0000b400a1037a23 */ /* 0x000fe4000001088c */
[----:B------:R-:W-:Y:S05]  /*11cf0*/  FMUL.FTZ R0, R0, c[0x0][0x2d0] ;  /* 0x0000b40000007a20 */ /* 0x000fea0000410000 */
[----:B------:R1:W-:Y:S01]  /*11d00*/  MUFU.EX2 R161, R3 ;  /* 0x0000000300a17308 */ /* 0x0003e20000000800 */
[C---:B--2---:R-:W-:Y:S02]  /*11d10*/  FMUL.FTZ R5, R2.reuse, R129 ;  /* 0x0000008102057220 */ /* 0x044fe40000410000 */
[----:B------:R-:W-:Y:S02]  /*11d20*/  FMUL.FTZ R12, R2, R108 ;  /* 0x0000006c020c7220 */ /* 0x000fe40000410000 */
[--C-:B---3--:R-:W-:Y:S01]  /*11d30*/  FFMA.FTZ R4, R145, c[0x0][0x2d0], -R141.reuse ;  /* 0x0000b40091047a23 */ /* 0x108fe2000001088d */
[----:B------:R-:W-:Y:S01]  /*11d40*/  IADD3 R145, R160, R149, RZ ;  /* 0x00000095a0917210 */ /* 0x000fe20007ffe0ff */
[C---:B------:R-:W-:Y:S02]  /*11d50*/  FMUL.FTZ R13, R2.reuse, R109 ;  /* 0x0000006d020d7220 */ /* 0x040fe40000410000 */
[C---:B------:R-:W-:Y:S01]  /*11d60*/  FMUL.FTZ R21, R2.reuse, R117 ;  /* 0x0000007502157220 */ /* 0x040fe20000410000 */
[----:B------:R-:W2:Y:S01]  /*11d70*/  MUFU.EX2 R0, R0 ;  /* 0x0000000000007308 */ /* 0x000ea20000000800 */
[----:B------:R-:W-:Y:S01]  /*11d80*/  LDSM.16.MT88.4 R32, [R145] ;  /* 0x000000009120783b */ /* 0x000fe20000004200 */
[----:B------:R-:W-:Y:S01]  /*11d90*/  IADD3 R144, R157, R145, RZ ;  /* 0x000000919d907210 */ /* 0x000fe20007ffe0ff */
[C---:B------:R-:W-:Y:S02]  /*11da0*/  FFMA.FTZ R142, R2.reuse, R189, R20 ;  /* 0x000000bd028e7223 */ /* 0x040fe40000010014 */
[C---:B------:R-:W-:Y:S02]  /*11db0*/  FMUL.FTZ R28, R2.reuse, R112 ;  /* 0x00000070021c7220 */ /* 0x040fe40000410000 */
[C---:B------:R-:W-:Y:S02]  /*11dc0*/  FMUL.FTZ R29, R2.reuse, R113 ;  /* 0x00000071021d7220 */ /* 0x040fe40000410000 */
[C---:B------:R-:W-:Y:S01]  /*11dd0*/  FMUL.FTZ R37, R2.reuse, R133 ;  /* 0x0000008502257220 */ /* 0x040fe20000410000 */
[----:B------:R-:W3:Y:S01]  /*11de0*/  MUFU.EX2 R181, R4 ;  /* 0x0000000400b57308 */ /* 0x000ee20000000800 */
[C---:B------:R-:W-:Y:S02]  /*11df0*/  FMUL.FTZ R36, R2.reuse, R132 ;  /* 0x0000008402247220 */ /* 0x040fe40000410000 */
[----:B------:R-:W-:Y:S02]  /*11e00*/  FMUL.FTZ R40, R2, R40 ;  /* 0x0000002802287220 */ /* 0x000fe40000410000 */
[--C-:B-1----:R-:W-:Y:S02]  /*11e10*/  FFMA.FTZ R3, R148, c[0x0][0x2d0], -R140.reuse ;  /* 0x0000b40094037a23 */ /* 0x102fe4000001088c */
[C---:B------:R-:W-:Y:S02]  /*11e20*/  FMUL.FTZ R41, R2.reuse, R41 ;  /* 0x0000002902297220 */ /* 0x040fe40000410000 */
[C---:B------:R-:W-:Y:S01]  /*11e30*/  FMUL.FTZ R44, R2.reuse, R44 ;  /* 0x0000002c022c7220 */ /* 0x040fe20000410000 */
[----:B------:R1:W-:Y:S01]  /*11e40*/  MUFU.EX2 R165, R3 ;  /* 0x0000000300a57308 */ /* 0x0003e20000000800 */
[C---:B------:R-:W-:Y:S02]  /*11e50*/  FMUL.FTZ R45, R2.reuse, R45 ;  /* 0x0000002d022d7220 */ /* 0x040fe40000410000 */
[----:B------:R-:W-:Y:S02]  /*11e60*/  FMUL.FTZ R48, R2, R48 ;  /* 0x0000003002307220 */ /* 0x000fe40000410000 */
[C---:B--2---:R-:W-:Y:S02]  /*11e70*/  FMUL.FTZ R6, R0.reuse, R130 ;  /* 0x0000008200067220 */ /* 0x044fe40000410000 */
[C---:B------:R-:W-:Y:S02]  /*11e80*/  FMUL.FTZ R7, R0.reuse, R131 ;  /* 0x0000008300077220 */ /* 0x040fe40000410000 */
[C---:B------:R-:W-:Y:S02]  /*11e90*/  FMUL.FTZ R14, R0.reuse, R110 ;  /* 0x0000006e000e7220 */ /* 0x040fe40000410000 */
[C---:B------:R-:W-:Y:S02]  /*11ea0*/  FMUL.FTZ R15, R0.reuse, R111 ;  /* 0x0000006f000f7220 */ /* 0x040fe40000410000 */
[----:B------:R-:W-:Y:S01]  /*11eb0*/  FMUL.FTZ R22, R0, R118 ;  /* 0x0000007600167220 */ /* 0x000fe20000410000 */
[----:B---3--:R-:W-:Y:S01]  /*11ec0*/  F2FP.BF16.PACK_AB R131, R181, R182 ;  /* 0x000000b6b583723e */ /* 0x008fe200000010ff */
[----:B------:R-:W-:Y:S01]  /*11ed0*/  FMUL.FTZ R4, R2, R128 ;  /* 0x0000008002047220 */ /* 0x000fe20000410000 */
[----:B------:R-:W-:Y:S01]  /*11ee0*/  F2FP.BF16.PACK_AB R128, R161, R20 ;  /* 0x00000014a180723e */ /* 0x000fe200000010ff */
[----:B------:R-:W-:Y:S01]  /*11ef0*/  FMUL.FTZ R23, R0, R119 ;  /* 0x0000007700177220 */ /* 0x000fe20000410000 */
[----:B------:R-:W-:Y:S01]  /*11f00*/  LDSM.16.MT88.4 R108, [R144] ;  /* 0x00000000906c783b */ /* 0x000fe20000004200 */
[----:B------:R-:W-:Y:S02]  /*11f10*/  FMUL.FTZ R20, R2, R116 ;  /* 0x0000007402147220 */ /* 0x000fe40000410000 */
[C---:B------:R-:W-:Y:S02]  /*11f20*/  FMUL.FTZ R30, R0.reuse, R114 ;  /* 0x00000072001e7220 */ /* 0x040fe40000410000 */
[----:B------:R-:W-:Y:S02]  /*11f30*/  FMUL.FTZ R31, R0, R115 ;  /* 0x00000073001f7220 */ /* 0x000fe40000410000 */
[--C-:B-1----:R-:W-:Y:S02]  /*11f40*/  FFMA.FTZ R3, R8, c[0x0][0x2d0], -R140.reuse ;  /* 0x0000b40008037a23 */ /* 0x102fe4000001088c */
[C---:B------:R-:W-:Y:S02]  /*11f50*/  FMUL.FTZ R38, R0.reuse, R134 ;  /* 0x0000008600267220 */ /* 0x040fe40000410000 */
[----:B------:R-:W1:Y:S01]  /*11f60*/  MUFU.EX2 R183, R3 ;  /* 0x0000000300b77308 */ /* 0x000e620000000800 */
[C---:B------:R-:W-:Y:S02]  /*11f70*/  FMUL.FTZ R39, R0.reuse, R135 ;  /* 0x0000008700277220 */ /* 0x040fe40000410000 */
[C---:B------:R-:W-:Y:S02]  /*11f80*/  FMUL.FTZ R42, R0.reuse, R42 ;  /* 0x0000002a002a7220 */ /* 0x040fe40000410000 */
[C---:B------:R-:W-:Y:S02]  /*11f90*/  FMUL.FTZ R43, R0.reuse, R43 ;  /* 0x0000002b002b7220 */ /* 0x040fe40000410000 */
[C---:B------:R-:W-:Y:S02]  /*11fa0*/  FMUL.FTZ R46, R0.reuse, R46 ;  /* 0x0000002e002e7220 */ /* 0x040fe40000410000 */
[----:B------:R-:W-:Y:S02]  /*11fb0*/  FMUL.FTZ R47, R0, R47 ;  /* 0x0000002f002f7220 */ /* 0x000fe40000410000 */
[----:B------:R-:W-:Y:S02]  /*11fc0*/  FMUL.FTZ R49, R2, R49 ;  /* 0x0000003102317220 */ /* 0x000fe40000410000 */
[C---:B------:R-:W-:Y:S02]  /*11fd0*/  FMUL.FTZ R50, R0.reuse, R50 ;  /* 0x0000003200327220 */ /* 0x040fe40000410000 */
[----:B------:R-:W-:Y:S02]  /*11fe0*/  FMUL.FTZ R51, R0, R51 ;  /* 0x0000003300337220 */ /* 0x000fe40000410000 */
[C---:B------:R-:W-:Y:S02]  /*11ff0*/  FMUL.FTZ R52, R2.reuse, R52 ;  /* 0x0000003402347220 */ /* 0x040fe40000410000 */
[----:B------:R-:W-:Y:S02]  /*12000*/  FMUL.FTZ R53, R2, R53 ;  /* 0x0000003502357220 */ /* 0x000fe40000410000 */
[C---:B------:R-:W-:Y:S02]  /*12010*/  FMUL.FTZ R54, R0.reuse, R54 ;  /* 0x0000003600367220 */ /* 0x040fe40000410000 */
[----:B------:R-:W-:Y:S01]  /*12020*/  FMUL.FTZ R55, R0, R55 ;  /* 0x0000003700377220 */ /* 0x000fe20000410000 */
[----:B-1----:R-:W-:Y:S01]  /*12030*/  F2FP.BF16.PACK_AB R130, R183, R165 ;  /* 0x000000a5b782723e */ /* 0x002fe200000010ff */
[--C-:B------:R-:W-:Y:S02]  /*12040*/  FFMA.FTZ R3, R164, c[0x0][0x2d0], -R141.reuse ;  /* 0x0000b400a4037a23 */ /* 0x100fe4000001088d */
[C---:B------:R-:W-:Y:S02]  /*12050*/  FMUL.FTZ R56, R2.reuse, R56 ;  /* 0x0000003802387220 */ /* 0x040fe40000410000 */
[----:B------:R1:W-:Y:S01]  /*12060*/  MUFU.EX2 R143, R3 ;  /* 0x00000003008f7308 */ /* 0x0003e20000000800 */
        /* <DEDUP_REMOVED lines=12> */
[--C-:B-1----:R-:W-:Y:S02]  /*12130*/  FFMA.FTZ R3, R163, c[0x0][0x2d0], -R141.reuse ;  /* 0x0000b400a3037a23 */ /* 0x102fe4000001088d */
[----:B------:R-:W-:Y:S02]  /*12140*/  FMUL.FTZ R69, R2, R69 ;  /* 0x0000004502457220 */ /* 0x000fe40000410000 */
[----:B------:R1:W2:Y:S01]  /*12150*/  MUFU.EX2 R162, R3 ;  /* 0x0000000300a27308 */ /* 0x0002a20000000800 */
[C---:B------:R-:W-:Y:S02]  /*12160*/  FMUL.FTZ R70, R0.reuse, R70 ;  /* 0x0000004600467220 */ /* 0x040fe40000410000 */
        /* <DEDUP_REMOVED lines=11> */
[----:B-1----:R-:W-:Y:S01]  /*12220*/  IADD3 R3, R159, R149, RZ ;  /* 0x000000959f037210 */ /* 0x002fe20007ffe0ff */
[----:B------:R-:W-:Y:S01]  /*12230*/  FMUL.FTZ R92, R2, R92 ;  /* 0x0000005c025c7220 */ /* 0x000fe20000410000 */
[----:B--2---:R-:W-:Y:S01]  /*12240*/  F2FP.BF16.PACK_AB R129, R162, R143 ;  /* 0x0000008fa281723e */ /* 0x004fe200000010ff */
[----:B------:R-:W-:Y:S01]  /*12250*/  FMUL.FTZ R93, R2, R93 ;  /* 0x0000005d025d7220 */ /* 0x000fe20000410000 */
[----:B------:R-:W-:Y:S01]  /*12260*/  IADD3 R8, R157, R3, RZ ;  /* 0x000000039d087210 */ /* 0x000fe20007ffe0ff */
[----:B------:R-:W1:Y:S01]  /*12270*/  LDSM.16.MT88.4 R16, [R3] ;  /* 0x000000000310783b */ /* 0x000e620000004200 */
[--C-:B------:R-:W-:Y:S02]  /*12280*/  FFMA.FTZ R116, R171, c[0x0][0x2d0], -R141.reuse ;  /* 0x0000b400ab747a23 */ /* 0x100fe4000001088d */
[C---:B------:R-:W-:Y:S02]  /*12290*/  FMUL.FTZ R74, R0.reuse, R74 ;  /* 0x0000004a004a7220 */ /* 0x040fe40000410000 */
[C---:B------:R-:W-:Y:S02]  /*122a0*/  FMUL.FTZ R75, R0.reuse, R75 ;  /* 0x0000004b004b7220 */ /* 0x040fe40000410000 */
[C---:B------:R-:W-:Y:S01]  /*122b0*/  FMUL.FTZ R78, R0.reuse, R78 ;  /* 0x0000004e004e7220 */ /* 0x040fe20000410000 */
[----:B------:R-:W2:Y:S01]  /*122c0*/  LDSM.16.MT88.4 R24, [R8] ;  /* 0x000000000818783b */ /* 0x000ea20000004200 */
[C---:B------:R-:W-:Y:S02]  /*122d0*/  FMUL.FTZ R79, R0.reuse, R79 ;  /* 0x0000004f004f7220 */ /* 0x040fe40000410000 */
[C---:B------:R-:W-:Y:S02]  /*122e0*/  FMUL.FTZ R82, R0.reuse, R82 ;  /* 0x0000005200527220 */ /* 0x040fe40000410000 */
[C---:B------:R-:W-:Y:S02]  /*122f0*/  FMUL.FTZ R83, R0.reuse, R83 ;  /* 0x0000005300537220 */ /* 0x040fe40000410000 */
[C---:B------:R-:W-:Y:S01]  /*12300*/  FMUL.FTZ R86, R0.reuse, R86 ;  /* 0x0000005600567220 */ /* 0x040fe20000410000 */
[----:B------:R-:W-:Y:S01]  /*12310*/  LDSM.16.MT88.4 R112, [R3+0x800] ;  /* 0x000800000370783b */ /* 0x000fe20000004200 */
[C---:B------:R-:W-:Y:S02]  /*12320*/  FMUL.FTZ R87, R0.reuse, R87 ;  /* 0x0000005700577220 */ /* 0x040fe40000410000 */
[C---:B------:R-:W-:Y:S02]  /*12330*/  FMUL.FTZ R90, R0.reuse, R90 ;  /* 0x0000005a005a7220 */ /* 0x040fe40000410000 */
[C---:B------:R-:W-:Y:S02]  /*12340*/  FMUL.FTZ R91, R0.reuse, R91 ;  /* 0x0000005b005b7220 */ /* 0x040fe40000410000 */
[C---:B------:R-:W-:Y:S02]  /*12350*/  FMUL.FTZ R94, R0.reuse, R94 ;  /* 0x0000005e005e7220 */ /* 0x040fe40000410000 */
[----:B------:R-:W-:Y:S02]  /*12360*/  FMUL.FTZ R95, R0, R95 ;  /* 0x0000005f005f7220 */ /* 0x000fe40000410000 */
[C---:B------:R-:W-:Y:S02]  /*12370*/  FMUL.FTZ R96, R2.reuse, R96 ;  /* 0x0000006002607220 */ /* 0x040fe40000410000 */
[C---:B------:R-:W-:Y:S02]  /*12380*/  FMUL.FTZ R97, R2.reuse, R97 ;  /* 0x0000006102617220 */ /* 0x040fe40000410000 */
[C---:B------:R-:W-:Y:S02]  /*12390*/  FMUL.FTZ R100, R2.reuse, R100 ;  /* 0x0000006402647220 */ /* 0x040fe40000410000 */
[----:B------:R-:W-:Y:S02]  /*123a0*/  FMUL.FTZ R101, R2, R101 ;  /* 0x0000006502657220 */ /* 0x000fe40000410000 */
[C---:B------:R-:W-:Y:S02]  /*123b0*/  FMUL.FTZ R98, R0.reuse, R98 ;  /* 0x0000006200627220 */ /* 0x040fe40000410000 */
[C---:B------:R-:W-:Y:S02]  /*123c0*/  FMUL.FTZ R99, R0.reuse, R99 ;  /* 0x0000006300637220 */ /* 0x040fe40000410000 */
[C---:B------:R-:W-:Y:S01]  /*123d0*/  FMUL.FTZ R102, R0.reuse, R102 ;  /* 0x0000006600667220 */ /* 0x040fe20000410000 */
[C---:B-1----:R-:W-:Y:S05]  /*123e0*/  HMMA.16816.F32.BF16 R4, R128.reuse, R16, R4 ;  /* 0x000000108004723c */ /* 0x042fea0000041804 */
[----:B------:R-:W-:Y:S02]  /*123f0*/  FMUL.FTZ R103, R0, R103 ;  /* 0x0000006700677220 */ /* 0x000fe40000410000 */
[C---:B------:R-:W-:Y:S01]  /*12400*/  FMUL.FTZ R16, R2.reuse, R124 ;  /* 0x0000007c02107220 */ /* 0x040fe20000410000 */
[C---:B------:R-:W-:Y:S04]  /*12410*/  HMMA.16816.F32.BF16 R12, R128.reuse, R18, R12 ;  /* 0x00000012800c723c */ /* 0x040fe8000004180c */
[----:B------:R-:W-:Y:S02]  /*12420*/  FMUL.FTZ R17, R2, R125 ;  /* 0x0000007d02117220 */ /* 0x000fe40000410000 */
[--C-:B------:R-:W-:Y:S02]  /*12430*/  FFMA.FTZ R125, R188, c[0x0][0x2d0], -R140.reuse ;  /* 0x0000b400bc7d7a23 */ /* 0x100fe4000001088c */
[C---:B------:R-:W-:Y:S02]  /*12440*/  FMUL.FTZ R18, R0.reuse, R126 ;  /* 0x0000007e00127220 */ /* 0x040fe40000410000 */
[----:B------:R-:W-:Y:S02]  /*12450*/  MUFU.EX2 R164, R125 ;  /* 0x0000007d00a47308 */ /* 0x000fe40000000800 */
[----:B------:R-:W-:Y:S02]  /*12460*/  FMUL.FTZ R19, R0, R127 ;  /* 0x0000007f00137220 */ /* 0x000fe40000410000 */
[--C-:B------:R-:W-:Y:S02]  /*12470*/  FFMA.FTZ R124, R187, c[0x0][0x2d0], -R140.reuse ;  /* 0x0000b400bb7c7a23 */ /* 0x100fe4000001088c */
[--C-:B------:R-:W-:Y:S03]  /*12480*/  FFMA.FTZ R148, R186, c[0x0][0x2d0], -R141.reuse ;  /* 0x0000b400ba947a23 */ /* 0x100fe6000001088d */
[C---:B--2---:R-:W-:Y:S03]  /*12490*/  HMMA.16816.F32.BF16 R16, R128.reuse, R24, R16 ;  /* 0x000000188010723c */ /* 0x044fe60000041810 */
[----:B------:R-:W-:Y:S04]  /*124a0*/  MUFU.EX2 R148, R148 ;  /* 0x0000009400947308 */ /* 0x000fe80000000800 */
        /* <DEDUP_REMOVED lines=8> */
[--C-:B------:R-:W-:Y:S02]  /*12530*/  FFMA.FTZ R122, R194, c[0x0][0x2d0], -R141.reuse ;  /* 0x0000b400c27a7a23 */ /* 0x100fe4000001088d */
[----:B------:R-:W-:Y:S01]  /*12540*/  FFMA.FTZ R120, R191, c[0x0][0x2d0], -R141 ;  /* 0x0000b400bf787a23 */ /* 0x000fe2000001088d */
[C---:B------:R-:W-:Y:S07]  /*12550*/  HMMA.16816.F32.BF16 R24, R128.reuse, R32, R24 ;  /* 0x000000208018723c */ /* 0x040fee0000041818 */
[C---:B------:R-:W-:Y:S01]  /*12560*/  FMUL.FTZ R32, R2.reuse, R136 ;  /* 0x0000008802207220 */ /* 0x040fe20000410000 */
[C---:B------:R-:W-:Y:S04]  /*12570*/  HMMA.16816.F32.BF16 R28, R128.reuse, R34, R28 ;  /* 0x00000022801c723c */ /* 0x040fe8000004181c */
[----:B------:R-:W-:Y:S02]  /*12580*/  FMUL.FTZ R33, R2, R137 ;  /* 0x0000008902217220 */ /* 0x000fe40000410000 */
[----:B------:R-:W-:Y:S02]  /*12590*/  FFMA.FTZ R2, R168, c[0x0][0x2d0], -R140 ;  /* 0x0000b400a8027a23 */ /* 0x000fe4000001088c */
[C---:B------:R-:W-:Y:S01]  /*125a0*/  FMUL.FTZ R34, R0.reuse, R138 ;  /* 0x0000008a00227220 */ /* 0x040fe20000410000 */
[----:B------:R1:W-:Y:S03]  /*125b0*/  MUFU.EX2 R168, R120 ;  /* 0x0000007800a87308 */ /* 0x0003e60000000800 */
[C---:B------:R-:W-:Y:S02]  /*125c0*/  FMUL.FTZ R35, R0.reuse, R139 ;  /* 0x0000008b00237220 */ /* 0x040fe40000410000 */
[----:B------:R-:W-:Y:S05]  /*125d0*/  FFMA.FTZ R0, R0, R198, R143 ;  /* 0x000000c600007223 */ /* 0x000fea000001008f */
[C---:B------:R-:W-:Y:S01]  /*125e0*/  HMMA.16816.F32.BF16 R32, R128.reuse, R108, R32 ;  /* 0x0000006c8020723c */ /* 0x040fe20000041820 */
[----:B------:R2:W-:Y:S07]  /*125f0*/  MUFU.EX2 R126, R2 ;  /* 0x00000002007e7308 */ /* 0x0005ee0000000800 */
[C---:B------:R-:W-:Y:S01]  /*12600*/  HMMA.16816.F32.BF16 R36, R128.reuse, R110, R36 ;  /* 0x0000006e8024723c */ /* 0x040fe20000041824 */
[----:B------:R-:W3:Y:S03]  /*12610*/  LDSM.16.MT88.4 R108, [R3+0x2000] ;  /* 0x00200000036c783b */ /* 0x000ee60000004200 */
[----:B-1----:R-:W-:Y:S02]  /*12620*/  FADD.FTZ R120, R162, R0 ;  /* 0x00000000a2787221 */ /* 0x002fe40000010000 */
[----:B------:R-:W1:Y:S01]  /*12630*/  MUFU.EX2 R162, R123 ;  /* 0x0000007b00a27308 */ /* 0x000e620000000800 */
[--C-:B--2---:R-:W-:Y:S09]  /*12640*/  FFMA.FTZ R2, R166, c[0x0][0x2d0], -R140.reuse ;  /* 0x0000b400a6027a23 */ /* 0x104ff2000001088c */
[----:B------:R2:W4:Y:S01]  /*12650*/  MUFU.EX2 R132, R2 ;  /* 0x0000000200847308 */ /* 0x0005220000000800 */
[C---:B---3--:R-:W-:Y:S03]  /*12660*/  HMMA.16816.F32.BF16 R40, R128.reuse, R108, R40 ;  /* 0x0000006c8028723c */ /* 0x048fe60000041828 */
[--C-:B--2---:R-:W-:Y:S05]  /*12670*/  FFMA.FTZ R2, R146, c[0x0][0x2d0], -R140.reuse ;  /* 0x0000b40092027a23 */ /* 0x104fea000001088c */
[C---:B------:R-:W-:Y:S01]  /*12680*/  HMMA.16816.F32.BF16 R44, R128.reuse, R110, R44 ;  /* 0x0000006e802c723c */ /* 0x040fe2000004182c */
[----:B------:R-:W2:Y:S01]  /*12690*/  LDSM.16.MT88.4 R108, [R8+0x2000] ;  /* 0x00200000086c783b */ /* 0x000ea20000004200 */
[----:B------:R3:W-:Y:S02]  /*126a0*/  MUFU.EX2 R146, R2 ;  /* 0x0000000200927308 */ /* 0x0007e40000000800 */
[--C-:B---3--:R-:W-:Y:S08]  /*126b0*/  FFMA.FTZ R2, R147, c[0x0][0x2d0], -R140.reuse ;  /* 0x0000b40093027a23 */ /* 0x108ff0000001088c */
[----:B------:R3:W-:Y:S10]  /*126c0*/  MUFU.EX2 R147, R116 ;  /* 0x0000007400937308 */ /* 0x0007f40000000800 */
[----:B------:R5:W-:Y:S01]  /*126d0*/  MUFU.EX2 R179, R2 ;  /* 0x0000000200b37308 */ /* 0x000be20000000800 */
[C---:B--2---:R-:W-:Y:S08]  /*126e0*/  HMMA.16816.F32.BF16 R48, R128.reuse, R108, R48 ;  /* 0x0000006c8030723c */ /* 0x044ff00000041830 */
[C---:B------:R-:W-:Y:S01]  /*126f0*/  HMMA.16816.F32.BF16 R52, R128.reuse, R110, R52 ;  /* 0x0000006e8034723c */ /* 0x040fe20000041834 */
[----:B------:R-:W2:Y:S08]  /*12700*/  LDSM.16.MT88.4 R108, [R145+0x2000] ;  /* 0x00200000916c783b */ /* 0x000eb00000004200 */
[----:B---3--:R-:W-:Y:S03]  /*12710*/  LDSM.16.MT88.4 R116, [R8+0x1000] ;  /* 0x001000000874783b */ /* 0x008fe60000004200 */
[--C-:B-----5:R-:W-:Y:S04]  /*12720*/  FFMA.FTZ R2, R170, c[0x0][0x2d0], -R141.reuse ;  /* 0x0000b400aa027a23 */ /* 0x120fe8000001088d */
[----:B------:R3:W5:Y:S01]  /*12730*/  MUFU.EX2 R127, R2 ;  /* 0x00000002007f7308 */ /* 0x0007620000000800 */
[C---:B--2---:R-:W-:Y:S03]  /*12740*/  HMMA.16816.F32.BF16 R56, R128.reuse, R108, R56 ;  /* 0x0000006c8038723c */ /* 0x044fe60000041838 */
[--C-:B---3--:R-:W-:Y:S06]  /*12750*/  FFMA.FTZ R2, R169, c[0x0][0x2d0], -R141.reuse ;  /* 0x0000b400a9027a23 */ /* 0x108fec000001088d */
[----:B------:R2:W-:Y:S01]  /*12760*/  MUFU.EX2 R177, R2 ;  /* 0x0000000200b17308 */ /* 0x0005e20000000800 */
[C---:B------:R-:W-:Y:S01]  /*12770*/  HMMA.16816.F32.BF16 R60, R128.reuse, R110, R60 ;  /* 0x0000006e803c723c */ /* 0x040fe2000004183c */
[----:B------:R-:W3:Y:S02]  /*12780*/  LDSM.16.MT88.4 R108, [R144+0x2000] ;  /* 0x00200000906c783b */ /* 0x000ee40000004200 */
[--C-:B--2---:R-:W-:Y:S06]  /*12790*/  FFMA.FTZ R2, R172, c[0x0][0x2d0], -R141.reuse ;  /* 0x0000b400ac027a23 */ /* 0x104fec000001088d */
[----:B------:R2:W1:Y:S01]  /*127a0*/  MUFU.EX2 R178, R2 ;  /* 0x0000000200b27308 */ /* 0x0004620000000800 */
[C---:B---3--:R-:W-:Y:S08]  /*127b0*/  HMMA.16816.F32.BF16 R64, R128.reuse, R108, R64 ;  /* 0x0000006c8040723c */ /* 0x048ff00000041840 */
[C---:B------:R-:W-:Y:S01]  /*127c0*/  HMMA.16816.F32.BF16 R68, R128.reuse, R110, R68 ;  /* 0x0000006e8044723c */ /* 0x040fe20000041844 */
[----:B------:R-:W3:Y:S03]  /*127d0*/  LDSM.16.MT88.4 R108, [R3+0x4000] ;  /* 0x00400000036c783b */ /* 0x000ee60000004200 */
[--C-:B--2---:R-:W-:Y:S04]  /*127e0*/  FFMA.FTZ R2, R192, c[0x0][0x2d0], -R140.reuse ;  /* 0x0000b400c0027a23 */ /* 0x104fe8000001088c */
[----:B------:R2:W-:Y:S04]  /*127f0*/  MUFU.EX2 R171, R2 ;  /* 0x0000000200ab7308 */ /* 0x0005e80000000800 */
[--C-:B--2---:R-:W-:Y:S06]  /*12800*/  FFMA.FTZ R2, R174, c[0x0][0x2d0], -R140.reuse ;  /* 0x0000b400ae027a23 */ /* 0x104fec000001088c */
[----:B------:R2:W-:Y:S01]  /*12810*/  MUFU.EX2 R174, R2 ;  /* 0x0000000200ae7308 */ /* 0x0005e20000000800 */
[C---:B---3--:R-:W-:Y:S08]  /*12820*/  HMMA.16816.F32.BF16 R72, R128.reuse, R108, R72 ;  /* 0x0000006c8048723c */ /* 0x048ff00000041848 */
[C---:B------:R-:W-:Y:S01]  /*12830*/  HMMA.16816.F32.BF16 R76, R128.reuse, R110, R76 ;  /* 0x0000006e804c723c */ /* 0x040fe2000004184c */
[----:B------:R-:W3:Y:S03]  /*12840*/  LDSM.16.MT88.4 R108, [R8+0x4000] ;  /* 0x00400000086c783b */ /* 0x000ee60000004200 */
[--C-:B--2---:R-:W-:Y:S04]  /*12850*/  FFMA.FTZ R2, R175, c[0x0][0x2d0], -R140.reuse ;  /* 0x0000b400af027a23 */ /* 0x104fe8000001088c */
[----:B------:R2:W-:Y:S04]  /*12860*/  MUFU.EX2 R175, R2 ;  /* 0x0000000200af7308 */ /* 0x0005e80000000800 */
[--C-:B--2---:R-:W-:Y:S01]  /*12870*/  FFMA.FTZ R2, R176, c[0x0][0x2d0], -R140.reuse ;  /* 0x0000b400b0027a23 */ /* 0x104fe2000001088c */
[C---:B---3--:R-:W-:Y:S05]  /*12880*/  HMMA.16816.F32.BF16 R80, R128.reuse, R108, R80 ;  /* 0x0000006c8050723c */ /* 0x048fea0000041850 */
[----:B------:R2:W-:Y:S01]  /*12890*/  MUFU.EX2 R176, R2 ;  /* 0x0000000200b07308 */ /* 0x0005e20000000800 */
[----:B------:R-:W-:Y:S02]  /*128a0*/  FFMA.FTZ R140, R185, c[0x0][0x2d0], -R140 ;  /* 0x0000b400b98c7a23 */ /* 0x000fe4000001088c */
[C---:B------:R-:W-:Y:S01]  /*128b0*/  HMMA.16816.F32.BF16 R84, R128.reuse, R110, R84 ;  /* 0x0000006e8054723c */ /* 0x040fe20000041854 */
[----:B------:R-:W3:Y:S06]  /*128c0*/  LDSM.16.MT88.4 R108, [R145+0x4000] ;  /* 0x00400000916c783b */ /* 0x000eec0000004200 */
[----:B------:R1:W-:Y:S01]  /*128d0*/  MUFU.EX2 R166, R140 ;  /* 0x0000008c00a67308 */ /* 0x0003e20000000800 */
[--C-:B--2---:R-:W-:Y:S09]  /*128e0*/  FFMA.FTZ R2, R196, c[0x0][0x2d0], -R141.reuse ;  /* 0x0000b400c4027a23 */ /* 0x104ff2000001088d */
[----:B------:R2:W-:Y:S01]  /*128f0*/  MUFU.EX2 R170, R2 ;  /* 0x0000000200aa7308 */ /* 0x0005e20000000800 */
[----:B-1----:R-:W-:Y:S01]  /*12900*/  F2FP.BF16.PACK_AB R140, R164, R162 ;  /* 0x000000a2a48c723e */ /* 0x002fe200000010ff */
[C---:B---3--:R-:W-:Y:S03]  /*12910*/  HMMA.16816.F32.BF16 R88, R128.reuse, R108, R88 ;  /* 0x0000006c8058723c */ /* 0x048fe60000041858 */
[--C-:B--2---:R-:W-:Y:S05]  /*12920*/  FFMA.FTZ R2, R195, c[0x0][0x2d0], -R141.reuse ;  /* 0x0000b400c3027a23 */ /* 0x104fea000001088d */
[C---:B------:R-:W-:Y:S01]  /*12930*/  HMMA.16816.F32.BF16 R92, R128.reuse, R110, R92 ;  /* 0x0000006e805c723c */ /* 0x040fe2000004185c */
[----:B------:R-:W1:Y:S01]  /*12940*/  LDSM.16.MT88.4 R108, [R144+0x4000] ;  /* 0x00400000906c783b */ /* 0x000e620000004200 */
[----:B------:R2:W-:Y:S02]  /*12950*/  MUFU.EX2 R172, R2 ;  /* 0x0000000200ac7308 */ /* 0x0005e40000000800 */
[--C-:B--2---:R-:W-:Y:S02]  /*12960*/  FFMA.FTZ R2, R197, c[0x0][0x2d0], -R141.reuse ;  /* 0x0000b400c5027a23 */ /* 0x104fe4000001088d */
[----:B------:R-:W-:Y:S06]  /*12970*/  FFMA.FTZ R141, R184, c[0x0][0x2d0], -R141 ;  /* 0x0000b400b88d7a23 */ /* 0x000fec000001088d */
[----:B------:R2:W-:Y:S10]  /*12980*/  MUFU.EX2 R169, R2 ;  /* 0x0000000200a97308 */ /* 0x0005f40000000800 */
[----:B------:R-:W3:Y:S01]  /*12990*/  MUFU.EX2 R149, R141 ;  /* 0x0000008d00957308 */ /* 0x000ee20000000800 */
[C---:B-1----:R-:W-:Y:S07]  /*129a0*/  HMMA.16816.F32.BF16 R96, R128.reuse, R108, R96 ;  /* 0x0000006c8060723c */ /* 0x042fee0000041860 */
[----:B----4-:R-:W-:Y:S01]  /*129b0*/  F2FP.BF16.PACK_AB R108, R132, R126 ;  /* 0x0000007e846c723e */ /* 0x010fe200000010ff */
[----:B------:R-:W-:Y:S04]  /*129c0*/  HMMA.16816.F32.BF16 R100, R128, R110, R100 ;  /* 0x0000006e8064723c */ /* 0x000fe80000041864 */
[----:B-----5:R-:W-:Y:S01]  /*129d0*/  F2FP.BF16.PACK_AB R109, R147, R127 ;  /* 0x0000007f936d723e */ /* 0x020fe200000010ff */
[----:B--2---:R-:W-:Y:S02]  /*129e0*/  FADD.FTZ R2, R161, R142 ;  /* 0x0000008ea1027221 */ /* 0x004fe40000010000 */
[----:B------:R-:W-:Y:S01]  /*129f0*/  F2FP.BF16.PACK_AB R110, R179, R146 ;  /* 0x00000092b36e723e */ /* 0x000fe200000010ff */
[----:B------:R1:W2:Y:S01]  /*12a00*/  MUFU.EX2 R161, R122 ;  /* 0x0000007a00a17308 */ /* 0x0002a20000000800 */
[----:B------:R-:W-:Y:S03]  /*12a10*/  F2FP.BF16.PACK_AB R111, R178, R177 ;  /* 0x000000b1b26f723e */ /* 0x000fe600000010ff */
[----:B------:R-:W-:Y:S02]  /*12a20*/  FADD.FTZ R0, R165, R2 ;  /* 0x00000002a5007221 */ /* 0x000fe40000010000 */
[----:B------:R-:W-:Y:S01]  /*12a30*/  FADD.FTZ R2, R182, R120 ;  /* 0x00000078b6027221 */ /* 0x000fe20000010000 */
[----:B---3--:R-:W-:Y:S01]  /*12a40*/  F2FP.BF16.PACK_AB R143, R149, R148 ;  /* 0x00000094958f723e */ /* 0x008fe200000010ff */
[C---:B------:R-:W-:Y:S02]  /*12a50*/  HMMA.16816.F32.BF16 R4, R108.reuse, R112, R4 ;  /* 0x000000706c04723c */ /* 0x040fe40000041804 */
[----:B------:R-:W3:Y:S03]  /*12a60*/  MUFU.EX2 R165, R124 ;  /* 0x0000007c00a57308 */ /* 0x000ee60000000800 */
[----:B------:R-:W-:Y:S02]  /*12a70*/  FADD.FTZ R120, R181, R2 ;  /* 0x00000002b5787221 */ /* 0x000fe40000010000 */
[----:B------:R-:W-:Y:S01]  /*12a80*/  FADD.FTZ R0, R183, R0 ;  /* 0x00000000b7007221 */ /* 0x000fe20000010000 */
[C---:B------:R-:W-:Y:S01]  /*12a90*/  HMMA.16816.F32.BF16 R12, R108.reuse, R114, R12 ;  /* 0x000000726c0c723c */ /* 0x040fe2000004180c */
[----:B------:R-:W4:Y:S03]  /*12aa0*/  LDSM.16.MT88.4 R112, [R8+0x800] ;  /* 0x000800000870783b */ /* 0x000f260000004200 */
[----:B------:R-:W-:Y:S02]  /*12ab0*/  FADD.FTZ R2, R126, R0 ;  /* 0x000000007e027221 */ /* 0x000fe40000010000 */
[----:B------:R-:W-:Y:S02]  /*12ac0*/  FADD.FTZ R0, R127, R120 ;  /* 0x000000787f007221 */ /* 0x000fe40000010000 */
[----:B------:R-:W-:Y:S01]  /*12ad0*/  FADD.FTZ R2, R132, R2 ;  /* 0x0000000284027221 */ /* 0x000fe20000010000 */
[----:B-1----:R-:W-:Y:S03]  /*12ae0*/  LDSM.16.MT88.4 R120, [R8+0x1800] ;  /* 0x001800000878783b */ /* 0x002fe60000004200 */
[----:B--2---:R-:W-:Y:S01]  /*12af0*/  F2FP.BF16.PACK_AB R141, R163, R161 ;  /* 0x000000a1a38d723e */ /* 0x004fe200000010ff */
[----:B------:R-:W-:Y:S01]  /*12b00*/  FADD.FTZ R147, R147, R0 ;  /* 0x0000000093937221 */ /* 0x000fe20000010000 */
[----:B------:R-:W-:Y:S01]  /*12b10*/  IADD3 R0, R167, -0x2, RZ ;  /* 0xfffffffea7007810 */ /* 0x000fe20007ffe0ff */
[----:B------:R-:W-:Y:S02]  /*12b20*/  FADD.FTZ R146, R146, R2 ;  /* 0x0000000292927221 */ /* 0x000fe40000010000 */
[----:B------:R-:W-:Y:S01]  /*12b30*/  LDSM.16.MT88.4 R132, [R144+0x1800] ;  /* 0x001800009084783b */ /* 0x000fe20000004200 */
[----:B------:R-:W-:Y:S02]  /*12b40*/  ISETP.GE.AND P0, PT, R0, R199, PT ;  /* 0x000000c70000720c */ /* 0x000fe40003f06270 */
[----:B---3--:R-:W-:Y:S11]  /*12b50*/  F2FP.BF16.PACK_AB R142, R166, R165 ;  /* 0x000000a5a68e723e */ /* 0x008ff600000010ff */
[----:B------:R-:W-:Y:S02]  /*12b60*/  @P0 ISETP.GE.AND P5, PT, R208, c[0x0][0x1d4], PT ;  /* 0x00007500d0000a0c */ /* 0x000fe40003fa6270 */
[----:B------:R-:W-:Y:S05]  /*12b70*/  @P0 SHF.R.S32.HI R2, RZ, 0x1f, R0 ;  /* 0x0000001fff020819 */ /* 0x000fea0000011400 */
[----:B------:R-:W-:Y:S01]  /*12b80*/  @P0 IMAD R2, R2, c[0x0][0x1e0], RZ ;  /* 0x0000780002020a24 */ /* 0x000fe200078e02ff */
[C---:B----4-:R-:W-:Y:S03]  /*12b90*/  HMMA.16816.F32.BF16 R16, R108.reuse, R112, R16 ;  /* 0x000000706c10723c */ /* 0x050fe60000041810 */
[----:B------:R-:W-:Y:S05]  /*12ba0*/  @P0 IMAD R2, R0, c[0x0][0x1e4], R2 ;  /* 0x0000790000020a24 */ /* 0x000fea00078e0202 */
        /* <DEDUP_REMOVED lines=78> */
[----:B------:R-:W-:Y:S07]  /*13090*/  LDSM.16.MT88.4 R20, [R144+0x3800] ;  /* 0x003800009014783b */ /* 0x000fee0000004200 */
[C---:B-1----:R-:W-:Y:S01]  /*130a0*/  HMMA.16816.F32.BF16 R120, R140.reuse, R4, R24 ;  /* 0x000000048c78723c */ /* 0x042fe20000041818 */
[----:B------:R-:W-:Y:S07]  /*130b0*/  LDSM.16.MT88.4 R24, [R8+0x5800] ;  /* 0x005800000818783b */ /* 0x000fee0000004200 */
[C---:B------:R-:W-:Y:S01]  /*130c0*/  HMMA.16816.F32.BF16 R112, R140.reuse, R6, R28 ;  /* 0x000000068c70723c */ /* 0x040fe2000004181c */
[----:B------:R-:W1:Y:S07]  /*130d0*/  LDSM.16.MT88.4 R4, [R145+0x3800] ;  /* 0x003800009104783b */ /* 0x000e6e0000004200 */
[C---:B------:R-:W-:Y:S08]  /*130e0*/  HMMA.16816.F32.BF16 R136, R140.reuse, R132, R32 ;  /* 0x000000848c88723c */ /* 0x040ff00000041820 */
[C---:B------:R-:W-:Y:S08]  /*130f0*/  HMMA.16816.F32.BF16 R132, R140.reuse, R134, R36 ;  /* 0x000000868c84723c */ /* 0x040ff00000041824 */
[C---:B--2---:R-:W-:Y:S08]  /*13100*/  HMMA.16816.F32.BF16 R40, R140.reuse, R12, R40 ;  /* 0x0000000c8c28723c */ /* 0x044ff00000041828 */
[C---:B------:R-:W-:Y:S01]  /*13110*/  HMMA.16816.F32.BF16 R44, R140.reuse, R14, R44 ;  /* 0x0000000e8c2c723c */ /* 0x040fe2000004182c */
[----:B------:R-:W2:Y:S07]  /*13120*/  LDSM.16.MT88.4 R12, [R3+0x5800] ;  /* 0x00580000030c783b */ /* 0x000eae0000004200 */
[C---:B---3--:R-:W-:Y:S08]  /*13130*/  HMMA.16816.F32.BF16 R48, R140.reuse, R16, R48 ;  /* 0x000000108c30723c */ /* 0x048ff00000041830 */
[C---:B------:R-:W-:Y:S07]  /*13140*/  HMMA.16816.F32.BF16 R52, R140.reuse, R18, R52 ;  /* 0x000000128c34723c */ /* 0x040fee0000041834 */
[----:B------:R-:W-:Y:S01]  /*13150*/  @P0 IADD3 R19, P1, R202, 0x40, RZ ;  /* 0x00000040ca130810 */ /* 0x000fe20007f3e0ff */
[C---:B-1----:R-:W-:Y:S08]  /*13160*/  HMMA.16816.F32.BF16 R56, R140.reuse, R4, R56 ;  /* 0x000000048c38723c */ /* 0x042ff00000041838 */
[C---:B------:R-:W-:Y:S01]  /*13170*/  HMMA.16816.F32.BF16 R60, R140.reuse, R6, R60 ;  /* 0x000000068c3c723c */ /* 0x040fe2000004183c */
[----:B------:R-:W1:Y:S07]  /*13180*/  LDSM.16.MT88.4 R4, [R145+0x5800] ;  /* 0x005800009104783b */ /* 0x000e6e0000004200 */
[C---:B------:R-:W-:Y:S08]  /*13190*/  HMMA.16816.F32.BF16 R64, R140.reuse, R20, R64 ;  /* 0x000000148c40723c */ /* 0x040ff00000041840 */
[C---:B------:R-:W-:Y:S08]  /*131a0*/  HMMA.16816.F32.BF16 R68, R140.reuse, R22, R68 ;  /* 0x000000168c44723c */ /* 0x040ff00000041844 */
[C---:B--2---:R-:W-:Y:S07]  /*131b0*/  HMMA.16816.F32.BF16 R72, R140.reuse, R12, R72 ;  /* 0x0000000c8c48723c */ /* 0x044fee0000041848 */
[----:B------:R-:W-:Y:S01]  /*131c0*/  @P0 IMAD.WIDE.U32 R12, R0, c[0x0][0x1e0], RZ ;  /* 0x00007800000c0a25 */ /* 0x000fe200078e00ff */
[----:B------:R-:W-:Y:S01]  /*131d0*/  IADD3 R0, R180, 0x1, RZ ;  /* 0x00000001b4007810 */ /* 0x000fe20007ffe0ff */
[C---:B------:R-:W-:Y:S03]  /*131e0*/  HMMA.16816.F32.BF16 R76, R140.reuse, R14, R76 ;  /* 0x0000000e8c4c723c */ /* 0x040fe6000004184c */
[----:B------:R-:W-:Y:S02]  /*131f0*/  @P0 IADD3 R3, R13, R2, RZ ;  /* 0x000000020d030210 */ /* 0x000fe40007ffe0ff */
[----:B------:R-:W-:Y:S02]  /*13200*/  SEL R180, R0, RZ, !P2 ;  /* 0x000000ff00b47207 */ /* 0x000fe40005000000 */
[----:B------:R-:W-:Y:S01]  /*13210*/  @P0 SHF.L.U32 R2, R12, 0x6, RZ ;  /* 0x000000060c020819 */ /* 0x000fe200000006ff */
[C---:B------:R-:W-:Y:S04]  /*13220*/  HMMA.16816.F32.BF16 R80, R140.reuse, R24, R80 ;  /* 0x000000188c50723c */ /* 0x040fe80000041850 */
[----:B------:R-:W-:Y:S02]  /*13230*/  @P0 IADD3 R0, P3, R2, R202, RZ ;  /* 0x000000ca02000210 */ /* 0x000fe40007f7e0ff */
[----:B------:R-:W-:Y:S02]  /*13240*/  @P0 SHF.L.U64.HI R3, R12, 0x6, R3 ;  /* 0x000000060c030819 */ /* 0x000fe40000010203 */
[----:B------:R-:W-:Y:S01]  /*13250*/  @P0 IADD3 R8, P4, R2, R19, RZ ;  /* 0x0000001302080210 */ /* 0x000fe20007f9e0ff */
[C---:B------:R-:W-:Y:S03]  /*13260*/  HMMA.16816.F32.BF16 R84, R140.reuse, R26, R84 ;  /* 0x0000001a8c54723c */ /* 0x040fe60000041854 */
[CC--:B------:R-:W-:Y:S02]  /*13270*/  @P0 IADD3.X R12, R3.reuse, R201.reuse, RZ, P3, !PT ;  /* 0x000000c9030c0210 */ /* 0x0c0fe40001ffe4ff */
[-C--:B------:R-:W-:Y:S02]  /*13280*/  @P0 IADD3.X R24, RZ, R201.reuse, RZ, P1, !PT ;  /* 0x000000c9ff180210 */ /* 0x080fe40000ffe4ff */
[----:B------:R-:W-:Y:S01]  /*13290*/  @P0 LEA R16, P2, R0, c[0x0][0x1c8], 0x1 ;  /* 0x0000720000100a11 */ /* 0x000fe200078408ff */
[C---:B-1----:R-:W-:Y:S01]  /*132a0*/  HMMA.16816.F32.BF16 R88, R140.reuse, R4, R88 ;  /* 0x000000048c58723c */ /* 0x042fe20000041858 */
[----:B------:R-:W-:Y:S03]  /*132b0*/  @P0 MOV R25, c[0x0][0x1e4] ;  /* 0x0000790000190a02 */ /* 0x000fe60000000f00 */
[C---:B------:R-:W-:Y:S02]  /*132c0*/  @P0 IADD3.X R13, R3.reuse, R24, RZ, P4, !PT ;  /* 0x00000018030d0210 */ /* 0x040fe400027fe4ff */
[----:B------:R-:W-:Y:S02]  /*132d0*/  @P0 LEA R22, P1, R8, c[0x0][0x1c8], 0x1 ;  /* 0x0000720008160a11 */ /* 0x000fe400078208ff */
[----:B------:R-:W-:Y:S01]  /*132e0*/  @P0 LEA.HI.X R17, R0, c[0x0][0x1cc], R12, 0x1, P2 ;  /* 0x0000730000110a11 */ /* 0x000fe200010f0c0c */
[----:B------:R-:W-:Y:S01]  /*132f0*/  @P0 IMAD R0, R180, 0x6000, R11 ;  /* 0x00006000b4000824 */ /* 0x000fe200078e020b */
[C---:B------:R-:W-:Y:S03]  /*13300*/  HMMA.16816.F32.BF16 R92, R140.reuse, R6, R92 ;  /* 0x000000068c5c723c */ /* 0x040fe6000004185c */
[----:B------:R-:W-:Y:S02]  /*13310*/  @P0 LEA.HI.X R23, R8, c[0x0][0x1cc], R13, 0x1, P1 ;  /* 0x0000730008170a11 */ /* 0x000fe400008f0c0d */
[----:B------:R-:W1:Y:S01]  /*13320*/  LDSM.16.MT88.4 R12, [R144+0x5800] ;  /* 0x00580000900c783b */ /* 0x000e620000004200 */
[----:B------:R-:W-:Y:S06]  /*13330*/  @P0 IADD3 R18, P1, R202, 0x80, RZ ;  /* 0x00000080ca120810 */ /* 0x000fec0007f3e0ff */
[----:B------:R-:W-:Y:S01]  /*13340*/  @P0 IADD3 R8, P2, R2, R18, RZ ;  /* 0x0000001202080210 */ /* 0x000fe20007f5e0ff */
[----:B------:R-:W-:Y:S01]  /*13350*/  @!PT LDS RZ, [RZ] ;  /* 0x00000000fffff984 */ /* 0x000fe20000000800 */
[----:B------:R-:W-:Y:S01]  /*13360*/  @!PT LDS RZ, [RZ] ;  /* 0x00000000fffff984 */ /* 0x000fe20000000800 */
[----:B------:R-:W-:Y:S01]  /*13370*/  @!PT LDS RZ, [RZ] ;  /* 0x00000000fffff984 */ /* 0x000fe20000000800 */
[----:B------:R2:W-:Y:S03]  /*13380*/  @P0 LDGSTS.E.BYPASS.LTC128B.128 [R0], [R16.64], !P5 ;  /* 0x0000000010000fae */ /* 0x0005e6000e901d4e */
[----:B------:R-:W-:Y:S02]  /*13390*/  @P0 LEA R20, P4, R8, c[0x0][0x1c8], 0x1 ;  /* 0x0000720008140a11 */ /* 0x000fe400078808ff */
[----:B--2---:R-:W-:Y:S02]  /*133a0*/  @P0 MOV R16, c[0x0][0x1e0] ;  /* 0x0000780000100a02 */ /* 0x004fe40000000f00 */
[----:B------:R-:W-:Y:S02]  /*133b0*/  @P0 IADD3.X R17, RZ, R201, RZ, P1, !PT ;  /* 0x000000c9ff110210 */ /* 0x000fe40000ffe4ff */
[C---:B------:R-:W-:Y:S01]  /*133c0*/  @P0 LEA R2, P1, R16.reuse, R2, 0x5 ;  /* 0x0000000210020211 */ /* 0x040fe200078228ff */
[C---:B-1----:R-:W-:Y:S03]  /*133d0*/  HMMA.16816.F32.BF16 R96, R140.reuse, R12, R96 ;  /* 0x0000000c8c60723c */ /* 0x042fe60000041860 */
[----:B------:R-:W-:Y:S02]  /*133e0*/  @P0 IADD3.X R21, R3, R17, RZ, P2, !PT ;  /* 0x0000001103150210 */ /* 0x000fe400017fe4ff */
[----:B------:R-:W-:Y:S02]  /*133f0*/  @P0 LEA.HI.X R3, R16, R3, R25, 0x5, P1 ;  /* 0x0000000310030211 */ /* 0x000fe400008f2c19 */
[----:B------:R-:W-:Y:S01]  /*13400*/  @P0 IADD3 R5, P1, R2, R19, RZ ;  /* 0x0000001302050210 */ /* 0x000fe20007f3e0ff */
[----:B------:R-:W-:Y:S04]  /*13410*/  HMMA.16816.F32.BF16 R100, R140, R14, R100 ;  /* 0x0000000e8c64723c */ /* 0x000fe80000041864 */
[C---:B------:R-:W-:Y:S02]  /*13420*/  @P0 IADD3.X R24, R3.reuse, R24, RZ, P1, !PT ;  /* 0x0000001803180210 */ /* 0x040fe40000ffe4ff */
[----:B------:R-:W-:Y:S02]  /*13430*/  @P0 ISETP.GE.AND P1, PT, R212, c[0x0][0x1d4], PT ;  /* 0x00007500d4000a0c */ /* 0x000fe40003f26270 */
[----:B------:R-:W-:Y:S04]  /*13440*/  @P0 LEA.HI.X R21, R8, c[0x0][0x1cc], R21, 0x1, P4 ;  /* 0x0000730008150a11 */ /* 0x000fe800020f0c15 */
[C---:B------:R-:W-:Y:S02]  /*13450*/  @P0 IADD3 R4, P3, R2.reuse, R202, RZ ;  /* 0x000000ca02040210 */ /* 0x040fe40007f7e0ff */
[----:B------:R-:W-:Y:S02]  /*13460*/  @P0 IADD3 R2, P4, R2, R18, RZ ;  /* 0x0000001202020210 */ /* 0x000fe40007f9e0ff */
[C---:B------:R-:W-:Y:S02]  /*13470*/  @P0 LEA R16, P2, R4.reuse, c[0x0][0x1c8], 0x1 ;  /* 0x0000720004100a11 */ /* 0x040fe400078408ff */
[----:B------:R-:W-:Y:S01]  /*13480*/  @P0 IADD3.X R8, R3, R201, RZ, P3, !PT ;  /* 0x000000c903080210 */ /* 0x000fe20001ffe4ff */
[----:B------:R1:W-:Y:S01]  /*13490*/  @P0 LDGSTS.E.BYPASS.LTC128B.128 [R0+0x2000], [R22.64], !P1 ;  /* 0x0200000016000fae */ /* 0x0003e2000c901d4e */
[----:B------:R-:W-:Y:S02]  /*134a0*/  @P0 LEA R18, P3, R5, c[0x0][0x1c8], 0x1 ;  /* 0x0000720005120a11 */ /* 0x000fe400078608ff */
[----:B------:R-:W-:Y:S02]  /*134b0*/  @P0 IADD3.X R3, R3, R17, RZ, P4, !PT ;  /* 0x0000001103030210 */ /* 0x000fe400027fe4ff */
[----:B------:R-:W-:Y:S01]  /*134c0*/  @P0 LEA.HI.X R17, R4, c[0x0][0x1cc], R8, 0x1, P2 ;  /* 0x0000730004110a11 */ /* 0x000fe200010f0c08 */
[----:B------:R-:W-:Y:S01]  /*134d0*/  FADD.FTZ R8, R177, R147 ;  /* 0x00000093b1087221 */ /* 0x000fe20000010000 */
[----:B------:R-:W-:Y:S01]  /*134e0*/  @P0 LEA.HI.X R19, R5, c[0x0][0x1cc], R24, 0x1, P3 ;  /* 0x0000730005130a11 */ /* 0x000fe200018f0c18 */
[----:B------:R1:W-:Y:S01]  /*134f0*/  @P0 LDGSTS.E.BYPASS.LTC128B.128 [R0+0x4000], [R20.64], !P6 ;  /* 0x0400000014000fae */ /* 0x0003e2000f101d4e */
[C---:B------:R-:W-:Y:S04]  /*13500*/  @P0 LEA R4, P2, R2.reuse, c[0x0][0x1c8], 0x1 ;  /* 0x0000720002040a11 */ /* 0x040fe800078408ff */
[----:B------:R-:W-:Y:S01]  /*13510*/  @P0 LEA.HI.X R5, R2, c[0x0][0x1cc], R3, 0x1, P2 ;  /* 0x0000730002050a11 */ /* 0x000fe200010f0c03 */
[----:B------:R-:W-:Y:S02]  /*13520*/  FADD.FTZ R3, R179, R146 ;  /* 0x00000092b3037221 */ /* 0x000fe40000010000 */
[----:B------:R-:W-:Y:S01]  /*13530*/  FADD.FTZ R2, R178, R8 ;  /* 0x00000008b2027221 */ /* 0x000fe20000010000 */
[----:B------:R1:W-:Y:S01]  /*13540*/  @P0 LDGSTS.E.BYPASS.LTC128B.128 [R0+0x1000], [R16.64], !P5 ;  /* 0x0100000010000fae */ /* 0x0003e2000e901d4e */
[----:B------:R-:W-:Y:S02]  /*13550*/  FADD.FTZ R3, R171, R3 ;  /* 0x00000003ab037221 */ /* 0x000fe40000010000 */
[----:B------:R-:W-:Y:S02]  /*13560*/  FADD.FTZ R2, R170, R2 ;  /* 0x00000002aa027221 */ /* 0x000fe40000010000 */
[----:B------:R-:W-:Y:S02]  /*13570*/  FADD.FTZ R3, R174, R3 ;  /* 0x00000003ae037221 */ /* 0x000fe40000010000 */
[----:B------:R-:W-:Y:S01]  /*13580*/  FADD.FTZ R2, R172, R2 ;  /* 0x00000002ac027221 */ /* 0x000fe20000010000 */
[----:B------:R1:W-:Y:S01]  /*13590*/  @P0 LDGSTS.E.BYPASS.LTC128B.128 [R0+0x3000], [R18.64], !P1 ;  /* 0x0300000012000fae */ /* 0x0003e2000c901d4e */
[----:B------:R-:W-:Y:S01]  /*135a0*/  FADD.FTZ R3, R175, R3 ;  /* 0x00000003af037221 */ /* 0x000fe20000010000 */
[----:B------:R-:W-:Y:S01]  /*135b0*/  ISETP.GE.AND P1, PT, R150, 0x1, PT ;  /* 0x000000019600780c */ /* 0x000fe20003f26270 */
[----:B------:R-:W-:Y:S01]  /*135c0*/  FADD.FTZ R2, R168, R2 ;  /* 0x00000002a8027221 */ /* 0x000fe20000010000 */
[----:B------:R-:W-:Y:S01]  /*135d0*/  IADD3 R150, R150, 0x1, RZ ;  /* 0x0000000196967810 */ /* 0x000fe20007ffe0ff */
[----:B------:R-:W-:Y:S02]  /*135e0*/  FADD.FTZ R3, R176, R3 ;  /* 0x00000003b0037221 */ /* 0x000fe40000010000 */
[----:B------:R-:W-:Y:S01]  /*135f0*/  FADD.FTZ R2, R169, R2 ;  /* 0x00000002a9027221 */ /* 0x000fe20000010000 */
[----:B------:R1:W-:Y:S01]  /*13600*/  @P0 LDGSTS.E.BYPASS.LTC128B.128 [R0+0x5000], [R4.64], !P6 ;  /* 0x0500000004000fae */ /* 0x0003e2000f101d4e */
[----:B------:R-:W-:Y:S01]  /*13610*/  FADD.FTZ R3, R162, R3 ;  /* 0x00000003a2037221 */ /* 0x000fe20000010000 */
[----:B------:R-:W-:Y:S02]  /*13620*/  ISETP.GT.AND P0, PT, R167, R210, PT ;  /* 0x000000d2a700720c */ /* 0x000fe40003f04270 */
[----:B------:R-:W-:Y:S02]  /*13630*/  SEL R150, R150, RZ, !P1 ;  /* 0x000000ff96967207 */ /* 0x000fe40004800000 */
[----:B------:R-:W-:Y:S02]  /*13640*/  MOV R167, R173 ;  /* 0x000000ad00a77202 */ /* 0x000fe40000000f00 */
[----:B------:R-:W0:Y:S01]  /*13650*/  LDGDEPBAR ;  /* 0x00000000000079af */ /* 0x000e220000000000 */
[----:B-1----:R-:W-:Y:S02]  /*13660*/  FADD.FTZ R0, R161, R2 ;  /* 0x00000002a1007221 */ /* 0x002fe40000010000 */
[----:B------:R-:W-:Y:S01]  /*13670*/  FADD.FTZ R2, R164, R3 ;  /* 0x00000003a4027221 */ /* 0x000fe20000010000 */
[----:B------:R-:W-:Y:S01]  /*13680*/  MOV R3, R104 ;  /* 0x0000006800037202 */ /* 0x000fe20000000f00 */
[----:B------:R-:W-:Y:S02]  /*13690*/  FADD.FTZ R0, R163, R0 ;  /* 0x00000000a3007221 */ /* 0x000fe40000010000 */
[----:B------:R-:W-:Y:S02]  /*136a0*/  FADD.FTZ R2, R165, R2 ;  /* 0x00000002a5027221 */ /* 0x000fe40000010000 */
[----:B------:R-:W-:Y:S02]  /*136b0*/  FADD.FTZ R0, R148, R0 ;  /* 0x0000000094007221 */ /* 0x000fe40000010000 */
[----:B------:R-:W-:Y:S02]  /*136c0*/  FADD.FTZ R189, R166, R2 ;  /* 0x00000002a6bd7221 */ /* 0x000fe40000010000 */
[----:B------:R-:W-:Y:S01]  /*136d0*/  FADD.FTZ R198, R149, R0 ;  /* 0x0000000095c67221 */ /* 0x000fe20000010000 */
[----:B------:R-:W-:Y:S01]  /*136e0*/  MOV R0, R9 ;  /* 0x0000000900007202 */ /* 0x000fe20000000f00 */
[----:B------:R-:W-:-:S05]  /*136f0*/  @P0 BRA `(.L_x_1909) ;  /* 0xffffd0c000000947 */ /* 0x000fca000383ffff */
.L_x_1908:
[----:B------:R-:W-:-:S13]  /*13700*/  ISETP.GE.AND P0, PT, R173, R199, PT ;  /* 0x000000c7ad00720c */ /* 0x000fda0003f06270 */
        /* <DEDUP_REMOVED lines=9> */
[----:B------:R-:W-:Y:S02]  /*137a0*/  IADD3.X R193, RZ, R206, RZ, P2, !PT ;  /* 0x000000ceffc17210 */ /* 0x000fe400017fe4ff */
[----:B------:R-:W-:-:S02]  /*137b0*/  IADD3.X R188, RZ, R201, RZ, P0, !PT ;  /* 0x000000c9ffbc7210 */ /* 0x000fc400007fe4ff */
.L_x_1919:
        /* <DEDUP_REMOVED lines=243> */
[----:B------:R-:W-:Y:S01]  /*146f0*/  MOV R4, c[0x0][0x2c4] ;  /* 0x0000b10000047a02 */ /* 0x000fe20000000f00 */
[C---:B------:R-:W-:Y:S03]  /*14700*/  HMMA.16816.F32.BF16 R28, R140.reuse, R6, R28 ;  /* 0x000000068c1c723c */ /* 0x040fe6000004181c */
[----:B------:R-:W-:Y:S02]  /*14710*/  ISETP.NE.AND P0, PT, R4, 0x1, PT ;  /* 0x000000010400780c */ /* 0x000fe40003f05270 */
[----:B------:R-:W-:Y:S03]  /*14720*/  IADD3 R4, R180, 0x1, RZ ;  /* 0x00000001b4047810 */ /* 0x000fe60007ffe0ff */
[----:B------:R2:W2:Y:S01]  /*14730*/  MUFU.TANH R168, R19 ;  /* 0x0000001300a87308 */ /* 0x0004a20000002400 */
[----:B---3--:R-:W-:Y:S03]  /*14740*/  IMAD R6, R0, 0x80, R217 ;  /* 0x0000008000067824 */ /* 0x008fe600078e02d9 */
[----:B------:R-:W-:Y:S02]  /*14750*/  SHF.L.U32 R7, R173, 0x6, RZ ;  /* 0x00000006ad077819 */ /* 0x000fe400000006ff */
[----:B------:R-:W-:Y:S01]  /*14760*/  IADD3 R6, R215, R6, R216 ;  /* 0x00000006d7067210 */ /* 0x000fe20007ffe0d8 */
[----:B------:R-:W-:Y:S03]  /*14770*/  FMUL.FTZ R27, R27, c[0x0][0x320] ;  /* 0x0000c8001b1b7a20 */ /* 0x000fe60000410000 */
[----:B------:R3:W3:Y:S01]  /*14780*/  MUFU.TANH R144, R20 ;  /* 0x0000001400907308 */ /* 0x0006e20000002400 */
[----:B------:R-:W-:Y:S04]  /*14790*/  @P0 IMAD.HI.U32 R0, R6, c[0x0][0x2c8], RZ ;  /* 0x0000b20006000a27 */ /* 0x000fe800078e00ff */
[----:B-1----:R-:W-:Y:S01]  /*147a0*/  FMUL.FTZ R18, R25, c[0x0][0x320] ;  /* 0x0000c80019127a20 */ /* 0x002fe20000410000 */
[----:B------:R-:W-:Y:S01]  /*147b0*/  @P0 SHF.R.U32.HI R6, RZ, c[0x0][0x2cc], R0 ;  /* 0x0000b300ff060a19 */ /* 0x000fe20000011600 */
[----:B------:R-:W-:Y:S01]  /*147c0*/  FMUL.FTZ R30, R30, c[0x0][0x320] ;  /* 0x0000c8001e1e7a20 */ /* 0x000fe20000410000 */
[----:B------:R-:W-:Y:S01]  /*147d0*/  IADD3 R0, -R200, 0x1, -R7 ;  /* 0x00000001c8007810 */ /* 0x000fe20007ffe907 */
[----:B------:R-:W-:Y:S01]  /*147e0*/  FMUL.FTZ R31, R31, c[0x0][0x320] ;  /* 0x0000c8001f1f7a20 */ /* 0x000fe20000410000 */
[----:B------:R1:W1:Y:S01]  /*147f0*/  MUFU.TANH R164, R27 ;  /* 0x0000001b00a47308 */ /* 0x0002620000002400 */
[----:B------:R-:W1:Y:S01]  /*14800*/  SHFL.IDX PT, R5, R6, RZ, 0x1c1f ;  /* 0x001c1fff06057589 */ /* 0x000e6200000e0000 */
[----:B------:R-:W-:Y:S01]  /*14810*/  FMUL.FTZ R17, R28, c[0x0][0x320] ;  /* 0x0000c8001c117a20 */ /* 0x000fe20000410000 */
[----:B------:R-:W-:Y:S01]  /*14820*/  IADD3 R0, -R207, R0, R211 ;  /* 0x00000000cf007210 */ /* 0x000fe20007ffe1d3 */
[C---:B-----5:R-:W-:Y:S03]  /*14830*/  HMMA.16816.F32.BF16 R32, R140.reuse, R12, R32 ;  /* 0x0000000c8c20723c */ /* 0x060fe60000041820 */
[----:B--2---:R-:W-:Y:S01]  /*14840*/  FMUL.FTZ R19, R24, c[0x0][0x320] ;  /* 0x0000c80018137a20 */ /* 0x004fe20000410000 */
[----:B------:R-:W-:Y:S01]  /*14850*/  ISETP.GE.AND P0, PT, R180, 0x1, PT ;  /* 0x00000001b400780c */ /* 0x000fe20003f06270 */
[----:B------:R-:W-:Y:S01]  /*14860*/  FMUL.FTZ R16, R29, c[0x0][0x320] ;  /* 0x0000c8001d107a20 */ /* 0x000fe20000410000 */
[----:B------:R2:W2:Y:S01]  /*14870*/  MUFU.TANH R104, R30 ;  /* 0x0000001e00687308 */ /* 0x0004a20000002400 */
[----:B------:R-:W-:Y:S01]  /*14880*/  FMUL.FTZ R26, R26, c[0x0][0x320] ;  /* 0x0000c8001a1a7a20 */ /* 0x000fe20000410000 */
[----:B------:R-:W-:Y:S04]  /*14890*/  HMMA.16816.F32.BF16 R36, R140, R14, R36 ;  /* 0x0000000e8c24723c */ /* 0x000fe80000041824 */
[----:B---3--:R-:W-:Y:S01]  /*148a0*/  FMUL.FTZ R20, R21, c[0x0][0x320] ;  /* 0x0000c80015147a20 */ /* 0x008fe20000410000 */
[C---:B------:R-:W-:Y:S02]  /*148b0*/  IADD3 R9, R0.reuse, c[0x0][0x328], RZ ;  /* 0x0000ca0000097a10 */ /* 0x040fe40007ffe0ff */
[----:B------:R-:W-:Y:S01]  /*148c0*/  IADD3 R8, R0, UR16, RZ ;  /* 0x0000001000087c10 */ /* 0x000fe2000fffe0ff */
[----:B------:R3:W3:Y:S01]  /*148d0*/  MUFU.TANH R163, R31 ;  /* 0x0000001f00a37308 */ /* 0x0006e20000002400 */
[----:B------:R-:W-:Y:S03]  /*148e0*/  SEL R180, R4, RZ, !P0 ;  /* 0x000000ff04b47207 */ /* 0x000fe60004000000 */
[-C--:B-1----:R-:W-:Y:S02]  /*148f0*/  IADD3 R4, R9, R5.reuse, RZ ;  /* 0x0000000509047210 */ /* 0x082fe40007ffe0ff */
[----:B------:R-:W-:Y:S02]  /*14900*/  IADD3 R0, R8, R5, RZ ;  /* 0x0000000508007210 */ /* 0x000fe40007ffe0ff */
[----:B------:R-:W-:Y:S02]  /*14910*/  FMUL.FTZ R29, R32, c[0x0][0x320] ;  /* 0x0000c800201d7a20 */ /* 0x000fe40000410000 */
[----:B------:R-:W1:Y:S01]  /*14920*/  MUFU.TANH R20, R20 ;  /* 0x0000001400147308 */ /* 0x000e620000002400 */
[----:B------:R-:W-:Y:S02]  /*14930*/  FMUL.FTZ R13, R33, c[0x0][0x320] ;  /* 0x0000c800210d7a20 */ /* 0x000fe40000410000 */
[----:B------:R-:W-:Y:S02]  /*14940*/  FMUL.FTZ R33, R34, c[0x0][0x320] ;  /* 0x0000c80022217a20 */ /* 0x000fe40000410000 */
[----:B------:R-:W-:Y:S02]  /*14950*/  FMUL.FTZ R32, R35, c[0x0][0x320] ;  /* 0x0000c80023207a20 */ /* 0x000fe40000410000 */
[----:B------:R-:W-:Y:S02]  /*14960*/  FMUL.FTZ R28, R36, c[0x0][0x320] ;  /* 0x0000c800241c7a20 */ /* 0x000fe40000410000 */
[----:B------:R-:W-:Y:S01]  /*14970*/  FMUL.FTZ R27, R37, c[0x0][0x320] ;  /* 0x0000c800251b7a20 */ /* 0x000fe20000410000 */
[----:B------:R1:W1:Y:S01]  /*14980*/  MUFU.TANH R167, R22 ;  /* 0x0000001600a77308 */ /* 0x0002620000002400 */
[----:B--2---:R-:W-:Y:S02]  /*14990*/  FMUL.FTZ R30, R39, c[0x0][0x320] ;  /* 0x0000c800271e7a20 */ /* 0x004fe40000410000 */
[----:B---3--:R-:W-:Y:S07]  /*149a0*/  FMUL.FTZ R31, R38, c[0x0][0x320] ;  /* 0x0000c800261f7a20 */ /* 0x008fee0000410000 */
        /* <DEDUP_REMOVED lines=28> */
.L_x_1913:
[----:B------:R-:W-:Y:S04]  /*14b70*/  MOV R12, c[0x0][0x32c] ;  /* 0x0000cb00000c7a02 */ /* 0x000fe80000000f00 */
[----:B------:R-:W-:Y:S11]  /*14b80*/  ISETP.NE.AND P0, PT, R12, 0x1, PT ;  /* 0x000000010c00780c */ /* 0x000ff60003f05270 */
[----:B------:R-:W-:Y:S02]  /*14b90*/  @!UPT UIADD3 URZ, URZ, URZ, URZ ;  /* 0x0000003f3f3ff290 */ /* 0x000fe4000fffe03f */
[----:B------:R-:W-:Y:S05]  /*14ba0*/  @P0 IMAD.HI.U32 R12, R5, c[0x0][0x330], RZ ;  /* 0x0000cc00050c0a27 */ /* 0x000fea00078e00ff */
[----:B------:R-:W-:Y:S02]  /*14bb0*/  @P0 SHF.R.U32.HI R5, RZ, c[0x0][0x334], R12 ;  /* 0x0000cd00ff050a19 */ /* 0x000fe4000001160c */
.L_x_1914:
[----:B------:R-:W-:Y:S05]  /*14bc0*/  BSYNC B0 ;  /* 0x0000000000007941 */ /* 0x000fea0003800000 */
.L_x_1912:
[----:B------:R-:W-:Y:S04]  /*14bd0*/  IMAD R5, R5, c[0x0][0x32c], -R7 ;  /* 0x0000cb0005057a24 */ /* 0x000fe800078e0a07 */
[----:B------:R-:W-:Y:S05]  /*14be0*/  IMAD.IADD R5, R5, 0x1, -R200 ;  /* 0x0000000105057824 */ /* 0x000fea00078e0ac8 */
[----:B------:R-:W-:Y:S02]  /*14bf0*/  IMNMX R0, R0, R5, !PT ;  /* 0x0000000500007217 */ /* 0x000fe40007800200 */
[----:B------:R-:W-:Y:S04]  /*14c00*/  IADD3 R5, R5, c[0x0][0x32c], RZ ;  /* 0x0000cb0005057a10 */ /* 0x000fe80007ffe0ff */
[----:B------:R-:W-:Y:S02]  /*14c10*/  IMNMX R4, R4, R5, PT ;  /* 0x0000000504047217 */ /* 0x000fe40003800200 */
.L_x_1911:
        /* <DEDUP_REMOVED lines=14> */
[----:B------:R-:W-:Y:S02]  /*14d00*/  ISETP.LT.OR P2, PT, R4, 0xa, P5 ;  /* 0x0000000a0400780c */ /* 0x000fe40002f41670 */
        /* <DEDUP_REMOVED lines=31> */
[----:B------:R-:W-:Y:S01]  /*14f00*/  ISETP.LT.OR P0, PT, R4, 0x3a, P0 ;  /* 0x0000003a0400780c */ /* 0x000fe20000701670 */
[----:B------:R-:W-:Y:S01]  /*14f10*/  IMAD.IADD R4, R8, 0x1, R6 ;  /* 0x0000000108047824 */ /* 0x000fe200078e0206 */
        /* <DEDUP_REMOVED lines=18> */
.L_x_1917:
[----:B------:R-:W-:Y:S04]  /*15040*/  MOV R6, c[0x0][0x32c] ;  /* 0x0000cb0000067a02 */ /* 0x000fe80000000f00 */
[----:B------:R-:W-:Y:S11]  /*15050*/  ISETP.NE.AND P0, PT, R6, 0x1, PT ;  /* 0x000000010600780c */ /* 0x000ff60003f05270 */
[----:B------:R-:W-:Y:S02]  /*15060*/  @!UPT UIADD3 URZ, URZ, URZ, URZ ;  /* 0x0000003f3f3ff290 */ /* 0x000fe4000fffe03f */
[----:B------:R-:W-:Y:S05]  /*15070*/  @P0 IMAD.HI.U32 R6, R0, c[0x0][0x330], RZ ;  /* 0x0000cc0000060a27 */ /* 0x000fea00078e00ff */
[----:B------:R-:W-:Y:S02]  /*15080*/  @P0 SHF.R.U32.HI R0, RZ, c[0x0][0x334], R6 ;  /* 0x0000cd00ff000a19 */ /* 0x000fe40000011606 */
.L_x_1918:
[----:B------:R-:W-:Y:S05]  /*15090*/  BSYNC B0 ;  /* 0x0000000000007941 */ /* 0x000fea0003800000 */
.L_x_1916:
[----:B------:R-:W-:Y:S04]  /*150a0*/  IMAD R7, R0, c[0x0][0x32c], -R7 ;  /* 0x0000cb0000077a24 */ /* 0x000fe800078e0a07 */
[----:B------:R-:W-:Y:S05]  /*150b0*/  IMAD.IADD R7, R7, 0x1, -R200 ;  /* 0x0000000107077824 */ /* 0x000fea00078e0ac8 */
[----:B------:R-:W-:Y:S02]  /*150c0*/  IMNMX R4, R4, R7, !PT ;  /* 0x0000000704047217 */ /* 0x000fe40007800200 */
[----:B------:R-:W-:Y:S04]  /*150d0*/  IADD3 R7, R7, c[0x0][0x32c], RZ ;  /* 0x0000cb0007077a10 */ /* 0x000fe80007ffe0ff */
[----:B------:R-:W-:Y:S02]  /*150e0*/  IMNMX R5, R5, R7, PT ;  /* 0x0000000705057217 */ /* 0x000fe40003800200 */
.L_x_1915:
        /* <DEDUP_REMOVED lines=8> */
[----:B------:R-:W-:Y:S02]  /*15170*/  FSEL R6, R174, -INF , !P2 ;  /* 0xff800000ae067808 */ /* 0x000fe40005000000 */
        /* <DEDUP_REMOVED lines=9> */
[----:B------:R-:W-:Y:S02]  /*15210*/  ISETP.GT.AND P2, PT, R4, 0x10, P1 ;  /* 0x000000100400780c */ /* 0x000fe40000f44270 */
        /* <DEDUP_REMOVED lines=9> */
[----:B------:R-:W-:Y:S02]  /*152b0*/  ISETP.GT.AND P6, PT, R4, 0x18, P1 ;  /* 0x000000180400780c */ /* 0x000fe40000fc4270 */
[----:B------:R-:W-:Y:S02]  /*152c0*/  FMNMX.FTZ R9, R12, R9, !PT ;  /* 0x000000090c097209 */ /* 0x000fe40007810000 */
[----:B------:R-:W-:Y:S02]  /*152d0*/  ISETP.LT.OR P3, PT, R5, 0x19, P6 ;  /* 0x000000190500780c */ /* 0x000fe40003761670 */
[----:B------:R-:W-:Y:S02]  /*152e0*/  FMNMX.FTZ R9, R8, R9, !PT ;  /* 0x0000000908097209 */ /* 0x000fe40007810000 */
[C---:B------:R-:W-:Y:S02]  /*152f0*/  ISETP.GT.AND P5, PT, R4.reuse, 0x19, P1 ;  /* 0x000000190400780c */ /* 0x040fe40000fa4270 */
[----:B------:R-:W-:Y:S01]  /*15300*/  FSEL R167, R167, -INF , !P3 ;  /* 0xff800000a7a77808 */ /* 0x000fe20005800000 */
[----:B------:R-:W1:Y:S01]  /*15310*/  SHFL.BFLY PT, R0, R9, 0x2, 0x1f ;  /* 0x0c401f0009007f89 */ /* 0x000e6200000e0000 */
[C---:B------:R-:W-:Y:S02]  /*15320*/  ISETP.LT.OR P5, PT, R5.reuse, 0x1a, P5 ;  /* 0x0000001a0500780c */ /* 0x040fe40002fa1670 */
[----:B------:R-:W-:Y:S02]  /*15330*/  ISETP.GT.AND P4, PT, R4, 0x20, P1 ;  /* 0x000000200400780c */ /* 0x000fe40000f84270 */
[----:B------:R-:W-:Y:S02]  /*15340*/  FSEL R166, R166, -INF , !P5 ;  /* 0xff800000a6a67808 */ /* 0x000fe40006800000 */
[----:B------:R-:W-:Y:S02]  /*15350*/  ISETP.LT.OR P3, PT, R5, 0x21, P4 ;  /* 0x000000210500780c */ /* 0x000fe40002761670 */
[C---:B------:R-:W-:Y:S02]  /*15360*/  ISETP.GT.AND P2, PT, R4.reuse, 0x21, P1 ;  /* 0x000000210400780c */ /* 0x040fe40000f44270 */
[----:B------:R-:W-:Y:S02]  /*15370*/  FSEL R165, R165, -INF , !P3 ;  /* 0xff800000a5a57808 */ /* 0x000fe40005800000 */
[C---:B------:R-:W-:Y:S02]  /*15380*/  ISETP.LT.OR P2, PT, R5.reuse, 0x22, P2 ;  /* 0x000000220500780c */ /* 0x040fe40001741670 */
[----:B------:R-:W-:Y:S02]  /*15390*/  ISETP.GT.AND P5, PT, R4, 0x29, P1 ;  /* 0x000000290400780c */ /* 0x000fe40000fa4270 */
[----:B------:R-:W-:Y:S02]  /*153a0*/  FSEL R164, R164, -INF , !P2 ;  /* 0xff800000a4a47808 */ /* 0x000fe40005000000 */
[----:B------:R-:W-:Y:S02]  /*153b0*/  ISETP.LT.OR P5, PT, R5, 0x2a, P5 ;  /* 0x0000002a0500780c */ /* 0x000fe40002fa1670 */
[C---:B------:R-:W-:Y:S02]  /*153c0*/  ISETP.GT.AND P4, PT, R4.reuse, 0x30, P1 ;  /* 0x000000300400780c */ /* 0x040fe40000f84270 */
[----:B------:R-:W-:Y:S02]  /*153d0*/  FSEL R163, R163, -INF , !P5 ;  /* 0xff800000a3a37808 */ /* 0x000fe40006800000 */
[----:B-1----:R-:W-:Y:S02]  /*153e0*/  FMNMX.FTZ R9, R9, R0, !PT ;  /* 0x0000000009097209 */ /* 0x002fe40007810000 */
[C---:B------:R-:W-:Y:S02]  /*153f0*/  ISETP.GT.AND P3, PT, R4.reuse, 0x31, P1 ;  /* 0x000000310400780c */ /* 0x040fe40000f64270 */
[C---:B------:R-:W-:Y:S01]  /*15400*/  ISETP.LT.OR P4, PT, R5.reuse, 0x31, P4 ;  /* 0x000000310500780c */ /* 0x040fe20002781670 */
[----:B------:R-:W1:Y:S01]  /*15410*/  SHFL.BFLY PT, R0, R9, 0x1, 0x1f ;  /* 0x0c201f0009007f89 */ /* 0x000e6200000e0000 */
[----:B------:R-:W-:Y:S02]  /*15420*/  ISETP.LT.OR P3, PT, R5, 0x32, P3 ;  /* 0x000000320500780c */ /* 0x000fe40001f61670 */
[----:B------:R-:W-:Y:S02]  /*15430*/  ISETP.GT.AND P2, PT, R4, 0x38, P1 ;  /* 0x000000380400780c */ /* 0x000fe40000f44270 */
[----:B------:R-:W-:Y:S02]  /*15440*/  FSEL R169, R33, -INF , !P4 ;  /* 0xff80000021a97808 */ /* 0x000fe40006000000 */
[----:B------:R-:W-:Y:S02]  /*15450*/  FSEL R162, R32, -INF , !P3 ;  /* 0xff80000020a27808 */ /* 0x000fe40005800000 */
[----:B------:R-:W-:Y:S02]  /*15460*/  LOP3.LUT P6, RZ, R213, 0x1, RZ, 0xc0, !PT ;  /* 0x00000001d5ff7812 */ /* 0x000fe400078cc0ff */
[----:B-1----:R-:W-:Y:S04]  /*15470*/  FMNMX.FTZ R9, R9, R0, !PT ;  /* 0x0000000009097209 */ /* 0x002fe80007810000 */
[C---:B------:R-:W-:Y:S04]  /*15480*/  FSETP.NEU.FTZ.AND P0, PT, R9.reuse, -INF , PT ;  /* 0xff8000000900780b */ /* 0x040fe80003f1d000 */
[C---:B------:R-:W-:Y:S05]  /*15490*/  FSEL R0, R9.reuse, RZ, P0 ;  /* 0x000000ff09007208 */ /* 0x040fea0000000000 */
[----:B------:R-:W-:Y:S02]  /*154a0*/  FADD.FTZ R0, -R0, R2 ;  /* 0x0000000200007221 */ /* 0x000fe40000010100 */
[----:B------:R-:W-:Y:S02]  /*154b0*/  FMUL.FTZ R2, R9, c[0x0][0x2d0] ;  /* 0x0000b40009027a20 */ /* 0x000fe40000410000 */
[----:B------:R-:W-:Y:S03]  /*154c0*/  FMUL.FTZ R0, R0, c[0x0][0x2d0] ;  /* 0x0000b40000007a20 */ /* 0x000fe60000410000 */
[----:B------:R-:W-:Y:S02]  /*154d0*/  FSEL R2, R2, RZ, P0 ;  /* 0x000000ff02027208 */ /* 0x000fe40000000000 */
[----:B------:R-:W-:Y:S01]  /*154e0*/  ISETP.GT.AND P0, PT, R4, 0x1, P1 ;  /* 0x000000010400780c */ /* 0x000fe20000f04270 */
[----:B------:R-:W-:Y:S02]  /*154f0*/  MUFU.EX2 R0, R0 ;  /* 0x0000000000007308 */ /* 0x000fe40000000800 */
[--C-:B------:R-:W-:Y:S01]  /*15500*/  FFMA.FTZ R15, R15, c[0x0][0x2d0], -R2.reuse ;  /* 0x0000b4000f0f7a23 */ /* 0x100fe20000010802 */
[----:B------:R-:W-:Y:S01]  /*15510*/  ISETP.LT.OR P0, PT, R5, 0x2, P0 ;  /* 0x000000020500780c */ /* 0x000fe20000701670 */
[--C-:B------:R-:W-:Y:S02]  /*15520*/  FFMA.FTZ R26, R26, c[0x0][0x2d0], -R2.reuse ;  /* 0x0000b4001a1a7a23 */ /* 0x100fe40000010802 */
[--C-:B------:R-:W-:Y:S01]  /*15530*/  FFMA.FTZ R178, R23, c[0x0][0x2d0], -R2.reuse ;  /* 0x0000b40017b27a23 */ /* 0x100fe20000010802 */
[----:B------:R-:W-:Y:S01]  /*15540*/  FSEL R7, R172, -INF , !P0 ;  /* 0xff800000ac077808 */ /* 0x000fe20004000000 */
[--C-:B------:R-:W-:Y:S01]  /*15550*/  FFMA.FTZ R187, R14, c[0x0][0x2d0], -R2.reuse ;  /* 0x0000b4000ebb7a23 */ /* 0x100fe20000010802 */
[----:B------:R-:W-:Y:S01]  /*15560*/  ISETP.GT.AND P0, PT, R4, 0x11, P1 ;  /* 0x000000110400780c */ /* 0x000fe20000f04270 */
[----:B------:R-:W1:Y:S01]  /*15570*/  MUFU.EX2 R15, R15 ;  /* 0x0000000f000f7308 */ /* 0x000e620000000800 */
[--C-:B------:R-:W-:Y:S02]  /*15580*/  FFMA.FTZ R186, R13, c[0x0][0x2d0], -R2.reuse ;  /* 0x0000b4000dba7a23 */ /* 0x100fe40000010802 */
[----:B------:R-:W-:Y:S01]  /*15590*/  ISETP.LT.OR P0, PT, R5, 0x12, P0 ;  /* 0x000000120500780c */ /* 0x000fe20000701670 */
[--C-:B------:R-:W-:Y:S02]  /*155a0*/  FFMA.FTZ R185, R12, c[0x0][0x2d0], -R2.reuse ;  /* 0x0000b4000cb97a23 */ /* 0x100fe40000010802 */
[--C-:B------:R-:W-:Y:S01]  /*155b0*/  FFMA.FTZ R25, R25, c[0x0][0x2d0], -R2.reuse ;  /* 0x0000b40019197a23 */ /* 0x100fe20000010802 */
[----:B------:R-:W-:Y:S01]  /*155c0*/  FSEL R147, R168, -INF , !P0 ;  /* 0xff800000a8937808 */ /* 0x000fe20004000000 */
[--C-:B------:R-:W-:Y:S01]  /*155d0*/  FFMA.FTZ R24, R24, c[0x0][0x2d0], -R2.reuse ;  /* 0x0000b40018187a23 */ /* 0x100fe20000010802 */
[----:B------:R-:W-:Y:S01]  /*155e0*/  ISETP.GT.AND P0, PT, R4, 0x28, P1 ;  /* 0x000000280400780c */ /* 0x000fe20000f04270 */
[----:B------:R-:W2:Y:S01]  /*155f0*/  MUFU.EX2 R26, R26 ;  /* 0x0000001a001a7308 */ /* 0x000ea20000000800 */
[--C-:B------:R-:W-:Y:S02]  /*15600*/  FFMA.FTZ R177, R22, c[0x0][0x2d0], -R2.reuse ;  /* 0x0000b40016b17a23 */ /* 0x100fe40000010802 */
[----:B------:R-:W-:Y:S01]  /*15610*/  ISETP.LT.OR P0, PT, R5, 0x29, P0 ;  /* 0x000000290500780c */ /* 0x000fe20000701670 */
[--C-:B------:R-:W-:Y:S02]  /*15620*/  FFMA.FTZ R176, R21, c[0x0][0x2d0], -R2.reuse ;  /* 0x0000b40015b07a23 */ /* 0x100fe40000010802 */
[--C-:B------:R-:W-:Y:S01]  /*15630*/  FFMA.FTZ R175, R20, c[0x0][0x2d0], -R2.reuse ;  /* 0x0000b40014af7a23 */ /* 0x100fe20000010802 */
[----:B------:R-:W-:Y:S01]  /*15640*/  FSEL R148, R104, -INF , !P0 ;  /* 0xff80000068947808 */ /* 0x000fe20004000000 */
[--C-:B------:R-:W-:Y:S01]  /*15650*/  FFMA.FTZ R183, R19, c[0x0][0x2d0], -R2.reuse ;  /* 0x0000b40013b77a23 */ /* 0x100fe20000010802 */
[----:B------:R-:W-:Y:S01]  /*15660*/  FMNMX.FTZ R104, R6, R3, !PT ;  /* 0x0000000306687209 */ /* 0x000fe20007810000 */
[--C-:B------:R-:W-:Y:S01]  /*15670*/  FFMA.FTZ R182, R18, c[0x0][0x2d0], -R2.reuse ;  /* 0x0000b40012b67a23 */ /* 0x100fe20000010802 */
[----:B------:R-:W-:Y:S01]  /*15680*/  ISETP.GT.AND P0, PT, R4, 0x39, P1 ;  /* 0x000000390400780c */ /* 0x000fe20000f04270 */
[--C-:B------:R-:W-:Y:S01]  /*15690*/  FFMA.FTZ R181, R17, c[0x0][0x2d0], -R2.reuse ;  /* 0x0000b40011b57a23 */ /* 0x100fe20000010802 */
[----:B------:R-:W-:Y:S01]  /*156a0*/  FMNMX.FTZ R104, R7, R104, !PT ;  /* 0x0000006807687209 */ /* 0x000fe20007810000 */
[--C-:B------:R-:W-:Y:S01]  /*156b0*/  FFMA.FTZ R179, R16, c[0x0][0x2d0], -R2.reuse ;  /* 0x0000b40010b37a23 */ /* 0x100fe20000010802 */
[----:B------:R-:W-:Y:S01]  /*156c0*/  ISETP.LT.OR P1, PT, R5, 0x39, P2 ;  /* 0x000000390500780c */ /* 0x000fe20001721670 */
[----:B------:R-:W-:Y:S01]  /*156d0*/  FFMA.FTZ R184, R8, c[0x0][0x2d0], -R2 ;  /* 0x0000b40008b87a23 */ /* 0x000fe20000010802 */
[----:B------:R-:W-:Y:S01]  /*156e0*/  FMNMX.FTZ R104, R143, R104, !PT ;  /* 0x000000688f687209 */ /* 0x000fe20007810000 */
[C---:B-1----:R-:W-:Y:S01]  /*156f0*/  FFMA.FTZ R2, R0.reuse, R189, R15 ;  /* 0x000000bd00027223 */ /* 0x042fe2000001000f */
[----:B------:R-:W-:Y:S01]  /*15700*/  FSEL R168, R31, -INF , !P1 ;  /* 0xff8000001fa87808 */ /* 0x000fe20004800000 */
[----:B------:R-:W-:Y:S01]  /*15710*/  MUFU.EX2 R25, R25 ;  /* 0x0000001900197308 */ /* 0x000fe20000000800 */
[----:B------:R-:W-:Y:S01]  /*15720*/  FMNMX.FTZ R104, R145, R104, !PT ;  /* 0x0000006891687209 */ /* 0x000fe20007810000 */
[----:B------:R-:W-:Y:S01]  /*15730*/  FMUL.FTZ R12, R0, R108 ;  /* 0x0000006c000c7220 */ /* 0x000fe20000410000 */
[----:B------:R-:W-:Y:S01]  /*15740*/  ISETP.LT.OR P0, PT, R5, 0x3a, P0 ;  /* 0x0000003a0500780c */ /* 0x000fe20000701670 */
[----:B--2---:R-:W-:Y:S01]  /*15750*/  FADD.FTZ R4, R26, R2 ;  /* 0x000000021a047221 */ /* 0x004fe20000010000 */
[----:B------:R-:W-:Y:S01]  /*15760*/  FMNMX.FTZ R104, R146, R104, !PT ;  /* 0x0000006892687209 */ /* 0x000fe20007810000 */
[----:B------:R-:W-:Y:S01]  /*15770*/  FMUL.FTZ R13, R0, R109 ;  /* 0x0000006d000d7220 */ /* 0x000fe20000410000 */
[----:B------:R-:W-:Y:S01]  /*15780*/  FSEL R161, R30, -INF , !P0 ;  /* 0xff8000001ea17808 */ /* 0x000fe20004000000 */
[C---:B------:R-:W-:Y:S01]  /*15790*/  FMUL.FTZ R28, R0.reuse, R112 ;  /* 0x00000070001c7220 */ /* 0x040fe20000410000 */
[----:B------:R-:W-:Y:S01]  /*157a0*/  FMNMX.FTZ R104, R147, R104, !PT ;  /* 0x0000006893687209 */ /* 0x000fe20007810000 */
[----:B------:R-:W1:Y:S01]  /*157b0*/  MUFU.EX2 R24, R24 ;  /* 0x0000001800187308 */ /* 0x000e620000000800 */
[----:B------:R-:W-:Y:S01]  /*157c0*/  FMUL.FTZ R29, R0, R113 ;  /* 0x00000071001d7220 */ /* 0x000fe20000410000 */
[----:B------:R-:W-:Y:S01]  /*157d0*/  F2FP.BF16.PACK_AB R140, R26, R15 ;  /* 0x0000000f1a8c723e */ /* 0x000fe200000010ff */
[C---:B------:R-:W-:Y:S01]  /*157e0*/  FMUL.FTZ R36, R0.reuse, R132 ;  /* 0x0000008400247220 */ /* 0x040fe20000410000 */
[----:B------:R-:W-:Y:S01]  /*157f0*/  FMNMX.FTZ R104, R167, R104, !PT ;  /* 0x00000068a7687209 */ /* 0x000fe20007810000 */
[C---:B------:R-:W-:Y:S02]  /*15800*/  FMUL.FTZ R37, R0.reuse, R133 ;  /* 0x0000008500257220 */ /* 0x040fe40000410000 */
        /* <DEDUP_REMOVED lines=16> */
[----:B------:R-:W-:Y:S01]  /*15910*/  FMUL.FTZ R44, R0, R44 ;  /* 0x0000002c002c7220 */ /* 0x000fe20000410000 */
[----:B-1----:R-:W-:Y:S01]  /*15920*/  F2FP.BF16.PACK_AB R142, R24, R25 ;  /* 0x00000019188e723e */ /* 0x002fe200000010ff */
[C---:B------:R-:W-:Y:S01]  /*15930*/  FMUL.FTZ R45, R0.reuse, R45 ;  /* 0x0000002d002d7220 */ /* 0x040fe20000410000 */
[----:B------:R-:W-:Y:S01]  /*15940*/  FMNMX.FTZ R104, R169, R104, !PT ;  /* 0x00000068a9687209 */ /* 0x000fe20007810000 */
[C---:B------:R-:W-:Y:S02]  /*15950*/  FMUL.FTZ R48, R0.reuse, R48 ;  /* 0x0000003000307220 */ /* 0x040fe40000410000 */
[----:B------:R-:W-:Y:S01]  /*15960*/  FMUL.FTZ R49, R0, R49 ;  /* 0x0000003100317220 */ /* 0x000fe20000410000 */
[----:B------:R-:W-:Y:S01]  /*15970*/  FMNMX.FTZ R104, R162, R104, !PT ;  /* 0x00000068a2687209 */ /* 0x000fe20007810000 */
[C---:B------:R-:W-:Y:S01]  /*15980*/  FMUL.FTZ R52, R0.reuse, R52 ;  /* 0x0000003400347220 */ /* 0x040fe20000410000 */
[----:B------:R-:W-:Y:S01]  /*15990*/  MUFU.EX2 R176, R176 ;  /* 0x000000b000b07308 */ /* 0x000fe20000000800 */
[----:B------:R-:W-:Y:S01]  /*159a0*/  FMUL.FTZ R53, R0, R53 ;  /* 0x0000003500357220 */ /* 0x000fe20000410000 */
[----:B------:R-:W-:Y:S01]  /*159b0*/  FMNMX.FTZ R104, R168, R104, !PT ;  /* 0x00000068a8687209 */ /* 0x000fe20007810000 */
[C---:B------:R-:W-:Y:S02]  /*159c0*/  FMUL.FTZ R56, R0.reuse, R56 ;  /* 0x0000003800387220 */ /* 0x040fe40000410000 */
[C---:B------:R-:W-:Y:S01]  /*159d0*/  FMUL.FTZ R57, R0.reuse, R57 ;  /* 0x0000003900397220 */ /* 0x040fe20000410000 */
[----:B------:R-:W-:Y:S01]  /*159e0*/  FMNMX.FTZ R104, R161, R104, !PT ;  /* 0x00000068a1687209 */ /* 0x000fe20007810000 */
[C---:B------:R-:W-:Y:S02]  /*159f0*/  FMUL.FTZ R60, R0.reuse, R60 ;  /* 0x0000003c003c7220 */ /* 0x040fe40000410000 */
[C---:B------:R-:W-:Y:S01]  /*15a00*/  FMUL.FTZ R61, R0.reuse, R61 ;  /* 0x0000003d003d7220 */ /* 0x040fe20000410000 */
[----:B------:R-:W-:Y:S01]  /*15a10*/  MUFU.EX2 R175, R175 ;  /* 0x000000af00af7308 */ /* 0x000fe20000000800 */
[----:B------:R-:W1:Y:S01]  /*15a20*/  SHFL.BFLY PT, R2, R104, 0x2, 0x1f ;  /* 0x0c401f0068027f89 */ /* 0x000e6200000e0000 */
[C---:B------:R-:W-:Y:S02]  /*15a30*/  FMUL.FTZ R64, R0.reuse, R64 ;  /* 0x0000004000407220 */ /* 0x040fe40000410000 */
        /* <DEDUP_REMOVED lines=11> */
[----:B------:R-:W-:Y:S01]  /*15af0*/  FMUL.FTZ R85, R0, R85 ;  /* 0x0000005500557220 */ /* 0x000fe20000410000 */
[----:B-1----:R-:W-:Y:S01]  /*15b00*/  FMNMX.FTZ R104, R104, R2, !PT ;  /* 0x0000000268687209 */ /* 0x002fe20007810000 */
[C---:B------:R-:W-:Y:S02]  /*15b10*/  FMUL.FTZ R88, R0.reuse, R88 ;  /* 0x0000005800587220 */ /* 0x040fe40000410000 */
[C---:B------:R-:W-:Y:S02]  /*15b20*/  FMUL.FTZ R89, R0.reuse, R89 ;  /* 0x0000005900597220 */ /* 0x040fe40000410000 */
[----:B------:R-:W1:Y:S01]  /*15b30*/  SHFL.BFLY PT, R2, R104, 0x1, 0x1f ;  /* 0x0c201f0068027f89 */ /* 0x000e6200000e0000 */
[C---:B------:R-:W-:Y:S02]  /*15b40*/  FMUL.FTZ R92, R0.reuse, R92 ;  /* 0x0000005c005c7220 */ /* 0x040fe40000410000 */
[C---:B------:R-:W-:Y:S02]  /*15b50*/  FMUL.FTZ R93, R0.reuse, R93 ;  /* 0x0000005d005d7220 */ /* 0x040fe40000410000 */
[C---:B------:R-:W-:Y:S02]  /*15b60*/  FMUL.FTZ R96, R0.reuse, R96 ;  /* 0x0000006000607220 */ /* 0x040fe40000410000 */
[C---:B------:R-:W-:Y:S02]  /*15b70*/  FMUL.FTZ R97, R0.reuse, R97 ;  /* 0x0000006100617220 */ /* 0x040fe40000410000 */
[C---:B------:R-:W-:Y:S02]  /*15b80*/  FMUL.FTZ R100, R0.reuse, R100 ;  /* 0x0000006400647220 */ /* 0x040fe40000410000 */
[----:B------:R-:W-:Y:S01]  /*15b90*/  FMUL.FTZ R101, R0, R101 ;  /* 0x0000006500657220 */ /* 0x000fe20000410000 */
[----:B-1----:R-:W-:Y:S01]  /*15ba0*/  FMNMX.FTZ R104, R104, R2, !PT ;  /* 0x0000000268687209 */ /* 0x002fe20007810000 */
[----:B------:R-:W-:Y:S02]  /*15bb0*/  FADD.FTZ R2, R25, R4 ;  /* 0x0000000419027221 */ /* 0x000fe40000010000 */
[----:B------:R-:W-:Y:S01]  /*15bc0*/  FMUL.FTZ R4, R0, R128 ;  /* 0x0000008000047220 */ /* 0x000fe20000410000 */
[C---:B------:R-:W-:Y:S01]  /*15bd0*/  FSETP.NEU.FTZ.AND P0, PT, R104.reuse, -INF , PT ;  /* 0xff8000006800780b */ /* 0x040fe20003f1d000 */
[----:B------:R-:W-:Y:S02]  /*15be0*/  FMUL.FTZ R144, R104, c[0x0][0x2d0] ;  /* 0x0000b40068907a20 */ /* 0x000fe40000410000 */
        /* <DEDUP_REMOVED lines=11> */
[----:B------:R-:W-:Y:S07]  /*15ca0*/  FFMA.FTZ R162, R162, c[0x0][0x2d0], -R144 ;  /* 0x0000b400a2a27a23 */ /* 0x000fee0000010890 */
        /* <DEDUP_REMOVED lines=8> */
[----:B------:R-:W-:Y:S01]  /*15d30*/  FMUL.FTZ R30, R2, R114 ;  /* 0x00000072021e7220 */ /* 0x000fe20000410000 */
[C---:B--2---:R-:W-:Y:S01]  /*15d40*/  F2FP.BF16.PACK_AB R141, R0.reuse, R141 ;  /* 0x0000008d008d723e */ /* 0x044fe200000010ff */
[----:B------:R-:W-:Y:S01]  /*15d50*/  FADD.FTZ R8, R0, R8 ;  /* 0x0000000800087221 */ /* 0x000fe20000010000 */
[----:B------:R-:W-:Y:S01]  /*15d60*/  IADD3 R0, R159, R149, RZ ;  /* 0x000000959f007210 */ /* 0x000fe20007ffe0ff */
[C---:B------:R-:W-:Y:S02]  /*15d70*/  FMUL.FTZ R31, R2.reuse, R115 ;  /* 0x00000073021f7220 */ /* 0x040fe40000410000 */
[C---:B------:R-:W-:Y:S02]  /*15d80*/  FMUL.FTZ R38, R2.reuse, R134 ;  /* 0x0000008602267220 */ /* 0x040fe40000410000 */
[----:B------:R-:W1:Y:S01]  /*15d90*/  LDSM.16.MT88.4 R108, [R0] ;  /* 0x00000000006c783b */ /* 0x000e620000004200 */
[C---:B------:R-:W-:Y:S02]  /*15da0*/  FMUL.FTZ R39, R2.reuse, R135 ;  /* 0x0000008702277220 */ /* 0x040fe40000410000 */
        /* <DEDUP_REMOVED lines=46> */
[----:B---3--:R-:W-:Y:S01]  /*16090*/  FADD.FTZ R118, R3, R8 ;  /* 0x0000000803767221 */ /* 0x008fe20000010000 */
[----:B------:R-:W-:Y:S01]  /*160a0*/  IADD3 R8, R160, R149, RZ ;  /* 0x00000095a0087210 */ /* 0x000fe20007ffe0ff */
[----:B------:R-:W2:Y:S01]  /*160b0*/  MUFU.EX2 R116, R2 ;  /* 0x0000000200747308 */ /* 0x000ea20000000800 */
[--C-:B------:R-:W-:Y:S03]  /*160c0*/  FFMA.FTZ R149, R168, c[0x0][0x2d0], -R144.reuse ;  /* 0x0000b400a8957a23 */ /* 0x100fe60000010890 */
[----:B------:R-:W-:Y:S06]  /*160d0*/  LDSM.16.MT88.4 R132, [R8+0x1800] ;  /* 0x001800000884783b */ /* 0x000fec0000004200 */
[----:B------:R-:W-:Y:S10]  /*160e0*/  MUFU.EX2 R168, R185 ;  /* 0x000000b900a87308 */ /* 0x000ff40000000800 */
[----:B------:R-:W-:Y:S01]  /*160f0*/  MUFU.EX2 R149, R149 ;  /* 0x0000009500957308 */ /* 0x000fe20000000800 */
        /* <DEDUP_REMOVED lines=45> */
[----:B------:R-:W2:Y:S10]  /*163d0*/  MUFU.EX2 R109, R109 ;  /* 0x0000006d006d7308 */ /* 0x000eb40000000800 */
        /* <DEDUP_REMOVED lines=10> */
[----:B------:R-:W3:Y:S01]  /*16480*/  MUFU.EX2 R166, R187 ;  /* 0x000000bb00a67308 */ /* 0x000ee20000000800 */
[----:B-1----:R-:W-:Y:S02]  /*16490*/  F2FP.BF16.PACK_AB R108, R177, R117 ;  /* 0x00000075b16c723e */ /* 0x002fe400000010ff */
[----:B--2---:R-:W-:Y:S07]  /*164a0*/  F2FP.BF16.PACK_AB R111, R122, R120 ;  /* 0x000000787a6f723e */ /* 0x004fee00000010ff */
[C---:B------:R-:W-:Y:S05]  /*164b0*/  HMMA.16816.F32.BF16 R4, R108.reuse, R112, R4 ;  /* 0x000000706c04723c */ /* 0x040fea0000041804 */
[----:B---3--:R-:W-:Y:S03]  /*164c0*/  F2FP.BF16.PACK_AB R140, R167, R166 ;  /* 0x000000a6a78c723e */ /* 0x008fe600000010ff */
        /* <DEDUP_REMOVED lines=36> */
[--C-:B------:R-:W-:Y:S03]  /*16710*/  FFMA.FTZ R148, R169, c[0x0][0x2d0], -R144.reuse ;  /* 0x0000b400a9947a23 */ /* 0x100fe60000010890 */
        /* <DEDUP_REMOVED lines=10> */
[----:B-1----:R-:W1:Y:S09]  /*167c0*/  LDSM.16.MT88.4 R112, [R0+0x1000] ;  /* 0x001000000070783b */ /* 0x002e720000004200 */
[----:B------:R-:W5:Y:S01]  /*167d0*/  MUFU.EX2 R169, R184 ;  /* 0x000000b800a97308 */ /* 0x000f620000000800 */
[----:B--2---:R-:W-:Y:S01]  /*167e0*/  FADD.FTZ R108, R121, R123 ;  /* 0x0000007b796c7221 */ /* 0x004fe20000010000 */
[----:B---3--:R-:W-:Y:S03]  /*167f0*/  F2FP.BF16.PACK_AB R111, R165, R127 ;  /* 0x0000007fa56f723e */ /* 0x008fe600000010ff */
[----:B------:R-:W-:Y:S01]  /*16800*/  FADD.FTZ R125, R120, R108 ;  /* 0x0000006c787d7221 */ /* 0x000fe20000010000 */
[----:B------:R-:W-:Y:S01]  /*16810*/  F2FP.BF16.PACK_AB R108, R130, R126 ;  /* 0x0000007e826c723e */ /* 0x000fe200000010ff */
[----:B------:R-:W-:Y:S03]  /*16820*/  FADD.FTZ R126, R126, R124 ;  /* 0x0000007c7e7e7221 */ /* 0x000fe60000010000 */
[----:B------:R-:W2:Y:S01]  /*16830*/  MUFU.EX2 R148, R148 ;  /* 0x0000009400947308 */ /* 0x000ea20000000800 */
[----:B------:R-:W-:Y:S02]  /*16840*/  FADD.FTZ R125, R122, R125 ;  /* 0x0000007d7a7d7221 */ /* 0x000fe40000010000 */
[----:B------:R-:W-:Y:S01]  /*16850*/  LDSM.16.MT88.4 R120, [R0+0x1800] ;  /* 0x001800000078783b */ /* 0x000fe20000004200 */
[----:B----4-:R-:W-:Y:S01]  /*16860*/  F2FP.BF16.PACK_AB R143, R161, R149 ;  /* 0x00000095a18f723e */ /* 0x010fe200000010ff */
[----:B------:R-:W-:Y:S06]  /*16870*/  FADD.FTZ R124, R128, R125 ;  /* 0x0000007d807c7221 */ /* 0x000fec0000010000 */
[----:B------:R-:W-:Y:S01]  /*16880*/  LDSM.16.MT88.4 R144, [R3+0x1800] ;  /* 0x001800000390783b */ /* 0x000fe20000004200 */
[----:B-----5:R-:W-:Y:S01]  /*16890*/  F2FP.BF16.PACK_AB R142, R169, R168 ;  /* 0x000000a8a98e723e */ /* 0x020fe200000010ff */
[C---:B-1----:R-:W-:Y:S03]  /*168a0*/  HMMA.16816.F32.BF16 R4, R108.reuse, R112, R4 ;  /* 0x000000706c04723c */ /* 0x042fe60000041804 */
[----:B--2---:R-:W-:Y:S05]  /*168b0*/  F2FP.BF16.PACK_AB R141, R162, R148 ;  /* 0x00000094a28d723e */ /* 0x004fea00000010ff */
        /* <DEDUP_REMOVED lines=35> */
[----:B------:R-:W-:Y:S02]  /*16af0*/  FADD.FTZ R116, R129, R124 ;  /* 0x0000007c81747221 */ /* 0x000fe40000010000 */
[----:B------:R-:W-:Y:S02]  /*16b00*/  FADD.FTZ R164, R131, R117 ;  /* 0x0000007583a47221 */ /* 0x000fe40000010000 */
[C---:B------:R-:W-:Y:S01]  /*16b10*/  HMMA.16816.F32.BF16 R128, R140.reuse, R120, R4 ;  /* 0x000000788c80723c */ /* 0x040fe20000041804 */
[----:B------:R-:W2:Y:S04]  /*16b20*/  LDSM.16.MT88.4 R4, [R0+0x3800] ;  /* 0x003800000004783b */ /* 0x000ea80000004200 */
[----:B------:R-:W-:Y:S03]  /*16b30*/  FADD.FTZ R163, R127, R116 ;  /* 0x000000747fa37221 */ /* 0x000fe60000010000 */
        /* <DEDUP_REMOVED lines=16> */
[----:B------:R3:W3:Y:S07]  /*16c40*/  LDSM.16.MT88.4 R12, [R8+0x5800] ;  /* 0x00580000080c783b */ /* 0x0006ee0000004200 */
        /* <DEDUP_REMOVED lines=18> */
[----:B------:R1:W2:Y:S02]  /*16d70*/  LDSM.16.MT88.4 R4, [R3+0x5800] ;  /* 0x005800000304783b */ /* 0x0002a40000004200 */
[C---:B------:R-:W-:Y:S02]  /*16d80*/  @P0 IADD3 R17, P1, R0.reuse, R202, RZ ;  /* 0x000000ca00110210 */ /* 0x040fe40007f3e0ff */
[----:B------:R-:W-:Y:S02]  /*16d90*/  @P0 IADD3 R16, P2, R0, R192, RZ ;  /* 0x000000c000100210 */ /* 0x000fe40007f5e0ff */
[C---:B------:R-:W-:Y:S01]  /*16da0*/  @P0 LEA R22, P3, R17.reuse, c[0x0][0x1c8], 0x1 ;  /* 0x0000720011160a11 */ /* 0x040fe200078608ff */
[C---:B------:R-:W-:Y:S04]  /*16db0*/  HMMA.16816.F32.BF16 R84, R140.reuse, R26, R84 ;  /* 0x0000001a8c54723c */ /* 0x040fe80000041854 */
[----:B------:R-:W-:Y:S02]  /*16dc0*/  @P0 IADD3.X R19, R2, R201, RZ, P1, !PT ;  /* 0x000000c902130210 */ /* 0x000fe40000ffe4ff */
[----:B---3--:R-:W-:Y:S02]  /*16dd0*/  @P0 LEA R8, P1, R18, R0, 0x5 ;  /* 0x0000000012080211 */ /* 0x008fe400078228ff */
[----:B------:R-:W-:Y:S01]  /*16de0*/  @P0 LEA.HI.X R23, R17, c[0x0][0x1cc], R19, 0x1, P3 ;  /* 0x0000730011170a11 */ /* 0x000fe200018f0c13 */
[C---:B------:R-:W-:Y:S03]  /*16df0*/  HMMA.16816.F32.BF16 R88, R140.reuse, R12, R88 ;  /* 0x0000000c8c58723c */ /* 0x040fe60000041858 */
[----:B------:R-:W-:Y:S02]  /*16e00*/  @P0 LEA R20, P3, R16, c[0x0][0x1c8], 0x1 ;  /* 0x0000720010140a11 */ /* 0x000fe400078608ff */
[----:B------:R-:W-:Y:S02]  /*16e10*/  @P0 IADD3.X R19, R2, R191, RZ, P2, !PT ;  /* 0x000000bf02130210 */ /* 0x000fe400017fe4ff */
[----:B------:R-:W-:Y:S01]  /*16e20*/  @P0 IADD3 R0, P4, R0, R190, RZ ;  /* 0x000000be00000210 */ /* 0x000fe20007f9e0ff */
[C---:B------:R-:W-:Y:S04]  /*16e30*/  HMMA.16816.F32.BF16 R92, R140.reuse, R14, R92 ;  /* 0x0000000e8c5c723c */ /* 0x040fe8000004185c */
[----:B-1----:R-:W-:Y:S02]  /*16e40*/  @P0 LEA.HI.X R3, R18, R2, R21, 0x5, P1 ;  /* 0x0000000212030211 */ /* 0x002fe400008f2c15 */
[----:B------:R-:W-:Y:S02]  /*16e50*/  @P0 LEA.HI.X R21, R16, c[0x0][0x1cc], R19, 0x1, P3 ;  /* 0x0000730010150a11 */ /* 0x000fe400018f0c13 */
[----:B------:R-:W-:Y:S04]  /*16e60*/  @P0 LEA R18, P3, R0, c[0x0][0x1c8], 0x1 ;  /* 0x0000720000120a11 */ /* 0x000fe800078608ff */
[----:B------:R-:W-:Y:S02]  /*16e70*/  @P0 IADD3 R17, P2, R8, R202, RZ ;  /* 0x000000ca08110210 */ /* 0x000fe40007f5e0ff */
[----:B------:R-:W-:Y:S02]  /*16e80*/  @P0 IADD3.X R2, R2, R188, RZ, P4, !PT ;  /* 0x000000bc02020210 */ /* 0x000fe400027fe4ff */
[----:B------:R-:W-:Y:S01]  /*16e90*/  @P0 IADD3.X R24, R3, R201, RZ, P2, !PT ;  /* 0x000000c903180210 */ /* 0x000fe200017fe4ff */
[C---:B--2---:R-:W-:Y:S03]  /*16ea0*/  HMMA.16816.F32.BF16 R96, R140.reuse, R4, R96 ;  /* 0x000000048c60723c */ /* 0x044fe60000041860 */
[----:B------:R-:W-:Y:S02]  /*16eb0*/  @P0 LEA.HI.X R19, R0, c[0x0][0x1cc], R2, 0x1, P3 ;  /* 0x0000730000130a11 */ /* 0x000fe400018f0c02 */
[----:B------:R-:W-:Y:S02]  /*16ec0*/  @P0 ISETP.GE.AND P2, PT, R208, c[0x0][0x1d4], PT ;  /* 0x00007500d0000a0c */ /* 0x000fe40003f46270 */
[----:B------:R-:W-:Y:S01]  /*16ed0*/  @P0 IADD3 R0, P4, R8, R192, RZ ;  /* 0x000000c008000210 */ /* 0x000fe20007f9e0ff */
[----:B------:R-:W-:Y:S01]  /*16ee0*/  FADD.FTZ R5, R179, R164 ;  /* 0x000000a4b3057221 */ /* 0x000fe20000010000 */
[----:B------:R-:W-:Y:S01]  /*16ef0*/  @P0 LEA R16, P1, R17, c[0x0][0x1c8], 0x1 ;  /* 0x0000720011100a11 */ /* 0x000fe200078208ff */
[----:B------:R-:W-:Y:S03]  /*16f00*/  HMMA.16816.F32.BF16 R100, R140, R6, R100 ;  /* 0x000000068c64723c */ /* 0x000fe60000041864 */
[----:B------:R-:W-:Y:S01]  /*16f10*/  @P0 IADD3.X R13, R3, R191, RZ, P4, !PT ;  /* 0x000000bf030d0210 */ /* 0x000fe200027fe4ff */
[----:B------:R-:W-:Y:S01]  /*16f20*/  FADD.FTZ R4, R165, R163 ;  /* 0x000000a3a5047221 */ /* 0x000fe20000010000 */
[----:B------:R-:W-:Y:S02]  /*16f30*/  @P0 LEA R12, P4, R0, c[0x0][0x1c8], 0x1 ;  /* 0x00007200000c0a11 */ /* 0x000fe400078808ff */
[----:B------:R-:W-:Y:S02]  /*16f40*/  @P0 LEA.HI.X R17, R17, c[0x0][0x1cc], R24, 0x1, P1 ;  /* 0x0000730011110a11 */ /* 0x000fe400008f0c18 */
[----:B------:R-:W-:Y:S03]  /*16f50*/  @P0 ISETP.GE.AND P1, PT, R212, c[0x0][0x1d4], PT ;  /* 0x00007500d4000a0c */ /* 0x000fe60003f26270 */
[----:B------:R-:W-:Y:S01]  /*16f60*/  @P0 LEA.HI.X R13, R0, c[0x0][0x1cc], R13, 0x1, P4 ;  /* 0x00007300000d0a11 */ /* 0x000fe200020f0c0d */
[----:B------:R-:W-:Y:S01]  /*16f70*/  @P0 IMAD R0, R180, 0x6000, R11 ;  /* 0x00006000b4000824 */ /* 0x000fe200078e020b */
[----:B------:R-:W-:Y:S04]  /*16f80*/  @P0 IADD3 R8, P3, R8, R190, RZ ;  /* 0x000000be08080210 */ /* 0x000fe80007f7e0ff */
[----:B------:R-:W-:Y:S01]  /*16f90*/  @!PT LDS RZ, [RZ] ;  /* 0x00000000fffff984 */ /* 0x000fe20000000800 */
[----:B------:R-:W-:Y:S01]  /*16fa0*/  @!PT LDS RZ, [RZ] ;  /* 0x00000000fffff984 */ /* 0x000fe20000000800 */
[----:B------:R-:W-:Y:S01]  /*16fb0*/  @!PT LDS RZ, [RZ] ;  /* 0x00000000fffff984 */ /* 0x000fe20000000800 */
[----:B------:R1:W-:Y:S01]  /*16fc0*/  @P0 LDGSTS.E.BYPASS.LTC128B.128 [R0], [R22.64], !P2 ;  /* 0x0000000016000fae */ /* 0x0003e2000d101d4e */
[----:B------:R-:W-:Y:S02]  /*16fd0*/  @P0 IADD3.X R3, R3, R188, RZ, P3, !PT ;  /* 0x000000bc03030210 */ /* 0x000fe40001ffe4ff */
[C---:B------:R-:W-:Y:S04]  /*16fe0*/  @P0 LEA R2, P3, R8.reuse, c[0x0][0x1c8], 0x1 ;  /* 0x0000720008020a11 */ /* 0x040fe800078608ff */
[----:B------:R-:W-:Y:S01]  /*16ff0*/  @P0 LEA.HI.X R3, R8, c[0x0][0x1cc], R3, 0x1, P3 ;  /* 0x0000730008030a11 */ /* 0x000fe200018f0c03 */
[----:B------:R1:W-:Y:S08]  /*17000*/  @P0 LDGSTS.E.BYPASS.LTC128B.128 [R0+0x2000], [R20.64], !P1 ;  /* 0x0200000014000fae */ /* 0x0003f0000c901d4e */
[----:B------:R1:W-:Y:S08]  /*17010*/  @P0 LDGSTS.E.BYPASS.LTC128B.128 [R0+0x4000], [R18.64], !P6 ;  /* 0x0400000012000fae */ /* 0x0003f0000f101d4e */
[----:B------:R1:W-:Y:S08]  /*17020*/  @P0 LDGSTS.E.BYPASS.LTC128B.128 [R0+0x1000], [R16.64], !P2 ;  /* 0x0100000010000fae */ /* 0x0003f0000d101d4e */
[----:B------:R1:W-:Y:S01]  /*17030*/  @P0 LDGSTS.E.BYPASS.LTC128B.128 [R0+0x3000], [R12.64], !P1 ;  /* 0x030000000c000fae */ /* 0x0003e2000c901d4e */
[C---:B------:R-:W-:Y:S02]  /*17040*/  ISETP.GE.AND P1, PT, R150.reuse, 0x1, PT ;  /* 0x000000019600780c */ /* 0x040fe40003f26270 */
[----:B------:R-:W-:Y:S04]  /*17050*/  IADD3 R150, R150, 0x1, RZ ;  /* 0x0000000196967810 */ /* 0x000fe80007ffe0ff */
[----:B------:R-:W-:Y:S01]  /*17060*/  SEL R150, R150, RZ, !P1 ;  /* 0x000000ff96967207 */ /* 0x000fe20004800000 */
[----:B------:R2:W-:Y:S01]  /*17070*/  @P0 LDGSTS.E.BYPASS.LTC128B.128 [R0+0x5000], [R2.64], !P6 ;  /* 0x0500000002000fae */ /* 0x0005e2000f101d4e */
[----:B------:R-:W-:Y:S02]  /*17080*/  ISETP.GE.AND P0, PT, R199, R173, PT ;  /* 0x000000adc700720c */ /* 0x000fe40003f06270 */
[----:B------:R-:W-:Y:S05]  /*17090*/  IADD3 R173, R173, -0x1, RZ ;  /* 0xffffffffadad7810 */ /* 0x000fea0007ffe0ff */
[----:B------:R-:W0:Y:S01]  /*170a0*/  LDGDEPBAR ;  /* 0x00000000000079af */ /* 0x000e220000000000 */
[----:B--2---:R-:W-:Y:S01]  /*170b0*/  FADD.FTZ R2, R166, R5 ;  /* 0x00000005a6027221 */ /* 0x004fe20000010000 */
[----:B------:R-:W-:Y:S01]  /*170c0*/  MOV R3, R104 ;  /* 0x0000006800037202 */ /* 0x000fe20000000f00 */
[----:B-1----:R-:W-:Y:S02]  /*170d0*/  FADD.FTZ R0, R148, R4 ;  /* 0x0000000494007221 */ /* 0x002fe40000010000 */
[----:B------:R-:W-:Y:S02]  /*170e0*/  FADD.FTZ R2, R167, R2 ;  /* 0x00000002a7027221 */ /* 0x000fe40000010000 */
[----:B------:R-:W-:Y:S02]  /*170f0*/  FADD.FTZ R0, R162, R0 ;  /* 0x00000000a2007221 */ /* 0x000fe40000010000 */
[----:B------:R-:W-:Y:S02]  /*17100*/  FADD.FTZ R2, R168, R2 ;  /* 0x00000002a8027221 */ /* 0x000fe40000010000 */
[----:B------:R-:W-:Y:S02]  /*17110*/  FADD.FTZ R0, R149, R0 ;  /* 0x0000000095007221 */ /* 0x000fe40000010000 */
[----:B------:R-:W-:Y:S01]  /*17120*/  FADD.FTZ R189, R169, R2 ;  /* 0x00000002a9bd7221 */ /* 0x000fe20000010000 */
[----:B------:R-:W-:Y:S01]  /*17130*/  MOV R2, R9 ;  /* 0x0000000900027202 */ /* 0x000fe20000000f00 */
[----:B------:R-:W-:Y:S01]  /*17140*/  FADD.FTZ R198, R161, R0 ;  /* 0x00000000a1c67221 */ /* 0x000fe20000010000 */
[----:B------:R-:W-:-:S05]  /*17150*/  @!P0 BRA `(.L_x_1919) ;  /* 0xffffc66000008947 */ /* 0x000fca000383ffff */
.L_x_1910:
[----:B------:R-:W-:Y:S02]  /*17160*/  MOV R6, 0x1f ;  /* 0x0000001f00067802 */ /* 0x000fe40000000f00 */
[----:B------:R-:W-:Y:S01]  /*17170*/  MOV R5, 0xffffffff ;  /* 0xffffffff00057802 */ /* 0x000fe20000000f00 */
[----:B------:R-:W-:Y:S05]  /*17180*/  BRA.DIV ~URZ, `(.L_x_1920) ;  /* 0x000055d27f007947 */ /* 0x000fea000b800000 */
[----:B------:R1:W2:Y:S02]  /*17190*/  SHFL.BFLY PT, R0, R189, 0x2, 0x1f ;  /* 0x0c401f00bd007f89 */ /* 0x0002a400000e0000 */
.L_x_1993:
[----:B--2---:R-:W-:Y:S01]  /*171a0*/  FADD.FTZ R0, R0, R189 ;  /* 0x000000bd00007221 */ /* 0x004fe20000010000 */
[----:B------:R-:W-:Y:S05]  /*171b0*/  BRA.DIV ~URZ, `(.L_x_1921) ;  /* 0x000056027f007947 */ /* 0x000fea000b800000 */
[----:B------:R-:W2:Y:S04]  /*171c0*/  SHFL.BFLY PT, R2, R198, 0x2, 0x1f ;  /* 0x0c401f00c6027f89 */ /* 0x000ea800000e0000 */
[----:B------:R-:W3:Y:S01]  /*171d0*/  SHFL.BFLY PT, R4, R0, 0x1, 0x1f ;  /* 0x0c201f0000047f89 */ /* 0x000ee200000e0000 */
[----:B--2---:R-:W-:-:S02]  /*171e0*/  FADD.FTZ R198, R2, R198 ;  /* 0x000000c602c67221 */ /* 0x004fc40000010000 */
[----:B---3--:R-:W-:-:S03]  /*171f0*/  FADD.FTZ R0, R0, R4 ;  /* 0x0000000400007221 */ /* 0x008fc60000010000 */
[----:B------:R2:W3:Y:S04]  /*17200*/  SHFL.BFLY PT, R3, R198, 0x1, 0x1f ;  /* 0x0c201f00c6037f89 */ /* 0x0004e800000e0000 */
.L_x_1994:
[----:B------:R-:W-:Y:S01]  /*17210*/  FSETP.NE.FTZ.AND P1, PT, R0, RZ, PT ;  /* 0x000000ff0000720b */ /* 0x000fe20003f35000 */
[----:B---3--:R-:W-:Y:S01]  /*17220*/  FADD.FTZ R3, R3, R198 ;  /* 0x000000c603037221 */ /* 0x008fe20000010000 */
[----:B------:R-:W-:Y:S02]  /*17230*/  MOV R2, RZ ;  /* 0x000000ff00027202 */ /* 0x000fe40000000f00 */
[----:B------:R-:W-:Y:S02]  /*17240*/  MOV R21, 0xff800000 ;  /* 0xff80000000157802 */ /* 0x000fe40000000f00 */
[----:B------:R-:W-:Y:S02]  /*17250*/  FSETP.NE.FTZ.AND P0, PT, R3, RZ, PT ;  /* 0x000000ff0300720b */ /* 0x000fe40003f15000 */
[----:B------:R-:W-:-:S05]  /*17260*/  MOV R20, 0xff800000 ;  /* 0xff80000000147802 */ /* 0x000fca0000000f00 */
[----:B------:R-:W3:Y:S01]  /*17270*/  @P1 MUFU.RCP R2, R0 ;  /* 0x0000000000021308 */ /* 0x000ee20000001000 */
[----:B------:R-:W-:-:S07]  /*17280*/  @P1 MOV R6, 0x3f317218 ;  /* 0x3f31721800061802 */ /* 0x000fce0000000f00 */
[----:B------:R4:W5:Y:S01]  /*17290*/  @P1 MUFU.LG2 R4, R0 ;  /* 0x0000000000041308 */ /* 0x0009620000000c00 */
[C---:B---3--:R-:W-:Y:S02]  /*172a0*/  FMUL.FTZ R128, R2.reuse, R128 ;  /* 0x0000008002807220 */ /* 0x048fe40000410000 */
[C---:B------:R-:W-:Y:S02]  /*172b0*/  FMUL.FTZ R129, R2.reuse, R129 ;  /* 0x0000008102817220 */ /* 0x040fe40000410000 */
[C---:B------:R-:W-:Y:S02]  /*172c0*/  FMUL.FTZ R108, R2.reuse, R108 ;  /* 0x0000006c026c7220 */ /* 0x040fe40000410000 */
[C---:B------:R-:W-:Y:S01]  /*172d0*/  FMUL.FTZ R109, R2.reuse, R109 ;  /* 0x0000006d026d7220 */ /* 0x040fe20000410000 */
[----:B----4-:R-:W-:Y:S01]  /*172e0*/  MOV R0, RZ ;  /* 0x000000ff00007202 */ /* 0x010fe20000000f00 */
[C---:B------:R-:W-:Y:S02]  /*172f0*/  FMUL.FTZ R124, R2.reuse, R124 ;  /* 0x0000007c027c7220 */ /* 0x040fe40000410000 */
[----:B------:R-:W-:-:S02]  /*17300*/  FMUL.FTZ R125, R2, R125 ;  /* 0x0000007d027d7220 */ /* 0x000fc40000410000 */
[C---:B------:R-:W-:Y:S01]  /*17310*/  FMUL.FTZ R116, R2.reuse, R116 ;  /* 0x0000007402747220 */ /* 0x040fe20000410000 */
[----:B------:R-:W3:Y:S01]  /*17320*/  @P0 MUFU.RCP R0, R3 ;  /* 0x0000000300000308 */ /* 0x000ee20000001000 */
        /* <DEDUP_REMOVED lines=41> */
[----:B------:R4:W1:Y:S01]  /*175c0*/  @P0 MUFU.LG2 R2, R3 ;  /* 0x0000000300020308 */ /* 0x0008620000000c00 */
[----:B-----5:R-:W-:Y:S02]  /*175d0*/  @P1 FMUL.FTZ R5, R4, 0.69314718246459960938 ;  /* 0x3f31721804051820 */ /* 0x020fe40000410000 */
[----:B------:R-:W-:Y:S02]  /*175e0*/  @P1 FMUL.FTZ R4, R6, c[0x0][0x2d0] ;  /* 0x0000b40006041a20 */ /* 0x000fe40000410000 */
[----:B---3--:R-:W-:Y:S02]  /*175f0*/  FMUL.FTZ R130, R0, R130 ;  /* 0x0000008200827220 */ /* 0x008fe40000410000 */
[----:B------:R-:W-:Y:S01]  /*17600*/  @P1 FFMA.FTZ R21, R4, R9, R5 ;  /* 0x0000000904151223 */ /* 0x000fe20000010005 */
[----:B------:R-:W-:Y:S01]  /*17610*/  MOV R4, 0x1 ;  /* 0x0000000100047802 */ /* 0x000fe20000000f00 */
[C---:B------:R-:W-:Y:S02]  /*17620*/  FMUL.FTZ R131, R0.reuse, R131 ;  /* 0x0000008300837220 */ /* 0x040fe40000410000 */
[----:B------:R-:W-:-:S02]  /*17630*/  FMUL.FTZ R110, R0, R110 ;  /* 0x0000006e006e7220 */ /* 0x000fc40000410000 */
[C---:B------:R-:W-:Y:S02]  /*17640*/  FMUL.FTZ R111, R0.reuse, R111 ;  /* 0x0000006f006f7220 */ /* 0x040fe40000410000 */
[----:B------:R-:W-:Y:S01]  /*17650*/  FMUL.FTZ R126, R0, R126 ;  /* 0x0000007e007e7220 */ /* 0x000fe20000410000 */
[----:B----4-:R-:W-:Y:S01]  /*17660*/  @P0 MOV R3, 0x3f317218 ;  /* 0x3f31721800030802 */ /* 0x010fe20000000f00 */
[----:B-1----:R-:W-:Y:S02]  /*17670*/  @P0 FMUL.FTZ R2, R2, 0.69314718246459960938 ;  /* 0x3f31721802020820 */ /* 0x002fe40000410000 */
[C---:B------:R-:W-:Y:S02]  /*17680*/  FMUL.FTZ R127, R0.reuse, R127 ;  /* 0x0000007f007f7220 */ /* 0x040fe40000410000 */
[----:B------:R-:W-:Y:S02]  /*17690*/  @P0 FMUL.FTZ R3, R3, c[0x0][0x2d0] ;  /* 0x0000b40003030a20 */ /* 0x000fe40000410000 */
        /* <DEDUP_REMOVED lines=44> */
.L_x_1862:
[----:B------:R-:W1:Y:S01]  /*17960*/  S2R R6, SR_TID.X ;  /* 0x0000000000067919 */ /* 0x000e620000002100 */
[----:B------:R-:W-:Y:S01]  /*17970*/  BSSY B0, `(.L_x_1922) ;  /* 0x0000010000007945 */ /* 0x000fe20003800000 */
[----:B-1----:R-:W-:-:S13]  /*17980*/  LOP3.LUT P0, RZ, R6, 0xff, RZ, 0xc0, !PT ;  /* 0x000000ff06ff7812 */ /* 0x002fda000780c0ff */
[----:B------:R-:W-:Y:S05]  /*17990*/  @P0 BRA `(.L_x_1923) ;  /* 0x000000d000000947 */ /* 0x000fea0003800000 */
[----:B------:R-:W1:Y:S01]  /*179a0*/  S2R R4, SR_LANEID ;  /* 0x0000000000047919 */ /* 0x000e620000000000 */
[----:B------:R-:W-:Y:S01]  /*179b0*/  VOTEU.ANY UR4, UPT, PT ;  /* 0x0000000000047886 */ /* 0x000fe200038e0100 */
[----:B------:R-:W-:Y:S01]  /*179c0*/  IMAD.MOV.U32 R5, RZ, RZ, c[0x0][0x564] ;  /* 0x00015900ff057624 */ /* 0x000fe200078e00ff */
[----:B------:R-:W1:Y:S08]  /*179d0*/  FLO.U32 R3, UR4 ;  /* 0x0000000400037d00 */ /* 0x000e7000080e0000 */
[----:B------:R-:W3:Y:S01]  /*179e0*/  POPC R2, UR4 ;  /* 0x0000000400027d09 */ /* 0x000ee20008000000 */
[----:B-1----:R-:W-:Y:S01]  /*179f0*/  ISETP.EQ.U32.AND P0, PT, R3, R4, PT ;  /* 0x000000040300720c */ /* 0x002fe20003f02070 */
[----:B------:R-:W-:-:S12]  /*17a00*/  IMAD.MOV.U32 R4, RZ, RZ, c[0x0][0x560] ;  /* 0x00015800ff047624 */ /* 0x000fd800078e00ff */
[----:B---3--:R1:W3:Y:S04]  /*17a10*/  @P0 ATOMG.E.ADD.STRONG.GPU PT, R2, [R4.64], R2 ;  /* 0x00000002040209a8 */ /* 0x0082e800081ee1ce */
[----:B-1----:R-:W1:Y:S04]  /*17a20*/  S2R R4, SR_LTMASK ;  /* 0x0000000000047919 */ /* 0x002e680000003900 */
[----:B---3--:R1:W3:Y:S02]  /*17a30*/  SHFL.IDX PT, R3, R2, R3, 0x1f ;  /* 0x00001f0302037589 */ /* 0x0082e400000e0000 */
[----:B-1----:R-:W-:-:S06]  /*17a40*/  LOP3.LUT R2, R4, UR4, RZ, 0xc0, !PT ;  /* 0x0000000404027c12 */ /* 0x002fcc000f8ec0ff */
[----:B------:R-:W3:Y:S02]  /*17a50*/  POPC R2, R2 ;  /* 0x0000000200027309 */ /* 0x000ee40000000000 */
[----:B---3--:R-:W-:-:S06]  /*17a60*/  IADD3 R230, R3, c[0x0][0xc], R2 ;  /* 0x0000030003e67a10 */ /* 0x008fcc0007ffe002 */
.L_x_1923:
[----:B------:R-:W-:Y:S05]  /*17a70*/  BSYNC B0 ;  /* 0x0000000000007941 */ /* 0x000fea0003800000 */
.L_x_1922:
[----:B------:R-:W-:Y:S01]  /*17a80*/  PRMT R0, R0, 0x9910, RZ ;  /* 0x0000991000007816 */ /* 0x000fe200000000ff */
[----:B------:R-:W-:Y:S01]  /*17a90*/  BSSY B1, `(.L_x_1924) ;  /* 0x000034b000017945 */ /* 0x000fe20003800000 */
[----:B------:R-:W-:Y:S02]  /*17aa0*/  IMAD.MOV.U32 R37, RZ, RZ, R230 ;  /* 0x000000ffff257224 */ /* 0x000fe400078e00e6 */
[----:B------:R-:W-:-:S13]  /*17ab0*/  ISETP.NE.AND P0, PT, R0, RZ, PT ;  /* 0x000000ff0000720c */ /* 0x000fda0003f05270 */
[----:B------:R-:W-:Y:S05]  /*17ac0*/  @!P0 BRA `(.L_x_1925) ;  /* 0x000028b000008947 */ /* 0x000fea0003800000 */
[----:B------:R-:W-:Y:S01]  /*17ad0*/  SHF.R.S32.HI R2, RZ, 0x1f, R6 ;  /* 0x0000001fff027819 */ /* 0x000fe20000011406 */
[----:B------:R-:W-:Y:S01]  /*17ae0*/  IMAD.SHL.U32 R0, R222, 0x40, RZ ;  /* 0x00000040de007824 */ /* 0x000fe200078e00ff */
[----:B------:R-:W-:Y:S01]  /*17af0*/  WARPSYNC 0xffffffff ;  /* 0xffffffff00007948 */ /* 0x000fe20003800000 */
[----:B------:R-:W-:Y:S01]  /*17b00*/  IMAD.SHL.U32 R3, R228, 0x400, RZ ;  /* 0x00000400e4037824 */ /* 0x000fe200078e00ff */
[----:B------:R-:W-:Y:S01]  /*17b10*/  LEA.HI R2, R2, R6, RZ, 0x2 ;  /* 0x0000000602027211 */ /* 0x000fe200078f10ff */
[----:B------:R-:W-:Y:S01]  /*17b20*/  BAR.SYNC.DEFER_BLOCKING 0x1, 0x100 ;  /* 0x0044000000007b1d */ /* 0x000fe20000010000 */
[----:B------:R-:W-:Y:S01]  /*17b30*/  LOP3.LUT R0, R0, 0x1c0, RZ, 0xc0, !PT ;  /* 0x000001c000007812 */ /* 0x000fe200078ec0ff */
[----:B------:R-:W-:Y:S01]  /*17b40*/  IMAD.MOV.U32 R7, RZ, RZ, 0x20 ;  /* 0x00000020ff077424 */ /* 0x000fe200078e00ff */
[----:B------:R-:W-:Y:S01]  /*17b50*/  LOP3.LUT R2, R2, 0xfffffffc, RZ, 0xc0, !PT ;  /* 0xfffffffc02027812 */ /* 0x000fe200078ec0ff */
[----:B------:R-:W-:Y:S01]  /*17b60*/  IMAD.MOV.U32 R13, RZ, RZ, 0x40 ;  /* 0x00000040ff0d7424 */ /* 0x000fe200078e00ff */
[----:B------:R-:W-:Y:S01]  /*17b70*/  LEA.HI R0, R0, R0, RZ, 0x1d ;  /* 0x0000000000007211 */ /* 0x000fe200078fe8ff */
[----:B------:R-:W-:Y:S01]  /*17b80*/  IMAD.MOV.U32 R36, RZ, RZ, c[0x0][0x388] ;  /* 0x0000e200ff247624 */ /* 0x000fe200078e00ff */
[----:B------:R-:W-:Y:S01]  /*17b90*/  F2FP.BF16.PACK_AB R4, R129, R128 ;  /* 0x000000808104723e */ /* 0x000fe200000010ff */
[----:B------:R-:W-:Y:S01]  /*17ba0*/  IMAD.IADD R2, R6, 0x1, -R2 ;  /* 0x0000000106027824 */ /* 0x000fe200078e0a02 */
[----:B------:R-:W-:-:S02]  /*17bb0*/  F2FP.BF16.PACK_AB R5, R111, R110 ;  /* 0x0000006e6f05723e */ /* 0x000fc400000010ff */
[----:B------:R-:W-:Y:S01]  /*17bc0*/  F2FP.BF16.PACK_AB R6, R109, R108 ;  /* 0x0000006c6d06723e */ /* 0x000fe200000010ff */
[----:B------:R-:W-:Y:S01]  /*17bd0*/  IMAD R3, R2, 0x2, R3 ;  /* 0x0000000202037824 */ /* 0x000fe200078e0203 */
[----:B------:R-:W-:Y:S02]  /*17be0*/  LOP3.LUT R2, R222, 0x1, RZ, 0xc0, !PT ;  /* 0x00000001de027812 */ /* 0x000fe400078ec0ff */
[----:B------:R-:W-:Y:S01]  /*17bf0*/  F2FP.BF16.PACK_AB R8, R121, R120 ;  /* 0x000000787908723e */ /* 0x000fe200000010ff */
[----:B------:R-:W-:Y:S01]  /*17c00*/  IMAD.IADD R0, R3, 0x1, R0 ;  /* 0x0000000103007824 */ /* 0x000fe200078e0200 */
[----:B------:R-:W-:Y:S02]  /*17c10*/  ISETP.NE.U32.AND P0, PT, R2, 0x1, PT ;  /* 0x000000010200780c */ /* 0x000fe40003f05070 */
[----:B------:R-:W-:Y:S01]  /*17c20*/  F2FP.BF16.PACK_AB R9, R137, R136 ;  /* 0x000000888909723e */ /* 0x000fe200000010ff */
[----:B------:R-:W-:Y:S01]  /*17c30*/  IMAD.SHL.U32 R0, R0, 0x2, RZ ;  /* 0x0000000200007824 */ /* 0x000fe200078e00ff */
[----:B------:R-:W-:-:S02]  /*17c40*/  R2P PR, R222, 0x6 ;  /* 0x00000006de007804 */ /* 0x000fc40000000000 */
[----:B------:R-:W-:Y:S02]  /*17c50*/  F2FP.BF16.PACK_AB R12, R63, R62 ;  /* 0x0000003e3f0c723e */ /* 0x000fe400000010ff */
[C---:B------:R-:W-:Y:S01]  /*17c60*/  IADD3 R3, R0.reuse, 0x80, RZ ;  /* 0x0000008000037810 */ /* 0x040fe20007ffe0ff */
[----:B------:R1:W-:Y:S01]  /*17c70*/  STS [R0+0x80], R4 ;  /* 0x0000800400007388 */ /* 0x0003e20000000800 */
[----:B------:R-:W-:Y:S02]  /*17c80*/  IADD3 R2, R0, 0x70, RZ ;  /* 0x0000007000027810 */ /* 0x000fe40007ffe0ff */
[----:B------:R-:W-:Y:S02]  /*17c90*/  SEL R13, R13, 0xffffffc0, !P2 ;  /* 0xffffffc00d0d7807 */ /* 0x000fe40005000000 */
[----:B------:R-:W-:Y:S02]  /*17ca0*/  @P0 IADD3 R2, R3, 0x10, RZ ;  /* 0x0000001003020810 */ /* 0x000fe40007ffe0ff */
[----:B------:R-:W-:-:S02]  /*17cb0*/  F2FP.BF16.PACK_AB R3, R131, R130 ;  /* 0x000000828303723e */ /* 0x000fc400000010ff */
[----:B------:R-:W-:Y:S01]  /*17cc0*/  ISETP.NE.U32.AND P0, PT, RZ, c[0x0][0x508], PT ;  /* 0x00014200ff007a0c */ /* 0x000fe20003f05070 */
[----:B------:R-:W-:Y:S01]  /*17cd0*/  IMAD.IADD R14, R13, 0x1, R2 ;  /* 0x000000010d0e7824 */ /* 0x000fe200078e0202 */
[----:B------:R-:W-:Y:S01]  /*17ce0*/  ISETP.NE.U32.AND P2, PT, RZ, c[0x0][0x500], PT ;  /* 0x00014000ff007a0c */ /* 0x000fe20003f45070 */
[----:B------:R3:W-:Y:S03]  /*17cf0*/  STS [R0+0x480], R3 ;  /* 0x0004800300007388 */ /* 0x0007e60000000800 */
[----:B------:R-:W-:Y:S01]  /*17d00*/  ISETP.NE.AND.EX P2, PT, RZ, c[0x0][0x504], PT, P2 ;  /* 0x00014100ff007a0c */ /* 0x000fe20003f45320 */
[----:B------:R4:W-:Y:S04]  /*17d10*/  STS [R2+0x400], R5 ;  /* 0x0004000502007388 */ /* 0x0009e80000000800 */
[----:B------:R2:W-:Y:S01]  /*17d20*/  STS [R2], R6 ;  /* 0x0000000602007388 */ /* 0x0005e20000000800 */
[----:B-1----:R-:W-:-:S02]  /*17d30*/  SEL R4, R7, 0xffffffe0, !P1 ;  /* 0xffffffe007047807 */ /* 0x002fc40004800000 */
[----:B------:R-:W-:Y:S02]  /*17d40*/  F2FP.BF16.PACK_AB R7, R127, R126 ;  /* 0x0000007e7f07723e */ /* 0x000fe400000010ff */
[----:B------:R-:W-:Y:S01]  /*17d50*/  ISETP.NE.AND.EX P1, PT, RZ, c[0x0][0x50c], PT, P0 ;  /* 0x00014300ff007a0c */ /* 0x000fe20003f25300 */
[----:B---3--:R-:W-:Y:S02]  /*17d60*/  IMAD.IADD R3, R0, 0x1, R4 ;  /* 0x0000000100037824 */ /* 0x008fe400078e0204 */
[----:B------:R-:W-:Y:S01]  /*17d70*/  IMAD.IADD R4, R4, 0x1, R2 ;  /* 0x0000000104047824 */ /* 0x000fe200078e0202 */
[----:B----4-:R-:W-:Y:S02]  /*17d80*/  F2FP.BF16.PACK_AB R5, R125, R124 ;  /* 0x0000007c7d05723e */ /* 0x010fe400000010ff */
[----:B------:R1:W-:Y:S01]  /*17d90*/  STS [R3+0x480], R7 ;  /* 0x0004800703007388 */ /* 0x0003e20000000800 */
[----:B--2---:R-:W-:-:S03]  /*17da0*/  F2FP.BF16.PACK_AB R6, R117, R116 ;  /* 0x000000747506723e */ /* 0x004fc600000010ff */
[----:B------:R2:W-:Y:S04]  /*17db0*/  STS [R3+0x80], R5 ;  /* 0x0000800503007388 */ /* 0x0005e80000000800 */
[----:B------:R3:W-:Y:S01]  /*17dc0*/  STS [R4], R6 ;  /* 0x0000000604007388 */ /* 0x0007e20000000800 */
[----:B-1----:R-:W-:Y:S02]  /*17dd0*/  F2FP.BF16.PACK_AB R7, R123, R122 ;  /* 0x0000007a7b07723e */ /* 0x002fe400000010ff */
[----:B--2---:R-:W-:Y:S01]  /*17de0*/  F2FP.BF16.PACK_AB R5, R119, R118 ;  /* 0x000000767705723e */ /* 0x004fe200000010ff */
[----:B---3--:R-:W-:-:S04]  /*17df0*/  IMAD.IADD R6, R0, 0x1, R13 ;  /* 0x0000000100067824 */ /* 0x008fc800078e020d */
[----:B------:R1:W-:Y:S04]  /*17e00*/  STS [R4+0x400], R5 ;  /* 0x0004000504007388 */ /* 0x0003e80000000800 */
[----:B------:R2:W-:Y:S04]  /*17e10*/  STS [R6+0x80], R8 ;  /* 0x0000800806007388 */ /* 0x0005e80000000800 */
[----:B------:R3:W-:Y:S01]  /*17e20*/  STS [R6+0x480], R7 ;  /* 0x0004800706007388 */ /* 0x0007e20000000800 */
[----:B-1----:R-:W-:Y:S02]  /*17e30*/  F2FP.BF16.PACK_AB R5, R113, R112 ;  /* 0x000000707105723e */ /* 0x002fe400000010ff */
[----:B--2---:R-:W-:-:S03]  /*17e40*/  F2FP.BF16.PACK_AB R8, R115, R114 ;  /* 0x000000727308723e */ /* 0x004fc600000010ff */
[----:B------:R1:W-:Y:S01]  /*17e50*/  STS [R14], R5 ;  /* 0x000000050e007388 */ /* 0x0003e20000000800 */
[----:B---3--:R-:W-:-:S03]  /*17e60*/  F2FP.BF16.PACK_AB R7, R139, R138 ;  /* 0x0000008a8b07723e */ /* 0x008fc600000010ff */
[----:B------:R2:W-:Y:S01]  /*17e70*/  STS [R14+0x400], R8 ;  /* 0x000400080e007388 */ /* 0x0005e20000000800 */
[----:B-1----:R-:W-:Y:S02]  /*17e80*/  IMAD.IADD R5, R13, 0x1, R3 ;  /* 0x000000010d057824 */ /* 0x002fe400078e0203 */
[----:B------:R-:W-:Y:S01]  /*17e90*/  IMAD.IADD R13, R4, 0x1, R13 ;  /* 0x00000001040d7824 */ /* 0x000fe200078e020d */
[----:B--2---:R-:W-:Y:S02]  /*17ea0*/  F2FP.BF16.PACK_AB R8, R133, R132 ;  /* 0x000000848508723e */ /* 0x004fe400000010ff */
[----:B------:R1:W-:Y:S04]  /*17eb0*/  STS [R5+0x80], R9 ;  /* 0x0000800905007388 */ /* 0x0003e80000000800 */
[----:B------:R2:W-:Y:S04]  /*17ec0*/  STS [R5+0x480], R7 ;  /* 0x0004800705007388 */ /* 0x0005e80000000800 */
[----:B------:R3:W-:Y:S01]  /*17ed0*/  STS [R13], R8 ;  /* 0x000000080d007388 */ /* 0x0007e20000000800 */
[----:B-1----:R-:W-:-:S02]  /*17ee0*/  F2FP.BF16.PACK_AB R9, R135, R134 ;  /* 0x000000868709723e */ /* 0x002fc400000010ff */
        /* <DEDUP_REMOVED lines=27> */
[----:B---3--:R-:W-:-:S03]  /*180a0*/  F2FP.BF16.PACK_AB R8, R71, R70 ;  /* 0x000000464708723e */ /* 0x008fc600000010ff */
[----:B------:R2:W-:Y:S01]  /*180b0*/  STS [R5+0x4080], R7 ;  /* 0x0040800705007388 */ /* 0x0005e20000000800 */
[----:B----4-:R-:W-:-:S03]  /*180c0*/  F2FP.BF16.PACK_AB R12, R69, R68 ;  /* 0x00000044450c723e */ /* 0x010fc600000010ff */
[----:B------:R3:W-:Y:S04]  /*180d0*/  STS [R13+0x4400], R8 ;  /* 0x004400080d007388 */ /* 0x0007e80000000800 */
[----:B------:R-:W-:Y:S01]  /*180e0*/  STS [R13+0x4000], R12 ;  /* 0x0040000c0d007388 */ /* 0x000fe20000000800 */
[----:B-1----:R-:W-:Y:S02]  /*180f0*/  F2FP.BF16.PACK_AB R9, R75, R74 ;  /* 0x0000004a4b09723e */ /* 0x002fe400000010ff */
[----:B--2---:R-:W-:-:S03]  /*18100*/  F2FP.BF16.PACK_AB R7, R73, R72 ;  /* 0x000000484907723e */ /* 0x004fc600000010ff */
[----:B------:R1:W-:Y:S01]  /*18110*/  STS [R0+0x8480], R9 ;  /* 0x0084800900007388 */ /* 0x0003e20000000800 */
[----:B---3--:R-:W-:-:S03]  /*18120*/  F2FP.BF16.PACK_AB R8, R77, R76 ;  /* 0x0000004c4d08723e */ /* 0x008fc600000010ff */
[----:B------:R2:W-:Y:S04]  /*18130*/  STS [R0+0x8080], R7 ;  /* 0x0080800700007388 */ /* 0x0005e80000000800 */
[----:B------:R3:W-:Y:S01]  /*18140*/  STS [R2+0x8000], R8 ;  /* 0x0080000802007388 */ /* 0x0007e20000000800 */
[----:B-1----:R-:W-:Y:S02]  /*18150*/  F2FP.BF16.PACK_AB R9, R83, R82 ;  /* 0x000000525309723e */ /* 0x002fe400000010ff */
[----:B--2---:R-:W-:Y:S02]  /*18160*/  F2FP.BF16.PACK_AB R7, R79, R78 ;  /* 0x0000004e4f07723e */ /* 0x004fe400000010ff */
[----:B------:R-:W-:Y:S02]  /*18170*/  F2FP.BF16.PACK_AB R0, R81, R80 ;  /* 0x000000505100723e */ /* 0x000fe400000010ff */
[----:B---3--:R-:W-:Y:S01]  /*18180*/  F2FP.BF16.PACK_AB R8, R85, R84 ;  /* 0x000000545508723e */ /* 0x008fe200000010ff */
[----:B------:R1:W-:Y:S04]  /*18190*/  STS [R2+0x8400], R7 ;  /* 0x0084000702007388 */ /* 0x0003e80000000800 */
[----:B------:R2:W-:Y:S04]  /*181a0*/  STS [R3+0x8080], R0 ;  /* 0x0080800003007388 */ /* 0x0005e80000000800 */
[----:B------:R3:W-:Y:S04]  /*181b0*/  STS [R3+0x8480], R9 ;  /* 0x0084800903007388 */ /* 0x0007e80000000800 */
[----:B------:R-:W-:Y:S01]  /*181c0*/  STS [R4+0x8000], R8 ;  /* 0x0080000804007388 */ /* 0x000fe20000000800 */
[----:B-1----:R-:W-:-:S02]  /*181d0*/  F2FP.BF16.PACK_AB R7, R87, R86 ;  /* 0x000000565707723e */ /* 0x002fc400000010ff */
[----:B------:R-:W-:Y:S02]  /*181e0*/  F2FP.BF16.PACK_AB R2, R89, R88 ;  /* 0x000000585902723e */ /* 0x000fe400000010ff */
[----:B--2---:R-:W-:Y:S01]  /*181f0*/  F2FP.BF16.PACK_AB R0, R91, R90 ;  /* 0x0000005a5b00723e */ /* 0x004fe200000010ff */
        /* <DEDUP_REMOVED lines=12> */
[----:B------:R4:W-:Y:S01]  /*182c0*/  STS [R13+0x8000], R3 ;  /* 0x008000030d007388 */ /* 0x0009e20000000800 */
[----:B-1----:R-:W-:Y:S01]  /*182d0*/  IMAD.MOV.U32 R4, RZ, RZ, 0x4 ;  /* 0x00000004ff047424 */ /* 0x002fe200078e00ff */
[----:B--2---:R-:W-:-:S03]  /*182e0*/  F2FP.BF16.PACK_AB R0, R103, R102 ;  /* 0x000000666700723e */ /* 0x004fc600000010ff */
[CC--:B------:R-:W-:Y:S02]  /*182f0*/  @P1 IMAD.WIDE R6, R219.reuse, R4.reuse, c[0x0][0x508] ;  /* 0x00014200db061625 */ /* 0x0c0fe400078e0204 */
[----:B------:R1:W-:Y:S02]  /*18300*/  STS [R13+0x8400], R0 ;  /* 0x008400000d007388 */ /* 0x0003e40000000800 */
[----:B---3--:R-:W-:Y:S02]  /*18310*/  IMAD.MOV.U32 R2, RZ, RZ, RZ ;  /* 0x000000ffff027224 */ /* 0x008fe400078e00ff */
[----:B------:R-:W-:Y:S01]  /*18320*/  IMAD.WIDE R4, R219, R4, c[0x0][0x500] ;  /* 0x00014000db047625 */ /* 0x000fe200078e0204 */
[----:B------:R-:W-:Y:S06]  /*18330*/  BAR.SYNC.DEFER_BLOCKING 0x1, 0x100 ;  /* 0x0044000000007b1d */ /* 0x000fec0000010000 */
[----:B------:R1:W5:Y:S04]  /*18340*/  @P1 LDG.E R36, [R6.64] ;  /* 0x0000000e06241981 */ /* 0x000368000c1e1900 */
[----:B------:R1:W5:Y:S01]  /*18350*/  @P2 LDG.E R2, [R4.64] ;  /* 0x0000000e04022981 */ /* 0x000362000c1e1900 */
[----:B------:R-:W-:-:S04]  /*18360*/  ISETP.NE.AND P0, PT, R218, RZ, PT ;  /* 0x000000ffda00720c */ /* 0x000fc80003f05270 */
[----:B----4-:R-:W-:Y:S01]  /*18370*/  SEL R3, R218, c[0x0][0x3d4], P0 ;  /* 0x0000f500da037a07 */ /* 0x010fe20000000000 */
[----:B------:R-:W-:Y:S05]  /*18380*/  @P1 BRA `(.L_x_1926) ;  /* 0x0000004000001947 */ /* 0x000fea0003800000 */
[----:B------:R-:W-:Y:S05]  /*18390*/  @!P2 BRA `(.L_x_1926) ;  /* 0x000000300000a947 */ /* 0x000fea0003800000 */
[----:B-1----:R1:W2:Y:S04]  /*183a0*/  LDG.E R0, [R4.64] ;  /* 0x0000000e04007981 */ /* 0x0022a8000c1e1900 */
[----:B-1----:R-:W2:Y:S02]  /*183b0*/  LDG.E R4, [R4.64+0x4] ;  /* 0x0000040e04047981 */ /* 0x002ea4000c1e1900 */
[----:B--2--5:R-:W-:Y:S02]  /*183c0*/  IADD3 R36, -R0, R4, RZ ;  /* 0x0000000400247210 */ /* 0x024fe40007ffe1ff */
.L_x_1926:
[----:B-1----:R-:W2:Y:S01]  /*183d0*/  LDL R4, [R1+0x98] ;  /* 0x0000980001047983 */ /* 0x002ea20000100800 */
[----:B------:R-:W-:Y:S01]  /*183e0*/  IMAD.MOV.U32 R0, RZ, RZ, 0x368 ;  /* 0x00000368ff007424 */ /* 0x000fe200078e00ff */
[----:B------:R-:W-:Y:S02]  /*183f0*/  ISETP.GT.AND P2, PT, R3, 0x1, PT ;  /* 0x000000010300780c */ /* 0x000fe40003f44270 */
[----:B------:R-:W3:Y:S01]  /*18400*/  LDL R23, [R1+0x94] ;  /* 0x0000940001177983 */ /* 0x000ee20000100800 */
[----:B------:R-:W-:-:S02]  /*18410*/  ISETP.NE.U32.AND P0, PT, RZ, c[0x0][0x500], PT ;  /* 0x00014000ff007a0c */ /* 0x000fc40003f05070 */
[----:B------:R-:W-:Y:S02]  /*18420*/  SEL R0, R0, 0x328, P2 ;  /* 0x0000032800007807 */ /* 0x000fe40001000000 */
[----:B------:R-:W-:Y:S02]  /*18430*/  ISETP.NE.AND.EX P0, PT, RZ, c[0x0][0x504], PT, P0 ;  /* 0x00014100ff007a0c */ /* 0x000fe40003f05300 */
[----:B------:R1:W4:Y:S01]  /*18440*/  LDC.64 R6, c[0x0][R0+0x170] ;  /* 0x00005c0000067b82 */ /* 0x0003220000000a00 */
[----:B------:R-:W-:-:S07]  /*18450*/  SHF.R.S32.HI R3, RZ, 0x1f, R219 ;  /* 0x0000001fff037819 */ /* 0x000fce00000114db */
[----:B------:R1:W4:Y:S08]  /*18460*/  LDC.64 R14, c[0x0][R0+0x168] ;  /* 0x00005a00000e7b82 */ /* 0x0003300000000a00 */
[----:B------:R1:W2:Y:S08]  /*18470*/  LDC.64 R16, c[0x0][R0+0x178] ;  /* 0x00005e0000107b82 */ /* 0x0002b00000000a00 */
[----:B------:R1:W2:Y:S02]  /*18480*/  LDC.64 R18, c[0x0][R0+0x160] ;  /* 0x0000580000127b82 */ /* 0x0002a40000000a00 */
[----:B-1----:R-:W-:-:S05]  /*18490*/  IMAD.MOV.U32 R0, RZ, RZ, c[0x0][0x4e8] ;  /* 0x00013a00ff007624 */ /* 0x002fca00078e00ff */
[----:B------:R-:W-:Y:S02]  /*184a0*/  ISETP.NE.AND P3, PT, R0, 0x1, PT ;  /* 0x000000010000780c */ /* 0x000fe40003f65270 */
[----:B------:R-:W-:Y:S01]  /*184b0*/  SEL R0, R219, RZ, !P0 ;  /* 0x000000ffdb007207 */ /* 0x000fe20004000000 */
[----:B------:R-:W1:Y:S01]  /*184c0*/  S2R R24, SR_TID.X ;  /* 0x0000000000187919 */ /* 0x000e620000002100 */
[----:B----4-:R-:W-:Y:S01]  /*184d0*/  IMAD R12, R15, R221, RZ ;  /* 0x000000dd0f0c7224 */ /* 0x010fe200078e02ff */
[----:B-1----:R-:W-:-:S04]  /*184e0*/  SHF.R.S32.HI R22, RZ, 0x1f, R24 ;  /* 0x0000001fff167819 */ /* 0x002fc80000011418 */
[----:B------:R-:W-:-:S04]  /*184f0*/  LEA.HI R22, R22, R24, RZ, 0x5 ;  /* 0x0000001816167211 */ /* 0x000fc800078f28ff */
[----:B------:R-:W-:-:S05]  /*18500*/  LOP3.LUT R22, R22, 0xffffffe0, RZ, 0xc0, !PT ;  /* 0xffffffe016167812 */ /* 0x000fca00078ec0ff */
[----:B------:R-:W-:Y:S02]  /*18510*/  IMAD.IADD R22, R24, 0x1, -R22 ;  /* 0x0000000118167824 */ /* 0x000fe400078e0a16 */
[----:B--2---:R-:W-:Y:S01]  /*18520*/  IMAD.IADD R9, R4, 0x1, R223 ;  /* 0x0000000104097824 */ /* 0x004fe200078e02df */
[----:B------:R-:W-:Y:S01]  /*18530*/  SEL R4, R3, RZ, !P0 ;  /* 0x000000ff03047207 */ /* 0x000fe20004000000 */
[----:B------:R-:W-:Y:S02]  /*18540*/  IMAD R3, R7, R0, RZ ;  /* 0x0000000007037224 */ /* 0x000fe400078e02ff */
[----:B------:R-:W-:-:S04]  /*18550*/  @P3 IMAD.HI.U32 R8, R9, c[0x0][0x4ec], RZ ;  /* 0x00013b0009083a27 */ /* 0x000fc800078e00ff */
[C---:B------:R-:W-:Y:S02]  /*18560*/  IMAD R13, R6.reuse, R4, R3 ;  /* 0x00000004060d7224 */ /* 0x040fe400078e0203 */
[----:B------:R-:W-:-:S04]  /*18570*/  IMAD.WIDE.U32 R4, R6, R0, RZ ;  /* 0x0000000006047225 */ /* 0x000fc800078e00ff */
[----:B------:R-:W-:-:S04]  /*18580*/  IMAD.WIDE.U32 R6, R14, R221, RZ ;  /* 0x000000dd0e067225 */ /* 0x000fc800078e00ff */
[----:B------:R-:W-:Y:S01]  /*18590*/  IMAD.MOV.U32 R3, RZ, RZ, R9 ;  /* 0x000000ffff037224 */ /* 0x000fe200078e0009 */
[----:B------:R-:W-:Y:S02]  /*185a0*/  @P3 SHF.R.U32.HI R3, RZ, c[0x0][0x4f0], R8 ;  /* 0x00013c00ff033a19 */ /* 0x000fe40000011608 */
[----:B------:R-:W-:Y:S01]  /*185b0*/  SEL R8, R231, RZ, P2 ;  /* 0x000000ffe7087207 */ /* 0x000fe20001000000 */
[----:B------:R-:W-:Y:S01]  /*185c0*/  IMAD.IADD R14, R5, 0x1, R13 ;  /* 0x00000001050e7824 */ /* 0x000fe200078e020d */
[----:B-----5:R-:W-:Y:S01]  /*185d0*/  IADD3 R15, P1, P0, R4, R6, R2 ;  /* 0x00000006040f7210 */ /* 0x020fe2000783e002 */
[----:B------:R-:W-:Y:S01]  /*185e0*/  IMAD.IADD R4, R7, 0x1, R12 ;  /* 0x0000000107047824 */ /* 0x000fe200078e020c */
[----:B------:R-:W-:Y:S01]  /*185f0*/  SHF.R.S32.HI R12, RZ, 0x1f, R2 ;  /* 0x0000001fff0c7819 */ /* 0x000fe20000011402 */
[----:B------:R-:W-:Y:S02]  /*18600*/  IMAD R13, R17, R8, RZ ;  /* 0x00000008110d7224 */ /* 0x000fe400078e02ff */
[----:B------:R-:W-:-:S02]  /*18610*/  IMAD.MOV R5, RZ, RZ, -R3 ;  /* 0x000000ffff057224 */ /* 0x000fc400078e0a03 */
        /* <DEDUP_REMOVED lines=18> */
[----:B------:R-:W-:Y:S01]  /*18740*/  SHFL.IDX PT, R6, R3, RZ, 0x1c1f ;  /* 0x001c1fff03067589 */ /* 0x000fe200000e0000 */
[----:B---3--:R-:W-:-:S03]  /*18750*/  IMAD.IADD R8, R23, 0x1, R223 ;  /* 0x0000000117087824 */ /* 0x008fc600078e02df */
[----:B------:R-:W1:Y:S04]  /*18760*/  SHFL.IDX PT, R7, R5, RZ, 0x1c1f ;  /* 0x001c1fff05077589 */ /* 0x000e6800000e0000 */
[----:B------:R2:W-:Y:S04]  /*18770*/  SHFL.IDX PT, R4, R3, 0x1, 0x1c1f ;  /* 0x003c1f0003047f89 */ /* 0x0005e800000e0000 */
[----:B------:R-:W3:Y:S01]  /*18780*/  SHFL.IDX PT, R5, R5, 0x1, 0x1c1f ;  /* 0x003c1f0005057f89 */ /* 0x000ee200000e0000 */
[----:B------:R-:W-:Y:S02]  /*18790*/  LOP3.LUT P0, RZ, R22, 0x3, RZ, 0xc0, !PT ;  /* 0x0000000316ff7812 */ /* 0x000fe4000780c0ff */
[----:B------:R-:W-:Y:S01]  /*187a0*/  IADD3 R17, R8, 0x8, RZ ;  /* 0x0000000808117810 */ /* 0x000fe20007ffe0ff */
[----:B--2---:R-:W-:-:S05]  /*187b0*/  IMAD R3, R36, c[0x0][0x4e8], RZ ;  /* 0x00013a0024037a24 */ /* 0x004fca00078e02ff */
[-C--:B------:R-:W-:Y:S02]  /*187c0*/  ISETP.GE.OR P1, PT, R8, R3.reuse, P0 ;  /* 0x000000030800720c */ /* 0x080fe40000726670 */
[----:B------:R-:W-:-:S11]  /*187d0*/  ISETP.GE.OR P0, PT, R17, R3, P0 ;  /* 0x000000031100720c */ /* 0x000fd60000706670 */
[----:B-1----:R1:W-:Y:S04]  /*187e0*/  @!P1 ST.E [R6.64], R21 ;  /* 0x0000001506009985 */ /* 0x0023e8000c10190e */
[----:B---3--:R1:W-:Y:S01]  /*187f0*/  @!P0 ST.E [R4.64], R20 ;  /* 0x0000001404008985 */ /* 0x0083e2000c10190e */
[----:B------:R-:W-:Y:S05]  /*18800*/  @P2 BRA `(.L_x_1927) ;  /* 0x000007e000002947 */ /* 0x000fea0003800000 */
[----:B------:R-:W-:Y:S01]  /*18810*/  IMAD R12, R12, c[0x0][0x3a0], RZ ;  /* 0x0000e8000c0c7a24 */ /* 0x000fe200078e02ff */
[----:B-1----:R-:W-:Y:S01]  /*18820*/  LEA R6, R234, R224, 0x5 ;  /* 0x000000e0ea067211 */ /* 0x002fe200078e28ff */
[C---:B------:R-:W-:Y:S01]  /*18830*/  IMAD.WIDE.U32 R4, R2.reuse, c[0x0][0x3a0], RZ ;  /* 0x0000e80002047a25 */ /* 0x040fe200078e00ff */
[----:B------:R-:W-:Y:S01]  /*18840*/  SHF.R.S32.HI R7, RZ, 0x1f, R0 ;  /* 0x0000001fff077819 */ /* 0x000fe20000011400 */
[----:B------:R1:W2:Y:S01]  /*18850*/  LDS.128 R28, [R105+0x80] ;  /* 0x00008000691c7984 */ /* 0x0002a20000000c00 */
[----:B------:R-:W-:Y:S01]  /*18860*/  IADD3 R6, R223, R6, RZ ;  /* 0x00000006df067210 */ /* 0x000fe20007ffe0ff */
[----:B------:R-:W-:Y:S01]  /*18870*/  IMAD R2, R2, c[0x0][0x3a4], R12 ;  /* 0x0000e90002027a24 */ /* 0x000fe200078e020c */
[----:B------:R-:W-:Y:S01]  /*18880*/  IADD3 R14, R224, R223, RZ ;  /* 0x000000dfe00e7210 */ /* 0x000fe20007ffe0ff */
[----:B------:R1:W3:Y:S03]  /*18890*/  LDS.128 R44, [R105+0x1080] ;  /* 0x00108000692c7984 */ /* 0x0002e60000000c00 */
[----:B------:R-:W-:Y:S01]  /*188a0*/  IADD3 R3, R5, R2, RZ ;  /* 0x0000000205037210 */ /* 0x000fe20007ffe0ff */
[----:B------:R1:W4:Y:S01]  /*188b0*/  LDS.128 R56, [R105+0x2080] ;  /* 0x0020800069387984 */ /* 0x0003220000000c00 */
[----:B------:R-:W-:-:S03]  /*188c0*/  MOV R2, R4 ;  /* 0x0000000400027202 */ /* 0x000fc60000000f00 */
[----:B------:R1:W1:Y:S02]  /*188d0*/  LDS.128 R64, [R105+0x3080] ;  /* 0x0030800069407984 */ /* 0x0002640000000c00 */
[----:B------:R-:W-:Y:S01]  /*188e0*/  IMAD.WIDE.U32 R4, R221, c[0x0][0x3e8], R2 ;  /* 0x0000fa00dd047a25 */ /* 0x000fe200078e0002 */
[----:B------:R-:W-:Y:S01]  /*188f0*/  MOV R2, R6 ;  /* 0x0000000600027202 */ /* 0x000fe20000000f00 */
[----:B------:R1:W1:Y:S02]  /*18900*/  LDS.128 R24, [R105+0x4080] ;  /* 0x0040800069187984 */ /* 0x0002640000000c00 */
[----:B------:R-:W-:Y:S02]  /*18910*/  IMAD R3, R7, c[0x0][0x3f0], RZ ;  /* 0x0000fc0007037a24 */ /* 0x000fe400078e02ff */
[----:B------:R-:W-:Y:S01]  /*18920*/  @P3 IMAD.HI.U32 R7, R6, c[0x0][0x4ec], RZ ;  /* 0x00013b0006073a27 */ /* 0x000fe200078e00ff */
[----:B------:R1:W1:Y:S03]  /*18930*/  LDS.128 R40, [R105+0x5080] ;  /* 0x0050800069287984 */ /* 0x0002660000000c00 */
[----:B------:R-:W-:Y:S01]  /*18940*/  IMAD R5, R221, c[0x0][0x3ec], R5 ;  /* 0x0000fb00dd057a24 */ /* 0x000fe200078e0205 */
[----:B------:R1:W1:Y:S01]  /*18950*/  LDS.128 R52, [R105+0x6080] ;  /* 0x0060800069347984 */ /* 0x0002620000000c00 */
[----:B------:R-:W-:Y:S01]  /*18960*/  @P3 SHF.R.U32.HI R2, RZ, c[0x0][0x4f0], R7 ;  /* 0x00013c00ff023a19 */ /* 0x000fe20000011607 */
[----:B------:R-:W-:-:S02]  /*18970*/  IMAD R8, R0, c[0x0][0x3f4], R3 ;  /* 0x0000fd0000087a24 */ /* 0x000fc400078e0203 */
[----:B------:R1:W1:Y:S01]  /*18980*/  LDS.128 R60, [R105+0x7080] ;  /* 0x00708000693c7984 */ /* 0x0002620000000c00 */
[----:B------:R-:W-:Y:S01]  /*18990*/  IMAD.WIDE.U32 R4, R0, c[0x0][0x3f0], R4 ;  /* 0x0000fc0000047a25 */ /* 0x000fe200078e0004 */
[----:B------:R-:W-:Y:S02]  /*189a0*/  SHF.R.S32.HI R3, RZ, 0x1f, R2 ;  /* 0x0000001fff037819 */ /* 0x000fe40000011402 */
[----:B------:R1:W1:Y:S01]  /*189b0*/  LDS.128 R20, [R105+0x8080] ;  /* 0x0080800069147984 */ /* 0x0002620000000c00 */
[----:B------:R-:W-:Y:S02]  /*189c0*/  IADD3 R0, -R2, RZ, RZ ;  /* 0x000000ff02007210 */ /* 0x000fe40007ffe1ff */
[----:B------:R-:W-:Y:S01]  /*189d0*/  IADD3 R5, R5, R8, RZ ;  /* 0x0000000805057210 */ /* 0x000fe20007ffe0ff */
[----:B------:R1:W1:Y:S01]  /*189e0*/  LDS.128 R32, [R105+0x9080] ;  /* 0x0090800069207984 */ /* 0x0002620000000c00 */
[----:B------:R-:W-:Y:S02]  /*189f0*/  IMAD R3, R3, c[0x0][0x3e0], RZ ;  /* 0x0000f80003037a24 */ /* 0x000fe400078e02ff */
[----:B------:R-:W-:Y:S01]  /*18a00*/  IMAD R0, R0, c[0x0][0x4e8], R6 ;  /* 0x00013a0000007a24 */ /* 0x000fe200078e0206 */
[----:B------:R1:W1:Y:S01]  /*18a10*/  LDS.128 R48, [R105+0xa080] ;  /* 0x00a0800069307984 */ /* 0x0002620000000c00 */
[----:B------:R-:W-:-:S02]  /*18a20*/  IMAD R6, R2, c[0x0][0x3e4], R3 ;  /* 0x0000f90002067a24 */ /* 0x000fc400078e0203 */
[----:B------:R-:W-:Y:S01]  /*18a30*/  IMAD.WIDE.U32 R2, R2, c[0x0][0x3e0], R4 ;  /* 0x0000f80002027a25 */ /* 0x000fe200078e0004 */
[----:B------:R1:W1:Y:S01]  /*18a40*/  LDS.128 R68, [R105+0xb080] ;  /* 0x00b0800069447984 */ /* 0x0002620000000c00 */
[----:B------:R-:W-:-:S03]  /*18a50*/  SHF.R.S32.HI R4, RZ, 0x1f, R0 ;  /* 0x0000001fff047819 */ /* 0x000fc60000011400 */
[----:B------:R-:W-:Y:S02]  /*18a60*/  IADD3 R3, R3, R6, RZ ;  /* 0x0000000603037210 */ /* 0x000fe40007ffe0ff */
[----:B------:R-:W-:-:S03]  /*18a70*/  IMAD R4, R4, c[0x0][0x3d8], RZ ;  /* 0x0000f60004047a24 */ /* 0x000fc600078e02ff */
[----:B------:R-:W-:-:S04]  /*18a80*/  IMAD.WIDE.U32 R2, R0, c[0x0][0x3d8], R2 ;  /* 0x0000f60000027a25 */ /* 0x000fc800078e0002 */
[----:B------:R-:W-:Y:S01]  /*18a90*/  IMAD R0, R0, c[0x0][0x3dc], R4 ;  /* 0x0000f70000007a24 */ /* 0x000fe200078e0204 */
[----:B------:R-:W-:-:S04]  /*18aa0*/  LEA R16, P0, R2, c[0x0][0x380], 0x1 ;  /* 0x0000e00002107a11 */ /* 0x000fc800078008ff */
[----:B------:R-:W-:-:S04]  /*18ab0*/  IADD3 R0, R3, R0, RZ ;  /* 0x0000000003007210 */ /* 0x000fc80007ffe0ff */
[----:B------:R-:W-:Y:S01]  /*18ac0*/  LEA.HI.X R13, R2, c[0x0][0x384], R0, 0x1, P0 ;  /* 0x0000e100020d7a11 */ /* 0x000fe200000f0c00 */
[----:B------:R-:W-:Y:S05]  /*18ad0*/  BRA.DIV ~URZ, `(.L_x_1928) ;  /* 0x00003de27f007947 */ /* 0x000fea000b800000 */
[----:B--234-:R2:W3:Y:S02]  /*18ae0*/  SHFL.IDX PT, R8, R13, RZ, 0x181f ;  /* 0x00181fff0d087589 */ /* 0x01c4e400000e0000 */
.L_x_1995:
[----:B------:R-:W-:Y:S05]  /*18af0*/  BRA.DIV ~URZ, `(.L_x_1929) ;  /* 0x00003e427f007947 */ /* 0x000fea000b800000 */
[----:B------:R4:W2:Y:S02]  /*18b00*/  SHFL.IDX PT, R0, R16, RZ, 0x181f ;  /* 0x00181fff10007589 */ /* 0x0008a400000e0000 */
.L_x_1996:
[----:B------:R-:W-:Y:S01]  /*18b10*/  IMAD R15, R36, c[0x0][0x4e8], RZ ;  /* 0x00013a00240f7a24 */ /* 0x000fe200078e02ff */
[----:B------:R-:W-:Y:S04]  /*18b20*/  BSSY B0, `(.L_x_1930) ;  /* 0x000000f000007945 */ /* 0x000fe80003800000 */
[----:B------:R-:W-:-:S13]  /*18b30*/  ISETP.GE.AND P0, PT, R14, R15, PT ;  /* 0x0000000f0e00720c */ /* 0x000fda0003f06270 */
[----:B------:R-:W-:Y:S05]  /*18b40*/  @P0 BRA `(.L_x_1931) ;  /* 0x000000c000000947 */ /* 0x000fea0003800000 */
[----:B------:R-:W-:Y:S02]  /*18b50*/  ISETP.GE.AND P2, PT, R208, c[0x0][0x3c8], PT ;  /* 0x0000f200d0007a0c */ /* 0x000fe40003f46270 */
[----:B------:R-:W-:Y:S02]  /*18b60*/  ISETP.GE.AND P1, PT, R212, c[0x0][0x3c8], PT ;  /* 0x0000f200d4007a0c */ /* 0x000fe40003f26270 */
[----:B------:R-:W-:-:S09]  /*18b70*/  ISETP.GE.AND P0, PT, R220, c[0x0][0x3c8], PT ;  /* 0x0000f200dc007a0c */ /* 0x000fd20003f06270 */
[-C--:B--2---:R-:W-:Y:S02]  /*18b80*/  @!P2 LEA R6, P5, R208, R0.reuse, 0x1 ;  /* 0x00000000d006a211 */ /* 0x084fe400078a08ff */
[-C--:B------:R-:W-:Y:S02]  /*18b90*/  @!P1 LEA R4, P4, R212, R0.reuse, 0x1 ;  /* 0x00000000d4049211 */ /* 0x080fe400078808ff */
[----:B------:R-:W-:Y:S02]  /*18ba0*/  @!P0 LEA R2, P3, R220, R0, 0x1 ;  /* 0x00000000dc028211 */ /* 0x000fe400078608ff */
[-C--:B---3--:R-:W-:Y:S02]  /*18bb0*/  @!P2 LEA.HI.X R7, R208, R8.reuse, R209, 0x1, P5 ;  /* 0x00000008d007a211 */ /* 0x088fe400028f0cd1 */
[-C--:B------:R-:W-:Y:S02]  /*18bc0*/  @!P1 LEA.HI.X R5, R212, R8.reuse, R227, 0x1, P4 ;  /* 0x00000008d4059211 */ /* 0x080fe400020f0ce3 */
[----:B------:R-:W-:Y:S01]  /*18bd0*/  @!P0 LEA.HI.X R3, R220, R8, R226, 0x1, P3 ;  /* 0x00000008dc038211 */ /* 0x000fe200018f0ce2 */
[----:B------:R2:W-:Y:S04]  /*18be0*/  @!P2 ST.E.128 [R6.64], R28 ;  /* 0x0000001c0600a985 */ /* 0x0005e8000c101d0e */
[----:B-1----:R2:W-:Y:S04]  /*18bf0*/  @!P1 ST.E.128 [R4.64], R24 ;  /* 0x0000001804009985 */ /* 0x0025e8000c101d0e */
[----:B------:R2:W-:Y:S02]  /*18c00*/  @!P0 ST.E.128 [R2.64], R20 ;  /* 0x0000001402008985 */ /* 0x0005e4000c101d0e */
.L_x_1931:
[----:B------:R-:W-:Y:S05]  /*18c10*/  BSYNC B0 ;  /* 0x0000000000007941 */ /* 0x000fea0003800000 */
.L_x_1930:
[----:B------:R-:W-:Y:S05]  /*18c20*/  BRA.DIV ~URZ, `(.L_x_1932) ;  /* 0x00003d927f007947 */ /* 0x000fea000b800000 */
[----:B---3--:R3:W4:Y:S04]  /*18c30*/  SHFL.IDX PT, R8, R13, 0x1, 0x181f ;  /* 0x00381f000d087f89 */ /* 0x00872800000e0000 */
[----:B--2---:R3:W2:Y:S02]  /*18c40*/  SHFL.IDX PT, R0, R16, 0x1, 0x181f ;  /* 0x00381f0010007f89 */ /* 0x0046a400000e0000 */
.L_x_1997:
        /* <DEDUP_REMOVED lines=10> */
[-C--:B----4-:R-:W-:Y:S02]  /*18cf0*/  @!P2 LEA.HI.X R7, R208, R8.reuse, R209, 0x1, P5 ;  /* 0x00000008d007a211 */ /* 0x090fe400028f0cd1 */
[-C--:B------:R-:W-:Y:S02]  /*18d00*/  @!P1 LEA.HI.X R5, R212, R8.reuse, R227, 0x1, P4 ;  /* 0x00000008d4059211 */ /* 0x080fe400020f0ce3 */
[----:B------:R-:W-:Y:S01]  /*18d10*/  @!P0 LEA.HI.X R3, R220, R8, R226, 0x1, P3 ;  /* 0x00000008dc038211 */ /* 0x000fe200018f0ce2 */
[----:B------:R2:W-:Y:S04]  /*18d20*/  @!P2 ST.E.128 [R6.64], R44 ;  /* 0x0000002c0600a985 */ /* 0x0005e8000c101d0e */
[----:B-1----:R2:W-:Y:S04]  /*18d30*/  @!P1 ST.E.128 [R4.64], R40 ;  /* 0x0000002804009985 */ /* 0x0025e8000c101d0e */
[----:B------:R2:W-:Y:S02]  /*18d40*/  @!P0 ST.E.128 [R2.64], R32 ;  /* 0x0000002002008985 */ /* 0x0005e4000c101d0e */
.L_x_1934:
[----:B------:R-:W-:Y:S05]  /*18d50*/  BSYNC B0 ;  /* 0x0000000000007941 */ /* 0x000fea0003800000 */
.L_x_1933:
[----:B------:R-:W-:Y:S05]  /*18d60*/  BRA.DIV ~URZ, `(.L_x_1935) ;  /* 0x00003d427f007947 */ /* 0x000fea000b800000 */
[----:B----4-:R4:W3:Y:S02]  /*18d70*/  SHFL.IDX PT, R8, R13, 0x2, 0x181f ;  /* 0x00581f000d087f89 */ /* 0x0108e400000e0000 */
.L_x_1998:
[----:B------:R-:W-:Y:S05]  /*18d80*/  BRA.DIV ~URZ, `(.L_x_1936) ;  /* 0x00003da27f007947 */ /* 0x000fea000b800000 */
[----:B--2---:R2:W4:Y:S02]  /*18d90*/  SHFL.IDX PT, R0, R16, 0x2, 0x181f ;  /* 0x00581f0010007f89 */ /* 0x00452400000e0000 */
.L_x_1999:
        /* <DEDUP_REMOVED lines=16> */
.L_x_1938:
[----:B------:R-:W-:Y:S05]  /*18ea0*/  BSYNC B0 ;  /* 0x0000000000007941 */ /* 0x000fea0003800000 */
.L_x_1937:
[----:B------:R-:W-:Y:S05]  /*18eb0*/  BRA.DIV ~URZ, `(.L_x_1939) ;  /* 0x00003cf27f007947 */ /* 0x000fea000b800000 */
[----:B---3--:R3:W2:Y:S04]  /*18ec0*/  SHFL.IDX PT, R6, R13, 0x3, 0x181f ;  /* 0x00781f000d067f89 */ /* 0x0086a800000e0000 */
[----:B----4-:R3:W4:Y:S02]  /*18ed0*/  SHFL.IDX PT, R0, R16, 0x3, 0x181f ;  /* 0x00781f0010007f89 */ /* 0x01072400000e0000 */
.L_x_2000:
[----:B------:R-:W-:-:S04]  /*18ee0*/  IADD3 R2, R14, 0x60, RZ ;  /* 0x000000600e027810 */ /* 0x000fc80007ffe0ff */
[----:B------:R-:W-:-:S13]  /*18ef0*/  ISETP.GE.AND P0, PT, R2, R15, PT ;  /* 0x0000000f0200720c */ /* 0x000fda0003f06270 */
[----:B------:R-:W-:Y:S05]  /*18f00*/  @P0 BRA `(.L_x_1940) ;  /* 0x0000203000000947 */ /* 0x000fea0003800000 */
[----:B------:R-:W-:Y:S02]  /*18f10*/  ISETP.GE.AND P1, PT, R208, c[0x0][0x3c8], PT ;  /* 0x0000f200d0007a0c */ /* 0x000fe40003f26270 */
[----:B------:R-:W-:-:S11]  /*18f20*/  ISETP.GE.AND P0, PT, R212, c[0x0][0x3c8], PT ;  /* 0x0000f200d4007a0c */ /* 0x000fd60003f06270 */
[-C--:B----4-:R-:W-:Y:S02]  /*18f30*/  @!P1 LEA R4, P3, R208, R0.reuse, 0x1 ;  /* 0x00000000d0049211 */ /* 0x090fe400078608ff */
[----:B------:R-:W-:Y:S02]  /*18f40*/  @!P0 LEA R2, P2, R212, R0, 0x1 ;  /* 0x00000000d4028211 */ /* 0x000fe400078408ff */
        /* <DEDUP_REMOVED lines=10> */
.L_x_1927:
[----:B------:R-:W-:Y:S02]  /*18ff0*/  IMAD R12, R12, c[0x0][0x408], RZ ;  /* 0x000102000c0c7a24 */ /* 0x000fe400078e02ff */
[----:B-1----:R-:W-:-:S04]  /*19000*/  IMAD.WIDE.U32 R4, R2, c[0x0][0x408], RZ ;  /* 0x0001020002047a25 */ /* 0x002fc800078e00ff */
[----:B------:R-:W-:-:S05]  /*19010*/  IMAD R2, R2, c[0x0][0x40c], R12 ;  /* 0x0001030002027a24 */ /* 0x000fca00078e020c */
[----:B------:R-:W-:Y:S02]  /*19020*/  IADD3 R3, R5, R2, RZ ;  /* 0x0000000205037210 */ /* 0x000fe40007ffe0ff */
[----:B------:R-:W-:Y:S02]  /*19030*/  MOV R2, R4 ;  /* 0x0000000400027202 */ /* 0x000fe40000000f00 */
[----:B------:R-:W-:-:S03]  /*19040*/  SHF.R.S32.HI R5, RZ, 0x1f, R0 ;  /* 0x0000001fff057819 */ /* 0x000fc60000011400 */
[----:B------:R-:W-:-:S04]  /*19050*/  IMAD.WIDE.U32 R2, R221, c[0x0][0x438], R2 ;  /* 0x00010e00dd027a25 */ /* 0x000fc800078e0002 */
[----:B------:R-:W-:Y:S02]  /*19060*/  IMAD R4, R5, c[0x0][0x440], RZ ;  /* 0x0001100005047a24 */ /* 0x000fe400078e02ff */
[----:B------:R-:W-:Y:S02]  /*19070*/  IMAD R3, R221, c[0x0][0x43c], R3 ;  /* 0x00010f00dd037a24 */ /* 0x000fe400078e0203 */
[----:B------:R-:W-:-:S04]  /*19080*/  @P3 IMAD.HI.U32 R5, R9, c[0x0][0x4ec], RZ ;  /* 0x00013b0009053a27 */ /* 0x000fc800078e00ff */
[C---:B------:R-:W-:Y:S02]  /*19090*/  IMAD R4, R0.reuse, c[0x0][0x444], R4 ;  /* 0x0001110000047a24 */ /* 0x040fe400078e0204 */
[----:B------:R-:W-:Y:S01]  /*190a0*/  IMAD.WIDE.U32 R2, R0, c[0x0][0x440], R2 ;  /* 0x0001100000027a25 */ /* 0x000fe200078e0002 */
[----:B------:R-:W-:Y:S02]  /*190b0*/  MOV R0, R9 ;  /* 0x0000000900007202 */ /* 0x000fe40000000f00 */
[----:B------:R-:W-:Y:S02]  /*190c0*/  @P3 SHF.R.U32.HI R0, RZ, c[0x0][0x4f0], R5 ;  /* 0x00013c00ff003a19 */ /* 0x000fe40000011605 */
[----:B------:R-:W-:Y:S02]  /*190d0*/  IADD3 R3, R3, R4, RZ ;  /* 0x0000000403037210 */ /* 0x000fe40007ffe0ff */
[----:B------:R-:W-:Y:S02]  /*190e0*/  SHF.R.S32.HI R5, RZ, 0x1f, R0 ;  /* 0x0000001fff057819 */ /* 0x000fe40000011400 */
[----:B------:R-:W-:Y:S01]  /*190f0*/  IADD3 R4, -R0, RZ, RZ ;  /* 0x000000ff00047210 */ /* 0x000fe20007ffe1ff */
[----:B------:R-:W-:-:S04]  /*19100*/  IMAD.WIDE.U32 R2, R231, c[0x0][0x448], R2 ;  /* 0x00011200e7027a25 */ /* 0x000fc800078e0002 */
        /* <DEDUP_REMOVED lines=15> */
.L_x_2001:
[----:B------:R-:W-:Y:S05]  /*19200*/  BRA.DIV ~URZ, `(.L_x_1942) ;  /* 0x00003b127f007947 */ /* 0x000fea000b800000 */
[----:B------:R3:W4:Y:S02]  /*19210*/  SHFL.IDX PT, R0, R16, RZ, 0x1c1f ;  /* 0x001c1fff10007589 */ /* 0x00072400000e0000 */
.L_x_2002:
[----:B------:R-:W-:Y:S01]  /*19220*/  IMAD R15, R36, c[0x0][0x4e8], RZ ;  /* 0x00013a00240f7a24 */ /* 0x000fe200078e02ff */
[----:B------:R-:W-:Y:S04]  /*19230*/  BSSY B0, `(.L_x_1943) ;  /* 0x0000085000007945 */ /* 0x000fe80003800000 */
[----:B------:R-:W-:-:S13]  /*19240*/  ISETP.GE.AND P0, PT, R8, R15, PT ;  /* 0x0000000f0800720c */ /* 0x000fda0003f06270 */
[----:B------:R-:W-:Y:S05]  /*19250*/  @P0 BRA `(.L_x_1944) ;  /* 0x0000082000000947 */ /* 0x000fea0003800000 */
[----:B------:R-:W5:Y:S04]  /*19260*/  LDL R21, [R1+0x7c] ;  /* 0x00007c0001157983 */ /* 0x000f680000100800 */
[----:B---3--:R-:W3:Y:S04]  /*19270*/  LDL R19, [R1+0x78] ;  /* 0x0000780001137983 */ /* 0x008ee80000100800 */
[----:B----4-:R-:W4:Y:S04]  /*19280*/  LDL R12, [R1+0x74] ;  /* 0x00007400010c7983 */ /* 0x010f280000100800 */
[----:B--2---:R-:W2:Y:S04]  /*19290*/  LDL R5, [R1+0x70] ;  /* 0x0000700001057983 */ /* 0x004ea80000100800 */
[----:B------:R-:W2:Y:S04]  /*192a0*/  LDL R20, [R1+0x90] ;  /* 0x0000900001147983 */ /* 0x000ea80000100800 */
[----:B------:R-:W2:Y:S04]  /*192b0*/  LDL R18, [R1+0x8c] ;  /* 0x00008c0001127983 */ /* 0x000ea80000100800 */
[----:B------:R-:W2:Y:S01]  /*192c0*/  LDL R13, [R1+0x88] ;  /* 0x00008800010d7983 */ /* 0x000ea20000100800 */
[----:B------:R-:W-:-:S02]  /*192d0*/  ISETP.GE.AND P4, PT, R252, c[0x0][0x3c8], PT ;  /* 0x0000f200fc007a0c */ /* 0x000fc40003f86270 */
[----:B-----5:R-:W-:Y:S02]  /*192e0*/  ISETP.GE.AND P2, PT, R21, c[0x0][0x3c8], PT ;  /* 0x0000f20015007a0c */ /* 0x020fe40003f46270 */
[----:B---3--:R-:W-:Y:S02]  /*192f0*/  ISETP.GE.AND P1, PT, R19, c[0x0][0x3c8], PT ;  /* 0x0000f20013007a0c */ /* 0x008fe40003f26270 */
[----:B----4-:R-:W-:Y:S02]  /*19300*/  ISETP.GE.AND P0, PT, R12, c[0x0][0x3c8], PT ;  /* 0x0000f2000c007a0c */ /* 0x010fe40003f06270 */
[----:B--2---:R-:W-:-:S07]  /*19310*/  ISETP.GE.AND P5, PT, R5, c[0x0][0x3c8], PT ;  /* 0x0000f20005007a0c */ /* 0x004fce0003fa6270 */
[----:B------:R-:W-:Y:S02]  /*19320*/  @!P2 IMAD.MOV.U32 R8, RZ, RZ, R0 ;  /* 0x000000ffff08a224 */ /* 0x000fe400078e0000 */
[----:B------:R-:W-:Y:S01]  /*19330*/  @!P2 IMAD.MOV.U32 R9, RZ, RZ, R4 ;  /* 0x000000ffff09a224 */ /* 0x000fe200078e0004 */
[----:B------:R-:W-:-:S03]  /*19340*/  @!P1 LEA R6, P3, R19, R0, 0x2 ;  /* 0x0000000013069211 */ /* 0x000fc600078610ff */
[----:B------:R-:W-:Y:S01]  /*19350*/  @!P2 IMAD.WIDE R8, R21, 0x4, R8 ;  /* 0x000000041508a825 */ /* 0x000fe200078e0208 */
[C---:B------:R-:W-:Y:S02]  /*19360*/  @!P0 LEA R2, P6, R12.reuse, R0, 0x2 ;  /* 0x000000000c028211 */ /* 0x040fe400078c10ff */
[-C--:B------:R-:W-:Y:S02]  /*19370*/  @!P1 LEA.HI.X R7, R19, R4.reuse, R20, 0x2, P3 ;  /* 0x0000000413079211 */ /* 0x080fe400018f1414 */
[----:B------:R-:W-:Y:S01]  /*19380*/  @!P0 LEA.HI.X R3, R12, R4, R18, 0x2, P6 ;  /* 0x000000040c038211 */ /* 0x000fe200030f1412 */
[----:B------:R2:W-:Y:S04]  /*19390*/  @!P2 ST.E.64 [R8.64], R128 ;  /* 0x000000800800a985 */ /* 0x0005e8000c101b0e */
[----:B------:R3:W-:Y:S04]  /*193a0*/  @!P1 ST.E.64 [R6.64], R108 ;  /* 0x0000006c06009985 */ /* 0x0007e8000c101b0e */
[----:B------:R4:W-:Y:S01]  /*193b0*/  @!P0 ST.E.64 [R2.64], R124 ;  /* 0x0000007c02008985 */ /* 0x0009e2000c101b0e */
[----:B------:R-:W-:-:S02]  /*193c0*/  ISETP.GE.AND P3, PT, R251, c[0x0][0x3c8], PT ;  /* 0x0000f200fb007a0c */ /* 0x000fc40003f66270 */
[----:B------:R-:W-:Y:S02]  /*193d0*/  SHF.R.S32.HI R12, RZ, 0x1f, R252 ;  /* 0x0000001fff0c7819 */ /* 0x000fe400000114fc */
[----:B------:R-:W-:Y:S02]  /*193e0*/  ISETP.GE.AND P2, PT, R233, c[0x0][0x3c8], PT ;  /* 0x0000f200e9007a0c */ /* 0x000fe40003f46270 */
[----:B--2---:R-:W-:-:S04]  /*193f0*/  @!P5 LEA R8, P0, R5, R0, 0x2 ;  /* 0x000000000508d211 */ /* 0x004fc800078010ff */
[----:B------:R-:W-:-:S05]  /*19400*/  @!P5 LEA.HI.X R9, R5, R4, R13, 0x2, P0 ;  /* 0x000000040509d211 */ /* 0x000fca00000f140d */
[----:B------:R2:W-:Y:S01]  /*19410*/  @!P5 ST.E.64 [R8.64], R116 ;  /* 0x000000740800d985 */ /* 0x0005e2000c101b0e */
[----:B------:R-:W-:Y:S02]  /*19420*/  ISETP.GE.AND P5, PT, R250, c[0x0][0x3c8], PT ;  /* 0x0000f200fa007a0c */ /* 0x000fe40003fa6270 */
[C---:B---3--:R-:W-:Y:S02]  /*19430*/  @!P4 LEA R6, P1, R252.reuse, R0, 0x2 ;  /* 0x00000000fc06c211 */ /* 0x048fe400078210ff */
[----:B------:R-:W-:Y:S02]  /*19440*/  SHF.R.S32.HI R5, RZ, 0x1f, R251 ;  /* 0x0000001fff057819 */ /* 0x000fe400000114fb */
[----:B------:R-:W-:Y:S02]  /*19450*/  @!P4 LEA.HI.X R7, R252, R4, R12, 0x2, P1 ;  /* 0x00000004fc07c211 */ /* 0x000fe400008f140c */
[----:B----4-:R-:W-:Y:S02]  /*19460*/  @!P3 LEA R2, P0, R251, R0, 0x2 ;  /* 0x00000000fb02b211 */ /* 0x010fe400078010ff */
[----:B------:R-:W-:Y:S01]  /*19470*/  ISETP.GE.AND P6, PT, R249, c[0x0][0x3c8], PT ;  /* 0x0000f200f9007a0c */ /* 0x000fe20003fc6270 */
[----:B------:R3:W-:Y:S01]  /*19480*/  @!P4 ST.E.64 [R6.64], R120 ;  /* 0x000000780600c985 */ /* 0x0007e2000c101b0e */
[----:B------:R-:W-:-:S02]  /*19490*/  @!P3 LEA.HI.X R3, R251, R4, R5, 0x2, P0 ;  /* 0x00000004fb03b211 */ /* 0x000fc400000f1405 */
[----:B------:R-:W-:Y:S02]  /*194a0*/  SHF.R.S32.HI R12, RZ, 0x1f, R250 ;  /* 0x0000001fff0c7819 */ /* 0x000fe400000114fa */
[----:B------:R-:W-:Y:S01]  /*194b0*/  SHF.R.S32.HI R5, RZ, 0x1f, R233 ;  /* 0x0000001fff057819 */ /* 0x000fe200000114e9 */
[----:B------:R4:W-:Y:S01]  /*194c0*/  @!P3 ST.E.64 [R2.64], R112 ;  /* 0x000000700200b985 */ /* 0x0009e2000c101b0e */
[----:B------:R-:W-:Y:S02]  /*194d0*/  ISETP.GE.AND P3, PT, R248, c[0x0][0x3c8], PT ;  /* 0x0000f200f8007a0c */ /* 0x000fe40003f66270 */
[-C--:B--2---:R-:W-:Y:S02]  /*194e0*/  @!P2 LEA R8, P1, R233, R0.reuse, 0x2 ;  /* 0x00000000e908a211 */ /* 0x084fe400078210ff */
[----:B---3--:R-:W-:-:S04]  /*194f0*/  @!P5 LEA R6, P0, R250, R0, 0x2 ;  /* 0x00000000fa06d211 */ /* 0x008fc800078010ff */
[-C--:B------:R-:W-:Y:S02]  /*19500*/  @!P5 LEA.HI.X R7, R250, R4.reuse, R12, 0x2, P0 ;  /* 0x00000004fa07d211 */ /* 0x080fe400000f140c */
[C---:B------:R-:W-:Y:S02]  /*19510*/  ISETP.GE.AND P0, PT, R233.reuse, c[0x0][0x3c8], PT ;  /* 0x0000f200e9007a0c */ /* 0x040fe40003f06270 */
[----:B------:R-:W-:Y:S02]  /*19520*/  @!P2 LEA.HI.X R9, R233, R4, R5, 0x2, P1 ;  /* 0x00000004e909a211 */ /* 0x000fe400008f1405 */
[----:B----4-:R-:W-:Y:S02]  /*19530*/  @!P6 LEA R2, P4, R249, R0, 0x2 ;  /* 0x00000000f902e211 */ /* 0x010fe400078810ff */
[----:B------:R-:W-:Y:S02]  /*19540*/  ISETP.GE.AND P2, PT, R247, c[0x0][0x3c8], PT ;  /* 0x0000f200f7007a0c */ /* 0x000fe40003f46270 */
[----:B------:R-:W-:-:S04]  /*19550*/  SHF.R.S32.HI R5, RZ, 0x1f, R249 ;  /* 0x0000001fff057819 */ /* 0x000fc800000114f9 */
[----:B------:R-:W-:Y:S01]  /*19560*/  @!P6 LEA.HI.X R3, R249, R4, R5, 0x2, P4 ;  /* 0x00000004f903e211 */ /* 0x000fe200020f1405 */
[----:B------:R2:W-:Y:S01]  /*19570*/  @!P0 ST.E.64 [R8.64], R136 ;  /* 0x0000008808008985 */ /* 0x0005e2000c101b0e */
[----:B------:R-:W-:Y:S02]  /*19580*/  ISETP.GE.AND P1, PT, R246, c[0x0][0x3c8], PT ;  /* 0x0000f200f6007a0c */ /* 0x000fe40003f26270 */
[----:B------:R-:W-:Y:S01]  /*19590*/  SHF.R.S32.HI R5, RZ, 0x1f, R248 ;  /* 0x0000001fff057819 */ /* 0x000fe200000114f8 */
[----:B------:R3:W-:Y:S04]  /*195a0*/  @!P5 ST.E.64 [R6.64], R132 ;  /* 0x000000840600d985 */ /* 0x0007e8000c101b0e */
[----:B------:R4:W-:Y:S01]  /*195b0*/  @!P6 ST.E.64 [R2.64], R40 ;  /* 0x000000280200e985 */ /* 0x0009e2000c101b0e */
[----:B------:R-:W-:-:S02]  /*195c0*/  ISETP.GE.AND P6, PT, R245, c[0x0][0x3c8], PT ;  /* 0x0000f200f5007a0c */ /* 0x000fc40003fc6270 */
[----:B------:R-:W-:Y:S02]  /*195d0*/  SHF.R.S32.HI R12, RZ, 0x1f, R247 ;  /* 0x0000001fff0c7819 */ /* 0x000fe400000114f7 */
[CC--:B--2---:R-:W-:Y:S02]  /*195e0*/  @!P3 LEA R8, P0, R248.reuse, R0.reuse, 0x2 ;  /* 0x00000000f808b211 */ /* 0x0c4fe400078010ff */
[C---:B---3--:R-:W-:Y:S02]  /*195f0*/  @!P2 LEA R6, P4, R247.reuse, R0, 0x2 ;  /* 0x00000000f706a211 */ /* 0x048fe400078810ff */
[-C--:B------:R-:W-:Y:S02]  /*19600*/  @!P3 LEA.HI.X R9, R248, R4.reuse, R5, 0x2, P0 ;  /* 0x00000004f809b211 */ /* 0x080fe400000f1405 */
[----:B------:R-:W-:-:S03]  /*19610*/  @!P2 LEA.HI.X R7, R247, R4, R12, 0x2, P4 ;  /* 0x00000004f707a211 */ /* 0x000fc600020f140c */
[----:B------:R-:W-:Y:S01]  /*19620*/  @!P3 ST.E.64 [R8.64], R44 ;  /* 0x0000002c0800b985 */ /* 0x000fe2000c101b0e */
[----:B------:R-:W-:Y:S02]  /*19630*/  ISETP.GE.AND P3, PT, R232, c[0x0][0x3c8], PT ;  /* 0x0000f200e8007a0c */ /* 0x000fe40003f66270 */
[----:B------:R-:W-:Y:S02]  /*19640*/  SHF.R.S32.HI R5, RZ, 0x1f, R246 ;  /* 0x0000001fff057819 */ /* 0x000fe400000114f6 */
[C---:B----4-:R-:W-:Y:S01]  /*19650*/  @!P1 LEA R2, P0, R246.reuse, R0, 0x2 ;  /* 0x00000000f6029211 */ /* 0x050fe200078010ff */
[----:B------:R2:W-:Y:S01]  /*19660*/  @!P2 ST.E.64 [R6.64], R48 ;  /* 0x000000300600a985 */ /* 0x0005e2000c101b0e */
[----:B------:R-:W-:Y:S02]  /*19670*/  SHF.R.S32.HI R12, RZ, 0x1f, R245 ;  /* 0x0000001fff0c7819 */ /* 0x000fe400000114f5 */
[----:B------:R-:W-:Y:S02]  /*19680*/  @!P1 LEA.HI.X R3, R246, R4, R5, 0x2, P0 ;  /* 0x00000004f6039211 */ /* 0x000fe400000f1405 */
[----:B------:R-:W-:-:S03]  /*19690*/  SHF.R.S32.HI R5, RZ, 0x1f, R232 ;  /* 0x0000001fff057819 */ /* 0x000fc600000114e8 */
[----:B------:R3:W-:Y:S01]  /*196a0*/  @!P1 ST.E.64 [R2.64], R52 ;  /* 0x0000003402009985 */ /* 0x0007e2000c101b0e */
[----:B------:R-:W-:Y:S02]  /*196b0*/  ISETP.GE.AND P1, PT, R242, c[0x0][0x3c8], PT ;  /* 0x0000f200f2007a0c */ /* 0x000fe40003f26270 */
[----:B------:R-:W-:Y:S02]  /*196c0*/  ISETP.GE.AND P5, PT, R244, c[0x0][0x3c8], PT ;  /* 0x0000f200f4007a0c */ /* 0x000fe40003fa6270 */
[----:B--2---:R-:W-:-:S04]  /*196d0*/  @!P6 LEA R6, P4, R245, R0, 0x2 ;  /* 0x00000000f506e211 */ /* 0x004fc800078810ff */
[----:B------:R-:W-:Y:S02]  /*196e0*/  @!P6 LEA.HI.X R7, R245, R4, R12, 0x2, P4 ;  /* 0x00000004f507e211 */ /* 0x000fe400020f140c */
[C---:B------:R-:W-:Y:S02]  /*196f0*/  ISETP.GE.AND P4, PT, R232.reuse, c[0x0][0x3c8], PT ;  /* 0x0000f200e8007a0c */ /* 0x040fe40003f86270 */
[----:B------:R-:W-:-:S04]  /*19700*/  @!P3 LEA R8, P0, R232, R0, 0x2 ;  /* 0x00000000e808b211 */ /* 0x000fc800078010ff */
[----:B------:R-:W-:Y:S02]  /*19710*/  @!P3 LEA.HI.X R9, R232, R4, R5, 0x2, P0 ;  /* 0x00000004e809b211 */ /* 0x000fe400000f1405 */
[----:B------:R-:W-:-:S05]  /*19720*/  ISETP.GE.AND P2, PT, R243, c[0x0][0x3c8], PT ;  /* 0x0000f200f3007a0c */ /* 0x000fca0003f46270 */
[----:B------:R-:W-:Y:S04]  /*19730*/  @!P4 ST.E.64 [R8.64], R56 ;  /* 0x000000380800c985 */ /* 0x000fe8000c101b0e */
[----:B------:R2:W-:Y:S01]  /*19740*/  @!P6 ST.E.64 [R6.64], R60 ;  /* 0x0000003c0600e985 */ /* 0x0005e2000c101b0e */
[C---:B---3--:R-:W-:Y:S02]  /*19750*/  @!P5 LEA R2, P3, R244.reuse, R0, 0x2 ;  /* 0x00000000f402d211 */ /* 0x048fe400078610ff */
[----:B------:R-:W-:Y:S02]  /*19760*/  SHF.R.S32.HI R5, RZ, 0x1f, R244 ;  /* 0x0000001fff057819 */ /* 0x000fe400000114f4 */
[----:B------:R-:W-:Y:S02]  /*19770*/  ISETP.GE.AND P0, PT, R241, c[0x0][0x3c8], PT ;  /* 0x0000f200f1007a0c */ /* 0x000fe40003f06270 */
[----:B------:R-:W-:-:S02]  /*19780*/  @!P5 LEA.HI.X R3, R244, R4, R5, 0x2, P3 ;  /* 0x00000004f403d211 */ /* 0x000fc400018f1405 */
[----:B------:R-:W-:-:S03]  /*19790*/  SHF.R.S32.HI R5, RZ, 0x1f, R243 ;  /* 0x0000001fff057819 */ /* 0x000fc600000114f3 */
[----:B------:R3:W-:Y:S01]  /*197a0*/  @!P5 ST.E.64 [R2.64], R64 ;  /* 0x000000400200d985 */ /* 0x0007e2000c101b0e */
[----:B------:R-:W-:Y:S02]  /*197b0*/  ISETP.GE.AND P5, PT, R240, c[0x0][0x3c8], PT ;  /* 0x0000f200f0007a0c */ /* 0x000fe40003fa6270 */
[-C--:B--2---:R-:W-:Y:S02]  /*197c0*/  @!P1 LEA R6, P4, R242, R0.reuse, 0x2 ;  /* 0x00000000f2069211 */ /* 0x084fe400078810ff */
[C---:B------:R-:W-:Y:S02]  /*197d0*/  @!P2 LEA R8, P3, R243.reuse, R0, 0x2 ;  /* 0x00000000f308a211 */ /* 0x040fe400078610ff */
[----:B------:R-:W-:Y:S02]  /*197e0*/  SHF.R.S32.HI R12, RZ, 0x1f, R242 ;  /* 0x0000001fff0c7819 */ /* 0x000fe400000114f2 */
[----:B------:R-:W-:Y:S02]  /*197f0*/  @!P2 LEA.HI.X R9, R243, R4, R5, 0x2, P3 ;  /* 0x00000004f309a211 */ /* 0x000fe400018f1405 */
[----:B------:R-:W-:-:S05]  /*19800*/  SHF.R.S32.HI R5, RZ, 0x1f, R241 ;  /* 0x0000001fff057819 */ /* 0x000fca00000114f1 */
[----:B---3--:R-:W-:Y:S02]  /*19810*/  P2R R3, PR, RZ, 0x10 ;  /* 0x00000010ff037803 */ /* 0x008fe40000000000 */
[----:B------:R-:W-:Y:S02]  /*19820*/  @!P0 LEA R2, P6, R241, R0, 0x2 ;  /* 0x00000000f1028211 */ /* 0x000fe400078c10ff */
[----:B------:R-:W-:Y:S02]  /*19830*/  ISETP.NE.AND P3, PT, R3, RZ, PT ;  /* 0x000000ff0300720c */ /* 0x000fe40003f65270 */
[-C--:B------:R-:W-:Y:S02]  /*19840*/  @!P0 LEA.HI.X R3, R241, R4.reuse, R5, 0x2, P6 ;  /* 0x00000004f1038211 */ /* 0x080fe400030f1405 */
[----:B------:R-:W-:Y:S01]  /*19850*/  @!P1 LEA.HI.X R7, R242, R4, R12, 0x2, P3 ;  /* 0x00000004f2079211 */ /* 0x000fe200018f140c */
[----:B------:R-:W-:Y:S01]  /*19860*/  @!P2 ST.E.64 [R8.64], R68 ;  /* 0x000000440800a985 */ /* 0x000fe2000c101b0e */
[----:B------:R-:W-:-:S03]  /*19870*/  ISETP.GE.AND P3, PT, R238, c[0x0][0x3c8], PT ;  /* 0x0000f200ee007a0c */ /* 0x000fc60003f66270 */
[----:B------:R2:W-:Y:S01]  /*19880*/  @!P1 ST.E.64 [R6.64], R72 ;  /* 0x0000004806009985 */ /* 0x0005e2000c101b0e */
[----:B------:R-:W-:Y:S02]  /*19890*/  ISETP.GE.AND P4, PT, R239, c[0x0][0x3c8], PT ;  /* 0x0000f200ef007a0c */ /* 0x000fe40003f86270 */
[----:B------:R-:W-:Y:S01]  /*198a0*/  SHF.R.S32.HI R12, RZ, 0x1f, R240 ;  /* 0x0000001fff0c7819 */ /* 0x000fe200000114f0 */
[----:B------:R3:W-:Y:S01]  /*198b0*/  @!P0 ST.E.64 [R2.64], R76 ;  /* 0x0000004c02008985 */ /* 0x0007e2000c101b0e */
[----:B------:R-:W-:Y:S02]  /*198c0*/  SHF.R.S32.HI R5, RZ, 0x1f, R239 ;  /* 0x0000001fff057819 */ /* 0x000fe400000114ef */
[----:B------:R-:W-:Y:S02]  /*198d0*/  ISETP.GE.AND P2, PT, R237, c[0x0][0x3c8], PT ;  /* 0x0000f200ed007a0c */ /* 0x000fe40003f46270 */
[----:B------:R-:W-:Y:S02]  /*198e0*/  ISETP.GE.AND P1, PT, R236, c[0x0][0x3c8], PT ;  /* 0x0000f200ec007a0c */ /* 0x000fe40003f26270 */
[----:B--2---:R-:W-:-:S04]  /*198f0*/  @!P5 LEA R6, P0, R240, R0, 0x2 ;  /* 0x00000000f006d211 */ /* 0x004fc800078010ff */
[----:B------:R-:W-:-:S05]  /*19900*/  @!P5 LEA.HI.X R7, R240, R4, R12, 0x2, P0 ;  /* 0x00000004f007d211 */ /* 0x000fca00000f140c */
[----:B------:R-:W-:Y:S01]  /*19910*/  @!P5 ST.E.64 [R6.64], R80 ;  /* 0x000000500600d985 */ /* 0x000fe2000c101b0e */
[-C--:B------:R-:W-:Y:S02]  /*19920*/  @!P3 LEA R12, P5, R238, R0.reuse, 0x2 ;  /* 0x00000000ee0cb211 */ /* 0x080fe400078a10ff */
[----:B---3--:R-:W-:Y:S02]  /*19930*/  @!P4 LEA R2, P6, R239, R0, 0x2 ;  /* 0x00000000ef02c211 */ /* 0x008fe400078c10ff */
[----:B------:R-:W-:Y:S02]  /*19940*/  ISETP.GE.AND P0, PT, R235, c[0x0][0x3c8], PT ;  /* 0x0000f200eb007a0c */ /* 0x000fe40003f06270 */
[----:B------:R-:W-:-:S05]  /*19950*/  @!P4 LEA.HI.X R3, R239, R4, R5, 0x2, P6 ;  /* 0x00000004ef03c211 */ /* 0x000fca00030f1405 */
[----:B------:R2:W-:Y:S01]  /*19960*/  @!P4 ST.E.64 [R2.64], R84 ;  /* 0x000000540200c985 */ /* 0x0005e2000c101b0e */
[----:B------:R-:W-:Y:S02]  /*19970*/  SHF.R.S32.HI R5, RZ, 0x1f, R238 ;  /* 0x0000001fff057819 */ /* 0x000fe400000114ee */
[C---:B------:R-:W-:Y:S02]  /*19980*/  @!P2 LEA R8, P6, R237.reuse, R0, 0x2 ;  /* 0x00000000ed08a211 */ /* 0x040fe400078c10ff */
[----:B------:R-:W-:Y:S02]  /*19990*/  SHF.R.S32.HI R19, RZ, 0x1f, R237 ;  /* 0x0000001fff137819 */ /* 0x000fe400000114ed */
[----:B------:R-:W-:Y:S02]  /*199a0*/  SHF.R.S32.HI R18, RZ, 0x1f, R236 ;  /* 0x0000001fff127819 */ /* 0x000fe400000114ec */
[----:B------:R-:W-:Y:S02]  /*199b0*/  @!P2 LEA.HI.X R9, R237, R4, R19, 0x2, P6 ;  /* 0x00000004ed09a211 */ /* 0x000fe400030f1413 */
[----:B--2---:R-:W-:-:S04]  /*199c0*/  P2R R2, PR, RZ, 0x20 ;  /* 0x00000020ff027803 */ /* 0x004fc80000000000 */
[----:B------:R-:W-:Y:S02]  /*199d0*/  ISETP.NE.AND P4, PT, R2, RZ, PT ;  /* 0x000000ff0200720c */ /* 0x000fe40003f85270 */
[----:B------:R-:W-:Y:S02]  /*199e0*/  @!P1 LEA R6, P5, R236, R0, 0x2 ;  /* 0x00000000ec069211 */ /* 0x000fe400078a10ff */
[----:B------:R-:W-:Y:S02]  /*199f0*/  @!P3 LEA.HI.X R13, R238, R4, R5, 0x2, P4 ;  /* 0x00000004ee0db211 */ /* 0x000fe400020f1405 */
[----:B------:R-:W-:Y:S02]  /*19a00*/  SHF.R.S32.HI R5, RZ, 0x1f, R235 ;  /* 0x0000001fff057819 */ /* 0x000fe400000114eb */
[----:B------:R-:W-:Y:S02]  /*19a10*/  @!P0 LEA R2, P4, R235, R0, 0x2 ;  /* 0x00000000eb028211 */ /* 0x000fe400078810ff */
[----:B------:R-:W-:-:S02]  /*19a20*/  @!P1 LEA.HI.X R7, R236, R4, R18, 0x2, P5 ;  /* 0x00000004ec079211 */ /* 0x000fc400028f1412 */
[----:B------:R-:W-:Y:S01]  /*19a30*/  @!P0 LEA.HI.X R3, R235, R4, R5, 0x2, P4 ;  /* 0x00000004eb038211 */ /* 0x000fe200020f1405 */
[----:B------:R2:W-:Y:S04]  /*19a40*/  @!P3 ST.E.64 [R12.64], R88 ;  /* 0x000000580c00b985 */ /* 0x0005e8000c101b0e */
[----:B------:R2:W-:Y:S04]  /*19a50*/  @!P2 ST.E.64 [R8.64], R92 ;  /* 0x0000005c0800a985 */ /* 0x0005e8000c101b0e */
[----:B------:R2:W-:Y:S04]  /*19a60*/  @!P1 ST.E.64 [R6.64], R96 ;  /* 0x0000006006009985 */ /* 0x0005e8000c101b0e */
[----:B------:R2:W-:Y:S02]  /*19a70*/  @!P0 ST.E.64 [R2.64], R100 ;  /* 0x0000006402008985 */ /* 0x0005e4000c101b0e */
.L_x_1944:
[----:B------:R-:W-:Y:S05]  /*19a80*/  BSYNC B0 ;  /* 0x0000000000007941 */ /* 0x000fea0003800000 */
.L_x_1943:
[----:B------:R-:W-:Y:S05]  /*19a90*/  BRA.DIV ~URZ, `(.L_x_1945) ;  /* 0x000033027f007947 */ /* 0x000fea000b800000 */
[----:B--2---:R2:W1:Y:S04]  /*19aa0*/  SHFL.IDX PT, R4, R14, 0x1, 0x1c1f ;  /* 0x003c1f000e047f89 */ /* 0x00446800000e0000 */
[----:B----4-:R2:W4:Y:S02]  /*19ab0*/  SHFL.IDX PT, R0, R16, 0x1, 0x1c1f ;  /* 0x003c1f0010007f89 */ /* 0x01052400000e0000 */
.L_x_2003:
[----:B------:R-:W-:-:S13]  /*19ac0*/  ISETP.GE.AND P0, PT, R17, R15, PT ;  /* 0x0000000f1100720c */ /* 0x000fda0003f06270 */
[----:B------:R-:W-:Y:S05]  /*19ad0*/  @P0 BRA `(.L_x_1940) ;  /* 0x0000146000000947 */ /* 0x000fea0003800000 */
[----:B--23--:R-:W2:Y:S04]  /*19ae0*/  LDL R16, [R1+0x7c] ;  /* 0x00007c0001107983 */ /* 0x00cea80000100800 */
[----:B------:R-:W3:Y:S04]  /*19af0*/  LDL R12, [R1+0x70] ;  /* 0x00007000010c7983 */ /* 0x000ee80000100800 */
[----:B------:R-:W5:Y:S04]  /*19b00*/  LDL R8, [R1+0x78] ;  /* 0x0000780001087983 */ /* 0x000f680000100800 */
[----:B----4-:R-:W4:Y:S04]  /*19b10*/  LDL R5, [R1+0x74] ;  /* 0x0000740001057983 */ /* 0x010f280000100800 */
[----:B------:R-:W4:Y:S04]  /*19b20*/  LDL R9, [R1+0x90] ;  /* 0x0000900001097983 */ /* 0x000f280000100800 */
[----:B-1----:R-:W4:Y:S04]  /*19b30*/  LDL R14, [R1+0x8c] ;  /* 0x00008c00010e7983 */ /* 0x002f280000100800 */
[----:B------:R-:W4:Y:S01]  /*19b40*/  LDL R13, [R1+0x88] ;  /* 0x00008800010d7983 */ /* 0x000f220000100800 */
[----:B------:R-:W-:-:S02]  /*19b50*/  ISETP.GE.AND P0, PT, R252, c[0x0][0x3c8], PT ;  /* 0x0000f200fc007a0c */ /* 0x000fc40003f06270 */
[----:B------:R-:W-:Y:S02]  /*19b60*/  SHF.R.S32.HI R15, RZ, 0x1f, R238 ;  /* 0x0000001fff0f7819 */ /* 0x000fe400000114ee */
[----:B--2---:R-:W-:Y:S02]  /*19b70*/  ISETP.GE.AND P4, PT, R16, c[0x0][0x3c8], PT ;  /* 0x0000f20010007a0c */ /* 0x004fe40003f86270 */
[----:B---3--:R-:W-:Y:S02]  /*19b80*/  ISETP.GE.AND P1, PT, R12, c[0x0][0x3c8], PT ;  /* 0x0000f2000c007a0c */ /* 0x008fe40003f26270 */
[----:B-----5:R-:W-:-:S09]  /*19b90*/  ISETP.GE.AND P3, PT, R8, c[0x0][0x3c8], PT ;  /* 0x0000f20008007a0c */ /* 0x020fd20003f66270 */
[----:B------:R-:W-:Y:S02]  /*19ba0*/  @!P4 IMAD.MOV.U32 R6, RZ, RZ, R0 ;  /* 0x000000ffff06c224 */ /* 0x000fe400078e0000 */
[----:B------:R-:W-:-:S04]  /*19bb0*/  @!P4 IMAD.MOV.U32 R7, RZ, RZ, R4 ;  /* 0x000000ffff07c224 */ /* 0x000fc800078e0004 */
[----:B------:R-:W-:Y:S01]  /*19bc0*/  @!P4 IMAD.WIDE R6, R16, 0x4, R6 ;  /* 0x000000041006c825 */ /* 0x000fe200078e0206 */
[----:B----4-:R-:W-:-:S04]  /*19bd0*/  ISETP.GE.AND P2, PT, R5, c[0x0][0x3c8], PT ;  /* 0x0000f20005007a0c */ /* 0x010fc80003f46270 */
[----:B------:R1:W-:Y:S01]  /*19be0*/  @!P4 ST.E.64 [R6.64], R130 ;  /* 0x000000820600c985 */ /* 0x0003e2000c101b0e */
[----:B------:R-:W-:-:S04]  /*19bf0*/  @!P3 LEA R2, P5, R8, R0, 0x2 ;  /* 0x000000000802b211 */ /* 0x000fc800078a10ff */
[----:B------:R-:W-:-:S05]  /*19c00*/  @!P3 LEA.HI.X R3, R8, R4, R9, 0x2, P5 ;  /* 0x000000040803b211 */ /* 0x000fca00028f1409 */
[----:B------:R2:W-:Y:S01]  /*19c10*/  @!P3 ST.E.64 [R2.64], R110 ;  /* 0x0000006e0200b985 */ /* 0x0005e2000c101b0e */
[CC--:B------:R-:W-:Y:S02]  /*19c20*/  @!P2 LEA R8, P3, R5.reuse, R0.reuse, 0x2 ;  /* 0x000000000508a211 */ /* 0x0c0fe400078610ff */
[----:B-1----:R-:W-:Y:S02]  /*19c30*/  @!P1 LEA R6, P6, R12, R0, 0x2 ;  /* 0x000000000c069211 */ /* 0x002fe400078c10ff */
[----:B------:R-:W-:-:S11]  /*19c40*/  @!P2 LEA.HI.X R9, R5, R4, R14, 0x2, P3 ;  /* 0x000000040509a211 */ /* 0x000fd600018f140e */
[----:B--2---:R-:W-:-:S04]  /*19c50*/  P2R R2, PR, RZ, 0x40 ;  /* 0x00000040ff027803 */ /* 0x004fc80000000000 */
[----:B------:R-:W-:-:S04]  /*19c60*/  ISETP.NE.AND P3, PT, R2, RZ, PT ;  /* 0x000000ff0200720c */ /* 0x000fc80003f65270 */
[----:B------:R-:W-:Y:S02]  /*19c70*/  @!P1 LEA.HI.X R7, R12, R4, R13, 0x2, P3 ;  /* 0x000000040c079211 */ /* 0x000fe400018f140d */
[----:B------:R-:W-:Y:S02]  /*19c80*/  ISETP.GE.AND P3, PT, R250, c[0x0][0x3c8], PT ;  /* 0x0000f200fa007a0c */ /* 0x000fe40003f66270 */
[----:B------:R-:W-:Y:S02]  /*19c90*/  SHF.R.S32.HI R5, RZ, 0x1f, R252 ;  /* 0x0000001fff057819 */ /* 0x000fe400000114fc */
[C---:B------:R-:W-:Y:S01]  /*19ca0*/  @!P0 LEA R2, P6, R252.reuse, R0, 0x2 ;  /* 0x00000000fc028211 */ /* 0x040fe200078c10ff */
[----:B------:R-:W-:Y:S03]  /*19cb0*/  @!P2 ST.E.64 [R8.64], R126 ;  /* 0x0000007e0800a985 */ /* 0x000fe6000c101b0e */
[----:B------:R-:W-:Y:S01]  /*19cc0*/  @!P0 LEA.HI.X R3, R252, R4, R5, 0x2, P6 ;  /* 0x00000004fc038211 */ /* 0x000fe200030f1405 */
[----:B------:R-:W-:Y:S04]  /*19cd0*/  @!P1 ST.E.64 [R6.64], R118 ;  /* 0x0000007606009985 */ /* 0x000fe8000c101b0e */
[----:B------:R1:W-:Y:S01]  /*19ce0*/  @!P0 ST.E.64 [R2.64], R122 ;  /* 0x0000007a02008985 */ /* 0x0003e2000c101b0e */
[----:B------:R-:W-:-:S02]  /*19cf0*/  ISETP.GE.AND P5, PT, R251, c[0x0][0x3c8], PT ;  /* 0x0000f200fb007a0c */ /* 0x000fc40003fa6270 */
[----:B------:R-:W-:Y:S02]  /*19d00*/  ISETP.GE.AND P4, PT, R233, c[0x0][0x3c8], PT ;  /* 0x0000f200e9007a0c */ /* 0x000fe40003f86270 */
[----:B------:R-:W-:Y:S02]  /*19d10*/  SHF.R.S32.HI R5, RZ, 0x1f, R251 ;  /* 0x0000001fff057819 */ /* 0x000fe400000114fb */
[----:B------:R-:W-:Y:S02]  /*19d20*/  SHF.R.S32.HI R12, RZ, 0x1f, R233 ;  /* 0x0000001fff0c7819 */ /* 0x000fe400000114e9 */
[----:B-1----:R-:W-:-:S05]  /*19d30*/  @!P3 LEA R2, P1, R250, R0, 0x2 ;  /* 0x00000000fa02b211 */ /* 0x002fca00078210ff */
[-C--:B------:R-:W-:Y:S02]  /*19d40*/  @!P5 LEA R8, P0, R251, R0.reuse, 0x2 ;  /* 0x00000000fb08d211 */ /* 0x080fe400078010ff */
[----:B------:R-:W-:Y:S02]  /*19d50*/  @!P4 LEA R6, P6, R233, R0, 0x2 ;  /* 0x00000000e906c211 */ /* 0x000fe400078c10ff */
[----:B------:R-:W-:-:S04]  /*19d60*/  @!P5 LEA.HI.X R9, R251, R4, R5, 0x2, P0 ;  /* 0x00000004fb09d211 */ /* 0x000fc800000f1405 */
[----:B------:R-:W-:Y:S02]  /*19d70*/  P2R R3, PR, RZ, 0x2 ;  /* 0x00000002ff037803 */ /* 0x000fe40000000000 */
[----:B------:R-:W-:Y:S02]  /*19d80*/  ISETP.GE.AND P1, PT, R248, c[0x0][0x3c8], PT ;  /* 0x0000f200f8007a0c */ /* 0x000fe40003f26270 */
[----:B------:R-:W-:Y:S02]  /*19d90*/  @!P4 LEA.HI.X R7, R233, R4, R12, 0x2, P6 ;  /* 0x00000004e907c211 */ /* 0x000fe400030f140c */
[----:B------:R-:W-:Y:S02]  /*19da0*/  SHF.R.S32.HI R5, RZ, 0x1f, R250 ;  /* 0x0000001fff057819 */ /* 0x000fe400000114fa */
[----:B------:R-:W-:Y:S01]  /*19db0*/  ISETP.NE.AND P6, PT, R3, RZ, PT ;  /* 0x000000ff0300720c */ /* 0x000fe20003fc5270 */
[----:B------:R-:W-:Y:S01]  /*19dc0*/  @!P5 ST.E.64 [R8.64], R114 ;  /* 0x000000720800d985 */ /* 0x000fe2000c101b0e */
[----:B------:R-:W-:-:S02]  /*19dd0*/  ISETP.GE.AND P2, PT, R249, c[0x0][0x3c8], PT ;  /* 0x0000f200f9007a0c */ /* 0x000fc40003f46270 */
[----:B------:R-:W-:Y:S01]  /*19de0*/  @!P3 LEA.HI.X R3, R250, R4, R5, 0x2, P6 ;  /* 0x00000004fa03b211 */ /* 0x000fe200030f1405 */
[----:B------:R1:W-:Y:S01]  /*19df0*/  @!P4 ST.E.64 [R6.64], R138 ;  /* 0x0000008a0600c985 */ /* 0x0003e2000c101b0e */
[----:B------:R-:W-:Y:S02]  /*19e00*/  ISETP.GE.AND P0, PT, R247, c[0x0][0x3c8], PT ;  /* 0x0000f200f7007a0c */ /* 0x000fe40003f06270 */
[----:B------:R-:W-:Y:S01]  /*19e10*/  SHF.R.S32.HI R5, RZ, 0x1f, R249 ;  /* 0x0000001fff057819 */ /* 0x000fe200000114f9 */
[----:B------:R2:W-:Y:S01]  /*19e20*/  @!P3 ST.E.64 [R2.64], R134 ;  /* 0x000000860200b985 */ /* 0x0005e2000c101b0e */
[----:B------:R-:W-:Y:S02]  /*19e30*/  ISETP.GE.AND P4, PT, R232, c[0x0][0x3c8], PT ;  /* 0x0000f200e8007a0c */ /* 0x000fe40003f86270 */
[----:B------:R-:W-:Y:S02]  /*19e40*/  SHF.R.S32.HI R12, RZ, 0x1f, R248 ;  /* 0x0000001fff0c7819 */ /* 0x000fe400000114f8 */
[----:B-1----:R-:W-:-:S02]  /*19e50*/  @!P1 LEA R6, P6, R248, R0, 0x2 ;  /* 0x00000000f8069211 */ /* 0x002fc400078c10ff */
[----:B------:R-:W-:-:S04]  /*19e60*/  @!P2 LEA R8, P3, R249, R0, 0x2 ;  /* 0x00000000f908a211 */ /* 0x000fc800078610ff */
[----:B------:R-:W-:-:S07]  /*19e70*/  @!P2 LEA.HI.X R9, R249, R4, R5, 0x2, P3 ;  /* 0x00000004f909a211 */ /* 0x000fce00018f1405 */
[----:B--2---:R-:W-:-:S04]  /*19e80*/  P2R R2, PR, RZ, 0x40 ;  /* 0x00000040ff027803 */ /* 0x004fc80000000000 */
[----:B------:R-:W-:Y:S02]  /*19e90*/  ISETP.NE.AND P3, PT, R2, RZ, PT ;  /* 0x000000ff0200720c */ /* 0x000fe40003f65270 */
[----:B------:R-:W-:Y:S02]  /*19ea0*/  SHF.R.S32.HI R5, RZ, 0x1f, R247 ;  /* 0x0000001fff057819 */ /* 0x000fe400000114f7 */
[----:B------:R-:W-:Y:S02]  /*19eb0*/  @!P1 LEA.HI.X R7, R248, R4, R12, 0x2, P3 ;  /* 0x00000004f8079211 */ /* 0x000fe400018f140c */
[C---:B------:R-:W-:Y:S01]  /*19ec0*/  @!P0 LEA R2, P6, R247.reuse, R0, 0x2 ;  /* 0x00000000f7028211 */ /* 0x040fe200078c10ff */
[----:B------:R-:W-:Y:S01]  /*19ed0*/  @!P2 ST.E.64 [R8.64], R42 ;  /* 0x0000002a0800a985 */ /* 0x000fe2000c101b0e */
[----:B------:R-:W-:Y:S02]  /*19ee0*/  ISETP.GE.AND P5, PT, R246, c[0x0][0x3c8], PT ;  /* 0x0000f200f6007a0c */ /* 0x000fe40003fa6270 */
[----:B------:R-:W-:Y:S01]  /*19ef0*/  @!P0 LEA.HI.X R3, R247, R4, R5, 0x2, P6 ;  /* 0x00000004f7038211 */ /* 0x000fe200030f1405 */
[----:B------:R1:W-:Y:S01]  /*19f00*/  @!P1 ST.E.64 [R6.64], R46 ;  /* 0x0000002e06009985 */ /* 0x0003e2000c101b0e */
[----:B------:R-:W-:-:S03]  /*19f10*/  SHF.R.S32.HI R5, RZ, 0x1f, R246 ;  /* 0x0000001fff057819 */ /* 0x000fc600000114f6 */
[----:B------:R2:W-:Y:S01]  /*19f20*/  @!P0 ST.E.64 [R2.64], R50 ;  /* 0x0000003202008985 */ /* 0x0005e2000c101b0e */
[----:B------:R-:W-:Y:S02]  /*19f30*/  ISETP.GE.AND P1, PT, R243, c[0x0][0x3c8], PT ;  /* 0x0000f200f3007a0c */ /* 0x000fe40003f26270 */
[----:B------:R-:W-:Y:S02]  /*19f40*/  ISETP.GE.AND P3, PT, R245, c[0x0][0x3c8], PT ;  /* 0x0000f200f5007a0c */ /* 0x000fe40003f66270 */
[----:B------:R-:W-:Y:S02]  /*19f50*/  SHF.R.S32.HI R12, RZ, 0x1f, R232 ;  /* 0x0000001fff0c7819 */ /* 0x000fe400000114e8 */
[-C--:B-1----:R-:W-:Y:S02]  /*19f60*/  @!P4 LEA R6, P6, R232, R0.reuse, 0x2 ;  /* 0x00000000e806c211 */ /* 0x082fe400078c10ff */
[----:B------:R-:W-:-:S04]  /*19f70*/  @!P5 LEA R8, P0, R246, R0, 0x2 ;  /* 0x00000000f608d211 */ /* 0x000fc800078010ff */
[----:B------:R-:W-:-:S07]  /*19f80*/  @!P5 LEA.HI.X R9, R246, R4, R5, 0x2, P0 ;  /* 0x00000004f609d211 */ /* 0x000fce00000f1405 */
[----:B--2---:R-:W-:-:S04]  /*19f90*/  P2R R2, PR, RZ, 0x40 ;  /* 0x00000040ff027803 */ /* 0x004fc80000000000 */
[----:B------:R-:W-:-:S04]  /*19fa0*/  ISETP.NE.AND P0, PT, R2, RZ, PT ;  /* 0x000000ff0200720c */ /* 0x000fc80003f05270 */
[----:B------:R-:W-:Y:S01]  /*19fb0*/  @!P4 LEA.HI.X R7, R232, R4, R12, 0x2, P0 ;  /* 0x00000004e807c211 */ /* 0x000fe200000f140c */
[----:B------:R-:W-:Y:S01]  /*19fc0*/  @!P5 ST.E.64 [R8.64], R54 ;  /* 0x000000360800d985 */ /* 0x000fe2000c101b0e */
[----:B------:R-:W-:-:S03]  /*19fd0*/  ISETP.GE.AND P2, PT, R244, c[0x0][0x3c8], PT ;  /* 0x0000f200f4007a0c */ /* 0x000fc60003f46270 */
[----:B------:R1:W-:Y:S01]  /*19fe0*/  @!P4 ST.E.64 [R6.64], R58 ;  /* 0x0000003a0600c985 */ /* 0x0003e2000c101b0e */
[----:B------:R-:W-:Y:S02]  /*19ff0*/  SHF.R.S32.HI R5, RZ, 0x1f, R245 ;  /* 0x0000001fff057819 */ /* 0x000fe400000114f5 */
[C---:B------:R-:W-:Y:S02]  /*1a000*/  @!P3 LEA R2, P6, R245.reuse, R0, 0x2 ;  /* 0x00000000f502b211 */ /* 0x040fe400078c10ff */
[----:B------:R-:W-:Y:S02]  /*1a010*/  ISETP.GE.AND P0, PT, R242, c[0x0][0x3c8], PT ;  /* 0x0000f200f2007a0c */ /* 0x000fe40003f06270 */
[----:B------:R-:W-:Y:S02]  /*1a020*/  @!P3 LEA.HI.X R3, R245, R4, R5, 0x2, P6 ;  /* 0x00000004f503b211 */ /* 0x000fe400030f1405 */
[----:B------:R-:W-:-:S03]  /*1a030*/  SHF.R.S32.HI R5, RZ, 0x1f, R244 ;  /* 0x0000001fff057819 */ /* 0x000fc600000114f4 */
[----:B------:R2:W-:Y:S01]  /*1a040*/  @!P3 ST.E.64 [R2.64], R62 ;  /* 0x0000003e0200b985 */ /* 0x0005e2000c101b0e */
[----:B------:R-:W-:Y:S02]  /*1a050*/  ISETP.GE.AND P5, PT, R241, c[0x0][0x3c8], PT ;  /* 0x0000f200f1007a0c */ /* 0x000fe40003fa6270 */
[-C--:B-1----:R-:W-:Y:S02]  /*1a060*/  @!P1 LEA R6, P4, R243, R0.reuse, 0x2 ;  /* 0x00000000f3069211 */ /* 0x082fe400078810ff */
[C---:B------:R-:W-:Y:S02]  /*1a070*/  @!P2 LEA R8, P3, R244.reuse, R0, 0x2 ;  /* 0x00000000f408a211 */ /* 0x040fe400078610ff */
[----:B------:R-:W-:Y:S02]  /*1a080*/  SHF.R.S32.HI R12, RZ, 0x1f, R243 ;  /* 0x0000001fff0c7819 */ /* 0x000fe400000114f3 */
[----:B------:R-:W-:Y:S02]  /*1a090*/  @!P2 LEA.HI.X R9, R244, R4, R5, 0x2, P3 ;  /* 0x00000004f409a211 */ /* 0x000fe400018f1405 */
[----:B------:R-:W-:-:S05]  /*1a0a0*/  SHF.R.S32.HI R5, RZ, 0x1f, R242 ;  /* 0x0000001fff057819 */ /* 0x000fca00000114f2 */
[----:B--2---:R-:W-:Y:S02]  /*1a0b0*/  P2R R3, PR, RZ, 0x10 ;  /* 0x00000010ff037803 */ /* 0x004fe40000000000 */
[C---:B------:R-:W-:Y:S02]  /*1a0c0*/  @!P0 LEA R2, P6, R242.reuse, R0, 0x2 ;  /* 0x00000000f2028211 */ /* 0x040fe400078c10ff */
        /* <DEDUP_REMOVED lines=12> */
[----:B-1----:R-:W-:-:S04]  /*1a190*/  @!P5 LEA R6, P0, R241, R0, 0x2 ;  /* 0x00000000f106d211 */ /* 0x002fc800078010ff */
[----:B------:R-:W-:-:S05]  /*1a1a0*/  @!P5 LEA.HI.X R7, R241, R4, R12, 0x2, P0 ;  /* 0x00000004f107d211 */ /* 0x000fca00000f140c */
[----:B------:R-:W-:Y:S01]  /*1a1b0*/  @!P5 ST.E.64 [R6.64], R78 ;  /* 0x0000004e0600d985 */ /* 0x000fe2000c101b0e */
[-C--:B------:R-:W-:Y:S02]  /*1a1c0*/  @!P3 LEA R12, P5, R239, R0.reuse, 0x2 ;  /* 0x00000000ef0cb211 */ /* 0x080fe400078a10ff */
[----:B--2---:R-:W-:Y:S02]  /*1a1d0*/  @!P4 LEA R2, P6, R240, R0, 0x2 ;  /* 0x00000000f002c211 */ /* 0x004fe400078c10ff */
[----:B------:R-:W-:Y:S02]  /*1a1e0*/  ISETP.GE.AND P0, PT, R236, c[0x0][0x3c8], PT ;  /* 0x0000f200ec007a0c */ /* 0x000fe40003f06270 */
[----:B------:R-:W-:-:S05]  /*1a1f0*/  @!P4 LEA.HI.X R3, R240, R4, R5, 0x2, P6 ;  /* 0x00000004f003c211 */ /* 0x000fca00030f1405 */
[----:B------:R1:W-:Y:S01]  /*1a200*/  @!P4 ST.E.64 [R2.64], R82 ;  /* 0x000000520200c985 */ /* 0x0003e2000c101b0e */
[----:B------:R-:W-:Y:S02]  /*1a210*/  SHF.R.S32.HI R5, RZ, 0x1f, R239 ;  /* 0x0000001fff057819 */ /* 0x000fe400000114ef */
[C---:B------:R-:W-:Y:S02]  /*1a220*/  @!P2 LEA R8, P6, R238.reuse, R0, 0x2 ;  /* 0x00000000ee08a211 */ /* 0x040fe400078c10ff */
[----:B------:R-:W-:Y:S02]  /*1a230*/  SHF.R.S32.HI R14, RZ, 0x1f, R237 ;  /* 0x0000001fff0e7819 */ /* 0x000fe400000114ed */
[----:B------:R-:W-:Y:S02]  /*1a240*/  @!P2 LEA.HI.X R9, R238, R4, R15, 0x2, P6 ;  /* 0x00000004ee09a211 */ /* 0x000fe400030f140f */
[----:B-1----:R-:W-:-:S04]  /*1a250*/  P2R R2, PR, RZ, 0x20 ;  /* 0x00000020ff027803 */ /* 0x002fc80000000000 */
        /* <DEDUP_REMOVED lines=10> */
[----:B------:R1:W-:Y:S01]  /*1a300*/  @!P0 ST.E.64 [R2.64], R98 ;  /* 0x0000006202008985 */ /* 0x0003e2000c101b0e */
[----:B------:R-:W-:-:S13]  /*1a310*/  ISETP.GE.AND P0, PT, R235, c[0x0][0x3c8], PT ;  /* 0x0000f200eb007a0c */ /* 0x000fda0003f06270 */
[----:B------:R-:W-:Y:S05]  /*1a320*/  @P0 BRA `(.L_x_1940) ;  /* 0x00000c1000000947 */ /* 0x000fea0003800000 */
[----:B------:R-:W-:Y:S02]  /*1a330*/  SHF.R.S32.HI R5, RZ, 0x1f, R235 ;  /* 0x0000001fff057819 */ /* 0x000fe400000114eb */
[----:B-1----:R-:W-:-:S04]  /*1a340*/  LEA R2, P0, R235, R0, 0x2 ;  /* 0x00000000eb027211 */ /* 0x002fc800078010ff */
[----:B------:R-:W-:-:S05]  /*1a350*/  LEA.HI.X R3, R235, R4, R5, 0x2, P0 ;  /* 0x00000004eb037211 */ /* 0x000fca00000f1405 */
[----:B------:R1:W-:Y:S01]  /*1a360*/  ST.E.64 [R2.64], R102 ;  /* 0x0000006602007985 */ /* 0x0003e2000c101b0e */
[----:B------:R-:W-:Y:S05]  /*1a370*/  BRA `(.L_x_1940) ;  /* 0x00000bc000007947 */ /* 0x000fea0003800000 */
.L_x_1925:
        /* <DEDUP_REMOVED lines=16> */
[----:B-1-3--:R-:W4:Y:S02]  /*1a480*/  LDG.E R2, [R2.64+0x4] ;  /* 0x0000040e02027981 */ /* 0x00af24000c1e1900 */
[----:B----45:R-:W-:Y:S02]  /*1a490*/  IADD3 R21, -R0, R2, RZ ;  /* 0x0000000200157210 */ /* 0x030fe40007ffe1ff */
.L_x_1946:
        /* <DEDUP_REMOVED lines=24> */
[----:B------:R-:W-:Y:S01]  /*1a620*/  IMAD R8, R8, R22, R7 ;  /* 0x0000001608087224 */ /* 0x000fe200078e0207 */
[----:B------:R-:W-:Y:S01]  /*1a630*/  SEL R7, R231, RZ, P2 ;  /* 0x000000ffe7077207 */ /* 0x000fe20001000000 */
[-C--:B----4-:R-:W-:Y:S02]  /*1a640*/  IMAD R9, R5, R221.reuse, RZ ;  /* 0x000000dd05097224 */ /* 0x090fe400078e02ff */
[----:B------:R-:W-:Y:S01]  /*1a650*/  IMAD.WIDE.U32 R4, R4, R221, RZ ;  /* 0x000000dd04047225 */ /* 0x000fe200078e00ff */
[----:B------:R-:W-:-:S03]  /*1a660*/  IADD3 R3, R3, R8, RZ ;  /* 0x0000000803037210 */ /* 0x000fc60007ffe0ff */
[----:B------:R-:W-:Y:S02]  /*1a670*/  IMAD.IADD R9, R5, 0x1, R9 ;  /* 0x0000000105097824 */ /* 0x000fe400078e0209 */
[----:B------:R-:W-:-:S04]  /*1a680*/  @P0 IMAD.HI.U32 R18, R16, c[0x0][0x4ec], RZ ;  /* 0x00013b0010120a27 */ /* 0x000fc800078e00ff */
[-C--:B-----5:R-:W-:Y:S01]  /*1a690*/  IMAD R8, R15, R7.reuse, RZ ;  /* 0x000000070f087224 */ /* 0x0a0fe200078e02ff */
[----:B------:R-:W-:Y:S02]  /*1a6a0*/  @P0 SHF.R.U32.HI R0, RZ, c[0x0][0x4f0], R18 ;  /* 0x00013c00ff000a19 */ /* 0x000fe40000011612 */
[----:B------:R-:W-:Y:S01]  /*1a6b0*/  IADD3 R18, P1, P0, R2, R4, R6 ;  /* 0x0000000402127210 */ /* 0x000fe2000783e006 */
[----:B------:R-:W-:-:S03]  /*1a6c0*/  IMAD.WIDE.U32 R4, R14, R7, RZ ;  /* 0x000000070e047225 */ /* 0x000fc600078e00ff */
[----:B------:R-:W-:Y:S01]  /*1a6d0*/  IADD3.X R9, R3, R9, R19, P1, P0 ;  /* 0x0000000903097210 */ /* 0x000fe20000fe0413 */
[----:B------:R-:W-:Y:S01]  /*1a6e0*/  IMAD.MOV R2, RZ, RZ, -R0 ;  /* 0x000000ffff027224 */ /* 0x000fe200078e0a00 */
[----:B------:R-:W-:Y:S01]  /*1a6f0*/  IADD3 R5, R5, R8, RZ ;  /* 0x0000000805057210 */ /* 0x000fe20007ffe0ff */
[----:B------:R-:W-:Y:S01]  /*1a700*/  IMAD.MOV.U32 R8, RZ, RZ, c[0x0][0x4a8] ;  /* 0x00012a00ff087624 */ /* 0x000fe200078e00ff */
[----:B------:R-:W-:Y:S01]  /*1a710*/  IADD3 R4, P1, P0, R0, R18, R4 ;  /* 0x0000001200047210 */ /* 0x000fe2000783e004 */
[----:B------:R-:W-:Y:S01]  /*1a720*/  IMAD R2, R2, c[0x0][0x4e8], R16 ;  /* 0x00013a0002027a24 */ /* 0x000fe200078e0210 */
[----:B------:R-:W-:-:S03]  /*1a730*/  SHF.R.S32.HI R3, RZ, 0x1f, R0 ;  /* 0x0000001fff037819 */ /* 0x000fc60000011400 */
[----:B--2---:R-:W-:Y:S01]  /*1a740*/  IMAD R0, R13, R2, RZ ;  /* 0x000000020d007224 */ /* 0x004fe200078e02ff */
        /* <DEDUP_REMOVED lines=12> */
.L_x_1948:
[----:B------:R-:W-:Y:S05]  /*1a810*/  BSYNC B0 ;  /* 0x0000000000007941 */ /* 0x000fea0003800000 */
.L_x_1947:
[----:B------:R-:W-:-:S13]  /*1a820*/  ISETP.GT.AND P0, PT, R20, 0x1, PT ;  /* 0x000000011400780c */ /* 0x000fda0003f04270 */
[----:B------:R-:W-:Y:S05]  /*1a830*/  @P0 BRA `(.L_x_1940) ;  /* 0x0000070000000947 */ /* 0x000fea0003800000 */
[----:B------:R-:W-:Y:S01]  /*1a840*/  MOV R2, c[0x0][0x4e8] ;  /* 0x00013a0000027a02 */ /* 0x000fe20000000f00 */
[----:B-1----:R-:W-:Y:S01]  /*1a850*/  IMAD R0, R19, c[0x0][0x3a0], RZ ;  /* 0x0000e80013007a24 */ /* 0x002fe200078e02ff */
[----:B------:R-:W-:Y:S01]  /*1a860*/  LEA R4, R234, R224, 0x5 ;  /* 0x000000e0ea047211 */ /* 0x000fe200078e28ff */
[----:B------:R-:W-:Y:S01]  /*1a870*/  IMAD R5, R22, c[0x0][0x3f0], RZ ;  /* 0x0000fc0016057a24 */ /* 0x000fe200078e02ff */
[----:B------:R-:W-:Y:S01]  /*1a880*/  ISETP.NE.AND P0, PT, R2, 0x1, PT ;  /* 0x000000010200780c */ /* 0x000fe20003f05270 */
[----:B------:R-:W-:Y:S01]  /*1a890*/  IMAD.WIDE.U32 R2, R6, c[0x0][0x3a0], RZ ;  /* 0x0000e80006027a25 */ /* 0x000fe200078e00ff */
[----:B------:R-:W-:Y:S02]  /*1a8a0*/  IADD3 R4, R223, R4, RZ ;  /* 0x00000004df047210 */ /* 0x000fe40007ffe0ff */
[----:B------:R-:W-:Y:S01]  /*1a8b0*/  IADD3 R15, R224, R223, RZ ;  /* 0x000000dfe00f7210 */ /* 0x000fe20007ffe0ff */
        /* <DEDUP_REMOVED lines=8> */
[----:B------:R-:W-:Y:S02]  /*1a940*/  IADD3 R6, -R0, RZ, RZ ;  /* 0x000000ff00067210 */ /* 0x000fe40007ffe1ff */
[----:B------:R-:W-:Y:S01]  /*1a950*/  SHF.R.S32.HI R5, RZ, 0x1f, R0 ;  /* 0x0000001fff057819 */ /* 0x000fe20000011400 */
[----:B------:R-:W-:-:S04]  /*1a960*/  IMAD.WIDE.U32 R2, R17, c[0x0][0x3f0], R2 ;  /* 0x0000fc0011027a25 */ /* 0x000fc800078e0002 */
[----:B------:R-:W-:Y:S01]  /*1a970*/  IMAD R4, R6, c[0x0][0x4e8], R4 ;  /* 0x00013a0006047a24 */ /* 0x000fe200078e0204 */
[----:B------:R-:W-:Y:S01]  /*1a980*/  IADD3 R3, R3, R7, RZ ;  /* 0x0000000703037210 */ /* 0x000fe20007ffe0ff */
[----:B------:R-:W-:-:S04]  /*1a990*/  IMAD R5, R5, c[0x0][0x3e0], RZ ;  /* 0x0000f80005057a24 */ /* 0x000fc800078e02ff */
[C---:B------:R-:W-:Y:S01]  /*1a9a0*/  IMAD R6, R0.reuse, c[0x0][0x3e4], R5 ;  /* 0x0000f90000067a24 */ /* 0x040fe200078e0205 */
[----:B------:R-:W-:Y:S01]  /*1a9b0*/  SHF.R.S32.HI R5, RZ, 0x1f, R4 ;  /* 0x0000001fff057819 */ /* 0x000fe20000011404 */
[----:B------:R-:W-:-:S04]  /*1a9c0*/  IMAD.WIDE.U32 R2, R0, c[0x0][0x3e0], R2 ;  /* 0x0000f80000027a25 */ /* 0x000fc800078e0002 */
[----:B------:R-:W-:Y:S01]  /*1a9d0*/  IMAD R0, R5, c[0x0][0x3d8], RZ ;  /* 0x0000f60005007a24 */ /* 0x000fe200078e02ff */
[----:B------:R-:W-:-:S03]  /*1a9e0*/  IADD3 R3, R3, R6, RZ ;  /* 0x0000000603037210 */ /* 0x000fc60007ffe0ff */
[C---:B------:R-:W-:Y:S02]  /*1a9f0*/  IMAD R0, R4.reuse, c[0x0][0x3dc], R0 ;  /* 0x0000f70004007a24 */ /* 0x040fe400078e0200 */
[----:B------:R-:W-:-:S05]  /*1aa00*/  IMAD.WIDE.U32 R2, R4, c[0x0][0x3d8], R2 ;  /* 0x0000f60004027a25 */ /* 0x000fca00078e0002 */
[----:B------:R-:W-:Y:S02]  /*1aa10*/  IADD3 R0, R3, R0, RZ ;  /* 0x0000000003007210 */ /* 0x000fe40007ffe0ff */
[----:B------:R-:W-:-:S04]  /*1aa20*/  LEA R16, P0, R2, c[0x0][0x380], 0x1 ;  /* 0x0000e00002107a11 */ /* 0x000fc800078008ff */
[----:B------:R-:W-:Y:S01]  /*1aa30*/  LEA.HI.X R13, R2, c[0x0][0x384], R0, 0x1, P0 ;  /* 0x0000e100020d7a11 */ /* 0x000fe200000f0c00 */
[----:B------:R-:W-:Y:S06]  /*1aa40*/  BRA.DIV ~URZ, `(.L_x_1949) ;  /* 0x000024427f007947 */ /* 0x000fec000b800000 */
[----:B------:R1:W3:Y:S02]  /*1aa50*/  SHFL.IDX PT, R8, R13, RZ, 0x181f ;  /* 0x00181fff0d087589 */ /* 0x0002e400000e0000 */
.L_x_2004:
[----:B------:R-:W-:Y:S05]  /*1aa60*/  BRA.DIV ~URZ, `(.L_x_1950) ;  /* 0x000024a27f007947 */ /* 0x000fea000b800000 */
[----:B------:R4:W1:Y:S02]  /*1aa70*/  SHFL.IDX PT, R0, R16, RZ, 0x181f ;  /* 0x00181fff10007589 */ /* 0x00086400000e0000 */
.L_x_2005:
        /* <DEDUP_REMOVED lines=16> */
.L_x_1952:
[----:B------:R-:W-:Y:S05]  /*1ab80*/  BSYNC B0 ;  /* 0x0000000000007941 */ /* 0x000fea0003800000 */
.L_x_1951:
[----:B------:R-:W-:Y:S05]  /*1ab90*/  BRA.DIV ~URZ, `(.L_x_1953) ;  /* 0x000023f27f007947 */ /* 0x000fea000b800000 */
[----:B---3--:R3:W2:Y:S04]  /*1aba0*/  SHFL.IDX PT, R8, R13, 0x1, 0x181f ;  /* 0x00381f000d087f89 */ /* 0x0086a800000e0000 */
[----:B-1----:R3:W1:Y:S02]  /*1abb0*/  SHFL.IDX PT, R0, R16, 0x1, 0x181f ;  /* 0x00381f0010007f89 */ /* 0x00266400000e0000 */
.L_x_2006:
        /* <DEDUP_REMOVED lines=16> */
.L_x_1955:
[----:B------:R-:W-:Y:S05]  /*1acc0*/  BSYNC B0 ;  /* 0x0000000000007941 */ /* 0x000fea0003800000 */
.L_x_1954:
[----:B------:R-:W-:Y:S05]  /*1acd0*/  BRA.DIV ~URZ, `(.L_x_1956) ;  /* 0x000023a27f007947 */ /* 0x000fea000b800000 */
[----:B--2---:R2:W3:Y:S02]  /*1ace0*/  SHFL.IDX PT, R8, R13, 0x2, 0x181f ;  /* 0x00581f000d087f89 */ /* 0x0044e400000e0000 */
.L_x_2007:
[----:B------:R-:W-:Y:S05]  /*1acf0*/  BRA.DIV ~URZ, `(.L_x_1957) ;  /* 0x000024027f007947 */ /* 0x000fea000b800000 */
[----:B-1----:R1:W2:Y:S02]  /*1ad00*/  SHFL.IDX PT, R0, R16, 0x2, 0x181f ;  /* 0x00581f0010007f89 */ /* 0x0022a400000e0000 */
.L_x_2008:
        /* <DEDUP_REMOVED lines=16> */
.L_x_1959:
[----:B------:R-:W-:Y:S05]  /*1ae10*/  BSYNC B0 ;  /* 0x0000000000007941 */ /* 0x000fea0003800000 */
.L_x_1958:
[----:B------:R-:W-:Y:S05]  /*1ae20*/  BRA.DIV ~URZ, `(.L_x_1960) ;  /* 0x000023527f007947 */ /* 0x000fea000b800000 */
[----:B---3--:R3:W1:Y:S04]  /*1ae30*/  SHFL.IDX PT, R8, R13, 0x3, 0x181f ;  /* 0x00781f000d087f89 */ /* 0x00866800000e0000 */
[----:B--2---:R3:W2:Y:S02]  /*1ae40*/  SHFL.IDX PT, R0, R16, 0x3, 0x181f ;  /* 0x00781f0010007f89 */ /* 0x0046a400000e0000 */
.L_x_2009:
[----:B------:R-:W-:-:S04]  /*1ae50*/  IADD3 R2, R15, 0x60, RZ ;  /* 0x000000600f027810 */ /* 0x000fc80007ffe0ff */
        /* <DEDUP_REMOVED lines=14> */
.L_x_1940:
[----:B------:R-:W-:Y:S05]  /*1af40*/  BSYNC B1 ;  /* 0x0000000000017941 */ /* 0x000fea0003800000 */
.L_x_1924:
[----:B------:R-:W-:-:S13]  /*1af50*/  ISETP.NE.AND P0, PT, RZ, UR13, PT ;  /* 0x0000000dff007c0c */ /* 0x000fda000bf05270 */
[----:B------:R-:W-:Y:S01]  /*1af60*/  @P0 WARPSYNC 0xffffffff ;  /* 0xffffffff00000948 */ /* 0x000fe20003800000 */
[----:B------:R-:W-:Y:S06]  /*1af70*/  @P0 BAR.SYNC.DEFER_BLOCKING 0x5, 0x100 ;  /* 0x0144000000000b1d */ /* 0x000fec0000010000 */
[----:B------:R-:W5:Y:S02]  /*1af80*/  @P0 LDS.128 R216, [0x24100] ;  /* 0x02410000ffd80984 */ /* 0x000f640000000c00 */
[----:B-12-45:R-:W-:Y:S01]  /*1af90*/  @P0 MOV R0, R217 ;  /* 0x000000d900000202 */ /* 0x036fe20000000f00 */
[----:B------:R-:W-:-:S04]  /*1afa0*/  @P0 IMAD.MOV.U32 R230, RZ, RZ, R216 ;  /* 0x000000ffffe60224 */ /* 0x000fc800078e00d8 */
[----:B------:R1:W-:Y:S04]  /*1afb0*/  @P0 STL [R1+0x80], R0 ;  /* 0x0000800001000387 */ /* 0x0003e80000100800 */
[----:B------:R-:W-:Y:S06]  /*1afc0*/  @P0 BAR.ARV 0x4, 0x100 ;  /* 0x0104000000000b1d */ /* 0x000fec0000002000 */
[----:B------:R-:W-:Y:S05]  /*1afd0*/  @P0 BRA `(.L_x_1961) ;  /* 0x00000f9000000947 */ /* 0x000fea0003800000 */
[----:B-1----:R-:W1:Y:S01]  /*1afe0*/  S2R R0, SR_TID.X ;  /* 0x0000000000007919 */ /* 0x002e620000002100 */
[----:B------:R-:W-:Y:S01]  /*1aff0*/  IMAD.MOV.U32 R7, RZ, RZ, RZ ;  /* 0x000000ffff077224 */ /* 0x000fe200078e00ff */
[----:B-1----:R-:W-:-:S04]  /*1b000*/  LOP3.LUT R17, R0, 0x1f, RZ, 0xc0, !PT ;  /* 0x0000001f00117812 */ /* 0x002fc800078ec0ff */
[----:B------:R-:W-:Y:S01]  /*1b010*/  ISETP.NE.AND P6, PT, R17, 0x1f, PT ;  /* 0x0000001f1100780c */ /* 0x000fe20003fc5270 */
[----:B------:R-:W-:Y:S10]  /*1b020*/  BRA.DIV ~URZ, `(.L_x_1962) ;  /* 0x000022427f007947 */ /* 0x000ff4000b800000 */
[----:B---3--:R1:W2:Y:S02]  /*1b030*/  SHFL.IDX PT, R13, R37, RZ, 0x1f ;  /* 0x00001fff250d7589 */ /* 0x0082a400000e0000 */
.L_x_2010:
[----:B------:R-:W-:Y:S05]  /*1b040*/  BRA.DIV ~URZ, `(.L_x_1963) ;  /* 0x000022a27f007947 */ /* 0x000fea000b800000 */
[----:B------:R3:W4:Y:S02]  /*1b050*/  SHFL.IDX PT, R8, R37, 0x1, 0x1f ;  /* 0x00201f0025087f89 */ /* 0x00072400000e0000 */
.L_x_2011:
[----:B------:R-:W-:Y:S02]  /*1b060*/  IMAD.IADD R0, R219, 0x1, R17 ;  /* 0x00000001db007824 */ /* 0x000fe400078e0211 */
        /* <DEDUP_REMOVED lines=17> */
.L_x_2012:
        /* <DEDUP_REMOVED lines=16> */
.L_x_2013:
[----:B---3--:R-:W-:Y:S01]  /*1b280*/  IMAD R0, R0, c[0x0][0x538], RZ ;  /* 0x00014e0000007a24 */ /* 0x008fe200078e02ff */
[----:B------:R-:W-:Y:S04]  /*1b290*/  BSSY B1, `(.L_x_1966) ;  /* 0x00000c2000017945 */ /* 0x000fe80003800000 */
[----:B----4-:R-:W-:-:S04]  /*1b2a0*/  IADD3 R8, R0, R8, RZ ;  /* 0x0000000800087210 */ /* 0x010fc80007ffe0ff */
[----:B--2---:R-:W-:-:S13]  /*1b2b0*/  ISETP.GT.AND P0, PT, R8, R13, PT ;  /* 0x0000000d0800720c */ /* 0x004fda0003f04270 */
[----:B------:R-:W-:Y:S05]  /*1b2c0*/  @P0 BRA `(.L_x_1967) ;  /* 0x0000024000000947 */ /* 0x000fea0003800000 */
.L_x_1971:
        /* <DEDUP_REMOVED lines=16> */
.L_x_2014:
        /* <DEDUP_REMOVED lines=16> */
.L_x_2015:
[----:B--2---:R-:W-:-:S05]  /*1b4d0*/  IMAD R0, R0, c[0x0][0x538], RZ ;  /* 0x00014e0000007a24 */ /* 0x004fca00078e02ff */
[----:B------:R-:W-:-:S04]  /*1b4e0*/  IADD3 R8, R0, R8, RZ ;  /* 0x0000000800087210 */ /* 0x000fc80007ffe0ff */
[----:B------:R-:W-:-:S13]  /*1b4f0*/  ISETP.GT.AND P0, PT, R8, R13, PT ;  /* 0x0000000d0800720c */ /* 0x000fda0003f04270 */
[----:B-1----:R-:W-:Y:S05]  /*1b500*/  @!P0 BRA `(.L_x_1971) ;  /* 0xfffffdc000008947 */ /* 0x002fea000383ffff */
.L_x_1967:
[----:B------:R-:W-:-:S05]  /*1b510*/  IADD3 R14, -R0, R8, RZ ;  /* 0x00000008000e7210 */ /* 0x000fca0007ffe1ff */
[----:B------:R-:W-:-:S05]  /*1b520*/  IMAD R0, R4, c[0x0][0x538], R14 ;  /* 0x00014e0004007a24 */ /* 0x000fca00078e020e */
[----:B------:R-:W-:Y:S01]  /*1b530*/  ISETP.GT.AND P0, PT, R0, R13, PT ;  /* 0x0000000d0000720c */ /* 0x000fe20003f04270 */
[----:B------:R-:W-:-:S12]  /*1b540*/  BRA.DIV ~URZ, `(.L_x_1972) ;  /* 0x000022327f007947 */ /* 0x000fd8000b800000 */
[----:B------:R-:W-:-:S04]  /*1b550*/  VOTE.ANY R8, PT, !P0 ;  /* 0x0000000000087806 */ /* 0x000fc800040e0100 */
.L_x_2016:
[----:B------:R-:W2:Y:S02]  /*1b560*/  POPC R0, R8 ;  /* 0x0000000800007309 */ /* 0x000ea40000000000 */
[----:B--2---:R-:W-:Y:S01]  /*1b570*/  IADD3 R219, R0, R219, RZ ;  /* 0x000000db00db7210 */ /* 0x004fe20007ffe0ff */
[----:B------:R-:W-:Y:S05]  /*1b580*/  BRA.DIV ~URZ, `(.L_x_1973) ;  /* 0x000022427f007947 */ /* 0x000fea000b800000 */
[----:B------:R2:W3:Y:S04]  /*1b590*/  SHFL.IDX PT, R15, R6, R0, 0x1f ;  /* 0x00001f00060f7589 */ /* 0x0004e800000e0000 */
[----:B------:R2:W4:Y:S02]  /*1b5a0*/  SHFL.IDX PT, R7, R7, R0, 0x1f ;  /* 0x00001f0007077589 */ /* 0x00052400000e0000 */
.L_x_2017:
[----:B------:R-:W-:Y:S01]  /*1b5b0*/  ISETP.NE.AND P0, PT, R8, RZ, PT ;  /* 0x000000ff0800720c */ /* 0x000fe20003f05270 */
[----:B------:R-:W-:-:S12]  /*1b5c0*/  BSSY B0, `(.L_x_1974) ;  /* 0x0000005000007945 */ /* 0x000fd80003800000 */
[----:B------:R-:W-:Y:S05]  /*1b5d0*/  @!P0 BRA `(.L_x_1975) ;  /* 0x0000003000008947 */ /* 0x000fea0003800000 */
[----:B--2---:R-:W-:Y:S01]  /*1b5e0*/  IADD3 R0, R0, -0x1, RZ ;  /* 0xffffffff00007810 */ /* 0x004fe20007ffe0ff */
[----:B------:R-:W-:Y:S05]  /*1b5f0*/  BRA.DIV ~URZ, `(.L_x_1976) ;  /* 0x000022c27f007947 */ /* 0x000fea000b800000 */
[----:B------:R2:W1:Y:S02]  /*1b600*/  SHFL.IDX PT, R16, R4, R0, 0x1f ;  /* 0x00001f0004107589 */ /* 0x00046400000e0000 */
.L_x_1975:
[----:B------:R-:W-:Y:S05]  /*1b610*/  BSYNC B0 ;  /* 0x0000000000007941 */ /* 0x000fea0003800000 */
.L_x_1974:
[----:B----4-:R-:W-:Y:S01]  /*1b620*/  ISETP.NE.AND P0, PT, R7, 0x1, PT ;  /* 0x000000010700780c */ /* 0x010fe20003f05270 */
[----:B-1----:R-:W-:Y:S01]  /*1b630*/  IMAD R230, R16, c[0x0][0x538], R14 ;  /* 0x00014e0010e67a24 */ /* 0x002fe200078e020e */
[----:B------:R-:W-:Y:S04]  /*1b640*/  BSSY B0, `(.L_x_1977) ;  /* 0x000007e000007945 */ /* 0x000fe80003800000 */
[----:B------:R-:W-:-:S07]  /*1b650*/  IADD3 R8, -R230, R13, RZ ;  /* 0x0000000de6087210 */ /* 0x000fce0007ffe1ff */
[----:B------:R-:W-:Y:S05]  /*1b660*/  @!P0 BRA `(.L_x_1978) ;  /* 0x000003d000008947 */ /* 0x000fea0003800000 */
[----:B--23--:R-:W-:Y:S02]  /*1b670*/  IABS R4, R15 ;  /* 0x0000000f00047213 */ /* 0x00cfe40000000000 */
[----:B------:R-:W-:Y:S02]  /*1b680*/  IABS R5, R7 ;  /* 0x0000000700057213 */ /* 0x000fe40000000000 */
[----:B------:R-:W1:Y:S01]  /*1b690*/  I2F.RP R2, R4 ;  /* 0x0000000400027306 */ /* 0x000e620000209400 */
[----:B------:R-:W-:-:S07]  /*1b6a0*/  IABS R9, R15 ;  /* 0x0000000f00097213 */ /* 0x000fce0000000000 */
[----:B------:R-:W-:Y:S08]  /*1b6b0*/  I2F.RP R12, R5 ;  /* 0x00000005000c7306 */ /* 0x000ff00000209400 */
[----:B-1----:R-:W1:Y:S02]  /*1b6c0*/  MUFU.RCP R2, R2 ;  /* 0x0000000200027308 */ /* 0x002e640000001000 */
[----:B-1----:R-:W-:-:S06]  /*1b6d0*/  IADD3 R2, R2, 0xffffffe, RZ ;  /* 0x0ffffffe02027810 */ /* 0x002fcc0007ffe0ff */
[----:B------:R-:W1:Y:S02]  /*1b6e0*/  F2I.FTZ.U32.TRUNC.NTZ R3, R2 ;  /* 0x0000000200037305 */ /* 0x000e64000021f000 */
[----:B-1----:R-:W-:Y:S02]  /*1b6f0*/  IMAD.MOV R0, RZ, RZ, -R3 ;  /* 0x000000ffff007224 */ /* 0x002fe400078e0a03 */
[----:B------:R-:W-:Y:S02]  /*1b700*/  IMAD.MOV.U32 R2, RZ, RZ, RZ ;  /* 0x000000ffff027224 */ /* 0x000fe400078e00ff */
[----:B------:R-:W-:Y:S01]  /*1b710*/  IMAD.MOV.U32 R6, RZ, RZ, R0 ;  /* 0x000000ffff067224 */ /* 0x000fe200078e0000 */
[----:B------:R-:W-:-:S03]  /*1b720*/  IABS R0, R8 ;  /* 0x0000000800007213 */ /* 0x000fc60000000000 */
[----:B------:R-:W-:-:S04]  /*1b730*/  IMAD R6, R6, R4, RZ ;  /* 0x0000000406067224 */ /* 0x000fc800078e02ff */
[----:B------:R-:W-:-:S04]  /*1b740*/  IMAD.HI.U32 R6, R3, R6, R2 ;  /* 0x0000000603067227 */ /* 0x000fc800078e0002 */
[----:B------:R-:W-:Y:S02]  /*1b750*/  IMAD.MOV.U32 R2, RZ, RZ, R0 ;  /* 0x000000ffff027224 */ /* 0x000fe400078e0000 */
[----:B------:R-:W-:-:S05]  /*1b760*/  IMAD.MOV R0, RZ, RZ, -R9 ;  /* 0x000000ffff007224 */ /* 0x000fca00078e0a09 */
[----:B------:R-:W-:Y:S01]  /*1b770*/  MOV R3, R0 ;  /* 0x0000000000037202 */ /* 0x000fe20000000f00 */
        /* <DEDUP_REMOVED lines=12> */
[----:B------:R-:W-:Y:S01]  /*1b840*/  @P2 IADD3 R0, R0, 0x1, RZ ;  /* 0x0000000100002810 */ /* 0x000fe20007ffe0ff */
[----:B-1----:R-:W-:-:S05]  /*1b850*/  IMAD.MOV R2, RZ, RZ, -R3 ;  /* 0x000000ffff027224 */ /* 0x002fca00078e0a03 */
[----:B------:R-:W-:Y:S01]  /*1b860*/  @!P1 IMAD.MOV R0, RZ, RZ, -R0 ;  /* 0x000000ffff009224 */ /* 0x000fe200078e0a00 */
[----:B------:R-:W-:Y:S02]  /*1b870*/  MOV R4, R2 ;  /* 0x0000000200047202 */ /* 0x000fe40000000f00 */
[----:B------:R-:W-:Y:S02]  /*1b880*/  IABS R2, R7 ;  /* 0x0000000700027213 */ /* 0x000fe40000000000 */
[----:B------:R-:W-:Y:S01]  /*1b890*/  @!P0 LOP3.LUT R0, RZ, R15, RZ, 0x33, !PT ;  /* 0x0000000fff008212 */ /* 0x000fe200078e33ff */
[----:B------:R-:W-:Y:S02]  /*1b8a0*/  IMAD R4, R4, R5, RZ ;  /* 0x0000000504047224 */ /* 0x000fe400078e02ff */
[----:B------:R-:W-:Y:S01]  /*1b8b0*/  IMAD.MOV R6, RZ, RZ, -R2 ;  /* 0x000000ffff067224 */ /* 0x000fe200078e0a02 */
[----:B------:R-:W-:Y:S01]  /*1b8c0*/  IABS R9, R0 ;  /* 0x0000000000097213 */ /* 0x000fe20000000000 */
        /* <DEDUP_REMOVED lines=23> */
.L_x_1978:
[----:B--2---:R-:W-:-:S04]  /*1ba40*/  IMAD.MOV.U32 R4, RZ, RZ, 0x4 ;  /* 0x00000004ff047424 */ /* 0x004fc800078e00ff */
[----:B------:R-:W-:-:S06]  /*1ba50*/  IMAD.WIDE R4, R219, R4, c[0x0][0x590] ;  /* 0x00016400db047625 */ /* 0x000fcc00078e0204 */
[----:B------:R-:W2:Y:S01]  /*1ba60*/  LDG.E R4, [R4.64] ;  /* 0x0000000e04047981 */ /* 0x000ea2000c1e1900 */
[----:B------:R-:W-:Y:S01]  /*1ba70*/  IABS R6, R8 ;  /* 0x0000000800067213 */ /* 0x000fe20000000000 */
[----:B--23--:R-:W-:-:S05]  /*1ba80*/  IMAD R7, R4, R15, RZ ;  /* 0x0000000f04077224 */ /* 0x00cfca00078e02ff */
[-C--:B------:R-:W-:Y:S02]  /*1ba90*/  IABS R5, R7.reuse ;  /* 0x0000000700057213 */ /* 0x080fe40000000000 */
[----:B------:R-:W-:Y:S02]  /*1baa0*/  IABS R9, R7 ;  /* 0x0000000700097213 */ /* 0x000fe40000000000 */
[----:B------:R-:W1:Y:S08]  /*1bab0*/  I2F.RP R2, R5 ;  /* 0x0000000500027306 */ /* 0x000e700000209400 */
[----:B-1----:R-:W1:Y:S02]  /*1bac0*/  MUFU.RCP R2, R2 ;  /* 0x0000000200027308 */ /* 0x002e640000001000 */
[----:B-1----:R-:W-:-:S06]  /*1bad0*/  IADD3 R2, R2, 0xffffffe, RZ ;  /* 0x0ffffffe02027810 */ /* 0x002fcc0007ffe0ff */
[----:B------:R-:W1:Y:S02]  /*1bae0*/  F2I.FTZ.U32.TRUNC.NTZ R3, R2 ;  /* 0x0000000200037305 */ /* 0x000e64000021f000 */
[----:B-1----:R-:W-:Y:S02]  /*1baf0*/  IMAD.MOV R0, RZ, RZ, -R3 ;  /* 0x000000ffff007224 */ /* 0x002fe400078e0a03 */
[----:B------:R-:W-:Y:S02]  /*1bb00*/  IMAD.MOV.U32 R2, RZ, RZ, RZ ;  /* 0x000000ffff027224 */ /* 0x000fe400078e00ff */
[----:B------:R-:W-:-:S04]  /*1bb10*/  IMAD R0, R0, R5, RZ ;  /* 0x0000000500007224 */ /* 0x000fc800078e02ff */
        /* <DEDUP_REMOVED lines=11> */
[----:B------:R-:W-:-:S05]  /*1bbd0*/  @P2 IADD3 R0, R0, 0x1, RZ ;  /* 0x0000000100002810 */ /* 0x000fca0007ffe0ff */
[----:B------:R-:W-:-:S04]  /*1bbe0*/  IMAD.MOV.U32 R2, RZ, RZ, R0 ;  /* 0x000000ffff027224 */ /* 0x000fc800078e0000 */
[----:B------:R-:W-:Y:S01]  /*1bbf0*/  @!P1 IMAD.MOV R2, RZ, RZ, -R2 ;  /* 0x000000ffff029224 */ /* 0x000fe200078e0a02 */
[----:B------:R-:W-:-:S04]  /*1bc00*/  @!P0 LOP3.LUT R2, RZ, R7, RZ, 0x33, !PT ;  /* 0x00000007ff028212 */ /* 0x000fc800078e33ff */
[----:B------:R-:W-:Y:S01]  /*1bc10*/  IADD3 R6, -R2, RZ, RZ ;  /* 0x000000ff02067210 */ /* 0x000fe20007ffe1ff */
[----:B------:R-:W-:-:S04]  /*1bc20*/  IMAD R9, R4, R2, RZ ;  /* 0x0000000204097224 */ /* 0x000fc800078e02ff */
[----:B------:R-:W-:Y:S01]  /*1bc30*/  IMAD R6, R7, R6, R8 ;  /* 0x0000000607067224 */ /* 0x000fe200078e0208 */
[----:B------:R-:W-:-:S04]  /*1bc40*/  IADD3 R0, -R9, c[0x0][0x538], RZ ;  /* 0x00014e0009007a10 */ /* 0x000fc80007ffe1ff */
[----:B------:R-:W-:Y:S02]  /*1bc50*/  IMNMX R0, R4, R0, PT ;  /* 0x0000000004007217 */ /* 0x000fe40003800200 */
[----:B------:R-:W-:Y:S02]  /*1bc60*/  IABS R7, R6 ;  /* 0x0000000600077213 */ /* 0x000fe40000000000 */
        /* <DEDUP_REMOVED lines=27> */
.L_x_1979:
[----:B------:R-:W-:Y:S05]  /*1be20*/  BSYNC B0 ;  /* 0x0000000000007941 */ /* 0x000fea0003800000 */
.L_x_1977:
[----:B------:R-:W-:-:S04]  /*1be30*/  LOP3.LUT R2, RZ, R2, RZ, 0x33, !PT ;  /* 0x00000002ff027212 */ /* 0x000fc800078e33ff */
[----:B------:R-:W-:-:S05]  /*1be40*/  IADD3 R0, R2, R15, RZ ;  /* 0x0000000f02007210 */ /* 0x000fca0007ffe0ff */
[----:B------:R1:W-:Y:S01]  /*1be50*/  STL [R1+0x80], R0 ;  /* 0x0000800001007387 */ /* 0x0003e20000100800 */
[----:B------:R-:W-:Y:S05]  /*1be60*/  BRA `(.L_x_1980) ;  /* 0x0000004000007947 */ /* 0x000fea0003800000 */
.L_x_1968:
[----:B------:R2:W-:Y:S01]  /*1be70*/  STL [R1+0x80], RZ ;  /* 0x000080ff01007387 */ /* 0x0005e20000100800 */
[----:B------:R-:W-:Y:S02]  /*1be80*/  MOV R230, R13 ;  /* 0x0000000d00e67202 */ /* 0x000fe40000000f00 */
[----:B------:R-:W-:Y:S02]  /*1be90*/  MOV R218, RZ ;  /* 0x000000ff00da7202 */ /* 0x000fe40000000f00 */
[----:B------:R-:W-:Y:S02]  /*1bea0*/  MOV R219, c[0x0][0x53c] ;  /* 0x00014f0000db7a02 */ /* 0x000fe40000000f00 */
.L_x_1980:
[----:B------:R-:W-:Y:S05]  /*1beb0*/  BSYNC B1 ;  /* 0x0000000000017941 */ /* 0x000fea0003800000 */
.L_x_1966:
[----:B-1----:R-:W3:Y:S01]  /*1bec0*/  LDL R0, [R1+0x80] ;  /* 0x0000800001007983 */ /* 0x002ee20000100800 */
[----:B------:R-:W-:Y:S03]  /*1bed0*/  WARPSYNC 0xffffffff ;  /* 0xffffffff00007948 */ /* 0x000fe60003800000 */
[----:B------:R-:W-:Y:S01]  /*1bee0*/  BAR.SYNC.DEFER_BLOCKING 0x4, 0x100 ;  /* 0x0104000000007b1d */ /* 0x000fe20000010000 */
[----:B------:R-:W-:Y:S01]  /*1bef0*/  ISETP.NE.AND P0, PT, R17, RZ, PT ;  /* 0x000000ff1100720c */ /* 0x000fe20003f05270 */
[----:B------:R-:W-:Y:S01]  /*1bf00*/  IMAD.MOV.U32 R6, RZ, RZ, R218 ;  /* 0x000000ffff067224 */ /* 0x000fe200078e00da */
[----:B------:R-:W-:-:S11]  /*1bf10*/  MOV R7, R219 ;  /* 0x000000db00077202 */ /* 0x000fd60000000f00 */
[----:B------:R-:W-:-:S04]  /*1bf20*/  @!P0 IMAD.MOV.U32 R216, RZ, RZ, R230 ;  /* 0x000000ffffd88224 */ /* 0x000fc800078e00e6 */
[----:B------:R-:W-:Y:S01]  /*1bf30*/  IMAD.MOV.U32 R4, RZ, RZ, R216 ;  /* 0x000000ffff047224 */ /* 0x000fe200078e00d8 */
[----:B---3--:R-:W-:-:S05]  /*1bf40*/  MOV R5, R0 ;  /* 0x0000000000057202 */ /* 0x008fca0000000f00 */
[----:B------:R1:W-:Y:S04]  /*1bf50*/  @!P0 STS.128 [0x24100], R4 ;  /* 0x02410004ff008388 */ /* 0x0003e80000000c00 */
[----:B------:R-:W-:Y:S06]  /*1bf60*/  BAR.ARV 0x5, 0x100 ;  /* 0x0144000000007b1d */ /* 0x000fec0000002000 */
.L_x_1961:
[----:B------:R-:W-:-:S13]  /*1bf70*/  ISETP.GE.AND P0, PT, R219, c[0x0][0x53c], PT ;  /* 0x00014f00db007a0c */ /* 0x000fda0003f06270 */
[----:B-123--:R-:W-:Y:S01]  /*1bf80*/  @P0 CALL.REL.NOINC `(.L_x_1981) ;  /* 0x0000001000000944 */ /* 0x00efe20003c00000 */
[----:B------:R-:W-:Y:S05]  /*1bf90*/  BRA `(.L_x_1982) ;  /* 0xfffe5af000007947 */ /* 0x000fea000383ffff */
.L_x_1981:
[----:B------:R-:W-:Y:S05]  /*1bfa0*/  EXIT ;  /* 0x000000000000794d */ /* 0x000fea0003800000 */
.L_x_1801:
[----:B------:R-:W-:Y:S01]  /*1bfb0*/  IMAD.MOV.U32 R0, RZ, RZ, R5 ;  /* 0x000000ffff007224 */ /* 0x000fe200078e0005 */
[----:B------:R-:W-:Y:S02]  /*1bfc0*/  MOV R2, 0x1 ;  /* 0x0000000100027802 */ /* 0x000fe40000000f00 */
[----:B------:R-:W-:Y:S02]  /*1bfd0*/  MOV R3, 0x1bff0 ;  /* 0x0001bff000037802 */ /* 0x000fe40000000f00 */
[----:B------:R-:W-:Y:S05]  /*1bfe0*/  CALL.REL.NOINC `($__internal_40_$__cuda_sm70_shflsync_up_p) ;  /* 0x00009c0000007944 */ /* 0x000fea0003c00000 */
[----:B------:R-:W-:Y:S01]  /*1bff0*/  MOV R0, R4 ;  /* 0x0000000400007202 */ /* 0x000fe20000000f00 */
[----:B------:R-:W-:Y:S05]  /*1c000*/  BRA `(.L_x_1983) ;  /* 0xfffe44d000007947 */ /* 0x000fea000383ffff */
.L_x_1802:
[----:B------:R-:W-:Y:S01]  /*1c010*/  IMAD.MOV.U32 R0, RZ, RZ, R5 ;  /* 0x000000ffff007224 */ /* 0x000fe200078e0005 */
[----:B------:R-:W-:Y:S02]  /*1c020*/  MOV R2, 0x2 ;  /* 0x0000000200027802 */ /* 0x000fe40000000f00 */
[----:B------:R-:W-:Y:S02]  /*1c030*/  MOV R3, 0x1c050 ;  /* 0x0001c05000037802 */ /* 0x000fe40000000f00 */
[----:B------:R-:W-:Y:S05]  /*1c040*/  CALL.REL.NOINC `($__internal_40_$__cuda_sm70_shflsync_up_p) ;  /* 0x00009ba000007944 */ /* 0x000fea0003c00000 */
[----:B------:R-:W-:Y:S01]  /*1c050*/  SEL R4, R4, RZ, P4 ;  /* 0x000000ff04047207 */ /* 0x000fe20002000000 */
[----:B------:R-:W-:Y:S01]  /*1c060*/  IMAD.MOV.U32 R2, RZ, RZ, 0x4 ;  /* 0x00000004ff027424 */ /* 0x000fe200078e00ff */
[----:B------:R-:W-:-:S03]  /*1c070*/  MOV R3, 0x1c0a0 ;  /* 0x0001c0a000037802 */ /* 0x000fc60000000f00 */
[----:B------:R-:W-:Y:S02]  /*1c080*/  IMAD.IADD R0, R5, 0x1, R4 ;  /* 0x0000000105007824 */ /* 0x000fe400078e0204 */
        /* <DEDUP_REMOVED lines=13> */
[----:B------:R-:W-:Y:S02]  /*1c160*/  MOV R5, 0x1f ;  /* 0x0000001f00057802 */ /* 0x000fe40000000f00 */
[----:B------:R-:W-:Y:S01]  /*1c170*/  MOV R104, 0xffffffff ;  /* 0xffffffff00687802 */ /* 0x000fe20000000f00 */
[----:B------:R-:W-:Y:S01]  /*1c180*/  IMAD.IADD R4, R0, 0x1, R4 ;  /* 0x0000000100047824 */ /* 0x000fe200078e0204 */
[----:B------:R-:W-:-:S03]  /*1c190*/  MOV R2, 0x1c1c0 ;  /* 0x0001c1c000027802 */ /* 0x000fc60000000f00 */
[----:B------:R-:W-:Y:S02]  /*1c1a0*/  IMAD.MOV.U32 R9, RZ, RZ, R4 ;  /* 0x000000ffff097224 */ /* 0x000fe400078e0004 */
[----:B------:R-:W-:Y:S05]  /*1c1b0*/  CALL.REL.NOINC `($__internal_39_$__cuda_sm70_shflsync_idx_p) ;  /* 0x000099f000007944 */ /* 0x000fea0003c00000 */
[----:B------:R-:W-:Y:S01]  /*1c1c0*/  MOV R0, R12 ;  /* 0x0000000c00007202 */ /* 0x000fe20000000f00 */
[----:B------:R-:W-:Y:S05]  /*1c1d0*/  BRA `(.L_x_1984) ;  /* 0xfffe440000007947 */ /* 0x000fea000383ffff */
.L_x_1804:
[----:B------:R-:W-:Y:S02]  /*1c1e0*/  SEL R0, RZ, 0x1, P0 ;  /* 0x00000001ff007807 */ /* 0x000fe40000000000 */
[----:B------:R-:W-:Y:S02]  /*1c1f0*/  MOV R2, 0x1c210 ;  /* 0x0001c21000027802 */ /* 0x000fe40000000f00 */
[----:B------:R-:W-:Y:S05]  /*1c200*/  CALL.REL.NOINC `($__internal_41_$__cuda_sm70_votesync_ballot) ;  /* 0x00009a5000007944 */ /* 0x000fea0003c00000 */
[----:B------:R-:W-:Y:S01]  /*1c210*/  MOV R6, R0 ;  /* 0x0000000000067202 */ /* 0x000fe20000000f00 */
[----:B------:R-:W-:Y:S05]  /*1c220*/  BRA `(.L_x_1985) ;  /* 0xfffe444000007947 */ /* 0x000fea000383ffff */
.L_x_1805:
[----:B------:R-:W-:Y:S01]  /*1c230*/  IMAD.MOV.U32 R9, RZ, RZ, R10 ;  /* 0x000000ffff097224 */ /* 0x000fe200078e000a */
[----:B------:R-:W-:Y:S01]  /*1c240*/  MOV R3, 0x1f ;  /* 0x0000001f00037802 */ /* 0x000fe20000000f00 */
[----:B------:R-:W-:Y:S01]  /*1c250*/  IMAD.MOV.U32 R104, RZ, RZ, -0x1 ;  /* 0xffffffffff687424 */ /* 0x000fe200078e00ff */
[----:B------:R-:W-:Y:S02]  /*1c260*/  MOV R2, 0x1c280 ;  /* 0x0001c28000027802 */ /* 0x000fe40000000f00 */
[----:B------:R-:W-:Y:S05]  /*1c270*/  CALL.REL.NOINC `($__internal_39_$__cuda_sm70_shflsync_idx_p) ;  /* 0x0000993000007944 */ /* 0x000fea0003c00000 */
[----:B------:R-:W-:Y:S01]  /*1c280*/  IMAD.MOV.U32 R13, RZ, RZ, R12 ;  /* 0x000000ffff0d7224 */ /* 0x000fe200078e000c */
[----:B------:R-:W-:Y:S01]  /*1c290*/  MOV R9, R8 ;  /* 0x0000000800097202 */ /* 0x000fe20000000f00 */
[----:B------:R-:W-:Y:S01]  /*1c2a0*/  IMAD.MOV.U32 R0, RZ, RZ, RZ ;  /* 0x000000ffff007224 */ /* 0x000fe200078e00ff */
[----:B------:R-:W-:Y:S01]  /*1c2b0*/  MOV R3, 0x1f ;  /* 0x0000001f00037802 */ /* 0x000fe20000000f00 */
[----:B------:R-:W-:Y:S01]  /*1c2c0*/  IMAD.MOV.U32 R104, RZ, RZ, -0x1 ;  /* 0xffffffffff687424 */ /* 0x000fe200078e00ff */
[----:B------:R-:W-:-:S02]  /*1c2d0*/  MOV R2, 0x1c2f0 ;  /* 0x0001c2f000027802 */ /* 0x000fc40000000f00 */
[----:B------:R-:W-:Y:S05]  /*1c2e0*/  CALL.REL.NOINC `($__internal_39_$__cuda_sm70_shflsync_idx_p) ;  /* 0x000098c000007944 */ /* 0x000fea0003c00000 */
[----:B------:R-:W-:Y:S01]  /*1c2f0*/  MOV R10, R12 ;  /* 0x0000000c000a7202 */ /* 0x000fe20000000f00 */
[----:B------:R-:W-:Y:S05]  /*1c300*/  BRA `(.L_x_1986) ;  /* 0xfffe43c000007947 */ /* 0x000fea000383ffff */
.L_x_1808:
[----:B------:R-:W-:Y:S01]  /*1c310*/  IMAD.MOV.U32 R9, RZ, RZ, R4 ;  /* 0x000000ffff097224 */ /* 0x000fe200078e0004 */
[----:B------:R-:W-:Y:S01]  /*1c320*/  MOV R3, 0x1f ;  /* 0x0000001f00037802 */ /* 0x000fe20000000f00 */
[----:B------:R-:W-:Y:S01]  /*1c330*/  IMAD.MOV.U32 R104, RZ, RZ, -0x1 ;  /* 0xffffffffff687424 */ /* 0x000fe200078e00ff */
[----:B------:R-:W-:-:S02]  /*1c340*/  MOV R2, 0x1c360 ;  /* 0x0001c36000027802 */ /* 0x000fc40000000f00 */
[----:B--23--:R-:W-:Y:S05]  /*1c350*/  CALL.REL.NOINC `($__internal_39_$__cuda_sm70_shflsync_idx_p) ;  /* 0x0000985000007944 */ /* 0x00cfea0003c00000 */
[----:B------:R-:W-:Y:S01]  /*1c360*/  MOV R0, R12 ;  /* 0x0000000c00007202 */ /* 0x000fe20000000f00 */
[----:B------:R-:W-:Y:S05]  /*1c370*/  BRA `(.L_x_1807) ;  /* 0xfffe43b000007947 */ /* 0x000fea000383ffff */
.L_x_1863:
[----:B------:R-:W-:Y:S01]  /*1c380*/  IMAD.MOV.U32 R9, RZ, RZ, R13 ;  /* 0x000000ffff097224 */ /* 0x000fe200078e000d */
[----:B------:R-:W-:Y:S01]  /*1c390*/  MOV R3, 0x181f ;  /* 0x0000181f00037802 */ /* 0x000fe20000000f00 */
[----:B------:R-:W-:Y:S01]  /*1c3a0*/  IMAD.MOV.U32 R5, RZ, RZ, RZ ;  /* 0x000000ffff057224 */ /* 0x000fe200078e00ff */
[----:B------:R-:W-:-:S02]  /*1c3b0*/  MOV R104, 0xffffffff ;  /* 0xffffffff00687802 */ /* 0x000fc40000000f00 */
[----:B------:R-:W-:Y:S02]  /*1c3c0*/  MOV R2, 0x1c3e0 ;  /* 0x0001c3e000027802 */ /* 0x000fe40000000f00 */
[----:B------:R-:W-:Y:S05]  /*1c3d0*/  CALL.REL.NOINC `($__internal_39_$__cuda_sm70_shflsync_idx_p) ;  /* 0x000097d000007944 */ /* 0x000fea0003c00000 */
[----:B------:R-:W-:Y:S01]  /*1c3e0*/  MOV R8, R12 ;  /* 0x0000000c00087202 */ /* 0x000fe20000000f00 */
[----:B------:R-:W-:Y:S05]  /*1c3f0*/  BRA `(.L_x_1987) ;  /* 0xfffec73000007947 */ /* 0x000fea000383ffff */
.L_x_1864:
[----:B------:R-:W-:Y:S01]  /*1c400*/  IMAD.MOV.U32 R9, RZ, RZ, R17 ;  /* 0x000000ffff097224 */ /* 0x000fe200078e0011 */
[----:B------:R-:W-:Y:S01]  /*1c410*/  MOV R3, 0x181f ;  /* 0x0000181f00037802 */ /* 0x000fe20000000f00 */
[----:B------:R-:W-:Y:S01]  /*1c420*/  IMAD.MOV.U32 R5, RZ, RZ, RZ ;  /* 0x000000ffff057224 */ /* 0x000fe200078e00ff */
[----:B------:R-:W-:Y:S02]  /*1c430*/  MOV R104, 0xffffffff ;  /* 0xffffffff00687802 */ /* 0x000fe40000000f00 */
[----:B------:R-:W-:Y:S02]  /*1c440*/  MOV R2, 0x1c460 ;  /* 0x0001c46000027802 */ /* 0x000fe40000000f00 */
[----:B-12---:R-:W-:Y:S05]  /*1c450*/  CALL.REL.NOINC `($__internal_39_$__cuda_sm70_shflsync_idx_p) ;  /* 0x0000975000007944 */ /* 0x006fea0003c00000 */
[----:B------:R-:W-:Y:S01]  /*1c460*/  MOV R0, R12 ;  /* 0x0000000c00007202 */ /* 0x000fe20000000f00 */
[----:B------:R-:W-:Y:S05]  /*1c470*/  BRA `(.L_x_1988) ;  /* 0xfffec6d000007947 */ /* 0x000fea000383ffff */
.L_x_1867:
[----:B------:R-:W-:Y:S01]  /*1c480*/  IMAD.MOV.U32 R9, RZ, RZ, R13 ;  /* 0x000000ffff097224 */ /* 0x000fe200078e000d */
[----:B--2---:R-:W-:Y:S01]  /*1c490*/  MOV R3, 0x181f ;  /* 0x0000181f00037802 */ /* 0x004fe20000000f00 */
[----:B------:R-:W-:Y:S01]  /*1c4a0*/  IMAD.MOV.U32 R5, RZ, RZ, 0x1 ;  /* 0x00000001ff057424 */ /* 0x000fe200078e00ff */
[----:B------:R-:W-:-:S02]  /*1c4b0*/  MOV R104, 0xffffffff ;  /* 0xffffffff00687802 */ /* 0x000fc40000000f00 */
[----:B------:R-:W-:Y:S02]  /*1c4c0*/  MOV R2, 0x1c4e0 ;  /* 0x0001c4e000027802 */ /* 0x000fe40000000f00 */
[----:B-1-34-:R-:W-:Y:S05]  /*1c4d0*/  CALL.REL.NOINC `($__internal_39_$__cuda_sm70_shflsync_idx_p) ;  /* 0x000096d000007944 */ /* 0x01afea0003c00000 */
[----:B------:R-:W-:Y:S01]  /*1c4e0*/  IMAD.MOV.U32 R8, RZ, RZ, R12 ;  /* 0x000000ffff087224 */ /* 0x000fe200078e000c */
[----:B------:R-:W-:Y:S01]  /*1c4f0*/  MOV R9, R17 ;  /* 0x0000001100097202 */ /* 0x000fe20000000f00 */
[----:B------:R-:W-:Y:S01]  /*1c500*/  IMAD.MOV.U32 R5, RZ, RZ, 0x1 ;  /* 0x00000001ff057424 */ /* 0x000fe200078e00ff */
[----:B------:R-:W-:Y:S01]  /*1c510*/  MOV R3, 0x181f ;  /* 0x0000181f00037802 */ /* 0x000fe20000000f00 */
[----:B------:R-:W-:Y:S01]  /*1c520*/  IMAD.MOV.U32 R104, RZ, RZ, -0x1 ;  /* 0xffffffffff687424 */ /* 0x000fe200078e00ff */
[----:B------:R-:W-:Y:S02]  /*1c530*/  MOV R2, 0x1c550 ;  /* 0x0001c55000027802 */ /* 0x000fe40000000f00 */
[----:B------:R-:W-:Y:S05]  /*1c540*/  CALL.REL.NOINC `($__internal_39_$__cuda_sm70_shflsync_idx_p) ;  /* 0x0000966000007944 */ /* 0x000fea0003c00000 */
[----:B------:R-:W-:Y:S01]  /*1c550*/  MOV R0, R12 ;  /* 0x0000000c00007202 */ /* 0x000fe20000000f00 */
[----:B------:R-:W-:Y:S05]  /*1c560*/  BRA `(.L_x_1989) ;  /* 0xfffec72000007947 */ /* 0x000fea000383ffff */
.L_x_1870:
[----:B------:R-:W-:Y:S01]  /*1c570*/  IMAD.MOV.U32 R9, RZ, RZ, R13 ;  /* 0x000000ffff097224 */ /* 0x000fe200078e000d */
[----:B-1----:R-:W-:Y:S01]  /*1c580*/  MOV R3, 0x181f ;  /* 0x0000181f00037802 */ /* 0x002fe20000000f00 */
[----:B------:R-:W-:Y:S01]  /*1c590*/  IMAD.MOV.U32 R5, RZ, RZ, 0x2 ;  /* 0x00000002ff057424 */ /* 0x000fe200078e00ff */
[----:B------:R-:W-:Y:S02]  /*1c5a0*/  MOV R104, 0xffffffff ;  /* 0xffffffff00687802 */ /* 0x000fe40000000f00 */
[----:B------:R-:W-:-:S02]  /*1c5b0*/  MOV R2, 0x1c5d0 ;  /* 0x0001c5d000027802 */ /* 0x000fc40000000f00 */
[----:B--234-:R-:W-:Y:S05]  /*1c5c0*/  CALL.REL.NOINC `($__internal_39_$__cuda_sm70_shflsync_idx_p) ;  /* 0x000095e000007944 */ /* 0x01cfea0003c00000 */
[----:B------:R-:W-:Y:S01]  /*1c5d0*/  MOV R8, R12 ;  /* 0x0000000c00087202 */ /* 0x000fe20000000f00 */
[----:B------:R-:W-:Y:S05]  /*1c5e0*/  BRA `(.L_x_1990) ;  /* 0xfffec7d000007947 */ /* 0x000fea000383ffff */
.L_x_1871:
[----:B------:R-:W-:Y:S01]  /*1c5f0*/  IMAD.MOV.U32 R9, RZ, RZ, R17 ;  /* 0x000000ffff097224 */ /* 0x000fe200078e0011 */
[----:B------:R-:W-:Y:S01]  /*1c600*/  MOV R3, 0x181f ;  /* 0x0000181f00037802 */ /* 0x000fe20000000f00 */
[----:B------:R-:W-:Y:S01]  /*1c610*/  IMAD.MOV.U32 R5, RZ, RZ, 0x2 ;  /* 0x00000002ff057424 */ /* 0x000fe200078e00ff */
[----:B------:R-:W-:-:S02]  /*1c620*/  MOV R104, 0xffffffff ;  /* 0xffffffff00687802 */ /* 0x000fc40000000f00 */
[----:B------:R-:W-:Y:S02]  /*1c630*/  MOV R2, 0x1c650 ;  /* 0x0001c65000027802 */ /* 0x000fe40000000f00 */
[----:B-1234-:R-:W-:Y:S05]  /*1c640*/  CALL.REL.NOINC `($__internal_39_$__cuda_sm70_shflsync_idx_p) ;  /* 0x0000956000007944 */ /* 0x01efea0003c00000 */
[----:B------:R-:W-:Y:S01]  /*1c650*/  MOV R0, R12 ;  /* 0x0000000c00007202 */ /* 0x000fe20000000f00 */
[----:B------:R-:W-:Y:S05]  /*1c660*/  BRA `(.L_x_1991) ;  /* 0xfffec77000007947 */ /* 0x000fea000383ffff */
.L_x_1874:
[----:B------:R-:W-:Y:S01]  /*1c670*/  IMAD.MOV.U32 R9, RZ, RZ, R13 ;  /* 0x000000ffff097224 */ /* 0x000fe200078e000d */
[----:B-1----:R-:W-:Y:S01]  /*1c680*/  MOV R3, 0x181f ;  /* 0x0000181f00037802 */ /* 0x002fe20000000f00 */
[----:B------:R-:W-:Y:S01]  /*1c690*/  IMAD.MOV.U32 R5, RZ, RZ, 0x3 ;  /* 0x00000003ff057424 */ /* 0x000fe200078e00ff */
[----:B------:R-:W-:Y:S02]  /*1c6a0*/  MOV R104, 0xffffffff ;  /* 0xffffffff00687802 */ /* 0x000fe40000000f00 */
[----:B------:R-:W-:Y:S02]  /*1c6b0*/  MOV R2, 0x1c6d0 ;  /* 0x0001c6d000027802 */ /* 0x000fe40000000f00 */
[----:B--234-:R-:W-:Y:S05]  /*1c6c0*/  CALL.REL.NOINC `($__internal_39_$__cuda_sm70_shflsync_idx_p) ;  /* 0x000094e000007944 */ /* 0x01cfea0003c00000 */
[----:B------:R-:W-:Y:S01]  /*1c6d0*/  IMAD.MOV.U32 R13, RZ, RZ, R12 ;  /* 0x000000ffff0d7224 */ /* 0x000fe200078e000c */
[----:B------:R-:W-:Y:S01]  /*1c6e0*/  MOV R9, R17 ;  /* 0x0000001100097202 */ /* 0x000fe20000000f00 */
[----:B------:R-:W-:Y:S01]  /*1c6f0*/  IMAD.MOV.U32 R5, RZ, RZ, 0x3 ;  /* 0x00000003ff057424 */ /* 0x000fe200078e00ff */
[----:B------:R-:W-:Y:S01]  /*1c700*/  MOV R3, 0x181f ;  /* 0x0000181f00037802 */ /* 0x000fe20000000f00 */
[----:B------:R-:W-:Y:S01]  /*1c710*/  IMAD.MOV.U32 R104, RZ, RZ, -0x1 ;  /* 0xffffffffff687424 */ /* 0x000fe200078e00ff */
[----:B------:R-:W-:-:S02]  /*1c720*/  MOV R2, 0x1c740 ;  /* 0x0001c74000027802 */ /* 0x000fc40000000f00 */
[----:B------:R-:W-:Y:S05]  /*1c730*/  CALL.REL.NOINC `($__internal_39_$__cuda_sm70_shflsync_idx_p) ;  /* 0x0000947000007944 */ /* 0x000fea0003c00000 */
[----:B------:R-:W-:Y:S01]  /*1c740*/  MOV R0, R12 ;  /* 0x0000000c00007202 */ /* 0x000fe20000000f00 */
[----:B------:R-:W-:Y:S05]  /*1c750*/  BRA `(.L_x_1992) ;  /* 0xfffec7c000007947 */ /* 0x000fea000383ffff */
.L_x_1920:
[----:B------:R-:W-:Y:S01]  /*1c760*/  IMAD.MOV.U32 R2, RZ, RZ, R189 ;  /* 0x000000ffff027224 */ /* 0x000fe200078e00bd */
[----:B------:R-:W-:-:S02]  /*1c770*/  MOV R4, 0x2 ;  /* 0x0000000200047802 */ /* 0x000fc40000000f00 */
[----:B------:R-:W-:Y:S02]  /*1c780*/  MOV R3, 0x1c7a0 ;  /* 0x0001c7a000037802 */ /* 0x000fe40000000f00 */
[----:B------:R-:W-:Y:S05]  /*1c790*/  CALL.REL.NOINC `($__internal_38_$__cuda_sm70_shflsync_bfly_p) ;  /* 0x000093c000007944 */ /* 0x000fea0003c00000 */
[----:B------:R-:W-:Y:S01]  /*1c7a0*/  MOV R0, R4 ;  /* 0x0000000400007202 */ /* 0x000fe20000000f00 */
[----:B------:R-:W-:Y:S05]  /*1c7b0*/  BRA `(.L_x_1993) ;  /* 0xffffa9e000007947 */ /* 0x000fea000383ffff */
.L_x_1921:
[----:B------:R-:W-:Y:S01]  /*1c7c0*/  IMAD.MOV.U32 R2, RZ, RZ, R0 ;  /* 0x000000ffff027224 */ /* 0x000fe200078e0000 */
[----:B------:R-:W-:Y:S02]  /*1c7d0*/  MOV R4, 0x1 ;  /* 0x0000000100047802 */ /* 0x000fe40000000f00 */
[----:B------:R-:W-:Y:S02]  /*1c7e0*/  MOV R3, 0x1c800 ;  /* 0x0001c80000037802 */ /* 0x000fe40000000f00 */
[----:B-1----:R-:W-:Y:S05]  /*1c7f0*/  CALL.REL.NOINC `($__internal_38_$__cuda_sm70_shflsync_bfly_p) ;  /* 0x0000936000007944 */ /* 0x002fea0003c00000 */
[----:B------:R-:W-:Y:S01]  /*1c800*/  FADD.FTZ R0, R0, R4 ;  /* 0x0000000400007221 */ /* 0x000fe20000010000 */
[----:B------:R-:W-:Y:S02]  /*1c810*/  MOV R2, R198 ;  /* 0x000000c600027202 */ /* 0x000fe40000000f00 */
[----:B------:R-:W-:Y:S02]  /*1c820*/  MOV R4, 0x2 ;  /* 0x0000000200047802 */ /* 0x000fe40000000f00 */
[----:B------:R-:W-:Y:S02]  /*1c830*/  MOV R3, 0x1c850 ;  /* 0x0001c85000037802 */ /* 0x000fe40000000f00 */
[----:B------:R-:W-:Y:S05]  /*1c840*/  CALL.REL.NOINC `($__internal_38_$__cuda_sm70_shflsync_bfly_p) ;  /* 0x0000931000007944 */ /* 0x000fea0003c00000 */
[----:B------:R-:W-:Y:S01]  /*1c850*/  FADD.FTZ R198, R198, R4 ;  /* 0x00000004c6c67221 */ /* 0x000fe20000010000 */
[----:B------:R-:W-:-:S02]  /*1c860*/  MOV R4, 0x1 ;  /* 0x0000000100047802 */ /* 0x000fc40000000f00 */
[----:B------:R-:W-:Y:S02]  /*1c870*/  MOV R3, 0x1c8a0 ;  /* 0x0001c8a000037802 */ /* 0x000fe40000000f00 */
[----:B------:R-:W-:Y:S02]  /*1c880*/  MOV R2, R198 ;  /* 0x000000c600027202 */ /* 0x000fe40000000f00 */
[----:B------:R-:W-:Y:S05]  /*1c890*/  CALL.REL.NOINC `($__internal_38_$__cuda_sm70_shflsync_bfly_p) ;  /* 0x000092c000007944 */ /* 0x000fea0003c00000 */
[----:B------:R-:W-:Y:S01]  /*1c8a0*/  MOV R3, R4 ;  /* 0x0000000400037202 */ /* 0x000fe20000000f00 */
[----:B------:R-:W-:Y:S05]  /*1c8b0*/  BRA `(.L_x_1994) ;  /* 0xffffa95000007947 */ /* 0x000fea000383ffff */
.L_x_1928:
[----:B--234-:R-:W-:Y:S01]  /*1c8c0*/  IMAD.MOV.U32 R9, RZ, RZ, R13 ;  /* 0x000000ffff097224 */ /* 0x01cfe200078e000d */
[----:B------:R-:W-:Y:S01]  /*1c8d0*/  MOV R3, 0x181f ;  /* 0x0000181f00037802 */ /* 0x000fe20000000f00 */
[----:B------:R-:W-:Y:S01]  /*1c8e0*/  IMAD.MOV.U32 R5, RZ, RZ, RZ ;  /* 0x000000ffff057224 */ /* 0x000fe200078e00ff */
[----:B------:R-:W-:Y:S02]  /*1c8f0*/  MOV R104, 0xffffffff ;  /* 0xffffffff00687802 */ /* 0x000fe40000000f00 */
[----:B------:R-:W-:Y:S02]  /*1c900*/  MOV R2, 0x1c920 ;  /* 0x0001c92000027802 */ /* 0x000fe40000000f00 */
[----:B-1----:R-:W-:Y:S05]  /*1c910*/  CALL.REL.NOINC `($__internal_39_$__cuda_sm70_shflsync_idx_p) ;  /* 0x0000929000007944 */ /* 0x002fea0003c00000 */
[----:B------:R-:W-:Y:S01]  /*1c920*/  MOV R8, R12 ;  /* 0x0000000c00087202 */ /* 0x000fe20000000f00 */
[----:B------:R-:W-:Y:S05]  /*1c930*/  BRA `(.L_x_1995) ;  /* 0xffffc1b000007947 */ /* 0x000fea000383ffff */
.L_x_1929:
[----:B------:R-:W-:Y:S01]  /*1c940*/  IMAD.MOV.U32 R9, RZ, RZ, R16 ;  /* 0x000000ffff097224 */ /* 0x000fe200078e0010 */
[----:B------:R-:W-:Y:S01]  /*1c950*/  MOV R3, 0x181f ;  /* 0x0000181f00037802 */ /* 0x000fe20000000f00 */
[----:B------:R-:W-:Y:S01]  /*1c960*/  IMAD.MOV.U32 R5, RZ, RZ, RZ ;  /* 0x000000ffff057224 */ /* 0x000fe200078e00ff */
[----:B------:R-:W-:-:S02]  /*1c970*/  MOV R104, 0xffffffff ;  /* 0xffffffff00687802 */ /* 0x000fc40000000f00 */
[----:B------:R-:W-:Y:S02]  /*1c980*/  MOV R2, 0x1c9a0 ;  /* 0x0001c9a000027802 */ /* 0x000fe40000000f00 */
[----:B-123--:R-:W-:Y:S05]  /*1c990*/  CALL.REL.NOINC `($__internal_39_$__cuda_sm70_shflsync_idx_p) ;  /* 0x0000921000007944 */ /* 0x00efea0003c00000 */
[----:B------:R-:W-:Y:S01]  /*1c9a0*/  MOV R0, R12 ;  /* 0x0000000c00007202 */ /* 0x000fe20000000f00 */
[----:B------:R-:W-:Y:S05]  /*1c9b0*/  BRA `(.L_x_1996) ;  /* 0xffffc15000007947 */ /* 0x000fea000383ffff */
.L_x_1932:
[----:B------:R-:W-:Y:S01]  /*1c9c0*/  IMAD.MOV.U32 R9, RZ, RZ, R13 ;  /* 0x000000ffff097224 */ /* 0x000fe200078e000d */
[----:B--2---:R-:W-:Y:S01]  /*1c9d0*/  MOV R3, 0x181f ;  /* 0x0000181f00037802 */ /* 0x004fe20000000f00 */
[----:B------:R-:W-:Y:S01]  /*1c9e0*/  IMAD.MOV.U32 R5, RZ, RZ, 0x1 ;  /* 0x00000001ff057424 */ /* 0x000fe200078e00ff */
[----:B------:R-:W-:Y:S02]  /*1c9f0*/  MOV R104, 0xffffffff ;  /* 0xffffffff00687802 */ /* 0x000fe40000000f00 */
[----:B------:R-:W-:Y:S02]  /*1ca00*/  MOV R2, 0x1ca20 ;  /* 0x0001ca2000027802 */ /* 0x000fe40000000f00 */
[----:B-1-34-:R-:W-:Y:S05]  /*1ca10*/  CALL.REL.NOINC `($__internal_39_$__cuda_sm70_shflsync_idx_p) ;  /* 0x0000919000007944 */ /* 0x01afea0003c00000 */
        /* <DEDUP_REMOVED lines=9> */
.L_x_1935:
[----:B------:R-:W-:Y:S01]  /*1cab0*/  IMAD.MOV.U32 R9, RZ, RZ, R13 ;  /* 0x000000ffff097224 */ /* 0x000fe200078e000d */
[----:B--2---:R-:W-:Y:S01]  /*1cac0*/  MOV R3, 0x181f ;  /* 0x0000181f00037802 */ /* 0x004fe20000000f00 */
[----:B------:R-:W-:Y:S01]  /*1cad0*/  IMAD.MOV.U32 R5, RZ, RZ, 0x2 ;  /* 0x00000002ff057424 */ /* 0x000fe200078e00ff */
[----:B------:R-:W-:-:S02]  /*1cae0*/  MOV R104, 0xffffffff ;  /* 0xffffffff00687802 */ /* 0x000fc40000000f00 */
[----:B------:R-:W-:Y:S02]  /*1caf0*/  MOV R2, 0x1cb10 ;  /* 0x0001cb1000027802 */ /* 0x000fe40000000f00 */
[----:B-1-34-:R-:W-:Y:S05]  /*1cb00*/  CALL.REL.NOINC `($__internal_39_$__cuda_sm70_shflsync_idx_p) ;  /* 0x000090a000007944 */ /* 0x01afea0003c00000 */
[----:B------:R-:W-:Y:S01]  /*1cb10*/  MOV R8, R12 ;  /* 0x0000000c00087202 */ /* 0x000fe20000000f00 */
[----:B------:R-:W-:Y:S05]  /*1cb20*/  BRA `(.L_x_1998) ;  /* 0xffffc25000007947 */ /* 0x000fea000383ffff */
.L_x_1936:
[----:B------:R-:W-:Y:S01]  /*1cb30*/  IMAD.MOV.U32 R9, RZ, RZ, R16 ;  /* 0x000000ffff097224 */ /* 0x000fe200078e0010 */
[----:B--2---:R-:W-:Y:S01]  /*1cb40*/  MOV R3, 0x181f ;  /* 0x0000181f00037802 */ /* 0x004fe20000000f00 */
[----:B------:R-:W-:Y:S01]  /*1cb50*/  IMAD.MOV.U32 R5, RZ, RZ, 0x2 ;  /* 0x00000002ff057424 */ /* 0x000fe200078e00ff */
[----:B------:R-:W-:Y:S02]  /*1cb60*/  MOV R104, 0xffffffff ;  /* 0xffffffff00687802 */ /* 0x000fe40000000f00 */
[----:B------:R-:W-:Y:S02]  /*1cb70*/  MOV R2, 0x1cb90 ;  /* 0x0001cb9000027802 */ /* 0x000fe40000000f00 */
[----:B-1-34-:R-:W-:Y:S05]  /*1cb80*/  CALL.REL.NOINC `($__internal_39_$__cuda_sm70_shflsync_idx_p) ;  /* 0x0000902000007944 */ /* 0x01afea0003c00000 */
[----:B------:R-:W-:Y:S01]  /*1cb90*/  MOV R0, R12 ;  /* 0x0000000c00007202 */ /* 0x000fe20000000f00 */
[----:B------:R-:W-:Y:S05]  /*1cba0*/  BRA `(.L_x_1999) ;  /* 0xffffc1f000007947 */ /* 0x000fea000383ffff */
.L_x_1939:
[----:B------:R-:W-:Y:S01]  /*1cbb0*/  IMAD.MOV.U32 R9, RZ, RZ, R13 ;  /* 0x000000ffff097224 */ /* 0x000fe200078e000d */
[----:B---3--:R-:W-:Y:S01]  /*1cbc0*/  MOV R3, 0x181f ;  /* 0x0000181f00037802 */ /* 0x008fe20000000f00 */
        /* <DEDUP_REMOVED lines=13> */
.L_x_1941:
[----:B------:R-:W-:Y:S01]  /*1cca0*/  IMAD.MOV.U32 R9, RZ, RZ, R14 ;  /* 0x000000ffff097224 */ /* 0x000fe200078e000e */
[----:B------:R-:W-:Y:S01]  /*1ccb0*/  MOV R3, 0x1c1f ;  /* 0x00001c1f00037802 */ /* 0x000fe20000000f00 */
[----:B------:R-:W-:Y:S01]  /*1ccc0*/  IMAD.MOV.U32 R5, RZ, RZ, RZ ;  /* 0x000000ffff057224 */ /* 0x000fe200078e00ff */
[----:B------:R-:W-:Y:S02]  /*1ccd0*/  MOV R104, 0xffffffff ;  /* 0xffffffff00687802 */ /* 0x000fe40000000f00 */
[----:B------:R-:W-:-:S02]  /*1cce0*/  MOV R2, 0x1cd00 ;  /* 0x0001cd0000027802 */ /* 0x000fc40000000f00 */
[----:B------:R-:W-:Y:S05]  /*1ccf0*/  CALL.REL.NOINC `($__internal_39_$__cuda_sm70_shflsync_idx_p) ;  /* 0x00008eb000007944 */ /* 0x000fea0003c00000 */
[----:B------:R-:W-:Y:S01]  /*1cd00*/  MOV R4, R12 ;  /* 0x0000000c00047202 */ /* 0x000fe20000000f00 */
[----:B------:R-:W-:Y:S05]  /*1cd10*/  BRA `(.L_x_2001) ;  /* 0xffffc4e000007947 */ /* 0x000fea000383ffff */
.L_x_1942:
[----:B------:R-:W-:Y:S01]  /*1cd20*/  IMAD.MOV.U32 R9, RZ, RZ, R16 ;  /* 0x000000ffff097224 */ /* 0x000fe200078e0010 */
[----:B------:R-:W-:Y:S01]  /*1cd30*/  MOV R3, 0x1c1f ;  /* 0x00001c1f00037802 */ /* 0x000fe20000000f00 */
[----:B------:R-:W-:Y:S01]  /*1cd40*/  IMAD.MOV.U32 R5, RZ, RZ, RZ ;  /* 0x000000ffff057224 */ /* 0x000fe200078e00ff */
[----:B------:R-:W-:-:S02]  /*1cd50*/  MOV R104, 0xffffffff ;  /* 0xffffffff00687802 */ /* 0x000fc40000000f00 */
[----:B------:R-:W-:Y:S02]  /*1cd60*/  MOV R2, 0x1cd80 ;  /* 0x0001cd8000027802 */ /* 0x000fe40000000f00 */
[----:B-12---:R-:W-:Y:S05]  /*1cd70*/  CALL.REL.NOINC `($__internal_39_$__cuda_sm70_shflsync_idx_p) ;  /* 0x00008e3000007944 */ /* 0x006fea0003c00000 */
[----:B------:R-:W-:Y:S01]  /*1cd80*/  MOV R0, R12 ;  /* 0x0000000c00007202 */ /* 0x000fe20000000f00 */
[----:B------:R-:W-:Y:S05]  /*1cd90*/  BRA `(.L_x_2002) ;  /* 0xffffc48000007947 */ /* 0x000fea000383ffff */
.L_x_1945:
[----:B--2---:R-:W-:Y:S01]  /*1cda0*/  IMAD.MOV.U32 R9, RZ, RZ, R14 ;  /* 0x000000ffff097224 */ /* 0x004fe200078e000e */
[----:B------:R-:W-:Y:S01]  /*1cdb0*/  MOV R3, 0x1c1f ;  /* 0x00001c1f00037802 */ /* 0x000fe20000000f00 */
        /* <DEDUP_REMOVED lines=13> */
.L_x_1949:
[----:B------:R-:W-:Y:S01]  /*1ce90*/  IMAD.MOV.U32 R9, RZ, RZ, R13 ;  /* 0x000000ffff097224 */ /* 0x000fe200078e000d */
[----:B------:R-:W-:Y:S01]  /*1cea0*/  MOV R3, 0x181f ;  /* 0x0000181f00037802 */ /* 0x000fe20000000f00 */
[----:B------:R-:W-:Y:S01]  /*1ceb0*/  IMAD.MOV.U32 R5, RZ, RZ, RZ ;  /* 0x000000ffff057224 */ /* 0x000fe200078e00ff */
[----:B------:R-:W-:-:S02]  /*1cec0*/  MOV R104, 0xffffffff ;  /* 0xffffffff00687802 */ /* 0x000fc40000000f00 */
[----:B------:R-:W-:Y:S02]  /*1ced0*/  MOV R2, 0x1cef0 ;  /* 0x0001cef000027802 */ /* 0x000fe40000000f00 */
[----:B--2---:R-:W-:Y:S05]  /*1cee0*/  CALL.REL.NOINC `($__internal_39_$__cuda_sm70_shflsync_idx_p) ;  /* 0x00008cc000007944 */ /* 0x004fea0003c00000 */
[----:B------:R-:W-:Y:S01]  /*1cef0*/  MOV R8, R12 ;  /* 0x0000000c00087202 */ /* 0x000fe20000000f00 */
[----:B------:R-:W-:Y:S05]  /*1cf00*/  BRA `(.L_x_2004) ;  /* 0xffffdb5000007947 */ /* 0x000fea000383ffff */
.L_x_1950:
[----:B------:R-:W-:Y:S01]  /*1cf10*/  IMAD.MOV.U32 R9, RZ, RZ, R16 ;  /* 0x000000ffff097224 */ /* 0x000fe200078e0010 */
[----:B------:R-:W-:Y:S01]  /*1cf20*/  MOV R3, 0x181f ;  /* 0x0000181f00037802 */ /* 0x000fe20000000f00 */
[----:B------:R-:W-:Y:S01]  /*1cf30*/  IMAD.MOV.U32 R5, RZ, RZ, RZ ;  /* 0x000000ffff057224 */ /* 0x000fe200078e00ff */
[----:B------:R-:W-:Y:S02]  /*1cf40*/  MOV R104, 0xffffffff ;  /* 0xffffffff00687802 */ /* 0x000fe40000000f00 */
[----:B------:R-:W-:Y:S02]  /*1cf50*/  MOV R2, 0x1cf70 ;  /* 0x0001cf7000027802 */ /* 0x000fe40000000f00 */
[----:B-123--:R-:W-:Y:S05]  /*1cf60*/  CALL.REL.NOINC `($__internal_39_$__cuda_sm70_shflsync_idx_p) ;  /* 0x00008c4000007944 */ /* 0x00efea0003c00000 */
[----:B------:R-:W-:Y:S01]  /*1cf70*/  MOV R0, R12 ;  /* 0x0000000c00007202 */ /* 0x000fe20000000f00 */
[----:B------:R-:W-:Y:S05]  /*1cf80*/  BRA `(.L_x_2005) ;  /* 0xffffdaf000007947 */ /* 0x000fea000383ffff */
.L_x_1953:
[----:B------:R-:W-:Y:S01]  /*1cf90*/  IMAD.MOV.U32 R9, RZ, RZ, R13 ;  /* 0x000000ffff097224 */ /* 0x000fe200078e000d */
[----:B-1----:R-:W-:Y:S01]  /*1cfa0*/  MOV R3, 0x181f ;  /* 0x0000181f00037802 */ /* 0x002fe20000000f00 */
[----:B------:R-:W-:Y:S01]  /*1cfb0*/  IMAD.MOV.U32 R5, RZ, RZ, 0x1 ;  /* 0x00000001ff057424 */ /* 0x000fe200078e00ff */
[----:B------:R-:W-:-:S02]  /*1cfc0*/  MOV R104, 0xffffffff ;  /* 0xffffffff00687802 */ /* 0x000fc40000000f00 */
[----:B------:R-:W-:Y:S02]  /*1cfd0*/  MOV R2, 0x1cff0 ;  /* 0x0001cff000027802 */ /* 0x000fe40000000f00 */
[----:B--234-:R-:W-:Y:S05]  /*1cfe0*/  CALL.REL.NOINC `($__internal_39_$__cuda_sm70_shflsync_idx_p) ;  /* 0x00008bc000007944 */ /* 0x01cfea0003c00000 */
        /* <DEDUP_REMOVED lines=9> */
.L_x_1956:
        /* <DEDUP_REMOVED lines=8> */
.L_x_1957:
[----:B------:R-:W-:Y:S01]  /*1d100*/  IMAD.MOV.U32 R9, RZ, RZ, R16 ;  /* 0x000000ffff097224 */ /* 0x000fe200078e0010 */
[----:B-1----:R-:W-:Y:S01]  /*1d110*/  MOV R3, 0x181f ;  /* 0x0000181f00037802 */ /* 0x002fe20000000f00 */
[----:B------:R-:W-:Y:S01]  /*1d120*/  IMAD.MOV.U32 R5, RZ, RZ, 0x2 ;  /* 0x00000002ff057424 */ /* 0x000fe200078e00ff */
[----:B------:R-:W-:-:S02]  /*1d130*/  MOV R104, 0xffffffff ;  /* 0xffffffff00687802 */ /* 0x000fc40000000f00 */
[----:B------:R-:W-:Y:S02]  /*1d140*/  MOV R2, 0x1d160 ;  /* 0x0001d16000027802 */ /* 0x000fe40000000f00 */
[----:B--234-:R-:W-:Y:S05]  /*1d150*/  CALL.REL.NOINC `($__internal_39_$__cuda_sm70_shflsync_idx_p) ;  /* 0x00008a5000007944 */ /* 0x01cfea0003c00000 */
[----:B------:R-:W-:Y:S01]  /*1d160*/  MOV R0, R12 ;  /* 0x0000000c00007202 */ /* 0x000fe20000000f00 */
[----:B------:R-:W-:Y:S05]  /*1d170*/  BRA `(.L_x_2008) ;  /* 0xffffdb9000007947 */ /* 0x000fea000383ffff */
.L_x_1960:
        /* <DEDUP_REMOVED lines=15> */
.L_x_1962:
[----:B------:R-:W-:Y:S01]  /*1d270*/  IMAD.MOV.U32 R9, RZ, RZ, R37 ;  /* 0x000000ffff097224 */ /* 0x000fe200078e0025 */
[----:B------:R-:W-:Y:S01]  /*1d280*/  MOV R3, 0x1f ;  /* 0x0000001f00037802 */ /* 0x000fe20000000f00 */
[----:B------:R-:W-:Y:S01]  /*1d290*/  IMAD.MOV.U32 R5, RZ, RZ, RZ ;  /* 0x000000ffff057224 */ /* 0x000fe200078e00ff */
[----:B------:R-:W-:-:S02]  /*1d2a0*/  MOV R104, 0xffffffff ;  /* 0xffffffff00687802 */ /* 0x000fc40000000f00 */
[----:B------:R-:W-:Y:S02]  /*1d2b0*/  MOV R2, 0x1d2d0 ;  /* 0x0001d2d000027802 */ /* 0x000fe40000000f00 */
[----:B---3--:R-:W-:Y:S05]  /*1d2c0*/  CALL.REL.NOINC `($__internal_39_$__cuda_sm70_shflsync_idx_p) ;  /* 0x000088e000007944 */ /* 0x008fea0003c00000 */
[----:B------:R-:W-:Y:S01]  /*1d2d0*/  MOV R13, R12 ;  /* 0x0000000c000d7202 */ /* 0x000fe20000000f00 */
[----:B------:R-:W-:Y:S05]  /*1d2e0*/  BRA `(.L_x_2010) ;  /* 0xffffdd5000007947 */ /* 0x000fea000383ffff */
.L_x_1963:
[----:B------:R-:W-:Y:S01]  /*1d2f0*/  IMAD.MOV.U32 R9, RZ, RZ, R37 ;  /* 0x000000ffff097224 */ /* 0x000fe200078e0025 */
[----:B------:R-:W-:Y:S01]  /*1d300*/  MOV R3, 0x1f ;  /* 0x0000001f00037802 */ /* 0x000fe20000000f00 */
[----:B------:R-:W-:Y:S01]  /*1d310*/  IMAD.MOV.U32 R5, RZ, RZ, 0x1 ;  /* 0x00000001ff057424 */ /* 0x000fe200078e00ff */
[----:B------:R-:W-:Y:S02]  /*1d320*/  MOV R104, 0xffffffff ;  /* 0xffffffff00687802 */ /* 0x000fe40000000f00 */
[----:B------:R-:W-:Y:S02]  /*1d330*/  MOV R2, 0x1d350 ;  /* 0x0001d35000027802 */ /* 0x000fe40000000f00 */
[----:B-12---:R-:W-:Y:S05]  /*1d340*/  CALL.REL.NOINC `($__internal_39_$__cuda_sm70_shflsync_idx_p) ;  /* 0x0000886000007944 */ /* 0x006fea0003c00000 */
[----:B------:R-:W-:Y:S01]  /*1d350*/  MOV R8, R12 ;  /* 0x0000000c00087202 */ /* 0x000fe20000000f00 */
[----:B------:R-:W-:Y:S05]  /*1d360*/  BRA `(.L_x_2011) ;  /* 0xffffdcf000007947 */ /* 0x000fea000383ffff */
.L_x_1964:
[----:B------:R-:W-:Y:S02]  /*1d370*/  MOV R2, 0x1 ;  /* 0x0000000100027802 */ /* 0x000fe40000000f00 */
[----:B------:R-:W-:Y:S02]  /*1d380*/  MOV R3, 0x1d3a0 ;  /* 0x0001d3a000037802 */ /* 0x000fe40000000f00 */
[----:B-1234-:R-:W-:Y:S05]  /*1d390*/  CALL.REL.NOINC `($__internal_40_$__cuda_sm70_shflsync_up_p) ;  /* 0x0000885000007944 */ /* 0x01efea0003c00000 */
[----:B------:R-:W-:Y:S05]  /*1d3a0*/  BRA `(.L_x_2012) ;  /* 0xffffddd000007947 */ /* 0x000fea000383ffff */
.L_x_1965:
[----:B------:R-:W-:Y:S02]  /*1d3b0*/  MOV R2, 0x2 ;  /* 0x0000000200027802 */ /* 0x000fe40000000f00 */
[----:B------:R-:W-:-:S02]  /*1d3c0*/  MOV R3, 0x1d3e0 ;  /* 0x0001d3e000037802 */ /* 0x000fc40000000f00 */
[----:B--2-4-:R-:W-:Y:S05]  /*1d3d0*/  CALL.REL.NOINC `($__internal_40_$__cuda_sm70_shflsync_up_p) ;  /* 0x0000881000007944 */ /* 0x014fea0003c00000 */
        /* <DEDUP_REMOVED lines=25> */
.L_x_1969:
[----:B------:R-:W-:Y:S02]  /*1d570*/  MOV R2, 0x1 ;  /* 0x0000000100027802 */ /* 0x000fe40000000f00 */
[----:B------:R-:W-:Y:S02]  /*1d580*/  MOV R3, 0x1d5a0 ;  /* 0x0001d5a000037802 */ /* 0x000fe40000000f00 */
[----:B------:R-:W-:Y:S05]  /*1d590*/  CALL.REL.NOINC `($__internal_40_$__cuda_sm70_shflsync_up_p) ;  /* 0x0000865000007944 */ /* 0x000fea0003c00000 */
[----:B------:R-:W-:Y:S01]  /*1d5a0*/  MOV R2, R4 ;  /* 0x0000000400027202 */ /* 0x000fe20000000f00 */
[----:B------:R-:W-:Y:S05]  /*1d5b0*/  BRA `(.L_x_2014) ;  /* 0xffffde1000007947 */ /* 0x000fea000383ffff */
.L_x_1970:
        /* <DEDUP_REMOVED lines=28> */
.L_x_1972:
[----:B------:R-:W-:Y:S02]  /*1d780*/  SEL R0, RZ, 0x1, P0 ;  /* 0x00000001ff007807 */ /* 0x000fe40000000000 */
[----:B------:R-:W-:Y:S02]  /*1d790*/  MOV R2, 0x1d7b0 ;  /* 0x0001d7b000027802 */ /* 0x000fe40000000f00 */
[----:B-1----:R-:W-:Y:S05]  /*1d7a0*/  CALL.REL.NOINC `($__internal_41_$__cuda_sm70_votesync_ballot) ;  /* 0x000084b000007944 */ /* 0x002fea0003c00000 */
[----:B------:R-:W-:Y:S01]  /*1d7b0*/  MOV R8, R0 ;  /* 0x0000000000087202 */ /* 0x000fe20000000f00 */
[----:B------:R-:W-:Y:S05]  /*1d7c0*/  BRA `(.L_x_2016) ;  /* 0xffffdd9000007947 */ /* 0x000fea000383ffff */
.L_x_1973:
[----:B------:R-:W-:Y:S01]  /*1d7d0*/  IMAD.MOV.U32 R9, RZ, RZ, R6 ;  /* 0x000000ffff097224 */ /* 0x000fe200078e0006 */
[----:B------:R-:W-:Y:S01]  /*1d7e0*/  MOV R3, 0x1f ;  /* 0x0000001f00037802 */ /* 0x000fe20000000f00 */
[----:B------:R-:W-:Y:S01]  /*1d7f0*/  IMAD.MOV.U32 R5, RZ, RZ, R0 ;  /* 0x000000ffff057224 */ /* 0x000fe200078e0000 */
[----:B------:R-:W-:Y:S02]  /*1d800*/  MOV R104, 0xffffffff ;  /* 0xffffffff00687802 */ /* 0x000fe40000000f00 */
[----:B------:R-:W-:Y:S02]  /*1d810*/  MOV R2, 0x1d830 ;  /* 0x0001d83000027802 */ /* 0x000fe40000000f00 */
[----:B-1----:R-:W-:Y:S05]  /*1d820*/  CALL.REL.NOINC `($__internal_39_$__cuda_sm70_shflsync_idx_p) ;  /* 0x0000838000007944 */ /* 0x002fea0003c00000 */
[----:B------:R-:W-:Y:S01]  /*1d830*/  IMAD.MOV.U32 R15, RZ, RZ, R12 ;  /* 0x000000ffff0f7224 */ /* 0x000fe200078e000c */
[----:B------:R-:W-:Y:S01]  /*1d840*/  MOV R9, R7 ;  /* 0x0000000700097202 */ /* 0x000fe20000000f00 */
[----:B------:R-:W-:Y:S01]  /*1d850*/  IMAD.MOV.U32 R5, RZ, RZ, R0 ;  /* 0x000000ffff057224 */ /* 0x000fe200078e0000 */
[----:B------:R-:W-:Y:S01]  /*1d860*/  MOV R3, 0x1f ;  /* 0x0000001f00037802 */ /* 0x000fe20000000f00 */
[----:B------:R-:W-:Y:S01]  /*1d870*/  IMAD.MOV.U32 R104, RZ, RZ, -0x1 ;  /* 0xffffffffff687424 */ /* 0x000fe200078e00ff */
[----:B------:R-:W-:-:S02]  /*1d880*/  MOV R2, 0x1d8a0 ;  /* 0x0001d8a000027802 */ /* 0x000fc40000000f00 */
[----:B------:R-:W-:Y:S05]  /*1d890*/  CALL.REL.NOINC `($__internal_39_$__cuda_sm70_shflsync_idx_p) ;  /* 0x0000831000007944 */ /* 0x000fea0003c00000 */
[----:B------:R-:W-:Y:S01]  /*1d8a0*/  MOV R7, R12 ;  /* 0x0000000c00077202 */ /* 0x000fe20000000f00 */
[----:B------:R-:W-:Y:S05]  /*1d8b0*/  BRA `(.L_x_2017) ;  /* 0xffffdcf000007947 */ /* 0x000fea000383ffff */
.L_x_1976:
[----:B------:R-:W-:Y:S01]  /*1d8c0*/  IMAD.MOV.U32 R9, RZ, RZ, R4 ;  /* 0x000000ffff097224 */ /* 0x000fe200078e0004 */
[----:B------:R-:W-:Y:S01]  /*1d8d0*/  MOV R3, 0x1f ;  /* 0x0000001f00037802 */ /* 0x000fe20000000f00 */
[----:B------:R-:W-:Y:S01]  /*1d8e0*/  IMAD.MOV.U32 R5, RZ, RZ, R0 ;  /* 0x000000ffff057224 */ /* 0x000fe200078e0000 */
[----:B------:R-:W-:-:S02]  /*1d8f0*/  MOV R104, 0xffffffff ;  /* 0xffffffff00687802 */ /* 0x000fc40000000f00 */
[----:B------:R-:W-:Y:S02]  /*1d900*/  MOV R2, 0x1d920 ;  /* 0x0001d92000027802 */ /* 0x000fe40000000f00 */
[----:B-1-34-:R-:W-:Y:S05]  /*1d910*/  CALL.REL.NOINC `($__internal_39_$__cuda_sm70_shflsync_idx_p) ;  /* 0x0000829000007944 */ /* 0x01afea0003c00000 */
[----:B------:R-:W-:Y:S01]  /*1d920*/  MOV R16, R12 ;  /* 0x0000000c00107202 */ /* 0x000fe20000000f00 */
[----:B------:R-:W-:Y:S05]  /*1d930*/  BRA `(.L_x_1975) ;  /* 0xffffdcd000007947 */ /* 0x000fea000383ffff */
        .type           $_ZN7cutlass13device_kernelIN5flash19enable_sm80_to_sm89INS1_16FlashAttnFwdSm80INS1_25CollectiveMainloopFwdSm80ILi8ELi2ELb0EN4cute5tupleIJNS5_1CILi128EEENS7_ILi64EEENS7_ILi192EEEEEELi192ENS_10bfloat16_tEfNS_4arch4Sm80ELb0ELb1ELb1ELb1ELb0ELb1ELb1ELb1EEENS1_21CollectiveEpilogueFwdINS6_IJS8_SA_S9_EEENS6_IJNS7_ILi1EEESI_SI_EEESC_SE_Li256ELb1ELb1ELb1ELb0EEENS1_36VarlenDynamicPersistentTileSchedulerILi128ELi64ELi256ELi256ELb1ELb1ELb0ELb1ELb0ELb1EEEEEEEEEvNT_6ParamsE$_ZZN5flash25CollectiveMainloopFwdSm80ILi8ELi2ELb0EN4cute5tupleIJNS1_1CILi128EEENS3_ILi64EEENS3_ILi192EEEEEELi192EN7cutlass10bfloat16_tEfNS8_4arch4Sm80ELb0ELb1ELb1ELb1ELb0ELb1ELb1ELb1EE3mmaINS_16FlashAttnFwdSm80ISC_NS_21CollectiveEpilogueFwdINS2_IJS4_S6_S5_EEENS2_IJNS3_ILi1EEESH_SH_EEES9_SB_Li256ELb1ELb1ELb1ELb0EEENS_36VarlenDynamicPersistentTileSchedulerILi128ELi64ELi256ELi256ELb1ELb1ELb0ELb1ELb0ELb1EEEE13SharedStorageENS1_6TensorINS1_11ArrayEngineIfLm96EEENS1_6LayoutINS2_IJNS2_IJNS3_ILi2EEESS_EEESH_NS3_ILi24EEEEEENS2_IJNS2_IJSH_SS_EEENS3_ILi0EEENS3_ILi4EEEEEEEEEENS_7SoftmaxILi2ELi0EEEEEbRKNSC_6ParamsERT0_RT1_iRKNS_16SeqlenInfoQKNewKILb1ELb1EEENS2_IJiiiiEEERT_ENKUlvE_clEv,@function
        .size           $_ZN7cutlass13device_kernelIN5flash19enable_sm80_to_sm89INS1_16FlashAttnFwdSm80INS1_25CollectiveMainloopFwdSm80ILi8ELi2ELb0EN4cute5tupleIJNS5_1CILi128EEENS7_ILi64EEENS7_ILi192EEEEEELi192ENS_10bfloat16_tEfNS_4arch4Sm80ELb0ELb1ELb1ELb1ELb0ELb1ELb1ELb1EEENS1_21CollectiveEpilogueFwdINS6_IJS8_SA_S9_EEENS6_IJNS7_ILi1EEESI_SI_EEESC_SE_Li256ELb1ELb1ELb1ELb0EEENS1_36VarlenDynamicPersistentTileSchedulerILi128ELi64ELi256ELi256ELb1ELb1ELb0ELb1ELb0ELb1EEEEEEEEEvNT_6ParamsE$_ZZN5flash25CollectiveMainloopFwdSm80ILi8ELi2ELb0EN4cute5tupleIJNS1_1CILi128EEENS3_ILi64EEENS3_ILi192EEEEEELi192EN7cutlass10bfloat16_tEfNS8_4arch4Sm80ELb0ELb1ELb1ELb1ELb0ELb1ELb1ELb1EE3mmaINS_16FlashAttnFwdSm80ISC_NS_21CollectiveEpilogueFwdINS2_IJS4_S6_S5_EEENS2_IJNS3_ILi1EEESH_SH_EEES9_SB_Li256ELb1ELb1ELb1ELb0EEENS_36VarlenDynamicPersistentTileSchedulerILi128ELi64ELi256ELi256ELb1ELb1ELb0ELb1ELb0ELb1EEEE13SharedStorageENS1_6TensorINS1_11ArrayEngineIfLm96EEENS1_6LayoutINS2_IJNS2_IJNS3_ILi2EEESS_EEESH_NS3_ILi24EEEEEENS2_IJNS2_IJSH_SS_EEENS3_ILi0EEENS3_ILi4EEEEEEEEEENS_7SoftmaxILi2ELi0EEEEEbRKNSC_6ParamsERT0_RT1_iRKNS_16SeqlenInfoQKNewKILb1ELb1EEENS2_IJiiiiEEERT_ENKUlvE_clEv,($__internal_38_$__cuda_sm70_shflsync_bfly_p - $_ZN7cutlass13device_kernelIN5flash19enable_sm80_to_sm89INS1_16FlashAttnFwdSm80INS1_25CollectiveMainloopFwdSm80ILi8ELi2ELb0EN4cute5tupleIJNS5_1CILi128EEENS7_ILi64EEENS7_ILi192EEEEEELi192ENS_10bfloat16_tEfNS_4arch4Sm80ELb0ELb1ELb1ELb1ELb0ELb1ELb1ELb1EEENS1_21CollectiveEpilogueFwdINS6_IJS8_SA_S9_EEENS6_IJNS7_ILi1EEESI_SI_EEESC_SE_Li256ELb1ELb1ELb1ELb0EEENS1_36VarlenDynamicPersistentTileSchedulerILi128ELi64ELi256ELi256ELb1ELb1ELb0ELb1ELb0ELb1EEEEEEEEEvNT_6ParamsE$_ZZN5flash25CollectiveMainloopFwdSm80ILi8ELi2ELb0EN4cute5tupleIJNS1_1CILi128EEENS3_ILi64EEENS3_ILi192EEEEEELi192EN7cutlass10bfloat16_tEfNS8_4arch4Sm80ELb0ELb1ELb1ELb1ELb0ELb1ELb1ELb1EE3mmaINS_16FlashAttnFwdSm80ISC_NS_21CollectiveEpilogueFwdINS2_IJS4_S6_S5_EEENS2_IJNS3_ILi1EEESH_SH_EEES9_SB_Li256ELb1ELb1ELb1ELb0EEENS_36VarlenDynamicPersistentTileSchedulerILi128ELi64ELi256ELi256ELb1ELb1ELb0ELb1ELb0ELb1EEEE13SharedStorageENS1_6TensorINS1_11ArrayEngineIfLm96EEENS1_6LayoutINS2_IJNS2_IJNS3_ILi2EEESS_EEESH_NS3_ILi24EEEEEENS2_IJNS2_IJSH_SS_EEENS3_ILi0EEENS3_ILi4EEEEEEEEEENS_7SoftmaxILi2ELi0EEEEEbRKNSC_6ParamsERT0_RT1_iRKNS_16SeqlenInfoQKNewKILb1ELb1EEENS2_IJiiiiEEERT_ENKUlvE_clEv)
$_ZN7cutlass13device_kernelIN5flash19enable_sm80_to_sm89INS1_16FlashAttnFwdSm80INS1_25CollectiveMainloopFwdSm80ILi8ELi2ELb0EN4cute5tupleIJNS5_1CILi128EEENS7_ILi64EEENS7_ILi192EEEEEELi192ENS_10bfloat16_tEfNS_4arch4Sm80ELb0ELb1ELb1ELb1ELb0ELb1ELb1ELb1EEENS1_21CollectiveEpilogueFwdINS6_IJS8_SA_S9_EEENS6_IJNS7_ILi1EEESI_SI_EEESC_SE_Li256ELb1ELb1ELb1ELb0EEENS1_36VarlenDynamicPersistentTileSchedulerILi128ELi64ELi256ELi256ELb1ELb1ELb0ELb1ELb0ELb1EEEEEEEEEvNT_6ParamsE$_ZZN5flash25CollectiveMainloopFwdSm80ILi8ELi2ELb0EN4cute5tupleIJNS1_1CILi128EEENS3_ILi64EEENS3_ILi192EEEEEELi192EN7cutlass10bfloat16_tEfNS8_4arch4Sm80ELb0ELb1ELb1ELb1ELb0ELb1ELb1ELb1EE3mmaINS_16FlashAttnFwdSm80ISC_NS_21CollectiveEpilogueFwdINS2_IJS4_S6_S5_EEENS2_IJNS3_ILi1EEESH_SH_EEES9_SB_Li256ELb1ELb1ELb1ELb0EEENS_36VarlenDynamicPersistentTileSchedulerILi128ELi64ELi256ELi256ELb1ELb1ELb0ELb1ELb0ELb1EEEE13SharedStorageENS1_6TensorINS1_11ArrayEngineIfLm96EEENS1_6LayoutINS2_IJNS2_IJNS3_ILi2EEESS_EEESH_NS3_ILi24EEEEEENS2_IJNS2_IJSH_SS_EEENS3_ILi0EEENS3_ILi4EEEEEEEEEENS_7SoftmaxILi2ELi0EEEEEbRKNSC_6ParamsERT0_RT1_iRKNS_16SeqlenInfoQKNewKILb1ELb1EEENS2_IJiiiiEEERT_ENKUlvE_clEv:
[----:B------:R-:W-:-:S05]  /*1d940*/  IADD3 R30, R14, -c[0x0][0x20], RZ ;  /* 0x800008000e1e7a10 */ /* 0x000fca0007ffe0ff */
[----:B------:R-:W2:Y:S01]  /*1d950*/  LDL.64 R4, [R30] ;  /* 0x000000001e047983 */ /* 0x000ea20000100a00 */
[----:B------:R-:W-:-:S03]  /*1d960*/  ULDC.64 UR18, c[0x0][0x118] ;  /* 0x0000460000127ab9 */ /* 0x000fc60000000a00 */
[----:B--2---:R-:W2:Y:S02]  /*1d970*/  LD.E R31, [R4.64+0x11c] ;  /* 0x00011c12041f7980 */ /* 0x004ea4000c101900 */
[----:B--2---:R-:W-:-:S13]  /*1d980*/  ISETP.GT.AND P0, PT, R31, RZ, PT ;  /* 0x000000ff1f00720c */ /* 0x004fda0003f04270 */
[----:B------:R-:W-:Y:S05]  /*1d990*/  @P0 BRA `(.L_x_2018) ;  /* 0x0000004000000947 */ /* 0x000fea0003800000 */
[----:B------:R-:W-:Y:S01]  /*1d9a0*/  MOV R2, R111 ;  /* 0x0000006f00027202 */ /* 0x000fe20000000f00 */
[----:B------:R-:W-:-:S04]  /*1d9b0*/  DEPBAR.LE SB0, 0x3 ;  /* 0x000080c00000791a */ /* 0x000fc80000000000 */
[----:B------:R-:W-:-:S04]  /*1d9c0*/  MOV R3, 0x0 ;  /* 0x0000000000037802 */ /* 0x000fc80000000f00 */
[----:B------:R-:W-:Y:S05]  /*1d9d0*/  RET.REL.NODEC R2 `(_ZN7cutlass13device_kernelIN5flash19enable_sm80_to_sm89INS1_16FlashAttnFwdSm80INS1_25CollectiveMainloopFwdSm80ILi8ELi2ELb0EN4cute5tupleIJNS5_1CILi128EEENS7_ILi64EEENS7_ILi192EEEEEELi192ENS_10bfloat16_tEfNS_4arch4Sm80ELb0ELb1ELb1ELb1ELb0ELb1ELb1ELb1EEENS1_21CollectiveEpilogueFwdINS6_IJS8_SA_S9_EEENS6_IJNS7_ILi1EEESI_SI_EEESC_SE_Li256ELb1ELb1ELb1ELb0EEENS1_36VarlenDynamicPersistentTileSchedulerILi128ELi64ELi256ELi256ELb1ELb1ELb0ELb1ELb0ELb1EEEEEEEEEvNT_6ParamsE) ;  /* 0xfffe262002007950 */ /* 0x000fea0003c3ffff */
.L_x_2018:
[----:B------:R-:W2:Y:S04]  /*1d9e0*/  LDL.64 R6, [R30+0x8] ;  /* 0x000008001e067983 */ /* 0x000ea80000100a00 */
[----:B------:R-:W3:Y:S04]  /*1d9f0*/  LDL.64 R2, [R30+0x18] ;  /* 0x000018001e027983 */ /* 0x000ee80000100a00 */
[----:B------:R-:W4:Y:S04]  /*1da00*/  LDL.64 R12, [R30+0x20] ;  /* 0x000020001e0c7983 */ /* 0x000f280000100a00 */
[----:B------:R-:W4:Y:S04]  /*1da10*/  LDL.64 R14, [R30+0x10] ;  /* 0x000010001e0e7983 */ /* 0x000f280000100a00 */
[----:B------:R-:W4:Y:S04]  /*1da20*/  LD.E.64 R8, [R4.64+0x120] ;  /* 0x0001201204087980 */ /* 0x000f28000c101b00 */
[----:B------:R-:W4:Y:S04]  /*1da30*/  LD.E.U8 R25, [R4.64+0x138] ;  /* 0x0001381204197980 */ /* 0x000f28000c101100 */
[----:B------:R1:W5:Y:S04]  /*1da40*/  LD.E R24, [R4.64+0x164] ;  /* 0x0001641204187980 */ /* 0x000368000c101900 */
[----:B------:R1:W5:Y:S04]  /*1da50*/  LD.E.64 R18, [R4.64+0x110] ;  /* 0x0001101204127980 */ /* 0x000368000c101b00 */
[----:B------:R1:W5:Y:S04]  /*1da60*/  LD.E.64 R16, [R4.64+0x128] ;  /* 0x0001281204107980 */ /* 0x000368000c101b00 */
[----:B--2---:R4:W2:Y:S04]  /*1da70*/  LD.E R58, [R6.64] ;  /* 0x00000012063a7980 */ /* 0x0048a8000c101900 */
[----:B---3--:R-:W3:Y:S04]  /*1da80*/  LD.E R0, [R2.64+0x20] ;  /* 0x0000201202007980 */ /* 0x008ee8000c101900 */
[----:B----4-:R3:W4:Y:S04]  /*1da90*/  LD.E R13, [R12.64] ;  /* 0x000000120c0d7980 */ /* 0x010728000c101900 */
[----:B------:R1:W5:Y:S04]  /*1daa0*/  LD.E R26, [R14.64] ;  /* 0x000000120e1a7980 */ /* 0x000368000c101900 */
[----:B------:R-:W4:Y:S01]  /*1dab0*/  LD.E.64 R6, [R4.64+0x130] ;  /* 0x0001301204067980 */ /* 0x000f22000c101b00 */
[----:B------:R-:W-:-:S02]  /*1dac0*/  ISETP.NE.AND P0, PT, R25, RZ, PT ;  /* 0x000000ff1900720c */ /* 0x000fc40003f05270 */
[----:B--2---:R-:W-:Y:S02]  /*1dad0*/  SHF.R.S32.HI R103, RZ, 0x1f, R58 ;  /* 0x0000001fff677819 */ /* 0x004fe4000001143a */
[----:B---3--:R-:W-:Y:S01]  /*1dae0*/  SHF.R.S32.HI R12, RZ, 0x1f, R0 ;  /* 0x0000001fff0c7819 */ /* 0x008fe20000011400 */
[----:B-1----:R-:W-:Y:S01]  /*1daf0*/  IMAD R14, R9, R0, RZ ;  /* 0x00000000090e7224 */ /* 0x002fe200078e02ff */
[----:B------:R-:W-:-:S03]  /*1db00*/  LEA.HI R2, R103, R58, RZ, 0x2 ;  /* 0x0000003a67027211 */ /* 0x000fc600078f10ff */
[C---:B------:R-:W-:Y:S01]  /*1db10*/  IMAD R14, R8.reuse, R12, R14 ;  /* 0x0000000c080e7224 */ /* 0x040fe200078e020e */
[----:B------:R-:W-:Y:S01]  /*1db20*/  SHF.R.S32.HI R76, RZ, 0x2, R2 ;  /* 0x00000002ff4c7819 */ /* 0x000fe20000011402 */
[----:B------:R-:W-:-:S04]  /*1db30*/  IMAD.WIDE.U32 R22, R8, R0, RZ ;  /* 0x0000000008167225 */ /* 0x000fc800078e00ff */
[----:B----4-:R-:W-:Y:S02]  /*1db40*/  IMAD R44, R13, 0x80, R76 ;  /* 0x000000800d2c7824 */ /* 0x010fe400078e024c */
[----:B------:R-:W-:-:S04]  /*1db50*/  IMAD R3, R7, R0, RZ ;  /* 0x0000000007037224 */ /* 0x000fc800078e02ff */
[----:B------:R-:W-:Y:S01]  /*1db60*/  IMAD R12, R6, R12, R3 ;  /* 0x0000000c060c7224 */ /* 0x000fe200078e0203 */
[----:B------:R-:W-:Y:S01]  /*1db70*/  LOP3.LUT R3, R2, 0xfffffffc, RZ, 0xc0, !PT ;  /* 0xfffffffc02037812 */ /* 0x000fe200078ec0ff */
[----:B------:R-:W-:-:S04]  /*1db80*/  IMAD.WIDE.U32 R20, R6, R0, RZ ;  /* 0x0000000006147225 */ /* 0x000fc800078e00ff */
[----:B------:R-:W-:Y:S01]  /*1db90*/  IMAD.IADD R45, R58, 0x1, -R3 ;  /* 0x000000013a2d7824 */ /* 0x000fe200078e0a03 */
[----:B------:R-:W-:Y:S01]  /*1dba0*/  IADD3 R15, R23, R14, RZ ;  /* 0x0000000e170f7210 */ /* 0x000fe20007ffe0ff */
[----:B------:R-:W-:-:S03]  /*1dbb0*/  IMAD.IADD R13, R21, 0x1, R12 ;  /* 0x00000001150d7824 */ /* 0x000fc600078e020c */
[C---:B------:R-:W-:Y:S02]  /*1dbc0*/  SHF.L.U32 R59, R45.reuse, 0x3, RZ ;  /* 0x000000032d3b7819 */ /* 0x040fe400000006ff */
[----:B------:R-:W-:Y:S01]  /*1dbd0*/  LEA R2, R45, R44, 0x6 ;  /* 0x0000002c2d027211 */ /* 0x000fe200078e30ff */
[----:B------:R-:W-:Y:S05]  /*1dbe0*/  @!P0 BRA `(.L_x_2019) ;  /* 0x00003b3000008947 */ /* 0x000fea0003800000 */
[----:B-----5:R-:W-:Y:S01]  /*1dbf0*/  ISETP.NE.AND P0, PT, R24, 0x1, PT ;  /* 0x000000011800780c */ /* 0x020fe20003f05270 */
[----:B------:R-:W-:Y:S01]  /*1dc00*/  BSSY B0, `(.L_x_2020) ;  /* 0x0000007000007945 */ /* 0x000fe20003800000 */
[----:B------:R-:W-:-:S11]  /*1dc10*/  SHF.L.U32 R0, R45, 0x2, RZ ;  /* 0x000000022d007819 */ /* 0x000fd600000006ff */
[----:B------:R-:W-:Y:S05]  /*1dc20*/  @!P0 BRA `(.L_x_2021) ;  /* 0x0000004000008947 */ /* 0x000fea0003800000 */
[----:B------:R1:W2:Y:S04]  /*1dc30*/  LD.E R3, [R4.64+0x168] ;  /* 0x0001681204037980 */ /* 0x0002a8000c101900 */
[----:B-1----:R-:W3:Y:S01]  /*1dc40*/  LD.E R4, [R4.64+0x16c] ;  /* 0x00016c1204047980 */ /* 0x002ee2000c101900 */
[----:B--2---:R-:W-:-:S05]  /*1dc50*/  IMAD.HI.U32 R2, R2, R3, RZ ;  /* 0x0000000302027227 */ /* 0x004fca00078e00ff */
[----:B---3--:R-:W-:Y:S02]  /*1dc60*/  SHF.R.U32.HI R2, RZ, R4, R2 ;  /* 0x00000004ff027219 */ /* 0x008fe40000011602 */
.L_x_2021:
[----:B------:R-:W-:Y:S05]  /*1dc70*/  BSYNC B0 ;  /* 0x0000000000007941 */ /* 0x000fea0003800000 */
.L_x_2020:
[----:B------:R-:W-:Y:S01]  /*1dc80*/  MOV R14, R22 ;  /* 0x00000016000e7202 */ /* 0x000fe20000000f00 */
[-C--:B------:R-:W-:Y:S01]  /*1dc90*/  IMAD R5, R9, R2.reuse, RZ ;  /* 0x0000000209057224 */ /* 0x080fe200078e02ff */
[----:B------:R-:W-:Y:S01]  /*1dca0*/  SHF.R.S32.HI R4, RZ, 0x1f, R2 ;  /* 0x0000001fff047819 */ /* 0x000fe20000011402 */
[----:B------:R-:W-:Y:S01]  /*1dcb0*/  IMAD R7, R7, R2, RZ ;  /* 0x0000000207077224 */ /* 0x000fe200078e02ff */
[----:B------:R-:W-:Y:S01]  /*1dcc0*/  MOV R12, R20 ;  /* 0x00000014000c7202 */ /* 0x000fe20000000f00 */
[----:B------:R-:W-:-:S04]  /*1dcd0*/  IMAD.WIDE.U32 R14, R8, R2, R14 ;  /* 0x00000002080e7225 */ /* 0x000fc800078e000e */
[----:B------:R-:W-:Y:S01]  /*1dce0*/  IMAD R5, R8, R4, R5 ;  /* 0x0000000408057224 */ /* 0x000fe200078e0205 */
[----:B------:R-:W-:Y:S01]  /*1dcf0*/  LEA R47, P1, R14, R18, 0x1 ;  /* 0x000000120e2f7211 */ /* 0x000fe200078208ff */
[----:B------:R-:W-:-:S03]  /*1dd00*/  IMAD.WIDE.U32 R2, R6, R2, R12 ;  /* 0x0000000206027225 */ /* 0x000fc600078e000c */
[----:B------:R-:W-:Y:S01]  /*1dd10*/  IADD3 R5, R15, R5, RZ ;  /* 0x000000050f057210 */ /* 0x000fe20007ffe0ff */
[----:B------:R-:W-:Y:S01]  /*1dd20*/  IMAD R4, R6, R4, R7 ;  /* 0x0000000406047224 */ /* 0x000fe200078e0207 */
[----:B------:R-:W-:Y:S02]  /*1dd30*/  LEA R52, P0, R2, R16, 0x1 ;  /* 0x0000001002347211 */ /* 0x000fe400078008ff */
[----:B------:R-:W-:Y:S02]  /*1dd40*/  LEA.HI.X R46, R14, R19, R5, 0x1, P1 ;  /* 0x000000130e2e7211 */ /* 0x000fe400008f0c05 */
[----:B------:R-:W-:-:S04]  /*1dd50*/  IADD3 R4, R3, R4, RZ ;  /* 0x0000000403047210 */ /* 0x000fc80007ffe0ff */
[----:B------:R-:W-:Y:S01]  /*1dd60*/  LEA.HI.X R45, R2, R17, R4, 0x1, P0 ;  /* 0x00000011022d7211 */ /* 0x000fe200000f0c04 */
[----:B------:R-:W-:Y:S05]  /*1dd70*/  BRA.DIV ~URZ, `(.L_x_2022) ;  /* 0x000076527f007947 */ /* 0x000fea000b800000 */
[----:B------:R1:W2:Y:S02]  /*1dd80*/  SHFL.IDX PT, R4, R46, RZ, 0x1c1f ;  /* 0x001c1fff2e047589 */ /* 0x0002a400000e0000 */
.L_x_2070:
[----:B------:R-:W-:Y:S05]  /*1dd90*/  BRA.DIV ~URZ, `(.L_x_2023) ;  /* 0x000076b27f007947 */ /* 0x000fea000b800000 */
[----:B------:R3:W4:Y:S01]  /*1dda0*/  SHFL.IDX PT, R6, R47, RZ, 0x1c1f ;  /* 0x001c1fff2f067589 */ /* 0x00072200000e0000 */
[----:B--2---:R-:W-:-:S03]  /*1ddb0*/  MOV R7, R4 ;  /* 0x0000000400077202 */ /* 0x004fc60000000f00 */
[----:B------:R3:W2:Y:S04]  /*1ddc0*/  SHFL.IDX PT, R8, R45, RZ, 0x1c1f ;  /* 0x001c1fff2d087589 */ /* 0x0006a800000e0000 */
[----:B------:R3:W1:Y:S02]  /*1ddd0*/  SHFL.IDX PT, R2, R52, RZ, 0x1c1f ;  /* 0x001c1fff34027589 */ /* 0x00066400000e0000 */
.L_x_2071:
[----:B------:R-:W-:Y:S01]  /*1dde0*/  IMAD R70, R26, R24, RZ ;  /* 0x000000181a467224 */ /* 0x000fe200078e02ff */
[----:B------:R-:W-:Y:S01]  /*1ddf0*/  BSSY B0, `(.L_x_2024) ;  /* 0x000004f000007945 */ /* 0x000fe20003800000 */
[----:B------:R-:W-:Y:S01]  /*1de00*/  CS2R R80, SRZ ;  /* 0x0000000000507805 */ /* 0x000fe2000001ff00 */
[----:B------:R-:W-:Y:S01]  /*1de10*/  CS2R R54, SRZ ;  /* 0x0000000000367805 */ /* 0x000fe2000001ff00 */
[----:B------:R-:W-:Y:S01]  /*1de20*/  CS2R R48, SRZ ;  /* 0x0000000000307805 */ /* 0x000fe2000001ff00 */
[----:B------:R-:W-:Y:S01]  /*1de30*/  ISETP.GE.AND P0, PT, R44, R70, PT ;  /* 0x000000462c00720c */ /* 0x000fe20003f06270 */
        /* <DEDUP_REMOVED lines=10> */
[----:B--2---:R-:W-:-:S02]  /*1dee0*/  MOV R3, R8 ;  /* 0x0000000800037202 */ /* 0x004fc40000000f00 */
[----:B------:R-:W-:Y:S05]  /*1def0*/  @P0 BRA `(.L_x_2025) ;  /* 0x000003e000000947 */ /* 0x000fea0003800000 */
[CC--:B------:R-:W-:Y:S01]  /*1df00*/  ISETP.GE.AND P0, PT, R0.reuse, R31.reuse, PT ;  /* 0x0000001f0000720c */ /* 0x0c0fe20003f06270 */
[----:B------:R-:W-:Y:S01]  /*1df10*/  CS2R R26, SRZ ;  /* 0x00000000001a7805 */ /* 0x000fe2000001ff00 */
[C---:B------:R-:W-:Y:S01]  /*1df20*/  IADD3 R12, R0.reuse, 0x10, RZ ;  /* 0x00000010000c7810 */ /* 0x040fe20007ffe0ff */
[----:B------:R-:W-:Y:S01]  /*1df30*/  CS2R R28, SRZ ;  /* 0x00000000001c7805 */ /* 0x000fe2000001ff00 */
[----:B------:R-:W-:Y:S02]  /*1df40*/  IADD3 R13, R0, 0x20, RZ ;  /* 0x00000020000d7810 */ /* 0x000fe40007ffe0ff */
[----:B------:R-:W-:Y:S02]  /*1df50*/  ISETP.GE.AND P4, PT, R12, R31, PT ;  /* 0x0000001f0c00720c */ /* 0x000fe40003f86270 */
[C---:B------:R-:W-:Y:S02]  /*1df60*/  IADD3 R14, R0.reuse, 0x30, RZ ;  /* 0x00000030000e7810 */ /* 0x040fe40007ffe0ff */
[----:B------:R-:W-:-:S03]  /*1df70*/  IADD3 R15, R0, 0x40, RZ ;  /* 0x00000040000f7810 */ /* 0x000fc60007ffe0ff */
[C---:B----4-:R-:W-:Y:S01]  /*1df80*/  @!P0 IMAD.WIDE R8, R0.reuse, 0x2, R6 ;  /* 0x0000000200088825 */ /* 0x050fe200078e0206 */
[----:B------:R-:W-:-:S03]  /*1df90*/  IADD3 R16, R0, 0x50, RZ ;  /* 0x0000005000107810 */ /* 0x000fc60007ffe0ff */
[----:B-1----:R-:W-:Y:S01]  /*1dfa0*/  @!P0 IMAD.WIDE R4, R0, 0x2, R2 ;  /* 0x0000000200048825 */ /* 0x002fe200078e0202 */
[----:B------:R1:W5:Y:S01]  /*1dfb0*/  @!P0 LD.E.64 R26, [R8.64] ;  /* 0x00000012081a8980 */ /* 0x000362000c101b00 */
[-C--:B------:R-:W-:Y:S02]  /*1dfc0*/  ISETP.GE.AND P3, PT, R13, R31.reuse, PT ;  /* 0x0000001f0d00720c */ /* 0x080fe40003f66270 */
[-C--:B------:R-:W-:Y:S01]  /*1dfd0*/  ISETP.GE.AND P2, PT, R14, R31.reuse, PT ;  /* 0x0000001f0e00720c */ /* 0x080fe20003f46270 */
[----:B------:R2:W5:Y:S01]  /*1dfe0*/  @!P0 LD.E.64 R28, [R4.64] ;  /* 0x00000012041c8980 */ /* 0x000562000c101b00 */
[-C--:B------:R-:W-:Y:S01]  /*1dff0*/  ISETP.GE.AND P1, PT, R15, R31.reuse, PT ;  /* 0x0000001f0f00720c */ /* 0x080fe20003f26270 */
[----:B------:R-:W-:Y:S01]  /*1e000*/  CS2R R32, SRZ ;  /* 0x0000000000207805 */ /* 0x000fe2000001ff00 */
[----:B------:R-:W-:Y:S01]  /*1e010*/  ISETP.GE.AND P0, PT, R16, R31, PT ;  /* 0x0000001f1000720c */ /* 0x000fe20003f06270 */
[----:B------:R-:W-:Y:S01]  /*1e020*/  CS2R R34, SRZ ;  /* 0x0000000000227805 */ /* 0x000fe2000001ff00 */
[----:B------:R-:W-:Y:S01]  /*1e030*/  CS2R R36, SRZ ;  /* 0x0000000000247805 */ /* 0x000fe2000001ff00 */
[----:B------:R-:W-:Y:S01]  /*1e040*/  CS2R R38, SRZ ;  /* 0x0000000000267805 */ /* 0x000fe2000001ff00 */
[----:B------:R-:W-:-:S03]  /*1e050*/  CS2R R42, SRZ ;  /* 0x00000000002a7805 */ /* 0x000fc6000001ff00 */
[----:B-1----:R-:W-:Y:S02]  /*1e060*/  @!P3 SHF.R.S32.HI R9, RZ, 0x1f, R13 ;  /* 0x0000001fff09b819 */ /* 0x002fe4000001140d */
[----:B------:R-:W-:Y:S02]  /*1e070*/  @!P2 SHF.R.S32.HI R8, RZ, 0x1f, R14 ;  /* 0x0000001fff08a819 */ /* 0x000fe4000001140e */
[----:B--2---:R-:W-:Y:S02]  /*1e080*/  @!P4 SHF.R.S32.HI R4, RZ, 0x1f, R12 ;  /* 0x0000001fff04c819 */ /* 0x004fe4000001140c */
[----:B------:R-:W-:Y:S02]  /*1e090*/  @!P1 SHF.R.S32.HI R5, RZ, 0x1f, R15 ;  /* 0x0000001fff059819 */ /* 0x000fe4000001140f */
[----:B------:R-:W-:Y:S02]  /*1e0a0*/  @!P4 LEA.HI R12, R4, R12, RZ, 0x2 ;  /* 0x0000000c040cc211 */ /* 0x000fe400078f10ff */
[----:B------:R-:W-:-:S02]  /*1e0b0*/  @!P0 SHF.R.S32.HI R4, RZ, 0x1f, R16 ;  /* 0x0000001fff048819 */ /* 0x000fc40000011410 */
[----:B------:R-:W-:Y:S02]  /*1e0c0*/  @!P3 LEA.HI R9, R9, R13, RZ, 0x2 ;  /* 0x0000000d0909b211 */ /* 0x000fe400078f10ff */
[----:B------:R-:W-:Y:S02]  /*1e0d0*/  @!P2 LEA.HI R8, R8, R14, RZ, 0x2 ;  /* 0x0000000e0808a211 */ /* 0x000fe400078f10ff */
[----:B------:R-:W-:Y:S02]  /*1e0e0*/  @!P1 LEA.HI R5, R5, R15, RZ, 0x2 ;  /* 0x0000000f05059211 */ /* 0x000fe400078f10ff */
[----:B------:R-:W-:Y:S02]  /*1e0f0*/  @!P0 LEA.HI R4, R4, R16, RZ, 0x2 ;  /* 0x0000001004048211 */ /* 0x000fe400078f10ff */
[----:B------:R-:W-:Y:S02]  /*1e100*/  @!P4 LOP3.LUT R12, R12, 0xfffffffc, RZ, 0xc0, !PT ;  /* 0xfffffffc0c0cc812 */ /* 0x000fe400078ec0ff */
[----:B------:R-:W-:-:S02]  /*1e110*/  @!P3 LOP3.LUT R9, R9, 0xfffffffc, RZ, 0xc0, !PT ;  /* 0xfffffffc0909b812 */ /* 0x000fc400078ec0ff */
[----:B------:R-:W-:Y:S01]  /*1e120*/  @!P2 LOP3.LUT R8, R8, 0xfffffffc, RZ, 0xc0, !PT ;  /* 0xfffffffc0808a812 */ /* 0x000fe200078ec0ff */
[----:B------:R-:W-:Y:S01]  /*1e130*/  @!P4 IMAD.WIDE R24, R12, 0x2, R6 ;  /* 0x000000020c18c825 */ /* 0x000fe200078e0206 */
[----:B------:R-:W-:Y:S02]  /*1e140*/  @!P1 LOP3.LUT R5, R5, 0xfffffffc, RZ, 0xc0, !PT ;  /* 0xfffffffc05059812 */ /* 0x000fe400078ec0ff */
[----:B------:R-:W-:Y:S01]  /*1e150*/  @!P0 LOP3.LUT R4, R4, 0xfffffffc, RZ, 0xc0, !PT ;  /* 0xfffffffc04048812 */ /* 0x000fe200078ec0ff */
[----:B------:R-:W-:Y:S01]  /*1e160*/  @!P4 IMAD.WIDE R14, R12, 0x2, R2 ;  /* 0x000000020c0ec825 */ /* 0x000fe200078e0202 */
[----:B------:R-:W-:Y:S01]  /*1e170*/  CS2R R40, SRZ ;  /* 0x0000000000287805 */ /* 0x000fe2000001ff00 */
[----:B------:R-:W-:Y:S01]  /*1e180*/  CS2R R48, SRZ ;  /* 0x0000000000307805 */ /* 0x000fe2000001ff00 */
[----:B------:R-:W-:Y:S01]  /*1e190*/  CS2R R54, SRZ ;  /* 0x0000000000367805 */ /* 0x000fe2000001ff00 */
[--C-:B------:R-:W-:Y:S01]  /*1e1a0*/  @!P3 IMAD.WIDE R22, R9, 0x2, R6.reuse ;  /* 0x000000020916b825 */ /* 0x100fe200078e0206 */
[----:B------:R-:W-:Y:S01]  /*1e1b0*/  CS2R R50, SRZ ;  /* 0x0000000000327805 */ /* 0x000fe2000001ff00 */
[----:B------:R-:W-:Y:S01]  /*1e1c0*/  CS2R R56, SRZ ;  /* 0x0000000000387805 */ /* 0x000fe2000001ff00 */
[----:B------:R1:W5:Y:S01]  /*1e1d0*/  @!P4 LD.E.64 R32, [R24.64] ;  /* 0x000000121820c980 */ /* 0x000362000c101b00 */
[----:B------:R-:W-:-:S03]  /*1e1e0*/  @!P2 IMAD.WIDE R20, R8, 0x2, R6 ;  /* 0x000000020814a825 */ /* 0x000fc600078e0206 */
        /* <DEDUP_REMOVED lines=12> */
[----:B------:R1:W5:Y:S04]  /*1e2b0*/  @!P0 LD.E.64 R54, [R16.64] ;  /* 0x0000001210368980 */ /* 0x000368000c101b00 */
[----:B------:R1:W5:Y:S04]  /*1e2c0*/  @!P1 LD.E.64 R50, [R6.64] ;  /* 0x0000001206329980 */ /* 0x000368000c101b00 */
[----:B------:R1:W5:Y:S02]  /*1e2d0*/  @!P0 LD.E.64 R56, [R2.64] ;  /* 0x0000001202388980 */ /* 0x000364000c101b00 */
.L_x_2025:
[----:B------:R-:W-:Y:S05]  /*1e2e0*/  BSYNC B0 ;  /* 0x0000000000007941 */ /* 0x000fea0003800000 */
.L_x_2024:
[----:B-----5:R-:W-:Y:S01]  /*1e2f0*/  IMAD.MOV.U32 R5, RZ, RZ, R54 ;  /* 0x000000ffff057224 */ /* 0x020fe200078e0036 */
[----:B-1----:R-:W-:Y:S01]  /*1e300*/  MOV R2, R49 ;  /* 0x0000003100027202 */ /* 0x002fe20000000f00 */
[----:B------:R-:W-:-:S02]  /*1e310*/  IMAD.MOV.U32 R4, RZ, RZ, R55 ;  /* 0x000000ffff047224 */ /* 0x000fc400078e0037 */
[----:B------:R-:W-:-:S03]  /*1e320*/  IMAD.MOV.U32 R3, RZ, RZ, R48 ;  /* 0x000000ffff037224 */ /* 0x000fc600078e0030 */
[----:B------:R-:W-:Y:S01]  /*1e330*/  PRMT R93, R4, 0x5410, R5 ;  /* 0x00005410045d7816 */ /* 0x000fe20000000005 */
[----:B------:R-:W-:Y:S01]  /*1e340*/  IMAD.MOV.U32 R5, RZ, RZ, R42 ;  /* 0x000000ffff057224 */ /* 0x000fe200078e002a */
[----:B------:R-:W-:Y:S01]  /*1e350*/  PRMT R90, R2, 0x5410, R3 ;  /* 0x00005410025a7816 */ /* 0x000fe20000000003 */
[----:B------:R-:W-:Y:S01]  /*1e360*/  IMAD.MOV.U32 R4, RZ, RZ, R43 ;  /* 0x000000ffff047224 */ /* 0x000fe200078e002b */
[----:B------:R-:W-:Y:S01]  /*1e370*/  MOV R2, R37 ;  /* 0x0000002500027202 */ /* 0x000fe20000000f00 */
        /* <DEDUP_REMOVED lines=24> */
[----:B------:R-:W-:-:S03]  /*1e500*/  IMAD.MOV.U32 R2, RZ, RZ, R29 ;  /* 0x000000ffff027224 */ /* 0x000fc600078e001d */
[----:B------:R-:W-:Y:S02]  /*1e510*/  PRMT R82, R4, 0x5410, R5 ;  /* 0x0000541004527816 */ /* 0x000fe40000000005 */
[----:B------:R-:W-:Y:S01]  /*1e520*/  PRMT R71, R2, 0x5410, R3 ;  /* 0x0000541002477816 */ /* 0x000fe20000000003 */
[----:B------:R-:W-:Y:S05]  /*1e530*/  BRA.DIV ~URZ, `(.L_x_2026) ;  /* 0x000070827f007947 */ /* 0x000fea000b800000 */
[----:B------:R1:W2:Y:S04]  /*1e540*/  SHFL.IDX PT, R7, R46, 0x1, 0x1c1f ;  /* 0x003c1f002e077f89 */ /* 0x0002a800000e0000 */
[----:B----4-:R1:W4:Y:S04]  /*1e550*/  SHFL.IDX PT, R6, R47, 0x1, 0x1c1f ;  /* 0x003c1f002f067f89 */ /* 0x01032800000e0000 */
[----:B------:R1:W3:Y:S04]  /*1e560*/  SHFL.IDX PT, R4, R45, 0x1, 0x1c1f ;  /* 0x003c1f002d047f89 */ /* 0x0002e800000e0000 */
[----:B------:R1:W1:Y:S02]  /*1e570*/  SHFL.IDX PT, R2, R52, 0x1, 0x1c1f ;  /* 0x003c1f0034027f89 */ /* 0x00026400000e0000 */
.L_x_2072:
[----:B------:R-:W-:Y:S01]  /*1e580*/  IADD3 R3, R44, 0x40, RZ ;  /* 0x000000402c037810 */ /* 0x000fe20007ffe0ff */
[----:B------:R-:W-:Y:S01]  /*1e590*/  BSSY B0, `(.L_x_2027) ;  /* 0x000004d000007945 */ /* 0x000fe20003800000 */
[----:B------:R-:W-:Y:S01]  /*1e5a0*/  CS2R R72, SRZ ;  /* 0x0000000000487805 */ /* 0x000fe2000001ff00 */
[----:B------:R-:W-:Y:S01]  /*1e5b0*/  CS2R R68, SRZ ;  /* 0x0000000000447805 */ /* 0x000fe2000001ff00 */
[----:B------:R-:W-:Y:S01]  /*1e5c0*/  ISETP.GE.AND P0, PT, R3, R70, PT ;  /* 0x000000460300720c */ /* 0x000fe20003f06270 */
[----:B------:R-:W-:Y:S01]  /*1e5d0*/  CS2R R62, SRZ ;  /* 0x00000000003e7805 */ /* 0x000fe2000001ff00 */
[----:B-1-3--:R-:W-:Y:S01]  /*1e5e0*/  CS2R R52, SRZ ;  /* 0x0000000000347805 */ /* 0x00afe2000001ff00 */
[----:B------:R-:W-:Y:S01]  /*1e5f0*/  CS2R R44, SRZ ;  /* 0x00000000002c7805 */ /* 0x000fe2000001ff00 */
[----:B------:R-:W-:Y:S01]  /*1e600*/  CS2R R78, SRZ ;  /* 0x00000000004e7805 */ /* 0x000fe2000001ff00 */
[----:B------:R-:W-:Y:S01]  /*1e610*/  CS2R R74, SRZ ;  /* 0x00000000004a7805 */ /* 0x000fe2000001ff00 */
[----:B------:R-:W-:Y:S01]  /*1e620*/  CS2R R66, SRZ ;  /* 0x0000000000427805 */ /* 0x000fe2000001ff00 */
[----:B------:R-:W-:Y:S01]  /*1e630*/  CS2R R64, SRZ ;  /* 0x0000000000407805 */ /* 0x000fe2000001ff00 */
[----:B------:R-:W-:Y:S01]  /*1e640*/  CS2R R60, SRZ ;  /* 0x00000000003c7805 */ /* 0x000fe2000001ff00 */
[----:B------:R-:W-:Y:S01]  /*1e650*/  CS2R R46, SRZ ;  /* 0x00000000002e7805 */ /* 0x000fe2000001ff00 */
[----:B------:R-:W-:-:S03]  /*1e660*/  IMAD.MOV.U32 R3, RZ, RZ, R4 ;  /* 0x000000ffff037224 */ /* 0x000fc600078e0004 */
        /* <DEDUP_REMOVED lines=9> */
[C---:B--2-4-:R-:W-:Y:S01]  /*1e700*/  @!P0 IMAD.WIDE R8, R0.reuse, 0x2, R6 ;  /* 0x0000000200088825 */ /* 0x054fe200078e0206 */
[----:B------:R-:W-:-:S03]  /*1e710*/  IADD3 R16, R0, 0x50, RZ ;  /* 0x0000005000107810 */ /* 0x000fc60007ffe0ff */
[----:B------:R-:W-:Y:S01]  /*1e720*/  @!P0 IMAD.WIDE R4, R0, 0x2, R2 ;  /* 0x0000000200048825 */ /* 0x000fe200078e0202 */
        /* <DEDUP_REMOVED lines=51> */
.L_x_2028:
[----:B------:R-:W-:Y:S05]  /*1ea60*/  BSYNC B0 ;  /* 0x0000000000007941 */ /* 0x000fea0003800000 */
.L_x_2027:
[----:B-1----:R-:W3:Y:S01]  /*1ea70*/  LDL.64 R2, [R30+0x20] ;  /* 0x000020001e027983 */ /* 0x002ee20000100a00 */
[----:B------:R-:W-:-:S04]  /*1ea80*/  DEPBAR.LE SB0, 0x3 ;  /* 0x000080c00000791a */ /* 0x000fc80000000000 */
[----:B----4-:R-:W4:Y:S01]  /*1ea90*/  LDL.64 R4, [R30+0x28] ;  /* 0x000028001e047983 */ /* 0x010f220000100a00 */
[----:B------:R-:W-:Y:S03]  /*1eaa0*/  WARPSYNC 0xffffffff ;  /* 0xffffffff00007948 */ /* 0x000fe60003800000 */
[----:B------:R-:W-:Y:S06]  /*1eab0*/  BAR.SYNC.DEFER_BLOCKING 0x0 ;  /* 0x0000000000007b1d */ /* 0x000fec0000010000 */
[----:B---3--:R1:W3:Y:S04]  /*1eac0*/  LD.E R8, [R2.64] ;  /* 0x0000001202087980 */ /* 0x0082e8000c101900 */
[----:B--2-4-:R4:W2:Y:S01]  /*1ead0*/  LD.E.64 R22, [R4.64] ;  /* 0x0000001204167980 */ /* 0x0148a2000c101b00 */
[----:B------:R-:W-:Y:S01]  /*1eae0*/  LEA.HI R58, R103, R58, RZ, 0x5 ;  /* 0x0000003a673a7211 */ /* 0x000fe200078f28ff */
[----:B------:R-:W-:Y:S01]  /*1eaf0*/  IMAD.MOV.U32 R30, RZ, RZ, 0x20 ;  /* 0x00000020ff1e7424 */ /* 0x000fe200078e00ff */
[----:B------:R-:W-:Y:S01]  /*1eb00*/  BSSY B1, `(.L_x_2029) ;  /* 0x0000179000017945 */ /* 0x000fe20003800000 */
[----:B-1---5:R-:W-:-:S02]  /*1eb10*/  IMAD.MOV.U32 R3, RZ, RZ, R81 ;  /* 0x000000ffff037224 */ /* 0x022fc400078e0051 */
[----:B------:R-:W-:Y:S02]  /*1eb20*/  IMAD.MOV.U32 R2, RZ, RZ, R72 ;  /* 0x000000ffff027224 */ /* 0x000fe400078e0048 */
[----:B----4-:R-:W-:-:S03]  /*1eb30*/  IMAD.MOV.U32 R4, RZ, RZ, R80 ;  /* 0x000000ffff047224 */ /* 0x010fc600078e0050 */
[----:B------:R-:W-:Y:S01]  /*1eb40*/  PRMT R100, R100, 0x5410, R2 ;  /* 0x0000541064647816 */ /* 0x000fe20000000002 */
[----:B------:R-:W-:Y:S01]  /*1eb50*/  IMAD.MOV.U32 R2, RZ, RZ, R62 ;  /* 0x000000ffff027224 */ /* 0x000fe200078e003e */
[----:B------:R-:W-:Y:S01]  /*1eb60*/  PRMT R102, R3, 0x5410, R4 ;  /* 0x0000541003667816 */ /* 0x000fe20000000004 */
[----:B------:R-:W-:Y:S02]  /*1eb70*/  IMAD.MOV.U32 R4, RZ, RZ, R68 ;  /* 0x000000ffff047224 */ /* 0x000fe400078e0044 */
[----:B------:R-:W-:Y:S01]  /*1eb80*/  IMAD.MOV.U32 R3, RZ, RZ, R69 ;  /* 0x000000ffff037224 */ /* 0x000fe200078e0045 */
[----:B------:R-:W-:Y:S01]  /*1eb90*/  PRMT R96, R96, 0x5410, R2 ;  /* 0x0000541060607816 */ /* 0x000fe20000000002 */
[----:B------:R-:W-:Y:S02]  /*1eba0*/  IMAD.MOV.U32 R5, RZ, RZ, R73 ;  /* 0x000000ffff057224 */ /* 0x000fe400078e0049 */
[----:B------:R-:W-:Y:S01]  /*1ebb0*/  IMAD.MOV.U32 R2, RZ, RZ, R53 ;  /* 0x000000ffff027224 */ /* 0x000fe200078e0035 */
[----:B------:R-:W-:Y:S01]  /*1ebc0*/  PRMT R98, R3, 0x5410, R4 ;  /* 0x0000541003627816 */ /* 0x000fe20000000004 */
[----:B------:R-:W-:Y:S01]  /*1ebd0*/  IMAD.MOV.U32 R3, RZ, RZ, R52 ;  /* 0x000000ffff037224 */ /* 0x000fe200078e0034 */
[----:B------:R-:W-:Y:S01]  /*1ebe0*/  PRMT R100, R5, 0x7610, R100 ;  /* 0x0000761005647816 */ /* 0x000fe20000000064 */
[----:B------:R-:W-:Y:S01]  /*1ebf0*/  IMAD.MOV.U32 R4, RZ, RZ, R63 ;  /* 0x000000ffff047224 */ /* 0x000fe200078e003f */
[----:B------:R-:W-:-:S02]  /*1ec00*/  SHF.R.S32.HI R5, RZ, 0x1f, R76 ;  /* 0x0000001fff057819 */ /* 0x000fc4000001144c */
[----:B------:R-:W-:Y:S01]  /*1ec10*/  PRMT R94, R2, 0x5410, R3 ;  /* 0x00005410025e7816 */ /* 0x000fe20000000003 */
[----:B------:R-:W-:Y:S01]  /*1ec20*/  IMAD.MOV.U32 R2, RZ, RZ, R78 ;  /* 0x000000ffff027224 */ /* 0x000fe200078e004e */
[----:B------:R-:W-:Y:S01]  /*1ec30*/  LEA.HI R3, R5, R76, RZ, 0x3 ;  /* 0x0000004c05037211 */ /* 0x000fe200078f18ff */
[----:B------:R-:W-:Y:S01]  /*1ec40*/  IMAD.MOV.U32 R5, RZ, RZ, R44 ;  /* 0x000000ffff057224 */ /* 0x000fe200078e002c */
[----:B------:R-:W-:Y:S01]  /*1ec50*/  PRMT R96, R4, 0x7610, R96 ;  /* 0x0000761004607816 */ /* 0x000fe20000000060 */
[----:B------:R-:W-:Y:S01]  /*1ec60*/  IMAD.MOV.U32 R4, RZ, RZ, R45 ;  /* 0x000000ffff047224 */ /* 0x000fe200078e002d */
[----:B------:R-:W-:Y:S02]  /*1ec70*/  LOP3.LUT R3, R3, 0xfffffff8, RZ, 0xc0, !PT ;  /* 0xfffffff803037812 */ /* 0x000fe400078ec0ff */
[----:B------:R-:W-:Y:S01]  /*1ec80*/  PRMT R101, R101, 0x5410, R2 ;  /* 0x0000541065657816 */ /* 0x000fe20000000002 */
[----:B------:R-:W-:Y:S01]  /*1ec90*/  IMAD.MOV.U32 R2, RZ, RZ, R75 ;  /* 0x000000ffff027224 */ /* 0x000fe200078e004b */
[----:B------:R-:W-:Y:S01]  /*1eca0*/  PRMT R89, R4, 0x5410, R5 ;  /* 0x0000541004597816 */ /* 0x000fe20000000005 */
[----:B------:R-:W-:-:S02]  /*1ecb0*/  IMAD.IADD R3, R76, 0x1, -R3 ;  /* 0x000000014c037824 */ /* 0x000fc400078e0a03 */
[----:B------:R-:W-:Y:S02]  /*1ecc0*/  IMAD.MOV.U32 R4, RZ, RZ, R74 ;  /* 0x000000ffff047224 */ /* 0x000fe400078e004a */
[----:B------:R-:W-:Y:S01]  /*1ecd0*/  IMAD.MOV.U32 R5, RZ, RZ, R79 ;  /* 0x000000ffff057224 */ /* 0x000fe200078e004f */
[C---:B------:R-:W-:Y:S01]  /*1ece0*/  LOP3.LUT P1, RZ, R3.reuse, 0x4, RZ, 0xc0, !PT ;  /* 0x0000000403ff7812 */ /* 0x040fe2000782c0ff */
[----:B------:R-:W-:Y:S01]  /*1ecf0*/  IMAD.SHL.U32 R6, R3, 0x40, RZ ;  /* 0x0000004003067824 */ /* 0x000fe200078e00ff */
[----:B------:R-:W-:Y:S01]  /*1ed00*/  PRMT R99, R2, 0x5410, R4 ;  /* 0x0000541002637816 */ /* 0x000fe20000000004 */
[----:B------:R-:W-:Y:S01]  /*1ed10*/  IMAD.MOV.U32 R4, RZ, RZ, R64 ;  /* 0x000000ffff047224 */ /* 0x000fe200078e0040 */
[----:B------:R-:W-:Y:S01]  /*1ed20*/  PRMT R101, R5, 0x7610, R101 ;  /* 0x0000761005657816 */ /* 0x000fe20000000065 */
[----:B------:R-:W-:Y:S01]  /*1ed30*/  IMAD.MOV.U32 R5, RZ, RZ, R67 ;  /* 0x000000ffff057224 */ /* 0x000fe200078e0043 */
[----:B------:R-:W-:Y:S01]  /*1ed40*/  LOP3.LUT R2, R6, 0x1c0, RZ, 0xc0, !PT ;  /* 0x000001c006027812 */ /* 0x000fe200078ec0ff */
[----:B------:R-:W-:Y:S01]  /*1ed50*/  IMAD.MOV.U32 R6, RZ, RZ, R66 ;  /* 0x000000ffff067224 */ /* 0x000fe200078e0042 */
[----:B------:R-:W-:Y:S01]  /*1ed60*/  PRMT R95, R95, 0x5410, R4 ;  /* 0x000054105f5f7816 */ /* 0x000fe20000000004 */
[----:B------:R-:W-:Y:S01]  /*1ed70*/  IMAD.MOV.U32 R4, RZ, RZ, R65 ;  /* 0x000000ffff047224 */ /* 0x000fe200078e0041 */
[----:B------:R-:W-:Y:S01]  /*1ed80*/  LOP3.LUT R7, R2, 0x18, R59, 0xf8, !PT ;  /* 0x0000001802077812 */ /* 0x000fe200078ef83b */
[----:B------:R-:W-:Y:S01]  /*1ed90*/  IMAD.MOV.U32 R3, RZ, RZ, R46 ;  /* 0x000000ffff037224 */ /* 0x000fe200078e002e */
[----:B------:R-:W-:-:S02]  /*1eda0*/  PRMT R97, R5, 0x5410, R6 ;  /* 0x0000541005617816 */ /* 0x000fc40000000006 */
[----:B------:R-:W-:Y:S02]  /*1edb0*/  SHF.R.U32.HI R2, RZ, 0x3, R2 ;  /* 0x00000003ff027819 */ /* 0x000fe40000011602 */
[----:B------:R-:W-:Y:S01]  /*1edc0*/  PRMT R95, R4, 0x7610, R95 ;  /* 0x00007610045f7816 */ /* 0x000fe2000000005f */
[----:B------:R-:W-:Y:S01]  /*1edd0*/  IMAD.MOV.U32 R4, RZ, RZ, R61 ;  /* 0x000000ffff047224 */ /* 0x000fe200078e003d */
[----:B------:R-:W-:Y:S01]  /*1ede0*/  LOP3.LUT R6, R7, R2, RZ, 0x3c, !PT ;  /* 0x0000000207067212 */ /* 0x000fe200078e3cff */
[----:B------:R-:W-:Y:S01]  /*1edf0*/  IMAD.MOV.U32 R2, RZ, RZ, R60 ;  /* 0x000000ffff027224 */ /* 0x000fe200078e003c */
[----:B------:R-:W-:Y:S01]  /*1ee00*/  SEL R30, R30, 0xffffffe0, !P1 ;  /* 0xffffffe01e1e7807 */ /* 0x000fe20004800000 */
[----:B------:R-:W-:-:S03]  /*1ee10*/  IMAD.SHL.U32 R7, R58, 0x10, RZ ;  /* 0x000000103a077824 */ /* 0x000fc600078e00ff */
[----:B------:R-:W-:Y:S01]  /*1ee20*/  PRMT R91, R91, 0x5410, R2 ;  /* 0x000054105b5b7816 */ /* 0x000fe20000000002 */
[----:B------:R-:W-:Y:S01]  /*1ee30*/  IMAD.MOV.U32 R2, RZ, RZ, R47 ;  /* 0x000000ffff027224 */ /* 0x000fe200078e002f */
[----:B------:R-:W-:Y:S02]  /*1ee40*/  LOP3.LUT R58, R6, 0xfffffe00, R7, 0xf8, !PT ;  /* 0xfffffe00063a7812 */ /* 0x000fe400078ef807 */
[----:B------:R-:W-:Y:S01]  /*1ee50*/  PRMT R91, R4, 0x7610, R91 ;  /* 0x00007610045b7816 */ /* 0x000fe2000000005b */
[----:B---3--:R-:W-:Y:S01]  /*1ee60*/  IMAD R5, R8, -0x80, R70 ;  /* 0xffffff8008057824 */ /* 0x008fe200078e0246 */
[----:B------:R-:W-:-:S04]  /*1ee70*/  PRMT R70, R2, 0x5410, R3 ;  /* 0x0000541002467816 */ /* 0x000fc80000000003 */
[----:B------:R-:W-:Y:S01]  /*1ee80*/  IMNMX R59, R5, 0x80, PT ;  /* 0x00000080053b7817 */ /* 0x000fe20003800200 */
[----:B--2---:R-:W-:-:S03]  /*1ee90*/  IMAD.WIDE.U32 R24, R58, 0x2, R22 ;  /* 0x000000023a187825 */ /* 0x004fc600078e0016 */
[----:B------:R-:W-:-:S13]  /*1eea0*/  ISETP.GE.AND P0, PT, R76, R59, PT ;  /* 0x0000003b4c00720c */ /* 0x000fda0003f06270 */
[----:B------:R-:W-:Y:S05]  /*1eeb0*/  @P0 BRA `(.L_x_2030) ;  /* 0x000013d000000947 */ /* 0x000fea0003800000 */
[----:B------:R-:W-:Y:S01]  /*1eec0*/  ISETP.GE.AND P0, PT, R0, R31, PT ;  /* 0x0000001f0000720c */ /* 0x000fe20003f06270 */
[----:B------:R-:W-:-:S12]  /*1eed0*/  BSSY B0, `(.L_x_2031) ;  /* 0x0000030000007945 */ /* 0x000fd80003800000 */
[----:B------:R-:W-:Y:S05]  /*1eee0*/  @P0 BRA `(.L_x_2032) ;  /* 0x000002e000000947 */ /* 0x000fea0003800000 */
[----:B------:R-:W2:Y:S01]  /*1eef0*/  LD.E.128 R4, [R24.64] ;  /* 0x0000001218047980 */ /* 0x000ea2000c101d00 */
[----:B------:R-:W-:Y:S02]  /*1ef00*/  SHF.R.U32.HI R8, RZ, 0x10, R29 ;  /* 0x00000010ff087819 */ /* 0x000fe4000001161d */
[----:B------:R-:W-:Y:S02]  /*1ef10*/  SHF.R.U32.HI R9, RZ, 0x10, R27 ;  /* 0x00000010ff097819 */ /* 0x000fe4000001161b */
[----:B------:R-:W-:Y:S02]  /*1ef20*/  PRMT R8, R71, 0x5410, R8 ;  /* 0x0000541047087816 */ /* 0x000fe40000000008 */
[----:B------:R-:W-:Y:S02]  /*1ef30*/  PRMT R9, R77, 0x5410, R9 ;  /* 0x000054104d097816 */ /* 0x000fe40000000009 */
[----:B------:R-:W-:Y:S01]  /*1ef40*/  SHF.R.U64 R13, R28, 0x10, R29 ;  /* 0x000000101c0d7819 */ /* 0x000fe2000000121d */
[----:B------:R-:W-:Y:S01]  /*1ef50*/  IMAD.U32 R18, R8, 0x10000, RZ ;  /* 0x0001000008127824 */ /* 0x000fe200078e00ff */
[----:B------:R-:W-:Y:S01]  /*1ef60*/  SHF.R.U64 R14, R26, 0x10, R27 ;  /* 0x000000101a0e7819 */ /* 0x000fe2000000121b */
[----:B------:R-:W-:Y:S01]  /*1ef70*/  IMAD.U32 R17, R9, 0x10000, RZ ;  /* 0x0001000009117824 */ /* 0x000fe200078e00ff */
[----:B------:R-:W-:-:S02]  /*1ef80*/  LOP3.LUT R19, R8, 0xffff0000, RZ, 0xc0, !PT ;  /* 0xffff000008137812 */ /* 0x000fc400078ec0ff */
[----:B------:R-:W-:Y:S02]  /*1ef90*/  PRMT R13, R71, 0x5432, R13 ;  /* 0x00005432470d7816 */ /* 0x000fe4000000000d */
[----:B------:R-:W-:Y:S02]  /*1efa0*/  PRMT R14, R77, 0x5432, R14 ;  /* 0x000054324d0e7816 */ /* 0x000fe4000000000e */
[----:B------:R-:W-:Y:S02]  /*1efb0*/  LOP3.LUT R9, R9, 0xffff0000, RZ, 0xc0, !PT ;  /* 0xffff000009097812 */ /* 0x000fe400078ec0ff */
[C---:B--2---:R-:W-:Y:S01]  /*1efc0*/  LOP3.LUT R12, R6.reuse, 0xffff0000, RZ, 0xc0, !PT ;  /* 0xffff0000060c7812 */ /* 0x044fe200078ec0ff */
[----:B------:R-:W-:Y:S01]  /*1efd0*/  IMAD.U32 R16, R6, 0x10000, RZ ;  /* 0x0001000006107824 */ /* 0x000fe200078e00ff */
[C---:B------:R-:W-:Y:S01]  /*1efe0*/  LOP3.LUT R6, R7.reuse, 0xffff0000, RZ, 0xc0, !PT ;  /* 0xffff000007067812 */ /* 0x040fe200078ec0ff */
[----:B------:R-:W-:Y:S01]  /*1eff0*/  IMAD.U32 R15, R7, 0x10000, RZ ;  /* 0x00010000070f7824 */ /* 0x000fe200078e00ff */
[----:B------:R-:W-:Y:S01]  /*1f000*/  SHF.L.U32 R7, R4, 0x10, RZ ;  /* 0x0000001004077819 */ /* 0x000fe200000006ff */
[-C--:B------:R-:W-:Y:S01]  /*1f010*/  FMUL.FTZ R8, R12, R18.reuse ;  /* 0x000000120c087220 */ /* 0x080fe20000410000 */
[----:B------:R-:W-:Y:S01]  /*1f020*/  LOP3.LUT R3, R4, 0xffff0000, RZ, 0xc0, !PT ;  /* 0xffff000004037812 */ /* 0x000fe200078ec0ff */
[-C--:B------:R-:W-:Y:S01]  /*1f030*/  FMUL.FTZ R12, R12, R17.reuse ;  /* 0x000000110c0c7220 */ /* 0x080fe20000410000 */
[C---:B------:R-:W-:Y:S01]  /*1f040*/  SHF.L.U32 R2, R5.reuse, 0x10, RZ ;  /* 0x0000001005027819 */ /* 0x040fe200000006ff */
[C---:B------:R-:W-:Y:S01]  /*1f050*/  FFMA.FTZ R17, R16.reuse, R17, -R8 ;  /* 0x0000001110117223 */ /* 0x040fe20000010808 */
[----:B------:R-:W-:Y:S01]  /*1f060*/  LOP3.LUT R4, R5, 0xffff0000, RZ, 0xc0, !PT ;  /* 0xffff000005047812 */ /* 0x000fe200078ec0ff */
[----:B------:R-:W-:Y:S01]  /*1f070*/  FFMA.FTZ R12, R16, R18, R12 ;  /* 0x00000012100c7223 */ /* 0x000fe2000001000c */
[----:B------:R-:W-:Y:S01]  /*1f080*/  SHF.L.U32 R16, R14, 0x10, RZ ;  /* 0x000000100e107819 */ /* 0x000fe200000006ff */
[----:B------:R-:W-:Y:S01]  /*1f090*/  FMUL.FTZ R5, R6, R19 ;  /* 0x0000001306057220 */ /* 0x000fe20000410000 */
[----:B------:R-:W-:Y:S01]  /*1f0a0*/  LOP3.LUT R14, R14, 0xffff0000, RZ, 0xc0, !PT ;  /* 0xffff00000e0e7812 */ /* 0x000fe200078ec0ff */
[C---:B------:R-:W-:Y:S01]  /*1f0b0*/  IMAD.U32 R18, R13.reuse, 0x10000, RZ ;  /* 0x000100000d127824 */ /* 0x040fe200078e00ff */
[----:B------:R-:W-:Y:S01]  /*1f0c0*/  LOP3.LUT R13, R13, 0xffff0000, RZ, 0xc0, !PT ;  /* 0xffff00000d0d7812 */ /* 0x000fe200078ec0ff */
[----:B------:R-:W-:-:S02]  /*1f0d0*/  FMUL.FTZ R6, R6, R9 ;  /* 0x0000000906067220 */ /* 0x000fc40000410000 */
[----:B------:R-:W-:Y:S02]  /*1f0e0*/  FFMA.FTZ R9, R15, R9, -R5 ;  /* 0x000000090f097223 */ /* 0x000fe40000010805 */
[----:B------:R-:W-:Y:S02]  /*1f0f0*/  FMUL.FTZ R8, R3, R18 ;  /* 0x0000001203087220 */ /* 0x000fe40000410000 */
[----:B------:R-:W-:Y:S02]  /*1f100*/  FFMA.FTZ R15, R15, R19, R6 ;  /* 0x000000130f0f7223 */ /* 0x000fe40000010006 */
[----:B------:R-:W-:Y:S02]  /*1f110*/  FMUL.FTZ R3, R3, R16 ;  /* 0x0000001003037220 */ /* 0x000fe40000410000 */
[C---:B------:R-:W-:Y:S02]  /*1f120*/  FMUL.FTZ R6, R4.reuse, R13 ;  /* 0x0000000d04067220 */ /* 0x040fe40000410000 */
[----:B------:R-:W-:-:S02]  /*1f130*/  FMUL.FTZ R5, R4, R14 ;  /* 0x0000000e04057220 */ /* 0x000fc40000410000 */
[C---:B------:R-:W-:Y:S02]  /*1f140*/  FFMA.FTZ R4, R7.reuse, R18, R3 ;  /* 0x0000001207047223 */ /* 0x040fe40000010003 */
[----:B------:R-:W-:Y:S01]  /*1f150*/  FFMA.FTZ R8, R7, R16, -R8 ;  /* 0x0000001007087223 */ /* 0x000fe20000010808 */
[----:B------:R-:W-:Y:S01]  /*1f160*/  F2FP.BF16.PACK_AB R7, R15, R9 ;  /* 0x000000090f07723e */ /* 0x000fe200000010ff */
[----:B------:R-:W-:Y:S01]  /*1f170*/  FFMA.FTZ R3, R2, R14, -R6 ;  /* 0x0000000e02037223 */ /* 0x000fe20000010806 */
[----:B------:R-:W-:Y:S01]  /*1f180*/  F2FP.BF16.PACK_AB R6, R12, R17 ;  /* 0x000000110c06723e */ /* 0x000fe200000010ff */
[----:B------:R-:W-:Y:S01]  /*1f190*/  FFMA.FTZ R5, R2, R13, R5 ;  /* 0x0000000d02057223 */ /* 0x000fe20000010005 */
[----:B------:R-:W-:-:S04]  /*1f1a0*/  F2FP.BF16.PACK_AB R4, R4, R8 ;  /* 0x000000080404723e */ /* 0x000fc800000010ff */
[----:B------:R-:W-:-:S05]  /*1f1b0*/  F2FP.BF16.PACK_AB R5, R5, R3 ;  /* 0x000000030505723e */ /* 0x000fca00000010ff */
[----:B------:R1:W-:Y:S02]  /*1f1c0*/  ST.E.128 [R24.64], R4 ;  /* 0x0000000418007985 */ /* 0x0003e4000c101d12 */
.L_x_2032:
[----:B------:R-:W-:Y:S05]  /*1f1d0*/  BSYNC B0 ;  /* 0x0000000000007941 */ /* 0x000fea0003800000 */
.L_x_2031:
[----:B------:R-:W-:Y:S01]  /*1f1e0*/  IADD3 R2, R0, 0x10, RZ ;  /* 0x0000001000027810 */ /* 0x000fe20007ffe0ff */
[----:B------:R-:W-:Y:S03]  /*1f1f0*/  BSSY B0, `(.L_x_2033) ;  /* 0x0000035000007945 */ /* 0x000fe60003800000 */
[----:B------:R-:W-:-:S13]  /*1f200*/  ISETP.GE.AND P0, PT, R2, R31, PT ;  /* 0x0000001f0200720c */ /* 0x000fda0003f06270 */
[----:B------:R-:W-:Y:S05]  /*1f210*/  @P0 BRA `(.L_x_2034) ;  /* 0x0000032000000947 */ /* 0x000fea0003800000 */
[----:B------:R-:W-:-:S04]  /*1f220*/  IADD3 R3, P0, R30, R58, RZ ;  /* 0x0000003a1e037210 */ /* 0x000fc80007f1e0ff */
[----:B-1----:R-:W-:Y:S02]  /*1f230*/  LEA.HI.X.SX32 R4, R30, RZ, 0x1, P0 ;  /* 0x000000ff1e047211 */ /* 0x002fe400000f0eff */
[----:B------:R-:W-:-:S04]  /*1f240*/  LEA R2, P0, R3, R22, 0x1 ;  /* 0x0000001603027211 */ /* 0x000fc800078008ff */
[----:B------:R-:W-:-:S05]  /*1f250*/  LEA.HI.X R3, R3, R23, R4, 0x1, P0 ;  /* 0x0000001703037211 */ /* 0x000fca00000f0c04 */
[----:B------:R-:W2:Y:S01]  /*1f260*/  LD.E.128 R4, [R2.64] ;  /* 0x0000001202047980 */ /* 0x000ea2000c101d00 */
[----:B------:R-:W-:Y:S02]  /*1f270*/  SHF.R.U32.HI R8, RZ, 0x10, R35 ;  /* 0x00000010ff087819 */ /* 0x000fe40000011623 */
[----:B------:R-:W-:Y:S02]  /*1f280*/  SHF.R.U32.HI R9, RZ, 0x10, R33 ;  /* 0x00000010ff097819 */ /* 0x000fe40000011621 */
[----:B------:R-:W-:Y:S02]  /*1f290*/  PRMT R8, R82, 0x5410, R8 ;  /* 0x0000541052087816 */ /* 0x000fe40000000008 */
[----:B------:R-:W-:Y:S02]  /*1f2a0*/  PRMT R9, R83, 0x5410, R9 ;  /* 0x0000541053097816 */ /* 0x000fe40000000009 */
[C---:B------:R-:W-:Y:S01]  /*1f2b0*/  LOP3.LUT R21, R8.reuse, 0xffff0000, RZ, 0xc0, !PT ;  /* 0xffff000008157812 */ /* 0x040fe200078ec0ff */
[----:B------:R-:W-:Y:S01]  /*1f2c0*/  IMAD.U32 R19, R8, 0x10000, RZ ;  /* 0x0001000008137824 */ /* 0x000fe200078e00ff */
[----:B------:R-:W-:Y:S01]  /*1f2d0*/  SHF.R.U64 R15, R32, 0x10, R33 ;  /* 0x00000010200f7819 */ /* 0x000fe20000001221 */
[----:B------:R-:W-:Y:S01]  /*1f2e0*/  IMAD.U32 R18, R9, 0x10000, RZ ;  /* 0x0001000009127824 */ /* 0x000fe200078e00ff */
[----:B------:R-:W-:-:S02]  /*1f2f0*/  SHF.R.U64 R14, R34, 0x10, R35 ;  /* 0x00000010220e7819 */ /* 0x000fc40000001223 */
[----:B------:R-:W-:Y:S02]  /*1f300*/  LOP3.LUT R20, R9, 0xffff0000, RZ, 0xc0, !PT ;  /* 0xffff000009147812 */ /* 0x000fe400078ec0ff */
[----:B------:R-:W-:Y:S02]  /*1f310*/  PRMT R15, R83, 0x5432, R15 ;  /* 0x00005432530f7816 */ /* 0x000fe4000000000f */
[----:B------:R-:W-:Y:S02]  /*1f320*/  PRMT R14, R82, 0x5432, R14 ;  /* 0x00005432520e7816 */ /* 0x000fe4000000000e */
[C---:B--2---:R-:W-:Y:S01]  /*1f330*/  LOP3.LUT R13, R6.reuse, 0xffff0000, RZ, 0xc0, !PT ;  /* 0xffff0000060d7812 */ /* 0x044fe200078ec0ff */
[C---:B------:R-:W-:Y:S01]  /*1f340*/  IMAD.U32 R16, R7.reuse, 0x10000, RZ ;  /* 0x0001000007107824 */ /* 0x040fe200078e00ff */
[----:B------:R-:W-:Y:S01]  /*1f350*/  LOP3.LUT R12, R7, 0xffff0000, RZ, 0xc0, !PT ;  /* 0xffff0000070c7812 */ /* 0x000fe200078ec0ff */
[----:B------:R-:W-:Y:S01]  /*1f360*/  IMAD.U32 R17, R6, 0x10000, RZ ;  /* 0x0001000006117824 */ /* 0x000fe200078e00ff */
[C---:B------:R-:W-:Y:S01]  /*1f370*/  LOP3.LUT R7, R4.reuse, 0xffff0000, RZ, 0xc0, !PT ;  /* 0xffff000004077812 */ /* 0x040fe200078ec0ff */
[----:B------:R-:W-:Y:S01]  /*1f380*/  IMAD.U32 R8, R4, 0x10000, RZ ;  /* 0x0001000004087824 */ /* 0x000fe200078e00ff */
[----:B------:R-:W-:Y:S01]  /*1f390*/  LOP3.LUT R4, R5, 0xffff0000, RZ, 0xc0, !PT ;  /* 0xffff000005047812 */ /* 0x000fe200078ec0ff */
[----:B------:R-:W-:-:S02]  /*1f3a0*/  FMUL.FTZ R9, R13, R19 ;  /* 0x000000130d097220 */ /* 0x000fc40000410000 */
[----:B------:R-:W-:Y:S02]  /*1f3b0*/  IMAD.U32 R6, R5, 0x10000, RZ ;  /* 0x0001000005067824 */ /* 0x000fe400078e00ff */
[-C--:B------:R-:W-:Y:S02]  /*1f3c0*/  FMUL.FTZ R13, R13, R18.reuse ;  /* 0x000000120d0d7220 */ /* 0x080fe40000410000 */
[C---:B------:R-:W-:Y:S02]  /*1f3d0*/  FMUL.FTZ R5, R12.reuse, R21 ;  /* 0x000000150c057220 */ /* 0x040fe40000410000 */
[C---:B------:R-:W-:Y:S02]  /*1f3e0*/  FFMA.FTZ R18, R17.reuse, R18, -R9 ;  /* 0x0000001211127223 */ /* 0x040fe40000010809 */
[----:B------:R-:W-:Y:S02]  /*1f3f0*/  FFMA.FTZ R17, R17, R19, R13 ;  /* 0x0000001311117223 */ /* 0x000fe4000001000d */
[----:B------:R-:W-:-:S02]  /*1f400*/  FMUL.FTZ R12, R12, R20 ;  /* 0x000000140c0c7220 */ /* 0x000fc40000410000 */
[----:B------:R-:W-:Y:S02]  /*1f410*/  FFMA.FTZ R13, R16, R20, -R5 ;  /* 0x00000014100d7223 */ /* 0x000fe40000010805 */
[C---:B------:R-:W-:Y:S01]  /*1f420*/  IMAD.U32 R20, R14.reuse, 0x10000, RZ ;  /* 0x000100000e147824 */ /* 0x040fe200078e00ff */
[----:B------:R-:W-:Y:S01]  /*1f430*/  LOP3.LUT R14, R14, 0xffff0000, RZ, 0xc0, !PT ;  /* 0xffff00000e0e7812 */ /* 0x000fe200078ec0ff */
[C---:B------:R-:W-:Y:S01]  /*1f440*/  IMAD.U32 R19, R15.reuse, 0x10000, RZ ;  /* 0x000100000f137824 */ /* 0x040fe200078e00ff */
[----:B------:R-:W-:Y:S01]  /*1f450*/  LOP3.LUT R15, R15, 0xffff0000, RZ, 0xc0, !PT ;  /* 0xffff00000f0f7812 */ /* 0x000fe200078ec0ff */
[C---:B------:R-:W-:Y:S02]  /*1f460*/  FMUL.FTZ R9, R7.reuse, R20 ;  /* 0x0000001407097220 */ /* 0x040fe40000410000 */
[----:B------:R-:W-:Y:S02]  /*1f470*/  FFMA.FTZ R16, R16, R21, R12 ;  /* 0x0000001510107223 */ /* 0x000fe4000001000c */
[----:B------:R-:W-:-:S02]  /*1f480*/  FMUL.FTZ R7, R7, R19 ;  /* 0x0000001307077220 */ /* 0x000fc40000410000 */
[C---:B------:R-:W-:Y:S02]  /*1f490*/  FMUL.FTZ R12, R4.reuse, R14 ;  /* 0x0000000e040c7220 */ /* 0x040fe40000410000 */
[----:B------:R-:W-:Y:S02]  /*1f4a0*/  FMUL.FTZ R5, R4, R15 ;  /* 0x0000000f04057220 */ /* 0x000fe40000410000 */
[C---:B------:R-:W-:Y:S02]  /*1f4b0*/  FFMA.FTZ R9, R8.reuse, R19, -R9 ;  /* 0x0000001308097223 */ /* 0x040fe40000010809 */
[----:B------:R-:W-:Y:S01]  /*1f4c0*/  FFMA.FTZ R4, R8, R20, R7 ;  /* 0x0000001408047223 */ /* 0x000fe20000010007 */
[----:B------:R-:W-:Y:S01]  /*1f4d0*/  F2FP.BF16.PACK_AB R7, R16, R13 ;  /* 0x0000000d1007723e */ /* 0x000fe200000010ff */
[C---:B------:R-:W-:Y:S02]  /*1f4e0*/  FFMA.FTZ R8, R6.reuse, R15, -R12 ;  /* 0x0000000f06087223 */ /* 0x040fe4000001080c */
[----:B------:R-:W-:Y:S01]  /*1f4f0*/  FFMA.FTZ R5, R6, R14, R5 ;  /* 0x0000000e06057223 */ /* 0x000fe20000010005 */
[----:B------:R-:W-:-:S02]  /*1f500*/  F2FP.BF16.PACK_AB R6, R17, R18 ;  /* 0x000000121106723e */ /* 0x000fc400000010ff */
[----:B------:R-:W-:Y:S02]  /*1f510*/  F2FP.BF16.PACK_AB R4, R4, R9 ;  /* 0x000000090404723e */ /* 0x000fe400000010ff */
[----:B------:R-:W-:-:S05]  /*1f520*/  F2FP.BF16.PACK_AB R5, R5, R8 ;  /* 0x000000080505723e */ /* 0x000fca00000010ff */
[----:B------:R1:W-:Y:S02]  /*1f530*/  ST.E.128 [R2.64], R4 ;  /* 0x0000000402007985 */ /* 0x0003e4000c101d12 */
.L_x_2034:
[----:B------:R-:W-:Y:S05]  /*1f540*/  BSYNC B0 ;  /* 0x0000000000007941 */ /* 0x000fea0003800000 */
.L_x_2033:
[----:B-1----:R-:W-:Y:S01]  /*1f550*/  IADD3 R2, R0, 0x20, RZ ;  /* 0x0000002000027810 */ /* 0x002fe20007ffe0ff */
[----:B------:R-:W-:Y:S03]  /*1f560*/  BSSY B0, `(.L_x_2035) ;  /* 0x0000031000007945 */ /* 0x000fe60003800000 */
[----:B------:R-:W-:-:S13]  /*1f570*/  ISETP.GE.AND P0, PT, R2, R31, PT ;  /* 0x0000001f0200720c */ /* 0x000fda0003f06270 */
[----:B------:R-:W-:Y:S05]  /*1f580*/  @P0 BRA `(.L_x_2036) ;  /* 0x000002e000000947 */ /* 0x000fea0003800000 */
[----:B------:R-:W2:Y:S01]  /*1f590*/  LD.E.128 R4, [R24.64+0x4000] ;  /* 0x0040001218047980 */ /* 0x000ea2000c101d00 */
        /* <DEDUP_REMOVED lines=44> */
[----:B------:R1:W-:Y:S02]  /*1f860*/  ST.E.128 [R24.64+0x4000], R4 ;  /* 0x0040000418007985 */ /* 0x0003e4000c101d12 */
.L_x_2036:
[----:B------:R-:W-:Y:S05]  /*1f870*/  BSYNC B0 ;  /* 0x0000000000007941 */ /* 0x000fea0003800000 */
.L_x_2035:
[----:B------:R-:W-:Y:S01]  /*1f880*/  IADD3 R2, R0, 0x30, RZ ;  /* 0x0000003000027810 */ /* 0x000fe20007ffe0ff */
[----:B------:R-:W-:Y:S03]  /*1f890*/  BSSY B0, `(.L_x_2037) ;  /* 0x0000036000007945 */ /* 0x000fe60003800000 */
[----:B------:R-:W-:-:S13]  /*1f8a0*/  ISETP.GE.AND P0, PT, R2, R31, PT ;  /* 0x0000001f0200720c */ /* 0x000fda0003f06270 */
[----:B------:R-:W-:Y:S05]  /*1f8b0*/  @P0 BRA `(.L_x_2038) ;  /* 0x0000033000000947 */ /* 0x000fea0003800000 */
[----:B------:R-:W-:-:S04]  /*1f8c0*/  IADD3 R2, R30, 0x2000, RZ ;  /* 0x000020001e027810 */ /* 0x000fc80007ffe0ff */
        /* <DEDUP_REMOVED lines=50> */
.L_x_2038:
[----:B------:R-:W-:Y:S05]  /*1fbf0*/  BSYNC B0 ;  /* 0x0000000000007941 */ /* 0x000fea0003800000 */
.L_x_2037:
        /* <DEDUP_REMOVED lines=50> */
.L_x_2040:
[----:B------:R-:W-:Y:S05]  /*1ff20*/  BSYNC B0 ;  /* 0x0000000000007941 */ /* 0x000fea0003800000 */
.L_x_2039:
[----:B------:R-:W-:-:S04]  /*1ff30*/  IADD3 R2, R0, 0x50, RZ ;  /* 0x0000005000027810 */ /* 0x000fc80007ffe0ff */
        /* <DEDUP_REMOVED lines=53> */
.L_x_2030:
[----:B------:R-:W-:Y:S05]  /*20290*/  BSYNC B1 ;  /* 0x0000000000017941 */ /* 0x000fea0003800000 */
.L_x_2029:
[----:B-1----:R-:W-:Y:S01]  /*202a0*/  IADD3 R2, R76, 0x40, RZ ;  /* 0x000000404c027810 */ /* 0x002fe20007ffe0ff */
[----:B------:R-:W-:-:S03]  /*202b0*/  IMAD.MOV.U32 R3, RZ, RZ, 0x0 ;  /* 0x00000000ff037424 */ /* 0x000fc600078e00ff */
[----:B------:R-:W-:Y:S01]  /*202c0*/  ISETP.GE.AND P0, PT, R2, R59, PT ;  /* 0x0000003b0200720c */ /* 0x000fe20003f06270 */
[----:B------:R-:W-:-:S12]  /*202d0*/  IMAD.MOV.U32 R2, RZ, RZ, R111 ;  /* 0x000000ffff027224 */ /* 0x000fd800078e006f */
[----:B------:R-:W-:Y:S05]  /*202e0*/  @P0 RET.REL.NODEC R2 `(_ZN7cutlass13device_kernelIN5flash19enable_sm80_to_sm89INS1_16FlashAttnFwdSm80INS1_25CollectiveMainloopFwdSm80ILi8ELi2ELb0EN4cute5tupleIJNS5_1CILi128EEENS7_ILi64EEENS7_ILi192EEEEEELi192ENS_10bfloat16_tEfNS_4arch4Sm80ELb0ELb1ELb1ELb1ELb0ELb1ELb1ELb1EEENS1_21CollectiveEpilogueFwdINS6_IJS8_SA_S9_EEENS6_IJNS7_ILi1EEESI_SI_EEESC_SE_Li256ELb1ELb1ELb1ELb0EEENS1_36VarlenDynamicPersistentTileSchedulerILi128ELi64ELi256ELi256ELb1ELb1ELb0ELb1ELb0ELb1EEEEEEEEEvNT_6ParamsE) ;  /* 0xfffdfd1002000950 */ /* 0x000fea0003c3ffff */
[----:B------:R-:W-:Y:S01]  /*202f0*/  ISETP.GE.AND P0, PT, R0, R31, PT ;  /* 0x0000001f0000720c */ /* 0x000fe20003f06270 */
[----:B------:R-:W-:-:S12]  /*20300*/  BSSY B0, `(.L_x_2041) ;  /* 0x0000030000007945 */ /* 0x000fd80003800000 */
        /* <DEDUP_REMOVED lines=47> */
.L_x_2042:
[----:B------:R-:W-:Y:S05]  /*20600*/  BSYNC B0 ;  /* 0x0000000000007941 */ /* 0x000fea0003800000 */
.L_x_2041:
        /* <DEDUP_REMOVED lines=55> */
.L_x_2044:
[----:B------:R-:W-:Y:S05]  /*20980*/  BSYNC B0 ;  /* 0x0000000000007941 */ /* 0x000fea0003800000 */
.L_x_2043:
        /* <DEDUP_REMOVED lines=50> */
.L_x_2046:
[----:B------:R-:W-:Y:S05]  /*20cb0*/  BSYNC B0 ;  /* 0x0000000000007941 */ /* 0x000fea0003800000 */
.L_x_2045:
        /* <DEDUP_REMOVED lines=55> */
.L_x_2048:
[----:B------:R-:W-:Y:S05]  /*21030*/  BSYNC B0 ;  /* 0x0000000000007941 */ /* 0x000fea0003800000 */
.L_x_2047:
        /* <DEDUP_REMOVED lines=50> */
.L_x_2050:
[----:B------:R-:W-:Y:S05]  /*21360*/  BSYNC B0 ;  /* 0x0000000000007941 */ /* 0x000fea0003800000 */
.L_x_2049:
[----:B------:R-:W-:Y:S01]  /*21370*/  IADD3 R0, R0, 0x50, RZ ;  /* 0x0000005000007810 */ /* 0x000fe20007ffe0ff */
[----:B------:R-:W-:Y:S02]  /*21380*/  IMAD.MOV.U32 R2, RZ, RZ, R111 ;  /* 0x000000ffff027224 */ /* 0x000fe400078e006f */
[----:B------:R-:W-:Y:S01]  /*21390*/  IMAD.MOV.U32 R3, RZ, RZ, 0x0 ;  /* 0x00000000ff037424 */ /* 0x000fe200078e00ff */
[----:B------:R-:W-:-:S13]  /*213a0*/  ISETP.GE.AND P0, PT, R0, R31, PT ;  /* 0x0000001f0000720c */ /* 0x000fda0003f06270 */
[----:B------:R-:W-:Y:S05]  /*213b0*/  @P0 RET.REL.NODEC R2 `(_ZN7cutlass13device_kernelIN5flash19enable_sm80_to_sm89INS1_16FlashAttnFwdSm80INS1_25CollectiveMainloopFwdSm80ILi8ELi2ELb0EN4cute5tupleIJNS5_1CILi128EEENS7_ILi64EEENS7_ILi192EEEEEELi192ENS_10bfloat16_tEfNS_4arch4Sm80ELb0ELb1ELb1ELb1ELb0ELb1ELb1ELb1EEENS1_21CollectiveEpilogueFwdINS6_IJS8_SA_S9_EEENS6_IJNS7_ILi1EEESI_SI_EEESC_SE_Li256ELb1ELb1ELb1ELb0EEENS1_36VarlenDynamicPersistentTileSchedulerILi128ELi64ELi256ELi256ELb1ELb1ELb0ELb1ELb0ELb1EEEEEEEEEvNT_6ParamsE) ;  /* 0xfffdec4002000950 */ /* 0x000fea0003c3ffff */
[----:B------:R-:W-:-:S04]  /*213c0*/  IADD3 R0, R30, 0x5000, RZ ;  /* 0x000050001e007810 */ /* 0x000fc80007ffe0ff */
[----:B------:R-:W-:-:S04]  /*213d0*/  IADD3 R3, P0, R58, R0, RZ ;  /* 0x000000003a037210 */ /* 0x000fc80007f1e0ff */
[----:B------:R-:W-:Y:S02]  /*213e0*/  LEA.HI.X.SX32 R0, R0, RZ, 0x1, P0 ;  /* 0x000000ff00007211 */ /* 0x000fe400000f0eff */
[----:B------:R-:W-:-:S04]  /*213f0*/  LEA R2, P0, R3, R22, 0x1 ;  /* 0x0000001603027211 */ /* 0x000fc800078008ff */
[----:B------:R-:W-:-:S05]  /*21400*/  LEA.HI.X R3, R3, R23, R0, 0x1, P0 ;  /* 0x0000001703037211 */ /* 0x000fca00000f0c00 */
[----:B-1----:R-:W2:Y:S01]  /*21410*/  LD.E.128 R4, [R2.64] ;  /* 0x0000001202047980 */ /* 0x002ea2000c101d00 */
[----:B------:R-:W-:Y:S02]  /*21420*/  SHF.R.U32.HI R0, RZ, 0x10, R79 ;  /* 0x00000010ff007819 */ /* 0x000fe4000001164f */
[--C-:B------:R-:W-:Y:S02]  /*21430*/  SHF.R.U32.HI R8, RZ, 0x10, R81.reuse ;  /* 0x00000010ff087819 */ /* 0x100fe40000011651 */
        /* <DEDUP_REMOVED lines=11> */
[----:B------:R-:W-:Y:S01]  /*214f0*/  IMAD.U32 R16, R6, 0x10000, RZ ;  /* 0x0001000006107824 */ /* 0x000fe200078e00ff */
[C---:B------:R-:W-:Y:S01]  /*21500*/  LOP3.LUT R9, R7.reuse, 0xffff0000, RZ, 0xc0, !PT ;  /* 0xffff000007097812 */ /* 0x040fe200078ec0ff */
[----:B------:R-:W-:Y:S01]  /*21510*/  IMAD.U32 R15, R7, 0x10000, RZ ;  /* 0x00010000070f7824 */ /* 0x000fe200078e00ff */
[C---:B------:R-:W-:Y:S01]  /*21520*/  LOP3.LUT R6, R4.reuse, 0xffff0000, RZ, 0xc0, !PT ;  /* 0xffff000004067812 */ /* 0x040fe200078ec0ff */
[----:B------:R-:W-:Y:S01]  /*21530*/  IMAD.U32 R7, R4, 0x10000, RZ ;  /* 0x0001000004077824 */ /* 0x000fe200078e00ff */
[C---:B------:R-:W-:Y:S01]  /*21540*/  SHF.L.U32 R0, R5.reuse, 0x10, RZ ;  /* 0x0000001005007819 */ /* 0x040fe200000006ff */
[C---:B------:R-:W-:Y:S01]  /*21550*/  FMUL.FTZ R8, R12.reuse, R18 ;  /* 0x000000120c087220 */ /* 0x040fe20000410000 */
[----:B------:R-:W-:Y:S01]  /*21560*/  LOP3.LUT R4, R5, 0xffff0000, RZ, 0xc0, !PT ;  /* 0xffff000005047812 */ /* 0x000fe200078ec0ff */
[----:B------:R-:W-:-:S02]  /*21570*/  FMUL.FTZ R12, R12, R17 ;  /* 0x000000110c0c7220 */ /* 0x000fc40000410000 */
[C---:B------:R-:W-:Y:S02]  /*21580*/  FMUL.FTZ R5, R9.reuse, R20 ;  /* 0x0000001409057220 */ /* 0x040fe40000410000 */
[C---:B------:R-:W-:Y:S02]  /*21590*/  FFMA.FTZ R17, R16.reuse, R17, -R8 ;  /* 0x0000001110117223 */ /* 0x040fe40000010808 */
[----:B------:R-:W-:Y:S02]  /*215a0*/  FFMA.FTZ R16, R16, R18, R12 ;  /* 0x0000001210107223 */ /* 0x000fe4000001000c */
[-C--:B------:R-:W-:Y:S02]  /*215b0*/  FMUL.FTZ R9, R9, R19.reuse ;  /* 0x0000001309097220 */ /* 0x080fe40000410000 */
[----:B------:R-:W-:Y:S02]  /*215c0*/  FFMA.FTZ R12, R15, R19, -R5 ;  /* 0x000000130f0c7223 */ /* 0x000fe40000010805 */
[C---:B------:R-:W-:Y:S01]  /*215d0*/  IMAD.U32 R19, R13.reuse, 0x10000, RZ ;  /* 0x000100000d137824 */ /* 0x040fe200078e00ff */
[----:B------:R-:W-:Y:S01]  /*215e0*/  LOP3.LUT R13, R13, 0xffff0000, RZ, 0xc0, !PT ;  /* 0xffff00000d0d7812 */ /* 0x000fe200078ec0ff */
[C---:B------:R-:W-:Y:S01]  /*215f0*/  IMAD.U32 R18, R14.reuse, 0x10000, RZ ;  /* 0x000100000e127824 */ /* 0x040fe200078e00ff */
[----:B------:R-:W-:Y:S01]  /*21600*/  LOP3.LUT R14, R14, 0xffff0000, RZ, 0xc0, !PT ;  /* 0xffff00000e0e7812 */ /* 0x000fe200078ec0ff */
[----:B------:R-:W-:-:S02]  /*21610*/  FFMA.FTZ R15, R15, R20, R9 ;  /* 0x000000140f0f7223 */ /* 0x000fc40000010009 */
[C---:B------:R-:W-:Y:S02]  /*21620*/  FMUL.FTZ R9, R6.reuse, R19 ;  /* 0x0000001306097220 */ /* 0x040fe40000410000 */
[----:B------:R-:W-:Y:S02]  /*21630*/  FMUL.FTZ R6, R6, R18 ;  /* 0x0000001206067220 */ /* 0x000fe40000410000 */
[C---:B------:R-:W-:Y:S02]  /*21640*/  FMUL.FTZ R8, R4.reuse, R13 ;  /* 0x0000000d04087220 */ /* 0x040fe40000410000 */
[----:B------:R-:W-:Y:S02]  /*21650*/  FMUL.FTZ R5, R4, R14 ;  /* 0x0000000e04057220 */ /* 0x000fe40000410000 */
[C---:B------:R-:W-:Y:S02]  /*21660*/  FFMA.FTZ R9, R7.reuse, R18, -R9 ;  /* 0x0000001207097223 */ /* 0x040fe40000010809 */
[----:B------:R-:W-:Y:S01]  /*21670*/  FFMA.FTZ R4, R7, R19, R6 ;  /* 0x0000001307047223 */ /* 0x000fe20000010006 */
[----:B------:R-:W-:Y:S01]  /*21680*/  F2FP.BF16.PACK_AB R6, R16, R17 ;  /* 0x000000111006723e */ /* 0x000fe200000010ff */
[C---:B------:R-:W-:Y:S01]  /*21690*/  FFMA.FTZ R8, R0.reuse, R14, -R8 ;  /* 0x0000000e00087223 */ /* 0x040fe20000010808 */
[----:B------:R-:W-:Y:S01]  /*216a0*/  F2FP.BF16.PACK_AB R7, R15, R12 ;  /* 0x0000000c0f07723e */ /* 0x000fe200000010ff */
[----:B------:R-:W-:Y:S01]  /*216b0*/  FFMA.FTZ R5, R0, R13, R5 ;  /* 0x0000000d00057223 */ /* 0x000fe20000010005 */
[----:B------:R-:W-:-:S04]  /*216c0*/  F2FP.BF16.PACK_AB R4, R4, R9 ;  /* 0x000000090404723e */ /* 0x000fc800000010ff */
[----:B------:R-:W-:-:S05]  /*216d0*/  F2FP.BF16.PACK_AB R5, R5, R8 ;  /* 0x000000080505723e */ /* 0x000fca00000010ff */
[----:B------:R1:W-:Y:S02]  /*216e0*/  ST.E.128 [R2.64], R4 ;  /* 0x0000000402007985 */ /* 0x0003e4000c101d12 */
[----:B-1----:R-:W-:Y:S01]  /*216f0*/  MOV R2, R111 ;  /* 0x0000006f00027202 */ /* 0x002fe20000000f00 */
[----:B------:R-:W-:-:S04]  /*21700*/  IMAD.MOV.U32 R3, RZ, RZ, 0x0 ;  /* 0x00000000ff037424 */ /* 0x000fc800078e00ff */
[----:B------:R-:W-:Y:S05]  /*21710*/  RET.REL.NODEC R2 `(_ZN7cutlass13device_kernelIN5flash19enable_sm80_to_sm89INS1_16FlashAttnFwdSm80INS1_25CollectiveMainloopFwdSm80ILi8ELi2ELb0EN4cute5tupleIJNS5_1CILi128EEENS7_ILi64EEENS7_ILi192EEEEEELi192ENS_10bfloat16_tEfNS_4arch4Sm80ELb0ELb1ELb1ELb1ELb0ELb1ELb1ELb1EEENS1_21CollectiveEpilogueFwdINS6_IJS8_SA_S9_EEENS6_IJNS7_ILi1EEESI_SI_EEESC_SE_Li256ELb1ELb1ELb1ELb0EEENS1_36VarlenDynamicPersistentTileSchedulerILi128ELi64ELi256ELi256ELb1ELb1ELb0ELb1ELb0ELb1EEEEEEEEEvNT_6ParamsE) ;  /* 0xfffde8e002007950 */ /* 0x000fea0003c3ffff */
.L_x_2019:
[----:B-----5:R-:W-:Y:S01]  /*21720*/  ISETP.NE.AND P0, PT, R24, 0x1, PT ;  /* 0x000000011800780c */ /* 0x020fe20003f05270 */
[----:B------:R-:W-:-:S12]  /*21730*/  BSSY B0, `(.L_x_2051) ;  /* 0x0000006000007945 */ /* 0x000fd80003800000 */
[----:B------:R-:W-:Y:S05]  /*21740*/  @!P0 BRA `(.L_x_2052) ;  /* 0x0000004000008947 */ /* 0x000fea0003800000 */
[----:B------:R1:W2:Y:S04]  /*21750*/  LD.E R0, [R4.64+0x168] ;  /* 0x0001681204007980 */ /* 0x0002a8000c101900 */
[----:B-1----:R-:W3:Y:S01]  /*21760*/  LD.E R4, [R4.64+0x16c] ;  /* 0x00016c1204047980 */ /* 0x002ee2000c101900 */
[----:B--2---:R-:W-:-:S05]  /*21770*/  IMAD.HI.U32 R2, R2, R0, RZ ;  /* 0x0000000002027227 */ /* 0x004fca00078e00ff */
[----:B---3--:R-:W-:Y:S02]  /*21780*/  SHF.R.U32.HI R2, RZ, R4, R2 ;  /* 0x00000004ff027219 */ /* 0x008fe40000011602 */
.L_x_2052:
[----:B------:R-:W-:Y:S05]  /*21790*/  BSYNC B0 ;  /* 0x0000000000007941 */ /* 0x000fea0003800000 */
.L_x_2051:
[----:B------:R-:W-:Y:S01]  /*217a0*/  MOV R4, R22 ;  /* 0x0000001600047202 */ /* 0x000fe20000000f00 */
[-C--:B------:R-:W-:Y:S01]  /*217b0*/  IMAD R9, R9, R2.reuse, RZ ;  /* 0x0000000209097224 */ /* 0x080fe200078e02ff */
[----:B------:R-:W-:Y:S01]  /*217c0*/  MOV R5, R15 ;  /* 0x0000000f00057202 */ /* 0x000fe20000000f00 */
[----:B------:R-:W-:Y:S01]  /*217d0*/  IMAD.MOV.U32 R12, RZ, RZ, R20 ;  /* 0x000000ffff0c7224 */ /* 0x000fe200078e0014 */
[----:B------:R-:W-:Y:S01]  /*217e0*/  SHF.R.S32.HI R0, RZ, 0x1f, R2 ;  /* 0x0000001fff007819 */ /* 0x000fe20000011402 */
[-C--:B------:R-:W-:Y:S02]  /*217f0*/  IMAD R7, R7, R2.reuse, RZ ;  /* 0x0000000207077224 */ /* 0x080fe400078e02ff */
[----:B------:R-:W-:-:S04]  /*21800*/  IMAD.WIDE.U32 R4, R8, R2, R4 ;  /* 0x0000000208047225 */ /* 0x000fc800078e0004 */
[----:B------:R-:W-:Y:S01]  /*21810*/  IMAD R8, R8, R0, R9 ;  /* 0x0000000008087224 */ /* 0x000fe200078e0209 */
[----:B------:R-:W-:Y:S01]  /*21820*/  LEA R25, P1, R4, R18, 0x1 ;  /* 0x0000001204197211 */ /* 0x000fe200078208ff */
[----:B------:R-:W-:-:S03]  /*21830*/  IMAD.WIDE.U32 R2, R6, R2, R12 ;  /* 0x0000000206027225 */ /* 0x000fc600078e000c */
[----:B------:R-:W-:Y:S01]  /*21840*/  IADD3 R5, R5, R8, RZ ;  /* 0x0000000805057210 */ /* 0x000fe20007ffe0ff */
[----:B------:R-:W-:Y:S01]  /*21850*/  IMAD R0, R6, R0, R7 ;  /* 0x0000000006007224 */ /* 0x000fe200078e0207 */
[----:B------:R-:W-:Y:S02]  /*21860*/  LEA R27, P0, R2, R16, 0x1 ;  /* 0x00000010021b7211 */ /* 0x000fe400078008ff */
[----:B------:R-:W-:Y:S01]  /*21870*/  LEA.HI.X R15, R4, R19, R5, 0x1, P1 ;  /* 0x00000013040f7211 */ /* 0x000fe200008f0c05 */
[----:B------:R-:W-:-:S05]  /*21880*/  IMAD.IADD R0, R3, 0x1, R0 ;  /* 0x0000000103007824 */ /* 0x000fca00078e0200 */
[----:B------:R-:W-:Y:S01]  /*21890*/  LEA.HI.X R14, R2, R17, R0, 0x1, P0 ;  /* 0x00000011020e7211 */ /* 0x000fe200000f0c00 */
[----:B------:R-:W-:Y:S05]  /*218a0*/  BRA.DIV ~URZ, `(.L_x_2053) ;  /* 0x00003ee27f007947 */ /* 0x000fea000b800000 */
[----:B------:R1:W2:Y:S02]  /*218b0*/  SHFL.IDX PT, R0, R15, RZ, 0x1c1f ;  /* 0x001c1fff0f007589 */ /* 0x0002a400000e0000 */
.L_x_2073:
[----:B------:R-:W-:Y:S05]  /*218c0*/  BRA.DIV ~URZ, `(.L_x_2054) ;  /* 0x00003f427f007947 */ /* 0x000fea000b800000 */
[----:B------:R3:W4:Y:S01]  /*218d0*/  SHFL.IDX PT, R6, R25, RZ, 0x1c1f ;  /* 0x001c1fff19067589 */ /* 0x00072200000e0000 */
[----:B--2---:R-:W-:-:S03]  /*218e0*/  MOV R7, R0 ;  /* 0x0000000000077202 */ /* 0x004fc60000000f00 */
[----:B------:R3:W2:Y:S04]  /*218f0*/  SHFL.IDX PT, R4, R14, RZ, 0x1c1f ;  /* 0x001c1fff0e047589 */ /* 0x0006a800000e0000 */
[----:B------:R3:W1:Y:S02]  /*21900*/  SHFL.IDX PT, R2, R27, RZ, 0x1c1f ;  /* 0x001c1fff1b027589 */ /* 0x00066400000e0000 */
.L_x_2074:
        /* <DEDUP_REMOVED lines=18> */
[C---:B------:R-:W-:Y:S01]  /*21a30*/  IADD3 R9, R59.reuse, 0x20, RZ ;  /* 0x000000203b097810 */ /* 0x040fe20007ffe0ff */
[----:B------:R-:W-:Y:S01]  /*21a40*/  CS2R R22, SRZ ;  /* 0x0000000000167805 */ /* 0x000fe2000001ff00 */
[C---:B------:R-:W-:Y:S01]  /*21a50*/  IADD3 R12, R59.reuse, 0x40, RZ ;  /* 0x000000403b0c7810 */ /* 0x040fe20007ffe0ff */
[----:B------:R-:W-:Y:S01]  /*21a60*/  CS2R R20, SRZ ;  /* 0x0000000000147805 */ /* 0x000fe2000001ff00 */
[-C--:B------:R-:W-:Y:S02]  /*21a70*/  ISETP.GE.AND P2, PT, R59, R31.reuse, PT ;  /* 0x0000001f3b00720c */ /* 0x080fe40003f46270 */
[-C--:B------:R-:W-:Y:S02]  /*21a80*/  ISETP.GE.AND P1, PT, R9, R31.reuse, PT ;  /* 0x0000001f0900720c */ /* 0x080fe40003f26270 */
[----:B------:R-:W-:-:S09]  /*21a90*/  ISETP.GE.AND P0, PT, R12, R31, PT ;  /* 0x0000001f0c00720c */ /* 0x000fd20003f06270 */
[----:B----4-:R-:W-:Y:S02]  /*21aa0*/  @!P2 IMAD.WIDE R4, R59, 0x2, R6 ;  /* 0x000000023b04a825 */ /* 0x010fe400078e0206 */
[----:B------:R-:W-:Y:S02]  /*21ab0*/  @!P1 SHF.R.S32.HI R0, RZ, 0x1f, R9 ;  /* 0x0000001fff009819 */ /* 0x000fe40000011409 */
[----:B------:R-:W-:Y:S01]  /*21ac0*/  @!P0 SHF.R.S32.HI R8, RZ, 0x1f, R12 ;  /* 0x0000001fff088819 */ /* 0x000fe2000001140c */
[----:B------:R2:W5:Y:S01]  /*21ad0*/  @!P2 LD.E.128 R20, [R4.64] ;  /* 0x000000120414a980 */ /* 0x000562000c101d00 */
[----:B------:R-:W-:Y:S01]  /*21ae0*/  @!P1 LEA.HI R0, R0, R9, RZ, 0x3 ;  /* 0x0000000900009211 */ /* 0x000fe200078f18ff */
        /* <DEDUP_REMOVED lines=10> */
[----:B--2---:R-:W-:-:S02]  /*21b90*/  @!P0 LEA.HI R5, R8, R12, RZ, 0x3 ;  /* 0x0000000c08058211 */ /* 0x004fc400078f18ff */
[----:B------:R-:W-:Y:S02]  /*21ba0*/  @!P1 LOP3.LUT R4, R0, 0xfffffff8, RZ, 0xc0, !PT ;  /* 0xfffffff800049812 */ /* 0x000fe400078ec0ff */
[----:B------:R-:W-:-:S03]  /*21bb0*/  @!P0 LOP3.LUT R0, R5, 0xfffffff8, RZ, 0xc0, !PT ;  /* 0xfffffff805008812 */ /* 0x000fc600078ec0ff */
[----:B------:R-:W-:-:S04]  /*21bc0*/  @!P1 IMAD.WIDE R12, R4, 0x2, R6 ;  /* 0x00000002040c9825 */ /* 0x000fc800078e0206 */
[----:B------:R-:W-:Y:S01]  /*21bd0*/  @!P0 IMAD.WIDE R8, R0, 0x2, R6 ;  /* 0x0000000200088825 */ /* 0x000fe200078e0206 */
[----:B------:R2:W5:Y:S03]  /*21be0*/  @!P1 LD.E.128 R36, [R12.64] ;  /* 0x000000120c249980 */ /* 0x000566000c101d00 */
[--C-:B-1----:R-:W-:Y:S01]  /*21bf0*/  @!P1 IMAD.WIDE R6, R4, 0x2, R2.reuse ;  /* 0x0000000204069825 */ /* 0x102fe200078e0202 */
[----:B------:R2:W5:Y:S03]  /*21c00*/  @!P0 LD.E.128 R48, [R8.64] ;  /* 0x0000001208308980 */ /* 0x000566000c101d00 */
[--C-:B------:R-:W-:Y:S01]  /*21c10*/  @!P0 IMAD.WIDE R4, R0, 0x2, R2.reuse ;  /* 0x0000000200048825 */ /* 0x100fe200078e0202 */
[----:B------:R2:W5:Y:S03]  /*21c20*/  @!P1 LD.E.128 R40, [R6.64] ;  /* 0x0000001206289980 */ /* 0x000566000c101d00 */
[----:B------:R-:W-:Y:S01]  /*21c30*/  @!P2 IMAD.WIDE R2, R59, 0x2, R2 ;  /* 0x000000023b02a825 */ /* 0x000fe200078e0202 */
[----:B------:R2:W5:Y:S04]  /*21c40*/  @!P0 LD.E.128 R52, [R4.64] ;  /* 0x0000001204348980 */ /* 0x000568000c101d00 */
[----:B------:R2:W5:Y:S02]  /*21c50*/  @!P2 LD.E.128 R16, [R2.64] ;  /* 0x000000120210a980 */ /* 0x000564000c101d00 */
.L_x_2056:
[----:B------:R-:W-:Y:S05]  /*21c60*/  BSYNC B0 ;  /* 0x0000000000007941 */ /* 0x000fea0003800000 */
.L_x_2055:
[----:B--2--5:R-:W-:Y:S02]  /*21c70*/  IMAD.MOV.U32 R3, RZ, RZ, R51 ;  /* 0x000000ffff037224 */ /* 0x024fe400078e0033 */
[----:B-1----:R-:W-:-:S02]  /*21c80*/  IMAD.MOV.U32 R2, RZ, RZ, R48 ;  /* 0x000000ffff027224 */ /* 0x002fc400078e0030 */
        /* <DEDUP_REMOVED lines=8> */
[----:B------:R-:W-:Y:S02]  /*21d10*/  MOV R4, R38 ;  /* 0x0000002600047202 */ /* 0x000fe40000000f00 */
        /* <DEDUP_REMOVED lines=27> */
[----:B------:R-:W-:-:S04]  /*21ed0*/  MOV R3, R19 ;  /* 0x0000001300037202 */ /* 0x000fc80000000f00 */
[----:B------:R-:W-:Y:S02]  /*21ee0*/  PRMT R57, R3, 0x5410, R4 ;  /* 0x0000541003397816 */ /* 0x000fe40000000004 */
[----:B------:R-:W-:Y:S01]  /*21ef0*/  PRMT R56, R0, 0x5410, R2 ;  /* 0x0000541000387816 */ /* 0x000fe20000000002 */
[----:B------:R-:W-:Y:S05]  /*21f00*/  BRA.DIV ~URZ, `(.L_x_2057) ;  /* 0x00003a727f007947 */ /* 0x000fea000b800000 */
[----:B------:R1:W2:Y:S04]  /*21f10*/  SHFL.IDX PT, R7, R15, 0x1, 0x1c1f ;  /* 0x003c1f000f077f89 */ /* 0x0002a800000e0000 */
[----:B----4-:R1:W4:Y:S04]  /*21f20*/  SHFL.IDX PT, R6, R25, 0x1, 0x1c1f ;  /* 0x003c1f0019067f89 */ /* 0x01032800000e0000 */
[----:B------:R1:W3:Y:S04]  /*21f30*/  SHFL.IDX PT, R0, R14, 0x1, 0x1c1f ;  /* 0x003c1f000e007f89 */ /* 0x0002e800000e0000 */
[----:B------:R1:W1:Y:S02]  /*21f40*/  SHFL.IDX PT, R2, R27, 0x1, 0x1c1f ;  /* 0x003c1f001b027f89 */ /* 0x00026400000e0000 */
.L_x_2075:
[----:B------:R-:W-:Y:S01]  /*21f50*/  IADD3 R3, R44, 0x40, RZ ;  /* 0x000000402c037810 */ /* 0x000fe20007ffe0ff */
[----:B------:R-:W-:Y:S01]  /*21f60*/  BSSY B0, `(.L_x_2058) ;  /* 0x0000032000007945 */ /* 0x000fe20003800000 */
        /* <DEDUP_REMOVED lines=12> */
[----:B---3--:R-:W-:-:S03]  /*22030*/  IMAD.MOV.U32 R3, RZ, RZ, R0 ;  /* 0x000000ffff037224 */ /* 0x008fc600078e0000 */
        /* <DEDUP_REMOVED lines=8> */
[----:B--2-4-:R-:W-:Y:S02]  /*220c0*/  @!P2 IMAD.WIDE R4, R59, 0x2, R6 ;  /* 0x000000023b04a825 */ /* 0x014fe400078e0206 */
        /* <DEDUP_REMOVED lines=27> */
.L_x_2059:
[----:B------:R-:W-:Y:S05]  /*22280*/  BSYNC B0 ;  /* 0x0000000000007941 */ /* 0x000fea0003800000 */
.L_x_2058:
[----:B-12---:R-:W2:Y:S01]  /*22290*/  LDL.64 R2, [R30+0x20] ;  /* 0x000020001e027983 */ /* 0x006ea20000100a00 */
[----:B------:R-:W-:-:S04]  /*222a0*/  DEPBAR.LE SB0, 0x3 ;  /* 0x000080c00000791a */ /* 0x000fc80000000000 */
[----:B------:R-:W3:Y:S01]  /*222b0*/  LDL.64 R4, [R30+0x28] ;  /* 0x000028001e047983 */ /* 0x000ee20000100a00 */
[----:B------:R-:W-:Y:S03]  /*222c0*/  WARPSYNC 0xffffffff ;  /* 0xffffffff00007948 */ /* 0x000fe60003800000 */
[----:B------:R-:W-:Y:S01]  /*222d0*/  BAR.SYNC.DEFER_BLOCKING 0x0 ;  /* 0x0000000000007b1d */ /* 0x000fe20000010000 */
[----:B-----5:R-:W-:-:S05]  /*222e0*/  IMAD.MOV.U32 R0, RZ, RZ, R85 ;  /* 0x000000ffff007224 */ /* 0x020fca00078e0055 */
[----:B--2-4-:R1:W2:Y:S04]  /*222f0*/  LD.E R6, [R2.64] ;  /* 0x0000001202067980 */ /* 0x0142a8000c101900 */
[----:B---3--:R3:W5:Y:S01]  /*22300*/  LD.E.64 R46, [R4.64] ;  /* 0x00000012042e7980 */ /* 0x008762000c101b00 */
[----:B------:R-:W-:Y:S01]  /*22310*/  PRMT R108, R108, 0x5410, R0 ;  /* 0x000054106c6c7816 */ /* 0x000fe20000000000 */
[----:B------:R-:W-:Y:S01]  /*22320*/  IMAD.MOV.U32 R0, RZ, RZ, R69 ;  /* 0x000000ffff007224 */ /* 0x000fe200078e0045 */
[----:B------:R-:W-:Y:S04]  /*22330*/  BSSY B1, `(.L_x_2060) ;  /* 0x0000195000017945 */ /* 0x000fe80003800000 */
[----:B------:R-:W-:-:S02]  /*22340*/  PRMT R100, R100, 0x5410, R0 ;  /* 0x0000541064647816 */ /* 0x000fc40000000000 */
[----:B------:R-:W-:-:S04]  /*22350*/  MOV R0, R65 ;  /* 0x0000004100007202 */ /* 0x000fc80000000f00 */
[----:B------:R-:W-:Y:S01]  /*22360*/  PRMT R96, R96, 0x5410, R0 ;  /* 0x0000541060607816 */ /* 0x000fe20000000000 */
[----:B------:R-:W-:Y:S02]  /*22370*/  IMAD.MOV.U32 R0, RZ, RZ, R81 ;  /* 0x000000ffff007224 */ /* 0x000fe400078e0051 */
[----:B-1----:R-:W-:Y:S02]  /*22380*/  IMAD.MOV.U32 R3, RZ, RZ, R87 ;  /* 0x000000ffff037224 */ /* 0x002fe400078e0057 */
[----:B------:R-:W-:Y:S02]  /*22390*/  IMAD.MOV.U32 R2, RZ, RZ, R84 ;  /* 0x000000ffff027224 */ /* 0x000fe400078e0054 */
[----:B---3--:R-:W-:-:S03]  /*223a0*/  IMAD.MOV.U32 R4, RZ, RZ, R86 ;  /* 0x000000ffff047224 */ /* 0x008fc600078e0056 */
[----:B------:R-:W-:Y:S01]  /*223b0*/  PRMT R109, R2, 0x5410, R3 ;  /* 0x00005410026d7816 */ /* 0x000fe20000000003 */
[----:B------:R-:W-:Y:S01]  /*223c0*/  IMAD.MOV.U32 R3, RZ, RZ, R71 ;  /* 0x000000ffff037224 */ /* 0x000fe200078e0047 */
[----:B------:R-:W-:Y:S02]  /*223d0*/  MOV R2, R68 ;  /* 0x0000004400027202 */ /* 0x000fe40000000f00 */
[----:B------:R-:W-:Y:S01]  /*223e0*/  PRMT R110, R4, 0x7610, R110 ;  /* 0x00007610046e7816 */ /* 0x000fe2000000006e */
[----:B------:R-:W-:Y:S01]  /*223f0*/  IMAD.MOV.U32 R4, RZ, RZ, R70 ;  /* 0x000000ffff047224 */ /* 0x000fe200078e0046 */
[----:B------:R-:W-:Y:S01]  /*22400*/  PRMT R101, R2, 0x5410, R3 ;  /* 0x0000541002657816 */ /* 0x000fe20000000003 */
[----:B------:R-:W-:Y:S02]  /*22410*/  IMAD.MOV.U32 R3, RZ, RZ, R67 ;  /* 0x000000ffff037224 */ /* 0x000fe400078e0043 */
[----:B------:R-:W-:Y:S01]  /*22420*/  IMAD.MOV.U32 R2, RZ, RZ, R64 ;  /* 0x000000ffff027224 */ /* 0x000fe200078e0040 */
[----:B------:R-:W-:Y:S01]  /*22430*/  PRMT R102, R4, 0x7610, R102 ;  /* 0x0000761004667816 */ /* 0x000fe20000000066 */
[----:B------:R-:W-:-:S03]  /*22440*/  IMAD.MOV.U32 R4, RZ, RZ, R66 ;  /* 0x000000ffff047224 */ /* 0x000fc600078e0042 */
[----:B------:R-:W-:Y:S01]  /*22450*/  PRMT R97, R2, 0x5410, R3 ;  /* 0x0000541002617816 */ /* 0x000fe20000000003 */
[----:B------:R-:W-:Y:S01]  /*22460*/  IMAD.MOV.U32 R3, RZ, RZ, R83 ;  /* 0x000000ffff037224 */ /* 0x000fe200078e0053 */
[----:B------:R-:W-:Y:S01]  /*22470*/  PRMT R98, R4, 0x7610, R98 ;  /* 0x0000761004627816 */ /* 0x000fe20000000062 */
[----:B------:R-:W-:Y:S01]  /*22480*/  IMAD.MOV.U32 R4, RZ, RZ, R82 ;  /* 0x000000ffff047224 */ /* 0x000fe200078e0052 */
[----:B------:R-:W-:Y:S01]  /*22490*/  PRMT R102, R102, 0x5410, R0 ;  /* 0x0000541066667816 */ /* 0x000fe20000000000 */
[----:B------:R-:W-:Y:S01]  /*224a0*/  IMAD.MOV.U32 R2, RZ, RZ, R80 ;  /* 0x000000ffff027224 */ /* 0x000fe200078e0050 */
[----:B------:R-:W-:Y:S02]  /*224b0*/  MOV R0, R74 ;  /* 0x0000004a00007202 */ /* 0x000fe40000000f00 */
[----:B------:R-:W-:Y:S02]  /*224c0*/  PRMT R108, R4, 0x7610, R108 ;  /* 0x00007610046c7816 */ /* 0x000fe4000000006c */
[----:B------:R-:W-:Y:S01]  /*224d0*/  PRMT R104, R2, 0x5410, R3 ;  /* 0x0000541002687816 */ /* 0x000fe20000000003 */
[----:B------:R-:W-:Y:S01]  /*224e0*/  IMAD.MOV.U32 R3, RZ, RZ, R75 ;  /* 0x000000ffff037224 */ /* 0x000fe200078e004b */
[----:B------:R-:W-:Y:S01]  /*224f0*/  PRMT R100, R0, 0x7610, R100 ;  /* 0x0000761000647816 */ /* 0x000fe20000000064 */
[----:B------:R-:W-:-:S02]  /*22500*/  IMAD.MOV.U32 R2, RZ, RZ, R72 ;  /* 0x000000ffff027224 */ /* 0x000fc400078e0048 */
[----:B------:R-:W-:-:S03]  /*22510*/  IMAD.MOV.U32 R0, RZ, RZ, R73 ;  /* 0x000000ffff007224 */ /* 0x000fc600078e0049 */
[----:B------:R-:W-:Y:S01]  /*22520*/  PRMT R99, R2, 0x5410, R3 ;  /* 0x0000541002637816 */ /* 0x000fe20000000003 */
[----:B------:R-:W-:Y:S01]  /*22530*/  IMAD.MOV.U32 R2, RZ, RZ, R60 ;  /* 0x000000ffff027224 */ /* 0x000fe200078e003c */
[----:B------:R-:W-:Y:S01]  /*22540*/  PRMT R98, R98, 0x5410, R0 ;  /* 0x0000541062627816 */ /* 0x000fe20000000000 */
[----:B------:R-:W-:Y:S01]  /*22550*/  IMAD.MOV.U32 R0, RZ, RZ, R61 ;  /* 0x000000ffff007224 */ /* 0x000fe200078e003d */
[----:B------:R-:W-:-:S04]  /*22560*/  MOV R3, R63 ;  /* 0x0000003f00037202 */ /* 0x000fc80000000f00 */
[----:B------:R-:W-:Y:S02]  /*22570*/  PRMT R95, R2, 0x5410, R3 ;  /* 0x00005410025f7816 */ /* 0x000fe40000000003 */
[----:B------:R-:W-:Y:S01]  /*22580*/  PRMT R94, R94, 0x5410, R0 ;  /* 0x000054105e5e7816 */ /* 0x000fe20000000000 */
[----:B--2---:R-:W-:-:S05]  /*22590*/  IMAD R4, R6, -0x80, R24 ;  /* 0xffffff8006047824 */ /* 0x004fca00078e0218 */
[----:B------:R-:W-:Y:S01]  /*225a0*/  IMNMX R78, R4, 0x80, PT ;  /* 0x00000080044e7817 */ /* 0x000fe20003800200 */
[----:B------:R-:W-:-:S03]  /*225b0*/  IMAD.MOV.U32 R4, RZ, RZ, R62 ;  /* 0x000000ffff047224 */ /* 0x000fc600078e003e */
[----:B------:R-:W-:Y:S02]  /*225c0*/  ISETP.GE.AND P0, PT, R76, R78, PT ;  /* 0x0000004e4c00720c */ /* 0x000fe40003f06270 */
[----:B------:R-:W-:-:S11]  /*225d0*/  PRMT R96, R4, 0x7610, R96 ;  /* 0x0000761004607816 */ /* 0x000fd60000000060 */
[----:B------:R-:W-:Y:S05]  /*225e0*/  @P0 BRA `(.L_x_2061) ;  /* 0x0000169000000947 */ /* 0x000fea0003800000 */
[----:B------:R-:W-:Y:S01]  /*225f0*/  ISETP.GE.AND P0, PT, R59, R31, PT ;  /* 0x0000001f3b00720c */ /* 0x000fe20003f06270 */
[----:B------:R-:W-:-:S12]  /*22600*/  BSSY B0, `(.L_x_2062) ;  /* 0x0000071000007945 */ /* 0x000fd80003800000 */
[----:B------:R-:W-:Y:S05]  /*22610*/  @P0 BRA `(.L_x_2063) ;  /* 0x000006f000000947 */ /* 0x000fea0003800000 */
[----:B------:R-:W-:Y:S01]  /*22620*/  LEA.HI R4, R31, R45, RZ, 0x1d ;  /* 0x0000002d1f047211 */ /* 0x000fe200078fe8ff */
[----:B------:R-:W-:Y:S01]  /*22630*/  IMAD.SHL.U32 R0, R76, 0x40, RZ ;  /* 0x000000404c007824 */ /* 0x000fe200078e00ff */
[----:B------:R-:W-:Y:S02]  /*22640*/  LEA.HI R2, R103, R58, RZ, 0x5 ;  /* 0x0000003a67027211 */ /* 0x000fe400078f28ff */
[----:B------:R-:W-:Y:S01]  /*22650*/  SHF.R.S32.HI R7, RZ, 0x1f, R4 ;  /* 0x0000001fff077819 */ /* 0x000fe20000011404 */
[----:B------:R-:W-:Y:S01]  /*22660*/  IMAD.SHL.U32 R5, R4, 0x8, RZ ;  /* 0x0000000804057824 */ /* 0x000fe200078e00ff */
[----:B------:R-:W-:Y:S01]  /*22670*/  LOP3.LUT R0, R0, 0x1c0, RZ, 0xc0, !PT ;  /* 0x000001c000007812 */ /* 0x000fe200078ec0ff */
[----:B------:R-:W-:Y:S01]  /*22680*/  IMAD.SHL.U32 R2, R2, 0x10, RZ ;  /* 0x0000001002027824 */ /* 0x000fe200078e00ff */
[----:B------:R-:W-:Y:S02]  /*22690*/  LEA.HI R4, R7, R4, RZ, 0x3 ;  /* 0x0000000407047211 */ /* 0x000fe400078f18ff */
[----:B------:R-:W-:-:S02]  /*226a0*/  LOP3.LUT R6, R0, 0x38, R59, 0xf8, !PT ;  /* 0x0000003800067812 */ /* 0x000fc400078ef83b */
[----:B------:R-:W-:Y:S02]  /*226b0*/  SHF.R.U32.HI R3, RZ, 0x3, R0 ;  /* 0x00000003ff037819 */ /* 0x000fe40000011600 */
[----:B------:R-:W-:Y:S01]  /*226c0*/  LOP3.LUT R5, R0, 0x38, R5, 0xf8, !PT ;  /* 0x0000003800057812 */ /* 0x000fe200078ef805 */
[----:B------:R-:W-:Y:S01]  /*226d0*/  IMAD.SHL.U32 R0, R4, 0x400, RZ ;  /* 0x0000040004007824 */ /* 0x000fe200078e00ff */
[----:B------:R-:W-:-:S04]  /*226e0*/  LOP3.LUT R2, R2, 0xfffffe00, RZ, 0xc0, !PT ;  /* 0xfffffe0002027812 */ /* 0x000fc800078ec0ff */
[----:B------:R-:W-:Y:S02]  /*226f0*/  LOP3.LUT R6, R2, R6, R3, 0xf6, !PT ;  /* 0x0000000602067212 */ /* 0x000fe400078ef603 */
[----:B------:R-:W-:Y:S02]  /*22700*/  LOP3.LUT R3, R5, R3, RZ, 0x3c, !PT ;  /* 0x0000000305037212 */ /* 0x000fe400078e3cff */
[----:B------:R-:W-:Y:S01]  /*22710*/  LOP3.LUT R0, R0, 0xffffe000, RZ, 0xc0, !PT ;  /* 0xffffe00000007812 */ /* 0x000fe200078ec0ff */
[----:B-----5:R-:W-:-:S03]  /*22720*/  IMAD.WIDE.U32 R34, R6, 0x2, R46 ;  /* 0x0000000206227825 */ /* 0x020fc600078e002e */
[----:B------:R-:W-:Y:S02]  /*22730*/  IADD3 R0, R3, R0, R2 ;  /* 0x0000000003007210 */ /* 0x000fe40007ffe002 */
[----:B------:R-:W2:Y:S03]  /*22740*/  LD.E.128 R12, [R34.64] ;  /* 0x00000012220c7980 */ /* 0x000ea6000c101d00 */
[----:B------:R-:W-:-:S05]  /*22750*/  IMAD.WIDE.U32 R32, R0, 0x2, R46 ;  /* 0x0000000200207825 */ /* 0x000fca00078e002e */
[----:B------:R-:W3:Y:S01]  /*22760*/  LD.E.128 R4, [R32.64] ;  /* 0x0000001220047980 */ /* 0x000ee2000c101d00 */
[----:B------:R-:W-:Y:S02]  /*22770*/  SHF.R.U64 R16, R16, 0x10, R17 ;  /* 0x0000001010107819 */ /* 0x000fe40000001211 */
[----:B------:R-:W-:Y:S02]  /*22780*/  SHF.R.U64 R9, R20, 0x10, R21 ;  /* 0x0000001014097819 */ /* 0x000fe40000001215 */
[----:B------:R-:W-:Y:S02]  /*22790*/  SHF.R.U32.HI R3, RZ, 0x10, R17 ;  /* 0x00000010ff037819 */ /* 0x000fe40000011611 */
[----:B------:R-:W-:Y:S02]  /*227a0*/  SHF.R.U64 R20, R22, 0x10, R23 ;  /* 0x0000001016147819 */ /* 0x000fe40000001217 */
[----:B------:R-:W-:Y:S02]  /*227b0*/  SHF.R.U64 R17, R18, 0x10, R19 ;  /* 0x0000001012117819 */ /* 0x000fe40000001213 */
[----:B------:R-:W-:-:S02]  /*227c0*/  PRMT R25, R56, 0x5432, R16 ;  /* 0x0000543238197816 */ /* 0x000fc40000000010 */
[----:B------:R-:W-:Y:S02]  /*227d0*/  PRMT R29, R29, 0x5410, R9 ;  /* 0x000054101d1d7816 */ /* 0x000fe40000000009 */
[----:B------:R-:W-:Y:S02]  /*227e0*/  SHF.R.U32.HI R0, RZ, 0x10, R21 ;  /* 0x00000010ff007819 */ /* 0x000fe40000011615 */
[----:B------:R-:W-:Y:S02]  /*227f0*/  SHF.R.U32.HI R2, RZ, 0x10, R23 ;  /* 0x00000010ff027819 */ /* 0x000fe40000011617 */
[----:B------:R-:W-:Y:S02]  /*22800*/  PRMT R27, R77, 0x5410, R20 ;  /* 0x000054104d1b7816 */ /* 0x000fe40000000014 */
[----:B------:R-:W-:Y:S02]  /*22810*/  PRMT R23, R57, 0x5432, R17 ;  /* 0x0000543239177816 */ /* 0x000fe40000000011 */
[----:B------:R-:W-:-:S02]  /*22820*/  SHF.L.U32 R30, R25, 0x10, RZ ;  /* 0x00000010191e7819 */ /* 0x000fc400000006ff */
[----:B------:R-:W-:Y:S02]  /*22830*/  PRMT R24, R56, 0x5410, R3 ;  /* 0x0000541038187816 */ /* 0x000fe40000000003 */
[C---:B------:R-:W-:Y:S02]  /*22840*/  PRMT R28, R26.reuse, 0x5410, R0 ;  /* 0x000054101a1c7816 */ /* 0x040fe40000000000 */
[----:B------:R-:W-:Y:S02]  /*22850*/  PRMT R26, R26, 0x5432, R2 ;  /* 0x000054321a1a7816 */ /* 0x000fe40000000002 */
[----:B------:R-:W-:Y:S01]  /*22860*/  LOP3.LUT R56, R25, 0xffff0000, RZ, 0xc0, !PT ;  /* 0xffff000019387812 */ /* 0x000fe200078ec0ff */
[----:B------:R-:W-:Y:S01]  /*22870*/  IMAD.U32 R25, R24, 0x10000, RZ ;  /* 0x0001000018197824 */ /* 0x000fe200078e00ff */
[----:B------:R-:W-:-:S04]  /*22880*/  SHF.R.U32.HI R8, RZ, 0x10, R19 ;  /* 0x00000010ff087819 */ /* 0x000fc80000011613 */
        /* <DEDUP_REMOVED lines=11> */
[----:B------:R-:W-:Y:S01]  /*22940*/  IMAD.U32 R15, R29, 0x10000, RZ ;  /* 0x000100001d0f7824 */ /* 0x000fe200078e00ff */
[C---:B------:R-:W-:Y:S01]  /*22950*/  LOP3.LUT R3, R6.reuse, 0xffff0000, RZ, 0xc0, !PT ;  /* 0xffff000006037812 */ /* 0x040fe200078ec0ff */
[----:B------:R-:W-:Y:S01]  /*22960*/  IMAD.U32 R4, R6, 0x10000, RZ ;  /* 0x0001000006047824 */ /* 0x000fe200078e00ff */
[----:B------:R-:W-:Y:S01]  /*22970*/  LOP3.LUT R0, R7, 0xffff0000, RZ, 0xc0, !PT ;  /* 0xffff000007007812 */ /* 0x000fe200078ec0ff */
[----:B------:R-:W-:-:S02]  /*22980*/  FMUL.FTZ R6, R12, R30 ;  /* 0x0000001e0c067220 */ /* 0x000fc40000410000 */
[----:B------:R-:W-:Y:S02]  /*22990*/  IMAD.U32 R2, R7, 0x10000, RZ ;  /* 0x0001000007027824 */ /* 0x000fe400078e00ff */
[-C--:B------:R-:W-:Y:S01]  /*229a0*/  FMUL.FTZ R7, R12, R15.reuse ;  /* 0x0000000f0c077220 */ /* 0x080fe20000410000 */
[----:B------:R-:W-:Y:S01]  /*229b0*/  LOP3.LUT R12, R29, 0xffff0000, RZ, 0xc0, !PT ;  /* 0xffff00001d0c7812 */ /* 0x000fe200078ec0ff */
[----:B------:R-:W-:Y:S02]  /*229c0*/  FFMA.FTZ R44, R22, R15, -R6 ;  /* 0x0000000f162c7223 */ /* 0x000fe40000010806 */
[----:B------:R-:W-:Y:S02]  /*229d0*/  FMUL.FTZ R6, R9, R56 ;  /* 0x0000003809067220 */ /* 0x000fe40000410000 */
[C---:B------:R-:W-:Y:S01]  /*229e0*/  IMAD.U32 R8, R5.reuse, 0x10000, RZ ;  /* 0x0001000005087824 */ /* 0x040fe200078e00ff */
[----:B------:R-:W-:Y:S01]  /*229f0*/  LOP3.LUT R5, R5, 0xffff0000, RZ, 0xc0, !PT ;  /* 0xffff000005057812 */ /* 0x000fe200078ec0ff */
[----:B------:R-:W-:-:S02]  /*22a00*/  IMAD.U32 R15, R28, 0x10000, RZ ;  /* 0x000100001c0f7824 */ /* 0x000fc400078e00ff */
[----:B------:R-:W-:Y:S02]  /*22a10*/  FMUL.FTZ R9, R9, R12 ;  /* 0x0000000c09097220 */ /* 0x000fe40000410000 */
[----:B------:R-:W-:Y:S01]  /*22a20*/  FFMA.FTZ R29, R22, R30, R7 ;  /* 0x0000001e161d7223 */ /* 0x000fe20000010007 */
[----:B------:R-:W-:Y:S01]  /*22a30*/  LOP3.LUT R30, R24, 0xffff0000, RZ, 0xc0, !PT ;  /* 0xffff0000181e7812 */ /* 0x000fe200078ec0ff */
[C---:B------:R-:W-:Y:S02]  /*22a40*/  FFMA.FTZ R12, R21.reuse, R12, -R6 ;  /* 0x0000000c150c7223 */ /* 0x040fe40000010806 */
[C---:B------:R-:W-:Y:S02]  /*22a50*/  FMUL.FTZ R6, R8.reuse, R15 ;  /* 0x0000000f08067220 */ /* 0x040fe40000410000 */
[-C--:B------:R-:W-:Y:S01]  /*22a60*/  FMUL.FTZ R7, R8, R25.reuse ;  /* 0x0000001908077220 */ /* 0x080fe20000410000 */
[----:B------:R-:W-:Y:S01]  /*22a70*/  LOP3.LUT R8, R28, 0xffff0000, RZ, 0xc0, !PT ;  /* 0xffff00001c087812 */ /* 0x000fe200078ec0ff */
[----:B------:R-:W-:Y:S01]  /*22a80*/  FFMA.FTZ R24, R21, R56, R9 ;  /* 0x0000003815187223 */ /* 0x000fe20000010009 */
[----:B------:R-:W-:Y:S01]  /*22a90*/  SHF.L.U32 R9, R27, 0x10, RZ ;  /* 0x000000101b097819 */ /* 0x000fe200000006ff */
[----:B------:R-:W-:Y:S01]  /*22aa0*/  FFMA.FTZ R21, R20, R25, R6 ;  /* 0x0000001914157223 */ /* 0x000fe20000010006 */
[----:B------:R-:W-:Y:S01]  /*22ab0*/  F2FP.BF16.PACK_AB R12, R12, R44 ;  /* 0x0000002c0c0c723e */ /* 0x000fe200000010ff */
[----:B------:R-:W-:-:S02]  /*22ac0*/  FMUL.FTZ R6, R5, R30 ;  /* 0x0000001e05067220 */ /* 0x000fc40000410000 */
[C---:B------:R-:W-:Y:S01]  /*22ad0*/  IMAD.U32 R25, R23.reuse, 0x10000, RZ ;  /* 0x0001000017197824 */ /* 0x040fe200078e00ff */
[----:B------:R-:W-:Y:S01]  /*22ae0*/  LOP3.LUT R23, R23, 0xffff0000, RZ, 0xc0, !PT ;  /* 0xffff000017177812 */ /* 0x000fe200078ec0ff */
[----:B------:R-:W-:Y:S02]  /*22af0*/  FFMA.FTZ R22, R20, R15, -R7 ;  /* 0x0000000f14167223 */ /* 0x000fe40000010807 */
[-C--:B------:R-:W-:Y:S02]  /*22b00*/  FMUL.FTZ R7, R5, R8.reuse ;  /* 0x0000000805077220 */ /* 0x080fe40000410000 */
[----:B------:R-:W-:Y:S02]  /*22b10*/  FFMA.FTZ R20, R18, R8, -R6 ;  /* 0x0000000812147223 */ /* 0x000fe40000010806 */
[C---:B------:R-:W-:Y:S01]  /*22b20*/  IMAD.U32 R28, R19.reuse, 0x10000, RZ ;  /* 0x00010000131c7824 */ /* 0x040fe200078e00ff */
[----:B------:R-:W-:Y:S01]  /*22b30*/  LOP3.LUT R19, R19, 0xffff0000, RZ, 0xc0, !PT ;  /* 0xffff000013137812 */ /* 0x000fe200078ec0ff */
[----:B------:R-:W-:-:S02]  /*22b40*/  IMAD.U32 R8, R26, 0x10000, RZ ;  /* 0x000100001a087824 */ /* 0x000fc400078e00ff */
[C---:B------:R-:W-:Y:S02]  /*22b50*/  FMUL.FTZ R6, R4.reuse, R25 ;  /* 0x0000001904067220 */ /* 0x040fe40000410000 */
[-C--:B------:R-:W-:Y:S02]  /*22b60*/  FMUL.FTZ R5, R4, R9.reuse ;  /* 0x0000000904057220 */ /* 0x080fe40000410000 */
[C---:B------:R-:W-:Y:S02]  /*22b70*/  FMUL.FTZ R4, R2.reuse, R28 ;  /* 0x0000001c02047220 */ /* 0x040fe40000410000 */
[----:B------:R-:W-:Y:S01]  /*22b80*/  FFMA.FTZ R15, R17, R9, -R6 ;  /* 0x00000009110f7223 */ /* 0x000fe20000010806 */
[----:B------:R-:W-:Y:S01]  /*22b90*/  LOP3.LUT R6, R27, 0xffff0000, RZ, 0xc0, !PT ;  /* 0xffff00001b067812 */ /* 0x000fe200078ec0ff */
[----:B------:R-:W-:Y:S02]  /*22ba0*/  FMUL.FTZ R2, R2, R8 ;  /* 0x0000000802027220 */ /* 0x000fe40000410000 */
[----:B------:R-:W-:Y:S01]  /*22bb0*/  FFMA.FTZ R9, R17, R25, R5 ;  /* 0x0000001911097223 */ /* 0x000fe20000010005 */
[----:B------:R-:W-:Y:S01]  /*22bc0*/  LOP3.LUT R17, R26, 0xffff0000, RZ, 0xc0, !PT ;  /* 0xffff00001a117812 */ /* 0x000fe200078ec0ff */
[----:B------:R-:W-:-:S02]  /*22bd0*/  FFMA.FTZ R18, R18, R30, R7 ;  /* 0x0000001e12127223 */ /* 0x000fc40000010007 */
[----:B------:R-:W-:Y:S02]  /*22be0*/  FFMA.FTZ R7, R13, R28, R2 ;  /* 0x0000001c0d077223 */ /* 0x000fe40000010002 */
[C---:B------:R-:W-:Y:S02]  /*22bf0*/  FMUL.FTZ R2, R3.reuse, R23 ;  /* 0x0000001703027220 */ /* 0x040fe40000410000 */
[----:B------:R-:W-:Y:S02]  /*22c00*/  FMUL.FTZ R3, R3, R6 ;  /* 0x0000000603037220 */ /* 0x000fe40000410000 */
[----:B------:R-:W-:Y:S01]  /*22c10*/  FFMA.FTZ R8, R13, R8, -R4 ;  /* 0x000000080d087223 */ /* 0x000fe20000010804 */
[----:B------:R-:W-:Y:S01]  /*22c20*/  F2FP.BF16.PACK_AB R13, R20, R22 ;  /* 0x00000016140d723e */ /* 0x000fe200000010ff */
[C---:B------:R-:W-:Y:S02]  /*22c30*/  FMUL.FTZ R5, R0.reuse, R19 ;  /* 0x0000001300057220 */ /* 0x040fe40000410000 */
[----:B------:R-:W-:-:S02]  /*22c40*/  FMUL.FTZ R4, R0, R17 ;  /* 0x0000001100047220 */ /* 0x000fc40000410000 */
[C---:B------:R-:W-:Y:S02]  /*22c50*/  FFMA.FTZ R6, R16.reuse, R6, -R2 ;  /* 0x0000000610067223 */ /* 0x040fe40000010802 */
[----:B------:R-:W-:Y:S02]  /*22c60*/  FFMA.FTZ R0, R16, R23, R3 ;  /* 0x0000001710007223 */ /* 0x000fe40000010003 */
[----:B------:R-:W-:Y:S01]  /*22c70*/  FFMA.FTZ R3, R14, R17, -R5 ;  /* 0x000000110e037223 */ /* 0x000fe20000010805 */
[----:B------:R-:W-:Y:S01]  /*22c80*/  F2FP.BF16.PACK_AB R5, R18, R21 ;  /* 0x000000151205723e */ /* 0x000fe200000010ff */
[----:B------:R-:W-:Y:S01]  /*22c90*/  FFMA.FTZ R2, R14, R19, R4 ;  /* 0x000000130e027223 */ /* 0x000fe20000010004 */
[----:B------:R-:W-:Y:S02]  /*22ca0*/  F2FP.BF16.PACK_AB R14, R6, R15 ;  /* 0x0000000f060e723e */ /* 0x000fe400000010ff */
[----:B------:R-:W-:Y:S02]  /*22cb0*/  F2FP.BF16.PACK_AB R15, R3, R8 ;  /* 0x00000008030f723e */ /* 0x000fe400000010ff */
[----:B------:R-:W-:-:S02]  /*22cc0*/  F2FP.BF16.PACK_AB R4, R24, R29 ;  /* 0x0000001d1804723e */ /* 0x000fc400000010ff */
[----:B------:R-:W-:Y:S01]  /*22cd0*/  F2FP.BF16.PACK_AB R6, R0, R9 ;  /* 0x000000090006723e */ /* 0x000fe200000010ff */
[----:B------:R1:W-:Y:S01]  /*22ce0*/  ST.E.128 [R34.64], R12 ;  /* 0x0000000c22007985 */ /* 0x0003e2000c101d12 */
[----:B------:R-:W-:-:S05]  /*22cf0*/  F2FP.BF16.PACK_AB R7, R2, R7 ;  /* 0x000000070207723e */ /* 0x000fca00000010ff */
[----:B------:R1:W-:Y:S02]  /*22d00*/  ST.E.128 [R32.64], R4 ;  /* 0x0000000420007985 */ /* 0x0003e4000c101d12 */
.L_x_2063:
[----:B------:R-:W-:Y:S05]  /*22d10*/  BSYNC B0 ;  /* 0x0000000000007941 */ /* 0x000fea0003800000 */
.L_x_2062:
[----:B------:R-:W-:Y:S01]  /*22d20*/  IADD3 R3, R59, 0x20, RZ ;  /* 0x000000203b037810 */ /* 0x000fe20007ffe0ff */
[----:B------:R-:W-:Y:S03]  /*22d30*/  BSSY B0, `(.L_x_2064) ;  /* 0x000007a000007945 */ /* 0x000fe60003800000 */
[----:B------:R-:W-:-:S13]  /*22d40*/  ISETP.GE.AND P0, PT, R3, R31, PT ;  /* 0x0000001f0300720c */ /* 0x000fda0003f06270 */
[----:B------:R-:W-:Y:S05]  /*22d50*/  @P0 BRA `(.L_x_2065) ;  /* 0x0000077000000947 */ /* 0x000fea0003800000 */
[----:B------:R-:W-:Y:S01]  /*22d60*/  SHF.R.S32.HI R0, RZ, 0x1f, R3 ;  /* 0x0000001fff007819 */ /* 0x000fe20000011403 */
[----:B-1----:R-:W-:Y:S01]  /*22d70*/  IMAD.SHL.U32 R4, R76, 0x40, RZ ;  /* 0x000000404c047824 */ /* 0x002fe200078e00ff */
[----:B------:R-:W-:Y:S02]  /*22d80*/  SHF.R.S32.HI R5, RZ, 0x1f, R58 ;  /* 0x0000001fff057819 */ /* 0x000fe4000001143a */
[CC--:B------:R-:W-:Y:S02]  /*22d90*/  LEA.HI R2, R0.reuse, R3.reuse, RZ, 0x3 ;  /* 0x0000000300027211 */ /* 0x0c0fe400078f18ff */
[----:B------:R-:W-:Y:S02]  /*22da0*/  LEA.HI R3, R0, R3, RZ, 0x6 ;  /* 0x0000000300037211 */ /* 0x000fe400078f30ff */
[----:B------:R-:W-:Y:S02]  /*22db0*/  LOP3.LUT R0, R4, 0x1c0, RZ, 0xc0, !PT ;  /* 0x000001c004007812 */ /* 0x000fe400078ec0ff */
[--C-:B------:R-:W-:Y:S01]  /*22dc0*/  SHF.R.S32.HI R4, RZ, 0x3, R2.reuse ;  /* 0x00000003ff047819 */ /* 0x100fe20000011402 */
[----:B------:R-:W-:Y:S01]  /*22dd0*/  IMAD.SHL.U32 R6, R3, 0x80, RZ ;  /* 0x0000008003067824 */ /* 0x000fe200078e00ff */
[----:B------:R-:W-:-:S02]  /*22de0*/  LOP3.LUT R7, R0, 0x38, R2, 0xf8, !PT ;  /* 0x0000003800077812 */ /* 0x000fc400078ef802 */
[----:B------:R-:W-:Y:S02]  /*22df0*/  LEA.HI R2, R31, R4, RZ, 0x1d ;  /* 0x000000041f027211 */ /* 0x000fe400078fe8ff */
[----:B------:R-:W-:Y:S02]  /*22e00*/  LEA.HI R5, R5, R58, RZ, 0x5 ;  /* 0x0000003a05057211 */ /* 0x000fe400078f28ff */
[----:B------:R-:W-:Y:S02]  /*22e10*/  SHF.R.S32.HI R4, RZ, 0x1f, R2 ;  /* 0x0000001fff047819 */ /* 0x000fe40000011402 */
[----:B------:R-:W-:Y:S01]  /*22e20*/  SHF.R.U32.HI R9, RZ, 0x3, R0 ;  /* 0x00000003ff097819 */ /* 0x000fe20000011600 */
[----:B------:R-:W-:Y:S01]  /*22e30*/  IMAD.SHL.U32 R3, R5, 0x10, RZ ;  /* 0x0000001005037824 */ /* 0x000fe200078e00ff */
[----:B------:R-:W-:Y:S01]  /*22e40*/  LOP3.LUT R8, R6, 0xffffe000, RZ, 0xc0, !PT ;  /* 0xffffe00006087812 */ /* 0x000fe200078ec0ff */
[----:B------:R-:W-:Y:S01]  /*22e50*/  IMAD.SHL.U32 R5, R2, 0x8, RZ ;  /* 0x0000000802057824 */ /* 0x000fe200078e00ff */
[----:B------:R-:W-:-:S02]  /*22e60*/  LEA.HI R2, R4, R2, RZ, 0x3 ;  /* 0x0000000204027211 */ /* 0x000fc400078f18ff */
[-C--:B------:R-:W-:Y:S02]  /*22e70*/  LOP3.LUT R6, R7, R9.reuse, RZ, 0x3c, !PT ;  /* 0x0000000907067212 */ /* 0x080fe400078e3cff */
[----:B------:R-:W-:Y:S01]  /*22e80*/  LOP3.LUT R4, R0, 0x38, R5, 0xf8, !PT ;  /* 0x0000003800047812 */ /* 0x000fe200078ef805 */
[----:B------:R-:W-:Y:S01]  /*22e90*/  IMAD.SHL.U32 R0, R2, 0x400, RZ ;  /* 0x0000040002007824 */ /* 0x000fe200078e00ff */
[----:B------:R-:W-:Y:S02]  /*22ea0*/  LOP3.LUT R3, R3, 0xfffffe00, RZ, 0xc0, !PT ;  /* 0xfffffe0003037812 */ /* 0x000fe400078ec0ff */
[----:B------:R-:W-:Y:S02]  /*22eb0*/  LOP3.LUT R2, R4, R9, RZ, 0x3c, !PT ;  /* 0x0000000904027212 */ /* 0x000fe400078e3cff */
[----:B------:R-:W-:Y:S02]  /*22ec0*/  LOP3.LUT R0, R0, 0xffffe000, RZ, 0xc0, !PT ;  /* 0xffffe00000007812 */ /* 0x000fe400078ec0ff */
[----:B------:R-:W-:-:S02]  /*22ed0*/  IADD3 R6, R6, R8, R3 ;  /* 0x0000000806067210 */ /* 0x000fc40007ffe003 */
[----:B------:R-:W-:-:S03]  /*22ee0*/  IADD3 R0, R2, R0, R3 ;  /* 0x0000000002007210 */ /* 0x000fc60007ffe003 */
[----:B-----5:R-:W-:-:S04]  /*22ef0*/  IMAD.WIDE.U32 R34, R6, 0x2, R46 ;  /* 0x0000000206227825 */ /* 0x020fc800078e002e */
[----:B------:R-:W-:Y:S01]  /*22f00*/  IMAD.WIDE.U32 R32, R0, 0x2, R46 ;  /* 0x0000000200207825 */ /* 0x000fe200078e002e */
[----:B------:R-:W2:Y:S04]  /*22f10*/  LD.E.128 R12, [R34.64] ;  /* 0x00000012220c7980 */ /* 0x000ea8000c101d00 */
[----:B------:R-:W3:Y:S01]  /*22f20*/  LD.E.128 R4, [R32.64] ;  /* 0x0000001220047980 */ /* 0x000ee2000c101d00 */
[----:B------:R-:W-:Y:S02]  /*22f30*/  SHF.R.U64 R9, R40, 0x10, R41 ;  /* 0x0000001028097819 */ /* 0x000fe40000001229 */
[----:B------:R-:W-:Y:S02]  /*22f40*/  SHF.R.U64 R0, R36, 0x10, R37 ;  /* 0x0000001024007819 */ /* 0x000fe40000001225 */
[----:B------:R-:W-:-:S02]  /*22f50*/  PRMT R22, R79, 0x5410, R9 ;  /* 0x000054104f167816 */ /* 0x000fc40000000009 */
[----:B------:R-:W-:Y:S02]  /*22f60*/  SHF.R.U32.HI R16, RZ, 0x10, R41 ;  /* 0x00000010ff107819 */ /* 0x000fe40000011629 */
[----:B------:R-:W-:Y:S01]  /*22f70*/  SHF.R.U64 R17, R42, 0x10, R43 ;  /* 0x000000102a117819 */ /* 0x000fe2000000122b */
[----:B------:R-:W-:Y:S01]  /*22f80*/  IMAD.U32 R30, R22, 0x10000, RZ ;  /* 0x00010000161e7824 */ /* 0x000fe200078e00ff */
[----:B------:R-:W-:Y:S02]  /*22f90*/  SHF.R.U64 R3, R38, 0x10, R39 ;  /* 0x0000001026037819 */ /* 0x000fe40000001227 */
[----:B------:R-:W-:Y:S02]  /*22fa0*/  PRMT R29, R89, 0x5410, R0 ;  /* 0x00005410591d7816 */ /* 0x000fe40000000000 */
[----:B------:R-:W-:Y:S02]  /*22fb0*/  PRMT R21, R77, 0x5432, R16 ;  /* 0x000054324d157816 */ /* 0x000fe40000000010 */
[----:B------:R-:W-:-:S02]  /*22fc0*/  PRMT R20, R88, 0x5410, R17 ;  /* 0x0000541058147816 */ /* 0x000fc40000000011 */
[----:B------:R-:W-:Y:S02]  /*22fd0*/  SHF.R.U32.HI R2, RZ, 0x10, R37 ;  /* 0x00000010ff027819 */ /* 0x000fe40000011625 */
[----:B------:R-:W-:Y:S02]  /*22fe0*/  PRMT R27, R90, 0x5410, R3 ;  /* 0x000054105a1b7816 */ /* 0x000fe40000000003 */
[----:B------:R-:W-:Y:S02]  /*22ff0*/  SHF.R.U32.HI R8, RZ, 0x10, R39 ;  /* 0x00000010ff087819 */ /* 0x000fe40000011627 */
[----:B------:R-:W-:Y:S02]  /*23000*/  PRMT R28, R88, 0x5432, R2 ;  /* 0x00005432581c7816 */ /* 0x000fe40000000002 */
[----:B------:R-:W-:Y:S01]  /*23010*/  LOP3.LUT R36, R22, 0xffff0000, RZ, 0xc0, !PT ;  /* 0xffff000016247812 */ /* 0x000fe200078ec0ff */
[----:B------:R-:W-:Y:S01]  /*23020*/  IMAD.U32 R22, R21, 0x10000, RZ ;  /* 0x0001000015167824 */ /* 0x000fe200078e00ff */
[----:B------:R-:W-:-:S02]  /*23030*/  PRMT R26, R89, 0x5432, R8 ;  /* 0x00005432591a7816 */ /* 0x000fc40000000008 */
[----:B------:R-:W-:Y:S02]  /*23040*/  LOP3.LUT R21, R21, 0xffff0000, RZ, 0xc0, !PT ;  /* 0xffff000015157812 */ /* 0x000fe400078ec0ff */
[----:B------:R-:W-:-:S04]  /*23050*/  SHF.R.U32.HI R19, RZ, 0x10, R43 ;  /* 0x00000010ff137819 */ /* 0x000fc8000001162b */
[----:B------:R-:W-:Y:S01]  /*23060*/  PRMT R19, R79, 0x5432, R19 ;  /* 0x000054324f137816 */ /* 0x000fe20000000013 */
[C---:B--2---:R-:W-:Y:S01]  /*23070*/  IMAD.U32 R25, R12.reuse, 0x10000, RZ ;  /* 0x000100000c197824 */ /* 0x044fe200078e00ff */
[----:B------:R-:W-:Y:S01]  /*23080*/  LOP3.LUT R24, R12, 0xffff0000, RZ, 0xc0, !PT ;  /* 0xffff00000c187812 */ /* 0x000fe200078ec0ff */
[C---:B------:R-:W-:Y:S01]  /*23090*/  IMAD.U32 R23, R13.reuse, 0x10000, RZ ;  /* 0x000100000d177824 */ /* 0x040fe200078e00ff */
[----:B------:R-:W-:Y:S01]  /*230a0*/  LOP3.LUT R18, R13, 0xffff0000, RZ, 0xc0, !PT ;  /* 0xffff00000d127812 */ /* 0x000fe200078ec0ff */
[----:B---3--:R-:W-:Y:S01]  /*230b0*/  IMAD.U32 R12, R4, 0x10000, RZ ;  /* 0x00010000040c7824 */ /* 0x008fe200078e00ff */
[C---:B------:R-:W-:Y:S01]  /*230c0*/  LOP3.LUT R16, R14.reuse, 0xffff0000, RZ, 0xc0, !PT ;  /* 0xffff00000e107812 */ /* 0x040fe200078ec0ff */
[----:B------:R-:W-:Y:S01]  /*230d0*/  IMAD.U32 R17, R14, 0x10000, RZ ;  /* 0x000100000e117824 */ /* 0x000fe200078e00ff */
[----:B------:R-:W-:Y:S01]  /*230e0*/  LOP3.LUT R9, R4, 0xffff0000, RZ, 0xc0, !PT ;  /* 0xffff000004097812 */ /* 0x000fe200078ec0ff */
[C---:B------:R-:W-:Y:S01]  /*230f0*/  IMAD.U32 R13, R15.reuse, 0x10000, RZ ;  /* 0x000100000f0d7824 */ /* 0x040fe200078e00ff */
[----:B------:R-:W-:Y:S01]  /*23100*/  LOP3.LUT R14, R15, 0xffff0000, RZ, 0xc0, !PT ;  /* 0xffff00000f0e7812 */ /* 0x000fe200078ec0ff */
[C---:B------:R-:W-:Y:S01]  /*23110*/  IMAD.U32 R4, R6.reuse, 0x10000, RZ ;  /* 0x0001000006047824 */ /* 0x040fe200078e00ff */
[----:B------:R-:W-:Y:S01]  /*23120*/  LOP3.LUT R3, R6, 0xffff0000, RZ, 0xc0, !PT ;  /* 0xffff000006037812 */ /* 0x000fe200078ec0ff */
[----:B------:R-:W-:Y:S01]  /*23130*/  IMAD.U32 R15, R29, 0x10000, RZ ;  /* 0x000100001d0f7824 */ /* 0x000fe200078e00ff */
[----:B------:R-:W-:Y:S01]  /*23140*/  LOP3.LUT R0, R7, 0xffff0000, RZ, 0xc0, !PT ;  /* 0xffff000007007812 */ /* 0x000fe200078ec0ff */
[----:B------:R-:W-:-:S02]  /*23150*/  FMUL.FTZ R6, R12, R30 ;  /* 0x0000001e0c067220 */ /* 0x000fc40000410000 */
[----:B------:R-:W-:Y:S02]  /*23160*/  IMAD.U32 R2, R7, 0x10000, RZ ;  /* 0x0001000007027824 */ /* 0x000fe400078e00ff */
[-C--:B------:R-:W-:Y:S02]  /*23170*/  FMUL.FTZ R7, R12, R15.reuse ;  /* 0x0000000f0c077220 */ /* 0x080fe40000410000 */
[----:B------:R-:W-:Y:S01]  /*23180*/  FFMA.FTZ R37, R25, R15, -R6 ;  /* 0x0000000f19257223 */ /* 0x000fe20000010806 */
[----:B------:R-:W-:Y:S01]  /*23190*/  LOP3.LUT R15, R29, 0xffff0000, RZ, 0xc0, !PT ;  /* 0xffff00001d0f7812 */ /* 0x000fe200078ec0ff */
[C---:B------:R-:W-:Y:S01]  /*231a0*/  IMAD.U32 R8, R5.reuse, 0x10000, RZ ;  /* 0x0001000005087824 */ /* 0x040fe200078e00ff */
[----:B------:R-:W-:Y:S01]  /*231b0*/  LOP3.LUT R5, R5, 0xffff0000, RZ, 0xc0, !PT ;  /* 0xffff000005057812 */ /* 0x000fe200078ec0ff */
[----:B------:R-:W-:Y:S02]  /*231c0*/  FMUL.FTZ R6, R9, R36 ;  /* 0x0000002409067220 */ /* 0x000fe40000410000 */
[----:B------:R-:W-:-:S02]  /*231d0*/  IMAD.U32 R12, R28, 0x10000, RZ ;  /* 0x000100001c0c7824 */ /* 0x000fc400078e00ff */
[----:B------:R-:W-:Y:S02]  /*231e0*/  FFMA.FTZ R30, R25, R30, R7 ;  /* 0x0000001e191e7223 */ /* 0x000fe40000010007 */
[-C--:B------:R-:W-:Y:S02]  /*231f0*/  FMUL.FTZ R9, R9, R15.reuse ;  /* 0x0000000f09097220 */ /* 0x080fe40000410000 */
[----:B------:R-:W-:Y:S02]  /*23200*/  FFMA.FTZ R29, R24, R15, -R6 ;  /* 0x0000000f181d7223 */ /* 0x000fe40000010806 */
[C---:B------:R-:W-:Y:S02]  /*23210*/  FMUL.FTZ R7, R8.reuse, R22 ;  /* 0x0000001608077220 */ /* 0x040fe40000410000 */
[----:B------:R-:W-:Y:S01]  /*23220*/  FMUL.FTZ R6, R8, R12 ;  /* 0x0000000c08067220 */ /* 0x000fe20000410000 */
[----:B------:R-:W-:Y:S01]  /*23230*/  LOP3.LUT R8, R28, 0xffff0000, RZ, 0xc0, !PT ;  /* 0xffff00001c087812 */ /* 0x000fe200078ec0ff */
[----:B------:R-:W-:-:S02]  /*23240*/  FFMA.FTZ R25, R24, R36, R9 ;  /* 0x0000002418197223 */ /* 0x000fc40000010009 */
[C---:B------:R-:W-:Y:S02]  /*23250*/  FFMA.FTZ R24, R23.reuse, R12, -R7 ;  /* 0x0000000c17187223 */ /* 0x040fe40000010807 */
[----:B------:R-:W-:Y:S02]  /*23260*/  FFMA.FTZ R23, R23, R22, R6 ;  /* 0x0000001617177223 */ /* 0x000fe40000010006 */
[----:B------:R-:W-:Y:S02]  /*23270*/  FMUL.FTZ R6, R5, R21 ;  /* 0x0000001505067220 */ /* 0x000fe40000410000 */
[----:B------:R-:W-:Y:S02]  /*23280*/  IMAD.U32 R12, R27, 0x10000, RZ ;  /* 0x000100001b0c7824 */ /* 0x000fe400078e00ff */
[----:B------:R-:W-:Y:S02]  /*23290*/  IMAD.U32 R15, R20, 0x10000, RZ ;  /* 0x00010000140f7824 */ /* 0x000fe400078e00ff */
[----:B------:R-:W-:-:S02]  /*232a0*/  FMUL.FTZ R7, R5, R8 ;  /* 0x0000000805077220 */ /* 0x000fc40000410000 */
[----:B------:R-:W-:Y:S01]  /*232b0*/  FFMA.FTZ R22, R18, R8, -R6 ;  /* 0x0000000812167223 */ /* 0x000fe20000010806 */
[----:B------:R-:W-:Y:S01]  /*232c0*/  LOP3.LUT R8, R26, 0xffff0000, RZ, 0xc0, !PT ;  /* 0xffff00001a087812 */ /* 0x000fe200078ec0ff */
[----:B------:R-:W-:Y:S02]  /*232d0*/  IMAD.U32 R28, R19, 0x10000, RZ ;  /* 0x00010000131c7824 */ /* 0x000fe400078e00ff */
[C---:B------:R-:W-:Y:S02]  /*232e0*/  FMUL.FTZ R6, R4.reuse, R15 ;  /* 0x0000000f04067220 */ /* 0x040fe40000410000 */
[----:B------:R-:W-:Y:S02]  /*232f0*/  FMUL.FTZ R5, R4, R12 ;  /* 0x0000000c04057220 */ /* 0x000fe40000410000 */
[----:B------:R-:W-:Y:S02]  /*23300*/  IMAD.U32 R9, R26, 0x10000, RZ ;  /* 0x000100001a097824 */ /* 0x000fe400078e00ff */
[----:B------:R-:W-:-:S02]  /*23310*/  FFMA.FTZ R21, R18, R21, R7 ;  /* 0x0000001512157223 */ /* 0x000fc40000010007 */
[----:B------:R-:W-:Y:S02]  /*23320*/  FMUL.FTZ R4, R2, R28 ;  /* 0x0000001c02047220 */ /* 0x000fe40000410000 */
[----:B------:R-:W-:Y:S01]  /*23330*/  FFMA.FTZ R18, R17, R12, -R6 ;  /* 0x0000000c11127223 */ /* 0x000fe20000010806 */
[----:B------:R-:W-:Y:S01]  /*23340*/  LOP3.LUT R6, R27, 0xffff0000, RZ, 0xc0, !PT ;  /* 0xffff00001b067812 */ /* 0x000fe200078ec0ff */
[----:B------:R-:W-:Y:S01]  /*23350*/  FFMA.FTZ R15, R17, R15, R5 ;  /* 0x0000000f110f7223 */ /* 0x000fe20000010005 */
[----:B------:R-:W-:Y:S01]  /*23360*/  LOP3.LUT R17, R20, 0xffff0000, RZ, 0xc0, !PT ;  /* 0xffff000014117812 */ /* 0x000fe200078ec0ff */
[-C--:B------:R-:W-:Y:S01]  /*23370*/  FMUL.FTZ R2, R2, R9.reuse ;  /* 0x0000000902027220 */ /* 0x080fe20000410000 */
[----:B------:R-:W-:Y:S01]  /*23380*/  LOP3.LUT R12, R19, 0xffff0000, RZ, 0xc0, !PT ;  /* 0xffff0000130c7812 */ /* 0x000fe200078ec0ff */
[C---:B------:R-:W-:Y:S02]  /*23390*/  FFMA.FTZ R9, R13.reuse, R9, -R4 ;  /* 0x000000090d097223 */ /* 0x040fe40000010804 */
[----:B------:R-:W-:Y:S01]  /*233a0*/  FFMA.FTZ R7, R13, R28, R2 ;  /* 0x0000001c0d077223 */ /* 0x000fe20000010002 */
[----:B------:R-:W-:Y:S01]  /*233b0*/  F2FP.BF16.PACK_AB R13, R22, R24 ;  /* 0x00000018160d723e */ /* 0x000fe200000010ff */
[----:B------:R-:W-:-:S02]  /*233c0*/  FMUL.FTZ R2, R3, R17 ;  /* 0x0000001103027220 */ /* 0x000fc40000410000 */
[----:B------:R-:W-:Y:S02]  /*233d0*/  FMUL.FTZ R3, R3, R6 ;  /* 0x0000000603037220 */ /* 0x000fe40000410000 */
[C---:B------:R-:W-:Y:S02]  /*233e0*/  FMUL.FTZ R5, R0.reuse, R12 ;  /* 0x0000000c00057220 */ /* 0x040fe40000410000 */
[----:B------:R-:W-:Y:S02]  /*233f0*/  FMUL.FTZ R4, R0, R8 ;  /* 0x0000000800047220 */ /* 0x000fe40000410000 */
[C---:B------:R-:W-:Y:S02]  /*23400*/  FFMA.FTZ R6, R16.reuse, R6, -R2 ;  /* 0x0000000610067223 */ /* 0x040fe40000010802 */
        /* <DEDUP_REMOVED lines=8> */
[----:B------:R-:W-:Y:S02]  /*23490*/  F2FP.BF16.PACK_AB R4, R25, R30 ;  /* 0x0000001e1904723e */ /* 0x000fe400000010ff */
[----:B------:R-:W-:Y:S01]  /*234a0*/  F2FP.BF16.PACK_AB R7, R2, R7 ;  /* 0x000000070207723e */ /* 0x000fe200000010ff */
[----:B------:R1:W-:Y:S04]  /*234b0*/  ST.E.128 [R34.64], R12 ;  /* 0x0000000c22007985 */ /* 0x0003e8000c101d12 */
[----:B------:R1:W-:Y:S02]  /*234c0*/  ST.E.128 [R32.64], R4 ;  /* 0x0000000420007985 */ /* 0x0003e4000c101d12 */
.L_x_2065:
[----:B------:R-:W-:Y:S05]  /*234d0*/  BSYNC B0 ;  /* 0x0000000000007941 */ /* 0x000fea0003800000 */
.L_x_2064:
[----:B------:R-:W-:-:S04]  /*234e0*/  IADD3 R2, R59, 0x40, RZ ;  /* 0x000000403b027810 */ /* 0x000fc80007ffe0ff */
[----:B------:R-:W-:-:S13]  /*234f0*/  ISETP.GE.AND P0, PT, R2, R31, PT ;  /* 0x0000001f0200720c */ /* 0x000fda0003f06270 */
[----:B------:R-:W-:Y:S05]  /*23500*/  @P0 BRA `(.L_x_2061) ;  /* 0x0000077000000947 */ /* 0x000fea0003800000 */
[----:B-1----:R-:W-:Y:S01]  /*23510*/  SHF.R.S32.HI R4, RZ, 0x1f, R2 ;  /* 0x0000001fff047819 */ /* 0x002fe20000011402 */
[----:B------:R-:W-:Y:S01]  /*23520*/  IMAD.SHL.U32 R6, R76, 0x40, RZ ;  /* 0x000000404c067824 */ /* 0x000fe200078e00ff */
[----:B------:R-:W-:Y:S02]  /*23530*/  SHF.R.S32.HI R0, RZ, 0x1f, R58 ;  /* 0x0000001fff007819 */ /* 0x000fe4000001143a */
[CC--:B------:R-:W-:Y:S02]  /*23540*/  LEA.HI R3, R4.reuse, R2.reuse, RZ, 0x3 ;  /* 0x0000000204037211 */ /* 0x0c0fe400078f18ff */
[----:B------:R-:W-:Y:S02]  /*23550*/  LEA.HI R2, R4, R2, RZ, 0x6 ;  /* 0x0000000204027211 */ /* 0x000fe400078f30ff */
[----:B------:R-:W-:Y:S02]  /*23560*/  LEA.HI R5, R0, R58, RZ, 0x5 ;  /* 0x0000003a00057211 */ /* 0x000fe400078f28ff */
[----:B------:R-:W-:Y:S01]  /*23570*/  SHF.R.S32.HI R4, RZ, 0x3, R3 ;  /* 0x00000003ff047819 */ /* 0x000fe20000011403 */
[----:B------:R-:W-:Y:S01]  /*23580*/  IMAD.SHL.U32 R7, R2, 0x80, RZ ;  /* 0x0000008002077824 */ /* 0x000fe200078e00ff */
[----:B------:R-:W-:Y:S01]  /*23590*/  LOP3.LUT R0, R6, 0x1c0, RZ, 0xc0, !PT ;  /* 0x000001c006007812 */ /* 0x000fe200078ec0ff */
[----:B------:R-:W-:Y:S01]  /*235a0*/  IMAD.SHL.U32 R6, R5, 0x10, RZ ;  /* 0x0000001005067824 */ /* 0x000fe200078e00ff */
[----:B------:R-:W-:-:S02]  /*235b0*/  LEA.HI R2, R31, R4, RZ, 0x1d ;  /* 0x000000041f027211 */ /* 0x000fc400078fe8ff */
[----:B------:R-:W-:Y:S02]  /*235c0*/  LOP3.LUT R5, R0, 0x38, R3, 0xf8, !PT ;  /* 0x0000003800057812 */ /* 0x000fe400078ef803 */
[----:B------:R-:W-:Y:S02]  /*235d0*/  SHF.R.U32.HI R8, RZ, 0x3, R0 ;  /* 0x00000003ff087819 */ /* 0x000fe40000011600 */
[----:B------:R-:W-:Y:S02]  /*235e0*/  SHF.R.S32.HI R4, RZ, 0x1f, R2 ;  /* 0x0000001fff047819 */ /* 0x000fe40000011402 */
[----:B------:R-:W-:Y:S02]  /*235f0*/  LOP3.LUT R3, R6, 0xfffffe00, RZ, 0xc0, !PT ;  /* 0xfffffe0006037812 */ /* 0x000fe400078ec0ff */
[----:B------:R-:W-:Y:S01]  /*23600*/  LOP3.LUT R6, R5, R8, RZ, 0x3c, !PT ;  /* 0x0000000805067212 */ /* 0x000fe200078e3cff */
[----:B------:R-:W-:Y:S01]  /*23610*/  IMAD.SHL.U32 R5, R2, 0x8, RZ ;  /* 0x0000000802057824 */ /* 0x000fe200078e00ff */
[----:B------:R-:W-:-:S02]  /*23620*/  LEA.HI R2, R4, R2, RZ, 0x3 ;  /* 0x0000000204027211 */ /* 0x000fc400078f18ff */
[----:B------:R-:W-:Y:S02]  /*23630*/  LOP3.LUT R7, R7, 0xffffe000, RZ, 0xc0, !PT ;  /* 0xffffe00007077812 */ /* 0x000fe400078ec0ff */
[----:B------:R-:W-:Y:S01]  /*23640*/  LOP3.LUT R4, R0, 0x38, R5, 0xf8, !PT ;  /* 0x0000003800047812 */ /* 0x000fe200078ef805 */
[----:B------:R-:W-:Y:S01]  /*23650*/  IMAD.SHL.U32 R0, R2, 0x400, RZ ;  /* 0x0000040002007824 */ /* 0x000fe200078e00ff */
[----:B------:R-:W-:Y:S02]  /*23660*/  IADD3 R6, R6, R7, R3 ;  /* 0x0000000706067210 */ /* 0x000fe40007ffe003 */
        /* <DEDUP_REMOVED lines=9> */
[----:B------:R-:W-:Y:S02]  /*23700*/  PRMT R22, R91, 0x5410, R9 ;  /* 0x000054105b167816 */ /* 0x000fe40000000009 */
[----:B------:R-:W-:Y:S02]  /*23710*/  SHF.R.U32.HI R16, RZ, 0x10, R53 ;  /* 0x00000010ff107819 */ /* 0x000fe40000011635 */
[----:B------:R-:W-:Y:S01]  /*23720*/  SHF.R.U64 R17, R54, 0x10, R55 ;  /* 0x0000001036117819 */ /* 0x000fe20000001237 */
[----:B------:R-:W-:Y:S01]  /*23730*/  IMAD.U32 R30, R22, 0x10000, RZ ;  /* 0x00010000161e7824 */ /* 0x000fe200078e00ff */
[----:B------:R-:W-:-:S02]  /*23740*/  SHF.R.U64 R3, R50, 0x10, R51 ;  /* 0x0000001032037819 */ /* 0x000fc40000001233 */
[----:B------:R-:W-:Y:S02]  /*23750*/  PRMT R29, R93, 0x5410, R0 ;  /* 0x000054105d1d7816 */ /* 0x000fe40000000000 */
[----:B------:R-:W-:Y:S02]  /*23760*/  PRMT R21, R90, 0x5432, R16 ;  /* 0x000054325a157816 */ /* 0x000fe40000000010 */
[----:B------:R-:W-:Y:S02]  /*23770*/  PRMT R20, R92, 0x5410, R17 ;  /* 0x000054105c147816 */ /* 0x000fe40000000011 */
[----:B------:R-:W-:Y:S02]  /*23780*/  SHF.R.U32.HI R2, RZ, 0x10, R49 ;  /* 0x00000010ff027819 */ /* 0x000fe40000011631 */
[----:B------:R-:W-:Y:S02]  /*23790*/  PRMT R27, R94, 0x5410, R3 ;  /* 0x000054105e1b7816 */ /* 0x000fe40000000003 */
[----:B------:R-:W-:-:S02]  /*237a0*/  SHF.R.U32.HI R8, RZ, 0x10, R51 ;  /* 0x00000010ff087819 */ /* 0x000fc40000011633 */
[----:B------:R-:W-:Y:S01]  /*237b0*/  LOP3.LUT R36, R22, 0xffff0000, RZ, 0xc0, !PT ;  /* 0xffff000016247812 */ /* 0x000fe200078ec0ff */
[----:B------:R-:W-:Y:S01]  /*237c0*/  IMAD.U32 R22, R21, 0x10000, RZ ;  /* 0x0001000015167824 */ /* 0x000fe200078e00ff */
[----:B------:R-:W-:Y:S02]  /*237d0*/  PRMT R28, R92, 0x5432, R2 ;  /* 0x000054325c1c7816 */ /* 0x000fe40000000002 */
[----:B------:R-:W-:Y:S02]  /*237e0*/  PRMT R26, R93, 0x5432, R8 ;  /* 0x000054325d1a7816 */ /* 0x000fe40000000008 */
[----:B------:R-:W-:Y:S02]  /*237f0*/  LOP3.LUT R21, R21, 0xffff0000, RZ, 0xc0, !PT ;  /* 0xffff000015157812 */ /* 0x000fe400078ec0ff */
        /* <DEDUP_REMOVED lines=26> */
[----:B------:R-:W-:Y:S02]  /*239a0*/  FFMA.FTZ R30, R24, R15, -R6 ;  /* 0x0000000f181e7223 */ /* 0x000fe40000010806 */
[C---:B------:R-:W-:Y:S02]  /*239b0*/  FMUL.FTZ R7, R8.reuse, R22 ;  /* 0x0000001608077220 */ /* 0x040fe40000410000 */
[-C--:B------:R-:W-:Y:S01]  /*239c0*/  FMUL.FTZ R6, R8, R12.reuse ;  /* 0x0000000c08067220 */ /* 0x080fe20000410000 */
[----:B------:R-:W-:Y:S01]  /*239d0*/  LOP3.LUT R8, R28, 0xffff0000, RZ, 0xc0, !PT ;  /* 0xffff00001c087812 */ /* 0x000fe200078ec0ff */
[C---:B------:R-:W-:Y:S02]  /*239e0*/  FFMA.FTZ R25, R23.reuse, R12, -R7 ;  /* 0x0000000c17197223 */ /* 0x040fe40000010807 */
[----:B------:R-:W-:-:S02]  /*239f0*/  FFMA.FTZ R23, R23, R22, R6 ;  /* 0x0000001617177223 */ /* 0x000fc40000010006 */
[----:B------:R-:W-:Y:S02]  /*23a00*/  FMUL.FTZ R9, R9, R15 ;  /* 0x0000000f09097220 */ /* 0x000fe40000410000 */
[----:B------:R-:W-:Y:S02]  /*23a10*/  FMUL.FTZ R6, R5, R21 ;  /* 0x0000001505067220 */ /* 0x000fe40000410000 */
[----:B------:R-:W-:Y:S02]  /*23a20*/  IMAD.U32 R12, R27, 0x10000, RZ ;  /* 0x000100001b0c7824 */ /* 0x000fe400078e00ff */
[----:B------:R-:W-:Y:S02]  /*23a30*/  IMAD.U32 R15, R20, 0x10000, RZ ;  /* 0x00010000140f7824 */ /* 0x000fe400078e00ff */
[----:B------:R-:W-:Y:S02]  /*23a40*/  FFMA.FTZ R29, R24, R36, R9 ;  /* 0x00000024181d7223 */ /* 0x000fe40000010009 */
        /* <DEDUP_REMOVED lines=35> */
.L_x_2061:
[----:B------:R-:W-:Y:S05]  /*23c80*/  BSYNC B1 ;  /* 0x0000000000017941 */ /* 0x000fea0003800000 */
.L_x_2060:
[----:B------:R-:W-:Y:S01]  /*23c90*/  IADD3 R0, R76, 0x40, RZ ;  /* 0x000000404c007810 */ /* 0x000fe20007ffe0ff */
[----:B------:R-:W-:-:S02]  /*23ca0*/  IMAD.MOV.U32 R2, RZ, RZ, R111 ;  /* 0x000000ffff027224 */ /* 0x000fc400078e006f */
[----:B------:R-:W-:Y:S01]  /*23cb0*/  IMAD.MOV.U32 R3, RZ, RZ, 0x0 ;  /* 0x00000000ff037424 */ /* 0x000fe200078e00ff */
[----:B------:R-:W-:-:S13]  /*23cc0*/  ISETP.GE.AND P0, PT, R0, R78, PT ;  /* 0x0000004e0000720c */ /* 0x000fda0003f06270 */
[----:B------:R-:W-:Y:S05]  /*23cd0*/  @P0 RET.REL.NODEC R2 `(_ZN7cutlass13device_kernelIN5flash19enable_sm80_to_sm89INS1_16FlashAttnFwdSm80INS1_25CollectiveMainloopFwdSm80ILi8ELi2ELb0EN4cute5tupleIJNS5_1CILi128EEENS7_ILi64EEENS7_ILi192EEEEEELi192ENS_10bfloat16_tEfNS_4arch4Sm80ELb0ELb1ELb1ELb1ELb0ELb1ELb1ELb1EEENS1_21CollectiveEpilogueFwdINS6_IJS8_SA_S9_EEENS6_IJNS7_ILi1EEESI_SI_EEESC_SE_Li256ELb1ELb1ELb1ELb0EEENS1_36VarlenDynamicPersistentTileSchedulerILi128ELi64ELi256ELi256ELb1ELb1ELb0ELb1ELb0ELb1EEEEEEEEEvNT_6ParamsE) ;  /* 0xfffdc32002000950 */ /* 0x000fea0003c3ffff */
[----:B------:R-:W-:Y:S01]  /*23ce0*/  ISETP.GE.AND P0, PT, R59, R31, PT ;  /* 0x0000001f3b00720c */ /* 0x000fe20003f06270 */
[----:B------:R-:W-:-:S12]  /*23cf0*/  BSSY B0, `(.L_x_2066) ;  /* 0x0000072000007945 */ /* 0x000fd80003800000 */
[----:B------:R-:W-:Y:S05]  /*23d00*/  @P0 BRA `(.L_x_2067) ;  /* 0x0000070000000947 */ /* 0x000fea0003800000 */
[----:B------:R-:W-:Y:S01]  /*23d10*/  SHF.R.S32.HI R3, RZ, 0x1f, R0 ;  /* 0x0000001fff037819 */ /* 0x000fe20000011400 */
[----:B------:R-:W-:Y:S01]  /*23d20*/  IMAD.SHL.U32 R2, R0, 0x40, RZ ;  /* 0x0000004000027824 */ /* 0x000fe200078e00ff */
[----:B-1----:R-:W-:Y:S02]  /*23d30*/  LEA.HI R5, R31, R45, RZ, 0x1d ;  /* 0x0000002d1f057211 */ /* 0x002fe400078fe8ff */
[----:B------:R-:W-:Y:S02]  /*23d40*/  LEA.HI R3, R3, R0, RZ, 0x3 ;  /* 0x0000000003037211 */ /* 0x000fe400078f18ff */
[----:B------:R-:W-:Y:S02]  /*23d50*/  SHF.R.S32.HI R6, RZ, 0x1f, R5 ;  /* 0x0000001fff067819 */ /* 0x000fe40000011405 */
[----:B------:R-:W-:Y:S01]  /*23d60*/  LOP3.LUT R2, R2, 0x1c0, RZ, 0xc0, !PT ;  /* 0x000001c002027812 */ /* 0x000fe200078ec0ff */
[----:B------:R-:W-:Y:S01]  /*23d70*/  IMAD.SHL.U32 R4, R3, 0x40, RZ ;  /* 0x0000004003047824 */ /* 0x000fe200078e00ff */
[----:B------:R-:W-:Y:S01]  /*23d80*/  LEA.HI R6, R6, R5, RZ, 0x3 ;  /* 0x0000000506067211 */ /* 0x000fe200078f18ff */
[----:B------:R-:W-:Y:S01]  /*23d90*/  IMAD.SHL.U32 R5, R5, 0x8, RZ ;  /* 0x0000000805057824 */ /* 0x000fe200078e00ff */
[----:B------:R-:W-:-:S02]  /*23da0*/  LOP3.LUT R7, R2, 0x38, R59, 0xf8, !PT ;  /* 0x0000003802077812 */ /* 0x000fc400078ef83b */
[----:B------:R-:W-:Y:S02]  /*23db0*/  SHF.R.U32.HI R3, RZ, 0x3, R2 ;  /* 0x00000003ff037819 */ /* 0x000fe40000011602 */
[----:B------:R-:W-:Y:S02]  /*23dc0*/  LOP3.LUT R4, R4, 0xfffffe00, RZ, 0xc0, !PT ;  /* 0xfffffe0004047812 */ /* 0x000fe400078ec0ff */
[----:B------:R-:W-:Y:S01]  /*23dd0*/  LOP3.LUT R2, R2, 0x38, R5, 0xf8, !PT ;  /* 0x0000003802027812 */ /* 0x000fe200078ef805 */
[----:B------:R-:W-:Y:S01]  /*23de0*/  IMAD.SHL.U32 R5, R6, 0x400, RZ ;  /* 0x0000040006057824 */ /* 0x000fe200078e00ff */
        /* <DEDUP_REMOVED lines=9> */
[----:B------:R-:W-:Y:S02]  /*23e80*/  SHF.R.U32.HI R19, RZ, 0x10, R63 ;  /* 0x00000010ff137819 */ /* 0x000fe4000001163f */
[----:B------:R-:W-:Y:S02]  /*23e90*/  SHF.R.U64 R2, R64, 0x10, R65 ;  /* 0x0000001040027819 */ /* 0x000fe40000001241 */
[----:B------:R-:W-:Y:S02]  /*23ea0*/  PRMT R23, R95, 0x5410, R16 ;  /* 0x000054105f177816 */ /* 0x000fe40000000010 */
[--C-:B------:R-:W-:Y:S02]  /*23eb0*/  SHF.R.U64 R8, R66, 0x10, R67.reuse ;  /* 0x0000001042087819 */ /* 0x100fe40000001243 */
[----:B------:R-:W-:Y:S01]  /*23ec0*/  SHF.R.U32.HI R9, RZ, 0x10, R67 ;  /* 0x00000010ff097819 */ /* 0x000fe20000011643 */
[----:B------:R-:W-:Y:S01]  /*23ed0*/  IMAD.U32 R36, R23, 0x10000, RZ ;  /* 0x0001000017247824 */ /* 0x000fe200078e00ff */
[----:B------:R-:W-:-:S02]  /*23ee0*/  SHF.R.U32.HI R17, RZ, 0x10, R61 ;  /* 0x00000010ff117819 */ /* 0x000fc4000001163d */
[----:B------:R-:W-:Y:S02]  /*23ef0*/  SHF.R.U64 R18, R62, 0x10, R63 ;  /* 0x000000103e127819 */ /* 0x000fe4000000123f */
[----:B------:R-:W-:Y:S02]  /*23f00*/  PRMT R20, R95, 0x5432, R19 ;  /* 0x000054325f147816 */ /* 0x000fe40000000013 */
[C---:B------:R-:W-:Y:S02]  /*23f10*/  PRMT R30, R97.reuse, 0x5410, R2 ;  /* 0x00005410611e7816 */ /* 0x040fe40000000002 */
[----:B------:R-:W-:Y:S02]  /*23f20*/  PRMT R28, R98, 0x5410, R8 ;  /* 0x00005410621c7816 */ /* 0x000fe40000000008 */
[----:B------:R-:W-:Y:S02]  /*23f30*/  PRMT R27, R97, 0x5432, R9 ;  /* 0x00005432611b7816 */ /* 0x000fe40000000009 */
[----:B------:R-:W-:-:S02]  /*23f40*/  PRMT R22, R94, 0x5432, R17 ;  /* 0x000054325e167816 */ /* 0x000fc40000000011 */
[----:B------:R-:W-:Y:S02]  /*23f50*/  PRMT R21, R96, 0x5410, R18 ;  /* 0x0000541060157816 */ /* 0x000fe40000000012 */
[----:B------:R-:W-:Y:S02]  /*23f60*/  SHF.R.U32.HI R3, RZ, 0x10, R65 ;  /* 0x00000010ff037819 */ /* 0x000fe40000011641 */
[----:B------:R-:W-:Y:S01]  /*23f70*/  LOP3.LUT R37, R23, 0xffff0000, RZ, 0xc0, !PT ;  /* 0xffff000017257812 */ /* 0x000fe200078ec0ff */
        /* <DEDUP_REMOVED lines=23> */
[----:B------:R-:W-:Y:S02]  /*240f0*/  FMUL.FTZ R6, R12, R37 ;  /* 0x000000250c067220 */ /* 0x000fe40000410000 */
[----:B------:R-:W-:Y:S02]  /*24100*/  IMAD.U32 R13, R29, 0x10000, RZ ;  /* 0x000100001d0d7824 */ /* 0x000fe400078e00ff */
[----:B------:R-:W-:-:S02]  /*24110*/  FFMA.FTZ R38, R26, R36, R7 ;  /* 0x000000241a267223 */ /* 0x000fc40000010007 */
[-C--:B------:R-:W-:Y:S02]  /*24120*/  FMUL.FTZ R12, R12, R15.reuse ;  /* 0x0000000f0c0c7220 */ /* 0x080fe40000410000 */
[----:B------:R-:W-:Y:S01]  /*24130*/  FFMA.FTZ R36, R25, R15, -R6 ;  /* 0x0000000f19247223 */ /* 0x000fe20000010806 */
[----:B------:R-:W-:Y:S01]  /*24140*/  LOP3.LUT R15, R22, 0xffff0000, RZ, 0xc0, !PT ;  /* 0xffff0000160f7812 */ /* 0x000fe200078ec0ff */
[C---:B------:R-:W-:Y:S02]  /*24150*/  FMUL.FTZ R7, R9.reuse, R23 ;  /* 0x0000001709077220 */ /* 0x040fe40000410000 */
[-C--:B------:R-:W-:Y:S02]  /*24160*/  FMUL.FTZ R6, R9, R13.reuse ;  /* 0x0000000d09067220 */ /* 0x080fe40000410000 */
[C---:B------:R-:W-:Y:S01]  /*24170*/  FFMA.FTZ R26, R24.reuse, R13, -R7 ;  /* 0x0000000d181a7223 */ /* 0x040fe20000010807 */
[----:B------:R-:W-:Y:S01]  /*24180*/  LOP3.LUT R7, R29, 0xffff0000, RZ, 0xc0, !PT ;  /* 0xffff00001d077812 */ /* 0x000fe200078ec0ff */
[----:B------:R-:W-:-:S02]  /*24190*/  FFMA.FTZ R24, R24, R23, R6 ;  /* 0x0000001718187223 */ /* 0x000fc40000010006 */
[----:B------:R-:W-:Y:S02]  /*241a0*/  FFMA.FTZ R30, R25, R37, R12 ;  /* 0x00000025191e7223 */ /* 0x000fe4000001000c */
[----:B------:R-:W-:Y:S02]  /*241b0*/  FMUL.FTZ R6, R8, R15 ;  /* 0x0000000f08067220 */ /* 0x000fe40000410000 */
[----:B------:R-:W-:Y:S02]  /*241c0*/  IMAD.U32 R12, R28, 0x10000, RZ ;  /* 0x000100001c0c7824 */ /* 0x000fe400078e00ff */
[----:B------:R-:W-:Y:S02]  /*241d0*/  IMAD.U32 R13, R21, 0x10000, RZ ;  /* 0x00010000150d7824 */ /* 0x000fe400078e00ff */
[----:B------:R-:W-:Y:S02]  /*241e0*/  IMAD.U32 R25, R20, 0x10000, RZ ;  /* 0x0001000014197824 */ /* 0x000fe400078e00ff */
[----:B------:R-:W-:-:S02]  /*241f0*/  FMUL.FTZ R8, R8, R7 ;  /* 0x0000000708087220 */ /* 0x000fc40000410000 */
[----:B------:R-:W-:Y:S02]  /*24200*/  FFMA.FTZ R23, R19, R7, -R6 ;  /* 0x0000000713177223 */ /* 0x000fe40000010806 */
[C---:B------:R-:W-:Y:S02]  /*24210*/  FMUL.FTZ R7, R5.reuse, R13 ;  /* 0x0000000d05077220 */ /* 0x040fe40000410000 */
[----:B------:R-:W-:Y:S02]  /*24220*/  FMUL.FTZ R6, R5, R12 ;  /* 0x0000000c05067220 */ /* 0x000fe40000410000 */
[----:B------:R-:W-:Y:S02]  /*24230*/  IMAD.U32 R9, R27, 0x10000, RZ ;  /* 0x000100001b097824 */ /* 0x000fe400078e00ff */
[----:B------:R-:W-:Y:S02]  /*24240*/  FMUL.FTZ R5, R3, R25 ;  /* 0x0000001903057220 */ /* 0x000fe40000410000 */
[----:B------:R-:W-:-:S02]  /*24250*/  FFMA.FTZ R22, R19, R15, R8 ;  /* 0x0000000f13167223 */ /* 0x000fc40000010008 */
[----:B------:R-:W-:Y:S01]  /*24260*/  FFMA.FTZ R19, R18, R12, -R7 ;  /* 0x0000000c12137223 */ /* 0x000fe20000010807 */
[----:B------:R-:W-:Y:S01]  /*24270*/  LOP3.LUT R12, R20, 0xffff0000, RZ, 0xc0, !PT ;  /* 0xffff0000140c7812 */ /* 0x000fe200078ec0ff */
[----:B------:R-:W-:Y:S01]  /*24280*/  FFMA.FTZ R18, R18, R13, R6 ;  /* 0x0000000d12127223 */ /* 0x000fe20000010006 */
[----:B------:R-:W-:Y:S01]  /*24290*/  LOP3.LUT R13, R21, 0xffff0000, RZ, 0xc0, !PT ;  /* 0xffff0000150d7812 */ /* 0x000fe200078ec0ff */
[-C--:B------:R-:W-:Y:S02]  /*242a0*/  FMUL.FTZ R3, R3, R9.reuse ;  /* 0x0000000903037220 */ /* 0x080fe40000410000 */
[----:B------:R-:W-:Y:S01]  /*242b0*/  FFMA.FTZ R15, R16, R9, -R5 ;  /* 0x00000009100f7223 */ /* 0x000fe20000010805 */
[----:B------:R-:W-:Y:S01]  /*242c0*/  LOP3.LUT R9, R28, 0xffff0000, RZ, 0xc0, !PT ;  /* 0xffff00001c097812 */ /* 0x000fe200078ec0ff */
[----:B------:R-:W-:Y:S01]  /*242d0*/  FFMA.FTZ R8, R16, R25, R3 ;  /* 0x0000001910087223 */ /* 0x000fe20000010003 */
[----:B------:R-:W-:Y:S01]  /*242e0*/  LOP3.LUT R5, R27, 0xffff0000, RZ, 0xc0, !PT ;  /* 0xffff00001b057812 */ /* 0x000fe200078ec0ff */
[----:B------:R-:W-:-:S02]  /*242f0*/  FMUL.FTZ R6, R4, R13 ;  /* 0x0000000d04067220 */ /* 0x000fc40000410000 */
[----:B------:R-:W-:Y:S02]  /*24300*/  FMUL.FTZ R3, R4, R9 ;  /* 0x0000000904037220 */ /* 0x000fe40000410000 */
[C---:B------:R-:W-:Y:S02]  /*24310*/  FMUL.FTZ R7, R2.reuse, R12 ;  /* 0x0000000c02077220 */ /* 0x040fe40000410000 */
[----:B------:R-:W-:Y:S02]  /*24320*/  FMUL.FTZ R4, R2, R5 ;  /* 0x0000000502047220 */ /* 0x000fe40000410000 */
[C---:B------:R-:W-:Y:S02]  /*24330*/  FFMA.FTZ R6, R17.reuse, R9, -R6 ;  /* 0x0000000911067223 */ /* 0x040fe40000010806 */
[----:B------:R-:W-:Y:S01]  /*24340*/  FFMA.FTZ R2, R17, R13, R3 ;  /* 0x0000000d11027223 */ /* 0x000fe20000010003 */
[----:B------:R-:W-:Y:S01]  /*24350*/  F2FP.BF16.PACK_AB R13, R23, R26 ;  /* 0x0000001a170d723e */ /* 0x000fe200000010ff */
[----:B------:R-:W-:Y:S01]  /*24360*/  FFMA.FTZ R7, R14, R5, -R7 ;  /* 0x000000050e077223 */ /* 0x000fe20000010807 */
[----:B------:R-:W-:Y:S01]  /*24370*/  F2FP.BF16.PACK_AB R5, R22, R24 ;  /* 0x000000181605723e */ /* 0x000fe200000010ff */
[----:B------:R-:W-:Y:S01]  /*24380*/  FFMA.FTZ R3, R14, R12, R4 ;  /* 0x0000000c0e037223 */ /* 0x000fe20000010004 */
[----:B------:R-:W-:-:S02]  /*24390*/  F2FP.BF16.PACK_AB R12, R36, R39 ;  /* 0x00000027240c723e */ /* 0x000fc400000010ff */
[----:B------:R-:W-:Y:S02]  /*243a0*/  F2FP.BF16.PACK_AB R14, R6, R19 ;  /* 0x00000013060e723e */ /* 0x000fe400000010ff */
[----:B------:R-:W-:Y:S02]  /*243b0*/  F2FP.BF16.PACK_AB R15, R7, R15 ;  /* 0x0000000f070f723e */ /* 0x000fe400000010ff */
[----:B------:R-:W-:Y:S02]  /*243c0*/  F2FP.BF16.PACK_AB R4, R30, R38 ;  /* 0x000000261e04723e */ /* 0x000fe400000010ff */
[----:B------:R-:W-:Y:S01]  /*243d0*/  F2FP.BF16.PACK_AB R6, R2, R18 ;  /* 0x000000120206723e */ /* 0x000fe200000010ff */
[----:B------:R1:W-:Y:S01]  /*243e0*/  ST.E.128 [R34.64], R12 ;  /* 0x0000000c22007985 */ /* 0x0003e2000c101d12 */
[----:B------:R-:W-:-:S05]  /*243f0*/  F2FP.BF16.PACK_AB R7, R3, R8 ;  /* 0x000000080307723e */ /* 0x000fca00000010ff */
[----:B------:R1:W-:Y:S02]  /*24400*/  ST.E.128 [R32.64], R4 ;  /* 0x0000000420007985 */ /* 0x0003e4000c101d12 */
.L_x_2067:
[----:B------:R-:W-:Y:S05]  /*24410*/  BSYNC B0 ;  /* 0x0000000000007941 */ /* 0x000fea0003800000 */
.L_x_2066:
[----:B------:R-:W-:Y:S01]  /*24420*/  IADD3 R2, R59, 0x20, RZ ;  /* 0x000000203b027810 */ /* 0x000fe20007ffe0ff */
[----:B------:R-:W-:Y:S03]  /*24430*/  BSSY B0, `(.L_x_2068) ;  /* 0x000007a000007945 */ /* 0x000fe60003800000 */
[----:B------:R-:W-:-:S13]  /*24440*/  ISETP.GE.AND P0, PT, R2, R31, PT ;  /* 0x0000001f0200720c */ /* 0x000fda0003f06270 */
[----:B------:R-:W-:Y:S05]  /*24450*/  @P0 BRA `(.L_x_2069) ;  /* 0x0000077000000947 */ /* 0x000fea0003800000 */
[----:B-1----:R-:W-:Y:S01]  /*24460*/  SHF.R.S32.HI R4, RZ, 0x1f, R2 ;  /* 0x0000001fff047819 */ /* 0x002fe20000011402 */
[----:B------:R-:W-:Y:S01]  /*24470*/  IMAD.SHL.U32 R5, R0, 0x40, RZ ;  /* 0x0000004000057824 */ /* 0x000fe200078e00ff */
        /* <DEDUP_REMOVED lines=8> */
[----:B------:R-:W-:Y:S02]  /*24500*/  LOP3.LUT R9, R6, 0xffffe000, RZ, 0xc0, !PT ;  /* 0xffffe00006097812 */ /* 0x000fe400078ec0ff */
[----:B------:R-:W-:Y:S01]  /*24510*/  SHF.R.S32.HI R5, RZ, 0x1f, R3 ;  /* 0x0000001fff057819 */ /* 0x000fe20000011403 */
[----:B------:R-:W-:Y:S01]  /*24520*/  IMAD.SHL.U32 R6, R3, 0x8, RZ ;  /* 0x0000000803067824 */ /* 0x000fe200078e00ff */
[----:B------:R-:W-:Y:S02]  /*24530*/  LEA.HI R7, R7, R0, RZ, 0x3 ;  /* 0x0000000007077211 */ /* 0x000fe400078f18ff */
[----:B------:R-:W-:Y:S02]  /*24540*/  LEA.HI R3, R5, R3, RZ, 0x3 ;  /* 0x0000000305037211 */ /* 0x000fe400078f18ff */
[----:B------:R-:W-:Y:S01]  /*24550*/  SHF.R.U32.HI R12, RZ, 0x3, R2 ;  /* 0x00000003ff0c7819 */ /* 0x000fe20000011602 */
[----:B------:R-:W-:Y:S01]  /*24560*/  IMAD.SHL.U32 R4, R7, 0x40, RZ ;  /* 0x0000004007047824 */ /* 0x000fe200078e00ff */
[----:B------:R-:W-:Y:S01]  /*24570*/  LOP3.LUT R5, R2, 0x38, R6, 0xf8, !PT ;  /* 0x0000003802057812 */ /* 0x000fe200078ef806 */
[----:B------:R-:W-:Y:S01]  /*24580*/  IMAD.SHL.U32 R2, R3, 0x400, RZ ;  /* 0x0000040003027824 */ /* 0x000fe200078e00ff */
[----:B------:R-:W-:-:S02]  /*24590*/  LOP3.LUT R7, R8, R12, RZ, 0x3c, !PT ;  /* 0x0000000c08077212 */ /* 0x000fc400078e3cff */
[----:B------:R-:W-:Y:S02]  /*245a0*/  LOP3.LUT R4, R4, 0xfffffe00, RZ, 0xc0, !PT ;  /* 0xfffffe0004047812 */ /* 0x000fe400078ec0ff */
[----:B------:R-:W-:Y:S02]  /*245b0*/  LOP3.LUT R3, R5, R12, RZ, 0x3c, !PT ;  /* 0x0000000c05037212 */ /* 0x000fe400078e3cff */
[----:B------:R-:W-:Y:S02]  /*245c0*/  LOP3.LUT R2, R2, 0xffffe000, RZ, 0xc0, !PT ;  /* 0xffffe00002027812 */ /* 0x000fe400078ec0ff */
[--C-:B------:R-:W-:Y:S02]  /*245d0*/  IADD3 R7, R7, R9, R4.reuse ;  /* 0x0000000907077210 */ /* 0x100fe40007ffe004 */
[----:B------:R-:W-:-:S03]  /*245e0*/  IADD3 R2, R3, R2, R4 ;  /* 0x0000000203027210 */ /* 0x000fc60007ffe004 */
[----:B-----5:R-:W-:-:S04]  /*245f0*/  IMAD.WIDE.U32 R34, R7, 0x2, R46 ;  /* 0x0000000207227825 */ /* 0x020fc800078e002e */
[----:B------:R-:W-:Y:S01]  /*24600*/  IMAD.WIDE.U32 R32, R2, 0x2, R46 ;  /* 0x0000000202207825 */ /* 0x000fe200078e002e */
[----:B------:R-:W2:Y:S04]  /*24610*/  LD.E.128 R12, [R34.64] ;  /* 0x00000012220c7980 */ /* 0x000ea8000c101d00 */
[----:B------:R-:W3:Y:S01]  /*24620*/  LD.E.128 R4, [R32.64] ;  /* 0x0000001220047980 */ /* 0x000ee2000c101d00 */
[----:B------:R-:W-:Y:S02]  /*24630*/  SHF.R.U64 R16, R72, 0x10, R73 ;  /* 0x0000001048107819 */ /* 0x000fe40000001249 */
[----:B------:R-:W-:Y:S02]  /*24640*/  SHF.R.U32.HI R19, RZ, 0x10, R75 ;  /* 0x00000010ff137819 */ /* 0x000fe4000001164b */
[----:B------:R-:W-:-:S02]  /*24650*/  SHF.R.U64 R2, R68, 0x10, R69 ;  /* 0x0000001044027819 */ /* 0x000fc40000001245 */
[----:B------:R-:W-:Y:S02]  /*24660*/  PRMT R23, R99, 0x5410, R16 ;  /* 0x0000541063177816 */ /* 0x000fe40000000010 */
[--C-:B------:R-:W-:Y:S02]  /*24670*/  SHF.R.U64 R8, R70, 0x10, R71.reuse ;  /* 0x0000001046087819 */ /* 0x100fe40000001247 */
[----:B------:R-:W-:Y:S01]  /*24680*/  SHF.R.U32.HI R9, RZ, 0x10, R71 ;  /* 0x00000010ff097819 */ /* 0x000fe20000011647 */
[----:B------:R-:W-:Y:S01]  /*24690*/  IMAD.U32 R36, R23, 0x10000, RZ ;  /* 0x0001000017247824 */ /* 0x000fe200078e00ff */
[----:B------:R-:W-:Y:S02]  /*246a0*/  SHF.R.U32.HI R17, RZ, 0x10, R73 ;  /* 0x00000010ff117819 */ /* 0x000fe40000011649 */
[----:B------:R-:W-:Y:S02]  /*246b0*/  SHF.R.U64 R18, R74, 0x10, R75 ;  /* 0x000000104a127819 */ /* 0x000fe4000000124b */
[----:B------:R-:W-:-:S02]  /*246c0*/  PRMT R20, R99, 0x5432, R19 ;  /* 0x0000543263147816 */ /* 0x000fc40000000013 */
[C---:B------:R-:W-:Y:S02]  /*246d0*/  PRMT R30, R101.reuse, 0x5410, R2 ;  /* 0x00005410651e7816 */ /* 0x040fe40000000002 */
[----:B------:R-:W-:Y:S02]  /*246e0*/  PRMT R28, R102, 0x5410, R8 ;  /* 0x00005410661c7816 */ /* 0x000fe40000000008 */
[----:B------:R-:W-:Y:S02]  /*246f0*/  PRMT R27, R101, 0x5432, R9 ;  /* 0x00005432651b7816 */ /* 0x000fe40000000009 */
[----:B------:R-:W-:Y:S02]  /*24700*/  PRMT R22, R98, 0x5432, R17 ;  /* 0x0000543262167816 */ /* 0x000fe40000000011 */
[----:B------:R-:W-:Y:S02]  /*24710*/  PRMT R21, R100, 0x5410, R18 ;  /* 0x0000541064157816 */ /* 0x000fe40000000012 */
[----:B------:R-:W-:-:S02]  /*24720*/  SHF.R.U32.HI R3, RZ, 0x10, R69 ;  /* 0x00000010ff037819 */ /* 0x000fc40000011645 */
[----:B------:R-:W-:Y:S01]  /*24730*/  LOP3.LUT R37, R23, 0xffff0000, RZ, 0xc0, !PT ;  /* 0xffff000017257812 */ /* 0x000fe200078ec0ff */
[----:B------:R-:W-:Y:S01]  /*24740*/  IMAD.U32 R23, R22, 0x10000, RZ ;  /* 0x0001000016177824 */ /* 0x000fe200078e00ff */
        /* <DEDUP_REMOVED lines=72> */
.L_x_2069:
[----:B------:R-:W-:Y:S05]  /*24bd0*/  BSYNC B0 ;  /* 0x0000000000007941 */ /* 0x000fea0003800000 */
.L_x_2068:
[----:B------:R-:W-:Y:S01]  /*24be0*/  IADD3 R2, R59, 0x40, RZ ;  /* 0x000000403b027810 */ /* 0x000fe20007ffe0ff */
[----:B-1----:R-:W-:Y:S02]  /*24bf0*/  IMAD.MOV.U32 R4, RZ, RZ, R111 ;  /* 0x000000ffff047224 */ /* 0x002fe400078e006f */
[----:B------:R-:W-:Y:S01]  /*24c00*/  IMAD.MOV.U32 R5, RZ, RZ, 0x0 ;  /* 0x00000000ff057424 */ /* 0x000fe200078e00ff */
[----:B------:R-:W-:-:S13]  /*24c10*/  ISETP.GE.AND P0, PT, R2, R31, PT ;  /* 0x0000001f0200720c */ /* 0x000fda0003f06270 */
[----:B------:R-:W-:Y:S05]  /*24c20*/  @P0 RET.REL.NODEC R4 `(_ZN7cutlass13device_kernelIN5flash19enable_sm80_to_sm89INS1_16FlashAttnFwdSm80INS1_25CollectiveMainloopFwdSm80ILi8ELi2ELb0EN4cute5tupleIJNS5_1CILi128EEENS7_ILi64EEENS7_ILi192EEEEEELi192ENS_10bfloat16_tEfNS_4arch4Sm80ELb0ELb1ELb1ELb1ELb0ELb1ELb1ELb1EEENS1_21CollectiveEpilogueFwdINS6_IJS8_SA_S9_EEENS6_IJNS7_ILi1EEESI_SI_EEESC_SE_Li256ELb1ELb1ELb1ELb0EEENS1_36VarlenDynamicPersistentTileSchedulerILi128ELi64ELi256ELi256ELb1ELb1ELb0ELb1ELb0ELb1EEEEEEEEEvNT_6ParamsE) ;  /* 0xfffdb3d004000950 */ /* 0x000fea0003c3ffff */
[----:B------:R-:W-:Y:S01]  /*24c30*/  SHF.R.S32.HI R4, RZ, 0x1f, R2 ;  /* 0x0000001fff047819 */ /* 0x000fe20000011402 */
[----:B------:R-:W-:Y:S01]  /*24c40*/  IMAD.SHL.U32 R5, R0, 0x40, RZ ;  /* 0x0000004000057824 */ /* 0x000fe200078e00ff */
[----:B------:R-:W-:Y:S02]  /*24c50*/  SHF.R.S32.HI R7, RZ, 0x1f, R0 ;  /* 0x0000001fff077819 */ /* 0x000fe40000011400 */
[CC--:B------:R-:W-:Y:S02]  /*24c60*/  LEA.HI R3, R4.reuse, R2.reuse, RZ, 0x3 ;  /* 0x0000000204037211 */ /* 0x0c0fe400078f18ff */
[----:B------:R-:W-:Y:S02]  /*24c70*/  LEA.HI R4, R4, R2, RZ, 0x6 ;  /* 0x0000000204047211 */ /* 0x000fe400078f30ff */
[----:B------:R-:W-:Y:S02]  /*24c80*/  SHF.R.S32.HI R6, RZ, 0x3, R3 ;  /* 0x00000003ff067819 */ /* 0x000fe40000011403 */
[----:B------:R-:W-:Y:S01]  /*24c90*/  LOP3.LUT R2, R5, 0x1c0, RZ, 0xc0, !PT ;  /* 0x000001c005027812 */ /* 0x000fe200078ec0ff */
[----:B------:R-:W-:Y:S01]  /*24ca0*/  IMAD.SHL.U32 R4, R4, 0x80, RZ ;  /* 0x0000008004047824 */ /* 0x000fe200078e00ff */
[----:B------:R-:W-:-:S02]  /*24cb0*/  LEA.HI R5, R7, R0, RZ, 0x3 ;  /* 0x0000000007057211 */ /* 0x000fc400078f18ff */
[----:B------:R-:W-:Y:S02]  /*24cc0*/  LEA.HI R0, R31, R6, RZ, 0x1d ;  /* 0x000000061f007211 */ /* 0x000fe400078fe8ff */
[----:B------:R-:W-:Y:S02]  /*24cd0*/  LOP3.LUT R7, R4, 0xffffe000, RZ, 0xc0, !PT ;  /* 0xffffe00004077812 */ /* 0x000fe400078ec0ff */
[----:B------:R-:W-:Y:S02]  /*24ce0*/  SHF.R.S32.HI R4, RZ, 0x1f, R0 ;  /* 0x0000001fff047819 */ /* 0x000fe40000011400 */
[----:B------:R-:W-:Y:S01]  /*24cf0*/  LOP3.LUT R6, R2, 0x38, R3, 0xf8, !PT ;  /* 0x0000003802067812 */ /* 0x000fe200078ef803 */
[----:B------:R-:W-:Y:S01]  /*24d00*/  IMAD.SHL.U32 R3, R5, 0x40, RZ ;  /* 0x0000004005037824 */ /* 0x000fe200078e00ff */
[----:B------:R-:W-:Y:S01]  /*24d10*/  SHF.R.U32.HI R8, RZ, 0x3, R2 ;  /* 0x00000003ff087819 */ /* 0x000fe20000011602 */
[----:B------:R-:W-:Y:S01]  /*24d20*/  IMAD.SHL.U32 R5, R0, 0x8, RZ ;  /* 0x0000000800057824 */ /* 0x000fe200078e00ff */
[----:B------:R-:W-:-:S02]  /*24d30*/  LEA.HI R0, R4, R0, RZ, 0x3 ;  /* 0x0000000004007211 */ /* 0x000fc400078f18ff */
[----:B------:R-:W-:Y:S02]  /*24d40*/  LOP3.LUT R3, R3, 0xfffffe00, RZ, 0xc0, !PT ;  /* 0xfffffe0003037812 */ /* 0x000fe400078ec0ff */
[----:B------:R-:W-:Y:S01]  /*24d50*/  LOP3.LUT R2, R2, 0x38, R5, 0xf8, !PT ;  /* 0x0000003802027812 */ /* 0x000fe200078ef805 */
[----:B------:R-:W-:Y:S01]  /*24d60*/  IMAD.SHL.U32 R0, R0, 0x400, RZ ;  /* 0x0000040000007824 */ /* 0x000fe200078e00ff */
[-C--:B------:R-:W-:Y:S02]  /*24d70*/  LOP3.LUT R6, R6, R8.reuse, RZ, 0x3c, !PT ;  /* 0x0000000806067212 */ /* 0x080fe400078e3cff */
        /* <DEDUP_REMOVED lines=12> */
[C---:B------:R-:W-:Y:S01]  /*24e40*/  PRMT R29, R109.reuse, 0x5410, R0 ;  /* 0x000054106d1d7816 */ /* 0x040fe20000000000 */
[C---:B------:R-:W-:Y:S01]  /*24e50*/  IMAD.U32 R34, R22.reuse, 0x10000, RZ ;  /* 0x0001000016227824 */ /* 0x040fe200078e00ff */
[----:B------:R-:W-:Y:S02]  /*24e60*/  SHF.R.U32.HI R21, RZ, 0x10, R81 ;  /* 0x00000010ff157819 */ /* 0x000fe40000011651 */
[----:B------:R-:W-:Y:S02]  /*24e70*/  PRMT R26, R109, 0x5432, R8 ;  /* 0x000054326d1a7816 */ /* 0x000fe40000000008 */
[----:B------:R-:W-:Y:S02]  /*24e80*/  SHF.R.U32.HI R2, RZ, 0x10, R85 ;  /* 0x00000010ff027819 */ /* 0x000fe40000011655 */
[----:B------:R-:W-:-:S02]  /*24e90*/  LOP3.LUT R22, R22, 0xffff0000, RZ, 0xc0, !PT ;  /* 0xffff000016167812 */ /* 0x000fc400078ec0ff */
[----:B------:R-:W-:Y:S02]  /*24ea0*/  SHF.R.U64 R3, R86, 0x10, R87 ;  /* 0x0000001056037819 */ /* 0x000fe40000001257 */
[----:B------:R-:W-:Y:S02]  /*24eb0*/  PRMT R21, R102, 0x5432, R21 ;  /* 0x0000543266157816 */ /* 0x000fe40000000015 */
[----:B------:R-:W-:Y:S02]  /*24ec0*/  PRMT R28, R108, 0x5432, R2 ;  /* 0x000054326c1c7816 */ /* 0x000fe40000000002 */
[----:B------:R-:W-:Y:S02]  /*24ed0*/  PRMT R27, R110, 0x5410, R3 ;  /* 0x000054106e1b7816 */ /* 0x000fe40000000003 */
[--C-:B------:R-:W-:Y:S02]  /*24ee0*/  SHF.R.U64 R20, R82, 0x10, R83.reuse ;  /* 0x0000001052147819 */ /* 0x100fe40000001253 */
[----:B------:R-:W-:-:S02]  /*24ef0*/  SHF.R.U32.HI R19, RZ, 0x10, R83 ;  /* 0x00000010ff137819 */ /* 0x000fc40000011653 */
[----:B------:R-:W-:Y:S02]  /*24f00*/  PRMT R20, R108, 0x5410, R20 ;  /* 0x000054106c147816 */ /* 0x000fe40000000014 */
        /* <DEDUP_REMOVED lines=15> */
[----:B------:R-:W-:Y:S01]  /*25000*/  FMUL.FTZ R5, R12, R34 ;  /* 0x000000220c057220 */ /* 0x000fe20000410000 */
[----:B------:R-:W-:Y:S01]  /*25010*/  LOP3.LUT R2, R6, 0xffff0000, RZ, 0xc0, !PT ;  /* 0xffff000006027812 */ /* 0x000fe200078ec0ff */
[----:B------:R-:W-:-:S02]  /*25020*/  FMUL.FTZ R12, R12, R15 ;  /* 0x0000000f0c0c7220 */ /* 0x000fc40000410000 */
[----:B------:R-:W-:Y:S02]  /*25030*/  FFMA.FTZ R35, R25, R15, -R5 ;  /* 0x0000000f19237223 */ /* 0x000fe40000010805 */
[----:B------:R-:W-:Y:S02]  /*25040*/  FMUL.FTZ R5, R9, R22 ;  /* 0x0000001609057220 */ /* 0x000fe40000410000 */
[----:B------:R-:W-:Y:S01]  /*25050*/  IMAD.U32 R3, R6, 0x10000, RZ ;  /* 0x0001000006037824 */ /* 0x000fe200078e00ff */
[----:B------:R-:W-:Y:S01]  /*25060*/  LOP3.LUT R6, R7, 0xffff0000, RZ, 0xc0, !PT ;  /* 0xffff000007067812 */ /* 0x000fe200078ec0ff */
[----:B------:R-:W-:Y:S02]  /*25070*/  IMAD.U32 R15, R21, 0x10000, RZ ;  /* 0x00010000150f7824 */ /* 0x000fe400078e00ff */
[----:B------:R-:W-:Y:S02]  /*25080*/  IMAD.U32 R0, R7, 0x10000, RZ ;  /* 0x0001000007007824 */ /* 0x000fe400078e00ff */
[C---:B------:R-:W-:Y:S01]  /*25090*/  IMAD.U32 R7, R28.reuse, 0x10000, RZ ;  /* 0x000100001c077824 */ /* 0x040fe200078e00ff */
[----:B------:R-:W-:Y:S01]  /*250a0*/  LOP3.LUT R28, R28, 0xffff0000, RZ, 0xc0, !PT ;  /* 0xffff00001c1c7812 */ /* 0x000fe200078ec0ff */
[----:B------:R-:W-:-:S02]  /*250b0*/  FMUL.FTZ R9, R9, R29 ;  /* 0x0000001d09097220 */ /* 0x000fc40000410000 */
[----:B------:R-:W-:Y:S01]  /*250c0*/  FFMA.FTZ R34, R25, R34, R12 ;  /* 0x0000002219227223 */ /* 0x000fe2000001000c */
[----:B------:R-:W-:Y:S01]  /*250d0*/  LOP3.LUT R25, R21, 0xffff0000, RZ, 0xc0, !PT ;  /* 0xffff000015197812 */ /* 0x000fe200078ec0ff */
[----:B------:R-:W-:Y:S02]  /*250e0*/  FFMA.FTZ R29, R24, R29, -R5 ;  /* 0x0000001d181d7223 */ /* 0x000fe40000010805 */
[C---:B------:R-:W-:Y:S02]  /*250f0*/  FMUL.FTZ R5, R8.reuse, R15 ;  /* 0x0000000f08057220 */ /* 0x040fe40000410000 */
[-C--:B------:R-:W-:Y:S02]  /*25100*/  FMUL.FTZ R8, R8, R7.reuse ;  /* 0x0000000708087220 */ /* 0x080fe40000410000 */
[----:B------:R-:W-:Y:S02]  /*25110*/  FFMA.FTZ R21, R23, R7, -R5 ;  /* 0x0000000717157223 */ /* 0x000fe40000010805 */
[----:B------:R-:W-:-:S02]  /*25120*/  FFMA.FTZ R22, R24, R22, R9 ;  /* 0x0000001618167223 */ /* 0x000fc40000010009 */
[----:B------:R-:W-:Y:S02]  /*25130*/  FMUL.FTZ R5, R4, R25 ;  /* 0x0000001904057220 */ /* 0x000fe40000410000 */
[----:B------:R-:W-:Y:S02]  /*25140*/  FFMA.FTZ R23, R23, R15, R8 ;  /* 0x0000000f17177223 */ /* 0x000fe40000010008 */
[C---:B------:R-:W-:Y:S01]  /*25150*/  IMAD.U32 R9, R27.reuse, 0x10000, RZ ;  /* 0x000100001b097824 */ /* 0x040fe200078e00ff */
[----:B------:R-:W-:Y:S01]  /*25160*/  LOP3.LUT R27, R27, 0xffff0000, RZ, 0xc0, !PT ;  /* 0xffff00001b1b7812 */ /* 0x000fe200078ec0ff */
[C---:B------:R-:W-:Y:S01]  /*25170*/  IMAD.U32 R12, R20.reuse, 0x10000, RZ ;  /* 0x00010000140c7824 */ /* 0x040fe200078e00ff */
[----:B------:R-:W-:Y:S01]  /*25180*/  LOP3.LUT R20, R20, 0xffff0000, RZ, 0xc0, !PT ;  /* 0xffff000014147812 */ /* 0x000fe200078ec0ff */
[C---:B------:R-:W-:Y:S01]  /*25190*/  IMAD.U32 R15, R19.reuse, 0x10000, RZ ;  /* 0x00010000130f7824 */ /* 0x040fe200078e00ff */
[----:B------:R-:W-:Y:S01]  /*251a0*/  LOP3.LUT R19, R19, 0xffff0000, RZ, 0xc0, !PT ;  /* 0xffff000013137812 */ /* 0x000fe200078ec0ff */
[----:B------:R-:W-:-:S02]  /*251b0*/  FMUL.FTZ R7, R4, R28 ;  /* 0x0000001c04077220 */ /* 0x000fc40000410000 */
[C---:B------:R-:W-:Y:S01]  /*251c0*/  IMAD.U32 R8, R26.reuse, 0x10000, RZ ;  /* 0x000100001a087824 */ /* 0x040fe200078e00ff */
[----:B------:R-:W-:Y:S01]  /*251d0*/  LOP3.LUT R26, R26, 0xffff0000, RZ, 0xc0, !PT ;  /* 0xffff00001a1a7812 */ /* 0x000fe200078ec0ff */
[----:B------:R-:W-:Y:S02]  /*251e0*/  FFMA.FTZ R28, R18, R28, -R5 ;  /* 0x0000001c121c7223 */ /* 0x000fe40000010805 */
[C---:B------:R-:W-:Y:S02]  /*251f0*/  FMUL.FTZ R5, R3.reuse, R12 ;  /* 0x0000000c03057220 */ /* 0x040fe40000410000 */
[----:B------:R-:W-:Y:S02]  /*25200*/  FMUL.FTZ R4, R3, R9 ;  /* 0x0000000903047220 */ /* 0x000fe40000410000 */
[C---:B------:R-:W-:Y:S02]  /*25210*/  FMUL.FTZ R3, R0.reuse, R15 ;  /* 0x0000000f00037220 */ /* 0x040fe40000410000 */
[----:B------:R-:W-:-:S02]  /*25220*/  FMUL.FTZ R0, R0, R8 ;  /* 0x0000000800007220 */ /* 0x000fc40000410000 */
[C---:B------:R-:W-:Y:S02]  /*25230*/  FFMA.FTZ R8, R13.reuse, R8, -R3 ;  /* 0x000000080d087223 */ /* 0x040fe40000010803 */
[----:B------:R-:W-:Y:S01]  /*25240*/  FFMA.FTZ R3, R13, R15, R0 ;  /* 0x0000000f0d037223 */ /* 0x000fe20000010000 */
[----:B------:R-:W-:Y:S01]  /*25250*/  F2FP.BF16.PACK_AB R13, R28, R21 ;  /* 0x000000151c0d723e */ /* 0x000fe200000010ff */
[----:B------:R-:W-:Y:S02]  /*25260*/  FFMA.FTZ R18, R18, R25, R7 ;  /* 0x0000001912127223 */ /* 0x000fe40000010007 */
[----:B------:R-:W-:Y:S02]  /*25270*/  FMUL.FTZ R0, R2, R20 ;  /* 0x0000001402007220 */ /* 0x000fe40000410000 */
[----:B------:R-:W-:Y:S02]  /*25280*/  FMUL.FTZ R15, R6, R19 ;  /* 0x00000013060f7220 */ /* 0x000fe40000410000 */
[----:B------:R-:W-:-:S02]  /*25290*/  FMUL.FTZ R2, R2, R27 ;  /* 0x0000001b02027220 */ /* 0x000fc40000410000 */
[-C--:B------:R-:W-:Y:S02]  /*252a0*/  FMUL.FTZ R7, R6, R26.reuse ;  /* 0x0000001a06077220 */ /* 0x080fe40000410000 */
[C---:B------:R-:W-:Y:S01]  /*252b0*/  FFMA.FTZ R9, R17.reuse, R9, -R5 ;  /* 0x0000000911097223 */ /* 0x040fe20000010805 */
[----:B------:R-:W-:Y:S01]  /*252c0*/  F2FP.BF16.PACK_AB R5, R18, R23 ;  /* 0x000000171205723e */ /* 0x000fe200000010ff */
[----:B------:R-:W-:Y:S02]  /*252d0*/  FFMA.FTZ R0, R16, R27, -R0 ;  /* 0x0000001b10007223 */ /* 0x000fe40000010800 */
[----:B------:R-:W-:Y:S02]  /*252e0*/  FFMA.FTZ R15, R14, R26, -R15 ;  /* 0x0000001a0e0f7223 */ /* 0x000fe4000001080f */
[----:B------:R-:W-:Y:S01]  /*252f0*/  FFMA.FTZ R17, R17, R12, R4 ;  /* 0x0000000c11117223 */ /* 0x000fe20000010004 */
[----:B------:R-:W-:Y:S01]  /*25300*/  F2FP.BF16.PACK_AB R12, R29, R35 ;  /* 0x000000231d0c723e */ /* 0x000fe200000010ff */
[----:B------:R-:W-:Y:S01]  /*25310*/  FFMA.FTZ R6, R16, R20, R2 ;  /* 0x0000001410067223 */ /* 0x000fe20000010002 */
[----:B------:R-:W-:Y:S01]  /*25320*/  F2FP.BF16.PACK_AB R15, R15, R8 ;  /* 0x000000080f0f723e */ /* 0x000fe200000010ff */
[----:B------:R-:W-:Y:S01]  /*25330*/  FFMA.FTZ R7, R14, R19, R7 ;  /* 0x000000130e077223 */ /* 0x000fe20000010007 */
[----:B------:R-:W-:Y:S01]  /*25340*/  F2FP.BF16.PACK_AB R14, R0, R9 ;  /* 0x00000009000e723e */ /* 0x000fe200000010ff */
[----:B------:R-:W-:Y:S01]  /*25350*/  IMAD.MOV.U32 R2, RZ, RZ, R111 ;  /* 0x000000ffff027224 */ /* 0x000fe200078e006f */
[----:B------:R-:W-:-:S02]  /*25360*/  F2FP.BF16.PACK_AB R4, R22, R34 ;  /* 0x000000221604723e */ /* 0x000fc400000010ff */
[----:B------:R-:W-:Y:S01]  /*25370*/  F2FP.BF16.PACK_AB R6, R6, R17 ;  /* 0x000000110606723e */ /* 0x000fe200000010ff */
[----:B------:R1:W-:Y:S01]  /*25380*/  ST.E.128 [R32.64], R12 ;  /* 0x0000000c20007985 */ /* 0x0003e2000c101d12 */
[----:B------:R-:W-:Y:S01]  /*25390*/  F2FP.BF16.PACK_AB R7, R7, R3 ;  /* 0x000000030707723e */ /* 0x000fe200000010ff */
[----:B------:R-:W-:-:S04]  /*253a0*/  IMAD.MOV.U32 R3, RZ, RZ, 0x0 ;  /* 0x00000000ff037424 */ /* 0x000fc800078e00ff */
[----:B------:R1:W-:Y:S01]  /*253b0*/  ST.E.128 [R30.64], R4 ;  /* 0x000000041e007985 */ /* 0x0003e2000c101d12 */
[----:B------:R-:W-:Y:S05]  /*253c0*/  RET.REL.NODEC R2 `(_ZN7cutlass13device_kernelIN5flash19enable_sm80_to_sm89INS1_16FlashAttnFwdSm80INS1_25CollectiveMainloopFwdSm80ILi8ELi2ELb0EN4cute5tupleIJNS5_1CILi128EEENS7_ILi64EEENS7_ILi192EEEEEELi192ENS_10bfloat16_tEfNS_4arch4Sm80ELb0ELb1ELb1ELb1ELb0ELb1ELb1ELb1EEENS1_21CollectiveEpilogueFwdINS6_IJS8_SA_S9_EEENS6_IJNS7_ILi1EEESI_SI_EEESC_SE_Li256ELb1ELb1ELb1ELb0EEENS1_36VarlenDynamicPersistentTileSchedulerILi128ELi64ELi256ELi256ELb1ELb1ELb0ELb1ELb0ELb1EEEEEEEEEvNT_6ParamsE) ;  /* 0xfffdac3002007950 */ /* 0x000fea0003c3ffff */
.L_x_2022:
[----:B------:R-:W-:Y:S01]  /*253d0*/  IMAD.MOV.U32 R9, RZ, RZ, R46 ;  /* 0x000000ffff097224 */ /* 0x000fe200078e002e */
[----:B------:R-:W-:Y:S01]  /*253e0*/  MOV R3, 0x1c1f ;  /* 0x00001c1f00037802 */ /* 0x000fe20000000f00 */
[----:B------:R-:W-:Y:S01]  /*253f0*/  IMAD.MOV.U32 R5, RZ, RZ, RZ ;  /* 0x000000ffff057224 */ /* 0x000fe200078e00ff */
[----:B------:R-:W-:Y:S02]  /*25400*/  MOV R104, 0xffffffff ;  /* 0xffffffff00687802 */ /* 0x000fe40000000f00 */
[----:B------:R-:W-:Y:S02]  /*25410*/  MOV R2, 0x25430 ;  /* 0x0002543000027802 */ /* 0x000fe40000000f00 */
[----:B------:R-:W-:Y:S05]  /*25420*/  CALL.REL.NOINC `($__internal_39_$__cuda_sm70_shflsync_idx_p) ;  /* 0x0000078000007944 */ /* 0x000fea0003c00000 */
[----:B------:R-:W-:Y:S01]  /*25430*/  MOV R4, R12 ;  /* 0x0000000c00047202 */ /* 0x000fe20000000f00 */
[----:B------:R-:W-:Y:S05]  /*25440*/  BRA `(.L_x_2070) ;  /* 0xffff894000007947 */ /* 0x000fea000383ffff */
.L_x_2023:
[----:B------:R-:W-:Y:S01]  /*25450*/  IMAD.MOV.U32 R9, RZ, RZ, R47 ;  /* 0x000000ffff097224 */ /* 0x000fe200078e002f */
[----:B------:R-:W-:Y:S01]  /*25460*/  MOV R3, 0x1c1f ;  /* 0x00001c1f00037802 */ /* 0x000fe20000000f00 */
[----:B------:R-:W-:Y:S01]  /*25470*/  IMAD.MOV.U32 R5, RZ, RZ, RZ ;  /* 0x000000ffff057224 */ /* 0x000fe200078e00ff */
[----:B------:R-:W-:-:S02]  /*25480*/  MOV R104, 0xffffffff ;  /* 0xffffffff00687802 */ /* 0x000fc40000000f00 */
[----:B------:R-:W-:Y:S02]  /*25490*/  MOV R2, 0x254b0 ;  /* 0x000254b000027802 */ /* 0x000fe40000000f00 */
[----:B-12---:R-:W-:Y:S05]  /*254a0*/  CALL.REL.NOINC `($__internal_39_$__cuda_sm70_shflsync_idx_p) ;  /* 0x0000070000007944 */ /* 0x006fea0003c00000 */
[----:B------:R-:W-:Y:S01]  /*254b0*/  IMAD.MOV.U32 R9, RZ, RZ, R45 ;  /* 0x000000ffff097224 */ /* 0x000fe200078e002d */
[----:B------:R-:W-:Y:S01]  /*254c0*/  MOV R3, 0x1c1f ;  /* 0x00001c1f00037802 */ /* 0x000fe20000000f00 */
[----:B------:R-:W-:Y:S01]  /*254d0*/  IMAD.MOV.U32 R5, RZ, RZ, RZ ;  /* 0x000000ffff057224 */ /* 0x000fe200078e00ff */
[----:B------:R-:W-:Y:S01]  /*254e0*/  MOV R6, R12 ;  /* 0x0000000c00067202 */ /* 0x000fe20000000f00 */
[----:B------:R-:W-:Y:S01]  /*254f0*/  IMAD.MOV.U32 R104, RZ, RZ, -0x1 ;  /* 0xffffffffff687424 */ /* 0x000fe200078e00ff */
[----:B------:R-:W-:Y:S02]  /*25500*/  MOV R7, R4 ;  /* 0x0000000400077202 */ /* 0x000fe40000000f00 */
        /* <DEDUP_REMOVED lines=11> */
.L_x_2026:
[----:B------:R-:W-:Y:S01]  /*255c0*/  IMAD.MOV.U32 R9, RZ, RZ, R46 ;  /* 0x000000ffff097224 */ /* 0x000fe200078e002e */
[----:B------:R-:W-:Y:S01]  /*255d0*/  MOV R3, 0x1c1f ;  /* 0x00001c1f00037802 */ /* 0x000fe20000000f00 */
[----:B------:R-:W-:Y:S01]  /*255e0*/  IMAD.MOV.U32 R5, RZ, RZ, 0x1 ;  /* 0x00000001ff057424 */ /* 0x000fe200078e00ff */
[----:B------:R-:W-:-:S02]  /*255f0*/  MOV R104, 0xffffffff ;  /* 0xffffffff00687802 */ /* 0x000fc40000000f00 */
[----:B------:R-:W-:Y:S02]  /*25600*/  MOV R2, 0x25620 ;  /* 0x0002562000027802 */ /* 0x000fe40000000f00 */
[----:B---34-:R-:W-:Y:S05]  /*25610*/  CALL.REL.NOINC `($__internal_39_$__cuda_sm70_shflsync_idx_p) ;  /* 0x0000059000007944 */ /* 0x018fea0003c00000 */
[----:B------:R-:W-:Y:S01]  /*25620*/  IMAD.MOV.U32 R7, RZ, RZ, R12 ;  /* 0x000000ffff077224 */ /* 0x000fe200078e000c */
[----:B------:R-:W-:Y:S01]  /*25630*/  MOV R9, R47 ;  /* 0x0000002f00097202 */ /* 0x000fe20000000f00 */
[----:B------:R-:W-:Y:S01]  /*25640*/  IMAD.MOV.U32 R5, RZ, RZ, 0x1 ;  /* 0x00000001ff057424 */ /* 0x000fe200078e00ff */
[----:B------:R-:W-:Y:S01]  /*25650*/  MOV R3, 0x1c1f ;  /* 0x00001c1f00037802 */ /* 0x000fe20000000f00 */
[----:B------:R-:W-:Y:S01]  /*25660*/  IMAD.MOV.U32 R104, RZ, RZ, -0x1 ;  /* 0xffffffffff687424 */ /* 0x000fe200078e00ff */
[----:B------:R-:W-:Y:S02]  /*25670*/  MOV R2, 0x25690 ;  /* 0x0002569000027802 */ /* 0x000fe40000000f00 */
[----:B------:R-:W-:Y:S05]  /*25680*/  CALL.REL.NOINC `($__internal_39_$__cuda_sm70_shflsync_idx_p) ;  /* 0x0000052000007944 */ /* 0x000fea0003c00000 */
[----:B------:R-:W-:Y:S01]  /*25690*/  IMAD.MOV.U32 R9, RZ, RZ, R45 ;  /* 0x000000ffff097224 */ /* 0x000fe200078e002d */
[----:B------:R-:W-:Y:S01]  /*256a0*/  MOV R5, 0x1 ;  /* 0x0000000100057802 */ /* 0x000fe20000000f00 */
[----:B------:R-:W-:Y:S01]  /*256b0*/  IMAD.MOV.U32 R3, RZ, RZ, 0x1c1f ;  /* 0x00001c1fff037424 */ /* 0x000fe200078e00ff */
[----:B------:R-:W-:Y:S01]  /*256c0*/  MOV R104, 0xffffffff ;  /* 0xffffffff00687802 */ /* 0x000fe20000000f00 */
[----:B------:R-:W-:Y:S01]  /*256d0*/  IMAD.MOV.U32 R6, RZ, RZ, R12 ;  /* 0x000000ffff067224 */ /* 0x000fe200078e000c */
[----:B------:R-:W-:-:S02]  /*256e0*/  MOV R2, 0x25700 ;  /* 0x0002570000027802 */ /* 0x000fc40000000f00 */
[----:B------:R-:W-:Y:S05]  /*256f0*/  CALL.REL.NOINC `($__internal_39_$__cuda_sm70_shflsync_idx_p) ;  /* 0x000004b000007944 */ /* 0x000fea0003c00000 */
        /* <DEDUP_REMOVED lines=9> */
.L_x_2053:
        /* <DEDUP_REMOVED lines=8> */
.L_x_2054:
[----:B------:R-:W-:Y:S01]  /*25810*/  IMAD.MOV.U32 R9, RZ, RZ, R25 ;  /* 0x000000ffff097224 */ /* 0x000fe200078e0019 */
[----:B------:R-:W-:Y:S01]  /*25820*/  MOV R3, 0x1c1f ;  /* 0x00001c1f00037802 */ /* 0x000fe20000000f00 */
[----:B------:R-:W-:Y:S01]  /*25830*/  IMAD.MOV.U32 R5, RZ, RZ, RZ ;  /* 0x000000ffff057224 */ /* 0x000fe200078e00ff */
[----:B------:R-:W-:Y:S02]  /*25840*/  MOV R104, 0xffffffff ;  /* 0xffffffff00687802 */ /* 0x000fe40000000f00 */
[----:B------:R-:W-:Y:S02]  /*25850*/  MOV R2, 0x25870 ;  /* 0x0002587000027802 */ /* 0x000fe40000000f00 */
[----:B-12---:R-:W-:Y:S05]  /*25860*/  CALL.REL.NOINC `($__internal_39_$__cuda_sm70_shflsync_idx_p) ;  /* 0x0000034000007944 */ /* 0x006fea0003c00000 */
[----:B------:R-:W-:Y:S01]  /*25870*/  IMAD.MOV.U32 R9, RZ, RZ, R14 ;  /* 0x000000ffff097224 */ /* 0x000fe200078e000e */
[----:B------:R-:W-:Y:S01]  /*25880*/  MOV R3, 0x1c1f ;  /* 0x00001c1f00037802 */ /* 0x000fe20000000f00 */
[----:B------:R-:W-:Y:S01]  /*25890*/  IMAD.MOV.U32 R5, RZ, RZ, RZ ;  /* 0x000000ffff057224 */ /* 0x000fe200078e00ff */
[----:B------:R-:W-:Y:S01]  /*258a0*/  MOV R6, R12 ;  /* 0x0000000c00067202 */ /* 0x000fe20000000f00 */
[----:B------:R-:W-:Y:S01]  /*258b0*/  IMAD.MOV.U32 R104, RZ, RZ, -0x1 ;  /* 0xffffffffff687424 */ /* 0x000fe200078e00ff */
[----:B------:R-:W-:-:S02]  /*258c0*/  MOV R7, R0 ;  /* 0x0000000000077202 */ /* 0x000fc40000000f00 */
[----:B------:R-:W-:Y:S02]  /*258d0*/  MOV R2, 0x258f0 ;  /* 0x000258f000027802 */ /* 0x000fe40000000f00 */
[----:B------:R-:W-:Y:S05]  /*258e0*/  CALL.REL.NOINC `($__internal_39_$__cuda_sm70_shflsync_idx_p) ;  /* 0x000002c000007944 */ /* 0x000fea0003c00000 */
[----:B------:R-:W-:Y:S01]  /*258f0*/  IMAD.MOV.U32 R4, RZ, RZ, R12 ;  /* 0x000000ffff047224 */ /* 0x000fe200078e000c */
[----:B------:R-:W-:Y:S01]  /*25900*/  MOV R9, R27 ;  /* 0x0000001b00097202 */ /* 0x000fe20000000f00 */
[----:B------:R-:W-:Y:S01]  /*25910*/  IMAD.MOV.U32 R5, RZ, RZ, RZ ;  /* 0x000000ffff057224 */ /* 0x000fe200078e00ff */
[----:B------:R-:W-:Y:S01]  /*25920*/  MOV R3, 0x1c1f ;  /* 0x00001c1f00037802 */ /* 0x000fe20000000f00 */
[----:B------:R-:W-:Y:S01]  /*25930*/  IMAD.MOV.U32 R104, RZ, RZ, -0x1 ;  /* 0xffffffffff687424 */ /* 0x000fe200078e00ff */
[----:B------:R-:W-:Y:S02]  /*25940*/  MOV R2, 0x25960 ;  /* 0x0002596000027802 */ /* 0x000fe40000000f00 */
[----:B------:R-:W-:Y:S05]  /*25950*/  CALL.REL.NOINC `($__internal_39_$__cuda_sm70_shflsync_idx_p) ;  /* 0x0000025000007944 */ /* 0x000fea0003c00000 */
[----:B------:R-:W-:Y:S01]  /*25960*/  MOV R2, R12 ;  /* 0x0000000c00027202 */ /* 0x000fe20000000f00 */
[----:B------:R-:W-:Y:S05]  /*25970*/  BRA `(.L_x_2074) ;  /* 0xffffbf9000007947 */ /* 0x000fea000383ffff */
.L_x_2057:
[----:B------:R-:W-:Y:S01]  /*25980*/  IMAD.MOV.U32 R9, RZ, RZ, R15 ;  /* 0x000000ffff097224 */ /* 0x000fe200078e000f */
[----:B------:R-:W-:Y:S01]  /*25990*/  MOV R3, 0x1c1f ;  /* 0x00001c1f00037802 */ /* 0x000fe20000000f00 */
[----:B------:R-:W-:Y:S01]  /*259a0*/  IMAD.MOV.U32 R5, RZ, RZ, 0x1 ;  /* 0x00000001ff057424 */ /* 0x000fe200078e00ff */
[----:B------:R-:W-:Y:S02]  /*259b0*/  MOV R104, 0xffffffff ;  /* 0xffffffff00687802 */ /* 0x000fe40000000f00 */
[----:B------:R-:W-:-:S02]  /*259c0*/  MOV R2, 0x259e0 ;  /* 0x000259e000027802 */ /* 0x000fc40000000f00 */
[----:B---34-:R-:W-:Y:S05]  /*259d0*/  CALL.REL.NOINC `($__internal_39_$__cuda_sm70_shflsync_idx_p) ;  /* 0x000001d000007944 */ /* 0x018fea0003c00000 */
[----:B------:R-:W-:Y:S01]  /*259e0*/  IMAD.MOV.U32 R0, RZ, RZ, R12 ;  /* 0x000000ffff007224 */ /* 0x000fe200078e000c */
[----:B------:R-:W-:Y:S01]  /*259f0*/  MOV R9, R25 ;  /* 0x0000001900097202 */ /* 0x000fe20000000f00 */
[----:B------:R-:W-:Y:S01]  /*25a00*/  IMAD.MOV.U32 R5, RZ, RZ, 0x1 ;  /* 0x00000001ff057424 */ /* 0x000fe200078e00ff */
[----:B------:R-:W-:Y:S01]  /*25a10*/  MOV R3, 0x1c1f ;  /* 0x00001c1f00037802 */ /* 0x000fe20000000f00 */
[----:B------:R-:W-:Y:S01]  /*25a20*/  IMAD.MOV.U32 R104, RZ, RZ, -0x1 ;  /* 0xffffffffff687424 */ /* 0x000fe200078e00ff */
[----:B------:R-:W-:-:S02]  /*25a30*/  MOV R2, 0x25a50 ;  /* 0x00025a5000027802 */ /* 0x000fc40000000f00 */
[----:B------:R-:W-:Y:S05]  /*25a40*/  CALL.REL.NOINC `($__internal_39_$__cuda_sm70_shflsync_idx_p) ;  /* 0x0000016000007944 */ /* 0x000fea0003c00000 */
[----:B------:R-:W-:Y:S01]  /*25a50*/  IMAD.MOV.U32 R9, RZ, RZ, R14 ;  /* 0x000000ffff097224 */ /* 0x000fe200078e000e */
[----:B------:R-:W-:Y:S01]  /*25a60*/  MOV R3, 0x1c1f ;  /* 0x00001c1f00037802 */ /* 0x000fe20000000f00 */
[----:B------:R-:W-:Y:S01]  /*25a70*/  IMAD.MOV.U32 R5, RZ, RZ, 0x1 ;  /* 0x00000001ff057424 */ /* 0x000fe200078e00ff */
[----:B------:R-:W-:Y:S01]  /*25a80*/  MOV R6, R12 ;  /* 0x0000000c00067202 */ /* 0x000fe20000000f00 */
[----:B------:R-:W-:Y:S01]  /*25a90*/  IMAD.MOV.U32 R104, RZ, RZ, -0x1 ;  /* 0xffffffffff687424 */ /* 0x000fe200078e00ff */
[----:B------:R-:W-:-:S02]  /*25aa0*/  MOV R7, R0 ;  /* 0x0000000000077202 */ /* 0x000fc40000000f00 */
[----:B------:R-:W-:Y:S02]  /*25ab0*/  MOV R2, 0x25ad0 ;  /* 0x00025ad000027802 */ /* 0x000fe40000000f00 */
[----:B------:R-:W-:Y:S05]  /*25ac0*/  CALL.REL.NOINC `($__internal_39_$__cuda_sm70_shflsync_idx_p) ;  /* 0x000000e000007944 */ /* 0x000fea0003c00000 */
        /* <DEDUP_REMOVED lines=9> */
        .weak           $__internal_38_$__cuda_sm70_shflsync_bfly_p
        .type           $__internal_38_$__cuda_sm70_shflsync_bfly_p,@function
        .size           $__internal_38_$__cuda_sm70_shflsync_bfly_p,($__internal_39_$__cuda_sm70_shflsync_idx_p - $__internal_38_$__cuda_sm70_shflsync_bfly_p)
$__internal_38_$__cuda_sm70_shflsync_bfly_p:
[----:B------:R-:W-:Y:S04]  /*25b60*/  WARPSYNC R5 ;  /* 0x0000000500007348 */ /* 0x000fe80003800000 */
[----:B------:R1:W2:Y:S02]  /*25b70*/  SHFL.BFLY PT, R4, R2, R4, R6 ;  /* 0x0c00000402047389 */ /* 0x0002a400000e0006 */
[----:B-1----:R-:W-:-:S02]  /*25b80*/  MOV R2, R3 ;  /* 0x0000000300027202 */ /* 0x002fc40000000f00 */
[----:B------:R-:W-:-:S04]  /*25b90*/  MOV R3, 0x0 ;  /* 0x0000000000037802 */ /* 0x000fc80000000f00 */
[----:B--2---:R-:W-:Y:S05]  /*25ba0*/  RET.REL.NODEC R2 `(_ZN7cutlass13device_kernelIN5flash19enable_sm80_to_sm89INS1_16FlashAttnFwdSm80INS1_25CollectiveMainloopFwdSm80ILi8ELi2ELb0EN4cute5tupleIJNS5_1CILi128EEENS7_ILi64EEENS7_ILi192EEEEEELi192ENS_10bfloat16_tEfNS_4arch4Sm80ELb0ELb1ELb1ELb1ELb0ELb1ELb1ELb1EEENS1_21CollectiveEpilogueFwdINS6_IJS8_SA_S9_EEENS6_IJNS7_ILi1EEESI_SI_EEESC_SE_Li256ELb1ELb1ELb1ELb0EEENS1_36VarlenDynamicPersistentTileSchedulerILi128ELi64ELi256ELi256ELb1ELb1ELb0ELb1ELb0ELb1EEEEEEEEEvNT_6ParamsE) ;  /* 0xfffda45002007950 */ /* 0x004fea0003c3ffff */
        .weak           $__internal_39_$__cuda_sm70_shflsync_idx_p
        .type           $__internal_39_$__cuda_sm70_shflsync_idx_p,@function
        .size           $__internal_39_$__cuda_sm70_shflsync_idx_p,($__internal_40_$__cuda_sm70_shflsync_up_p - $__internal_39_$__cuda_sm70_shflsync_idx_p)
$__internal_39_$__cuda_sm70_shflsync_idx_p:
[----:B------:R-:W-:Y:S04]  /*25bb0*/  WARPSYNC R104 ;  /* 0x0000006800007348 */ /* 0x000fe80003800000 */
[----:B------:R1:W2:Y:S02]  /*25bc0*/  SHFL.IDX PT, R12, R9, R5, R3 ;  /* 0x00000005090c7389 */ /* 0x0002a400000e0003 */
[----:B-1----:R-:W-:-:S04]  /*25bd0*/  MOV R3, 0x0 ;  /* 0x0000000000037802 */ /* 0x002fc80000000f00 */
[----:B--2---:R-:W-:Y:S05]  /*25be0*/  RET.REL.NODEC R2 `(_ZN7cutlass13device_kernelIN5flash19enable_sm80_to_sm89INS1_16FlashAttnFwdSm80INS1_25CollectiveMainloopFwdSm80ILi8ELi2ELb0EN4cute5tupleIJNS5_1CILi128EEENS7_ILi64EEENS7_ILi192EEEEEELi192ENS_10bfloat16_tEfNS_4arch4Sm80ELb0ELb1ELb1ELb1ELb0ELb1ELb1ELb1EEENS1_21CollectiveEpilogueFwdINS6_IJS8_SA_S9_EEENS6_IJNS7_ILi1EEESI_SI_EEESC_SE_Li256ELb1ELb1ELb1ELb0EEENS1_36VarlenDynamicPersistentTileSchedulerILi128ELi64ELi256ELi256ELb1ELb1ELb0ELb1ELb0ELb1EEEEEEEEEvNT_6ParamsE) ;  /* 0xfffda41002007950 */ /* 0x004fea0003c3ffff */
        .weak           $__internal_40_$__cuda_sm70_shflsync_up_p
        .type           $__internal_40_$__cuda_sm70_shflsync_up_p,@function
        .size           $__internal_40_$__cuda_sm70_shflsync_up_p,($__internal_41_$__cuda_sm70_votesync_ballot - $__internal_40_$__cuda_sm70_shflsync_up_p)
$__internal_40_$__cuda_sm70_shflsync_up_p:
[----:B------:R-:W-:Y:S02]  /*25bf0*/  IMAD.MOV.U32 R4, RZ, RZ, RZ ;  /* 0x000000ffff047224 */ /* 0x000fe400078e00ff */
[----:B------:R-:W-:-:S04]  /*25c00*/  IMAD.MOV.U32 R9, RZ, RZ, -0x1 ;  /* 0xffffffffff097424 */ /* 0x000fc800078e00ff */
[----:B------:R-:W-:Y:S04]  /*25c10*/  WARPSYNC R9 ;  /* 0x0000000900007348 */ /* 0x000fe80003800000 */
[----:B------:R1:W2:Y:S02]  /*25c20*/  SHFL.UP PT, R4, R0, R2, R4 ;  /* 0x0400000200047389 */ /* 0x0002a400000e0004 */
[----:B-1----:R-:W-:Y:S02]  /*25c30*/  MOV R2, R3 ;  /* 0x0000000300027202 */ /* 0x002fe40000000f00 */
[----:B------:R-:W-:-:S04]  /*25c40*/  MOV R3, 0x0 ;  /* 0x0000000000037802 */ /* 0x000fc80000000f00 */
[----:B--2---:R-:W-:Y:S05]  /*25c50*/  RET.REL.NODEC R2 `(_ZN7cutlass13device_kernelIN5flash19enable_sm80_to_sm89INS1_16FlashAttnFwdSm80INS1_25CollectiveMainloopFwdSm80ILi8ELi2ELb0EN4cute5tupleIJNS5_1CILi128EEENS7_ILi64EEENS7_ILi192EEEEEELi192ENS_10bfloat16_tEfNS_4arch4Sm80ELb0ELb1ELb1ELb1ELb0ELb1ELb1ELb1EEENS1_21CollectiveEpilogueFwdINS6_IJS8_SA_S9_EEENS6_IJNS7_ILi1EEESI_SI_EEESC_SE_Li256ELb1ELb1ELb1ELb0EEENS1_36VarlenDynamicPersistentTileSchedulerILi128ELi64ELi256ELi256ELb1ELb1ELb0ELb1ELb0ELb1EEEEEEEEEvNT_6ParamsE) ;  /* 0xfffda3a002007950 */ /* 0x004fea0003c3ffff */
        .weak           $__internal_41_$__cuda_sm70_votesync_ballot
        .type           $__internal_41_$__cuda_sm70_votesync_ballot,@function
        .size           $__internal_41_$__cuda_sm70_votesync_ballot,(.L_x_4971 - $__internal_41_$__cuda_sm70_votesync_ballot)
$__internal_41_$__cuda_sm70_votesync_ballot:
[----:B------:R-:W-:Y:S01]  /*25c60*/  ISETP.NE.U32.AND P0, PT, R0, 0x1, PT ;  /* 0x000000010000780c */ /* 0x000fe20003f05070 */
[----:B------:R-:W-:-:S04]  /*25c70*/  IMAD.MOV.U32 R3, RZ, RZ, -0x1 ;  /* 0xffffffffff037424 */ /* 0x000fc800078e00ff */
[----:B------:R-:W-:Y:S08]  /*25c80*/  WARPSYNC R3 ;  /* 0x0000000300007348 */ /* 0x000ff00003800000 */
[----:B------:R-:W-:-:S04]  /*25c90*/  VOTE.ANY R0, PT, !P0 ;  /* 0x0000000000007806 */ /* 0x000fc800040e0100 */
[----:B------:R-:W-:Y:S01]  /*25ca0*/  LOP3.LUT R0, R0, R3, RZ, 0xc0, !PT ;  /* 0x0000000300007212 */ /* 0x000fe200078ec0ff */
[----:B------:R-:W-:-:S04]  /*25cb0*/  IMAD.MOV.U32 R3, RZ, RZ, 0x0 ;  /* 0x00000000ff037424 */ /* 0x000fc800078e00ff */
[----:B------:R-:W-:Y:S05]  /*25cc0*/  RET.REL.NODEC R2 `(_ZN7cutlass13device_kernelIN5flash19enable_sm80_to_sm89INS1_16FlashAttnFwdSm80INS1_25CollectiveMainloopFwdSm80ILi8ELi2ELb0EN4cute5tupleIJNS5_1CILi128EEENS7_ILi64EEENS7_ILi192EEEEEELi192ENS_10bfloat16_tEfNS_4arch4Sm80ELb0ELb1ELb1ELb1ELb0ELb1ELb1ELb1EEENS1_21CollectiveEpilogueFwdINS6_IJS8_SA_S9_EEENS6_IJNS7_ILi1EEESI_SI_EEESC_SE_Li256ELb1ELb1ELb1ELb0EEENS1_36VarlenDynamicPersistentTileSchedulerILi128ELi64ELi256ELi256ELb1ELb1ELb0ELb1ELb0ELb1EEEEEEEEEvNT_6ParamsE) ;  /* 0xfffda33002007950 */ /* 0x000fea0003c3ffff */
.L_x_2076:
        /* <DEDUP_REMOVED lines=11> */
.L_x_4971:


//--------------------- .text._ZN7cutlass13device_kernelIN5flash19enable_sm80_to_sm89INS1_16FlashAttnFwdSm80INS1_25CollectiveMainloopFwdSm80ILi8ELi2ELb1EN4cute5tupleIJNS5_1CILi128EEENS7_ILi96EEENS7_ILi192EEEEEELi192ENS_10bfloat16_tEfNS_4arch4Sm80ELb1ELb0ELb1ELb0ELb0ELb0ELb1ELb1EEENS1_21CollectiveEpilogueFwdINS6_IJS8_SA_S9_EEENS6_IJNS7_ILi1EEESI_SI_EEESC_SE_Li256ELb0ELb1ELb1ELb0EEENS1_30DynamicPersistentTileSchedulerILi256ELi256ELb1ELb1ELb0EEEEEEEEEvNT_6ParamsE --------------------------
	.section	.text._ZN7cutlass13device_kernelIN5flash19enable_sm80_to_sm89INS1_16FlashAttnFwdSm80INS1_25CollectiveMainloopFwdSm80ILi8ELi2ELb1EN4cute5tupleIJNS5_1CILi128EEENS7_ILi96EEENS7_ILi192EEEEEELi192ENS_10bfloat16_tEfNS_4arch4Sm80ELb1ELb0ELb1ELb0ELb0ELb0ELb1ELb1EEENS1_21CollectiveEpilogueFwdINS6_IJS8_SA_S9_EEENS6_IJNS7_ILi1EEESI_SI_EEESC_SE_Li256ELb0ELb1ELb1ELb0EEENS1_30DynamicPersistentTileSchedulerILi256ELi256ELb1ELb1ELb0EEEEEEEEEvNT_6ParamsE,"ax",@progbits
	.sectioninfo	@"SHI_REGISTERS=255"
	.align	128
.text._ZN7cutlass13device_kernelIN5flash19enable_sm80_to_sm89INS1_16FlashAttnFwdSm80INS1_25CollectiveMainloopFwdSm80ILi8ELi2ELb1EN4cute5tupleIJNS5_1CILi128EEENS7_ILi96EEENS7_ILi192EEEEEELi192ENS_10bfloat16_tEfNS_4arch4Sm80ELb1ELb0ELb1ELb0ELb0ELb0ELb1ELb1EEENS1_21CollectiveEpilogueFwdINS6_IJS8_SA_S9_EEENS6_IJNS7_ILi1EEESI_SI_EEESC_SE_Li256ELb0ELb1ELb1ELb0EEENS1_30DynamicPersistentTileSchedulerILi256ELi256ELb1ELb1ELb0EEEEEEEEEvNT_6ParamsE:
        .type           _ZN7cutlass13device_kernelIN5flash19enable_sm80_to_sm89INS1_16FlashAttnFwdSm80INS1_25CollectiveMainloopFwdSm80ILi8ELi2ELb1EN4cute5tupleIJNS5_1CILi128EEENS7_ILi96EEENS7_ILi192EEEEEELi192ENS_10bfloat16_tEfNS_4arch4Sm80ELb1ELb0ELb1ELb0ELb0ELb0ELb1ELb1EEENS1_21CollectiveEpilogueFwdINS6_IJS8_SA_S9_EEENS6_IJNS7_ILi1EEESI_SI_EEESC_SE_Li256ELb0ELb1ELb1ELb0EEENS1_30DynamicPersistentTileSchedulerILi256ELi256ELb1ELb1ELb0EEEEEEEEEvNT_6ParamsE,@function
        .size           _ZN7cutlass13device_kernelIN5flash19enable_sm80_to_sm89INS1_16FlashAttnFwdSm80INS1_25CollectiveMainloopFwdSm80ILi8ELi2ELb1EN4cute5tupleIJNS5_1CILi128EEENS7_ILi96EEENS7_ILi192EEEEEELi192ENS_10bfloat16_tEfNS_4arch4Sm80ELb1ELb0ELb1ELb0ELb0ELb0ELb1ELb1EEENS1_21CollectiveEpilogueFwdINS6_IJS8_SA_S9_EEENS6_IJNS7_ILi1EEESI_SI_EEESC_SE_Li256ELb0ELb1ELb1ELb0EEENS1_30DynamicPersistentTileSchedulerILi256ELi256ELb1ELb1ELb0EEEEEEEEEvNT_6ParamsE,(.L_x_4977 - _ZN7cutlass13device_kernelIN5flash19enable_sm80_to_sm89INS1_16FlashAttnFwdSm80INS1_25CollectiveMainloopFwdSm80ILi8ELi2ELb1EN4cute5tupleIJNS5_1CILi128EEENS7_ILi96EEENS7_ILi192EEEEEELi192ENS_10bfloat16_tEfNS_4arch4Sm80ELb1ELb0ELb1ELb0ELb0ELb0ELb1ELb1EEENS1_21CollectiveEpilogueFwdINS6_IJS8_SA_S9_EEENS6_IJNS7_ILi1EEESI_SI_EEESC_SE_Li256ELb0ELb1ELb1ELb0EEENS1_30DynamicPersistentTileSchedulerILi256ELi256ELb1ELb1ELb0EEEEEEEEEvNT_6ParamsE)
        .other          _ZN7cutlass13device_kernelIN5flash19enable_sm80_to_sm89INS1_16FlashAttnFwdSm80INS1_25CollectiveMainloopFwdSm80ILi8ELi2ELb1EN4cute5tupleIJNS5_1CILi128EEENS7_ILi96EEENS7_ILi192EEEEEELi192ENS_10bfloat16_tEfNS_4arch4Sm80ELb1ELb0ELb1ELb0ELb0ELb0ELb1ELb1EEENS1_21CollectiveEpilogueFwdINS6_IJS8_SA_S9_EEENS6_IJNS7_ILi1EEESI_SI_EEESC_SE_Li256ELb0ELb1ELb1ELb0EEENS1_30DynamicPersistentTileSchedulerILi256ELi256ELb1ELb1ELb0EEEEEEEEEvNT_6ParamsE,@"STO_CUDA_ENTRY STV_DEFAULT"
_ZN7cutlass13device_kernelIN5flash19enable_sm80_to_sm89INS1_16FlashAttnFwdSm80INS1_25CollectiveMainloopFwdSm80ILi8ELi2ELb1EN4cute5tupleIJNS5_1CILi128EEENS7_ILi96EEENS7_ILi192EEEEEELi192ENS_10bfloat16_tEfNS_4arch4Sm80ELb1ELb0ELb1ELb0ELb0ELb0ELb1ELb1EEENS1_21CollectiveEpilogueFwdINS6_IJS8_SA_S9_EEENS6_IJNS7_ILi1EEESI_SI_EEESC_SE_Li256ELb0ELb1ELb1ELb0EEENS1_30DynamicPersistentTileSchedulerILi256ELi256ELb1ELb1ELb0EEEEEEEEEvNT_6ParamsE:
[----:B------:R-:W-:-:S03]  /*0000*/  MOV R1, c[0x0][0x28] ;  /* 0x00000a0000017a02 */ /* 0x000fc60000000f00 */
[----:B------:R-:W1:Y:S01]  /*0010*/  S2R R18, SR_TID.X ;  /* 0x0000000000127919 */ /* 0x000e620000002100 */
[----:B------:R-:W-:-:S03]  /*0020*/  IADD3 R1, R1, -0x88, RZ ;  /* 0xffffff7801017810 */ /* 0x000fc60007ffe0ff */
[----:B------:R-:W2:Y:S01]  /*0030*/  S2R R14, SR_CTAID.X ;  /* 0x00000000000e7919 */ /* 0x000ea20000002500 */
[----:B-1----:R-:W-:-:S05]  /*0040*/  SHF.R.U32.HI R2, RZ, 0x5, R18 ;  /* 0x00000005ff027819 */ /* 0x002fca0000011612 */
[----:B------:R-:W1:Y:S02]  /*0050*/  SHFL.IDX PT, R0, R2, RZ, 0x1f ;  /* 0x00001fff02007589 */ /* 0x000e6400000e0000 */
[----:B-1----:R-:W-:Y:S02]  /*0060*/  ISETP.GE.AND P0, PT, R0, 0x1, PT ;  /* 0x000000010000780c */ /* 0x002fe40003f06270 */
[----:B------:R1:W-:Y:S11]  /*0070*/  STL [R1+0x80], R0 ;  /* 0x0000800001007387 */ /* 0x0003f60000100800 */
[----:B------:R-:W-:Y:S06]  /*0080*/  @P0 BAR.ARV 0x4, 0x100 ;  /* 0x0104000000000b1d */ /* 0x000fec0000002000 */
[----:B--2---:R-:W-:-:S13]  /*0090*/  ISETP.GE.AND P0, PT, R14, c[0x0][0x538], PT ;  /* 0x00014e000e007a0c */ /* 0x004fda0003f06270 */
[----:B------:R-:W-:Y:S05]  /*00a0*/  @P0 EXIT ;  /* 0x000000000000094d */ /* 0x000fea0003800000 */
[----:B-1----:R-:W-:Y:S01]  /*00b0*/  SHF.R.S32.HI R8, RZ, 0x1f, R18 ;  /* 0x0000001fff087819 */ /* 0x002fe20000011412 */
[----:B------:R-:W-:Y:S01]  /*00c0*/  IMAD.MOV.U32 R212, RZ, RZ, 0x20 ;  /* 0x00000020ffd47424 */ /* 0x000fe200078e00ff */
[----:B------:R-:W-:Y:S02]  /*00d0*/  ULDC.64 UR6, c[0x0][0x118] ;  /* 0x0000460000067ab9 */ /* 0x000fe40000000a00 */
[CC--:B------:R-:W-:Y:S02]  /*00e0*/  LEA.HI R2, R8.reuse, R18.reuse, RZ, 0x4 ;  /* 0x0000001208027211 */ /* 0x0c0fe400078f20ff */
[CC--:B------:R-:W-:Y:S02]  /*00f0*/  LEA.HI R9, R8.reuse, R18.reuse, RZ, 0x3 ;  /* 0x0000001208097211 */ /* 0x0c0fe400078f18ff */
[----:B------:R-:W-:Y:S02]  /*0100*/  SHF.R.S32.HI R3, RZ, 0x4, R2 ;  /* 0x00000004ff037819 */ /* 0x000fe40000011402 */
[----:B------:R-:W-:-:S02]  /*0110*/  LEA.HI R4, R8, R18, RZ, 0x6 ;  /* 0x0000001208047211 */ /* 0x000fc400078f30ff */
[----:B------:R-:W-:Y:S02]  /*0120*/  LEA.HI R0, R2, R3, RZ, 0x1 ;  /* 0x0000000302007211 */ /* 0x000fe400078f08ff */
[----:B------:R-:W-:Y:S01]  /*0130*/  SHF.R.S32.HI R6, RZ, 0x3, R9 ;  /* 0x00000003ff067819 */ /* 0x000fe20000011409 */
[----:B------:R-:W-:Y:S01]  /*0140*/  IMAD.SHL.U32 R4, R4, 0x8, RZ ;  /* 0x0000000804047824 */ /* 0x000fe200078e00ff */
[----:B------:R-:W-:Y:S02]  /*0150*/  LOP3.LUT R0, R0, 0xfffffffe, RZ, 0xc0, !PT ;  /* 0xfffffffe00007812 */ /* 0x000fe400078ec0ff */
[----:B------:R-:W-:-:S03]  /*0160*/  LOP3.LUT R5, R9, 0xfffffff8, RZ, 0xc0, !PT ;  /* 0xfffffff809057812 */ /* 0x000fc600078ec0ff */
[----:B------:R-:W-:Y:S01]  /*0170*/  IMAD.IADD R11, R3, 0x1, -R0 ;  /* 0x00000001030b7824 */ /* 0x000fe200078e0a00 */
[-C--:B------:R-:W-:Y:S01]  /*0180*/  LEA.HI R3, R8, R18.reuse, RZ, 0x2 ;  /* 0x0000001208037211 */ /* 0x080fe200078f10ff */
[----:B------:R-:W-:Y:S01]  /*0190*/  IMAD.IADD R15, R18, 0x1, -R5 ;  /* 0x00000001120f7824 */ /* 0x000fe200078e0a05 */
[----:B------:R-:W-:Y:S01]  /*01a0*/  LOP3.LUT R0, R2, 0xfffffff0, RZ, 0xc0, !PT ;  /* 0xfffffff002007812 */ /* 0x000fe200078ec0ff */
[----:B------:R-:W-:Y:S01]  /*01b0*/  IMAD.SHL.U32 R2, R6, 0x40, RZ ;  /* 0x0000004006027824 */ /* 0x000fe200078e00ff */
[----:B------:R-:W-:Y:S01]  /*01c0*/  LOP3.LUT R3, R3, 0xfffffffc, RZ, 0xc0, !PT ;  /* 0xfffffffc03037812 */ /* 0x000fe200078ec0ff */
[----:B------:R-:W-:Y:S01]  /*01d0*/  IMAD.SHL.U32 R16, R15, 0x8, RZ ;  /* 0x000000080f107824 */ /* 0x000fe200078e00ff */
[----:B------:R-:W-:Y:S01]  /*01e0*/  LOP3.LUT R6, R4, 0x7ffffe00, RZ, 0xc0, !PT ;  /* 0x7ffffe0004067812 */ /* 0x000fe200078ec0ff */
[----:B------:R-:W-:Y:S01]  /*01f0*/  IMAD.IADD R5, R18, 0x1, -R0 ;  /* 0x0000000112057824 */ /* 0x000fe200078e0a00 */
[----:B------:R-:W-:Y:S01]  /*0200*/  LOP3.LUT R0, R2, 0x1c0, RZ, 0xc0, !PT ;  /* 0x000001c002007812 */ /* 0x000fe200078ec0ff */
[----:B------:R-:W-:Y:S01]  /*0210*/  IMAD.IADD R4, R18, 0x1, -R3 ;  /* 0x0000000112047824 */ /* 0x000fe200078e0a03 */
[----:B------:R-:W-:Y:S01]  /*0220*/  LEA.HI R8, R8, R18, RZ, 0x5 ;  /* 0x0000001208087211 */ /* 0x000fe200078f28ff */
[----:B------:R-:W-:Y:S01]  /*0230*/  STL [R1+0x28], R16 ;  /* 0x0000281001007387 */ /* 0x000fe20000100800 */
[----:B------:R-:W-:-:S02]  /*0240*/  SHF.R.S32.HI R7, RZ, 0x1f, R5 ;  /* 0x0000001fff077819 */ /* 0x000fc40000011405 */
[----:B------:R-:W-:Y:S02]  /*0250*/  SHF.R.U32.HI R3, RZ, 0x3, R0 ;  /* 0x00000003ff037819 */ /* 0x000fe40000011600 */
[----:B------:R-:W-:Y:S02]  /*0260*/  LOP3.LUT R2, R0, 0x38, R16, 0xf8, !PT ;  /* 0x0000003800027812 */ /* 0x000fe400078ef810 */
[----:B------:R-:W-:Y:S02]  /*0270*/  LEA.HI R0, R4, R4, RZ, 0x1 ;  /* 0x0000000404007211 */ /* 0x000fe400078f08ff */
[----:B------:R-:W-:Y:S02]  /*0280*/  LEA.HI R10, R7, R5, RZ, 0x3 ;  /* 0x00000005070a7211 */ /* 0x000fe400078f18ff */
[----:B------:R-:W-:Y:S02]  /*0290*/  LOP3.LUT R0, R0, 0x1ffffffe, RZ, 0xc0, !PT ;  /* 0x1ffffffe00007812 */ /* 0x000fe400078ec0ff */
[----:B------:R-:W-:-:S02]  /*02a0*/  LOP3.LUT R13, R6, R2, R3, 0xf6, !PT ;  /* 0x00000002060d7212 */ /* 0x000fc400078ef603 */
[----:B------:R-:W-:Y:S01]  /*02b0*/  SHF.R.S32.HI R216, RZ, 0x5, R8 ;  /* 0x00000005ffd87819 */ /* 0x000fe20000011408 */
[----:B------:R-:W-:Y:S01]  /*02c0*/  IMAD.IADD R12, R4, 0x1, -R0 ;  /* 0x00000001040c7824 */ /* 0x000fe200078e0a00 */
[----:B------:R-:W-:Y:S02]  /*02d0*/  SHF.R.S32.HI R2, RZ, 0x1f, R8 ;  /* 0x0000001fff027819 */ /* 0x000fe40000011408 */
[----:B------:R-:W-:Y:S02]  /*02e0*/  LOP3.LUT R6, R10, 0xfffffff8, RZ, 0xc0, !PT ;  /* 0xfffffff80a067812 */ /* 0x000fe400078ec0ff */
[----:B------:R-:W-:Y:S02]  /*02f0*/  LOP3.LUT R3, R8, 0xffffffe0, RZ, 0xc0, !PT ;  /* 0xffffffe008037812 */ /* 0x000fe400078ec0ff */
[----:B------:R-:W-:Y:S01]  /*0300*/  LEA.HI R0, R2, R216, RZ, 0x3 ;  /* 0x000000d802007211 */ /* 0x000fe200078f18ff */
[----:B------:R-:W-:Y:S02]  /*0310*/  IMAD.IADD R8, R5, 0x1, -R6 ;  /* 0x0000000105087824 */ /* 0x000fe400078e0a06 */
[----:B------:R-:W-:Y:S01]  /*0320*/  IMAD.SHL.U32 R2, R15, 0x40, RZ ;  /* 0x000000400f027824 */ /* 0x000fe200078e00ff */
[----:B------:R-:W-:Y:S01]  /*0330*/  LOP3.LUT R7, R0, 0xffffff8, RZ, 0xc0, !PT ;  /* 0x0ffffff800077812 */ /* 0x000fe200078ec0ff */
[C---:B------:R-:W-:Y:S01]  /*0340*/  IMAD.SHL.U32 R0, R8.reuse, 0x40, RZ ;  /* 0x0000004008007824 */ /* 0x040fe200078e00ff */
[----:B------:R-:W-:Y:S01]  /*0350*/  R2P PR, R8, 0x6 ;  /* 0x0000000608007804 */ /* 0x000fe20000000000 */
[----:B------:R-:W-:Y:S01]  /*0360*/  IMAD.IADD R18, R18, 0x1, -R3 ;  /* 0x0000000112127824 */ /* 0x000fe200078e0a03 */
[----:B------:R-:W-:Y:S01]  /*0370*/  LOP3.LUT R2, R2, 0x1c0, RZ, 0xc0, !PT ;  /* 0x000001c002027812 */ /* 0x000fe200078ec0ff */
[----:B------:R-:W-:Y:S01]  /*0380*/  IMAD.SHL.U32 R3, R11, 0x8, RZ ;  /* 0x000000080b037824 */ /* 0x000fe200078e00ff */
[----:B------:R-:W-:Y:S01]  /*0390*/  LOP3.LUT R0, R0, 0x1c0, RZ, 0xc0, !PT ;  /* 0x000001c000007812 */ /* 0x000fe200078ec0ff */
[----:B------:R-:W-:Y:S01]  /*03a0*/  IMAD.IADD R7, R216, 0x1, -R7 ;  /* 0x00000001d8077824 */ /* 0x000fe200078e0a07 */
[----:B------:R-:W-:-:S02]  /*03b0*/  SHF.R.S32.HI R6, RZ, 0x1f, R18 ;  /* 0x0000001fff067819 */ /* 0x000fc40000011412 */
[----:B------:R-:W-:Y:S02]  /*03c0*/  LOP3.LUT R9, R2, 0x8, R9, 0xf8, !PT ;  /* 0x0000000802097812 */ /* 0x000fe400078ef809 */
[----:B------:R-:W-:Y:S02]  /*03d0*/  SHF.R.U32.HI R4, RZ, 0x3, R2 ;  /* 0x00000003ff047819 */ /* 0x000fe40000011602 */
[----:B------:R-:W-:Y:S01]  /*03e0*/  LOP3.LUT R2, R0, 0x8, R3, 0xf8, !PT ;  /* 0x0000000800027812 */ /* 0x000fe200078ef803 */
[----:B------:R-:W-:Y:S01]  /*03f0*/  IMAD.SHL.U32 R3, R10, 0x40, RZ ;  /* 0x000000400a037824 */ /* 0x000fe200078e00ff */
[----:B------:R-:W-:Y:S02]  /*0400*/  SHF.R.U32.HI R0, RZ, 0x3, R0 ;  /* 0x00000003ff007819 */ /* 0x000fe40000011600 */
[----:B------:R-:W-:Y:S02]  /*0410*/  LEA.HI R6, R6, R18, RZ, 0x2 ;  /* 0x0000001206067211 */ /* 0x000fe400078f10ff */
[----:B------:R-:W-:-:S02]  /*0420*/  LOP3.LUT R0, R2, R0, RZ, 0x3c, !PT ;  /* 0x0000000002007212 */ /* 0x000fc400078e3cff */
[----:B------:R-:W-:Y:S02]  /*0430*/  SHF.R.S32.HI R5, RZ, 0x2, R6 ;  /* 0x00000002ff057819 */ /* 0x000fe40000011406 */
[----:B------:R-:W-:Y:S02]  /*0440*/  LOP3.LUT R0, R0, 0x7ffffe00, R3, 0xf8, !PT ;  /* 0x7ffffe0000007812 */ /* 0x000fe400078ef803 */
[----:B------:R-:W-:Y:S01]  /*0450*/  LOP3.LUT R3, R6, 0x7ffffffc, RZ, 0xc0, !PT ;  /* 0x7ffffffc06037812 */ /* 0x000fe200078ec0ff */
[----:B------:R-:W-:Y:S01]  /*0460*/  IMAD R15, R7, 0x10, R5 ;  /* 0x00000010070f7824 */ /* 0x000fe200078e0205 */
[C---:B------:R-:W-:Y:S01]  /*0470*/  IADD3 R5, R16.reuse, 0x40, RZ ;  /* 0x0000004010057810 */ /* 0x040fe20007ffe0ff */
[----:B------:R-:W-:Y:S01]  /*0480*/  IMAD.SHL.U32 R6, R13, 0x2, RZ ;  /* 0x000000020d067824 */ /* 0x000fe200078e00ff */
[----:B------:R-:W-:Y:S01]  /*0490*/  IADD3 R7, R16, 0x80, RZ ;  /* 0x0000008010077810 */ /* 0x000fe20007ffe0ff */
[----:B------:R-:W-:Y:S01]  /*04a0*/  IMAD.IADD R3, R18, 0x1, -R3 ;  /* 0x0000000112037824 */ /* 0x000fe200078e0a03 */
[----:B------:R-:W-:Y:S01]  /*04b0*/  STL [R1+0x84], R15 ;  /* 0x0000840f01007387 */ /* 0x000fe20000100800 */
[----:B------:R-:W-:-:S02]  /*04c0*/  LOP3.LUT R4, R9, R4, RZ, 0x3c, !PT ;  /* 0x0000000409047212 */ /* 0x000fc400078e3cff */
[----:B------:R-:W-:Y:S01]  /*04d0*/  LEA R214, R0, 0x100, 0x1 ;  /* 0x0000010000d67811 */ /* 0x000fe200078e08ff */
[----:B------:R-:W-:Y:S01]  /*04e0*/  STL [R1+0x6c], R14 ;  /* 0x00006c0e01007387 */ /* 0x000fe20000100800 */
[----:B------:R-:W-:Y:S01]  /*04f0*/  IADD3 R0, R6, 0x12100, RZ ;  /* 0x0001210006007810 */ /* 0x000fe20007ffe0ff */
[----:B------:R-:W-:Y:S01]  /*0500*/  IMAD R2, R11, 0x200, R4 ;  /* 0x000002000b027824 */ /* 0x000fe200078e0204 */
[----:B------:R-:W-:Y:S01]  /*0510*/  SEL R212, R212, 0xffffffe0, !P1 ;  /* 0xffffffe0d4d47807 */ /* 0x000fe20004800000 */
[----:B------:R1:W-:Y:S01]  /*0520*/  STL [R1+0x30], R5 ;  /* 0x0000300501007387 */ /* 0x0003e20000100800 */
[----:B------:R-:W-:Y:S02]  /*0530*/  IMAD.MOV.U32 R4, RZ, RZ, 0x40 ;  /* 0x00000040ff047424 */ /* 0x000fe400078e00ff */
[----:B------:R-:W-:Y:S01]  /*0540*/  LEA R213, R2, 0x12100, 0x1 ;  /* 0x0001210002d57811 */ /* 0x000fe200078e08ff */
[----:B------:R-:W-:Y:S01]  /*0550*/  STL [R1+0x20], R7 ;  /* 0x0000200701007387 */ /* 0x000fe20000100800 */
[----:B------:R-:W-:-:S03]  /*0560*/  IMAD R216, R216, 0x800, R214 ;  /* 0x00000800d8d87824 */ /* 0x000fc600078e02d6 */
[----:B------:R-:W-:Y:S01]  /*0570*/  STL [R1+0x34], R6 ;  /* 0x0000340601007387 */ /* 0x000fe20000100800 */
[----:B------:R-:W-:Y:S02]  /*0580*/  IMAD.IADD R218, R212, 0x1, R216 ;  /* 0x00000001d4da7824 */ /* 0x000fe400078e02d8 */
[----:B-1----:R-:W-:Y:S02]  /*0590*/  IMAD.SHL.U32 R5, R3, 0x2, RZ ;  /* 0x0000000203057824 */ /* 0x002fe400078e00ff */
[----:B------:R-:W-:-:S05]  /*05a0*/  IMAD R3, R12, 0x8, R15 ;  /* 0x000000080c037824 */ /* 0x000fca00078e020f */
[----:B------:R1:W-:Y:S04]  /*05b0*/  STL [R1+0x7c], R3 ;  /* 0x00007c0301007387 */ /* 0x0003e80000100800 */
[----:B------:R-:W-:Y:S01]  /*05c0*/  STL [R1+0x38], R5 ;  /* 0x0000380501007387 */ /* 0x000fe20000100800 */
[----:B-1----:R-:W-:-:S05]  /*05d0*/  IADD3 R3, R6, 0x100, RZ ;  /* 0x0000010006037810 */ /* 0x002fca0007ffe0ff */
[----:B------:R1:W-:Y:S04]  /*05e0*/  STL [R1+0x40], R3 ;  /* 0x0000400301007387 */ /* 0x0003e80000100800 */
[----:B------:R2:W-:Y:S01]  /*05f0*/  STL [R1+0x3c], R0 ;  /* 0x00003c0001007387 */ /* 0x0005e20000100800 */
[----:B-1----:R-:W-:Y:S02]  /*0600*/  IADD3 R3, R5, 0xb8, RZ ;  /* 0x000000b805037810 */ /* 0x002fe40007ffe0ff */
[----:B--2---:R-:W-:-:S03]  /*0610*/  SEL R0, R4, 0xffffffc0, !P2 ;  /* 0xffffffc004007807 */ /* 0x004fc60005000000 */
[----:B------:R1:W-:Y:S01]  /*0620*/  STL [R1+0x74], R3 ;  /* 0x0000740301007387 */ /* 0x0003e20000100800 */
[----:B------:R-:W-:Y:S02]  /*0630*/  IADD3 R4, R5, 0xb0, RZ ;  /* 0x000000b005047810 */ /* 0x000fe40007ffe0ff */
[----:B------:R-:W-:Y:S01]  /*0640*/  SHF.R.S32.HI R2, RZ, 0x1f, R3 ;  /* 0x0000001fff027819 */ /* 0x000fe20000011403 */
[----:B------:R-:W-:Y:S02]  /*0650*/  IMAD.IADD R215, R214, 0x1, R0 ;  /* 0x00000001d6d77824 */ /* 0x000fe400078e0200 */
[----:B------:R1:W-:Y:S01]  /*0660*/  STL [R1+0x70], R4 ;  /* 0x0000700401007387 */ /* 0x0003e20000100800 */
[C---:B------:R-:W-:Y:S02]  /*0670*/  IMAD.IADD R218, R0.reuse, 0x1, R218 ;  /* 0x0000000100da7824 */ /* 0x040fe400078e02da */
[----:B------:R-:W-:Y:S01]  /*0680*/  IMAD.IADD R217, R0, 0x1, R216 ;  /* 0x0000000100d97824 */ /* 0x000fe200078e02d8 */
[----:B------:R1:W-:Y:S04]  /*0690*/  STL [R1+0x78], R2 ;  /* 0x0000780201007387 */ /* 0x0003e80000100800 */
.L_x_2106:
[----:B-1----:R-:W2:Y:S01]  /*06a0*/  LDL R4, [R1+0x6c] ;  /* 0x00006c0001047983 */ /* 0x002ea20000100800 */
        /* <DEDUP_REMOVED lines=8> */
[----:B------:R-:W-:-:S04]  /*0730*/  IMAD.MOV R2, RZ, RZ, -R3 ;  /* 0x000000ffff027224 */ /* 0x000fc800078e0a03 */
        /* <DEDUP_REMOVED lines=9> */
.L_x_2078:
[----:B------:R-:W-:-:S04]  /*07d0*/  MOV R0, c[0x0][0x554] ;  /* 0x0001550000007a02 */ /* 0x000fc80000000f00 */
[----:B------:R-:W-:Y:S02]  /*07e0*/  ISETP.NE.AND P0, PT, R0, 0x1, PT ;  /* 0x000000010000780c */ /* 0x000fe40003f05270 */
[----:B------:R-:W-:-:S11]  /*07f0*/  MOV R0, R2 ;  /* 0x0000000200007202 */ /* 0x000fd60000000f00 */
[----:B------:R-:W-:-:S05]  /*0800*/  @P0 IMAD.HI.U32 R4, R2, c[0x0][0x558], RZ ;  /* 0x0001560002040a27 */ /* 0x000fca00078e00ff */
[----:B------:R-:W-:-:S05]  /*0810*/  @P0 SHF.R.U32.HI R0, RZ, c[0x0][0x55c], R4 ;  /* 0x00015700ff000a19 */ /* 0x000fca0000011604 */
[----:B------:R-:W-:Y:S02]  /*0820*/  IMAD R4, R0, c[0x0][0x554], RZ ;  /* 0x0001550000047a24 */ /* 0x000fe400078e02ff */
.L_x_2079:
[----:B------:R-:W-:Y:S05]  /*0830*/  BSYNC B0 ;  /* 0x0000000000007941 */ /* 0x000fea0003800000 */
.L_x_2077:
        /* <DEDUP_REMOVED lines=28> */
[----:B------:R-:W-:-:S04]  /*0a00*/  IMAD.HI R5, R5, 0x2aaaaaab, RZ ;  /* 0x2aaaaaab05057827 */ /* 0x000fc800078e02ff */
[----:B------:R-:W-:Y:S01]  /*0a10*/  IMAD R0, R3, c[0x0][0x554], R0 ;  /* 0x0001550003007a24 */ /* 0x000fe200078e0200 */
[----:B------:R-:W-:-:S03]  /*0a20*/  SHF.R.U32.HI R3, RZ, 0x1f, R5 ;  /* 0x0000001fff037819 */ /* 0x000fc60000011605 */
[----:B------:R-:W-:Y:S01]  /*0a30*/  @P0 IMAD.HI.U32 R2, R0, c[0x0][0x54c], RZ ;  /* 0x0001530000020a27 */ /* 0x000fe200078e00ff */
[----:B------:R-:W-:-:S03]  /*0a40*/  LEA.HI.SX32 R3, R5, R3, 0x1c ;  /* 0x0000000305037211 */ /* 0x000fc600078fe2ff */
[----:B------:R-:W-:Y:S01]  /*0a50*/  IMAD.MOV.U32 R11, RZ, RZ, R0 ;  /* 0x000000ffff0b7224 */ /* 0x000fe200078e0000 */
[----:B------:R-:W-:Y:S01]  /*0a60*/  @P0 SHF.R.U32.HI R11, RZ, c[0x0][0x550], R2 ;  /* 0x00015400ff0b0a19 */ /* 0x000fe20000011602 */
[----:B------:R-:W-:Y:S01]  /*0a70*/  IMAD.MOV.U32 R2, RZ, RZ, RZ ;  /* 0x000000ffff027224 */ /* 0x000fe200078e00ff */
[----:B------:R-:W-:Y:S02]  /*0a80*/  IMNMX R8, R3, UR4, PT ;  /* 0x0000000403087c17 */ /* 0x000fe4000b800200 */
[----:B------:R-:W-:Y:S01]  /*0a90*/  IADD3 R3, -R11, RZ, RZ ;  /* 0x000000ff0b037210 */ /* 0x000fe20007ffe1ff */
[----:B------:R1:W-:Y:S01]  /*0aa0*/  STL [R1+0x60], R11 ;  /* 0x0000600b01007387 */ /* 0x0003e20000100800 */
[----:B------:R-:W-:-:S03]  /*0ab0*/  ISETP.GE.AND P0, PT, R8, 0x1, PT ;  /* 0x000000010800780c */ /* 0x000fc60003f06270 */
[----:B------:R-:W-:-:S05]  /*0ac0*/  IMAD R12, R3, c[0x0][0x548], R0 ;  /* 0x00015200030c7a24 */ /* 0x000fca00078e0200 */
[----:B------:R1:W-:Y:S05]  /*0ad0*/  STL [R1+0x5c], R12 ;  /* 0x00005c0c01007387 */ /* 0x0003ea0000100800 */
[----:B------:R-:W-:Y:S05]  /*0ae0*/  @!P0 BRA `(.L_x_2081) ;  /* 0x000001f000008947 */ /* 0x000fea0003800000 */
[----:B------:R-:W-:-:S04]  /*0af0*/  SHF.R.U32.HI R0, RZ, 0x10, R10 ;  /* 0x00000010ff007819 */ /* 0x000fc8000001160a */
        /* <DEDUP_REMOVED lines=30> */
.L_x_2081:
[----:B------:R-:W-:Y:S05]  /*0ce0*/  BSYNC B0 ;  /* 0x0000000000007941 */ /* 0x000fea0003800000 */
.L_x_2080:
[----:B------:R-:W-:Y:S01]  /*0cf0*/  LOP3.LUT R0, R10, 0xffff, RZ, 0xc0, !PT ;  /* 0x0000ffff0a007812 */ /* 0x000fe200078ec0ff */
[----:B------:R-:W-:Y:S01]  /*0d00*/  CS2R R16, SRZ ;  /* 0x0000000000107805 */ /* 0x000fe2000001ff00 */
[----:B------:R-:W-:Y:S01]  /*0d10*/  CS2R R98, SRZ ;  /* 0x0000000000627805 */ /* 0x000fe2000001ff00 */
[----:B------:R-:W-:Y:S01]  /*0d20*/  CS2R R96, SRZ ;  /* 0x0000000000607805 */ /* 0x000fe2000001ff00 */
        /* <DEDUP_REMOVED lines=53> */
[----:B--2---:R-:W-:Y:S01]  /*1080*/  ISETP.NE.U32.AND P0, PT, RZ, c[0x0][0x340], PT ;  /* 0x0000d000ff007a0c */ /* 0x004fe20003f05070 */
[----:B------:R-:W2:Y:S04]  /*1090*/  LDL.64 R4, [R1+0x28] ;  /* 0x0000280001047983 */ /* 0x000ea80000100a00 */
[----:B------:R3:W2:Y:S01]  /*10a0*/  LDL.64 R30, [R1+0x28] ;  /* 0x00002800011e7983 */ /* 0x0006a20000100a00 */
[----:B------:R-:W-:-:S03]  /*10b0*/  ISETP.NE.AND.EX P0, PT, RZ, c[0x0][0x344], PT, P0 ;  /* 0x0000d100ff007a0c */ /* 0x000fc60003f05300 */
[----:B------:R-:W4:Y:S04]  /*10c0*/  LDL R28, [R1+0x30] ;  /* 0x00003000011c7983 */ /* 0x000f280000100800 */
[----:B------:R-:W5:Y:S04]  /*10d0*/  LDL R27, [R1+0x20] ;  /* 0x00002000011b7983 */ /* 0x000f680000100800 */
[----:B------:R-:W1:Y:S02]  /*10e0*/  S2R R13, SR_TID.X ;  /* 0x00000000000d7919 */ /* 0x000e640000002100 */
[----:B------:R-:W-:-:S05]  /*10f0*/  @P0 MOV R2, 0x4 ;  /* 0x0000000400020802 */ /* 0x000fca0000000f00 */
[----:B------:R-:W-:-:S05]  /*1100*/  @P0 IMAD.WIDE R2, R11, R2, c[0x0][0x340] ;  /* 0x0000d0000b020625 */ /* 0x000fca00078e0202 */
[----:B------:R3:W4:Y:S01]  /*1110*/  @P0 LDG.E R9, [R2.64] ;  /* 0x0000000602090981 */ /* 0x000722000c1e1900 */
[----:B-1----:R-:W-:-:S04]  /*1120*/  SHF.R.S32.HI R25, RZ, 0x1f, R13 ;  /* 0x0000001fff197819 */ /* 0x002fc8000001140d */
[----:B------:R-:W-:-:S04]  /*1130*/  LEA.HI R25, R25, R13, RZ, 0x3 ;  /* 0x0000000d19197211 */ /* 0x000fc800078f18ff */
[----:B------:R-:W-:-:S04]  /*1140*/  SHF.R.S32.HI R25, RZ, 0x3, R25 ;  /* 0x00000003ff197819 */ /* 0x000fc80000011419 */
[----:B------:R-:W-:-:S05]  /*1150*/  SHF.R.S32.HI R0, RZ, 0x1f, R25 ;  /* 0x0000001fff007819 */ /* 0x000fca0000011419 */
[C---:B---3--:R-:W-:Y:S02]  /*1160*/  IMAD R2, R0.reuse, c[0x0][0x1e0], RZ ;  /* 0x0000780000027a24 */ /* 0x048fe400078e02ff */
[----:B------:R-:W-:Y:S01]  /*1170*/  IMAD R0, R0, c[0x0][0x208], RZ ;  /* 0x0000820000007a24 */ /* 0x000fe200078e02ff */
[----:B------:R-:W-:Y:S01]  /*1180*/  SHF.R.S32.HI R10, RZ, 0x1f, R12 ;  /* 0x0000001fff0a7819 */ /* 0x000fe2000001140c */
[C---:B------:R-:W-:Y:S02]  /*1190*/  IMAD R6, R25.reuse, c[0x0][0x1e4], R2 ;  /* 0x0000790019067a24 */ /* 0x040fe400078e0202 */
[----:B------:R-:W-:Y:S01]  /*11a0*/  IMAD R0, R25, c[0x0][0x20c], R0 ;  /* 0x0000830019007a24 */ /* 0x000fe200078e0200 */
[----:B------:R-:W-:Y:S01]  /*11b0*/  SHF.R.S32.HI R8, RZ, 0x1f, R11 ;  /* 0x0000001fff087819 */ /* 0x000fe2000001140b */
[----:B------:R-:W-:Y:S01]  /*11c0*/  WARPSYNC 0xffffffff ;  /* 0xffffffff00007948 */ /* 0x000fe20003800000 */
[----:B------:R-:W-:Y:S02]  /*11d0*/  IADD3 R192, R212, R216, RZ ;  /* 0x000000d8d4c07210 */ /* 0x000fe40007ffe0ff */
[----:B--2---:R-:W-:-:S04]  /*11e0*/  MOV R30, R4 ;  /* 0x00000004001e7202 */ /* 0x004fc80000000f00 */
[----:B------:R-:W-:-:S05]  /*11f0*/  SHF.R.S32.HI R31, RZ, 0x1f, R30 ;  /* 0x0000001fff1f7819 */ /* 0x000fca000001141e */
[----:B------:R-:W-:-:S04]  /*1200*/  IMAD.WIDE.U32 R4, R25, c[0x0][0x1e0], R30 ;  /* 0x0000780019047a25 */ /* 0x000fc800078e001e */
[----:B------:R-:W-:Y:S01]  /*1210*/  IMAD.WIDE.U32 R2, R25, c[0x0][0x208], R30 ;  /* 0x0000820019027a25 */ /* 0x000fe200078e001e */
[----:B------:R-:W-:-:S03]  /*1220*/  IADD3 R5, R5, R6, RZ ;  /* 0x0000000605057210 */ /* 0x000fc60007ffe0ff */
[----:B------:R-:W-:Y:S02]  /*1230*/  IMAD.IADD R3, R3, 0x1, R0 ;  /* 0x0000000103037824 */ /* 0x000fe400078e0200 */
[C---:B------:R-:W-:Y:S02]  /*1240*/  IMAD R6, R10.reuse, c[0x0][0x1e8], RZ ;  /* 0x00007a000a067a24 */ /* 0x040fe400078e02ff */
[----:B------:R-:W-:Y:S02]  /*1250*/  IMAD R0, R10, c[0x0][0x210], RZ ;  /* 0x000084000a007a24 */ /* 0x000fe400078e02ff */
[C---:B------:R-:W-:Y:S02]  /*1260*/  IMAD R6, R12.reuse, c[0x0][0x1ec], R6 ;  /* 0x00007b000c067a24 */ /* 0x040fe400078e0206 */
[----:B------:R-:W-:-:S04]  /*1270*/  IMAD.WIDE.U32 R4, R12, c[0x0][0x1e8], R4 ;  /* 0x00007a000c047a25 */ /* 0x000fc800078e0004 */
[C---:B------:R-:W-:Y:S02]  /*1280*/  IMAD R0, R12.reuse, c[0x0][0x214], R0 ;  /* 0x000085000c007a24 */ /* 0x040fe400078e0200 */
[----:B------:R-:W-:Y:S01]  /*1290*/  IMAD.WIDE.U32 R2, R12, c[0x0][0x210], R2 ;  /* 0x000084000c027a25 */ /* 0x000fe200078e0002 */
[----:B------:R-:W-:-:S04]  /*12a0*/  IADD3 R7, R5, R6, RZ ;  /* 0x0000000605077210 */ /* 0x000fc80007ffe0ff */
[----:B------:R-:W-:Y:S01]  /*12b0*/  IADD3 R5, R3, R0, RZ ;  /* 0x0000000003057210 */ /* 0x000fe20007ffe0ff */
[----:B------:R-:W-:Y:S01]  /*12c0*/  IMAD.MOV.U32 R6, RZ, RZ, R4 ;  /* 0x000000ffff067224 */ /* 0x000fe200078e0004 */
[----:B----4-:R-:W-:Y:S01]  /*12d0*/  @P0 SHF.R.S32.HI R3, RZ, 0x1f, R9 ;  /* 0x0000001fff030819 */ /* 0x010fe20000011409 */
[----:B------:R-:W-:Y:S01]  /*12e0*/  @!P0 IMAD.MOV.U32 R3, RZ, RZ, R8 ;  /* 0x000000ffff038224 */ /* 0x000fe200078e0008 */
[----:B------:R-:W-:Y:S02]  /*12f0*/  MOV R4, R2 ;  /* 0x0000000200047202 */ /* 0x000fe40000000f00 */
[----:B------:R-:W-:Y:S01]  /*1300*/  @P0 MOV R2, R9 ;  /* 0x0000000900020202 */ /* 0x000fe20000000f00 */
[C---:B------:R-:W-:Y:S01]  /*1310*/  IMAD R0, R3.reuse, c[0x0][0x1f0], RZ ;  /* 0x00007c0003007a24 */ /* 0x040fe200078e02ff */
[----:B------:R-:W-:Y:S01]  /*1320*/  @!P0 MOV R2, R11 ;  /* 0x0000000b00028202 */ /* 0x000fe20000000f00 */
[----:B------:R-:W-:-:S04]  /*1330*/  IMAD R3, R3, c[0x0][0x218], RZ ;  /* 0x0000860003037a24 */ /* 0x000fc800078e02ff */
[----:B------:R-:W-:-:S04]  /*1340*/  IMAD.WIDE.U32 R20, R2, c[0x0][0x1f0], R6 ;  /* 0x00007c0002147a25 */ /* 0x000fc800078e0006 */
[----:B------:R-:W-:-:S04]  /*1350*/  IMAD.WIDE.U32 R22, R2, c[0x0][0x218], R4 ;  /* 0x0000860002167a25 */ /* 0x000fc800078e0004 */
[C---:B------:R-:W-:Y:S02]  /*1360*/  IMAD R0, R2.reuse, c[0x0][0x1f4], R0 ;  /* 0x00007d0002007a24 */ /* 0x040fe400078e0200 */
[----:B------:R-:W-:Y:S01]  /*1370*/  IMAD R2, R2, c[0x0][0x21c], R3 ;  /* 0x0000870002027a24 */ /* 0x000fe200078e0203 */
[----:B------:R1:W-:Y:S02]  /*1380*/  STL [R1+0x2c], R31 ;  /* 0x00002c1f01007387 */ /* 0x0003e40000100800 */
[----:B------:R-:W-:Y:S02]  /*1390*/  IADD3 R24, R21, R0, RZ ;  /* 0x0000000015187210 */ /* 0x000fe40007ffe0ff */
[----:B------:R-:W-:Y:S01]  /*13a0*/  IADD3 R19, R23, R2, RZ ;  /* 0x0000000217137210 */ /* 0x000fe20007ffe0ff */
[----:B------:R1:W-:Y:S04]  /*13b0*/  STL.64 [R1+0x50], R20 ;  /* 0x0000501401007387 */ /* 0x0003e80000100a00 */
[----:B------:R1:W-:Y:S04]  /*13c0*/  STL.64 [R1+0x48], R22 ;  /* 0x0000481601007387 */ /* 0x0003e80000100a00 */
[----:B------:R1:W-:Y:S04]  /*13d0*/  STL [R1+0x44], R19 ;  /* 0x0000441301007387 */ /* 0x0003e80000100800 */
[----:B------:R1:W-:Y:S01]  /*13e0*/  STL [R1+0x58], R24 ;  /* 0x0000581801007387 */ /* 0x0003e20000100800 */
[----:B-----5:R-:W-:-:S02]  /*13f0*/  SHF.R.S32.HI R17, RZ, 0x1f, R27 ;  /* 0x0000001fff117819 */ /* 0x020fc4000001141b */
[----:B------:R-:W-:Y:S02]  /*1400*/  SHF.R.S32.HI R16, RZ, 0x1f, R28 ;  /* 0x0000001fff107819 */ /* 0x000fe4000001141c */
[----:B------:R-:W2:Y:S01]  /*1410*/  LDL R26, [R1+0x34] ;  /* 0x00003400011a7983 */ /* 0x000ea20000100800 */
[----:B------:R-:W-:Y:S01]  /*1420*/  SHF.R.S32.HI R100, RZ, 0x1f, R13 ;  /* 0x0000001fff647819 */ /* 0x000fe2000001140d */
[----:B------:R-:W-:Y:S02]  /*1430*/  IMAD R5, R10, c[0x0][0x1b8], RZ ;  /* 0x00006e000a057a24 */ /* 0x000fe400078e02ff */
[----:B------:R-:W-:Y:S01]  /*1440*/  IMAD.WIDE.U32 R2, R12, c[0x0][0x1b8], RZ ;  /* 0x00006e000c027a25 */ /* 0x000fe200078e00ff */
[----:B------:R-:W-:-:S03]  /*1450*/  LEA.HI R100, R100, R13, RZ, 0x3 ;  /* 0x0000000d64647211 */ /* 0x000fc600078f18ff */
[----:B------:R-:W-:Y:S01]  /*1460*/  IMAD R5, R12, c[0x0][0x1bc], R5 ;  /* 0x00006f000c057a24 */ /* 0x000fe200078e0205 */
[----:B------:R-:W-:Y:S01]  /*1470*/  LOP3.LUT R100, R100, 0xfffffff8, RZ, 0xc0, !PT ;  /* 0xfffffff864647812 */ /* 0x000fe200078ec0ff */
[----:B------:R-:W-:Y:S02]  /*1480*/  IMAD R6, R8, c[0x0][0x1c0], RZ ;  /* 0x0000700008067a24 */ /* 0x000fe400078e02ff */
[----:B------:R-:W-:Y:S02]  /*1490*/  IMAD.IADD R3, R3, 0x1, R5 ;  /* 0x0000000103037824 */ /* 0x000fe400078e0205 */
[----:B------:R-:W-:Y:S02]  /*14a0*/  IMAD.IADD R100, R13, 0x1, -R100 ;  /* 0x000000010d647824 */ /* 0x000fe400078e0a64 */
[----:B------:R-:W-:-:S04]  /*14b0*/  IMAD.WIDE.U32 R2, R11, c[0x0][0x1c0], R2 ;  /* 0x000070000b027a25 */ /* 0x000fc800078e0002 */
[----:B------:R-:W-:-:S04]  /*14c0*/  IMAD R4, R100, 0x20, R25 ;  /* 0x0000002064047824 */ /* 0x000fc800078e0219 */
[----:B------:R-:W-:-:S04]  /*14d0*/  IMAD.IADD R4, R160, 0x1, R4 ;  /* 0x00000001a0047824 */ /* 0x000fc800078e0204 */
[----:B------:R-:W-:-:S04]  /*14e0*/  @P2 IMAD.HI.U32 R7, R4, c[0x0][0x2c8], RZ ;  /* 0x0000b20004072a27 */ /* 0x000fc800078e00ff */
[----:B------:R-:W-:Y:S01]  /*14f0*/  IMAD.MOV.U32 R0, RZ, RZ, R4 ;  /* 0x000000ffff007224 */ /* 0x000fe200078e0004 */
[----:B------:R-:W-:Y:S01]  /*1500*/  @P2 SHF.R.U32.HI R0, RZ, c[0x0][0x2cc], R7 ;  /* 0x0000b300ff002a19 */ /* 0x000fe20000011607 */
[----:B------:R-:W-:-:S03]  /*1510*/  IMAD R7, R11, c[0x0][0x1c4], R6 ;  /* 0x000071000b077a24 */ /* 0x000fc600078e0206 */
[--C-:B------:R-:W-:Y:S01]  /*1520*/  SHF.R.S32.HI R6, RZ, 0x1f, R0.reuse ;  /* 0x0000001fff067819 */ /* 0x100fe20000011400 */
[----:B------:R-:W-:-:S04]  /*1530*/  IMAD.MOV R5, RZ, RZ, -R0 ;  /* 0x000000ffff057224 */ /* 0x000fc800078e0a00 */
[----:B------:R-:W-:Y:S02]  /*1540*/  IMAD R4, R5, c[0x0][0x2c4], R4 ;  /* 0x0000b10005047a24 */ /* 0x000fe400078e0204 */
[----:B------:R-:W-:Y:S02]  /*1550*/  IMAD R5, R6, c[0x0][0x1b0], RZ ;  /* 0x00006c0006057a24 */ /* 0x000fe400078e02ff */
[----:B------:R-:W-:Y:S02]  /*1560*/  IMAD.IADD R3, R3, 0x1, R7 ;  /* 0x0000000103037824 */ /* 0x000fe400078e0207 */
[C---:B------:R-:W-:Y:S01]  /*1570*/  IMAD R6, R0.reuse, c[0x0][0x1b4], R5 ;  /* 0x00006d0000067a24 */ /* 0x040fe200078e0205 */
[----:B------:R-:W-:Y:S01]  /*1580*/  SHF.R.S32.HI R5, RZ, 0x1f, R4 ;  /* 0x0000001fff057819 */ /* 0x000fe20000011404 */
[----:B------:R-:W-:-:S04]  /*1590*/  IMAD.WIDE.U32 R2, R0, c[0x0][0x1b0], R2 ;  /* 0x00006c0000027a25 */ /* 0x000fc800078e0002 */
[----:B------:R-:W-:Y:S02]  /*15a0*/  IMAD R0, R5, c[0x0][0x1a8], RZ ;  /* 0x00006a0005007a24 */ /* 0x000fe400078e02ff */
[----:B------:R-:W-:Y:S02]  /*15b0*/  IMAD.IADD R3, R3, 0x1, R6 ;  /* 0x0000000103037824 */ /* 0x000fe400078e0206 */
[C---:B------:R-:W-:Y:S02]  /*15c0*/  IMAD R0, R4.reuse, c[0x0][0x1ac], R0 ;  /* 0x00006b0004007a24 */ /* 0x040fe400078e0200 */
[----:B------:R-:W-:-:S04]  /*15d0*/  IMAD.WIDE.U32 R2, R4, c[0x0][0x1a8], R2 ;  /* 0x00006a0004027a25 */ /* 0x000fc800078e0002 */
[----:B------:R-:W-:Y:S01]  /*15e0*/  IMAD.IADD R12, R3, 0x1, R0 ;  /* 0x00000001030c7824 */ /* 0x000fe200078e0200 */
[----:B------:R-:W-:-:S04]  /*15f0*/  LEA R0, P0, R2, c[0x0][0x160], 0x1 ;  /* 0x0000580002007a11 */ /* 0x000fc800078008ff */
[----:B------:R-:W-:Y:S02]  /*1600*/  LEA.HI.X R12, R2, c[0x0][0x164], R12, 0x1, P0 ;  /* 0x00005900020c7a11 */ /* 0x000fe400000f0c0c */
[----:B------:R-:W3:Y:S04]  /*1610*/  SHFL.IDX PT, R2, R0, RZ, 0x181f ;  /* 0x00181fff00027589 */ /* 0x000ee800000e0000 */
[----:B------:R-:W4:Y:S01]  /*1620*/  SHFL.IDX PT, R3, R12, RZ, 0x181f ;  /* 0x00181fff0c037589 */ /* 0x000f2200000e0000 */
[----:B------:R-:W-:Y:S02]  /*1630*/  IMAD R18, R18, c[0x0][0x168], RZ ;  /* 0x00005a0012127a24 */ /* 0x000fe400078e02ff */
[----:B------:R-:W-:Y:S01]  /*1640*/  IMAD.IADD R11, R25, 0x1, R160 ;  /* 0x00000001190b7824 */ /* 0x000fe200078e02a0 */
[----:B------:R-:W5:Y:S04]  /*1650*/  SHFL.IDX PT, R6, R0, 0x1, 0x181f ;  /* 0x00381f0000067f89 */ /* 0x000f6800000e0000 */
[----:B------:R-:W-:-:S02]  /*1660*/  ISETP.GE.AND P5, PT, R11, R18, PT ;  /* 0x000000120b00720c */ /* 0x000fc40003fa6270 */
[----:B------:R-:W-:Y:S01]  /*1670*/  ISETP.GE.AND P6, PT, R30, c[0x0][0x198], PT ;  /* 0x000066001e007a0c */ /* 0x000fe20003fc6270 */
[----:B------:R-:W1:Y:S01]  /*1680*/  SHFL.IDX PT, R7, R12, 0x1, 0x181f ;  /* 0x00381f000c077f89 */ /* 0x000e6200000e0000 */
[----:B------:R-:W-:Y:S02]  /*1690*/  IADD3 R9, R11, 0x20, RZ ;  /* 0x000000200b097810 */ /* 0x000fe40007ffe0ff */
[----:B------:R-:W-:Y:S02]  /*16a0*/  ISETP.GE.AND P3, PT, R28, c[0x0][0x198], PT ;  /* 0x000066001c007a0c */ /* 0x000fe40003f66270 */
[----:B------:R-:W-:Y:S01]  /*16b0*/  ISETP.GE.AND P1, PT, R27, c[0x0][0x198], PT ;  /* 0x000066001b007a0c */ /* 0x000fe20003f26270 */
[----:B------:R-:W-:Y:S01]  /*16c0*/  BAR.SYNC.DEFER_BLOCKING 0x0 ;  /* 0x0000000000007b1d */ /* 0x000fe20000010000 */
[----:B------:R-:W-:-:S03]  /*16d0*/  ISETP.GE.AND P4, PT, R9, R18, PT ;  /* 0x000000120900720c */ /* 0x000fc60003f86270 */
[----:B---3--:R-:W-:Y:S01]  /*16e0*/  @!P5 LEA R8, P0, R28, R2, 0x1 ;  /* 0x000000021c08d211 */ /* 0x008fe200078008ff */
[----:B----4-:R-:W-:-:S03]  /*16f0*/  @!P5 IMAD.WIDE R4, R30, 0x2, R2 ;  /* 0x000000021e04d825 */ /* 0x010fc600078e0202 */
[----:B------:R-:W-:Y:S02]  /*1700*/  @!P5 LEA.HI.X R9, R28, R3, R16, 0x1, P0 ;  /* 0x000000031c09d211 */ /* 0x000fe400000f0c10 */
[----:B------:R-:W-:-:S04]  /*1710*/  @!P5 LEA R2, P0, R27, R2, 0x1 ;  /* 0x000000021b02d211 */ /* 0x000fc800078008ff */
[----:B------:R-:W-:Y:S02]  /*1720*/  @!P5 LEA.HI.X R3, R27, R3, R17, 0x1, P0 ;  /* 0x000000031b03d211 */ /* 0x000fe400000f0c11 */
[----:B-----5:R-:W-:Y:S02]  /*1730*/  @!P4 LEA R10, P0, R28, R6, 0x1 ;  /* 0x000000061c0ac211 */ /* 0x020fe400078008ff */
[----:B------:R-:W-:Y:S01]  /*1740*/  IADD3 R13, R11, 0x60, RZ ;  /* 0x000000600b0d7810 */ /* 0x000fe20007ffe0ff */
[----:B-1----:R-:W-:-:S04]  /*1750*/  @!P4 IMAD.WIDE R14, R30, 0x2, R6 ;  /* 0x000000021e0ec825 */ /* 0x002fc800078e0206 */
[----:B------:R-:W-:-:S04]  /*1760*/  IMAD.MOV.U32 R120, RZ, RZ, -0x60 ;  /* 0xffffffa0ff787424 */ /* 0x000fc800078e00ff */
[----:B------:R-:W-:Y:S02]  /*1770*/  IMAD R120, R222, R120, 0x60 ;  /* 0x00000060de787424 */ /* 0x000fe400078e0278 */
[----:B------:R-:W-:Y:S02]  /*1780*/  IMAD.MOV.U32 R21, RZ, RZ, R24 ;  /* 0x000000ffff157224 */ /* 0x000fe400078e0018 */
[----:B------:R-:W-:Y:S01]  /*1790*/  IMAD.MOV.U32 R24, RZ, RZ, c[0x0][0x208] ;  /* 0x00008200ff187624 */ /* 0x000fe200078e00ff */
[----:B------:R-:W-:Y:S01]  /*17a0*/  @!PT LDS RZ, [RZ] ;  /* 0x00000000fffff984 */ /* 0x000fe20000000800 */
[----:B------:R-:W-:Y:S01]  /*17b0*/  @!PT LDS RZ, [RZ] ;  /* 0x00000000fffff984 */ /* 0x000fe20000000800 */
[----:B------:R-:W-:Y:S01]  /*17c0*/  @!PT LDS RZ, [RZ] ;  /* 0x00000000fffff984 */ /* 0x000fe20000000800 */
[----:B--2---:R1:W-:Y:S04]  /*17d0*/  @!P5 LDGSTS.E.BYPASS.LTC128B.128 [R26+0x100], [R4.64], !P6 ;  /* 0x00100000041adfae */ /* 0x0043e8000f101d46 */
[----:B------:R2:W-:Y:S04]  /*17e0*/  @!P5 LDGSTS.E.BYPASS.LTC128B.128 [R26+0x4100], [R8.64], !P3 ;  /* 0x04100000081adfae */ /* 0x0005e8000d901d46 */
[----:B------:R3:W-:Y:S04]  /*17f0*/  @!P5 LDGSTS.E.BYPASS.LTC128B.128 [R26+0x8100], [R2.64], !P1 ;  /* 0x08100000021adfae */ /* 0x0007e8000c901d46 */
[----:B------:R4:W-:Y:S04]  /*1800*/  @!P4 LDGSTS.E.BYPASS.LTC128B.128 [R26+0x1100], [R14.64], !P6 ;  /* 0x011000000e1acfae */ /* 0x0009e8000f101d46 */
[----:B-1----:R-:W1:Y:S04]  /*1810*/  SHFL.IDX PT, R4, R0, 0x2, 0x181f ;  /* 0x00581f0000047f89 */ /* 0x002e6800000e0000 */
[----:B------:R-:W5:Y:S01]  /*1820*/  SHFL.IDX PT, R5, R12, 0x2, 0x181f ;  /* 0x00581f000c057f89 */ /* 0x000f6200000e0000 */
[----:B--2---:R-:W-:-:S03]  /*1830*/  IADD3 R8, R11, 0x40, RZ ;  /* 0x000000400b087810 */ /* 0x004fc60007ffe0ff */
[----:B---3--:R-:W2:Y:S01]  /*1840*/  SHFL.IDX PT, R2, R0, 0x3, 0x181f ;  /* 0x00781f0000027f89 */ /* 0x008ea200000e0000 */
[----:B------:R-:W-:Y:S02]  /*1850*/  ISETP.GE.AND P5, PT, R8, R18, PT ;  /* 0x000000120800720c */ /* 0x000fe40003fa6270 */
[----:B------:R-:W-:Y:S01]  /*1860*/  @!P4 LEA.HI.X R11, R28, R7, R16, 0x1, P0 ;  /* 0x000000071c0bc211 */ /* 0x000fe200000f0c10 */
[----:B------:R3:W1:Y:S01]  /*1870*/  SHFL.IDX PT, R3, R12, 0x3, 0x181f ;  /* 0x00781f000c037f89 */ /* 0x00066200000e0000 */
[----:B------:R-:W-:-:S03]  /*1880*/  @!P4 LEA R8, P0, R27, R6, 0x1 ;  /* 0x000000061b08c211 */ /* 0x000fc600078008ff */
[----:B------:R1:W-:Y:S01]  /*1890*/  @!P4 LDGSTS.E.BYPASS.LTC128B.128 [R26+0x5100], [R10.64], !P3 ;  /* 0x051000000a1acfae */ /* 0x0003e2000d901d46 */
[----:B------:R-:W-:Y:S02]  /*18a0*/  @!P4 LEA.HI.X R9, R27, R7, R17, 0x1, P0 ;  /* 0x000000071b09c211 */ /* 0x000fe400000f0c11 */
[----:B------:R-:W-:-:S03]  /*18b0*/  ISETP.GE.AND P0, PT, R13, R18, PT ;  /* 0x000000120d00720c */ /* 0x000fc60003f06270 */
[----:B------:R2:W-:Y:S01]  /*18c0*/  @!P4 LDGSTS.E.BYPASS.LTC128B.128 [R26+0x9100], [R8.64], !P1 ;  /* 0x09100000081acfae */ /* 0x0005e2000c901d46 */
[----:B------:R-:W-:Y:S02]  /*18d0*/  IADD3 R18, R222, -0x1, RZ ;  /* 0xffffffffde127810 */ /* 0x000fe40007ffe0ff */
[----:B-1----:R-:W-:-:S04]  /*18e0*/  @!P5 LEA R10, P4, R28, R4, 0x1 ;  /* 0x000000041c0ad211 */ /* 0x002fc800078808ff */
[----:B-----5:R-:W-:Y:S02]  /*18f0*/  @!P5 LEA.HI.X R11, R28, R5, R16, 0x1, P4 ;  /* 0x000000051c0bd211 */ /* 0x020fe400020f0c10 */
[----:B--2---:R-:W-:Y:S01]  /*1900*/  @!P5 LEA R8, P4, R27, R4, 0x1 ;  /* 0x000000041b08d211 */ /* 0x004fe200078808ff */
[----:B---3--:R-:W-:-:S03]  /*1910*/  @!P5 IMAD.WIDE R12, R30, 0x2, R4 ;  /* 0x000000021e0cd825 */ /* 0x008fc600078e0204 */
[C---:B------:R-:W-:Y:S02]  /*1920*/  @!P5 LEA.HI.X R9, R27.reuse, R5, R17, 0x1, P4 ;  /* 0x000000051b09d211 */ /* 0x040fe400020f0c11 */
[CC--:B------:R-:W-:Y:S01]  /*1930*/  @!P0 LEA R6, P4, R28.reuse, R2.reuse, 0x1 ;  /* 0x000000021c068211 */ /* 0x0c0fe200078808ff */
[----:B------:R1:W-:Y:S03]  /*1940*/  @!P5 LDGSTS.E.BYPASS.LTC128B.128 [R26+0x2100], [R12.64], !P6 ;  /* 0x021000000c1adfae */ /* 0x0003e6000f101d46 */
[----:B------:R-:W-:Y:S01]  /*1950*/  @!P0 LEA.HI.X R7, R28, R3, R16, 0x1, P4 ;  /* 0x000000031c078211 */ /* 0x000fe200020f0c10 */
[----:B------:R2:W-:Y:S01]  /*1960*/  @!P5 LDGSTS.E.BYPASS.LTC128B.128 [R26+0x6100], [R10.64], !P3 ;  /* 0x061000000a1adfae */ /* 0x0005e2000d901d46 */
[----:B------:R-:W-:-:S03]  /*1970*/  @!P0 LEA R4, P4, R27, R2, 0x1 ;  /* 0x000000021b048211 */ /* 0x000fc600078808ff */
[----:B------:R3:W-:Y:S01]  /*1980*/  @!P5 LDGSTS.E.BYPASS.LTC128B.128 [R26+0xa100], [R8.64], !P1 ;  /* 0x0a100000081adfae */ /* 0x0007e2000c901d46 */
[----:B------:R-:W-:Y:S01]  /*1990*/  @!P0 LEA.HI.X R5, R27, R3, R17, 0x1, P4 ;  /* 0x000000031b058211 */ /* 0x000fe200020f0c11 */
[----:B------:R-:W-:-:S05]  /*19a0*/  @!P0 IMAD.WIDE R2, R30, 0x2, R2 ;  /* 0x000000021e028825 */ /* 0x000fca00078e0202 */
[----:B------:R5:W-:Y:S01]  /*19b0*/  @!P0 LDGSTS.E.BYPASS.LTC128B.128 [R26+0x3100], [R2.64], !P6 ;  /* 0x03100000021a8fae */ /* 0x000be2000f101d46 */
[----:B------:R-:W-:-:S03]  /*19c0*/  IMAD.MOV.U32 R16, RZ, RZ, c[0x0][0x1e0] ;  /* 0x00007800ff107624 */ /* 0x000fc600078e00ff */
[----:B------:R1:W-:Y:S04]  /*19d0*/  @!P0 LDGSTS.E.BYPASS.LTC128B.128 [R26+0x7100], [R6.64], !P3 ;  /* 0x07100000061a8fae */ /* 0x0003e8000d901d46 */
[----:B------:R1:W-:Y:S01]  /*19e0*/  @!P0 LDGSTS.E.BYPASS.LTC128B.128 [R26+0xb100], [R4.64], !P1 ;  /* 0x0b100000041a8fae */ /* 0x0003e2000c901d46 */
[----:B--2---:R-:W-:Y:S02]  /*19f0*/  SHF.R.S32.HI R10, RZ, 0x1f, R18 ;  /* 0x0000001fff0a7819 */ /* 0x004fe40000011412 */
[----:B---3--:R-:W-:-:S03]  /*1a00*/  IADD3 R8, R120, c[0x0][0x1d0], -R25 ;  /* 0x0000740078087a10 */ /* 0x008fc60007ffe819 */
[----:B------:R-:W-:Y:S01]  /*1a10*/  IMAD R0, R10, c[0x0][0x1e0], RZ ;  /* 0x000078000a007a24 */ /* 0x000fe200078e02ff */
[----:B------:R-:W0:Y:S01]  /*1a20*/  LDGDEPBAR ;  /* 0x00000000000079af */ /* 0x000e220000000000 */
[----:B------:R-:W-:Y:S02]  /*1a30*/  ISETP.GE.AND P6, PT, R8, 0x21, PT ;  /* 0x000000210800780c */ /* 0x000fe40003fc6270 */
[C---:B------:R-:W-:Y:S02]  /*1a40*/  IMAD R0, R18.reuse, c[0x0][0x1e4], R0 ;  /* 0x0000790012007a24 */ /* 0x040fe400078e0200 */
[----:B-----5:R-:W-:Y:S01]  /*1a50*/  IMAD.WIDE.U32 R2, R18, c[0x0][0x1e0], RZ ;  /* 0x0000780012027a25 */ /* 0x020fe200078e00ff */
[----:B------:R-:W-:-:S03]  /*1a60*/  ISETP.GE.AND P4, PT, R8, 0x1, PT ;  /* 0x000000010800780c */ /* 0x000fc60003f86270 */
[----:B------:R-:W-:Y:S02]  /*1a70*/  IMAD.IADD R0, R3, 0x1, R0 ;  /* 0x0000000103007824 */ /* 0x000fe400078e0200 */
[----:B------:R-:W-:-:S04]  /*1a80*/  IMAD.WIDE.U32 R2, R2, 0x60, R20 ;  /* 0x0000006002027825 */ /* 0x000fc800078e0014 */
[----:B------:R-:W-:Y:S01]  /*1a90*/  IMAD R0, R0, 0x60, RZ ;  /* 0x0000006000007824 */ /* 0x000fe200078e02ff */
[----:B------:R-:W-:Y:S01]  /*1aa0*/  ISETP.GE.AND P5, PT, R8, 0x41, PT ;  /* 0x000000410800780c */ /* 0x000fe20003fa6270 */
[----:B------:R-:W-:Y:S02]  /*1ab0*/  IMAD.MOV.U32 R9, RZ, RZ, c[0x0][0x1e4] ;  /* 0x00007900ff097624 */ /* 0x000fe400078e00ff */
[----:B------:R-:W-:Y:S01]  /*1ac0*/  IMAD.IADD R0, R3, 0x1, R0 ;  /* 0x0000000103007824 */ /* 0x000fe200078e0200 */
[----:B------:R-:W-:Y:S02]  /*1ad0*/  @P6 LEA R3, P0, R16, R2, 0x5 ;  /* 0x0000000210036211 */ /* 0x000fe400078028ff */
[----:B-1----:R-:W-:Y:S02]  /*1ae0*/  @P4 LEA R6, P1, R2, c[0x0][0x1c8], 0x1 ;  /* 0x0000720002064a11 */ /* 0x002fe400078208ff */
[----:B------:R-:W-:Y:S02]  /*1af0*/  @P4 ISETP.GE.AND P3, PT, R30, c[0x0][0x1d4], PT ;  /* 0x000075001e004a0c */ /* 0x000fe40003f66270 */
[----:B------:R-:W-:-:S02]  /*1b00*/  @P6 LEA.HI.X R5, R16, R0, R9, 0x5, P0 ;  /* 0x0000000010056211 */ /* 0x000fc400000f2c09 */
[----:B------:R-:W-:Y:S01]  /*1b10*/  @P4 ISETP.GE.AND P0, PT, R28, c[0x0][0x1d4], PT ;  /* 0x000075001c004a0c */ /* 0x000fe20003f06270 */
[----:B------:R-:W-:Y:S01]  /*1b20*/  IMAD.WIDE.U32 R12, R16, 0x40, RZ ;  /* 0x00000040100c7825 */ /* 0x000fe200078e00ff */
[----:B------:R-:W-:Y:S02]  /*1b30*/  @P4 LEA.HI.X R7, R2, c[0x0][0x1cc], R0, 0x1, P1 ;  /* 0x0000730002074a11 */ /* 0x000fe400008f0c00 */
[----:B------:R-:W-:-:S04]  /*1b40*/  @P6 LEA R4, P1, R3, c[0x0][0x1c8], 0x1 ;  /* 0x0000720003046a11 */ /* 0x000fc800078208ff */
[----:B------:R-:W-:Y:S01]  /*1b50*/  @P6 LEA.HI.X R5, R3, c[0x0][0x1cc], R5, 0x1, P1 ;  /* 0x0000730003056a11 */ /* 0x000fe200008f0c05 */
[----:B------:R1:W-:Y:S01]  /*1b60*/  @P4 LDGSTS.E.BYPASS.LTC128B.128 [R26+0x12100], [R6.64], !P3 ;  /* 0x12100000061a4fae */ /* 0x0003e2000d901d46 */
[----:B------:R-:W-:Y:S01]  /*1b70*/  @P5 IADD3 R3, P1, R2, R12, RZ ;  /* 0x0000000c02035210 */ /* 0x000fe20007f3e0ff */
[----:B------:R-:W-:Y:S02]  /*1b80*/  IMAD.SHL.U32 R2, R9, 0x40, RZ ;  /* 0x0000004009027824 */ /* 0x000fe400078e00ff */
[----:B------:R1:W-:Y:S03]  /*1b90*/  @P4 LDGSTS.E.BYPASS.LTC128B.128 [R26+0x15100], [R6.64+0x80], !P0 ;  /* 0x15100080061a4fae */ /* 0x0003e6000c101d46 */
[----:B------:R-:W-:Y:S02]  /*1ba0*/  @P5 IADD3.X R0, R0, R13, R2, P1, !PT ;  /* 0x0000000d00005210 */ /* 0x000fe40000ffe402 */
[----:B------:R-:W-:-:S02]  /*1bb0*/  @P5 LEA R2, P0, R3, c[0x0][0x1c8], 0x1 ;  /* 0x0000720003025a11 */ /* 0x000fc400078008ff */
[----:B------:R-:W-:Y:S02]  /*1bc0*/  @P4 ISETP.GE.AND P3, PT, R27, c[0x0][0x1d4], PT ;  /* 0x000075001b004a0c */ /* 0x000fe40003f66270 */
[----:B------:R-:W-:Y:S02]  /*1bd0*/  @P6 ISETP.GE.AND P1, PT, R30, c[0x0][0x1d4], PT ;  /* 0x000075001e006a0c */ /* 0x000fe40003f26270 */
[----:B------:R-:W-:Y:S02]  /*1be0*/  @P5 LEA.HI.X R3, R3, c[0x0][0x1cc], R0, 0x1, P0 ;  /* 0x0000730003035a11 */ /* 0x000fe400000f0c00 */
[----:B------:R-:W-:-:S07]  /*1bf0*/  @P6 ISETP.GE.AND P0, PT, R28, c[0x0][0x1d4], PT ;  /* 0x000075001c006a0c */ /* 0x000fce0003f06270 */
[----:B------:R1:W-:Y:S01]  /*1c00*/  @P4 LDGSTS.E.BYPASS.LTC128B.128 [R26+0x18100], [R6.64+0x100], !P3 ;  /* 0x18100100061a4fae */ /* 0x0003e2000d901d46 */
[----:B------:R-:W-:Y:S02]  /*1c10*/  @P6 ISETP.GE.AND P4, PT, R27, c[0x0][0x1d4], PT ;  /* 0x000075001b006a0c */ /* 0x000fe40003f86270 */
[----:B------:R-:W-:Y:S01]  /*1c20*/  @P5 ISETP.GE.AND P3, PT, R30, c[0x0][0x1d4], PT ;  /* 0x000075001e005a0c */ /* 0x000fe20003f66270 */
[----:B------:R2:W-:Y:S01]  /*1c30*/  @P6 LDGSTS.E.BYPASS.LTC128B.128 [R26+0x13100], [R4.64], !P1 ;  /* 0x13100000041a6fae */ /* 0x0005e2000c901d46 */
[----:B------:R-:W-:-:S03]  /*1c40*/  @P5 ISETP.GE.AND P1, PT, R28, c[0x0][0x1d4], PT ;  /* 0x000075001c005a0c */ /* 0x000fc60003f26270 */
[----:B------:R2:W-:Y:S01]  /*1c50*/  @P6 LDGSTS.E.BYPASS.LTC128B.128 [R26+0x16100], [R4.64+0x80], !P0 ;  /* 0x16100080041a6fae */ /* 0x0005e2000c101d46 */
[----:B------:R-:W-:-:S05]  /*1c60*/  @P5 ISETP.GE.AND P0, PT, R27, c[0x0][0x1d4], PT ;  /* 0x000075001b005a0c */ /* 0x000fca0003f06270 */
[----:B------:R2:W-:Y:S04]  /*1c70*/  @P6 LDGSTS.E.BYPASS.LTC128B.128 [R26+0x19100], [R4.64+0x100], !P4 ;  /* 0x19100100041a6fae */ /* 0x0005e8000e101d46 */
[----:B------:R3:W-:Y:S04]  /*1c80*/  @P5 LDGSTS.E.BYPASS.LTC128B.128 [R26+0x14100], [R2.64], !P3 ;  /* 0x14100000021a5fae */ /* 0x0007e8000d901d46 */
[----:B------:R3:W-:Y:S04]  /*1c90*/  @P5 LDGSTS.E.BYPASS.LTC128B.128 [R26+0x17100], [R2.64+0x80], !P1 ;  /* 0x17100080021a5fae */ /* 0x0007e8000c901d46 */
[----:B------:R3:W-:Y:S04]  /*1ca0*/  @P5 LDGSTS.E.BYPASS.LTC128B.128 [R26+0x1a100], [R2.64+0x100], !P0 ;  /* 0x1a100100021a5fae */ /* 0x0007e8000c101d46 */
[----:B------:R-:W0:Y:S01]  /*1cb0*/  LDGDEPBAR ;  /* 0x00000000000079af */ /* 0x000e220000000000 */
[----:B------:R-:W-:-:S02]  /*1cc0*/  IMAD R0, R10, c[0x0][0x208], RZ ;  /* 0x000082000a007a24 */ /* 0x000fc400078e02ff */
[----:B-1----:R-:W-:-:S04]  /*1cd0*/  IMAD.WIDE.U32 R6, R18, c[0x0][0x208], RZ ;  /* 0x0000820012067a25 */ /* 0x002fc800078e00ff */
[----:B------:R-:W-:Y:S02]  /*1ce0*/  IMAD R0, R18, c[0x0][0x20c], R0 ;  /* 0x0000830012007a24 */ /* 0x000fe400078e0200 */
[----:B----4-:R-:W-:Y:S01]  /*1cf0*/  IMAD.MOV.U32 R14, RZ, RZ, R22 ;  /* 0x000000ffff0e7224 */ /* 0x010fe200078e0016 */
[----:B------:R-:W-:-:S04]  /*1d00*/  DEPBAR.LE SB0, 0x1 ;  /* 0x000080400000791a */ /* 0x000fc80000000000 */
[----:B------:R-:W-:Y:S01]  /*1d10*/  BAR.SYNC.DEFER_BLOCKING 0x0 ;  /* 0x0000000000007b1d */ /* 0x000fe20000010000 */
[----:B------:R-:W-:Y:S02]  /*1d20*/  IMAD.IADD R0, R7, 0x1, R0 ;  /* 0x0000000107007824 */ /* 0x000fe400078e0200 */
[----:B------:R-:W-:Y:S02]  /*1d30*/  IMAD.MOV.U32 R15, RZ, RZ, R19 ;  /* 0x000000ffff0f7224 */ /* 0x000fe400078e0013 */
[----:B------:R-:W-:Y:S02]  /*1d40*/  IMAD R0, R0, 0x60, RZ ;  /* 0x0000006000007824 */ /* 0x000fe400078e02ff */
[----:B--2---:R-:W-:-:S04]  /*1d50*/  IMAD.WIDE.U32 R4, R6, 0x60, R14 ;  /* 0x0000006006047825 */ /* 0x004fc800078e000e */
[----:B------:R-:W-:Y:S01]  /*1d60*/  IMAD.IADD R0, R5, 0x1, R0 ;  /* 0x0000000105007824 */ /* 0x000fe200078e0200 */
[----:B---3--:R-:W-:Y:S01]  /*1d70*/  LEA R2, P0, R4, c[0x0][0x1f8], 0x1 ;  /* 0x00007e0004027a11 */ /* 0x008fe200078008ff */
[----:B------:R-:W-:Y:S02]  /*1d80*/  IMAD.MOV.U32 R10, RZ, RZ, 0x6 ;  /* 0x00000006ff0a7424 */ /* 0x000fe400078e00ff */
[----:B------:R-:W-:Y:S01]  /*1d90*/  IMAD.SHL.U32 R25, R24, 0x40, RZ ;  /* 0x0000004018197824 */ /* 0x000fe200078e00ff */
[----:B------:R-:W-:Y:S02]  /*1da0*/  LEA.HI.X R3, R4, c[0x0][0x1fc], R0, 0x1, P0 ;  /* 0x00007f0004037a11 */ /* 0x000fe400000f0c00 */
[----:B------:R-:W-:Y:S02]  /*1db0*/  SHF.L.U64.HI R24, R24, R10, c[0x0][0x20c] ;  /* 0x0000830018187619 */ /* 0x000fe4000001020a */
[----:B------:R-:W-:Y:S01]  /*1dc0*/  IADD3 R12, P3, P1, R25, 0x80, R2 ;  /* 0x00000080190c7810 */ /* 0x000fe2000797e002 */
[----:B------:R1:W2:Y:S04]  /*1dd0*/  LDSM.16.M88.4 R156, [R192] ;  /* 0x00000000c09c783b */ /* 0x0002a80000000200 */
[----:B------:R1:W3:Y:S04]  /*1de0*/  LDSM.16.M88.4 R176, [R192+0x4000] ;  /* 0x00400000c0b0783b */ /* 0x0002e80000000200 */
[----:B------:R-:W4:Y:S04]  /*1df0*/  LDSM.16.M88.4 R192, [R192+0x8000] ;  /* 0x00800000c0c0783b */ /* 0x000f280000000200 */
[----:B------:R1:W1:Y:S04]  /*1e00*/  LDSM.16.M88.4 R152, [R216] ;  /* 0x00000000d898783b */ /* 0x0002680000000200 */
[----:B------:R1:W1:Y:S04]  /*1e10*/  LDSM.16.M88.4 R164, [R217] ;  /* 0x00000000d9a4783b */ /* 0x0002680000000200 */
[----:B------:R1:W1:Y:S04]  /*1e20*/  LDSM.16.M88.4 R168, [R218] ;  /* 0x00000000daa8783b */ /* 0x0002680000000200 */
[----:B------:R1:W1:Y:S04]  /*1e30*/  LDSM.16.M88.4 R172, [R216+0x4000] ;  /* 0x00400000d8ac783b */ /* 0x0002680000000200 */
[----:B------:R1:W1:Y:S04]  /*1e40*/  LDSM.16.M88.4 R180, [R217+0x4000] ;  /* 0x00400000d9b4783b */ /* 0x0002680000000200 */
[----:B------:R1:W1:Y:S04]  /*1e50*/  LDSM.16.M88.4 R184, [R218+0x4000] ;  /* 0x00400000dab8783b */ /* 0x0002680000000200 */
[----:B------:R1:W1:Y:S04]  /*1e60*/  LDSM.16.M88.4 R188, [R216+0x8000] ;  /* 0x00800000d8bc783b */ /* 0x0002680000000200 */
[----:B------:R1:W1:Y:S04]  /*1e70*/  LDSM.16.M88.4 R196, [R217+0x8000] ;  /* 0x00800000d9c4783b */ /* 0x0002680000000200 */
[----:B------:R1:W1:Y:S01]  /*1e80*/  LDSM.16.M88.4 R200, [R218+0x8000] ;  /* 0x00800000dac8783b */ /* 0x0002620000000200 */
[----:B------:R-:W-:-:S03]  /*1e90*/  IADD3.X R13, R24, RZ, R3, P3, P1 ;  /* 0x000000ff180d7210 */ /* 0x000fc60001fe2403 */
[----:B------:R-:W-:Y:S01]  /*1ea0*/  BAR.SYNC.DEFER_BLOCKING 0x0 ;  /* 0x0000000000007b1d */ /* 0x000fe20000010000 */
[C---:B------:R-:W-:Y:S02]  /*1eb0*/  IADD3 R10, P3, P1, R25.reuse, 0x100, R2 ;  /* 0x00000100190a7810 */ /* 0x040fe4000797e002 */
[----:B------:R-:W-:Y:S02]  /*1ec0*/  ISETP.GE.AND P6, PT, R30, c[0x0][0x1d4], PT ;  /* 0x000075001e007a0c */ /* 0x000fe40003fc6270 */
[----:B------:R-:W-:Y:S02]  /*1ed0*/  ISETP.GE.AND P5, PT, R28, c[0x0][0x1d4], PT ;  /* 0x000075001c007a0c */ /* 0x000fe40003fa6270 */
[----:B------:R-:W-:Y:S02]  /*1ee0*/  IADD3 R4, P0, R25, R2, RZ ;  /* 0x0000000219047210 */ /* 0x000fe40007f1e0ff */
[----:B------:R-:W-:Y:S02]  /*1ef0*/  IADD3.X R11, R24, RZ, R3, P3, P1 ;  /* 0x000000ff180b7210 */ /* 0x000fe40001fe2403 */
[----:B------:R-:W-:-:S02]  /*1f00*/  ISETP.LT.OR P3, PT, R8, 0x1, P6 ;  /* 0x000000010800780c */ /* 0x000fc40003761670 */
[----:B------:R-:W-:Y:S01]  /*1f10*/  ISETP.LT.OR P1, PT, R8, 0x1, P5 ;  /* 0x000000010800780c */ /* 0x000fe20002f21670 */
[----:B------:R-:W-:Y:S01]  /*1f20*/  IMAD.X R5, R24, 0x1, R3, P0 ;  /* 0x0000000118057824 */ /* 0x000fe200000e0603 */
[----:B------:R-:W-:Y:S02]  /*1f30*/  IADD3 R6, P0, R4, R25, RZ ;  /* 0x0000001904067210 */ /* 0x000fe40007f1e0ff */
[----:B------:R-:W-:-:S03]  /*1f40*/  ISETP.GE.AND P4, PT, R27, c[0x0][0x1d4], PT ;  /* 0x000075001b007a0c */ /* 0x000fc60003f86270 */
[----:B------:R-:W-:Y:S01]  /*1f50*/  IMAD.X R7, R5, 0x1, R24, P0 ;  /* 0x0000000105077824 */ /* 0x000fe200000e0618 */
[----:B------:R-:W-:-:S03]  /*1f60*/  ISETP.LT.OR P0, PT, R8, 0x1, P4 ;  /* 0x000000010800780c */ /* 0x000fc60002701670 */
[----:B------:R-:W-:Y:S01]  /*1f70*/  @!PT LDS RZ, [RZ] ;  /* 0x00000000fffff984 */ /* 0x000fe20000000800 */
[----:B------:R-:W-:Y:S01]  /*1f80*/  @!PT LDS RZ, [RZ] ;  /* 0x00000000fffff984 */ /* 0x000fe20000000800 */
[----:B------:R-:W-:Y:S01]  /*1f90*/  @!PT LDS RZ, [RZ] ;  /* 0x00000000fffff984 */ /* 0x000fe20000000800 */
[----:B------:R1:W-:Y:S01]  /*1fa0*/  LDGSTS.E.BYPASS.LTC128B.128 [R26+0x100], [R2.64], !P3 ;  /* 0x00100000021a7fae */ /* 0x0003e2000d901d46 */
[----:B------:R-:W-:-:S03]  /*1fb0*/  ISETP.LT.OR P3, PT, R8, 0x21, P6 ;  /* 0x000000210800780c */ /* 0x000fc60003761670 */
[----:B------:R1:W-:Y:S01]  /*1fc0*/  LDGSTS.E.BYPASS.LTC128B.128 [R26+0x3100], [R2.64+0x80], !P1 ;  /* 0x03100080021a7fae */ /* 0x0003e2000c901d46 */
[C---:B------:R-:W-:Y:S02]  /*1fd0*/  ISETP.LT.OR P1, PT, R8.reuse, 0x21, P5 ;  /* 0x000000210800780c */ /* 0x040fe40002f21670 */
[C---:B------:R-:W-:Y:S01]  /*1fe0*/  ISETP.LT.OR P6, PT, R8.reuse, 0x41, P6 ;  /* 0x000000410800780c */ /* 0x040fe200037c1670 */
[----:B------:R1:W-:Y:S01]  /*1ff0*/  STL.64 [R1], R20 ;  /* 0x0000001401007387 */ /* 0x0003e20000100a00 */
[----:B------:R-:W-:-:S03]  /*2000*/  ISETP.LT.OR P5, PT, R8, 0x41, P5 ;  /* 0x000000410800780c */ /* 0x000fc60002fa1670 */
[----:B------:R1:W-:Y:S01]  /*2010*/  LDGSTS.E.BYPASS.LTC128B.128 [R26+0x6100], [R2.64+0x100], !P0 ;  /* 0x06100100021a7fae */ /* 0x0003e2000c101d46 */
[C---:B------:R-:W-:Y:S02]  /*2020*/  ISETP.LT.OR P0, PT, R8.reuse, 0x21, P4 ;  /* 0x000000210800780c */ /* 0x040fe40002701670 */
[----:B------:R-:W-:Y:S01]  /*2030*/  ISETP.LT.OR P4, PT, R8, 0x41, P4 ;  /* 0x000000410800780c */ /* 0x000fe20002781670 */
[----:B------:R1:W-:Y:S04]  /*2040*/  LDGSTS.E.BYPASS.LTC128B.128 [R26+0x1100], [R4.64], !P3 ;  /* 0x01100000041a7fae */ /* 0x0003e8000d901d46 */
[----:B------:R1:W-:Y:S01]  /*2050*/  LDGSTS.E.BYPASS.LTC128B.128 [R26+0x4100], [R12.64], !P1 ;  /* 0x041000000c1a7fae */ /* 0x0003e2000c901d46 */
[----:B------:R-:W-:Y:S01]  /*2060*/  ISETP.GT.AND P1, PT, R18, R223, PT ;  /* 0x000000df1200720c */ /* 0x000fe20003f24270 */
[----:B------:R-:W-:Y:S04]  /*2070*/  BSSY B0, `(.L_x_2083) ;  /* 0x0000028000007945 */ /* 0x000fe80003800000 */
[----:B------:R1:W-:Y:S04]  /*2080*/  LDGSTS.E.BYPASS.LTC128B.128 [R26+0x7100], [R10.64], !P0 ;  /* 0x071000000a1a7fae */ /* 0x0003e8000c101d46 */
[----:B------:R1:W-:Y:S04]  /*2090*/  LDGSTS.E.BYPASS.LTC128B.128 [R26+0x2100], [R6.64], !P6 ;  /* 0x02100000061a7fae */ /* 0x0003e8000f101d46 */
[----:B------:R1:W-:Y:S04]  /*20a0*/  LDGSTS.E.BYPASS.LTC128B.128 [R26+0x5100], [R6.64+0x80], !P5 ;  /* 0x05100080061a7fae */ /* 0x0003e8000e901d46 */
[----:B------:R1:W-:Y:S04]  /*20b0*/  LDGSTS.E.BYPASS.LTC128B.128 [R26+0x8100], [R6.64+0x100], !P4 ;  /* 0x08100100061a7fae */ /* 0x0003e8000e101d46 */
[----:B------:R-:W0:Y:S01]  /*20c0*/  LDGDEPBAR ;  /* 0x00000000000079af */ /* 0x000e220000000000 */
[----:B------:R-:W-:Y:S05]  /*20d0*/  @!P1 BRA `(.L_x_2084) ;  /* 0x0000021000009947 */ /* 0x000fea0003800000 */
[----:B--234-:R-:W-:Y:S01]  /*20e0*/  IADD3 R0, R222, -0x2, RZ ;  /* 0xfffffffede007810 */ /* 0x01cfe20007ffe0ff */
[C---:B-1----:R-:W-:Y:S01]  /*20f0*/  IMAD.SHL.U32 R6, R16.reuse, 0x40, RZ ;  /* 0x0000004010067824 */ /* 0x042fe200078e00ff */
[----:B------:R-:W-:-:S02]  /*2100*/  SHF.L.U64.HI R7, R16, 0x6, R9 ;  /* 0x0000000610077819 */ /* 0x000fc40000010209 */
[----:B------:R-:W-:Y:S01]  /*2110*/  SHF.R.S32.HI R2, RZ, 0x1f, R0 ;  /* 0x0000001fff027819 */ /* 0x000fe20000011400 */
[----:B------:R-:W-:Y:S01]  /*2120*/  IMAD.WIDE.U32 R4, R0, c[0x0][0x1e0], RZ ;  /* 0x0000780000047a25 */ /* 0x000fe200078e00ff */
[----:B------:R-:W-:-:S03]  /*2130*/  ISETP.GE.AND P4, PT, R30, c[0x0][0x1d4], PT ;  /* 0x000075001e007a0c */ /* 0x000fc60003f86270 */
        /* <DEDUP_REMOVED lines=9> */
[----:B------:R-:W-:Y:S02]  /*21d0*/  ISETP.GE.AND P3, PT, R28, c[0x0][0x1d4], PT ;  /* 0x000075001c007a0c */ /* 0x000fe40003f66270 */
[--C-:B------:R-:W-:Y:S01]  /*21e0*/  IADD3.X R11, R7, RZ, R3.reuse, P5, P0 ;  /* 0x000000ff070b7210 */ /* 0x100fe20002fe0403 */
[----:B------:R1:W-:Y:S01]  /*21f0*/  LDGSTS.E.BYPASS.LTC128B.128 [R26+0x1b100], [R2.64], !P4 ;  /* 0x1b100000021a7fae */ /* 0x0003e2000e101d46 */
[----:B------:R-:W-:Y:S02]  /*2200*/  IADD3 R8, P6, P5, R6, 0x100, R2 ;  /* 0x0000010006087810 */ /* 0x000fe40007dde002 */
[----:B------:R-:W-:Y:S02]  /*2210*/  ISETP.GE.AND P0, PT, R27, c[0x0][0x1d4], PT ;  /* 0x000075001b007a0c */ /* 0x000fe40003f06270 */
[----:B------:R-:W-:-:S02]  /*2220*/  IADD3.X R9, R7, RZ, R3, P6, P5 ;  /* 0x000000ff07097210 */ /* 0x000fc400037ea403 */
[----:B------:R-:W-:-:S03]  /*2230*/  IADD3 R4, P6, R6, R2, RZ ;  /* 0x0000000206047210 */ /* 0x000fc60007fde0ff */
[----:B------:R1:W-:Y:S01]  /*2240*/  LDGSTS.E.BYPASS.LTC128B.128 [R26+0x1e100], [R2.64+0x80], !P3 ;  /* 0x1e100080021a7fae */ /* 0x0003e2000d901d46 */
[----:B------:R-:W-:Y:S01]  /*2250*/  IADD3 R6, P5, R4, R6, RZ ;  /* 0x0000000604067210 */ /* 0x000fe20007fbe0ff */
[----:B------:R-:W-:-:S04]  /*2260*/  IMAD.X R5, R7, 0x1, R3, P6 ;  /* 0x0000000107057824 */ /* 0x000fc800030e0603 */
        /* <DEDUP_REMOVED lines=8> */
.L_x_2084:
[----:B--234-:R-:W-:Y:S05]  /*22f0*/  BSYNC B0 ;  /* 0x0000000000007941 */ /* 0x01cfea0003800000 */
.L_x_2083:
[----:B------:R-:W0:Y:S01]  /*2300*/  LDGDEPBAR ;  /* 0x00000000000079af */ /* 0x000e220000000000 */
[----:B------:R-:W-:Y:S01]  /*2310*/  IMAD.MOV.U32 R211, RZ, RZ, 0x20 ;  /* 0x00000020ffd37424 */ /* 0x000fe200078e00ff */
[----:B------:R-:W-:Y:S01]  /*2320*/  LOP3.LUT P0, RZ, R100, 0x2, RZ, 0xc0, !PT ;  /* 0x0000000264ff7812 */ /* 0x000fe2000780c0ff */
[----:B------:R-:W-:Y:S03]  /*2330*/  BSSY B0, `(.L_x_2085) ;  /* 0x0000034000007945 */ /* 0x000fe60003800000 */
[----:B------:R-:W-:-:S05]  /*2340*/  SEL R211, R211, 0xffffffe0, !P0 ;  /* 0xffffffe0d3d37807 */ /* 0x000fca0004000000 */
[----:B-1----:R-:W-:Y:S01]  /*2350*/  IMAD.IADD R3, R213, 0x1, R211 ;  /* 0x00000001d5037824 */ /* 0x002fe200078e02d3 */
[----:B------:R-:W-:-:S04]  /*2360*/  DEPBAR.LE SB0, 0x2 ;  /* 0x000080800000791a */ /* 0x000fc80000000000 */
[----:B------:R-:W-:Y:S06]  /*2370*/  BAR.SYNC.DEFER_BLOCKING 0x0 ;  /* 0x0000000000007b1d */ /* 0x000fec0000010000 */
[----:B------:R1:W2:Y:S04]  /*2380*/  LDSM.16.M88.4 R16, [R213] ;  /* 0x00000000d510783b */ /* 0x0002a80000000200 */
[----:B------:R1:W3:Y:S04]  /*2390*/  LDSM.16.M88.4 R20, [R213+0x800] ;  /* 0x00080000d514783b */ /* 0x0002e80000000200 */
[----:B------:R1:W4:Y:S04]  /*23a0*/  LDSM.16.M88.4 R36, [R213+0x1000] ;  /* 0x00100000d524783b */ /* 0x0003280000000200 */
[----:B------:R1:W1:Y:S04]  /*23b0*/  LDSM.16.M88.4 R40, [R213+0x1800] ;  /* 0x00180000d528783b */ /* 0x0002680000000200 */
[----:B------:R1:W1:Y:S04]  /*23c0*/  LDSM.16.M88.4 R80, [R213+0x2000] ;  /* 0x00200000d550783b */ /* 0x0002680000000200 */
[----:B------:R1:W1:Y:S04]  /*23d0*/  LDSM.16.M88.4 R84, [R213+0x2800] ;  /* 0x00280000d554783b */ /* 0x0002680000000200 */
[----:B------:R1:W1:Y:S04]  /*23e0*/  LDSM.16.M88.4 R56, [R3] ;  /* 0x000000000338783b */ /* 0x0002680000000200 */
[----:B------:R1:W1:Y:S04]  /*23f0*/  LDSM.16.M88.4 R52, [R3+0x800] ;  /* 0x000800000334783b */ /* 0x0002680000000200 */
[----:B------:R1:W1:Y:S04]  /*2400*/  LDSM.16.M88.4 R48, [R3+0x1000] ;  /* 0x001000000330783b */ /* 0x0002680000000200 */
[----:B------:R1:W1:Y:S04]  /*2410*/  LDSM.16.M88.4 R44, [R3+0x1800] ;  /* 0x00180000032c783b */ /* 0x0002680000000200 */
[----:B------:R1:W1:Y:S04]  /*2420*/  LDSM.16.M88.4 R112, [R3+0x2000] ;  /* 0x002000000370783b */ /* 0x0002680000000200 */
[----:B------:R1:W1:Y:S01]  /*2430*/  LDSM.16.M88.4 R116, [R3+0x2800] ;  /* 0x002800000374783b */ /* 0x0002620000000200 */
[----:B------:R-:W-:Y:S05]  /*2440*/  @!P1 BRA `(.L_x_2086) ;  /* 0x0000022000009947 */ /* 0x000fea0003800000 */
[----:B--23--:R-:W-:Y:S02]  /*2450*/  IADD3 R0, R222, -0x2, RZ ;  /* 0xfffffffede007810 */ /* 0x00cfe40007ffe0ff */
[----:B------:R-:W-:-:S02]  /*2460*/  ISETP.GE.AND P3, PT, R30, c[0x0][0x1d4], PT ;  /* 0x000075001e007a0c */ /* 0x000fc40003f66270 */
[----:B------:R-:W-:Y:S01]  /*2470*/  SHF.R.S32.HI R2, RZ, 0x1f, R0 ;  /* 0x0000001fff027819 */ /* 0x000fe20000011400 */
[----:B------:R-:W-:Y:S01]  /*2480*/  IMAD.WIDE.U32 R6, R0, c[0x0][0x208], RZ ;  /* 0x0000820000067a25 */ /* 0x000fe200078e00ff */
[----:B------:R-:W-:Y:S02]  /*2490*/  ISETP.GE.AND P1, PT, R28, c[0x0][0x1d4], PT ;  /* 0x000075001c007a0c */ /* 0x000fe40003f26270 */
[----:B------:R-:W-:Y:S01]  /*24a0*/  ISETP.GE.AND P0, PT, R27, c[0x0][0x1d4], PT ;  /* 0x000075001b007a0c */ /* 0x000fe20003f06270 */
        /* <DEDUP_REMOVED lines=9> */
[-C--:B------:R-:W-:Y:S02]  /*2540*/  IADD3 R6, P4, R4, R25.reuse, RZ ;  /* 0x0000001904067210 */ /* 0x080fe40007f9e0ff */
[--C-:B------:R-:W-:Y:S01]  /*2550*/  IADD3.X R13, R24, RZ, R5.reuse, P6, P5 ;  /* 0x000000ff180d7210 */ /* 0x100fe200037ea405 */
[----:B------:R-:W-:Y:S01]  /*2560*/  @!PT LDS RZ, [RZ] ;  /* 0x00000000fffff984 */ /* 0x000fe20000000800 */
[----:B------:R-:W-:Y:S01]  /*2570*/  @!PT LDS RZ, [RZ] ;  /* 0x00000000fffff984 */ /* 0x000fe20000000800 */
[----:B------:R-:W-:Y:S01]  /*2580*/  @!PT LDS RZ, [RZ] ;  /* 0x00000000fffff984 */ /* 0x000fe20000000800 */
[----:B------:R2:W-:Y:S01]  /*2590*/  LDGSTS.E.BYPASS.LTC128B.128 [R26+0x9100], [R4.64], !P3 ;  /* 0x09100000041a7fae */ /* 0x0005e2000d901d46 */
[----:B------:R-:W-:Y:S01]  /*25a0*/  IADD3 R10, P6, P5, R25, 0x100, R4 ;  /* 0x00000100190a7810 */ /* 0x000fe20007dde004 */
[----:B------:R-:W-:Y:S01]  /*25b0*/  IMAD.X R7, R5, 0x1, R24, P4 ;  /* 0x0000000105077824 */ /* 0x000fe200020e0618 */
        /* <DEDUP_REMOVED lines=11> */
.L_x_2086:
[----:B--23--:R-:W-:Y:S05]  /*2670*/  BSYNC B0 ;  /* 0x0000000000007941 */ /* 0x00cfea0003800000 */
.L_x_2085:
[C---:B-1----:R-:W-:Y:S01]  /*2680*/  HMMA.16816.F32.BF16 R4, R152.reuse, R42, RZ ;  /* 0x0000002a9804723c */ /* 0x042fe200000418ff */
[----:B------:R-:W-:Y:S01]  /*2690*/  IMAD.MOV.U32 R0, RZ, RZ, 0x40 ;  /* 0x00000040ff007424 */ /* 0x000fe200078e00ff */
[----:B------:R-:W-:Y:S01]  /*26a0*/  LOP3.LUT P0, RZ, R100, 0x4, RZ, 0xc0, !PT ;  /* 0x0000000464ff7812 */ /* 0x000fe2000780c0ff */
[----:B------:R-:W2:Y:S05]  /*26b0*/  LDL R122, [R1+0x7c] ;  /* 0x00007c00017a7983 */ /* 0x000eaa0000100800 */
[C---:B------:R-:W-:Y:S08]  /*26c0*/  HMMA.16816.F32.BF16 R32, R152.reuse, R16, RZ ;  /* 0x000000109820723c */ /* 0x040ff000000418ff */
[C---:B------:R-:W-:Y:S01]  /*26d0*/  HMMA.16816.F32.BF16 R24, R152.reuse, R20, RZ ;  /* 0x000000149818723c */ /* 0x040fe200000418ff */
[----:B------:R-:W3:Y:S04]  /*26e0*/  LDL R121, [R1+0x38] ;  /* 0x0000380001797983 */ /* 0x000ee80000100800 */
[----:B------:R-:W0:Y:S03]  /*26f0*/  LDGDEPBAR ;  /* 0x00000000000079af */ /* 0x000e260000000000 */
[----:B------:R-:W-:Y:S01]  /*2700*/  HMMA.16816.F32.BF16 R20, R152, R22, RZ ;  /* 0x000000169814723c */ /* 0x000fe200000418ff */
[----:B------:R-:W-:-:S07]  /*2710*/  SEL R210, R0, 0xffffffc0, !P0 ;  /* 0xffffffc000d27807 */ /* 0x000fce0004000000 */
[----:B------:R-:W-:Y:S01]  /*2720*/  HMMA.16816.F32.BF16 R28, R152, R18, RZ ;  /* 0x00000012981c723c */ /* 0x000fe200000418ff */
[----:B------:R-:W-:-:S07]  /*2730*/  IMAD.IADD R2, R213, 0x1, R210 ;  /* 0x00000001d5027824 */ /* 0x000fce00078e02d2 */
[C---:B----4-:R-:W-:Y:S08]  /*2740*/  HMMA.16816.F32.BF16 R16, R152.reuse, R36, RZ ;  /* 0x000000249810723c */ /* 0x050ff000000418ff */
[C---:B------:R-:W-:Y:S08]  /*2750*/  HMMA.16816.F32.BF16 R12, R152.reuse, R38, RZ ;  /* 0x00000026980c723c */ /* 0x040ff000000418ff */
[----:B------:R-:W-:Y:S08]  /*2760*/  HMMA.16816.F32.BF16 R8, R152, R40, RZ ;  /* 0x000000289808723c */ /* 0x000ff000000418ff */
[C---:B------:R-:W-:Y:S01]  /*2770*/  HMMA.16816.F32.BF16 R60, R156.reuse, R46, R4 ;  /* 0x0000002e9c3c723c */ /* 0x040fe20000041804 */
[----:B------:R-:W1:Y:S07]  /*2780*/  LDSM.16.M88.4 R4, [R2] ;  /* 0x000000000204783b */ /* 0x000e6e0000000200 */
[C---:B------:R-:W-:Y:S01]  /*2790*/  HMMA.16816.F32.BF16 R96, R156.reuse, R56, R32 ;  /* 0x000000389c60723c */ /* 0x040fe20000041820 */
[----:B------:R-:W4:Y:S07]  /*27a0*/  LDSM.16.M88.4 R32, [R2+0x800] ;  /* 0x000800000220783b */ /* 0x000f2e0000000200 */
[C---:B------:R-:W-:Y:S08]  /*27b0*/  HMMA.16816.F32.BF16 R88, R156.reuse, R52, R24 ;  /* 0x000000349c58723c */ /* 0x040ff00000041818 */
[----:B------:R-:W-:Y:S01]  /*27c0*/  HMMA.16816.F32.BF16 R76, R156, R54, R20 ;  /* 0x000000369c4c723c */ /* 0x000fe20000041814 */
[----:B------:R-:W5:Y:S01]  /*27d0*/  LDSM.16.M88.4 R52, [R2+0x1800] ;  /* 0x001800000234783b */ /* 0x000f620000000200 */
[----:B------:R-:W-:-:S03]  /*27e0*/  IADD3 R0, R210, R213, R211 ;  /* 0x000000d5d2007210 */ /* 0x000fc60007ffe0d3 */
[----:B------:R-:W1:Y:S03]  /*27f0*/  LDSM.16.M88.4 R40, [R2+0x1000] ;  /* 0x001000000228783b */ /* 0x000e660000000200 */
[C---:B------:R-:W-:Y:S01]  /*2800*/  HMMA.16816.F32.BF16 R72, R156.reuse, R48, R16 ;  /* 0x000000309c48723c */ /* 0x040fe20000041810 */
[----:B------:R-:W-:Y:S04]  /*2810*/  LDSM.16.M88.4 R100, [R0] ;  /* 0x000000000064783b */ /* 0x000fe80000000200 */
[----:B------:R-:W-:Y:S03]  /*2820*/  LDSM.16.M88.4 R104, [R0+0x800] ;  /* 0x000800000068783b */ /* 0x000fe60000000200 */
[C---:B------:R-:W-:Y:S01]  /*2830*/  HMMA.16816.F32.BF16 R68, R156.reuse, R50, R12 ;  /* 0x000000329c44723c */ /* 0x040fe2000004180c */
[----:B------:R-:W-:Y:S07]  /*2840*/  LDSM.16.M88.4 R108, [R0+0x1000] ;  /* 0x00100000006c783b */ /* 0x000fee0000000200 */
[----:B------:R-:W-:Y:S08]  /*2850*/  HMMA.16816.F32.BF16 R64, R156, R44, R8 ;  /* 0x0000002c9c40723c */ /* 0x000ff00000041808 */
[C---:B------:R-:W-:Y:S08]  /*2860*/  HMMA.16816.F32.BF16 R20, R152.reuse, R80, RZ ;  /* 0x000000509814723c */ /* 0x040ff000000418ff */
[C---:B------:R-:W-:Y:S01]  /*2870*/  HMMA.16816.F32.BF16 R16, R152.reuse, R82, RZ ;  /* 0x000000529810723c */ /* 0x040fe200000418ff */
[----:B------:R-:W1:Y:S07]  /*2880*/  LDSM.16.M88.4 R80, [R2+0x2000] ;  /* 0x002000000250783b */ /* 0x000e6e0000000200 */
[C---:B------:R-:W-:Y:S08]  /*2890*/  HMMA.16816.F32.BF16 R12, R152.reuse, R84, RZ ;  /* 0x00000054980c723c */ /* 0x040ff000000418ff */
[----:B------:R-:W-:Y:S01]  /*28a0*/  HMMA.16816.F32.BF16 R8, R152, R86, RZ ;  /* 0x000000569808723c */ /* 0x000fe200000418ff */
[----:B------:R-:W1:Y:S07]  /*28b0*/  LDSM.16.M88.4 R84, [R2+0x2800] ;  /* 0x002800000254783b */ /* 0x000e6e0000000200 */
[C---:B------:R-:W-:Y:S08]  /*28c0*/  HMMA.16816.F32.BF16 R92, R156.reuse, R58, R28 ;  /* 0x0000003a9c5c723c */ /* 0x040ff0000004181c */
[C---:B------:R-:W-:Y:S08]  /*28d0*/  HMMA.16816.F32.BF16 R56, R156.reuse, R112, R20 ;  /* 0x000000709c38723c */ /* 0x040ff00000041814 */
[C---:B------:R-:W-:Y:S01]  /*28e0*/  HMMA.16816.F32.BF16 R48, R156.reuse, R114, R16 ;  /* 0x000000729c30723c */ /* 0x040fe20000041810 */
[----:B------:R-:W2:Y:S07]  /*28f0*/  LDSM.16.M88.4 R112, [R0+0x1800] ;  /* 0x001800000070783b */ /* 0x000eae0000000200 */
[C---:B------:R-:W-:Y:S08]  /*2900*/  HMMA.16816.F32.BF16 R44, R156.reuse, R116, R12 ;  /* 0x000000749c2c723c */ /* 0x040ff0000004180c */
[----:B------:R-:W-:Y:S08]  /*2910*/  HMMA.16816.F32.BF16 R36, R156, R118, R8 ;  /* 0x000000769c24723c */ /* 0x000ff00000041808 */
[C---:B-1----:R-:W-:Y:S01]  /*2920*/  HMMA.16816.F32.BF16 R28, R164.reuse, R4, R96 ;  /* 0x00000004a41c723c */ /* 0x042fe20000041860 */
[----:B------:R-:W-:Y:S07]  /*2930*/  LDSM.16.M88.4 R96, [R2+0x4000] ;  /* 0x004000000260783b */ /* 0x000fee0000000200 */
[C---:B------:R-:W-:Y:S01]  /*2940*/  HMMA.16816.F32.BF16 R24, R164.reuse, R6, R92 ;  /* 0x00000006a418723c */ /* 0x040fe2000004185c */
[----:B------:R-:W-:Y:S07]  /*2950*/  LDSM.16.M88.4 R92, [R3+0x4000] ;  /* 0x00400000035c783b */ /* 0x000fee0000000200 */
[C---:B----4-:R-:W-:Y:S01]  /*2960*/  HMMA.16816.F32.BF16 R20, R164.reuse, R32, R88 ;  /* 0x00000020a414723c */ /* 0x050fe20000041858 */
[----:B------:R-:W-:Y:S07]  /*2970*/  LDSM.16.M88.4 R88, [R0+0x2800] ;  /* 0x002800000058783b */ /* 0x000fee0000000200 */
[C---:B------:R-:W-:Y:S08]  /*2980*/  HMMA.16816.F32.BF16 R16, R164.reuse, R34, R76 ;  /* 0x00000022a410723c */ /* 0x040ff0000004184c */
[C---:B-----5:R-:W-:Y:S08]  /*2990*/  HMMA.16816.F32.BF16 R4, R164.reuse, R52, R64 ;  /* 0x00000034a404723c */ /* 0x060ff00000041840 */
[C---:B------:R-:W-:Y:S01]  /*29a0*/  HMMA.16816.F32.BF16 R32, R164.reuse, R54, R60 ;  /* 0x00000036a420723c */ /* 0x040fe2000004183c */
[----:B------:R-:W1:Y:S07]  /*29b0*/  LDSM.16.M88.4 R52, [R0+0x2000] ;  /* 0x002000000034783b */ /* 0x000e6e0000000200 */
[C---:B------:R-:W-:Y:S08]  /*29c0*/  HMMA.16816.F32.BF16 R12, R164.reuse, R40, R72 ;  /* 0x00000028a40c723c */ /* 0x040ff00000041848 */
[C---:B------:R-:W-:Y:S08]  /*29d0*/  HMMA.16816.F32.BF16 R8, R164.reuse, R42, R68 ;  /* 0x0000002aa408723c */ /* 0x040ff00000041844 */
[C---:B------:R-:W-:Y:S08]  /*29e0*/  HMMA.16816.F32.BF16 R40, R164.reuse, R80, R56 ;  /* 0x00000050a428723c */ /* 0x040ff00000041838 */
[C---:B------:R-:W-:Y:S01]  /*29f0*/  HMMA.16816.F32.BF16 R48, R164.reuse, R82, R48 ;  /* 0x00000052a430723c */ /* 0x040fe20000041830 */
[----:B------:R-:W-:Y:S07]  /*2a00*/  LDSM.16.M88.4 R80, [R3+0x3800] ;  /* 0x003800000350783b */ /* 0x000fee0000000200 */
[C---:B------:R-:W-:Y:S08]  /*2a10*/  HMMA.16816.F32.BF16 R68, R164.reuse, R84, R44 ;  /* 0x00000054a444723c */ /* 0x040ff0000004182c */
[----:B------:R-:W-:Y:S08]  /*2a20*/  HMMA.16816.F32.BF16 R84, R164, R86, R36 ;  /* 0x00000056a454723c */ /* 0x000ff00000041824 */
[C---:B------:R-:W-:Y:S01]  /*2a30*/  HMMA.16816.F32.BF16 R76, R168.reuse, R100, R28 ;  /* 0x00000064a84c723c */ /* 0x040fe2000004181c */
[----:B------:R-:W4:Y:S07]  /*2a40*/  LDSM.16.M88.4 R28, [R213+0x3000] ;  /* 0x00300000d51c783b */ /* 0x000f2e0000000200 */
[C---:B------:R-:W-:Y:S01]  /*2a50*/  HMMA.16816.F32.BF16 R72, R168.reuse, R102, R24 ;  /* 0x00000066a848723c */ /* 0x040fe20000041818 */
[----:B------:R-:W5:Y:S04]  /*2a60*/  LDSM.16.M88.4 R24, [R213+0x3800] ;  /* 0x00380000d518783b */ /* 0x000f680000000200 */
[----:B------:R-:W-:Y:S03]  /*2a70*/  LDSM.16.M88.4 R100, [R3+0x4800] ;  /* 0x004800000364783b */ /* 0x000fe60000000200 */
[C---:B------:R-:W-:Y:S01]  /*2a80*/  HMMA.16816.F32.BF16 R64, R168.reuse, R104, R20 ;  /* 0x00000068a840723c */ /* 0x040fe20000041814 */
[----:B------:R-:W3:Y:S07]  /*2a90*/  LDSM.16.M88.4 R20, [R213+0x4000] ;  /* 0x00400000d514783b */ /* 0x000eee0000000200 */
[C---:B------:R-:W-:Y:S08]  /*2aa0*/  HMMA.16816.F32.BF16 R56, R168.reuse, R108, R12 ;  /* 0x0000006ca838723c */ /* 0x040ff0000004180c */
[C---:B------:R-:W-:Y:S01]  /*2ab0*/  HMMA.16816.F32.BF16 R44, R168.reuse, R110, R8 ;  /* 0x0000006ea82c723c */ /* 0x040fe20000041808 */
[----:B------:R-:W-:Y:S07]  /*2ac0*/  LDSM.16.M88.4 R108, [R3+0x5000] ;  /* 0x00500000036c783b */ /* 0x000fee0000000200 */
[C---:B--2---:R-:W-:Y:S08]  /*2ad0*/  HMMA.16816.F32.BF16 R12, R168.reuse, R112, R4 ;  /* 0x00000070a80c723c */ /* 0x044ff00000041804 */
[C---:B------:R-:W-:Y:S01]  /*2ae0*/  HMMA.16816.F32.BF16 R8, R168.reuse, R114, R32 ;  /* 0x00000072a808723c */ /* 0x040fe20000041820 */
[----:B------:R-:W2:Y:S04]  /*2af0*/  LDSM.16.M88.4 R32, [R213+0x5000] ;  /* 0x00500000d520783b */ /* 0x000ea80000000200 */
[----:B------:R-:W-:Y:S03]  /*2b00*/  LDSM.16.M88.4 R112, [R3+0x5800] ;  /* 0x005800000370783b */ /* 0x000fe60000000200 */
[C---:B-1----:R-:W-:Y:S08]  /*2b10*/  HMMA.16816.F32.BF16 R4, R168.reuse, R52, R40 ;  /* 0x00000034a804723c */ /* 0x042ff00000041828 */
[C---:B------:R-:W-:Y:S01]  /*2b20*/  HMMA.16816.F32.BF16 R36, R168.reuse, R54, R48 ;  /* 0x00000036a824723c */ /* 0x040fe20000041830 */
[----:B------:R-:W-:Y:S07]  /*2b30*/  LDSM.16.M88.4 R48, [R213+0x5800] ;  /* 0x00580000d530783b */ /* 0x000fee0000000200 */
[C---:B------:R-:W-:Y:S01]  /*2b40*/  HMMA.16816.F32.BF16 R60, R168.reuse, R106, R16 ;  /* 0x0000006aa83c723c */ /* 0x040fe20000041810 */
[----:B------:R-:W-:Y:S04]  /*2b50*/  LDSM.16.M88.4 R16, [R213+0x4800] ;  /* 0x00480000d510783b */ /* 0x000fe80000000200 */
[----:B------:R-:W-:Y:S03]  /*2b60*/  LDSM.16.M88.4 R104, [R2+0x4800] ;  /* 0x004800000268783b */ /* 0x000fe60000000200 */
[----:B------:R-:W-:Y:S01]  /*2b70*/  HMMA.16816.F32.BF16 R52, R168, R90, R84 ;  /* 0x0000005aa834723c */ /* 0x000fe20000041854 */
[----:B------:R-:W1:Y:S07]  /*2b80*/  LDSM.16.M88.4 R84, [R3+0x3000] ;  /* 0x003000000354783b */ /* 0x000e6e0000000200 */
[C---:B----4-:R-:W-:Y:S08]  /*2b90*/  HMMA.16816.F32.BF16 R76, R172.reuse, R28, R76 ;  /* 0x0000001cac4c723c */ /* 0x050ff0000004184c */
[----:B------:R-:W-:Y:S08]  /*2ba0*/  HMMA.16816.F32.BF16 R28, R172, R30, R72 ;  /* 0x0000001eac1c723c */ /* 0x000ff00000041848 */
[----:B------:R-:W-:Y:S01]  /*2bb0*/  HMMA.16816.F32.BF16 R40, R168, R88, R68 ;  /* 0x00000058a828723c */ /* 0x000fe20000041844 */
[----:B------:R-:W-:Y:S07]  /*2bc0*/  LDSM.16.M88.4 R88, [R2+0x3800] ;  /* 0x003800000258783b */ /* 0x000fee0000000200 */
[C---:B-----5:R-:W-:Y:S08]  /*2bd0*/  HMMA.16816.F32.BF16 R72, R172.reuse, R24, R64 ;  /* 0x00000018ac48723c */ /* 0x060ff00000041840 */
[C---:B---3--:R-:W-:Y:S08]  /*2be0*/  HMMA.16816.F32.BF16 R64, R172.reuse, R20, R56 ;  /* 0x00000014ac40723c */ /* 0x048ff00000041838 */
[C---:B------:R-:W-:Y:S01]  /*2bf0*/  HMMA.16816.F32.BF16 R68, R172.reuse, R26, R60 ;  /* 0x0000001aac44723c */ /* 0x040fe2000004183c */
[----:B------:R-:W3:Y:S07]  /*2c00*/  LDSM.16.M88.4 R24, [R2+0x3000] ;  /* 0x003000000218783b */ /* 0x000eee0000000200 */
[C---:B------:R-:W-:Y:S08]  /*2c10*/  HMMA.16816.F32.BF16 R44, R172.reuse, R22, R44 ;  /* 0x00000016ac2c723c */ /* 0x040ff0000004182c */
[----:B--2---:R-:W-:Y:S08]  /*2c20*/  HMMA.16816.F32.BF16 R20, R172, R32, R4 ;  /* 0x00000020ac14723c */ /* 0x004ff00000041804 */
[----:B-1----:R-:W-:Y:S01]  /*2c30*/  HMMA.16816.F32.BF16 R4, R176, R84, R76 ;  /* 0x00000054b004723c */ /* 0x002fe2000004184c */
[----:B------:R-:W-:Y:S07]  /*2c40*/  LDSM.16.M88.4 R76, [R2+0x5800] ;  /* 0x00580000024c783b */ /* 0x000fee0000000200 */
[C---:B------:R-:W-:Y:S08]  /*2c50*/  HMMA.16816.F32.BF16 R60, R172.reuse, R16, R12 ;  /* 0x00000010ac3c723c */ /* 0x040ff0000004180c */
[C---:B------:R-:W-:Y:S08]  /*2c60*/  HMMA.16816.F32.BF16 R56, R172.reuse, R18, R8 ;  /* 0x00000012ac38723c */ /* 0x040ff00000041808 */
[C---:B------:R-:W-:Y:S08]  /*2c70*/  HMMA.16816.F32.BF16 R16, R172.reuse, R34, R36 ;  /* 0x00000022ac10723c */ /* 0x040ff00000041824 */
[----:B------:R-:W-:Y:S08]  /*2c80*/  HMMA.16816.F32.BF16 R12, R172, R48, R40 ;  /* 0x00000030ac0c723c */ /* 0x000ff00000041828 */
[C---:B------:R-:W-:Y:S01]  /*2c90*/  HMMA.16816.F32.BF16 R28, R176.reuse, R86, R28 ;  /* 0x00000056b01c723c */ /* 0x040fe2000004181c */
[----:B------:R-:W-:Y:S07]  /*2ca0*/  LDSM.16.M88.4 R84, [R0+0x3800] ;  /* 0x003800000054783b */ /* 0x000fee0000000200 */
[C---:B------:R-:W-:Y:S08]  /*2cb0*/  HMMA.16816.F32.BF16 R40, R176.reuse, R92, R64 ;  /* 0x0000005cb028723c */ /* 0x040ff00000041840 */
[C---:B------:R-:W-:Y:S08]  /*2cc0*/  HMMA.16816.F32.BF16 R32, R176.reuse, R80, R72 ;  /* 0x00000050b020723c */ /* 0x040ff00000041848 */
[C---:B------:R-:W-:Y:S01]  /*2cd0*/  HMMA.16816.F32.BF16 R36, R176.reuse, R82, R68 ;  /* 0x00000052b024723c */ /* 0x040fe20000041844 */
[----:B------:R-:W1:Y:S07]  /*2ce0*/  LDSM.16.M88.4 R80, [R0+0x3000] ;  /* 0x003000000050783b */ /* 0x000e6e0000000200 */
[----:B------:R-:W-:Y:S01]  /*2cf0*/  HMMA.16816.F32.BF16 R44, R176, R94, R44 ;  /* 0x0000005eb02c723c */ /* 0x000fe2000004182c */
[----:B------:R-:W2:Y:S07]  /*2d00*/  LDSM.16.M88.4 R92, [R0+0x4000] ;  /* 0x00400000005c783b */ /* 0x000eae0000000200 */
[----:B------:R-:W-:Y:S08]  /*2d10*/  HMMA.16816.F32.BF16 R8, R172, R50, R52 ;  /* 0x00000032ac08723c */ /* 0x000ff00000041834 */
[----:B------:R-:W-:Y:S08]  /*2d20*/  HMMA.16816.F32.BF16 R72, R176, R108, R20 ;  /* 0x0000006cb048723c */ /* 0x000ff00000041814 */
[----:B---3--:R-:W-:Y:S08]  /*2d30*/  HMMA.16816.F32.BF16 R20, R180, R24, R4 ;  /* 0x00000018b414723c */ /* 0x008ff00000041804 */
[C---:B------:R-:W-:Y:S01]  /*2d40*/  HMMA.16816.F32.BF16 R52, R176.reuse, R102, R56 ;  /* 0x00000066b034723c */ /* 0x040fe20000041838 */
[----:B------:R-:W3:Y:S07]  /*2d50*/  LDSM.16.M88.4 R56, [R2+0x5000] ;  /* 0x005000000238783b */ /* 0x000eee0000000200 */
[----:B------:R-:W-:Y:S08]  /*2d60*/  HMMA.16816.F32.BF16 R68, R176, R110, R16 ;  /* 0x0000006eb044723c */ /* 0x000ff00000041810 */
[C---:B------:R-:W-:Y:S08]  /*2d70*/  HMMA.16816.F32.BF16 R16, R180.reuse, R26, R28 ;  /* 0x0000001ab410723c */ /* 0x040ff0000004181c */
[----:B------:R-:W-:Y:S01]  /*2d80*/  HMMA.16816.F32.BF16 R4, R180, R96, R40 ;  /* 0x00000060b404723c */ /* 0x000fe20000041828 */
[----:B------:R-:W4:Y:S07]  /*2d90*/  LDSM.16.M88.4 R40, [R213+0x6000] ;  /* 0x00600000d528783b */ /* 0x000f2e0000000200 */
[C---:B------:R-:W-:Y:S08]  /*2da0*/  HMMA.16816.F32.BF16 R48, R176.reuse, R100, R60 ;  /* 0x00000064b030723c */ /* 0x040ff0000004183c */
[C---:B------:R-:W-:Y:S08]  /*2db0*/  HMMA.16816.F32.BF16 R64, R176.reuse, R112, R12 ;  /* 0x00000070b040723c */ /* 0x040ff0000004180c */
[----:B------:R-:W-:Y:S08]  /*2dc0*/  HMMA.16816.F32.BF16 R60, R176, R114, R8 ;  /* 0x00000072b03c723c */ /* 0x000ff00000041808 */
[C---:B------:R-:W-:Y:S08]  /*2dd0*/  HMMA.16816.F32.BF16 R12, R180.reuse, R88, R32 ;  /* 0x00000058b40c723c */ /* 0x040ff00000041820 */
[----:B------:R-:W-:Y:S01]  /*2de0*/  HMMA.16816.F32.BF16 R8, R180, R90, R36 ;  /* 0x0000005ab408723c */ /* 0x000fe20000041824 */
[----:B------:R-:W5:Y:S07]  /*2df0*/  LDSM.16.M88.4 R36, [R0+0x4800] ;  /* 0x004800000024783b */ /* 0x000f6e0000000200 */
[C---:B-1----:R-:W-:Y:S08]  /*2e00*/  HMMA.16816.F32.BF16 R20, R184.reuse, R80, R20 ;  /* 0x00000050b814723c */ /* 0x042ff00000041814 */
[C---:B------:R-:W-:Y:S01]  /*2e10*/  HMMA.16816.F32.BF16 R32, R184.reuse, R82, R16 ;  /* 0x00000052b820723c */ /* 0x040fe20000041810 */
[----:B------:R-:W-:Y:S07]  /*2e20*/  LDSM.16.M88.4 R16, [R0+0x5800] ;  /* 0x005800000010783b */ /* 0x000fee0000000200 */
[----:B--2---:R-:W-:Y:S01]  /*2e30*/  HMMA.16816.F32.BF16 R80, R184, R92, R4 ;  /* 0x0000005cb850723c */ /* 0x004fe20000041804 */
[----:B------:R-:W1:Y:S07]  /*2e40*/  LDSM.16.M88.4 R4, [R0+0x5000] ;  /* 0x005000000004783b */ /* 0x000e6e0000000200 */
[C---:B------:R-:W-:Y:S08]  /*2e50*/  HMMA.16816.F32.BF16 R88, R180.reuse, R78, R60 ;  /* 0x0000004eb458723c */ /* 0x040ff0000004183c */
[----:B------:R-:W-:Y:S08]  /*2e60*/  HMMA.16816.F32.BF16 R28, R180, R104, R48 ;  /* 0x00000068b41c723c */ /* 0x000ff00000041830 */
[----:B------:R-:W-:Y:S01]  /*2e70*/  HMMA.16816.F32.BF16 R60, R184, R84, R12 ;  /* 0x00000054b83c723c */ /* 0x000fe2000004180c */
[----:B------:R-:W2:Y:S07]  /*2e80*/  LDSM.16.M88.4 R12, [R3+0x6000] ;  /* 0x00600000030c783b */ /* 0x000eae0000000200 */
[C---:B------:R-:W-:Y:S08]  /*2e90*/  HMMA.16816.F32.BF16 R24, R180.reuse, R98, R44 ;  /* 0x00000062b418723c */ /* 0x040ff0000004182c */
[C---:B---3--:R-:W-:Y:S08]  /*2ea0*/  HMMA.16816.F32.BF16 R48, R180.reuse, R56, R72 ;  /* 0x00000038b430723c */ /* 0x048ff00000041848 */
[C---:B------:R-:W-:Y:S08]  /*2eb0*/  HMMA.16816.F32.BF16 R44, R180.reuse, R58, R68 ;  /* 0x0000003ab42c723c */ /* 0x040ff00000041844 */
[----:B------:R-:W-:Y:S08]  /*2ec0*/  HMMA.16816.F32.BF16 R56, R180, R76, R64 ;  /* 0x0000004cb438723c */ /* 0x000ff00000041840 */
[----:B------:R-:W-:Y:S08]  /*2ed0*/  HMMA.16816.F32.BF16 R64, R184, R86, R8 ;  /* 0x00000056b840723c */ /* 0x000ff00000041808 */
[----:B----4-:R-:W-:Y:S01]  /*2ee0*/  HMMA.16816.F32.BF16 R8, R188, R40, R20 ;  /* 0x00000028bc08723c */ /* 0x010fe20000041814 */
[----:B------:R-:W3:Y:S07]  /*2ef0*/  LDSM.16.M88.4 R20, [R213+0x6800] ;  /* 0x00680000d514783b */ /* 0x000eee0000000200 */
[----:B------:R-:W-:Y:S08]  /*2f00*/  HMMA.16816.F32.BF16 R52, R180, R106, R52 ;  /* 0x0000006ab434723c */ /* 0x000ff00000041834 */
[C---:B-----5:R-:W-:Y:S01]  /*2f10*/  HMMA.16816.F32.BF16 R68, R184.reuse, R36, R28 ;  /* 0x00000024b844723c */ /* 0x060fe2000004181c */
[----:B------:R-:W4:Y:S07]  /*2f20*/  LDSM.16.M88.4 R28, [R2+0x6000] ;  /* 0x00600000021c783b */ /* 0x000f2e0000000200 */
[C---:B------:R-:W-:Y:S01]  /*2f30*/  HMMA.16816.F32.BF16 R76, R184.reuse, R94, R24 ;  /* 0x0000005eb84c723c */ /* 0x040fe20000041818 */
[----:B------:R-:W-:Y:S07]  /*2f40*/  LDSM.16.M88.4 R24, [R213+0x7000] ;  /* 0x00700000d518783b */ /* 0x000fee0000000200 */
[C---:B-1----:R-:W-:Y:S01]  /*2f50*/  HMMA.16816.F32.BF16 R72, R184.reuse, R4, R48 ;  /* 0x00000004b848723c */ /* 0x042fe20000041830 */
[----:B------:R-:W-:Y:S07]  /*2f60*/  LDSM.16.M88.4 R48, [R213+0x8000] ;  /* 0x00800000d530783b */ /* 0x000fee0000000200 */
[----:B------:R-:W-:Y:S08]  /*2f70*/  HMMA.16816.F32.BF16 R92, R184, R6, R44 ;  /* 0x00000006b85c723c */ /* 0x000ff0000004182c */
[----:B------:R-:W-:Y:S01]  /*2f80*/  HMMA.16816.F32.BF16 R4, R188, R42, R32 ;  /* 0x0000002abc04723c */ /* 0x000fe20000041820 */
[----:B------:R-:W1:Y:S04]  /*2f90*/  LDSM.16.M88.4 R32, [R3+0x6800] ;  /* 0x006800000320783b */ /* 0x000e680000000200 */
[----:B------:R-:W-:Y:S03]  /*2fa0*/  LDSM.16.M88.4 R40, [R2+0x6800] ;  /* 0x006800000228783b */ /* 0x000fe60000000200 */
[----:B------:R-:W-:Y:S01]  /*2fb0*/  HMMA.16816.F32.BF16 R52, R184, R38, R52 ;  /* 0x00000026b834723c */ /* 0x000fe20000041834 */
[----:B------:R-:W5:Y:S07]  /*2fc0*/  LDSM.16.M88.4 R36, [R213+0x7800] ;  /* 0x00780000d524783b */ /* 0x000f6e0000000200 */
[----:B--2---:R-:W-:Y:S08]  /*2fd0*/  HMMA.16816.F32.BF16 R8, R192, R12, R8 ;  /* 0x0000000cc008723c */ /* 0x004ff00000041808 */
[C---:B------:R-:W-:Y:S01]  /*2fe0*/  HMMA.16816.F32.BF16 R96, R184.reuse, R16, R56 ;  /* 0x00000010b860723c */ /* 0x040fe20000041838 */
[----:B------:R-:W2:Y:S07]  /*2ff0*/  LDSM.16.M88.4 R56, [R0+0x6000] ;  /* 0x006000000038783b */ /* 0x000eae0000000200 */
[----:B------:R-:W-:Y:S08]  /*3000*/  HMMA.16816.F32.BF16 R88, R184, R18, R88 ;  /* 0x00000012b858723c */ /* 0x000ff00000041858 */
[----:B---3--:R-:W-:Y:S01]  /*3010*/  HMMA.16816.F32.BF16 R16, R188, R20, R60 ;  /* 0x00000014bc10723c */ /* 0x008fe2000004183c */
[----:B------:R-:W-:Y:S07]  /*3020*/  LDSM.16.M88.4 R60, [R213+0x8800] ;  /* 0x00880000d53c783b */ /* 0x000fee0000000200 */
[----:B------:R-:W-:Y:S08]  /*3030*/  HMMA.16816.F32.BF16 R4, R192, R14, R4 ;  /* 0x0000000ec004723c */ /* 0x000ff00000041804 */
[----:B----4-:R-:W-:Y:S08]  /*3040*/  HMMA.16816.F32.BF16 R8, R196, R28, R8 ;  /* 0x0000001cc408723c */ /* 0x010ff00000041808 */
[----:B------:R-:W-:Y:S08]  /*3050*/  HMMA.16816.F32.BF16 R12, R188, R22, R64 ;  /* 0x00000016bc0c723c */ /* 0x000ff00000041840 */
[----:B-1----:R-:W-:Y:S08]  /*3060*/  HMMA.16816.F32.BF16 R16, R192, R32, R16 ;  /* 0x00000020c010723c */ /* 0x002ff00000041810 */
[C---:B------:R-:W-:Y:S08]  /*3070*/  HMMA.16816.F32.BF16 R64, R188.reuse, R26, R76 ;  /* 0x0000001abc40723c */ /* 0x040ff0000004184c */
[----:B-----5:R-:W-:Y:S01]  /*3080*/  HMMA.16816.F32.BF16 R76, R188, R38, R52 ;  /* 0x00000026bc4c723c */ /* 0x020fe20000041834 */
[----:B------:R-:W1:Y:S07]  /*3090*/  LDSM.16.M88.4 R52, [R0+0x6800] ;  /* 0x006800000034783b */ /* 0x000e6e0000000200 */
[----:B------:R-:W-:Y:S01]  /*30a0*/  HMMA.16816.F32.BF16 R4, R196, R30, R4 ;  /* 0x0000001ec404723c */ /* 0x000fe20000041804 */
[----:B------:R-:W3:Y:S07]  /*30b0*/  LDSM.16.M88.4 R28, [R3+0x7000] ;  /* 0x00700000031c783b */ /* 0x000eee0000000200 */
[----:B--2---:R-:W-:Y:S08]  /*30c0*/  HMMA.16816.F32.BF16 R20, R200, R56, R8 ;  /* 0x00000038c814723c */ /* 0x004ff00000041808 */
[----:B------:R-:W-:Y:S01]  /*30d0*/  HMMA.16816.F32.BF16 R8, R192, R34, R12 ;  /* 0x00000022c008723c */ /* 0x000fe2000004180c */
[----:B------:R-:W-:Y:S07]  /*30e0*/  LDSM.16.M88.4 R32, [R3+0x8800] ;  /* 0x008800000320783b */ /* 0x000fee0000000200 */
[----:B------:R-:W-:Y:S08]  /*30f0*/  HMMA.16816.F32.BF16 R16, R196, R40, R16 ;  /* 0x00000028c410723c */ /* 0x000ff00000041810 */
[----:B------:R-:W-:Y:S08]  /*3100*/  HMMA.16816.F32.BF16 R4, R200, R58, R4 ;  /* 0x0000003ac804723c */ /* 0x000ff00000041804 */
[C---:B------:R-:W-:Y:S01]  /*3110*/  HMMA.16816.F32.BF16 R84, R188.reuse, R36, R68 ;  /* 0x00000024bc54723c */ /* 0x040fe20000041844 */
[----:B------:R-:W2:Y:S07]  /*3120*/  LDSM.16.M88.4 R36, [R3+0x7800] ;  /* 0x007800000324783b */ /* 0x000eae0000000200 */
[----:B------:R-:W-:Y:S01]  /*3130*/  HMMA.16816.F32.BF16 R44, R188, R24, R80 ;  /* 0x00000018bc2c723c */ /* 0x000fe20000041850 */
[----:B------:R-:W4:Y:S01]  /*3140*/  LDSM.16.M88.4 R24, [R2+0x7000] ;  /* 0x007000000218783b */ /* 0x000f220000000200 */
[----:B------:R-:W-:-:S02]  /*3150*/  FMUL.FTZ R12, R20, c[0x0][0x320] ;  /* 0x0000c800140c7a20 */ /* 0x000fc40000410000 */
[----:B------:R-:W-:Y:S01]  /*3160*/  FMUL.FTZ R22, R22, c[0x0][0x320] ;  /* 0x0000c80016167a20 */ /* 0x000fe20000410000 */
[----:B------:R-:W-:Y:S03]  /*3170*/  LDSM.16.M88.4 R56, [R0+0x7800] ;  /* 0x007800000038783b */ /* 0x000fe60000000200 */
[----:B------:R-:W-:Y:S08]  /*3180*/  HMMA.16816.F32.BF16 R8, R196, R42, R8 ;  /* 0x0000002ac408723c */ /* 0x000ff00000041808 */
[----:B-1----:R-:W-:Y:S01]  /*3190*/  HMMA.16816.F32.BF16 R16, R200, R52, R16 ;  /* 0x00000034c810723c */ /* 0x002fe20000041810 */
[----:B------:R-:W-:-:S02]  /*31a0*/  FMUL.FTZ R4, R4, c[0x0][0x320] ;  /* 0x0000c80004047a20 */ /* 0x000fc40000410000 */
[----:B------:R-:W-:Y:S02]  /*31b0*/  FMUL.FTZ R5, R5, c[0x0][0x320] ;  /* 0x0000c80005057a20 */ /* 0x000fe40000410000 */
[----:B------:R-:W-:Y:S02]  /*31c0*/  FMUL.FTZ R6, R6, c[0x0][0x320] ;  /* 0x0000c80006067a20 */ /* 0x000fe40000410000 */
[----:B------:R-:W-:Y:S01]  /*31d0*/  FMUL.FTZ R7, R7, c[0x0][0x320] ;  /* 0x0000c80007077a20 */ /* 0x000fe20000410000 */
[C---:B------:R-:W-:Y:S01]  /*31e0*/  HMMA.16816.F32.BF16 R80, R188.reuse, R48, R72 ;  /* 0x00000030bc50723c */ /* 0x040fe20000041848 */
[----:B------:R1:W-:Y:S01]  /*31f0*/  MUFU.TANH R100, R12 ;  /* 0x0000000c00647308 */ /* 0x0003e20000002400 */
[----:B------:R-:W-:Y:S01]  /*3200*/  FMUL.FTZ R23, R23, c[0x0][0x320] ;  /* 0x0000c80017177a20 */ /* 0x000fe20000410000 */
[----:B------:R-:W-:Y:S05]  /*3210*/  LDSM.16.M88.4 R40, [R3+0x8000] ;  /* 0x008000000328783b */ /* 0x000fea0000000200 */
[C---:B------:R-:W-:Y:S01]  /*3220*/  HMMA.16816.F32.BF16 R72, R188.reuse, R50, R92 ;  /* 0x00000032bc48723c */ /* 0x040fe2000004185c */
[----:B------:R-:W-:Y:S07]  /*3230*/  MUFU.TANH R94, R4 ;  /* 0x00000004005e7308 */ /* 0x000fee0000002400 */
[----:B------:R-:W-:Y:S01]  /*3240*/  HMMA.16816.F32.BF16 R68, R188, R60, R96 ;  /* 0x0000003cbc44723c */ /* 0x000fe20000041860 */
[----:B------:R-:W-:Y:S01]  /*3250*/  MUFU.TANH R93, R5 ;  /* 0x00000005005d7308 */ /* 0x000fe20000002400 */
[----:B-1----:R-:W-:-:S07]  /*3260*/  FMUL.FTZ R12, R21, c[0x0][0x320] ;  /* 0x0000c800150c7a20 */ /* 0x002fce0000410000 */
[----:B------:R-:W-:Y:S08]  /*3270*/  MUFU.TANH R97, R6 ;  /* 0x0000000600617308 */ /* 0x000ff00000002400 */
[----:B------:R1:W-:Y:S08]  /*3280*/  MUFU.TANH R96, R7 ;  /* 0x0000000700607308 */ /* 0x0003f00000002400 */
[----:B------:R3:W-:Y:S01]  /*3290*/  MUFU.TANH R95, R12 ;  /* 0x0000000c005f7308 */ /* 0x0007e20000002400 */
[----:B-1----:R-:W-:Y:S01]  /*32a0*/  HMMA.16816.F32.BF16 R4, R200, R54, R8 ;  /* 0x00000036c804723c */ /* 0x002fe20000041808 */
[----:B------:R-:W1:Y:S06]  /*32b0*/  LDSM.16.M88.4 R52, [R2+0x7800] ;  /* 0x007800000234783b */ /* 0x000e6c0000000200 */
[----:B------:R-:W-:Y:S01]  /*32c0*/  FMUL.FTZ R8, R16, c[0x0][0x320] ;  /* 0x0000c80010087a20 */ /* 0x000fe20000410000 */
[----:B---3--:R-:W-:Y:S01]  /*32d0*/  HMMA.16816.F32.BF16 R12, R192, R28, R44 ;  /* 0x0000001cc00c723c */ /* 0x008fe2000004182c */
[----:B------:R-:W-:Y:S01]  /*32e0*/  MUFU.TANH R102, R22 ;  /* 0x0000001600667308 */ /* 0x000fe20000002400 */
[----:B------:R-:W3:Y:S07]  /*32f0*/  LDSM.16.M88.4 R44, [R0+0x7000] ;  /* 0x00700000002c783b */ /* 0x000eee0000000200 */
[----:B------:R5:W1:Y:S01]  /*3300*/  MUFU.TANH R92, R8 ;  /* 0x00000008005c7308 */ /* 0x000a620000002400 */
[----:B------:R-:W-:Y:S07]  /*3310*/  HMMA.16816.F32.BF16 R60, R188, R62, R88 ;  /* 0x0000003ebc3c723c */ /* 0x000fee0000041858 */
[----:B------:R1:W-:Y:S01]  /*3320*/  MUFU.TANH R101, R23 ;  /* 0x0000001700657308 */ /* 0x0003e20000002400 */
[----:B-----5:R-:W-:-:S07]  /*3330*/  FMUL.FTZ R8, R17, c[0x0][0x320] ;  /* 0x0000c80011087a20 */ /* 0x020fce0000410000 */
[----:B------:R2:W5:Y:S01]  /*3340*/  MUFU.TANH R88, R8 ;  /* 0x0000000800587308 */ /* 0x0005620000002400 */
[C---:B-1----:R-:W-:Y:S08]  /*3350*/  HMMA.16816.F32.BF16 R20, R192.reuse, R30, R64 ;  /* 0x0000001ec014723c */ /* 0x042ff00000041840 */
[----:B--2---:R-:W-:Y:S01]  /*3360*/  HMMA.16816.F32.BF16 R8, R192, R36, R84 ;  /* 0x00000024c008723c */ /* 0x004fe20000041854 */
[----:B------:R-:W-:-:S07]  /*3370*/  FMUL.FTZ R18, R18, c[0x0][0x320] ;  /* 0x0000c80012127a20 */ /* 0x000fce0000410000 */
[C---:B----4-:R-:W-:Y:S01]  /*3380*/  HMMA.16816.F32.BF16 R12, R196.reuse, R24, R12 ;  /* 0x00000018c40c723c */ /* 0x050fe2000004180c */
[----:B------:R-:W-:Y:S01]  /*3390*/  FMUL.FTZ R19, R19, c[0x0][0x320] ;  /* 0x0000c80013137a20 */ /* 0x000fe20000410000 */
[----:B------:R-:W-:Y:S06]  /*33a0*/  MUFU.TANH R85, R18 ;  /* 0x0000001200557308 */ /* 0x000fec0000002400 */
[----:B------:R-:W-:Y:S02]  /*33b0*/  HMMA.16816.F32.BF16 R20, R196, R26, R20 ;  /* 0x0000001ac414723c */ /* 0x000fe40000041814 */
[----:B------:R1:W-:Y:S06]  /*33c0*/  MUFU.TANH R84, R19 ;  /* 0x0000001300547308 */ /* 0x0003ec0000002400 */
[----:B------:R-:W-:Y:S08]  /*33d0*/  HMMA.16816.F32.BF16 R28, R192, R38, R76 ;  /* 0x00000026c01c723c */ /* 0x000ff0000004184c */
[----:B-1----:R-:W-:Y:S01]  /*33e0*/  HMMA.16816.F32.BF16 R16, R196, R52, R8 ;  /* 0x00000034c410723c */ /* 0x002fe20000041808 */
[----:B------:R-:W1:Y:S01]  /*33f0*/  LDSM.16.M88.4 R8, [R2+0x8000] ;  /* 0x008000000208783b */ /* 0x000e620000000200 */
[----:B------:R-:W-:-:S06]  /*3400*/  FMUL.FTZ R3, R4, c[0x0][0x320] ;  /* 0x0000c80004037a20 */ /* 0x000fcc0000410000 */
[----:B---3--:R-:W-:Y:S01]  /*3410*/  HMMA.16816.F32.BF16 R24, R200, R44, R12 ;  /* 0x0000002cc818723c */ /* 0x008fe2000004180c */
[----:B------:R2:W-:Y:S07]  /*3420*/  MUFU.TANH R67, R3 ;  /* 0x0000000300437308 */ /* 0x0005ee0000002400 */
[----:B------:R-:W-:Y:S08]  /*3430*/  HMMA.16816.F32.BF16 R48, R192, R40, R80 ;  /* 0x00000028c030723c */ /* 0x000ff00000041850 */
[----:B------:R-:W-:Y:S01]  /*3440*/  HMMA.16816.F32.BF16 R12, R200, R46, R20 ;  /* 0x0000002ec80c723c */ /* 0x000fe20000041814 */
[----:B--2---:R-:W-:Y:S01]  /*3450*/  FMUL.FTZ R3, R5, c[0x0][0x320] ;  /* 0x0000c80005037a20 */ /* 0x004fe20000410000 */
[----:B------:R-:W-:Y:S06]  /*3460*/  LDSM.16.M88.4 R44, [R0+0x8800] ;  /* 0x00880000002c783b */ /* 0x000fec0000000200 */
[C---:B------:R-:W-:Y:S01]  /*3470*/  HMMA.16816.F32.BF16 R20, R192.reuse, R32, R68 ;  /* 0x00000020c014723c */ /* 0x040fe20000041844 */
[----:B------:R2:W-:Y:S07]  /*3480*/  MUFU.TANH R66, R3 ;  /* 0x0000000300427308 */ /* 0x0005ee0000002400 */
[----:B------:R-:W-:Y:S08]  /*3490*/  HMMA.16816.F32.BF16 R36, R192, R34, R60 ;  /* 0x00000022c024723c */ /* 0x000ff0000004183c */
[----:B------:R-:W-:Y:S01]  /*34a0*/  HMMA.16816.F32.BF16 R32, R200, R56, R16 ;  /* 0x00000038c820723c */ /* 0x000fe20000041810 */
[----:B--2---:R-:W-:-:S07]  /*34b0*/  FMUL.FTZ R3, R6, c[0x0][0x320] ;  /* 0x0000c80006037a20 */ /* 0x004fce0000410000 */
[----:B------:R-:W-:Y:S01]  /*34c0*/  HMMA.16816.F32.BF16 R16, R196, R54, R28 ;  /* 0x00000036c410723c */ /* 0x000fe2000004181c */
[----:B------:R2:W-:Y:S01]  /*34d0*/  LDSM.16.M88.4 R28, [R0+0x8000] ;  /* 0x00800000001c783b */ /* 0x0005e20000000200 */
[----:B------:R3:W-:Y:S01]  /*34e0*/  MUFU.TANH R77, R3 ;  /* 0x00000003004d7308 */ /* 0x0007e20000002400 */
[----:B------:R-:W-:Y:S02]  /*34f0*/  FMUL.FTZ R25, R25, c[0x0][0x320] ;  /* 0x0000c80019197a20 */ /* 0x000fe40000410000 */
[----:B------:R-:W-:Y:S02]  /*3500*/  FMUL.FTZ R26, R26, c[0x0][0x320] ;  /* 0x0000c8001a1a7a20 */ /* 0x000fe40000410000 */
[----:B------:R-:W-:-:S03]  /*3510*/  FMUL.FTZ R27, R27, c[0x0][0x320] ;  /* 0x0000c8001b1b7a20 */ /* 0x000fc60000410000 */
[----:B------:R-:W-:Y:S01]  /*3520*/  MUFU.TANH R64, R25 ;  /* 0x0000001900407308 */ /* 0x000fe20000002400 */
[----:B---3--:R-:W-:Y:S02]  /*3530*/  FMUL.FTZ R3, R7, c[0x0][0x320] ;  /* 0x0000c80007037a20 */ /* 0x008fe40000410000 */
[----:B------:R-:W-:Y:S01]  /*3540*/  HMMA.16816.F32.BF16 R4, R192, R42, R72 ;  /* 0x0000002ac004723c */ /* 0x000fe20000041848 */
[----:B------:R3:W4:Y:S04]  /*3550*/  LDSM.16.M88.4 R40, [R2+0x8800] ;  /* 0x008800000228783b */ /* 0x0007280000000200 */
[----:B------:R1:W-:Y:S01]  /*3560*/  MUFU.TANH R76, R3 ;  /* 0x00000003004c7308 */ /* 0x0003e20000002400 */
[----:B------:R-:W-:-:S05]  /*3570*/  IMAD.IADD R122, R122, 0x1, R160 ;  /* 0x000000017a7a7824 */ /* 0x000fca00078e02a0 */
[----:B------:R-:W-:Y:S01]  /*3580*/  HMMA.16816.F32.BF16 R16, R200, R58, R16 ;  /* 0x0000003ac810723c */ /* 0x000fe20000041810 */
[----:B--2---:R-:W-:Y:S01]  /*3590*/  IADD3 R0, R120, c[0x0][0x1d0], RZ ;  /* 0x0000740078007a10 */ /* 0x004fe20007ffe0ff */
[----:B------:R-:W-:Y:S01]  /*35a0*/  MUFU.TANH R70, R26 ;  /* 0x0000001a00467308 */ /* 0x000fe20000002400 */
[----:B------:R-:W-:Y:S01]  /*35b0*/  FMUL.FTZ R12, R12, c[0x0][0x320] ;  /* 0x0000c8000c0c7a20 */ /* 0x000fe20000410000 */
[----:B------:R-:W-:-:S04]  /*35c0*/  DEPBAR.LE SB0, 0x2 ;  /* 0x000080800000791a */ /* 0x000fc80000000000 */
[----:B------:R-:W-:Y:S01]  /*35d0*/  FMUL.FTZ R13, R13, c[0x0][0x320] ;  /* 0x0000c8000d0d7a20 */ /* 0x000fe20000410000 */
[----:B------:R-:W-:Y:S01]  /*35e0*/  BAR.SYNC.DEFER_BLOCKING 0x0 ;  /* 0x0000000000007b1d */ /* 0x000fe20000010000 */
[----:B-1----:R-:W-:-:S05]  /*35f0*/  FMUL.FTZ R3, R24, c[0x0][0x320] ;  /* 0x0000c80018037a20 */ /* 0x002fca0000410000 */
[----:B------:R1:W-:Y:S01]  /*3600*/  MUFU.TANH R60, R27 ;  /* 0x0000001b003c7308 */ /* 0x0003e20000002400 */
[----:B---3--:R-:W-:-:S07]  /*3610*/  IMAD.MOV.U32 R2, RZ, RZ, R122 ;  /* 0x000000ffff027224 */ /* 0x008fce00078e007a */
[----:B------:R2:W-:Y:S01]  /*3620*/  MUFU.TANH R65, R3 ;  /* 0x0000000300417308 */ /* 0x0005e20000002400 */
[C---:B-1----:R-:W-:Y:S08]  /*3630*/  HMMA.16816.F32.BF16 R24, R196.reuse, R8, R48 ;  /* 0x00000008c418723c */ /* 0x042ff00000041830 */
[----:B----4-:R-:W-:Y:S01]  /*3640*/  HMMA.16816.F32.BF16 R20, R196, R40, R20 ;  /* 0x00000028c414723c */ /* 0x010fe20000041814 */
[----:B--2---:R-:W-:Y:S01]  /*3650*/  @P2 IMAD.HI.U32 R3, R122, c[0x0][0x2c8], RZ ;  /* 0x0000b2007a032a27 */ /* 0x004fe200078e00ff */
[----:B------:R-:W1:Y:S01]  /*3660*/  MUFU.TANH R53, R12 ;  /* 0x0000000c00357308 */ /* 0x000e620000002400 */
[----:B------:R-:W-:Y:S03]  /*3670*/  LDSM.16.MT88.4 R104, [R215+0x800] ;  /* 0x00080000d768783b */ /* 0x000fe60000004200 */
[----:B------:R-:W-:-:S02]  /*3680*/  @P2 SHF.R.U32.HI R2, RZ, c[0x0][0x2cc], R3 ;  /* 0x0000b300ff022a19 */ /* 0x000fc40000011603 */
[----:B------:R-:W-:Y:S03]  /*3690*/  HMMA.16816.F32.BF16 R8, R196, R10, R4 ;  /* 0x0000000ac408723c */ /* 0x000fe60000041804 */
[----:B------:R-:W2:Y:S04]  /*36a0*/  SHFL.IDX PT, R4, R2, RZ, 0x1c1f ;  /* 0x001c1fff02047589 */ /* 0x000ea800000e0000 */
[----:B------:R3:W4:Y:S01]  /*36b0*/  SHFL.IDX PT, R3, R2, 0x1, 0x1c1f ;  /* 0x003c1f0002037f89 */ /* 0x00072200000e0000 */
[----:B------:R-:W-:Y:S01]  /*36c0*/  HMMA.16816.F32.BF16 R24, R200, R28, R24 ;  /* 0x0000001cc818723c */ /* 0x000fe20000041818 */
[----:B------:R-:W-:Y:S01]  /*36d0*/  FMUL.FTZ R16, R16, c[0x0][0x320] ;  /* 0x0000c80010107a20 */ /* 0x000fe20000410000 */
[----:B------:R-:W1:Y:S01]  /*36e0*/  MUFU.TANH R52, R13 ;  /* 0x0000000d00347308 */ /* 0x000e620000002400 */
[----:B------:R-:W-:Y:S01]  /*36f0*/  FMUL.FTZ R32, R32, c[0x0][0x320] ;  /* 0x0000c80020207a20 */ /* 0x000fe20000410000 */
[----:B---3--:R-:W-:-:S04]  /*3700*/  IADD3 R2, -R121, 0x1, R0 ;  /* 0x0000000179027810 */ /* 0x008fc80007ffe100 */
[----:B------:R-:W-:Y:S01]  /*3710*/  IADD3 R2, R2, -c[0x0][0x168], RZ ;  /* 0x80005a0002027a10 */ /* 0x000fe20007ffe0ff */
[----:B------:R-:W-:-:S04]  /*3720*/  IMAD.IADD R0, R0, 0x1, -R121 ;  /* 0x0000000100007824 */ /* 0x000fc800078e0a79 */
[C---:B--2---:R-:W-:Y:S02]  /*3730*/  IMAD.IADD R4, R2.reuse, 0x1, R4 ;  /* 0x0000000102047824 */ /* 0x044fe400078e0204 */
[----:B----4-:R-:W-:-:S03]  /*3740*/  IMAD.IADD R3, R2, 0x1, R3 ;  /* 0x0000000102037824 */ /* 0x010fc600078e0203 */
[C---:B------:R-:W-:Y:S02]  /*3750*/  IMNMX R2, R0.reuse, R4, PT ;  /* 0x0000000400027217 */ /* 0x040fe40003800200 */
[----:B------:R-:W-:-:S04]  /*3760*/  IMNMX R0, R0, R3, PT ;  /* 0x0000000300007217 */ /* 0x000fc80003800200 */
[----:B------:R-:W-:Y:S01]  /*3770*/  FMUL.FTZ R3, R24, c[0x0][0x320] ;  /* 0x0000c80018037a20 */ /* 0x000fe20000410000 */
[----:B------:R2:W-:Y:S01]  /*3780*/  MUFU.TANH R28, R16 ;  /* 0x00000010001c7308 */ /* 0x0005e20000002400 */
[----:B------:R-:W-:Y:S02]  /*3790*/  FMUL.FTZ R33, R33, c[0x0][0x320] ;  /* 0x0000c80021217a20 */ /* 0x000fe40000410000 */
[----:B------:R-:W-:Y:S01]  /*37a0*/  FMUL.FTZ R17, R17, c[0x0][0x320] ;  /* 0x0000c80011117a20 */ /* 0x000fe20000410000 */
[----:B------:R-:W-:-:S04]  /*37b0*/  ISETP.GT.AND P6, PT, R2, 0x10, PT ;  /* 0x000000100200780c */ /* 0x000fc80003fc4270 */
[----:B------:R-:W3:Y:S01]  /*37c0*/  MUFU.TANH R3, R3 ;  /* 0x0000000300037308 */ /* 0x000ee20000002400 */
[----:B------:R-:W-:Y:S02]  /*37d0*/  FMUL.FTZ R14, R14, c[0x0][0x320] ;  /* 0x0000c8000e0e7a20 */ /* 0x000fe40000410000 */
[----:B--2---:R-:W-:-:S05]  /*37e0*/  FMUL.FTZ R16, R25, c[0x0][0x320] ;  /* 0x0000c80019107a20 */ /* 0x004fca0000410000 */
[----:B------:R-:W2:Y:S01]  /*37f0*/  MUFU.TANH R32, R32 ;  /* 0x0000002000207308 */ /* 0x000ea20000002400 */
[----:B------:R-:W-:Y:S01]  /*3800*/  FMUL.FTZ R15, R15, c[0x0][0x320] ;  /* 0x0000c8000f0f7a20 */ /* 0x000fe20000410000 */
[----:B------:R-:W-:Y:S01]  /*3810*/  HMMA.16816.F32.BF16 R4, R200, R44, R20 ;  /* 0x0000002cc804723c */ /* 0x000fe20000041814 */
[C---:B------:R-:W-:Y:S02]  /*3820*/  ISETP.GT.AND P0, PT, R2.reuse, RZ, PT ;  /* 0x000000ff0200720c */ /* 0x040fe40003f04270 */
[----:B------:R-:W-:-:S03]  /*3830*/  ISETP.GT.AND P4, PT, R2, 0x1, PT ;  /* 0x000000010200780c */ /* 0x000fc60003f84270 */
[----:B------:R-:W4:Y:S01]  /*3840*/  MUFU.TANH R33, R33 ;  /* 0x0000002100217308 */ /* 0x000f220000002400 */
[C---:B------:R-:W-:Y:S02]  /*3850*/  ISETP.GT.AND P3, PT, R2.reuse, 0x8, PT ;  /* 0x000000080200780c */ /* 0x040fe40003f64270 */
[C---:B------:R-:W-:Y:S02]  /*3860*/  ISETP.GT.AND P1, PT, R2.reuse, 0x9, PT ;  /* 0x000000090200780c */ /* 0x040fe40003f24270 */
[----:B------:R-:W-:-:S03]  /*3870*/  ISETP.GT.AND P5, PT, R2, 0x11, PT ;  /* 0x000000110200780c */ /* 0x000fc60003fa4270 */
[----:B------:R-:W1:Y:S01]  /*3880*/  MUFU.TANH R17, R17 ;  /* 0x0000001100117308 */ /* 0x000e620000002400 */
[----:B------:R-:W-:Y:S01]  /*3890*/  FSEL R20, R92, -INF , P6 ;  /* 0xff8000005c147808 */ /* 0x000fe20003000000 */
[----:B------:R-:W-:Y:S01]  /*38a0*/  HMMA.16816.F32.BF16 R8, R200, R30, R8 ;  /* 0x0000001ec808723c */ /* 0x000fe20000041808 */
[----:B------:R-:W-:-:S05]  /*38b0*/  ISETP.GT.AND P6, PT, R2, 0x28, PT ;  /* 0x000000280200780c */ /* 0x000fca0003fc4270 */
[----:B------:R-:W1:Y:S01]  /*38c0*/  MUFU.TANH R16, R16 ;  /* 0x0000001000107308 */ /* 0x000e620000002400 */
[----:B------:R-:W-:Y:S02]  /*38d0*/  FSEL R12, R100, -INF , P0 ;  /* 0xff800000640c7808 */ /* 0x000fe40000000000 */
[----:B------:R-:W-:Y:S02]  /*38e0*/  FSEL R13, R95, -INF , P4 ;  /* 0xff8000005f0d7808 */ /* 0x000fe40002000000 */
[----:B-----5:R-:W-:-:S03]  /*38f0*/  FSEL R21, R88, -INF , P5 ;  /* 0xff80000058157808 */ /* 0x020fc60002800000 */
[----:B------:R5:W-:Y:S01]  /*3900*/  MUFU.TANH R54, R14 ;  /* 0x0000000e00367308 */ /* 0x000be20000002400 */
[C---:B------:R-:W-:Y:S02]  /*3910*/  ISETP.GT.AND P0, PT, R2.reuse, 0x18, PT ;  /* 0x000000180200780c */ /* 0x040fe40003f04270 */
[C---:B------:R-:W-:Y:S02]  /*3920*/  ISETP.GT.AND P4, PT, R2.reuse, 0x19, PT ;  /* 0x000000190200780c */ /* 0x040fe40003f84270 */
[----:B------:R-:W-:-:S03]  /*3930*/  ISETP.GT.AND P5, PT, R2, 0x29, PT ;  /* 0x000000290200780c */ /* 0x000fc60003fa4270 */
[----:B------:R2:W-:Y:S01]  /*3940*/  MUFU.TANH R55, R15 ;  /* 0x0000000f00377308 */ /* 0x0005e20000002400 */
[----:B-1----:R-:W-:Y:S02]  /*3950*/  FSEL R58, R53, -INF , P6 ;  /* 0xff800000353a7808 */ /* 0x002fe40003000000 */
[----:B------:R-:W-:Y:S02]  /*3960*/  ISETP.GT.AND P6, PT, R2, 0x40, PT ;  /* 0x000000400200780c */ /* 0x000fe40003fc4270 */
[----:B-----5:R-:W-:Y:S02]  /*3970*/  FSEL R14, R94, -INF , P3 ;  /* 0xff8000005e0e7808 */ /* 0x020fe40001800000 */
[C---:B------:R-:W-:Y:S02]  /*3980*/  ISETP.GT.AND P3, PT, R2.reuse, 0x20, PT ;  /* 0x000000200200780c */ /* 0x040fe40003f64270 */
[----:B--2---:R-:W-:Y:S02]  /*3990*/  FSEL R15, R93, -INF , P1 ;  /* 0xff8000005d0f7808 */ /* 0x004fe40000800000 */
[----:B------:R-:W-:-:S02]  /*39a0*/  ISETP.GT.AND P1, PT, R2, 0x21, PT ;  /* 0x000000210200780c */ /* 0x000fc40003f24270 */
[----:B------:R-:W-:Y:S02]  /*39b0*/  FSEL R22, R67, -INF , P0 ;  /* 0xff80000043167808 */ /* 0x000fe40000000000 */
[----:B------:R-:W-:Y:S02]  /*39c0*/  FSEL R23, R66, -INF , P4 ;  /* 0xff80000042177808 */ /* 0x000fe40002000000 */
[----:B------:R-:W-:Y:S02]  /*39d0*/  FSEL R57, R65, -INF , P3 ;  /* 0xff80000041397808 */ /* 0x000fe40001800000 */
[----:B------:R-:W-:Y:S02]  /*39e0*/  FSEL R56, R64, -INF , P1 ;  /* 0xff80000040387808 */ /* 0x000fe40000800000 */
[----:B------:R-:W-:Y:S02]  /*39f0*/  FSEL R59, R52, -INF , P5 ;  /* 0xff800000343b7808 */ /* 0x000fe40002800000 */
[----:B------:R-:W-:-:S02]  /*3a00*/  ISETP.GT.AND P0, PT, R2, 0x30, PT ;  /* 0x000000300200780c */ /* 0x000fc40003f04270 */
[C---:B------:R-:W-:Y:S02]  /*3a10*/  ISETP.GT.AND P4, PT, R2.reuse, 0x31, PT ;  /* 0x000000310200780c */ /* 0x040fe40003f84270 */
[C---:B------:R-:W-:Y:S02]  /*3a20*/  ISETP.GT.AND P3, PT, R2.reuse, 0x38, PT ;  /* 0x000000380200780c */ /* 0x040fe40003f64270 */
[C---:B------:R-:W-:Y:S02]  /*3a30*/  ISETP.GT.AND P1, PT, R2.reuse, 0x39, PT ;  /* 0x000000390200780c */ /* 0x040fe40003f24270 */
[----:B------:R-:W-:Y:S02]  /*3a40*/  ISETP.GT.AND P5, PT, R2, 0x41, PT ;  /* 0x000000410200780c */ /* 0x000fe40003fa4270 */
[----:B---3--:R-:W-:Y:S02]  /*3a50*/  FSEL R90, R3, -INF , P6 ;  /* 0xff800000035a7808 */ /* 0x008fe40003000000 */
[----:B------:R-:W-:-:S02]  /*3a60*/  FMNMX.FTZ R3, R12, R13, !PT ;  /* 0x0000000d0c037209 */ /* 0x000fc40007810000 */
[----:B------:R-:W-:Y:S02]  /*3a70*/  FSEL R68, R32, -INF , P0 ;  /* 0xff80000020447808 */ /* 0x000fe40000000000 */
[----:B----4-:R-:W-:Y:S02]  /*3a80*/  FSEL R69, R33, -INF , P4 ;  /* 0xff80000021457808 */ /* 0x010fe40002000000 */
[----:B------:R-:W-:Y:S02]  /*3a90*/  FSEL R87, R28, -INF , P3 ;  /* 0xff8000001c577808 */ /* 0x000fe40001800000 */
[----:B------:R-:W-:Y:S02]  /*3aa0*/  FSEL R86, R17, -INF , P1 ;  /* 0xff80000011567808 */ /* 0x000fe40000800000 */
[----:B------:R-:W-:Y:S02]  /*3ab0*/  FSEL R103, R16, -INF , P5 ;  /* 0xff80000010677808 */ /* 0x000fe40002800000 */
[----:B------:R-:W-:-:S02]  /*3ac0*/  ISETP.GT.AND P0, PT, R2, 0x48, PT ;  /* 0x000000480200780c */ /* 0x000fc40003f04270 */
[C---:B------:R-:W-:Y:S02]  /*3ad0*/  ISETP.GT.AND P4, PT, R2.reuse, 0x49, PT ;  /* 0x000000490200780c */ /* 0x040fe40003f84270 */
[C---:B------:R-:W-:Y:S02]  /*3ae0*/  ISETP.GT.AND P3, PT, R2.reuse, 0x50, PT ;  /* 0x000000500200780c */ /* 0x040fe40003f64270 */
[C---:B------:R-:W-:Y:S02]  /*3af0*/  ISETP.GT.AND P1, PT, R2.reuse, 0x51, PT ;  /* 0x000000510200780c */ /* 0x040fe40003f24270 */
[C---:B------:R-:W-:Y:S02]  /*3b00*/  ISETP.GT.AND P6, PT, R2.reuse, 0x58, PT ;  /* 0x000000580200780c */ /* 0x040fe40003fc4270 */
[----:B------:R-:W-:Y:S02]  /*3b10*/  ISETP.GT.AND P5, PT, R2, 0x59, PT ;  /* 0x000000590200780c */ /* 0x000fe40003fa4270 */
[----:B------:R-:W-:-:S04]  /*3b20*/  FMNMX.FTZ R2, R14, R3, !PT ;  /* 0x000000030e027209 */ /* 0x000fc80007810000 */
[----:B------:R-:W-:Y:S01]  /*3b30*/  FMNMX.FTZ R2, R15, R2, !PT ;  /* 0x000000020f027209 */ /* 0x000fe20007810000 */
[----:B------:R-:W-:-:S03]  /*3b40*/  FMUL.FTZ R8, R8, c[0x0][0x320] ;  /* 0x0000c80008087a20 */ /* 0x000fc60000410000 */
[----:B------:R-:W-:Y:S01]  /*3b50*/  FMNMX.FTZ R2, R20, R2, !PT ;  /* 0x0000000214027209 */ /* 0x000fe20007810000 */
[----:B------:R-:W-:Y:S01]  /*3b60*/  FMUL.FTZ R9, R9, c[0x0][0x320] ;  /* 0x0000c80009097a20 */ /* 0x000fe20000410000 */
[----:B------:R-:W-:Y:S02]  /*3b70*/  HMMA.16816.F32.BF16 R36, R196, R42, R36 ;  /* 0x0000002ac424723c */ /* 0x000fe40000041824 */
[----:B------:R-:W-:Y:S01]  /*3b80*/  FMNMX.FTZ R2, R21, R2, !PT ;  /* 0x0000000215027209 */ /* 0x000fe20007810000 */
[----:B------:R-:W-:Y:S01]  /*3b90*/  FMUL.FTZ R4, R4, c[0x0][0x320] ;  /* 0x0000c80004047a20 */ /* 0x000fe20000410000 */
[----:B------:R-:W1:Y:S02]  /*3ba0*/  MUFU.TANH R8, R8 ;  /* 0x0000000800087308 */ /* 0x000e640000002400 */
[----:B------:R-:W-:Y:S01]  /*3bb0*/  FMNMX.FTZ R2, R22, R2, !PT ;  /* 0x0000000216027209 */ /* 0x000fe20007810000 */
[----:B------:R-:W-:-:S05]  /*3bc0*/  FMUL.FTZ R3, R5, c[0x0][0x320] ;  /* 0x0000c80005037a20 */ /* 0x000fca0000410000 */
[----:B------:R-:W2:Y:S01]  /*3bd0*/  MUFU.TANH R9, R9 ;  /* 0x0000000900097308 */ /* 0x000ea20000002400 */
[----:B------:R-:W-:-:S07]  /*3be0*/  FMNMX.FTZ R2, R23, R2, !PT ;  /* 0x0000000217027209 */ /* 0x000fce0007810000 */
[----:B------:R-:W3:Y:S01]  /*3bf0*/  MUFU.TANH R4, R4 ;  /* 0x0000000400047308 */ /* 0x000ee20000002400 */
[----:B------:R-:W-:-:S07]  /*3c00*/  FMNMX.FTZ R2, R57, R2, !PT ;  /* 0x0000000239027209 */ /* 0x000fce0007810000 */
[----:B------:R-:W4:Y:S01]  /*3c10*/  MUFU.TANH R3, R3 ;  /* 0x0000000300037308 */ /* 0x000f220000002400 */
[----:B------:R-:W-:Y:S02]  /*3c20*/  FMNMX.FTZ R2, R56, R2, !PT ;  /* 0x0000000238027209 */ /* 0x000fe40007810000 */
[----:B-1----:R-:W-:Y:S02]  /*3c30*/  FSEL R91, R8, -INF , P0 ;  /* 0xff800000085b7808 */ /* 0x002fe40000000000 */
[----:B--2---:R-:W-:Y:S02]  /*3c40*/  FSEL R92, R9, -INF , P4 ;  /* 0xff800000095c7808 */ /* 0x004fe40002000000 */
[----:B------:R-:W-:Y:S02]  /*3c50*/  FMNMX.FTZ R2, R58, R2, !PT ;  /* 0x000000023a027209 */ /* 0x000fe40007810000 */
[C---:B------:R-:W-:Y:S02]  /*3c60*/  ISETP.GT.AND P0, PT, R0.reuse, RZ, PT ;  /* 0x000000ff0000720c */ /* 0x040fe40003f04270 */
[----:B------:R-:W-:Y:S01]  /*3c70*/  ISETP.GT.AND P4, PT, R0, 0x1, PT ;  /* 0x000000010000780c */ /* 0x000fe20003f84270 */
[----:B------:R-:W-:Y:S01]  /*3c80*/  HMMA.16816.F32.BF16 R28, R200, R46, R36 ;  /* 0x0000002ec81c723c */ /* 0x000fe20000041824 */
[----:B------:R-:W-:Y:S01]  /*3c90*/  FMUL.FTZ R24, R6, c[0x0][0x320] ;  /* 0x0000c80006187a20 */ /* 0x000fe20000410000 */
[----:B---3--:R-:W-:Y:S01]  /*3ca0*/  FSEL R111, R4, -INF , P3 ;  /* 0xff800000046f7808 */ /* 0x008fe20001800000 */
[----:B------:R-:W-:Y:S01]  /*3cb0*/  FMUL.FTZ R19, R19, c[0x0][0x320] ;  /* 0x0000c80013137a20 */ /* 0x000fe20000410000 */
[----:B------:R-:W-:Y:S01]  /*3cc0*/  FMNMX.FTZ R2, R59, R2, !PT ;  /* 0x000000023b027209 */ /* 0x000fe20007810000 */
[----:B------:R-:W-:Y:S01]  /*3cd0*/  FMUL.FTZ R18, R18, c[0x0][0x320] ;  /* 0x0000c80012127a20 */ /* 0x000fe20000410000 */
[----:B------:R-:W-:Y:S01]  /*3ce0*/  ISETP.GT.AND P3, PT, R0, 0x8, PT ;  /* 0x000000080000780c */ /* 0x000fe20003f64270 */
[----:B------:R-:W-:Y:S01]  /*3cf0*/  FMUL.FTZ R34, R34, c[0x0][0x320] ;  /* 0x0000c80022227a20 */ /* 0x000fe20000410000 */
[----:B------:R-:W-:Y:S01]  /*3d00*/  FSEL R4, R102, -INF , P0 ;  /* 0xff80000066047808 */ /* 0x000fe20000000000 */
[----:B------:R-:W-:Y:S01]  /*3d10*/  FMUL.FTZ R25, R7, c[0x0][0x320] ;  /* 0x0000c80007197a20 */ /* 0x000fe20000410000 */
[----:B------:R-:W-:Y:S01]  /*3d20*/  FSEL R6, R101, -INF , P4 ;  /* 0xff80000065067808 */ /* 0x000fe20002000000 */
[----:B------:R-:W-:Y:S01]  /*3d30*/  FMUL.FTZ R35, R35, c[0x0][0x320] ;  /* 0x0000c80023237a20 */ /* 0x000fe20000410000 */
[----:B----4-:R-:W-:Y:S01]  /*3d40*/  FSEL R110, R3, -INF , P1 ;  /* 0xff800000036e7808 */ /* 0x010fe20000800000 */
[----:B------:R-:W-:Y:S01]  /*3d50*/  FMUL.FTZ R26, R26, c[0x0][0x320] ;  /* 0x0000c8001a1a7a20 */ /* 0x000fe20000410000 */
[----:B------:R-:W-:Y:S01]  /*3d60*/  FMNMX.FTZ R2, R68, R2, !PT ;  /* 0x0000000244027209 */ /* 0x000fe20007810000 */
[----:B------:R-:W-:Y:S01]  /*3d70*/  FMUL.FTZ R27, R27, c[0x0][0x320] ;  /* 0x0000c8001b1b7a20 */ /* 0x000fe20000410000 */
[----:B------:R-:W-:Y:S01]  /*3d80*/  ISETP.GT.AND P1, PT, R0, 0x9, PT ;  /* 0x000000090000780c */ /* 0x000fe20003f24270 */
[----:B------:R-:W-:Y:S01]  /*3d90*/  FMUL.FTZ R10, R10, c[0x0][0x320] ;  /* 0x0000c8000a0a7a20 */ /* 0x000fe20000410000 */
[----:B------:R-:W-:Y:S01]  /*3da0*/  FSEL R5, R97, -INF , P3 ;  /* 0xff80000061057808 */ /* 0x000fe20001800000 */
[----:B------:R-:W-:Y:S01]  /*3db0*/  FMUL.FTZ R11, R11, c[0x0][0x320] ;  /* 0x0000c8000b0b7a20 */ /* 0x000fe20000410000 */
[----:B------:R-:W-:Y:S01]  /*3dc0*/  FMNMX.FTZ R3, R4, R6, !PT ;  /* 0x0000000604037209 */ /* 0x000fe20007810000 */
[----:B------:R-:W-:Y:S01]  /*3dd0*/  LDSM.16.MT88.4 R44, [R214] ;  /* 0x00000000d62c783b */ /* 0x000fe20000004200 */
[----:B------:R-:W-:-:S02]  /*3de0*/  FMNMX.FTZ R2, R69, R2, !PT ;  /* 0x0000000245027209 */ /* 0x000fc40007810000 */
[----:B------:R-:W-:Y:S01]  /*3df0*/  ISETP.GT.AND P0, PT, R0, 0x10, PT ;  /* 0x000000100000780c */ /* 0x000fe20003f04270 */
[----:B------:R-:W-:Y:S01]  /*3e00*/  LDSM.16.MT88.4 R36, [R214+0x800] ;  /* 0x00080000d624783b */ /* 0x000fe20000004200 */
[----:B------:R-:W-:Y:S02]  /*3e10*/  FSEL R17, R96, -INF , P1 ;  /* 0xff80000060117808 */ /* 0x000fe40000800000 */
[----:B------:R-:W-:Y:S01]  /*3e20*/  FMNMX.FTZ R3, R5, R3, !PT ;  /* 0x0000000305037209 */ /* 0x000fe20007810000 */
[----:B------:R1:W-:Y:S01]  /*3e30*/  MUFU.TANH R63, R19 ;  /* 0x00000013003f7308 */ /* 0x0003e20000002400 */
[----:B------:R-:W-:Y:S01]  /*3e40*/  FMNMX.FTZ R101, R87, R2, !PT ;  /* 0x0000000257657209 */ /* 0x000fe20007810000 */
[----:B------:R-:W-:Y:S01]  /*3e50*/  FMUL.FTZ R28, R28, c[0x0][0x320] ;  /* 0x0000c8001c1c7a20 */ /* 0x000fe20000410000 */
[----:B------:R-:W-:Y:S01]  /*3e60*/  ISETP.GT.AND P4, PT, R0, 0x11, PT ;  /* 0x000000110000780c */ /* 0x000fe20003f84270 */
[----:B------:R-:W-:Y:S01]  /*3e70*/  FMUL.FTZ R29, R29, c[0x0][0x320] ;  /* 0x0000c8001d1d7a20 */ /* 0x000fe20000410000 */
[----:B------:R-:W-:Y:S01]  /*3e80*/  FMNMX.FTZ R2, R17, R3, !PT ;  /* 0x0000000311027209 */ /* 0x000fe20007810000 */
[----:B------:R-:W-:Y:S01]  /*3e90*/  FMUL.FTZ R30, R30, c[0x0][0x320] ;  /* 0x0000c8001e1e7a20 */ /* 0x000fe20000410000 */
[----:B------:R-:W-:Y:S01]  /*3ea0*/  ISETP.GT.AND P3, PT, R0, 0x18, PT ;  /* 0x000000180000780c */ /* 0x000fe20003f64270 */
[----:B------:R2:W-:Y:S01]  /*3eb0*/  MUFU.TANH R62, R18 ;  /* 0x00000012003e7308 */ /* 0x0005e20000002400 */
[----:B------:R-:W-:Y:S01]  /*3ec0*/  FSEL R16, R84, -INF , P4 ;  /* 0xff80000054107808 */ /* 0x000fe20002000000 */
[----:B------:R-:W-:Y:S01]  /*3ed0*/  FMUL.FTZ R8, R31, c[0x0][0x320] ;  /* 0x0000c8001f087a20 */ /* 0x000fe20000410000 */
[----:B------:R-:W-:Y:S01]  /*3ee0*/  ISETP.GT.AND P1, PT, R0, 0x19, PT ;  /* 0x000000190000780c */ /* 0x000fe20003f24270 */
[----:B------:R-:W-:Y:S01]  /*3ef0*/  LDSM.16.MT88.4 R96, [R215] ;  /* 0x00000000d760783b */ /* 0x000fe20000004200 */
[----:B-1----:R-:W-:-:S04]  /*3f00*/  FSEL R19, R85, -INF , P0 ;  /* 0xff80000055137808 */ /* 0x002fc80000000000 */
[----:B------:R-:W-:Y:S02]  /*3f10*/  FMNMX.FTZ R2, R19, R2, !PT ;  /* 0x0000000213027209 */ /* 0x000fe40007810000 */
[----:B------:R-:W-:Y:S02]  /*3f20*/  FMNMX.FTZ R101, R86, R101, !PT ;  /* 0x0000006556657209 */ /* 0x000fe40007810000 */
[----:B--2---:R-:W-:Y:S02]  /*3f30*/  FSEL R18, R77, -INF , P3 ;  /* 0xff8000004d127808 */ /* 0x004fe40001800000 */
[----:B------:R-:W-:Y:S02]  /*3f40*/  FMNMX.FTZ R2, R16, R2, !PT ;  /* 0x0000000210027209 */ /* 0x000fe40007810000 */
[----:B------:R-:W-:Y:S02]  /*3f50*/  ISETP.GT.AND P0, PT, R0, 0x20, PT ;  /* 0x000000200000780c */ /* 0x000fe40003f04270 */
[----:B------:R-:W-:-:S02]  /*3f60*/  FMNMX.FTZ R101, R90, R101, !PT ;  /* 0x000000655a657209 */ /* 0x000fc40007810000 */
[----:B------:R-:W-:Y:S02]  /*3f70*/  FSEL R7, R76, -INF , P1 ;  /* 0xff8000004c077808 */ /* 0x000fe40000800000 */
[----:B------:R-:W-:Y:S01]  /*3f80*/  FMNMX.FTZ R2, R18, R2, !PT ;  /* 0x0000000212027209 */ /* 0x000fe20007810000 */
[----:B------:R-:W-:Y:S01]  /*3f90*/  MUFU.TANH R34, R34 ;  /* 0x0000002200227308 */ /* 0x000fe20000002400 */
[----:B------:R-:W-:Y:S02]  /*3fa0*/  ISETP.GT.AND P4, PT, R0, 0x21, PT ;  /* 0x000000210000780c */ /* 0x000fe40003f84270 */
[----:B------:R-:W-:Y:S02]  /*3fb0*/  FMNMX.FTZ R101, R103, R101, !PT ;  /* 0x0000006567657209 */ /* 0x000fe40007810000 */
[----:B------:R-:W-:Y:S02]  /*3fc0*/  FSEL R53, R70, -INF , P0 ;  /* 0xff80000046357808 */ /* 0x000fe40000000000 */
[----:B------:R-:W-:Y:S01]  /*3fd0*/  FMNMX.FTZ R2, R7, R2, !PT ;  /* 0x0000000207027209 */ /* 0x000fe20007810000 */
[----:B------:R-:W1:Y:S01]  /*3fe0*/  MUFU.TANH R28, R28 ;  /* 0x0000001c001c7308 */ /* 0x000e620000002400 */
[----:B------:R-:W-:-:S02]  /*3ff0*/  ISETP.GT.AND P3, PT, R0, 0x28, PT ;  /* 0x000000280000780c */ /* 0x000fc40003f64270 */
[----:B------:R-:W-:Y:S02]  /*4000*/  FMNMX.FTZ R101, R91, R101, !PT ;  /* 0x000000655b657209 */ /* 0x000fe40007810000 */
[----:B------:R-:W-:Y:S02]  /*4010*/  FSEL R52, R60, -INF , P4 ;  /* 0xff8000003c347808 */ /* 0x000fe40002000000 */
[----:B------:R-:W-:Y:S01]  /*4020*/  FMNMX.FTZ R2, R53, R2, !PT ;  /* 0x0000000235027209 */ /* 0x000fe20007810000 */
[----:B------:R-:W-:Y:S01]  /*4030*/  MUFU.TANH R35, R35 ;  /* 0x0000002300237308 */ /* 0x000fe20000002400 */
[----:B------:R-:W-:Y:S02]  /*4040*/  ISETP.GT.AND P1, PT, R0, 0x29, PT ;  /* 0x000000290000780c */ /* 0x000fe40003f24270 */
[----:B------:R-:W-:-:S05]  /*4050*/  FMNMX.FTZ R101, R92, R101, !PT ;  /* 0x000000655c657209 */ /* 0x000fca0007810000 */
[----:B------:R-:W2:Y:S01]  /*4060*/  MUFU.TANH R29, R29 ;  /* 0x0000001d001d7308 */ /* 0x000ea20000002400 */
[----:B------:R-:W-:Y:S02]  /*4070*/  FSEL R54, R54, -INF , P3 ;  /* 0xff80000036367808 */ /* 0x000fe40001800000 */
[----:B------:R-:W-:Y:S02]  /*4080*/  FMNMX.FTZ R2, R52, R2, !PT ;  /* 0x0000000234027209 */ /* 0x000fe40007810000 */
[----:B------:R-:W-:Y:S02]  /*4090*/  ISETP.GT.AND P0, PT, R0, 0x30, PT ;  /* 0x000000300000780c */ /* 0x000fe40003f04270 */
[----:B------:R-:W-:Y:S02]  /*40a0*/  FMNMX.FTZ R101, R111, R101, !PT ;  /* 0x000000656f657209 */ /* 0x000fe40007810000 */
[----:B------:R-:W-:Y:S02]  /*40b0*/  FSEL R55, R55, -INF , P1 ;  /* 0xff80000037377808 */ /* 0x000fe40000800000 */
[----:B------:R-:W-:Y:S01]  /*40c0*/  FMNMX.FTZ R2, R54, R2, !PT ;  /* 0x0000000236027209 */ /* 0x000fe20007810000 */
[----:B------:R-:W3:Y:S01]  /*40d0*/  MUFU.TANH R26, R26 ;  /* 0x0000001a001a7308 */ /* 0x000ee20000002400 */
[----:B-1----:R-:W-:-:S02]  /*40e0*/  FSEL R108, R28, -INF , P6 ;  /* 0xff8000001c6c7808 */ /* 0x002fc40003000000 */
[----:B------:R-:W-:Y:S02]  /*40f0*/  FMNMX.FTZ R101, R110, R101, !PT ;  /* 0x000000656e657209 */ /* 0x000fe40007810000 */
[----:B------:R-:W-:Y:S02]  /*4100*/  ISETP.GT.AND P1, PT, R0, 0x31, PT ;  /* 0x000000310000780c */ /* 0x000fe40003f24270 */
[----:B------:R-:W-:Y:S02]  /*4110*/  FSEL R60, R34, -INF , P0 ;  /* 0xff800000223c7808 */ /* 0x000fe40000000000 */
[----:B------:R-:W-:Y:S01]  /*4120*/  FMNMX.FTZ R2, R55, R2, !PT ;  /* 0x0000000237027209 */ /* 0x000fe20007810000 */
[----:B------:R-:W1:Y:S01]  /*4130*/  MUFU.TANH R27, R27 ;  /* 0x0000001b001b7308 */ /* 0x000e620000002400 */
[----:B--2---:R-:W-:Y:S02]  /*4140*/  FSEL R109, R29, -INF , P5 ;  /* 0xff8000001d6d7808 */ /* 0x004fe40002800000 */
[----:B------:R-:W-:-:S02]  /*4150*/  FMNMX.FTZ R101, R108, R101, !PT ;  /* 0x000000656c657209 */ /* 0x000fc40007810000 */
[----:B------:R-:W-:Y:S02]  /*4160*/  ISETP.GT.AND P0, PT, R0, 0x38, PT ;  /* 0x000000380000780c */ /* 0x000fe40003f04270 */
[----:B------:R-:W-:Y:S02]  /*4170*/  FSEL R61, R35, -INF , P1 ;  /* 0xff800000233d7808 */ /* 0x000fe40000800000 */
[----:B------:R-:W-:Y:S01]  /*4180*/  FMNMX.FTZ R2, R60, R2, !PT ;  /* 0x000000023c027209 */ /* 0x000fe20007810000 */
[----:B------:R-:W2:Y:S01]  /*4190*/  MUFU.TANH R88, R10 ;  /* 0x0000000a00587308 */ /* 0x000ea20000002400 */
[----:B------:R-:W-:Y:S02]  /*41a0*/  FMNMX.FTZ R101, R109, R101, !PT ;  /* 0x000000656d657209 */ /* 0x000fe40007810000 */
[----:B------:R-:W-:Y:S02]  /*41b0*/  ISETP.GT.AND P1, PT, R0, 0x39, PT ;  /* 0x000000390000780c */ /* 0x000fe40003f24270 */
[----:B------:R-:W-:-:S02]  /*41c0*/  FSEL R62, R62, -INF , P0 ;  /* 0xff8000003e3e7808 */ /* 0x000fc40000000000 */
[----:B------:R-:W-:Y:S01]  /*41d0*/  FMNMX.FTZ R2, R61, R2, !PT ;  /* 0x000000023d027209 */ /* 0x000fe20007810000 */
[----:B------:R-:W4:Y:S01]  /*41e0*/  MUFU.TANH R11, R11 ;  /* 0x0000000b000b7308 */ /* 0x000f220000002400 */
[----:B------:R-:W-:Y:S01]  /*41f0*/  ISETP.GT.AND P0, PT, R0, 0x40, PT ;  /* 0x000000400000780c */ /* 0x000fe20003f04270 */
[----:B------:R-:W5:Y:S01]  /*4200*/  SHFL.BFLY PT, R3, R101, 0x2, 0x1f ;  /* 0x0c401f0065037f89 */ /* 0x000f6200000e0000 */
[----:B------:R-:W-:Y:S02]  /*4210*/  FSEL R63, R63, -INF , P1 ;  /* 0xff8000003f3f7808 */ /* 0x000fe40000800000 */
[----:B------:R-:W-:Y:S02]  /*4220*/  FMNMX.FTZ R2, R62, R2, !PT ;  /* 0x000000023e027209 */ /* 0x000fe40007810000 */
[----:B------:R-:W-:Y:S01]  /*4230*/  ISETP.GT.AND P1, PT, R0, 0x41, PT ;  /* 0x000000410000780c */ /* 0x000fe20003f24270 */
[----:B------:R-:W4:Y:S01]  /*4240*/  MUFU.TANH R10, R24 ;  /* 0x00000018000a7308 */ /* 0x000f220000002400 */
[----:B---3--:R-:W-:-:S02]  /*4250*/  FSEL R84, R26, -INF , P0 ;  /* 0xff8000001a547808 */ /* 0x008fc40000000000 */
[----:B------:R-:W-:Y:S02]  /*4260*/  FMNMX.FTZ R2, R63, R2, !PT ;  /* 0x000000023f027209 */ /* 0x000fe40007810000 */
[----:B------:R-:W-:Y:S02]  /*4270*/  ISETP.GT.AND P0, PT, R0, 0x48, PT ;  /* 0x000000480000780c */ /* 0x000fe40003f04270 */
[----:B-1----:R-:W-:Y:S01]  /*4280*/  FSEL R85, R27, -INF , P1 ;  /* 0xff8000001b557808 */ /* 0x002fe20000800000 */
[----:B------:R-:W1:Y:S01]  /*4290*/  MUFU.TANH R9, R25 ;  /* 0x0000001900097308 */ /* 0x000e620000002400 */
[----:B------:R-:W-:Y:S02]  /*42a0*/  FMNMX.FTZ R2, R84, R2, !PT ;  /* 0x0000000254027209 */ /* 0x000fe40007810000 */
[----:B------:R-:W-:Y:S02]  /*42b0*/  ISETP.GT.AND P1, PT, R0, 0x49, PT ;  /* 0x000000490000780c */ /* 0x000fe40003f24270 */
[----:B--2---:R-:W-:-:S02]  /*42c0*/  FSEL R88, R88, -INF , P0 ;  /* 0xff80000058587808 */ /* 0x004fc40000000000 */
[----:B------:R-:W-:Y:S01]  /*42d0*/  FMNMX.FTZ R2, R85, R2, !PT ;  /* 0x0000000255027209 */ /* 0x000fe20007810000 */
[----:B------:R-:W2:Y:S01]  /*42e0*/  MUFU.TANH R30, R30 ;  /* 0x0000001e001e7308 */ /* 0x000ea20000002400 */
[----:B------:R-:W-:Y:S02]  /*42f0*/  ISETP.GT.AND P0, PT, R0, 0x50, PT ;  /* 0x000000500000780c */ /* 0x000fe40003f04270 */
[----:B----4-:R-:W-:Y:S02]  /*4300*/  FSEL R89, R11, -INF , P1 ;  /* 0xff8000000b597808 */ /* 0x010fe40000800000 */
[----:B------:R-:W-:-:S03]  /*4310*/  FMNMX.FTZ R2, R88, R2, !PT ;  /* 0x0000000258027209 */ /* 0x000fc60007810000 */
[----:B------:R-:W3:Y:S01]  /*4320*/  MUFU.TANH R8, R8 ;  /* 0x0000000800087308 */ /* 0x000ee20000002400 */
[----:B------:R-:W-:Y:S02]  /*4330*/  ISETP.GT.AND P1, PT, R0, 0x51, PT ;  /* 0x000000510000780c */ /* 0x000fe40003f24270 */
[----:B------:R-:W-:Y:S02]  /*4340*/  FSEL R93, R10, -INF , P0 ;  /* 0xff8000000a5d7808 */ /* 0x000fe40000000000 */
[----:B------:R-:W-:Y:S02]  /*4350*/  FMNMX.FTZ R100, R89, R2, !PT ;  /* 0x0000000259647209 */ /* 0x000fe40007810000 */
[----:B------:R-:W-:Y:S02]  /*4360*/  ISETP.GT.AND P0, PT, R0, 0x58, PT ;  /* 0x000000580000780c */ /* 0x000fe40003f04270 */
[----:B-1----:R-:W-:Y:S02]  /*4370*/  FSEL R94, R9, -INF , P1 ;  /* 0xff800000095e7808 */ /* 0x002fe40000800000 */
[----:B------:R-:W-:-:S02]  /*4380*/  FMNMX.FTZ R100, R93, R100, !PT ;  /* 0x000000645d647209 */ /* 0x000fc40007810000 */
[----:B-----5:R-:W-:Y:S02]  /*4390*/  FMNMX.FTZ R101, R101, R3, !PT ;  /* 0x0000000365657209 */ /* 0x020fe40007810000 */
[----:B------:R-:W-:Y:S02]  /*43a0*/  ISETP.GT.AND P1, PT, R0, 0x59, PT ;  /* 0x000000590000780c */ /* 0x000fe40003f24270 */
[----:B--2---:R-:W-:Y:S02]  /*43b0*/  FSEL R102, R30, -INF , P0 ;  /* 0xff8000001e667808 */ /* 0x004fe40000000000 */
[----:B------:R-:W-:Y:S01]  /*43c0*/  FMNMX.FTZ R100, R94, R100, !PT ;  /* 0x000000645e647209 */ /* 0x000fe20007810000 */
[----:B------:R-:W1:Y:S01]  /*43d0*/  SHFL.BFLY PT, R2, R101, 0x1, 0x1f ;  /* 0x0c201f0065027f89 */ /* 0x000e6200000e0000 */
[----:B---3--:R-:W-:Y:S02]  /*43e0*/  FSEL R95, R8, -INF , P1 ;  /* 0xff800000085f7808 */ /* 0x008fe40000800000 */
        /* <DEDUP_REMOVED lines=12> */
[----:B------:R2:W3:Y:S02]  /*44b0*/  MUFU.EX2 R151, R0 ;  /* 0x0000000000977308 */ /* 0x0004e40000000800 */
[----:B--2---:R-:W-:-:S06]  /*44c0*/  FFMA.FTZ R0, R14, c[0x0][0x2d0], -R2 ;  /* 0x0000b4000e007a23 */ /* 0x004fcc0000010802 */
[----:B------:R2:W-:Y:S01]  /*44d0*/  MUFU.EX2 R204, R0 ;  /* 0x0000000000cc7308 */ /* 0x0005e20000000800 */
[----:B-1----:R-:W-:Y:S01]  /*44e0*/  FMNMX.FTZ R100, R100, R3, !PT ;  /* 0x0000000364647209 */ /* 0x002fe20007810000 */
[--C-:B------:R-:W-:Y:S02]  /*44f0*/  FFMA.FTZ R3, R22, c[0x0][0x2d0], -R2.reuse ;  /* 0x0000b40016037a23 */ /* 0x100fe40000010802 */
[----:B--2---:R-:W-:-:S04]  /*4500*/  FFMA.FTZ R0, R15, c[0x0][0x2d0], -R2 ;  /* 0x0000b4000f007a23 */ /* 0x004fc80000010802 */
[----:B------:R1:W2:Y:S01]  /*4510*/  MUFU.EX2 R163, R0 ;  /* 0x0000000000a37308 */ /* 0x0002a20000000800 */
[----:B------:R-:W-:Y:S01]  /*4520*/  FSETP.NEU.FTZ.AND P0, PT, R100, -INF , PT ;  /* 0xff8000006400780b */ /* 0x000fe20003f1d000 */
[----:B-1----:R-:W-:-:S06]  /*4530*/  FFMA.FTZ R0, R20, c[0x0][0x2d0], -R2 ;  /* 0x0000b40014007a23 */ /* 0x002fcc0000010802 */
[----:B------:R1:W-:Y:S08]  /*4540*/  MUFU.EX2 R206, R0 ;  /* 0x0000000000ce7308 */ /* 0x0003f00000000800 */
[----:B------:R4:W-:Y:S01]  /*4550*/  MUFU.EX2 R220, R3 ;  /* 0x0000000300dc7308 */ /* 0x0009e20000000800 */
[----:B-1----:R-:W-:-:S07]  /*4560*/  FFMA.FTZ R0, R21, c[0x0][0x2d0], -R2 ;  /* 0x0000b40015007a23 */ /* 0x002fce0000010802 */
[----:B------:R1:W-:Y:S01]  /*4570*/  MUFU.EX2 R209, R0 ;  /* 0x0000000000d17308 */ /* 0x0003e20000000800 */
[----:B----4-:R-:W-:-:S07]  /*4580*/  FFMA.FTZ R3, R23, c[0x0][0x2d0], -R2 ;  /* 0x0000b40017037a23 */ /* 0x010fce0000010802 */
[----:B------:R4:W-:Y:S01]  /*4590*/  MUFU.EX2 R221, R3 ;  /* 0x0000000300dd7308 */ /* 0x0009e20000000800 */
[----:B-1----:R-:W-:-:S05]  /*45a0*/  FMUL.FTZ R0, R100, c[0x0][0x2d0] ;  /* 0x0000b40064007a20 */ /* 0x002fca0000410000 */
[----:B------:R-:W-:Y:S01]  /*45b0*/  FSEL R0, R0, RZ, P0 ;  /* 0x000000ff00007208 */ /* 0x000fe20000000000 */
[----:B----4-:R-:W-:-:S04]  /*45c0*/  IMAD.IADD R3, R214, 0x1, R212 ;  /* 0x00000001d6037824 */ /* 0x010fc800078e02d4 */
[----:B------:R-:W-:Y:S01]  /*45d0*/  FFMA.FTZ R4, R4, c[0x0][0x2d0], -R0 ;  /* 0x0000b40004047a23 */ /* 0x000fe20000010800 */
[----:B------:R-:W-:Y:S03]  /*45e0*/  LDSM.16.MT88.4 R12, [R3+0x3000] ;  /* 0x00300000030c783b */ /* 0x000fe60000004200 */
[----:B------:R1:W-:Y:S01]  /*45f0*/  MUFU.EX2 R150, R4 ;  /* 0x0000000400967308 */ /* 0x0003e20000000800 */
[----:B------:R-:W4:Y:S04]  /*4600*/  LDSM.16.MT88.4 R8, [R3] ;  /* 0x000000000308783b */ /* 0x000f280000004200 */
[----:B------:R-:W-:Y:S04]  /*4610*/  LDSM.16.MT88.4 R32, [R3+0x3800] ;  /* 0x003800000320783b */ /* 0x000fe80000004200 */
[----:B------:R-:W5:Y:S01]  /*4620*/  LDSM.16.MT88.4 R28, [R3+0x800] ;  /* 0x00080000031c783b */ /* 0x000f620000004200 */
[----:B---3--:R-:W-:-:S02]  /*4630*/  F2FP.BF16.PACK_AB R20, R151, R161 ;  /* 0x000000a19714723e */ /* 0x008fc400000010ff */
[----:B--2---:R-:W-:Y:S01]  /*4640*/  F2FP.BF16.PACK_AB R22, R163, R204 ;  /* 0x000000cca316723e */ /* 0x004fe200000010ff */
[----:B------:R-:W2:Y:S01]  /*4650*/  LDSM.16.MT88.4 R40, [R3+0x6000] ;  /* 0x006000000328783b */ /* 0x000ea20000004200 */
[----:B-1----:R-:W-:-:S03]  /*4660*/  FFMA.FTZ R4, R6, c[0x0][0x2d0], -R0 ;  /* 0x0000b40006047a23 */ /* 0x002fc60000010800 */
[----:B------:R-:W1:Y:S01]  /*4670*/  LDSM.16.MT88.4 R48, [R3+0x6800] ;  /* 0x006800000330783b */ /* 0x000e620000004200 */
[----:B------:R3:W1:Y:S03]  /*4680*/  MUFU.EX2 R149, R4 ;  /* 0x0000000400957308 */ /* 0x0006660000000800 */
[----:B------:R1:W-:Y:S04]  /*4690*/  STL [R1+0x1c], R122 ;  /* 0x00001c7a01007387 */ /* 0x0003e80000100800 */
[----:B------:R-:W-:Y:S04]  /*46a0*/  LDSM.16.MT88.4 R116, [R3+0x2800] ;  /* 0x002800000374783b */ /* 0x000fe80000004200 */
[----:B------:R-:W-:Y:S01]  /*46b0*/  LDSM.16.MT88.4 R128, [R3+0x5800] ;  /* 0x005800000380783b */ /* 0x000fe20000004200 */
[----:B---3--:R-:W-:-:S04]  /*46c0*/  FFMA.FTZ R4, R5, c[0x0][0x2d0], -R0 ;  /* 0x0000b40005047a23 */ /* 0x008fc80000010800 */
[----:B------:R3:W-:Y:S02]  /*46d0*/  MUFU.EX2 R148, R4 ;  /* 0x0000000400947308 */ /* 0x0007e40000000800 */
[----:B---3--:R-:W-:-:S06]  /*46e0*/  FFMA.FTZ R4, R17, c[0x0][0x2d0], -R0 ;  /* 0x0000b40011047a23 */ /* 0x008fcc0000010800 */
[----:B------:R3:W2:Y:S01]  /*46f0*/  MUFU.EX2 R160, R4 ;  /* 0x0000000400a07308 */ /* 0x0006a20000000800 */
[----:B-1----:R-:W-:Y:S01]  /*4700*/  F2FP.BF16.PACK_AB R21, R149, R150 ;  /* 0x000000969515723e */ /* 0x002fe200000010ff */
[----:B---3--:R-:W-:-:S06]  /*4710*/  FFMA.FTZ R4, R19, c[0x0][0x2d0], -R0 ;  /* 0x0000b40013047a23 */ /* 0x008fcc0000010800 */
[----:B------:R1:W-:Y:S01]  /*4720*/  MUFU.EX2 R162, R4 ;  /* 0x0000000400a27308 */ /* 0x0003e20000000800 */
[----:B--2---:R-:W-:Y:S01]  /*4730*/  F2FP.BF16.PACK_AB R23, R160, R148 ;  /* 0x00000094a017723e */ /* 0x004fe200000010ff */
[----:B-1----:R-:W-:-:S06]  /*4740*/  FFMA.FTZ R4, R16, c[0x0][0x2d0], -R0 ;  /* 0x0000b40010047a23 */ /* 0x002fcc0000010800 */
[----:B------:R1:W2:Y:S01]  /*4750*/  MUFU.EX2 R207, R4 ;  /* 0x0000000400cf7308 */ /* 0x0002a20000000800 */
[----:B----4-:R-:W-:Y:S01]  /*4760*/  HMMA.16816.F32.BF16 R24, R20, R8, RZ ;  /* 0x000000081418723c */ /* 0x010fe200000418ff */
[----:B-1----:R-:W-:-:S06]  /*4770*/  FFMA.FTZ R4, R18, c[0x0][0x2d0], -R0 ;  /* 0x0000b40012047a23 */ /* 0x002fcc0000010800 */
[----:B------:R1:W-:Y:S01]  /*4780*/  MUFU.EX2 R208, R4 ;  /* 0x0000000400d07308 */ /* 0x0003e20000000800 */
[----:B------:R-:W-:Y:S01]  /*4790*/  HMMA.16816.F32.BF16 R8, R20, R10, RZ ;  /* 0x0000000a1408723c */ /* 0x000fe200000418ff */
[----:B-1----:R-:W-:-:S06]  /*47a0*/  FFMA.FTZ R4, R7, c[0x0][0x2d0], -R0 ;  /* 0x0000b40007047a23 */ /* 0x002fcc0000010800 */
[----:B------:R1:W3:Y:S02]  /*47b0*/  MUFU.EX2 R219, R4 ;  /* 0x0000000400db7308 */ /* 0x0002e40000000800 */
[C---:B-1----:R-:W-:Y:S01]  /*47c0*/  HMMA.16816.F32.BF16 R4, R20.reuse, R12, RZ ;  /* 0x0000000c1404723c */ /* 0x042fe200000418ff */
[----:B------:R-:W-:Y:S02]  /*47d0*/  F2FP.BF16.PACK_AB R16, R209, R206 ;  /* 0x000000ced110723e */ /* 0x000fe400000010ff */
[----:B--2---:R-:W-:Y:S02]  /*47e0*/  F2FP.BF16.PACK_AB R17, R207, R162 ;  /* 0x000000a2cf11723e */ /* 0x004fe400000010ff */
[----:B------:R-:W-:Y:S02]  /*47f0*/  F2FP.BF16.PACK_AB R18, R221, R220 ;  /* 0x000000dcdd12723e */ /* 0x000fe400000010ff */
[----:B---3--:R-:W-:Y:S01]  /*4800*/  F2FP.BF16.PACK_AB R19, R219, R208 ;  /* 0x000000d0db13723e */ /* 0x008fe200000010ff */
[----:B------:R-:W-:Y:S08]  /*4810*/  HMMA.16816.F32.BF16 R12, R20, R14, RZ ;  /* 0x0000000e140c723c */ /* 0x000ff000000418ff */
[C---:B-----5:R-:W-:Y:S08]  /*4820*/  HMMA.16816.F32.BF16 R76, R16.reuse, R30, R8 ;  /* 0x0000001e104c723c */ /* 0x060ff00000041808 */
[----:B------:R-:W-:Y:S01]  /*4830*/  HMMA.16816.F32.BF16 R72, R16, R32, R4 ;  /* 0x000000201048723c */ /* 0x000fe20000041804 */
[----:B------:R-:W-:-:S06]  /*4840*/  FFMA.FTZ R8, R57, c[0x0][0x2d0], -R2 ;  /* 0x0000b40039087a23 */ /* 0x000fcc0000010802 */
[--C-:B------:R-:W-:Y:S01]  /*4850*/  FFMA.FTZ R4, R56, c[0x0][0x2d0], -R2.reuse ;  /* 0x0000b40038047a23 */ /* 0x100fe20000010802 */
[----:B------:R-:W-:Y:S03]  /*4860*/  HMMA.16816.F32.BF16 R80, R16, R28, R24 ;  /* 0x0000001c1050723c */ /* 0x000fe60000041818 */
[----:B------:R1:W-:Y:S05]  /*4870*/  MUFU.EX2 R113, R4 ;  /* 0x0000000400717308 */ /* 0x0003ea0000000800 */
[----:B------:R-:W-:Y:S03]  /*4880*/  HMMA.16816.F32.BF16 R24, R20, R40, RZ ;  /* 0x000000281418723c */ /* 0x000fe600000418ff */
[----:B------:R2:W-:Y:S01]  /*4890*/  MUFU.EX2 R205, R8 ;  /* 0x0000000800cd7308 */ /* 0x0005e20000000800 */
[----:B-1----:R-:W-:-:S07]  /*48a0*/  FFMA.FTZ R4, R58, c[0x0][0x2d0], -R2 ;  /* 0x0000b4003a047a23 */ /* 0x002fce0000010802 */
[----:B------:R1:W-:Y:S01]  /*48b0*/  MUFU.EX2 R125, R4 ;  /* 0x00000004007d7308 */ /* 0x0003e20000000800 */
[----:B--2---:R-:W-:Y:S01]  /*48c0*/  HMMA.16816.F32.BF16 R8, R20, R42, RZ ;  /* 0x0000002a1408723c */ /* 0x004fe200000418ff */
[----:B-1----:R-:W-:-:S06]  /*48d0*/  FFMA.FTZ R4, R59, c[0x0][0x2d0], -R2 ;  /* 0x0000b4003b047a23 */ /* 0x002fcc0000010802 */
[----:B------:R1:W-:Y:S02]  /*48e0*/  MUFU.EX2 R123, R4 ;  /* 0x00000004007b7308 */ /* 0x0003e40000000800 */
[----:B-1----:R-:W-:-:S06]  /*48f0*/  FFMA.FTZ R4, R68, c[0x0][0x2d0], -R2 ;  /* 0x0000b40044047a23 */ /* 0x002fcc0000010802 */
[----:B------:R1:W-:Y:S01]  /*4900*/  MUFU.EX2 R121, R4 ;  /* 0x0000000400797308 */ /* 0x0003e20000000800 */
[----:B------:R-:W-:Y:S01]  /*4910*/  HMMA.16816.F32.BF16 R64, R16, R34, R12 ;  /* 0x000000221040723c */ /* 0x000fe2000004180c */
[----:B------:R-:W2:Y:S01]  /*4920*/  LDSM.16.MT88.4 R32, [R3+0x1000] ;  /* 0x001000000320783b */ /* 0x000ea20000004200 */
[----:B-1----:R-:W-:-:S05]  /*4930*/  FFMA.FTZ R4, R69, c[0x0][0x2d0], -R2 ;  /* 0x0000b40045047a23 */ /* 0x002fca0000010802 */
[----:B------:R1:W-:Y:S01]  /*4940*/  MUFU.EX2 R120, R4 ;  /* 0x0000000400787308 */ /* 0x0003e20000000800 */
[----:B------:R-:W-:Y:S01]  /*4950*/  HMMA.16816.F32.BF16 R56, R16, R48, R24 ;  /* 0x000000301038723c */ /* 0x000fe20000041818 */
[----:B------:R-:W3:Y:S01]  /*4960*/  LDSM.16.MT88.4 R24, [R3+0x4000] ;  /* 0x004000000318783b */ /* 0x000ee20000004200 */
[----:B-1----:R-:W-:-:S05]  /*4970*/  FFMA.FTZ R4, R53, c[0x0][0x2d0], -R0 ;  /* 0x0000b40035047a23 */ /* 0x002fca0000010800 */
[----:B------:R1:W4:Y:S01]  /*4980*/  MUFU.EX2 R115, R4 ;  /* 0x0000000400737308 */ /* 0x0003220000000800 */
[----:B------:R-:W-:Y:S01]  /*4990*/  HMMA.16816.F32.BF16 R68, R16, R50, R8 ;  /* 0x000000321044723c */ /* 0x000fe20000041808 */
[----:B------:R-:W5:Y:S07]  /*49a0*/  LDSM.16.MT88.4 R48, [R3+0x7000] ;  /* 0x007000000330783b */ /* 0x000f6e0000004200 */
[----:B------:R-:W-:Y:S01]  /*49b0*/  HMMA.16816.F32.BF16 R8, R20, R96, RZ ;  /* 0x000000601408723c */ /* 0x000fe200000418ff */
[----:B-1----:R-:W-:-:S04]  /*49c0*/  FFMA.FTZ R4, R52, c[0x0][0x2d0], -R0 ;  /* 0x0000b40034047a23 */ /* 0x002fc80000010800 */
[----:B------:R1:W1:Y:S03]  /*49d0*/  MUFU.EX2 R112, R4 ;  /* 0x0000000400707308 */ /* 0x0002660000000800 */
[----:B------:R-:W-:Y:S01]  /*49e0*/  HMMA.16816.F32.BF16 R12, R20, R44, RZ ;  /* 0x0000002c140c723c */ /* 0x000fe200000418ff */
[----:B-1----:R-:W-:-:S04]  /*49f0*/  FFMA.FTZ R4, R54, c[0x0][0x2d0], -R0 ;  /* 0x0000b40036047a23 */ /* 0x002fc80000010800 */
[----:B------:R1:W-:Y:S03]  /*4a00*/  MUFU.EX2 R124, R4 ;  /* 0x00000004007c7308 */ /* 0x0003e60000000800 */
[----:B------:R-:W-:Y:S01]  /*4a10*/  HMMA.16816.F32.BF16 R28, R20, R46, RZ ;  /* 0x0000002e141c723c */ /* 0x000fe200000418ff */
[----:B-1----:R-:W-:-:S04]  /*4a20*/  FFMA.FTZ R4, R55, c[0x0][0x2d0], -R0 ;  /* 0x0000b40037047a23 */ /* 0x002fc80000010800 */
[----:B------:R1:W1:Y:S03]  /*4a30*/  MUFU.EX2 R122, R4 ;  /* 0x00000004007a7308 */ /* 0x0002660000000800 */
[----:B------:R-:W-:Y:S01]  /*4a40*/  HMMA.16816.F32.BF16 R228, R16, R104, R8 ;  /* 0x0000006810e4723c */ /* 0x000fe20000041808 */
[----:B-1----:R-:W-:-:S04]  /*4a50*/  FFMA.FTZ R4, R87, c[0x0][0x2d0], -R2 ;  /* 0x0000b40057047a23 */ /* 0x002fc80000010802 */
[----:B------:R1:W1:Y:S02]  /*4a60*/  MUFU.EX2 R114, R4 ;  /* 0x0000000400727308 */ /* 0x0002640000000800 */
[----:B----4-:R-:W-:Y:S01]  /*4a70*/  IMAD.MOV.U32 R104, RZ, RZ, R115 ;  /* 0x000000ffff687224 */ /* 0x010fe200078e0073 */
[----:B------:R-:W-:Y:S01]  /*4a80*/  HMMA.16816.F32.BF16 R232, R16, R36, R12 ;  /* 0x0000002410e8723c */ /* 0x000fe2000004180c */
[----:B-1----:R-:W-:-:S04]  /*4a90*/  FFMA.FTZ R4, R86, c[0x0][0x2d0], -R2 ;  /* 0x0000b40056047a23 */ /* 0x002fc80000010802 */
[----:B------:R1:W-:Y:S02]  /*4aa0*/  MUFU.EX2 R86, R4 ;  /* 0x0000000400567308 */ /* 0x0003e40000000800 */
[----:B------:R-:W-:Y:S02]  /*4ab0*/  F2FP.BF16.PACK_AB R12, R113, R205 ;  /* 0x000000cd710c723e */ /* 0x000fe400000010ff */
[----:B------:R-:W-:Y:S02]  /*4ac0*/  F2FP.BF16.PACK_AB R13, R112, R104 ;  /* 0x00000068700d723e */ /* 0x000fe400000010ff */
[----:B------:R-:W-:Y:S01]  /*4ad0*/  F2FP.BF16.PACK_AB R14, R123, R125 ;  /* 0x0000007d7b0e723e */ /* 0x000fe200000010ff */
[----:B-1----:R-:W-:-:S04]  /*4ae0*/  FFMA.FTZ R4, R90, c[0x0][0x2d0], -R2 ;  /* 0x0000b4005a047a23 */ /* 0x002fc80000010802 */
[----:B------:R1:W-:Y:S01]  /*4af0*/  MUFU.EX2 R252, R4 ;  /* 0x0000000400fc7308 */ /* 0x0003e20000000800 */
[----:B------:R-:W-:Y:S01]  /*4b00*/  F2FP.BF16.PACK_AB R15, R122, R124 ;  /* 0x0000007c7a0f723e */ /* 0x000fe200000010ff */
[----:B------:R-:W-:Y:S01]  /*4b10*/  HMMA.16816.F32.BF16 R224, R16, R38, R28 ;  /* 0x0000002610e0723c */ /* 0x000fe2000004181c */
[----:B------:R-:W-:Y:S01]  /*4b20*/  LDSM.16.MT88.4 R36, [R3+0x1800] ;  /* 0x001800000324783b */ /* 0x000fe20000004200 */
[----:B-1----:R-:W-:-:S04]  /*4b30*/  FFMA.FTZ R4, R60, c[0x0][0x2d0], -R0 ;  /* 0x0000b4003c047a23 */ /* 0x002fc80000010800 */
[----:B------:R1:W-:Y:S02]  /*4b40*/  MUFU.EX2 R251, R4 ;  /* 0x0000000400fb7308 */ /* 0x0003e40000000800 */
[C---:B--2---:R-:W-:Y:S01]  /*4b50*/  HMMA.16816.F32.BF16 R44, R12.reuse, R32, R80 ;  /* 0x000000200c2c723c */ /* 0x044fe20000041850 */
[----:B------:R-:W-:Y:S01]  /*4b60*/  IMAD.MOV.U32 R105, RZ, RZ, R114 ;  /* 0x000000ffff697224 */ /* 0x000fe200078e0072 */
[----:B------:R-:W-:Y:S01]  /*4b70*/  F2FP.BF16.PACK_AB R8, R120, R121 ;  /* 0x000000797808723e */ /* 0x000fe200000010ff */
[----:B------:R-:W-:Y:S05]  /*4b80*/  LDSM.16.MT88.4 R80, [R3+0x8800] ;  /* 0x008800000350783b */ /* 0x000fea0000004200 */
[----:B------:R-:W-:Y:S01]  /*4b90*/  HMMA.16816.F32.BF16 R40, R12, R34, R76 ;  /* 0x000000220c28723c */ /* 0x000fe2000004184c */
[----:B-1----:R-:W-:-:S04]  /*4ba0*/  FFMA.FTZ R4, R61, c[0x0][0x2d0], -R0 ;  /* 0x0000b4003d047a23 */ /* 0x002fc80000010800 */
[----:B------:R1:W2:Y:S03]  /*4bb0*/  MUFU.EX2 R250, R4 ;  /* 0x0000000400fa7308 */ /* 0x0002a60000000800 */
[C---:B---3--:R-:W-:Y:S08]  /*4bc0*/  HMMA.16816.F32.BF16 R32, R12.reuse, R24, R72 ;  /* 0x000000180c20723c */ /* 0x048ff00000041848 */
[----:B------:R-:W-:Y:S01]  /*4bd0*/  HMMA.16816.F32.BF16 R28, R12, R26, R64 ;  /* 0x0000001a0c1c723c */ /* 0x000fe20000041840 */
[----:B------:R-:W3:Y:S04]  /*4be0*/  LDSM.16.MT88.4 R24, [R3+0x4800] ;  /* 0x004800000318783b */ /* 0x000ee80000004200 */
[----:B------:R-:W4:Y:S01]  /*4bf0*/  LDSM.16.MT88.4 R64, [R3+0x7800] ;  /* 0x007800000340783b */ /* 0x000f220000004200 */
[----:B-1----:R-:W-:-:S04]  /*4c00*/  FFMA.FTZ R4, R62, c[0x0][0x2d0], -R0 ;  /* 0x0000b4003e047a23 */ /* 0x002fc80000010800 */
[----:B------:R1:W-:Y:S02]  /*4c10*/  MUFU.EX2 R249, R4 ;  /* 0x0000000400f97308 */ /* 0x0003e40000000800 */
[----:B-1----:R-:W-:-:S06]  /*4c20*/  FFMA.FTZ R4, R63, c[0x0][0x2d0], -R0 ;  /* 0x0000b4003f047a23 */ /* 0x002fcc0000010800 */
[----:B------:R1:W1:Y:S02]  /*4c30*/  MUFU.EX2 R248, R4 ;  /* 0x0000000400f87308 */ /* 0x0002640000000800 */
[----:B-1----:R-:W-:-:S06]  /*4c40*/  FFMA.FTZ R4, R103, c[0x0][0x2d0], -R2 ;  /* 0x0000b40067047a23 */ /* 0x002fcc0000010802 */
[----:B------:R1:W-:Y:S01]  /*4c50*/  MUFU.EX2 R247, R4 ;  /* 0x0000000400f77308 */ /* 0x0003e20000000800 */
[----:B-----5:R-:W-:Y:S01]  /*4c60*/  HMMA.16816.F32.BF16 R52, R12, R48, R56 ;  /* 0x000000300c34723c */ /* 0x020fe20000041838 */
[----:B------:R-:W5:Y:S01]  /*4c70*/  LDSM.16.MT88.4 R56, [R3+0x2000] ;  /* 0x002000000338783b */ /* 0x000f620000004200 */
[----:B-1----:R-:W-:-:S05]  /*4c80*/  FFMA.FTZ R4, R91, c[0x0][0x2d0], -R2 ;  /* 0x0000b4005b047a23 */ /* 0x002fca0000010802 */
[----:B------:R1:W-:Y:S02]  /*4c90*/  MUFU.EX2 R245, R4 ;  /* 0x0000000400f57308 */ /* 0x0003e40000000800 */
[----:B-1----:R-:W-:-:S06]  /*4ca0*/  FFMA.FTZ R4, R92, c[0x0][0x2d0], -R2 ;  /* 0x0000b4005c047a23 */ /* 0x002fcc0000010802 */
[----:B------:R1:W-:Y:S01]  /*4cb0*/  MUFU.EX2 R246, R4 ;  /* 0x0000000400f67308 */ /* 0x0003e20000000800 */
[----:B--2---:R-:W-:Y:S02]  /*4cc0*/  F2FP.BF16.PACK_AB R9, R250, R251 ;  /* 0x000000fbfa09723e */ /* 0x004fe400000010ff */
[----:B------:R-:W-:Y:S01]  /*4cd0*/  F2FP.BF16.PACK_AB R10, R86, R105 ;  /* 0x00000069560a723e */ /* 0x000fe200000010ff */
[----:B-1----:R-:W-:-:S04]  /*4ce0*/  FFMA.FTZ R4, R84, c[0x0][0x2d0], -R0 ;  /* 0x0000b40054047a23 */ /* 0x002fc80000010800 */
[----:B------:R1:W-:Y:S01]  /*4cf0*/  MUFU.EX2 R244, R4 ;  /* 0x0000000400f47308 */ /* 0x0003e20000000800 */
[----:B------:R-:W-:Y:S01]  /*4d00*/  F2FP.BF16.PACK_AB R11, R248, R249 ;  /* 0x000000f9f80b723e */ /* 0x000fe200000010ff */
[----:B------:R-:W-:Y:S01]  /*4d10*/  HMMA.16816.F32.BF16 R68, R12, R50, R68 ;  /* 0x000000320c44723c */ /* 0x000fe20000041844 */
[----:B-1----:R-:W-:-:S05]  /*4d20*/  FFMA.FTZ R4, R85, c[0x0][0x2d0], -R0 ;  /* 0x0000b40055047a23 */ /* 0x002fca0000010800 */
[----:B------:R1:W2:Y:S02]  /*4d30*/  MUFU.EX2 R243, R4 ;  /* 0x0000000400f37308 */ /* 0x0002a40000000800 */
[----:B---3--:R-:W-:Y:S01]  /*4d40*/  HMMA.16816.F32.BF16 R48, R8, R24, R32 ;  /* 0x000000180830723c */ /* 0x008fe20000041820 */
[----:B-1----:R-:W-:-:S05]  /*4d50*/  FFMA.FTZ R4, R88, c[0x0][0x2d0], -R0 ;  /* 0x0000b40058047a23 */ /* 0x002fca0000010800 */
[----:B------:R1:W-:Y:S02]  /*4d60*/  MUFU.EX2 R242, R4 ;  /* 0x0000000400f27308 */ /* 0x0003e40000000800 */
[----:B------:R-:W-:Y:S01]  /*4d70*/  HMMA.16816.F32.BF16 R32, R8, R26, R28 ;  /* 0x0000001a0820723c */ /* 0x000fe2000004181c */
[----:B------:R-:W3:Y:S01]  /*4d80*/  LDSM.16.MT88.4 R28, [R3+0x5000] ;  /* 0x00500000031c783b */ /* 0x000ee20000004200 */
[----:B------:R-:W-:-:S06]  /*4d90*/  FFMA.FTZ R24, R108, c[0x0][0x2d0], -R2 ;  /* 0x0000b4006c187a23 */ /* 0x000fcc0000010802 */
[----:B------:R-:W-:Y:S01]  /*4da0*/  HMMA.16816.F32.BF16 R72, R8, R36, R44 ;  /* 0x000000240848723c */ /* 0x000fe2000004182c */
[----:B-1----:R-:W-:-:S07]  /*4db0*/  FFMA.FTZ R4, R89, c[0x0][0x2d0], -R0 ;  /* 0x0000b40059047a23 */ /* 0x002fce0000010800 */
[----:B------:R-:W-:Y:S01]  /*4dc0*/  HMMA.16816.F32.BF16 R60, R8, R38, R40 ;  /* 0x00000026083c723c */ /* 0x000fe20000041828 */
[----:B------:R-:W1:Y:S01]  /*4dd0*/  LDSM.16.MT88.4 R40, [R3+0x8000] ;  /* 0x008000000328783b */ /* 0x000e620000004200 */
[----:B------:R2:W1:Y:S02]  /*4de0*/  MUFU.EX2 R241, R4 ;  /* 0x0000000400f17308 */ /* 0x0004640000000800 */
[----:B--2---:R-:W-:-:S06]  /*4df0*/  FFMA.FTZ R4, R111, c[0x0][0x2d0], -R2 ;  /* 0x0000b4006f047a23 */ /* 0x004fcc0000010802 */
[----:B------:R2:W-:Y:S01]  /*4e00*/  MUFU.EX2 R240, R4 ;  /* 0x0000000400f07308 */ /* 0x0005e20000000800 */
[----:B----4-:R-:W-:Y:S01]  /*4e10*/  HMMA.16816.F32.BF16 R44, R8, R66, R68 ;  /* 0x00000042082c723c */ /* 0x010fe20000041844 */
[----:B------:R-:W-:Y:S01]  /*4e20*/  F2FP.BF16.PACK_AB R5, R243, R244 ;  /* 0x000000f4f305723e */ /* 0x000fe200000010ff */
[--C-:B--2---:R-:W-:Y:S02]  /*4e30*/  FFMA.FTZ R4, R110, c[0x0][0x2d0], -R2.reuse ;  /* 0x0000b4006e047a23 */ /* 0x104fe40000010802 */
[----:B------:R-:W-:-:S04]  /*4e40*/  FFMA.FTZ R2, R109, c[0x0][0x2d0], -R2 ;  /* 0x0000b4006d027a23 */ /* 0x000fc80000010802 */
[----:B------:R2:W-:Y:S01]  /*4e50*/  MUFU.EX2 R237, R2 ;  /* 0x0000000200ed7308 */ /* 0x0005e20000000800 */
[----:B------:R-:W-:Y:S01]  /*4e60*/  F2FP.BF16.PACK_AB R6, R246, R245 ;  /* 0x000000f5f606723e */ /* 0x000fe200000010ff */
[----:B------:R-:W-:Y:S01]  /*4e70*/  IMAD.MOV.U32 R68, RZ, RZ, R223 ;  /* 0x000000ffff447224 */ /* 0x000fe200078e00df */
[----:B-1----:R-:W-:-:S05]  /*4e80*/  F2FP.BF16.PACK_AB R7, R241, R242 ;  /* 0x000000f2f107723e */ /* 0x002fca00000010ff */
[----:B------:R1:W4:Y:S01]  /*4e90*/  MUFU.EX2 R239, R4 ;  /* 0x0000000400ef7308 */ /* 0x0003220000000800 */
[----:B--2---:R-:W-:-:S07]  /*4ea0*/  FFMA.FTZ R2, R93, c[0x0][0x2d0], -R0 ;  /* 0x0000b4005d027a23 */ /* 0x004fce0000010800 */
[----:B------:R2:W-:Y:S01]  /*4eb0*/  MUFU.EX2 R236, R2 ;  /* 0x0000000200ec7308 */ /* 0x0005e20000000800 */
[----:B-1----:R-:W-:Y:S01]  /*4ec0*/  F2FP.BF16.PACK_AB R4, R247, R252 ;  /* 0x000000fcf704723e */ /* 0x002fe200000010ff */
[----:B------:R-:W-:Y:S06]  /*4ed0*/  HMMA.16816.F32.BF16 R36, R8, R64, R52 ;  /* 0x000000400824723c */ /* 0x000fec0000041834 */
[----:B------:R-:W-:Y:S01]  /*4ee0*/  MUFU.EX2 R238, R24 ;  /* 0x0000001800ee7308 */ /* 0x000fe20000000800 */
[----:B----4-:R-:W-:Y:S01]  /*4ef0*/  F2FP.BF16.PACK_AB R96, R239, R240 ;  /* 0x000000f0ef60723e */ /* 0x010fe200000010ff */
[----:B------:R-:W-:Y:S01]  /*4f00*/  IMAD.MOV.U32 R70, RZ, RZ, R113 ;  /* 0x000000ffff467224 */ /* 0x000fe200078e0071 */
[----:B------:R-:W-:Y:S01]  /*4f10*/  LDSM.16.MT88.4 R52, [R214+0x3800] ;  /* 0x00380000d634783b */ /* 0x000fe20000004200 */
[----:B--2---:R-:W-:-:S04]  /*4f20*/  FFMA.FTZ R2, R94, c[0x0][0x2d0], -R0 ;  /* 0x0000b4005e027a23 */ /* 0x004fc80000010800 */
[----:B------:R1:W2:Y:S01]  /*4f30*/  MUFU.EX2 R223, R2 ;  /* 0x0000000200df7308 */ /* 0x0002a20000000800 */
[C---:B-----5:R-:W-:Y:S08]  /*4f40*/  HMMA.16816.F32.BF16 R72, R4.reuse, R56, R72 ;  /* 0x000000380448723c */ /* 0x060ff00000041848 */
[----:B------:R-:W-:Y:S01]  /*4f50*/  HMMA.16816.F32.BF16 R60, R4, R58, R60 ;  /* 0x0000003a043c723c */ /* 0x000fe2000004183c */
[----:B------:R-:W4:Y:S01]  /*4f60*/  LDSM.16.MT88.4 R56, [R214+0x3000] ;  /* 0x00300000d638783b */ /* 0x000f220000004200 */
[----:B-1----:R-:W-:-:S02]  /*4f70*/  FFMA.FTZ R2, R102, c[0x0][0x2d0], -R0 ;  /* 0x0000b40066027a23 */ /* 0x002fc40000010800 */
[----:B------:R-:W-:Y:S02]  /*4f80*/  FFMA.FTZ R0, R95, c[0x0][0x2d0], -R0 ;  /* 0x0000b4005f007a23 */ /* 0x000fe40000010800 */
[----:B------:R1:W-:Y:S08]  /*4f90*/  MUFU.EX2 R103, R2 ;  /* 0x0000000200677308 */ /* 0x0003f00000000800 */
[----:B------:R-:W5:Y:S01]  /*4fa0*/  MUFU.EX2 R102, R0 ;  /* 0x0000000000667308 */ /* 0x000f620000000800 */
[----:B---3--:R-:W-:Y:S01]  /*4fb0*/  HMMA.16816.F32.BF16 R48, R4, R28, R48 ;  /* 0x0000001c0430723c */ /* 0x008fe20000041830 */
[----:B--2---:R-:W-:Y:S01]  /*4fc0*/  F2FP.BF16.PACK_AB R97, R223, R236 ;  /* 0x000000ecdf61723e */ /* 0x004fe200000010ff */
[----:B-1----:R-:W-:-:S06]  /*4fd0*/  IMAD.IADD R2, R212, 0x1, R215 ;  /* 0x00000001d4027824 */ /* 0x002fcc00078e02d7 */
[----:B------:R-:W-:Y:S01]  /*4fe0*/  HMMA.16816.F32.BF16 R32, R4, R30, R32 ;  /* 0x0000001e0420723c */ /* 0x000fe20000041820 */
[----:B------:R-:W1:Y:S07]  /*4ff0*/  LDSM.16.MT88.4 R28, [R2] ;  /* 0x00000000021c783b */ /* 0x000e6e0000004200 */
[----:B------:R-:W-:Y:S01]  /*5000*/  HMMA.16816.F32.BF16 R24, R20, R98, RZ ;  /* 0x000000621418723c */ /* 0x000fe200000418ff */
[----:B------:R-:W-:Y:S01]  /*5010*/  IMAD.MOV.U32 R69, RZ, RZ, R112 ;  /* 0x000000ffff457224 */ /* 0x000fe200078e0070 */
[----:B------:R-:W-:Y:S05]  /*5020*/  LDSM.16.MT88.4 R64, [R2+0x800] ;  /* 0x000800000240783b */ /* 0x000fea0000004200 */
[----:B------:R-:W-:-:S02]  /*5030*/  F2FP.BF16.PACK_AB R98, R237, R238 ;  /* 0x000000eeed62723e */ /* 0x000fc400000010ff */
[----:B-----5:R-:W-:Y:S01]  /*5040*/  F2FP.BF16.PACK_AB R99, R102, R103 ;  /* 0x000000676663723e */ /* 0x020fe200000010ff */
[----:B------:R-:W-:Y:S08]  /*5050*/  HMMA.16816.F32.BF16 R36, R4, R40, R36 ;  /* 0x000000280424723c */ /* 0x000ff00000041824 */
[----:B------:R-:W-:Y:S08]  /*5060*/  HMMA.16816.F32.BF16 R112, R96, R116, R72 ;  /* 0x000000746070723c */ /* 0x000ff00000041848 */
[----:B------:R-:W-:Y:S08]  /*5070*/  HMMA.16816.F32.BF16 R44, R4, R42, R44 ;  /* 0x0000002a042c723c */ /* 0x000ff0000004182c */
[C---:B------:R-:W-:Y:S01]  /*5080*/  HMMA.16816.F32.BF16 R116, R96.reuse, R118, R60 ;  /* 0x000000766074723c */ /* 0x040fe2000004183c */
[----:B------:R-:W2:Y:S07]  /*5090*/  LDSM.16.MT88.4 R60, [R215+0x3000] ;  /* 0x00300000d73c783b */ /* 0x000eae0000004200 */
[C---:B------:R-:W-:Y:S01]  /*50a0*/  HMMA.16816.F32.BF16 R132, R96.reuse, R128, R48 ;  /* 0x000000806084723c */ /* 0x040fe20000041830 */
[----:B------:R-:W-:Y:S07]  /*50b0*/  LDSM.16.MT88.4 R48, [R2+0x3000] ;  /* 0x003000000230783b */ /* 0x000fee0000004200 */
[C---:B------:R-:W-:Y:S08]  /*50c0*/  HMMA.16816.F32.BF16 R76, R96.reuse, R80, R36 ;  /* 0x00000050604c723c */ /* 0x040ff00000041824 */
[C---:B------:R-:W-:Y:S08]  /*50d0*/  HMMA.16816.F32.BF16 R128, R96.reuse, R130, R32 ;  /* 0x000000826080723c */ /* 0x040ff00000041820 */
[----:B------:R-:W-:Y:S01]  /*50e0*/  HMMA.16816.F32.BF16 R80, R96, R82, R44 ;  /* 0x000000526050723c */ /* 0x000fe2000004182c */
[----:B------:R-:W3:Y:S07]  /*50f0*/  LDSM.16.MT88.4 R44, [R215+0x3800] ;  /* 0x00380000d72c783b */ /* 0x000eee0000004200 */
[----:B----4-:R-:W-:Y:S08]  /*5100*/  HMMA.16816.F32.BF16 R32, R20, R58, RZ ;  /* 0x0000003a1420723c */ /* 0x010ff000000418ff */
[----:B------:R-:W-:Y:S08]  /*5110*/  HMMA.16816.F32.BF16 R144, R16, R106, R24 ;  /* 0x0000006a1090723c */ /* 0x000ff00000041818 */
[C---:B-1----:R-:W-:Y:S08]  /*5120*/  HMMA.16816.F32.BF16 R24, R20.reuse, R28, RZ ;  /* 0x0000001c1418723c */ /* 0x042ff000000418ff */
[C---:B------:R-:W-:Y:S08]  /*5130*/  HMMA.16816.F32.BF16 R40, R20.reuse, R30, RZ ;  /* 0x0000001e1428723c */ /* 0x040ff000000418ff */
[C---:B--2---:R-:W-:Y:S08]  /*5140*/  HMMA.16816.F32.BF16 R28, R20.reuse, R60, RZ ;  /* 0x0000003c141c723c */ /* 0x044ff000000418ff */
[----:B------:R-:W-:Y:S08]  /*5150*/  HMMA.16816.F32.BF16 R36, R20, R56, RZ ;  /* 0x000000381424723c */ /* 0x000ff000000418ff */
[C---:B------:R-:W-:Y:S01]  /*5160*/  HMMA.16816.F32.BF16 R56, R16.reuse, R54, R32 ;  /* 0x000000361038723c */ /* 0x040fe20000041820 */
[----:B------:R-:W1:Y:S07]  /*5170*/  LDSM.16.MT88.4 R32, [R2+0x3800] ;  /* 0x003800000220783b */ /* 0x000e6e0000004200 */
[----:B------:R-:W-:Y:S01]  /*5180*/  HMMA.16816.F32.BF16 R140, R16, R64, R24 ;  /* 0x00000040108c723c */ /* 0x000fe20000041818 */
[----:B------:R-:W-:-:S07]  /*5190*/  IMAD.MOV.U32 R75, RZ, RZ, R125 ;  /* 0x000000ffff4b7224 */ /* 0x000fce00078e007d */
[----:B------:R-:W-:Y:S01]  /*51a0*/  HMMA.16816.F32.BF16 R24, R20, R62, RZ ;  /* 0x0000003e1418723c */ /* 0x000fe200000418ff */
[----:B------:R-:W-:-:S07]  /*51b0*/  IMAD.MOV.U32 R74, RZ, RZ, R124 ;  /* 0x000000ffff4a7224 */ /* 0x000fce00078e007c */
[C---:B---3--:R-:W-:Y:S08]  /*51c0*/  HMMA.16816.F32.BF16 R124, R16.reuse, R44, R28 ;  /* 0x0000002c107c723c */ /* 0x048ff0000004181c */
[----:B------:R-:W-:Y:S01]  /*51d0*/  HMMA.16816.F32.BF16 R136, R16, R52, R36 ;  /* 0x000000341088723c */ /* 0x000fe20000041824 */
[----:B------:R-:W2:Y:S07]  /*51e0*/  LDSM.16.MT88.4 R36, [R214+0x6000] ;  /* 0x00600000d624783b */ /* 0x000eae0000004200 */
[----:B------:R-:W-:Y:S08]  /*51f0*/  HMMA.16816.F32.BF16 R28, R20, R48, RZ ;  /* 0x00000030141c723c */ /* 0x000ff000000418ff */
[C---:B------:R-:W-:Y:S08]  /*5200*/  HMMA.16816.F32.BF16 R64, R16.reuse, R66, R40 ;  /* 0x000000421040723c */ /* 0x040ff00000041828 */
[----:B------:R-:W-:Y:S01]  /*5210*/  HMMA.16816.F32.BF16 R40, R16, R46, R24 ;  /* 0x0000002e1028723c */ /* 0x000fe20000041818 */
[----:B------:R-:W-:-:S07]  /*5220*/  IMAD.MOV.U32 R90, RZ, RZ, R123 ;  /* 0x000000ffff5a7224 */ /* 0x000fce00078e007b */
[----:B------:R-:W-:Y:S01]  /*5230*/  HMMA.16816.F32.BF16 R24, R20, R50, RZ ;  /* 0x000000321418723c */ /* 0x000fe200000418ff */
[----:B------:R-:W-:Y:S02]  /*5240*/  IMAD.MOV.U32 R91, RZ, RZ, R122 ;  /* 0x000000ffff5b7224 */ /* 0x000fe400078e007a */
[----:B------:R-:W-:Y:S02]  /*5250*/  IMAD.MOV.U32 R92, RZ, RZ, R121 ;  /* 0x000000ffff5c7224 */ /* 0x000fe400078e0079 */
[----:B------:R-:W-:-:S03]  /*5260*/  IMAD.MOV.U32 R88, RZ, RZ, R120 ;  /* 0x000000ffff587224 */ /* 0x000fc600078e0078 */
[C---:B-1----:R-:W-:Y:S01]  /*5270*/  HMMA.16816.F32.BF16 R120, R16.reuse, R32, R28 ;  /* 0x000000201078723c */ /* 0x042fe2000004181c */
[----:B------:R-:W1:Y:S01]  /*5280*/  LDSM.16.MT88.4 R28, [R214+0x6800] ;  /* 0x00680000d61c783b */ /* 0x000e620000004200 */
[----:B------:R-:W-:Y:S11]  /*5290*/  IMAD.MOV.U32 R89, RZ, RZ, R86 ;  /* 0x000000ffff597224 */ /* 0x000ff600078e0056 */
[----:B------:R-:W-:Y:S03]  /*52a0*/  @!UPT UIADD3 URZ, URZ, URZ, URZ ;  /* 0x0000003f3f3ff290 */ /* 0x000fe6000fffe03f */
[----:B------:R-:W-:Y:S01]  /*52b0*/  HMMA.16816.F32.BF16 R84, R16, R34, R24 ;  /* 0x000000221054723c */ /* 0x000fe20000041818 */
[----:B------:R-:W3:Y:S07]  /*52c0*/  LDSM.16.MT88.4 R32, [R215+0x6000] ;  /* 0x00600000d720783b */ /* 0x000eee0000004200 */
[----:B--2---:R-:W-:Y:S01]  /*52d0*/  HMMA.16816.F32.BF16 R24, R20, R36, RZ ;  /* 0x000000241418723c */ /* 0x004fe200000418ff */
[----:B------:R-:W-:-:S04]  /*52e0*/  FADD.FTZ R0, R161, R151 ;  /* 0x00000097a1007221 */ /* 0x000fc80000010000 */
[----:B------:R-:W-:Y:S11]  /*52f0*/  FADD.FTZ R0, R204, R0 ;  /* 0x00000000cc007221 */ /* 0x000ff60000010000 */
[----:B------:R-:W-:Y:S08]  /*5300*/  @!UPT UIADD3 URZ, URZ, URZ, URZ ;  /* 0x0000003f3f3ff290 */ /* 0x000ff0000fffe03f */
[----:B-1----:R-:W-:Y:S08]  /*5310*/  HMMA.16816.F32.BF16 R108, R16, R28, R24 ;  /* 0x0000001c106c723c */ /* 0x002ff00000041818 */
[----:B------:R-:W-:Y:S01]  /*5320*/  HMMA.16816.F32.BF16 R24, R20, R38, RZ ;  /* 0x000000261418723c */ /* 0x000fe200000418ff */
[----:B------:R-:W-:Y:S02]  /*5330*/  FADD.FTZ R0, R163, R0 ;  /* 0x00000000a3007221 */ /* 0x000fe40000010000 */
[----:B------:R-:W-:-:S02]  /*5340*/  IMAD.MOV.U32 R71, RZ, RZ, R104 ;  /* 0x000000ffff477224 */ /* 0x000fc400078e0068 */
[----:B------:R-:W-:Y:S11]  /*5350*/  IMAD.MOV.U32 R163, RZ, RZ, R105 ;  /* 0x000000ffffa37224 */ /* 0x000ff600078e0069 */
[----:B------:R-:W-:Y:S08]  /*5360*/  @!UPT UIADD3 URZ, URZ, URZ, URZ ;  /* 0x0000003f3f3ff290 */ /* 0x000ff0000fffe03f */
[----:B------:R-:W-:Y:S01]  /*5370*/  HMMA.16816.F32.BF16 R104, R16, R30, R24 ;  /* 0x0000001e1068723c */ /* 0x000fe20000041818 */
[----:B------:R-:W1:Y:S07]  /*5380*/  LDSM.16.MT88.4 R28, [R215+0x6800] ;  /* 0x00680000d71c783b */ /* 0x000e6e0000004200 */
[----:B---3--:R-:W-:Y:S01]  /*5390*/  HMMA.16816.F32.BF16 R24, R20, R32, RZ ;  /* 0x000000201418723c */ /* 0x008fe200000418ff */
[----:B------:R-:W-:Y:S02]  /*53a0*/  FADD.FTZ R0, R206, R0 ;  /* 0x00000000ce007221 */ /* 0x000fe40000010000 */
[----:B------:R-:W-:-:S02]  /*53b0*/  IMAD.MOV.U32 R206, RZ, RZ, R92 ;  /* 0x000000ffffce7224 */ /* 0x000fc400078e005c */
[----:B------:R-:W-:-:S04]  /*53c0*/  FADD.FTZ R3, R150, R149 ;  /* 0x0000009596037221 */ /* 0x000fc80000010000 */
[----:B------:R-:W-:-:S04]  /*53d0*/  FADD.FTZ R3, R148, R3 ;  /* 0x0000000394037221 */ /* 0x000fc80000010000 */
[----:B------:R-:W-:-:S11]  /*53e0*/  FADD.FTZ R3, R160, R3 ;  /* 0x00000003a0037221 */ /* 0x000fd60000010000 */
[----:B-1----:R-:W-:Y:S08]  /*53f0*/  HMMA.16816.F32.BF16 R92, R16, R28, R24 ;  /* 0x0000001c105c723c */ /* 0x002ff00000041818 */
[----:B------:R-:W-:Y:S01]  /*5400*/  HMMA.16816.F32.BF16 R24, R20, R34, RZ ;  /* 0x000000221418723c */ /* 0x000fe200000418ff */
[----:B------:R-:W-:Y:S02]  /*5410*/  FADD.FTZ R3, R162, R3 ;  /* 0x00000003a2037221 */ /* 0x000fe40000010000 */
[----:B------:R-:W-:-:S02]  /*5420*/  FADD.FTZ R0, R209, R0 ;  /* 0x00000000d1007221 */ /* 0x000fc40000010000 */
[----:B------:R-:W-:Y:S02]  /*5430*/  IMAD.MOV.U32 R204, RZ, RZ, R89 ;  /* 0x000000ffffcc7224 */ /* 0x000fe400078e0059 */
[----:B------:R-:W-:Y:S02]  /*5440*/  IMAD.MOV.U32 R160, RZ, RZ, R88 ;  /* 0x000000ffffa07224 */ /* 0x000fe400078e0058 */
[----:B------:R-:W-:Y:S02]  /*5450*/  IMAD.MOV.U32 R162, RZ, RZ, R91 ;  /* 0x000000ffffa27224 */ /* 0x000fe400078e005b */
[----:B------:R-:W-:Y:S11]  /*5460*/  IMAD.MOV.U32 R209, RZ, RZ, R90 ;  /* 0x000000ffffd17224 */ /* 0x000ff600078e005a */
[----:B------:R-:W-:Y:S02]  /*5470*/  @!UPT UIADD3 URZ, URZ, URZ, URZ ;  /* 0x0000003f3f3ff290 */ /* 0x000fe4000fffe03f */
[----:B------:R-:W-:Y:S01]  /*5480*/  HMMA.16816.F32.BF16 R88, R16, R30, R24 ;  /* 0x0000001e1058723c */ /* 0x000fe20000041818 */
[----:B------:R-:W1:Y:S07]  /*5490*/  LDSM.16.MT88.4 R24, [R2+0x6000] ;  /* 0x006000000218783b */ /* 0x000e6e0000004200 */
[C---:B-1----:R-:W-:Y:S08]  /*54a0*/  HMMA.16816.F32.BF16 R28, R20.reuse, R24, RZ ;  /* 0x00000018141c723c */ /* 0x042ff000000418ff */
[----:B------:R-:W-:Y:S01]  /*54b0*/  HMMA.16816.F32.BF16 R20, R20, R26, RZ ;  /* 0x0000001a1414723c */ /* 0x000fe200000418ff */
[----:B------:R-:W1:Y:S01]  /*54c0*/  LDSM.16.MT88.4 R24, [R2+0x6800] ;  /* 0x006800000218783b */ /* 0x000e620000004200 */
[----:B------:R-:W-:-:S02]  /*54d0*/  FADD.FTZ R3, R207, R3 ;  /* 0x00000003cf037221 */ /* 0x000fc40000010000 */
[----:B------:R-:W-:Y:S02]  /*54e0*/  FADD.FTZ R0, R220, R0 ;  /* 0x00000000dc007221 */ /* 0x000fe40000010000 */
[----:B------:R-:W-:Y:S02]  /*54f0*/  IMAD.MOV.U32 R207, RZ, RZ, R74 ;  /* 0x000000ffffcf7224 */ /* 0x000fe400078e004a */
[----:B------:R-:W-:-:S08]  /*5500*/  IMAD.MOV.U32 R220, RZ, RZ, R75 ;  /* 0x000000ffffdc7224 */ /* 0x000fd000078e004b */
[C---:B-1----:R-:W-:Y:S08]  /*5510*/  HMMA.16816.F32.BF16 R72, R16.reuse, R24, R28 ;  /* 0x000000181048723c */ /* 0x042ff0000004181c */
[----:B------:R-:W-:Y:S01]  /*5520*/  HMMA.16816.F32.BF16 R28, R16, R26, R20 ;  /* 0x0000001a101c723c */ /* 0x000fe20000041814 */
[----:B------:R-:W1:Y:S01]  /*5530*/  LDSM.16.MT88.4 R16, [R214+0x1000] ;  /* 0x00100000d610783b */ /* 0x000e620000004200 */
[----:B------:R-:W-:-:S02]  /*5540*/  FADD.FTZ R3, R208, R3 ;  /* 0x00000003d0037221 */ /* 0x000fc40000010000 */
[----:B------:R-:W-:Y:S01]  /*5550*/  FADD.FTZ R0, R221, R0 ;  /* 0x00000000dd007221 */ /* 0x000fe20000010000 */
[----:B------:R-:W2:Y:S01]  /*5560*/  LDSM.16.MT88.4 R20, [R215+0x1000] ;  /* 0x00100000d714783b */ /* 0x000ea20000004200 */
[----:B------:R-:W-:Y:S02]  /*5570*/  FADD.FTZ R3, R219, R3 ;  /* 0x00000003db037221 */ /* 0x000fe40000010000 */
[----:B------:R-:W-:Y:S02]  /*5580*/  IMAD.MOV.U32 R161, RZ, RZ, R68 ;  /* 0x000000ffffa17224 */ /* 0x000fe400078e0044 */
[----:B------:R-:W-:Y:S02]  /*5590*/  IMAD.MOV.U32 R208, RZ, RZ, R69 ;  /* 0x000000ffffd07224 */ /* 0x000fe400078e0045 */
[----:B------:R-:W-:Y:S02]  /*55a0*/  IMAD.MOV.U32 R221, RZ, RZ, R70 ;  /* 0x000000ffffdd7224 */ /* 0x000fe400078e0046 */
[----:B------:R-:W-:-:S02]  /*55b0*/  IMAD.MOV.U32 R219, RZ, RZ, R71 ;  /* 0x000000ffffdb7224 */ /* 0x000fc400078e0047 */
        /* <DEDUP_REMOVED lines=25> */
[----:B------:R-:W-:Y:S01]  /*5750*/  HMMA.16816.F32.BF16 R72, R12, R18, R28 ;  /* 0x000000120c48723c */ /* 0x000fe2000004181c */
[----:B------:R-:W1:Y:S04]  /*5760*/  LDSM.16.MT88.4 R16, [R215+0x1800] ;  /* 0x00180000d710783b */ /* 0x000e680000004200 */
[----:B------:R-:W3:Y:S03]  /*5770*/  LDSM.16.MT88.4 R12, [R2+0x1800] ;  /* 0x00180000020c783b */ /* 0x000ee60000004200 */
        /* <DEDUP_REMOVED lines=18> */
[C---:B--2---:R-:W-:Y:S01]  /*58a0*/  HMMA.16816.F32.BF16 R32, R8.reuse, R20, R144 ;  /* 0x000000140820723c */ /* 0x044fe20000041890 */
[----:B------:R-:W-:Y:S01]  /*58b0*/  FADD.FTZ R205, R205, R0 ;  /* 0x00000000cdcd7221 */ /* 0x000fe20000010000 */
[----:B------:R-:W-:Y:S06]  /*58c0*/  LDSM.16.MT88.4 R144, [R2+0x2800] ;  /* 0x002800000290783b */ /* 0x000fec0000004200 */
[C---:B------:R-:W-:Y:S01]  /*58d0*/  HMMA.16816.F32.BF16 R28, R8.reuse, R22, R140 ;  /* 0x00000016081c723c */ /* 0x040fe2000004188c */
[----:B------:R-:W-:Y:S07]  /*58e0*/  LDSM.16.MT88.4 R20, [R214+0x2000] ;  /* 0x00200000d614783b */ /* 0x000fee0000004200 */
[C---:B-1----:R-:W-:Y:S08]  /*58f0*/  HMMA.16816.F32.BF16 R108, R8.reuse, R16, R108 ;  /* 0x00000010086c723c */ /* 0x042ff0000004186c */
[C---:B------:R-:W-:Y:S01]  /*5900*/  HMMA.16816.F32.BF16 R24, R8.reuse, R18, R104 ;  /* 0x000000120818723c */ /* 0x040fe20000041868 */
[----:B------:R-:W-:Y:S07]  /*5910*/  LDSM.16.MT88.4 R16, [R215+0x2000] ;  /* 0x00200000d710783b */ /* 0x000fee0000004200 */
[C---:B---3--:R-:W-:Y:S08]  /*5920*/  HMMA.16816.F32.BF16 R88, R8.reuse, R12, R88 ;  /* 0x0000000c0858723c */ /* 0x048ff00000041858 */
[----:B------:R-:W-:Y:S01]  /*5930*/  HMMA.16816.F32.BF16 R40, R8, R14, R72 ;  /* 0x0000000e0828723c */ /* 0x000fe20000041848 */
[----:B------:R-:W1:Y:S04]  /*5940*/  LDSM.16.MT88.4 R12, [R2+0x2000] ;  /* 0x00200000020c783b */ /* 0x000e680000004200 */
[----:B------:R-:W2:Y:S03]  /*5950*/  LDSM.16.MT88.4 R8, [R214+0x5000] ;  /* 0x00500000d608783b */ /* 0x000ea60000004200 */
[C---:B-1----:R-:W-:Y:S08]  /*5960*/  HMMA.16816.F32.BF16 R148, R4.reuse, R12, R148 ;  /* 0x0000000c0494723c */ /* 0x042ff00000041894 */
[C---:B------:R-:W-:Y:S01]  /*5970*/  HMMA.16816.F32.BF16 R72, R4.reuse, R14, R68 ;  /* 0x0000000e0448723c */ /* 0x040fe20000041844 */
[----:B------:R-:W1:Y:S07]  /*5980*/  LDSM.16.MT88.4 R12, [R214+0x8000] ;  /* 0x00800000d60c783b */ /* 0x000e6e0000004200 */
[C---:B--2---:R-:W-:Y:S01]  /*5990*/  HMMA.16816.F32.BF16 R140, R4.reuse, R8, R64 ;  /* 0x00000008048c723c */ /* 0x044fe20000041840 */
[----:B------:R-:W-:Y:S01]  /*59a0*/  FADD.FTZ R0, R219, R3 ;  /* 0x00000003db007221 */ /* 0x000fe20000010000 */
[----:B------:R-:W-:Y:S06]  /*59b0*/  LDSM.16.MT88.4 R64, [R2+0x5800] ;  /* 0x005800000240783b */ /* 0x000fec0000004200 */
[C---:B------:R-:W-:Y:S01]  /*59c0*/  HMMA.16816.F32.BF16 R68, R4.reuse, R10, R56 ;  /* 0x0000000a0444723c */ /* 0x040fe20000041838 */
[----:B------:R-:W2:Y:S07]  /*59d0*/  LDSM.16.MT88.4 R8, [R215+0x8000] ;  /* 0x00800000d708783b */ /* 0x000eae0000004200 */
[C---:B------:R-:W-:Y:S08]  /*59e0*/  HMMA.16816.F32.BF16 R104, R4.reuse, R20, R136 ;  /* 0x000000140468723c */ /* 0x040ff00000041888 */
[C---:B------:R-:W-:Y:S01]  /*59f0*/  HMMA.16816.F32.BF16 R36, R4.reuse, R22, R92 ;  /* 0x000000160424723c */ /* 0x040fe2000004185c */
[----:B------:R-:W3:Y:S07]  /*5a00*/  LDSM.16.MT88.4 R20, [R215+0x5000] ;  /* 0x00500000d714783b */ /* 0x000eee0000004200 */
[C---:B------:R-:W-:Y:S08]  /*5a10*/  HMMA.16816.F32.BF16 R120, R4.reuse, R16, R120 ;  /* 0x000000100478723c */ /* 0x040ff00000041878 */
[C---:B-1----:R-:W-:Y:S08]  /*5a20*/  HMMA.16816.F32.BF16 R32, R4.reuse, R12, R32 ;  /* 0x0000000c0420723c */ /* 0x042ff00000041820 */
[C---:B------:R-:W-:Y:S08]  /*5a30*/  HMMA.16816.F32.BF16 R28, R4.reuse, R14, R28 ;  /* 0x0000000e041c723c */ /* 0x040ff0000004181c */
[----:B------:R-:W-:Y:S01]  /*5a40*/  HMMA.16816.F32.BF16 R52, R4, R18, R52 ;  /* 0x000000120434723c */ /* 0x000fe20000041834 */
[----:B------:R-:W1:Y:S01]  /*5a50*/  LDSM.16.MT88.4 R16, [R2+0x5000] ;  /* 0x005000000210783b */ /* 0x000e620000004200 */
[----:B------:R-:W-:-:S03]  /*5a60*/  FADD.FTZ R0, R208, R0 ;  /* 0x00000000d0007221 */ /* 0x000fc60000010000 */
[----:B------:R-:W-:Y:S03]  /*5a70*/  LDSM.16.MT88.4 R136, [R214+0x5800] ;  /* 0x00580000d688783b */ /* 0x000fe60000004200 */
[C---:B--2---:R-:W-:Y:S01]  /*5a80*/  HMMA.16816.F32.BF16 R12, R4.reuse, R8, R108 ;  /* 0x00000008040c723c */ /* 0x044fe2000004186c */
[----:B------:R-:W-:Y:S07]  /*5a90*/  LDSM.16.MT88.4 R56, [R215+0x5800] ;  /* 0x00580000d738783b */ /* 0x000fee0000004200 */
[C---:B------:R-:W-:Y:S01]  /*5aa0*/  HMMA.16816.F32.BF16 R24, R4.reuse, R10, R24 ;  /* 0x0000000a0418723c */ /* 0x040fe20000041818 */
[----:B------:R-:W2:Y:S07]  /*5ab0*/  LDSM.16.MT88.4 R8, [R2+0x8000] ;  /* 0x008000000208783b */ /* 0x000eae0000004200 */
[C---:B---3--:R-:W-:Y:S01]  /*5ac0*/  HMMA.16816.F32.BF16 R84, R4.reuse, R20, R124 ;  /* 0x000000140454723c */ /* 0x048fe2000004187c */
[----:B------:R-:W-:Y:S01]  /*5ad0*/  FADD.FTZ R0, R207, R0 ;  /* 0x00000000cf007221 */ /* 0x000fe20000010000 */
[----:B------:R-:W3:Y:S06]  /*5ae0*/  LDSM.16.MT88.4 R124, [R215+0x2800] ;  /* 0x00280000d77c783b */ /* 0x000eec0000004200 */
[C---:B------:R-:W-:Y:S08]  /*5af0*/  HMMA.16816.F32.BF16 R60, R4.reuse, R22, R60 ;  /* 0x00000016043c723c */ /* 0x040ff0000004183c */
[C---:B-1----:R-:W-:Y:S08]  /*5b00*/  HMMA.16816.F32.BF16 R48, R4.reuse, R16, R48 ;  /* 0x000000100430723c */ /* 0x042ff00000041830 */
[C---:B------:R-:W-:Y:S01]  /*5b10*/  HMMA.16816.F32.BF16 R44, R4.reuse, R18, R44 ;  /* 0x00000012042c723c */ /* 0x040fe2000004182c */
[----:B------:R-:W1:Y:S07]  /*5b20*/  LDSM.16.MT88.4 R108, [R214+0x2800] ;  /* 0x00280000d66c783b */ /* 0x000e6e0000004200 */
[C---:B--2---:R-:W-:Y:S08]  /*5b30*/  HMMA.16816.F32.BF16 R92, R4.reuse, R8, R88 ;  /* 0x00000008045c723c */ /* 0x044ff00000041858 */
[----:B------:R-:W-:Y:S01]  /*5b40*/  HMMA.16816.F32.BF16 R40, R4, R10, R40 ;  /* 0x0000000a0428723c */ /* 0x000fe20000041828 */
[----:B------:R2:W-:Y:S01]  /*5b50*/  LDSM.16.MT88.4 R4, [R2+0x8800] ;  /* 0x008800000204783b */ /* 0x0005e20000004200 */
[----:B------:R-:W-:-:S03]  /*5b60*/  FADD.FTZ R0, R162, R0 ;  /* 0x00000000a2007221 */ /* 0x000fc60000010000 */
[----:B------:R-:W-:Y:S01]  /*5b70*/  LDSM.16.MT88.4 R88, [R215+0x8800] ;  /* 0x00880000d758783b */ /* 0x000fe20000004200 */
[----:B------:R-:W-:Y:S02]  /*5b80*/  FADD.FTZ R0, R251, R0 ;  /* 0x00000000fb007221 */ /* 0x000fe40000010000 */
[----:B--2---:R-:W-:-:S04]  /*5b90*/  FADD.FTZ R2, R221, R205 ;  /* 0x000000cddd027221 */ /* 0x004fc80000010000 */
[----:B------:R-:W-:-:S04]  /*5ba0*/  FADD.FTZ R2, R220, R2 ;  /* 0x00000002dc027221 */ /* 0x000fc80000010000 */
[----:B------:R-:W-:-:S04]  /*5bb0*/  FADD.FTZ R2, R209, R2 ;  /* 0x00000002d1027221 */ /* 0x000fc80000010000 */
[----:B------:R-:W-:Y:S02]  /*5bc0*/  FADD.FTZ R2, R206, R2 ;  /* 0x00000002ce027221 */ /* 0x000fe40000010000 */
[----:B------:R-:W-:Y:S02]  /*5bd0*/  FADD.FTZ R0, R250, R0 ;  /* 0x00000000fa007221 */ /* 0x000fe40000010000 */
[----:B------:R-:W-:Y:S02]  /*5be0*/  FADD.FTZ R2, R160, R2 ;  /* 0x00000002a0027221 */ /* 0x000fe40000010000 */
[----:B------:R-:W-:Y:S02]  /*5bf0*/  FADD.FTZ R0, R249, R0 ;  /* 0x00000000f9007221 */ /* 0x000fe40000010000 */
[----:B------:R-:W-:Y:S02]  /*5c00*/  FADD.FTZ R2, R163, R2 ;  /* 0x00000002a3027221 */ /* 0x000fe40000010000 */
[----:B------:R-:W-:-:S02]  /*5c10*/  FADD.FTZ R0, R248, R0 ;  /* 0x00000000f8007221 */ /* 0x000fc40000010000 */
[----:B------:R-:W-:Y:S02]  /*5c20*/  FADD.FTZ R2, R204, R2 ;  /* 0x00000002cc027221 */ /* 0x000fe40000010000 */
[----:B------:R-:W-:Y:S02]  /*5c30*/  FADD.FTZ R0, R244, R0 ;  /* 0x00000000f4007221 */ /* 0x000fe40000010000 */
[----:B------:R-:W-:Y:S02]  /*5c40*/  FADD.FTZ R2, R252, R2 ;  /* 0x00000002fc027221 */ /* 0x000fe40000010000 */
[----:B------:R-:W-:Y:S02]  /*5c50*/  FADD.FTZ R0, R243, R0 ;  /* 0x00000000f3007221 */ /* 0x000fe40000010000 */
[----:B------:R-:W-:Y:S01]  /*5c60*/  FADD.FTZ R2, R247, R2 ;  /* 0x00000002f7027221 */ /* 0x000fe20000010000 */
[----:B------:R-:W-:Y:S01]  /*5c70*/  HMMA.16816.F32.BF16 R148, R96, R144, R148 ;  /* 0x000000906094723c */ /* 0x000fe20000041894 */
[----:B------:R-:W-:-:S02]  /*5c80*/  FADD.FTZ R0, R242, R0 ;  /* 0x00000000f2007221 */ /* 0x000fc40000010000 */
[----:B------:R-:W-:-:S05]  /*5c90*/  FADD.FTZ R2, R245, R2 ;  /* 0x00000002f5027221 */ /* 0x000fca0000010000 */
[----:B------:R-:W-:Y:S01]  /*5ca0*/  HMMA.16816.F32.BF16 R144, R96, R146, R72 ;  /* 0x000000926090723c */ /* 0x000fe20000041848 */
[----:B------:R-:W2:Y:S01]  /*5cb0*/  LDSM.16.MT88.4 R72, [R214+0x8800] ;  /* 0x00880000d648783b */ /* 0x000ea20000004200 */
        /* <DEDUP_REMOVED lines=10> */
[----:B------:R-:W-:-:S04]  /*5d60*/  IADD3 R0, R222, -0x3, RZ ;  /* 0xfffffffdde007810 */ /* 0x000fc80007ffe0ff */
[----:B------:R4:W-:Y:S04]  /*5d70*/  STL [R1+0x10], R2 ;  /* 0x0000100201007387 */ /* 0x0009e80000100800 */
[----:B------:R4:W-:Y:S01]  /*5d80*/  STL [R1+0x8], R3 ;  /* 0x0000080301007387 */ /* 0x0009e20000100800 */
[----:B------:R-:W-:Y:S01]  /*5d90*/  ISETP.GE.AND P0, PT, R0, R161, PT ;  /* 0x000000a10000720c */ /* 0x000fe20003f06270 */
[C---:B---3--:R-:W-:Y:S01]  /*5da0*/  HMMA.16816.F32.BF16 R120, R96.reuse, R124, R120 ;  /* 0x0000007c6078723c */ /* 0x048fe20000041878 */
[----:B------:R-:W-:Y:S07]  /*5db0*/  BSSY B0, `(.L_x_2087) ;  /* 0x000003c000007945 */ /* 0x000fee0003800000 */
        /* <DEDUP_REMOVED lines=17> */
[----:B----4-:R-:W2:Y:S04]  /*5ed0*/  LDL.LU.64 R220, [R1] ;  /* 0x0000000001dc7983 */ /* 0x010ea80000300a00 */
[----:B------:R-:W3:Y:S04]  /*5ee0*/  LDL.64 R206, [R1+0x28] ;  /* 0x0000280001ce7983 */ /* 0x000ee80000100a00 */
[----:B------:R-:W4:Y:S04]  /*5ef0*/  LDL R160, [R1+0x30] ;  /* 0x0000300001a07983 */ /* 0x000f280000100800 */
[----:B------:R-:W5:Y:S04]  /*5f00*/  LDL R163, [R1+0x20] ;  /* 0x0000200001a37983 */ /* 0x000f680000100800 */
[----:B------:R-:W5:Y:S01]  /*5f10*/  LDL R204, [R1+0x34] ;  /* 0x0000340001cc7983 */ /* 0x000f620000100800 */
[----:B------:R-:W-:Y:S01]  /*5f20*/  SHF.R.S32.HI R2, RZ, 0x1f, R0 ;  /* 0x0000001fff027819 */ /* 0x000fe20000011400 */
[----:B------:R-:W-:-:S04]  /*5f30*/  IMAD.WIDE.U32 R4, R0, c[0x0][0x1e0], RZ ;  /* 0x0000780000047a25 */ /* 0x000fc800078e00ff */
[----:B------:R-:W-:Y:S02]  /*5f40*/  IMAD R2, R2, c[0x0][0x1e0], RZ ;  /* 0x0000780002027a24 */ /* 0x000fe400078e02ff */
[----:B------:R-:W-:Y:S02]  /*5f50*/  IMAD.MOV.U32 R162, RZ, RZ, c[0x0][0x1e0] ;  /* 0x00007800ffa27624 */ /* 0x000fe400078e00ff */
[----:B------:R-:W-:Y:S02]  /*5f60*/  IMAD R0, R0, c[0x0][0x1e4], R2 ;  /* 0x0000790000007a24 */ /* 0x000fe400078e0202 */
[----:B------:R-:W-:Y:S02]  /*5f70*/  IMAD.MOV.U32 R209, RZ, RZ, 0x6 ;  /* 0x00000006ffd17424 */ /* 0x000fe400078e00ff */
[----:B------:R-:W-:Y:S02]  /*5f80*/  IMAD.IADD R0, R5, 0x1, R0 ;  /* 0x0000000105007824 */ /* 0x000fe400078e0200 */
[C---:B------:R-:W-:Y:S01]  /*5f90*/  IMAD.SHL.U32 R6, R162.reuse, 0x40, RZ ;  /* 0x00000040a2067824 */ /* 0x040fe200078e00ff */
[----:B------:R-:W-:Y:S01]  /*5fa0*/  SHF.L.U64.HI R7, R162, R209, c[0x0][0x1e4] ;  /* 0x00007900a2077619 */ /* 0x000fe200000102d1 */
[----:B------:R-:W-:-:S02]  /*5fb0*/  IMAD R0, R0, 0x60, RZ ;  /* 0x0000006000007824 */ /* 0x000fc400078e02ff */
[----:B--2---:R-:W-:-:S04]  /*5fc0*/  IMAD.WIDE.U32 R4, R4, 0x60, R220 ;  /* 0x0000006004047825 */ /* 0x004fc800078e00dc */
[----:B------:R-:W-:Y:S01]  /*5fd0*/  IMAD.IADD R0, R5, 0x1, R0 ;  /* 0x0000000105007824 */ /* 0x000fe200078e0200 */
[----:B------:R-:W-:Y:S02]  /*5fe0*/  LEA R2, P4, R4, c[0x0][0x1c8], 0x1 ;  /* 0x0000720004027a11 */ /* 0x000fe400078808ff */
[----:B---3--:R-:W-:Y:S02]  /*5ff0*/  ISETP.GE.AND P3, PT, R206, c[0x0][0x1d4], PT ;  /* 0x00007500ce007a0c */ /* 0x008fe40003f66270 */
[----:B----4-:R-:W-:Y:S02]  /*6000*/  ISETP.GE.AND P1, PT, R160, c[0x0][0x1d4], PT ;  /* 0x00007500a0007a0c */ /* 0x010fe40003f26270 */
[----:B------:R-:W-:Y:S02]  /*6010*/  LEA.HI.X R3, R4, c[0x0][0x1cc], R0, 0x1, P4 ;  /* 0x0000730004037a11 */ /* 0x000fe400020f0c00 */
[----:B-----5:R-:W-:Y:S02]  /*6020*/  ISETP.GE.AND P0, PT, R163, c[0x0][0x1d4], PT ;  /* 0x00007500a3007a0c */ /* 0x020fe40003f06270 */
[----:B------:R-:W-:-:S02]  /*6030*/  IADD3 R10, P6, P5, R6, 0x80, R2 ;  /* 0x00000080060a7810 */ /* 0x000fc40007dde002 */
[-C--:B------:R-:W-:Y:S02]  /*6040*/  IADD3 R4, P4, R2, R6.reuse, RZ ;  /* 0x0000000602047210 */ /* 0x080fe40007f9e0ff */
        /* <DEDUP_REMOVED lines=18> */
.L_x_2088:
[----:B----4-:R-:W-:Y:S05]  /*6170*/  BSYNC B0 ;  /* 0x0000000000007941 */ /* 0x010fea0003800000 */
.L_x_2087:
[----:B------:R-:W2:Y:S01]  /*6180*/  LDL R0, [R1+0x68] ;  /* 0x0000680001007983 */ /* 0x000ea20000100800 */
[----:B-1----:R-:W-:Y:S01]  /*6190*/  IMAD.MOV.U32 R3, RZ, RZ, c[0x0][0x168] ;  /* 0x00005a00ff037624 */ /* 0x002fe200078e00ff */
[----:B------:R-:W-:Y:S01]  /*61a0*/  IADD3 R232, R222, -0x2, RZ ;  /* 0xfffffffedee87810 */ /* 0x000fe20007ffe0ff */
[----:B------:R-:W-:Y:S01]  /*61b0*/  IMAD.MOV.U32 R209, RZ, RZ, 0x1 ;  /* 0x00000001ffd17424 */ /* 0x000fe200078e00ff */
[----:B------:R-:W0:Y:S01]  /*61c0*/  LDGDEPBAR ;  /* 0x00000000000079af */ /* 0x000e220000000000 */
[----:B--2---:R-:W-:-:S05]  /*61d0*/  @P2 IMAD.HI.U32 R2, R0, c[0x0][0x2c8], RZ ;  /* 0x0000b20000022a27 */ /* 0x004fca00078e00ff */
[----:B------:R-:W-:-:S04]  /*61e0*/  @P2 SHF.R.U32.HI R0, RZ, c[0x0][0x2cc], R2 ;  /* 0x0000b300ff002a19 */ /* 0x000fc80000011602 */
[----:B------:R-:W-:-:S05]  /*61f0*/  IADD3 R0, R0, c[0x0][0x1d0], -R3 ;  /* 0x0000740000007a10 */ /* 0x000fca0007ffe803 */
[----:B------:R-:W-:-:S05]  /*6200*/  IMAD.HI R0, R0, 0x2aaaaaab, RZ ;  /* 0x2aaaaaab00007827 */ /* 0x000fca00078e02ff */
[----:B------:R-:W-:-:S04]  /*6210*/  SHF.R.U32.HI R2, RZ, 0x1f, R0 ;  /* 0x0000001fff027819 */ /* 0x000fc80000011600 */
[----:B------:R-:W-:-:S04]  /*6220*/  LEA.HI.SX32 R0, R0, R2, 0x1c ;  /* 0x0000000200007211 */ /* 0x000fc800078fe2ff */
[----:B------:R-:W-:-:S04]  /*6230*/  IMNMX R3, R161, R0, !PT ;  /* 0x00000000a1037217 */ /* 0x000fc80007800200 */
[----:B------:R-:W-:Y:S01]  /*6240*/  ISETP.GE.AND P0, PT, R232, R3, PT ;  /* 0x00000003e800720c */ /* 0x000fe20003f06270 */
[----:B------:R1:W-:Y:S04]  /*6250*/  STL [R1+0x14], R3 ;  /* 0x0000140301007387 */ /* 0x0003e80000100800 */
[----:B------:R1:W-:Y:S08]  /*6260*/  STL [R1+0x4], RZ ;  /* 0x000004ff01007387 */ /* 0x0003f00000100800 */
[----:B------:R-:W-:Y:S05]  /*6270*/  @!P0 BRA `(.L_x_2089) ;  /* 0x0000495000008947 */ /* 0x000fea0003800000 */
[----:B------:R-:W2:Y:S01]  /*6280*/  LDL R4, [R1+0x1c] ;  /* 0x00001c0001047983 */ /* 0x000ea20000100800 */
[----:B-1----:R-:W-:-:S02]  /*6290*/  MOV R3, R100 ;  /* 0x0000006400037202 */ /* 0x002fc40000000f00 */
[----:B------:R-:W-:Y:S01]  /*62a0*/  MOV R2, R101 ;  /* 0x0000006500027202 */ /* 0x000fe20000000f00 */
[----:B------:R1:W-:Y:S01]  /*62b0*/  STL [R1], R232 ;  /* 0x000000e801007387 */ /* 0x0003e20000100800 */
[----:B------:R-:W-:-:S03]  /*62c0*/  MOV R209, 0x1 ;  /* 0x0000000100d17802 */ /* 0x000fc60000000f00 */
[----:B------:R1:W-:Y:S01]  /*62d0*/  STL [R1+0x4], RZ ;  /* 0x000004ff01007387 */ /* 0x0003e20000100800 */
[----:B--2---:R-:W-:-:S05]  /*62e0*/  @P2 IMAD.HI.U32 R0, R4, c[0x0][0x2c8], RZ ;  /* 0x0000b20004002a27 */ /* 0x004fca00078e00ff */
[----:B------:R-:W-:-:S05]  /*62f0*/  @P2 SHF.R.U32.HI R0, RZ, c[0x0][0x2cc], R0 ;  /* 0x0000b300ff002a19 */ /* 0x000fca0000011600 */
[----:B------:R1:W-:Y:S02]  /*6300*/  @P2 STL [R1+0x18], R0 ;  /* 0x0000180001002387 */ /* 0x0003e40000100800 */
.L_x_2090:
[----:B------:R-:W2:Y:S01]  /*6310*/  LDL.64 R224, [R1+0x48] ;  /* 0x0000480001e07983 */ /* 0x000ea20000100a00 */
[----:B------:R-:W-:Y:S04]  /*6320*/  DEPBAR.LE SB0, 0x2 ;  /* 0x000080800000791a */ /* 0x000fe80000000000 */
[----:B------:R-:W-:Y:S01]  /*6330*/  WARPSYNC 0xffffffff ;  /* 0xffffffff00007948 */ /* 0x000fe20003800000 */
[----:B------:R-:W3:Y:S01]  /*6340*/  LDL.64 R220, [R1+0x28] ;  /* 0x0000280001dc7983 */ /* 0x000ee20000100a00 */
[----:B------:R-:W-:Y:S05]  /*6350*/  IMAD R208, R209, 0x9000, RZ ;  /* 0x00009000d1d07824 */ /* 0x000fea00078e02ff */
[----:B------:R-:W4:Y:S01]  /*6360*/  LDL R206, [R1+0x44] ;  /* 0x0000440001ce7983 */ /* 0x000f220000100800 */
[----:B-1----:R-:W-:Y:S03]  /*6370*/  IADD3 R0, R213, R208, RZ ;  /* 0x000000d0d5007210 */ /* 0x002fe60007ffe0ff */
[----:B------:R-:W5:Y:S01]  /*6380*/  LDL R205, [R1+0x40] ;  /* 0x0000400001cd7983 */ /* 0x000f620000100800 */
[----:B------:R-:W-:Y:S03]  /*6390*/  IADD3 R204, R211, R0, RZ ;  /* 0x00000000d3cc7210 */ /* 0x000fe60007ffe0ff */
[----:B------:R-:W2:Y:S04]  /*63a0*/  LDL R233, [R1+0x20] ;  /* 0x0000200001e97983 */ /* 0x000ea80000100800 */
[----:B------:R-:W2:Y:S04]  /*63b0*/  LDL R231, [R1+0xc] ;  /* 0x00000c0001e77983 */ /* 0x000ea80000100800 */
[----:B------:R-:W2:Y:S04]  /*63c0*/  LDL R222, [R1+0x30] ;  /* 0x0000300001de7983 */ /* 0x000ea80000100800 */
[----:B------:R-:W5:Y:S04]  /*63d0*/  LDL.LU R219, [R1+0x4] ;  /* 0x0000040001db7983 */ /* 0x000f680000300800 */
[----:B------:R-:W2:Y:S04]  /*63e0*/  LDL.LU R207, [R1] ;  /* 0x0000000001cf7983 */ /* 0x000ea80000300800 */
[----:B------:R-:W-:Y:S08]  /*63f0*/  BAR.SYNC.DEFER_BLOCKING 0x0 ;  /* 0x0000000000007b1d */ /* 0x000ff00000010000 */
[----:B------:R-:W1:Y:S08]  /*6400*/  LDSM.16.M88.4 R8, [R0] ;  /* 0x000000000008783b */ /* 0x000e700000000200 */
[----:B------:R-:W1:Y:S08]  /*6410*/  LDSM.16.M88.4 R16, [R0+0x800] ;  /* 0x000800000010783b */ /* 0x000e700000000200 */
[----:B------:R-:W1:Y:S08]  /*6420*/  LDSM.16.M88.4 R24, [R0+0x1000] ;  /* 0x001000000018783b */ /* 0x000e700000000200 */
[----:B------:R-:W1:Y:S08]  /*6430*/  LDSM.16.M88.4 R32, [R0+0x1800] ;  /* 0x001800000020783b */ /* 0x000e700000000200 */
[----:B------:R-:W1:Y:S02]  /*6440*/  LDSM.16.M88.4 R40, [R0+0x2000] ;  /* 0x002000000028783b */ /* 0x000e640000000200 */
[C---:B-1----:R-:W-:Y:S06]  /*6450*/  HMMA.16816.F32.BF16 R4, R152.reuse, R8, RZ ;  /* 0x000000089804723c */ /* 0x042fec00000418ff */
[----:B------:R-:W1:Y:S02]  /*6460*/  LDSM.16.M88.4 R48, [R0+0x2800] ;  /* 0x002800000030783b */ /* 0x000e640000000200 */
[C---:B------:R-:W-:Y:S06]  /*6470*/  HMMA.16816.F32.BF16 R8, R152.reuse, R10, RZ ;  /* 0x0000000a9808723c */ /* 0x040fec00000418ff */
[----:B------:R-:W1:Y:S02]  /*6480*/  LDSM.16.M88.4 R100, [R204] ;  /* 0x00000000cc64783b */ /* 0x000e640000000200 */
[C---:B------:R-:W-:Y:S06]  /*6490*/  HMMA.16816.F32.BF16 R12, R152.reuse, R16, RZ ;  /* 0x00000010980c723c */ /* 0x040fec00000418ff */
[----:B------:R-:W1:Y:S02]  /*64a0*/  LDSM.16.M88.4 R160, [R204+0x800] ;  /* 0x00080000cca0783b */ /* 0x000e640000000200 */
[C---:B------:R-:W-:Y:S06]  /*64b0*/  HMMA.16816.F32.BF16 R16, R152.reuse, R18, RZ ;  /* 0x000000129810723c */ /* 0x040fec00000418ff */
[----:B------:R-:W5:Y:S04]  /*64c0*/  LDL R228, [R1+0x18] ;  /* 0x0000180001e47983 */ /* 0x000f680000100800 */
[----:B------:R-:W5:Y:S01]  /*64d0*/  LDL R223, [R1+0x38] ;  /* 0x0000380001df7983 */ /* 0x000f620000100800 */
[C---:B------:R-:W-:Y:S08]  /*64e0*/  HMMA.16816.F32.BF16 R20, R152.reuse, R24, RZ ;  /* 0x000000189814723c */ /* 0x040ff000000418ff */
[C---:B------:R-:W-:Y:S08]  /*64f0*/  HMMA.16816.F32.BF16 R24, R152.reuse, R26, RZ ;  /* 0x0000001a9818723c */ /* 0x040ff000000418ff */
[C---:B------:R-:W-:Y:S08]  /*6500*/  HMMA.16816.F32.BF16 R28, R152.reuse, R32, RZ ;  /* 0x00000020981c723c */ /* 0x040ff000000418ff */
[C---:B------:R-:W-:Y:S08]  /*6510*/  HMMA.16816.F32.BF16 R32, R152.reuse, R34, RZ ;  /* 0x000000229820723c */ /* 0x040ff000000418ff */
[C---:B------:R-:W-:Y:S08]  /*6520*/  HMMA.16816.F32.BF16 R36, R152.reuse, R40, RZ ;  /* 0x000000289824723c */ /* 0x040ff000000418ff */
[C---:B------:R-:W-:Y:S08]  /*6530*/  HMMA.16816.F32.BF16 R40, R152.reuse, R42, RZ ;  /* 0x0000002a9828723c */ /* 0x040ff000000418ff */
[C---:B-1----:R-:W-:Y:S08]  /*6540*/  HMMA.16816.F32.BF16 R44, R152.reuse, R48, RZ ;  /* 0x00000030982c723c */ /* 0x042ff000000418ff */
[----:B------:R-:W-:Y:S08]  /*6550*/  HMMA.16816.F32.BF16 R48, R152, R50, RZ ;  /* 0x000000329830723c */ /* 0x000ff000000418ff */
[C---:B------:R-:W-:Y:S08]  /*6560*/  HMMA.16816.F32.BF16 R4, R156.reuse, R100, R4 ;  /* 0x000000649c04723c */ /* 0x040ff00000041804 */
[C---:B------:R-:W-:Y:S01]  /*6570*/  HMMA.16816.F32.BF16 R8, R156.reuse, R102, R8 ;  /* 0x000000669c08723c */ /* 0x040fe20000041808 */
[----:B------:R-:W1:Y:S07]  /*6580*/  LDSM.16.M88.4 R100, [R204+0x1000] ;  /* 0x00100000cc64783b */ /* 0x000e6e0000000200 */
[C---:B------:R-:W-:Y:S08]  /*6590*/  HMMA.16816.F32.BF16 R12, R156.reuse, R160, R12 ;  /* 0x000000a09c0c723c */ /* 0x040ff0000004180c */
[C---:B------:R-:W-:Y:S01]  /*65a0*/  HMMA.16816.F32.BF16 R16, R156.reuse, R162, R16 ;  /* 0x000000a29c10723c */ /* 0x040fe20000041810 */
[----:B------:R-:W1:Y:S07]  /*65b0*/  LDSM.16.M88.4 R160, [R204+0x1800] ;  /* 0x00180000cca0783b */ /* 0x000e6e0000000200 */
[C---:B-1----:R-:W-:Y:S08]  /*65c0*/  HMMA.16816.F32.BF16 R20, R156.reuse, R100, R20 ;  /* 0x000000649c14723c */ /* 0x042ff00000041814 */
[C---:B------:R-:W-:Y:S01]  /*65d0*/  HMMA.16816.F32.BF16 R24, R156.reuse, R102, R24 ;  /* 0x000000669c18723c */ /* 0x040fe20000041818 */
[----:B------:R-:W1:Y:S07]  /*65e0*/  LDSM.16.M88.4 R100, [R204+0x2000] ;  /* 0x00200000cc64783b */ /* 0x000e6e0000000200 */
[C---:B------:R-:W-:Y:S08]  /*65f0*/  HMMA.16816.F32.BF16 R28, R156.reuse, R160, R28 ;  /* 0x000000a09c1c723c */ /* 0x040ff0000004181c */
[C---:B------:R-:W-:Y:S01]  /*6600*/  HMMA.16816.F32.BF16 R32, R156.reuse, R162, R32 ;  /* 0x000000a29c20723c */ /* 0x040fe20000041820 */
[----:B------:R-:W3:Y:S07]  /*6610*/  LDSM.16.M88.4 R160, [R204+0x2800] ;  /* 0x00280000cca0783b */ /* 0x000eee0000000200 */
[C---:B-1----:R-:W-:Y:S08]  /*6620*/  HMMA.16816.F32.BF16 R36, R156.reuse, R100, R36 ;  /* 0x000000649c24723c */ /* 0x042ff00000041824 */
[C---:B------:R-:W-:Y:S08]  /*6630*/  HMMA.16816.F32.BF16 R40, R156.reuse, R102, R40 ;  /* 0x000000669c28723c */ /* 0x040ff00000041828 */
[C---:B---3--:R-:W-:Y:S07]  /*6640*/  HMMA.16816.F32.BF16 R44, R156.reuse, R160, R44 ;  /* 0x000000a09c2c723c */ /* 0x048fee000004182c */
[----:B------:R-:W-:Y:S01]  /*6650*/  IMAD.IADD R160, R210, 0x1, R0 ;  /* 0x00000001d2a07824 */ /* 0x000fe200078e0200 */
[----:B------:R-:W-:Y:S03]  /*6660*/  HMMA.16816.F32.BF16 R48, R156, R162, R48 ;  /* 0x000000a29c30723c */ /* 0x000fe60000041830 */
[----:B--2---:R-:W-:Y:S02]  /*6670*/  ISETP.GE.AND P5, PT, R231, R207, PT ;  /* 0x000000cfe700720c */ /* 0x004fe40003fa6270 */
[----:B------:R-:W-:Y:S11]  /*6680*/  IADD3 R232, R207, -0x1, RZ ;  /* 0xffffffffcfe87810 */ /* 0x000ff60007ffe0ff */
[----:B------:R-:W-:Y:S01]  /*6690*/  @!P5 SHF.R.S32.HI R102, RZ, 0x1f, R232 ;  /* 0x0000001fff66d819 */ /* 0x000fe200000114e8 */
[----:B------:R-:W-:Y:S01]  /*66a0*/  @!P5 IMAD.WIDE.U32 R100, R232, c[0x0][0x208], RZ ;  /* 0x00008200e864da25 */ /* 0x000fe200078e00ff */
[----:B----4-:R-:W-:Y:S02]  /*66b0*/  @!P5 MOV R103, R206 ;  /* 0x000000ce0067d202 */ /* 0x010fe40000000f00 */
[----:B------:R-:W-:Y:S01]  /*66c0*/  @!P5 ISETP.GE.AND P3, PT, R220, c[0x0][0x1d4], PT ;  /* 0x00007500dc00da0c */ /* 0x000fe20003f66270 */
[----:B------:R-:W-:Y:S01]  /*66d0*/  @!P5 IMAD R102, R102, c[0x0][0x208], RZ ;  /* 0x000082006666da24 */ /* 0x000fe200078e02ff */
[----:B------:R-:W-:Y:S01]  /*66e0*/  @!P5 ISETP.GE.AND P1, PT, R222, c[0x0][0x1d4], PT ;  /* 0x00007500de00da0c */ /* 0x000fe20003f26270 */
[----:B-----5:R-:W-:Y:S01]  /*66f0*/  @!P5 IMAD R161, R219, 0x9000, R205 ;  /* 0x00009000dba1d824 */ /* 0x020fe200078e02cd */
[----:B------:R-:W-:Y:S01]  /*6700*/  @!P5 ISETP.GE.AND P0, PT, R233, c[0x0][0x1d4], PT ;  /* 0x00007500e900da0c */ /* 0x000fe20003f06270 */
[----:B------:R-:W-:Y:S01]  /*6710*/  @!P5 IMAD R102, R232, c[0x0][0x20c], R102 ;  /* 0x00008300e866da24 */ /* 0x000fe200078e0266 */
[----:B------:R-:W-:Y:S02]  /*6720*/  @!P5 MOV R162, c[0x0][0x208] ;  /* 0x0000820000a2da02 */ /* 0x000fe40000000f00 */
[----:B------:R-:W-:Y:S01]  /*6730*/  IADD3 R205, R211, R0, R210 ;  /* 0x00000000d3cd7210 */ /* 0x000fe20007ffe0d2 */
[----:B------:R-:W-:Y:S01]  /*6740*/  @!P5 IMAD.IADD R101, R101, 0x1, R102 ;  /* 0x000000016565d824 */ /* 0x000fe200078e0266 */
[----:B------:R-:W-:Y:S03]  /*6750*/  @!P5 MOV R102, R224 ;  /* 0x000000e00066d202 */ /* 0x000fe60000000f00 */
[----:B------:R-:W-:Y:S02]  /*6760*/  @!P5 IMAD R101, R101, 0x60, RZ ;  /* 0x000000606565d824 */ /* 0x000fe400078e02ff */
[----:B------:R-:W-:Y:S04]  /*6770*/  @!P5 IMAD.WIDE.U32 R102, R100, 0x60, R102 ;  /* 0x000000606466d825 */ /* 0x000fe800078e0066 */
[----:B------:R-:W-:Y:S01]  /*6780*/  @!P5 IMAD.IADD R101, R103, 0x1, R101 ;  /* 0x000000016765d824 */ /* 0x000fe200078e0265 */
[C---:B------:R-:W-:Y:S04]  /*6790*/  @!P5 LEA R100, P4, R102.reuse, c[0x0][0x1f8], 0x1 ;  /* 0x00007e006664da11 */ /* 0x040fe800078808ff */
[----:B------:R-:W-:Y:S02]  /*67a0*/  @!P5 LEA.HI.X R101, R102, c[0x0][0x1fc], R101, 0x1, P4 ;  /* 0x00007f006665da11 */ /* 0x000fe400020f0c65 */
[----:B------:R-:W-:Y:S03]  /*67b0*/  @!P5 MOV R102, 0x6 ;  /* 0x000000060066d802 */ /* 0x000fe60000000f00 */
[----:B------:R-:W-:Y:S01]  /*67c0*/  @!PT LDS RZ, [RZ] ;  /* 0x00000000fffff984 */ /* 0x000fe20000000800 */
[----:B------:R-:W-:Y:S01]  /*67d0*/  @!PT LDS RZ, [RZ] ;  /* 0x00000000fffff984 */ /* 0x000fe20000000800 */
[----:B------:R-:W-:Y:S01]  /*67e0*/  @!PT LDS RZ, [RZ] ;  /* 0x00000000fffff984 */ /* 0x000fe20000000800 */
[----:B------:R1:W-:Y:S01]  /*67f0*/  @!P5 LDGSTS.E.BYPASS.LTC128B.128 [R161], [R100.64], !P3 ;  /* 0x0000000064a1dfae */ /* 0x0003e2000d901d46 */
[C---:B------:R-:W-:Y:S01]  /*6800*/  @!P5 SHF.L.U64.HI R102, R162.reuse, R102, c[0x0][0x20c] ;  /* 0x00008300a266d619 */ /* 0x040fe20000010266 */
[----:B------:R-:W-:Y:S06]  /*6810*/  @!P5 IMAD.SHL.U32 R162, R162, 0x40, RZ ;  /* 0x00000040a2a2d824 */ /* 0x000fec00078e00ff */
[----:B------:R1:W-:Y:S08]  /*6820*/  @!P5 LDGSTS.E.BYPASS.LTC128B.128 [R161+0x3000], [R100.64+0x80], !P1 ;  /* 0x0300008064a1dfae */ /* 0x0003f0000c901d46 */
[----:B------:R1:W-:Y:S02]  /*6830*/  @!P5 LDGSTS.E.BYPASS.LTC128B.128 [R161+0x6000], [R100.64+0x100], !P0 ;  /* 0x0600010064a1dfae */ /* 0x0003e4000c101d46 */
[----:B-1----:R-:W-:Y:S04]  /*6840*/  @!P5 IADD3 R100, P4, R162, R100, RZ ;  /* 0x00000064a264d210 */ /* 0x002fe80007f9e0ff */
[----:B------:R-:W-:Y:S02]  /*6850*/  @!P5 IADD3.X R101, R102, R101, RZ, P4, !PT ;  /* 0x000000656665d210 */ /* 0x000fe400027fe4ff */
[----:B------:R-:W-:Y:S03]  /*6860*/  @!P5 IADD3 R162, P4, R162, R100, RZ ;  /* 0x00000064a2a2d210 */ /* 0x000fe60007f9e0ff */
[----:B------:R1:W-:Y:S01]  /*6870*/  @!P5 LDGSTS.E.BYPASS.LTC128B.128 [R161+0x1000], [R100.64], !P3 ;  /* 0x0100000064a1dfae */ /* 0x0003e2000d901d46 */
[----:B------:R-:W-:Y:S07]  /*6880*/  @!P5 IADD3.X R163, R102, R101, RZ, P4, !PT ;  /* 0x0000006566a3d210 */ /* 0x000fee00027fe4ff */
[----:B------:R1:W-:Y:S08]  /*6890*/  @!P5 LDGSTS.E.BYPASS.LTC128B.128 [R161+0x4000], [R100.64+0x80], !P1 ;  /* 0x0400008064a1dfae */ /* 0x0003f0000c901d46 */
[----:B------:R1:W-:Y:S08]  /*68a0*/  @!P5 LDGSTS.E.BYPASS.LTC128B.128 [R161+0x7000], [R100.64+0x100], !P0 ;  /* 0x0700010064a1dfae */ /* 0x0003f0000c101d46 */
[----:B------:R2:W-:Y:S08]  /*68b0*/  @!P5 LDGSTS.E.BYPASS.LTC128B.128 [R161+0x2000], [R162.64], !P3 ;  /* 0x02000000a2a1dfae */ /* 0x0005f0000d901d46 */
[----:B------:R2:W-:Y:S08]  /*68c0*/  @!P5 LDGSTS.E.BYPASS.LTC128B.128 [R161+0x5000], [R162.64+0x80], !P1 ;  /* 0x05000080a2a1dfae */ /* 0x0005f0000c901d46 */
[----:B------:R2:W-:Y:S08]  /*68d0*/  @!P5 LDGSTS.E.BYPASS.LTC128B.128 [R161+0x8000], [R162.64+0x100], !P0 ;  /* 0x08000100a2a1dfae */ /* 0x0005f0000c101d46 */
[----:B-1----:R-:W1:Y:S08]  /*68e0*/  LDSM.16.M88.4 R100, [R160] ;  /* 0x00000000a064783b */ /* 0x002e700000000200 */
[----:B------:R-:W0:Y:S01]  /*68f0*/  LDGDEPBAR ;  /* 0x00000000000079af */ /* 0x000e220000000000 */
[----:B--2---:R-:W-:Y:S01]  /*6900*/  IADD3 R161, R210, R204, RZ ;  /* 0x000000ccd2a17210 */ /* 0x004fe20007ffe0ff */
        /* <DEDUP_REMOVED lines=122> */
[----:B------:R1:W2:Y:S08]  /*70b0*/  LDSM.16.M88.4 R100, [R0+0x8800] ;  /* 0x008800000064783b */ /* 0x0002b00000000200 */
[----:B-1----:R1:W3:Y:S01]  /*70c0*/  LDL R0, [R1+0x1c] ;  /* 0x00001c0001007983 */ /* 0x0022e20000100800 */
[C---:B--2---:R-:W-:Y:S08]  /*70d0*/  HMMA.16816.F32.BF16 R44, R188.reuse, R100, R44 ;  /* 0x00000064bc2c723c */ /* 0x044ff0000004182c */
[----:B------:R-:W-:Y:S01]  /*70e0*/  HMMA.16816.F32.BF16 R48, R188, R102, R48 ;  /* 0x00000066bc30723c */ /* 0x000fe20000041830 */
        /* <DEDUP_REMOVED lines=15> */
[----:B------:R-:W2:Y:S03]  /*71e0*/  LDSM.16.M88.4 R100, [R204+0x8800] ;  /* 0x00880000cc64783b */ /* 0x000ea60000000200 */
[----:B---3--:R-:W-:Y:S04]  /*71f0*/  @P2 MOV R0, R228 ;  /* 0x000000e400002202 */ /* 0x008fe80000000f00 */
        /* <DEDUP_REMOVED lines=17> */
[----:B------:R-:W2:Y:S08]  /*7310*/  LDSM.16.M88.4 R100, [R160+0x8800] ;  /* 0x00880000a064783b */ /* 0x000eb00000000200 */
[----:B------:R-:W3:Y:S01]  /*7320*/  LDSM.16.M88.4 R160, [R161+0x6000] ;  /* 0x00600000a1a0783b */ /* 0x000ee20000000200 */
[C---:B--2---:R-:W-:Y:S08]  /*7330*/  HMMA.16816.F32.BF16 R44, R196.reuse, R100, R44 ;  /* 0x00000064c42c723c */ /* 0x044ff0000004182c */
[----:B------:R-:W-:Y:S01]  /*7340*/  HMMA.16816.F32.BF16 R48, R196, R102, R48 ;  /* 0x00000066c430723c */ /* 0x000fe20000041830 */
[----:B------:R-:W2:Y:S07]  /*7350*/  LDSM.16.M88.4 R100, [R205+0x6800] ;  /* 0x00680000cd64783b */ /* 0x000eae0000000200 */
[C---:B---3--:R-:W-:Y:S08]  /*7360*/  HMMA.16816.F32.BF16 R4, R200.reuse, R160, R4 ;  /* 0x000000a0c804723c */ /* 0x048ff00000041804 */
[C---:B------:R-:W-:Y:S11]  /*7370*/  HMMA.16816.F32.BF16 R8, R200.reuse, R162, R8 ;  /* 0x000000a2c808723c */ /* 0x040ff60000041808 */
[----:B------:R-:W-:Y:S05]  /*7380*/  @!UPT UIADD3 URZ, URZ, URZ, URZ ;  /* 0x0000003f3f3ff290 */ /* 0x000fea000fffe03f */
[----:B------:R-:W-:Y:S02]  /*7390*/  FMUL.FTZ R4, R4, c[0x0][0x320] ;  /* 0x0000c80004047a20 */ /* 0x000fe40000410000 */
[----:B------:R-:W-:Y:S02]  /*73a0*/  FMUL.FTZ R5, R5, c[0x0][0x320] ;  /* 0x0000c80005057a20 */ /* 0x000fe40000410000 */
[----:B------:R-:W-:Y:S01]  /*73b0*/  FMUL.FTZ R6, R6, c[0x0][0x320] ;  /* 0x0000c80006067a20 */ /* 0x000fe20000410000 */
[----:B------:R-:W-:Y:S01]  /*73c0*/  MUFU.TANH R206, R4 ;  /* 0x0000000400ce7308 */ /* 0x000fe20000002400 */
[----:B------:R-:W-:Y:S02]  /*73d0*/  FMUL.FTZ R7, R7, c[0x0][0x320] ;  /* 0x0000c80007077a20 */ /* 0x000fe40000410000 */
[----:B------:R-:W-:Y:S01]  /*73e0*/  FMUL.FTZ R8, R8, c[0x0][0x320] ;  /* 0x0000c80008087a20 */ /* 0x000fe20000410000 */
[C---:B--2---:R-:W-:Y:S03]  /*73f0*/  HMMA.16816.F32.BF16 R12, R200.reuse, R100, R12 ;  /* 0x00000064c80c723c */ /* 0x044fe6000004180c */
[----:B------:R-:W-:Y:S02]  /*7400*/  FMUL.FTZ R9, R9, c[0x0][0x320] ;  /* 0x0000c80009097a20 */ /* 0x000fe40000410000 */
[----:B------:R-:W-:Y:S01]  /*7410*/  FMUL.FTZ R10, R10, c[0x0][0x320] ;  /* 0x0000c8000a0a7a20 */ /* 0x000fe20000410000 */
[----:B------:R-:W-:Y:S01]  /*7420*/  MUFU.TANH R204, R5 ;  /* 0x0000000500cc7308 */ /* 0x000fe20000002400 */
[----:B------:R-:W-:Y:S01]  /*7430*/  FMUL.FTZ R11, R11, c[0x0][0x320] ;  /* 0x0000c8000b0b7a20 */ /* 0x000fe20000410000 */
[C---:B------:R-:W-:Y:S08]  /*7440*/  HMMA.16816.F32.BF16 R16, R200.reuse, R102, R16 ;  /* 0x00000066c810723c */ /* 0x040ff00000041810 */
[----:B------:R-:W2:Y:S08]  /*7450*/  MUFU.TANH R163, R6 ;  /* 0x0000000600a37308 */ /* 0x000eb00000002400 */
[----:B------:R-:W-:Y:S02]  /*7460*/  FMUL.FTZ R12, R12, c[0x0][0x320] ;  /* 0x0000c8000c0c7a20 */ /* 0x000fe40000410000 */
[----:B------:R3:W-:Y:S01]  /*7470*/  MUFU.TANH R162, R7 ;  /* 0x0000000700a27308 */ /* 0x0007e20000002400 */
[----:B------:R-:W-:Y:S02]  /*7480*/  FMUL.FTZ R14, R14, c[0x0][0x320] ;  /* 0x0000c8000e0e7a20 */ /* 0x000fe40000410000 */
[----:B------:R-:W-:Y:S02]  /*7490*/  FMUL.FTZ R13, R13, c[0x0][0x320] ;  /* 0x0000c8000d0d7a20 */ /* 0x000fe40000410000 */
[----:B------:R-:W-:Y:S02]  /*74a0*/  FMUL.FTZ R15, R15, c[0x0][0x320] ;  /* 0x0000c8000f0f7a20 */ /* 0x000fe40000410000 */
[----:B------:R-:W-:Y:S02]  /*74b0*/  FMUL.FTZ R17, R17, c[0x0][0x320] ;  /* 0x0000c80011117a20 */ /* 0x000fe40000410000 */
[----:B------:R-:W-:Y:S01]  /*74c0*/  FMUL.FTZ R18, R18, c[0x0][0x320] ;  /* 0x0000c80012127a20 */ /* 0x000fe20000410000 */
[----:B------:R-:W-:Y:S01]  /*74d0*/  MUFU.TANH R161, R8 ;  /* 0x0000000800a17308 */ /* 0x000fe20000002400 */
[----:B------:R-:W-:Y:S02]  /*74e0*/  FMUL.FTZ R19, R19, c[0x0][0x320] ;  /* 0x0000c80013137a20 */ /* 0x000fe40000410000 */
[----:B------:R-:W-:Y:S07]  /*74f0*/  FMUL.FTZ R16, R16, c[0x0][0x320] ;  /* 0x0000c80010107a20 */ /* 0x000fee0000410000 */
[----:B------:R-:W-:Y:S01]  /*7500*/  MUFU.TANH R160, R9 ;  /* 0x0000000900a07308 */ /* 0x000fe20000002400 */
[----:B---3--:R-:W3:Y:S09]  /*7510*/  LDSM.16.M88.4 R4, [R205+0x7000] ;  /* 0x00700000cd04783b */ /* 0x008ef20000000200 */
[----:B------:R-:W-:Y:S10]  /*7520*/  MUFU.TANH R101, R10 ;  /* 0x0000000a00657308 */ /* 0x000ff40000002400 */
[----:B------:R4:W-:Y:S10]  /*7530*/  MUFU.TANH R100, R11 ;  /* 0x0000000b00647308 */ /* 0x0009f40000002400 */
[----:B------:R-:W5:Y:S10]  /*7540*/  MUFU.TANH R12, R12 ;  /* 0x0000000c000c7308 */ /* 0x000f740000002400 */
[----:B------:R-:W1:Y:S01]  /*7550*/  MUFU.TANH R225, R14 ;  /* 0x0000000e00e17308 */ /* 0x000e620000002400 */
[C---:B---3--:R-:W-:Y:S01]  /*7560*/  HMMA.16816.F32.BF16 R20, R200.reuse, R4, R20 ;  /* 0x00000004c814723c */ /* 0x048fe20000041814 */
[----:B----4-:R-:W3:Y:S08]  /*7570*/  LDSM.16.M88.4 R8, [R205+0x7800] ;  /* 0x00780000cd08783b */ /* 0x010ef00000000200 */
[----:B------:R4:W-:Y:S01]  /*7580*/  MUFU.TANH R224, R13 ;  /* 0x0000000d00e07308 */ /* 0x0009e20000002400 */
[C---:B------:R-:W-:Y:S01]  /*7590*/  HMMA.16816.F32.BF16 R24, R200.reuse, R6, R24 ;  /* 0x00000006c818723c */ /* 0x040fe20000041818 */
[----:B------:R-:W1:Y:S08]  /*75a0*/  LDSM.16.M88.4 R4, [R205+0x8000] ;  /* 0x00800000cd04783b */ /* 0x000e700000000200 */
[----:B------:R1:W1:Y:S05]  /*75b0*/  MUFU.TANH R226, R15 ;  /* 0x0000000f00e27308 */ /* 0x00026a0000002400 */
[----:B------:R-:W-:Y:S05]  /*75c0*/  FMUL.FTZ R22, R22, c[0x0][0x320] ;  /* 0x0000c80016167a20 */ /* 0x000fea0000410000 */
[----:B------:R-:W1:Y:S01]  /*75d0*/  MUFU.TANH R17, R17 ;  /* 0x0000001100117308 */ /* 0x000e620000002400 */
[----:B------:R-:W-:Y:S02]  /*75e0*/  FMUL.FTZ R23, R23, c[0x0][0x320] ;  /* 0x0000c80017177a20 */ /* 0x000fe40000410000 */
[----:B------:R-:W-:Y:S02]  /*75f0*/  FMUL.FTZ R20, R20, c[0x0][0x320] ;  /* 0x0000c80014147a20 */ /* 0x000fe40000410000 */
[----:B------:R-:W-:Y:S02]  /*7600*/  FMUL.FTZ R21, R21, c[0x0][0x320] ;  /* 0x0000c80015157a20 */ /* 0x000fe40000410000 */
[----:B------:R-:W-:Y:S02]  /*7610*/  FMUL.FTZ R24, R24, c[0x0][0x320] ;  /* 0x0000c80018187a20 */ /* 0x000fe40000410000 */
[----:B------:R-:W-:Y:S01]  /*7620*/  FMUL.FTZ R25, R25, c[0x0][0x320] ;  /* 0x0000c80019197a20 */ /* 0x000fe20000410000 */
[----:B------:R-:W-:Y:S01]  /*7630*/  MUFU.TANH R22, R22 ;  /* 0x0000001600167308 */ /* 0x000fe20000002400 */
[----:B------:R-:W-:Y:S02]  /*7640*/  FMUL.FTZ R26, R26, c[0x0][0x320] ;  /* 0x0000c8001a1a7a20 */ /* 0x000fe40000410000 */
[----:B------:R-:W-:Y:S01]  /*7650*/  FMUL.FTZ R27, R27, c[0x0][0x320] ;  /* 0x0000c8001b1b7a20 */ /* 0x000fe20000410000 */
[C---:B---3--:R-:W-:Y:S06]  /*7660*/  HMMA.16816.F32.BF16 R28, R200.reuse, R8, R28 ;  /* 0x00000008c81c723c */ /* 0x048fec000004181c */
[----:B------:R-:W-:Y:S02]  /*7670*/  MUFU.TANH R23, R23 ;  /* 0x0000001700177308 */ /* 0x000fe40000002400 */
[C---:B------:R-:W-:Y:S01]  /*7680*/  HMMA.16816.F32.BF16 R32, R200.reuse, R10, R32 ;  /* 0x0000000ac820723c */ /* 0x040fe20000041820 */
[----:B------:R-:W3:Y:S01]  /*7690*/  LDSM.16.M88.4 R8, [R205+0x8800] ;  /* 0x00880000cd08783b */ /* 0x000ee20000000200 */
[----:B------:R-:W-:Y:S06]  /*76a0*/  DEPBAR.LE SB0, 0x2 ;  /* 0x000080800000791a */ /* 0x000fec0000000000 */
[----:B------:R-:W-:Y:S01]  /*76b0*/  MUFU.TANH R20, R20 ;  /* 0x0000001400147308 */ /* 0x000fe20000002400 */
[C---:B-1----:R-:W-:Y:S01]  /*76c0*/  HMMA.16816.F32.BF16 R36, R200.reuse, R4, R36 ;  /* 0x00000004c824723c */ /* 0x042fe20000041824 */
[----:B------:R-:W1:Y:S07]  /*76d0*/  SHFL.IDX PT, R4, R0, RZ, 0x1c1f ;  /* 0x001c1fff00047589 */ /* 0x000e6e00000e0000 */
[C---:B------:R-:W-:Y:S01]  /*76e0*/  HMMA.16816.F32.BF16 R40, R200.reuse, R6, R40 ;  /* 0x00000006c828723c */ /* 0x040fe20000041828 */
[----:B------:R1:W2:Y:S01]  /*76f0*/  SHFL.IDX PT, R5, R0, 0x1, 0x1c1f ;  /* 0x003c1f0000057f89 */ /* 0x0002a200000e0000 */
[----:B------:R-:W-:Y:S02]  /*7700*/  MUFU.TANH R21, R21 ;  /* 0x0000001500157308 */ /* 0x000fe40000002400 */
[----:B------:R-:W-:Y:S02]  /*7710*/  FMUL.FTZ R29, R29, c[0x0][0x320] ;  /* 0x0000c8001d1d7a20 */ /* 0x000fe40000410000 */
[----:B------:R-:W-:Y:S02]  /*7720*/  FMUL.FTZ R30, R30, c[0x0][0x320] ;  /* 0x0000c8001e1e7a20 */ /* 0x000fe40000410000 */
[----:B------:R-:W-:Y:S04]  /*7730*/  FMUL.FTZ R32, R32, c[0x0][0x320] ;  /* 0x0000c80020207a20 */ /* 0x000fe80000410000 */
[----:B------:R-:W-:Y:S01]  /*7740*/  MUFU.TANH R30, R30 ;  /* 0x0000001e001e7308 */ /* 0x000fe20000002400 */
[----:B------:R-:W-:Y:S01]  /*7750*/  BAR.SYNC.DEFER_BLOCKING 0x0 ;  /* 0x0000000000007b1d */ /* 0x000fe20000010000 */
[----:B------:R-:W-:Y:S02]  /*7760*/  FMUL.FTZ R33, R33, c[0x0][0x320] ;  /* 0x0000c80021217a20 */ /* 0x000fe40000410000 */
[----:B------:R-:W-:Y:S02]  /*7770*/  FMUL.FTZ R37, R37, c[0x0][0x320] ;  /* 0x0000c80025257a20 */ /* 0x000fe40000410000 */
[----:B------:R-:W-:Y:S02]  /*7780*/  FMUL.FTZ R28, R28, c[0x0][0x320] ;  /* 0x0000c8001c1c7a20 */ /* 0x000fe40000410000 */
[----:B------:R-:W-:Y:S02]  /*7790*/  FMUL.FTZ R34, R34, c[0x0][0x320] ;  /* 0x0000c80022227a20 */ /* 0x000fe40000410000 */
[----:B------:R-:W-:Y:S02]  /*77a0*/  FMUL.FTZ R36, R36, c[0x0][0x320] ;  /* 0x0000c80024247a20 */ /* 0x000fe40000410000 */
[----:B-1----:R-:W-:Y:S01]  /*77b0*/  IMAD R0, R207, -0x60, RZ ;  /* 0xffffffa0cf007824 */ /* 0x002fe200078e02ff */
[C---:B---3--:R-:W-:Y:S03]  /*77c0*/  HMMA.16816.F32.BF16 R44, R200.reuse, R8, R44 ;  /* 0x00000008c82c723c */ /* 0x048fe6000004182c */
[----:B------:R-:W-:Y:S01]  /*77d0*/  FMUL.FTZ R43, R43, c[0x0][0x320] ;  /* 0x0000c8002b2b7a20 */ /* 0x000fe20000410000 */
[----:B------:R-:W-:Y:S01]  /*77e0*/  IADD3 R0, -R223, 0x1, R0 ;  /* 0x00000001df007810 */ /* 0x000fe20007ffe100 */
[----:B------:R-:W-:Y:S02]  /*77f0*/  FMUL.FTZ R41, R41, c[0x0][0x320] ;  /* 0x0000c80029297a20 */ /* 0x000fe40000410000 */
[----:B----4-:R-:W-:Y:S01]  /*7800*/  FMUL.FTZ R13, R38, c[0x0][0x320] ;  /* 0x0000c800260d7a20 */ /* 0x010fe20000410000 */
[----:B------:R-:W-:Y:S04]  /*7810*/  HMMA.16816.F32.BF16 R48, R200, R10, R48 ;  /* 0x0000000ac830723c */ /* 0x000fe80000041830 */
[----:B------:R-:W-:Y:S01]  /*7820*/  IADD3 R0, R0, c[0x0][0x1d0], RZ ;  /* 0x0000740000007a10 */ /* 0x000fe20007ffe0ff */
[----:B------:R-:W1:Y:S01]  /*7830*/  MUFU.TANH R18, R18 ;  /* 0x0000001200127308 */ /* 0x000e620000002400 */
[----:B------:R-:W-:Y:S01]  /*7840*/  FMUL.FTZ R35, R35, c[0x0][0x320] ;  /* 0x0000c80023237a20 */ /* 0x000fe20000410000 */
[----:B------:R-:W-:Y:S01]  /*7850*/  MOV R38, R232 ;  /* 0x000000e800267202 */ /* 0x000fe20000000f00 */
[----:B------:R-:W-:Y:S01]  /*7860*/  FMUL.FTZ R31, R31, c[0x0][0x320] ;  /* 0x0000c8001f1f7a20 */ /* 0x000fe20000410000 */
[----:B------:R-:W-:Y:S03]  /*7870*/  IADD3 R0, R0, -c[0x0][0x168], RZ ;  /* 0x80005a0000007a10 */ /* 0x000fe60007ffe0ff */
[----:B------:R-:W-:Y:S01]  /*7880*/  FMUL.FTZ R15, R39, c[0x0][0x320] ;  /* 0x0000c800270f7a20 */ /* 0x000fe20000410000 */
[----:B------:R-:W-:Y:S01]  /*7890*/  MOV R39, R231 ;  /* 0x000000e700277202 */ /* 0x000fe20000000f00 */
[C---:B------:R-:W-:Y:S01]  /*78a0*/  IMAD.IADD R4, R0.reuse, 0x1, R4 ;  /* 0x0000000100047824 */ /* 0x040fe200078e0204 */
[----:B--2---:R-:W-:Y:S01]  /*78b0*/  IADD3 R0, R0, R5, RZ ;  /* 0x0000000500007210 */ /* 0x004fe20007ffe0ff */
[----:B------:R2:W3:Y:S01]  /*78c0*/  MUFU.TANH R227, R16 ;  /* 0x0000001000e37308 */ /* 0x0004e20000002400 */
[----:B------:R-:W-:Y:S02]  /*78d0*/  FMUL.FTZ R40, R40, c[0x0][0x320] ;  /* 0x0000c80028287a20 */ /* 0x000fe40000410000 */
[----:B------:R-:W-:Y:S01]  /*78e0*/  ISETP.GT.AND P1, PT, R0, RZ, PT ;  /* 0x000000ff0000720c */ /* 0x000fe20003f24270 */
[----:B------:R-:W-:Y:S01]  /*78f0*/  FMUL.FTZ R42, R42, c[0x0][0x320] ;  /* 0x0000c8002a2a7a20 */ /* 0x000fe20000410000 */
[----:B------:R-:W-:Y:S01]  /*7900*/  ISETP.GT.AND P4, PT, R4, RZ, PT ;  /* 0x000000ff0400720c */ /* 0x000fe20003f84270 */
[----:B------:R-:W-:Y:S01]  /*7910*/  FMUL.FTZ R44, R44, c[0x0][0x320] ;  /* 0x0000c8002c2c7a20 */ /* 0x000fe20000410000 */
[----:B------:R-:W-:Y:S01]  /*7920*/  FSEL R7, R163, -INF , P1 ;  /* 0xff800000a3077808 */ /* 0x000fe20000800000 */
[----:B------:R-:W-:Y:S01]  /*7930*/  FMUL.FTZ R45, R45, c[0x0][0x320] ;  /* 0x0000c8002d2d7a20 */ /* 0x000fe20000410000 */
[----:B------:R-:W-:Y:S01]  /*7940*/  ISETP.GT.AND P1, PT, R4, 0x10, PT ;  /* 0x000000100400780c */ /* 0x000fe20003f24270 */
[----:B------:R-:W4:Y:S01]  /*7950*/  MUFU.TANH R19, R19 ;  /* 0x0000001300137308 */ /* 0x000f220000002400 */
[----:B------:R-:W-:Y:S01]  /*7960*/  ISETP.GT.AND P0, PT, R0, 0x1, PT ;  /* 0x000000010000780c */ /* 0x000fe20003f04270 */
[----:B------:R-:W-:Y:S01]  /*7970*/  FMUL.FTZ R48, R48, c[0x0][0x320] ;  /* 0x0000c80030307a20 */ /* 0x000fe20000410000 */
[----:B------:R-:W-:Y:S01]  /*7980*/  FSEL R6, R206, -INF , P4 ;  /* 0xff800000ce067808 */ /* 0x000fe20002000000 */
[----:B------:R-:W-:Y:S01]  /*7990*/  FMUL.FTZ R46, R46, c[0x0][0x320] ;  /* 0x0000c8002e2e7a20 */ /* 0x000fe20000410000 */
[----:B------:R-:W-:Y:S01]  /*79a0*/  ISETP.GT.AND P3, PT, R4, 0x1, PT ;  /* 0x000000010400780c */ /* 0x000fe20003f64270 */
[----:B------:R-:W-:Y:S01]  /*79b0*/  FMUL.FTZ R49, R49, c[0x0][0x320] ;  /* 0x0000c80031317a20 */ /* 0x000fe20000410000 */
[----:B-----5:R-:W-:Y:S01]  /*79c0*/  FSEL R223, R12, -INF , P1 ;  /* 0xff8000000cdf7808 */ /* 0x020fe20000800000 */
[----:B------:R-:W-:Y:S01]  /*79d0*/  IMAD.MOV.U32 R163, RZ, RZ, R222 ;  /* 0x000000ffffa37224 */ /* 0x000fe200078e00de */
[----:B------:R-:W-:Y:S01]  /*79e0*/  FMNMX.FTZ R12, R7, R3, !PT ;  /* 0x00000003070c7209 */ /* 0x000fe20007810000 */
[----:B------:R-:W5:Y:S01]  /*79f0*/  MUFU.TANH R29, R29 ;  /* 0x0000001d001d7308 */ /* 0x000f620000002400 */
[----:B------:R-:W-:Y:S02]  /*7a00*/  ISETP.GT.AND P4, PT, R0, 0x8, PT ;  /* 0x000000080000780c */ /* 0x000fe40003f84270 */
[----:B------:R-:W-:Y:S01]  /*7a10*/  FSEL R8, R162, -INF , P0 ;  /* 0xff800000a2087808 */ /* 0x000fe20000000000 */
[----:B--2---:R-:W-:Y:S01]  /*7a20*/  FMUL.FTZ R16, R47, c[0x0][0x320] ;  /* 0x0000c8002f107a20 */ /* 0x004fe20000410000 */
[----:B------:R-:W-:Y:S02]  /*7a30*/  FSEL R5, R204, -INF , P3 ;  /* 0xff800000cc057808 */ /* 0x000fe40001800000 */
[----:B------:R-:W-:Y:S01]  /*7a40*/  ISETP.GT.AND P3, PT, R0, 0x9, PT ;  /* 0x000000090000780c */ /* 0x000fe20003f64270 */
[----:B------:R-:W2:Y:S01]  /*7a50*/  LDL.LU R204, [R1+0x8] ;  /* 0x0000080001cc7983 */ /* 0x000ea20000300800 */
[----:B------:R-:W-:Y:S01]  /*7a60*/  FSEL R11, R101, -INF , P4 ;  /* 0xff800000650b7808 */ /* 0x000fe20002000000 */
[----:B------:R-:W-:Y:S01]  /*7a70*/  MUFU.TANH R24, R24 ;  /* 0x0000001800187308 */ /* 0x000fe20000002400 */
[----:B------:R-:W-:Y:S02]  /*7a80*/  ISETP.GT.AND P6, PT, R4, 0x8, PT ;  /* 0x000000080400780c */ /* 0x000fe40003fc4270 */
[----:B------:R-:W-:Y:S02]  /*7a90*/  FMNMX.FTZ R12, R8, R12, !PT ;  /* 0x0000000c080c7209 */ /* 0x000fe40007810000 */
[----:B------:R-:W-:Y:S02]  /*7aa0*/  FSEL R14, R100, -INF , P3 ;  /* 0xff800000640e7808 */ /* 0x000fe40001800000 */
[----:B------:R-:W-:Y:S02]  /*7ab0*/  FSEL R9, R161, -INF , P6 ;  /* 0xff800000a1097808 */ /* 0x000fe40003000000 */
[----:B------:R-:W-:Y:S01]  /*7ac0*/  FMNMX.FTZ R12, R11, R12, !PT ;  /* 0x0000000c0b0c7209 */ /* 0x000fe20007810000 */
[----:B------:R-:W1:Y:S01]  /*7ad0*/  MUFU.TANH R25, R25 ;  /* 0x0000001900197308 */ /* 0x000e620000002400 */
[----:B------:R-:W-:Y:S02]  /*7ae0*/  ISETP.GT.AND P5, PT, R4, 0x9, PT ;  /* 0x000000090400780c */ /* 0x000fe40003fa4270 */
[----:B------:R-:W-:Y:S02]  /*7af0*/  ISETP.GT.AND P6, PT, R0, 0x10, PT ;  /* 0x000000100000780c */ /* 0x000fe40003fc4270 */
[----:B------:R-:W-:Y:S02]  /*7b00*/  FMNMX.FTZ R12, R14, R12, !PT ;  /* 0x0000000c0e0c7209 */ /* 0x000fe40007810000 */
[----:B------:R-:W-:Y:S02]  /*7b10*/  FSEL R10, R160, -INF , P5 ;  /* 0xff800000a00a7808 */ /* 0x000fe40002800000 */
[----:B------:R-:W-:Y:S01]  /*7b20*/  ISETP.GT.AND P5, PT, R0, 0x11, PT ;  /* 0x000000110000780c */ /* 0x000fe20003fa4270 */
[----:B------:R-:W3:Y:S01]  /*7b30*/  MUFU.TANH R26, R26 ;  /* 0x0000001a001a7308 */ /* 0x000ee20000002400 */
[----:B------:R-:W-:Y:S02]  /*7b40*/  FSEL R225, R225, -INF , P6 ;  /* 0xff800000e1e17808 */ /* 0x000fe40003000000 */
[----:B------:R-:W-:Y:S02]  /*7b50*/  FSEL R226, R226, -INF , P5 ;  /* 0xff800000e2e27808 */ /* 0x000fe40002800000 */
[C---:B------:R-:W-:Y:S02]  /*7b60*/  ISETP.GT.AND P0, PT, R4.reuse, 0x11, PT ;  /* 0x000000110400780c */ /* 0x040fe40003f04270 */
[----:B------:R-:W-:Y:S02]  /*7b70*/  ISETP.GT.AND P3, PT, R4, 0x19, PT ;  /* 0x000000190400780c */ /* 0x000fe40003f64270 */
[----:B------:R-:W-:Y:S01]  /*7b80*/  FMNMX.FTZ R12, R225, R12, !PT ;  /* 0x0000000ce10c7209 */ /* 0x000fe20007810000 */
[----:B------:R-:W5:Y:S01]  /*7b90*/  MUFU.TANH R27, R27 ;  /* 0x0000001b001b7308 */ /* 0x000f620000002400 */
[----:B------:R-:W-:Y:S02]  /*7ba0*/  ISETP.GT.AND P1, PT, R0, 0x18, PT ;  /* 0x000000180000780c */ /* 0x000fe40003f24270 */
[----:B------:R-:W-:Y:S02]  /*7bb0*/  FSEL R224, R224, -INF , P0 ;  /* 0xff800000e0e07808 */ /* 0x000fe40000000000 */
[----:B------:R-:W-:Y:S02]  /*7bc0*/  FSEL R228, R17, -INF , P3 ;  /* 0xff80000011e47808 */ /* 0x000fe40001800000 */
[----:B------:R-:W-:Y:S02]  /*7bd0*/  FMNMX.FTZ R12, R226, R12, !PT ;  /* 0x0000000ce20c7209 */ /* 0x000fe40007810000 */
[----:B------:R-:W-:Y:S01]  /*7be0*/  ISETP.GT.AND P3, PT, R0, 0x21, PT ;  /* 0x000000210000780c */ /* 0x000fe20003f64270 */
[----:B------:R-:W5:Y:S01]  /*7bf0*/  MUFU.TANH R35, R35 ;  /* 0x0000002300237308 */ /* 0x000f620000002400 */
[----:B-1----:R-:W-:Y:S02]  /*7c00*/  FSEL R229, R18, -INF , P1 ;  /* 0xff80000012e57808 */ /* 0x002fe40000800000 */
[----:B------:R-:W-:Y:S02]  /*7c10*/  ISETP.GT.AND P4, PT, R4, 0x18, PT ;  /* 0x000000180400780c */ /* 0x000fe40003f84270 */
[C---:B------:R-:W-:Y:S02]  /*7c20*/  ISETP.GT.AND P0, PT, R0.reuse, 0x19, PT ;  /* 0x000000190000780c */ /* 0x040fe40003f04270 */
[----:B------:R-:W-:Y:S02]  /*7c30*/  FSEL R242, R23, -INF , P3 ;  /* 0xff80000017f27808 */ /* 0x000fe40001800000 */
[----:B---3--:R-:W-:Y:S01]  /*7c40*/  FSEL R227, R227, -INF , P4 ;  /* 0xff800000e3e37808 */ /* 0x008fe20002000000 */
[----:B------:R-:W1:Y:S01]  /*7c50*/  MUFU.TANH R32, R32 ;  /* 0x0000002000207308 */ /* 0x000e620000002400 */
[----:B------:R-:W-:Y:S02]  /*7c60*/  ISETP.GT.AND P4, PT, R0, 0x20, PT ;  /* 0x000000200000780c */ /* 0x000fe40003f84270 */
[----:B----4-:R-:W-:Y:S02]  /*7c70*/  FSEL R230, R19, -INF , P0 ;  /* 0xff80000013e67808 */ /* 0x010fe40000000000 */
[C---:B------:R-:W-:Y:S02]  /*7c80*/  ISETP.GT.AND P3, PT, R4.reuse, 0x31, PT ;  /* 0x000000310400780c */ /* 0x040fe40003f64270 */
[----:B------:R-:W-:Y:S02]  /*7c90*/  FMNMX.FTZ R12, R229, R12, !PT ;  /* 0x0000000ce50c7209 */ /* 0x000fe40007810000 */
[C---:B------:R-:W-:Y:S01]  /*7ca0*/  ISETP.GT.AND P6, PT, R4.reuse, 0x20, PT ;  /* 0x000000200400780c */ /* 0x040fe20003fc4270 */
[----:B------:R-:W3:Y:S01]  /*7cb0*/  MUFU.TANH R33, R33 ;  /* 0x0000002100217308 */ /* 0x000ee20000002400 */
[----:B------:R-:W-:Y:S02]  /*7cc0*/  ISETP.GT.AND P5, PT, R4, 0x21, PT ;  /* 0x000000210400780c */ /* 0x000fe40003fa4270 */
[----:B------:R-:W-:Y:S01]  /*7cd0*/  FSEL R243, R22, -INF , P4 ;  /* 0xff80000016f37808 */ /* 0x000fe20002000000 */
[----:B------:R-:W-:Y:S01]  /*7ce0*/  IMAD.MOV.U32 R22, RZ, RZ, R207 ;  /* 0x000000ffff167224 */ /* 0x000fe200078e00cf */
[----:B-----5:R-:W-:Y:S02]  /*7cf0*/  FSEL R251, R29, -INF , P3 ;  /* 0xff8000001dfb7808 */ /* 0x020fe40001800000 */
[----:B------:R-:W-:Y:S02]  /*7d00*/  ISETP.GT.AND P0, PT, R4, 0x29, PT ;  /* 0x000000290400780c */ /* 0x000fe40003f04270 */
[----:B------:R-:W-:Y:S01]  /*7d10*/  FSEL R239, R20, -INF , P6 ;  /* 0xff80000014ef7808 */ /* 0x000fe20003000000 */
[----:B------:R-:W4:Y:S01]  /*7d20*/  MUFU.TANH R28, R28 ;  /* 0x0000001c001c7308 */ /* 0x000f220000002400 */
[C---:B------:R-:W-:Y:S02]  /*7d30*/  ISETP.GT.AND P6, PT, R0.reuse, 0x28, PT ;  /* 0x000000280000780c */ /* 0x040fe40003fc4270 */
[----:B------:R-:W-:Y:S02]  /*7d40*/  FSEL R241, R21, -INF , P5 ;  /* 0xff80000015f17808 */ /* 0x000fe40002800000 */
[----:B------:R-:W-:Y:S02]  /*7d50*/  ISETP.GT.AND P5, PT, R0, 0x29, PT ;  /* 0x000000290000780c */ /* 0x000fe40003fa4270 */
[----:B------:R-:W-:Y:S02]  /*7d60*/  FMNMX.FTZ R12, R230, R12, !PT ;  /* 0x0000000ce60c7209 */ /* 0x000fe40007810000 */
[----:B------:R-:W-:Y:S01]  /*7d70*/  ISETP.GT.AND P3, PT, R0, 0x39, PT ;  /* 0x000000390000780c */ /* 0x000fe20003f64270 */
[----:B------:R-:W5:Y:S01]  /*7d80*/  MUFU.TANH R41, R41 ;  /* 0x0000002900297308 */ /* 0x000f620000002400 */
[----:B------:R-:W-:Y:S02]  /*7d90*/  ISETP.GT.AND P1, PT, R4, 0x28, PT ;  /* 0x000000280400780c */ /* 0x000fe40003f24270 */
[----:B------:R-:W-:Y:S02]  /*7da0*/  FSEL R246, R25, -INF , P0 ;  /* 0xff80000019f67808 */ /* 0x000fe40000000000 */
[----:B------:R-:W-:Y:S02]  /*7db0*/  FSEL R247, R26, -INF , P6 ;  /* 0xff8000001af77808 */ /* 0x000fe40003000000 */
[C---:B------:R-:W-:Y:S02]  /*7dc0*/  ISETP.GT.AND P6, PT, R4.reuse, 0x38, PT ;  /* 0x000000380400780c */ /* 0x040fe40003fc4270 */
[----:B------:R-:W-:Y:S01]  /*7dd0*/  FMNMX.FTZ R12, R243, R12, !PT ;  /* 0x0000000cf30c7209 */ /* 0x000fe20007810000 */
[----:B------:R-:W5:Y:S01]  /*7de0*/  MUFU.TANH R31, R31 ;  /* 0x0000001f001f7308 */ /* 0x000f620000002400 */
[----:B------:R-:W-:Y:S02]  /*7df0*/  FSEL R250, R27, -INF , P5 ;  /* 0xff8000001bfa7808 */ /* 0x000fe40002800000 */
[C---:B------:R-:W-:Y:S02]  /*7e00*/  ISETP.GT.AND P5, PT, R4.reuse, 0x39, PT ;  /* 0x000000390400780c */ /* 0x040fe40003fa4270 */
[----:B------:R-:W-:Y:S02]  /*7e10*/  ISETP.GT.AND P4, PT, R4, 0x30, PT ;  /* 0x000000300400780c */ /* 0x000fe40003f84270 */
[----:B------:R-:W-:Y:S02]  /*7e20*/  FSEL R245, R24, -INF , P1 ;  /* 0xff80000018f57808 */ /* 0x000fe40000800000 */
[C---:B------:R-:W-:Y:S01]  /*7e30*/  ISETP.GT.AND P1, PT, R0.reuse, 0x30, PT ;  /* 0x000000300000780c */ /* 0x040fe20003f24270 */
[----:B------:R-:W-:Y:S01]  /*7e40*/  MUFU.TANH R43, R43 ;  /* 0x0000002b002b7308 */ /* 0x000fe20000002400 */
[----:B------:R-:W-:Y:S02]  /*7e50*/  ISETP.GT.AND P0, PT, R0, 0x31, PT ;  /* 0x000000310000780c */ /* 0x000fe40003f04270 */
[----:B------:R-:W-:Y:S02]  /*7e60*/  FSEL R35, R35, -INF , P3 ;  /* 0xff80000023237808 */ /* 0x000fe40001800000 */
[----:B------:R-:W-:Y:S02]  /*7e70*/  ISETP.GT.AND P3, PT, R4, 0x49, PT ;  /* 0x000000490400780c */ /* 0x000fe40003f64270 */
[----:B-1----:R-:W-:Y:S02]  /*7e80*/  FSEL R249, R32, -INF , P6 ;  /* 0xff80000020f97808 */ /* 0x002fe40003000000 */
[----:B---3--:R-:W-:Y:S01]  /*7e90*/  FSEL R248, R33, -INF , P5 ;  /* 0xff80000021f87808 */ /* 0x008fe20002800000 */
[----:B------:R-:W1:Y:S01]  /*7ea0*/  MUFU.TANH R37, R37 ;  /* 0x0000002500257308 */ /* 0x000e620000002400 */
[----:B------:R-:W-:Y:S02]  /*7eb0*/  FSEL R30, R30, -INF , P1 ;  /* 0xff8000001e1e7808 */ /* 0x000fe40000800000 */
[----:B----4-:R-:W-:Y:S02]  /*7ec0*/  FSEL R252, R28, -INF , P4 ;  /* 0xff8000001cfc7808 */ /* 0x010fe40002000000 */
[----:B------:R-:W-:Y:S02]  /*7ed0*/  FMNMX.FTZ R12, R242, R12, !PT ;  /* 0x0000000cf20c7209 */ /* 0x000fe40007810000 */
[----:B-----5:R-:W-:Y:S02]  /*7ee0*/  FSEL R237, R41, -INF , P3 ;  /* 0xff80000029ed7808 */ /* 0x020fe40001800000 */
[----:B------:R-:W-:Y:S01]  /*7ef0*/  ISETP.GT.AND P3, PT, R0, 0x49, PT ;  /* 0x000000490000780c */ /* 0x000fe20003f64270 */
[----:B------:R-:W3:Y:S01]  /*7f00*/  MUFU.TANH R34, R34 ;  /* 0x0000002200227308 */ /* 0x000ee20000002400 */
[----:B------:R-:W-:Y:S02]  /*7f10*/  FSEL R31, R31, -INF , P0 ;  /* 0xff8000001f1f7808 */ /* 0x000fe40000000000 */
[----:B------:R-:W-:Y:S02]  /*7f20*/  ISETP.GT.AND P0, PT, R4, 0x41, PT ;  /* 0x000000410400780c */ /* 0x000fe40003f04270 */
[C---:B------:R-:W-:Y:S02]  /*7f30*/  ISETP.GT.AND P6, PT, R0.reuse, 0x40, PT ;  /* 0x000000400000780c */ /* 0x040fe40003fc4270 */
[C---:B------:R-:W-:Y:S02]  /*7f40*/  ISETP.GT.AND P5, PT, R0.reuse, 0x41, PT ;  /* 0x000000410000780c */ /* 0x040fe40003fa4270 */
[----:B------:R-:W-:Y:S01]  /*7f50*/  ISETP.GT.AND P4, PT, R0, 0x38, PT ;  /* 0x000000380000780c */ /* 0x000fe20003f84270 */
[----:B------:R-:W4:Y:S01]  /*7f60*/  MUFU.TANH R36, R36 ;  /* 0x0000002400247308 */ /* 0x000f220000002400 */
[----:B------:R-:W-:Y:S02]  /*7f70*/  ISETP.GT.AND P1, PT, R4, 0x40, PT ;  /* 0x000000400400780c */ /* 0x000fe40003f24270 */
[----:B------:R-:W-:Y:S02]  /*7f80*/  FMNMX.FTZ R101, R6, R2, !PT ;  /* 0x0000000206657209 */ /* 0x000fe40007810000 */
[----:B-1----:R-:W-:Y:S02]  /*7f90*/  FSEL R240, R37, -INF , P0 ;  /* 0xff80000025f07808 */ /* 0x002fe40000000000 */
[----:B------:R-:W-:Y:S02]  /*7fa0*/  ISETP.GT.AND P0, PT, R4, 0x51, PT ;  /* 0x000000510400780c */ /* 0x000fe40003f04270 */
[----:B------:R-:W-:Y:S01]  /*7fb0*/  FMNMX.FTZ R101, R5, R101, !PT ;  /* 0x0000006505657209 */ /* 0x000fe20007810000 */
[----:B------:R-:W1:Y:S01]  /*7fc0*/  MUFU.TANH R15, R15 ;  /* 0x0000000f000f7308 */ /* 0x000e620000002400 */
[----:B------:R-:W-:Y:S02]  /*7fd0*/  MOV R162, R219 ;  /* 0x000000db00a27202 */ /* 0x000fe40000000f00 */
[----:B------:R-:W-:Y:S02]  /*7fe0*/  FMNMX.FTZ R101, R9, R101, !PT ;  /* 0x0000006509657209 */ /* 0x000fe40007810000 */
[----:B---3--:R-:W-:Y:S02]  /*7ff0*/  FSEL R47, R34, -INF , P4 ;  /* 0xff800000222f7808 */ /* 0x008fe40002000000 */
[----:B------:R-:W-:Y:S02]  /*8000*/  ISETP.GT.AND P4, PT, R4, 0x48, PT ;  /* 0x000000480400780c */ /* 0x000fe40003f84270 */
[----:B------:R-:W-:Y:S01]  /*8010*/  FMNMX.FTZ R101, R10, R101, !PT ;  /* 0x000000650a657209 */ /* 0x000fe20007810000 */
[----:B------:R-:W3:Y:S01]  /*8020*/  MUFU.TANH R13, R13 ;  /* 0x0000000d000d7308 */ /* 0x000ee20000002400 */
[----:B------:R-:W-:Y:S02]  /*8030*/  MOV R18, R220 ;  /* 0x000000dc00127202 */ /* 0x000fe40000000f00 */
[----:B------:R-:W-:Y:S02]  /*8040*/  FMNMX.FTZ R101, R223, R101, !PT ;  /* 0x00000065df657209 */ /* 0x000fe40007810000 */
[----:B----4-:R-:W-:Y:S02]  /*8050*/  FSEL R244, R36, -INF , P1 ;  /* 0xff80000024f47808 */ /* 0x010fe40000800000 */
[----:B------:R-:W-:Y:S02]  /*8060*/  ISETP.GT.AND P1, PT, R4, 0x50, PT ;  /* 0x000000500400780c */ /* 0x000fe40003f24270 */
[----:B------:R-:W-:Y:S01]  /*8070*/  FMNMX.FTZ R101, R224, R101, !PT ;  /* 0x00000065e0657209 */ /* 0x000fe20007810000 */
[----:B------:R-:W4:Y:S01]  /*8080*/  MUFU.TANH R40, R40 ;  /* 0x0000002800287308 */ /* 0x000f220000002400 */
[----:B------:R-:W-:Y:S02]  /*8090*/  MOV R19, R221 ;  /* 0x000000dd00137202 */ /* 0x000fe40000000f00 */
[----:B------:R-:W-:Y:S02]  /*80a0*/  FMNMX.FTZ R101, R227, R101, !PT ;  /* 0x00000065e3657209 */ /* 0x000fe40007810000 */
[----:B-1----:R-:W-:Y:S02]  /*80b0*/  FSEL R103, R15, -INF , P5 ;  /* 0xff8000000f677808 */ /* 0x002fe40002800000 */
[----:B------:R-:W-:Y:S02]  /*80c0*/  ISETP.GT.AND P5, PT, R4, 0x59, PT ;  /* 0x000000590400780c */ /* 0x000fe40003fa4270 */
[----:B------:R-:W-:Y:S01]  /*80d0*/  FMNMX.FTZ R101, R228, R101, !PT ;  /* 0x00000065e4657209 */ /* 0x000fe20007810000 */
[----:B------:R-:W1:Y:S03]  /*80e0*/  MUFU.TANH R42, R42 ;  /* 0x0000002a002a7308 */ /* 0x000e660000002400 */
[----:B------:R-:W-:Y:S02]  /*80f0*/  FMNMX.FTZ R101, R239, R101, !PT ;  /* 0x00000065ef657209 */ /* 0x000fe40007810000 */
[----:B---3--:R-:W-:Y:S01]  /*8100*/  FSEL R102, R13, -INF , P6 ;  /* 0xff8000000d667808 */ /* 0x008fe20003000000 */
[----:B------:R-:W-:Y:S01]  /*8110*/  FMUL.FTZ R13, R51, c[0x0][0x320] ;  /* 0x0000c800330d7a20 */ /* 0x000fe20000410000 */
[----:B------:R-:W-:Y:S02]  /*8120*/  ISETP.GT.AND P6, PT, R4, 0x58, PT ;  /* 0x000000580400780c */ /* 0x000fe40003fc4270 */
[----:B------:R-:W-:Y:S01]  /*8130*/  FMNMX.FTZ R4, R247, R12, !PT ;  /* 0x0000000cf7047209 */ /* 0x000fe20007810000 */
[----:B------:R-:W-:Y:S01]  /*8140*/  FMUL.FTZ R12, R50, c[0x0][0x320] ;  /* 0x0000c800320c7a20 */ /* 0x000fe20000410000 */
[----:B------:R-:W-:Y:S01]  /*8150*/  MOV R50, R30 ;  /* 0x0000001e00327202 */ /* 0x000fe20000000f00 */
[----:B------:R-:W3:Y:S01]  /*8160*/  MUFU.TANH R44, R44 ;  /* 0x0000002c002c7308 */ /* 0x000ee20000002400 */
[----:B------:R-:W-:Y:S01]  /*8170*/  FSEL R30, R43, -INF , P3 ;  /* 0xff8000002b1e7808 */ /* 0x000fe20001800000 */
[----:B------:R-:W-:Y:S01]  /*8180*/  IMAD.MOV.U32 R51, RZ, RZ, R102 ;  /* 0x000000ffff337224 */ /* 0x000fe200078e0066 */
[----:B------:R-:W5:Y:S01]  /*8190*/  LDL.LU R43, [R1+0x10] ;  /* 0x00001000012b7983 */ /* 0x000f620000300800 */
[----:B------:R-:W-:Y:S02]  /*81a0*/  FMNMX.FTZ R101, R241, R101, !PT ;  /* 0x00000065f1657209 */ /* 0x000fe40007810000 */
[----:B------:R-:W-:Y:S02]  /*81b0*/  FMNMX.FTZ R4, R250, R4, !PT ;  /* 0x00000004fa047209 */ /* 0x000fe40007810000 */
[----:B------:R-:W-:Y:S02]  /*81c0*/  FMNMX.FTZ R101, R245, R101, !PT ;  /* 0x00000065f5657209 */ /* 0x000fe40007810000 */
[----:B------:R-:W-:Y:S01]  /*81d0*/  FMNMX.FTZ R4, R50, R4, !PT ;  /* 0x0000000432047209 */ /* 0x000fe20007810000 */
[----:B------:R-:W3:Y:S01]  /*81e0*/  MUFU.TANH R45, R45 ;  /* 0x0000002d002d7308 */ /* 0x000ee20000002400 */
[----:B------:R-:W-:Y:S02]  /*81f0*/  FMNMX.FTZ R101, R246, R101, !PT ;  /* 0x00000065f6657209 */ /* 0x000fe40007810000 */
[----:B------:R-:W-:Y:S02]  /*8200*/  FMNMX.FTZ R4, R31, R4, !PT ;  /* 0x000000041f047209 */ /* 0x000fe40007810000 */
[----:B------:R-:W-:Y:S02]  /*8210*/  FMNMX.FTZ R101, R252, R101, !PT ;  /* 0x00000065fc657209 */ /* 0x000fe40007810000 */
[----:B------:R-:W-:Y:S02]  /*8220*/  FMNMX.FTZ R4, R47, R4, !PT ;  /* 0x000000042f047209 */ /* 0x000fe40007810000 */
[----:B------:R-:W-:Y:S01]  /*8230*/  FMNMX.FTZ R101, R251, R101, !PT ;  /* 0x00000065fb657209 */ /* 0x000fe20007810000 */
[----:B------:R-:W3:Y:S01]  /*8240*/  MUFU.TANH R48, R48 ;  /* 0x0000003000307308 */ /* 0x000ee20000002400 */
[----:B----4-:R-:W-:Y:S02]  /*8250*/  FSEL R238, R40, -INF , P4 ;  /* 0xff80000028ee7808 */ /* 0x010fe40002000000 */
[----:B------:R-:W-:Y:S02]  /*8260*/  FMNMX.FTZ R101, R249, R101, !PT ;  /* 0x00000065f9657209 */ /* 0x000fe40007810000 */
[----:B------:R-:W-:Y:S02]  /*8270*/  FMNMX.FTZ R4, R35, R4, !PT ;  /* 0x0000000423047209 */ /* 0x000fe40007810000 */
[----:B------:R-:W-:Y:S02]  /*8280*/  FMNMX.FTZ R101, R248, R101, !PT ;  /* 0x00000065f8657209 */ /* 0x000fe40007810000 */
[----:B------:R-:W-:Y:S01]  /*8290*/  ISETP.GT.AND P4, PT, R0, 0x48, PT ;  /* 0x000000480000780c */ /* 0x000fe20003f84270 */
[----:B------:R-:W4:Y:S01]  /*82a0*/  MUFU.TANH R46, R46 ;  /* 0x0000002e002e7308 */ /* 0x000f220000002400 */
[----:B------:R-:W-:Y:S02]  /*82b0*/  FMNMX.FTZ R101, R244, R101, !PT ;  /* 0x00000065f4657209 */ /* 0x000fe40007810000 */
[----:B-1----:R-:W-:Y:S02]  /*82c0*/  FSEL R34, R42, -INF , P4 ;  /* 0xff8000002a227808 */ /* 0x002fe40002000000 */
[----:B------:R-:W-:Y:S02]  /*82d0*/  FMNMX.FTZ R101, R240, R101, !PT ;  /* 0x00000065f0657209 */ /* 0x000fe40007810000 */
[----:B------:R-:W-:Y:S02]  /*82e0*/  FMNMX.FTZ R4, R51, R4, !PT ;  /* 0x0000000433047209 */ /* 0x000fe40007810000 */
[----:B------:R-:W-:Y:S01]  /*82f0*/  FMNMX.FTZ R101, R238, R101, !PT ;  /* 0x00000065ee657209 */ /* 0x000fe20007810000 */
[----:B------:R-:W1:Y:S01]  /*8300*/  MUFU.TANH R49, R49 ;  /* 0x0000003100317308 */ /* 0x000e620000002400 */
[----:B------:R-:W-:Y:S02]  /*8310*/  MOV R42, R103 ;  /* 0x00000067002a7202 */ /* 0x000fe40000000f00 */
[----:B---3--:R-:W-:Y:S02]  /*8320*/  FSEL R236, R44, -INF , P1 ;  /* 0xff8000002cec7808 */ /* 0x008fe40000800000 */
[----:B------:R-:W-:Y:S02]  /*8330*/  FMNMX.FTZ R101, R237, R101, !PT ;  /* 0x00000065ed657209 */ /* 0x000fe40007810000 */
[----:B------:R-:W-:Y:S02]  /*8340*/  FMNMX.FTZ R4, R42, R4, !PT ;  /* 0x000000042a047209 */ /* 0x000fe40007810000 */
[----:B------:R-:W-:Y:S01]  /*8350*/  FMNMX.FTZ R101, R236, R101, !PT ;  /* 0x00000065ec657209 */ /* 0x000fe20007810000 */
[----:B------:R-:W3:Y:S01]  /*8360*/  MUFU.TANH R16, R16 ;  /* 0x0000001000107308 */ /* 0x000ee20000002400 */
[----:B------:R-:W-:Y:S02]  /*8370*/  FSEL R235, R45, -INF , P0 ;  /* 0xff8000002deb7808 */ /* 0x000fe40000000000 */
[----:B------:R-:W-:Y:S02]  /*8380*/  FMNMX.FTZ R4, R34, R4, !PT ;  /* 0x0000000422047209 */ /* 0x000fe40007810000 */
[----:B------:R-:W-:Y:S02]  /*8390*/  ISETP.GT.AND P1, PT, R0, 0x50, PT ;  /* 0x000000500000780c */ /* 0x000fe40003f24270 */
[----:B------:R-:W-:Y:S02]  /*83a0*/  FSEL R234, R48, -INF , P6 ;  /* 0xff80000030ea7808 */ /* 0x000fe40003000000 */
[----:B------:R-:W-:Y:S01]  /*83b0*/  FMNMX.FTZ R101, R235, R101, !PT ;  /* 0x00000065eb657209 */ /* 0x000fe20007810000 */
[----:B------:R-:W3:Y:S01]  /*83c0*/  MUFU.TANH R12, R12 ;  /* 0x0000000c000c7308 */ /* 0x000ee20000002400 */
[----:B----4-:R-:W-:Y:S02]  /*83d0*/  FSEL R27, R46, -INF , P1 ;  /* 0xff8000002e1b7808 */ /* 0x010fe40000800000 */
[----:B------:R-:W-:Y:S02]  /*83e0*/  FMNMX.FTZ R4, R30, R4, !PT ;  /* 0x000000041e047209 */ /* 0x000fe40007810000 */
[----:B------:R-:W-:Y:S02]  /*83f0*/  ISETP.GT.AND P0, PT, R0, 0x51, PT ;  /* 0x000000510000780c */ /* 0x000fe40003f04270 */
[----:B------:R-:W-:Y:S02]  /*8400*/  MOV R102, R233 ;  /* 0x000000e900667202 */ /* 0x000fe40000000f00 */
[----:B-1----:R-:W-:Y:S01]  /*8410*/  FSEL R233, R49, -INF , P5 ;  /* 0xff80000031e97808 */ /* 0x002fe20002800000 */
[----:B------:R-:W1:Y:S01]  /*8420*/  MUFU.TANH R13, R13 ;  /* 0x0000000d000d7308 */ /* 0x000e620000002400 */
[----:B------:R-:W-:Y:S02]  /*8430*/  FMNMX.FTZ R101, R234, R101, !PT ;  /* 0x00000065ea657209 */ /* 0x000fe40007810000 */
[----:B------:R-:W-:Y:S02]  /*8440*/  ISETP.GT.AND P1, PT, R0, 0x58, PT ;  /* 0x000000580000780c */ /* 0x000fe40003f24270 */
[----:B---3--:R-:W-:Y:S02]  /*8450*/  FSEL R26, R16, -INF , P0 ;  /* 0xff800000101a7808 */ /* 0x008fe40000000000 */
[----:B------:R-:W-:Y:S02]  /*8460*/  FMNMX.FTZ R4, R27, R4, !PT ;  /* 0x000000041b047209 */ /* 0x000fe40007810000 */
[----:B------:R-:W-:Y:S02]  /*8470*/  ISETP.GT.AND P0, PT, R0, 0x59, PT ;  /* 0x000000590000780c */ /* 0x000fe40003f04270 */
[----:B------:R-:W-:Y:S02]  /*8480*/  FMNMX.FTZ R0, R26, R4, !PT ;  /* 0x000000041a007209 */ /* 0x000fe40007810000 */
[----:B------:R-:W-:Y:S02]  /*8490*/  FMNMX.FTZ R101, R233, R101, !PT ;  /* 0x00000065e9657209 */ /* 0x000fe40007810000 */
[----:B------:R-:W-:Y:S02]  /*84a0*/  FSEL R23, R12, -INF , P1 ;  /* 0xff8000000c177808 */ /* 0x000fe40000800000 */
[----:B------:R-:W-:Y:S01]  /*84b0*/  MOV R46, R42 ;  /* 0x0000002a002e7202 */ /* 0x000fe20000000f00 */
[----:B------:R-:W3:Y:S01]  /*84c0*/  SHFL.BFLY PT, R12, R101, 0x2, 0x1f ;  /* 0x0c401f00650c7f89 */ /* 0x000ee200000e0000 */
[----:B------:R-:W-:Y:S02]  /*84d0*/  FMNMX.FTZ R0, R23, R0, !PT ;  /* 0x0000000017007209 */ /* 0x000fe40007810000 */
[----:B-1----:R-:W-:Y:S04]  /*84e0*/  FSEL R15, R13, -INF , P0 ;  /* 0xff8000000d0f7808 */ /* 0x002fe80000000000 */
[----:B------:R-:W-:Y:S05]  /*84f0*/  FMNMX.FTZ R0, R15, R0, !PT ;  /* 0x000000000f007209 */ /* 0x000fea0007810000 */
[----:B------:R-:W1:Y:S01]  /*8500*/  SHFL.BFLY PT, R4, R0, 0x2, 0x1f ;  /* 0x0c401f0000047f89 */ /* 0x000e6200000e0000 */
[----:B---3--:R-:W-:Y:S07]  /*8510*/  FMNMX.FTZ R101, R101, R12, !PT ;  /* 0x0000000c65657209 */ /* 0x008fee0007810000 */
[----:B------:R-:W3:Y:S01]  /*8520*/  SHFL.BFLY PT, R12, R101, 0x1, 0x1f ;  /* 0x0c201f00650c7f89 */ /* 0x000ee200000e0000 */
[----:B-1----:R-:W-:Y:S07]  /*8530*/  FMNMX.FTZ R0, R0, R4, !PT ;  /* 0x0000000400007209 */ /* 0x002fee0007810000 */
[----:B------:R-:W1:Y:S01]  /*8540*/  SHFL.BFLY PT, R100, R0, 0x1, 0x1f ;  /* 0x0c201f0000647f89 */ /* 0x000e6200000e0000 */
[----:B---3--:R-:W-:Y:S04]  /*8550*/  FMNMX.FTZ R101, R101, R12, !PT ;  /* 0x0000000c65657209 */ /* 0x008fe80007810000 */
[C---:B------:R-:W-:Y:S01]  /*8560*/  FSETP.NEU.FTZ.AND P1, PT, R101.reuse, -INF , PT ;  /* 0xff8000006500780b */ /* 0x040fe20003f3d000 */
[----:B------:R-:W-:Y:S05]  /*8570*/  FMUL.FTZ R103, R101, c[0x0][0x2d0] ;  /* 0x0000b40065677a20 */ /* 0x000fea0000410000 */
[----:B------:R-:W-:Y:S02]  /*8580*/  FSEL R103, R103, RZ, P1 ;  /* 0x000000ff67677208 */ /* 0x000fe40000800000 */
[----:B-1----:R-:W-:Y:S03]  /*8590*/  FMNMX.FTZ R100, R0, R100, !PT ;  /* 0x0000006400647209 */ /* 0x002fe60007810000 */
[--C-:B------:R-:W-:Y:S01]  /*85a0*/  FFMA.FTZ R160, R6, c[0x0][0x2d0], -R103.reuse ;  /* 0x0000b40006a07a23 */ /* 0x100fe20000010867 */
[----:B------:R-:W-:Y:S01]  /*85b0*/  FSEL R0, R101, RZ, P1 ;  /* 0x000000ff65007208 */ /* 0x000fe20000800000 */
[--C-:B------:R-:W-:Y:S01]  /*85c0*/  FFMA.FTZ R5, R5, c[0x0][0x2d0], -R103.reuse ;  /* 0x0000b40005057a23 */ /* 0x100fe20000010867 */
[C---:B------:R-:W-:Y:S01]  /*85d0*/  FSETP.NEU.FTZ.AND P0, PT, R100.reuse, -INF , PT ;  /* 0xff8000006400780b */ /* 0x040fe20003f1d000 */
[----:B------:R-:W-:Y:S02]  /*85e0*/  FMUL.FTZ R219, R100, c[0x0][0x2d0] ;  /* 0x0000b40064db7a20 */ /* 0x000fe40000410000 */
[----:B------:R-:W-:Y:S01]  /*85f0*/  FADD.FTZ R0, -R0, R2 ;  /* 0x0000000200007221 */ /* 0x000fe20000010100 */
[----:B------:R-:W-:Y:S01]  /*8600*/  MUFU.EX2 R160, R160 ;  /* 0x000000a000a07308 */ /* 0x000fe20000000800 */
[--C-:B------:R-:W-:Y:S01]  /*8610*/  FFMA.FTZ R9, R9, c[0x0][0x2d0], -R103.reuse ;  /* 0x0000b40009097a23 */ /* 0x100fe20000010867 */
[----:B------:R-:W-:Y:S01]  /*8620*/  FSEL R219, R219, RZ, P0 ;  /* 0x000000ffdbdb7208 */ /* 0x000fe20000000000 */
[----:B------:R-:W-:Y:S02]  /*8630*/  FMUL.FTZ R0, R0, c[0x0][0x2d0] ;  /* 0x0000b40000007a20 */ /* 0x000fe40000410000 */
[----:B------:R-:W-:Y:S02]  /*8640*/  FFMA.FTZ R10, R10, c[0x0][0x2d0], -R103 ;  /* 0x0000b4000a0a7a23 */ /* 0x000fe40000010867 */
[--C-:B------:R-:W-:Y:S02]  /*8650*/  FFMA.FTZ R8, R8, c[0x0][0x2d0], -R219.reuse ;  /* 0x0000b40008087a23 */ /* 0x100fe400000108db */
[--C-:B------:R-:W-:Y:S01]  /*8660*/  FFMA.FTZ R161, R7, c[0x0][0x2d0], -R219.reuse ;  /* 0x0000b40007a17a23 */ /* 0x100fe200000108db */
[----:B------:R1:W3:Y:S01]  /*8670*/  MUFU.EX2 R2, R0 ;  /* 0x0000000000027308 */ /* 0x0002e20000000800 */
[----:B------:R-:W-:Y:S09]  /*8680*/  FFMA.FTZ R11, R11, c[0x0][0x2d0], -R219 ;  /* 0x0000b4000b0b7a23 */ /* 0x000ff200000108db */
[----:B------:R4:W2:Y:S10]  /*8690*/  MUFU.EX2 R222, R5 ;  /* 0x0000000500de7308 */ /* 0x0008b40000000800 */
[----:B------:R2:W-:Y:S01]  /*86a0*/  MUFU.EX2 R221, R8 ;  /* 0x0000000800dd7308 */ /* 0x0005e20000000800 */
[----:B-1----:R-:W-:Y:S01]  /*86b0*/  FSEL R0, R100, RZ, P0 ;  /* 0x000000ff64007208 */ /* 0x002fe20000000000 */
[C---:B---3--:R-:W-:Y:S02]  /*86c0*/  FMUL.FTZ R4, R2.reuse, R104 ;  /* 0x0000006802047220 */ /* 0x048fe40000410000 */
[----:B------:R-:W-:Y:S01]  /*86d0*/  FMUL.FTZ R12, R2, R112 ;  /* 0x00000070020c7220 */ /* 0x000fe20000410000 */
[----:B------:R-:W-:Y:S01]  /*86e0*/  MOV R112, R27 ;  /* 0x0000001b00707202 */ /* 0x000fe20000000f00 */
[----:B------:R-:W-:Y:S04]  /*86f0*/  FADD.FTZ R0, -R0, R3 ;  /* 0x0000000300007221 */ /* 0x000fe80000010100 */
[----:B------:R1:W-:Y:S01]  /*8700*/  MUFU.EX2 R220, R9 ;  /* 0x0000000900dc7308 */ /* 0x0003e20000000800 */
[----:B------:R-:W-:Y:S02]  /*8710*/  FMUL.FTZ R13, R2, R113 ;  /* 0x00000071020d7220 */ /* 0x000fe40000410000 */
[----:B------:R-:W-:Y:S02]  /*8720*/  FMUL.FTZ R0, R0, c[0x0][0x2d0] ;  /* 0x0000b40000007a20 */ /* 0x000fe40000410000 */
[C---:B----4-:R-:W-:Y:S01]  /*8730*/  FMUL.FTZ R5, R2.reuse, R105 ;  /* 0x0000006902057220 */ /* 0x050fe20000410000 */
[----:B------:R-:W-:Y:S01]  /*8740*/  MOV R105, R30 ;  /* 0x0000001e00697202 */ /* 0x000fe20000000f00 */
[C---:B------:R-:W-:Y:S02]  /*8750*/  FMUL.FTZ R16, R2.reuse, R116 ;  /* 0x0000007402107220 */ /* 0x040fe40000410000 */
[C---:B--2---:R-:W-:Y:S01]  /*8760*/  FFMA.FTZ R116, R2.reuse, R204, R160 ;  /* 0x000000cc02747223 */ /* 0x044fe200000100a0 */
[----:B------:R-:W-:Y:S01]  /*8770*/  MUFU.EX2 R161, R161 ;  /* 0x000000a100a17308 */ /* 0x000fe20000000800 */
[----:B------:R-:W-:Y:S01]  /*8780*/  FMUL.FTZ R17, R2, R117 ;  /* 0x0000007502117220 */ /* 0x000fe20000410000 */
[----:B------:R-:W-:Y:S01]  /*8790*/  F2FP.BF16.PACK_AB R160, R222, R160 ;  /* 0x000000a0dea0723e */ /* 0x000fe200000010ff */
[C---:B------:R-:W-:Y:S01]  /*87a0*/  FMUL.FTZ R20, R2.reuse, R120 ;  /* 0x0000007802147220 */ /* 0x040fe20000410000 */
[----:B------:R-:W-:Y:S01]  /*87b0*/  MOV R117, R26 ;  /* 0x0000001a00757202 */ /* 0x000fe20000000f00 */
[C---:B------:R-:W-:Y:S02]  /*87c0*/  FMUL.FTZ R8, R2.reuse, R108 ;  /* 0x0000006c02087220 */ /* 0x040fe40000410000 */
[C---:B------:R-:W-:Y:S01]  /*87d0*/  FMUL.FTZ R21, R2.reuse, R121 ;  /* 0x0000007902157220 */ /* 0x040fe20000410000 */
[----:B------:R-:W-:Y:S01]  /*87e0*/  MOV R121, R38 ;  /* 0x0000002600797202 */ /* 0x000fe20000000f00 */
[C---:B------:R-:W-:Y:S01]  /*87f0*/  FMUL.FTZ R24, R2.reuse, R124 ;  /* 0x0000007c02187220 */ /* 0x040fe20000410000 */
[----:B------:R-:W-:Y:S01]  /*8800*/  MUFU.EX2 R0, R0 ;  /* 0x0000000000007308 */ /* 0x000fe20000000800 */
[C---:B------:R-:W-:Y:S01]  /*8810*/  FMUL.FTZ R25, R2.reuse, R125 ;  /* 0x0000007d02197220 */ /* 0x040fe20000410000 */
[----:B------:R-:W-:Y:S01]  /*8820*/  MOV R125, R15 ;  /* 0x0000000f007d7202 */ /* 0x000fe20000000f00 */
[C---:B------:R-:W-:Y:S01]  /*8830*/  FMUL.FTZ R28, R2.reuse, R148 ;  /* 0x00000094021c7220 */ /* 0x040fe20000410000 */
[----:B------:R-:W-:Y:S01]  /*8840*/  MOV R148, R102 ;  /* 0x0000006600947202 */ /* 0x000fe20000000f00 */
[C---:B-1----:R-:W-:Y:S01]  /*8850*/  FMUL.FTZ R9, R2.reuse, R109 ;  /* 0x0000006d02097220 */ /* 0x042fe20000410000 */
[----:B------:R-:W-:Y:S01]  /*8860*/  MOV R109, R39 ;  /* 0x00000027006d7202 */ /* 0x000fe20000000f00 */
[C---:B------:R-:W-:Y:S01]  /*8870*/  FMUL.FTZ R29, R2.reuse, R149 ;  /* 0x00000095021d7220 */ /* 0x040fe20000410000 */
[----:B------:R-:W-:Y:S01]  /*8880*/  MOV R149, R163 ;  /* 0x000000a300957202 */ /* 0x000fe20000000f00 */
[C---:B------:R-:W-:Y:S01]  /*8890*/  FMUL.FTZ R32, R2.reuse, R144 ;  /* 0x0000009002207220 */ /* 0x040fe20000410000 */
[----:B------:R-:W1:Y:S01]  /*88a0*/  MUFU.EX2 R232, R10 ;  /* 0x0000000a00e87308 */ /* 0x000e620000000800 */
        /* <DEDUP_REMOVED lines=9> */
[----:B------:R2:W-:Y:S01]  /*8940*/  MUFU.EX2 R231, R11 ;  /* 0x0000000b00e77308 */ /* 0x0005e20000000800 */
        /* <DEDUP_REMOVED lines=8> */
[C---:B------:R-:W-:Y:S02]  /*89d0*/  FMUL.FTZ R52, R2.reuse, R52 ;  /* 0x0000003402347220 */ /* 0x040fe40000410000 */
[C---:B------:R-:W-:Y:S02]  /*89e0*/  FMUL.FTZ R53, R2.reuse, R53 ;  /* 0x0000003502357220 */ /* 0x040fe40000410000 */
[----:B------:R-:W-:Y:S01]  /*89f0*/  FMUL.FTZ R56, R2, R56 ;  /* 0x0000003802387220 */ /* 0x000fe20000410000 */
[----:B-1----:R-:W-:Y:S01]  /*8a00*/  F2FP.BF16.PACK_AB R162, R232, R220 ;  /* 0x000000dce8a2723e */ /* 0x002fe200000010ff */
        /* <DEDUP_REMOVED lines=21> */
[----:B------:R-:W-:Y:S01]  /*8b60*/  IADD3 R2, R214, R208, RZ ;  /* 0x000000d0d6027210 */ /* 0x000fe20007ffe0ff */
[----:B------:R-:W-:Y:S02]  /*8b70*/  FFMA.FTZ R3, R14, c[0x0][0x2d0], -R219 ;  /* 0x0000b4000e037a23 */ /* 0x000fe400000108db */
[----:B------:R-:W-:Y:S02]  /*8b80*/  IMAD.MOV.U32 R104, RZ, RZ, R34 ;  /* 0x000000ffff687224 */ /* 0x000fe400078e0022 */
[----:B------:R-:W1:Y:S01]  /*8b90*/  LDSM.16.MT88.4 R204, [R2] ;  /* 0x0000000002cc783b */ /* 0x000e620000004200 */
[----:B------:R-:W3:Y:S01]  /*8ba0*/  MUFU.EX2 R124, R3 ;  /* 0x00000003007c7308 */ /* 0x000ee20000000800 */
[----:B------:R-:W-:Y:S01]  /*8bb0*/  IMAD.IADD R102, R212, 0x1, R2 ;  /* 0x00000001d4667824 */ /* 0x000fe200078e0202 */
[----:B------:R-:W-:Y:S01]  /*8bc0*/  MOV R125, R104 ;  /* 0x00000068007d7202 */ /* 0x000fe20000000f00 */
[C---:B-----5:R-:W-:Y:S01]  /*8bd0*/  FFMA.FTZ R113, R0.reuse, R43, R161 ;  /* 0x0000002b00717223 */ /* 0x060fe200000100a1 */
[C---:B------:R-:W-:Y:S01]  /*8be0*/  F2FP.BF16.PACK_AB R161, R221.reuse, R161 ;  /* 0x000000a1dda1723e */ /* 0x040fe200000010ff */
[C---:B------:R-:W-:Y:S02]  /*8bf0*/  FMUL.FTZ R6, R0.reuse, R106 ;  /* 0x0000006a00067220 */ /* 0x040fe40000410000 */
[C---:B------:R-:W-:Y:S02]  /*8c00*/  FMUL.FTZ R7, R0.reuse, R107 ;  /* 0x0000006b00077220 */ /* 0x040fe40000410000 */
[C---:B------:R-:W-:Y:S01]  /*8c10*/  FMUL.FTZ R43, R0.reuse, R139 ;  /* 0x0000008b002b7220 */ /* 0x040fe20000410000 */
[----:B------:R-:W-:Y:S01]  /*8c20*/  MOV R139, R136 ;  /* 0x00000088008b7202 */ /* 0x000fe20000000f00 */
[C---:B------:R-:W-:Y:S01]  /*8c30*/  FMUL.FTZ R10, R0.reuse, R110 ;  /* 0x0000006e000a7220 */ /* 0x040fe20000410000 */
[----:B------:R-:W-:Y:S01]  /*8c40*/  MOV R136, R105 ;  /* 0x0000006900887202 */ /* 0x000fe20000000f00 */
[C---:B--2---:R-:W-:Y:S01]  /*8c50*/  FMUL.FTZ R11, R0.reuse, R111 ;  /* 0x0000006f000b7220 */ /* 0x044fe20000410000 */
[----:B------:R-:W2:Y:S01]  /*8c60*/  LDSM.16.MT88.4 R104, [R102] ;  /* 0x000000006668783b */ /* 0x000ea20000004200 */
[C---:B------:R-:W-:Y:S02]  /*8c70*/  FMUL.FTZ R14, R0.reuse, R114 ;  /* 0x00000072000e7220 */ /* 0x040fe40000410000 */
[C---:B------:R-:W-:Y:S02]  /*8c80*/  FMUL.FTZ R15, R0.reuse, R115 ;  /* 0x00000073000f7220 */ /* 0x040fe40000410000 */
[----:B------:R-:W-:Y:S02]  /*8c90*/  IMAD.MOV.U32 R120, RZ, RZ, R23 ;  /* 0x000000ffff787224 */ /* 0x000fe400078e0017 */
[----:B------:R-:W-:Y:S02]  /*8ca0*/  IMAD.MOV.U32 R144, RZ, RZ, R18 ;  /* 0x000000ffff907224 */ /* 0x000fe400078e0012 */
[----:B------:R-:W-:Y:S01]  /*8cb0*/  FMUL.FTZ R18, R0, R118 ;  /* 0x0000007600127220 */ /* 0x000fe20000410000 */
[----:B---3--:R-:W-:Y:S01]  /*8cc0*/  F2FP.BF16.PACK_AB R163, R124, R231 ;  /* 0x000000e77ca3723e */ /* 0x008fe200000010ff */
[----:B------:R-:W-:Y:S01]  /*8cd0*/  FADD.FTZ R221, R221, R113 ;  /* 0x00000071dddd7221 */ /* 0x000fe20000010000 */
[----:B------:R-:W-:Y:S01]  /*8ce0*/  MOV R133, R120 ;  /* 0x0000007800857202 */ /* 0x000fe20000000f00 */
[--C-:B------:R-:W-:Y:S02]  /*8cf0*/  FFMA.FTZ R118, R249, c[0x0][0x2d0], -R103.reuse ;  /* 0x0000b400f9767a23 */ /* 0x100fe40000010867 */
[----:B------:R-:W-:Y:S02]  /*8d00*/  FMUL.FTZ R19, R0, R119 ;  /* 0x0000007700137220 */ /* 0x000fe40000410000 */
[----:B------:R-:W-:Y:S02]  /*8d10*/  FFMA.FTZ R119, R248, c[0x0][0x2d0], -R103 ;  /* 0x0000b400f8777a23 */ /* 0x000fe40000010867 */
[----:B------:R-:W3:Y:S01]  /*8d20*/  LDL.64 R248, [R1+0x50] ;  /* 0x0000500001f87983 */ /* 0x000ee20000100a00 */
[----:B------:R-:W-:Y:S02]  /*8d30*/  IMAD.MOV.U32 R108, RZ, RZ, R31 ;  /* 0x000000ffff6c7224 */ /* 0x000fe400078e001f */
[C---:B------:R-:W-:Y:S02]  /*8d40*/  FMUL.FTZ R22, R0.reuse, R122 ;  /* 0x0000007a00167220 */ /* 0x040fe40000410000 */
[C---:B------:R-:W-:Y:S01]  /*8d50*/  FMUL.FTZ R23, R0.reuse, R123 ;  /* 0x0000007b00177220 */ /* 0x040fe20000410000 */
[C---:B-1----:R-:W-:Y:S05]  /*8d60*/  HMMA.16816.F32.BF16 R4, R160.reuse, R204, R4 ;  /* 0x000000cca004723c */ /* 0x042fea0000041804 */
[C---:B------:R-:W-:Y:S01]  /*8d70*/  FMUL.FTZ R26, R0.reuse, R126 ;  /* 0x0000007e001a7220 */ /* 0x040fe20000410000 */
[----:B------:R-:W-:Y:S01]  /*8d80*/  MOV R123, R125 ;  /* 0x0000007d007b7202 */ /* 0x000fe20000000f00 */
[----:B------:R-:W-:Y:S01]  /*8d90*/  FMUL.FTZ R27, R0, R127 ;  /* 0x0000007f001b7220 */ /* 0x000fe20000410000 */
[C---:B------:R-:W-:Y:S04]  /*8da0*/  HMMA.16816.F32.BF16 R8, R160.reuse, R206, R8 ;  /* 0x000000cea008723c */ /* 0x040fe80000041808 */
[----:B------:R-:W-:Y:S01]  /*8db0*/  FFMA.FTZ R123, R123, c[0x0][0x2d0], -R219 ;  /* 0x0000b4007b7b7a23 */ /* 0x000fe200000108db */
[----:B------:R-:W-:Y:S01]  /*8dc0*/  MOV R204, R108 ;  /* 0x0000006c00cc7202 */ /* 0x000fe20000000f00 */
[----:B------:R-:W-:Y:S01]  /*8dd0*/  FFMA.FTZ R108, R224, c[0x0][0x2d0], -R103 ;  /* 0x0000b400e06c7a23 */ /* 0x000fe20000010867 */
[----:B------:R-:W-:Y:S01]  /*8de0*/  MOV R206, R137 ;  /* 0x0000008900ce7202 */ /* 0x000fe20000000f00 */
[C---:B--2---:R-:W-:Y:S02]  /*8df0*/  HMMA.16816.F32.BF16 R12, R160.reuse, R104, R12 ;  /* 0x00000068a00c723c */ /* 0x044fe4000004180c */
[----:B------:R-:W-:Y:S02]  /*8e00*/  MUFU.EX2 R126, R108 ;  /* 0x0000006c007e7308 */ /* 0x000fe40000000800 */
[C---:B------:R-:W-:Y:S01]  /*8e10*/  FMUL.FTZ R30, R0.reuse, R150 ;  /* 0x00000096001e7220 */ /* 0x040fe20000410000 */
[----:B------:R-:W-:Y:S01]  /*8e20*/  MOV R205, R140 ;  /* 0x0000008c00cd7202 */ /* 0x000fe20000000f00 */
[C---:B------:R-:W-:Y:S01]  /*8e30*/  FMUL.FTZ R31, R0.reuse, R151 ;  /* 0x00000097001f7220 */ /* 0x040fe20000410000 */
[----:B------:R-:W-:Y:S01]  /*8e40*/  MOV R151, R128 ;  /* 0x0000008000977202 */ /* 0x000fe20000000f00 */
[C---:B------:R-:W-:Y:S04]  /*8e50*/  HMMA.16816.F32.BF16 R16, R160.reuse, R106, R16 ;  /* 0x0000006aa010723c */ /* 0x040fe80000041810 */
[C---:B------:R-:W-:Y:S02]  /*8e60*/  FMUL.FTZ R34, R0.reuse, R146 ;  /* 0x0000009200227220 */ /* 0x040fe40000410000 */
[C---:B------:R-:W-:Y:S01]  /*8e70*/  FMUL.FTZ R35, R0.reuse, R147 ;  /* 0x0000009300237220 */ /* 0x040fe20000410000 */
[----:B------:R-:W-:Y:S01]  /*8e80*/  MOV R147, R136 ;  /* 0x0000008800937202 */ /* 0x000fe20000000f00 */
[C---:B------:R-:W-:Y:S04]  /*8e90*/  FMUL.FTZ R38, R0.reuse, R142 ;  /* 0x0000008e00267220 */ /* 0x040fe80000410000 */
[C---:B------:R-:W-:Y:S02]  /*8ea0*/  FMUL.FTZ R39, R0.reuse, R143 ;  /* 0x0000008f00277220 */ /* 0x040fe40000410000 */
[C---:B------:R-:W-:Y:S02]  /*8eb0*/  FMUL.FTZ R42, R0.reuse, R138 ;  /* 0x0000008a002a7220 */ /* 0x040fe40000410000 */
[----:B------:R-:W-:Y:S01]  /*8ec0*/  IMAD.MOV.U32 R132, RZ, RZ, R117 ;  /* 0x000000ffff847224 */ /* 0x000fe200078e0075 */
[----:B------:R-:W-:Y:S01]  /*8ed0*/  MOV R117, R51 ;  /* 0x0000003300757202 */ /* 0x000fe20000000f00 */
        /* <DEDUP_REMOVED lines=28> */
[----:B------:R-:W-:Y:S02]  /*90a0*/  IMAD.MOV.U32 R120, RZ, RZ, R46 ;  /* 0x000000ffff787224 */ /* 0x000fe400078e002e */
[----:B------:R-:W-:Y:S02]  /*90b0*/  FMUL.FTZ R46, R0, R134 ;  /* 0x00000086002e7220 */ /* 0x000fe40000410000 */
[----:B------:R-:W-:Y:S01]  /*90c0*/  IMAD.IADD R0, R215, 0x1, R208 ;  /* 0x00000001d7007824 */ /* 0x000fe200078e02d0 */
[----:B------:R-:W-:Y:S01]  /*90d0*/  MOV R208, R129 ;  /* 0x0000008100d07202 */ /* 0x000fe20000000f00 */
[----:B------:R-:W-:Y:S01]  /*90e0*/  IMAD.MOV.U32 R140, RZ, RZ, R144 ;  /* 0x000000ffff8c7224 */ /* 0x000fe200078e0090 */
[----:B------:R-:W-:Y:S01]  /*90f0*/  MOV R144, R148 ;  /* 0x0000009400907202 */ /* 0x000fe20000000f00 */
[----:B------:R-:W-:Y:S01]  /*9100*/  IMAD.MOV.U32 R142, RZ, RZ, R120 ;  /* 0x000000ffff8e7224 */ /* 0x000fe200078e0078 */
[----:B------:R-:W1:Y:S01]  /*9110*/  LDSM.16.MT88.4 R104, [R0] ;  /* 0x000000000068783b */ /* 0x000e620000004200 */
[----:B------:R-:W-:Y:S01]  /*9120*/  IADD3 R3, R212, R0, RZ ;  /* 0x00000000d4037210 */ /* 0x000fe20007ffe0ff */
[----:B------:R-:W-:Y:S01]  /*9130*/  IMAD.MOV.U32 R146, RZ, RZ, R132 ;  /* 0x000000ffff927224 */ /* 0x000fe200078e0084 */
[----:B------:R-:W-:Y:S01]  /*9140*/  MOV R148, R109 ;  /* 0x0000006d00947202 */ /* 0x000fe20000000f00 */
[--C-:B------:R-:W-:Y:S01]  /*9150*/  FFMA.FTZ R109, R223, c[0x0][0x2d0], -R103.reuse ;  /* 0x0000b400df6d7a23 */ /* 0x100fe20000010867 */
[----:B------:R-:W-:Y:S01]  /*9160*/  MOV R129, R141 ;  /* 0x0000008d00817202 */ /* 0x000fe20000000f00 */
[----:B------:R-:W-:Y:S01]  /*9170*/  FFMA.FTZ R117, R252, c[0x0][0x2d0], -R103 ;  /* 0x0000b400fc757a23 */ /* 0x000fe20000010867 */
[----:B------:R-:W-:Y:S01]  /*9180*/  MOV R141, R145 ;  /* 0x00000091008d7202 */ /* 0x000fe20000000f00 */
[----:B------:R-:W-:Y:S01]  /*9190*/  IMAD.MOV.U32 R224, RZ, RZ, R204 ;  /* 0x000000ffffe07224 */ /* 0x000fe200078e00cc */
[----:B------:R-:W-:Y:S01]  /*91a0*/  MOV R145, R149 ;  /* 0x0000009500917202 */ /* 0x000fe20000000f00 */
[----:B------:R-:W-:Y:S01]  /*91b0*/  IMAD.MOV.U32 R149, RZ, RZ, R121 ;  /* 0x000000ffff957224 */ /* 0x000fe200078e0079 */
[----:B------:R-:W-:Y:S01]  /*91c0*/  MOV R150, R129 ;  /* 0x0000008100967202 */ /* 0x000fe20000000f00 */
[----:B------:R2:W-:Y:S01]  /*91d0*/  MUFU.EX2 R121, R109 ;  /* 0x0000006d00797308 */ /* 0x0005e20000000800 */
[----:B------:R-:W-:Y:S01]  /*91e0*/  MOV R204, R133 ;  /* 0x0000008500cc7202 */ /* 0x000fe20000000f00 */
[--C-:B------:R-:W-:Y:S02]  /*91f0*/  FFMA.FTZ R207, R235, c[0x0][0x2d0], -R103.reuse ;  /* 0x0000b400ebcf7a23 */ /* 0x100fe40000010867 */
[----:B------:R-:W-:Y:S02]  /*9200*/  FFMA.FTZ R223, R244, c[0x0][0x2d0], -R103 ;  /* 0x0000b400f4df7a23 */ /* 0x000fe40000010867 */
[--C-:B------:R-:W-:Y:S02]  /*9210*/  FFMA.FTZ R206, R206, c[0x0][0x2d0], -R219.reuse ;  /* 0x0000b400cece7a23 */ /* 0x100fe400000108db */
[--C-:B------:R-:W-:Y:S02]  /*9220*/  FFMA.FTZ R204, R204, c[0x0][0x2d0], -R219.reuse ;  /* 0x0000b400cccc7a23 */ /* 0x100fe400000108db */
[----:B------:R-:W-:Y:S10]  /*9230*/  MUFU.EX2 R223, R223 ;  /* 0x000000df00df7308 */ /* 0x000ff40000000800 */
[----:B------:R-:W-:Y:S01]  /*9240*/  MUFU.EX2 R207, R207 ;  /* 0x000000cf00cf7308 */ /* 0x000fe20000000800 */
[----:B--2---:R-:W-:Y:S01]  /*9250*/  LDSM.16.MT88.4 R108, [R2+0x800] ;  /* 0x00080000026c783b */ /* 0x004fe20000004200 */
[C---:B-1----:R-:W-:Y:S08]  /*9260*/  HMMA.16816.F32.BF16 R20, R160.reuse, R104, R20 ;  /* 0x00000068a014723c */ /* 0x042ff00000041814 */
[----:B------:R-:W-:Y:S01]  /*9270*/  MUFU.EX2 R206, R206 ;  /* 0x000000ce00ce7308 */ /* 0x000fe20000000800 */
[C---:B------:R-:W-:Y:S01]  /*9280*/  HMMA.16816.F32.BF16 R24, R160.reuse, R106, R24 ;  /* 0x0000006aa018723c */ /* 0x040fe20000041818 */
[----:B------:R-:W1:Y:S08]  /*9290*/  LDSM.16.MT88.4 R104, [R3] ;  /* 0x000000000368783b */ /* 0x000e700000004200 */
[----:B------:R-:W-:Y:S01]  /*92a0*/  MUFU.EX2 R204, R204 ;  /* 0x000000cc00cc7308 */ /* 0x000fe20000000800 */
        /* <DEDUP_REMOVED lines=28> */
[----:B------:R-:W-:Y:S01]  /*9470*/  MOV R225, R112 ;  /* 0x0000007000e17202 */ /* 0x000fe20000000f00 */
[----:B------:R-:W-:Y:S02]  /*9480*/  FFMA.FTZ R112, R229, c[0x0][0x2d0], -R219 ;  /* 0x0000b400e5707a23 */ /* 0x000fe400000108db */
[----:B------:R-:W-:Y:S06]  /*9490*/  FFMA.FTZ R229, R237, c[0x0][0x2d0], -R103 ;  /* 0x0000b400ede57a23 */ /* 0x000fec0000010867 */
[----:B------:R2:W-:Y:S10]  /*94a0*/  MUFU.EX2 R127, R112 ;  /* 0x00000070007f7308 */ /* 0x0005f40000000800 */
[----:B------:R-:W-:Y:S01]  /*94b0*/  MUFU.EX2 R237, R119 ;  /* 0x0000007700ed7308 */ /* 0x000fe20000000800 */
[----:B-1----:R-:W-:Y:S09]  /*94c0*/  FFMA.FTZ R104, R226, c[0x0][0x2d0], -R219 ;  /* 0x0000b400e2687a23 */ /* 0x002ff200000108db */
[----:B------:R1:W4:Y:S01]  /*94d0*/  MUFU.EX2 R128, R104 ;  /* 0x0000006800807308 */ /* 0x0003220000000800 */
[--C-:B--2---:R-:W-:Y:S01]  /*94e0*/  FFMA.FTZ R112, R239, c[0x0][0x2d0], -R103.reuse ;  /* 0x0000b400ef707a23 */ /* 0x104fe20000010867 */
[----:B------:R-:W-:Y:S08]  /*94f0*/  MOV R239, R149 ;  /* 0x0000009500ef7202 */ /* 0x000ff00000000f00 */
[----:B------:R2:W-:Y:S10]  /*9500*/  MUFU.EX2 R132, R112 ;  /* 0x0000007000847308 */ /* 0x0005f40000000800 */
[----:B------:R-:W-:Y:S01]  /*9510*/  MUFU.EX2 R226, R123 ;  /* 0x0000007b00e27308 */ /* 0x000fe20000000800 */
[--C-:B-1----:R-:W-:Y:S01]  /*9520*/  FFMA.FTZ R104, R227, c[0x0][0x2d0], -R103.reuse ;  /* 0x0000b400e3687a23 */ /* 0x102fe20000010867 */
[----:B----4-:R-:W-:Y:S08]  /*9530*/  F2FP.BF16.PACK_AB R105, R128, R125 ;  /* 0x0000007d8069723e */ /* 0x010ff000000010ff */
[----:B------:R1:W-:Y:S01]  /*9540*/  MUFU.EX2 R134, R104 ;  /* 0x0000006800867308 */ /* 0x0003e20000000800 */
[--C-:B--2---:R-:W-:Y:S01]  /*9550*/  FFMA.FTZ R112, R241, c[0x0][0x2d0], -R103.reuse ;  /* 0x0000b400f1707a23 */ /* 0x104fe20000010867 */
[----:B------:R-:W-:Y:S08]  /*9560*/  MOV R241, R150 ;  /* 0x0000009600f17202 */ /* 0x000ff00000000f00 */
[----:B------:R2:W-:Y:S10]  /*9570*/  MUFU.EX2 R136, R112 ;  /* 0x0000007000887308 */ /* 0x0005f40000000800 */
[----:B------:R-:W-:Y:S01]  /*9580*/  MUFU.EX2 R229, R229 ;  /* 0x000000e500e57308 */ /* 0x000fe20000000800 */
[--C-:B-1----:R-:W-:Y:S02]  /*9590*/  FFMA.FTZ R104, R228, c[0x0][0x2d0], -R103.reuse ;  /* 0x0000b400e4687a23 */ /* 0x102fe40000010867 */
[----:B------:R-:W-:Y:S02]  /*95a0*/  FFMA.FTZ R228, R240, c[0x0][0x2d0], -R103 ;  /* 0x0000b400f0e47a23 */ /* 0x000fe40000010867 */
[----:B------:R-:W2:Y:S05]  /*95b0*/  LDL R240, [R1+0x58] ;  /* 0x0000580001f07983 */ /* 0x000eaa0000100800 */
[----:B------:R1:W5:Y:S01]  /*95c0*/  MUFU.EX2 R137, R104 ;  /* 0x0000006800897308 */ /* 0x0003620000000800 */
[--C-:B--2---:R-:W-:Y:S02]  /*95d0*/  FFMA.FTZ R112, R243, c[0x0][0x2d0], -R219.reuse ;  /* 0x0000b400f3707a23 */ /* 0x104fe400000108db */
[----:B------:R-:W-:Y:S07]  /*95e0*/  IMAD.MOV.U32 R243, RZ, RZ, R144 ;  /* 0x000000fffff37224 */ /* 0x000fee00078e0090 */
[----:B------:R2:W-:Y:S10]  /*95f0*/  MUFU.EX2 R133, R112 ;  /* 0x0000007000857308 */ /* 0x0005f40000000800 */
[----:B------:R-:W-:Y:S01]  /*9600*/  MUFU.EX2 R228, R228 ;  /* 0x000000e400e47308 */ /* 0x000fe20000000800 */
[----:B-1----:R-:W-:Y:S01]  /*9610*/  FFMA.FTZ R104, R230, c[0x0][0x2d0], -R219 ;  /* 0x0000b400e6687a23 */ /* 0x002fe200000108db */
[----:B-----5:R-:W-:Y:S01]  /*9620*/  F2FP.BF16.PACK_AB R106, R137, R134 ;  /* 0x00000086896a723e */ /* 0x020fe200000010ff */
[----:B------:R-:W-:Y:S07]  /*9630*/  FFMA.FTZ R230, R238, c[0x0][0x2d0], -R103 ;  /* 0x0000b400eee67a23 */ /* 0x000fee0000010867 */
[----:B------:R1:W5:Y:S01]  /*9640*/  MUFU.EX2 R130, R104 ;  /* 0x0000006800827308 */ /* 0x0003620000000800 */
[----:B--2---:R-:W-:Y:S01]  /*9650*/  FFMA.FTZ R112, R242, c[0x0][0x2d0], -R219 ;  /* 0x0000b400f2707a23 */ /* 0x004fe200000108db */
[----:B------:R-:W-:Y:S08]  /*9660*/  MOV R242, R145 ;  /* 0x0000009100f27202 */ /* 0x000ff00000000f00 */
[----:B------:R2:W-:Y:S10]  /*9670*/  MUFU.EX2 R135, R112 ;  /* 0x0000007000877308 */ /* 0x0005f40000000800 */
[----:B------:R-:W-:Y:S01]  /*9680*/  MUFU.EX2 R238, R118 ;  /* 0x0000007600ee7308 */ /* 0x000fe20000000800 */
[----:B-1----:R-:W-:Y:S01]  /*9690*/  FADD.FTZ R104, R222, R116 ;  /* 0x00000074de687221 */ /* 0x002fe20000010000 */
[----:B-----5:R-:W-:Y:S01]  /*96a0*/  F2FP.BF16.PACK_AB R107, R130, R127 ;  /* 0x0000007f826b723e */ /* 0x020fe200000010ff */
[--C-:B------:R-:W-:Y:S02]  /*96b0*/  FFMA.FTZ R116, R251, c[0x0][0x2d0], -R103.reuse ;  /* 0x0000b400fb747a23 */ /* 0x100fe40000010867 */
[----:B------:R-:W-:Y:S01]  /*96c0*/  FADD.FTZ R120, R220, R104 ;  /* 0x00000068dc787221 */ /* 0x000fe20000010000 */
[----:B------:R-:W-:Y:S01]  /*96d0*/  F2FP.BF16.PACK_AB R104, R126, R121 ;  /* 0x000000797e68723e */ /* 0x000fe200000010ff */
[--C-:B------:R-:W-:Y:S03]  /*96e0*/  FFMA.FTZ R220, R234, c[0x0][0x2d0], -R103.reuse ;  /* 0x0000b400eadc7a23 */ /* 0x100fe60000010867 */
[----:B------:R-:W-:Y:S01]  /*96f0*/  MUFU.EX2 R230, R230 ;  /* 0x000000e600e67308 */ /* 0x000fe20000000800 */
[----:B------:R-:W-:Y:S02]  /*9700*/  FADD.FTZ R120, R232, R120 ;  /* 0x00000078e8787221 */ /* 0x000fe40000010000 */
[----:B--2---:R-:W-:Y:S01]  /*9710*/  FFMA.FTZ R112, R245, c[0x0][0x2d0], -R103 ;  /* 0x0000b400f5707a23 */ /* 0x004fe20000010867 */
[C---:B------:R-:W-:Y:S06]  /*9720*/  HMMA.16816.F32.BF16 R4, R104.reuse, R108, R4 ;  /* 0x0000006c6804723c */ /* 0x040fec0000041804 */
[----:B------:R1:W-:Y:S01]  /*9730*/  MUFU.EX2 R138, R112 ;  /* 0x00000070008a7308 */ /* 0x0003e20000000800 */
[----:B------:R-:W-:Y:S01]  /*9740*/  IMAD.MOV.U32 R245, RZ, RZ, R205 ;  /* 0x000000fffff57224 */ /* 0x000fe200078e00cd */
[C---:B------:R-:W-:Y:S01]  /*9750*/  HMMA.16816.F32.BF16 R8, R104.reuse, R110, R8 ;  /* 0x0000006e6808723c */ /* 0x040fe20000041808 */
[----:B------:R-:W2:Y:S03]  /*9760*/  LDSM.16.MT88.4 R108, [R102+0x800] ;  /* 0x00080000666c783b */ /* 0x000ea60000004200 */
[----:B------:R-:W-:Y:S04]  /*9770*/  ISETP.GE.AND P4, PT, R245, 0x1, PT ;  /* 0x00000001f500780c */ /* 0x000fe80003f86270 */
[----:B------:R-:W-:Y:S10]  /*9780*/  MUFU.EX2 R232, R117 ;  /* 0x0000007500e87308 */ /* 0x000ff40000000800 */
[----:B------:R-:W-:Y:S01]  /*9790*/  MUFU.EX2 R220, R220 ;  /* 0x000000dc00dc7308 */ /* 0x000fe20000000800 */
[----:B-1----:R-:W-:Y:S01]  /*97a0*/  FFMA.FTZ R112, R246, c[0x0][0x2d0], -R103 ;  /* 0x0000b400f6707a23 */ /* 0x002fe20000010867 */
[----:B------:R-:W-:Y:S08]  /*97b0*/  MOV R246, R140 ;  /* 0x0000008c00f67202 */ /* 0x000ff00000000f00 */
[----:B------:R1:W5:Y:S01]  /*97c0*/  MUFU.EX2 R222, R112 ;  /* 0x0000007000de7308 */ /* 0x0003620000000800 */
[C---:B--2---:R-:W-:Y:S08]  /*97d0*/  HMMA.16816.F32.BF16 R12, R104.reuse, R108, R12 ;  /* 0x0000006c680c723c */ /* 0x044ff0000004180c */
[C---:B------:R-:W-:Y:S01]  /*97e0*/  HMMA.16816.F32.BF16 R16, R104.reuse, R110, R16 ;  /* 0x0000006e6810723c */ /* 0x040fe20000041810 */
[----:B------:R-:W2:Y:S08]  /*97f0*/  LDSM.16.MT88.4 R108, [R0+0x800] ;  /* 0x00080000006c783b */ /* 0x000eb00000004200 */
[----:B-1----:R-:W-:Y:S01]  /*9800*/  LDSM.16.MT88.4 R112, [R102+0x1000] ;  /* 0x001000006670783b */ /* 0x002fe20000004200 */
        /* <DEDUP_REMOVED lines=31> */
[----:B------:R-:W-:Y:S03]  /*9a00*/  MOV R247, R141 ;  /* 0x0000008d00f77202 */ /* 0x000fe60000000f00 */
[----:B------:R-:W-:Y:S01]  /*9a10*/  FFMA.FTZ R105, R250, c[0x0][0x2d0], -R219 ;  /* 0x0000b400fa697a23 */ /* 0x000fe200000108db */
[----:B-----5:R-:W-:Y:S01]  /*9a20*/  F2FP.BF16.PACK_AB R106, R222, R138 ;  /* 0x0000008ade6a723e */ /* 0x020fe200000010ff */
[----:B------:R-:W-:Y:S03]  /*9a30*/  FADD.FTZ R104, R231, R221 ;  /* 0x000000dde7687221 */ /* 0x000fe60000010000 */
[--C-:B------:R-:W-:Y:S01]  /*9a40*/  FFMA.FTZ R221, R236, c[0x0][0x2d0], -R103.reuse ;  /* 0x0000b400ecdd7a23 */ /* 0x100fe20000010867 */
[----:B------:R-:W2:Y:S01]  /*9a50*/  MUFU.EX2 R129, R105 ;  /* 0x0000006900817308 */ /* 0x000ea20000000800 */
[----:B------:R-:W-:Y:S01]  /*9a60*/  FADD.FTZ R122, R124, R104 ;  /* 0x000000687c7a7221 */ /* 0x000fe20000010000 */
[----:B------:R-:W-:Y:S01]  /*9a70*/  F2FP.BF16.PACK_AB R104, R136, R132 ;  /* 0x000000848868723e */ /* 0x000fe200000010ff */
[----:B------:R-:W-:Y:S01]  /*9a80*/  FFMA.FTZ R103, R233, c[0x0][0x2d0], -R103 ;  /* 0x0000b400e9677a23 */ /* 0x000fe20000010867 */
[----:B------:R-:W-:Y:S01]  /*9a90*/  MOV R250, R148 ;  /* 0x0000009400fa7202 */ /* 0x000fe20000000f00 */
[----:B------:R-:W-:Y:S02]  /*9aa0*/  FADD.FTZ R122, R125, R122 ;  /* 0x0000007a7d7a7221 */ /* 0x000fe40000010000 */
[--C-:B------:R-:W-:Y:S03]  /*9ab0*/  FFMA.FTZ R124, R147, c[0x0][0x2d0], -R219.reuse ;  /* 0x0000b400937c7a23 */ /* 0x100fe600000108db */
[----:B------:R5:W-:Y:S01]  /*9ac0*/  MUFU.EX2 R236, R116 ;  /* 0x0000007400ec7308 */ /* 0x000be20000000800 */
[----:B-1----:R-:W1:Y:S09]  /*9ad0*/  LDSM.16.MT88.4 R108, [R2+0x1000] ;  /* 0x00100000026c783b */ /* 0x002e720000004200 */
[----:B------:R-:W3:Y:S01]  /*9ae0*/  MUFU.EX2 R205, R103 ;  /* 0x0000006700cd7308 */ /* 0x000ee20000000800 */
[----:B--2---:R-:W-:Y:S02]  /*9af0*/  F2FP.BF16.PACK_AB R107, R129, R131 ;  /* 0x00000083816b723e */ /* 0x004fe400000010ff */
[----:B------:R-:W-:Y:S07]  /*9b00*/  F2FP.BF16.PACK_AB R105, R135, R133 ;  /* 0x000000858769723e */ /* 0x000fee00000010ff */
[----:B------:R-:W2:Y:S01]  /*9b10*/  MUFU.EX2 R221, R221 ;  /* 0x000000dd00dd7308 */ /* 0x000ea20000000800 */
[----:B-----5:R-:W-:Y:S01]  /*9b20*/  LDSM.16.MT88.4 R116, [R0+0x1800] ;  /* 0x001800000074783b */ /* 0x020fe20000004200 */
[----:B---3--:R-:W-:Y:S01]  /*9b30*/  F2FP.BF16.PACK_AB R162, R205, R220 ;  /* 0x000000dccda2723e */ /* 0x008fe200000010ff */
        /* <DEDUP_REMOVED lines=31> */
[C---:B-1----:R-:W-:Y:S07]  /*9d30*/  HMMA.16816.F32.BF16 R84, R104.reuse, R108, R84 ;  /* 0x0000006c6854723c */ /* 0x042fee0000041854 */
[--C-:B------:R-:W-:Y:S01]  /*9d40*/  FFMA.FTZ R108, R225, c[0x0][0x2d0], -R219.reuse ;  /* 0x0000b400e16c7a23 */ /* 0x100fe200000108db */
[C---:B------:R-:W-:Y:S03]  /*9d50*/  HMMA.16816.F32.BF16 R88, R104.reuse, R110, R88 ;  /* 0x0000006e6858723c */ /* 0x040fe60000041858 */
[----:B------:R1:W-:Y:S05]  /*9d60*/  MUFU.EX2 R231, R108 ;  /* 0x0000006c00e77308 */ /* 0x0003ea0000000800 */
[C---:B--2---:R-:W-:Y:S08]  /*9d70*/  HMMA.16816.F32.BF16 R92, R104.reuse, R112, R92 ;  /* 0x00000070685c723c */ /* 0x044ff0000004185c */
[----:B------:R-:W-:Y:S01]  /*9d80*/  HMMA.16816.F32.BF16 R96, R104, R114, R96 ;  /* 0x000000726860723c */ /* 0x000fe20000041860 */
[----:B------:R-:W-:Y:S06]  /*9d90*/  LDSM.16.MT88.4 R112, [R102+0x1800] ;  /* 0x001800006670783b */ /* 0x000fec0000004200 */
[--C-:B------:R-:W-:Y:S01]  /*9da0*/  FFMA.FTZ R104, R139, c[0x0][0x2d0], -R219.reuse ;  /* 0x0000b4008b687a23 */ /* 0x100fe200000108db */
[----:B------:R-:W-:Y:S03]  /*9db0*/  F2FP.BF16.PACK_AB R106, R237, R238 ;  /* 0x000000eeed6a723e */ /* 0x000fe600000010ff */
[----:B------:R2:W-:Y:S01]  /*9dc0*/  MUFU.EX2 R233, R104 ;  /* 0x0000006800e97308 */ /* 0x0005e20000000800 */
[--C-:B-1----:R-:W-:Y:S09]  /*9dd0*/  FFMA.FTZ R108, R224, c[0x0][0x2d0], -R219.reuse ;  /* 0x0000b400e06c7a23 */ /* 0x102ff200000108db */
[----:B------:R-:W1:Y:S10]  /*9de0*/  MUFU.EX2 R235, R108 ;  /* 0x0000006c00eb7308 */ /* 0x000e740000000800 */
[----:B------:R-:W-:Y:S01]  /*9df0*/  MUFU.EX2 R224, R124 ;  /* 0x0000007c00e07308 */ /* 0x000fe20000000800 */
[----:B--2---:R-:W-:Y:S02]  /*9e00*/  FADD.FTZ R104, R121, R120 ;  /* 0x0000007879687221 */ /* 0x004fe40000010000 */
[--C-:B------:R-:W-:Y:S02]  /*9e10*/  FFMA.FTZ R120, R142, c[0x0][0x2d0], -R219.reuse ;  /* 0x0000b4008e787a23 */ /* 0x100fe400000108db */
[----:B------:R-:W-:Y:S01]  /*9e20*/  FADD.FTZ R125, R126, R104 ;  /* 0x000000687e7d7221 */ /* 0x000fe20000010000 */
[----:B------:R-:W-:Y:S04]  /*9e30*/  F2FP.BF16.PACK_AB R104, R236, R232 ;  /* 0x000000e8ec68723e */ /* 0x000fe800000010ff */
[----:B------:R2:W-:Y:S01]  /*9e40*/  MUFU.EX2 R227, R120 ;  /* 0x0000007800e37308 */ /* 0x0005e20000000800 */
[----:B------:R-:W-:Y:S02]  /*9e50*/  FFMA.FTZ R121, R143, c[0x0][0x2d0], -R219 ;  /* 0x0000b4008f797a23 */ /* 0x000fe400000108db */
[----:B------:R-:W-:Y:S01]  /*9e60*/  FADD.FTZ R125, R134, R125 ;  /* 0x0000007d867d7221 */ /* 0x000fe20000010000 */
[----:B-1----:R-:W-:Y:S01]  /*9e70*/  F2FP.BF16.PACK_AB R105, R235, R231 ;  /* 0x000000e7eb69723e */ /* 0x002fe200000010ff */
[--C-:B------:R-:W-:Y:S02]  /*9e80*/  FFMA.FTZ R108, R208, c[0x0][0x2d0], -R219.reuse ;  /* 0x0000b400d06c7a23 */ /* 0x100fe400000108db */
[----:B------:R-:W-:Y:S02]  /*9e90*/  FFMA.FTZ R208, R146, c[0x0][0x2d0], -R219 ;  /* 0x0000b40092d07a23 */ /* 0x000fe400000108db */
[----:B------:R-:W-:Y:S01]  /*9ea0*/  LDSM.16.MT88.4 R144, [R3+0x2800] ;  /* 0x002800000390783b */ /* 0x000fe20000004200 */
[----:B------:R1:W3:Y:S01]  /*9eb0*/  MUFU.EX2 R234, R108 ;  /* 0x0000006c00ea7308 */ /* 0x0002e20000000800 */
[----:B------:R-:W-:Y:S02]  /*9ec0*/  FADD.FTZ R125, R137, R125 ;  /* 0x0000007d897d7221 */ /* 0x000fe40000010000 */
[----:B------:R-:W-:Y:S07]  /*9ed0*/  FFMA.FTZ R219, R151, c[0x0][0x2d0], -R219 ;  /* 0x0000b40097db7a23 */ /* 0x000fee00000108db */
[----:B------:R5:W-:Y:S01]  /*9ee0*/  MUFU.EX2 R225, R121 ;  /* 0x0000007900e17308 */ /* 0x000be20000000800 */
[----:B--2---:R-:W-:Y:S04]  /*9ef0*/  FADD.FTZ R120, R128, R122 ;  /* 0x0000007a80787221 */ /* 0x004fe80000010000 */
[----:B------:R-:W-:Y:S05]  /*9f00*/  FADD.FTZ R124, R127, R120 ;  /* 0x000000787f7c7221 */ /* 0x000fea0000010000 */
[----:B------:R-:W2:Y:S01]  /*9f10*/  MUFU.EX2 R219, R219 ;  /* 0x000000db00db7308 */ /* 0x000ea20000000800 */
[----:B------:R-:W-:Y:S01]  /*9f20*/  FADD.FTZ R124, R130, R124 ;  /* 0x0000007c827c7221 */ /* 0x000fe20000010000 */
[----:B-1----:R-:W1:Y:S01]  /*9f30*/  LDSM.16.MT88.4 R108, [R2+0x1800] ;  /* 0x00180000026c783b */ /* 0x002e620000004200 */
[----:B---3--:R-:W-:Y:S02]  /*9f40*/  F2FP.BF16.PACK_AB R107, R233, R234 ;  /* 0x000000eae96b723e */ /* 0x008fe400000010ff */
[----:B------:R-:W-:Y:S04]  /*9f50*/  FADD.FTZ R103, R133, R124 ;  /* 0x0000007c85677221 */ /* 0x000fe80000010000 */
[----:B------:R-:W-:Y:S01]  /*9f60*/  FADD.FTZ R103, R135, R103 ;  /* 0x0000006787677221 */ /* 0x000fe20000010000 */
[----:B------:R-:W3:Y:S01]  /*9f70*/  MUFU.EX2 R208, R208 ;  /* 0x000000d000d07308 */ /* 0x000ee20000000800 */
[----:B-----5:R-:W-:Y:S02]  /*9f80*/  LDSM.16.MT88.4 R120, [R0+0x2000] ;  /* 0x002000000078783b */ /* 0x020fe40000004200 */
[----:B------:R-:W-:Y:S04]  /*9f90*/  FADD.FTZ R103, R131, R103 ;  /* 0x0000006783677221 */ /* 0x000fe80000010000 */
[----:B------:R-:W-:Y:S02]  /*9fa0*/  FADD.FTZ R103, R129, R103 ;  /* 0x0000006781677221 */ /* 0x000fe40000010000 */
[----:B------:R-:W-:Y:S01]  /*9fb0*/  LDSM.16.MT88.4 R128, [R102+0x5800] ;  /* 0x005800006680783b */ /* 0x000fe20000004200 */
[----:B--2---:R-:W-:Y:S02]  /*9fc0*/  F2FP.BF16.PACK_AB R163, R219, R204 ;  /* 0x000000ccdba3723e */ /* 0x004fe400000010ff */
[----:B---3--:R-:W-:Y:S01]  /*9fd0*/  F2FP.BF16.PACK_AB R161, R208, R206 ;  /* 0x000000ced0a1723e */ /* 0x008fe200000010ff */
[C---:B-1----:R-:W-:Y:S08]  /*9fe0*/  HMMA.16816.F32.BF16 R4, R104.reuse, R108, R4 ;  /* 0x0000006c6804723c */ /* 0x042ff00000041804 */
        /* <DEDUP_REMOVED lines=33> */
[----:B------:R-:W-:Y:S01]  /*a200*/  HMMA.16816.F32.BF16 R96, R104, R118, R96 ;  /* 0x000000766860723c */ /* 0x000fe20000041860 */
[----:B------:R-:W3:Y:S06]  /*a210*/  LDSM.16.MT88.4 R116, [R3+0x2000] ;  /* 0x002000000374783b */ /* 0x000eec0000004200 */
[----:B------:R-:W-:Y:S02]  /*a220*/  F2FP.BF16.PACK_AB R104, R228, R223 ;  /* 0x000000dfe468723e */ /* 0x000fe400000010ff */
[----:B------:R-:W-:Y:S03]  /*a230*/  F2FP.BF16.PACK_AB R105, R227, R225 ;  /* 0x000000e1e369723e */ /* 0x000fe600000010ff */
[----:B------:R-:W-:Y:S02]  /*a240*/  F2FP.BF16.PACK_AB R106, R229, R230 ;  /* 0x000000e6e56a723e */ /* 0x000fe400000010ff */
[----:B------:R-:W-:Y:S07]  /*a250*/  F2FP.BF16.PACK_AB R107, R224, R226 ;  /* 0x000000e2e06b723e */ /* 0x000fee00000010ff */
        /* <DEDUP_REMOVED lines=8> */
[----:B------:R-:W5:Y:S07]  /*a2e0*/  LDSM.16.MT88.4 R120, [R0+0x5000] ;  /* 0x005000000078783b */ /* 0x000f6e0000004200 */
        /* <DEDUP_REMOVED lines=9> */
[C---:B-----5:R-:W-:Y:S08]  /*a380*/  HMMA.16816.F32.BF16 R52, R104.reuse, R120, R52 ;  /* 0x000000786834723c */ /* 0x060ff00000041834 */
        /* <DEDUP_REMOVED lines=8> */
[C---:B--2---:R-:W-:Y:S07]  /*a410*/  HMMA.16816.F32.BF16 R76, R104.reuse, R112, R76 ;  /* 0x00000070684c723c */ /* 0x044fee000004184c */
[----:B------:R-:W-:Y:S01]  /*a420*/  FADD.FTZ R112, R132, R125 ;  /* 0x0000007d84707221 */ /* 0x000fe20000010000 */
[C---:B------:R-:W-:Y:S01]  /*a430*/  HMMA.16816.F32.BF16 R80, R104.reuse, R114, R80 ;  /* 0x000000726850723c */ /* 0x040fe20000041850 */
[----:B------:R-:W-:Y:S03]  /*a440*/  LDSM.16.MT88.4 R124, [R0+0x2800] ;  /* 0x00280000007c783b */ /* 0x000fe60000004200 */
[----:B------:R-:W-:Y:S04]  /*a450*/  FADD.FTZ R112, R136, R112 ;  /* 0x0000007088707221 */ /* 0x000fe80000010000 */
[C---:B-----5:R-:W-:Y:S04]  /*a460*/  HMMA.16816.F32.BF16 R84, R104.reuse, R120, R84 ;  /* 0x000000786854723c */ /* 0x060fe80000041854 */
[----:B------:R-:W-:Y:S02]  /*a470*/  FADD.FTZ R112, R138, R112 ;  /* 0x000000708a707221 */ /* 0x000fe40000010000 */
[----:B------:R-:W-:Y:S02]  /*a480*/  LDSM.16.MT88.4 R136, [R2+0x5800] ;  /* 0x005800000288783b */ /* 0x000fe40000004200 */
[C---:B------:R-:W-:Y:S04]  /*a490*/  HMMA.16816.F32.BF16 R88, R104.reuse, R122, R88 ;  /* 0x0000007a6858723c */ /* 0x040fe80000041858 */
[----:B------:R-:W-:Y:S02]  /*a4a0*/  FADD.FTZ R222, R222, R112 ;  /* 0x00000070dede7221 */ /* 0x000fe40000010000 */
[----:B------:R-:W2:Y:S02]  /*a4b0*/  LDSM.16.MT88.4 R120, [R102+0x2800] ;  /* 0x002800006678783b */ /* 0x000ea40000004200 */
[C---:B---3--:R-:W-:Y:S08]  /*a4c0*/  HMMA.16816.F32.BF16 R92, R104.reuse, R116, R92 ;  /* 0x00000074685c723c */ /* 0x048ff0000004185c */
[----:B------:R-:W-:Y:S08]  /*a4d0*/  HMMA.16816.F32.BF16 R96, R104, R118, R96 ;  /* 0x000000766860723c */ /* 0x000ff00000041860 */
[C---:B-1----:R-:W-:Y:S01]  /*a4e0*/  HMMA.16816.F32.BF16 R104, R160.reuse, R108, R4 ;  /* 0x0000006ca068723c */ /* 0x042fe20000041804 */
[----:B------:R-:W1:Y:S07]  /*a4f0*/  LDSM.16.MT88.4 R4, [R0+0x5800] ;  /* 0x005800000004783b */ /* 0x000e6e0000004200 */
[C---:B------:R-:W-:Y:S01]  /*a500*/  HMMA.16816.F32.BF16 R108, R160.reuse, R110, R8 ;  /* 0x0000006ea06c723c */ /* 0x040fe20000041808 */
[----:B------:R-:W3:Y:S07]  /*a510*/  LDSM.16.MT88.4 R8, [R3+0x5800] ;  /* 0x005800000308783b */ /* 0x000eee0000004200 */
[C---:B--2---:R-:W-:Y:S01]  /*a520*/  HMMA.16816.F32.BF16 R112, R160.reuse, R120, R12 ;  /* 0x00000078a070723c */ /* 0x044fe2000004180c */
[----:B------:R2:W5:Y:S07]  /*a530*/  LDSM.16.MT88.4 R12, [R2+0x8800] ;  /* 0x00880000020c783b */ /* 0x00056e0000004200 */
[C---:B------:R-:W-:Y:S01]  /*a540*/  HMMA.16816.F32.BF16 R116, R160.reuse, R122, R16 ;  /* 0x0000007aa074723c */ /* 0x040fe20000041810 */
[----:B------:R-:W1:Y:S07]  /*a550*/  LDSM.16.MT88.4 R16, [R102+0x8800] ;  /* 0x008800006610783b */ /* 0x000e6e0000004200 */
[C---:B------:R-:W-:Y:S01]  /*a560*/  HMMA.16816.F32.BF16 R120, R160.reuse, R124, R20 ;  /* 0x0000007ca078723c */ /* 0x040fe20000041814 */
[----:B------:R-:W4:Y:S07]  /*a570*/  LDL R21, [R1+0x3c] ;  /* 0x00003c0001157983 */ /* 0x000f2e0000100800 */
[C---:B------:R-:W-:Y:S04]  /*a580*/  HMMA.16816.F32.BF16 R124, R160.reuse, R126, R24 ;  /* 0x0000007ea07c723c */ /* 0x040fe80000041818 */
[----:B--2---:R-:W-:Y:S04]  /*a590*/  IADD3 R2, R241, -0x2, RZ ;  /* 0xfffffffef1027810 */ /* 0x004fe80007ffe0ff */
[C---:B------:R-:W-:Y:S03]  /*a5a0*/  HMMA.16816.F32.BF16 R148, R160.reuse, R144, R28 ;  /* 0x00000090a094723c */ /* 0x040fe6000004181c */
[----:B------:R-:W-:Y:S05]  /*a5b0*/  ISETP.GE.AND P6, PT, R2, R250, PT ;  /* 0x000000fa0200720c */ /* 0x000fea0003fc6270 */
[C---:B------:R-:W-:Y:S08]  /*a5c0*/  HMMA.16816.F32.BF16 R144, R160.reuse, R146, R32 ;  /* 0x00000092a090723c */ /* 0x040ff00000041820 */
[C---:B------:R-:W-:Y:S03]  /*a5d0*/  HMMA.16816.F32.BF16 R140, R160.reuse, R136, R36 ;  /* 0x00000088a08c723c */ /* 0x040fe60000041824 */
[----:B------:R-:W-:Y:S02]  /*a5e0*/  @P6 ISETP.GE.AND P3, PT, R246, c[0x0][0x1d4], PT ;  /* 0x00007500f6006a0c */ /* 0x000fe40003f66270 */
[----:B------:R-:W-:Y:S03]  /*a5f0*/  @P6 ISETP.GE.AND P1, PT, R242, c[0x0][0x1d4], PT ;  /* 0x00007500f2006a0c */ /* 0x000fe60003f26270 */
[C---:B------:R-:W-:Y:S08]  /*a600*/  HMMA.16816.F32.BF16 R136, R160.reuse, R138, R40 ;  /* 0x0000008aa088723c */ /* 0x040ff00000041828 */
[C---:B------:R-:W-:Y:S08]  /*a610*/  HMMA.16816.F32.BF16 R132, R160.reuse, R128, R44 ;  /* 0x00000080a084723c */ /* 0x040ff0000004182c */
[C---:B------:R-:W-:Y:S08]  /*a620*/  HMMA.16816.F32.BF16 R128, R160.reuse, R130, R48 ;  /* 0x00000082a080723c */ /* 0x040ff00000041830 */
[C---:B-1----:R-:W-:Y:S07]  /*a630*/  HMMA.16816.F32.BF16 R52, R160.reuse, R4, R52 ;  /* 0x00000004a034723c */ /* 0x042fee0000041834 */
[----:B------:R-:W-:Y:S01]  /*a640*/  @P6 SHF.R.S32.HI R4, RZ, 0x1f, R2 ;  /* 0x0000001fff046819 */ /* 0x000fe20000011402 */
[C---:B------:R-:W-:Y:S08]  /*a650*/  HMMA.16816.F32.BF16 R56, R160.reuse, R6, R56 ;  /* 0x00000006a038723c */ /* 0x040ff00000041838 */
[C---:B---3--:R-:W-:Y:S07]  /*a660*/  HMMA.16816.F32.BF16 R60, R160.reuse, R8, R60 ;  /* 0x00000008a03c723c */ /* 0x048fee000004183c */
[----:B------:R-:W-:Y:S01]  /*a670*/  @P6 IMAD R8, R4, c[0x0][0x1e0], RZ ;  /* 0x0000780004086a24 */ /* 0x000fe200078e02ff */
[C---:B------:R-:W-:Y:S01]  /*a680*/  HMMA.16816.F32.BF16 R64, R160.reuse, R10, R64 ;  /* 0x0000000aa040723c */ /* 0x040fe20000041840 */
[----:B------:R1:W2:Y:S07]  /*a690*/  LDSM.16.MT88.4 R4, [R0+0x8800] ;  /* 0x008800000004783b */ /* 0x0002ae0000004200 */
[C---:B-----5:R-:W-:Y:S08]  /*a6a0*/  HMMA.16816.F32.BF16 R68, R160.reuse, R12, R68 ;  /* 0x0000000ca044723c */ /* 0x060ff00000041844 */
[C---:B------:R-:W-:Y:S07]  /*a6b0*/  HMMA.16816.F32.BF16 R72, R160.reuse, R14, R72 ;  /* 0x0000000ea048723c */ /* 0x040fee0000041848 */
[----:B------:R-:W-:Y:S01]  /*a6c0*/  @P6 MOV R15, R240 ;  /* 0x000000f0000f6202 */ /* 0x000fe20000000f00 */
[C---:B-1----:R-:W-:Y:S01]  /*a6d0*/  @P6 IMAD R0, R2.reuse, c[0x0][0x1e4], R8 ;  /* 0x0000790002006a24 */ /* 0x042fe200078e0208 */
[C---:B------:R-:W-:Y:S03]  /*a6e0*/  HMMA.16816.F32.BF16 R76, R160.reuse, R16, R76 ;  /* 0x00000010a04c723c */ /* 0x040fe6000004184c */
[----:B------:R-:W-:Y:S04]  /*a6f0*/  @P6 IMAD.WIDE.U32 R8, R2, c[0x0][0x1e0], RZ ;  /* 0x0000780002086a25 */ /* 0x000fe800078e00ff */
[----:B------:R-:W-:Y:S01]  /*a700*/  @P6 IMAD.MOV.U32 R14, RZ, RZ, R248 ;  /* 0x000000ffff0e6224 */ /* 0x000fe200078e00f8 */
[----:B------:R-:W-:Y:S01]  /*a710*/  @P6 IADD3 R0, R9, R0, RZ ;  /* 0x0000000009006210 */ /* 0x000fe20007ffe0ff */
[----:B------:R-:W-:Y:S01]  /*a720*/  FADD.FTZ R9, R232, R222 ;  /* 0x000000dee8097221 */ /* 0x000fe20000010000 */
[C---:B------:R-:W-:Y:S03]  /*a730*/  HMMA.16816.F32.BF16 R80, R160.reuse, R18, R80 ;  /* 0x00000012a050723c */ /* 0x040fe60000041850 */
[----:B------:R-:W-:Y:S04]  /*a740*/  @P6 IMAD.WIDE.U32 R14, R8, 0x60, R14 ;  /* 0x00000060080e6825 */ /* 0x000fe800078e000e */
[----:B------:R-:W-:Y:S01]  /*a750*/  @P6 IMAD R0, R0, 0x60, RZ ;  /* 0x0000006000006824 */ /* 0x000fe200078e02ff */
[----:B------:R-:W-:Y:S01]  /*a760*/  @P6 LEA R12, P0, R14, c[0x0][0x1c8], 0x1 ;  /* 0x000072000e0c6a11 */ /* 0x000fe200078008ff */
[----:B------:R-:W-:Y:S01]  /*a770*/  FADD.FTZ R13, R236, R9 ;  /* 0x00000009ec0d7221 */ /* 0x000fe20000010000 */
[C---:B--2---:R-:W-:Y:S01]  /*a780*/  HMMA.16816.F32.BF16 R84, R160.reuse, R4, R84 ;  /* 0x00000004a054723c */ /* 0x044fe20000041854 */
[----:B------:R1:W2:Y:S02]  /*a790*/  LDSM.16.MT88.4 R8, [R3+0x8800] ;  /* 0x008800000308783b */ /* 0x0002a40000004200 */
[----:B------:R-:W-:Y:S02]  /*a7a0*/  FADD.FTZ R2, R231, R103 ;  /* 0x00000067e7027221 */ /* 0x000fe40000010000 */
[----:B------:R-:W-:Y:S02]  /*a7b0*/  IMAD.MOV.U32 R232, RZ, RZ, R239 ;  /* 0x000000ffffe87224 */ /* 0x000fe400078e00ef */
[----:B------:R-:W-:Y:S01]  /*a7c0*/  FADD.FTZ R20, R235, R2 ;  /* 0x00000002eb147221 */ /* 0x000fe20000010000 */
[----:B------:R-:W-:Y:S01]  /*a7d0*/  @P6 IADD3 R2, R15, R0, RZ ;  /* 0x000000000f026210 */ /* 0x000fe20007ffe0ff */
[----:B------:R-:W-:Y:S01]  /*a7e0*/  FADD.FTZ R0, R238, R13 ;  /* 0x0000000dee007221 */ /* 0x000fe20000010000 */
[C---:B------:R-:W-:Y:S02]  /*a7f0*/  HMMA.16816.F32.BF16 R88, R160.reuse, R6, R88 ;  /* 0x00000006a058723c */ /* 0x040fe40000041858 */
[----:B------:R-:W-:Y:S01]  /*a800*/  @P6 IMAD.MOV.U32 R15, RZ, RZ, 0x6 ;  /* 0x00000006ff0f6424 */ /* 0x000fe200078e00ff */
[----:B------:R-:W-:Y:S01]  /*a810*/  @P6 LEA.HI.X R13, R14, c[0x0][0x1cc], R2, 0x1, P0 ;  /* 0x000073000e0d6a11 */ /* 0x000fe200000f0c02 */
[----:B------:R-:W-:Y:S01]  /*a820*/  FADD.FTZ R14, R237, R0 ;  /* 0x00000000ed0e7221 */ /* 0x000fe20000010000 */
[----:B------:R-:W-:Y:S01]  /*a830*/  IADD3 R0, R245, 0x1, RZ ;  /* 0x00000001f5007810 */ /* 0x000fe20007ffe0ff */
[----:B------:R-:W-:Y:S01]  /*a840*/  FADD.FTZ R2, R234, R20 ;  /* 0x00000014ea027221 */ /* 0x000fe20000010000 */
[----:B------:R-:W-:Y:S01]  /*a850*/  @P6 ISETP.GE.AND P0, PT, R243, c[0x0][0x1d4], PT ;  /* 0x00007500f3006a0c */ /* 0x000fe20003f06270 */
[----:B------:R-:W-:Y:S01]  /*a860*/  FADD.FTZ R16, R223, R14 ;  /* 0x0000000edf107221 */ /* 0x000fe20000010000 */
[----:B------:R-:W-:Y:S03]  /*a870*/  SEL R0, R0, RZ, !P4 ;  /* 0x000000ff00007207 */ /* 0x000fe60006000000 */
[----:B------:R-:W-:Y:S02]  /*a880*/  FADD.FTZ R2, R233, R2 ;  /* 0x00000002e9027221 */ /* 0x000fe40000010000 */
[----:B------:R4:W-:Y:S01]  /*a890*/  STL [R1+0x4], R0 ;  /* 0x0000040001007387 */ /* 0x0009e20000100800 */
[----:B------:R-:W-:Y:S01]  /*a8a0*/  FADD.FTZ R5, R228, R16 ;  /* 0x00000010e4057221 */ /* 0x000fe20000010000 */
[----:B-1----:R-:W-:Y:S02]  /*a8b0*/  @P6 MOV R3, c[0x0][0x1e0] ;  /* 0x0000780000036a02 */ /* 0x002fe40000000f00 */
[----:B------:R-:W3:Y:S02]  /*a8c0*/  LDL R17, [R1+0x14] ;  /* 0x0000140001117983 */ /* 0x000ee40000100800 */
[----:B------:R-:W-:Y:S01]  /*a8d0*/  @P6 SHF.L.U64.HI R14, R3, R15, c[0x0][0x1e4] ;  /* 0x00007900030e6619 */ /* 0x000fe2000001020f */
[----:B------:R-:W-:Y:S01]  /*a8e0*/  FADD.FTZ R15, R225, R2 ;  /* 0x00000002e10f7221 */ /* 0x000fe20000010000 */
[----:B------:R-:W-:Y:S03]  /*a8f0*/  @P6 SHF.L.U32 R3, R3, 0x6, RZ ;  /* 0x0000000603036819 */ /* 0x000fe600000006ff */
[----:B------:R-:W-:Y:S01]  /*a900*/  FADD.FTZ R15, R227, R15 ;  /* 0x0000000fe30f7221 */ /* 0x000fe20000010000 */
[C---:B------:R-:W-:Y:S03]  /*a910*/  @P6 IADD3 R2, P5, R3.reuse, R12, RZ ;  /* 0x0000000c03026210 */ /* 0x040fe60007fbe0ff */
[----:B------:R-:W-:Y:S01]  /*a920*/  FADD.FTZ R6, R226, R15 ;  /* 0x0000000fe2067221 */ /* 0x000fe20000010000 */
[----:B------:R-:W-:Y:S01]  /*a930*/  @P6 IADD3 R4, P4, R3, R2, RZ ;  /* 0x0000000203046210 */ /* 0x000fe20007f9e0ff */
[C---:B--2---:R-:W-:Y:S03]  /*a940*/  HMMA.16816.F32.BF16 R92, R160.reuse, R8, R92 ;  /* 0x00000008a05c723c */ /* 0x044fe6000004185c */
[----:B------:R-:W-:Y:S05]  /*a950*/  @P6 IADD3.X R3, R14, R13, RZ, P5, !PT ;  /* 0x0000000d0e036210 */ /* 0x000fea0002ffe4ff */
[----:B------:R-:W-:Y:S04]  /*a960*/  HMMA.16816.F32.BF16 R96, R160, R10, R96 ;  /* 0x0000000aa060723c */ /* 0x000fe80000041860 */
[----:B----4-:R-:W-:Y:S05]  /*a970*/  @P6 IMAD R0, R0, 0x9000, R21 ;  /* 0x0000900000006824 */ /* 0x010fea00078e0215 */
[----:B------:R-:W-:Y:S01]  /*a980*/  @!PT LDS RZ, [RZ] ;  /* 0x00000000fffff984 */ /* 0x000fe20000000800 */
[----:B------:R-:W-:Y:S01]  /*a990*/  @!PT LDS RZ, [RZ] ;  /* 0x00000000fffff984 */ /* 0x000fe20000000800 */
[----:B------:R-:W-:Y:S01]  /*a9a0*/  @!PT LDS RZ, [RZ] ;  /* 0x00000000fffff984 */ /* 0x000fe20000000800 */
[----:B------:R1:W-:Y:S08]  /*a9b0*/  @P6 LDGSTS.E.BYPASS.LTC128B.128 [R0], [R12.64], !P3 ;  /* 0x000000000c006fae */ /* 0x0003f0000d901d46 */
[----:B------:R1:W-:Y:S08]  /*a9c0*/  @P6 LDGSTS.E.BYPASS.LTC128B.128 [R0+0x3000], [R12.64+0x80], !P1 ;  /* 0x030000800c006fae */ /* 0x0003f0000c901d46 */
[----:B------:R1:W-:Y:S08]  /*a9d0*/  @P6 LDGSTS.E.BYPASS.LTC128B.128 [R0+0x6000], [R12.64+0x100], !P0 ;  /* 0x060001000c006fae */ /* 0x0003f0000c101d46 */
[----:B------:R2:W-:Y:S08]  /*a9e0*/  @P6 LDGSTS.E.BYPASS.LTC128B.128 [R0+0x1000], [R2.64], !P3 ;  /* 0x0100000002006fae */ /* 0x0005f0000d901d46 */
[----:B------:R2:W-:Y:S08]  /*a9f0*/  @P6 LDGSTS.E.BYPASS.LTC128B.128 [R0+0x4000], [R2.64+0x80], !P1 ;  /* 0x0400008002006fae */ /* 0x0005f0000c901d46 */
[----:B------:R2:W-:Y:S01]  /*aa00*/  @P6 LDGSTS.E.BYPASS.LTC128B.128 [R0+0x7000], [R2.64+0x100], !P0 ;  /* 0x0700010002006fae */ /* 0x0005e2000c101d46 */
[----:B-1----:R-:W-:Y:S01]  /*aa10*/  FADD.FTZ R12, R230, R5 ;  /* 0x00000005e60c7221 */ /* 0x002fe20000010000 */
[----:B------:R-:W-:Y:S06]  /*aa20*/  @P6 IADD3.X R5, R14, R3, RZ, P4, !PT ;  /* 0x000000030e056210 */ /* 0x000fec00027fe4ff */
[----:B------:R1:W-:Y:S08]  /*aa30*/  @P6 LDGSTS.E.BYPASS.LTC128B.128 [R0+0x2000], [R4.64], !P3 ;  /* 0x0200000004006fae */ /* 0x0003f0000d901d46 */
[----:B------:R1:W-:Y:S01]  /*aa40*/  @P6 LDGSTS.E.BYPASS.LTC128B.128 [R0+0x5000], [R4.64+0x80], !P1 ;  /* 0x0500008004006fae */ /* 0x0003e2000c901d46 */
[C---:B------:R-:W-:Y:S02]  /*aa50*/  ISETP.GE.AND P1, PT, R209.reuse, 0x1, PT ;  /* 0x00000001d100780c */ /* 0x040fe40003f26270 */
[----:B------:R-:W-:Y:S04]  /*aa60*/  IADD3 R209, R209, 0x1, RZ ;  /* 0x00000001d1d17810 */ /* 0x000fe80007ffe0ff */
[----:B------:R-:W-:Y:S01]  /*aa70*/  SEL R209, R209, RZ, !P1 ;  /* 0x000000ffd1d17207 */ /* 0x000fe20004800000 */
[----:B------:R1:W-:Y:S01]  /*aa80*/  @P6 LDGSTS.E.BYPASS.LTC128B.128 [R0+0x8000], [R4.64+0x100], !P0 ;  /* 0x0800010004006fae */ /* 0x0003e2000c101d46 */
[----:B--2---:R-:W-:Y:S02]  /*aa90*/  FADD.FTZ R3, R229, R12 ;  /* 0x0000000ce5037221 */ /* 0x004fe40000010000 */
[----:B------:R-:W-:Y:S02]  /*aaa0*/  FADD.FTZ R2, R224, R6 ;  /* 0x00000006e0027221 */ /* 0x000fe40000010000 */
[----:B------:R-:W-:Y:S03]  /*aab0*/  FADD.FTZ R3, R221, R3 ;  /* 0x00000003dd037221 */ /* 0x000fe60000010000 */
        /* <DEDUP_REMOVED lines=8> */
[----:B------:R-:W-:Y:S03]  /*ab40*/  FADD.FTZ R0, R219, R0 ;  /* 0x00000000db007221 */ /* 0x000fe60000010000 */
[----:B------:R1:W-:Y:S04]  /*ab50*/  STL [R1+0x8], R2 ;  /* 0x0000080201007387 */ /* 0x0003e80000100800 */
[----:B------:R2:W-:Y:S01]  /*ab60*/  STL [R1+0x10], R0 ;  /* 0x0000100001007387 */ /* 0x0005e20000100800 */
[----:B-1----:R-:W-:Y:S02]  /*ab70*/  MOV R2, R101 ;  /* 0x0000006500027202 */ /* 0x002fe40000000f00 */
[----:B--2---:R-:W-:Y:S05]  /*ab80*/  MOV R0, R239 ;  /* 0x000000ef00007202 */ /* 0x004fea0000000f00 */
[----:B------:R1:W-:Y:S01]  /*ab90*/  STL [R1], R0 ;  /* 0x0000000001007387 */ /* 0x0003e20000100800 */
[----:B---3--:R-:W-:Y:S11]  /*aba0*/  ISETP.GT.AND P0, PT, R241, R17, PT ;  /* 0x00000011f100720c */ /* 0x008ff60003f04270 */
[----:B------:R-:W-:Y:S02]  /*abb0*/  @!UPT UIADD3 URZ, URZ, URZ, URZ ;  /* 0x0000003f3f3ff290 */ /* 0x000fe4000fffe03f */
[----:B-1----:R-:W-:-:S05]  /*abc0*/  @P0 BRA `(.L_x_2090) ;  /* 0xffffb74000000947 */ /* 0x002fca000383ffff */
.L_x_2089:
[----:B------:R-:W2:Y:S02]  /*abd0*/  LDL R0, [R1+0xc] ;  /* 0x00000c0001007983 */ /* 0x000ea40000100800 */
[----:B--2---:R-:W-:-:S13]  /*abe0*/  ISETP.GE.AND P0, PT, R232, R0, PT ;  /* 0x00000000e800720c */ /* 0x004fda0003f06270 */
[----:B------:R-:W-:Y:S05]  /*abf0*/  @!P0 BRA `(.L_x_2091) ;  /* 0x0000408000008947 */ /* 0x000fea0003800000 */
[----:B-1----:R-:W-:Y:S02]  /*ac00*/  MOV R3, R100 ;  /* 0x0000006400037202 */ /* 0x002fe40000000f00 */
[----:B------:R-:W-:Y:S02]  /*ac10*/  MOV R0, R101 ;  /* 0x0000006500007202 */ /* 0x000fe40000000f00 */
.L_x_2092:
[----:B------:R-:W2:Y:S01]  /*ac20*/  LDL.64 R220, [R1+0x48] ;  /* 0x0000480001dc7983 */ /* 0x000ea20000100a00 */
[----:B------:R-:W-:Y:S04]  /*ac30*/  DEPBAR.LE SB0, 0x2 ;  /* 0x000080800000791a */ /* 0x000fe80000000000 */
[----:B------:R-:W-:Y:S01]  /*ac40*/  WARPSYNC 0xffffffff ;  /* 0xffffffff00007948 */ /* 0x000fe20003800000 */
[----:B------:R-:W3:Y:S01]  /*ac50*/  LDL R219, [R1+0x44] ;  /* 0x0000440001db7983 */ /* 0x000ee20000100800 */
[----:B------:R-:W-:Y:S01]  /*ac60*/  IMAD R208, R209, 0x9000, RZ ;  /* 0x00009000d1d07824 */ /* 0x000fe200078e02ff */
[----:B------:R-:W-:Y:S02]  /*ac70*/  IADD3 R223, R232, -0x1, RZ ;  /* 0xffffffffe8df7810 */ /* 0x000fe40007ffe0ff */
[----:B------:R-:W4:Y:S02]  /*ac80*/  LDL R206, [R1+0x40] ;  /* 0x0000400001ce7983 */ /* 0x000f240000100800 */
[----:B------:R-:W-:Y:S02]  /*ac90*/  IADD3 R2, R213, R208, RZ ;  /* 0x000000d0d5027210 */ /* 0x000fe40007ffe0ff */
[----:B------:R-:W4:Y:S02]  /*aca0*/  LDL.LU R236, [R1+0x4] ;  /* 0x0000040001ec7983 */ /* 0x000f240000300800 */
[----:B------:R-:W-:Y:S02]  /*acb0*/  IADD3 R204, R211, R2, RZ ;  /* 0x00000002d3cc7210 */ /* 0x000fe40007ffe0ff */
[----:B------:R-:W5:Y:S04]  /*acc0*/  LDL R222, [R1+0xc] ;  /* 0x00000c0001de7983 */ /* 0x000f680000100800 */
[----:B------:R-:W2:Y:S06]  /*acd0*/  LDL.64 R234, [R1+0x28] ;  /* 0x0000280001ea7983 */ /* 0x000eac0000100a00 */
[----:B------:R-:W2:Y:S04]  /*ace0*/  LDL R233, [R1+0x30] ;  /* 0x0000300001e97983 */ /* 0x000ea80000100800 */
[----:B------:R-:W2:Y:S04]  /*acf0*/  LDL R225, [R1+0x20] ;  /* 0x0000200001e17983 */ /* 0x000ea80000100800 */
        /* <DEDUP_REMOVED lines=12> */
[C---:B------:R-:W-:Y:S08]  /*adc0*/  HMMA.16816.F32.BF16 R16, R152.reuse, R18, RZ ;  /* 0x000000129810723c */ /* 0x040ff000000418ff */
        /* <DEDUP_REMOVED lines=22> */
[C---:B---3--:R-:W-:Y:S08]  /*af30*/  HMMA.16816.F32.BF16 R44, R156.reuse, R160, R44 ;  /* 0x000000a09c2c723c */ /* 0x048ff0000004182c */
[----:B------:R-:W-:Y:S03]  /*af40*/  HMMA.16816.F32.BF16 R48, R156, R162, R48 ;  /* 0x000000a29c30723c */ /* 0x000fe60000041830 */
[----:B-----5:R-:W-:Y:S11]  /*af50*/  ISETP.GE.AND P5, PT, R222, R232, PT ;  /* 0x000000e8de00720c */ /* 0x020ff60003fa6270 */
[----:B------:R-:W-:Y:S02]  /*af60*/  @!UPT UIADD3 URZ, URZ, URZ, URZ ;  /* 0x0000003f3f3ff290 */ /* 0x000fe4000fffe03f */
[----:B------:R-:W-:Y:S01]  /*af70*/  @!P5 SHF.R.S32.HI R205, RZ, 0x1f, R223 ;  /* 0x0000001fffcdd819 */ /* 0x000fe200000114df */
[----:B------:R-:W-:Y:S01]  /*af80*/  @!P5 IMAD.WIDE.U32 R100, R223, c[0x0][0x208], RZ ;  /* 0x00008200df64da25 */ /* 0x000fe200078e00ff */
[----:B------:R-:W-:Y:S02]  /*af90*/  @!P5 MOV R103, R219 ;  /* 0x000000db0067d202 */ /* 0x000fe40000000f00 */
[----:B--2---:R-:W-:Y:S01]  /*afa0*/  @!P5 ISETP.GE.AND P2, PT, R234, c[0x0][0x1d4], PT ;  /* 0x00007500ea00da0c */ /* 0x004fe20003f46270 */
[----:B------:R-:W-:Y:S01]  /*afb0*/  @!P5 IMAD R205, R205, c[0x0][0x208], RZ ;  /* 0x00008200cdcdda24 */ /* 0x000fe200078e02ff */
[----:B------:R-:W-:Y:S01]  /*afc0*/  @!P5 ISETP.GE.AND P1, PT, R233, c[0x0][0x1d4], PT ;  /* 0x00007500e900da0c */ /* 0x000fe20003f26270 */
[----:B----4-:R-:W-:Y:S01]  /*afd0*/  @!P5 IMAD R219, R236, 0x9000, R206 ;  /* 0x00009000ecdbd824 */ /* 0x010fe200078e02ce */
[----:B------:R-:W-:Y:S01]  /*afe0*/  @!P5 ISETP.GE.AND P0, PT, R225, c[0x0][0x1d4], PT ;  /* 0x00007500e100da0c */ /* 0x000fe20003f06270 */
[----:B------:R-:W-:Y:S01]  /*aff0*/  @!P5 IMAD R102, R223, c[0x0][0x20c], R205 ;  /* 0x00008300df66da24 */ /* 0x000fe200078e02cd */
[----:B------:R-:W-:Y:S04]  /*b000*/  IADD3 R205, R210, R2, RZ ;  /* 0x00000002d2cd7210 */ /* 0x000fe80007ffe0ff */
[----:B------:R-:W-:Y:S02]  /*b010*/  @!P5 IADD3 R101, R101, R102, RZ ;  /* 0x000000666565d210 */ /* 0x000fe40007ffe0ff */
[----:B------:R-:W-:Y:S03]  /*b020*/  @!P5 MOV R102, R220 ;  /* 0x000000dc0066d202 */ /* 0x000fe60000000f00 */
[----:B------:R-:W-:Y:S02]  /*b030*/  @!P5 IMAD R101, R101, 0x60, RZ ;  /* 0x000000606565d824 */ /* 0x000fe400078e02ff */
[----:B------:R-:W-:Y:S05]  /*b040*/  @!P5 IMAD.WIDE.U32 R102, R100, 0x60, R102 ;  /* 0x000000606466d825 */ /* 0x000fea00078e0066 */
[C---:B------:R-:W-:Y:S02]  /*b050*/  @!P5 LEA R100, P3, R102.reuse, c[0x0][0x1f8], 0x1 ;  /* 0x00007e006664da11 */ /* 0x040fe400078608ff */
[----:B------:R-:W-:Y:S02]  /*b060*/  @!P5 IADD3 R101, R103, R101, RZ ;  /* 0x000000656765d210 */ /* 0x000fe40007ffe0ff */
[----:B------:R-:W-:Y:S02]  /*b070*/  @!P5 MOV R103, 0x6 ;  /* 0x000000060067d802 */ /* 0x000fe40000000f00 */
[----:B------:R-:W-:Y:S02]  /*b080*/  @!P5 LEA.HI.X R101, R102, c[0x0][0x1fc], R101, 0x1, P3 ;  /* 0x00007f006665da11 */ /* 0x000fe400018f0c65 */
[----:B------:R-:W-:Y:S03]  /*b090*/  @!P5 MOV R102, c[0x0][0x208] ;  /* 0x000082000066da02 */ /* 0x000fe60000000f00 */
[----:B------:R-:W-:Y:S01]  /*b0a0*/  @!PT LDS RZ, [RZ] ;  /* 0x00000000fffff984 */ /* 0x000fe20000000800 */
[----:B------:R-:W-:Y:S01]  /*b0b0*/  @!PT LDS RZ, [RZ] ;  /* 0x00000000fffff984 */ /* 0x000fe20000000800 */
[----:B------:R-:W-:Y:S01]  /*b0c0*/  @!PT LDS RZ, [RZ] ;  /* 0x00000000fffff984 */ /* 0x000fe20000000800 */
[----:B------:R1:W-:Y:S01]  /*b0d0*/  @!P5 LDGSTS.E.BYPASS.LTC128B.128 [R219], [R100.64], !P2 ;  /* 0x0000000064dbdfae */ /* 0x0003e2000d101d46 */
[----:B------:R-:W-:Y:S04]  /*b0e0*/  @!P5 SHF.L.U32 R220, R102, 0x6, RZ ;  /* 0x0000000666dcd819 */ /* 0x000fe800000006ff */
[C---:B------:R-:W-:Y:S03]  /*b0f0*/  @!P5 IADD3 R206, P4, R220.reuse, R100, RZ ;  /* 0x00000064dcced210 */ /* 0x040fe60007f9e0ff */
[----:B------:R1:W-:Y:S01]  /*b100*/  @!P5 LDGSTS.E.BYPASS.LTC128B.128 [R219+0x3000], [R100.64+0x80], !P1 ;  /* 0x0300008064dbdfae */ /* 0x0003e2000c901d46 */
[----:B------:R-:W-:Y:S07]  /*b110*/  @!P5 IADD3 R220, P3, R220, R206, RZ ;  /* 0x000000cedcdcd210 */ /* 0x000fee0007f7e0ff */
[----:B------:R1:W-:Y:S02]  /*b120*/  @!P5 LDGSTS.E.BYPASS.LTC128B.128 [R219+0x6000], [R100.64+0x100], !P0 ;  /* 0x0600010064dbdfae */ /* 0x0003e4000c101d46 */
[----:B-1----:R-:W-:Y:S04]  /*b130*/  @!P5 SHF.L.U64.HI R100, R102, R103, c[0x0][0x20c] ;  /* 0x000083006664d619 */ /* 0x002fe80000010267 */
[C---:B------:R-:W-:Y:S04]  /*b140*/  @!P5 IADD3.X R207, R100.reuse, R101, RZ, P4, !PT ;  /* 0x0000006564cfd210 */ /* 0x040fe800027fe4ff */
[----:B------:R-:W-:Y:S01]  /*b150*/  @!P5 IADD3.X R221, R100, R207, RZ, P3, !PT ;  /* 0x000000cf64ddd210 */ /* 0x000fe20001ffe4ff */
[----:B------:R1:W-:Y:S08]  /*b160*/  @!P5 LDGSTS.E.BYPASS.LTC128B.128 [R219+0x1000], [R206.64], !P2 ;  /* 0x01000000cedbdfae */ /* 0x0003f0000d101d46 */
[----:B------:R1:W-:Y:S08]  /*b170*/  @!P5 LDGSTS.E.BYPASS.LTC128B.128 [R219+0x4000], [R206.64+0x80], !P1 ;  /* 0x04000080cedbdfae */ /* 0x0003f0000c901d46 */
[----:B------:R1:W-:Y:S08]  /*b180*/  @!P5 LDGSTS.E.BYPASS.LTC128B.128 [R219+0x7000], [R206.64+0x100], !P0 ;  /* 0x07000100cedbdfae */ /* 0x0003f0000c101d46 */
[----:B------:R2:W-:Y:S08]  /*b190*/  @!P5 LDGSTS.E.BYPASS.LTC128B.128 [R219+0x2000], [R220.64], !P2 ;  /* 0x02000000dcdbdfae */ /* 0x0005f0000d101d46 */
[----:B------:R2:W-:Y:S08]  /*b1a0*/  @!P5 LDGSTS.E.BYPASS.LTC128B.128 [R219+0x5000], [R220.64+0x80], !P1 ;  /* 0x05000080dcdbdfae */ /* 0x0005f0000c901d46 */
[----:B------:R2:W-:Y:S01]  /*b1b0*/  @!P5 LDGSTS.E.BYPASS.LTC128B.128 [R219+0x8000], [R220.64+0x100], !P0 ;  /* 0x08000100dcdbdfae */ /* 0x0005e2000c101d46 */
[----:B-1----:R-:W-:Y:S02]  /*b1c0*/  IADD3 R207, R210, R204, RZ ;  /* 0x000000ccd2cf7210 */ /* 0x002fe40007ffe0ff */
[----:B------:R-:W-:Y:S05]  /*b1d0*/  IADD3 R206, R211, R2, R210 ;  /* 0x00000002d3ce7210 */ /* 0x000fea0007ffe0d2 */
[----:B------:R-:W1:Y:S08]  /*b1e0*/  LDSM.16.M88.4 R100, [R205] ;  /* 0x00000000cd64783b */ /* 0x000e700000000200 */
[----:B------:R-:W3:Y:S08]  /*b1f0*/  LDSM.16.M88.4 R160, [R205+0x800] ;  /* 0x00080000cda0783b */ /* 0x000ef00000000200 */
[----:B------:R-:W0:Y:S01]  /*b200*/  LDGDEPBAR ;  /* 0x00000000000079af */ /* 0x000e220000000000 */
[C---:B-1----:R-:W-:Y:S08]  /*b210*/  HMMA.16816.F32.BF16 R4, R164.reuse, R100, R4 ;  /* 0x00000064a404723c */ /* 0x042ff00000041804 */
[C---:B------:R-:W-:Y:S01]  /*b220*/  HMMA.16816.F32.BF16 R8, R164.reuse, R102, R8 ;  /* 0x00000066a408723c */ /* 0x040fe20000041808 */
[----:B------:R-:W1:Y:S07]  /*b230*/  LDSM.16.M88.4 R100, [R205+0x1000] ;  /* 0x00100000cd64783b */ /* 0x000e6e0000000200 */
[C---:B---3--:R-:W-:Y:S08]  /*b240*/  HMMA.16816.F32.BF16 R12, R164.reuse, R160, R12 ;  /* 0x000000a0a40c723c */ /* 0x048ff0000004180c */
[C---:B------:R-:W-:Y:S01]  /*b250*/  HMMA.16816.F32.BF16 R16, R164.reuse, R162, R16 ;  /* 0x000000a2a410723c */ /* 0x040fe20000041810 */
[----:B------:R-:W3:Y:S07]  /*b260*/  LDSM.16.M88.4 R160, [R205+0x1800] ;  /* 0x00180000cda0783b */ /* 0x000eee0000000200 */
        /* <DEDUP_REMOVED lines=8> */
[----:B------:R-:W1:Y:S07]  /*b2f0*/  LDSM.16.M88.4 R100, [R207] ;  /* 0x00000000cf64783b */ /* 0x000e6e0000000200 */
[C---:B---3--:R-:W-:Y:S08]  /*b300*/  HMMA.16816.F32.BF16 R44, R164.reuse, R160, R44 ;  /* 0x000000a0a42c723c */ /* 0x048ff0000004182c */
[----:B------:R-:W-:Y:S01]  /*b310*/  HMMA.16816.F32.BF16 R48, R164, R162, R48 ;  /* 0x000000a2a430723c */ /* 0x000fe20000041830 */
        /* <DEDUP_REMOVED lines=72> */
[----:B------:R-:W-:Y:S07]  /*b7a0*/  LDSM.16.M88.4 R160, [R2+0x8800] ;  /* 0x0088000002a0783b */ /* 0x000fee0000000200 */
        /* <DEDUP_REMOVED lines=33> */
[C---:B------:R-:W-:Y:S08]  /*b9c0*/  HMMA.16816.F32.BF16 R44, R188.reuse, R160, R44 ;  /* 0x000000a0bc2c723c */ /* 0x040ff0000004182c */
        /* <DEDUP_REMOVED lines=39> */
[C---:B------:R-:W-:Y:S08]  /*bc40*/  HMMA.16816.F32.BF16 R8, R200.reuse, R102, R8 ;  /* 0x00000066c808723c */ /* 0x040ff00000041808 */
[C---:B---3--:R-:W-:Y:S08]  /*bc50*/  HMMA.16816.F32.BF16 R12, R200.reuse, R160, R12 ;  /* 0x000000a0c80c723c */ /* 0x048ff0000004180c */
[C---:B------:R-:W-:Y:S01]  /*bc60*/  HMMA.16816.F32.BF16 R16, R200.reuse, R162, R16 ;  /* 0x000000a2c810723c */ /* 0x040fe20000041810 */
[----:B------:R-:W3:Y:S03]  /*bc70*/  LDL.LU R163, [R1+0x8] ;  /* 0x0000080001a37983 */ /* 0x000ee60000300800 */
[----:B------:R-:W-:Y:S02]  /*bc80*/  FMUL.FTZ R4, R4, c[0x0][0x320] ;  /* 0x0000c80004047a20 */ /* 0x000fe40000410000 */
[----:B------:R-:W-:Y:S02]  /*bc90*/  FMUL.FTZ R5, R5, c[0x0][0x320] ;  /* 0x0000c80005057a20 */ /* 0x000fe40000410000 */
[----:B------:R-:W-:Y:S01]  /*bca0*/  FMUL.FTZ R6, R6, c[0x0][0x320] ;  /* 0x0000c80006067a20 */ /* 0x000fe20000410000 */
[----:B--2---:R-:W1:Y:S03]  /*bcb0*/  MUFU.TANH R219, R4 ;  /* 0x0000000400db7308 */ /* 0x004e660000002400 */
        /* <DEDUP_REMOVED lines=13> */
[----:B-1----:R-:W-:Y:S01]  /*bd90*/  FMNMX.FTZ R2, R219, R0, !PT ;  /* 0x00000000db027209 */ /* 0x002fe20007810000 */
[----:B------:R-:W-:Y:S02]  /*bda0*/  FMUL.FTZ R14, R14, c[0x0][0x320] ;  /* 0x0000c8000e0e7a20 */ /* 0x000fe40000410000 */
[----:B------:R-:W-:Y:S03]  /*bdb0*/  FMUL.FTZ R15, R15, c[0x0][0x320] ;  /* 0x0000c8000f0f7a20 */ /* 0x000fe60000410000 */
[----:B------:R1:W-:Y:S01]  /*bdc0*/  MUFU.TANH R220, R7 ;  /* 0x0000000700dc7308 */ /* 0x0003e20000002400 */
[----:B--2---:R-:W-:Y:S09]  /*bdd0*/  FMNMX.FTZ R2, R207, R2, !PT ;  /* 0x00000002cf027209 */ /* 0x004ff20007810000 */
[----:B------:R-:W2:Y:S10]  /*bde0*/  MUFU.TANH R205, R8 ;  /* 0x0000000800cd7308 */ /* 0x000eb40000002400 */
[----:B------:R-:W4:Y:S01]  /*bdf0*/  MUFU.TANH R102, R9 ;  /* 0x0000000900667308 */ /* 0x000f220000002400 */
[----:B-1----:R-:W1:Y:S09]  /*be00*/  LDSM.16.M88.4 R4, [R206+0x7000] ;  /* 0x00700000ce04783b */ /* 0x002e720000000200 */
[----:B------:R-:W-:Y:S01]  /*be10*/  MUFU.TANH R103, R10 ;  /* 0x0000000a00677308 */ /* 0x000fe20000002400 */
[----:B--2---:R-:W-:Y:S09]  /*be20*/  FMNMX.FTZ R2, R205, R2, !PT ;  /* 0x00000002cd027209 */ /* 0x004ff20007810000 */
[----:B------:R2:W-:Y:S01]  /*be30*/  MUFU.TANH R204, R11 ;  /* 0x0000000b00cc7308 */ /* 0x0005e20000002400 */
[----:B----4-:R-:W-:Y:S09]  /*be40*/  FMNMX.FTZ R101, R102, R2, !PT ;  /* 0x0000000266657209 */ /* 0x010ff20007810000 */
[----:B------:R-:W4:Y:S10]  /*be50*/  MUFU.TANH R227, R12 ;  /* 0x0000000c00e37308 */ /* 0x000f340000002400 */
[----:B------:R-:W5:Y:S01]  /*be60*/  MUFU.TANH R226, R13 ;  /* 0x0000000d00e27308 */ /* 0x000f620000002400 */
[C---:B-1----:R-:W-:Y:S01]  /*be70*/  HMMA.16816.F32.BF16 R20, R200.reuse, R4, R20 ;  /* 0x00000004c814723c */ /* 0x042fe20000041814 */
[----:B--2---:R-:W1:Y:S08]  /*be80*/  LDSM.16.M88.4 R8, [R206+0x7800] ;  /* 0x00780000ce08783b */ /* 0x004e700000000200 */
[----:B------:R-:W-:Y:S01]  /*be90*/  MUFU.TANH R229, R14 ;  /* 0x0000000e00e57308 */ /* 0x000fe20000002400 */
[C---:B------:R-:W-:Y:S01]  /*bea0*/  HMMA.16816.F32.BF16 R24, R200.reuse, R6, R24 ;  /* 0x00000006c818723c */ /* 0x040fe20000041818 */
[----:B------:R-:W2:Y:S02]  /*beb0*/  LDSM.16.M88.4 R4, [R206+0x8000] ;  /* 0x00800000ce04783b */ /* 0x000ea40000000200 */
[----:B----4-:R-:W-:Y:S06]  /*bec0*/  FMNMX.FTZ R101, R227, R101, !PT ;  /* 0x00000065e3657209 */ /* 0x010fec0007810000 */
[----:B------:R-:W-:Y:S03]  /*bed0*/  MUFU.TANH R230, R15 ;  /* 0x0000000f00e67308 */ /* 0x000fe60000002400 */
[----:B-----5:R-:W-:Y:S02]  /*bee0*/  FMNMX.FTZ R101, R226, R101, !PT ;  /* 0x00000065e2657209 */ /* 0x020fe40007810000 */
        /* <DEDUP_REMOVED lines=8> */
[----:B------:R4:W-:Y:S01]  /*bf70*/  MUFU.TANH R237, R20 ;  /* 0x0000001400ed7308 */ /* 0x0009e20000002400 */
[----:B------:R-:W-:Y:S01]  /*bf80*/  FMUL.FTZ R27, R27, c[0x0][0x320] ;  /* 0x0000c8001b1b7a20 */ /* 0x000fe20000410000 */
[C---:B-1----:R-:W-:Y:S08]  /*bf90*/  HMMA.16816.F32.BF16 R28, R200.reuse, R8, R28 ;  /* 0x00000008c81c723c */ /* 0x042ff0000004181c */
[----:B------:R1:W-:Y:S01]  /*bfa0*/  MUFU.TANH R239, R22 ;  /* 0x0000001600ef7308 */ /* 0x0003e20000002400 */
[C---:B------:R-:W-:Y:S01]  /*bfb0*/  HMMA.16816.F32.BF16 R32, R200.reuse, R10, R32 ;  /* 0x0000000ac820723c */ /* 0x040fe20000041820 */
[----:B------:R-:W5:Y:S01]  /*bfc0*/  LDSM.16.M88.4 R8, [R206+0x8800] ;  /* 0x00880000ce08783b */ /* 0x000f620000000200 */
[----:B------:R-:W-:Y:S06]  /*bfd0*/  DEPBAR.LE SB0, 0x2 ;  /* 0x000080800000791a */ /* 0x000fec0000000000 */
[C---:B--2---:R-:W-:Y:S01]  /*bfe0*/  HMMA.16816.F32.BF16 R36, R200.reuse, R4, R36 ;  /* 0x00000004c824723c */ /* 0x044fe20000041824 */
[----:B------:R-:W2:Y:S01]  /*bff0*/  MUFU.TANH R224, R16 ;  /* 0x0000001000e07308 */ /* 0x000ea20000002400 */
[----:B------:R-:W-:Y:S03]  /*c000*/  BAR.SYNC.DEFER_BLOCKING 0x0 ;  /* 0x0000000000007b1d */ /* 0x000fe60000010000 */
[----:B----4-:R-:W-:Y:S02]  /*c010*/  MOV R20, R236 ;  /* 0x000000ec00147202 */ /* 0x010fe40000000f00 */
[----:B------:R-:W-:Y:S01]  /*c020*/  FMNMX.FTZ R4, R221, R3, !PT ;  /* 0x00000003dd047209 */ /* 0x000fe20007810000 */
[C---:B------:R-:W-:Y:S04]  /*c030*/  HMMA.16816.F32.BF16 R40, R200.reuse, R6, R40 ;  /* 0x00000006c828723c */ /* 0x040fe80000041828 */
[----:B------:R-:W-:Y:S01]  /*c040*/  FMUL.FTZ R28, R28, c[0x0][0x320] ;  /* 0x0000c8001c1c7a20 */ /* 0x000fe20000410000 */
[----:B------:R-:W-:Y:S01]  /*c050*/  FMNMX.FTZ R4, R220, R4, !PT ;  /* 0x00000004dc047209 */ /* 0x000fe20007810000 */
[----:B------:R-:W-:Y:S01]  /*c060*/  FMUL.FTZ R29, R29, c[0x0][0x320] ;  /* 0x0000c8001d1d7a20 */ /* 0x000fe20000410000 */
[----:B-1----:R-:W-:Y:S01]  /*c070*/  MOV R22, R234 ;  /* 0x000000ea00167202 */ /* 0x002fe20000000f00 */
[----:B------:R-:W-:Y:S01]  /*c080*/  FMUL.FTZ R30, R30, c[0x0][0x320] ;  /* 0x0000c8001e1e7a20 */ /* 0x000fe20000410000 */
[----:B------:R-:W-:Y:S03]  /*c090*/  FMNMX.FTZ R2, R103, R4, !PT ;  /* 0x0000000467027209 */ /* 0x000fe60007810000 */
[----:B------:R-:W-:Y:S01]  /*c0a0*/  FMUL.FTZ R31, R31, c[0x0][0x320] ;  /* 0x0000c8001f1f7a20 */ /* 0x000fe20000410000 */
[----:B------:R-:W-:Y:S01]  /*c0b0*/  FMNMX.FTZ R2, R204, R2, !PT ;  /* 0x00000002cc027209 */ /* 0x000fe20007810000 */
[----:B------:R-:W-:Y:S02]  /*c0c0*/  FMUL.FTZ R32, R32, c[0x0][0x320] ;  /* 0x0000c80020207a20 */ /* 0x000fe40000410000 */
[----:B------:R-:W-:Y:S01]  /*c0d0*/  FMUL.FTZ R33, R33, c[0x0][0x320] ;  /* 0x0000c80021217a20 */ /* 0x000fe20000410000 */
[----:B--2---:R-:W-:Y:S01]  /*c0e0*/  FMNMX.FTZ R101, R224, R101, !PT ;  /* 0x00000065e0657209 */ /* 0x004fe20007810000 */
[----:B------:R1:W-:Y:S01]  /*c0f0*/  MUFU.TANH R236, R21 ;  /* 0x0000001500ec7308 */ /* 0x0003e20000002400 */
[----:B------:R-:W-:Y:S01]  /*c100*/  FMNMX.FTZ R2, R229, R2, !PT ;  /* 0x00000002e5027209 */ /* 0x000fe20007810000 */
[----:B------:R-:W-:Y:S02]  /*c110*/  FMUL.FTZ R36, R36, c[0x0][0x320] ;  /* 0x0000c80024247a20 */ /* 0x000fe40000410000 */
[----:B------:R-:W-:Y:S01]  /*c120*/  FMUL.FTZ R37, R37, c[0x0][0x320] ;  /* 0x0000c80025257a20 */ /* 0x000fe20000410000 */
[----:B------:R-:W-:Y:S01]  /*c130*/  FMNMX.FTZ R2, R230, R2, !PT ;  /* 0x00000002e6027209 */ /* 0x000fe20007810000 */
[----:B------:R-:W-:Y:S01]  /*c140*/  FMUL.FTZ R43, R43, c[0x0][0x320] ;  /* 0x0000c8002b2b7a20 */ /* 0x000fe20000410000 */
[C---:B-----5:R-:W-:Y:S03]  /*c150*/  HMMA.16816.F32.BF16 R44, R200.reuse, R8, R44 ;  /* 0x00000008c82c723c */ /* 0x060fe6000004182c */
[----:B------:R-:W2:Y:S01]  /*c160*/  MUFU.TANH R223, R17 ;  /* 0x0000001100df7308 */ /* 0x000ea20000002400 */
[----:B------:R-:W-:Y:S02]  /*c170*/  FMUL.FTZ R40, R40, c[0x0][0x320] ;  /* 0x0000c80028287a20 */ /* 0x000fe40000410000 */
[----:B------:R-:W-:Y:S02]  /*c180*/  FMUL.FTZ R41, R41, c[0x0][0x320] ;  /* 0x0000c80029297a20 */ /* 0x000fe40000410000 */
[----:B------:R-:W-:Y:S04]  /*c190*/  HMMA.16816.F32.BF16 R48, R200, R10, R48 ;  /* 0x0000000ac830723c */ /* 0x000fe80000041830 */
[----:B------:R-:W-:Y:S01]  /*c1a0*/  FMUL.FTZ R34, R34, c[0x0][0x320] ;  /* 0x0000c80022227a20 */ /* 0x000fe20000410000 */
[----:B------:R4:W-:Y:S01]  /*c1b0*/  MUFU.TANH R238, R23 ;  /* 0x0000001700ee7308 */ /* 0x0009e20000002400 */
[----:B------:R-:W-:Y:S02]  /*c1c0*/  FMUL.FTZ R35, R35, c[0x0][0x320] ;  /* 0x0000c80023237a20 */ /* 0x000fe40000410000 */
[----:B------:R-:W-:Y:S01]  /*c1d0*/  FMUL.FTZ R38, R38, c[0x0][0x320] ;  /* 0x0000c80026267a20 */ /* 0x000fe20000410000 */
[----:B-1----:R-:W-:Y:S03]  /*c1e0*/  MOV R21, R233 ;  /* 0x000000e900157202 */ /* 0x002fe60000000f00 */
[----:B------:R-:W-:Y:S02]  /*c1f0*/  FMUL.FTZ R39, R39, c[0x0][0x320] ;  /* 0x0000c80027277a20 */ /* 0x000fe40000410000 */
[----:B------:R-:W-:Y:S01]  /*c200*/  FMUL.FTZ R42, R42, c[0x0][0x320] ;  /* 0x0000c8002a2a7a20 */ /* 0x000fe20000410000 */
[----:B------:R-:W1:Y:S01]  /*c210*/  MUFU.TANH R234, R24 ;  /* 0x0000001800ea7308 */ /* 0x000e620000002400 */
[----:B------:R-:W-:Y:S02]  /*c220*/  FMUL.FTZ R44, R44, c[0x0][0x320] ;  /* 0x0000c8002c2c7a20 */ /* 0x000fe40000410000 */
[----:B------:R-:W-:Y:S01]  /*c230*/  FMUL.FTZ R45, R45, c[0x0][0x320] ;  /* 0x0000c8002d2d7a20 */ /* 0x000fe20000410000 */
[----:B--2---:R-:W-:Y:S01]  /*c240*/  FMNMX.FTZ R101, R223, R101, !PT ;  /* 0x00000065df657209 */ /* 0x004fe20007810000 */
[----:B------:R-:W-:Y:S02]  /*c250*/  FMUL.FTZ R46, R46, c[0x0][0x320] ;  /* 0x0000c8002e2e7a20 */ /* 0x000fe40000410000 */
[----:B------:R-:W-:Y:S01]  /*c260*/  FMUL.FTZ R47, R47, c[0x0][0x320] ;  /* 0x0000c8002f2f7a20 */ /* 0x000fe20000410000 */
[----:B------:R-:W-:Y:S01]  /*c270*/  FMNMX.FTZ R101, R237, R101, !PT ;  /* 0x00000065ed657209 */ /* 0x000fe20007810000 */
[----:B------:R-:W-:Y:S01]  /*c280*/  FMUL.FTZ R48, R48, c[0x0][0x320] ;  /* 0x0000c80030307a20 */ /* 0x000fe20000410000 */
[----:B------:R-:W2:Y:S01]  /*c290*/  MUFU.TANH R233, R25 ;  /* 0x0000001900e97308 */ /* 0x000ea20000002400 */
[----:B------:R-:W-:Y:S01]  /*c2a0*/  FMUL.FTZ R49, R49, c[0x0][0x320] ;  /* 0x0000c80031317a20 */ /* 0x000fe20000410000 */
[----:B------:R-:W-:Y:S01]  /*c2b0*/  FMNMX.FTZ R101, R236, R101, !PT ;  /* 0x00000065ec657209 */ /* 0x000fe20007810000 */
[----:B------:R-:W-:Y:S01]  /*c2c0*/  FMUL.FTZ R50, R50, c[0x0][0x320] ;  /* 0x0000c80032327a20 */ /* 0x000fe20000410000 */
[----:B----4-:R-:W-:Y:S01]  /*c2d0*/  MOV R23, R235 ;  /* 0x000000eb00177202 */ /* 0x010fe20000000f00 */
[----:B------:R-:W-:Y:S05]  /*c2e0*/  FMUL.FTZ R51, R51, c[0x0][0x320] ;  /* 0x0000c80033337a20 */ /* 0x000fea0000410000 */
[----:B------:R-:W4:Y:S01]  /*c2f0*/  MUFU.TANH R19, R28 ;  /* 0x0000001c00137308 */ /* 0x000f220000002400 */
[----:B-1----:R-:W-:Y:S09]  /*c300*/  FMNMX.FTZ R101, R234, R101, !PT ;  /* 0x00000065ea657209 */ /* 0x002ff20007810000 */
[----:B------:R-:W1:Y:S01]  /*c310*/  MUFU.TANH R228, R18 ;  /* 0x0000001200e47308 */ /* 0x000e620000002400 */
[----:B--2---:R-:W-:Y:S09]  /*c320*/  FMNMX.FTZ R101, R233, R101, !PT ;  /* 0x00000065e9657209 */ /* 0x004ff20007810000 */
[----:B------:R-:W2:Y:S01]  /*c330*/  MUFU.TANH R18, R29 ;  /* 0x0000001d00127308 */ /* 0x000ea20000002400 */
[----:B----4-:R-:W-:Y:S02]  /*c340*/  FMNMX.FTZ R101, R19, R101, !PT ;  /* 0x0000006513657209 */ /* 0x010fe40007810000 */
[----:B------:R-:W-:Y:S07]  /*c350*/  MOV R28, R225 ;  /* 0x000000e1001c7202 */ /* 0x000fee0000000f00 */
[----:B------:R-:W4:Y:S01]  /*c360*/  MUFU.TANH R250, R32 ;  /* 0x0000002000fa7308 */ /* 0x000f220000002400 */
[----:B-1----:R-:W-:Y:S04]  /*c370*/  FMNMX.FTZ R2, R228, R2, !PT ;  /* 0x00000002e4027209 */ /* 0x002fe80007810000 */
[----:B------:R-:W-:Y:S05]  /*c380*/  FMNMX.FTZ R2, R231, R2, !PT ;  /* 0x00000002e7027209 */ /* 0x000fea0007810000 */
[----:B------:R-:W1:Y:S01]  /*c390*/  MUFU.TANH R241, R33 ;  /* 0x0000002100f17308 */ /* 0x000e620000002400 */
[----:B------:R-:W-:Y:S02]  /*c3a0*/  FMNMX.FTZ R2, R239, R2, !PT ;  /* 0x00000002ef027209 */ /* 0x000fe40007810000 */
[----:B--2---:R-:W-:Y:S02]  /*c3b0*/  FMNMX.FTZ R101, R18, R101, !PT ;  /* 0x0000006512657209 */ /* 0x004fe40007810000 */
[----:B------:R-:W-:Y:S02]  /*c3c0*/  FMNMX.FTZ R2, R238, R2, !PT ;  /* 0x00000002ee027209 */ /* 0x000fe40007810000 */
[----:B------:R-:W-:Y:S03]  /*c3d0*/  MOV R29, R222 ;  /* 0x000000de001d7202 */ /* 0x000fe60000000f00 */
        /* <DEDUP_REMOVED lines=27> */
[----:B-1----:R-:W-:Y:S05]  /*c590*/  FMNMX.FTZ R101, R246, R101, !PT ;  /* 0x00000065f6657209 */ /* 0x002fea0007810000 */
[----:B------:R-:W1:Y:S04]  /*c5a0*/  SHFL.BFLY PT, R5, R101, 0x2, 0x1f ;  /* 0x0c401f0065057f89 */ /* 0x000e6800000e0000 */
[----:B------:R-:W5:Y:S01]  /*c5b0*/  MUFU.TANH R16, R38 ;  /* 0x0000002600107308 */ /* 0x000f620000002400 */
[----:B--2---:R-:W-:Y:S09]  /*c5c0*/  FMNMX.FTZ R2, R242, R2, !PT ;  /* 0x00000002f2027209 */ /* 0x004ff20007810000 */
[----:B------:R-:W2:Y:S01]  /*c5d0*/  MUFU.TANH R24, R39 ;  /* 0x0000002700187308 */ /* 0x000ea20000002400 */
[----:B----4-:R-:W-:Y:S09]  /*c5e0*/  FMNMX.FTZ R2, R17, R2, !PT ;  /* 0x0000000211027209 */ /* 0x010ff20007810000 */
[----:B------:R-:W4:Y:S01]  /*c5f0*/  MUFU.TANH R25, R42 ;  /* 0x0000002a00197308 */ /* 0x000f220000002400 */
[----:B-1----:R-:W-:Y:S02]  /*c600*/  FMNMX.FTZ R101, R101, R5, !PT ;  /* 0x0000000565657209 */ /* 0x002fe40007810000 */
[----:B-----5:R-:W-:Y:S03]  /*c610*/  FMNMX.FTZ R2, R16, R2, !PT ;  /* 0x0000000210027209 */ /* 0x020fe60007810000 */
[----:B------:R-:W1:Y:S04]  /*c620*/  SHFL.BFLY PT, R5, R101, 0x1, 0x1f ;  /* 0x0c201f0065057f89 */ /* 0x000e6800000e0000 */
[----:B------:R-:W5:Y:S01]  /*c630*/  MUFU.TANH R206, R43 ;  /* 0x0000002b00ce7308 */ /* 0x000f620000002400 */
[----:B--2---:R-:W-:Y:S09]  /*c640*/  FMNMX.FTZ R2, R24, R2, !PT ;  /* 0x0000000218027209 */ /* 0x004ff20007810000 */
[----:B------:R-:W2:Y:S01]  /*c650*/  MUFU.TANH R35, R46 ;  /* 0x0000002e00237308 */ /* 0x000ea20000002400 */
[----:B----4-:R-:W-:Y:S09]  /*c660*/  FMNMX.FTZ R2, R25, R2, !PT ;  /* 0x0000000219027209 */ /* 0x010ff20007810000 */
[----:B------:R-:W4:Y:S01]  /*c670*/  MUFU.TANH R38, R47 ;  /* 0x0000002f00267308 */ /* 0x000f220000002400 */
[----:B-1----:R-:W-:Y:S02]  /*c680*/  FMNMX.FTZ R101, R101, R5, !PT ;  /* 0x0000000565657209 */ /* 0x002fe40007810000 */
[----:B-----5:R-:W-:Y:S02]  /*c690*/  FMNMX.FTZ R2, R206, R2, !PT ;  /* 0x00000002ce027209 */ /* 0x020fe40007810000 */
[----:B------:R-:W-:Y:S01]  /*c6a0*/  MOV R43, R29 ;  /* 0x0000001d002b7202 */ /* 0x000fe20000000f00 */
[C---:B------:R-:W-:Y:S02]  /*c6b0*/  FMUL.FTZ R160, R101.reuse, c[0x0][0x2d0] ;  /* 0x0000b40065a07a20 */ /* 0x040fe40000410000 */
[----:B------:R-:W-:Y:S02]  /*c6c0*/  FADD.FTZ R0, -R101, R0 ;  /* 0x0000000065007221 */ /* 0x000fe40000010100 */
[----:B------:R-:W1:Y:S02]  /*c6d0*/  MUFU.TANH R39, R50 ;  /* 0x0000003200277308 */ /* 0x000e640000002400 */
[----:B------:R-:W-:Y:S01]  /*c6e0*/  FMUL.FTZ R0, R0, c[0x0][0x2d0] ;  /* 0x0000b40000007a20 */ /* 0x000fe20000410000 */
[----:B--2---:R-:W-:Y:S02]  /*c6f0*/  FMNMX.FTZ R2, R35, R2, !PT ;  /* 0x0000000223027209 */ /* 0x004fe40007810000 */
[----:B------:R-:W-:Y:S05]  /*c700*/  MOV R46, R28 ;  /* 0x0000001c002e7202 */ /* 0x000fea0000000f00 */
[----:B------:R-:W2:Y:S01]  /*c710*/  MUFU.TANH R42, R51 ;  /* 0x00000033002a7308 */ /* 0x000ea20000002400 */
[----:B----4-:R-:W-:Y:S02]  /*c720*/  FMNMX.FTZ R2, R38, R2, !PT ;  /* 0x0000000226027209 */ /* 0x010fe40007810000 */
[----:B------:R-:W-:Y:S02]  /*c730*/  MOV R47, R21 ;  /* 0x00000015002f7202 */ /* 0x000fe40000000f00 */
[----:B-1----:R-:W-:Y:S02]  /*c740*/  FMNMX.FTZ R2, R39, R2, !PT ;  /* 0x0000000227027209 */ /* 0x002fe40007810000 */
[----:B------:R-:W-:Y:S02]  /*c750*/  MOV R50, R22 ;  /* 0x0000001600327202 */ /* 0x000fe40000000f00 */
[----:B--2---:R-:W-:Y:S02]  /*c760*/  FMNMX.FTZ R2, R42, R2, !PT ;  /* 0x000000022a027209 */ /* 0x004fe40007810000 */
[----:B------:R-:W-:Y:S03]  /*c770*/  MOV R51, R23 ;  /* 0x0000001700337202 */ /* 0x000fe60000000f00 */
[----:B------:R-:W1:Y:S02]  /*c780*/  SHFL.BFLY PT, R4, R2, 0x2, 0x1f ;  /* 0x0c401f0002047f89 */ /* 0x000e6400000e0000 */
[----:B-1----:R-:W-:Y:S01]  /*c790*/  FMNMX.FTZ R2, R2, R4, !PT ;  /* 0x0000000402027209 */ /* 0x002fe20007810000 */
[--C-:B------:R-:W-:Y:S04]  /*c7a0*/  FFMA.FTZ R4, R207, c[0x0][0x2d0], -R160.reuse ;  /* 0x0000b400cf047a23 */ /* 0x100fe800000108a0 */
[----:B------:R1:W-:Y:S01]  /*c7b0*/  MUFU.EX2 R207, R4 ;  /* 0x0000000400cf7308 */ /* 0x0003e20000000800 */
[----:B------:R-:W2:Y:S01]  /*c7c0*/  SHFL.BFLY PT, R100, R2, 0x1, 0x1f ;  /* 0x0c201f0002647f89 */ /* 0x000ea200000e0000 */
[--C-:B-1----:R-:W-:Y:S01]  /*c7d0*/  FFMA.FTZ R4, R205, c[0x0][0x2d0], -R160.reuse ;  /* 0x0000b400cd047a23 */ /* 0x102fe200000108a0 */
[----:B--2---:R-:W-:Y:S07]  /*c7e0*/  FMNMX.FTZ R100, R2, R100, !PT ;  /* 0x0000006402647209 */ /* 0x004fee0007810000 */
[----:B------:R1:W2:Y:S01]  /*c7f0*/  MUFU.EX2 R2, R0 ;  /* 0x0000000000027308 */ /* 0x0002a20000000800 */
[----:B------:R-:W-:Y:S01]  /*c800*/  MOV R205, R20 ;  /* 0x0000001400cd7202 */ /* 0x000fe20000000f00 */
[C---:B------:R-:W-:Y:S08]  /*c810*/  FMUL.FTZ R161, R100.reuse, c[0x0][0x2d0] ;  /* 0x0000b40064a17a20 */ /* 0x040ff00000410000 */
[----:B------:R4:W-:Y:S01]  /*c820*/  MUFU.EX2 R222, R4 ;  /* 0x0000000400de7308 */ /* 0x0009e20000000800 */
[----:B-1----:R-:W-:Y:S02]  /*c830*/  FADD.FTZ R0, -R100, R3 ;  /* 0x0000000364007221 */ /* 0x002fe40000010100 */
[--C-:B------:R-:W-:Y:S02]  /*c840*/  FFMA.FTZ R3, R219, c[0x0][0x2d0], -R160.reuse ;  /* 0x0000b400db037a23 */ /* 0x100fe400000108a0 */
[----:B------:R-:W-:Y:S02]  /*c850*/  FMUL.FTZ R0, R0, c[0x0][0x2d0] ;  /* 0x0000b40000007a20 */ /* 0x000fe40000410000 */
[C---:B--2---:R-:W-:Y:S03]  /*c860*/  FMUL.FTZ R5, R2.reuse, R105 ;  /* 0x0000006902057220 */ /* 0x044fe60000410000 */
[----:B------:R-:W3:Y:S01]  /*c870*/  MUFU.EX2 R3, R3 ;  /* 0x0000000300037308 */ /* 0x000ee20000000800 */
[----:B------:R-:W-:Y:S02]  /*c880*/  FMUL.FTZ R8, R2, R108 ;  /* 0x0000006c02087220 */ /* 0x000fe40000410000 */
[--C-:B----4-:R-:W-:Y:S01]  /*c890*/  FFMA.FTZ R4, R102, c[0x0][0x2d0], -R160.reuse ;  /* 0x0000b40066047a23 */ /* 0x110fe200000108a0 */
[----:B------:R-:W-:Y:S01]  /*c8a0*/  IADD3 R102, R214, R208, RZ ;  /* 0x000000d0d6667210 */ /* 0x000fe20007ffe0ff */
[C---:B------:R-:W-:Y:S02]  /*c8b0*/  FMUL.FTZ R9, R2.reuse, R109 ;  /* 0x0000006d02097220 */ /* 0x040fe40000410000 */
[C---:B------:R-:W-:Y:S01]  /*c8c0*/  FMUL.FTZ R32, R2.reuse, R144 ;  /* 0x0000009002207220 */ /* 0x040fe20000410000 */
[----:B------:R-:W-:Y:S01]  /*c8d0*/  MOV R144, R50 ;  /* 0x0000003200907202 */ /* 0x000fe20000000f00 */
[----:B------:R-:W1:Y:S01]  /*c8e0*/  LDSM.16.MT88.4 R12, [R102] ;  /* 0x00000000660c783b */ /* 0x000e620000004200 */
        /* <DEDUP_REMOVED lines=10> */
[----:B------:R-:W4:Y:S01]  /*c990*/  MUFU.EX2 R0, R0 ;  /* 0x0000000000007308 */ /* 0x000f220000000800 */
[----:B------:R-:W-:Y:S01]  /*c9a0*/  MOV R137, R38 ;  /* 0x0000002600897202 */ /* 0x000fe20000000f00 */
[C---:B------:R-:W-:Y:S01]  /*c9b0*/  FMUL.FTZ R40, R2.reuse, R136 ;  /* 0x0000008802287220 */ /* 0x040fe20000410000 */
[----:B------:R-:W-:Y:S01]  /*c9c0*/  MOV R136, R42 ;  /* 0x0000002a00887202 */ /* 0x000fe20000000f00 */
[C---:B---3--:R-:W-:Y:S02]  /*c9d0*/  FFMA.FTZ R163, R2.reuse, R163, R3 ;  /* 0x000000a302a37223 */ /* 0x048fe40000010003 */
[C---:B------:R-:W-:Y:S02]  /*c9e0*/  FMUL.FTZ R45, R2.reuse, R133 ;  /* 0x00000085022d7220 */ /* 0x040fe40000410000 */
[C---:B------:R-:W-:Y:S02]  /*c9f0*/  FMUL.FTZ R48, R2.reuse, R128 ;  /* 0x0000008002307220 */ /* 0x040fe40000410000 */
[C---:B------:R-:W-:Y:S02]  /*ca00*/  FMUL.FTZ R49, R2.reuse, R129 ;  /* 0x0000008102317220 */ /* 0x040fe40000410000 */
[C---:B------:R-:W-:Y:S02]  /*ca10*/  FMUL.FTZ R52, R2.reuse, R52 ;  /* 0x0000003402347220 */ /* 0x040fe40000410000 */
[--C-:B--2---:R-:W-:Y:S01]  /*ca20*/  FFMA.FTZ R4, R221, c[0x0][0x2d0], -R161.reuse ;  /* 0x0000b400dd047a23 */ /* 0x104fe200000108a1 */
[----:B------:R-:W-:Y:S01]  /*ca30*/  MOV R221, R16 ;  /* 0x0000001000dd7202 */ /* 0x000fe20000000f00 */
[C---:B------:R-:W-:Y:S01]  /*ca40*/  FMUL.FTZ R16, R2.reuse, R116 ;  /* 0x0000007402107220 */ /* 0x040fe20000410000 */
[----:B------:R-:W-:Y:S01]  /*ca50*/  MOV R116, R17 ;  /* 0x0000001100747202 */ /* 0x000fe20000000f00 */
[----:B------:R2:W-:Y:S01]  /*ca60*/  MUFU.EX2 R162, R4 ;  /* 0x0000000400a27308 */ /* 0x0005e20000000800 */
[C---:B------:R-:W-:Y:S01]  /*ca70*/  FMUL.FTZ R17, R2.reuse, R117 ;  /* 0x0000007502117220 */ /* 0x040fe20000410000 */
[----:B------:R-:W-:Y:S01]  /*ca80*/  MOV R117, R18 ;  /* 0x0000001200757202 */ /* 0x000fe20000000f00 */
[C---:B------:R-:W-:Y:S01]  /*ca90*/  FMUL.FTZ R53, R2.reuse, R53 ;  /* 0x0000003502357220 */ /* 0x040fe20000410000 */
[----:B------:R-:W-:Y:S01]  /*caa0*/  MOV R133, R116 ;  /* 0x0000007400857202 */ /* 0x000fe20000000f00 */
[----:B------:R-:W-:Y:S02]  /*cab0*/  FMUL.FTZ R56, R2, R56 ;  /* 0x0000003802387220 */ /* 0x000fe40000410000 */
[C---:B----4-:R-:W-:Y:S02]  /*cac0*/  FMUL.FTZ R7, R0.reuse, R107 ;  /* 0x0000006b00077220 */ /* 0x050fe40000410000 */
[C---:B------:R-:W-:Y:S01]  /*cad0*/  FMUL.FTZ R6, R0.reuse, R106 ;  /* 0x0000006a00067220 */ /* 0x040fe20000410000 */
[----:B------:R-:W-:Y:S01]  /*cae0*/  F2FP.BF16.PACK_AB R106, R225, R222 ;  /* 0x000000dee16a723e */ /* 0x000fe200000010ff */
[C---:B------:R-:W-:Y:S02]  /*caf0*/  FMUL.FTZ R10, R0.reuse, R110 ;  /* 0x0000006e000a7220 */ /* 0x040fe40000410000 */
[C---:B------:R-:W-:Y:S02]  /*cb00*/  FMUL.FTZ R11, R0.reuse, R111 ;  /* 0x0000006f000b7220 */ /* 0x040fe40000410000 */
[C---:B------:R-:W-:Y:S01]  /*cb10*/  FMUL.FTZ R18, R0.reuse, R118 ;  /* 0x0000007600127220 */ /* 0x040fe20000410000 */
[----:B------:R-:W-:Y:S01]  /*cb20*/  MOV R118, R19 ;  /* 0x0000001300767202 */ /* 0x000fe20000000f00 */
[C---:B------:R-:W-:Y:S02]  /*cb30*/  FMUL.FTZ R19, R0.reuse, R119 ;  /* 0x0000007700137220 */ /* 0x040fe40000410000 */
[C---:B------:R-:W-:Y:S02]  /*cb40*/  FMUL.FTZ R35, R0.reuse, R147 ;  /* 0x0000009300237220 */ /* 0x040fe40000410000 */
[C---:B------:R-:W-:Y:S01]  /*cb50*/  FMUL.FTZ R34, R0.reuse, R146 ;  /* 0x0000009200227220 */ /* 0x040fe20000410000 */
[----:B------:R-:W-:Y:S01]  /*cb60*/  MOV R146, R118 ;  /* 0x0000007600927202 */ /* 0x000fe20000000f00 */
[----:B------:R-:W-:Y:S02]  /*cb70*/  FMUL.FTZ R38, R0, R142 ;  /* 0x0000008e00267220 */ /* 0x000fe40000410000 */
[--C-:B--2---:R-:W-:Y:S02]  /*cb80*/  FFMA.FTZ R4, R220, c[0x0][0x2d0], -R161.reuse ;  /* 0x0000b400dc047a23 */ /* 0x104fe400000108a1 */
[C---:B------:R-:W-:Y:S02]  /*cb90*/  FMUL.FTZ R42, R0.reuse, R138 ;  /* 0x0000008a002a7220 */ /* 0x040fe40000410000 */
[----:B------:R-:W2:Y:S01]  /*cba0*/  MUFU.EX2 R219, R4 ;  /* 0x0000000400db7308 */ /* 0x000ea20000000800 */
[C---:B------:R-:W-:Y:S02]  /*cbb0*/  FMUL.FTZ R43, R0.reuse, R139 ;  /* 0x0000008b002b7220 */ /* 0x040fe40000410000 */
        /* <DEDUP_REMOVED lines=10> */
[C---:B------:R-:W-:Y:S01]  /*cc60*/  FMUL.FTZ R62, R0.reuse, R62 ;  /* 0x0000003e003e7220 */ /* 0x040fe20000410000 */
[----:B--2---:R-:W-:Y:S01]  /*cc70*/  F2FP.BF16.PACK_AB R105, R219, R162 ;  /* 0x000000a2db69723e */ /* 0x004fe200000010ff */
[--C-:B------:R-:W-:Y:S02]  /*cc80*/  FFMA.FTZ R4, R103, c[0x0][0x2d0], -R161.reuse ;  /* 0x0000b40067047a23 */ /* 0x100fe400000108a1 */
[----:B------:R-:W-:Y:S02]  /*cc90*/  FMUL.FTZ R63, R0, R63 ;  /* 0x0000003f003f7220 */ /* 0x000fe40000410000 */
[----:B------:R2:W-:Y:S01]  /*cca0*/  MUFU.EX2 R220, R4 ;  /* 0x0000000400dc7308 */ /* 0x0005e20000000800 */
[C---:B------:R-:W-:Y:S02]  /*ccb0*/  FMUL.FTZ R64, R2.reuse, R64 ;  /* 0x0000004002407220 */ /* 0x040fe40000410000 */
[----:B------:R-:W-:Y:S02]  /*ccc0*/  FMUL.FTZ R65, R2, R65 ;  /* 0x0000004102417220 */ /* 0x000fe40000410000 */
        /* <DEDUP_REMOVED lines=10> */
[--C-:B--2---:R-:W-:Y:S01]  /*cd70*/  FFMA.FTZ R4, R204, c[0x0][0x2d0], -R161.reuse ;  /* 0x0000b400cc047a23 */ /* 0x104fe200000108a1 */
[----:B------:R-:W-:Y:S01]  /*cd80*/  IADD3 R204, R212, R102, RZ ;  /* 0x00000066d4cc7210 */ /* 0x000fe20007ffe0ff */
[C---:B------:R-:W-:Y:S02]  /*cd90*/  FMUL.FTZ R84, R2.reuse, R84 ;  /* 0x0000005402547220 */ /* 0x040fe40000410000 */
[----:B------:R-:W2:Y:S01]  /*cda0*/  MUFU.EX2 R245, R4 ;  /* 0x0000000400f57308 */ /* 0x000ea20000000800 */
[C---:B------:R-:W-:Y:S01]  /*cdb0*/  FMUL.FTZ R85, R2.reuse, R85 ;  /* 0x0000005502557220 */ /* 0x040fe20000410000 */
[----:B------:R-:W3:Y:S01]  /*cdc0*/  LDSM.16.MT88.4 R20, [R204] ;  /* 0x00000000cc14783b */ /* 0x000ee20000004200 */
[C---:B------:R-:W-:Y:S02]  /*cdd0*/  FMUL.FTZ R88, R2.reuse, R88 ;  /* 0x0000005802587220 */ /* 0x040fe40000410000 */
        /* <DEDUP_REMOVED lines=8> */
[C---:B------:R-:W-:Y:S02]  /*ce60*/  FMUL.FTZ R75, R0.reuse, R75 ;  /* 0x0000004b004b7220 */ /* 0x040fe40000410000 */
[----:B------:R-:W-:Y:S01]  /*ce70*/  FMUL.FTZ R78, R0, R78 ;  /* 0x0000004e004e7220 */ /* 0x000fe20000410000 */
[----:B--2---:R-:W-:Y:S01]  /*ce80*/  F2FP.BF16.PACK_AB R107, R245, R220 ;  /* 0x000000dcf56b723e */ /* 0x004fe200000010ff */
[----:B------:R-:W-:Y:S01]  /*ce90*/  FMUL.FTZ R4, R2, R104 ;  /* 0x0000006802047220 */ /* 0x000fe20000410000 */
[----:B------:R-:W-:Y:S01]  /*cea0*/  F2FP.BF16.PACK_AB R104, R207, R3 ;  /* 0x00000003cf68723e */ /* 0x000fe200000010ff */
[C---:B------:R-:W-:Y:S01]  /*ceb0*/  FMUL.FTZ R79, R0.reuse, R79 ;  /* 0x0000004f004f7220 */ /* 0x040fe20000410000 */
[----:B------:R-:W-:Y:S01]  /*cec0*/  IADD3 R3, R215, R208, RZ ;  /* 0x000000d0d7037210 */ /* 0x000fe20007ffe0ff */
[C---:B------:R-:W-:Y:S01]  /*ced0*/  FMUL.FTZ R82, R0.reuse, R82 ;  /* 0x0000005200527220 */ /* 0x040fe20000410000 */
[----:B------:R-:W-:Y:S01]  /*cee0*/  MOV R208, R39 ;  /* 0x0000002700d07202 */ /* 0x000fe20000000f00 */
[----:B------:R-:W-:Y:S01]  /*cef0*/  FMUL.FTZ R39, R0, R143 ;  /* 0x0000008f00277220 */ /* 0x000fe20000410000 */
[----:B------:R-:W-:Y:S01]  /*cf00*/  IADD3 R103, R212, R3, RZ ;  /* 0x00000003d4677210 */ /* 0x000fe20007ffe0ff */
[C---:B-1----:R-:W-:Y:S01]  /*cf10*/  HMMA.16816.F32.BF16 R4, R104.reuse, R12, R4 ;  /* 0x0000000c6804723c */ /* 0x042fe20000041804 */
[----:B------:R-:W1:Y:S04]  /*cf20*/  LDSM.16.MT88.4 R28, [R3] ;  /* 0x00000000031c783b */ /* 0x000e680000004200 */
[----:B------:R-:W-:Y:S02]  /*cf30*/  FMUL.FTZ R83, R0, R83 ;  /* 0x0000005300537220 */ /* 0x000fe40000410000 */
[C---:B------:R-:W-:Y:S01]  /*cf40*/  FMUL.FTZ R13, R2.reuse, R113 ;  /* 0x00000071020d7220 */ /* 0x040fe20000410000 */
[C---:B------:R-:W-:Y:S01]  /*cf50*/  HMMA.16816.F32.BF16 R8, R104.reuse, R14, R8 ;  /* 0x0000000e6808723c */ /* 0x040fe20000041808 */
[----:B------:R-:W2:Y:S03]  /*cf60*/  LDSM.16.MT88.4 R108, [R103] ;  /* 0x00000000676c783b */ /* 0x000ea60000004200 */
[----:B------:R-:W-:Y:S01]  /*cf70*/  FMUL.FTZ R12, R2, R112 ;  /* 0x00000070020c7220 */ /* 0x000fe20000410000 */
[----:B------:R-:W-:Y:S01]  /*cf80*/  MOV R113, R26 ;  /* 0x0000001a00717202 */ /* 0x000fe20000000f00 */
[C---:B------:R-:W-:Y:S01]  /*cf90*/  FMUL.FTZ R26, R0.reuse, R126 ;  /* 0x0000007e001a7220 */ /* 0x040fe20000410000 */
[----:B------:R-:W-:Y:S01]  /*cfa0*/  MOV R112, R27 ;  /* 0x0000001b00707202 */ /* 0x000fe20000000f00 */
[C---:B------:R-:W-:Y:S01]  /*cfb0*/  FMUL.FTZ R14, R0.reuse, R114 ;  /* 0x00000072000e7220 */ /* 0x040fe20000410000 */
[----:B------:R-:W-:Y:S03]  /*cfc0*/  MOV R114, R25 ;  /* 0x0000001900727202 */ /* 0x000fe60000000f00 */
[----:B------:R-:W-:Y:S01]  /*cfd0*/  FMUL.FTZ R15, R0, R115 ;  /* 0x00000073000f7220 */ /* 0x000fe20000410000 */
[----:B------:R-:W-:Y:S01]  /*cfe0*/  MOV R119, R113 ;  /* 0x0000007100777202 */ /* 0x000fe20000000f00 */
[C---:B------:R-:W-:Y:S01]  /*cff0*/  FMUL.FTZ R25, R2.reuse, R125 ;  /* 0x0000007d02197220 */ /* 0x040fe20000410000 */
[----:B------:R-:W4:Y:S01]  /*d000*/  LDL.LU R113, [R1+0x10] ;  /* 0x0000100001717983 */ /* 0x000f220000300800 */
[----:B------:R-:W-:Y:S01]  /*d010*/  MOV R115, R24 ;  /* 0x0000001800737202 */ /* 0x000fe20000000f00 */
[----:B------:R-:W-:Y:S01]  /*d020*/  FMUL.FTZ R24, R2, R124 ;  /* 0x0000007c02187220 */ /* 0x000fe20000410000 */
[----:B------:R-:W-:Y:S01]  /*d030*/  MOV R118, R112 ;  /* 0x0000007000767202 */ /* 0x000fe20000000f00 */
[C---:B---3--:R-:W-:Y:S03]  /*d040*/  HMMA.16816.F32.BF16 R12, R104.reuse, R20, R12 ;  /* 0x00000014680c723c */ /* 0x048fe6000004180c */
[--C-:B------:R-:W-:Y:S01]  /*d050*/  FFMA.FTZ R119, R119, c[0x0][0x2d0], -R160.reuse ;  /* 0x0000b40077777a23 */ /* 0x100fe200000108a0 */
[----:B------:R-:W-:Y:S01]  /*d060*/  MOV R116, R115 ;  /* 0x0000007300747202 */ /* 0x000fe20000000f00 */
[--C-:B------:R-:W-:Y:S01]  /*d070*/  FFMA.FTZ R118, R118, c[0x0][0x2d0], -R160.reuse ;  /* 0x0000b40076767a23 */ /* 0x100fe200000108a0 */
[----:B------:R-:W-:Y:S01]  /*d080*/  MOV R115, R243 ;  /* 0x000000f300737202 */ /* 0x000fe20000000f00 */
[C---:B------:R-:W-:Y:S01]  /*d090*/  FMUL.FTZ R21, R2.reuse, R121 ;  /* 0x0000007902157220 */ /* 0x040fe20000410000 */
[C---:B------:R-:W-:Y:S04]  /*d0a0*/  HMMA.16816.F32.BF16 R16, R104.reuse, R22, R16 ;  /* 0x000000166810723c */ /* 0x040fe80000041810 */
[----:B------:R-:W-:Y:S01]  /*d0b0*/  FMUL.FTZ R20, R2, R120 ;  /* 0x0000007802147220 */ /* 0x000fe20000410000 */
[----:B------:R-:W-:Y:S01]  /*d0c0*/  MOV R120, R206 ;  /* 0x000000ce00787202 */ /* 0x000fe20000000f00 */
[C---:B------:R-:W-:Y:S02]  /*d0d0*/  FMUL.FTZ R27, R0.reuse, R127 ;  /* 0x0000007f001b7220 */ /* 0x040fe40000410000 */
[C---:B------:R-:W-:Y:S04]  /*d0e0*/  FMUL.FTZ R22, R0.reuse, R122 ;  /* 0x0000007a00167220 */ /* 0x040fe80000410000 */
[C---:B------:R-:W-:Y:S02]  /*d0f0*/  FMUL.FTZ R23, R0.reuse, R123 ;  /* 0x0000007b00177220 */ /* 0x040fe40000410000 */
[C---:B------:R-:W-:Y:S02]  /*d100*/  FMUL.FTZ R86, R0.reuse, R86 ;  /* 0x0000005600567220 */ /* 0x040fe40000410000 */
[C---:B------:R-:W-:Y:S02]  /*d110*/  FMUL.FTZ R87, R0.reuse, R87 ;  /* 0x0000005700577220 */ /* 0x040fe40000410000 */
[C---:B------:R-:W-:Y:S01]  /*d120*/  FMUL.FTZ R90, R0.reuse, R90 ;  /* 0x0000005a005a7220 */ /* 0x040fe20000410000 */
[C---:B-1----:R-:W-:Y:S03]  /*d130*/  HMMA.16816.F32.BF16 R20, R104.reuse, R28, R20 ;  /* 0x0000001c6814723c */ /* 0x042fe60000041814 */
[C---:B------:R-:W-:Y:S02]  /*d140*/  FMUL.FTZ R91, R0.reuse, R91 ;  /* 0x0000005b005b7220 */ /* 0x040fe40000410000 */
[----:B------:R-:W-:Y:S02]  /*d150*/  FMUL.FTZ R94, R0, R94 ;  /* 0x0000005e005e7220 */ /* 0x000fe40000410000 */
[C---:B------:R-:W-:Y:S01]  /*d160*/  FMUL.FTZ R28, R2.reuse, R148 ;  /* 0x00000094021c7220 */ /* 0x040fe20000410000 */
[C---:B------:R-:W-:Y:S04]  /*d170*/  HMMA.16816.F32.BF16 R24, R104.reuse, R30, R24 ;  /* 0x0000001e6818723c */ /* 0x040fe80000041818 */
[----:B------:R-:W-:Y:S01]  /*d180*/  FMUL.FTZ R29, R2, R149 ;  /* 0x00000095021d7220 */ /* 0x000fe20000410000 */
[----:B------:R-:W-:Y:S01]  /*d190*/  MOV R149, R47 ;  /* 0x0000002f00957202 */ /* 0x000fe20000000f00 */
[C---:B------:R-:W-:Y:S01]  /*d1a0*/  FMUL.FTZ R47, R0.reuse, R135 ;  /* 0x00000087002f7220 */ /* 0x040fe20000410000 */
[----:B------:R-:W-:Y:S01]  /*d1b0*/  MOV R148, R205 ;  /* 0x000000cd00947202 */ /* 0x000fe20000000f00 */
[C---:B------:R-:W-:Y:S01]  /*d1c0*/  FMUL.FTZ R30, R0.reuse, R150 ;  /* 0x00000096001e7220 */ /* 0x040fe20000410000 */
[----:B------:R-:W-:Y:S03]  /*d1d0*/  MOV R150, R244 ;  /* 0x000000f400967202 */ /* 0x000fe60000000f00 */
[C---:B------:R-:W-:Y:S01]  /*d1e0*/  FMUL.FTZ R31, R0.reuse, R151 ;  /* 0x00000097001f7220 */ /* 0x040fe20000410000 */
[----:B------:R-:W-:Y:S01]  /*d1f0*/  MOV R151, R117 ;  /* 0x0000007500977202 */ /* 0x000fe20000000f00 */
[--C-:B------:R-:W-:Y:S01]  /*d200*/  FFMA.FTZ R2, R227, c[0x0][0x2d0], -R160.reuse ;  /* 0x0000b400e3027a23 */ /* 0x100fe200000108a0 */
[----:B------:R-:W-:Y:S01]  /*d210*/  MOV R117, R114 ;  /* 0x0000007200757202 */ /* 0x000fe20000000f00 */
[C---:B------:R-:W-:Y:S01]  /*d220*/  FMUL.FTZ R95, R0.reuse, R95 ;  /* 0x0000005f005f7220 */ /* 0x040fe20000410000 */
[----:B------:R-:W-:Y:S01]  /*d230*/  MOV R114, R242 ;  /* 0x000000f200727202 */ /* 0x000fe20000000f00 */
[----:B------:R1:W-:Y:S01]  /*d240*/  MUFU.EX2 R121, R2 ;  /* 0x0000000200797308 */ /* 0x0003e20000000800 */
[C---:B--2---:R-:W-:Y:S03]  /*d250*/  HMMA.16816.F32.BF16 R28, R104.reuse, R108, R28 ;  /* 0x0000006c681c723c */ /* 0x044fe6000004181c */
[C---:B------:R-:W-:Y:S02]  /*d260*/  FMUL.FTZ R98, R0.reuse, R98 ;  /* 0x0000006200627220 */ /* 0x040fe40000410000 */
[----:B------:R-:W-:Y:S02]  /*d270*/  FMUL.FTZ R99, R0, R99 ;  /* 0x0000006300637220 */ /* 0x000fe40000410000 */
[--C-:B------:R-:W-:Y:S01]  /*d280*/  FFMA.FTZ R112, R230, c[0x0][0x2d0], -R161.reuse ;  /* 0x0000b400e6707a23 */ /* 0x100fe200000108a1 */
[C---:B------:R-:W-:Y:S01]  /*d290*/  HMMA.16816.F32.BF16 R32, R104.reuse, R110, R32 ;  /* 0x0000006e6820723c */ /* 0x040fe20000041820 */
[----:B------:R-:W2:Y:S02]  /*d2a0*/  LDSM.16.MT88.4 R108, [R102+0x3000] ;  /* 0x00300000666c783b */ /* 0x000ea40000004200 */
[----:B------:R3:W-:Y:S01]  /*d2b0*/  MUFU.EX2 R124, R112 ;  /* 0x00000070007c7308 */ /* 0x0007e20000000800 */
[--C-:B------:R-:W-:Y:S09]  /*d2c0*/  FFMA.FTZ R208, R208, c[0x0][0x2d0], -R161.reuse ;  /* 0x0000b400d0d07a23 */ /* 0x100ff200000108a1 */
[----:B------:R-:W-:Y:S01]  /*d2d0*/  MUFU.EX2 R208, R208 ;  /* 0x000000d000d07308 */ /* 0x000fe20000000800 */
[--C-:B-1----:R-:W-:Y:S09]  /*d2e0*/  FFMA.FTZ R2, R226, c[0x0][0x2d0], -R160.reuse ;  /* 0x0000b400e2027a23 */ /* 0x102ff200000108a0 */
[----:B------:R1:W5:Y:S01]  /*d2f0*/  MUFU.EX2 R123, R2 ;  /* 0x00000002007b7308 */ /* 0x0003620000000800 */
[--C-:B---3--:R-:W-:Y:S09]  /*d300*/  FFMA.FTZ R112, R235, c[0x0][0x2d0], -R161.reuse ;  /* 0x0000b400eb707a23 */ /* 0x108ff200000108a1 */
[----:B------:R3:W-:Y:S01]  /*d310*/  MUFU.EX2 R242, R112 ;  /* 0x0000007000f27308 */ /* 0x0007e20000000800 */
[C---:B--2---:R-:W-:Y:S03]  /*d320*/  HMMA.16816.F32.BF16 R36, R104.reuse, R108, R36 ;  /* 0x0000006c6824723c */ /* 0x044fe60000041824 */
[--C-:B-1----:R-:W-:Y:S05]  /*d330*/  FFMA.FTZ R2, R224, c[0x0][0x2d0], -R160.reuse ;  /* 0x0000b400e0027a23 */ /* 0x102fea00000108a0 */
[C---:B------:R-:W-:Y:S01]  /*d340*/  HMMA.16816.F32.BF16 R40, R104.reuse, R110, R40 ;  /* 0x0000006e6828723c */ /* 0x040fe20000041828 */
[----:B------:R-:W1:Y:S01]  /*d350*/  LDSM.16.MT88.4 R108, [R204+0x3000] ;  /* 0x00300000cc6c783b */ /* 0x000e620000004200 */
[----:B------:R2:W-:Y:S02]  /*d360*/  MUFU.EX2 R126, R2 ;  /* 0x00000002007e7308 */ /* 0x0005e40000000800 */
[--C-:B------:R-:W-:Y:S01]  /*d370*/  FFMA.FTZ R224, R249, c[0x0][0x2d0], -R160.reuse ;  /* 0x0000b400f9e07a23 */ /* 0x100fe200000108a0 */
[----:B------:R-:W-:Y:S01]  /*d380*/  MOV R249, R145 ;  /* 0x0000009100f97202 */ /* 0x000fe20000000f00 */
[--C-:B---3--:R-:W-:Y:S06]  /*d390*/  FFMA.FTZ R112, R114, c[0x0][0x2d0], -R161.reuse ;  /* 0x0000b40072707a23 */ /* 0x108fec00000108a1 */
[----:B------:R-:W-:Y:S01]  /*d3a0*/  MUFU.EX2 R224, R224 ;  /* 0x000000e000e07308 */ /* 0x000fe20000000800 */
[--C-:B--2---:R-:W-:Y:S02]  /*d3b0*/  FFMA.FTZ R2, R223, c[0x0][0x2d0], -R160.reuse ;  /* 0x0000b400df027a23 */ /* 0x104fe400000108a0 */
[--C-:B------:R-:W-:Y:S01]  /*d3c0*/  FFMA.FTZ R223, R247, c[0x0][0x2d0], -R160.reuse ;  /* 0x0000b400f7df7a23 */ /* 0x100fe200000108a0 */
[----:B------:R-:W-:Y:S06]  /*d3d0*/  MOV R247, R148 ;  /* 0x0000009400f77202 */ /* 0x000fec0000000f00 */
[----:B------:R2:W3:Y:S01]  /*d3e0*/  MUFU.EX2 R131, R2 ;  /* 0x0000000200837308 */ /* 0x0004e20000000800 */
[----:B------:R-:W-:Y:S09]  /*d3f0*/  ISETP.GE.AND P3, PT, R247, 0x1, PT ;  /* 0x00000001f700780c */ /* 0x000ff20003f66270 */
[----:B------:R-:W-:Y:S01]  /*d400*/  MUFU.EX2 R223, R223 ;  /* 0x000000df00df7308 */ /* 0x000fe20000000800 */
[C---:B-1----:R-:W-:Y:S08]  /*d410*/  HMMA.16816.F32.BF16 R44, R104.reuse, R108, R44 ;  /* 0x0000006c682c723c */ /* 0x042ff0000004182c */
[C---:B------:R-:W-:Y:S01]  /*d420*/  HMMA.16816.F32.BF16 R48, R104.reuse, R110, R48 ;  /* 0x0000006e6830723c */ /* 0x040fe20000041830 */
[----:B------:R-:W1:Y:S03]  /*d430*/  LDSM.16.MT88.4 R108, [R3+0x3000] ;  /* 0x00300000036c783b */ /* 0x000e660000004200 */
[--C-:B--2---:R-:W-:Y:S02]  /*d440*/  FFMA.FTZ R2, R229, c[0x0][0x2d0], -R161.reuse ;  /* 0x0000b400e5027a23 */ /* 0x104fe400000108a1 */
[----:B------:R-:W-:Y:S10]  /*d450*/  MUFU.EX2 R229, R119 ;  /* 0x0000007700e57308 */ /* 0x000ff40000000800 */
[----:B------:R2:W1:Y:S02]  /*d460*/  MUFU.EX2 R122, R2 ;  /* 0x00000002007a7308 */ /* 0x0004640000000800 */
[C---:B-1----:R-:W-:Y:S03]  /*d470*/  HMMA.16816.F32.BF16 R52, R104.reuse, R108, R52 ;  /* 0x0000006c6834723c */ /* 0x042fe60000041834 */
[--C-:B--2---:R-:W-:Y:S05]  /*d480*/  FFMA.FTZ R2, R228, c[0x0][0x2d0], -R161.reuse ;  /* 0x0000b400e4027a23 */ /* 0x104fea00000108a1 */
[----:B------:R1:W-:Y:S01]  /*d490*/  MUFU.EX2 R127, R2 ;  /* 0x00000002007f7308 */ /* 0x0003e20000000800 */
[C---:B------:R-:W-:Y:S01]  /*d4a0*/  HMMA.16816.F32.BF16 R56, R104.reuse, R110, R56 ;  /* 0x0000006e6838723c */ /* 0x040fe20000041838 */
[----:B------:R-:W2:Y:S02]  /*d4b0*/  LDSM.16.MT88.4 R108, [R103+0x3000] ;  /* 0x00300000676c783b */ /* 0x000ea40000004200 */
[----:B-1----:R-:W-:Y:S06]  /*d4c0*/  FFMA.FTZ R2, R231, c[0x0][0x2d0], -R161 ;  /* 0x0000b400e7027a23 */ /* 0x002fec00000108a1 */
[----:B------:R-:W-:Y:S10]  /*d4d0*/  MUFU.EX2 R231, R118 ;  /* 0x0000007600e77308 */ /* 0x000ff40000000800 */
[----:B------:R1:W1:Y:S01]  /*d4e0*/  MUFU.EX2 R130, R2 ;  /* 0x0000000200827308 */ /* 0x0002620000000800 */
[C---:B--2---:R-:W-:Y:S08]  /*d4f0*/  HMMA.16816.F32.BF16 R60, R104.reuse, R108, R60 ;  /* 0x0000006c683c723c */ /* 0x044ff0000004183c */
[C---:B------:R-:W-:Y:S01]  /*d500*/  HMMA.16816.F32.BF16 R64, R104.reuse, R110, R64 ;  /* 0x0000006e6840723c */ /* 0x040fe20000041840 */
[----:B------:R-:W2:Y:S03]  /*d510*/  LDSM.16.MT88.4 R108, [R102+0x6000] ;  /* 0x00600000666c783b */ /* 0x000ea60000004200 */
[----:B-1----:R-:W-:Y:S02]  /*d520*/  FFMA.FTZ R2, R237, c[0x0][0x2d0], -R160 ;  /* 0x0000b400ed027a23 */ /* 0x002fe400000108a0 */
[----:B------:R-:W-:Y:S10]  /*d530*/  MUFU.EX2 R237, R112 ;  /* 0x0000007000ed7308 */ /* 0x000ff40000000800 */
[----:B------:R1:W1:Y:S01]  /*d540*/  MUFU.EX2 R125, R2 ;  /* 0x00000002007d7308 */ /* 0x0002620000000800 */
[----:B----4-:R-:W-:Y:S02]  /*d550*/  FFMA.FTZ R113, R0, R113, R162 ;  /* 0x0000007100717223 */ /* 0x010fe400000100a2 */
[----:B------:R-:W-:Y:S01]  /*d560*/  FADD.FTZ R0, R207, R163 ;  /* 0x000000a3cf007221 */ /* 0x000fe20000010000 */
[C---:B--2---:R-:W-:Y:S03]  /*d570*/  HMMA.16816.F32.BF16 R68, R104.reuse, R108, R68 ;  /* 0x0000006c6844723c */ /* 0x044fe60000041844 */
[----:B------:R-:W-:Y:S02]  /*d580*/  FADD.FTZ R0, R222, R0 ;  /* 0x00000000de007221 */ /* 0x000fe40000010000 */
[--C-:B------:R-:W-:Y:S02]  /*d590*/  FFMA.FTZ R222, R137, c[0x0][0x2d0], -R161.reuse ;  /* 0x0000b40089de7a23 */ /* 0x100fe400000108a1 */
[--C-:B-1----:R-:W-:Y:S01]  /*d5a0*/  FFMA.FTZ R2, R236, c[0x0][0x2d0], -R160.reuse ;  /* 0x0000b400ec027a23 */ /* 0x102fe200000108a0 */
[C---:B------:R-:W-:Y:S01]  /*d5b0*/  HMMA.16816.F32.BF16 R72, R104.reuse, R110, R72 ;  /* 0x0000006e6848723c */ /* 0x040fe20000041848 */
[----:B------:R-:W1:Y:S02]  /*d5c0*/  LDSM.16.MT88.4 R108, [R204+0x6000] ;  /* 0x00600000cc6c783b */ /* 0x000e640000004200 */
[----:B------:R2:W4:Y:S10]  /*d5d0*/  MUFU.EX2 R129, R2 ;  /* 0x0000000200817308 */ /* 0x0005340000000800 */
[----:B------:R-:W-:Y:S01]  /*d5e0*/  MUFU.EX2 R222, R222 ;  /* 0x000000de00de7308 */ /* 0x000fe20000000800 */
[--C-:B--2---:R-:W-:Y:S09]  /*d5f0*/  FFMA.FTZ R2, R234, c[0x0][0x2d0], -R160.reuse ;  /* 0x0000b400ea027a23 */ /* 0x104ff200000108a0 */
[----:B------:R2:W-:Y:S01]  /*d600*/  MUFU.EX2 R205, R2 ;  /* 0x0000000200cd7308 */ /* 0x0005e20000000800 */
[C---:B-1----:R-:W-:Y:S08]  /*d610*/  HMMA.16816.F32.BF16 R76, R104.reuse, R108, R76 ;  /* 0x0000006c684c723c */ /* 0x042ff0000004184c */
[C---:B------:R-:W-:Y:S01]  /*d620*/  HMMA.16816.F32.BF16 R80, R104.reuse, R110, R80 ;  /* 0x0000006e6850723c */ /* 0x040fe20000041850 */
[----:B------:R-:W1:Y:S03]  /*d630*/  LDSM.16.MT88.4 R108, [R3+0x6000] ;  /* 0x00600000036c783b */ /* 0x000e660000004200 */
[--C-:B--2---:R-:W-:Y:S04]  /*d640*/  FFMA.FTZ R2, R233, c[0x0][0x2d0], -R160.reuse ;  /* 0x0000b400e9027a23 */ /* 0x104fe800000108a0 */
[----:B------:R2:W-:Y:S04]  /*d650*/  MUFU.EX2 R244, R2 ;  /* 0x0000000200f47308 */ /* 0x0005e80000000800 */
[--C-:B--2---:R-:W-:Y:S06]  /*d660*/  FFMA.FTZ R2, R239, c[0x0][0x2d0], -R161.reuse ;  /* 0x0000b400ef027a23 */ /* 0x104fec00000108a1 */
[----:B------:R2:W2:Y:S01]  /*d670*/  MUFU.EX2 R128, R2 ;  /* 0x0000000200807308 */ /* 0x0004a20000000800 */
[C---:B-1----:R-:W-:Y:S08]  /*d680*/  HMMA.16816.F32.BF16 R84, R104.reuse, R108, R84 ;  /* 0x0000006c6854723c */ /* 0x042ff00000041854 */
[C---:B------:R-:W-:Y:S01]  /*d690*/  HMMA.16816.F32.BF16 R88, R104.reuse, R110, R88 ;  /* 0x0000006e6858723c */ /* 0x040fe20000041858 */
[----:B------:R-:W1:Y:S03]  /*d6a0*/  LDSM.16.MT88.4 R108, [R103+0x6000] ;  /* 0x00600000676c783b */ /* 0x000e660000004200 */
[--C-:B--2---:R-:W-:Y:S04]  /*d6b0*/  FFMA.FTZ R2, R238, c[0x0][0x2d0], -R161.reuse ;  /* 0x0000b400ee027a23 */ /* 0x104fe800000108a1 */
[----:B------:R2:W1:Y:S02]  /*d6c0*/  MUFU.EX2 R206, R2 ;  /* 0x0000000200ce7308 */ /* 0x0004640000000800 */
[C---:B-1----:R-:W-:Y:S03]  /*d6d0*/  HMMA.16816.F32.BF16 R92, R104.reuse, R108, R92 ;  /* 0x0000006c685c723c */ /* 0x042fe6000004185c */
[--C-:B--2---:R-:W-:Y:S05]  /*d6e0*/  FFMA.FTZ R2, R240, c[0x0][0x2d0], -R161.reuse ;  /* 0x0000b400f0027a23 */ /* 0x104fea00000108a1 */
[----:B------:R1:W2:Y:S01]  /*d6f0*/  MUFU.EX2 R243, R2 ;  /* 0x0000000200f37308 */ /* 0x0002a20000000800 */
[----:B------:R-:W-:Y:S01]  /*d700*/  HMMA.16816.F32.BF16 R96, R104, R110, R96 ;  /* 0x0000006e6860723c */ /* 0x000fe20000041860 */
[----:B------:R-:W2:Y:S06]  /*d710*/  LDSM.16.MT88.4 R108, [R102+0x800] ;  /* 0x00080000666c783b */ /* 0x000eac0000004200 */
[----:B-----5:R-:W-:Y:S02]  /*d720*/  F2FP.BF16.PACK_AB R104, R123, R121 ;  /* 0x000000797b68723e */ /* 0x020fe400000010ff */
[----:B---3--:R-:W-:Y:S03]  /*d730*/  F2FP.BF16.PACK_AB R106, R131, R126 ;  /* 0x0000007e836a723e */ /* 0x008fe600000010ff */
[----:B------:R-:W-:Y:S02]  /*d740*/  F2FP.BF16.PACK_AB R105, R124, R122 ;  /* 0x0000007a7c69723e */ /* 0x000fe400000010ff */
[----:B------:R-:W-:Y:S01]  /*d750*/  F2FP.BF16.PACK_AB R107, R130, R127 ;  /* 0x0000007f826b723e */ /* 0x000fe200000010ff */
[--C-:B-1----:R-:W-:Y:S01]  /*d760*/  FFMA.FTZ R2, R146, c[0x0][0x2d0], -R160.reuse ;  /* 0x0000b40092027a23 */ /* 0x102fe200000108a0 */
[----:B------:R-:W-:Y:S01]  /*d770*/  MOV R146, R221 ;  /* 0x000000dd00927202 */ /* 0x000fe20000000f00 */
[--C-:B------:R-:W-:Y:S01]  /*d780*/  FFMA.FTZ R221, R248, c[0x0][0x2d0], -R160.reuse ;  /* 0x0000b400f8dd7a23 */ /* 0x100fe200000108a0 */
[----:B------:R-:W-:Y:S01]  /*d790*/  MOV R248, R144 ;  /* 0x0000009000f87202 */ /* 0x000fe20000000f00 */
[----:B------:R1:W-:Y:S10]  /*d7a0*/  MUFU.EX2 R234, R2 ;  /* 0x0000000200ea7308 */ /* 0x0003f40000000800 */
[----:B------:R-:W-:Y:S01]  /*d7b0*/  MUFU.EX2 R221, R221 ;  /* 0x000000dd00dd7308 */ /* 0x000fe20000000800 */
[C---:B--2---:R-:W-:Y:S08]  /*d7c0*/  HMMA.16816.F32.BF16 R4, R104.reuse, R108, R4 ;  /* 0x0000006c6804723c */ /* 0x044ff00000041804 */
[C---:B------:R-:W-:Y:S01]  /*d7d0*/  HMMA.16816.F32.BF16 R8, R104.reuse, R110, R8 ;  /* 0x0000006e6808723c */ /* 0x040fe20000041808 */
[----:B------:R-:W2:Y:S03]  /*d7e0*/  LDSM.16.MT88.4 R108, [R204+0x800] ;  /* 0x00080000cc6c783b */ /* 0x000ea60000004200 */
[----:B-1----:R-:W-:Y:S01]  /*d7f0*/  FFMA.FTZ R2, R151, c[0x0][0x2d0], -R160 ;  /* 0x0000b40097027a23 */ /* 0x002fe200000108a0 */
[----:B------:R-:W-:Y:S01]  /*d800*/  MOV R151, R116 ;  /* 0x0000007400977202 */ /* 0x000fe20000000f00 */
[----:B------:R-:W-:Y:S02]  /*d810*/  FADD.FTZ R116, R225, R0 ;  /* 0x00000000e1747221 */ /* 0x000fe40000010000 */
[--C-:B------:R-:W-:Y:S01]  /*d820*/  FFMA.FTZ R0, R146, c[0x0][0x2d0], -R161.reuse ;  /* 0x0000b40092007a23 */ /* 0x100fe200000108a1 */
[----:B------:R1:W3:Y:S01]  /*d830*/  MUFU.EX2 R236, R2 ;  /* 0x0000000200ec7308 */ /* 0x0002e20000000800 */
[----:B------:R-:W-:Y:S09]  /*d840*/  LDSM.16.MT88.4 R144, [R103+0x2800] ;  /* 0x002800006790783b */ /* 0x000ff20000004200 */
[----:B------:R5:W-:Y:S01]  /*d850*/  MUFU.EX2 R227, R0 ;  /* 0x0000000000e37308 */ /* 0x000be20000000800 */
[--C-:B-1----:R-:W-:Y:S01]  /*d860*/  FFMA.FTZ R2, R250, c[0x0][0x2d0], -R160.reuse ;  /* 0x0000b400fa027a23 */ /* 0x102fe200000108a0 */
[----:B------:R-:W-:Y:S08]  /*d870*/  MOV R250, R140 ;  /* 0x0000008c00fa7202 */ /* 0x000ff00000000f00 */
[----:B------:R1:W-:Y:S01]  /*d880*/  MUFU.EX2 R240, R2 ;  /* 0x0000000200f07308 */ /* 0x0003e20000000800 */
[C---:B--2---:R-:W-:Y:S03]  /*d890*/  HMMA.16816.F32.BF16 R12, R104.reuse, R108, R12 ;  /* 0x0000006c680c723c */ /* 0x044fe6000004180c */
[--C-:B-----5:R-:W-:Y:S06]  /*d8a0*/  FFMA.FTZ R0, R151, c[0x0][0x2d0], -R161.reuse ;  /* 0x0000b40097007a23 */ /* 0x120fec00000108a1 */
[----:B------:R2:W-:Y:S01]  /*d8b0*/  MUFU.EX2 R228, R0 ;  /* 0x0000000000e47308 */ /* 0x0005e20000000800 */
[C---:B------:R-:W-:Y:S01]  /*d8c0*/  HMMA.16816.F32.BF16 R16, R104.reuse, R110, R16 ;  /* 0x0000006e6810723c */ /* 0x040fe20000041810 */
[----:B------:R-:W5:Y:S02]  /*d8d0*/  LDSM.16.MT88.4 R108, [R3+0x800] ;  /* 0x00080000036c783b */ /* 0x000f640000004200 */
[----:B-1----:R-:W-:Y:S06]  /*d8e0*/  FFMA.FTZ R2, R241, c[0x0][0x2d0], -R160 ;  /* 0x0000b400f1027a23 */ /* 0x002fec00000108a0 */
[----:B------:R1:W1:Y:S03]  /*d8f0*/  MUFU.EX2 R241, R2 ;  /* 0x0000000200f17308 */ /* 0x0002660000000800 */
[----:B--2---:R-:W-:Y:S04]  /*d900*/  FADD.FTZ R0, R121, R116 ;  /* 0x0000007479007221 */ /* 0x004fe80000010000 */
[----:B------:R-:W-:Y:S04]  /*d910*/  FADD.FTZ R0, R123, R0 ;  /* 0x000000007b007221 */ /* 0x000fe80000010000 */
[----:B------:R-:W-:Y:S04]  /*d920*/  FADD.FTZ R0, R126, R0 ;  /* 0x000000007e007221 */ /* 0x000fe80000010000 */
[----:B------:R-:W-:Y:S04]  /*d930*/  FADD.FTZ R0, R131, R0 ;  /* 0x0000000083007221 */ /* 0x000fe80000010000 */
[----:B------:R-:W-:Y:S01]  /*d940*/  FADD.FTZ R0, R125, R0 ;  /* 0x000000007d007221 */ /* 0x000fe20000010000 */
[C---:B-----5:R-:W-:Y:S03]  /*d950*/  HMMA.16816.F32.BF16 R20, R104.reuse, R108, R20 ;  /* 0x0000006c6814723c */ /* 0x060fe60000041814 */
[----:B----4-:R-:W-:Y:S02]  /*d960*/  FADD.FTZ R0, R129, R0 ;  /* 0x0000000081007221 */ /* 0x010fe40000010000 */
[--C-:B-1----:R-:W-:Y:S01]  /*d970*/  FFMA.FTZ R2, R150, c[0x0][0x2d0], -R161.reuse ;  /* 0x0000b40096027a23 */ /* 0x102fe200000108a1 */
[----:B------:R-:W-:Y:S01]  /*d980*/  MOV R150, R117 ;  /* 0x0000007500967202 */ /* 0x000fe20000000f00 */
[----:B------:R-:W-:Y:S01]  /*d990*/  FFMA.FTZ R117, R252, c[0x0][0x2d0], -R160 ;  /* 0x0000b400fc757a23 */ /* 0x000fe200000108a0 */
[C---:B------:R-:W-:Y:S01]  /*d9a0*/  HMMA.16816.F32.BF16 R24, R104.reuse, R110, R24 ;  /* 0x0000006e6818723c */ /* 0x040fe20000041818 */
[----:B------:R-:W1:Y:S01]  /*d9b0*/  LDSM.16.MT88.4 R108, [R103+0x800] ;  /* 0x00080000676c783b */ /* 0x000e620000004200 */
[----:B------:R2:W-:Y:S02]  /*d9c0*/  MUFU.EX2 R235, R2 ;  /* 0x0000000200eb7308 */ /* 0x0005e40000000800 */
[----:B------:R-:W-:Y:S08]  /*d9d0*/  MOV R252, R141 ;  /* 0x0000008d00fc7202 */ /* 0x000ff00000000f00 */
[----:B------:R4:W-:Y:S01]  /*d9e0*/  MUFU.EX2 R233, R117 ;  /* 0x0000007500e97308 */ /* 0x0009e20000000800 */
[----:B--2---:R-:W-:Y:S09]  /*d9f0*/  FFMA.FTZ R2, R115, c[0x0][0x2d0], -R161 ;  /* 0x0000b40073027a23 */ /* 0x004ff200000108a1 */
[----:B------:R2:W5:Y:S01]  /*da00*/  MUFU.EX2 R238, R2 ;  /* 0x0000000200ee7308 */ /* 0x0005620000000800 */
[----:B----4-:R-:W-:Y:S01]  /*da10*/  LDSM.16.MT88.4 R116, [R102+0x2000] ;  /* 0x002000006674783b */ /* 0x010fe20000004200 */
[C---:B-1----:R-:W-:Y:S08]  /*da20*/  HMMA.16816.F32.BF16 R28, R104.reuse, R108, R28 ;  /* 0x0000006c681c723c */ /* 0x042ff0000004181c */
[C---:B------:R-:W-:Y:S01]  /*da30*/  HMMA.16816.F32.BF16 R32, R104.reuse, R110, R32 ;  /* 0x0000006e6820723c */ /* 0x040fe20000041820 */
[----:B------:R-:W1:Y:S03]  /*da40*/  LDSM.16.MT88.4 R108, [R102+0x3800] ;  /* 0x00380000666c783b */ /* 0x000e660000004200 */
[----:B--2---:R-:W-:Y:S05]  /*da50*/  FADD.FTZ R2, R219, R113 ;  /* 0x00000071db027221 */ /* 0x004fea0000010000 */
[----:B------:R-:W-:Y:S03]  /*da60*/  LDSM.16.MT88.4 R112, [R102+0x1800] ;  /* 0x001800006670783b */ /* 0x000fe60000004200 */
[----:B------:R-:W-:Y:S02]  /*da70*/  FADD.FTZ R2, R220, R2 ;  /* 0x00000002dc027221 */ /* 0x000fe40000010000 */
[--C-:B------:R-:W-:Y:S02]  /*da80*/  FFMA.FTZ R220, R132, c[0x0][0x2d0], -R161.reuse ;  /* 0x0000b40084dc7a23 */ /* 0x100fe400000108a1 */
[----:B------:R-:W-:Y:S02]  /*da90*/  FADD.FTZ R2, R245, R2 ;  /* 0x00000002f5027221 */ /* 0x000fe40000010000 */
[----:B------:R-:W2:Y:S02]  /*daa0*/  LDL R245, [R1+0x58] ;  /* 0x0000580001f57983 */ /* 0x000ea40000100800 */
[----:B------:R-:W-:Y:S01]  /*dab0*/  FADD.FTZ R2, R122, R2 ;  /* 0x000000027a027221 */ /* 0x000fe20000010000 */
[----:B------:R-:W-:Y:S03]  /*dac0*/  MUFU.EX2 R220, R220 ;  /* 0x000000dc00dc7308 */ /* 0x000fe60000000800 */
[----:B------:R-:W-:Y:S04]  /*dad0*/  FADD.FTZ R2, R124, R2 ;  /* 0x000000027c027221 */ /* 0x000fe80000010000 */
[----:B------:R-:W-:Y:S04]  /*dae0*/  FADD.FTZ R2, R127, R2 ;  /* 0x000000027f027221 */ /* 0x000fe80000010000 */
[----:B------:R-:W-:Y:S04]  /*daf0*/  FADD.FTZ R2, R130, R2 ;  /* 0x0000000282027221 */ /* 0x000fe80000010000 */
[----:B------:R-:W-:Y:S01]  /*db00*/  FADD.FTZ R2, R128, R2 ;  /* 0x0000000280027221 */ /* 0x000fe20000010000 */
        /* <DEDUP_REMOVED lines=25> */
[----:B------:R-:W-:Y:S01]  /*dca0*/  F2FP.BF16.PACK_AB R105, R206, R128 ;  /* 0x00000080ce69723e */ /* 0x000fe200000010ff */
[----:B------:R-:W-:Y:S02]  /*dcb0*/  LDSM.16.MT88.4 R124, [R3+0x2800] ;  /* 0x00280000037c783b */ /* 0x000fe40000004200 */
[----:B------:R-:W-:Y:S01]  /*dcc0*/  F2FP.BF16.PACK_AB R106, R244, R205 ;  /* 0x000000cdf46a723e */ /* 0x000fe200000010ff */
[----:B------:R-:W-:Y:S01]  /*dcd0*/  FADD.FTZ R205, R205, R0 ;  /* 0x00000000cdcd7221 */ /* 0x000fe20000010000 */
[----:B------:R-:W-:Y:S01]  /*dce0*/  F2FP.BF16.PACK_AB R107, R243, R242 ;  /* 0x000000f2f36b723e */ /* 0x000fe200000010ff */
[----:B------:R-:W-:Y:S01]  /*dcf0*/  FADD.FTZ R206, R206, R2 ;  /* 0x00000002cece7221 */ /* 0x000fe20000010000 */
[----:B------:R-:W-:Y:S02]  /*dd00*/  IADD3 R0, R232, -0x2, RZ ;  /* 0xfffffffee8007810 */ /* 0x000fe40007ffe0ff */
[----:B------:R-:W-:Y:S02]  /*dd10*/  LDSM.16.MT88.4 R128, [R204+0x5800] ;  /* 0x00580000cc80783b */ /* 0x000fe40000004200 */
[----:B------:R-:W-:Y:S11]  /*dd20*/  ISETP.GE.AND P5, PT, R0, R252, PT ;  /* 0x000000fc0000720c */ /* 0x000ff60003fa6270 */
[----:B------:R-:W-:Y:S02]  /*dd30*/  @!UPT UIADD3 URZ, URZ, URZ, URZ ;  /* 0x0000003f3f3ff290 */ /* 0x000fe4000fffe03f */
[----:B------:R-:W-:Y:S02]  /*dd40*/  @P5 ISETP.GE.AND P2, PT, R248, c[0x0][0x1d4], PT ;  /* 0x00007500f8005a0c */ /* 0x000fe40003f46270 */
[----:B------:R-:W-:Y:S05]  /*dd50*/  @P5 SHF.R.S32.HI R2, RZ, 0x1f, R0 ;  /* 0x0000001fff025819 */ /* 0x000fea0000011400 */
[----:B------:R-:W-:Y:S01]  /*dd60*/  @P5 IMAD R2, R2, c[0x0][0x1e0], RZ ;  /* 0x0000780002025a24 */ /* 0x000fe200078e02ff */
[C---:B-1----:R-:W-:Y:S03]  /*dd70*/  HMMA.16816.F32.BF16 R4, R104.reuse, R108, R4 ;  /* 0x0000006c6804723c */ /* 0x042fe60000041804 */
        /* <DEDUP_REMOVED lines=36> */
[----:B------:R1:W4:Y:S01]  /*dfc0*/  MUFU.EX2 R239, R108 ;  /* 0x0000006c00ef7308 */ /* 0x0003220000000800 */
[----:B------:R-:W-:Y:S01]  /*dfd0*/  MOV R133, R120 ;  /* 0x0000007800857202 */ /* 0x000fe20000000f00 */
[--C-:B------:R-:W-:Y:S01]  /*dfe0*/  FFMA.FTZ R120, R251, c[0x0][0x2d0], -R160.reuse ;  /* 0x0000b400fb787a23 */ /* 0x100fe200000108a0 */
[----:B------:R-:W-:Y:S01]  /*dff0*/  MOV R251, R149 ;  /* 0x0000009500fb7202 */ /* 0x000fe20000000f00 */
[----:B------:R-:W-:Y:S01]  /*e000*/  FFMA.FTZ R160, R246, c[0x0][0x2d0], -R160 ;  /* 0x0000b400f6a07a23 */ /* 0x000fe200000108a0 */
[----:B---3--:R-:W-:Y:S01]  /*e010*/  F2FP.BF16.PACK_AB R104, R236, R234 ;  /* 0x000000eaec68723e */ /* 0x008fe200000010ff */
[----:B------:R-:W3:Y:S01]  /*e020*/  LDL R246, [R1+0x3c] ;  /* 0x00003c0001f67983 */ /* 0x000ee20000100800 */
[----:B------:R-:W-:Y:S02]  /*e030*/  @P5 ISETP.GE.AND P1, PT, R251, c[0x0][0x1d4], PT ;  /* 0x00007500fb005a0c */ /* 0x000fe40003f26270 */
[----:B------:R-:W-:Y:S01]  /*e040*/  F2FP.BF16.PACK_AB R106, R241, R240 ;  /* 0x000000f0f16a723e */ /* 0x000fe200000010ff */
[----:B------:R2:W-:Y:S01]  /*e050*/  MUFU.EX2 R230, R120 ;  /* 0x0000007800e67308 */ /* 0x0005e20000000800 */
[----:B-----5:R-:W-:Y:S09]  /*e060*/  F2FP.BF16.PACK_AB R105, R238, R235 ;  /* 0x000000ebee69723e */ /* 0x020ff200000010ff */
[----:B------:R5:W5:Y:S01]  /*e070*/  MUFU.EX2 R219, R160 ;  /* 0x000000a000db7308 */ /* 0x000b620000000800 */
[----:B-1----:R-:W1:Y:S01]  /*e080*/  LDSM.16.MT88.4 R108, [R204+0x1800] ;  /* 0x00180000cc6c783b */ /* 0x002e620000004200 */
[----:B----4-:R-:W-:Y:S07]  /*e090*/  F2FP.BF16.PACK_AB R107, R239, R237 ;  /* 0x000000edef6b723e */ /* 0x010fee00000010ff */
[C---:B------:R-:W-:Y:S03]  /*e0a0*/  HMMA.16816.F32.BF16 R4, R104.reuse, R112, R4 ;  /* 0x000000706804723c */ /* 0x040fe60000041804 */
[--C-:B--2---:R-:W-:Y:S04]  /*e0b0*/  FFMA.FTZ R120, R133, c[0x0][0x2d0], -R161.reuse ;  /* 0x0000b40085787a23 */ /* 0x104fe800000108a1 */
[----:B------:R2:W-:Y:S01]  /*e0c0*/  MUFU.EX2 R225, R120 ;  /* 0x0000007800e17308 */ /* 0x0005e20000000800 */
[C---:B------:R-:W-:Y:S01]  /*e0d0*/  HMMA.16816.F32.BF16 R8, R104.reuse, R114, R8 ;  /* 0x000000726808723c */ /* 0x040fe20000041808 */
[----:B------:R-:W4:Y:S03]  /*e0e0*/  LDSM.16.MT88.4 R112, [R3+0x1800] ;  /* 0x001800000370783b */ /* 0x000f260000004200 */
[----:B-----5:R-:W-:Y:S02]  /*e0f0*/  F2FP.BF16.PACK_AB R160, R221, R224 ;  /* 0x000000e0dda0723e */ /* 0x020fe400000010ff */
[----:B------:R-:W-:Y:S03]  /*e100*/  F2FP.BF16.PACK_AB R162, R219, R223 ;  /* 0x000000dfdba2723e */ /* 0x000fe600000010ff */
[----:B--2---:R-:W-:Y:S01]  /*e110*/  LDSM.16.MT88.4 R120, [R3+0x2000] ;  /* 0x002000000378783b */ /* 0x004fe20000004200 */
[C---:B-1----:R-:W-:Y:S08]  /*e120*/  HMMA.16816.F32.BF16 R12, R104.reuse, R108, R12 ;  /* 0x0000006c680c723c */ /* 0x042ff0000004180c */
[C---:B------:R-:W-:Y:S01]  /*e130*/  HMMA.16816.F32.BF16 R16, R104.reuse, R110, R16 ;  /* 0x0000006e6810723c */ /* 0x040fe20000041810 */
[----:B------:R-:W1:Y:S07]  /*e140*/  LDSM.16.MT88.4 R108, [R103+0x1800] ;  /* 0x00180000676c783b */ /* 0x000e6e0000004200 */
[C---:B----4-:R-:W-:Y:S08]  /*e150*/  HMMA.16816.F32.BF16 R20, R104.reuse, R112, R20 ;  /* 0x000000706814723c */ /* 0x050ff00000041814 */
        /* <DEDUP_REMOVED lines=24> */
[--C-:B------:R-:W-:Y:S01]  /*e2e0*/  FFMA.FTZ R112, R150, c[0x0][0x2d0], -R161.reuse ;  /* 0x0000b40096707a23 */ /* 0x100fe200000108a1 */
[C---:B------:R-:W-:Y:S03]  /*e2f0*/  HMMA.16816.F32.BF16 R88, R104.reuse, R114, R88 ;  /* 0x000000726858723c */ /* 0x040fe60000041858 */
[----:B------:R2:W4:Y:S01]  /*e300*/  MUFU.EX2 R226, R112 ;  /* 0x0000007000e27308 */ /* 0x0005220000000800 */
[----:B------:R-:W-:Y:S02]  /*e310*/  FFMA.FTZ R161, R136, c[0x0][0x2d0], -R161 ;  /* 0x0000b40088a17a23 */ /* 0x000fe400000108a1 */
[----:B------:R-:W-:Y:S07]  /*e320*/  LDSM.16.MT88.4 R136, [R102+0x5800] ;  /* 0x005800006688783b */ /* 0x000fee0000004200 */
[----:B------:R5:W3:Y:S01]  /*e330*/  MUFU.EX2 R207, R161 ;  /* 0x000000a100cf7308 */ /* 0x000ae20000000800 */
[C---:B-1----:R-:W-:Y:S01]  /*e340*/  HMMA.16816.F32.BF16 R92, R104.reuse, R108, R92 ;  /* 0x0000006c685c723c */ /* 0x042fe2000004185c */
[----:B--2---:R-:W1:Y:S07]  /*e350*/  LDSM.16.MT88.4 R112, [R204+0x2000] ;  /* 0x00200000cc70783b */ /* 0x004e6e0000004200 */
[----:B------:R-:W-:Y:S01]  /*e360*/  HMMA.16816.F32.BF16 R96, R104, R110, R96 ;  /* 0x0000006e6860723c */ /* 0x000fe20000041860 */
[----:B------:R-:W2:Y:S03]  /*e370*/  LDSM.16.MT88.4 R108, [R103+0x2000] ;  /* 0x00200000676c783b */ /* 0x000ea60000004200 */
[----:B-----5:R-:W-:Y:S03]  /*e380*/  F2FP.BF16.PACK_AB R161, R222, R220 ;  /* 0x000000dcdea1723e */ /* 0x020fe600000010ff */
[----:B------:R-:W-:Y:S02]  /*e390*/  F2FP.BF16.PACK_AB R104, R231, R229 ;  /* 0x000000e5e768723e */ /* 0x000fe400000010ff */
[----:B------:R-:W-:Y:S03]  /*e3a0*/  F2FP.BF16.PACK_AB R106, R230, R233 ;  /* 0x000000e9e66a723e */ /* 0x000fe600000010ff */
[----:B------:R-:W-:Y:S02]  /*e3b0*/  F2FP.BF16.PACK_AB R105, R228, R227 ;  /* 0x000000e3e469723e */ /* 0x000fe400000010ff */
[----:B----4-:R-:W-:Y:S02]  /*e3c0*/  F2FP.BF16.PACK_AB R107, R225, R226 ;  /* 0x000000e2e16b723e */ /* 0x010fe400000010ff */
[----:B---3--:R-:W-:Y:S05]  /*e3d0*/  F2FP.BF16.PACK_AB R163, R207, R208 ;  /* 0x000000d0cfa3723e */ /* 0x008fea00000010ff */
[C---:B------:R-:W-:Y:S08]  /*e3e0*/  HMMA.16816.F32.BF16 R4, R104.reuse, R116, R4 ;  /* 0x000000746804723c */ /* 0x040ff00000041804 */
[C---:B------:R-:W-:Y:S01]  /*e3f0*/  HMMA.16816.F32.BF16 R8, R104.reuse, R118, R8 ;  /* 0x000000766808723c */ /* 0x040fe20000041808 */
[----:B------:R-:W3:Y:S07]  /*e400*/  LDSM.16.MT88.4 R116, [R102+0x5000] ;  /* 0x005000006674783b */ /* 0x000eee0000004200 */
[C---:B-1----:R-:W-:Y:S08]  /*e410*/  HMMA.16816.F32.BF16 R12, R104.reuse, R112, R12 ;  /* 0x00000070680c723c */ /* 0x042ff0000004180c */
[C---:B------:R-:W-:Y:S01]  /*e420*/  HMMA.16816.F32.BF16 R16, R104.reuse, R114, R16 ;  /* 0x000000726810723c */ /* 0x040fe20000041810 */
[----:B------:R-:W1:Y:S07]  /*e430*/  LDSM.16.MT88.4 R112, [R204+0x5000] ;  /* 0x00500000cc70783b */ /* 0x000e6e0000004200 */
[C---:B------:R-:W-:Y:S08]  /*e440*/  HMMA.16816.F32.BF16 R20, R104.reuse, R120, R20 ;  /* 0x000000786814723c */ /* 0x040ff00000041814 */
[C---:B------:R-:W-:Y:S01]  /*e450*/  HMMA.16816.F32.BF16 R24, R104.reuse, R122, R24 ;  /* 0x0000007a6818723c */ /* 0x040fe20000041818 */
[----:B------:R-:W4:Y:S07]  /*e460*/  LDSM.16.MT88.4 R120, [R3+0x5000] ;  /* 0x005000000378783b */ /* 0x000f2e0000004200 */
        /* <DEDUP_REMOVED lines=9> */
[C---:B----4-:R-:W-:Y:S08]  /*e500*/  HMMA.16816.F32.BF16 R52, R104.reuse, R120, R52 ;  /* 0x000000786834723c */ /* 0x050ff00000041834 */
[C---:B------:R-:W-:Y:S01]  /*e510*/  HMMA.16816.F32.BF16 R56, R104.reuse, R122, R56 ;  /* 0x0000007a6838723c */ /* 0x040fe20000041838 */
[----:B------:R-:W4:Y:S07]  /*e520*/  LDSM.16.MT88.4 R120, [R3+0x8000] ;  /* 0x008000000378783b */ /* 0x000f2e0000004200 */
[C---:B--2---:R-:W-:Y:S08]  /*e530*/  HMMA.16816.F32.BF16 R60, R104.reuse, R108, R60 ;  /* 0x0000006c683c723c */ /* 0x044ff0000004183c */
[C---:B------:R-:W-:Y:S01]  /*e540*/  HMMA.16816.F32.BF16 R64, R104.reuse, R110, R64 ;  /* 0x0000006e6840723c */ /* 0x040fe20000041840 */
[----:B------:R-:W2:Y:S07]  /*e550*/  LDSM.16.MT88.4 R108, [R103+0x8000] ;  /* 0x00800000676c783b */ /* 0x000eae0000004200 */
[C---:B---3--:R-:W-:Y:S08]  /*e560*/  HMMA.16816.F32.BF16 R68, R104.reuse, R116, R68 ;  /* 0x000000746844723c */ /* 0x048ff00000041844 */
[C---:B------:R-:W-:Y:S01]  /*e570*/  HMMA.16816.F32.BF16 R72, R104.reuse, R118, R72 ;  /* 0x000000766848723c */ /* 0x040fe20000041848 */
[----:B------:R-:W-:Y:S07]  /*e580*/  LDSM.16.MT88.4 R116, [R204+0x2800] ;  /* 0x00280000cc74783b */ /* 0x000fee0000004200 */
[C---:B-1----:R-:W-:Y:S08]  /*e590*/  HMMA.16816.F32.BF16 R76, R104.reuse, R112, R76 ;  /* 0x00000070684c723c */ /* 0x042ff0000004184c */
[C---:B------:R-:W-:Y:S01]  /*e5a0*/  HMMA.16816.F32.BF16 R80, R104.reuse, R114, R80 ;  /* 0x000000726850723c */ /* 0x040fe20000041850 */
[----:B------:R-:W1:Y:S07]  /*e5b0*/  LDSM.16.MT88.4 R112, [R102+0x2800] ;  /* 0x002800006670783b */ /* 0x000e6e0000004200 */
[C---:B----4-:R-:W-:Y:S08]  /*e5c0*/  HMMA.16816.F32.BF16 R84, R104.reuse, R120, R84 ;  /* 0x000000786854723c */ /* 0x050ff00000041854 */
[C---:B------:R-:W-:Y:S08]  /*e5d0*/  HMMA.16816.F32.BF16 R88, R104.reuse, R122, R88 ;  /* 0x0000007a6858723c */ /* 0x040ff00000041858 */
        /* <DEDUP_REMOVED lines=11> */
[----:B------:R-:W5:Y:S07]  /*e690*/  LDL.64 R22, [R1+0x50] ;  /* 0x0000500001167983 */ /* 0x000f6e0000100a00 */
        /* <DEDUP_REMOVED lines=9> */
[----:B------:R1:W4:Y:S07]  /*e730*/  LDSM.16.MT88.4 R4, [R3+0x8800] ;  /* 0x008800000304783b */ /* 0x00032e0000004200 */
[C---:B--2---:R-:W-:Y:S07]  /*e740*/  HMMA.16816.F32.BF16 R60, R160.reuse, R8, R60 ;  /* 0x00000008a03c723c */ /* 0x044fee000004183c */
[----:B------:R-:W-:Y:S01]  /*e750*/  @P5 IMAD.WIDE.U32 R8, R0, c[0x0][0x1e0], RZ ;  /* 0x0000780000085a25 */ /* 0x000fe200078e00ff */
[C---:B------:R-:W-:Y:S04]  /*e760*/  HMMA.16816.F32.BF16 R64, R160.reuse, R10, R64 ;  /* 0x0000000aa040723c */ /* 0x040fe80000041840 */
[----:B------:R-:W-:Y:S03]  /*e770*/  @P5 IADD3 R0, R9, R2, RZ ;  /* 0x0000000209005210 */ /* 0x000fe60007ffe0ff */
[----:B------:R-:W-:Y:S01]  /*e780*/  FADD.FTZ R10, R242, R206 ;  /* 0x000000cef20a7221 */ /* 0x000fe20000010000 */
[C---:B---3--:R-:W-:Y:S04]  /*e790*/  HMMA.16816.F32.BF16 R68, R160.reuse, R12, R68 ;  /* 0x0000000ca044723c */ /* 0x048fe80000041844 */
[----:B-1----:R-:W-:Y:S02]  /*e7a0*/  FADD.FTZ R3, R244, R205 ;  /* 0x000000cdf4037221 */ /* 0x002fe40000010000 */
[----:B------:R-:W-:Y:S02]  /*e7b0*/  FADD.FTZ R10, R243, R10 ;  /* 0x0000000af30a7221 */ /* 0x000fe40000010000 */
[----:B------:R-:W-:Y:S01]  /*e7c0*/  FADD.FTZ R9, R234, R3 ;  /* 0x00000003ea097221 */ /* 0x000fe20000010000 */
[----:B------:R-:W-:Y:S01]  /*e7d0*/  @P5 MOV R3, R245 ;  /* 0x000000f500035202 */ /* 0x000fe20000000f00 */
[C---:B------:R-:W-:Y:S03]  /*e7e0*/  HMMA.16816.F32.BF16 R72, R160.reuse, R14, R72 ;  /* 0x0000000ea048723c */ /* 0x040fe60000041848 */
[----:B------:R-:W-:Y:S02]  /*e7f0*/  @P5 IMAD R0, R0, 0x60, RZ ;  /* 0x0000006000005824 */ /* 0x000fe400078e02ff */
[----:B------:R-:W-:Y:S02]  /*e800*/  FADD.FTZ R13, R235, R10 ;  /* 0x0000000aeb0d7221 */ /* 0x000fe40000010000 */
[----:B------:R-:W-:Y:S01]  /*e810*/  FADD.FTZ R14, R236, R9 ;  /* 0x00000009ec0e7221 */ /* 0x000fe20000010000 */
[C---:B----4-:R-:W-:Y:S01]  /*e820*/  HMMA.16816.F32.BF16 R76, R160.reuse, R16, R76 ;  /* 0x00000010a04c723c */ /* 0x050fe2000004184c */
[----:B------:R-:W-:Y:S07]  /*e830*/  @P5 MOV R15, 0x6 ;  /* 0x00000006000f5802 */ /* 0x000fee0000000f00 */
[C---:B------:R-:W-:Y:S08]  /*e840*/  HMMA.16816.F32.BF16 R80, R160.reuse, R18, R80 ;  /* 0x00000012a050723c */ /* 0x040ff00000041850 */
[C---:B------:R-:W-:Y:S08]  /*e850*/  HMMA.16816.F32.BF16 R84, R160.reuse, R4, R84 ;  /* 0x00000004a054723c */ /* 0x040ff00000041854 */
[C---:B------:R-:W-:Y:S04]  /*e860*/  HMMA.16816.F32.BF16 R88, R160.reuse, R6, R88 ;  /* 0x00000006a058723c */ /* 0x040fe80000041858 */
[----:B-----5:R-:W-:Y:S05]  /*e870*/  @P5 MOV R2, R22 ;  /* 0x0000001600025202 */ /* 0x020fea0000000f00 */
[----:B------:R-:W-:Y:S02]  /*e880*/  @P5 IMAD.WIDE.U32 R2, R8, 0x60, R2 ;  /* 0x0000006008025825 */ /* 0x000fe400078e0002 */
[----:B------:R-:W1:Y:S03]  /*e890*/  LDSM.16.MT88.4 R8, [R103+0x8800] ;  /* 0x008800006708783b */ /* 0x000e660000004200 */
[----:B------:R-:W-:Y:S02]  /*e8a0*/  @P5 LEA R12, P0, R2, c[0x0][0x1c8], 0x1 ;  /* 0x00007200020c5a11 */ /* 0x000fe400078008ff */
[----:B------:R-:W-:Y:S01]  /*e8b0*/  @P5 IADD3 R3, R3, R0, RZ ;  /* 0x0000000003035210 */ /* 0x000fe20007ffe0ff */
[----:B------:R-:W-:Y:S03]  /*e8c0*/  FADD.FTZ R0, R238, R13 ;  /* 0x0000000dee007221 */ /* 0x000fe60000010000 */
[----:B------:R-:W-:Y:S01]  /*e8d0*/  @P5 LEA.HI.X R13, R2, c[0x0][0x1cc], R3, 0x1, P0 ;  /* 0x00007300020d5a11 */ /* 0x000fe200000f0c03 */
[----:B------:R-:W-:Y:S01]  /*e8e0*/  FADD.FTZ R2, R240, R14 ;  /* 0x0000000ef0027221 */ /* 0x000fe20000010000 */
[----:B------:R-:W-:Y:S01]  /*e8f0*/  @P5 ISETP.GE.AND P0, PT, R250, c[0x0][0x1d4], PT ;  /* 0x00007500fa005a0c */ /* 0x000fe20003f06270 */
[----:B------:R-:W-:Y:S01]  /*e900*/  FADD.FTZ R14, R237, R0 ;  /* 0x00000000ed0e7221 */ /* 0x000fe20000010000 */
[----:B------:R-:W-:Y:S01]  /*e910*/  IADD3 R0, R247, 0x1, RZ ;  /* 0x00000001f7007810 */ /* 0x000fe20007ffe0ff */
[----:B------:R-:W-:Y:S01]  /*e920*/  FADD.FTZ R2, R241, R2 ;  /* 0x00000002f1027221 */ /* 0x000fe20000010000 */
[----:B------:R-:W-:Y:S01]  /*e930*/  @P5 MOV R3, c[0x0][0x1e0] ;  /* 0x0000780000035a02 */ /* 0x000fe20000000f00 */
[----:B------:R-:W-:Y:S01]  /*e940*/  FADD.FTZ R16, R239, R14 ;  /* 0x0000000eef107221 */ /* 0x000fe20000010000 */
[----:B------:R-:W-:Y:S02]  /*e950*/  SEL R0, R0, RZ, !P3 ;  /* 0x000000ff00007207 */ /* 0x000fe40005800000 */
[----:B------:R-:W-:Y:S01]  /*e960*/  @P5 SHF.L.U64.HI R14, R3, R15, c[0x0][0x1e4] ;  /* 0x00007900030e5619 */ /* 0x000fe2000001020f */
[----:B------:R-:W-:Y:S01]  /*e970*/  FADD.FTZ R15, R229, R2 ;  /* 0x00000002e50f7221 */ /* 0x000fe20000010000 */
[----:B------:R-:W-:Y:S01]  /*e980*/  @P5 SHF.L.U32 R3, R3, 0x6, RZ ;  /* 0x0000000603035819 */ /* 0x000fe200000006ff */
[----:B------:R2:W-:Y:S01]  /*e990*/  STL [R1+0x4], R0 ;  /* 0x0000040001007387 */ /* 0x0005e20000100800 */
[----:B------:R-:W-:Y:S01]  /*e9a0*/  FADD.FTZ R5, R227, R16 ;  /* 0x00000010e3057221 */ /* 0x000fe20000010000 */
[----:B------:R-:W-:Y:S01]  /*e9b0*/  IADD3 R250, R232, -0x1, RZ ;  /* 0xffffffffe8fa7810 */ /* 0x000fe20007ffe0ff */
[----:B------:R-:W-:Y:S01]  /*e9c0*/  FADD.FTZ R15, R231, R15 ;  /* 0x0000000fe70f7221 */ /* 0x000fe20000010000 */
[----:B------:R-:W-:Y:S03]  /*e9d0*/  @P5 IADD3 R2, P4, R3, R12, RZ ;  /* 0x0000000c03025210 */ /* 0x000fe60007f9e0ff */
[----:B------:R-:W-:Y:S01]  /*e9e0*/  FADD.FTZ R6, R233, R15 ;  /* 0x0000000fe9067221 */ /* 0x000fe20000010000 */
[----:B------:R-:W-:Y:S02]  /*e9f0*/  @P5 IADD3 R4, P3, R3, R2, RZ ;  /* 0x0000000203045210 */ /* 0x000fe40007f7e0ff */
[----:B------:R-:W-:Y:S01]  /*ea00*/  @P5 IADD3.X R3, R14, R13, RZ, P4, !PT ;  /* 0x0000000d0e035210 */ /* 0x000fe200027fe4ff */
[C---:B-1----:R-:W-:Y:S03]  /*ea10*/  HMMA.16816.F32.BF16 R92, R160.reuse, R8, R92 ;  /* 0x00000008a05c723c */ /* 0x042fe6000004185c */
[----:B--2---:R-:W-:Y:S05]  /*ea20*/  @P5 IMAD R0, R0, 0x9000, R246 ;  /* 0x0000900000005824 */ /* 0x004fea00078e02f6 */
[----:B------:R-:W-:Y:S01]  /*ea30*/  HMMA.16816.F32.BF16 R96, R160, R10, R96 ;  /* 0x0000000aa060723c */ /* 0x000fe20000041860 */
        /* <DEDUP_REMOVED lines=17> */
[----:B------:R-:W-:Y:S01]  /*eb50*/  ISETP.GE.AND P0, PT, R252, R232, PT ;  /* 0x000000e8fc00720c */ /* 0x000fe20003f06270 */
[----:B--2---:R-:W-:Y:S01]  /*eb60*/  FADD.FTZ R3, R226, R12 ;  /* 0x0000000ce2037221 */ /* 0x004fe20000010000 */
[----:B------:R-:W-:Y:S01]  /*eb70*/  MOV R232, R250 ;  /* 0x000000fa00e87202 */ /* 0x000fe20000000f00 */
[----:B------:R-:W-:Y:S04]  /*eb80*/  FADD.FTZ R2, R230, R6 ;  /* 0x00000006e6027221 */ /* 0x000fe80000010000 */
[----:B------:R-:W-:Y:S01]  /*eb90*/  FADD.FTZ R2, R224, R2 ;  /* 0x00000002e0027221 */ /* 0x000fe20000010000 */
[----:B------:R-:W0:Y:S03]  /*eba0*/  LDGDEPBAR ;  /* 0x00000000000079af */ /* 0x000e260000000000 */
[----:B------:R-:W-:Y:S04]  /*ebb0*/  FADD.FTZ R2, R221, R2 ;  /* 0x00000002dd027221 */ /* 0x000fe80000010000 */
[----:B------:R-:W-:Y:S04]  /*ebc0*/  FADD.FTZ R2, R223, R2 ;  /* 0x00000002df027221 */ /* 0x000fe80000010000 */
[----:B------:R-:W-:Y:S05]  /*ebd0*/  FADD.FTZ R2, R219, R2 ;  /* 0x00000002db027221 */ /* 0x000fea0000010000 */
[----:B------:R-:W-:Y:S01]  /*ebe0*/  STL [R1+0x8], R2 ;  /* 0x0000080201007387 */ /* 0x000fe20000100800 */
[----:B-1----:R-:W-:Y:S01]  /*ebf0*/  FADD.FTZ R0, R225, R3 ;  /* 0x00000003e1007221 */ /* 0x002fe20000010000 */
[----:B------:R-:W-:Y:S03]  /*ec00*/  MOV R3, R100 ;  /* 0x0000006400037202 */ /* 0x000fe60000000f00 */
[----:B------:R-:W-:Y:S04]  /*ec10*/  FADD.FTZ R0, R220, R0 ;  /* 0x00000000dc007221 */ /* 0x000fe80000010000 */
[----:B------:R-:W-:Y:S04]  /*ec20*/  FADD.FTZ R0, R222, R0 ;  /* 0x00000000de007221 */ /* 0x000fe80000010000 */
[----:B------:R-:W-:Y:S04]  /*ec30*/  FADD.FTZ R0, R208, R0 ;  /* 0x00000000d0007221 */ /* 0x000fe80000010000 */
[----:B------:R-:W-:Y:S05]  /*ec40*/  FADD.FTZ R0, R207, R0 ;  /* 0x00000000cf007221 */ /* 0x000fea0000010000 */
[----:B------:R1:W-:Y:S02]  /*ec50*/  STL [R1+0x10], R0 ;  /* 0x0000100001007387 */ /* 0x0003e40000100800 */
[----:B-1----:R-:W-:Y:S01]  /*ec60*/  MOV R0, R101 ;  /* 0x0000006500007202 */ /* 0x002fe20000000f00 */
[----:B------:R-:W-:-:S05]  /*ec70*/  @!P0 BRA `(.L_x_2092) ;  /* 0xffffbfa000008947 */ /* 0x000fca000383ffff */
.L_x_2091:
[----:B------:R-:W-:Y:S02]  /*ec80*/  MOV R7, 0x1f ;  /* 0x0000001f00077802 */ /* 0x000fe40000000f00 */
[----:B------:R-:W-:Y:S01]  /*ec90*/  MOV R6, 0xffffffff ;  /* 0xffffffff00067802 */ /* 0x000fe20000000f00 */
[----:B------:R-:W-:Y:S05]  /*eca0*/  BRA.DIV ~URZ, `(.L_x_2093) ;  /* 0x000023527f007947 */ /* 0x000fea000b800000 */
[----:B------:R-:W2:Y:S04]  /*ecb0*/  LDL R2, [R1+0x8] ;  /* 0x0000080001027983 */ /* 0x000ea80000100800 */
[----:B--2---:R2:W3:Y:S02]  /*ecc0*/  SHFL.BFLY PT, R0, R2, 0x2, 0x1f ;  /* 0x0c401f0002007f89 */ /* 0x0044e400000e0000 */
.L_x_2107:
[----:B--2---:R-:W2:Y:S02]  /*ecd0*/  LDL.LU R2, [R1+0x8] ;  /* 0x0000080001027983 */ /* 0x004ea40000300800 */
[----:B--23--:R-:W-:Y:S01]  /*ece0*/  FADD.FTZ R0, R0, R2 ;  /* 0x0000000200007221 */ /* 0x00cfe20000010000 */
[----:B------:R-:W-:Y:S05]  /*ecf0*/  BRA.DIV ~URZ, `(.L_x_2094) ;  /* 0x000023627f007947 */ /* 0x000fea000b800000 */
[----:B------:R-:W2:Y:S04]  /*ed00*/  LDL.LU R5, [R1+0x10] ;  /* 0x0000100001057983 */ /* 0x000ea80000300800 */
[----:B------:R-:W3:Y:S02]  /*ed10*/  SHFL.BFLY PT, R2, R0, 0x1, 0x1f ;  /* 0x0c201f0000027f89 */ /* 0x000ee400000e0000 */
[----:B---3--:R-:W-:-:S02]  /*ed20*/  FADD.FTZ R0, R0, R2 ;  /* 0x0000000200007221 */ /* 0x008fc40000010000 */
[----:B--2---:R-:W2:Y:S02]  /*ed30*/  SHFL.BFLY PT, R4, R5, 0x2, 0x1f ;  /* 0x0c401f0005047f89 */ /* 0x004ea400000e0000 */
[----:B--2---:R-:W-:-:S05]  /*ed40*/  FADD.FTZ R4, R4, R5 ;  /* 0x0000000504047221 */ /* 0x004fca0000010000 */
[----:B-1----:R1:W2:Y:S02]  /*ed50*/  SHFL.BFLY PT, R3, R4, 0x1, 0x1f ;  /* 0x0c201f0004037f89 */ /* 0x0022a400000e0000 */
.L_x_2108:
        /* <DEDUP_REMOVED lines=117> */
.L_x_2082:
        /* <DEDUP_REMOVED lines=19> */
.L_x_2096:
[----:B--2---:R-:W-:Y:S05]  /*f5e0*/  BSYNC B0 ;  /* 0x0000000000007941 */ /* 0x004fea0003800000 */
.L_x_2095:
        /* <DEDUP_REMOVED lines=15> */
[----:B-1----:R-:W-:Y:S05]  /*f6e0*/  CALL.REL.NOINC `($__internal_43_$__cuda_sm70_shflsync_idx_p) ;  /* 0x00001b1000007944 */ /* 0x002fea0003c00000 */
.L_x_2099:
[----:B------:R-:W3:Y:S04]  /*f6f0*/  LDL R7, [R1+0x7c] ;  /* 0x00007c0001077983 */ /* 0x000ee80000100800 */
[----:B------:R-:W4:Y:S04]  /*f700*/  LDL.LU R6, [R1+0x5c] ;  /* 0x00005c0001067983 */ /* 0x000f280000300800 */
[----:B-12---:R-:W2:Y:S04]  /*f710*/  LDL.LU R12, [R1+0x60] ;  /* 0x00006000010c7983 */ /* 0x006ea80000300800 */
[----:B------:R-:W2:Y:S04]  /*f720*/  LDL.LU R18, [R1+0x64] ;  /* 0x0000640001127983 */ /* 0x000ea80000300800 */
[----:B------:R-:W3:Y:S01]  /*f730*/  LDL.LU R20, [R1+0x68] ;  /* 0x0000680001147983 */ /* 0x000ee20000300800 */
[----:B------:R-:W-:-:S03]  /*f740*/  IMAD.MOV.U32 R5, RZ, RZ, 0x1 ;  /* 0x00000001ff057424 */ /* 0x000fc600078e00ff */
[----:B------:R-:W3:Y:S02]  /*f750*/  LDL R19, [R1+0x84] ;  /* 0x0000840001137983 */ /* 0x000ee40000100800 */
[----:B------:R-:W-:Y:S02]  /*f760*/  ISETP.NE.AND P1, PT, R5, c[0x0][0x4e8], PT ;  /* 0x00013a0005007a0c */ /* 0x000fe40003f25270 */
[----:B------:R-:W3:Y:S04]  /*f770*/  LDL R157, [R1+0x38] ;  /* 0x00003800019d7983 */ /* 0x000ee80000100800 */
[----:B------:R-:W3:Y:S04]  /*f780*/  LDL R156, [R1+0x70] ;  /* 0x00007000019c7983 */ /* 0x000ee80000100800 */
[----:B------:R1:W5:Y:S04]  /*f790*/  LDL R155, [R1+0x78] ;  /* 0x00007800019b7983 */ /* 0x0003680000100800 */
[----:B------:R1:W5:Y:S04]  /*f7a0*/  LDL R154, [R1+0x74] ;  /* 0x00007400019a7983 */ /* 0x0003680000100800 */
[----:B------:R-:W1:Y:S01]  /*f7b0*/  S2R R21, SR_TID.X ;  /* 0x0000000000157919 */ /* 0x000e620000002100 */
[----:B------:R-:W-:-:S02]  /*f7c0*/  ULDC UR5, c[0x0][0x4e8] ;  /* 0x00013a0000057ab9 */ /* 0x000fc40000000800 */
[----:B------:R-:W-:Y:S02]  /*f7d0*/  ULDC UR4, c[0x0][0x388] ;  /* 0x0000e20000047ab9 */ /* 0x000fe40000000800 */
[----:B------:R-:W-:Y:S01]  /*f7e0*/  UIMAD UR4, UR5, UR4, URZ ;  /* 0x00000004050472a4 */ /* 0x000fe2000f8e023f */
[----:B------:R-:W-:Y:S01]  /*f7f0*/  BSSY B0, `(.L_x_2100) ;  /* 0x00000db000007945 */ /* 0x000fe20003800000 */
[----:B----4-:R-:W-:Y:S01]  /*f800*/  SHF.R.S32.HI R0, RZ, 0x1f, R6 ;  /* 0x0000001fff007819 */ /* 0x010fe20000011406 */
[----:B------:R-:W-:-:S04]  /*f810*/  IMAD.WIDE.U32 R2, R6, c[0x0][0x4d0], RZ ;  /* 0x0001340006027a25 */ /* 0x000fc800078e00ff */
[C---:B------:R-:W-:Y:S02]  /*f820*/  IMAD R4, R0.reuse, c[0x0][0x4d0], RZ ;  /* 0x0001340000047a24 */ /* 0x040fe400078e02ff */
[----:B------:R-:W-:Y:S01]  /*f830*/  IMAD R5, R0, c[0x0][0x438], RZ ;  /* 0x00010e0000057a24 */ /* 0x000fe200078e02ff */
[----:B--2---:R-:W-:Y:S01]  /*f840*/  SHF.R.S32.HI R0, RZ, 0x1f, R12 ;  /* 0x0000001fff007819 */ /* 0x004fe2000001140c */
[C---:B------:R-:W-:Y:S01]  /*f850*/  IMAD R4, R6.reuse, c[0x0][0x4d4], R4 ;  /* 0x0001350006047a24 */ /* 0x040fe200078e0204 */
[----:B------:R-:W-:Y:S01]  /*f860*/  SHF.R.S32.HI R11, RZ, 0x1f, R18 ;  /* 0x0000001fff0b7819 */ /* 0x000fe20000011412 */
[----:B------:R-:W-:Y:S02]  /*f870*/  IMAD R8, R6, c[0x0][0x43c], R5 ;  /* 0x00010f0006087a24 */ /* 0x000fe400078e0205 */
[----:B---3--:R-:W-:Y:S02]  /*f880*/  IMAD.IADD R7, R7, 0x1, R20 ;  /* 0x0000000107077824 */ /* 0x008fe400078e0214 */
[----:B------:R-:W-:-:S02]  /*f890*/  IMAD.IADD R3, R3, 0x1, R4 ;  /* 0x0000000103037824 */ /* 0x000fc400078e0204 */
[----:B------:R-:W-:-:S04]  /*f8a0*/  @P1 IMAD.HI.U32 R10, R7, c[0x0][0x4ec], RZ ;  /* 0x00013b00070a1a27 */ /* 0x000fc800078e00ff */
[----:B------:R-:W-:Y:S02]  /*f8b0*/  IMAD R9, R0, c[0x0][0x4d8], RZ ;  /* 0x0001360000097a24 */ /* 0x000fe400078e02ff */
[----:B------:R-:W-:-:S04]  /*f8c0*/  IMAD.WIDE.U32 R4, R6, c[0x0][0x438], RZ ;  /* 0x00010e0006047a25 */ /* 0x000fc800078e00ff */
[----:B------:R-:W-:Y:S01]  /*f8d0*/  IMAD.MOV.U32 R6, RZ, RZ, R7 ;  /* 0x000000ffff067224 */ /* 0x000fe200078e0007 */
[----:B------:R-:W-:Y:S01]  /*f8e0*/  @P1 SHF.R.U32.HI R6, RZ, c[0x0][0x4f0], R10 ;  /* 0x00013c00ff061a19 */ /* 0x000fe2000001160a */
[C---:B------:R-:W-:Y:S02]  /*f8f0*/  IMAD R9, R12.reuse, c[0x0][0x4dc], R9 ;  /* 0x000137000c097a24 */ /* 0x040fe400078e0209 */
[----:B------:R-:W-:-:S04]  /*f900*/  IMAD.WIDE.U32 R2, R12, c[0x0][0x4d8], R2 ;  /* 0x000136000c027a25 */ /* 0x000fc800078e0002 */
[----:B------:R-:W-:Y:S02]  /*f910*/  IMAD.IADD R5, R5, 0x1, R8 ;  /* 0x0000000105057824 */ /* 0x000fe400078e0208 */
[----:B------:R-:W-:Y:S02]  /*f920*/  IMAD R0, R0, c[0x0][0x440], RZ ;  /* 0x0001100000007a24 */ /* 0x000fe400078e02ff */
[----:B------:R-:W-:Y:S02]  /*f930*/  IMAD.IADD R3, R3, 0x1, R9 ;  /* 0x0000000103037824 */ /* 0x000fe400078e0209 */
[----:B------:R-:W-:Y:S02]  /*f940*/  IMAD.MOV R10, RZ, RZ, -R6 ;  /* 0x000000ffff0a7224 */ /* 0x000fe400078e0a06 */
[C---:B------:R-:W-:Y:S02]  /*f950*/  IMAD R15, R12.reuse, c[0x0][0x444], R0 ;  /* 0x000111000c0f7a24 */ /* 0x040fe400078e0200 */
[----:B------:R-:W-:-:S04]  /*f960*/  IMAD.WIDE.U32 R8, R12, c[0x0][0x440], R4 ;  /* 0x000110000c087a25 */ /* 0x000fc800078e0004 */
[----:B------:R-:W-:Y:S02]  /*f970*/  IMAD R12, R11, c[0x0][0x4e0], RZ ;  /* 0x000138000b0c7a24 */ /* 0x000fe400078e02ff */
[----:B------:R-:W-:Y:S02]  /*f980*/  IMAD R10, R10, c[0x0][0x4e8], R7 ;  /* 0x00013a000a0a7a24 */ /* 0x000fe400078e0207 */
[C---:B------:R-:W-:Y:S01]  /*f990*/  IMAD.WIDE.U32 R4, R18.reuse, c[0x0][0x4e0], R2 ;  /* 0x0001380012047a25 */ /* 0x040fe200078e0002 */
[----:B------:R-:W-:Y:S02]  /*f9a0*/  SHF.R.S32.HI R13, RZ, 0x1f, R6 ;  /* 0x0000001fff0d7819 */ /* 0x000fe40000011406 */
[----:B------:R-:W-:Y:S01]  /*f9b0*/  SHF.R.S32.HI R14, RZ, 0x1f, R10 ;  /* 0x0000001fff0e7819 */ /* 0x000fe2000001140a */
[----:B------:R-:W-:Y:S01]  /*f9c0*/  IMAD R12, R18, c[0x0][0x4e4], R12 ;  /* 0x00013900120c7a24 */ /* 0x000fe200078e020c */
[----:B------:R-:W-:Y:S01]  /*f9d0*/  IADD3 R4, P0, R6, R4, RZ ;  /* 0x0000000406047210 */ /* 0x000fe20007f1e0ff */
[----:B------:R-:W-:-:S03]  /*f9e0*/  @P1 IMAD.HI.U32 R2, R7, c[0x0][0x4ec], RZ ;  /* 0x00013b0007021a27 */ /* 0x000fc600078e00ff */
[----:B------:R-:W-:Y:S01]  /*f9f0*/  IADD3.X R5, R13, R5, R12, P0, !PT ;  /* 0x000000050d057210 */ /* 0x000fe200007fe40c */
[----:B------:R-:W-:Y:S01]  /*fa00*/  IMAD.MOV.U32 R0, RZ, RZ, R7 ;  /* 0x000000ffff007224 */ /* 0x000fe200078e0007 */
[----:B------:R-:W-:Y:S01]  /*fa10*/  @P1 SHF.R.U32.HI R0, RZ, c[0x0][0x4f0], R2 ;  /* 0x00013c00ff001a19 */ /* 0x000fe20000011602 */
[----:B------:R-:W-:Y:S02]  /*fa20*/  IMAD R6, R14, c[0x0][0x4c8], RZ ;  /* 0x000132000e067a24 */ /* 0x000fe400078e02ff */
[----:B------:R-:W-:Y:S02]  /*fa30*/  IMAD.IADD R3, R9, 0x1, R15 ;  /* 0x0000000109037824 */ /* 0x000fe400078e020f */
[----:B------:R-:W-:Y:S02]  /*fa40*/  IMAD R11, R11, c[0x0][0x448], RZ ;  /* 0x000112000b0b7a24 */ /* 0x000fe400078e02ff */
[----:B------:R-:W-:Y:S02]  /*fa50*/  IMAD.MOV.U32 R2, RZ, RZ, R8 ;  /* 0x000000ffff027224 */ /* 0x000fe400078e0008 */
[----:B------:R-:W-:-:S02]  /*fa60*/  IMAD R6, R10, c[0x0][0x4cc], R6 ;  /* 0x000133000a067a24 */ /* 0x000fc400078e0206 */
[----:B------:R-:W-:Y:S01]  /*fa70*/  IMAD.WIDE.U32 R4, R10, c[0x0][0x4c8], R4 ;  /* 0x000132000a047a25 */ /* 0x000fe200078e0004 */
[----:B------:R-:W-:-:S03]  /*fa80*/  SHF.R.S32.HI R10, RZ, 0x1f, R0 ;  /* 0x0000001fff0a7819 */ /* 0x000fc60000011400 */
[C---:B------:R-:W-:Y:S02]  /*fa90*/  IMAD R11, R18.reuse, c[0x0][0x44c], R11 ;  /* 0x00011300120b7a24 */ /* 0x040fe400078e020b */
[----:B------:R-:W-:Y:S01]  /*faa0*/  IMAD.WIDE.U32 R2, R18, c[0x0][0x448], R2 ;  /* 0x0001120012027a25 */ /* 0x000fe200078e0002 */
[----:B-1----:R-:W-:Y:S02]  /*fab0*/  SHF.R.S32.HI R18, RZ, 0x1f, R21 ;  /* 0x0000001fff127819 */ /* 0x002fe40000011415 */
[----:B------:R-:W-:Y:S01]  /*fac0*/  LEA R8, P0, R4, c[0x0][0x4a8], 0x2 ;  /* 0x00012a0004087a11 */ /* 0x000fe200078010ff */
[----:B------:R-:W-:Y:S01]  /*fad0*/  IMAD.IADD R5, R5, 0x1, R6 ;  /* 0x0000000105057824 */ /* 0x000fe200078e0206 */
[----:B------:R-:W-:Y:S01]  /*fae0*/  LEA.HI R18, R18, R21, RZ, 0x5 ;  /* 0x0000001512127211 */ /* 0x000fe200078f28ff */
[----:B------:R-:W-:Y:S02]  /*faf0*/  IMAD.MOV R9, RZ, RZ, -R0 ;  /* 0x000000ffff097224 */ /* 0x000fe400078e0a00 */
[----:B------:R-:W-:Y:S01]  /*fb00*/  IMAD R6, R10, c[0x0][0x430], RZ ;  /* 0x00010c000a067a24 */ /* 0x000fe200078e02ff */
[----:B------:R-:W-:Y:S01]  /*fb10*/  LEA.HI.X R5, R4, c[0x0][0x4ac], R5, 0x2, P0 ;  /* 0x00012b0004057a11 */ /* 0x000fe200000f1405 */
[----:B------:R-:W-:Y:S01]  /*fb20*/  IMAD R9, R9, c[0x0][0x4e8], R7 ;  /* 0x00013a0009097a24 */ /* 0x000fe200078e0207 */
[----:B------:R-:W-:Y:S01]  /*fb30*/  LOP3.LUT R18, R18, 0xffffffe0, RZ, 0xc0, !PT ;  /* 0xffffffe012127812 */ /* 0x000fe200078ec0ff */
[----:B------:R-:W-:-:S02]  /*fb40*/  IMAD.IADD R3, R3, 0x1, R11 ;  /* 0x0000000103037824 */ /* 0x000fc400078e020b */
[C---:B------:R-:W-:Y:S01]  /*fb50*/  IMAD R10, R0.reuse, c[0x0][0x434], R6 ;  /* 0x00010d00000a7a24 */ /* 0x040fe200078e0206 */
[----:B------:R-:W-:Y:S01]  /*fb60*/  SHFL.IDX PT, R7, R5, RZ, 0x1c1f ;  /* 0x001c1fff05077589 */ /* 0x000fe200000e0000 */
[----:B------:R-:W-:-:S03]  /*fb70*/  IMAD.WIDE.U32 R2, R0, c[0x0][0x430], R2 ;  /* 0x00010c0000027a25 */ /* 0x000fc600078e0002 */
[----:B------:R-:W1:Y:S01]  /*fb80*/  SHFL.IDX PT, R6, R8, RZ, 0x1c1f ;  /* 0x001c1fff08067589 */ /* 0x000e6200000e0000 */
[----:B------:R-:W-:-:S03]  /*fb90*/  IMAD.IADD R18, R21, 0x1, -R18 ;  /* 0x0000000115127824 */ /* 0x000fc600078e0a12 */
[----:B------:R2:W-:Y:S01]  /*fba0*/  SHFL.IDX PT, R4, R8, 0x1, 0x1c1f ;  /* 0x003c1f0008047f89 */ /* 0x0005e200000e0000 */
[----:B------:R-:W-:-:S03]  /*fbb0*/  IMAD.IADD R0, R19, 0x1, R20 ;  /* 0x0000000113007824 */ /* 0x000fc600078e0214 */
[----:B------:R-:W3:Y:S01]  /*fbc0*/  SHFL.IDX PT, R5, R5, 0x1, 0x1c1f ;  /* 0x003c1f0005057f89 */ /* 0x000ee200000e0000 */
[----:B------:R-:W-:Y:S01]  /*fbd0*/  IMAD.IADD R3, R3, 0x1, R10 ;  /* 0x0000000103037824 */ /* 0x000fe200078e020a */
[----:B------:R-:W-:-:S04]  /*fbe0*/  LOP3.LUT P3, RZ, R18, 0x3, RZ, 0xc0, !PT ;  /* 0x0000000312ff7812 */ /* 0x000fc8000786c0ff */
[----:B------:R-:W-:Y:S01]  /*fbf0*/  ISETP.GE.OR P4, PT, R0, UR4, P3 ;  /* 0x0000000400007c0c */ /* 0x000fe20009f86670 */
[----:B------:R-:W-:Y:S01]  /*fc00*/  IMAD.WIDE.U32 R2, R9, c[0x0][0x428], R2 ;  /* 0x00010a0009027a25 */ /* 0x000fe200078e0002 */
[----:B--2---:R-:W-:-:S05]  /*fc10*/  SHF.R.S32.HI R8, RZ, 0x1f, R9 ;  /* 0x0000001fff087819 */ /* 0x004fca0000011409 */
[----:B------:R-:W-:Y:S01]  /*fc20*/  IMAD R10, R8, c[0x0][0x428], RZ ;  /* 0x00010a00080a7a24 */ /* 0x000fe200078e02ff */
[----:B------:R-:W-:-:S03]  /*fc30*/  IADD3 R8, R0, 0x8, RZ ;  /* 0x0000000800087810 */ /* 0x000fc60007ffe0ff */
[----:B------:R-:W-:Y:S01]  /*fc40*/  IMAD R10, R9, c[0x0][0x42c], R10 ;  /* 0x00010b00090a7a24 */ /* 0x000fe200078e020a */
[----:B------:R-:W-:Y:S02]  /*fc50*/  ISETP.GE.OR P3, PT, R8, UR4, P3 ;  /* 0x0000000408007c0c */ /* 0x000fe40009f66670 */
[----:B------:R-:W-:Y:S01]  /*fc60*/  ISETP.GE.AND P1, PT, R0, UR4, PT ;  /* 0x0000000400007c0c */ /* 0x000fe2000bf26270 */
[----:B------:R-:W-:Y:S01]  /*fc70*/  IMAD.IADD R3, R3, 0x1, R10 ;  /* 0x0000000103037824 */ /* 0x000fe200078e020a */
[C---:B------:R-:W-:Y:S01]  /*fc80*/  LEA R35, P2, R2.reuse, c[0x0][0x400], 0x2 ;  /* 0x0001000002237a11 */ /* 0x040fe200078410ff */
[----:B-1----:R1:W-:Y:S03]  /*fc90*/  @!P4 ST.E [R6.64], R17 ;  /* 0x000000110600c985 */ /* 0x0023e6000c101906 */
[----:B------:R-:W-:Y:S02]  /*fca0*/  LEA.HI.X R30, R2, c[0x0][0x404], R3, 0x2, P2 ;  /* 0x00010100021e7a11 */ /* 0x000fe400010f1403 */
[C---:B------:R-:W-:Y:S01]  /*fcb0*/  IADD3 R10, R157.reuse, 0x8, RZ ;  /* 0x000000089d0a7810 */ /* 0x040fe20007ffe0ff */
[----:B------:R-:W2:Y:S01]  /*fcc0*/  SHFL.IDX PT, R2, R35, RZ, 0x1c1f ;  /* 0x001c1fff23027589 */ /* 0x000ea200000e0000 */
[----:B------:R-:W-:-:S02]  /*fcd0*/  IADD3 R0, R157, 0x10, RZ ;  /* 0x000000109d007810 */ /* 0x000fc40007ffe0ff */
[C---:B------:R-:W-:Y:S01]  /*fce0*/  IADD3 R11, R157.reuse, 0x18, RZ ;  /* 0x000000189d0b7810 */ /* 0x040fe20007ffe0ff */
[----:B---3--:R3:W-:Y:S01]  /*fcf0*/  @!P3 ST.E [R4.64], R16 ;  /* 0x000000100400b985 */ /* 0x0087e2000c101906 */
[C---:B------:R-:W-:Y:S02]  /*fd00*/  IADD3 R12, R157.reuse, 0x20, RZ ;  /* 0x000000209d0c7810 */ /* 0x040fe40007ffe0ff */
[C---:B------:R-:W-:Y:S01]  /*fd10*/  IADD3 R13, R157.reuse, 0x28, RZ ;  /* 0x000000289d0d7810 */ /* 0x040fe20007ffe0ff */
[----:B------:R4:W2:Y:S01]  /*fd20*/  SHFL.IDX PT, R3, R30, RZ, 0x1c1f ;  /* 0x001c1fff1e037589 */ /* 0x0008a200000e0000 */
[C---:B------:R-:W-:Y:S02]  /*fd30*/  IADD3 R14, R157.reuse, 0x30, RZ ;  /* 0x000000309d0e7810 */ /* 0x040fe40007ffe0ff */
[C---:B------:R-:W-:Y:S02]  /*fd40*/  IADD3 R15, R157.reuse, 0x38, RZ ;  /* 0x000000389d0f7810 */ /* 0x040fe40007ffe0ff */
[----:B------:R-:W-:-:S02]  /*fd50*/  IADD3 R18, R157, 0x48, RZ ;  /* 0x000000489d127810 */ /* 0x000fc40007ffe0ff */
[C---:B------:R-:W-:Y:S02]  /*fd60*/  IADD3 R19, R157.reuse, 0x58, RZ ;  /* 0x000000589d137810 */ /* 0x040fe40007ffe0ff */
[C---:B------:R-:W-:Y:S02]  /*fd70*/  IADD3 R20, R157.reuse, 0x60, RZ ;  /* 0x000000609d147810 */ /* 0x040fe40007ffe0ff */
[C---:B------:R-:W-:Y:S02]  /*fd80*/  IADD3 R21, R157.reuse, 0x68, RZ ;  /* 0x000000689d157810 */ /* 0x040fe40007ffe0ff */
[C---:B-1----:R-:W-:Y:S02]  /*fd90*/  IADD3 R17, R157.reuse, 0x50, RZ ;  /* 0x000000509d117810 */ /* 0x042fe40007ffe0ff */
[C---:B------:R-:W-:Y:S02]  /*fda0*/  IADD3 R22, R157.reuse, 0x70, RZ ;  /* 0x000000709d167810 */ /* 0x040fe40007ffe0ff */
[----:B------:R-:W-:-:S02]  /*fdb0*/  IADD3 R23, R157, 0x78, RZ ;  /* 0x000000789d177810 */ /* 0x000fc40007ffe0ff */
[C---:B------:R-:W-:Y:S02]  /*fdc0*/  IADD3 R24, R157.reuse, 0x80, RZ ;  /* 0x000000809d187810 */ /* 0x040fe40007ffe0ff */
[C---:B------:R-:W-:Y:S02]  /*fdd0*/  IADD3 R26, R157.reuse, 0x88, RZ ;  /* 0x000000889d1a7810 */ /* 0x040fe40007ffe0ff */
[C---:B---3--:R-:W-:Y:S02]  /*fde0*/  IADD3 R16, R157.reuse, 0x40, RZ ;  /* 0x000000409d107810 */ /* 0x048fe40007ffe0ff */
[C---:B------:R-:W-:Y:S02]  /*fdf0*/  IADD3 R25, R157.reuse, 0x90, RZ ;  /* 0x000000909d197810 */ /* 0x040fe40007ffe0ff */
[C---:B------:R-:W-:Y:S02]  /*fe00*/  IADD3 R27, R157.reuse, 0x98, RZ ;  /* 0x000000989d1b7810 */ /* 0x040fe40007ffe0ff */
[----:B------:R-:W-:-:S02]  /*fe10*/  IADD3 R28, R157, 0xa0, RZ ;  /* 0x000000a09d1c7810 */ /* 0x000fc40007ffe0ff */
[----:B------:R-:W-:Y:S02]  /*fe20*/  IADD3 R29, R157, 0xa8, RZ ;  /* 0x000000a89d1d7810 */ /* 0x000fe40007ffe0ff */
[----:B------:R-:W-:Y:S02]  /*fe30*/  ISETP.GE.AND P0, PT, R8, UR4, PT ;  /* 0x0000000408007c0c */ /* 0x000fe4000bf06270 */
        /* <DEDUP_REMOVED lines=23> */
[----:B--2-4-:R-:W-:Y:S02]  /*ffb0*/  ISETP.GE.AND P5, PT, R157, c[0x0][0x3c8], PT ;  /* 0x0000f2009d007a0c */ /* 0x014fe40003fa6270 */
[----:B------:R-:W-:-:S02]  /*ffc0*/  ISETP.GE.AND P1, PT, R10, c[0x0][0x3c8], PT ;  /* 0x0000f2000a007a0c */ /* 0x000fc40003f26270 */
[----:B------:R-:W-:Y:S02]  /*ffd0*/  ISETP.GE.AND P4, PT, R0, c[0x0][0x3c8], PT ;  /* 0x0000f20000007a0c */ /* 0x000fe40003f86270 */
        /* <DEDUP_REMOVED lines=80> */
[----:B-----5:R-:W-:-:S02]  /*104e0*/  ISETP.GE.AND P2, PT, R154, c[0x0][0x3c8], PT ;  /* 0x0000f2009a007a0c */ /* 0x020fc40003f46270 */
        /* <DEDUP_REMOVED lines=11> */
.L_x_2101:
[----:B--2-4-:R-:W-:Y:S05]  /*105a0*/  BSYNC B0 ;  /* 0x0000000000007941 */ /* 0x014fea0003800000 */
.L_x_2100:
[----:B---3--:R1:W2:Y:S04]  /*105b0*/  SHFL.IDX PT, R3, R30, 0x1, 0x1c1f ;  /* 0x003c1f001e037f89 */ /* 0x0082a800000e0000 */
[----:B------:R1:W3:Y:S01]  /*105c0*/  SHFL.IDX PT, R2, R35, 0x1, 0x1c1f ;  /* 0x003c1f0023027f89 */ /* 0x0002e200000e0000 */
[----:B------:R-:W-:Y:S05]  /*105d0*/  @P0 BRA `(.L_x_2102) ;  /* 0x000008d000000947 */ /* 0x000fea0003800000 */
[----:B------:R-:W-:Y:S02]  /*105e0*/  ISETP.GE.AND P4, PT, R10, c[0x0][0x3c8], PT ;  /* 0x0000f2000a007a0c */ /* 0x000fe40003f86270 */
[----:B------:R-:W-:Y:S02]  /*105f0*/  ISETP.GE.AND P0, PT, R157, c[0x0][0x3c8], PT ;  /* 0x0000f2009d007a0c */ /* 0x000fe40003f06270 */
[----:B------:R-:W-:Y:S02]  /*10600*/  ISETP.GE.AND P3, PT, R0, c[0x0][0x3c8], PT ;  /* 0x0000f20000007a0c */ /* 0x000fe40003f66270 */
[----:B------:R-:W-:-:S07]  /*10610*/  ISETP.GE.AND P2, PT, R11, c[0x0][0x3c8], PT ;  /* 0x0000f2000b007a0c */ /* 0x000fce0003f46270 */
[CC--:B---3--:R-:W-:Y:S02]  /*10620*/  @!P4 LEA R4, P1, R10.reuse, R2.reuse, 0x2 ;  /* 0x000000020a04c211 */ /* 0x0c8fe400078210ff */
[----:B--2---:R-:W-:Y:S02]  /*10630*/  @!P0 IMAD.WIDE R6, R157, 0x4, R2 ;  /* 0x000000049d068825 */ /* 0x004fe400078e0202 */
[-C--:B------:R-:W-:Y:S02]  /*10640*/  @!P4 LEA.HI.X R5, R10, R3.reuse, R32, 0x2, P1 ;  /* 0x000000030a05c211 */ /* 0x080fe400008f1420 */
[----:B------:R-:W-:Y:S01]  /*10650*/  ISETP.GE.AND P1, PT, R12, c[0x0][0x3c8], PT ;  /* 0x0000f2000c007a0c */ /* 0x000fe20003f26270 */
[----:B------:R2:W-:Y:S01]  /*10660*/  @!P0 ST.E.64 [R6.64], R106 ;  /* 0x0000006a06008985 */ /* 0x0005e2000c101b06 */
[C---:B------:R-:W-:Y:S02]  /*10670*/  @!P3 LEA R8, P5, R0.reuse, R2, 0x2 ;  /* 0x000000020008b211 */ /* 0x040fe400078a10ff */
[----:B------:R-:W-:Y:S01]  /*10680*/  ISETP.GE.AND P0, PT, R13, c[0x0][0x3c8], PT ;  /* 0x0000f2000d007a0c */ /* 0x000fe20003f06270 */
[----:B------:R3:W-:Y:S01]  /*10690*/  @!P4 ST.E.64 [R4.64], R110 ;  /* 0x0000006e0400c985 */ /* 0x0007e2000c101b06 */
[----:B------:R-:W-:-:S02]  /*106a0*/  @!P3 LEA.HI.X R9, R0, R3, R31, 0x2, P5 ;  /* 0x000000030009b211 */ /* 0x000fc400028f141f */
[C---:B------:R-:W-:Y:S02]  /*106b0*/  @!P2 LEA R10, P5, R11.reuse, R2, 0x2 ;  /* 0x000000020b0aa211 */ /* 0x040fe400078a10ff */
[----:B------:R-:W-:Y:S01]  /*106c0*/  ISETP.GE.AND P4, PT, R14, c[0x0][0x3c8], PT ;  /* 0x0000f2000e007a0c */ /* 0x000fe20003f86270 */
[----:B------:R4:W-:Y:S01]  /*106d0*/  @!P3 ST.E.64 [R8.64], R114 ;  /* 0x000000720800b985 */ /* 0x0009e2000c101b06 */
[----:B------:R-:W-:Y:S02]  /*106e0*/  @!P2 LEA.HI.X R11, R11, R3, R33, 0x2, P5 ;  /* 0x000000030b0ba211 */ /* 0x000fe400028f1421 */
[----:B------:R-:W-:-:S03]  /*106f0*/  ISETP.GE.AND P3, PT, R15, c[0x0][0x3c8], PT ;  /* 0x0000f2000f007a0c */ /* 0x000fc60003f66270 */
[----:B------:R-:W-:Y:S01]  /*10700*/  @!P2 ST.E.64 [R10.64], R118 ;  /* 0x000000760a00a985 */ /* 0x000fe2000c101b06 */
[----:B------:R-:W-:Y:S02]  /*10710*/  ISETP.GE.AND P2, PT, R16, c[0x0][0x3c8], PT ;  /* 0x0000f20010007a0c */ /* 0x000fe40003f46270 */
[----:B--2---:R-:W-:-:S04]  /*10720*/  @!P1 LEA R6, P5, R12, R2, 0x2 ;  /* 0x000000020c069211 */ /* 0x004fc800078a10ff */
[----:B------:R-:W-:Y:S02]  /*10730*/  @!P1 LEA.HI.X R7, R12, R3, R34, 0x2, P5 ;  /* 0x000000030c079211 */ /* 0x000fe400028f1422 */
[----:B---3--:R-:W-:-:S03]  /*10740*/  @!P0 LEA R4, P5, R13, R2, 0x2 ;  /* 0x000000020d048211 */ /* 0x008fc600078a10ff */
[----:B------:R-:W-:Y:S01]  /*10750*/  @!P1 ST.E.64 [R6.64], R122 ;  /* 0x0000007a06009985 */ /* 0x000fe2000c101b06 */
[-C--:B------:R-:W-:Y:S02]  /*10760*/  @!P0 LEA.HI.X R5, R13, R3.reuse, R36, 0x2, P5 ;  /* 0x000000030d058211 */ /* 0x080fe400028f1424 */
[----:B----4-:R-:W-:Y:S02]  /*10770*/  @!P4 LEA R8, P5, R14, R2, 0x2 ;  /* 0x000000020e08c211 */ /* 0x010fe400078a10ff */
[----:B------:R-:W-:Y:S01]  /*10780*/  ISETP.GE.AND P1, PT, R18, c[0x0][0x3c8], PT ;  /* 0x0000f20012007a0c */ /* 0x000fe20003f26270 */
[----:B------:R2:W-:Y:S01]  /*10790*/  @!P0 ST.E.64 [R4.64], R126 ;  /* 0x0000007e04008985 */ /* 0x0005e2000c101b06 */
[----:B------:R-:W-:Y:S02]  /*107a0*/  @!P4 LEA.HI.X R9, R14, R3, R37, 0x2, P5 ;  /* 0x000000030e09c211 */ /* 0x000fe400028f1425 */
[----:B------:R-:W-:-:S03]  /*107b0*/  ISETP.GE.AND P0, PT, R17, c[0x0][0x3c8], PT ;  /* 0x0000f20011007a0c */ /* 0x000fc60003f06270 */
        /* <DEDUP_REMOVED lines=11> */
[----:B------:R-:W-:-:S04]  /*10870*/  @!P4 LEA R10, P5, R19, R2, 0x2 ;  /* 0x00000002130ac211 */ /* 0x000fc800078a10ff */
[----:B------:R-:W-:Y:S02]  /*10880*/  @!P4 LEA.HI.X R11, R19, R3, R42, 0x2, P5 ;  /* 0x00000003130bc211 */ /* 0x000fe400028f142a */
[----:B--2---:R-:W-:-:S04]  /*10890*/  @!P1 LEA R4, P3, R18, R2, 0x2 ;  /* 0x0000000212049211 */ /* 0x004fc800078610ff */
[----:B------:R-:W-:Y:S02]  /*108a0*/  @!P1 LEA.HI.X R5, R18, R3, R41, 0x2, P3 ;  /* 0x0000000312059211 */ /* 0x000fe400018f1429 */
[----:B------:R-:W-:-:S03]  /*108b0*/  ISETP.GE.AND P3, PT, R20, c[0x0][0x3c8], PT ;  /* 0x0000f20014007a0c */ /* 0x000fc60003f66270 */
[----:B------:R2:W-:Y:S01]  /*108c0*/  @!P1 ST.E.64 [R4.64], R138 ;  /* 0x0000008a04009985 */ /* 0x0005e2000c101b06 */
[----:B------:R-:W-:-:S03]  /*108d0*/  ISETP.GE.AND P1, PT, R22, c[0x0][0x3c8], PT ;  /* 0x0000f20016007a0c */ /* 0x000fc60003f26270 */
[----:B------:R4:W-:Y:S01]  /*108e0*/  @!P0 ST.E.64 [R8.64], R134 ;  /* 0x0000008608008985 */ /* 0x0009e2000c101b06 */
[----:B------:R-:W-:-:S03]  /*108f0*/  ISETP.GE.AND P0, PT, R23, c[0x0][0x3c8], PT ;  /* 0x0000f20017007a0c */ /* 0x000fc60003f06270 */
[----:B------:R-:W-:Y:S01]  /*10900*/  @!P4 ST.E.64 [R10.64], R130 ;  /* 0x000000820a00c985 */ /* 0x000fe2000c101b06 */
[----:B------:R-:W-:Y:S02]  /*10910*/  ISETP.GE.AND P4, PT, R24, c[0x0][0x3c8], PT ;  /* 0x0000f20018007a0c */ /* 0x000fe40003f86270 */
[----:B---3--:R-:W-:-:S04]  /*10920*/  @!P3 LEA R6, P5, R20, R2, 0x2 ;  /* 0x000000021406b211 */ /* 0x008fc800078a10ff */
[----:B------:R-:W-:-:S05]  /*10930*/  @!P3 LEA.HI.X R7, R20, R3, R43, 0x2, P5 ;  /* 0x000000031407b211 */ /* 0x000fca00028f142b */
[----:B------:R-:W-:Y:S01]  /*10940*/  @!P3 ST.E.64 [R6.64], R54 ;  /* 0x000000360600b985 */ /* 0x000fe2000c101b06 */
[----:B------:R-:W-:Y:S02]  /*10950*/  ISETP.GE.AND P3, PT, R26, c[0x0][0x3c8], PT ;  /* 0x0000f2001a007a0c */ /* 0x000fe40003f66270 */
[----:B--2---:R-:W-:-:S04]  /*10960*/  @!P2 LEA R4, P5, R21, R2, 0x2 ;  /* 0x000000021504a211 */ /* 0x004fc800078a10ff */
[----:B------:R-:W-:Y:S02]  /*10970*/  @!P2 LEA.HI.X R5, R21, R3, R44, 0x2, P5 ;  /* 0x000000031505a211 */ /* 0x000fe400028f142c */
[----:B----4-:R-:W-:-:S03]  /*10980*/  @!P1 LEA R8, P5, R22, R2, 0x2 ;  /* 0x0000000216089211 */ /* 0x010fc600078a10ff */
[----:B------:R2:W-:Y:S01]  /*10990*/  @!P2 ST.E.64 [R4.64], R58 ;  /* 0x0000003a0400a985 */ /* 0x0005e2000c101b06 */
[----:B------:R-:W-:Y:S02]  /*109a0*/  @!P1 LEA.HI.X R9, R22, R3, R45, 0x2, P5 ;  /* 0x0000000316099211 */ /* 0x000fe400028f142d */
[----:B------:R-:W-:-:S03]  /*109b0*/  ISETP.GE.AND P2, PT, R25, c[0x0][0x3c8], PT ;  /* 0x0000f20019007a0c */ /* 0x000fc60003f46270 */
[----:B------:R-:W-:Y:S01]  /*109c0*/  @!P1 ST.E.64 [R8.64], R62 ;  /* 0x0000003e08009985 */ /* 0x000fe2000c101b06 */
[----:B------:R-:W-:Y:S02]  /*109d0*/  ISETP.GE.AND P1, PT, R27, c[0x0][0x3c8], PT ;  /* 0x0000f2001b007a0c */ /* 0x000fe40003f26270 */
[----:B--2---:R-:W-:-:S04]  /*109e0*/  @!P0 LEA R4, P5, R23, R2, 0x2 ;  /* 0x0000000217048211 */ /* 0x004fc800078a10ff */
[----:B------:R-:W-:Y:S02]  /*109f0*/  @!P0 LEA.HI.X R5, R23, R3, R46, 0x2, P5 ;  /* 0x0000000317058211 */ /* 0x000fe400028f142e */
[----:B------:R-:W-:-:S03]  /*10a00*/  @!P4 LEA R6, P5, R24, R2, 0x2 ;  /* 0x000000021806c211 */ /* 0x000fc600078a10ff */
[----:B------:R2:W-:Y:S01]  /*10a10*/  @!P0 ST.E.64 [R4.64], R66 ;  /* 0x0000004204008985 */ /* 0x0005e2000c101b06 */
[----:B------:R-:W-:Y:S02]  /*10a20*/  @!P4 LEA.HI.X R7, R24, R3, R47, 0x2, P5 ;  /* 0x000000031807c211 */ /* 0x000fe400028f142f */
[----:B------:R-:W-:-:S03]  /*10a30*/  @!P2 LEA R12, P5, R25, R2, 0x2 ;  /* 0x00000002190ca211 */ /* 0x000fc600078a10ff */
        /* <DEDUP_REMOVED lines=10> */
[----:B------:R4:W-:Y:S04]  /*10ae0*/  @!P2 ST.E.64 [R12.64], R78 ;  /* 0x0000004e0c00a985 */ /* 0x0009e8000c101b06 */
[----:B------:R4:W-:Y:S02]  /*10af0*/  @!P1 ST.E.64 [R10.64], R82 ;  /* 0x000000520a009985 */ /* 0x0009e4000c101b06 */
[----:B------:R-:W-:-:S04]  /*10b00*/  @!P0 LEA R8, P5, R28, R2, 0x2 ;  /* 0x000000021c088211 */ /* 0x000fc800078a10ff */
[----:B------:R-:W-:Y:S02]  /*10b10*/  @!P0 LEA.HI.X R9, R28, R3, R51, 0x2, P5 ;  /* 0x000000031c098211 */ /* 0x000fe400028f1433 */
[----:B---3--:R-:W-:-:S03]  /*10b20*/  @!P4 LEA R6, P5, R29, R2, 0x2 ;  /* 0x000000021d06c211 */ /* 0x008fc600078a10ff */
[----:B------:R4:W-:Y:S01]  /*10b30*/  @!P0 ST.E.64 [R8.64], R86 ;  /* 0x0000005608008985 */ /* 0x0009e2000c101b06 */
[----:B------:R-:W-:Y:S02]  /*10b40*/  @!P4 LEA.HI.X R7, R29, R3, R53, 0x2, P5 ;  /* 0x000000031d07c211 */ /* 0x000fe400028f1435 */
[----:B-----5:R-:W-:-:S03]  /*10b50*/  ISETP.GE.AND P0, PT, R154, c[0x0][0x3c8], PT ;  /* 0x0000f2009a007a0c */ /* 0x020fc60003f06270 */
[----:B------:R4:W-:Y:S01]  /*10b60*/  @!P4 ST.E.64 [R6.64], R90 ;  /* 0x0000005a0600c985 */ /* 0x0009e2000c101b06 */
[----:B--2---:R-:W-:-:S04]  /*10b70*/  @!P3 LEA R4, P2, R156, R2, 0x2 ;  /* 0x000000029c04b211 */ /* 0x004fc800078410ff */
[----:B------:R-:W-:-:S05]  /*10b80*/  @!P3 LEA.HI.X R5, R156, R3, R52, 0x2, P2 ;  /* 0x000000039c05b211 */ /* 0x000fca00010f1434 */
[----:B------:R4:W-:Y:S01]  /*10b90*/  @!P3 ST.E.64 [R4.64], R94 ;  /* 0x0000005e0400b985 */ /* 0x0009e2000c101b06 */
[----:B------:R-:W-:Y:S05]  /*10ba0*/  @P0 BRA `(.L_x_2102) ;  /* 0x0000030000000947 */ /* 0x000fea0003800000 */
[----:B------:R-:W-:-:S04]  /*10bb0*/  LEA R2, P0, R154, R2, 0x2 ;  /* 0x000000029a027211 */ /* 0x000fc800078010ff */
[----:B------:R-:W-:-:S05]  /*10bc0*/  LEA.HI.X R3, R154, R3, R155, 0x2, P0 ;  /* 0x000000039a037211 */ /* 0x000fca00000f149b */
[----:B------:R2:W-:Y:S01]  /*10bd0*/  ST.E.64 [R2.64], R98 ;  /* 0x0000006202007985 */ /* 0x0005e2000c101b06 */
[----:B------:R-:W-:Y:S05]  /*10be0*/  BRA `(.L_x_2102) ;  /* 0x000002c000007947 */ /* 0x000fea0003800000 */
.L_x_2098:
        /* <DEDUP_REMOVED lines=26> */
[----:B------:R-:W-:-:S05]  /*10d90*/  IMAD.WIDE.U32 R2, R9, c[0x0][0x4d8], R2 ;  /* 0x0001360009027a25 */ /* 0x000fca00078e0002 */
[----:B------:R-:W-:Y:S01]  /*10da0*/  IADD3 R3, R3, R6, RZ ;  /* 0x0000000603037210 */ /* 0x000fe20007ffe0ff */
[----:B------:R-:W-:Y:S02]  /*10db0*/  IMAD R6, R4, c[0x0][0x4e0], RZ ;  /* 0x0001380004067a24 */ /* 0x000fe400078e02ff */
[----:B------:R-:W-:Y:S01]  /*10dc0*/  IMAD R4, R5, c[0x0][0x4e8], R7 ;  /* 0x00013a0005047a24 */ /* 0x000fe200078e0207 */
[----:B------:R-:W-:Y:S01]  /*10dd0*/  SHF.R.S32.HI R7, RZ, 0x1f, R0 ;  /* 0x0000001fff077819 */ /* 0x000fe20000011400 */
[----:B------:R-:W-:-:S03]  /*10de0*/  IMAD.WIDE.U32 R2, R8, c[0x0][0x4e0], R2 ;  /* 0x0001380008027a25 */ /* 0x000fc600078e0002 */
[----:B------:R-:W-:Y:S01]  /*10df0*/  SHF.R.S32.HI R5, RZ, 0x1f, R4 ;  /* 0x0000001fff057819 */ /* 0x000fe20000011404 */
[----:B------:R-:W-:Y:S01]  /*10e00*/  IMAD R6, R8, c[0x0][0x4e4], R6 ;  /* 0x0001390008067a24 */ /* 0x000fe200078e0206 */
        /* <DEDUP_REMOVED lines=9> */
[----:B------:R2:W-:Y:S02]  /*10ea0*/  STG.E [R4.64], R0 ;  /* 0x0000000004007986 */ /* 0x0005e4000c101906 */
.L_x_2102:
[----:B------:R-:W-:Y:S05]  /*10eb0*/  BSYNC B1 ;  /* 0x0000000000017941 */ /* 0x000fea0003800000 */
.L_x_2097:
[----:B--2---:R-:W2:Y:S02]  /*10ec0*/  LDL R0, [R1+0x80] ;  /* 0x0000800001007983 */ /* 0x004ea40000100800 */
[----:B--2---:R-:W-:-:S13]  /*10ed0*/  ISETP.NE.AND P0, PT, R0, RZ, PT ;  /* 0x000000ff0000720c */ /* 0x004fda0003f05270 */
[----:B------:R-:W-:Y:S01]  /*10ee0*/  @P0 WARPSYNC 0xffffffff ;  /* 0xffffffff00000948 */ /* 0x000fe20003800000 */
[----:B------:R-:W-:Y:S06]  /*10ef0*/  @P0 BAR.SYNC.DEFER_BLOCKING 0x5, 0x100 ;  /* 0x0144000000000b1d */ /* 0x000fec0000010000 */
[----:B------:R-:W2:Y:S04]  /*10f00*/  @P0 LDS R0, [0x24100] ;  /* 0x02410000ff000984 */ /* 0x000ea80000000800 */
[----:B--2---:R2:W-:Y:S04]  /*10f10*/  @P0 STL [R1+0x6c], R0 ;  /* 0x00006c0001000387 */ /* 0x0045e80000100800 */
[----:B------:R-:W-:Y:S06]  /*10f20*/  @P0 BAR.ARV 0x4, 0x100 ;  /* 0x0104000000000b1d */ /* 0x000fec0000002000 */
[----:B------:R-:W-:Y:S05]  /*10f30*/  @P0 BRA `(.L_x_2103) ;  /* 0x0000007000000947 */ /* 0x000fea0003800000 */
[----:B------:R-:W-:Y:S05]  /*10f40*/  BRA.DIV ~URZ, `(.L_x_2104) ;  /* 0x000002227f007947 */ /* 0x000fea000b800000 */
[----:B--2---:R2:W1:Y:S02]  /*10f50*/  SHFL.IDX PT, R0, R100, RZ, 0x1f ;  /* 0x00001fff64007589 */ /* 0x00446400000e0000 */
.L_x_2109:
[----:B------:R-:W-:Y:S01]  /*10f60*/  WARPSYNC 0xffffffff ;  /* 0xffffffff00007948 */ /* 0x000fe20003800000 */
[----:B------:R-:W-:Y:S06]  /*10f70*/  BAR.SYNC.DEFER_BLOCKING 0x4, 0x100 ;  /* 0x0104000000007b1d */ /* 0x000fec0000010000 */
[----:B-1----:R1:W-:Y:S04]  /*10f80*/  STL [R1+0x6c], R0 ;  /* 0x00006c0001007387 */ /* 0x0023e80000100800 */
[----:B------:R1:W-:Y:S04]  /*10f90*/  @!P6 STS [0x24100], R100 ;  /* 0x02410064ff00e388 */ /* 0x0003e80000000800 */
[----:B------:R-:W-:Y:S06]  /*10fa0*/  BAR.ARV 0x5, 0x100 ;  /* 0x0144000000007b1d */ /* 0x000fec0000002000 */
.L_x_2103:
[----:B-12---:R-:W2:Y:S02]  /*10fb0*/  LDL R0, [R1+0x6c] ;  /* 0x00006c0001007983 */ /* 0x006ea40000100800 */
[----:B--2---:R-:W-:-:S13]  /*10fc0*/  ISETP.GE.AND P0, PT, R0, c[0x0][0x538], PT ;  /* 0x00014e0000007a0c */ /* 0x004fda0003f06270 */
[----:B---345:R-:W-:Y:S01]  /*10fd0*/  @P0 CALL.REL.NOINC `(.L_x_2105) ;  /* 0x0000001000000944 */ /* 0x038fe20003c00000 */
[----:B------:R-:W-:Y:S05]  /*10fe0*/  BRA `(.L_x_2106) ;  /* 0xfffef6b000007947 */ /* 0x000fea000383ffff */
.L_x_2105:
[----:B------:R-:W-:Y:S05]  /*10ff0*/  EXIT ;  /* 0x000000000000794d */ /* 0x000fea0003800000 */
.L_x_2093:
[----:B------:R2:W5:Y:S01]  /*11000*/  LDL R2, [R1+0x8] ;  /* 0x0000080001027983 */ /* 0x0005620000100800 */
[----:B------:R-:W-:Y:S02]  /*11010*/  MOV R5, 0x2 ;  /* 0x0000000200057802 */ /* 0x000fe40000000f00 */
[----:B-1----:R-:W-:Y:S02]  /*11020*/  MOV R3, 0x11040 ;  /* 0x0001104000037802 */ /* 0x002fe40000000f00 */
[----:B--2--5:R-:W-:Y:S05]  /*11030*/  CALL.REL.NOINC `($__internal_42_$__cuda_sm70_shflsync_bfly_p) ;  /* 0x0000017000007944 */ /* 0x024fea0003c00000 */
[----:B------:R-:W-:Y:S01]  /*11040*/  MOV R0, R5 ;  /* 0x0000000500007202 */ /* 0x000fe20000000f00 */
[----:B------:R-:W-:Y:S05]  /*11050*/  BRA `(.L_x_2107) ;  /* 0xffffdc7000007947 */ /* 0x000fea000383ffff */
.L_x_2094:
[----:B------:R-:W-:Y:S01]  /*11060*/  IMAD.MOV.U32 R2, RZ, RZ, R0 ;  /* 0x000000ffff027224 */ /* 0x000fe200078e0000 */
[----:B------:R-:W-:Y:S02]  /*11070*/  MOV R5, 0x1 ;  /* 0x0000000100057802 */ /* 0x000fe40000000f00 */
[----:B-1----:R-:W-:Y:S02]  /*11080*/  MOV R3, 0x110a0 ;  /* 0x000110a000037802 */ /* 0x002fe40000000f00 */
[----:B------:R-:W-:Y:S05]  /*11090*/  CALL.REL.NOINC `($__internal_42_$__cuda_sm70_shflsync_bfly_p) ;  /* 0x0000011000007944 */ /* 0x000fea0003c00000 */
[----:B------:R1:W5:Y:S01]  /*110a0*/  LDL R2, [R1+0x10] ;  /* 0x0000100001027983 */ /* 0x0003620000100800 */
[----:B------:R-:W-:Y:S01]  /*110b0*/  FADD.FTZ R0, R0, R5 ;  /* 0x0000000500007221 */ /* 0x000fe20000010000 */
[----:B------:R-:W-:Y:S02]  /*110c0*/  MOV R5, 0x2 ;  /* 0x0000000200057802 */ /* 0x000fe40000000f00 */
[----:B------:R-:W-:-:S02]  /*110d0*/  MOV R3, 0x110f0 ;  /* 0x000110f000037802 */ /* 0x000fc40000000f00 */
[----:B-1---5:R-:W-:Y:S05]  /*110e0*/  CALL.REL.NOINC `($__internal_42_$__cuda_sm70_shflsync_bfly_p) ;  /* 0x000000c000007944 */ /* 0x022fea0003c00000 */
[----:B------:R-:W2:Y:S01]  /*110f0*/  LDL.LU R2, [R1+0x10] ;  /* 0x0000100001027983 */ /* 0x000ea20000300800 */
[----:B------:R-:W-:Y:S01]  /*11100*/  MOV R3, 0x11150 ;  /* 0x0001115000037802 */ /* 0x000fe20000000f00 */
[----:B--2---:R-:W-:Y:S01]  /*11110*/  FADD.FTZ R4, R2, R5 ;  /* 0x0000000502047221 */ /* 0x004fe20000010000 */
[----:B------:R-:W-:-:S04]  /*11120*/  MOV R5, 0x1 ;  /* 0x0000000100057802 */ /* 0x000fc80000000f00 */
[----:B------:R-:W-:Y:S02]  /*11130*/  MOV R2, R4 ;  /* 0x0000000400027202 */ /* 0x000fe40000000f00 */
[----:B------:R-:W-:Y:S05]  /*11140*/  CALL.REL.NOINC `($__internal_42_$__cuda_sm70_shflsync_bfly_p) ;  /* 0x0000006000007944 */ /* 0x000fea0003c00000 */
[----:B------:R-:W-:Y:S01]  /*11150*/  MOV R3, R5 ;  /* 0x0000000500037202 */ /* 0x000fe20000000f00 */
[----:B------:R-:W-:Y:S05]  /*11160*/  BRA `(.L_x_2108) ;  /* 0xffffdbf000007947 */ /* 0x000fea000383ffff */
.L_x_2104:
[----:B--2---:R-:W-:Y:S02]  /*11170*/  MOV R0, R100 ;  /* 0x0000006400007202 */ /* 0x004fe40000000f00 */
[----:B---3--:R-:W-:Y:S02]  /*11180*/  MOV R2, 0x111a0 ;  /* 0x000111a000027802 */ /* 0x008fe40000000f00 */
[----:B-1--45:R-:W-:Y:S05]  /*11190*/  CALL.REL.NOINC `($__internal_43_$__cuda_sm70_shflsync_idx_p) ;  /* 0x0000006000007944 */ /* 0x032fea0003c00000 */
[----:B-12---:R-:W-:Y:S05]  /*111a0*/  BRA `(.L_x_2109) ;  /* 0xfffffdb000007947 */ /* 0x006fea000383ffff */
        .weak           $__internal_42_$__cuda_sm70_shflsync_bfly_p
        .type           $__internal_42_$__cuda_sm70_shflsync_bfly_p,@function
        .size           $__internal_42_$__cuda_sm70_shflsync_bfly_p,($__internal_43_$__cuda_sm70_shflsync_idx_p - $__internal_42_$__cuda_sm70_shflsync_bfly_p)
$__internal_42_$__cuda_sm70_shflsync_bfly_p:
[----:B------:R-:W-:Y:S04]  /*111b0*/  WARPSYNC R6 ;  /* 0x0000000600007348 */ /* 0x000fe80003800000 */
[----:B------:R1:W2:Y:S02]  /*111c0*/  SHFL.BFLY PT, R5, R2, R5, R7 ;  /* 0x0c00000502057389 */ /* 0x0002a400000e0007 */
[----:B-1----:R-:W-:Y:S02]  /*111d0*/  MOV R2, R3 ;  /* 0x0000000300027202 */ /* 0x002fe40000000f00 */
[----:B------:R-:W-:-:S04]  /*111e0*/  MOV R3, 0x0 ;  /* 0x0000000000037802 */ /* 0x000fc80000000f00 */
[----:B--2---:R-:W-:Y:S05]  /*111f0*/  RET.REL.NODEC R2 `(_ZN7cutlass13device_kernelIN5flash19enable_sm80_to_sm89INS1_16FlashAttnFwdSm80INS1_25CollectiveMainloopFwdSm80ILi8ELi2ELb1EN4cute5tupleIJNS5_1CILi128EEENS7_ILi96EEENS7_ILi192EEEEEELi192ENS_10bfloat16_tEfNS_4arch4Sm80ELb1ELb0ELb1ELb0ELb0ELb0ELb1ELb1EEENS1_21CollectiveEpilogueFwdINS6_IJS8_SA_S9_EEENS6_IJNS7_ILi1EEESI_SI_EEESC_SE_Li256ELb0ELb1ELb1ELb0EEENS1_30DynamicPersistentTileSchedulerILi256ELi256ELb1ELb1ELb0EEEEEEEEEvNT_6ParamsE) ;  /* 0xfffeee0002007950 */ /* 0x004fea0003c3ffff */
        .weak           $__internal_43_$__cuda_sm70_shflsync_idx_p
        .type           $__internal_43_$__cuda_sm70_shflsync_idx_p,@function
        .size           $__internal_43_$__cuda_sm70_shflsync_idx_p,(.L_x_4977 - $__internal_43_$__cuda_sm70_shflsync_idx_p)
$__internal_43_$__cuda_sm70_shflsync_idx_p:
[----:B------:R-:W-:Y:S01]  /*11200*/  MOV R3, 0x0 ;  /* 0x0000000000037802 */ /* 0x000fe20000000f00 */
[----:B------:R-:W-:Y:S04]  /*11210*/  WARPSYNC R101 ;  /* 0x0000006500007348 */ /* 0x000fe80003800000 */
[----:B------:R1:W2:Y:S01]  /*11220*/  SHFL.IDX PT, R0, R0, R153, R152 ;  /* 0x0000009900007389 */ /* 0x0002a200000e0098 */
[----:B------:R-:W-:Y:S05]  /*11230*/  RET.REL.NODEC R2 `(_ZN7cutlass13device_kernelIN5flash19enable_sm80_to_sm89INS1_16FlashAttnFwdSm80INS1_25CollectiveMainloopFwdSm80ILi8ELi2ELb1EN4cute5tupleIJNS5_1CILi128EEENS7_ILi96EEENS7_ILi192EEEEEELi192ENS_10bfloat16_tEfNS_4arch4Sm80ELb1ELb0ELb1ELb0ELb0ELb0ELb1ELb1EEENS1_21CollectiveEpilogueFwdINS6_IJS8_SA_S9_EEENS6_IJNS7_ILi1EEESI_SI_EEESC_SE_Li256ELb0ELb1ELb1ELb0EEENS1_30DynamicPersistentTileSchedulerILi256ELi256ELb1ELb1ELb0EEEEEEEEEvNT_6ParamsE) ;  /* 0xfffeedc002007950 */ /* 0x000fea0003c3ffff */
.L_x_2110:
        /* <DEDUP_REMOVED lines=12> */
.L_x_4977:


//--------------------- .text._ZN7cutlass13device_kernelIN5flash19enable_sm80_to_sm89INS1_16FlashAttnFwdSm80INS1_25CollectiveMainloopFwdSm80ILi8ELi2ELb0EN4cute5tupleIJNS5_1CILi128EEENS7_ILi64EEENS7_ILi192EEEEEELi192ENS_10bfloat16_tEfNS_4arch4Sm80ELb1ELb0ELb1ELb1ELb0ELb0ELb1ELb1EEENS1_21CollectiveEpilogueFwdINS6_IJS8_SA_S9_EEENS6_IJNS7_ILi1EEESI_SI_EEESC_SE_Li256ELb1ELb1ELb1ELb0EEENS1_36VarlenDynamicPersistentTileSchedulerILi128ELi64ELi256ELi256ELb1ELb1ELb0ELb1ELb1ELb1EEEEEEEEEvNT_6ParamsE --------------------------
	.section	.text._ZN7cutlass13device_kernelIN5flash19enable_sm80_to_sm89INS1_16FlashAttnFwdSm80INS1_25CollectiveMainloopFwdSm80ILi8ELi2ELb0EN4cute5tupleIJNS5_1CILi128EEENS7_ILi64EEENS7_ILi192EEEEEELi192ENS_10bfloat16_tEfNS_4arch4Sm80ELb1ELb0ELb1ELb1ELb0ELb0ELb1ELb1EEENS1_21CollectiveEpilogueFwdINS6_IJS8_SA_S9_EEENS6_IJNS7_ILi1EEESI_SI_EEESC_SE_Li256ELb1ELb1ELb1ELb0EEENS1_36VarlenDynamicPersistentTileSchedulerILi128ELi64ELi256ELi256ELb1ELb1ELb0ELb1ELb1ELb1EEEEEEEEEvNT_6ParamsE,"ax",@progbits
	.sectioninfo	@"SHI_REGISTERS=255"
	.align	128
.text._ZN7cutlass13device_kernelIN5flash19enable_sm80_to_sm89INS1_16FlashAttnFwdSm80INS1_25CollectiveMainloopFwdSm80ILi8ELi2ELb0EN4cute5tupleIJNS5_1CILi128EEENS7_ILi64EEENS7_ILi192EEEEEELi192ENS_10bfloat16_tEfNS_4arch4Sm80ELb1ELb0ELb1ELb1ELb0ELb0ELb1ELb1EEENS1_21CollectiveEpilogueFwdINS6_IJS8_SA_S9_EEENS6_IJNS7_ILi1EEESI_SI_EEESC_SE_Li256ELb1ELb1ELb1ELb0EEENS1_36VarlenDynamicPersistentTileSchedulerILi128ELi64ELi256ELi256ELb1ELb1ELb0ELb1ELb1ELb1EEEEEEEEEvNT_6ParamsE:
        .type           _ZN7cutlass13device_kernelIN5flash19enable_sm80_to_sm89INS1_16FlashAttnFwdSm80INS1_25CollectiveMainloopFwdSm80ILi8ELi2ELb0EN4cute5tupleIJNS5_1CILi128EEENS7_ILi64EEENS7_ILi192EEEEEELi192ENS_10bfloat16_tEfNS_4arch4Sm80ELb1ELb0ELb1ELb1ELb0ELb0ELb1ELb1EEENS1_21CollectiveEpilogueFwdINS6_IJS8_SA_S9_EEENS6_IJNS7_ILi1EEESI_SI_EEESC_SE_Li256ELb1ELb1ELb1ELb0EEENS1_36VarlenDynamicPersistentTileSchedulerILi128ELi64ELi256ELi256ELb1ELb1ELb0ELb1ELb1ELb1EEEEEEEEEvNT_6ParamsE,@function
        .size           _ZN7cutlass13device_kernelIN5flash19enable_sm80_to_sm89INS1_16FlashAttnFwdSm80INS1_25CollectiveMainloopFwdSm80ILi8ELi2ELb0EN4cute5tupleIJNS5_1CILi128EEENS7_ILi64EEENS7_ILi192EEEEEELi192ENS_10bfloat16_tEfNS_4arch4Sm80ELb1ELb0ELb1ELb1ELb0ELb0ELb1ELb1EEENS1_21CollectiveEpilogueFwdINS6_IJS8_SA_S9_EEENS6_IJNS7_ILi1EEESI_SI_EEESC_SE_Li256ELb1ELb1ELb1ELb0EEENS1_36VarlenDynamicPersistentTileSchedulerILi128ELi64ELi256ELi256ELb1ELb1ELb0ELb1ELb1ELb1EEEEEEEEEvNT_6ParamsE,(.L_x_4980 - _ZN7cutlass13device_kernelIN5flash19enable_sm80_to_sm89INS1_16FlashAttnFwdSm80INS1_25CollectiveMainloopFwdSm80ILi8ELi2ELb0EN4cute5tupleIJNS5_1CILi128EEENS7_ILi64EEENS7_ILi192EEEEEELi192ENS_10bfloat16_tEfNS_4arch4Sm80ELb1ELb0ELb1ELb1ELb0ELb0ELb1ELb1EEENS1_21CollectiveEpilogueFwdINS6_IJS8_SA_S9_EEENS6_IJNS7_ILi1EEESI_SI_EEESC_SE_Li256ELb1ELb1ELb1ELb0EEENS1_36VarlenDynamicPersistentTileSchedulerILi128ELi64ELi256ELi256ELb1ELb1ELb0ELb1ELb1ELb1EEEEEEEEEvNT_6ParamsE)
        .other          _ZN7cutlass13device_kernelIN5flash19enable_sm80_to_sm89INS1_16FlashAttnFwdSm80INS1_25CollectiveMainloopFwdSm80ILi8ELi2ELb0EN4cute5tupleIJNS5_1CILi128EEENS7_ILi64EEENS7_ILi192EEEEEELi192ENS_10bfloat16_tEfNS_4arch4Sm80ELb1ELb0ELb1ELb1ELb0ELb0ELb1ELb1EEENS1_21CollectiveEpilogueFwdINS6_IJS8_SA_S9_EEENS6_IJNS7_ILi1EEESI_SI_EEESC_SE_Li256ELb1ELb1ELb1ELb0EEENS1_36VarlenDynamicPersistentTileSchedulerILi128ELi64ELi256ELi256ELb1ELb1ELb0ELb1ELb1ELb1EEEEEEEEEvNT_6ParamsE,@"STO_CUDA_ENTRY STV_DEFAULT"
_ZN7cutlass13device_kernelIN5flash19enable_sm80_to_sm89INS1_16FlashAttnFwdSm80INS1_25CollectiveMainloopFwdSm80ILi8ELi2ELb0EN4cute5tupleIJNS5_1CILi128EEENS7_ILi64EEENS7_ILi192EEEEEELi192ENS_10bfloat16_tEfNS_4arch4Sm80ELb1ELb0ELb1ELb1ELb0ELb0ELb1ELb1EEENS1_21CollectiveEpilogueFwdINS6_IJS8_SA_S9_EEENS6_IJNS7_ILi1EEESI_SI_EEESC_SE_Li256ELb1ELb1ELb1ELb0EEENS1_36VarlenDynamicPersistentTileSchedulerILi128ELi64ELi256ELi256ELb1ELb1ELb0ELb1ELb1ELb1EEEEEEEEEvNT_6ParamsE:
        /* <DEDUP_REMOVED lines=55> */
.L_x_2116:
        /* <DEDUP_REMOVED lines=16> */
.L_x_2217:
        /* <DEDUP_REMOVED lines=16> */
.L_x_2218:
[----:B--2---:R-:W-:-:S05]  /*0570*/  IMAD R2, R2, c[0x0][0x538], RZ ;  /* 0x00014e0002027a24 */ /* 0x004fca00078e02ff */
[----:B------:R-:W-:-:S04]  /*0580*/  IADD3 R3, R2, R3, RZ ;  /* 0x0000000302037210 */ /* 0x000fc80007ffe0ff */
[----:B------:R-:W-:-:S13]  /*0590*/  ISETP.GT.AND P0, PT, R3, UR4, PT ;  /* 0x0000000403007c0c */ /* 0x000fda000bf04270 */
[----:B-1----:R-:W-:Y:S05]  /*05a0*/  @!P0 BRA `(.L_x_2116) ;  /* 0xfffffdc000008947 */ /* 0x002fea000383ffff */
.L_x_2112:
[----:B------:R-:W-:-:S05]  /*05b0*/  IADD3 R196, -R2, R3, RZ ;  /* 0x0000000302c47210 */ /* 0x000fca0007ffe1ff */
[----:B------:R-:W-:-:S05]  /*05c0*/  IMAD R0, R9, c[0x0][0x538], R196 ;  /* 0x00014e0009007a24 */ /* 0x000fca00078e02c4 */
[----:B------:R-:W-:Y:S01]  /*05d0*/  ISETP.GT.AND P0, PT, R0, UR4, PT ;  /* 0x0000000400007c0c */ /* 0x000fe2000bf04270 */
[----:B------:R-:W-:-:S12]  /*05e0*/  BRA.DIV ~URZ, `(.L_x_2117) ;  /* 0x0000ff127f007947 */ /* 0x000fd8000b800000 */
[----:B------:R-:W-:-:S04]  /*05f0*/  VOTE.ANY R8, PT, !P0 ;  /* 0x0000000000087806 */ /* 0x000fc800040e0100 */
.L_x_2219:
[----:B------:R-:W1:Y:S02]  /*0600*/  POPC R3, R8 ;  /* 0x0000000800037309 */ /* 0x000e640000000000 */
[----:B-1----:R-:W-:Y:S01]  /*0610*/  IADD3 R199, R3, R199, RZ ;  /* 0x000000c703c77210 */ /* 0x002fe20007ffe0ff */
[----:B------:R-:W-:Y:S05]  /*0620*/  BRA.DIV ~URZ, `(.L_x_2118) ;  /* 0x0000ff127f007947 */ /* 0x000fea000b800000 */
[----:B------:R1:W2:Y:S01]  /*0630*/  SHFL.IDX PT, R10, R10, R3, 0x1f ;  /* 0x00001f030a0a7589 */ /* 0x0002a200000e0000 */
[----:B------:R-:W-:-:S03]  /*0640*/  MOV R11, RZ ;  /* 0x000000ff000b7202 */ /* 0x000fc60000000f00 */
[----:B------:R1:W3:Y:S04]  /*0650*/  SHFL.IDX PT, R7, R7, R3, 0x1f ;  /* 0x00001f0307077589 */ /* 0x0002e800000e0000 */
.L_x_2220:
[----:B------:R-:W-:Y:S01]  /*0660*/  ISETP.NE.AND P0, PT, R8, RZ, PT ;  /* 0x000000ff0800720c */ /* 0x000fe20003f05270 */
[----:B------:R-:W-:-:S12]  /*0670*/  BSSY B0, `(.L_x_2119) ;  /* 0x0000005000007945 */ /* 0x000fd80003800000 */
[----:B------:R-:W-:Y:S05]  /*0680*/  @!P0 BRA `(.L_x_2120) ;  /* 0x0000003000008947 */ /* 0x000fea0003800000 */
[----:B-1----:R-:W-:Y:S01]  /*0690*/  IADD3 R3, R3, -0x1, RZ ;  /* 0xffffffff03037810 */ /* 0x002fe20007ffe0ff */
[----:B------:R-:W-:Y:S05]  /*06a0*/  BRA.DIV ~URZ, `(.L_x_2121) ;  /* 0x0000ff727f007947 */ /* 0x000fea000b800000 */
[----:B------:R1:W4:Y:S02]  /*06b0*/  SHFL.IDX PT, R11, R9, R3, 0x1f ;  /* 0x00001f03090b7589 */ /* 0x00032400000e0000 */
.L_x_2120:
[----:B------:R-:W-:Y:S05]  /*06c0*/  BSYNC B0 ;  /* 0x0000000000007941 */ /* 0x000fea0003800000 */
.L_x_2119:
[----:B---3--:R-:W-:Y:S01]  /*06d0*/  ISETP.NE.AND P0, PT, R7, 0x1, PT ;  /* 0x000000010700780c */ /* 0x008fe20003f05270 */
[----:B----4-:R-:W-:Y:S01]  /*06e0*/  IMAD R196, R11, c[0x0][0x538], R196 ;  /* 0x00014e000bc47a24 */ /* 0x010fe200078e02c4 */
[----:B------:R-:W-:Y:S04]  /*06f0*/  BSSY B0, `(.L_x_2122) ;  /* 0x0000078000007945 */ /* 0x000fe80003800000 */
[----:B------:R-:W-:-:S07]  /*0700*/  IADD3 R4, -R196, UR4, RZ ;  /* 0x00000004c4047c10 */ /* 0x000fce000fffe1ff */
[----:B------:R-:W-:Y:S05]  /*0710*/  @!P0 BRA `(.L_x_2123) ;  /* 0x0000037000008947 */ /* 0x000fea0003800000 */
[----:B--2---:R-:W-:Y:S02]  /*0720*/  IABS R5, R10 ;  /* 0x0000000a00057213 */ /* 0x004fe40000000000 */
[----:B------:R-:W-:Y:S02]  /*0730*/  IABS R8, R7 ;  /* 0x0000000700087213 */ /* 0x000fe40000000000 */
[----:B------:R-:W2:Y:S01]  /*0740*/  I2F.RP R12, R5 ;  /* 0x00000005000c7306 */ /* 0x000ea20000209400 */
[----:B------:R-:W-:Y:S02]  /*0750*/  IABS R2, R4 ;  /* 0x0000000400027213 */ /* 0x000fe40000000000 */
[----:B------:R-:W-:-:S05]  /*0760*/  IABS R0, R10 ;  /* 0x0000000a00007213 */ /* 0x000fca0000000000 */
[----:B-1----:R-:W1:Y:S01]  /*0770*/  I2F.RP R9, R8 ;  /* 0x0000000800097306 */ /* 0x002e620000209400 */
[----:B------:R-:W-:-:S07]  /*0780*/  IMAD.MOV R0, RZ, RZ, -R0 ;  /* 0x000000ffff007224 */ /* 0x000fce00078e0a00 */
[----:B--2---:R-:W2:Y:S08]  /*0790*/  MUFU.RCP R12, R12 ;  /* 0x0000000c000c7308 */ /* 0x004eb00000001000 */
[----:B-1----:R-:W-:Y:S01]  /*07a0*/  MUFU.RCP R9, R9 ;  /* 0x0000000900097308 */ /* 0x002fe20000001000 */
[----:B--2---:R-:W-:-:S07]  /*07b0*/  IADD3 R12, R12, 0xffffffe, RZ ;  /* 0x0ffffffe0c0c7810 */ /* 0x004fce0007ffe0ff */
[----:B------:R-:W1:Y:S02]  /*07c0*/  F2I.FTZ.U32.TRUNC.NTZ R13, R12 ;  /* 0x0000000c000d7305 */ /* 0x000e64000021f000 */
[----:B-1----:R-:W-:Y:S02]  /*07d0*/  IMAD.MOV R3, RZ, RZ, -R13 ;  /* 0x000000ffff037224 */ /* 0x002fe400078e0a0d */
[----:B------:R-:W-:Y:S02]  /*07e0*/  IMAD.MOV.U32 R12, RZ, RZ, RZ ;  /* 0x000000ffff0c7224 */ /* 0x000fe400078e00ff */
[----:B------:R-:W-:-:S04]  /*07f0*/  IMAD R3, R3, R5, RZ ;  /* 0x0000000503037224 */ /* 0x000fc800078e02ff */
[----:B------:R-:W-:Y:S01]  /*0800*/  IMAD.HI.U32 R3, R13, R3, R12 ;  /* 0x000000030d037227 */ /* 0x000fe200078e000c */
[----:B------:R-:W-:-:S04]  /*0810*/  IADD3 R12, R9, 0xffffffe, RZ ;  /* 0x0ffffffe090c7810 */ /* 0x000fc80007ffe0ff */
[----:B------:R1:W2:Y:S01]  /*0820*/  F2I.FTZ.U32.TRUNC.NTZ R13, R12 ;  /* 0x0000000c000d7305 */ /* 0x0002a2000021f000 */
[----:B------:R-:W-:-:S04]  /*0830*/  IMAD.HI.U32 R3, R3, R2, RZ ;  /* 0x0000000203037227 */ /* 0x000fc800078e00ff */
[----:B------:R-:W-:-:S05]  /*0840*/  IMAD R0, R3, R0, R2 ;  /* 0x0000000003007224 */ /* 0x000fca00078e0202 */
[----:B------:R-:W-:Y:S01]  /*0850*/  ISETP.GT.U32.AND P1, PT, R5, R0, PT ;  /* 0x000000000500720c */ /* 0x000fe20003f24070 */
[----:B-1----:R-:W-:-:S12]  /*0860*/  IMAD.MOV.U32 R12, RZ, RZ, RZ ;  /* 0x000000ffff0c7224 */ /* 0x002fd800078e00ff */
[----:B------:R-:W-:Y:S01]  /*0870*/  @!P1 IMAD.IADD R0, R0, 0x1, -R5 ;  /* 0x0000000100009824 */ /* 0x000fe200078e0a05 */
[----:B------:R-:W-:Y:S02]  /*0880*/  @!P1 IADD3 R3, R3, 0x1, RZ ;  /* 0x0000000103039810 */ /* 0x000fe40007ffe0ff */
[----:B------:R-:W-:Y:S02]  /*0890*/  ISETP.NE.AND P1, PT, R10, RZ, PT ;  /* 0x000000ff0a00720c */ /* 0x000fe40003f25270 */
[----:B------:R-:W-:Y:S01]  /*08a0*/  ISETP.GE.U32.AND P2, PT, R0, R5, PT ;  /* 0x000000050000720c */ /* 0x000fe20003f46070 */
[----:B--2---:R-:W-:Y:S01]  /*08b0*/  IMAD.MOV R5, RZ, RZ, -R13 ;  /* 0x000000ffff057224 */ /* 0x004fe200078e0a0d */
[----:B------:R-:W-:-:S03]  /*08c0*/  LOP3.LUT R0, R4, R10, RZ, 0x3c, !PT ;  /* 0x0000000a04007212 */ /* 0x000fc600078e3cff */
[----:B------:R-:W-:Y:S01]  /*08d0*/  IMAD R5, R5, R8, RZ ;  /* 0x0000000805057224 */ /* 0x000fe200078e02ff */
[----:B------:R-:W-:Y:S02]  /*08e0*/  ISETP.GE.AND P0, PT, R0, RZ, PT ;  /* 0x000000ff0000720c */ /* 0x000fe40003f06270 */
[----:B------:R-:W-:Y:S01]  /*08f0*/  IABS R0, R7 ;  /* 0x0000000700007213 */ /* 0x000fe20000000000 */
[----:B------:R-:W-:-:S04]  /*0900*/  IMAD.HI.U32 R5, R13, R5, R12 ;  /* 0x000000050d057227 */ /* 0x000fc800078e000c */
[----:B------:R-:W-:Y:S01]  /*0910*/  @P2 IADD3 R3, R3, 0x1, RZ ;  /* 0x0000000103032810 */ /* 0x000fe20007ffe0ff */
[----:B------:R-:W-:-:S05]  /*0920*/  IMAD.MOV R0, RZ, RZ, -R0 ;  /* 0x000000ffff007224 */ /* 0x000fca00078e0a00 */
[----:B------:R-:W-:Y:S01]  /*0930*/  @!P0 IMAD.MOV R3, RZ, RZ, -R3 ;  /* 0x000000ffff038224 */ /* 0x000fe200078e0a03 */
[----:B------:R-:W-:-:S04]  /*0940*/  @!P1 LOP3.LUT R3, RZ, R10, RZ, 0x33, !PT ;  /* 0x0000000aff039212 */ /* 0x000fc800078e33ff */
[----:B------:R-:W-:-:S05]  /*0950*/  IABS R2, R3 ;  /* 0x0000000300027213 */ /* 0x000fca0000000000 */
[----:B------:R-:W-:-:S04]  /*0960*/  IMAD.HI.U32 R5, R5, R2, RZ ;  /* 0x0000000205057227 */ /* 0x000fc800078e00ff */
[----:B------:R-:W-:Y:S02]  /*0970*/  IMAD R0, R5, R0, R2 ;  /* 0x0000000005007224 */ /* 0x000fe400078e0202 */
[----:B------:R-:W-:-:S03]  /*0980*/  IMAD.MOV R2, RZ, RZ, -R3 ;  /* 0x000000ffff027224 */ /* 0x000fc600078e0a03 */
[----:B------:R-:W-:Y:S01]  /*0990*/  ISETP.GT.U32.AND P1, PT, R8, R0, PT ;  /* 0x000000000800720c */ /* 0x000fe20003f24070 */
[----:B------:R-:W-:-:S12]  /*09a0*/  IMAD R2, R10, R2, R4 ;  /* 0x000000020a027224 */ /* 0x000fd800078e0204 */
        /* <DEDUP_REMOVED lines=14> */
.L_x_2123:
[----:B------:R-:W-:-:S04]  /*0a90*/  IMAD.MOV.U32 R0, RZ, RZ, 0x4 ;  /* 0x00000004ff007424 */ /* 0x000fc800078e00ff */
[----:B-1----:R-:W-:-:S05]  /*0aa0*/  IMAD.WIDE R2, R199, R0, c[0x0][0x590] ;  /* 0x00016400c7027625 */ /* 0x002fca00078e0200 */
[----:B------:R1:W3:Y:S02]  /*0ab0*/  LDG.E R5, [R2.64] ;  /* 0x0000000802057981 */ /* 0x0002e4000c1e1900 */
[----:B-1----:R-:W-:Y:S01]  /*0ac0*/  IABS R2, R4 ;  /* 0x0000000400027213 */ /* 0x002fe20000000000 */
[----:B--23--:R-:W-:-:S05]  /*0ad0*/  IMAD R3, R5, R10, RZ ;  /* 0x0000000a05037224 */ /* 0x00cfca00078e02ff */
[-C--:B------:R-:W-:Y:S02]  /*0ae0*/  IABS R8, R3.reuse ;  /* 0x0000000300087213 */ /* 0x080fe40000000000 */
[----:B------:R-:W-:Y:S02]  /*0af0*/  IABS R0, R3 ;  /* 0x0000000300007213 */ /* 0x000fe40000000000 */
[----:B------:R-:W1:Y:S03]  /*0b00*/  I2F.RP R12, R8 ;  /* 0x00000008000c7306 */ /* 0x000e660000209400 */
[----:B------:R-:W-:-:S05]  /*0b10*/  IMAD.MOV R0, RZ, RZ, -R0 ;  /* 0x000000ffff007224 */ /* 0x000fca00078e0a00 */
        /* <DEDUP_REMOVED lines=19> */
[----:B------:R-:W-:-:S05]  /*0c50*/  @!P1 LOP3.LUT R8, RZ, R3, RZ, 0x33, !PT ;  /* 0x00000003ff089212 */ /* 0x000fca00078e33ff */
[----:B------:R-:W-:Y:S01]  /*0c60*/  IMAD R0, R5, R8, RZ ;  /* 0x0000000805007224 */ /* 0x000fe200078e02ff */
[----:B------:R-:W-:-:S04]  /*0c70*/  IADD3 R8, -R8, RZ, RZ ;  /* 0x000000ff08087210 */ /* 0x000fc80007ffe1ff */
[C---:B------:R-:W-:Y:S01]  /*0c80*/  IADD3 R2, -R0.reuse, c[0x0][0x538], RZ ;  /* 0x00014e0000027a10 */ /* 0x040fe20007ffe1ff */
[----:B------:R-:W-:Y:S02]  /*0c90*/  IMAD R3, R3, R8, R4 ;  /* 0x0000000803037224 */ /* 0x000fe400078e0204 */
[----:B------:R-:W-:Y:S01]  /*0ca0*/  IMAD.MOV.U32 R8, RZ, RZ, RZ ;  /* 0x000000ffff087224 */ /* 0x000fe200078e00ff */
[----:B------:R-:W-:Y:S02]  /*0cb0*/  IMNMX R5, R5, R2, PT ;  /* 0x0000000205057217 */ /* 0x000fe40003800200 */
[----:B------:R-:W-:Y:S02]  /*0cc0*/  IABS R4, R3 ;  /* 0x0000000300047213 */ /* 0x000fe40000000000 */
[----:B------:R-:W-:Y:S01]  /*0cd0*/  IABS R7, R5 ;  /* 0x0000000500077213 */ /* 0x000fe20000000000 */
[----:B------:R-:W-:Y:S01]  /*0ce0*/  IMAD.MOV R198, RZ, RZ, -R5 ;  /* 0x000000ffffc67224 */ /* 0x000fe200078e0a05 */
[----:B------:R-:W-:-:S02]  /*0cf0*/  IADD3 R0, R0, 0x1000000, R3 ;  /* 0x0100000000007810 */ /* 0x000fc40007ffe003 */
[----:B------:R-:W1:Y:S08]  /*0d00*/  I2F.RP R9, R7 ;  /* 0x0000000700097306 */ /* 0x000e700000209400 */
[----:B-1----:R-:W1:Y:S02]  /*0d10*/  MUFU.RCP R9, R9 ;  /* 0x0000000900097308 */ /* 0x002e640000001000 */
[----:B-1----:R-:W-:-:S06]  /*0d20*/  IADD3 R9, R9, 0xffffffe, RZ ;  /* 0x0ffffffe09097810 */ /* 0x002fcc0007ffe0ff */
[----:B------:R-:W1:Y:S02]  /*0d30*/  F2I.FTZ.U32.TRUNC.NTZ R9, R9 ;  /* 0x0000000900097305 */ /* 0x000e64000021f000 */
[----:B-1----:R-:W-:-:S04]  /*0d40*/  IMAD.MOV R2, RZ, RZ, -R9 ;  /* 0x000000ffff027224 */ /* 0x002fc800078e0a09 */
[----:B------:R-:W-:Y:S01]  /*0d50*/  IMAD R11, R2, R7, RZ ;  /* 0x00000007020b7224 */ /* 0x000fe200078e02ff */
[----:B------:R-:W-:-:S03]  /*0d60*/  IABS R2, R5 ;  /* 0x0000000500027213 */ /* 0x000fc60000000000 */
        /* <DEDUP_REMOVED lines=14> */
[----:B------:R-:W-:Y:S02]  /*0e50*/  IMAD R198, R11, R198, R0 ;  /* 0x000000c60bc67224 */ /* 0x000fe400078e0200 */
[----:B------:R-:W-:Y:S02]  /*0e60*/  IMAD.MOV.U32 R2, RZ, RZ, R11 ;  /* 0x000000ffff027224 */ /* 0x000fe400078e000b */
.L_x_2124:
[----:B------:R-:W-:Y:S05]  /*0e70*/  BSYNC B0 ;  /* 0x0000000000007941 */ /* 0x000fea0003800000 */
.L_x_2122:
[----:B------:R-:W-:-:S04]  /*0e80*/  LOP3.LUT R2, RZ, R2, RZ, 0x33, !PT ;  /* 0x00000002ff027212 */ /* 0x000fc800078e33ff */
[----:B------:R-:W-:Y:S01]  /*0e90*/  IADD3 R197, R2, R10, RZ ;  /* 0x0000000a02c57210 */ /* 0x000fe20007ffe0ff */
[----:B------:R-:W-:Y:S05]  /*0ea0*/  BRA `(.L_x_2125) ;  /* 0x0000004000007947 */ /* 0x000fea0003800000 */
.L_x_2113:
[----:B------:R-:W-:Y:S01]  /*0eb0*/  IMAD.MOV.U32 R197, RZ, RZ, RZ ;  /* 0x000000ffffc57224 */ /* 0x000fe200078e00ff */
[----:B------:R-:W-:Y:S01]  /*0ec0*/  MOV R198, RZ ;  /* 0x000000ff00c67202 */ /* 0x000fe20000000f00 */
[----:B------:R-:W-:Y:S01]  /*0ed0*/  IMAD.U32 R196, RZ, RZ, UR4 ;  /* 0x00000004ffc47e24 */ /* 0x000fe2000f8e00ff */
[----:B------:R-:W-:Y:S02]  /*0ee0*/  MOV R199, c[0x0][0x53c] ;  /* 0x00014f0000c77a02 */ /* 0x000fe40000000f00 */
.L_x_2125:
[----:B------:R-:W-:Y:S01]  /*0ef0*/  ISETP.NE.AND P0, PT, R6, RZ, PT ;  /* 0x000000ff0600720c */ /* 0x000fe20003f05270 */
[----:B------:R-:W-:-:S12]  /*0f00*/  WARPSYNC 0xffffffff ;  /* 0xffffffff00007948 */ /* 0x000fd80003800000 */
[----:B------:R1:W-:Y:S04]  /*0f10*/  @!P0 STS.128 [0x24100], R196 ;  /* 0x024100c4ff008388 */ /* 0x0003e80000000c00 */
[----:B------:R-:W-:Y:S06]  /*0f20*/  BAR.ARV 0x5, 0x100 ;  /* 0x0144000000007b1d */ /* 0x000fec0000002000 */
.L_x_2111:
[----:B-1----:R-:W-:-:S13]  /*0f30*/  ISETP.GE.AND P0, PT, R199, c[0x0][0x53c], PT ;  /* 0x00014f00c7007a0c */ /* 0x002fda0003f06270 */
[----:B------:R-:W-:Y:S05]  /*0f40*/  @P0 EXIT ;  /* 0x000000000000094d */ /* 0x000fea0003800000 */
[----:B------:R-:W-:-:S04]  /*0f50*/  SHF.R.S32.HI R6, RZ, 0x1f, R206 ;  /* 0x0000001fff067819 */ /* 0x000fc800000114ce */
[CC--:B------:R-:W-:Y:S02]  /*0f60*/  LEA.HI R8, R6.reuse, R206.reuse, RZ, 0x4 ;  /* 0x000000ce06087211 */ /* 0x0c0fe400078f20ff */
[CC--:B------:R-:W-:Y:S02]  /*0f70*/  LEA.HI R0, R6.reuse, R206.reuse, RZ, 0x2 ;  /* 0x000000ce06007211 */ /* 0x0c0fe400078f10ff */
[----:B------:R-:W-:Y:S02]  /*0f80*/  SHF.R.S32.HI R5, RZ, 0x4, R8 ;  /* 0x00000004ff057819 */ /* 0x000fe40000011408 */
[----:B------:R-:W-:Y:S02]  /*0f90*/  LEA.HI R3, R6, R206, RZ, 0x3 ;  /* 0x000000ce06037211 */ /* 0x000fe400078f18ff */
[C---:B------:R-:W-:Y:S02]  /*0fa0*/  LEA.HI R2, R8.reuse, R5, RZ, 0x1 ;  /* 0x0000000508027211 */ /* 0x040fe400078f08ff */
[----:B------:R-:W-:-:S02]  /*0fb0*/  LOP3.LUT R8, R8, 0xfffffff0, RZ, 0xc0, !PT ;  /* 0xfffffff008087812 */ /* 0x000fc400078ec0ff */
[--C-:B------:R-:W-:Y:S02]  /*0fc0*/  SHF.R.S32.HI R4, RZ, 0x2, R0.reuse ;  /* 0x00000002ff047819 */ /* 0x100fe40000011400 */
[----:B------:R-:W-:Y:S01]  /*0fd0*/  SHF.R.S32.HI R7, RZ, 0x1f, R0 ;  /* 0x0000001fff077819 */ /* 0x000fe20000011400 */
[----:B------:R-:W-:Y:S01]  /*0fe0*/  IMAD.IADD R8, R206, 0x1, -R8 ;  /* 0x00000001ce087824 */ /* 0x000fe200078e0a08 */
[----:B------:R-:W-:Y:S02]  /*0ff0*/  LOP3.LUT R2, R2, 0xfffffffe, RZ, 0xc0, !PT ;  /* 0xfffffffe02027812 */ /* 0x000fe400078ec0ff */
[----:B------:R-:W-:Y:S02]  /*1000*/  SHF.R.S32.HI R219, RZ, 0x3, R3 ;  /* 0x00000003ffdb7819 */ /* 0x000fe40000011403 */
[----:B------:R-:W-:Y:S01]  /*1010*/  SHF.R.S32.HI R9, RZ, 0x1f, R8 ;  /* 0x0000001fff097819 */ /* 0x000fe20000011408 */
[----:B------:R-:W-:Y:S01]  /*1020*/  IMAD.IADD R2, R5, 0x1, -R2 ;  /* 0x0000000105027824 */ /* 0x000fe200078e0a02 */
[----:B------:R-:W-:Y:S01]  /*1030*/  LOP3.LUT R218, R3, 0xfffffff8, RZ, 0xc0, !PT ;  /* 0xfffffff803da7812 */ /* 0x000fe200078ec0ff */
[----:B------:R-:W-:Y:S01]  /*1040*/  IMAD.SHL.U32 R11, R219, 0x40, RZ ;  /* 0x00000040db0b7824 */ /* 0x000fe200078e00ff */
[----:B------:R-:W-:-:S02]  /*1050*/  LEA.HI R7, R7, R4, RZ, 0x3 ;  /* 0x0000000407077211 */ /* 0x000fc400078f18ff */
[----:B------:R-:W-:Y:S01]  /*1060*/  LEA.HI R10, R6, R206, RZ, 0x6 ;  /* 0x000000ce060a7211 */ /* 0x000fe200078f30ff */
[----:B------:R-:W-:Y:S01]  /*1070*/  IMAD.IADD R218, R206, 0x1, -R218 ;  /* 0x00000001ceda7824 */ /* 0x000fe200078e0ada */
[----:B------:R-:W-:Y:S02]  /*1080*/  LEA.HI R9, R9, R8, RZ, 0x3 ;  /* 0x0000000809097211 */ /* 0x000fe400078f18ff */
[----:B------:R-:W-:Y:S01]  /*1090*/  LEA.HI R6, R6, R206, RZ, 0x5 ;  /* 0x000000ce06067211 */ /* 0x000fe200078f28ff */
[----:B------:R-:W-:Y:S01]  /*10a0*/  IMAD.SHL.U32 R10, R10, 0x8, RZ ;  /* 0x000000080a0a7824 */ /* 0x000fe200078e00ff */
[----:B------:R-:W-:Y:S01]  /*10b0*/  LOP3.LUT R7, R7, 0xfffffff8, RZ, 0xc0, !PT ;  /* 0xfffffff807077812 */ /* 0x000fe200078ec0ff */
[----:B------:R-:W-:Y:S01]  /*10c0*/  IMAD.SHL.U32 R222, R218, 0x8, RZ ;  /* 0x00000008dade7824 */ /* 0x000fe200078e00ff */
[C---:B------:R-:W-:Y:S01]  /*10d0*/  LOP3.LUT R5, R9.reuse, 0xfffffff8, RZ, 0xc0, !PT ;  /* 0xfffffff809057812 */ /* 0x040fe200078ec0ff */
[----:B------:R-:W-:Y:S01]  /*10e0*/  IMAD.SHL.U32 R9, R9, 0x40, RZ ;  /* 0x0000004009097824 */ /* 0x000fe200078e00ff */
[----:B------:R-:W-:Y:S01]  /*10f0*/  LOP3.LUT R216, R6, 0xffffffe0, RZ, 0xc0, !PT ;  /* 0xffffffe006d87812 */ /* 0x000fe200078ec0ff */
[----:B------:R-:W-:Y:S01]  /*1100*/  IMAD.IADD R7, R4, 0x1, -R7 ;  /* 0x0000000104077824 */ /* 0x000fe200078e0a07 */
[----:B------:R-:W-:Y:S01]  /*1110*/  LOP3.LUT R11, R11, 0x1c0, RZ, 0xc0, !PT ;  /* 0x000001c00b0b7812 */ /* 0x000fe200078ec0ff */
[----:B------:R-:W-:Y:S01]  /*1120*/  IMAD.IADD R5, R8, 0x1, -R5 ;  /* 0x0000000108057824 */ /* 0x000fe200078e0a05 */
[--C-:B------:R-:W-:Y:S01]  /*1130*/  SHF.R.S32.HI R8, RZ, 0x5, R6.reuse ;  /* 0x00000005ff087819 */ /* 0x100fe20000011406 */
[----:B------:R-:W-:Y:S01]  /*1140*/  IMAD.SHL.U32 R4, R218, 0x40, RZ ;  /* 0x00000040da047824 */ /* 0x000fe200078e00ff */
[----:B------:R-:W-:Y:S01]  /*1150*/  SHF.R.S32.HI R6, RZ, 0x1f, R6 ;  /* 0x0000001fff067819 */ /* 0x000fe20000011406 */
[----:B------:R-:W-:Y:S01]  /*1160*/  IMAD.IADD R216, R206, 0x1, -R216 ;  /* 0x00000001ced87824 */ /* 0x000fe200078e0ad8 */
[----:B------:R-:W-:-:S02]  /*1170*/  SHF.R.U32.HI R212, RZ, 0x3, R11 ;  /* 0x00000003ffd47819 */ /* 0x000fc4000001160b */
[----:B------:R-:W-:Y:S02]  /*1180*/  LOP3.LUT R10, R10, 0x7ffffe00, RZ, 0xc0, !PT ;  /* 0x7ffffe000a0a7812 */ /* 0x000fe400078ec0ff */
[----:B------:R-:W-:Y:S02]  /*1190*/  LOP3.LUT R11, R11, 0x38, R222, 0xf8, !PT ;  /* 0x000000380b0b7812 */ /* 0x000fe400078ef8de */
[----:B------:R-:W-:Y:S02]  /*11a0*/  LOP3.LUT R4, R4, 0x1c0, RZ, 0xc0, !PT ;  /* 0x000001c004047812 */ /* 0x000fe400078ec0ff */
[----:B------:R-:W-:Y:S02]  /*11b0*/  LEA.HI R6, R6, R8, RZ, 0x3 ;  /* 0x0000000806067211 */ /* 0x000fe400078f18ff */
[----:B------:R-:W-:Y:S02]  /*11c0*/  SHF.R.S32.HI R213, RZ, 0x1f, R216 ;  /* 0x0000001fffd57819 */ /* 0x000fe400000114d8 */
[----:B------:R-:W-:Y:S01]  /*11d0*/  LOP3.LUT R212, R10, R11, R212, 0xf6, !PT ;  /* 0x0000000b0ad47212 */ /* 0x000fe200078ef6d4 */
[----:B------:R-:W-:Y:S01]  /*11e0*/  IMAD.SHL.U32 R10, R2, 0x8, RZ ;  /* 0x00000008020a7824 */ /* 0x000fe200078e00ff */
[----:B------:R-:W-:-:S02]  /*11f0*/  LOP3.LUT R11, R7, 0x1, RZ, 0xc0, !PT ;  /* 0x00000001070b7812 */ /* 0x000fc400078ec0ff */
[----:B------:R-:W-:Y:S01]  /*1200*/  LOP3.LUT R3, R4, 0x8, R3, 0xf8, !PT ;  /* 0x0000000804037812 */ /* 0x000fe200078ef803 */
[----:B------:R-:W-:Y:S01]  /*1210*/  IMAD.SHL.U32 R212, R212, 0x2, RZ ;  /* 0x00000002d4d47824 */ /* 0x000fe200078e00ff */
[----:B------:R-:W-:Y:S02]  /*1220*/  LOP3.LUT R0, R0, 0xfffffffc, RZ, 0xc0, !PT ;  /* 0xfffffffc00007812 */ /* 0x000fe400078ec0ff */
[----:B------:R-:W-:Y:S02]  /*1230*/  LOP3.LUT R6, R6, 0xffffff8, RZ, 0xc0, !PT ;  /* 0x0ffffff806067812 */ /* 0x000fe400078ec0ff */
[----:B------:R-:W-:Y:S01]  /*1240*/  LEA.HI R213, R213, R216, RZ, 0x2 ;  /* 0x000000d8d5d57211 */ /* 0x000fe200078f10ff */
[----:B------:R-:W-:Y:S01]  /*1250*/  IMAD.IADD R0, R206, 0x1, -R0 ;  /* 0x00000001ce007824 */ /* 0x000fe200078e0a00 */
[----:B------:R-:W-:Y:S01]  /*1260*/  SHF.R.U32.HI R4, RZ, 0x3, R4 ;  /* 0x00000003ff047819 */ /* 0x000fe20000011604 */
[C---:B------:R-:W-:Y:S01]  /*1270*/  IMAD.IADD R6, R8.reuse, 0x1, -R6 ;  /* 0x0000000108067824 */ /* 0x040fe200078e0a06 */
[----:B------:R-:W-:Y:S01]  /*1280*/  ISETP.NE.U32.AND P3, PT, R11, 0x1, PT ;  /* 0x000000010b00780c */ /* 0x000fe20003f65070 */
[----:B------:R-:W-:Y:S01]  /*1290*/  IMAD.SHL.U32 R8, R8, 0x400, RZ ;  /* 0x0000040008087824 */ /* 0x000fe200078e00ff */
[----:B------:R-:W-:-:S02]  /*12a0*/  SHF.R.S32.HI R215, RZ, 0x2, R213 ;  /* 0x00000002ffd77819 */ /* 0x000fc400000114d5 */
[----:B------:R-:W-:Y:S01]  /*12b0*/  LOP3.LUT R4, R3, R4, RZ, 0x3c, !PT ;  /* 0x0000000403047212 */ /* 0x000fe200078e3cff */
[----:B------:R-:W-:Y:S01]  /*12c0*/  IMAD.SHL.U32 R3, R5, 0x40, RZ ;  /* 0x0000004005037824 */ /* 0x000fe200078e00ff */
[C---:B------:R-:W-:Y:S01]  /*12d0*/  R2P PR, R7.reuse, 0x6 ;  /* 0x0000000607007804 */ /* 0x040fe20000000000 */
[----:B------:R-:W-:Y:S01]  /*12e0*/  IMAD.SHL.U32 R7, R7, 0x40, RZ ;  /* 0x0000004007077824 */ /* 0x000fe200078e00ff */
[----:B------:R-:W-:Y:S01]  /*12f0*/  LOP3.LUT P0, RZ, R5, 0x2, RZ, 0xc0, !PT ;  /* 0x0000000205ff7812 */ /* 0x000fe2000780c0ff */
[----:B------:R-:W-:Y:S01]  /*1300*/  IMAD R215, R6, 0x10, R215 ;  /* 0x0000001006d77824 */ /* 0x000fe200078e02d7 */
[C---:B------:R-:W-:Y:S01]  /*1310*/  LEA.HI R6, R0.reuse, R0, RZ, 0x1 ;  /* 0x0000000000067211 */ /* 0x040fe200078f08ff */
[----:B------:R-:W-:Y:S01]  /*1320*/  IMAD R217, R0, 0x2, R8 ;  /* 0x0000000200d97824 */ /* 0x000fe200078e0208 */
[----:B------:R-:W-:Y:S01]  /*1330*/  LOP3.LUT R3, R3, 0x1c0, RZ, 0xc0, !PT ;  /* 0x000001c003037812 */ /* 0x000fe200078ec0ff */
[----:B------:R-:W-:Y:S01]  /*1340*/  IMAD R4, R2, 0x200, R4 ;  /* 0x0000020002047824 */ /* 0x000fe200078e0204 */
[----:B------:R-:W-:-:S02]  /*1350*/  LOP3.LUT R7, R7, 0x1c0, RZ, 0xc0, !PT ;  /* 0x000001c007077812 */ /* 0x000fc400078ec0ff */
[----:B------:R-:W-:Y:S02]  /*1360*/  LOP3.LUT R6, R6, 0x1ffffffe, RZ, 0xc0, !PT ;  /* 0x1ffffffe06067812 */ /* 0x000fe400078ec0ff */
[----:B------:R-:W-:Y:S02]  /*1370*/  LOP3.LUT R10, R3, 0x8, R10, 0xf8, !PT ;  /* 0x00000008030a7812 */ /* 0x000fe400078ef80a */
[----:B------:R-:W-:Y:S01]  /*1380*/  SHF.R.U32.HI R3, RZ, 0x3, R3 ;  /* 0x00000003ff037819 */ /* 0x000fe20000011603 */
[----:B------:R-:W-:Y:S01]  /*1390*/  IMAD.IADD R214, R0, 0x1, -R6 ;  /* 0x0000000100d67824 */ /* 0x000fe200078e0a06 */
[----:B------:R-:W-:Y:S02]  /*13a0*/  LEA.HI R7, R7, R7, RZ, 0x1d ;  /* 0x0000000707077211 */ /* 0x000fe400078fe8ff */
[----:B------:R-:W-:Y:S01]  /*13b0*/  LOP3.LUT R3, R10, R3, RZ, 0x3c, !PT ;  /* 0x000000030a037212 */ /* 0x000fe200078e3cff */
[----:B------:R-:W-:Y:S01]  /*13c0*/  IMAD R214, R214, 0x8, R215 ;  /* 0x00000008d6d67824 */ /* 0x000fe200078e02d7 */
[----:B------:R-:W-:Y:S01]  /*13d0*/  LOP3.LUT R0, R9, 0xfffffe00, RZ, 0xc0, !PT ;  /* 0xfffffe0009007812 */ /* 0x000fe200078ec0ff */
[----:B------:R-:W-:Y:S01]  /*13e0*/  IMAD.IADD R217, R217, 0x1, R7 ;  /* 0x00000001d9d97824 */ /* 0x000fe200078e0207 */
[----:B------:R-:W-:Y:S01]  /*13f0*/  LOP3.LUT P4, RZ, R5, 0x4, RZ, 0xc0, !PT ;  /* 0x0000000405ff7812 */ /* 0x000fe2000788c0ff */
[----:B------:R-:W-:Y:S01]  /*1400*/  IMAD.MOV.U32 R5, RZ, RZ, 0x40 ;  /* 0x00000040ff057424 */ /* 0x000fe200078e00ff */
[----:B------:R-:W-:-:S02]  /*1410*/  IADD3 R2, R3, R0, R8 ;  /* 0x0000000003027210 */ /* 0x000fc40007ffe008 */
[----:B------:R-:W-:Y:S01]  /*1420*/  LOP3.LUT R3, R3, R0, RZ, 0xfc, !PT ;  /* 0x0000000003037212 */ /* 0x000fe200078efcff */
[----:B------:R-:W-:Y:S01]  /*1430*/  IMAD.MOV.U32 R0, RZ, RZ, 0x20 ;  /* 0x00000020ff007424 */ /* 0x000fe200078e00ff */
[----:B------:R-:W-:Y:S02]  /*1440*/  LEA R217, R217, 0x80, 0x1 ;  /* 0x00000080d9d97811 */ /* 0x000fe400078e08ff */
[----:B------:R-:W-:Y:S02]  /*1450*/  LOP3.LUT R213, R213, 0x7ffffffc, RZ, 0xc0, !PT ;  /* 0x7ffffffcd5d57812 */ /* 0x000fe400078ec0ff */
[----:B------:R-:W-:Y:S02]  /*1460*/  SEL R221, R0, 0xffffffe0, !P1 ;  /* 0xffffffe000dd7807 */ /* 0x000fe40004800000 */
[C---:B------:R-:W-:Y:S01]  /*1470*/  IADD3 R209, R217.reuse, -0x10, RZ ;  /* 0xfffffff0d9d17810 */ /* 0x040fe20007ffe0ff */
[----:B------:R-:W-:Y:S01]  /*1480*/  IMAD.IADD R213, R216, 0x1, -R213 ;  /* 0x00000001d8d57824 */ /* 0x000fe200078e0ad5 */
[----:B------:R-:W-:Y:S01]  /*1490*/  SEL R189, R0, 0xffffffe0, !P0 ;  /* 0xffffffe000bd7807 */ /* 0x000fe20004000000 */
[C---:B------:R-:W-:Y:S01]  /*14a0*/  IMAD.IADD R226, R217.reuse, 0x1, R221 ;  /* 0x00000001d9e27824 */ /* 0x040fe200078e02dd */
[----:B------:R-:W-:Y:S01]  /*14b0*/  @P3 IADD3 R209, R217, 0x10, RZ ;  /* 0x00000010d9d13810 */ /* 0x000fe20007ffe0ff */
[----:B------:R-:W-:Y:S01]  /*14c0*/  IMAD.SHL.U32 R213, R213, 0x2, RZ ;  /* 0x00000002d5d57824 */ /* 0x000fe200078e00ff */
[----:B------:R-:W-:-:S02]  /*14d0*/  LEA R185, R3, 0x100, 0x1 ;  /* 0x0000010003b97811 */ /* 0x000fc400078e08ff */
[----:B------:R-:W-:Y:S01]  /*14e0*/  LEA R191, R2, 0x18100, 0x1 ;  /* 0x0001810002bf7811 */ /* 0x000fe200078e08ff */
[----:B------:R-:W-:Y:S01]  /*14f0*/  IMAD.IADD R221, R221, 0x1, R209 ;  /* 0x00000001dddd7824 */ /* 0x000fe200078e02d1 */
[----:B------:R-:W-:Y:S01]  /*1500*/  SEL R227, R5, 0xffffffc0, !P2 ;  /* 0xffffffc005e37807 */ /* 0x000fe20005000000 */
[----:B------:R-:W-:Y:S01]  /*1510*/  IMAD.IADD R229, R189, 0x1, R185 ;  /* 0x00000001bde57824 */ /* 0x000fe200078e02b9 */
[----:B------:R-:W-:Y:S01]  /*1520*/  SEL R0, R5, 0xffffffc0, !P4 ;  /* 0xffffffc005007807 */ /* 0x000fe20006000000 */
[----:B------:R-:W-:Y:S01]  /*1530*/  IMAD.IADD R188, R191, 0x1, R189 ;  /* 0x00000001bfbc7824 */ /* 0x000fe200078e02bd */
[C---:B------:R-:W-:Y:S01]  /*1540*/  IADD3 R208, R222.reuse, 0x40, RZ ;  /* 0x00000040ded07810 */ /* 0x040fe20007ffe0ff */
[--C-:B------:R-:W-:Y:S01]  /*1550*/  IMAD.IADD R225, R217, 0x1, R227.reuse ;  /* 0x00000001d9e17824 */ /* 0x100fe200078e02e3 */
[----:B------:R-:W-:Y:S01]  /*1560*/  IADD3 R207, R222, 0x80, RZ ;  /* 0x00000080decf7810 */ /* 0x000fe20007ffe0ff */
[----:B------:R-:W-:Y:S01]  /*1570*/  IMAD.IADD R224, R226, 0x1, R227 ;  /* 0x00000001e2e07824 */ /* 0x000fe200078e02e3 */
[----:B------:R-:W-:Y:S01]  /*1580*/  SHF.R.S32.HI R223, RZ, 0x1f, R222 ;  /* 0x0000001fffdf7819 */ /* 0x000fe200000114de */
[----:B------:R-:W-:Y:S01]  /*1590*/  IMAD.IADD R228, R227, 0x1, R209 ;  /* 0x00000001e3e47824 */ /* 0x000fe200078e02d1 */
[----:B------:R-:W-:Y:S01]  /*15a0*/  SHF.R.S32.HI R203, RZ, 0x1f, R208 ;  /* 0x0000001fffcb7819 */ /* 0x000fe200000114d0 */
[----:B------:R-:W-:Y:S01]  /*15b0*/  IMAD.IADD R227, R221, 0x1, R227 ;  /* 0x00000001dde37824 */ /* 0x000fe200078e02e3 */
[----:B------:R-:W-:Y:S01]  /*15c0*/  SHF.R.S32.HI R202, RZ, 0x1f, R207 ;  /* 0x0000001fffca7819 */ /* 0x000fe200000114cf */
[--C-:B------:R-:W-:Y:S01]  /*15d0*/  IMAD.IADD R187, R191, 0x1, R0.reuse ;  /* 0x00000001bfbb7824 */ /* 0x100fe200078e0200 */
[----:B------:R-:W-:Y:S01]  /*15e0*/  IADD3 R211, R212, 0x100, RZ ;  /* 0x00000100d4d37810 */ /* 0x000fe20007ffe0ff */
[----:B------:R-:W-:Y:S01]  /*15f0*/  IMAD.IADD R184, R0, 0x1, R185 ;  /* 0x0000000100b87824 */ /* 0x000fe200078e02b9 */
[----:B------:R-:W-:Y:S01]  /*1600*/  IADD3 R210, R212, 0xc100, RZ ;  /* 0x0000c100d4d27810 */ /* 0x000fe20007ffe0ff */
[----:B------:R-:W-:Y:S01]  /*1610*/  IMAD.IADD R229, R0, 0x1, R229 ;  /* 0x0000000100e57824 */ /* 0x000fe200078e02e5 */
[----:B------:R-:W-:Y:S01]  /*1620*/  LEA R190, R4, 0xc100, 0x1 ;  /* 0x0000c10004be7811 */ /* 0x000fe200078e08ff */
[----:B------:R-:W-:-:S02]  /*1630*/  IMAD.IADD R186, R188, 0x1, R0 ;  /* 0x00000001bcba7824 */ /* 0x000fc400078e0200 */
.L_x_2216:
        /* <DEDUP_REMOVED lines=8> */
[----:B------:R-:W-:-:S04]  /*16c0*/  ISETP.NE.U32.AND P1, PT, RZ, c[0x0][0x348], PT ;  /* 0x0000d200ff007a0c */ /* 0x000fc80003f25070 */
[----:B------:R-:W-:Y:S02]  /*16d0*/  ISETP.NE.AND.EX P1, PT, RZ, c[0x0][0x34c], PT, P1 ;  /* 0x0000d300ff007a0c */ /* 0x000fe40003f25310 */
[----:B--2---:R-:W-:-:S03]  /*16e0*/  SHF.R.S32.HI R5, RZ, 0x1f, R230 ;  /* 0x0000001fff057819 */ /* 0x004fc600000114e6 */
[----:B------:R-:W-:-:S04]  /*16f0*/  @P2 LEA R6, P0, R230, c[0x0][0x370], 0x2 ;  /* 0x0000dc00e6062a11 */ /* 0x000fc800078010ff */
[C---:B------:R-:W-:Y:S02]  /*1700*/  @P2 LEA.HI.X R7, R230.reuse, c[0x0][0x374], R5, 0x2, P0 ;  /* 0x0000dd00e6072a11 */ /* 0x040fe400000f1405 */
[----:B------:R-:W-:Y:S02]  /*1710*/  ISETP.NE.U32.AND P0, PT, RZ, c[0x0][0x350], PT ;  /* 0x0000d400ff007a0c */ /* 0x000fe40003f05070 */
[C---:B------:R-:W-:Y:S01]  /*1720*/  LEA R10, P4, R230.reuse, c[0x0][0x348], 0x2 ;  /* 0x0000d200e60a7a11 */ /* 0x040fe200078810ff */
[----:B------:R1:W5:Y:S01]  /*1730*/  @P2 LDG.E R2, [R6.64] ;  /* 0x0000000806022981 */ /* 0x000362000c1e1900 */
[----:B------:R-:W-:Y:S02]  /*1740*/  ISETP.NE.AND.EX P0, PT, RZ, c[0x0][0x354], PT, P0 ;  /* 0x0000d500ff007a0c */ /* 0x000fe40003f05300 */
[C---:B------:R-:W-:Y:S02]  /*1750*/  @P5 LEA R12, P2, R230.reuse, c[0x0][0x360], 0x2 ;  /* 0x0000d800e60c5a11 */ /* 0x040fe400078410ff */
[----:B------:R-:W-:-:S02]  /*1760*/  LEA R8, P3, R230, c[0x0][0x350], 0x2 ;  /* 0x0000d400e6087a11 */ /* 0x000fc400078610ff */
[C-C-:B------:R-:W-:Y:S02]  /*1770*/  @P5 LEA.HI.X R13, R230.reuse, c[0x0][0x364], R5.reuse, 0x2, P2 ;  /* 0x0000d900e60d5a11 */ /* 0x140fe400010f1405 */
[C-C-:B------:R-:W-:Y:S02]  /*1780*/  LEA.HI.X R11, R230.reuse, c[0x0][0x34c], R5.reuse, 0x2, P4 ;  /* 0x0000d300e60b7a11 */ /* 0x140fe400020f1405 */
[----:B------:R-:W-:Y:S01]  /*1790*/  LEA.HI.X R9, R230, c[0x0][0x354], R5, 0x2, P3 ;  /* 0x0000d500e6097a11 */ /* 0x000fe200018f1405 */
[----:B------:R2:W5:Y:S01]  /*17a0*/  @P5 LDG.E R243, [R12.64] ;  /* 0x000000080cf35981 */ /* 0x000562000c1e1900 */
[----:B-1----:R-:W-:-:S06]  /*17b0*/  CS2R R6, SRZ ;  /* 0x0000000000067805 */ /* 0x002fcc000001ff00 */
[----:B------:R2:W5:Y:S04]  /*17c0*/  @P1 LDG.E R6, [R10.64] ;  /* 0x000000080a061981 */ /* 0x000568000c1e1900 */
[----:B------:R2:W5:Y:S01]  /*17d0*/  @P0 LDG.E R7, [R8.64] ;  /* 0x0000000808070981 */ /* 0x000562000c1e1900 */
[----:B------:R-:W-:Y:S01]  /*17e0*/  YIELD ;  /* 0x0000000000007946 */ /* 0x000fe20003800000 */
[----:B------:R-:W-:Y:S01]  /*17f0*/  LOP3.LUT R231, R198, 0xffff, RZ, 0xc0, !PT ;  /* 0x0000ffffc6e77812 */ /* 0x000fe200078ec0ff */
[----:B------:R-:W-:Y:S05]  /*1800*/  @P5 BRA `(.L_x_2126) ;  /* 0x0000005000005947 */ /* 0x000fea0003800000 */
[----:B-----5:R-:W-:Y:S01]  /*1810*/  MOV R243, c[0x0][0x168] ;  /* 0x00005a0000f37a02 */ /* 0x020fe20000000f00 */
[----:B------:R-:W-:Y:S05]  /*1820*/  @!P1 BRA `(.L_x_2126) ;  /* 0x0000003000009947 */ /* 0x000fea0003800000 */
[----:B------:R-:W3:Y:S04]  /*1830*/  LDG.E R243, [R10.64] ;  /* 0x000000080af37981 */ /* 0x000ee8000c1e1900 */
[----:B------:R-:W3:Y:S02]  /*1840*/  LDG.E R3, [R10.64+0x4] ;  /* 0x000004080a037981 */ /* 0x000ee4000c1e1900 */
[----:B---3--:R-:W-:-:S02]  /*1850*/  IADD3 R243, -R243, R3, RZ ;  /* 0x00000003f3f37210 */ /* 0x008fc40007ffe1ff */
.L_x_2126:
[----:B------:R-:W-:-:S04]  /*1860*/  ISETP.NE.U32.AND P2, PT, RZ, c[0x0][0x368], PT ;  /* 0x0000da00ff007a0c */ /* 0x000fc80003f45070 */
[----:B------:R-:W-:-:S13]  /*1870*/  ISETP.NE.AND.EX P2, PT, RZ, c[0x0][0x36c], PT, P2 ;  /* 0x0000db00ff007a0c */ /* 0x000fda0003f45320 */
[----:B------:R-:W-:Y:S05]  /*1880*/  @!P2 BRA `(.L_x_2127) ;  /* 0x000000400000a947 */ /* 0x000fea0003800000 */
[----:B------:R-:W-:-:S04]  /*1890*/  LEA R244, P2, R230, c[0x0][0x368], 0x2 ;  /* 0x0000da00e6f47a11 */ /* 0x000fc800078410ff */
[----:B------:R-:W-:-:S05]  /*18a0*/  LEA.HI.X R245, R230, c[0x0][0x36c], R5, 0x2, P2 ;  /* 0x0000db00e6f57a11 */ /* 0x000fca00010f1405 */
[----:B------:R1:W5:Y:S01]  /*18b0*/  LDG.E R244, [R244.64] ;  /* 0x00000008f4f47981 */ /* 0x000362000c1e1900 */
[----:B------:R-:W-:Y:S05]  /*18c0*/  BRA `(.L_x_2128) ;  /* 0x0000005000007947 */ /* 0x000fea0003800000 */
.L_x_2127:
[----:B------:R-:W-:Y:S01]  /*18d0*/  MOV R244, c[0x0][0x1d0] ;  /* 0x0000740000f47a02 */ /* 0x000fe20000000f00 */
[----:B------:R-:W-:Y:S05]  /*18e0*/  @!P0 BRA `(.L_x_2128) ;  /* 0x0000003000008947 */ /* 0x000fea0003800000 */
[----:B------:R1:W3:Y:S04]  /*18f0*/  LDG.E R244, [R8.64] ;  /* 0x0000000808f47981 */ /* 0x0002e8000c1e1900 */
[----:B-12---:R-:W3:Y:S02]  /*1900*/  LDG.E R8, [R8.64+0x4] ;  /* 0x0000040808087981 */ /* 0x006ee4000c1e1900 */
[----:B---3--:R-:W-:Y:S02]  /*1910*/  IADD3 R244, -R244, R8, RZ ;  /* 0x00000008f4f47210 */ /* 0x008fe40007ffe1ff */
.L_x_2128:
[----:B------:R-:W-:Y:S01]  /*1920*/  IMAD.MOV.U32 R3, RZ, RZ, c[0x0][0x2c4] ;  /* 0x0000b100ff037624 */ /* 0x000fe200078e00ff */
[----:B------:R-:W-:Y:S01]  /*1930*/  LOP3.LUT R234, R198, 0xff0000, RZ, 0xc0, !PT ;  /* 0x00ff0000c6ea7812 */ /* 0x000fe200078ec0ff */
[----:B------:R-:W-:Y:S01]  /*1940*/  IMAD.SHL.U32 R197, R197, 0x80, RZ ;  /* 0x00000080c5c57824 */ /* 0x000fe200078e00ff */
[----:B------:R-:W-:Y:S01]  /*1950*/  BSSY B0, `(.L_x_2129) ;  /* 0x0000035000007945 */ /* 0x000fe20003800000 */
[--C-:B-----5:R-:W-:Y:S01]  /*1960*/  IMAD.IADD R244, R244, 0x1, -R2.reuse ;  /* 0x00000001f4f47824 */ /* 0x120fe200078e0a02 */
[----:B------:R-:W-:Y:S01]  /*1970*/  ISETP.NE.AND P2, PT, R3, 0x1, PT ;  /* 0x000000010300780c */ /* 0x000fe20003f45270 */
[----:B------:R-:W-:Y:S01]  /*1980*/  IMAD.IADD R7, R7, 0x1, R2 ;  /* 0x0000000107077824 */ /* 0x000fe200078e0202 */
[----:B------:R-:W-:-:S02]  /*1990*/  IADD3 R3, R197, 0x7f, RZ ;  /* 0x0000007fc5037810 */ /* 0x000fc40007ffe0ff */
[C---:B------:R-:W-:Y:S02]  /*19a0*/  IADD3 R4, R244.reuse, 0x40, -R243 ;  /* 0x00000040f4047810 */ /* 0x040fe40007ffe8f3 */
[----:B--2---:R-:W-:-:S07]  /*19b0*/  IADD3 R9, R244, 0x3f, RZ ;  /* 0x0000003ff4097810 */ /* 0x004fce0007ffe0ff */
[----:B------:R-:W-:-:S05]  /*19c0*/  @P2 IMAD.HI.U32 R8, R3, c[0x0][0x2c8], RZ ;  /* 0x0000b20003082a27 */ /* 0x000fca00078e00ff */
[----:B------:R-:W-:Y:S02]  /*19d0*/  @P2 SHF.R.U32.HI R3, RZ, c[0x0][0x2cc], R8 ;  /* 0x0000b300ff032a19 */ /* 0x000fe40000011608 */
[----:B------:R-:W-:-:S03]  /*19e0*/  SHF.R.S32.HI R8, RZ, 0x1f, R9 ;  /* 0x0000001fff087819 */ /* 0x000fc60000011409 */
[----:B------:R-:W-:Y:S01]  /*19f0*/  IMAD.IADD R4, R4, 0x1, R3 ;  /* 0x0000000104047824 */ /* 0x000fe200078e0203 */
[----:B------:R-:W-:-:S04]  /*1a00*/  LEA.HI R8, R8, R9, RZ, 0x6 ;  /* 0x0000000908087211 */ /* 0x000fc800078f30ff */
[----:B------:R-:W-:Y:S02]  /*1a10*/  SHF.R.S32.HI R3, RZ, 0x1f, R4 ;  /* 0x0000001fff037819 */ /* 0x000fe40000011404 */
[----:B------:R-:W-:Y:S02]  /*1a20*/  SHF.R.S32.HI R8, RZ, 0x6, R8 ;  /* 0x00000006ff087819 */ /* 0x000fe40000011408 */
[----:B------:R-:W-:Y:S02]  /*1a30*/  LEA.HI R3, R3, R4, RZ, 0x6 ;  /* 0x0000000403037211 */ /* 0x000fe400078f30ff */
[----:B------:R-:W-:Y:S02]  /*1a40*/  LOP3.LUT R4, R198, 0xff000000, RZ, 0xc0, !PT ;  /* 0xff000000c6047812 */ /* 0x000fe400078ec0ff */
[----:B------:R-:W-:Y:S02]  /*1a50*/  SHF.R.S32.HI R3, RZ, 0x6, R3 ;  /* 0x00000006ff037819 */ /* 0x000fe40000011403 */
[----:B------:R-:W-:-:S02]  /*1a60*/  SHF.R.U32.HI R4, RZ, 0x8, R4 ;  /* 0x00000008ff047819 */ /* 0x000fc40000011604 */
[----:B------:R-:W-:Y:S02]  /*1a70*/  IMNMX R3, R8, R3, PT ;  /* 0x0000000308037217 */ /* 0x000fe40003800200 */
[----:B------:R-:W-:Y:S01]  /*1a80*/  LEA.HI R234, R234, R4, RZ, 0x10 ;  /* 0x00000004eaea7211 */ /* 0x000fe200078f80ff */
[----:B------:R-:W-:Y:S01]  /*1a90*/  IMAD.MOV.U32 R4, RZ, RZ, RZ ;  /* 0x000000ffff047224 */ /* 0x000fe200078e00ff */
[----:B------:R-:W-:Y:S02]  /*1aa0*/  ISETP.GE.AND P3, PT, R3, 0x1, PT ;  /* 0x000000010300780c */ /* 0x000fe40003f66270 */
[----:B------:R-:W-:Y:S02]  /*1ab0*/  LOP3.LUT R235, R234, 0xff, RZ, 0xc0, !PT ;  /* 0x000000ffeaeb7812 */ /* 0x000fe400078ec0ff */
[----:B------:R-:W-:-:S09]  /*1ac0*/  SHF.R.U32.HI R234, RZ, 0x10, R234 ;  /* 0x00000010ffea7819 */ /* 0x000fd200000116ea */
[----:B------:R-:W-:Y:S05]  /*1ad0*/  @!P3 BRA `(.L_x_2130) ;  /* 0x000001c00000b947 */ /* 0x000fea0003800000 */
[----:B------:R-:W-:-:S04]  /*1ae0*/  ISETP.NE.AND P3, PT, R234, RZ, PT ;  /* 0x000000ffea00720c */ /* 0x000fc80003f65270 */
[----:B------:R-:W-:-:S04]  /*1af0*/  SEL R8, R234, c[0x0][0x338], P3 ;  /* 0x0000ce00ea087a07 */ /* 0x000fc80001800000 */
[-C--:B------:R-:W-:Y:S02]  /*1b00*/  IABS R10, R8.reuse ;  /* 0x00000008000a7213 */ /* 0x080fe40000000000 */
[----:B------:R-:W-:Y:S02]  /*1b10*/  IADD3 R11, R8, -0x1, R3 ;  /* 0xffffffff080b7810 */ /* 0x000fe40007ffe003 */
[----:B------:R-:W2:Y:S01]  /*1b20*/  I2F.RP R12, R10 ;  /* 0x0000000a000c7306 */ /* 0x000ea20000209400 */
[-C--:B------:R-:W-:Y:S02]  /*1b30*/  IABS R2, R8.reuse ;  /* 0x0000000800027213 */ /* 0x080fe40000000000 */
[----:B------:R-:W-:Y:S02]  /*1b40*/  IABS R4, R11 ;  /* 0x0000000b00047213 */ /* 0x000fe40000000000 */
[----:B------:R-:W-:Y:S01]  /*1b50*/  LOP3.LUT R11, R11, R8, RZ, 0x3c, !PT ;  /* 0x000000080b0b7212 */ /* 0x000fe200078e3cff */
[----:B------:R-:W-:-:S03]  /*1b60*/  IMAD.MOV R2, RZ, RZ, -R2 ;  /* 0x000000ffff027224 */ /* 0x000fc600078e0a02 */
[----:B------:R-:W-:Y:S01]  /*1b70*/  ISETP.GE.AND P3, PT, R11, RZ, PT ;  /* 0x000000ff0b00720c */ /* 0x000fe20003f66270 */
[----:B--2---:R-:W2:Y:S02]  /*1b80*/  MUFU.RCP R12, R12 ;  /* 0x0000000c000c7308 */ /* 0x004ea40000001000 */
[----:B--2---:R-:W-:-:S06]  /*1b90*/  IADD3 R12, R12, 0xffffffe, RZ ;  /* 0x0ffffffe0c0c7810 */ /* 0x004fcc0007ffe0ff */
[----:B------:R-:W2:Y:S02]  /*1ba0*/  F2I.FTZ.U32.TRUNC.NTZ R13, R12 ;  /* 0x0000000c000d7305 */ /* 0x000ea4000021f000 */
[----:B--2---:R-:W-:Y:S02]  /*1bb0*/  IMAD.MOV R9, RZ, RZ, -R13 ;  /* 0x000000ffff097224 */ /* 0x004fe400078e0a0d */
        /* <DEDUP_REMOVED lines=14> */
.L_x_2130:
[----:B------:R-:W-:Y:S05]  /*1ca0*/  BSYNC B0 ;  /* 0x0000000000007941 */ /* 0x000fea0003800000 */
.L_x_2129:
        /* <DEDUP_REMOVED lines=59> */
[----:B------:R2:W3:Y:S01]  /*2060*/  @P4 LDG.E R2, [R8.64] ;  /* 0x0000000808024981 */ /* 0x0004e2000c1e1900 */
[----:B------:R-:W-:Y:S01]  /*2070*/  SHF.R.S32.HI R16, RZ, 0x1f, R6 ;  /* 0x0000001fff107819 */ /* 0x000fe20000011406 */
[----:B------:R-:W-:Y:S01]  /*2080*/  IMAD.WIDE.U32 R12, R6, c[0x0][0x178], RZ ;  /* 0x00005e00060c7a25 */ /* 0x000fe200078e00ff */
[----:B------:R-:W-:Y:S02]  /*2090*/  LEA R0, R218, R219, 0x5 ;  /* 0x000000dbda007211 */ /* 0x000fe400078e28ff */
[----:B------:R-:W-:Y:S01]  /*20a0*/  IADD3 R10, P3, R219, R7, RZ ;  /* 0x00000007db0a7210 */ /* 0x000fe20007f7e0ff */
[----:B------:R-:W-:Y:S01]  /*20b0*/  IMAD R16, R16, c[0x0][0x178], RZ ;  /* 0x00005e0010107a24 */ /* 0x000fe200078e02ff */
[----:B------:R-:W-:Y:S02]  /*20c0*/  IADD3 R0, R197, R0, RZ ;  /* 0x00000000c5007210 */ /* 0x000fe40007ffe0ff */
[----:B------:R-:W-:Y:S01]  /*20d0*/  ISETP.GE.AND P6, PT, R222, c[0x0][0x198], PT ;  /* 0x00006600de007a0c */ /* 0x000fe20003fc6270 */
[----:B------:R-:W-:Y:S01]  /*20e0*/  IMAD R16, R6, c[0x0][0x17c], R16 ;  /* 0x00005f0006107a24 */ /* 0x000fe200078e0210 */
[----:B------:R-:W-:Y:S01]  /*20f0*/  MOV R4, R0 ;  /* 0x0000000000047202 */ /* 0x000fe20000000f00 */
[----:B------:R-:W-:Y:S01]  /*2100*/  @P2 IMAD.HI.U32 R6, R0, c[0x0][0x2c8], RZ ;  /* 0x0000b20000062a27 */ /* 0x000fe200078e00ff */
[----:B------:R-:W-:-:S02]  /*2110*/  ISETP.GE.AND P5, PT, R208, c[0x0][0x198], PT ;  /* 0x00006600d0007a0c */ /* 0x000fc40003fa6270 */
[----:B------:R-:W-:Y:S01]  /*2120*/  IADD3 R17, R13, R16, RZ ;  /* 0x000000100d117210 */ /* 0x000fe20007ffe0ff */
[C---:B------:R-:W-:Y:S01]  /*2130*/  IMAD.WIDE.U32 R14, R10.reuse, c[0x0][0x1e0], R222 ;  /* 0x000078000a0e7a25 */ /* 0x040fe200078e00de */
[----:B------:R-:W-:Y:S02]  /*2140*/  MOV R16, R12 ;  /* 0x0000000c00107202 */ /* 0x000fe40000000f00 */
[----:B------:R-:W-:Y:S01]  /*2150*/  @P2 SHF.R.U32.HI R4, RZ, c[0x0][0x2cc], R6 ;  /* 0x0000b300ff042a19 */ /* 0x000fe20000011606 */
[----:B------:R-:W-:Y:S01]  /*2160*/  IMAD.WIDE.U32 R12, R10, c[0x0][0x208], R222 ;  /* 0x000082000a0c7a25 */ /* 0x000fe200078e00de */
[----:B------:R-:W-:Y:S02]  /*2170*/  SEL R6, R230, RZ, !P1 ;  /* 0x000000ffe6067207 */ /* 0x000fe40004800000 */
[----:B------:R-:W-:Y:S01]  /*2180*/  IADD3 R80, R3, -0x1, RZ ;  /* 0xffffffff03507810 */ /* 0x000fe20007ffe0ff */
[----:B------:R-:W-:Y:S01]  /*2190*/  IMAD.WIDE.U32 R16, R231, c[0x0][0x1b8], R16 ;  /* 0x00006e00e7107a25 */ /* 0x000fe200078e0010 */
[----:B--2---:R-:W-:-:S02]  /*21a0*/  SHF.R.S32.HI R8, RZ, 0x1f, R7 ;  /* 0x0000001fff087819 */ /* 0x004fc40000011407 */
[----:B------:R-:W-:Y:S01]  /*21b0*/  SEL R7, R5, RZ, !P1 ;  /* 0x000000ff05077207 */ /* 0x000fe20004800000 */
[----:B------:R-:W-:Y:S01]  /*21c0*/  IMAD R11, R231, c[0x0][0x1bc], R17 ;  /* 0x00006f00e70b7a24 */ /* 0x000fe200078e0211 */
[----:B------:R-:W-:-:S03]  /*21d0*/  LEA.HI.X.SX32 R8, R219, R8, 0x1, P3 ;  /* 0x00000008db087211 */ /* 0x000fc600018f0eff */
[----:B------:R-:W-:Y:S02]  /*21e0*/  IMAD R7, R7, c[0x0][0x1c0], RZ ;  /* 0x0000700007077a24 */ /* 0x000fe400078e02ff */
[C---:B------:R-:W-:Y:S02]  /*21f0*/  IMAD R9, R8.reuse, c[0x0][0x1e0], RZ ;  /* 0x0000780008097a24 */ /* 0x040fe400078e02ff */
[----:B------:R-:W-:Y:S02]  /*2200*/  IMAD R8, R8, c[0x0][0x208], RZ ;  /* 0x0000820008087a24 */ /* 0x000fe400078e02ff */
[C---:B------:R-:W-:Y:S02]  /*2210*/  IMAD R9, R10.reuse, c[0x0][0x1e4], R9 ;  /* 0x000079000a097a24 */ /* 0x040fe400078e0209 */
[----:B------:R-:W-:Y:S02]  /*2220*/  IMAD R8, R10, c[0x0][0x20c], R8 ;  /* 0x000083000a087a24 */ /* 0x000fe400078e0208 */
[----:B------:R-:W-:Y:S01]  /*2230*/  IMAD.MOV.U32 R10, RZ, RZ, R16 ;  /* 0x000000ffff0a7224 */ /* 0x000fe200078e0010 */
[----:B------:R-:W-:Y:S01]  /*2240*/  IADD3 R15, R15, R9, RZ ;  /* 0x000000090f0f7210 */ /* 0x000fe20007ffe0ff */
[C---:B------:R-:W-:Y:S01]  /*2250*/  IMAD R7, R6.reuse, c[0x0][0x1c4], R7 ;  /* 0x0000710006077a24 */ /* 0x040fe200078e0207 */
[----:B------:R-:W-:Y:S01]  /*2260*/  IADD3 R13, R13, R8, RZ ;  /* 0x000000080d0d7210 */ /* 0x000fe20007ffe0ff */
[----:B------:R-:W-:Y:S01]  /*2270*/  IMAD.WIDE.U32 R10, R6, c[0x0][0x1c0], R10 ;  /* 0x00007000060a7a25 */ /* 0x000fe200078e000a */
[----:B------:R-:W-:-:S02]  /*2280*/  IADD3 R6, -R4, RZ, RZ ;  /* 0x000000ff04067210 */ /* 0x000fc40007ffe1ff */
[----:B------:R-:W-:Y:S01]  /*2290*/  SHF.R.S32.HI R8, RZ, 0x1f, R4 ;  /* 0x0000001fff087819 */ /* 0x000fe20000011404 */
[----:B------:R-:W-:Y:S02]  /*22a0*/  IMAD.IADD R11, R11, 0x1, R7 ;  /* 0x000000010b0b7824 */ /* 0x000fe400078e0207 */
[----:B------:R-:W-:Y:S02]  /*22b0*/  IMAD R6, R6, c[0x0][0x2c4], R0 ;  /* 0x0000b10006067a24 */ /* 0x000fe400078e0200 */
[----:B------:R-:W-:Y:S02]  /*22c0*/  IMAD R8, R8, c[0x0][0x1b0], RZ ;  /* 0x00006c0008087a24 */ /* 0x000fe400078e02ff */
[----:B------:R-:W-:-:S04]  /*22d0*/  IMAD.WIDE.U32 R10, R4, c[0x0][0x1b0], R10 ;  /* 0x00006c00040a7a25 */ /* 0x000fc800078e000a */
[----:B------:R-:W-:Y:S01]  /*22e0*/  IMAD R8, R4, c[0x0][0x1b4], R8 ;  /* 0x00006d0004087a24 */ /* 0x000fe200078e0208 */
[----:B------:R-:W-:Y:S01]  /*22f0*/  SHF.R.S32.HI R4, RZ, 0x1f, R6 ;  /* 0x0000001fff047819 */ /* 0x000fe20000011406 */
[----:B------:R-:W-:-:S03]  /*2300*/  IMAD.WIDE.U32 R14, R231, c[0x0][0x1e8], R14 ;  /* 0x00007a00e70e7a25 */ /* 0x000fc600078e000e */
[----:B------:R-:W-:Y:S01]  /*2310*/  IADD3 R11, R11, R8, RZ ;  /* 0x000000080b0b7210 */ /* 0x000fe20007ffe0ff */
[----:B------:R-:W-:Y:S01]  /*2320*/  IMAD.WIDE.U32 R12, R231, c[0x0][0x210], R12 ;  /* 0x00008400e70c7a25 */ /* 0x000fe200078e000c */
[----:B------:R-:W-:-:S03]  /*2330*/  MOV R240, R14 ;  /* 0x0000000e00f07202 */ /* 0x000fc60000000f00 */
[----:B------:R-:W-:Y:S01]  /*2340*/  IMAD R4, R4, c[0x0][0x1a8], RZ ;  /* 0x00006a0004047a24 */ /* 0x000fe200078e02ff */
[----:B------:R-:W-:Y:S01]  /*2350*/  MOV R236, R12 ;  /* 0x0000000c00ec7202 */ /* 0x000fe20000000f00 */
[C---:B------:R-:W-:Y:S02]  /*2360*/  IMAD R241, R231.reuse, c[0x0][0x1ec], R15 ;  /* 0x00007b00e7f17a24 */ /* 0x040fe400078e020f */
[C---:B------:R-:W-:Y:S02]  /*2370*/  IMAD R8, R6.reuse, c[0x0][0x1ac], R4 ;  /* 0x00006b0006087a24 */ /* 0x040fe400078e0204 */
[----:B------:R-:W-:Y:S02]  /*2380*/  IMAD R237, R231, c[0x0][0x214], R13 ;  /* 0x00008500e7ed7a24 */ /* 0x000fe400078e020d */
[----:B------:R-:W-:-:S05]  /*2390*/  IMAD.WIDE.U32 R6, R6, c[0x0][0x1a8], R10 ;  /* 0x00006a0006067a25 */ /* 0x000fca00078e000a */
[----:B------:R-:W-:Y:S02]  /*23a0*/  IADD3 R8, R7, R8, RZ ;  /* 0x0000000807087210 */ /* 0x000fe40007ffe0ff */
[----:B------:R-:W-:Y:S02]  /*23b0*/  IADD3 R7, R219, R197, RZ ;  /* 0x000000c5db077210 */ /* 0x000fe40007ffe0ff */
[----:B---3--:R-:W-:Y:S01]  /*23c0*/  @P4 SHF.R.S32.HI R0, RZ, 0x1f, R2 ;  /* 0x0000001fff004819 */ /* 0x008fe20000011402 */
[----:B------:R-:W-:Y:S01]  /*23d0*/  @!P4 IMAD.MOV.U32 R2, RZ, RZ, R230 ;  /* 0x000000ffff02c224 */ /* 0x000fe200078e00e6 */
[----:B------:R-:W-:Y:S02]  /*23e0*/  @!P4 MOV R0, R5 ;  /* 0x000000050000c202 */ /* 0x000fe40000000f00 */
[----:B------:R-:W-:Y:S02]  /*23f0*/  ISETP.GE.AND P4, PT, R207, c[0x0][0x198], PT ;  /* 0x00006600cf007a0c */ /* 0x000fe40003f86270 */
[----:B------:R-:W-:-:S02]  /*2400*/  SEL R0, R0, RZ, !P0 ;  /* 0x000000ff00007207 */ /* 0x000fc40004000000 */
[----:B------:R-:W-:Y:S02]  /*2410*/  SEL R2, R2, RZ, !P0 ;  /* 0x000000ff02027207 */ /* 0x000fe40004000000 */
[----:B------:R-:W-:Y:S01]  /*2420*/  LEA R9, P0, R6, c[0x0][0x160], 0x1 ;  /* 0x0000580006097a11 */ /* 0x000fe200078008ff */
[C---:B------:R-:W-:Y:S02]  /*2430*/  IMAD R232, R0.reuse, c[0x0][0x1f0], RZ ;  /* 0x00007c0000e87a24 */ /* 0x040fe400078e02ff */
        /* <DEDUP_REMOVED lines=9> */
[----:B------:R2:W3:Y:S02]  /*24d0*/  SHFL.IDX PT, R10, R8, RZ, 0x181f ;  /* 0x00181fff080a7589 */ /* 0x0004e400000e0000 */
.L_x_2221:
[----:B------:R-:W-:Y:S05]  /*24e0*/  BRA.DIV ~URZ, `(.L_x_2133) ;  /* 0x0000e2127f007947 */ /* 0x000fea000b800000 */
[----:B------:R4:W1:Y:S02]  /*24f0*/  SHFL.IDX PT, R0, R9, RZ, 0x181f ;  /* 0x00181fff09007589 */ /* 0x00086400000e0000 */
.L_x_2222:
[----:B------:R-:W-:Y:S01]  /*2500*/  IMAD R6, R243, c[0x0][0x2c4], RZ ;  /* 0x0000b100f3067a24 */ /* 0x000fe200078e02ff */
[----:B------:R-:W-:Y:S04]  /*2510*/  BSSY B0, `(.L_x_2134) ;  /* 0x000000f000007945 */ /* 0x000fe80003800000 */
[----:B------:R-:W-:-:S13]  /*2520*/  ISETP.GE.AND P0, PT, R7, R6, PT ;  /* 0x000000060700720c */ /* 0x000fda0003f06270 */
[----:B------:R-:W-:Y:S05]  /*2530*/  @P0 BRA `(.L_x_2135) ;  /* 0x000000c000000947 */ /* 0x000fea0003800000 */
[-C--:B-1----:R-:W-:Y:S02]  /*2540*/  LEA R12, P3, R222, R0.reuse, 0x1 ;  /* 0x00000000de0c7211 */ /* 0x082fe400078608ff */
[-C--:B------:R-:W-:Y:S02]  /*2550*/  LEA R4, P1, R208, R0.reuse, 0x1 ;  /* 0x00000000d0047211 */ /* 0x080fe400078208ff */
[C---:B------:R-:W-:Y:S02]  /*2560*/  LEA R14, P0, R207.reuse, R0, 0x1 ;  /* 0x00000000cf0e7211 */ /* 0x040fe400078008ff */
[-C--:B---3--:R-:W-:Y:S02]  /*2570*/  LEA.HI.X R13, R222, R10.reuse, R223, 0x1, P3 ;  /* 0x0000000ade0d7211 */ /* 0x088fe400018f0cdf */
        /* <DEDUP_REMOVED lines=8> */
.L_x_2135:
[----:B------:R-:W-:Y:S05]  /*2600*/  BSYNC B0 ;  /* 0x0000000000007941 */ /* 0x000fea0003800000 */
.L_x_2134:
[----:B------:R-:W-:Y:S05]  /*2610*/  BRA.DIV ~URZ, `(.L_x_2136) ;  /* 0x0000e1527f007947 */ /* 0x000fea000b800000 */
[----:B---3--:R3:W2:Y:S04]  /*2620*/  SHFL.IDX PT, R10, R8, 0x1, 0x181f ;  /* 0x00381f00080a7f89 */ /* 0x0086a800000e0000 */
[----:B------:R3:W4:Y:S02]  /*2630*/  SHFL.IDX PT, R2, R9, 0x1, 0x181f ;  /* 0x00381f0009027f89 */ /* 0x00072400000e0000 */
.L_x_2223:
[----:B-1----:R-:W-:Y:S01]  /*2640*/  IADD3 R0, R7, 0x20, RZ ;  /* 0x0000002007007810 */ /* 0x002fe20007ffe0ff */
[----:B------:R-:W-:Y:S03]  /*2650*/  BSSY B0, `(.L_x_2137) ;  /* 0x000000f000007945 */ /* 0x000fe60003800000 */
[----:B------:R-:W-:-:S13]  /*2660*/  ISETP.GE.AND P0, PT, R0, R6, PT ;  /* 0x000000060000720c */ /* 0x000fda0003f06270 */
[----:B------:R-:W-:Y:S05]  /*2670*/  @P0 BRA `(.L_x_2138) ;  /* 0x000000c000000947 */ /* 0x000fea0003800000 */
[-C--:B----4-:R-:W-:Y:S02]  /*2680*/  LEA R12, P3, R222, R2.reuse, 0x1 ;  /* 0x00000002de0c7211 */ /* 0x090fe400078608ff */
[-C--:B------:R-:W-:Y:S02]  /*2690*/  LEA R4, P1, R208, R2.reuse, 0x1 ;  /* 0x00000002d0047211 */ /* 0x080fe400078208ff */
[C---:B------:R-:W-:Y:S02]  /*26a0*/  LEA R14, P0, R207.reuse, R2, 0x1 ;  /* 0x00000002cf0e7211 */ /* 0x040fe400078008ff */
        /* <DEDUP_REMOVED lines=9> */
.L_x_2138:
[----:B------:R-:W-:Y:S05]  /*2740*/  BSYNC B0 ;  /* 0x0000000000007941 */ /* 0x000fea0003800000 */
.L_x_2137:
[----:B------:R-:W-:Y:S05]  /*2750*/  BRA.DIV ~URZ, `(.L_x_2139) ;  /* 0x0000e0d27f007947 */ /* 0x000fea000b800000 */
[----:B--2---:R2:W1:Y:S02]  /*2760*/  SHFL.IDX PT, R10, R8, 0x2, 0x181f ;  /* 0x00581f00080a7f89 */ /* 0x00446400000e0000 */
.L_x_2224:
[----:B------:R-:W-:Y:S05]  /*2770*/  BRA.DIV ~URZ, `(.L_x_2140) ;  /* 0x0000e1227f007947 */ /* 0x000fea000b800000 */
[----:B----4-:R4:W2:Y:S02]  /*2780*/  SHFL.IDX PT, R2, R9, 0x2, 0x181f ;  /* 0x00581f0009027f89 */ /* 0x0108a400000e0000 */
.L_x_2225:
[----:B------:R-:W-:Y:S01]  /*2790*/  IADD3 R0, R7, 0x40, RZ ;  /* 0x0000004007007810 */ /* 0x000fe20007ffe0ff */
[----:B------:R-:W-:Y:S03]  /*27a0*/  BSSY B0, `(.L_x_2141) ;  /* 0x000000f000007945 */ /* 0x000fe60003800000 */
[----:B------:R-:W-:-:S13]  /*27b0*/  ISETP.GE.AND P0, PT, R0, R6, PT ;  /* 0x000000060000720c */ /* 0x000fda0003f06270 */
[----:B------:R-:W-:Y:S05]  /*27c0*/  @P0 BRA `(.L_x_2142) ;  /* 0x000000c000000947 */ /* 0x000fea0003800000 */
[-C--:B-12---:R-:W-:Y:S02]  /*27d0*/  LEA R12, P3, R222, R2.reuse, 0x1 ;  /* 0x00000002de0c7211 */ /* 0x086fe400078608ff */
[-C--:B------:R-:W-:Y:S02]  /*27e0*/  LEA R4, P1, R208, R2.reuse, 0x1 ;  /* 0x00000002d0047211 */ /* 0x080fe400078208ff */
[C---:B------:R-:W-:Y:S02]  /*27f0*/  LEA R14, P0, R207.reuse, R2, 0x1 ;  /* 0x00000002cf0e7211 */ /* 0x040fe400078008ff */
[-C--:B------:R-:W-:Y:S02]  /*2800*/  LEA.HI.X R13, R222, R10.reuse, R223, 0x1, P3 ;  /* 0x0000000ade0d7211 */ /* 0x080fe400018f0cdf */
        /* <DEDUP_REMOVED lines=8> */
.L_x_2142:
[----:B------:R-:W-:Y:S05]  /*2890*/  BSYNC B0 ;  /* 0x0000000000007941 */ /* 0x000fea0003800000 */
.L_x_2141:
[----:B------:R-:W-:Y:S05]  /*28a0*/  BRA.DIV ~URZ, `(.L_x_2143) ;  /* 0x0000e0527f007947 */ /* 0x000fea000b800000 */
[----:B--23--:R-:W2:Y:S04]  /*28b0*/  SHFL.IDX PT, R8, R8, 0x3, 0x181f ;  /* 0x00781f0008087f89 */ /* 0x00cea800000e0000 */
[----:B----4-:R-:W3:Y:S02]  /*28c0*/  SHFL.IDX PT, R9, R9, 0x3, 0x181f ;  /* 0x00781f0009097f89 */ /* 0x010ee400000e0000 */
.L_x_2226:
[----:B------:R-:W-:-:S04]  /*28d0*/  IADD3 R7, R7, 0x60, RZ ;  /* 0x0000006007077810 */ /* 0x000fc80007ffe0ff */
[----:B------:R-:W-:-:S13]  /*28e0*/  ISETP.GE.AND P3, PT, R7, R6, PT ;  /* 0x000000060700720c */ /* 0x000fda0003f66270 */
[-C--:B---3--:R-:W-:Y:S02]  /*28f0*/  @!P3 LEA R6, P0, R222, R9.reuse, 0x1 ;  /* 0x00000009de06b211 */ /* 0x088fe400078008ff */
[-C--:B-1----:R-:W-:Y:S02]  /*2900*/  @!P3 LEA R4, P1, R208, R9.reuse, 0x1 ;  /* 0x00000009d004b211 */ /* 0x082fe400078208ff */
[-C--:B--2---:R-:W-:Y:S02]  /*2910*/  @!P3 LEA.HI.X R7, R222, R8.reuse, R223, 0x1, P0 ;  /* 0x00000008de07b211 */ /* 0x084fe400000f0cdf */
[C---:B------:R-:W-:Y:S02]  /*2920*/  @!P3 LEA R10, P0, R207.reuse, R9, 0x1 ;  /* 0x00000009cf0ab211 */ /* 0x040fe400078008ff */
[-C--:B------:R-:W-:Y:S01]  /*2930*/  @!P3 LEA.HI.X R5, R208, R8.reuse, R203, 0x1, P1 ;  /* 0x00000008d005b211 */ /* 0x080fe200008f0ccb */
[----:B------:R-:W-:Y:S01]  /*2940*/  @!PT LDS RZ, [RZ] ;  /* 0x00000000fffff984 */ /* 0x000fe20000000800 */
[----:B------:R-:W-:Y:S01]  /*2950*/  @!PT LDS RZ, [RZ] ;  /* 0x00000000fffff984 */ /* 0x000fe20000000800 */
[----:B------:R-:W-:Y:S01]  /*2960*/  @!PT LDS RZ, [RZ] ;  /* 0x00000000fffff984 */ /* 0x000fe20000000800 */
[----:B------:R1:W-:Y:S01]  /*2970*/  @!P3 LDGSTS.E.BYPASS.LTC128B.128 [R212+0x1b100], [R6.64], !P6 ;  /* 0x1b10000006d4bfae */ /* 0x0003e2000f101d48 */
[----:B------:R-:W-:-:S03]  /*2980*/  @!P3 LEA.HI.X R11, R207, R8, R202, 0x1, P0 ;  /* 0x00000008cf0bb211 */ /* 0x000fc600000f0cca */
[----:B------:R1:W-:Y:S04]  /*2990*/  @!P3 LDGSTS.E.BYPASS.LTC128B.128 [R212+0x1f100], [R4.64], !P5 ;  /* 0x1f10000004d4bfae */ /* 0x0003e8000e901d48 */
[----:B------:R1:W-:Y:S04]  /*29a0*/  @!P3 LDGSTS.E.BYPASS.LTC128B.128 [R212+0x23100], [R10.64], !P4 ;  /* 0x231000000ad4bfae */ /* 0x0003e8000e101d48 */
[----:B------:R-:W0:Y:S01]  /*29b0*/  LDGDEPBAR ;  /* 0x00000000000079af */ /* 0x000e220000000000 */
[----:B------:R-:W-:Y:S02]  /*29c0*/  WARPSYNC 0xffffffff ;  /* 0xffffffff00007948 */ /* 0x000fe40003800000 */
[----:B-1----:R-:W-:Y:S01]  /*29d0*/  IMAD.IADD R5, R244, 0x1, -R219 ;  /* 0x00000001f4057824 */ /* 0x002fe200078e0adb */
[----:B------:R-:W-:Y:S01]  /*29e0*/  SHF.R.S32.HI R6, RZ, 0x1f, R80 ;  /* 0x0000001fff067819 */ /* 0x000fe20000011450 */
[----:B------:R-:W-:Y:S01]  /*29f0*/  IMAD.MOV.U32 R2, RZ, RZ, 0x20 ;  /* 0x00000020ff027424 */ /* 0x000fe200078e00ff */
[----:B------:R-:W-:Y:S01]  /*2a00*/  BAR.SYNC.DEFER_BLOCKING 0x0 ;  /* 0x0000000000007b1d */ /* 0x000fe20000010000 */
[----:B------:R-:W-:-:S02]  /*2a10*/  IMAD R5, R80, -0x40, R5 ;  /* 0xffffffc050057824 */ /* 0x000fc400078e0205 */
[----:B------:R-:W-:Y:S02]  /*2a20*/  IMAD R0, R6, c[0x0][0x1e0], RZ ;  /* 0x0000780006007a24 */ /* 0x000fe400078e02ff */
[C---:B------:R-:W-:Y:S01]  /*2a30*/  IMAD.WIDE.U32 R10, R80.reuse, c[0x0][0x1e0], RZ ;  /* 0x00007800500a7a25 */ /* 0x040fe200078e00ff */
[C---:B------:R-:W-:Y:S01]  /*2a40*/  ISETP.GE.AND P6, PT, R5.reuse, 0x21, PT ;  /* 0x000000210500780c */ /* 0x040fe20003fc6270 */
[----:B------:R-:W-:Y:S01]  /*2a50*/  ULDC.64 UR4, c[0x0][0x208] ;  /* 0x0000820000047ab9 */ /* 0x000fe20000000a00 */
[----:B------:R-:W-:Y:S01]  /*2a60*/  ISETP.GE.AND P4, PT, R5, 0x1, PT ;  /* 0x000000010500780c */ /* 0x000fe20003f86270 */
[----:B------:R-:W-:Y:S01]  /*2a70*/  IMAD R0, R80, c[0x0][0x1e4], R0 ;  /* 0x0000790050007a24 */ /* 0x000fe200078e0200 */
[----:B------:R-:W-:Y:S01]  /*2a80*/  LEA R4, P0, R10, R240, 0x6 ;  /* 0x000000f00a047211 */ /* 0x000fe200078030ff */
[C---:B------:R-:W-:Y:S01]  /*2a90*/  IMAD.WIDE.U32 R8, R2.reuse, c[0x0][0x1e0], RZ ;  /* 0x0000780002087a25 */ /* 0x040fe200078e00ff */
[----:B------:R-:W-:Y:S01]  /*2aa0*/  USHF.L.U32 UR7, UR4, 0x6, URZ ;  /* 0x0000000604077899 */ /* 0x000fe2000800063f */
[----:B------:R-:W-:Y:S01]  /*2ab0*/  BSSY B0, `(.L_x_2144) ;  /* 0x0000050000007945 */ /* 0x000fe20003800000 */
[----:B------:R-:W-:Y:S01]  /*2ac0*/  UMOV UR6, 0x6 ;  /* 0x0000000600067882 */ /* 0x000fe20000000000 */
[----:B------:R-:W-:Y:S01]  /*2ad0*/  IMAD.IADD R0, R11, 0x1, R0 ;  /* 0x000000010b007824 */ /* 0x000fe200078e0200 */
[----:B------:R-:W-:Y:S01]  /*2ae0*/  USHF.L.U64.HI UR5, UR4, UR6, UR5 ;  /* 0x0000000604057299 */ /* 0x000fe20008010205 */
[----:B------:R-:W-:-:S02]  /*2af0*/  IMAD R7, R2, c[0x0][0x1e4], RZ ;  /* 0x0000790002077a24 */ /* 0x000fc400078e02ff */
[----:B------:R-:W-:Y:S01]  /*2b00*/  @P6 IADD3 R8, P1, R4, R8, RZ ;  /* 0x0000000804086210 */ /* 0x000fe20007f3e0ff */
[----:B------:R-:W-:Y:S01]  /*2b10*/  IMAD R6, R6, c[0x0][0x208], RZ ;  /* 0x0000820006067a24 */ /* 0x000fe200078e02ff */
[----:B------:R-:W-:Y:S01]  /*2b20*/  LEA.HI.X R0, R10, R232, R0, 0x6, P0 ;  /* 0x000000e80a007211 */ /* 0x000fe200000f3400 */
[----:B------:R-:W-:Y:S01]  /*2b30*/  IMAD.WIDE.U32 R10, R80, c[0x0][0x208], RZ ;  /* 0x00008200500a7a25 */ /* 0x000fe200078e00ff */
[----:B------:R-:W-:Y:S02]  /*2b40*/  @P4 LEA R12, P0, R4, c[0x0][0x1c8], 0x1 ;  /* 0x00007200040c4a11 */ /* 0x000fe400078008ff */
[----:B------:R-:W-:Y:S01]  /*2b50*/  @P6 IADD3.X R7, R0, R9, R7, P1, !PT ;  /* 0x0000000900076210 */ /* 0x000fe20000ffe407 */
[----:B------:R-:W-:Y:S01]  /*2b60*/  IMAD R6, R80, c[0x0][0x20c], R6 ;  /* 0x0000830050067a24 */ /* 0x000fe200078e0206 */
[----:B------:R-:W-:Y:S02]  /*2b70*/  @P4 ISETP.GE.AND P1, PT, R222, c[0x0][0x1d4], PT ;  /* 0x00007500de004a0c */ /* 0x000fe40003f26270 */
[----:B------:R-:W-:Y:S01]  /*2b80*/  @P4 LEA.HI.X R13, R4, c[0x0][0x1cc], R0, 0x1, P0 ;  /* 0x00007300040d4a11 */ /* 0x000fe200000f0c00 */
[----:B------:R-:W-:Y:S01]  /*2b90*/  IMAD.IADD R6, R11, 0x1, R6 ;  /* 0x000000010b067824 */ /* 0x000fe200078e0206 */
[----:B------:R-:W-:-:S02]  /*2ba0*/  @P4 ISETP.GE.AND P0, PT, R208, c[0x0][0x1d4], PT ;  /* 0x00007500d0004a0c */ /* 0x000fc40003f06270 */
[----:B------:R-:W-:Y:S02]  /*2bb0*/  LEA R0, P3, R10, R236, 0x6 ;  /* 0x000000ec0a007211 */ /* 0x000fe400078630ff */
[----:B------:R-:W-:Y:S02]  /*2bc0*/  @P6 LEA R14, P5, R8, c[0x0][0x1c8], 0x1 ;  /* 0x00007200080e6a11 */ /* 0x000fe400078a08ff */
[----:B------:R-:W-:Y:S02]  /*2bd0*/  LEA.HI.X R6, R10, R198, R6, 0x6, P3 ;  /* 0x000000c60a067211 */ /* 0x000fe400018f3406 */
[----:B------:R-:W-:Y:S01]  /*2be0*/  @P4 ISETP.GE.AND P3, PT, R207, c[0x0][0x1d4], PT ;  /* 0x00007500cf004a0c */ /* 0x000fe20003f66270 */
[----:B------:R-:W-:Y:S01]  /*2bf0*/  @!PT LDS RZ, [RZ] ;  /* 0x00000000fffff984 */ /* 0x000fe20000000800 */
[----:B------:R-:W-:Y:S01]  /*2c00*/  @!PT LDS RZ, [RZ] ;  /* 0x00000000fffff984 */ /* 0x000fe20000000800 */
[----:B------:R-:W-:Y:S01]  /*2c10*/  @!PT LDS RZ, [RZ] ;  /* 0x00000000fffff984 */ /* 0x000fe20000000800 */
[----:B------:R1:W-:Y:S01]  /*2c20*/  @P4 LDGSTS.E.BYPASS.LTC128B.128 [R212+0xc100], [R12.64], !P1 ;  /* 0x0c1000000cd44fae */ /* 0x0003e2000c901d48 */
[----:B------:R-:W-:Y:S02]  /*2c30*/  @P6 ISETP.GE.AND P1, PT, R222, c[0x0][0x1d4], PT ;  /* 0x00007500de006a0c */ /* 0x000fe40003f26270 */
[----:B------:R-:W-:Y:S01]  /*2c40*/  @P6 LEA.HI.X R15, R8, c[0x0][0x1cc], R7, 0x1, P5 ;  /* 0x00007300080f6a11 */ /* 0x000fe200028f0c07 */
[----:B------:R1:W-:Y:S01]  /*2c50*/  @P4 LDGSTS.E.BYPASS.LTC128B.128 [R212+0xe100], [R12.64+0x80], !P0 ;  /* 0x0e1000800cd44fae */ /* 0x0003e2000c101d48 */
[----:B------:R-:W-:-:S02]  /*2c60*/  @P6 ISETP.GE.AND P0, PT, R208, c[0x0][0x1d4], PT ;  /* 0x00007500d0006a0c */ /* 0x000fc40003f06270 */
[----:B------:R-:W-:-:S04]  /*2c70*/  LEA R8, P5, R0, c[0x0][0x1f8], 0x1 ;  /* 0x00007e0000087a11 */ /* 0x000fc800078a08ff */
[----:B------:R-:W-:Y:S01]  /*2c80*/  LEA.HI.X R9, R0, c[0x0][0x1fc], R6, 0x1, P5 ;  /* 0x00007f0000097a11 */ /* 0x000fe200028f0c06 */
[----:B------:R1:W-:Y:S01]  /*2c90*/  @P4 LDGSTS.E.BYPASS.LTC128B.128 [R212+0x10100], [R12.64+0x100], !P3 ;  /* 0x101001000cd44fae */ /* 0x0003e2000d901d48 */
[C---:B------:R-:W-:Y:S01]  /*2ca0*/  @P6 ISETP.GE.AND P5, PT, R207.reuse, c[0x0][0x1d4], PT ;  /* 0x00007500cf006a0c */ /* 0x040fe20003fa6270 */
[----:B------:R-:W-:Y:S01]  /*2cb0*/  IMAD.MOV.U32 R0, RZ, RZ, 0x40 ;  /* 0x00000040ff007424 */ /* 0x000fe200078e00ff */
[----:B------:R-:W-:Y:S01]  /*2cc0*/  ISETP.GE.AND P4, PT, R222, c[0x0][0x1d4], PT ;  /* 0x00007500de007a0c */ /* 0x000fe20003f86270 */
[----:B------:R1:W-:Y:S01]  /*2cd0*/  @P6 LDGSTS.E.BYPASS.LTC128B.128 [R212+0xd100], [R14.64], !P1 ;  /* 0x0d1000000ed46fae */ /* 0x0003e2000c901d48 */
[----:B------:R-:W-:Y:S02]  /*2ce0*/  ISETP.GE.AND P3, PT, R208, c[0x0][0x1d4], PT ;  /* 0x00007500d0007a0c */ /* 0x000fe40003f66270 */
[----:B------:R-:W-:Y:S01]  /*2cf0*/  ISETP.GE.AND P1, PT, R207, c[0x0][0x1d4], PT ;  /* 0x00007500cf007a0c */ /* 0x000fe20003f26270 */
[----:B------:R1:W-:Y:S01]  /*2d00*/  @P6 LDGSTS.E.BYPASS.LTC128B.128 [R212+0xf100], [R14.64+0x80], !P0 ;  /* 0x0f1000800ed46fae */ /* 0x0003e2000c101d48 */
[----:B------:R-:W-:-:S02]  /*2d10*/  ISETP.LT.OR P0, PT, R5, 0x1, P4 ;  /* 0x000000010500780c */ /* 0x000fc40002701670 */
[----:B------:R-:W-:-:S03]  /*2d20*/  ISETP.LT.OR P4, PT, R5, 0x21, P4 ;  /* 0x000000210500780c */ /* 0x000fc60002781670 */
[----:B------:R1:W-:Y:S01]  /*2d30*/  @P6 LDGSTS.E.BYPASS.LTC128B.128 [R212+0x11100], [R14.64+0x100], !P5 ;  /* 0x111001000ed46fae */ /* 0x0003e2000e901d48 */
[C---:B------:R-:W-:Y:S02]  /*2d40*/  ISETP.LT.OR P6, PT, R5.reuse, 0x1, P3 ;  /* 0x000000010500780c */ /* 0x040fe40001fc1670 */
[C---:B------:R-:W-:Y:S01]  /*2d50*/  ISETP.LT.OR P5, PT, R5.reuse, 0x1, P1 ;  /* 0x000000010500780c */ /* 0x040fe20000fa1670 */
[----:B------:R-:W0:Y:S01]  /*2d60*/  LDGDEPBAR ;  /* 0x00000000000079af */ /* 0x000e220000000000 */
[C---:B------:R-:W-:Y:S02]  /*2d70*/  ISETP.LT.OR P3, PT, R5.reuse, 0x21, P3 ;  /* 0x000000210500780c */ /* 0x040fe40001f61670 */
[----:B------:R-:W-:Y:S01]  /*2d80*/  ISETP.LT.OR P1, PT, R5, 0x21, P1 ;  /* 0x000000210500780c */ /* 0x000fe20000f21670 */
[----:B------:R1:W-:Y:S01]  /*2d90*/  LDGSTS.E.BYPASS.LTC128B.128 [R212+0x100], [R8.64], !P0 ;  /* 0x0010000008d47fae */ /* 0x0003e2000c101d48 */
[----:B------:R-:W-:-:S04]  /*2da0*/  IADD3 R4, P0, R8, UR7, RZ ;  /* 0x0000000708047c10 */ /* 0x000fc8000ff1e0ff */
[----:B------:R-:W-:Y:S01]  /*2db0*/  IADD3.X R5, R9, UR5, RZ, P0, !PT ;  /* 0x0000000509057c10 */ /* 0x000fe200087fe4ff */
[----:B------:R1:W-:Y:S04]  /*2dc0*/  LDGSTS.E.BYPASS.LTC128B.128 [R212+0x2100], [R8.64+0x80], !P6 ;  /* 0x0210008008d47fae */ /* 0x0003e8000f101d48 */
[----:B------:R1:W-:Y:S04]  /*2dd0*/  LDGSTS.E.BYPASS.LTC128B.128 [R212+0x4100], [R8.64+0x100], !P5 ;  /* 0x0410010008d47fae */ /* 0x0003e8000e901d48 */
[----:B------:R1:W-:Y:S04]  /*2de0*/  LDGSTS.E.BYPASS.LTC128B.128 [R212+0x1100], [R4.64], !P4 ;  /* 0x0110000004d47fae */ /* 0x0003e8000e101d48 */
[----:B------:R1:W-:Y:S04]  /*2df0*/  LDGSTS.E.BYPASS.LTC128B.128 [R212+0x3100], [R4.64+0x80], !P3 ;  /* 0x0310008004d47fae */ /* 0x0003e8000d901d48 */
[----:B------:R1:W-:Y:S01]  /*2e00*/  LDGSTS.E.BYPASS.LTC128B.128 [R212+0x5100], [R4.64+0x100], !P1 ;  /* 0x0510010004d47fae */ /* 0x0003e2000c901d48 */
[----:B------:R-:W-:-:S03]  /*2e10*/  ISETP.GT.AND P1, PT, R80, R233, PT ;  /* 0x000000e95000720c */ /* 0x000fc60003f24270 */
[----:B------:R-:W0:Y:S10]  /*2e20*/  LDGDEPBAR ;  /* 0x00000000000079af */ /* 0x000e340000000000 */
[----:B------:R-:W-:Y:S05]  /*2e30*/  @!P1 BRA `(.L_x_2145) ;  /* 0x0000017000009947 */ /* 0x000fea0003800000 */
[----:B-1----:R-:W-:Y:S02]  /*2e40*/  IADD3 R5, R3, -0x2, RZ ;  /* 0xfffffffe03057810 */ /* 0x002fe40007ffe0ff */
[----:B------:R-:W-:-:S02]  /*2e50*/  ISETP.GE.AND P4, PT, R222, c[0x0][0x1d4], PT ;  /* 0x00007500de007a0c */ /* 0x000fc40003f86270 */
        /* <DEDUP_REMOVED lines=8> */
[----:B------:R-:W-:Y:S01]  /*2ee0*/  IMAD.WIDE.U32 R6, R0, c[0x0][0x1e0], RZ ;  /* 0x0000780000067a25 */ /* 0x000fe200078e00ff */
[----:B------:R-:W-:Y:S02]  /*2ef0*/  ISETP.GE.AND P3, PT, R208, c[0x0][0x1d4], PT ;  /* 0x00007500d0007a0c */ /* 0x000fe40003f66270 */
[----:B------:R-:W-:Y:S01]  /*2f00*/  LEA.HI.X R9, R5, c[0x0][0x1cc], R4, 0x1, P0 ;  /* 0x0000730005097a11 */ /* 0x000fe200000f0c04 */
[----:B------:R-:W-:Y:S01]  /*2f10*/  IMAD R4, R0, c[0x0][0x1e4], RZ ;  /* 0x0000790000047a24 */ /* 0x000fe200078e02ff */
[----:B------:R-:W-:Y:S02]  /*2f20*/  ISETP.GE.AND P0, PT, R207, c[0x0][0x1d4], PT ;  /* 0x00007500cf007a0c */ /* 0x000fe40003f06270 */
[----:B------:R-:W-:Y:S01]  /*2f30*/  IADD3 R6, P5, R6, R8, RZ ;  /* 0x0000000806067210 */ /* 0x000fe20007fbe0ff */
[----:B------:R1:W-:Y:S03]  /*2f40*/  LDGSTS.E.BYPASS.LTC128B.128 [R212+0x12100], [R8.64], !P4 ;  /* 0x1210000008d47fae */ /* 0x0003e6000e101d48 */
[----:B------:R-:W-:-:S03]  /*2f50*/  IADD3.X R7, R9, R7, R4, P5, !PT ;  /* 0x0000000709077210 */ /* 0x000fc60002ffe404 */
[----:B------:R1:W-:Y:S04]  /*2f60*/  LDGSTS.E.BYPASS.LTC128B.128 [R212+0x14100], [R8.64+0x80], !P3 ;  /* 0x1410008008d47fae */ /* 0x0003e8000d901d48 */
[----:B------:R1:W-:Y:S04]  /*2f70*/  LDGSTS.E.BYPASS.LTC128B.128 [R212+0x16100], [R8.64+0x100], !P0 ;  /* 0x1610010008d47fae */ /* 0x0003e8000c101d48 */
[----:B------:R1:W-:Y:S04]  /*2f80*/  LDGSTS.E.BYPASS.LTC128B.128 [R212+0x13100], [R6.64], !P4 ;  /* 0x1310000006d47fae */ /* 0x0003e8000e101d48 */
[----:B------:R1:W-:Y:S04]  /*2f90*/  LDGSTS.E.BYPASS.LTC128B.128 [R212+0x15100], [R6.64+0x80], !P3 ;  /* 0x1510008006d47fae */ /* 0x0003e8000d901d48 */
[----:B------:R1:W-:Y:S02]  /*2fa0*/  LDGSTS.E.BYPASS.LTC128B.128 [R212+0x17100], [R6.64+0x100], !P0 ;  /* 0x1710010006d47fae */ /* 0x0003e4000c101d48 */
.L_x_2145:
[----:B------:R-:W-:Y:S05]  /*2fb0*/  BSYNC B0 ;  /* 0x0000000000007941 */ /* 0x000fea0003800000 */
.L_x_2144:
        /* <DEDUP_REMOVED lines=8> */
[----:B------:R2:W3:Y:S04]  /*3040*/  LDSM.16.M88.4 R24, [R191] ;  /* 0x00000000bf18783b */ /* 0x0004e80000000200 */
[----:B-1----:R2:W1:Y:S04]  /*3050*/  LDSM.16.M88.4 R12, [R190] ;  /* 0x00000000be0c783b */ /* 0x0024680000000200 */
        /* <DEDUP_REMOVED lines=13> */
[----:B------:R-:W-:-:S03]  /*3130*/  ISETP.GE.AND P1, PT, R208, c[0x0][0x1d4], PT ;  /* 0x00007500d0007a0c */ /* 0x000fc60003f26270 */
        /* <DEDUP_REMOVED lines=13> */
[----:B------:R-:W-:-:S03]  /*3210*/  IADD3.X R5, R17, UR5, RZ, P4, !PT ;  /* 0x0000000511057c10 */ /* 0x000fc6000a7fe4ff */
[----:B------:R2:W-:Y:S04]  /*3220*/  LDGSTS.E.BYPASS.LTC128B.128 [R212+0x8100], [R16.64+0x80], !P1 ;  /* 0x0810008010d47fae */ /* 0x0005e8000c901d48 */
[----:B------:R2:W-:Y:S04]  /*3230*/  LDGSTS.E.BYPASS.LTC128B.128 [R212+0xa100], [R16.64+0x100], !P0 ;  /* 0x0a10010010d47fae */ /* 0x0005e8000c101d48 */
[----:B------:R2:W-:Y:S04]  /*3240*/  LDGSTS.E.BYPASS.LTC128B.128 [R212+0x7100], [R4.64], !P3 ;  /* 0x0710000004d47fae */ /* 0x0005e8000d901d48 */
[----:B------:R2:W-:Y:S04]  /*3250*/  LDGSTS.E.BYPASS.LTC128B.128 [R212+0x9100], [R4.64+0x80], !P1 ;  /* 0x0910008004d47fae */ /* 0x0005e8000c901d48 */
[----:B------:R2:W-:Y:S02]  /*3260*/  LDGSTS.E.BYPASS.LTC128B.128 [R212+0xb100], [R4.64+0x100], !P0 ;  /* 0x0b10010004d47fae */ /* 0x0005e4000c101d48 */
.L_x_2147:
[----:B------:R-:W-:Y:S05]  /*3270*/  BSYNC B0 ;  /* 0x0000000000007941 */ /* 0x000fea0003800000 */
.L_x_2146:
[----:B------:R-:W-:Y:S01]  /*3280*/  LOP3.LUT P0, RZ, R218, 0x4, RZ, 0xc0, !PT ;  /* 0x00000004daff7812 */ /* 0x000fe2000780c0ff */
[C---:B-123--:R-:W-:Y:S01]  /*3290*/  HMMA.16816.F32.BF16 R16, R24.reuse, R12, RZ ;  /* 0x0000000c1810723c */ /* 0x04efe200000418ff */
[----:B------:R-:W-:Y:S01]  /*32a0*/  LDSM.16.M88.4 R32, [R187] ;  /* 0x00000000bb20783b */ /* 0x000fe20000000200 */
[----:B------:R-:W-:Y:S01]  /*32b0*/  IMAD.IADD R246, R214, 0x1, R197 ;  /* 0x00000001d6f67824 */ /* 0x000fe200078e02c5 */
[----:B------:R-:W-:Y:S01]  /*32c0*/  SEL R134, R0, 0xffffffc0, !P0 ;  /* 0xffffffc000867807 */ /* 0x000fe20004000000 */
[C---:B------:R-:W-:Y:S01]  /*32d0*/  IMAD.IADD R165, R189.reuse, 0x1, R185 ;  /* 0x00000001bda57824 */ /* 0x040fe200078e02b9 */
[----:B------:R-:W0:Y:S01]  /*32e0*/  LDGDEPBAR ;  /* 0x00000000000079af */ /* 0x000e220000000000 */
[----:B------:R-:W-:Y:S01]  /*32f0*/  IMAD.IADD R158, R189, 0x1, R184 ;  /* 0x00000001bd9e7824 */ /* 0x000fe200078e02b8 */
[----:B------:R-:W-:Y:S01]  /*3300*/  IADD3 R0, R134, R190, R135 ;  /* 0x000000be86007210 */ /* 0x000fe20007ffe087 */
[----:B------:R-:W-:Y:S01]  /*3310*/  IMAD.IADD R81, R190, 0x1, R134 ;  /* 0x00000001be517824 */ /* 0x000fe200078e0286 */
[C---:B------:R-:W-:Y:S01]  /*3320*/  HMMA.16816.F32.BF16 R12, R24.reuse, R14, RZ ;  /* 0x0000000e180c723c */ /* 0x040fe200000418ff */
[----:B------:R-:W-:Y:S03]  /*3330*/  BSSY B0, `(.L_x_2148) ;  /* 0x0000267000007945 */ /* 0x000fe60003800000 */
[----:B------:R-:W1:Y:S04]  /*3340*/  LDSM.16.M88.4 R4, [R81] ;  /* 0x000000005104783b */ /* 0x000e680000000200 */
[----:B------:R-:W-:Y:S01]  /*3350*/  HMMA.16816.F32.BF16 R52, R24, R48, RZ ;  /* 0x000000301834723c */ /* 0x000fe200000418ff */
[----:B------:R-:W-:Y:S04]  /*3360*/  LDSM.16.M88.4 R72, [R81+0x800] ;  /* 0x000800005148783b */ /* 0x000fe80000000200 */
[----:B------:R-:W-:Y:S03]  /*3370*/  LDSM.16.M88.4 R68, [R81+0x1000] ;  /* 0x001000005144783b */ /* 0x000fe60000000200 */
[----:B------:R-:W-:Y:S01]  /*3380*/  HMMA.16816.F32.BF16 R16, R40, R8, R16 ;  /* 0x000000082810723c */ /* 0x000fe20000041810 */
[----:B------:R-:W-:Y:S07]  /*3390*/  LDSM.16.M88.4 R64, [R81+0x1800] ;  /* 0x001800005140783b */ /* 0x000fee0000000200 */
[C---:B----4-:R-:W-:Y:S08]  /*33a0*/  HMMA.16816.F32.BF16 R60, R24.reuse, R56, RZ ;  /* 0x00000038183c723c */ /* 0x050ff000000418ff */
[C---:B------:R-:W-:Y:S08]  /*33b0*/  HMMA.16816.F32.BF16 R48, R24.reuse, R50, RZ ;  /* 0x000000321830723c */ /* 0x040ff000000418ff */
[----:B------:R-:W-:Y:S08]  /*33c0*/  HMMA.16816.F32.BF16 R56, R24, R58, RZ ;  /* 0x0000003a1838723c */ /* 0x000ff000000418ff */
[----:B------:R-:W-:Y:S01]  /*33d0*/  HMMA.16816.F32.BF16 R12, R40, R10, R12 ;  /* 0x0000000a280c723c */ /* 0x000fe2000004180c */
[----:B------:R-:W-:Y:S07]  /*33e0*/  LDSM.16.M88.4 R8, [R0] ;  /* 0x000000000008783b */ /* 0x000fee0000000200 */
[C---:B------:R-:W-:Y:S08]  /*33f0*/  HMMA.16816.F32.BF16 R44, R24.reuse, R20, RZ ;  /* 0x00000014182c723c */ /* 0x040ff000000418ff */
[----:B------:R-:W-:Y:S01]  /*3400*/  HMMA.16816.F32.BF16 R24, R24, R22, RZ ;  /* 0x000000161818723c */ /* 0x000fe200000418ff */
[----:B------:R-:W2:Y:S07]  /*3410*/  LDSM.16.M88.4 R20, [R186] ;  /* 0x00000000ba14783b */ /* 0x000eae0000000200 */
[----:B-1----:R-:W-:Y:S08]  /*3420*/  HMMA.16816.F32.BF16 R16, R32, R4, R16 ;  /* 0x000000042010723c */ /* 0x002ff00000041810 */
[C---:B------:R-:W-:Y:S08]  /*3430*/  HMMA.16816.F32.BF16 R60, R40.reuse, R76, R60 ;  /* 0x0000004c283c723c */ /* 0x040ff0000004183c */
[C---:B------:R-:W-:Y:S08]  /*3440*/  HMMA.16816.F32.BF16 R52, R40.reuse, R36, R52 ;  /* 0x000000242834723c */ /* 0x040ff00000041834 */
[C---:B------:R-:W-:Y:S01]  /*3450*/  HMMA.16816.F32.BF16 R48, R40.reuse, R38, R48 ;  /* 0x000000262830723c */ /* 0x040fe20000041830 */
[----:B------:R-:W-:Y:S07]  /*3460*/  LDSM.16.M88.4 R36, [R191+0x4000] ;  /* 0x00400000bf24783b */ /* 0x000fee0000000200 */
[----:B------:R-:W-:Y:S01]  /*3470*/  HMMA.16816.F32.BF16 R56, R40, R78, R56 ;  /* 0x0000004e2838723c */ /* 0x000fe20000041838 */
[----:B------:R-:W-:Y:S07]  /*3480*/  LDSM.16.M88.4 R76, [R0+0x800] ;  /* 0x00080000004c783b */ /* 0x000fee0000000200 */
[----:B------:R-:W-:Y:S01]  /*3490*/  HMMA.16816.F32.BF16 R12, R32, R6, R12 ;  /* 0x00000006200c723c */ /* 0x000fe2000004180c */
[----:B------:R-:W1:Y:S07]  /*34a0*/  LDSM.16.M88.4 R4, [R190+0x2000] ;  /* 0x00200000be04783b */ /* 0x000e6e0000000200 */
[C---:B------:R-:W-:Y:S08]  /*34b0*/  HMMA.16816.F32.BF16 R44, R40.reuse, R28, R44 ;  /* 0x0000001c282c723c */ /* 0x040ff0000004182c */
[----:B------:R-:W-:Y:S01]  /*34c0*/  HMMA.16816.F32.BF16 R40, R40, R30, R24 ;  /* 0x0000001e2828723c */ /* 0x000fe20000041818 */
[----:B------:R-:W3:Y:S04]  /*34d0*/  LDSM.16.M88.4 R28, [R0+0x1000] ;  /* 0x00100000001c783b */ /* 0x000ee80000000200 */
[----:B------:R-:W4:Y:S03]  /*34e0*/  LDSM.16.M88.4 R24, [R0+0x1800] ;  /* 0x001800000018783b */ /* 0x000f260000000200 */
[----:B--2---:R-:W-:Y:S08]  /*34f0*/  HMMA.16816.F32.BF16 R16, R20, R8, R16 ;  /* 0x000000081410723c */ /* 0x004ff00000041810 */
[C---:B------:R-:W-:Y:S08]  /*3500*/  HMMA.16816.F32.BF16 R60, R32.reuse, R72, R60 ;  /* 0x00000048203c723c */ /* 0x040ff0000004183c */
[C---:B------:R-:W-:Y:S08]  /*3510*/  HMMA.16816.F32.BF16 R52, R32.reuse, R68, R52 ;  /* 0x000000442034723c */ /* 0x040ff00000041834 */
[C---:B------:R-:W-:Y:S01]  /*3520*/  HMMA.16816.F32.BF16 R48, R32.reuse, R70, R48 ;  /* 0x000000462030723c */ /* 0x040fe20000041830 */
[----:B------:R-:W-:Y:S07]  /*3530*/  LDSM.16.M88.4 R68, [R190+0x3000] ;  /* 0x00300000be44783b */ /* 0x000fee0000000200 */
[----:B------:R-:W-:Y:S01]  /*3540*/  HMMA.16816.F32.BF16 R56, R32, R74, R56 ;  /* 0x0000004a2038723c */ /* 0x000fe20000041838 */
[----:B------:R-:W-:Y:S07]  /*3550*/  LDSM.16.M88.4 R72, [R190+0x2800] ;  /* 0x00280000be48783b */ /* 0x000fee0000000200 */
[----:B------:R-:W-:Y:S01]  /*3560*/  HMMA.16816.F32.BF16 R12, R20, R10, R12 ;  /* 0x0000000a140c723c */ /* 0x000fe2000004180c */
[----:B------:R-:W-:Y:S07]  /*3570*/  LDSM.16.M88.4 R8, [R188+0x4000] ;  /* 0x00400000bc08783b */ /* 0x000fee0000000200 */
[C---:B------:R-:W-:Y:S08]  /*3580*/  HMMA.16816.F32.BF16 R44, R32.reuse, R64, R44 ;  /* 0x00000040202c723c */ /* 0x040ff0000004182c */
[----:B------:R-:W-:Y:S01]  /*3590*/  HMMA.16816.F32.BF16 R40, R32, R66, R40 ;  /* 0x000000422028723c */ /* 0x000fe20000041828 */
[----:B------:R-:W2:Y:S04]  /*35a0*/  LDSM.16.M88.4 R32, [R2+0x2000] ;  /* 0x002000000220783b */ /* 0x000ea80000000200 */
[----:B------:R-:W5:Y:S03]  /*35b0*/  LDSM.16.M88.4 R64, [R190+0x3800] ;  /* 0x00380000be40783b */ /* 0x000f660000000200 */
[----:B-1----:R-:W-:Y:S08]  /*35c0*/  HMMA.16816.F32.BF16 R16, R36, R4, R16 ;  /* 0x000000042410723c */ /* 0x002ff00000041810 */
[C---:B------:R-:W-:Y:S08]  /*35d0*/  HMMA.16816.F32.BF16 R60, R20.reuse, R76, R60 ;  /* 0x0000004c143c723c */ /* 0x040ff0000004183c */
[C---:B---3--:R-:W-:Y:S08]  /*35e0*/  HMMA.16816.F32.BF16 R52, R20.reuse, R28, R52 ;  /* 0x0000001c1434723c */ /* 0x048ff00000041834 */
[C---:B------:R-:W-:Y:S01]  /*35f0*/  HMMA.16816.F32.BF16 R48, R20.reuse, R30, R48 ;  /* 0x0000001e1430723c */ /* 0x040fe20000041830 */
[----:B------:R-:W-:Y:S07]  /*3600*/  LDSM.16.M88.4 R28, [R2+0x2800] ;  /* 0x00280000021c783b */ /* 0x000fee0000000200 */
[----:B------:R-:W-:Y:S01]  /*3610*/  HMMA.16816.F32.BF16 R56, R20, R78, R56 ;  /* 0x0000004e1438723c */ /* 0x000fe20000041838 */
[----:B------:R-:W-:Y:S07]  /*3620*/  LDSM.16.M88.4 R76, [R187+0x4000] ;  /* 0x00400000bb4c783b */ /* 0x000fee0000000200 */
[----:B------:R-:W-:Y:S01]  /*3630*/  HMMA.16816.F32.BF16 R12, R36, R6, R12 ;  /* 0x00000006240c723c */ /* 0x000fe2000004180c */
[----:B------:R-:W1:Y:S07]  /*3640*/  LDSM.16.M88.4 R4, [R81+0x2000] ;  /* 0x002000005104783b */ /* 0x000e6e0000000200 */
[C---:B----4-:R-:W-:Y:S08]  /*3650*/  HMMA.16816.F32.BF16 R44, R20.reuse, R24, R44 ;  /* 0x00000018142c723c */ /* 0x050ff0000004182c */
        /* <DEDUP_REMOVED lines=12> */
[C---:B-----5:R-:W-:Y:S08]  /*3720*/  HMMA.16816.F32.BF16 R44, R36.reuse, R64, R44 ;  /* 0x00000040242c723c */ /* 0x060ff0000004182c */
        /* <DEDUP_REMOVED lines=11> */
[----:B------:R-:W-:Y:S07]  /*37e0*/  LDSM.16.M88.4 R4, [R190+0x4000] ;  /* 0x00400000be04783b */ /* 0x000fee0000000200 */
[C---:B----4-:R-:W-:Y:S08]  /*37f0*/  HMMA.16816.F32.BF16 R44, R8.reuse, R20, R44 ;  /* 0x00000014082c723c */ /* 0x050ff0000004182c */
[----:B------:R-:W-:Y:S01]  /*3800*/  HMMA.16816.F32.BF16 R40, R8, R22, R40 ;  /* 0x000000160828723c */ /* 0x000fe20000041828 */
[----:B------:R-:W1:Y:S04]  /*3810*/  LDSM.16.M88.4 R8, [R191+0x8000] ;  /* 0x00800000bf08783b */ /* 0x000e680000000200 */
[----:B------:R-:W3:Y:S03]  /*3820*/  LDSM.16.M88.4 R20, [R0+0x3800] ;  /* 0x003800000014783b */ /* 0x000ee60000000200 */
[----:B--2---:R-:W-:Y:S08]  /*3830*/  HMMA.16816.F32.BF16 R16, R36, R32, R16 ;  /* 0x000000202410723c */ /* 0x004ff00000041810 */
[C---:B------:R-:W-:Y:S08]  /*3840*/  HMMA.16816.F32.BF16 R60, R76.reuse, R72, R60 ;  /* 0x000000484c3c723c */ /* 0x040ff0000004183c */
[C---:B------:R-:W-:Y:S08]  /*3850*/  HMMA.16816.F32.BF16 R52, R76.reuse, R68, R52 ;  /* 0x000000444c34723c */ /* 0x040ff00000041834 */
[C---:B------:R-:W-:Y:S08]  /*3860*/  HMMA.16816.F32.BF16 R48, R76.reuse, R70, R48 ;  /* 0x000000464c30723c */ /* 0x040ff00000041830 */
[----:B------:R-:W-:Y:S08]  /*3870*/  HMMA.16816.F32.BF16 R56, R76, R74, R56 ;  /* 0x0000004a4c38723c */ /* 0x000ff00000041838 */
[----:B------:R-:W-:Y:S01]  /*3880*/  HMMA.16816.F32.BF16 R68, R36, R34, R12 ;  /* 0x000000222444723c */ /* 0x000fe2000004180c */
[----:B------:R-:W-:Y:S04]  /*3890*/  LDSM.16.M88.4 R32, [R188+0x8000] ;  /* 0x00800000bc20783b */ /* 0x000fe80000000200 */
[----:B------:R-:W2:Y:S03]  /*38a0*/  LDSM.16.M88.4 R12, [R2+0x4000] ;  /* 0x00400000020c783b */ /* 0x000ea60000000200 */
[C---:B-----5:R-:W-:Y:S08]  /*38b0*/  HMMA.16816.F32.BF16 R44, R76.reuse, R64, R44 ;  /* 0x000000404c2c723c */ /* 0x060ff0000004182c */
[----:B------:R-:W-:Y:S01]  /*38c0*/  HMMA.16816.F32.BF16 R40, R76, R66, R40 ;  /* 0x000000424c28723c */ /* 0x000fe20000041828 */
[----:B------:R-:W4:Y:S04]  /*38d0*/  LDSM.16.M88.4 R64, [R190+0x4800] ;  /* 0x00480000be40783b */ /* 0x000f280000000200 */
[----:B------:R-:W-:Y:S03]  /*38e0*/  LDSM.16.M88.4 R76, [R2+0x5000] ;  /* 0x00500000024c783b */ /* 0x000fe60000000200 */
[----:B-1----:R-:W-:Y:S08]  /*38f0*/  HMMA.16816.F32.BF16 R16, R8, R4, R16 ;  /* 0x000000040810723c */ /* 0x002ff00000041810 */
[C---:B------:R-:W-:Y:S08]  /*3900*/  HMMA.16816.F32.BF16 R60, R36.reuse, R28, R60 ;  /* 0x0000001c243c723c */ /* 0x040ff0000004183c */
[----:B------:R-:W-:Y:S01]  /*3910*/  HMMA.16816.F32.BF16 R56, R36, R30, R56 ;  /* 0x0000001e2438723c */ /* 0x000fe20000041838 */
[----:B------:R-:W-:Y:S07]  /*3920*/  LDSM.16.M88.4 R28, [R2+0x4800] ;  /* 0x00480000021c783b */ /* 0x000fee0000000200 */
[----:B------:R-:W-:Y:S01]  /*3930*/  HMMA.16816.F32.BF16 R68, R8, R6, R68 ;  /* 0x000000060844723c */ /* 0x000fe20000041844 */
[----:B------:R-:W-:Y:S07]  /*3940*/  LDSM.16.M88.4 R4, [R187+0x8000] ;  /* 0x00800000bb04783b */ /* 0x000fee0000000200 */
[C---:B---3--:R-:W-:Y:S08]  /*3950*/  HMMA.16816.F32.BF16 R44, R36.reuse, R20, R44 ;  /* 0x00000014242c723c */ /* 0x048ff0000004182c */
[C---:B------:R-:W-:Y:S01]  /*3960*/  HMMA.16816.F32.BF16 R40, R36.reuse, R22, R40 ;  /* 0x000000162428723c */ /* 0x040fe20000041828 */
[----:B------:R-:W1:Y:S07]  /*3970*/  LDSM.16.M88.4 R20, [R81+0x4000] ;  /* 0x004000005114783b */ /* 0x000e6e0000000200 */
[C---:B------:R-:W-:Y:S08]  /*3980*/  HMMA.16816.F32.BF16 R52, R36.reuse, R24, R52 ;  /* 0x000000182434723c */ /* 0x040ff00000041834 */
[----:B------:R-:W-:Y:S01]  /*3990*/  HMMA.16816.F32.BF16 R48, R36, R26, R48 ;  /* 0x0000001a2430723c */ /* 0x000fe20000041830 */
[----:B------:R-:W3:Y:S04]  /*39a0*/  LDSM.16.M88.4 R24, [R190+0x5000] ;  /* 0x00500000be18783b */ /* 0x000ee80000000200 */
[----:B------:R-:W-:Y:S03]  /*39b0*/  LDSM.16.M88.4 R36, [R186+0x8000] ;  /* 0x00800000ba24783b */ /* 0x000fe60000000200 */
[----:B--2---:R-:W-:Y:S08]  /*39c0*/  HMMA.16816.F32.BF16 R16, R32, R12, R16 ;  /* 0x0000000c2010723c */ /* 0x004ff00000041810 */
[C---:B----4-:R-:W-:Y:S08]  /*39d0*/  HMMA.16816.F32.BF16 R60, R8.reuse, R64, R60 ;  /* 0x00000040083c723c */ /* 0x050ff0000004183c */
[----:B------:R-:W-:Y:S01]  /*39e0*/  HMMA.16816.F32.BF16 R64, R8, R66, R56 ;  /* 0x000000420840723c */ /* 0x000fe20000041838 */
[----:B------:R-:W-:Y:S07]  /*39f0*/  LDSM.16.M88.4 R56, [R0+0x4000] ;  /* 0x004000000038783b */ /* 0x000fee0000000200 */
[----:B------:R-:W-:Y:S01]  /*3a00*/  HMMA.16816.F32.BF16 R68, R32, R14, R68 ;  /* 0x0000000e2044723c */ /* 0x000fe20000041844 */
[----:B------:R-:W2:Y:S07]  /*3a10*/  LDSM.16.M88.4 R12, [R190+0x5800] ;  /* 0x00580000be0c783b */ /* 0x000eae0000000200 */
[----:B-1----:R-:W-:Y:S08]  /*3a20*/  HMMA.16816.F32.BF16 R16, R4, R20, R16 ;  /* 0x000000140410723c */ /* 0x002ff00000041810 */
[----:B---3--:R-:W-:Y:S01]  /*3a30*/  HMMA.16816.F32.BF16 R72, R8, R24, R52 ;  /* 0x000000180848723c */ /* 0x008fe20000041834 */
[----:B------:R-:W-:Y:S07]  /*3a40*/  LDSM.16.M88.4 R52, [R81+0x4800] ;  /* 0x004800005134783b */ /* 0x000fee0000000200 */
[C---:B------:R-:W-:Y:S08]  /*3a50*/  HMMA.16816.F32.BF16 R60, R32.reuse, R28, R60 ;  /* 0x0000001c203c723c */ /* 0x040ff0000004183c */
[----:B------:R-:W-:Y:S01]  /*3a60*/  HMMA.16816.F32.BF16 R64, R32, R30, R64 ;  /* 0x0000001e2040723c */ /* 0x000fe20000041840 */
[----:B------:R1:W3:Y:S07]  /*3a70*/  LDSM.16.M88.4 R28, [R2+0x5800] ;  /* 0x00580000021c783b */ /* 0x0002ee0000000200 */
[C---:B------:R-:W-:Y:S01]  /*3a80*/  HMMA.16816.F32.BF16 R48, R8.reuse, R26, R48 ;  /* 0x0000001a0830723c */ /* 0x040fe20000041830 */
[----:B------:R-:W4:Y:S07]  /*3a90*/  LDSM.16.M88.4 R24, [R81+0x5000] ;  /* 0x005000005118783b */ /* 0x000f2e0000000200 */
[----:B--2---:R-:W-:Y:S08]  /*3aa0*/  HMMA.16816.F32.BF16 R44, R8, R12, R44 ;  /* 0x0000000c082c723c */ /* 0x004ff0000004182c */
[----:B------:R-:W-:Y:S08]  /*3ab0*/  HMMA.16816.F32.BF16 R16, R36, R56, R16 ;  /* 0x000000382410723c */ /* 0x000ff00000041810 */
[----:B------:R-:W-:Y:S08]  /*3ac0*/  HMMA.16816.F32.BF16 R72, R32, R76, R72 ;  /* 0x0000004c2048723c */ /* 0x000ff00000041848 */
[----:B------:R-:W-:Y:S01]  /*3ad0*/  HMMA.16816.F32.BF16 R40, R8, R14, R40 ;  /* 0x0000000e0828723c */ /* 0x000fe20000041828 */
[----:B------:R-:W2:Y:S04]  /*3ae0*/  LDSM.16.M88.4 R12, [R81+0x5800] ;  /* 0x00580000510c783b */ /* 0x000ea80000000200 */
[----:B------:R-:W5:Y:S03]  /*3af0*/  LDSM.16.M88.4 R8, [R0+0x5000] ;  /* 0x005000000008783b */ /* 0x000f660000000200 */
[----:B------:R-:W-:Y:S01]  /*3b00*/  HMMA.16816.F32.BF16 R48, R32, R78, R48 ;  /* 0x0000004e2030723c */ /* 0x000fe20000041830 */
[----:B------:R-:W-:-:S02]  /*3b10*/  FMUL.FTZ R16, R16, c[0x0][0x320] ;  /* 0x0000c80010107a20 */ /* 0x000fc40000410000 */
[----:B------:R-:W-:Y:S02]  /*3b20*/  FMUL.FTZ R17, R17, c[0x0][0x320] ;  /* 0x0000c80011117a20 */ /* 0x000fe40000410000 */
[----:B------:R-:W-:Y:S02]  /*3b30*/  FMUL.FTZ R18, R18, c[0x0][0x320] ;  /* 0x0000c80012127a20 */ /* 0x000fe40000410000 */
[----:B------:R-:W-:Y:S01]  /*3b40*/  MUFU.TANH R56, R17 ;  /* 0x0000001100387308 */ /* 0x000fe20000002400 */
[----:B------:R-:W-:Y:S01]  /*3b50*/  HMMA.16816.F32.BF16 R68, R4, R22, R68 ;  /* 0x000000160444723c */ /* 0x000fe20000041844 */
[----:B------:R-:W2:Y:S01]  /*3b60*/  LDSM.16.M88.4 R20, [R0+0x4800] ;  /* 0x004800000014783b */ /* 0x000ea20000000200 */
[----:B-1----:R-:W-:-:S06]  /*3b70*/  FMUL.FTZ R2, R19, c[0x0][0x320] ;  /* 0x0000c80013027a20 */ /* 0x002fcc0000410000 */
[----:B---3--:R-:W-:Y:S01]  /*3b80*/  HMMA.16816.F32.BF16 R44, R32, R28, R44 ;  /* 0x0000001c202c723c */ /* 0x008fe2000004182c */
[----:B------:R-:W-:Y:S07]  /*3b90*/  MUFU.TANH R2, R2 ;  /* 0x0000000200027308 */ /* 0x000fee0000002400 */
[C---:B------:R-:W-:Y:S01]  /*3ba0*/  HMMA.16816.F32.BF16 R60, R4.reuse, R52, R60 ;  /* 0x00000034043c723c */ /* 0x040fe2000004183c */
[----:B------:R-:W1:Y:S07]  /*3bb0*/  MUFU.TANH R52, R16 ;  /* 0x0000001000347308 */ /* 0x000e6e0000002400 */
[----:B----4-:R-:W-:Y:S01]  /*3bc0*/  HMMA.16816.F32.BF16 R72, R4, R24, R72 ;  /* 0x000000180448723c */ /* 0x010fe20000041848 */
[----:B------:R3:W-:Y:S07]  /*3bd0*/  MUFU.TANH R53, R18 ;  /* 0x0000001200357308 */ /* 0x0007ee0000002400 */
[----:B------:R-:W-:Y:S08]  /*3be0*/  HMMA.16816.F32.BF16 R40, R32, R30, R40 ;  /* 0x0000001e2028723c */ /* 0x000ff00000041828 */
[----:B------:R-:W-:Y:S01]  /*3bf0*/  HMMA.16816.F32.BF16 R64, R4, R54, R64 ;  /* 0x000000360440723c */ /* 0x000fe20000041840 */
[----:B---3--:R-:W3:Y:S01]  /*3c00*/  LDSM.16.M88.4 R16, [R0+0x5800] ;  /* 0x005800000010783b */ /* 0x008ee20000000200 */
[----:B------:R-:W-:-:S04]  /*3c10*/  DEPBAR.LE SB0, 0x2 ;  /* 0x000080800000791a */ /* 0x000fc80000000000 */
[----:B------:R-:W-:Y:S02]  /*3c20*/  BAR.SYNC.DEFER_BLOCKING 0x0 ;  /* 0x0000000000007b1d */ /* 0x000fe40000010000 */
[C---:B------:R-:W-:Y:S08]  /*3c30*/  HMMA.16816.F32.BF16 R48, R4.reuse, R26, R48 ;  /* 0x0000001a0430723c */ /* 0x040ff00000041830 */
[----:B--2---:R-:W-:Y:S07]  /*3c40*/  HMMA.16816.F32.BF16 R44, R4, R12, R44 ;  /* 0x0000000c042c723c */ /* 0x004fee000004182c */
[----:B------:R-:W-:Y:S01]  /*3c50*/  IMAD.MOV.U32 R13, RZ, RZ, -0x40 ;  /* 0xffffffc0ff0d7424 */ /* 0x000fe200078e00ff */
[----:B-----5:R-:W-:Y:S01]  /*3c60*/  HMMA.16816.F32.BF16 R72, R36, R8, R72 ;  /* 0x000000082448723c */ /* 0x020fe20000041848 */
[----:B------:R-:W-:Y:S06]  /*3c70*/  LDSM.16.MT88.4 R124, [R185] ;  /* 0x00000000b97c783b */ /* 0x000fec0000004200 */
[----:B------:R-:W-:Y:S01]  /*3c80*/  @P2 IMAD.HI.U32 R9, R246, c[0x0][0x2c8], RZ ;  /* 0x0000b200f6092a27 */ /* 0x000fe200078e00ff */
[----:B------:R-:W-:Y:S01]  /*3c90*/  HMMA.16816.F32.BF16 R40, R4, R14, R40 ;  /* 0x0000000e0428723c */ /* 0x000fe20000041828 */
[----:B------:R-:W-:Y:S02]  /*3ca0*/  LDSM.16.MT88.4 R116, [R165] ;  /* 0x00000000a574783b */ /* 0x000fe40000004200 */
[----:B------:R-:W-:Y:S01]  /*3cb0*/  IMAD.MOV.U32 R8, RZ, RZ, R246 ;  /* 0x000000ffff087224 */ /* 0x000fe200078e00f6 */
[----:B------:R-:W-:Y:S01]  /*3cc0*/  @P2 SHF.R.U32.HI R8, RZ, c[0x0][0x2cc], R9 ;  /* 0x0000b300ff082a19 */ /* 0x000fe20000011609 */
[----:B------:R-:W-:Y:S02]  /*3cd0*/  LDSM.16.MT88.4 R108, [R184] ;  /* 0x00000000b86c783b */ /* 0x000fe40000004200 */
[C---:B------:R-:W-:Y:S01]  /*3ce0*/  IMAD R4, R80.reuse, R13, 0x1 ;  /* 0x0000000150047424 */ /* 0x040fe200078e020d */
[C---:B------:R-:W-:Y:S01]  /*3cf0*/  HMMA.16816.F32.BF16 R60, R36.reuse, R20, R60 ;  /* 0x00000014243c723c */ /* 0x040fe2000004183c */
[--C-:B------:R-:W-:Y:S01]  /*3d00*/  IMAD R80, R80, -0x40, R244.reuse ;  /* 0xffffffc050507824 */ /* 0x100fe200078e02f4 */
[----:B------:R-:W-:Y:S02]  /*3d10*/  LDSM.16.MT88.4 R100, [R229] ;  /* 0x00000000e564783b */ /* 0x000fe40000004200 */
[----:B------:R-:W-:Y:S01]  /*3d20*/  IADD3 R4, -R213, R4, R244 ;  /* 0x00000004d5047210 */ /* 0x000fe20007ffe1f4 */
[----:B------:R-:W-:Y:S01]  /*3d30*/  IMAD.IADD R80, R80, 0x1, -R213 ;  /* 0x0000000150507824 */ /* 0x000fe200078e0ad5 */
[----:B------:R-:W-:Y:S02]  /*3d40*/  LDSM.16.MT88.4 R88, [R184+0x4000] ;  /* 0x00400000b858783b */ /* 0x000fe40000004200 */
[----:B------:R-:W-:Y:S01]  /*3d50*/  HMMA.16816.F32.BF16 R64, R36, R22, R64 ;  /* 0x000000162440723c */ /* 0x000fe20000041840 */
[----:B------:R-:W-:Y:S01]  /*3d60*/  IMAD.IADD R4, R4, 0x1, -R243 ;  /* 0x0000000104047824 */ /* 0x000fe200078e0af3 */
[----:B------:R-:W-:Y:S01]  /*3d70*/  LDSM.16.MT88.4 R136, [R165+0x800] ;  /* 0x00080000a588783b */ /* 0x000fe20000004200 */
[----:B------:R-:W-:-:S02]  /*3d80*/  FMUL.FTZ R72, R72, c[0x0][0x320] ;  /* 0x0000c80048487a20 */ /* 0x000fc40000410000 */
[----:B------:R-:W-:Y:S01]  /*3d90*/  FMUL.FTZ R73, R73, c[0x0][0x320] ;  /* 0x0000c80049497a20 */ /* 0x000fe20000410000 */
[----:B------:R-:W-:Y:S01]  /*3da0*/  LDSM.16.MT88.4 R32, [R184+0x800] ;  /* 0x00080000b820783b */ /* 0x000fe20000004200 */
[----:B------:R-:W-:Y:S01]  /*3db0*/  MUFU.TANH R159, R72 ;  /* 0x00000048009f7308 */ /* 0x000fe20000002400 */
[----:B------:R-:W-:Y:S01]  /*3dc0*/  HMMA.16816.F32.BF16 R68, R36, R58, R68 ;  /* 0x0000003a2444723c */ /* 0x000fe20000041844 */
[----:B------:R-:W-:Y:S01]  /*3dd0*/  FMUL.FTZ R74, R74, c[0x0][0x320] ;  /* 0x0000c8004a4a7a20 */ /* 0x000fe20000410000 */
[----:B------:R-:W-:Y:S01]  /*3de0*/  LDSM.16.MT88.4 R28, [R158+0x800] ;  /* 0x000800009e1c783b */ /* 0x000fe20000004200 */
[----:B------:R-:W-:-:S04]  /*3df0*/  FMUL.FTZ R75, R75, c[0x0][0x320] ;  /* 0x0000c8004b4b7a20 */ /* 0x000fc80000410000 */
[----:B------:R-:W-:Y:S01]  /*3e00*/  MUFU.TANH R161, R73 ;  /* 0x0000004900a17308 */ /* 0x000fe20000002400 */
[C---:B------:R-:W-:Y:S01]  /*3e10*/  HMMA.16816.F32.BF16 R48, R36.reuse, R10, R48 ;  /* 0x0000000a2430723c */ /* 0x040fe20000041830 */
[----:B------:R-:W2:Y:S01]  /*3e20*/  SHFL.IDX PT, R11, R8, RZ, 0x1c1f ;  /* 0x001c1fff080b7589 */ /* 0x000ea200000e0000 */
[----:B------:R-:W-:Y:S02]  /*3e30*/  FMUL.FTZ R22, R60, c[0x0][0x320] ;  /* 0x0000c8003c167a20 */ /* 0x000fe40000410000 */
[----:B------:R-:W-:Y:S01]  /*3e40*/  FMUL.FTZ R23, R61, c[0x0][0x320] ;  /* 0x0000c8003d177a20 */ /* 0x000fe20000410000 */
[----:B------:R-:W4:Y:S01]  /*3e50*/  SHFL.IDX PT, R10, R8, 0x1, 0x1c1f ;  /* 0x003c1f00080a7f89 */ /* 0x000f2200000e0000 */
[----:B------:R-:W-:Y:S01]  /*3e60*/  FMUL.FTZ R25, R62, c[0x0][0x320] ;  /* 0x0000c8003e197a20 */ /* 0x000fe20000410000 */
[----:B------:R-:W-:Y:S01]  /*3e70*/  MUFU.TANH R166, R74 ;  /* 0x0000004a00a67308 */ /* 0x000fe20000002400 */
[----:B---3--:R-:W-:Y:S01]  /*3e80*/  HMMA.16816.F32.BF16 R44, R36, R16, R44 ;  /* 0x00000010242c723c */ /* 0x008fe2000004182c */
[----:B------:R-:W-:-:S02]  /*3e90*/  FMUL.FTZ R0, R64, c[0x0][0x320] ;  /* 0x0000c80040007a20 */ /* 0x000fc40000410000 */
[----:B------:R-:W-:Y:S02]  /*3ea0*/  FMUL.FTZ R65, R65, c[0x0][0x320] ;  /* 0x0000c80041417a20 */ /* 0x000fe40000410000 */
[----:B------:R-:W-:Y:S02]  /*3eb0*/  FMUL.FTZ R26, R63, c[0x0][0x320] ;  /* 0x0000c8003f1a7a20 */ /* 0x000fe40000410000 */
[----:B------:R-:W3:Y:S01]  /*3ec0*/  MUFU.TANH R22, R22 ;  /* 0x0000001600167308 */ /* 0x000ee20000002400 */
[----:B------:R-:W-:Y:S01]  /*3ed0*/  HMMA.16816.F32.BF16 R40, R36, R18, R40 ;  /* 0x000000122428723c */ /* 0x000fe20000041828 */
[----:B------:R-:W-:Y:S01]  /*3ee0*/  FMUL.FTZ R20, R68, c[0x0][0x320] ;  /* 0x0000c80044147a20 */ /* 0x000fe20000410000 */
[----:B------:R-:W-:Y:S01]  /*3ef0*/  LDSM.16.MT88.4 R16, [R184+0x2800] ;  /* 0x00280000b810783b */ /* 0x000fe20000004200 */
[----:B------:R-:W-:Y:S02]  /*3f00*/  FMUL.FTZ R54, R69, c[0x0][0x320] ;  /* 0x0000c80045367a20 */ /* 0x000fe40000410000 */
[----:B------:R-:W-:-:S02]  /*3f10*/  FMUL.FTZ R21, R70, c[0x0][0x320] ;  /* 0x0000c80046157a20 */ /* 0x000fc40000410000 */
[----:B------:R-:W5:Y:S01]  /*3f20*/  MUFU.TANH R23, R23 ;  /* 0x0000001700177308 */ /* 0x000f620000002400 */
[----:B------:R-:W-:Y:S02]  /*3f30*/  FMUL.FTZ R48, R48, c[0x0][0x320] ;  /* 0x0000c80030307a20 */ /* 0x000fe40000410000 */
[C---:B--2---:R-:W-:Y:S02]  /*3f40*/  IMAD.IADD R11, R4.reuse, 0x1, R11 ;  /* 0x00000001040b7824 */ /* 0x044fe400078e020b */
[----:B------:R-:W-:Y:S02]  /*3f50*/  FMUL.FTZ R49, R49, c[0x0][0x320] ;  /* 0x0000c80031317a20 */ /* 0x000fe40000410000 */
[----:B----4-:R-:W-:Y:S01]  /*3f60*/  IMAD.IADD R13, R4, 0x1, R10 ;  /* 0x00000001040d7824 */ /* 0x010fe200078e020a */
[----:B------:R-:W2:Y:S01]  /*3f70*/  MUFU.TANH R0, R0 ;  /* 0x0000000000007308 */ /* 0x000ea20000002400 */
[----:B------:R-:W-:Y:S01]  /*3f80*/  IMNMX R10, R80, R11, PT ;  /* 0x0000000b500a7217 */ /* 0x000fe20003800200 */
[----:B------:R-:W-:-:S02]  /*3f90*/  FMUL.FTZ R44, R44, c[0x0][0x320] ;  /* 0x0000c8002c2c7a20 */ /* 0x000fc40000410000 */
[----:B------:R-:W-:Y:S01]  /*3fa0*/  FMUL.FTZ R45, R45, c[0x0][0x320] ;  /* 0x0000c8002d2d7a20 */ /* 0x000fe20000410000 */
[C---:B------:R-:W-:Y:S01]  /*3fb0*/  ISETP.GT.AND P0, PT, R10.reuse, RZ, PT ;  /* 0x000000ff0a00720c */ /* 0x040fe20003f04270 */
[----:B------:R-:W-:Y:S01]  /*3fc0*/  FMUL.FTZ R24, R71, c[0x0][0x320] ;  /* 0x0000c80047187a20 */ /* 0x000fe20000410000 */
[C---:B------:R-:W-:Y:S01]  /*3fd0*/  ISETP.GT.AND P5, PT, R10.reuse, 0x1, PT ;  /* 0x000000010a00780c */ /* 0x040fe20003fa4270 */
[----:B------:R-:W4:Y:S01]  /*3fe0*/  MUFU.TANH R20, R20 ;  /* 0x0000001400147308 */ /* 0x000f220000002400 */
[----:B------:R-:W-:Y:S01]  /*3ff0*/  ISETP.GT.AND P3, PT, R10, 0x10, PT ;  /* 0x000000100a00780c */ /* 0x000fe20003f64270 */
[----:B------:R-:W-:Y:S01]  /*4000*/  FMUL.FTZ R40, R40, c[0x0][0x320] ;  /* 0x0000c80028287a20 */ /* 0x000fe20000410000 */
[----:B------:R-:W-:Y:S01]  /*4010*/  ISETP.GT.AND P1, PT, R10, 0x11, PT ;  /* 0x000000110a00780c */ /* 0x000fe20003f24270 */
[----:B------:R-:W-:Y:S01]  /*4020*/  FMUL.FTZ R66, R66, c[0x0][0x320] ;  /* 0x0000c80042427a20 */ /* 0x000fe20000410000 */
[----:B-1----:R-:W-:Y:S01]  /*4030*/  FSEL R52, R52, -INF , P0 ;  /* 0xff80000034347808 */ /* 0x002fe20000000000 */
[----:B------:R-:W-:Y:S01]  /*4040*/  FMUL.FTZ R67, R67, c[0x0][0x320] ;  /* 0x0000c80043437a20 */ /* 0x000fe20000410000 */
[C---:B------:R-:W-:Y:S01]  /*4050*/  ISETP.GT.AND P0, PT, R10.reuse, 0x18, PT ;  /* 0x000000180a00780c */ /* 0x040fe20003f04270 */
[----:B------:R-:W1:Y:S01]  /*4060*/  MUFU.TANH R160, R48 ;  /* 0x0000003000a07308 */ /* 0x000e620000002400 */
[----:B------:R-:W-:Y:S01]  /*4070*/  ISETP.GT.AND P4, PT, R10, 0x8, PT ;  /* 0x000000080a00780c */ /* 0x000fe20003f84270 */
[----:B------:R-:W-:Y:S01]  /*4080*/  FMUL.FTZ R50, R50, c[0x0][0x320] ;  /* 0x0000c80032327a20 */ /* 0x000fe20000410000 */
[----:B------:R-:W-:Y:S01]  /*4090*/  FSEL R56, R56, -INF , P5 ;  /* 0xff80000038387808 */ /* 0x000fe20002800000 */
[----:B------:R-:W-:Y:S01]  /*40a0*/  FMUL.FTZ R51, R51, c[0x0][0x320] ;  /* 0x0000c80033337a20 */ /* 0x000fe20000410000 */
[----:B---3--:R-:W-:Y:S01]  /*40b0*/  FSEL R7, R22, -INF , P3 ;  /* 0xff80000016077808 */ /* 0x008fe20001800000 */
[----:B------:R-:W-:Y:S01]  /*40c0*/  FMUL.FTZ R46, R46, c[0x0][0x320] ;  /* 0x0000c8002e2e7a20 */ /* 0x000fe20000410000 */
[----:B-----5:R-:W-:Y:S01]  /*40d0*/  FSEL R6, R23, -INF , P1 ;  /* 0xff80000017067808 */ /* 0x020fe20000800000 */
[----:B------:R-:W3:Y:S01]  /*40e0*/  MUFU.TANH R162, R49 ;  /* 0x0000003100a27308 */ /* 0x000ee20000002400 */
[C---:B------:R-:W-:Y:S01]  /*40f0*/  ISETP.GT.AND P3, PT, R10.reuse, 0x28, PT ;  /* 0x000000280a00780c */ /* 0x040fe20003f64270 */
[----:B------:R-:W-:Y:S01]  /*4100*/  FMUL.FTZ R41, R41, c[0x0][0x320] ;  /* 0x0000c80029297a20 */ /* 0x000fe20000410000 */
[----:B------:R-:W-:Y:S01]  /*4110*/  ISETP.GT.AND P1, PT, R10, 0x29, PT ;  /* 0x000000290a00780c */ /* 0x000fe20003f24270 */
[----:B------:R-:W-:Y:S01]  /*4120*/  FMUL.FTZ R47, R47, c[0x0][0x320] ;  /* 0x0000c8002f2f7a20 */ /* 0x000fe20000410000 */
[----:B--2---:R-:W-:Y:S01]  /*4130*/  FSEL R5, R0, -INF , P0 ;  /* 0xff80000000057808 */ /* 0x004fe20000000000 */
[----:B------:R-:W-:Y:S01]  /*4140*/  FMUL.FTZ R42, R42, c[0x0][0x320] ;  /* 0x0000c8002a2a7a20 */ /* 0x000fe20000410000 */
[----:B------:R-:W-:Y:S01]  /*4150*/  IMNMX R13, R80, R13, PT ;  /* 0x0000000d500d7217 */ /* 0x000fe20003800200 */
[----:B------:R-:W2:Y:S01]  /*4160*/  MUFU.TANH R54, R54 ;  /* 0x0000003600367308 */ /* 0x000ea20000002400 */
[----:B------:R-:W-:Y:S01]  /*4170*/  ISETP.GT.AND P6, PT, R10, 0x9, PT ;  /* 0x000000090a00780c */ /* 0x000fe20003fc4270 */
[----:B------:R-:W-:Y:S01]  /*4180*/  FMUL.FTZ R43, R43, c[0x0][0x320] ;  /* 0x0000c8002b2b7a20 */ /* 0x000fe20000410000 */
[----:B----4-:R-:W-:Y:S01]  /*4190*/  FSEL R20, R20, -INF , P4 ;  /* 0xff80000014147808 */ /* 0x010fe20002000000 */
[----:B------:R-:W-:Y:S01]  /*41a0*/  LDSM.16.MT88.4 R80, [R165+0x4000] ;  /* 0x00400000a550783b */ /* 0x000fe20000004200 */
[----:B------:R-:W-:-:S02]  /*41b0*/  FMNMX.FTZ R0, R52, R56, !PT ;  /* 0x0000003834007209 */ /* 0x000fc40007810000 */
[C---:B------:R-:W-:Y:S01]  /*41c0*/  ISETP.GT.AND P5, PT, R10.reuse, 0x19, PT ;  /* 0x000000190a00780c */ /* 0x040fe20003fa4270 */
[----:B------:R-:W4:Y:S01]  /*41d0*/  MUFU.TANH R12, R65 ;  /* 0x00000041000c7308 */ /* 0x000f220000002400 */
[----:B------:R-:W-:Y:S02]  /*41e0*/  ISETP.GT.AND P0, PT, R10, 0x30, PT ;  /* 0x000000300a00780c */ /* 0x000fe40003f04270 */
[----:B-1----:R-:W-:Y:S02]  /*41f0*/  FSEL R160, R160, -INF , P3 ;  /* 0xff800000a0a07808 */ /* 0x002fe40001800000 */
[----:B---3--:R-:W-:Y:S02]  /*4200*/  FSEL R162, R162, -INF , P1 ;  /* 0xff800000a2a27808 */ /* 0x008fe40000800000 */
[----:B------:R-:W-:Y:S01]  /*4210*/  ISETP.GT.AND P3, PT, R13, RZ, PT ;  /* 0x000000ff0d00720c */ /* 0x000fe20003f64270 */
[----:B------:R-:W1:Y:S01]  /*4220*/  MUFU.TANH R173, R44 ;  /* 0x0000002c00ad7308 */ /* 0x000e620000002400 */
[----:B--2---:R-:W-:-:S02]  /*4230*/  FSEL R54, R54, -INF , P6 ;  /* 0xff80000036367808 */ /* 0x004fc40003000000 */
[----:B------:R-:W-:Y:S02]  /*4240*/  ISETP.GT.AND P1, PT, R13, 0x1, PT ;  /* 0x000000010d00780c */ /* 0x000fe40003f24270 */
[----:B------:R-:W-:Y:S02]  /*4250*/  FMNMX.FTZ R0, R20, R0, !PT ;  /* 0x0000000014007209 */ /* 0x000fe40007810000 */
[----:B------:R-:W-:Y:S01]  /*4260*/  ISETP.GT.AND P4, PT, R10, 0x20, PT ;  /* 0x000000200a00780c */ /* 0x000fe20003f84270 */
[----:B------:R-:W2:Y:S01]  /*4270*/  MUFU.TANH R172, R45 ;  /* 0x0000002d00ac7308 */ /* 0x000ea20000002400 */
[----:B----4-:R-:W-:Y:S02]  /*4280*/  FSEL R4, R12, -INF , P5 ;  /* 0xff8000000c047808 */ /* 0x010fe40002800000 */
[----:B------:R-:W-:Y:S02]  /*4290*/  ISETP.GT.AND P5, PT, R10, 0x31, PT ;  /* 0x000000310a00780c */ /* 0x000fe40003fa4270 */
[----:B------:R-:W-:-:S02]  /*42a0*/  FMNMX.FTZ R0, R54, R0, !PT ;  /* 0x0000000036007209 */ /* 0x000fc40007810000 */
[----:B------:R-:W-:Y:S01]  /*42b0*/  FSEL R53, R53, -INF , P3 ;  /* 0xff80000035357808 */ /* 0x000fe20001800000 */
[----:B------:R-:W3:Y:S01]  /*42c0*/  MUFU.TANH R21, R21 ;  /* 0x0000001500157308 */ /* 0x000ee20000002400 */
[----:B-1----:R-:W-:Y:S02]  /*42d0*/  FSEL R173, R173, -INF , P0 ;  /* 0xff800000adad7808 */ /* 0x002fe40000000000 */
[----:B------:R-:W-:Y:S02]  /*42e0*/  ISETP.GT.AND P0, PT, R13, 0x8, PT ;  /* 0x000000080d00780c */ /* 0x000fe40003f04270 */
[----:B------:R-:W-:Y:S02]  /*42f0*/  FSEL R12, R2, -INF , P1 ;  /* 0xff800000020c7808 */ /* 0x000fe40000800000 */
[----:B------:R-:W-:Y:S01]  /*4300*/  FSEL R159, R159, -INF , P4 ;  /* 0xff8000009f9f7808 */ /* 0x000fe20002000000 */
[----:B------:R-:W1:Y:S01]  /*4310*/  MUFU.TANH R171, R40 ;  /* 0x0000002800ab7308 */ /* 0x000e620000002400 */
[----:B------:R-:W-:-:S02]  /*4320*/  ISETP.GT.AND P4, PT, R10, 0x38, PT ;  /* 0x000000380a00780c */ /* 0x000fc40003f84270 */
[----:B--2---:R-:W-:Y:S02]  /*4330*/  FSEL R172, R172, -INF , P5 ;  /* 0xff800000acac7808 */ /* 0x004fe40002800000 */
[----:B------:R-:W-:Y:S02]  /*4340*/  ISETP.GT.AND P5, PT, R13, 0x9, PT ;  /* 0x000000090d00780c */ /* 0x000fe40003fa4270 */
[----:B------:R-:W-:Y:S01]  /*4350*/  FMNMX.FTZ R0, R7, R0, !PT ;  /* 0x0000000007007209 */ /* 0x000fe20007810000 */
[----:B------:R-:W2:Y:S01]  /*4360*/  MUFU.TANH R24, R24 ;  /* 0x0000001800187308 */ /* 0x000ea20000002400 */
[----:B---3--:R-:W-:Y:S02]  /*4370*/  FSEL R21, R21, -INF , P0 ;  /* 0xff80000015157808 */ /* 0x008fe40000000000 */
[----:B------:R-:W-:Y:S02]  /*4380*/  FMNMX.FTZ R2, R53, R12, !PT ;  /* 0x0000000c35027209 */ /* 0x000fe40007810000 */
[----:B------:R-:W-:-:S02]  /*4390*/  FMNMX.FTZ R0, R6, R0, !PT ;  /* 0x0000000006007209 */ /* 0x000fc40007810000 */
[----:B------:R-:W-:Y:S01]  /*43a0*/  FMNMX.FTZ R2, R21, R2, !PT ;  /* 0x0000000215027209 */ /* 0x000fe20007810000 */
[----:B------:R-:W3:Y:S01]  /*43b0*/  MUFU.TANH R25, R25 ;  /* 0x0000001900197308 */ /* 0x000ee20000002400 */
[----:B-1----:R-:W-:Y:S02]  /*43c0*/  FSEL R171, R171, -INF , P4 ;  /* 0xff800000abab7808 */ /* 0x002fe40002000000 */
[C---:B------:R-:W-:Y:S02]  /*43d0*/  ISETP.GT.AND P4, PT, R13.reuse, 0x10, PT ;  /* 0x000000100d00780c */ /* 0x040fe40003f84270 */
[----:B------:R-:W-:Y:S02]  /*43e0*/  ISETP.GT.AND P6, PT, R10, 0x21, PT ;  /* 0x000000210a00780c */ /* 0x000fe40003fc4270 */
[----:B------:R-:W-:Y:S01]  /*43f0*/  ISETP.GT.AND P3, PT, R13, 0x11, PT ;  /* 0x000000110d00780c */ /* 0x000fe20003f64270 */
[----:B------:R-:W1:Y:S01]  /*4400*/  MUFU.TANH R26, R26 ;  /* 0x0000001a001a7308 */ /* 0x000e620000002400 */
[----:B--2---:R-:W-:-:S02]  /*4410*/  FSEL R24, R24, -INF , P5 ;  /* 0xff80000018187808 */ /* 0x004fc40002800000 */
[----:B------:R-:W-:Y:S02]  /*4420*/  FMNMX.FTZ R0, R5, R0, !PT ;  /* 0x0000000005007209 */ /* 0x000fe40007810000 */
[----:B------:R-:W-:Y:S02]  /*4430*/  FMNMX.FTZ R2, R24, R2, !PT ;  /* 0x0000000218027209 */ /* 0x000fe40007810000 */
[----:B------:R-:W-:Y:S01]  /*4440*/  FSEL R161, R161, -INF , P6 ;  /* 0xff800000a1a17808 */ /* 0x000fe20003000000 */
[----:B------:R-:W2:Y:S01]  /*4450*/  MUFU.TANH R9, R66 ;  /* 0x0000004200097308 */ /* 0x000ea20000002400 */
[----:B---3--:R-:W-:Y:S02]  /*4460*/  FSEL R11, R25, -INF , P4 ;  /* 0xff800000190b7808 */ /* 0x008fe40002000000 */
[----:B------:R-:W-:Y:S02]  /*4470*/  ISETP.GT.AND P6, PT, R10, 0x39, PT ;  /* 0x000000390a00780c */ /* 0x000fe40003fc4270 */
[----:B------:R-:W-:-:S02]  /*4480*/  ISETP.GT.AND P1, PT, R13, 0x18, PT ;  /* 0x000000180d00780c */ /* 0x000fc40003f24270 */
[----:B------:R-:W-:Y:S01]  /*4490*/  FMNMX.FTZ R0, R4, R0, !PT ;  /* 0x0000000004007209 */ /* 0x000fe20007810000 */
[----:B------:R-:W3:Y:S01]  /*44a0*/  MUFU.TANH R8, R67 ;  /* 0x0000004300087308 */ /* 0x000ee20000002400 */
[----:B-1----:R-:W-:Y:S02]  /*44b0*/  FSEL R10, R26, -INF , P3 ;  /* 0xff8000001a0a7808 */ /* 0x002fe40001800000 */
[----:B------:R-:W-:Y:S02]  /*44c0*/  FMNMX.FTZ R2, R11, R2, !PT ;  /* 0x000000020b027209 */ /* 0x000fe40007810000 */
[----:B------:R-:W-:Y:S02]  /*44d0*/  ISETP.GT.AND P0, PT, R13, 0x19, PT ;  /* 0x000000190d00780c */ /* 0x000fe40003f04270 */
[----:B------:R-:W-:Y:S01]  /*44e0*/  FMNMX.FTZ R0, R159, R0, !PT ;  /* 0x000000009f007209 */ /* 0x000fe20007810000 */
[----:B------:R1:W4:Y:S01]  /*44f0*/  MUFU.TANH R167, R75 ;  /* 0x0000004b00a77308 */ /* 0x0003220000002400 */
[----:B--2---:R-:W-:-:S02]  /*4500*/  FSEL R9, R9, -INF , P1 ;  /* 0xff80000009097808 */ /* 0x004fc40000800000 */
[----:B------:R-:W-:Y:S02]  /*4510*/  FMNMX.FTZ R2, R10, R2, !PT ;  /* 0x000000020a027209 */ /* 0x000fe40007810000 */
[----:B------:R-:W-:Y:S02]  /*4520*/  ISETP.GT.AND P5, PT, R13, 0x20, PT ;  /* 0x000000200d00780c */ /* 0x000fe40003fa4270 */
[----:B------:R-:W-:Y:S01]  /*4530*/  FMNMX.FTZ R0, R161, R0, !PT ;  /* 0x00000000a1007209 */ /* 0x000fe20007810000 */
[----:B------:R-:W2:Y:S01]  /*4540*/  MUFU.TANH R169, R50 ;  /* 0x0000003200a97308 */ /* 0x000ea20000002400 */
[----:B---3--:R-:W-:Y:S01]  /*4550*/  FSEL R8, R8, -INF , P0 ;  /* 0xff80000008087808 */ /* 0x008fe20000000000 */
[----:B------:R-:W-:Y:S01]  /*4560*/  LDSM.16.MT88.4 R64, [R158+0x2000] ;  /* 0x002000009e40783b */ /* 0x000fe20000004200 */
[----:B------:R-:W-:Y:S02]  /*4570*/  FMNMX.FTZ R2, R9, R2, !PT ;  /* 0x0000000209027209 */ /* 0x000fe40007810000 */
[----:B------:R-:W-:-:S02]  /*4580*/  ISETP.GT.AND P4, PT, R13, 0x21, PT ;  /* 0x000000210d00780c */ /* 0x000fc40003f84270 */
[----:B------:R-:W-:Y:S01]  /*4590*/  FMNMX.FTZ R0, R160, R0, !PT ;  /* 0x00000000a0007209 */ /* 0x000fe20007810000 */
[----:B------:R3:W5:Y:S01]  /*45a0*/  MUFU.TANH R170, R51 ;  /* 0x0000003300aa7308 */ /* 0x0007620000002400 */
[----:B------:R-:W-:Y:S01]  /*45b0*/  FSEL R166, R166, -INF , P5 ;  /* 0xff800000a6a67808 */ /* 0x000fe20002800000 */
[----:B-1----:R-:W-:Y:S01]  /*45c0*/  LDSM.16.MT88.4 R72, [R185+0x4000] ;  /* 0x00400000b948783b */ /* 0x002fe20000004200 */
[----:B------:R-:W-:Y:S02]  /*45d0*/  FMNMX.FTZ R2, R8, R2, !PT ;  /* 0x0000000208027209 */ /* 0x000fe40007810000 */
[----:B------:R-:W-:Y:S02]  /*45e0*/  ISETP.GT.AND P3, PT, R13, 0x28, PT ;  /* 0x000000280d00780c */ /* 0x000fe40003f64270 */
[----:B------:R-:W-:Y:S01]  /*45f0*/  FMNMX.FTZ R0, R162, R0, !PT ;  /* 0x00000000a2007209 */ /* 0x000fe20007810000 */
[----:B------:R-:W-:Y:S01]  /*4600*/  MUFU.TANH R46, R46 ;  /* 0x0000002e002e7308 */ /* 0x000fe20000002400 */
[----:B----4-:R-:W-:-:S02]  /*4610*/  FSEL R167, R167, -INF , P4 ;  /* 0xff800000a7a77808 */ /* 0x010fc40002000000 */
[----:B------:R-:W-:Y:S02]  /*4620*/  FMNMX.FTZ R2, R166, R2, !PT ;  /* 0x00000002a6027209 */ /* 0x000fe40007810000 */
[----:B------:R-:W-:Y:S02]  /*4630*/  ISETP.GT.AND P1, PT, R13, 0x29, PT ;  /* 0x000000290d00780c */ /* 0x000fe40003f24270 */
[----:B------:R-:W-:Y:S01]  /*4640*/  FMNMX.FTZ R0, R173, R0, !PT ;  /* 0x00000000ad007209 */ /* 0x000fe20007810000 */
[----:B------:R-:W1:Y:S01]  /*4650*/  MUFU.TANH R41, R41 ;  /* 0x0000002900297308 */ /* 0x000e620000002400 */
[----:B--2---:R-:W-:Y:S01]  /*4660*/  FSEL R169, R169, -INF , P3 ;  /* 0xff800000a9a97808 */ /* 0x004fe20001800000 */
[----:B---3--:R-:W-:Y:S01]  /*4670*/  LDSM.16.MT88.4 R48, [R165+0x2000] ;  /* 0x00200000a530783b */ /* 0x008fe20000004200 */
[----:B------:R-:W-:Y:S02]  /*4680*/  FMNMX.FTZ R2, R167, R2, !PT ;  /* 0x00000002a7027209 */ /* 0x000fe40007810000 */
[----:B------:R-:W-:-:S02]  /*4690*/  ISETP.GT.AND P0, PT, R13, 0x30, PT ;  /* 0x000000300d00780c */ /* 0x000fc40003f04270 */
[----:B------:R-:W-:Y:S01]  /*46a0*/  FMNMX.FTZ R0, R172, R0, !PT ;  /* 0x00000000ac007209 */ /* 0x000fe20007810000 */
[----:B------:R-:W2:Y:S01]  /*46b0*/  MUFU.TANH R47, R47 ;  /* 0x0000002f002f7308 */ /* 0x000ea20000002400 */
[----:B-----5:R-:W-:Y:S02]  /*46c0*/  FSEL R170, R170, -INF , P1 ;  /* 0xff800000aaaa7808 */ /* 0x020fe40000800000 */
[----:B------:R-:W-:Y:S02]  /*46d0*/  FMNMX.FTZ R2, R169, R2, !PT ;  /* 0x00000002a9027209 */ /* 0x000fe40007810000 */
[----:B------:R-:W-:Y:S02]  /*46e0*/  FMNMX.FTZ R0, R171, R0, !PT ;  /* 0x00000000ab007209 */ /* 0x000fe40007810000 */
[----:B------:R-:W-:Y:S01]  /*46f0*/  ISETP.GT.AND P1, PT, R13, 0x31, PT ;  /* 0x000000310d00780c */ /* 0x000fe20003f24270 */
[----:B------:R-:W3:Y:S01]  /*4700*/  MUFU.TANH R42, R42 ;  /* 0x0000002a002a7308 */ /* 0x000ee20000002400 */
[----:B-1----:R-:W-:-:S02]  /*4710*/  FSEL R168, R41, -INF , P6 ;  /* 0xff80000029a87808 */ /* 0x002fc40003000000 */
[----:B------:R-:W-:Y:S02]  /*4720*/  FSEL R142, R46, -INF , P0 ;  /* 0xff8000002e8e7808 */ /* 0x000fe40000000000 */
[----:B------:R-:W-:Y:S02]  /*4730*/  FMNMX.FTZ R14, R170, R2, !PT ;  /* 0x00000002aa0e7209 */ /* 0x000fe40007810000 */
[----:B------:R-:W-:Y:S01]  /*4740*/  FMNMX.FTZ R0, R168, R0, !PT ;  /* 0x00000000a8007209 */ /* 0x000fe20007810000 */
[----:B------:R-:W1:Y:S01]  /*4750*/  MUFU.TANH R43, R43 ;  /* 0x0000002b002b7308 */ /* 0x000e620000002400 */
[----:B------:R-:W-:Y:S02]  /*4760*/  ISETP.GT.AND P0, PT, R13, 0x38, PT ;  /* 0x000000380d00780c */ /* 0x000fe40003f04270 */
[----:B--2---:R-:W-:Y:S01]  /*4770*/  FSEL R141, R47, -INF , P1 ;  /* 0xff8000002f8d7808 */ /* 0x004fe20000800000 */
[----:B------:R-:W2:Y:S01]  /*4780*/  SHFL.BFLY PT, R2, R0, 0x2, 0x1f ;  /* 0x0c401f0000027f89 */ /* 0x000ea200000e0000 */
[----:B------:R-:W-:-:S02]  /*4790*/  FMNMX.FTZ R14, R142, R14, !PT ;  /* 0x0000000e8e0e7209 */ /* 0x000fc40007810000 */
[----:B------:R-:W-:Y:S02]  /*47a0*/  ISETP.GT.AND P1, PT, R13, 0x39, PT ;  /* 0x000000390d00780c */ /* 0x000fe40003f24270 */
[----:B---3--:R-:W-:Y:S02]  /*47b0*/  FSEL R140, R42, -INF , P0 ;  /* 0xff8000002a8c7808 */ /* 0x008fe40000000000 */
[----:B------:R-:W-:-:S04]  /*47c0*/  FMNMX.FTZ R14, R141, R14, !PT ;  /* 0x0000000e8d0e7209 */ /* 0x000fc80007810000 */
[----:B------:R-:W-:Y:S02]  /*47d0*/  FMNMX.FTZ R14, R140, R14, !PT ;  /* 0x0000000e8c0e7209 */ /* 0x000fe40007810000 */
[----:B-1----:R-:W-:Y:S02]  /*47e0*/  FSEL R164, R43, -INF , P1 ;  /* 0xff8000002ba47808 */ /* 0x002fe40000800000 */
[----:B------:R-:W-:Y:S02]  /*47f0*/  LDSM.16.MT88.4 R40, [R185+0x2000] ;  /* 0x00200000b928783b */ /* 0x000fe40000004200 */
        /* <DEDUP_REMOVED lines=11> */
[----:B------:R-:W2:Y:S01]  /*48b0*/  LDSM.16.MT88.4 R56, [R184+0x2000] ;  /* 0x00200000b838783b */ /* 0x000ea20000004200 */
[--C-:B------:R-:W-:Y:S02]  /*48c0*/  FFMA.FTZ R157, R52, c[0x0][0x2d0], -R143.reuse ;  /* 0x0000b400349d7a23 */ /* 0x100fe4000001088f */
[--C-:B------:R-:W-:Y:S01]  /*48d0*/  FFMA.FTZ R155, R20, c[0x0][0x2d0], -R143.reuse ;  /* 0x0000b400149b7a23 */ /* 0x100fe2000001088f */
[----:B------:R-:W-:Y:S01]  /*48e0*/  MUFU.EX2 R156, R156 ;  /* 0x0000009c009c7308 */ /* 0x000fe20000000800 */
[----:B-1----:R-:W-:Y:S01]  /*48f0*/  FMNMX.FTZ R0, R13, R0, !PT ;  /* 0x000000000d007209 */ /* 0x002fe20007810000 */
[--C-:B------:R-:W-:Y:S02]  /*4900*/  FFMA.FTZ R151, R54, c[0x0][0x2d0], -R143.reuse ;  /* 0x0000b40036977a23 */ /* 0x100fe4000001088f */
[----:B------:R-:W-:Y:S01]  /*4910*/  FFMA.FTZ R150, R7, c[0x0][0x2d0], -R143 ;  /* 0x0000b40007967a23 */ /* 0x000fe2000001088f */
[C---:B------:R-:W-:Y:S01]  /*4920*/  FSETP.NEU.FTZ.AND P0, PT, R0.reuse, -INF , PT ;  /* 0xff8000000000780b */ /* 0x040fe20003f1d000 */
[----:B------:R-:W-:-:S02]  /*4930*/  FMUL.FTZ R163, R0, c[0x0][0x2d0] ;  /* 0x0000b40000a37a20 */ /* 0x000fc40000410000 */
[--C-:B------:R-:W-:Y:S01]  /*4940*/  FFMA.FTZ R146, R6, c[0x0][0x2d0], -R143.reuse ;  /* 0x0000b40006927a23 */ /* 0x100fe2000001088f */
[----:B------:R-:W1:Y:S01]  /*4950*/  MUFU.EX2 R157, R157 ;  /* 0x0000009d009d7308 */ /* 0x000e620000000800 */
[--C-:B------:R-:W-:Y:S01]  /*4960*/  FFMA.FTZ R145, R5, c[0x0][0x2d0], -R143.reuse ;  /* 0x0000b40005917a23 */ /* 0x100fe2000001088f */
[----:B------:R-:W-:Y:S01]  /*4970*/  FSEL R163, R163, RZ, P0 ;  /* 0x000000ffa3a37208 */ /* 0x000fe20000000000 */
[--C-:B------:R-:W-:Y:S02]  /*4980*/  FFMA.FTZ R132, R4, c[0x0][0x2d0], -R143.reuse ;  /* 0x0000b40004847a23 */ /* 0x100fe4000001088f */
[----:B------:R-:W3:Y:S01]  /*4990*/  LDSM.16.MT88.4 R4, [R229+0x4000] ;  /* 0x00400000e504783b */ /* 0x000ee20000004200 */
[----:B------:R-:W-:Y:S02]  /*49a0*/  FFMA.FTZ R159, R159, c[0x0][0x2d0], -R143 ;  /* 0x0000b4009f9f7a23 */ /* 0x000fe4000001088f */
[--C-:B------:R-:W-:Y:S01]  /*49b0*/  FFMA.FTZ R154, R53, c[0x0][0x2d0], -R163.reuse ;  /* 0x0000b400359a7a23 */ /* 0x100fe200000108a3 */
[----:B------:R-:W-:Y:S01]  /*49c0*/  MUFU.EX2 R155, R155 ;  /* 0x0000009b009b7308 */ /* 0x000fe20000000800 */
[----:B------:R-:W-:-:S02]  /*49d0*/  FFMA.FTZ R153, R12, c[0x0][0x2d0], -R163 ;  /* 0x0000b4000c997a23 */ /* 0x000fc400000108a3 */
[--C-:B------:R-:W-:Y:S01]  /*49e0*/  FFMA.FTZ R152, R21, c[0x0][0x2d0], -R163.reuse ;  /* 0x0000b40015987a23 */ /* 0x100fe200000108a3 */
[----:B------:R-:W-:Y:S01]  /*49f0*/  LDSM.16.MT88.4 R12, [R158+0x2800] ;  /* 0x002800009e0c783b */ /* 0x000fe20000004200 */
[--C-:B------:R-:W-:Y:S02]  /*4a00*/  FFMA.FTZ R149, R24, c[0x0][0x2d0], -R163.reuse ;  /* 0x0000b40018957a23 */ /* 0x100fe400000108a3 */
[--C-:B------:R-:W-:Y:S01]  /*4a10*/  FFMA.FTZ R148, R11, c[0x0][0x2d0], -R163.reuse ;  /* 0x0000b4000b947a23 */ /* 0x100fe200000108a3 */
[----:B------:R-:W4:Y:S01]  /*4a20*/  MUFU.EX2 R151, R151 ;  /* 0x0000009700977308 */ /* 0x000f220000000800 */
[--C-:B------:R-:W-:Y:S01]  /*4a30*/  FFMA.FTZ R144, R10, c[0x0][0x2d0], -R163.reuse ;  /* 0x0000b4000a907a23 */ /* 0x100fe200000108a3 */
[----:B-1----:R-:W-:Y:S01]  /*4a40*/  F2FP.BF16.PACK_AB R96, R156, R157 ;  /* 0x0000009d9c60723e */ /* 0x002fe200000010ff */
[--C-:B------:R-:W-:Y:S01]  /*4a50*/  FFMA.FTZ R147, R9, c[0x0][0x2d0], -R163.reuse ;  /* 0x0000b40009937a23 */ /* 0x100fe200000108a3 */
[----:B------:R-:W-:Y:S01]  /*4a60*/  LDSM.16.MT88.4 R20, [R185+0x800] ;  /* 0x00080000b914783b */ /* 0x000fe20000004200 */
[----:B------:R-:W-:-:S02]  /*4a70*/  FFMA.FTZ R133, R8, c[0x0][0x2d0], -R163 ;  /* 0x0000b40008857a23 */ /* 0x000fc400000108a3 */
[--C-:B------:R-:W-:Y:S01]  /*4a80*/  FFMA.FTZ R161, R161, c[0x0][0x2d0], -R143.reuse ;  /* 0x0000b400a1a17a23 */ /* 0x100fe2000001088f */
[----:B------:R-:W-:Y:S01]  /*4a90*/  MUFU.EX2 R154, R154 ;  /* 0x0000009a009a7308 */ /* 0x000fe20000000800 */
[----:B------:R-:W1:Y:S01]  /*4aa0*/  LDSM.16.MT88.4 R8, [R185+0x2800] ;  /* 0x00280000b908783b */ /* 0x000e620000004200 */
[--C-:B------:R-:W-:Y:S02]  /*4ab0*/  FFMA.FTZ R160, R160, c[0x0][0x2d0], -R143.reuse ;  /* 0x0000b400a0a07a23 */ /* 0x100fe4000001088f */
[----:B------:R-:W-:Y:S01]  /*4ac0*/  FFMA.FTZ R162, R162, c[0x0][0x2d0], -R143 ;  /* 0x0000b400a2a27a23 */ /* 0x000fe2000001088f */
[----:B------:R-:W-:Y:S01]  /*4ad0*/  LDSM.16.MT88.4 R24, [R165+0x2800] ;  /* 0x00280000a518783b */ /* 0x000fe20000004200 */
[--C-:B------:R-:W-:Y:S02]  /*4ae0*/  FFMA.FTZ R166, R166, c[0x0][0x2d0], -R163.reuse ;  /* 0x0000b400a6a67a23 */ /* 0x100fe400000108a3 */
[----:B------:R-:W5:Y:S01]  /*4af0*/  MUFU.EX2 R153, R153 ;  /* 0x0000009900997308 */ /* 0x000f620000000800 */
[----:B----4-:R-:W-:Y:S01]  /*4b00*/  F2FP.BF16.PACK_AB R98, R151, R155 ;  /* 0x0000009b9762723e */ /* 0x010fe200000010ff */
[----:B------:R-:W-:-:S02]  /*4b10*/  FFMA.FTZ R167, R167, c[0x0][0x2d0], -R163 ;  /* 0x0000b400a7a77a23 */ /* 0x000fc400000108a3 */
[--C-:B------:R-:W-:Y:S02]  /*4b20*/  FFMA.FTZ R169, R169, c[0x0][0x2d0], -R163.reuse ;  /* 0x0000b400a9a97a23 */ /* 0x100fe400000108a3 */
[----:B------:R-:W-:Y:S02]  /*4b30*/  FFMA.FTZ R170, R170, c[0x0][0x2d0], -R163 ;  /* 0x0000b400aaaa7a23 */ /* 0x000fe400000108a3 */
[----:B------:R-:W-:Y:S01]  /*4b40*/  MUFU.EX2 R152, R152 ;  /* 0x0000009800987308 */ /* 0x000fe20000000800 */
[--C-:B------:R-:W-:Y:S02]  /*4b50*/  FFMA.FTZ R242, R168, c[0x0][0x2d0], -R143.reuse ;  /* 0x0000b400a8f27a23 */ /* 0x100fe4000001088f */
[--C-:B------:R-:W-:Y:S02]  /*4b60*/  FFMA.FTZ R173, R173, c[0x0][0x2d0], -R143.reuse ;  /* 0x0000b400adad7a23 */ /* 0x100fe4000001088f */
[--C-:B------:R-:W-:Y:S02]  /*4b70*/  FFMA.FTZ R172, R172, c[0x0][0x2d0], -R143.reuse ;  /* 0x0000b400acac7a23 */ /* 0x100fe4000001088f */
[----:B------:R-:W-:Y:S01]  /*4b80*/  FFMA.FTZ R171, R171, c[0x0][0x2d0], -R143 ;  /* 0x0000b400abab7a23 */ /* 0x000fe2000001088f */
[----:B------:R-:W4:Y:S01]  /*4b90*/  MUFU.EX2 R149, R149 ;  /* 0x0000009500957308 */ /* 0x000f220000000800 */
[----:B-----5:R-:W-:Y:S01]  /*4ba0*/  F2FP.BF16.PACK_AB R97, R153, R154 ;  /* 0x0000009a9961723e */ /* 0x020fe200000010ff */
[----:B------:R-:W-:-:S02]  /*4bb0*/  FFMA.FTZ R168, R142, c[0x0][0x2d0], -R163 ;  /* 0x0000b4008ea87a23 */ /* 0x000fc400000108a3 */
[--C-:B------:R-:W-:Y:S02]  /*4bc0*/  FFMA.FTZ R174, R141, c[0x0][0x2d0], -R163.reuse ;  /* 0x0000b4008dae7a23 */ /* 0x100fe400000108a3 */
[--C-:B------:R-:W-:Y:S02]  /*4bd0*/  FFMA.FTZ R175, R140, c[0x0][0x2d0], -R163.reuse ;  /* 0x0000b4008caf7a23 */ /* 0x100fe400000108a3 */
[----:B------:R-:W-:Y:S01]  /*4be0*/  MUFU.EX2 R150, R150 ;  /* 0x0000009600967308 */ /* 0x000fe20000000800 */
[----:B------:R-:W-:Y:S01]  /*4bf0*/  FFMA.FTZ R239, R164, c[0x0][0x2d0], -R163 ;  /* 0x0000b400a4ef7a23 */ /* 0x000fe200000108a3 */
[----:B------:R-:W-:Y:S01]  /*4c00*/  LDSM.16.MT88.4 R140, [R165+0x3800] ;  /* 0x00380000a58c783b */ /* 0x000fe20000004200 */
[----:B------:R-:W-:Y:S02]  /*4c10*/  FADD.FTZ R156, R157, R156 ;  /* 0x0000009c9d9c7221 */ /* 0x000fe40000010000 */
[----:B------:R-:W-:Y:S02]  /*4c20*/  FADD.FTZ R153, R154, R153 ;  /* 0x000000999a997221 */ /* 0x000fe40000010000 */
[----:B------:R-:W-:Y:S01]  /*4c30*/  FADD.FTZ R155, R155, R156 ;  /* 0x0000009c9b9b7221 */ /* 0x000fe20000010000 */
[----:B----4-:R-:W-:Y:S01]  /*4c40*/  F2FP.BF16.PACK_AB R99, R149, R152 ;  /* 0x000000989563723e */ /* 0x010fe200000010ff */
[----:B------:R-:W4:Y:S01]  /*4c50*/  MUFU.EX2 R146, R146 ;  /* 0x0000009200927308 */ /* 0x000f220000000800 */
[----:B------:R-:W-:-:S02]  /*4c60*/  FADD.FTZ R152, R152, R153 ;  /* 0x0000009998987221 */ /* 0x000fc40000010000 */
[----:B------:R-:W-:Y:S02]  /*4c70*/  FADD.FTZ R155, R151, R155 ;  /* 0x0000009b979b7221 */ /* 0x000fe40000010000 */
[----:B------:R-:W-:Y:S01]  /*4c80*/  FADD.FTZ R152, R149, R152 ;  /* 0x0000009895987221 */ /* 0x000fe20000010000 */
[C---:B------:R-:W-:Y:S02]  /*4c90*/  HMMA.16816.F32.BF16 R36, R96.reuse, R40, RZ ;  /* 0x000000286024723c */ /* 0x040fe400000418ff */
[----:B------:R-:W-:Y:S06]  /*4ca0*/  MUFU.EX2 R145, R145 ;  /* 0x0000009100917308 */ /* 0x000fec0000000800 */
[C---:B--2---:R-:W-:Y:S02]  /*4cb0*/  HMMA.16816.F32.BF16 R52, R96.reuse, R56, RZ ;  /* 0x000000386034723c */ /* 0x044fe400000418ff */
[----:B------:R-:W-:Y:S06]  /*4cc0*/  MUFU.EX2 R132, R132 ;  /* 0x0000008400847308 */ /* 0x000fec0000000800 */
[C---:B------:R-:W-:Y:S02]  /*4cd0*/  HMMA.16816.F32.BF16 R40, R96.reuse, R42, RZ ;  /* 0x0000002a6028723c */ /* 0x040fe400000418ff */
[----:B------:R-:W-:Y:S06]  /*4ce0*/  MUFU.EX2 R148, R148 ;  /* 0x0000009400947308 */ /* 0x000fec0000000800 */
[C---:B------:R-:W-:Y:S02]  /*4cf0*/  HMMA.16816.F32.BF16 R56, R96.reuse, R58, RZ ;  /* 0x0000003a6038723c */ /* 0x040fe400000418ff */
[----:B------:R-:W2:Y:S06]  /*4d00*/  MUFU.EX2 R144, R144 ;  /* 0x0000009000907308 */ /* 0x000eac0000000800 */
        /* <DEDUP_REMOVED lines=31> */
[----:B------:R-:W1:Y:S06]  /*4f00*/  MUFU.EX2 R174, R174 ;  /* 0x000000ae00ae7308 */ /* 0x000e6c0000000800 */
[C---:B------:R-:W-:Y:S02]  /*4f10*/  HMMA.16816.F32.BF16 R80, R96.reuse, R82, RZ ;  /* 0x000000526050723c */ /* 0x040fe400000418ff */
[----:B------:R-:W1:Y:S06]  /*4f20*/  MUFU.EX2 R175, R175 ;  /* 0x000000af00af7308 */ /* 0x000e6c0000000800 */
[C---:B------:R-:W-:Y:S02]  /*4f30*/  HMMA.16816.F32.BF16 R88, R96.reuse, R90, RZ ;  /* 0x0000005a6058723c */ /* 0x040fe400000418ff */
[----:B------:R-:W1:Y:S06]  /*4f40*/  MUFU.EX2 R239, R239 ;  /* 0x000000ef00ef7308 */ /* 0x000e6c0000000800 */
[C---:B---3--:R-:W-:Y:S07]  /*4f50*/  HMMA.16816.F32.BF16 R92, R96.reuse, R4, RZ ;  /* 0x00000004605c723c */ /* 0x048fee00000418ff */
[----:B----4-:R-:W-:Y:S01]  /*4f60*/  F2FP.BF16.PACK_AB R4, R146, R150 ;  /* 0x000000969204723e */ /* 0x010fe200000010ff */
[----:B------:R-:W-:Y:S01]  /*4f70*/  HMMA.16816.F32.BF16 R96, R96, R6, RZ ;  /* 0x000000066060723c */ /* 0x000fe200000418ff */
[----:B--2---:R-:W-:Y:S01]  /*4f80*/  F2FP.BF16.PACK_AB R5, R144, R148 ;  /* 0x000000949005723e */ /* 0x004fe200000010ff */
[----:B------:R-:W-:-:S02]  /*4f90*/  FADD.FTZ R150, R150, R155 ;  /* 0x0000009b96967221 */ /* 0x000fc40000010000 */
[----:B------:R-:W-:Y:S02]  /*4fa0*/  FADD.FTZ R148, R148, R152 ;  /* 0x0000009894947221 */ /* 0x000fe40000010000 */
[----:B------:R-:W-:Y:S01]  /*4fb0*/  FADD.FTZ R150, R146, R150 ;  /* 0x0000009692967221 */ /* 0x000fe20000010000 */
[----:B------:R-:W-:Y:S01]  /*4fc0*/  F2FP.BF16.PACK_AB R6, R132, R145 ;  /* 0x000000918406723e */ /* 0x000fe200000010ff */
[----:B------:R-:W-:Y:S01]  /*4fd0*/  FADD.FTZ R148, R144, R148 ;  /* 0x0000009490947221 */ /* 0x000fe20000010000 */
[----:B-----5:R-:W-:Y:S01]  /*4fe0*/  F2FP.BF16.PACK_AB R7, R133, R147 ;  /* 0x000000938507723e */ /* 0x020fe200000010ff */
[----:B------:R-:W-:Y:S02]  /*4ff0*/  FADD.FTZ R145, R145, R150 ;  /* 0x0000009691917221 */ /* 0x000fe40000010000 */
[----:B------:R-:W-:Y:S02]  /*5000*/  FADD.FTZ R147, R147, R148 ;  /* 0x0000009493937221 */ /* 0x000fe40000010000 */
[----:B------:R-:W-:-:S02]  /*5010*/  FADD.FTZ R145, R132, R145 ;  /* 0x0000009184917221 */ /* 0x000fc40000010000 */
[----:B-1----:R-:W-:Y:S01]  /*5020*/  HMMA.16816.F32.BF16 R36, R4, R8, R36 ;  /* 0x000000080424723c */ /* 0x002fe20000041824 */
        /* <DEDUP_REMOVED lines=46> */
[C---:B-1----:R-:W-:Y:S01]  /*5310*/  HMMA.16816.F32.BF16 R128, R4.reuse, R8, R128 ;  /* 0x000000080480723c */ /* 0x042fe20000041880 */
        /* <DEDUP_REMOVED lines=9> */
[----:B--2---:R-:W-:Y:S01]  /*53b0*/  HMMA.16816.F32.BF16 R120, R4, R16, R120 ;  /* 0x000000100478723c */ /* 0x004fe20000041878 */
[----:B------:R-:W-:-:S07]  /*53c0*/  FADD.FTZ R169, R175, R169 ;  /* 0x000000a9afa97221 */ /* 0x000fce0000010000 */
        /* <DEDUP_REMOVED lines=32> */
[----:B------:R-:W-:-:S02]  /*55d0*/  F2FP.BF16.PACK_AB R4, R172, R173 ;  /* 0x000000adac04723e */ /* 0x000fc400000010ff */
[----:B------:R-:W-:Y:S02]  /*55e0*/  F2FP.BF16.PACK_AB R5, R174, R168 ;  /* 0x000000a8ae05723e */ /* 0x000fe400000010ff */
[C---:B------:R-:W-:Y:S01]  /*55f0*/  F2FP.BF16.PACK_AB R6, R242.reuse, R171 ;  /* 0x000000abf206723e */ /* 0x040fe200000010ff */
[----:B------:R-:W-:Y:S01]  /*5600*/  FADD.FTZ R242, R242, R160 ;  /* 0x000000a0f2f27221 */ /* 0x000fe20000010000 */
[C---:B------:R-:W-:Y:S01]  /*5610*/  F2FP.BF16.PACK_AB R7, R239.reuse, R175 ;  /* 0x000000afef07723e */ /* 0x040fe200000010ff */
[----:B------:R-:W-:-:S06]  /*5620*/  FADD.FTZ R239, R239, R169 ;  /* 0x000000a9efef7221 */ /* 0x000fcc0000010000 */
        /* <DEDUP_REMOVED lines=43> */
[----:B------:R-:W-:Y:S02]  /*58e0*/  ISETP.GE.AND P0, PT, R207, c[0x0][0x1d4], PT ;  /* 0x00007500cf007a0c */ /* 0x000fe40003f06270 */
[C---:B------:R-:W-:Y:S01]  /*58f0*/  LEA R6, P4, R5.reuse, R8, 0x6 ;  /* 0x0000000805067211 */ /* 0x040fe200078830ff */
[----:B------:R-:W-:Y:S01]  /*5900*/  @!PT LDS RZ, [RZ] ;  /* 0x00000000fffff984 */ /* 0x000fe20000000800 */
[----:B------:R-:W-:Y:S01]  /*5910*/  @!PT LDS RZ, [RZ] ;  /* 0x00000000fffff984 */ /* 0x000fe20000000800 */
[----:B------:R-:W-:Y:S01]  /*5920*/  @!PT LDS RZ, [RZ] ;  /* 0x00000000fffff984 */ /* 0x000fe20000000800 */
[----:B------:R1:W-:Y:S03]  /*5930*/  LDGSTS.E.BYPASS.LTC128B.128 [R212+0xc100], [R8.64], !P3 ;  /* 0x0c10000008d47fae */ /* 0x0003e6000d901d48 */
[----:B------:R-:W-:-:S03]  /*5940*/  LEA.HI.X R7, R5, R9, R4, 0x6, P4 ;  /* 0x0000000905077211 */ /* 0x000fc600020f3404 */
[----:B------:R1:W-:Y:S04]  /*5950*/  LDGSTS.E.BYPASS.LTC128B.128 [R212+0xe100], [R8.64+0x80], !P1 ;  /* 0x0e10008008d47fae */ /* 0x0003e8000c901d48 */
[----:B------:R1:W-:Y:S04]  /*5960*/  LDGSTS.E.BYPASS.LTC128B.128 [R212+0x10100], [R8.64+0x100], !P0 ;  /* 0x1010010008d47fae */ /* 0x0003e8000c101d48 */
[----:B------:R1:W-:Y:S04]  /*5970*/  LDGSTS.E.BYPASS.LTC128B.128 [R212+0xd100], [R6.64], !P3 ;  /* 0x0d10000006d47fae */ /* 0x0003e8000d901d48 */
[----:B------:R1:W-:Y:S04]  /*5980*/  LDGSTS.E.BYPASS.LTC128B.128 [R212+0xf100], [R6.64+0x80], !P1 ;  /* 0x0f10008006d47fae */ /* 0x0003e8000c901d48 */
[----:B------:R1:W-:Y:S02]  /*5990*/  LDGSTS.E.BYPASS.LTC128B.128 [R212+0x11100], [R6.64+0x100], !P0 ;  /* 0x1110010006d47fae */ /* 0x0003e4000c101d48 */
.L_x_2149:
[----:B------:R-:W-:Y:S05]  /*59a0*/  BSYNC B0 ;  /* 0x0000000000007941 */ /* 0x000fea0003800000 */
.L_x_2148:
[----:B------:R-:W-:Y:S01]  /*59b0*/  @P2 IMAD.HI.U32 R4, R197, c[0x0][0x2c8], RZ ;  /* 0x0000b200c5042a27 */ /* 0x000fe200078e00ff */
[----:B------:R-:W-:Y:S01]  /*59c0*/  IADD3 R248, R3, -0x2, RZ ;  /* 0xfffffffe03f87810 */ /* 0x000fe20007ffe0ff */
[----:B------:R-:W0:Y:S02]  /*59d0*/  LDGDEPBAR ;  /* 0x00000000000079af */ /* 0x000e240000000000 */
[----:B------:R-:W-:Y:S01]  /*59e0*/  IMAD.MOV.U32 R5, RZ, RZ, R197 ;  /* 0x000000ffff057224 */ /* 0x000fe200078e00c5 */
[----:B------:R-:W-:Y:S01]  /*59f0*/  @P2 SHF.R.U32.HI R5, RZ, c[0x0][0x2cc], R4 ;  /* 0x0000b300ff052a19 */ /* 0x000fe20000011604 */
[----:B------:R-:W-:-:S02]  /*5a00*/  IMAD.MOV.U32 R133, RZ, RZ, 0x1 ;  /* 0x00000001ff857424 */ /* 0x000fc400078e00ff */
[----:B------:R-:W-:Y:S01]  /*5a10*/  IMAD.MOV.U32 R238, RZ, RZ, RZ ;  /* 0x000000ffffee7224 */ /* 0x000fe200078e00ff */
[----:B------:R-:W-:-:S04]  /*5a20*/  IADD3 R5, R5, R244, -R243 ;  /* 0x000000f405057210 */ /* 0x000fc80007ffe8f3 */
[----:B------:R-:W-:-:S04]  /*5a30*/  SHF.R.S32.HI R4, RZ, 0x1f, R5 ;  /* 0x0000001fff047819 */ /* 0x000fc80000011405 */
[----:B------:R-:W-:-:S04]  /*5a40*/  LEA.HI R4, R4, R5, RZ, 0x6 ;  /* 0x0000000504047211 */ /* 0x000fc800078f30ff */
[----:B------:R-:W-:-:S04]  /*5a50*/  SHF.R.S32.HI R245, RZ, 0x6, R4 ;  /* 0x00000006fff57819 */ /* 0x000fc80000011404 */
[----:B------:R-:W-:-:S04]  /*5a60*/  IMNMX R245, R233, R245, !PT ;  /* 0x000000f5e9f57217 */ /* 0x000fc80007800200 */
[----:B------:R-:W-:-:S13]  /*5a70*/  ISETP.GE.AND P0, PT, R248, R245, PT ;  /* 0x000000f5f800720c */ /* 0x000fda0003f06270 */
[----:B------:R-:W-:Y:S05]  /*5a80*/  @!P0 BRA `(.L_x_2150) ;  /* 0x0000322000008947 */ /* 0x000fea0003800000 */
[----:B------:R-:W-:Y:S01]  /*5a90*/  MOV R132, R0 ;  /* 0x0000000000847202 */ /* 0x000fe20000000f00 */
[----:B------:R-:W-:Y:S01]  /*5aa0*/  IMAD.MOV.U32 R247, RZ, RZ, R248 ;  /* 0x000000fffff77224 */ /* 0x000fe200078e00f8 */
[----:B------:R-:W-:Y:S01]  /*5ab0*/  MOV R3, R2 ;  /* 0x0000000200037202 */ /* 0x000fe20000000f00 */
[----:B------:R-:W-:Y:S01]  /*5ac0*/  IMAD.MOV.U32 R133, RZ, RZ, 0x1 ;  /* 0x00000001ff857424 */ /* 0x000fe200078e00ff */
[----:B------:R-:W-:Y:S02]  /*5ad0*/  MOV R238, RZ ;  /* 0x000000ff00ee7202 */ /* 0x000fe40000000f00 */
.L_x_2151:
        /* <DEDUP_REMOVED lines=8> */
[----:B------:R-:W-:Y:S03]  /*5b60*/  IADD3 R195, R135, R194, R134 ;  /* 0x000000c287c37210 */ /* 0x000fe60007ffe086 */
        /* <DEDUP_REMOVED lines=10> */
[----:B-1----:R-:W1:Y:S02]  /*5c10*/  LDSM.16.M88.4 R8, [R194] ;  /* 0x00000000c208783b */ /* 0x002e640000000200 */
[----:B------:R-:W-:Y:S02]  /*5c20*/  @!P6 SHF.L.U64.HI R2, R20, 0x6, R0 ;  /* 0x000000061402e819 */ /* 0x000fe40000010200 */
[----:B------:R-:W-:Y:S02]  /*5c30*/  @!P6 LEA R0, P0, R156, R157, 0x5 ;  /* 0x0000009d9c00e211 */ /* 0x000fe400078028ff */
[-C--:B------:R-:W-:Y:S02]  /*5c40*/  @!P6 IADD3 R157, P5, R157, R236.reuse, RZ ;  /* 0x000000ec9d9de210 */ /* 0x080fe40007fbe0ff */
[----:B------:R-:W2:Y:S01]  /*5c50*/  LDSM.16.M88.4 R16, [R194+0x800] ;  /* 0x00080000c210783b */ /* 0x000ea20000000200 */
[----:B------:R-:W-:Y:S07]  /*5c60*/  @!P6 IADD3 R0, P4, R0, R236, RZ ;  /* 0x000000ec0000e210 */ /* 0x000fee0007f9e0ff */
        /* <DEDUP_REMOVED lines=14> */
[----:B------:R-:W-:Y:S02]  /*5d50*/  @!P6 ISETP.GE.AND P0, PT, R207, c[0x0][0x1d4], PT ;  /* 0x00007500cf00ea0c */ /* 0x000fe40003f06270 */
[-C--:B------:R-:W-:Y:S02]  /*5d60*/  @!P6 IADD3.X R2, R2, R198.reuse, RZ, P5, !PT ;  /* 0x000000c60202e210 */ /* 0x080fe40002ffe4ff */
[C---:B------:R-:W-:Y:S03]  /*5d70*/  @!P6 LEA R158, P5, R157.reuse, c[0x0][0x1f8], 0x1 ;  /* 0x00007e009d9eea11 */ /* 0x040fe600078a08ff */
[C---:B----4-:R-:W-:Y:S01]  /*5d80*/  HMMA.16816.F32.BF16 R28, R32.reuse, R136, RZ ;  /* 0x00000088201c723c */ /* 0x050fe200000418ff */
[----:B------:R-:W-:Y:S03]  /*5d90*/  @!P6 LEA.HI.X R159, R157, c[0x0][0x1fc], R2, 0x1, P5 ;  /* 0x00007f009d9fea11 */ /* 0x000fe600028f0c02 */
[----:B------:R-:W-:Y:S03]  /*5da0*/  @!P6 IMAD R2, R238, 0x6000, R211 ;  /* 0x00006000ee02e824 */ /* 0x000fe600078e02d3 */
[----:B------:R-:W-:Y:S01]  /*5db0*/  @!P6 IADD3.X R136, R156, R198, RZ, P4, !PT ;  /* 0x000000c69c88e210 */ /* 0x000fe200027fe4ff */
[----:B------:R-:W-:Y:S01]  /*5dc0*/  HMMA.16816.F32.BF16 R32, R32, R138, RZ ;  /* 0x0000008a2020723c */ /* 0x000fe200000418ff */
[C---:B------:R-:W-:Y:S04]  /*5dd0*/  @!P6 LEA R156, P4, R0.reuse, c[0x0][0x1f8], 0x1 ;  /* 0x00007e00009cea11 */ /* 0x040fe800078808ff */
[----:B------:R-:W-:Y:S02]  /*5de0*/  @!P6 LEA.HI.X R157, R0, c[0x0][0x1fc], R136, 0x1, P4 ;  /* 0x00007f00009dea11 */ /* 0x000fe400020f0c88 */
[----:B------:R-:W3:Y:S01]  /*5df0*/  LDSM.16.M88.4 R136, [R193+0x1800] ;  /* 0x00180000c188783b */ /* 0x000ee20000000200 */
[C---:B-1----:R-:W-:Y:S05]  /*5e00*/  HMMA.16816.F32.BF16 R4, R140.reuse, R144, R4 ;  /* 0x000000908c04723c */ /* 0x042fea0000041804 */
[C---:B------:R-:W-:Y:S02]  /*5e10*/  IADD3 R0, R134.reuse, R194, RZ ;  /* 0x000000c286007210 */ /* 0x040fe40007ffe0ff */
[----:B------:R-:W-:Y:S01]  /*5e20*/  @!PT LDS RZ, [RZ] ;  /* 0x00000000fffff984 */ /* 0x000fe20000000800 */
[----:B------:R-:W-:Y:S01]  /*5e30*/  @!PT LDS RZ, [RZ] ;  /* 0x00000000fffff984 */ /* 0x000fe20000000800 */
[----:B------:R-:W-:Y:S01]  /*5e40*/  @!PT LDS RZ, [RZ] ;  /* 0x00000000fffff984 */ /* 0x000fe20000000800 */
[----:B------:R1:W-:Y:S01]  /*5e50*/  @!P6 LDGSTS.E.BYPASS.LTC128B.128 [R2], [R158.64], !P3 ;  /* 0x000000009e02efae */ /* 0x0003e2000d901d48 */
[C---:B------:R-:W-:Y:S07]  /*5e60*/  HMMA.16816.F32.BF16 R8, R140.reuse, R146, R8 ;  /* 0x000000928c08723c */ /* 0x040fee0000041808 */
[----:B------:R1:W-:Y:S01]  /*5e70*/  @!P6 LDGSTS.E.BYPASS.LTC128B.128 [R2+0x2000], [R158.64+0x80], !P1 ;  /* 0x020000809e02efae */ /* 0x0003e2000c901d48 */
[C---:B-----5:R-:W-:Y:S07]  /*5e80*/  HMMA.16816.F32.BF16 R12, R140.reuse, R148, R12 ;  /* 0x000000948c0c723c */ /* 0x060fee000004180c */
[----:B------:R1:W-:Y:S01]  /*5e90*/  @!P6 LDGSTS.E.BYPASS.LTC128B.128 [R2+0x4000], [R158.64+0x100], !P0 ;  /* 0x040001009e02efae */ /* 0x0003e2000c101d48 */
[C---:B------:R-:W-:Y:S07]  /*5ea0*/  HMMA.16816.F32.BF16 R16, R140.reuse, R150, R16 ;  /* 0x000000968c10723c */ /* 0x040fee0000041810 */
[----:B------:R1:W-:Y:S01]  /*5eb0*/  @!P6 LDGSTS.E.BYPASS.LTC128B.128 [R2+0x1000], [R156.64], !P3 ;  /* 0x010000009c02efae */ /* 0x0003e2000d901d48 */
[C---:B--2---:R-:W-:Y:S07]  /*5ec0*/  HMMA.16816.F32.BF16 R20, R140.reuse, R152, R20 ;  /* 0x000000988c14723c */ /* 0x044fee0000041814 */
[----:B------:R1:W-:Y:S01]  /*5ed0*/  @!P6 LDGSTS.E.BYPASS.LTC128B.128 [R2+0x3000], [R156.64+0x80], !P1 ;  /* 0x030000809c02efae */ /* 0x0003e2000c901d48 */
[C---:B------:R-:W-:Y:S07]  /*5ee0*/  HMMA.16816.F32.BF16 R24, R140.reuse, R154, R24 ;  /* 0x0000009a8c18723c */ /* 0x040fee0000041818 */
[----:B------:R1:W-:Y:S01]  /*5ef0*/  @!P6 LDGSTS.E.BYPASS.LTC128B.128 [R2+0x5000], [R156.64+0x100], !P0 ;  /* 0x050001009c02efae */ /* 0x0003e2000c101d48 */
[C---:B---3--:R-:W-:Y:S07]  /*5f00*/  HMMA.16816.F32.BF16 R28, R140.reuse, R136, R28 ;  /* 0x000000888c1c723c */ /* 0x048fee000004181c */
[----:B------:R-:W-:Y:S01]  /*5f10*/  LDSM.16.M88.4 R160, [R0] ;  /* 0x0000000000a0783b */ /* 0x000fe20000000200 */
[----:B------:R-:W-:Y:S07]  /*5f20*/  HMMA.16816.F32.BF16 R32, R140, R138, R32 ;  /* 0x0000008a8c20723c */ /* 0x000fee0000041820 */
[----:B------:R-:W-:Y:S08]  /*5f30*/  LDSM.16.M88.4 R144, [R0+0x800] ;  /* 0x000800000090783b */ /* 0x000ff00000000200 */
[----:B------:R-:W-:Y:S01]  /*5f40*/  LDSM.16.M88.4 R148, [R0+0x1000] ;  /* 0x001000000094783b */ /* 0x000fe20000000200 */
[----:B-1----:R-:W-:Y:S07]  /*5f50*/  IADD3 R2, R134, R193, RZ ;  /* 0x000000c186027210 */ /* 0x002fee0007ffe0ff */
[----:B------:R-:W1:Y:S08]  /*5f60*/  LDSM.16.M88.4 R156, [R187] ;  /* 0x00000000bb9c783b */ /* 0x000e700000000200 */
        /* <DEDUP_REMOVED lines=106> */
[C---:B-----5:R-:W-:Y:S07]  /*6610*/  HMMA.16816.F32.BF16 R28, R164.reuse, R152, R28 ;  /* 0x00000098a41c723c */ /* 0x060fee000004181c */
[-C--:B------:R-:W-:Y:S01]  /*6620*/  IADD3 R152, R184, R192.reuse, RZ ;  /* 0x000000c0b8987210 */ /* 0x080fe20007ffe0ff */
[----:B------:R-:W-:Y:S07]  /*6630*/  HMMA.16816.F32.BF16 R32, R164, R154, R32 ;  /* 0x0000009aa420723c */ /* 0x000fee0000041820 */
[----:B------:R-:W-:Y:S01]  /*6640*/  IADD3 R154, R185, R192, RZ ;  /* 0x000000c0b99a7210 */ /* 0x000fe20007ffe0ff */
[C---:B------:R-:W-:Y:S05]  /*6650*/  HMMA.16816.F32.BF16 R4, R160.reuse, R168, R4 ;  /* 0x000000a8a004723c */ /* 0x040fea0000041804 */
[C---:B------:R-:W-:Y:S02]  /*6660*/  IADD3 R153, R189.reuse, R154, RZ ;  /* 0x0000009abd997210 */ /* 0x040fe40007ffe0ff */
[----:B------:R-:W-:Y:S01]  /*6670*/  IADD3 R155, R189, R152, RZ ;  /* 0x00000098bd9b7210 */ /* 0x000fe20007ffe0ff */
        /* <DEDUP_REMOVED lines=12> */
[----:B------:R-:W-:Y:S02]  /*6740*/  FMUL.FTZ R6, R6, c[0x0][0x320] ;  /* 0x0000c80006067a20 */ /* 0x000fe40000410000 */
[----:B------:R-:W-:Y:S02]  /*6750*/  FMUL.FTZ R7, R7, c[0x0][0x320] ;  /* 0x0000c80007077a20 */ /* 0x000fe40000410000 */
[----:B------:R-:W-:Y:S01]  /*6760*/  MUFU.TANH R140, R6 ;  /* 0x00000006008c7308 */ /* 0x000fe20000002400 */
[----:B------:R-:W-:Y:S03]  /*6770*/  FMUL.FTZ R0, R4, c[0x0][0x320] ;  /* 0x0000c80004007a20 */ /* 0x000fe60000410000 */
[----:B------:R-:W-:Y:S02]  /*6780*/  FMUL.FTZ R2, R5, c[0x0][0x320] ;  /* 0x0000c80005027a20 */ /* 0x000fe40000410000 */
[----:B------:R-:W-:Y:S02]  /*6790*/  FMUL.FTZ R8, R8, c[0x0][0x320] ;  /* 0x0000c80008087a20 */ /* 0x000fe40000410000 */
        /* <DEDUP_REMOVED lines=14> */
[----:B-1----:R-:W1:Y:S09]  /*6880*/  LDSM.16.M88.4 R4, [R195+0x5000] ;  /* 0x00500000c304783b */ /* 0x002e720000000200 */
[----:B------:R-:W-:Y:S10]  /*6890*/  MUFU.TANH R142, R10 ;  /* 0x0000000a008e7308 */ /* 0x000ff40000002400 */
[----:B------:R2:W-:Y:S10]  /*68a0*/  MUFU.TANH R143, R11 ;  /* 0x0000000b008f7308 */ /* 0x0005f40000002400 */
[----:B------:R-:W-:Y:S10]  /*68b0*/  MUFU.TANH R169, R15 ;  /* 0x0000000f00a97308 */ /* 0x000ff40000002400 */
[----:B------:R-:W3:Y:S01]  /*68c0*/  MUFU.TANH R0, R0 ;  /* 0x0000000000007308 */ /* 0x000ee20000002400 */
[C---:B-1----:R-:W-:Y:S01]  /*68d0*/  HMMA.16816.F32.BF16 R20, R172.reuse, R4, R20 ;  /* 0x00000004ac14723c */ /* 0x042fe20000041814 */
[----:B--2---:R-:W1:Y:S01]  /*68e0*/  LDSM.16.M88.4 R8, [R195+0x5800] ;  /* 0x00580000c308783b */ /* 0x004e620000000200 */
[----:B------:R-:W-:Y:S07]  /*68f0*/  DEPBAR.LE SB0, 0x2 ;  /* 0x000080800000791a */ /* 0x000fee0000000000 */
[----:B------:R2:W-:Y:S03]  /*6900*/  MUFU.TANH R168, R14 ;  /* 0x0000000e00a87308 */ /* 0x0005e60000002400 */
[----:B------:R-:W-:Y:S01]  /*6910*/  MOV R5, R246 ;  /* 0x000000f600057202 */ /* 0x000fe20000000f00 */
[C---:B------:R-:W-:Y:S01]  /*6920*/  HMMA.16816.F32.BF16 R24, R172.reuse, R6, R24 ;  /* 0x00000006ac18723c */ /* 0x040fe20000041818 */
[----:B------:R-:W-:Y:S06]  /*6930*/  BAR.SYNC.DEFER_BLOCKING 0x0 ;  /* 0x0000000000007b1d */ /* 0x000fec0000010000 */
[----:B------:R-:W-:Y:S05]  /*6940*/  @P2 IMAD.HI.U32 R6, R246, c[0x0][0x2c8], RZ ;  /* 0x0000b200f6062a27 */ /* 0x000fea00078e00ff */
[----:B------:R-:W-:Y:S01]  /*6950*/  @P2 SHF.R.U32.HI R5, RZ, c[0x0][0x2cc], R6 ;  /* 0x0000b300ff052a19 */ /* 0x000fe20000011606 */
[----:B------:R-:W-:Y:S02]  /*6960*/  FMUL.FTZ R4, R20, c[0x0][0x320] ;  /* 0x0000c80014047a20 */ /* 0x000fe40000410000 */
[----:B------:R-:W-:Y:S02]  /*6970*/  FMUL.FTZ R21, R21, c[0x0][0x320] ;  /* 0x0000c80015157a20 */ /* 0x000fe40000410000 */
[----:B------:R-:W-:Y:S07]  /*6980*/  FMUL.FTZ R6, R22, c[0x0][0x320] ;  /* 0x0000c80016067a20 */ /* 0x000fee0000410000 */
[----:B------:R-:W-:Y:S01]  /*6990*/  FMUL.FTZ R24, R24, c[0x0][0x320] ;  /* 0x0000c80018187a20 */ /* 0x000fe20000410000 */
[----:B------:R4:W-:Y:S01]  /*69a0*/  MUFU.TANH R164, R12 ;  /* 0x0000000c00a47308 */ /* 0x0009e20000002400 */
[----:B--2---:R-:W2:Y:S01]  /*69b0*/  SHFL.IDX PT, R14, R5, RZ, 0x1c1f ;  /* 0x001c1fff050e7589 */ /* 0x004ea200000e0000 */
[----:B------:R-:W-:Y:S02]  /*69c0*/  FMUL.FTZ R26, R26, c[0x0][0x320] ;  /* 0x0000c8001a1a7a20 */ /* 0x000fe40000410000 */
[----:B------:R-:W-:Y:S01]  /*69d0*/  FMUL.FTZ R27, R27, c[0x0][0x320] ;  /* 0x0000c8001b1b7a20 */ /* 0x000fe20000410000 */
[C---:B-1----:R-:W-:Y:S04]  /*69e0*/  HMMA.16816.F32.BF16 R28, R172.reuse, R8, R28 ;  /* 0x00000008ac1c723c */ /* 0x042fe8000004181c */
[----:B------:R1:W5:Y:S01]  /*69f0*/  SHFL.IDX PT, R7, R5, 0x1, 0x1c1f ;  /* 0x003c1f0005077f89 */ /* 0x00036200000e0000 */
[----:B------:R-:W1:Y:S03]  /*6a00*/  MUFU.TANH R2, R2 ;  /* 0x0000000200027308 */ /* 0x000e660000002400 */
[----:B------:R-:W-:Y:S07]  /*6a10*/  HMMA.16816.F32.BF16 R32, R172, R10, R32 ;  /* 0x0000000aac20723c */ /* 0x000fee0000041820 */
[----:B------:R3:W3:Y:S01]  /*6a20*/  MUFU.TANH R165, R13 ;  /* 0x0000000d00a57308 */ /* 0x0006e20000002400 */
[----:B----4-:R-:W-:Y:S05]  /*6a30*/  MOV R12, 0x1 ;  /* 0x00000001000c7802 */ /* 0x010fea0000000f00 */
[----:B------:R-:W-:Y:S04]  /*6a40*/  IMAD R12, R247, -0x40, R12 ;  /* 0xffffffc0f70c7824 */ /* 0x000fe800078e020c */
[----:B------:R-:W4:Y:S01]  /*6a50*/  MUFU.TANH R166, R16 ;  /* 0x0000001000a67308 */ /* 0x000f220000002400 */
[----:B------:R-:W-:Y:S01]  /*6a60*/  FMUL.FTZ R28, R28, c[0x0][0x320] ;  /* 0x0000c8001c1c7a20 */ /* 0x000fe20000410000 */
[----:B------:R-:W-:Y:S01]  /*6a70*/  IADD3 R12, R244, R12, -R213 ;  /* 0x0000000cf40c7210 */ /* 0x000fe20007ffe8d5 */
[----:B------:R-:W-:Y:S02]  /*6a80*/  FMUL.FTZ R29, R29, c[0x0][0x320] ;  /* 0x0000c8001d1d7a20 */ /* 0x000fe40000410000 */
[----:B-1----:R-:W-:Y:S01]  /*6a90*/  FMUL.FTZ R5, R23, c[0x0][0x320] ;  /* 0x0000c80017057a20 */ /* 0x002fe20000410000 */
[----:B------:R-:W-:Y:S01]  /*6aa0*/  IADD3 R12, R12, -R243, RZ ;  /* 0x800000f30c0c7210 */ /* 0x000fe20007ffe0ff */
[----:B------:R-:W-:Y:S03]  /*6ab0*/  FMUL.FTZ R30, R30, c[0x0][0x320] ;  /* 0x0000c8001e1e7a20 */ /* 0x000fe60000410000 */
[----:B------:R-:W-:Y:S01]  /*6ac0*/  MUFU.TANH R167, R17 ;  /* 0x0000001100a77308 */ /* 0x000fe20000002400 */
[----:B------:R-:W-:Y:S01]  /*6ad0*/  FMUL.FTZ R32, R32, c[0x0][0x320] ;  /* 0x0000c80020207a20 */ /* 0x000fe20000410000 */
[C---:B--2---:R-:W-:Y:S01]  /*6ae0*/  IADD3 R14, R12.reuse, R14, RZ ;  /* 0x0000000e0c0e7210 */ /* 0x044fe20007ffe0ff */
[----:B------:R-:W-:Y:S01]  /*6af0*/  FMUL.FTZ R33, R33, c[0x0][0x320] ;  /* 0x0000c80021217a20 */ /* 0x000fe20000410000 */
[----:B-----5:R-:W-:Y:S01]  /*6b00*/  IADD3 R7, R12, R7, RZ ;  /* 0x000000070c077210 */ /* 0x020fe20007ffe0ff */
[----:B---3--:R-:W-:Y:S01]  /*6b10*/  FMUL.FTZ R13, R25, c[0x0][0x320] ;  /* 0x0000c800190d7a20 */ /* 0x008fe20000410000 */
[C---:B------:R-:W-:Y:S01]  /*6b20*/  ISETP.GT.AND P3, PT, R14.reuse, RZ, PT ;  /* 0x000000ff0e00720c */ /* 0x040fe20003f64270 */
[----:B------:R-:W-:Y:S01]  /*6b30*/  FMUL.FTZ R31, R31, c[0x0][0x320] ;  /* 0x0000c8001f1f7a20 */ /* 0x000fe20000410000 */
[----:B------:R-:W-:Y:S01]  /*6b40*/  ISETP.GT.AND P1, PT, R14, 0x1, PT ;  /* 0x000000010e00780c */ /* 0x000fe20003f24270 */
[----:B------:R-:W-:Y:S01]  /*6b50*/  FMUL.FTZ R34, R34, c[0x0][0x320] ;  /* 0x0000c80022227a20 */ /* 0x000fe20000410000 */
[----:B------:R-:W-:Y:S01]  /*6b60*/  FSEL R12, R0, -INF , P3 ;  /* 0xff800000000c7808 */ /* 0x000fe20001800000 */
[----:B------:R-:W1:Y:S01]  /*6b70*/  MUFU.TANH R4, R4 ;  /* 0x0000000400047308 */ /* 0x000e620000002400 */
[----:B------:R-:W-:Y:S01]  /*6b80*/  ISETP.GT.AND P5, PT, R14, 0x8, PT ;  /* 0x000000080e00780c */ /* 0x000fe20003fa4270 */
[----:B------:R-:W-:Y:S01]  /*6b90*/  FMUL.FTZ R35, R35, c[0x0][0x320] ;  /* 0x0000c80023237a20 */ /* 0x000fe20000410000 */
[----:B------:R-:W-:Y:S02]  /*6ba0*/  FSEL R0, R2, -INF , P1 ;  /* 0xff80000002007808 */ /* 0x000fe40000800000 */
[----:B------:R-:W-:Y:S02]  /*6bb0*/  FMNMX.FTZ R2, R12, R3, !PT ;  /* 0x000000030c027209 */ /* 0x000fe40007810000 */
[C---:B------:R-:W-:Y:S02]  /*6bc0*/  ISETP.GT.AND P0, PT, R7.reuse, RZ, PT ;  /* 0x000000ff0700720c */ /* 0x040fe40003f04270 */
[----:B------:R-:W-:Y:S01]  /*6bd0*/  ISETP.GT.AND P4, PT, R14, 0x9, PT ;  /* 0x000000090e00780c */ /* 0x000fe20003f84270 */
[----:B------:R2:W3:Y:S01]  /*6be0*/  MUFU.TANH R176, R21 ;  /* 0x0000001500b07308 */ /* 0x0004e20000002400 */
[----:B------:R-:W-:Y:S02]  /*6bf0*/  FSEL R136, R136, -INF , P5 ;  /* 0xff80000088887808 */ /* 0x000fe40002800000 */
[----:B------:R-:W-:Y:S02]  /*6c00*/  FMNMX.FTZ R2, R0, R2, !PT ;  /* 0x0000000200027209 */ /* 0x000fe40007810000 */
[----:B------:R-:W-:Y:S02]  /*6c10*/  ISETP.GT.AND P6, PT, R7, 0x1, PT ;  /* 0x000000010700780c */ /* 0x000fe40003fc4270 */
[----:B------:R-:W-:Y:S02]  /*6c20*/  FSEL R9, R140, -INF , P0 ;  /* 0xff8000008c097808 */ /* 0x000fe40000000000 */
[----:B------:R-:W-:Y:S01]  /*6c30*/  ISETP.GT.AND P0, PT, R14, 0x10, PT ;  /* 0x000000100e00780c */ /* 0x000fe20003f04270 */
[----:B------:R-:W-:Y:S01]  /*6c40*/  MUFU.TANH R170, R18 ;  /* 0x0000001200aa7308 */ /* 0x000fe20000002400 */
[----:B------:R-:W-:Y:S02]  /*6c50*/  FSEL R137, R137, -INF , P4 ;  /* 0xff80000089897808 */ /* 0x000fe40002000000 */
[----:B------:R-:W-:Y:S02]  /*6c60*/  FMNMX.FTZ R2, R136, R2, !PT ;  /* 0x0000000288027209 */ /* 0x000fe40007810000 */
[----:B------:R-:W-:Y:S02]  /*6c70*/  ISETP.GT.AND P3, PT, R7, 0x8, PT ;  /* 0x000000080700780c */ /* 0x000fe40003f64270 */
[----:B------:R-:W-:Y:S02]  /*6c80*/  FSEL R8, R141, -INF , P6 ;  /* 0xff8000008d087808 */ /* 0x000fe40003000000 */
[----:B------:R-:W-:Y:S01]  /*6c90*/  ISETP.GT.AND P6, PT, R14, 0x11, PT ;  /* 0x000000110e00780c */ /* 0x000fe20003fc4270 */
[----:B------:R-:W5:Y:S01]  /*6ca0*/  MUFU.TANH R171, R19 ;  /* 0x0000001300ab7308 */ /* 0x000f620000002400 */
[----:B------:R-:W-:Y:S02]  /*6cb0*/  FMNMX.FTZ R2, R137, R2, !PT ;  /* 0x0000000289027209 */ /* 0x000fe40007810000 */
[----:B------:R-:W-:Y:S01]  /*6cc0*/  FSEL R164, R164, -INF , P0 ;  /* 0xff800000a4a47808 */ /* 0x000fe20000000000 */
[----:B--2---:R-:W-:Y:S01]  /*6cd0*/  LDSM.16.MT88.4 R20, [R153] ;  /* 0x000000009914783b */ /* 0x004fe20000004200 */
[C---:B------:R-:W-:Y:S02]  /*6ce0*/  ISETP.GT.AND P1, PT, R7.reuse, 0x9, PT ;  /* 0x000000090700780c */ /* 0x040fe40003f24270 */
[----:B------:R-:W-:Y:S02]  /*6cf0*/  ISETP.GT.AND P5, PT, R7, 0x10, PT ;  /* 0x000000100700780c */ /* 0x000fe40003fa4270 */
[----:B------:R-:W-:Y:S01]  /*6d00*/  FSEL R11, R142, -INF , P3 ;  /* 0xff8000008e0b7808 */ /* 0x000fe20001800000 */
[----:B------:R-:W2:Y:S01]  /*6d10*/  MUFU.TANH R177, R24 ;  /* 0x0000001800b17308 */ /* 0x000ea20000002400 */
[----:B------:R-:W-:Y:S02]  /*6d20*/  ISETP.GT.AND P3, PT, R14, 0x18, PT ;  /* 0x000000180e00780c */ /* 0x000fe40003f64270 */
[----:B------:R-:W-:Y:S02]  /*6d30*/  FSEL R165, R165, -INF , P6 ;  /* 0xff800000a5a57808 */ /* 0x000fe40003000000 */
[----:B------:R-:W-:Y:S02]  /*6d40*/  FMNMX.FTZ R2, R164, R2, !PT ;  /* 0x00000002a4027209 */ /* 0x000fe40007810000 */
[----:B------:R-:W-:Y:S02]  /*6d50*/  FSEL R10, R143, -INF , P1 ;  /* 0xff8000008f0a7808 */ /* 0x000fe40000800000 */
[----:B------:R-:W-:Y:S01]  /*6d60*/  ISETP.GT.AND P1, PT, R14, 0x19, PT ;  /* 0x000000190e00780c */ /* 0x000fe20003f24270 */
[----:B------:R-:W2:Y:S01]  /*6d70*/  MUFU.TANH R13, R13 ;  /* 0x0000000d000d7308 */ /* 0x000ea20000002400 */
[----:B------:R-:W-:Y:S02]  /*6d80*/  FSEL R168, R168, -INF , P5 ;  /* 0xff800000a8a87808 */ /* 0x000fe40002800000 */
[----:B------:R-:W-:Y:S02]  /*6d90*/  ISETP.GT.AND P5, PT, R14, 0x20, PT ;  /* 0x000000200e00780c */ /* 0x000fe40003fa4270 */
[----:B----4-:R-:W-:Y:S02]  /*6da0*/  FSEL R166, R166, -INF , P3 ;  /* 0xff800000a6a67808 */ /* 0x010fe40001800000 */
[----:B------:R-:W-:Y:S02]  /*6db0*/  FMNMX.FTZ R2, R165, R2, !PT ;  /* 0x00000002a5027209 */ /* 0x000fe40007810000 */
[----:B------:R-:W-:Y:S01]  /*6dc0*/  ISETP.GT.AND P4, PT, R7, 0x11, PT ;  /* 0x000000110700780c */ /* 0x000fe20003f84270 */
[----:B------:R-:W4:Y:S01]  /*6dd0*/  MUFU.TANH R149, R28 ;  /* 0x0000001c00957308 */ /* 0x000f220000002400 */
[----:B-1----:R-:W-:Y:S02]  /*6de0*/  FSEL R175, R4, -INF , P5 ;  /* 0xff80000004af7808 */ /* 0x002fe40002800000 */
[----:B------:R-:W-:Y:S02]  /*6df0*/  FMNMX.FTZ R4, R9, R132, !PT ;  /* 0x0000008409047209 */ /* 0x000fe40007810000 */
[----:B------:R-:W-:Y:S02]  /*6e00*/  FSEL R167, R167, -INF , P1 ;  /* 0xff800000a7a77808 */ /* 0x000fe40000800000 */
[----:B------:R-:W-:Y:S02]  /*6e10*/  FMNMX.FTZ R2, R166, R2, !PT ;  /* 0x00000002a6027209 */ /* 0x000fe40007810000 */
[----:B------:R-:W-:Y:S01]  /*6e20*/  FMNMX.FTZ R4, R8, R4, !PT ;  /* 0x0000000408047209 */ /* 0x000fe20007810000 */
[----:B------:R-:W1:Y:S01]  /*6e30*/  MUFU.TANH R148, R29 ;  /* 0x0000001d00947308 */ /* 0x000e620000002400 */
[----:B------:R-:W-:Y:S02]  /*6e40*/  FSEL R169, R169, -INF , P4 ;  /* 0xff800000a9a97808 */ /* 0x000fe40002000000 */
[C---:B------:R-:W-:Y:S02]  /*6e50*/  ISETP.GT.AND P4, PT, R14.reuse, 0x21, PT ;  /* 0x000000210e00780c */ /* 0x040fe40003f84270 */
[----:B------:R-:W-:Y:S02]  /*6e60*/  FMNMX.FTZ R2, R167, R2, !PT ;  /* 0x00000002a7027209 */ /* 0x000fe40007810000 */
[C---:B------:R-:W-:Y:S02]  /*6e70*/  ISETP.GT.AND P0, PT, R7.reuse, 0x18, PT ;  /* 0x000000180700780c */ /* 0x040fe40003f04270 */
[----:B------:R-:W-:Y:S01]  /*6e80*/  ISETP.GT.AND P6, PT, R7, 0x19, PT ;  /* 0x000000190700780c */ /* 0x000fe20003fc4270 */
[----:B------:R-:W1:Y:S01]  /*6e90*/  MUFU.TANH R147, R32 ;  /* 0x0000002000937308 */ /* 0x000e620000002400 */
[----:B------:R-:W-:Y:S02]  /*6ea0*/  ISETP.GT.AND P3, PT, R14, 0x28, PT ;  /* 0x000000280e00780c */ /* 0x000fe40003f64270 */
[----:B------:R-:W-:Y:S02]  /*6eb0*/  FMNMX.FTZ R4, R11, R4, !PT ;  /* 0x000000040b047209 */ /* 0x000fe40007810000 */
[----:B------:R-:W-:Y:S02]  /*6ec0*/  FMNMX.FTZ R2, R175, R2, !PT ;  /* 0x00000002af027209 */ /* 0x000fe40007810000 */
[----:B---3--:R-:W-:Y:S02]  /*6ed0*/  FSEL R176, R176, -INF , P4 ;  /* 0xff800000b0b07808 */ /* 0x008fe40002000000 */
[C---:B------:R-:W-:Y:S01]  /*6ee0*/  ISETP.GT.AND P5, PT, R14.reuse, 0x38, PT ;  /* 0x000000380e00780c */ /* 0x040fe20003fa4270 */
[----:B------:R-:W3:Y:S01]  /*6ef0*/  MUFU.TANH R6, R6 ;  /* 0x0000000600067308 */ /* 0x000ee20000002400 */
[C---:B------:R-:W-:Y:S02]  /*6f00*/  ISETP.GT.AND P1, PT, R14.reuse, 0x29, PT ;  /* 0x000000290e00780c */ /* 0x040fe40003f24270 */
[C---:B------:R-:W-:Y:S02]  /*6f10*/  ISETP.GT.AND P4, PT, R14.reuse, 0x39, PT ;  /* 0x000000390e00780c */ /* 0x040fe40003f84270 */
[----:B-----5:R-:W-:Y:S02]  /*6f20*/  FSEL R171, R171, -INF , P6 ;  /* 0xff800000abab7808 */ /* 0x020fe40003000000 */
[----:B------:R-:W-:Y:S02]  /*6f30*/  ISETP.GT.AND P6, PT, R14, 0x31, PT ;  /* 0x000000310e00780c */ /* 0x000fe40003fc4270 */
[----:B------:R-:W-:Y:S01]  /*6f40*/  FSEL R170, R170, -INF , P0 ;  /* 0xff800000aaaa7808 */ /* 0x000fe20000000000 */
[----:B------:R-:W5:Y:S01]  /*6f50*/  MUFU.TANH R146, R33 ;  /* 0x0000002100927308 */ /* 0x000f620000002400 */
[----:B------:R-:W-:Y:S02]  /*6f60*/  ISETP.GT.AND P0, PT, R14, 0x30, PT ;  /* 0x000000300e00780c */ /* 0x000fe40003f04270 */
[----:B------:R-:W-:Y:S02]  /*6f70*/  FMNMX.FTZ R14, R10, R4, !PT ;  /* 0x000000040a0e7209 */ /* 0x000fe40007810000 */
[----:B------:R-:W-:Y:S02]  /*6f80*/  FMNMX.FTZ R4, R176, R2, !PT ;  /* 0x00000002b0047209 */ /* 0x000fe40007810000 */
[----:B--2---:R-:W-:Y:S02]  /*6f90*/  FSEL R177, R177, -INF , P3 ;  /* 0xff800000b1b17808 */ /* 0x004fe40001800000 */
[----:B------:R-:W-:Y:S01]  /*6fa0*/  FSEL R174, R13, -INF , P1 ;  /* 0xff8000000dae7808 */ /* 0x000fe20000800000 */
[----:B------:R-:W2:Y:S01]  /*6fb0*/  MUFU.TANH R5, R5 ;  /* 0x0000000500057308 */ /* 0x000ea20000002400 */
[----:B------:R-:W-:Y:S02]  /*6fc0*/  FMNMX.FTZ R2, R168, R14, !PT ;  /* 0x0000000ea8027209 */ /* 0x000fe40007810000 */
[----:B------:R-:W-:Y:S02]  /*6fd0*/  FMNMX.FTZ R4, R177, R4, !PT ;  /* 0x00000004b1047209 */ /* 0x000fe40007810000 */
[----:B----4-:R-:W-:Y:S02]  /*6fe0*/  FSEL R149, R149, -INF , P0 ;  /* 0xff80000095957808 */ /* 0x010fe40000000000 */
[----:B------:R-:W-:Y:S02]  /*6ff0*/  FMNMX.FTZ R4, R174, R4, !PT ;  /* 0x00000004ae047209 */ /* 0x000fe40007810000 */
[----:B------:R-:W-:Y:S01]  /*7000*/  FMNMX.FTZ R2, R169, R2, !PT ;  /* 0x00000002a9027209 */ /* 0x000fe20007810000 */
[----:B------:R-:W4:Y:S01]  /*7010*/  MUFU.TANH R151, R26 ;  /* 0x0000001a00977308 */ /* 0x000f220000002400 */
[----:B-1----:R-:W-:Y:S02]  /*7020*/  FSEL R148, R148, -INF , P6 ;  /* 0xff80000094947808 */ /* 0x002fe40003000000 */
[----:B------:R-:W-:Y:S02]  /*7030*/  FMNMX.FTZ R4, R149, R4, !PT ;  /* 0x0000000495047209 */ /* 0x000fe40007810000 */
[----:B------:R-:W-:Y:S02]  /*7040*/  ISETP.GT.AND P3, PT, R7, 0x20, PT ;  /* 0x000000200700780c */ /* 0x000fe40003f64270 */
[----:B------:R-:W-:Y:S02]  /*7050*/  FMNMX.FTZ R2, R170, R2, !PT ;  /* 0x00000002aa027209 */ /* 0x000fe40007810000 */
[----:B------:R-:W-:Y:S01]  /*7060*/  FSEL R147, R147, -INF , P5 ;  /* 0xff80000093937808 */ /* 0x000fe20002800000 */
[----:B------:R-:W1:Y:S01]  /*7070*/  MUFU.TANH R150, R27 ;  /* 0x0000001b00967308 */ /* 0x000e620000002400 */
[----:B------:R-:W-:Y:S02]  /*7080*/  FMNMX.FTZ R4, R148, R4, !PT ;  /* 0x0000000494047209 */ /* 0x000fe40007810000 */
[----:B---3--:R-:W-:Y:S02]  /*7090*/  FSEL R173, R6, -INF , P3 ;  /* 0xff80000006ad7808 */ /* 0x008fe40001800000 */
[----:B------:R-:W-:Y:S02]  /*70a0*/  ISETP.GT.AND P1, PT, R7, 0x21, PT ;  /* 0x000000210700780c */ /* 0x000fe40003f24270 */
[----:B------:R-:W-:Y:S02]  /*70b0*/  FMNMX.FTZ R2, R171, R2, !PT ;  /* 0x00000002ab027209 */ /* 0x000fe40007810000 */
[----:B-----5:R-:W-:Y:S01]  /*70c0*/  FSEL R146, R146, -INF , P4 ;  /* 0xff80000092927808 */ /* 0x020fe20002000000 */
[----:B------:R-:W3:Y:S01]  /*70d0*/  MUFU.TANH R144, R30 ;  /* 0x0000001e00907308 */ /* 0x000ee20000002400 */
[----:B--2---:R-:W-:Y:S02]  /*70e0*/  FSEL R172, R5, -INF , P1 ;  /* 0xff80000005ac7808 */ /* 0x004fe40000800000 */
[----:B------:R-:W-:Y:S02]  /*70f0*/  FMNMX.FTZ R5, R173, R2, !PT ;  /* 0x00000002ad057209 */ /* 0x000fe40007810000 */
[----:B------:R-:W-:Y:S02]  /*7100*/  FMNMX.FTZ R2, R147, R4, !PT ;  /* 0x0000000493027209 */ /* 0x000fe40007810000 */
[----:B------:R-:W-:Y:S02]  /*7110*/  ISETP.GT.AND P0, PT, R7, 0x28, PT ;  /* 0x000000280700780c */ /* 0x000fe40003f04270 */
[----:B------:R-:W-:Y:S01]  /*7120*/  FMNMX.FTZ R2, R146, R2, !PT ;  /* 0x0000000292027209 */ /* 0x000fe20007810000 */
[----:B------:R-:W2:Y:S01]  /*7130*/  MUFU.TANH R143, R31 ;  /* 0x0000001f008f7308 */ /* 0x000ea20000002400 */
[----:B----4-:R-:W-:Y:S02]  /*7140*/  FSEL R151, R151, -INF , P0 ;  /* 0xff80000097977808 */ /* 0x010fe40000000000 */
[----:B------:R-:W-:Y:S01]  /*7150*/  ISETP.GT.AND P1, PT, R7, 0x29, PT ;  /* 0x000000290700780c */ /* 0x000fe20003f24270 */
[----:B------:R-:W4:Y:S01]  /*7160*/  SHFL.BFLY PT, R4, R2, 0x2, 0x1f ;  /* 0x0c401f0002047f89 */ /* 0x000f2200000e0000 */
[----:B------:R-:W-:Y:S02]  /*7170*/  FMNMX.FTZ R5, R172, R5, !PT ;  /* 0x00000005ac057209 */ /* 0x000fe40007810000 */
[----:B-1----:R-:W-:Y:S02]  /*7180*/  FSEL R150, R150, -INF , P1 ;  /* 0xff80000096967808 */ /* 0x002fe40000800000 */
[----:B------:R-:W-:Y:S01]  /*7190*/  FMNMX.FTZ R5, R151, R5, !PT ;  /* 0x0000000597057209 */ /* 0x000fe20007810000 */
[----:B------:R-:W1:Y:S01]  /*71a0*/  MUFU.TANH R142, R34 ;  /* 0x00000022008e7308 */ /* 0x000e620000002400 */
[C---:B------:R-:W-:Y:S02]  /*71b0*/  ISETP.GT.AND P0, PT, R7.reuse, 0x30, PT ;  /* 0x000000300700780c */ /* 0x040fe40003f04270 */
[----:B------:R-:W-:Y:S02]  /*71c0*/  FMNMX.FTZ R5, R150, R5, !PT ;  /* 0x0000000596057209 */ /* 0x000fe40007810000 */
[----:B---3--:R-:W-:Y:S02]  /*71d0*/  FSEL R144, R144, -INF , P0 ;  /* 0xff80000090907808 */ /* 0x008fe40000000000 */
[C---:B------:R-:W-:Y:S02]  /*71e0*/  ISETP.GT.AND P1, PT, R7.reuse, 0x31, PT ;  /* 0x000000310700780c */ /* 0x040fe40003f24270 */
[----:B------:R-:W-:Y:S01]  /*71f0*/  FMNMX.FTZ R5, R144, R5, !PT ;  /* 0x0000000590057209 */ /* 0x000fe20007810000 */
[----:B------:R-:W3:Y:S01]  /*7200*/  MUFU.TANH R35, R35 ;  /* 0x0000002300237308 */ /* 0x000ee20000002400 */
[----:B------:R-:W-:Y:S02]  /*7210*/  ISETP.GT.AND P0, PT, R7, 0x38, PT ;  /* 0x000000380700780c */ /* 0x000fe40003f04270 */
[----:B--2---:R-:W-:Y:S01]  /*7220*/  FSEL R143, R143, -INF , P1 ;  /* 0xff8000008f8f7808 */ /* 0x004fe20000800000 */
[----:B------:R-:W-:Y:S01]  /*7230*/  LDSM.16.MT88.4 R28, [R152] ;  /* 0x00000000981c783b */ /* 0x000fe20000004200 */
[----:B------:R-:W-:Y:S02]  /*7240*/  ISETP.GT.AND P1, PT, R7, 0x39, PT ;  /* 0x000000390700780c */ /* 0x000fe40003f24270 */
[----:B------:R-:W-:Y:S02]  /*7250*/  FMNMX.FTZ R5, R143, R5, !PT ;  /* 0x000000058f057209 */ /* 0x000fe40007810000 */
[----:B----4-:R-:W-:Y:S02]  /*7260*/  FMNMX.FTZ R4, R2, R4, !PT ;  /* 0x0000000402047209 */ /* 0x010fe40007810000 */
[----:B-1----:R-:W-:Y:S03]  /*7270*/  FSEL R142, R142, -INF , P0 ;  /* 0xff8000008e8e7808 */ /* 0x002fe60000000000 */
[----:B------:R-:W1:Y:S01]  /*7280*/  SHFL.BFLY PT, R2, R4, 0x1, 0x1f ;  /* 0x0c201f0004027f89 */ /* 0x000e6200000e0000 */
[----:B------:R-:W-:Y:S02]  /*7290*/  FMNMX.FTZ R5, R142, R5, !PT ;  /* 0x000000058e057209 */ /* 0x000fe40007810000 */
[----:B---3--:R-:W-:Y:S04]  /*72a0*/  FSEL R141, R35, -INF , P1 ;  /* 0xff800000238d7808 */ /* 0x008fe80000800000 */
[----:B------:R-:W-:Y:S05]  /*72b0*/  FMNMX.FTZ R5, R141, R5, !PT ;  /* 0x000000058d057209 */ /* 0x000fea0007810000 */
[----:B------:R-:W2:Y:S01]  /*72c0*/  SHFL.BFLY PT, R6, R5, 0x2, 0x1f ;  /* 0x0c401f0005067f89 */ /* 0x000ea200000e0000 */
[----:B-1----:R-:W-:Y:S04]  /*72d0*/  FMNMX.FTZ R2, R4, R2, !PT ;  /* 0x0000000204027209 */ /* 0x002fe80007810000 */
[C---:B------:R-:W-:Y:S01]  /*72e0*/  FSETP.NEU.FTZ.AND P1, PT, R2.reuse, -INF , PT ;  /* 0xff8000000200780b */ /* 0x040fe20003f3d000 */
[----:B------:R-:W-:Y:S05]  /*72f0*/  FMUL.FTZ R145, R2, c[0x0][0x2d0] ;  /* 0x0000b40002917a20 */ /* 0x000fea0000410000 */
[----:B------:R-:W-:Y:S05]  /*7300*/  FSEL R145, R145, RZ, P1 ;  /* 0x000000ff91917208 */ /* 0x000fea0000800000 */
[--C-:B------:R-:W-:Y:S02]  /*7310*/  FFMA.FTZ R162, R0, c[0x0][0x2d0], -R145.reuse ;  /* 0x0000b40000a27a23 */ /* 0x100fe40000010891 */
[--C-:B------:R-:W-:Y:S01]  /*7320*/  FFMA.FTZ R163, R12, c[0x0][0x2d0], -R145.reuse ;  /* 0x0000b4000ca37a23 */ /* 0x100fe20000010891 */
[----:B--2---:R-:W-:Y:S01]  /*7330*/  FMNMX.FTZ R5, R5, R6, !PT ;  /* 0x0000000605057209 */ /* 0x004fe20007810000 */
[----:B------:R-:W-:Y:S01]  /*7340*/  LDSM.16.MT88.4 R12, [R154] ;  /* 0x000000009a0c783b */ /* 0x000fe20000004200 */
[--C-:B------:R-:W-:Y:S01]  /*7350*/  FFMA.FTZ R161, R136, c[0x0][0x2d0], -R145.reuse ;  /* 0x0000b40088a17a23 */ /* 0x100fe20000010891 */
[----:B------:R-:W-:Y:S01]  /*7360*/  MUFU.EX2 R162, R162 ;  /* 0x000000a200a27308 */ /* 0x000fe20000000800 */
[--C-:B------:R-:W-:Y:S02]  /*7370*/  FFMA.FTZ R160, R137, c[0x0][0x2d0], -R145.reuse ;  /* 0x0000b40089a07a23 */ /* 0x100fe40000010891 */
[--C-:B------:R-:W-:Y:S02]  /*7380*/  FFMA.FTZ R180, R149, c[0x0][0x2d0], -R145.reuse ;  /* 0x0000b40095b47a23 */ /* 0x100fe40000010891 */
[--C-:B------:R-:W-:Y:S01]  /*7390*/  FFMA.FTZ R181, R148, c[0x0][0x2d0], -R145.reuse ;  /* 0x0000b40094b57a23 */ /* 0x100fe20000010891 */
[----:B------:R-:W1:Y:S01]  /*73a0*/  SHFL.BFLY PT, R4, R5, 0x1, 0x1f ;  /* 0x0c201f0005047f89 */ /* 0x000e6200000e0000 */
        /* <DEDUP_REMOVED lines=10> */
[--C-:B------:R-:W-:Y:S02]  /*7450*/  FFMA.FTZ R174, R174, c[0x0][0x2d0], -R145.reuse ;  /* 0x0000b400aeae7a23 */ /* 0x100fe40000010891 */
[----:B------:R-:W-:Y:S01]  /*7460*/  FFMA.FTZ R145, R146, c[0x0][0x2d0], -R145 ;  /* 0x0000b40092917a23 */ /* 0x000fe20000010891 */
[----:B-1----:R-:W-:Y:S04]  /*7470*/  FMNMX.FTZ R0, R5, R4, !PT ;  /* 0x0000000405007209 */ /* 0x002fe80007810000 */
[----:B------:R-:W1:Y:S01]  /*7480*/  MUFU.EX2 R160, R160 ;  /* 0x000000a000a07308 */ /* 0x000e620000000800 */
[----:B------:R-:W-:Y:S02]  /*7490*/  FSEL R5, R2, RZ, P1 ;  /* 0x000000ff02057208 */ /* 0x000fe40000800000 */
[C---:B------:R-:W-:Y:S01]  /*74a0*/  FSETP.NEU.FTZ.AND P0, PT, R0.reuse, -INF , PT ;  /* 0xff8000000000780b */ /* 0x040fe20003f1d000 */
[----:B------:R-:W-:Y:S01]  /*74b0*/  FMUL.FTZ R140, R0, c[0x0][0x2d0] ;  /* 0x0000b400008c7a20 */ /* 0x000fe20000410000 */
[----:B--2---:R-:W-:Y:S01]  /*74c0*/  F2FP.BF16.PACK_AB R136, R162, R163 ;  /* 0x000000a3a288723e */ /* 0x004fe200000010ff */
[----:B------:R-:W-:Y:S01]  /*74d0*/  FADD.FTZ R3, -R5, R3 ;  /* 0x0000000305037221 */ /* 0x000fe20000010100 */
[----:B------:R-:W-:Y:S02]  /*74e0*/  FSEL R4, R0, RZ, P0 ;  /* 0x000000ff00047208 */ /* 0x000fe40000000000 */
[----:B------:R-:W-:Y:S01]  /*74f0*/  FSEL R140, R140, RZ, P0 ;  /* 0x000000ff8c8c7208 */ /* 0x000fe20000000000 */
[----:B------:R-:W-:Y:S01]  /*7500*/  FMUL.FTZ R3, R3, c[0x0][0x2d0] ;  /* 0x0000b40003037a20 */ /* 0x000fe20000410000 */
[----:B------:R2:W-:Y:S01]  /*7510*/  MUFU.EX2 R183, R145 ;  /* 0x0000009100b77308 */ /* 0x0005e20000000800 */
[----:B------:R-:W-:Y:S02]  /*7520*/  FADD.FTZ R4, -R4, R132 ;  /* 0x0000008404047221 */ /* 0x000fe40000010100 */
[--C-:B------:R-:W-:Y:S02]  /*7530*/  FFMA.FTZ R159, R9, c[0x0][0x2d0], -R140.reuse ;  /* 0x0000b400099f7a23 */ /* 0x100fe4000001088c */
[--C-:B------:R-:W-:Y:S02]  /*7540*/  FFMA.FTZ R158, R8, c[0x0][0x2d0], -R140.reuse ;  /* 0x0000b400089e7a23 */ /* 0x100fe4000001088c */
[--C-:B------:R-:W-:Y:S02]  /*7550*/  FFMA.FTZ R157, R11, c[0x0][0x2d0], -R140.reuse ;  /* 0x0000b4000b9d7a23 */ /* 0x100fe4000001088c */
[--C-:B------:R-:W-:Y:S01]  /*7560*/  FFMA.FTZ R156, R10, c[0x0][0x2d0], -R140.reuse ;  /* 0x0000b4000a9c7a23 */ /* 0x100fe2000001088c */
[----:B------:R3:W4:Y:S01]  /*7570*/  MUFU.EX2 R132, R3 ;  /* 0x0000000300847308 */ /* 0x0007220000000800 */
[--C-:B------:R-:W-:Y:S01]  /*7580*/  FFMA.FTZ R178, R151, c[0x0][0x2d0], -R140.reuse ;  /* 0x0000b40097b27a23 */ /* 0x100fe2000001088c */
[----:B-1----:R-:W-:Y:S01]  /*7590*/  F2FP.BF16.PACK_AB R138, R160, R161 ;  /* 0x000000a1a08a723e */ /* 0x002fe200000010ff */
[--C-:B------:R-:W-:Y:S02]  /*75a0*/  FFMA.FTZ R179, R150, c[0x0][0x2d0], -R140.reuse ;  /* 0x0000b40096b37a23 */ /* 0x100fe4000001088c */
[----:B------:R-:W-:Y:S01]  /*75b0*/  LDSM.16.MT88.4 R148, [R153+0x3800] ;  /* 0x003800009994783b */ /* 0x000fe20000004200 */
[--C-:B------:R-:W-:Y:S02]  /*75c0*/  FFMA.FTZ R192, R144, c[0x0][0x2d0], -R140.reuse ;  /* 0x0000b40090c07a23 */ /* 0x100fe4000001088c */
[--C-:B------:R-:W-:Y:S02]  /*75d0*/  FFMA.FTZ R193, R143, c[0x0][0x2d0], -R140.reuse ;  /* 0x0000b4008fc17a23 */ /* 0x100fe4000001088c */
[----:B------:R-:W-:Y:S01]  /*75e0*/  MUFU.EX2 R159, R159 ;  /* 0x0000009f009f7308 */ /* 0x000fe20000000800 */
[--C-:B------:R-:W-:Y:S02]  /*75f0*/  FFMA.FTZ R194, R142, c[0x0][0x2d0], -R140.reuse ;  /* 0x0000b4008ec27a23 */ /* 0x100fe4000001088c */
[--C-:B------:R-:W-:Y:S01]  /*7600*/  FFMA.FTZ R168, R168, c[0x0][0x2d0], -R140.reuse ;  /* 0x0000b400a8a87a23 */ /* 0x100fe2000001088c */
[----:B--2---:R-:W-:Y:S01]  /*7610*/  LDSM.16.MT88.4 R144, [R154+0x3800] ;  /* 0x003800009a90783b */ /* 0x004fe20000004200 */
[--C-:B------:R-:W-:Y:S02]  /*7620*/  FFMA.FTZ R169, R169, c[0x0][0x2d0], -R140.reuse ;  /* 0x0000b400a9a97a23 */ /* 0x100fe4000001088c */
[--C-:B------:R-:W-:Y:S02]  /*7630*/  FFMA.FTZ R170, R170, c[0x0][0x2d0], -R140.reuse ;  /* 0x0000b400aaaa7a23 */ /* 0x100fe4000001088c */
[--C-:B------:R-:W-:Y:S01]  /*7640*/  FFMA.FTZ R171, R171, c[0x0][0x2d0], -R140.reuse ;  /* 0x0000b400abab7a23 */ /* 0x100fe2000001088c */
[----:B------:R-:W1:Y:S01]  /*7650*/  MUFU.EX2 R158, R158 ;  /* 0x0000009e009e7308 */ /* 0x000e620000000800 */
[--C-:B------:R-:W-:Y:S02]  /*7660*/  FFMA.FTZ R173, R173, c[0x0][0x2d0], -R140.reuse ;  /* 0x0000b400adad7a23 */ /* 0x100fe4000001088c */
[--C-:B------:R-:W-:Y:S02]  /*7670*/  FFMA.FTZ R172, R172, c[0x0][0x2d0], -R140.reuse ;  /* 0x0000b400acac7a23 */ /* 0x100fe4000001088c */
[----:B---3--:R-:W-:Y:S02]  /*7680*/  FMUL.FTZ R3, R4, c[0x0][0x2d0] ;  /* 0x0000b40004037a20 */ /* 0x008fe40000410000 */
[C---:B----4-:R-:W-:Y:S02]  /*7690*/  FMUL.FTZ R4, R132.reuse, R128 ;  /* 0x0000008084047220 */ /* 0x050fe40000410000 */
        /* <DEDUP_REMOVED lines=10> */
[----:B-1----:R-:W-:Y:S01]  /*7740*/  F2FP.BF16.PACK_AB R137, R158, R159 ;  /* 0x0000009f9e89723e */ /* 0x002fe200000010ff */
[C---:B------:R-:W-:Y:S02]  /*7750*/  FMUL.FTZ R33, R132.reuse, R101 ;  /* 0x0000006584217220 */ /* 0x040fe40000410000 */
[----:B------:R-:W-:Y:S02]  /*7760*/  FFMA.FTZ R140, R141, c[0x0][0x2d0], -R140 ;  /* 0x0000b4008d8c7a23 */ /* 0x000fe4000001088c */
[C---:B------:R-:W-:Y:S01]  /*7770*/  FMUL.FTZ R36, R132.reuse, R36 ;  /* 0x0000002484247220 */ /* 0x040fe20000410000 */
[----:B------:R-:W1:Y:S01]  /*7780*/  MUFU.EX2 R3, R3 ;  /* 0x0000000300037308 */ /* 0x000e620000000800 */
        /* <DEDUP_REMOVED lines=8> */
[----:B--2---:R-:W-:Y:S01]  /*7810*/  F2FP.BF16.PACK_AB R139, R156, R157 ;  /* 0x0000009d9c8b723e */ /* 0x004fe200000010ff */
[C---:B------:R-:W-:Y:S02]  /*7820*/  FMUL.FTZ R52, R132.reuse, R52 ;  /* 0x0000003484347220 */ /* 0x040fe40000410000 */
[C---:B------:R-:W-:Y:S02]  /*7830*/  FMUL.FTZ R53, R132.reuse, R53 ;  /* 0x0000003584357220 */ /* 0x040fe40000410000 */
[C---:B------:R-:W-:Y:S01]  /*7840*/  FMUL.FTZ R56, R132.reuse, R56 ;  /* 0x0000003884387220 */ /* 0x040fe20000410000 */
[----:B------:R-:W-:Y:S01]  /*7850*/  MUFU.EX2 R164, R164 ;  /* 0x000000a400a47308 */ /* 0x000fe20000000800 */
[C---:B------:R-:W-:Y:S02]  /*7860*/  FMUL.FTZ R57, R132.reuse, R57 ;  /* 0x0000003984397220 */ /* 0x040fe40000410000 */
[C---:B------:R-:W-:Y:S02]  /*7870*/  FMUL.FTZ R60, R132.reuse, R60 ;  /* 0x0000003c843c7220 */ /* 0x040fe40000410000 */
[C---:B-1----:R-:W-:Y:S02]  /*7880*/  FMUL.FTZ R6, R3.reuse, R130 ;  /* 0x0000008203067220 */ /* 0x042fe40000410000 */
[C---:B------:R-:W-:Y:S02]  /*7890*/  FMUL.FTZ R7, R3.reuse, R131 ;  /* 0x0000008303077220 */ /* 0x040fe40000410000 */
[----:B------:R-:W-:Y:S01]  /*78a0*/  LDSM.16.MT88.4 R128, [R153+0x2800] ;  /* 0x002800009980783b */ /* 0x000fe20000004200 */
[C---:B------:R-:W-:Y:S01]  /*78b0*/  FMUL.FTZ R10, R3.reuse, R126 ;  /* 0x0000007e030a7220 */ /* 0x040fe20000410000 */
[----:B------:R-:W1:Y:S01]  /*78c0*/  MUFU.EX2 R165, R165 ;  /* 0x000000a500a57308 */ /* 0x000e620000000800 */
[C---:B------:R-:W-:Y:S02]  /*78d0*/  FMUL.FTZ R11, R3.reuse, R127 ;  /* 0x0000007f030b7220 */ /* 0x040fe40000410000 */
[C---:B------:R-:W-:Y:S03]  /*78e0*/  HMMA.16816.F32.BF16 R4, R136.reuse, R12, R4 ;  /* 0x0000000c8804723c */ /* 0x040fe60000041804 */
[----:B------:R-:W-:Y:S02]  /*78f0*/  LDSM.16.MT88.4 R124, [R154+0x2800] ;  /* 0x002800009a7c783b */ /* 0x000fe40000004200 */
[C---:B------:R-:W-:Y:S02]  /*7900*/  FMUL.FTZ R18, R3.reuse, R118 ;  /* 0x0000007603127220 */ /* 0x040fe40000410000 */
[C---:B------:R-:W-:Y:S01]  /*7910*/  FMUL.FTZ R12, R132.reuse, R120 ;  /* 0x00000078840c7220 */ /* 0x040fe20000410000 */
[C---:B------:R-:W-:Y:S01]  /*7920*/  HMMA.16816.F32.BF16 R8, R136.reuse, R14, R8 ;  /* 0x0000000e8808723c */ /* 0x040fe20000041808 */
[----:B------:R-:W-:Y:S02]  /*7930*/  MUFU.EX2 R166, R166 ;  /* 0x000000a600a67308 */ /* 0x000fe40000000800 */
        /* <DEDUP_REMOVED lines=11> */
[----:B------:R-:W2:Y:S02]  /*79f0*/  LDSM.16.MT88.4 R120, [R155] ;  /* 0x000000009b78783b */ /* 0x000ea40000004200 */
        /* <DEDUP_REMOVED lines=14> */
[----:B------:R-:W4:Y:S01]  /*7ae0*/  LDSM.16.MT88.4 R112, [R154+0x2000] ;  /* 0x002000009a70783b */ /* 0x000f220000004200 */
        /* <DEDUP_REMOVED lines=41> */
[----:B------:R-:W2:Y:S03]  /*7d80*/  LDSM.16.MT88.4 R104, [R154+0x4000] ;  /* 0x004000009a68783b */ /* 0x000ea60000004200 */
[----:B------:R-:W4:Y:S01]  /*7d90*/  MUFU.EX2 R172, R172 ;  /* 0x000000ac00ac7308 */ /* 0x000f220000000800 */
        /* <DEDUP_REMOVED lines=10> */
[----:B------:R-:W1:Y:S01]  /*7e40*/  MUFU.EX2 R179, R179 ;  /* 0x000000b300b37308 */ /* 0x000e620000000800 */
[C---:B------:R-:W-:Y:S03]  /*7e50*/  HMMA.16816.F32.BF16 R60, R136.reuse, R108, R60 ;  /* 0x0000006c883c723c */ /* 0x040fe6000004183c */
[C---:B------:R-:W-:Y:S02]  /*7e60*/  FMUL.FTZ R78, R3.reuse, R78 ;  /* 0x0000004e034e7220 */ /* 0x040fe40000410000 */
[C---:B------:R-:W-:Y:S03]  /*7e70*/  FMUL.FTZ R79, R3.reuse, R79 ;  /* 0x0000004f034f7220 */ /* 0x040fe60000410000 */
[C---:B------:R-:W-:Y:S01]  /*7e80*/  HMMA.16816.F32.BF16 R64, R136.reuse, R110, R64 ;  /* 0x0000006e8840723c */ /* 0x040fe20000041840 */
[----:B------:R-:W4:Y:S01]  /*7e90*/  LDSM.16.MT88.4 R108, [R152+0x4000] ;  /* 0x00400000986c783b */ /* 0x000f220000004200 */
        /* <DEDUP_REMOVED lines=12> */
[----:B------:R-:W-:Y:S01]  /*7f60*/  FMUL.FTZ R87, R3, R87 ;  /* 0x0000005703577220 */ /* 0x000fe20000410000 */
[----:B------:R-:W-:Y:S01]  /*7f70*/  MUFU.EX2 R182, R182 ;  /* 0x000000b600b67308 */ /* 0x000fe20000000800 */
[C---:B-1----:R-:W-:Y:S04]  /*7f80*/  HMMA.16816.F32.BF16 R76, R136.reuse, R100, R76 ;  /* 0x00000064884c723c */ /* 0x042fe8000004184c */
[C---:B------:R-:W-:Y:S02]  /*7f90*/  FMUL.FTZ R88, R132.reuse, R88 ;  /* 0x0000005884587220 */ /* 0x040fe40000410000 */
[C---:B------:R-:W-:Y:S01]  /*7fa0*/  FMUL.FTZ R89, R132.reuse, R89 ;  /* 0x0000005984597220 */ /* 0x040fe20000410000 */
[----:B------:R-:W-:Y:S01]  /*7fb0*/  F2FP.BF16.PACK_AB R100, R165, R164 ;  /* 0x000000a4a564723e */ /* 0x000fe200000010ff */
[C---:B------:R-:W-:Y:S01]  /*7fc0*/  HMMA.16816.F32.BF16 R80, R136.reuse, R102, R80 ;  /* 0x000000668850723c */ /* 0x040fe20000041850 */
[----:B------:R-:W1:Y:S03]  /*7fd0*/  MUFU.EX2 R192, R192 ;  /* 0x000000c000c07308 */ /* 0x000e660000000800 */
[----:B------:R-:W-:Y:S01]  /*7fe0*/  FMUL.FTZ R90, R3, R90 ;  /* 0x0000005a035a7220 */ /* 0x000fe20000410000 */
[----:B---3--:R-:W-:Y:S01]  /*7ff0*/  F2FP.BF16.PACK_AB R101, R169, R168 ;  /* 0x000000a8a965723e */ /* 0x008fe200000010ff */
[----:B------:R-:W-:Y:S01]  /*8000*/  FMUL.FTZ R91, R3, R91 ;  /* 0x0000005b035b7220 */ /* 0x000fe20000410000 */
[----:B------:R-:W-:Y:S01]  /*8010*/  F2FP.BF16.PACK_AB R102, R167, R166 ;  /* 0x000000a6a766723e */ /* 0x000fe200000010ff */
[C---:B----4-:R-:W-:Y:S03]  /*8020*/  HMMA.16816.F32.BF16 R84, R136.reuse, R108, R84 ;  /* 0x0000006c8854723c */ /* 0x050fe60000041854 */
[----:B------:R-:W3:Y:S01]  /*8030*/  MUFU.EX2 R193, R193 ;  /* 0x000000c100c17308 */ /* 0x000ee20000000800 */
[C---:B------:R-:W-:Y:S01]  /*8040*/  FMUL.FTZ R92, R132.reuse, R92 ;  /* 0x0000005c845c7220 */ /* 0x040fe20000410000 */
[----:B-----5:R-:W-:Y:S01]  /*8050*/  F2FP.BF16.PACK_AB R103, R171, R170 ;  /* 0x000000aaab67723e */ /* 0x020fe200000010ff */
[C---:B------:R-:W-:Y:S02]  /*8060*/  FMUL.FTZ R93, R132.reuse, R93 ;  /* 0x0000005d845d7220 */ /* 0x040fe40000410000 */
[C---:B------:R-:W-:Y:S01]  /*8070*/  HMMA.16816.F32.BF16 R88, R136.reuse, R110, R88 ;  /* 0x0000006e8858723c */ /* 0x040fe20000041858 */
[----:B------:R-:W4:Y:S03]  /*8080*/  LDSM.16.MT88.4 R108, [R152+0x800] ;  /* 0x00080000986c783b */ /* 0x000f260000004200 */
[C---:B------:R-:W-:Y:S01]  /*8090*/  FMUL.FTZ R94, R3.reuse, R94 ;  /* 0x0000005e035e7220 */ /* 0x040fe20000410000 */
[----:B------:R-:W5:Y:S01]  /*80a0*/  MUFU.EX2 R194, R194 ;  /* 0x000000c200c27308 */ /* 0x000f620000000800 */
[C---:B------:R-:W-:Y:S02]  /*80b0*/  FMUL.FTZ R95, R3.reuse, R95 ;  /* 0x0000005f035f7220 */ /* 0x040fe40000410000 */
[C---:B------:R-:W-:Y:S04]  /*80c0*/  FMUL.FTZ R96, R132.reuse, R96 ;  /* 0x0000006084607220 */ /* 0x040fe80000410000 */
[C---:B------:R-:W-:Y:S01]  /*80d0*/  FMUL.FTZ R97, R132.reuse, R97 ;  /* 0x0000006184617220 */ /* 0x040fe20000410000 */
[C---:B--2---:R-:W-:Y:S03]  /*80e0*/  HMMA.16816.F32.BF16 R92, R136.reuse, R104, R92 ;  /* 0x00000068885c723c */ /* 0x044fe6000004185c */
[C---:B------:R-:W-:Y:S02]  /*80f0*/  FMUL.FTZ R98, R3.reuse, R98 ;  /* 0x0000006203627220 */ /* 0x040fe40000410000 */
[C---:B------:R-:W-:Y:S02]  /*8100*/  FMUL.FTZ R99, R3.reuse, R99 ;  /* 0x0000006303637220 */ /* 0x040fe40000410000 */
[----:B------:R-:W-:Y:S02]  /*8110*/  FFMA.FTZ R159, R3, R239, R159 ;  /* 0x000000ef039f7223 */ /* 0x000fe4000001009f */
[----:B------:R-:W-:Y:S03]  /*8120*/  FFMA.FTZ R163, R132, R242, R163 ;  /* 0x000000f284a37223 */ /* 0x000fe600000100a3 */
[----:B------:R-:W-:Y:S01]  /*8130*/  HMMA.16816.F32.BF16 R96, R136, R106, R96 ;  /* 0x0000006a8860723c */ /* 0x000fe20000041860 */
[----:B------:R-:W2:Y:S02]  /*8140*/  LDSM.16.MT88.4 R104, [R152+0x2800] ;  /* 0x002800009868783b */ /* 0x000ea40000004200 */
        /* <DEDUP_REMOVED lines=8> */
[----:B------:R-:W1:Y:S03]  /*81d0*/  LDSM.16.MT88.4 R112, [R155+0x2800] ;  /* 0x002800009b70783b */ /* 0x000e660000004200 */
        /* <DEDUP_REMOVED lines=16> */
[C---:B------:R-:W-:Y:S04]  /*82e0*/  HMMA.16816.F32.BF16 R28, R100.reuse, R120, R28 ;  /* 0x00000078641c723c */ /* 0x040fe8000004181c */
[----:B------:R-:W-:Y:S04]  /*82f0*/  FADD.FTZ R171, R173, R171 ;  /* 0x000000abadab7221 */ /* 0x000fe80000010000 */
        /* <DEDUP_REMOVED lines=8> */
[C---:B------:R-:W-:Y:S04]  /*8380*/  HMMA.16816.F32.BF16 R44, R100.reuse, R128, R44 ;  /* 0x00000080642c723c */ /* 0x040fe8000004182c */
[----:B-1----:R-:W-:Y:S04]  /*8390*/  FADD.FTZ R171, R192, R171 ;  /* 0x000000abc0ab7221 */ /* 0x002fe80000010000 */
[C---:B------:R-:W-:Y:S01]  /*83a0*/  HMMA.16816.F32.BF16 R48, R100.reuse, R130, R48 ;  /* 0x000000826430723c */ /* 0x040fe20000041830 */
[----:B------:R-:W-:Y:S03]  /*83b0*/  LDSM.16.MT88.4 R128, [R154+0x3000] ;  /* 0x003000009a80783b */ /* 0x000fe60000004200 */
[----:B---3--:R-:W-:Y:S04]  /*83c0*/  FADD.FTZ R171, R193, R171 ;  /* 0x000000abc1ab7221 */ /* 0x008fe80000010000 */
[C---:B--2---:R-:W-:Y:S04]  /*83d0*/  HMMA.16816.F32.BF16 R52, R100.reuse, R104, R52 ;  /* 0x000000686434723c */ /* 0x044fe80000041834 */
[----:B-----5:R-:W-:Y:S04]  /*83e0*/  FADD.FTZ R171, R194, R171 ;  /* 0x000000abc2ab7221 */ /* 0x020fe80000010000 */
[C---:B------:R-:W-:Y:S01]  /*83f0*/  HMMA.16816.F32.BF16 R56, R100.reuse, R106, R56 ;  /* 0x0000006a6438723c */ /* 0x040fe20000041838 */
[----:B------:R-:W1:Y:S03]  /*8400*/  LDSM.16.MT88.4 R104, [R152+0x4800] ;  /* 0x004800009868783b */ /* 0x000e660000004200 */
[----:B------:R-:W-:Y:S04]  /*8410*/  FADD.FTZ R239, R195, R171 ;  /* 0x000000abc3ef7221 */ /* 0x000fe80000010000 */
[C---:B------:R-:W-:Y:S08]  /*8420*/  HMMA.16816.F32.BF16 R60, R100.reuse, R112, R60 ;  /* 0x00000070643c723c */ /* 0x040ff0000004183c */
[C---:B------:R-:W-:Y:S01]  /*8430*/  HMMA.16816.F32.BF16 R64, R100.reuse, R114, R64 ;  /* 0x000000726440723c */ /* 0x040fe20000041840 */
[----:B------:R-:W2:Y:S07]  /*8440*/  LDSM.16.MT88.4 R112, [R155+0x4800] ;  /* 0x004800009b70783b */ /* 0x000eae0000004200 */
[C---:B----4-:R-:W-:Y:S08]  /*8450*/  HMMA.16816.F32.BF16 R68, R100.reuse, R108, R68 ;  /* 0x0000006c6444723c */ /* 0x050ff00000041844 */
        /* <DEDUP_REMOVED lines=9> */
[----:B------:R-:W-:Y:S01]  /*84f0*/  HMMA.16816.F32.BF16 R96, R100, R114, R96 ;  /* 0x000000726460723c */ /* 0x000fe20000041860 */
[----:B------:R-:W-:Y:S06]  /*8500*/  LDSM.16.MT88.4 R112, [R154+0x5000] ;  /* 0x005000009a70783b */ /* 0x000fec0000004200 */
[----:B------:R-:W-:Y:S01]  /*8510*/  F2FP.BF16.PACK_AB R100, R176, R175 ;  /* 0x000000afb064723e */ /* 0x000fe200000010ff */
[----:B------:R-:W-:Y:S01]  /*8520*/  FADD.FTZ R175, R175, R166 ;  /* 0x000000a6afaf7221 */ /* 0x000fe20000010000 */
[----:B------:R-:W-:Y:S03]  /*8530*/  F2FP.BF16.PACK_AB R102, R174, R177 ;  /* 0x000000b1ae66723e */ /* 0x000fe600000010ff */
[----:B------:R-:W-:Y:S01]  /*8540*/  F2FP.BF16.PACK_AB R101, R172, R173 ;  /* 0x000000adac65723e */ /* 0x000fe200000010ff */
[----:B------:R-:W-:Y:S01]  /*8550*/  FADD.FTZ R175, R176, R175 ;  /* 0x000000afb0af7221 */ /* 0x000fe20000010000 */
[----:B------:R-:W-:Y:S03]  /*8560*/  F2FP.BF16.PACK_AB R103, R179, R178 ;  /* 0x000000b2b367723e */ /* 0x000fe600000010ff */
[----:B------:R-:W-:Y:S04]  /*8570*/  FADD.FTZ R175, R177, R175 ;  /* 0x000000afb1af7221 */ /* 0x000fe80000010000 */
[C---:B---3--:R-:W-:Y:S03]  /*8580*/  HMMA.16816.F32.BF16 R4, R100.reuse, R108, R4 ;  /* 0x0000006c6404723c */ /* 0x048fe60000041804 */
[----:B------:R-:W-:Y:S04]  /*8590*/  FADD.FTZ R175, R174, R175 ;  /* 0x000000afaeaf7221 */ /* 0x000fe80000010000 */
[----:B------:R-:W-:Y:S01]  /*85a0*/  FADD.FTZ R175, R180, R175 ;  /* 0x000000afb4af7221 */ /* 0x000fe20000010000 */
[C---:B------:R-:W-:Y:S01]  /*85b0*/  HMMA.16816.F32.BF16 R8, R100.reuse, R110, R8 ;  /* 0x0000006e6408723c */ /* 0x040fe20000041808 */
[----:B------:R-:W2:Y:S03]  /*85c0*/  LDSM.16.MT88.4 R108, [R155+0x3000] ;  /* 0x003000009b6c783b */ /* 0x000ea60000004200 */
[----:B------:R-:W-:Y:S04]  /*85d0*/  FADD.FTZ R175, R181, R175 ;  /* 0x000000afb5af7221 */ /* 0x000fe80000010000 */
[C---:B------:R-:W-:Y:S04]  /*85e0*/  HMMA.16816.F32.BF16 R12, R100.reuse, R120, R12 ;  /* 0x00000078640c723c */ /* 0x040fe8000004180c */
[----:B------:R-:W-:Y:S04]  /*85f0*/  FADD.FTZ R175, R182, R175 ;  /* 0x000000afb6af7221 */ /* 0x000fe80000010000 */
[C---:B------:R-:W-:Y:S04]  /*8600*/  HMMA.16816.F32.BF16 R16, R100.reuse, R122, R16 ;  /* 0x0000007a6410723c */ /* 0x040fe80000041810 */
[----:B------:R-:W-:Y:S04]  /*8610*/  FADD.FTZ R242, R183, R175 ;  /* 0x000000afb7f27221 */ /* 0x000fe80000010000 */
[C---:B----4-:R-:W-:Y:S08]  /*8620*/  HMMA.16816.F32.BF16 R20, R100.reuse, R116, R20 ;  /* 0x000000746414723c */ /* 0x050ff00000041814 */
[C---:B------:R-:W-:Y:S01]  /*8630*/  HMMA.16816.F32.BF16 R24, R100.reuse, R118, R24 ;  /* 0x000000766418723c */ /* 0x040fe20000041818 */
[----:B------:R-:W3:Y:S07]  /*8640*/  LDSM.16.MT88.4 R116, [R153+0x5000] ;  /* 0x005000009974783b */ /* 0x000eee0000004200 */
[C---:B------:R-:W-:Y:S08]  /*8650*/  HMMA.16816.F32.BF16 R28, R100.reuse, R124, R28 ;  /* 0x0000007c641c723c */ /* 0x040ff0000004181c */
[C---:B------:R-:W-:Y:S01]  /*8660*/  HMMA.16816.F32.BF16 R32, R100.reuse, R126, R32 ;  /* 0x0000007e6420723c */ /* 0x040fe20000041820 */
[----:B------:R-:W-:Y:S07]  /*8670*/  LDSM.16.MT88.4 R124, [R154+0x1800] ;  /* 0x001800009a7c783b */ /* 0x000fee0000004200 */
[C---:B------:R-:W-:Y:S08]  /*8680*/  HMMA.16816.F32.BF16 R36, R100.reuse, R128, R36 ;  /* 0x000000806424723c */ /* 0x040ff00000041824 */
[C---:B------:R-:W-:Y:S08]  /*8690*/  HMMA.16816.F32.BF16 R40, R100.reuse, R130, R40 ;  /* 0x000000826428723c */ /* 0x040ff00000041828 */
[C---:B------:R-:W-:Y:S07]  /*86a0*/  HMMA.16816.F32.BF16 R44, R100.reuse, R136, R44 ;  /* 0x00000088642c723c */ /* 0x040fee000004182c */
[----:B------:R-:W-:Y:S01]  /*86b0*/  F2FP.BF16.PACK_AB R136, R181, R180 ;  /* 0x000000b4b588723e */ /* 0x000fe200000010ff */
[C---:B------:R-:W-:Y:S04]  /*86c0*/  HMMA.16816.F32.BF16 R48, R100.reuse, R138, R48 ;  /* 0x0000008a6430723c */ /* 0x040fe80000041830 */
[----:B------:R-:W-:Y:S03]  /*86d0*/  F2FP.BF16.PACK_AB R137, R193, R192 ;  /* 0x000000c0c189723e */ /* 0x000fe600000010ff */
[----:B------:R-:W-:Y:S01]  /*86e0*/  F2FP.BF16.PACK_AB R138, R183, R182 ;  /* 0x000000b6b78a723e */ /* 0x000fe200000010ff */
[C---:B-1----:R-:W-:Y:S04]  /*86f0*/  HMMA.16816.F32.BF16 R52, R100.reuse, R104, R52 ;  /* 0x000000686434723c */ /* 0x042fe80000041834 */
[----:B------:R-:W-:Y:S04]  /*8700*/  F2FP.BF16.PACK_AB R139, R195, R194 ;  /* 0x000000c2c38b723e */ /* 0x000fe800000010ff */
[C---:B------:R-:W-:Y:S01]  /*8710*/  HMMA.16816.F32.BF16 R56, R100.reuse, R106, R56 ;  /* 0x0000006a6438723c */ /* 0x040fe20000041838 */
[----:B------:R-:W1:Y:S07]  /*8720*/  LDSM.16.MT88.4 R104, [R152+0x5000] ;  /* 0x005000009868783b */ /* 0x000e6e0000004200 */
[C---:B--2---:R-:W-:Y:S08]  /*8730*/  HMMA.16816.F32.BF16 R60, R100.reuse, R108, R60 ;  /* 0x0000006c643c723c */ /* 0x044ff0000004183c */
[C---:B------:R-:W-:Y:S01]  /*8740*/  HMMA.16816.F32.BF16 R64, R100.reuse, R110, R64 ;  /* 0x0000006e6440723c */ /* 0x040fe20000041840 */
[----:B------:R-:W2:Y:S07]  /*8750*/  LDSM.16.MT88.4 R108, [R155+0x5000] ;  /* 0x005000009b6c783b */ /* 0x000eae0000004200 */
[C---:B------:R-:W-:Y:S08]  /*8760*/  HMMA.16816.F32.BF16 R68, R100.reuse, R112, R68 ;  /* 0x000000706444723c */ /* 0x040ff00000041844 */
[C---:B------:R-:W-:Y:S08]  /*8770*/  HMMA.16816.F32.BF16 R72, R100.reuse, R114, R72 ;  /* 0x000000726448723c */ /* 0x040ff00000041848 */
[C---:B---3--:R-:W-:Y:S08]  /*8780*/  HMMA.16816.F32.BF16 R76, R100.reuse, R116, R76 ;  /* 0x00000074644c723c */ /* 0x048ff0000004184c */
[C---:B------:R-:W-:Y:S01]  /*8790*/  HMMA.16816.F32.BF16 R80, R100.reuse, R118, R80 ;  /* 0x000000766450723c */ /* 0x040fe20000041850 */
[----:B------:R-:W3:Y:S07]  /*87a0*/  LDSM.16.MT88.4 R116, [R153+0x1800] ;  /* 0x001800009974783b */ /* 0x000eee0000004200 */
[C---:B-1----:R-:W-:Y:S08]  /*87b0*/  HMMA.16816.F32.BF16 R84, R100.reuse, R104, R84 ;  /* 0x000000686454723c */ /* 0x042ff00000041854 */
[C---:B------:R-:W-:Y:S01]  /*87c0*/  HMMA.16816.F32.BF16 R88, R100.reuse, R106, R88 ;  /* 0x0000006a6458723c */ /* 0x040fe20000041858 */
[----:B------:R-:W1:Y:S07]  /*87d0*/  LDSM.16.MT88.4 R104, [R152+0x1800] ;  /* 0x001800009868783b */ /* 0x000e6e0000004200 */
[C---:B--2---:R-:W-:Y:S08]  /*87e0*/  HMMA.16816.F32.BF16 R92, R100.reuse, R108, R92 ;  /* 0x0000006c645c723c */ /* 0x044ff0000004185c */
[----:B------:R-:W-:Y:S08]  /*87f0*/  HMMA.16816.F32.BF16 R96, R100, R110, R96 ;  /* 0x0000006e6460723c */ /* 0x000ff00000041860 */
[C---:B------:R-:W-:Y:S01]  /*8800*/  HMMA.16816.F32.BF16 R128, R136.reuse, R124, R4 ;  /* 0x0000007c8880723c */ /* 0x040fe20000041804 */
[----:B------:R-:W2:Y:S07]  /*8810*/  LDSM.16.MT88.4 R4, [R152+0x3800] ;  /* 0x003800009804783b */ /* 0x000eae0000004200 */
[C---:B------:R-:W-:Y:S01]  /*8820*/  HMMA.16816.F32.BF16 R124, R136.reuse, R126, R8 ;  /* 0x0000007e887c723c */ /* 0x040fe20000041808 */
[----:B------:R-:W4:Y:S07]  /*8830*/  LDSM.16.MT88.4 R8, [R155+0x3800] ;  /* 0x003800009b08783b */ /* 0x000f2e0000004200 */
[C---:B---3--:R-:W-:Y:S01]  /*8840*/  HMMA.16816.F32.BF16 R120, R136.reuse, R116, R12 ;  /* 0x000000748878723c */ /* 0x048fe2000004180c */
[----:B------:R-:W3:Y:S07]  /*8850*/  LDSM.16.MT88.4 R12, [R154+0x5800] ;  /* 0x005800009a0c783b */ /* 0x000eee0000004200 */
[C---:B------:R-:W-:Y:S01]  /*8860*/  HMMA.16816.F32.BF16 R116, R136.reuse, R118, R16 ;  /* 0x000000768874723c */ /* 0x040fe20000041810 */
[----:B------:R-:W5:Y:S07]  /*8870*/  LDSM.16.MT88.4 R16, [R153+0x5800] ;  /* 0x005800009910783b */ /* 0x000f6e0000004200 */
[C---:B-1----:R-:W-:Y:S07]  /*8880*/  HMMA.16816.F32.BF16 R112, R136.reuse, R104, R20 ;  /* 0x000000688870723c */ /* 0x042fee0000041814 */
[----:B------:R-:W-:Y:S01]  /*8890*/  IADD3 R20, R247, -0x2, RZ ;  /* 0xfffffffef7147810 */ /* 0x000fe20007ffe0ff */
        /* <DEDUP_REMOVED lines=14> */
[----:B------:R-:W-:Y:S01]  /*8980*/  @P6 SHF.R.S32.HI R8, RZ, 0x1f, R20 ;  /* 0x0000001fff086819 */ /* 0x000fe20000011414 */
[C---:B------:R-:W-:Y:S04]  /*8990*/  HMMA.16816.F32.BF16 R64, R136.reuse, R10, R64 ;  /* 0x0000000a8840723c */ /* 0x040fe80000041840 */
[----:B------:R-:W-:Y:S04]  /*89a0*/  @P6 IMAD R8, R8, c[0x0][0x1e0], RZ ;  /* 0x0000780008086a24 */ /* 0x000fe800078e02ff */
[C---:B---3--:R-:W-:Y:S04]  /*89b0*/  HMMA.16816.F32.BF16 R68, R136.reuse, R12, R68 ;  /* 0x0000000c8844723c */ /* 0x048fe80000041844 */
[C---:B------:R-:W-:Y:S02]  /*89c0*/  @P6 IMAD R8, R20.reuse, c[0x0][0x1e4], R8 ;  /* 0x0000790014086a24 */ /* 0x040fe400078e0208 */
[----:B------:R-:W-:Y:S01]  /*89d0*/  @P6 IMAD.WIDE.U32 R20, R20, c[0x0][0x1e0], RZ ;  /* 0x0000780014146a25 */ /* 0x000fe200078e00ff */
[----:B------:R-:W-:Y:S01]  /*89e0*/  @P6 MOV R13, c[0x0][0x1e0] ;  /* 0x00007800000d6a02 */ /* 0x000fe20000000f00 */
[C---:B------:R-:W-:Y:S04]  /*89f0*/  HMMA.16816.F32.BF16 R72, R136.reuse, R14, R72 ;  /* 0x0000000e8848723c */ /* 0x040fe80000041848 */
[----:B------:R-:W-:Y:S02]  /*8a00*/  @P6 IADD3 R3, R21, R8, RZ ;  /* 0x0000000815036210 */ /* 0x000fe40007ffe0ff */
[----:B------:R-:W2:Y:S01]  /*8a10*/  LDSM.16.MT88.4 R8, [R155+0x5800] ;  /* 0x005800009b08783b */ /* 0x000ea20000004200 */
[C---:B------:R-:W-:Y:S01]  /*8a20*/  @P6 SHF.L.U32 R12, R20.reuse, 0x6, RZ ;  /* 0x00000006140c6819 */ /* 0x040fe200000006ff */
[C---:B-----5:R-:W-:Y:S01]  /*8a30*/  HMMA.16816.F32.BF16 R76, R136.reuse, R16, R76 ;  /* 0x00000010884c723c */ /* 0x060fe2000004184c */
[----:B------:R-:W-:Y:S03]  /*8a40*/  @P6 MOV R15, c[0x0][0x1e4] ;  /* 0x00007900000f6a02 */ /* 0x000fe60000000f00 */
[----:B------:R-:W-:Y:S02]  /*8a50*/  @P6 SHF.L.U64.HI R3, R20, 0x6, R3 ;  /* 0x0000000614036819 */ /* 0x000fe40000010203 */
[C---:B------:R-:W-:Y:S02]  /*8a60*/  @P6 LEA R14, P0, R13.reuse, R12, 0x5 ;  /* 0x0000000c0d0e6211 */ /* 0x040fe400078028ff */
[----:B------:R-:W-:Y:S01]  /*8a70*/  @P6 IADD3 R12, P4, R12, R240, RZ ;  /* 0x000000f00c0c6210 */ /* 0x000fe20007f9e0ff */
[C---:B------:R-:W-:Y:S03]  /*8a80*/  HMMA.16816.F32.BF16 R80, R136.reuse, R18, R80 ;  /* 0x000000128850723c */ /* 0x040fe60000041850 */
[----:B------:R-:W-:Y:S02]  /*8a90*/  @P6 LEA.HI.X R15, R13, R3, R15, 0x5, P0 ;  /* 0x000000030d0f6211 */ /* 0x000fe400000f2c0f */
[C---:B------:R-:W-:Y:S02]  /*8aa0*/  ISETP.GE.AND P0, PT, R238.reuse, 0x1, PT ;  /* 0x00000001ee00780c */ /* 0x040fe40003f06270 */
[----:B------:R-:W-:Y:S01]  /*8ab0*/  IADD3 R238, R238, 0x1, RZ ;  /* 0x00000001eeee7810 */ /* 0x000fe20007ffe0ff */
[C---:B-1----:R-:W-:Y:S04]  /*8ac0*/  HMMA.16816.F32.BF16 R84, R136.reuse, R4, R84 ;  /* 0x000000048854723c */ /* 0x042fe80000041854 */
[----:B------:R-:W-:Y:S02]  /*8ad0*/  SEL R238, R238, RZ, !P0 ;  /* 0x000000ffeeee7207 */ /* 0x000fe40004000000 */
[C---:B------:R-:W-:Y:S02]  /*8ae0*/  @P6 LEA R16, P5, R12.reuse, c[0x0][0x1c8], 0x1 ;  /* 0x000072000c106a11 */ /* 0x040fe400078a08ff */
[----:B------:R-:W-:Y:S01]  /*8af0*/  @P6 IADD3.X R3, R3, R232, RZ, P4, !PT ;  /* 0x000000e803036210 */ /* 0x000fe200027fe4ff */
[C---:B------:R-:W-:Y:S03]  /*8b00*/  HMMA.16816.F32.BF16 R88, R136.reuse, R6, R88 ;  /* 0x000000068858723c */ /* 0x040fe60000041858 */
[----:B------:R-:W-:Y:S01]  /*8b10*/  @P6 LEA.HI.X R17, R12, c[0x0][0x1cc], R3, 0x1, P5 ;  /* 0x000073000c116a11 */ /* 0x000fe200028f0c03 */
[----:B------:R-:W-:Y:S01]  /*8b20*/  @P6 IMAD R3, R238, 0x6000, R210 ;  /* 0x00006000ee036824 */ /* 0x000fe200078e02d2 */
[----:B------:R-:W-:Y:S04]  /*8b30*/  @P6 IADD3 R14, P0, R14, R240, RZ ;  /* 0x000000f00e0e6210 */ /* 0x000fe80007f1e0ff */
[----:B------:R-:W-:Y:S01]  /*8b40*/  @!PT LDS RZ, [RZ] ;  /* 0x00000000fffff984 */ /* 0x000fe20000000800 */
[----:B------:R-:W-:Y:S01]  /*8b50*/  @!PT LDS RZ, [RZ] ;  /* 0x00000000fffff984 */ /* 0x000fe20000000800 */
[----:B------:R-:W-:Y:S01]  /*8b60*/  @!PT LDS RZ, [RZ] ;  /* 0x00000000fffff984 */ /* 0x000fe20000000800 */
[----:B------:R1:W-:Y:S03]  /*8b70*/  @P6 LDGSTS.E.BYPASS.LTC128B.128 [R3], [R16.64], !P3 ;  /* 0x0000000010036fae */ /* 0x0003e6000d901d48 */
[----:B------:R-:W-:Y:S01]  /*8b80*/  @P6 IADD3.X R15, R15, R232, RZ, P0, !PT ;  /* 0x000000e80f0f6210 */ /* 0x000fe200007fe4ff */
[C---:B--2---:R-:W-:Y:S03]  /*8b90*/  HMMA.16816.F32.BF16 R92, R136.reuse, R8, R92 ;  /* 0x00000008885c723c */ /* 0x044fe6000004185c */
[----:B------:R-:W-:Y:S01]  /*8ba0*/  @P6 ISETP.GE.AND P0, PT, R207, c[0x0][0x1d4], PT ;  /* 0x00007500cf006a0c */ /* 0x000fe20003f06270 */
[----:B------:R1:W-:Y:S01]  /*8bb0*/  @P6 LDGSTS.E.BYPASS.LTC128B.128 [R3+0x2000], [R16.64+0x80], !P1 ;  /* 0x0200008010036fae */ /* 0x0003e2000c901d48 */
[C---:B------:R-:W-:Y:S03]  /*8bc0*/  @P6 LEA R4, P4, R14.reuse, c[0x0][0x1c8], 0x1 ;  /* 0x000072000e046a11 */ /* 0x040fe600078808ff */
[----:B------:R-:W-:Y:S04]  /*8bd0*/  HMMA.16816.F32.BF16 R96, R136, R10, R96 ;  /* 0x0000000a8860723c */ /* 0x000fe80000041860 */
[----:B------:R-:W-:Y:S04]  /*8be0*/  @P6 LEA.HI.X R5, R14, c[0x0][0x1cc], R15, 0x1, P4 ;  /* 0x000073000e056a11 */ /* 0x000fe800020f0c0f */
[----:B------:R1:W-:Y:S08]  /*8bf0*/  @P6 LDGSTS.E.BYPASS.LTC128B.128 [R3+0x4000], [R16.64+0x100], !P0 ;  /* 0x0400010010036fae */ /* 0x0003f0000c101d48 */
[----:B------:R1:W-:Y:S08]  /*8c00*/  @P6 LDGSTS.E.BYPASS.LTC128B.128 [R3+0x1000], [R4.64], !P3 ;  /* 0x0100000004036fae */ /* 0x0003f0000d901d48 */
[----:B------:R1:W-:Y:S01]  /*8c10*/  @P6 LDGSTS.E.BYPASS.LTC128B.128 [R3+0x3000], [R4.64+0x80], !P1 ;  /* 0x0300008004036fae */ /* 0x0003e2000c901d48 */
[C---:B------:R-:W-:Y:S02]  /*8c20*/  ISETP.GE.AND P1, PT, R133.reuse, 0x1, PT ;  /* 0x000000018500780c */ /* 0x040fe40003f26270 */
[----:B------:R-:W-:Y:S04]  /*8c30*/  IADD3 R133, R133, 0x1, RZ ;  /* 0x0000000185857810 */ /* 0x000fe80007ffe0ff */
[----:B------:R-:W-:Y:S01]  /*8c40*/  SEL R133, R133, RZ, !P1 ;  /* 0x000000ff85857207 */ /* 0x000fe20004800000 */
[----:B------:R1:W-:Y:S01]  /*8c50*/  @P6 LDGSTS.E.BYPASS.LTC128B.128 [R3+0x5000], [R4.64+0x100], !P0 ;  /* 0x0500010004036fae */ /* 0x0003e2000c101d48 */
[----:B------:R-:W-:Y:S02]  /*8c60*/  ISETP.GT.AND P0, PT, R247, R245, PT ;  /* 0x000000f5f700720c */ /* 0x000fe40003f04270 */
[----:B------:R-:W-:Y:S05]  /*8c70*/  MOV R247, R248 ;  /* 0x000000f800f77202 */ /* 0x000fea0000000f00 */
[----:B------:R-:W0:Y:S01]  /*8c80*/  LDGDEPBAR ;  /* 0x00000000000079af */ /* 0x000e220000000000 */
[----:B-1----:R-:W-:Y:S05]  /*8c90*/  MOV R3, R2 ;  /* 0x0000000200037202 */ /* 0x002fea0000000f00 */
[----:B------:R-:W-:-:S05]  /*8ca0*/  @P0 BRA `(.L_x_2151) ;  /* 0xffffce3000000947 */ /* 0x000fca000383ffff */
.L_x_2150:
[----:B------:R-:W-:-:S13]  /*8cb0*/  ISETP.GE.AND P0, PT, R248, R233, PT ;  /* 0x000000e9f800720c */ /* 0x000fda0003f06270 */
[----:B------:R-:W-:Y:S05]  /*8cc0*/  @!P0 BRA `(.L_x_2152) ;  /* 0x00002ce000008947 */ /* 0x000fea0003800000 */
[----:B------:R-:W-:Y:S02]  /*8cd0*/  MOV R3, R0 ;  /* 0x0000000000037202 */ /* 0x000fe40000000f00 */
[----:B------:R-:W-:Y:S02]  /*8ce0*/  MOV R132, R2 ;  /* 0x0000000200847202 */ /* 0x000fe40000000f00 */
.L_x_2153:
        /* <DEDUP_REMOVED lines=10> */
[C---:B------:R-:W-:Y:S01]  /*8d90*/  @!P6 IMAD.WIDE.U32 R20, R243.reuse, c[0x0][0x208], RZ ;  /* 0x00008200f314ea25 */ /* 0x040fe200078e00ff */
        /* <DEDUP_REMOVED lines=10> */
[----:B-1----:R-:W1:Y:S01]  /*8e40*/  LDSM.16.M88.4 R8, [R194] ;  /* 0x00000000c208783b */ /* 0x002e620000000200 */
[----:B------:R-:W-:Y:S02]  /*8e50*/  @!P6 LEA R156, P5, R157, c[0x0][0x1f8], 0x1 ;  /* 0x00007e009d9cea11 */ /* 0x000fe400078a08ff */
[----:B------:R-:W-:Y:S02]  /*8e60*/  @!P6 IADD3 R159, P4, R159, R236, RZ ;  /* 0x000000ec9f9fe210 */ /* 0x000fe40007f9e0ff */
[----:B------:R-:W-:Y:S03]  /*8e70*/  @!P6 SHF.L.U64.HI R0, R20, 0x6, R0 ;  /* 0x000000061400e819 */ /* 0x000fe60000010200 */
        /* <DEDUP_REMOVED lines=16> */
[----:B------:R-:W-:Y:S02]  /*8f80*/  @!P6 IADD3.X R0, R0, R198, RZ, P3, !PT ;  /* 0x000000c60000e210 */ /* 0x000fe40001ffe4ff */
[----:B------:R-:W-:Y:S02]  /*8f90*/  @!P6 LEA R158, P3, R159, c[0x0][0x1f8], 0x1 ;  /* 0x00007e009f9eea11 */ /* 0x000fe400078608ff */
[----:B------:R-:W-:Y:S01]  /*8fa0*/  @!P6 LEA.HI.X R157, R157, c[0x0][0x1fc], R0, 0x1, P5 ;  /* 0x00007f009d9dea11 */ /* 0x000fe200028f0c00 */
[C---:B----4-:R-:W-:Y:S01]  /*8fb0*/  HMMA.16816.F32.BF16 R28, R32.reuse, R136, RZ ;  /* 0x00000088201c723c */ /* 0x050fe200000418ff */
[----:B------:R-:W-:Y:S06]  /*8fc0*/  IADD3 R0, R134, R194, RZ ;  /* 0x000000c286007210 */ /* 0x000fec0007ffe0ff */
[----:B------:R-:W-:Y:S01]  /*8fd0*/  @!P6 IADD3.X R136, R2, R198, RZ, P4, !PT ;  /* 0x000000c60288e210 */ /* 0x000fe200027fe4ff */
[----:B------:R-:W-:Y:S01]  /*8fe0*/  HMMA.16816.F32.BF16 R32, R32, R138, RZ ;  /* 0x0000008a2020723c */ /* 0x000fe200000418ff */
[C---:B------:R-:W-:Y:S03]  /*8ff0*/  @!P6 IMAD R2, R238.reuse, 0x6000, R211 ;  /* 0x00006000ee02e824 */ /* 0x040fe600078e02d3 */
[----:B------:R-:W-:Y:S02]  /*9000*/  @!P6 LEA.HI.X R159, R159, c[0x0][0x1fc], R136, 0x1, P3 ;  /* 0x00007f009f9fea11 */ /* 0x000fe400018f0c88 */
[----:B------:R-:W3:Y:S02]  /*9010*/  LDSM.16.M88.4 R136, [R193+0x1800] ;  /* 0x00180000c188783b */ /* 0x000ee40000000200 */
[C---:B-1----:R-:W-:Y:S06]  /*9020*/  HMMA.16816.F32.BF16 R4, R140.reuse, R144, R4 ;  /* 0x000000908c04723c */ /* 0x042fec0000041804 */
[----:B------:R-:W-:Y:S01]  /*9030*/  @!PT LDS RZ, [RZ] ;  /* 0x00000000fffff984 */ /* 0x000fe20000000800 */
[----:B------:R-:W-:Y:S01]  /*9040*/  @!PT LDS RZ, [RZ] ;  /* 0x00000000fffff984 */ /* 0x000fe20000000800 */
[----:B------:R-:W-:Y:S01]  /*9050*/  @!PT LDS RZ, [RZ] ;  /* 0x00000000fffff984 */ /* 0x000fe20000000800 */
[----:B------:R1:W-:Y:S02]  /*9060*/  @!P6 LDGSTS.E.BYPASS.LTC128B.128 [R2], [R156.64], !P2 ;  /* 0x000000009c02efae */ /* 0x0003e4000d101d48 */
[C---:B------:R-:W-:Y:S06]  /*9070*/  HMMA.16816.F32.BF16 R8, R140.reuse, R146, R8 ;  /* 0x000000928c08723c */ /* 0x040fec0000041808 */
[----:B------:R1:W-:Y:S02]  /*9080*/  @!P6 LDGSTS.E.BYPASS.LTC128B.128 [R2+0x2000], [R156.64+0x80], !P1 ;  /* 0x020000809c02efae */ /* 0x0003e4000c901d48 */
[C---:B-----5:R-:W-:Y:S06]  /*9090*/  HMMA.16816.F32.BF16 R12, R140.reuse, R148, R12 ;  /* 0x000000948c0c723c */ /* 0x060fec000004180c */
[----:B------:R1:W-:Y:S02]  /*90a0*/  @!P6 LDGSTS.E.BYPASS.LTC128B.128 [R2+0x4000], [R156.64+0x100], !P0 ;  /* 0x040001009c02efae */ /* 0x0003e4000c101d48 */
[C---:B------:R-:W-:Y:S06]  /*90b0*/  HMMA.16816.F32.BF16 R16, R140.reuse, R150, R16 ;  /* 0x000000968c10723c */ /* 0x040fec0000041810 */
[----:B------:R1:W-:Y:S02]  /*90c0*/  @!P6 LDGSTS.E.BYPASS.LTC128B.128 [R2+0x1000], [R158.64], !P2 ;  /* 0x010000009e02efae */ /* 0x0003e4000d101d48 */
[C---:B--2---:R-:W-:Y:S06]  /*90d0*/  HMMA.16816.F32.BF16 R20, R140.reuse, R152, R20 ;  /* 0x000000988c14723c */ /* 0x044fec0000041814 */
[----:B------:R1:W-:Y:S02]  /*90e0*/  @!P6 LDGSTS.E.BYPASS.LTC128B.128 [R2+0x3000], [R158.64+0x80], !P1 ;  /* 0x030000809e02efae */ /* 0x0003e4000c901d48 */
[C---:B------:R-:W-:Y:S06]  /*90f0*/  HMMA.16816.F32.BF16 R24, R140.reuse, R154, R24 ;  /* 0x0000009a8c18723c */ /* 0x040fec0000041818 */
[----:B------:R1:W-:Y:S01]  /*9100*/  @!P6 LDGSTS.E.BYPASS.LTC128B.128 [R2+0x5000], [R158.64+0x100], !P0 ;  /* 0x050001009e02efae */ /* 0x0003e2000c101d48 */
[C---:B------:R-:W-:Y:S01]  /*9110*/  ISETP.GE.AND P6, PT, R238.reuse, 0x1, PT ;  /* 0x00000001ee00780c */ /* 0x040fe20003fc6270 */
[C---:B---3--:R-:W-:Y:S04]  /*9120*/  HMMA.16816.F32.BF16 R28, R140.reuse, R136, R28 ;  /* 0x000000888c1c723c */ /* 0x048fe8000004181c */
[----:B------:R-:W-:Y:S02]  /*9130*/  IADD3 R238, R238, 0x1, RZ ;  /* 0x00000001eeee7810 */ /* 0x000fe40007ffe0ff */
[----:B------:R-:W-:Y:S02]  /*9140*/  LDSM.16.M88.4 R160, [R0] ;  /* 0x0000000000a0783b */ /* 0x000fe40000000200 */
[----:B------:R-:W-:Y:S04]  /*9150*/  HMMA.16816.F32.BF16 R32, R140, R138, R32 ;  /* 0x0000008a8c20723c */ /* 0x000fe80000041820 */
[----:B------:R-:W-:Y:S02]  /*9160*/  SEL R238, R238, RZ, !P6 ;  /* 0x000000ffeeee7207 */ /* 0x000fe40007000000 */
        /* <DEDUP_REMOVED lines=154> */
[----:B------:R2:W5:Y:S01]  /*9b10*/  MUFU.TANH R163, R11 ;  /* 0x0000000b00a37308 */ /* 0x0005620000002400 */
[----:B---3--:R-:W-:Y:S09]  /*9b20*/  FMNMX.FTZ R2, R166, R2, !PT ;  /* 0x00000002a6027209 */ /* 0x008ff20007810000 */
[----:B------:R-:W3:Y:S01]  /*9b30*/  MUFU.TANH R143, R12 ;  /* 0x0000000c008f7308 */ /* 0x000ee20000002400 */
[----:B----4-:R-:W-:Y:S09]  /*9b40*/  FMNMX.FTZ R0, R165, R0, !PT ;  /* 0x00000000a5007209 */ /* 0x010ff20007810000 */
[----:B------:R-:W4:Y:S01]  /*9b50*/  MUFU.TANH R142, R13 ;  /* 0x0000000d008e7308 */ /* 0x000f220000002400 */
[C---:B-1----:R-:W-:Y:S01]  /*9b60*/  HMMA.16816.F32.BF16 R20, R172.reuse, R4, R20 ;  /* 0x00000004ac14723c */ /* 0x042fe20000041814 */
[----:B--2---:R-:W1:Y:S01]  /*9b70*/  LDSM.16.M88.4 R8, [R195+0x5800] ;  /* 0x00580000c308783b */ /* 0x004e620000000200 */
[----:B------:R-:W-:Y:S07]  /*9b80*/  DEPBAR.LE SB0, 0x2 ;  /* 0x000080800000791a */ /* 0x000fee0000000000 */
[----:B------:R-:W2:Y:S03]  /*9b90*/  MUFU.TANH R139, R14 ;  /* 0x0000000e008b7308 */ /* 0x000ea60000002400 */
[----:B-----5:R-:W-:Y:S01]  /*9ba0*/  FMNMX.FTZ R0, R163, R0, !PT ;  /* 0x00000000a3007209 */ /* 0x020fe20007810000 */
[C---:B------:R-:W-:Y:S01]  /*9bb0*/  HMMA.16816.F32.BF16 R24, R172.reuse, R6, R24 ;  /* 0x00000006ac18723c */ /* 0x040fe20000041818 */
[----:B------:R-:W-:Y:S04]  /*9bc0*/  BAR.SYNC.DEFER_BLOCKING 0x0 ;  /* 0x0000000000007b1d */ /* 0x000fe80000010000 */
[----:B---3--:R-:W-:Y:S04]  /*9bd0*/  FMNMX.FTZ R2, R143, R2, !PT ;  /* 0x000000028f027209 */ /* 0x008fe80007810000 */
[----:B----4-:R-:W-:Y:S03]  /*9be0*/  FMNMX.FTZ R2, R142, R2, !PT ;  /* 0x000000028e027209 */ /* 0x010fe60007810000 */
[----:B------:R-:W-:Y:S02]  /*9bf0*/  FMUL.FTZ R20, R20, c[0x0][0x320] ;  /* 0x0000c80014147a20 */ /* 0x000fe40000410000 */
[----:B------:R-:W-:Y:S02]  /*9c00*/  FMUL.FTZ R21, R21, c[0x0][0x320] ;  /* 0x0000c80015157a20 */ /* 0x000fe40000410000 */
[----:B------:R-:W-:Y:S02]  /*9c10*/  FMUL.FTZ R22, R22, c[0x0][0x320] ;  /* 0x0000c80016167a20 */ /* 0x000fe40000410000 */
[----:B------:R-:W-:Y:S01]  /*9c20*/  FMUL.FTZ R23, R23, c[0x0][0x320] ;  /* 0x0000c80017177a20 */ /* 0x000fe20000410000 */
[----:B--2---:R-:W-:Y:S05]  /*9c30*/  FMNMX.FTZ R0, R139, R0, !PT ;  /* 0x000000008b007209 */ /* 0x004fea0007810000 */
[----:B------:R-:W-:Y:S01]  /*9c40*/  FMUL.FTZ R24, R24, c[0x0][0x320] ;  /* 0x0000c80018187a20 */ /* 0x000fe20000410000 */
[----:B------:R-:W2:Y:S01]  /*9c50*/  MUFU.TANH R141, R16 ;  /* 0x00000010008d7308 */ /* 0x000ea20000002400 */
[----:B------:R-:W-:Y:S02]  /*9c60*/  FMUL.FTZ R25, R25, c[0x0][0x320] ;  /* 0x0000c80019197a20 */ /* 0x000fe40000410000 */
[----:B------:R-:W-:Y:S02]  /*9c70*/  FMUL.FTZ R26, R26, c[0x0][0x320] ;  /* 0x0000c8001a1a7a20 */ /* 0x000fe40000410000 */
[----:B------:R-:W-:Y:S01]  /*9c80*/  FMUL.FTZ R27, R27, c[0x0][0x320] ;  /* 0x0000c8001b1b7a20 */ /* 0x000fe20000410000 */
[C---:B-1----:R-:W-:Y:S04]  /*9c90*/  HMMA.16816.F32.BF16 R28, R172.reuse, R8, R28 ;  /* 0x00000008ac1c723c */ /* 0x042fe8000004181c */
[----:B------:R-:W1:Y:S04]  /*9ca0*/  MUFU.TANH R137, R15 ;  /* 0x0000000f00897308 */ /* 0x000e680000002400 */
[----:B------:R-:W-:Y:S06]  /*9cb0*/  HMMA.16816.F32.BF16 R32, R172, R10, R32 ;  /* 0x0000000aac20723c */ /* 0x000fec0000041820 */
[----:B------:R-:W3:Y:S01]  /*9cc0*/  MUFU.TANH R140, R17 ;  /* 0x00000011008c7308 */ /* 0x000ee20000002400 */
[----:B--2---:R-:W-:Y:S09]  /*9cd0*/  FMNMX.FTZ R2, R141, R2, !PT ;  /* 0x000000028d027209 */ /* 0x004ff20007810000 */
[----:B------:R-:W2:Y:S01]  /*9ce0*/  MUFU.TANH R138, R18 ;  /* 0x00000012008a7308 */ /* 0x000ea20000002400 */
[----:B------:R-:W-:Y:S02]  /*9cf0*/  FMUL.FTZ R28, R28, c[0x0][0x320] ;  /* 0x0000c8001c1c7a20 */ /* 0x000fe40000410000 */
[----:B------:R-:W-:Y:S01]  /*9d00*/  FMUL.FTZ R29, R29, c[0x0][0x320] ;  /* 0x0000c8001d1d7a20 */ /* 0x000fe20000410000 */
[----:B-1----:R-:W-:Y:S01]  /*9d10*/  FMNMX.FTZ R0, R137, R0, !PT ;  /* 0x0000000089007209 */ /* 0x002fe20007810000 */
[----:B------:R-:W-:Y:S02]  /*9d20*/  FMUL.FTZ R30, R30, c[0x0][0x320] ;  /* 0x0000c8001e1e7a20 */ /* 0x000fe40000410000 */
[----:B------:R-:W-:Y:S03]  /*9d30*/  FMUL.FTZ R31, R31, c[0x0][0x320] ;  /* 0x0000c8001f1f7a20 */ /* 0x000fe60000410000 */
[----:B------:R-:W1:Y:S01]  /*9d40*/  MUFU.TANH R181, R20 ;  /* 0x0000001400b57308 */ /* 0x000e620000002400 */
[----:B------:R-:W-:Y:S02]  /*9d50*/  FMUL.FTZ R32, R32, c[0x0][0x320] ;  /* 0x0000c80020207a20 */ /* 0x000fe40000410000 */
[----:B------:R-:W-:Y:S01]  /*9d60*/  FMUL.FTZ R33, R33, c[0x0][0x320] ;  /* 0x0000c80021217a20 */ /* 0x000fe20000410000 */
[----:B---3--:R-:W-:Y:S01]  /*9d70*/  FMNMX.FTZ R2, R140, R2, !PT ;  /* 0x000000028c027209 */ /* 0x008fe20007810000 */
[----:B------:R-:W-:Y:S02]  /*9d80*/  FMUL.FTZ R34, R34, c[0x0][0x320] ;  /* 0x0000c80022227a20 */ /* 0x000fe40000410000 */
[----:B------:R-:W-:Y:S03]  /*9d90*/  FMUL.FTZ R35, R35, c[0x0][0x320] ;  /* 0x0000c80023237a20 */ /* 0x000fe60000410000 */
        /* <DEDUP_REMOVED lines=31> */
[----:B--2---:R-:W-:Y:S05]  /*9f90*/  FMNMX.FTZ R2, R149, R2, !PT ;  /* 0x0000000295027209 */ /* 0x004fea0007810000 */
[----:B------:R-:W2:Y:S01]  /*9fa0*/  SHFL.BFLY PT, R4, R2, 0x2, 0x1f ;  /* 0x0c401f0002047f89 */ /* 0x000ea200000e0000 */
[----:B-1----:R-:W-:Y:S04]  /*9fb0*/  FMNMX.FTZ R0, R146, R0, !PT ;  /* 0x0000000092007209 */ /* 0x002fe80007810000 */
[----:B---3--:R-:W-:Y:S05]  /*9fc0*/  FMNMX.FTZ R0, R144, R0, !PT ;  /* 0x0000000090007209 */ /* 0x008fea0007810000 */
[----:B------:R-:W1:Y:S01]  /*9fd0*/  SHFL.BFLY PT, R5, R0, 0x2, 0x1f ;  /* 0x0c401f0000057f89 */ /* 0x000e6200000e0000 */
[----:B--2---:R-:W-:Y:S07]  /*9fe0*/  FMNMX.FTZ R4, R2, R4, !PT ;  /* 0x0000000402047209 */ /* 0x004fee0007810000 */
[----:B------:R-:W2:Y:S01]  /*9ff0*/  SHFL.BFLY PT, R2, R4, 0x1, 0x1f ;  /* 0x0c201f0004027f89 */ /* 0x000ea200000e0000 */
[----:B-1----:R-:W-:Y:S07]  /*a000*/  FMNMX.FTZ R5, R0, R5, !PT ;  /* 0x0000000500057209 */ /* 0x002fee0007810000 */
[----:B------:R-:W1:Y:S01]  /*a010*/  SHFL.BFLY PT, R0, R5, 0x1, 0x1f ;  /* 0x0c201f0005007f89 */ /* 0x000e6200000e0000 */
[----:B--2---:R-:W-:Y:S05]  /*a020*/  FMNMX.FTZ R2, R4, R2, !PT ;  /* 0x0000000204027209 */ /* 0x004fea0007810000 */
[C---:B------:R-:W-:Y:S02]  /*a030*/  FMUL.FTZ R151, R2.reuse, c[0x0][0x2d0] ;  /* 0x0000b40002977a20 */ /* 0x040fe40000410000 */
[----:B------:R-:W-:Y:S02]  /*a040*/  FADD.FTZ R4, -R2, R132 ;  /* 0x0000008402047221 */ /* 0x000fe40000010100 */
[--C-:B------:R-:W-:Y:S01]  /*a050*/  FFMA.FTZ R171, R162, c[0x0][0x2d0], -R151.reuse ;  /* 0x0000b400a2ab7a23 */ /* 0x100fe20000010897 */
[----:B------:R-:W-:Y:S01]  /*a060*/  IADD3 R162, R185, R192, RZ ;  /* 0x000000c0b9a27210 */ /* 0x000fe20007ffe0ff */
[--C-:B------:R-:W-:Y:S02]  /*a070*/  FFMA.FTZ R170, R145, c[0x0][0x2d0], -R151.reuse ;  /* 0x0000b40091aa7a23 */ /* 0x100fe40000010897 */
[--C-:B------:R-:W-:Y:S02]  /*a080*/  FFMA.FTZ R169, R164, c[0x0][0x2d0], -R151.reuse ;  /* 0x0000b400a4a97a23 */ /* 0x100fe40000010897 */
[----:B------:R-:W2:Y:S01]  /*a090*/  LDSM.16.MT88.4 R12, [R162] ;  /* 0x00000000a20c783b */ /* 0x000ea20000004200 */
[--C-:B------:R-:W-:Y:S01]  /*a0a0*/  FFMA.FTZ R168, R166, c[0x0][0x2d0], -R151.reuse ;  /* 0x0000b400a6a87a23 */ /* 0x100fe20000010897 */
[----:B------:R-:W-:Y:S01]  /*a0b0*/  MUFU.EX2 R171, R171 ;  /* 0x000000ab00ab7308 */ /* 0x000fe20000000800 */
[----:B------:R-:W-:Y:S01]  /*a0c0*/  FMUL.FTZ R4, R4, c[0x0][0x2d0] ;  /* 0x0000b40004047a20 */ /* 0x000fe20000410000 */
[----:B-1----:R-:W-:Y:S01]  /*a0d0*/  FMNMX.FTZ R0, R5, R0, !PT ;  /* 0x0000000005007209 */ /* 0x002fe20007810000 */
[--C-:B------:R-:W-:Y:S02]  /*a0e0*/  FFMA.FTZ R172, R143, c[0x0][0x2d0], -R151.reuse ;  /* 0x0000b4008fac7a23 */ /* 0x100fe40000010897 */
[----:B------:R-:W-:Y:S02]  /*a0f0*/  FFMA.FTZ R173, R142, c[0x0][0x2d0], -R151 ;  /* 0x0000b4008ead7a23 */ /* 0x000fe40000010897 */
[C---:B------:R-:W-:Y:S02]  /*a100*/  FMUL.FTZ R145, R0.reuse, c[0x0][0x2d0] ;  /* 0x0000b40000917a20 */ /* 0x040fe40000410000 */
[----:B------:R-:W-:Y:S01]  /*a110*/  FADD.FTZ R3, -R0, R3 ;  /* 0x0000000300037221 */ /* 0x000fe20000010100 */
[----:B------:R-:W1:Y:S01]  /*a120*/  MUFU.EX2 R132, R4 ;  /* 0x0000000400847308 */ /* 0x000e620000000800 */
[--C-:B------:R-:W-:Y:S01]  /*a130*/  FFMA.FTZ R167, R161, c[0x0][0x2d0], -R145.reuse ;  /* 0x0000b400a1a77a23 */ /* 0x100fe20000010891 */
[----:B------:R-:W-:Y:S01]  /*a140*/  IADD3 R161, R189, R162, RZ ;  /* 0x000000a2bda17210 */ /* 0x000fe20007ffe0ff */
[--C-:B------:R-:W-:Y:S01]  /*a150*/  FFMA.FTZ R166, R160, c[0x0][0x2d0], -R145.reuse ;  /* 0x0000b400a0a67a23 */ /* 0x100fe20000010891 */
[----:B------:R-:W-:Y:S01]  /*a160*/  IADD3 R160, R184, R192, RZ ;  /* 0x000000c0b8a07210 */ /* 0x000fe20007ffe0ff */
[--C-:B------:R-:W-:Y:S02]  /*a170*/  FFMA.FTZ R165, R165, c[0x0][0x2d0], -R145.reuse ;  /* 0x0000b400a5a57a23 */ /* 0x100fe40000010891 */
[----:B------:R-:W-:Y:S01]  /*a180*/  FFMA.FTZ R164, R163, c[0x0][0x2d0], -R145 ;  /* 0x0000b400a3a47a23 */ /* 0x000fe20000010891 */
[----:B------:R-:W3:Y:S01]  /*a190*/  LDSM.16.MT88.4 R20, [R161] ;  /* 0x00000000a114783b */ /* 0x000ee20000004200 */
[----:B------:R-:W-:Y:S01]  /*a1a0*/  FMUL.FTZ R3, R3, c[0x0][0x2d0] ;  /* 0x0000b40003037a20 */ /* 0x000fe20000410000 */
[----:B------:R-:W4:Y:S01]  /*a1b0*/  MUFU.EX2 R170, R170 ;  /* 0x000000aa00aa7308 */ /* 0x000f220000000800 */
[----:B------:R-:W-:Y:S01]  /*a1c0*/  IADD3 R163, R189, R160, RZ ;  /* 0x000000a0bda37210 */ /* 0x000fe20007ffe0ff */
[--C-:B------:R-:W-:Y:S02]  /*a1d0*/  FFMA.FTZ R174, R141, c[0x0][0x2d0], -R151.reuse ;  /* 0x0000b4008dae7a23 */ /* 0x100fe40000010897 */
[----:B------:R-:W-:Y:S02]  /*a1e0*/  FFMA.FTZ R175, R140, c[0x0][0x2d0], -R151 ;  /* 0x0000b4008caf7a23 */ /* 0x000fe40000010897 */
[----:B------:R-:W5:Y:S01]  /*a1f0*/  LDSM.16.MT88.4 R28, [R160] ;  /* 0x00000000a01c783b */ /* 0x000f620000004200 */
[--C-:B------:R-:W-:Y:S02]  /*a200*/  FFMA.FTZ R176, R139, c[0x0][0x2d0], -R145.reuse ;  /* 0x0000b4008bb07a23 */ /* 0x100fe40000010891 */
[--C-:B------:R-:W-:Y:S01]  /*a210*/  FFMA.FTZ R177, R137, c[0x0][0x2d0], -R145.reuse ;  /* 0x0000b40089b17a23 */ /* 0x100fe20000010891 */
[----:B------:R-:W2:Y:S01]  /*a220*/  MUFU.EX2 R3, R3 ;  /* 0x0000000300037308 */ /* 0x000ea20000000800 */
[--C-:B------:R-:W-:Y:S02]  /*a230*/  FFMA.FTZ R178, R138, c[0x0][0x2d0], -R145.reuse ;  /* 0x0000b4008ab27a23 */ /* 0x100fe40000010891 */
[----:B------:R-:W-:Y:S01]  /*a240*/  FFMA.FTZ R179, R136, c[0x0][0x2d0], -R145 ;  /* 0x0000b40088b37a23 */ /* 0x000fe20000010891 */
[----:B------:R-:W-:Y:S01]  /*a250*/  LDSM.16.MT88.4 R140, [R160+0x2800] ;  /* 0x00280000a08c783b */ /* 0x000fe20000004200 */
[C---:B-1----:R-:W-:Y:S02]  /*a260*/  FMUL.FTZ R4, R132.reuse, R128 ;  /* 0x0000008084047220 */ /* 0x042fe40000410000 */
[C---:B------:R-:W-:Y:S02]  /*a270*/  FMUL.FTZ R5, R132.reuse, R129 ;  /* 0x0000008184057220 */ /* 0x040fe40000410000 */
[C---:B------:R-:W-:Y:S01]  /*a280*/  FMUL.FTZ R8, R132.reuse, R124 ;  /* 0x0000007c84087220 */ /* 0x040fe20000410000 */
[----:B------:R-:W-:Y:S01]  /*a290*/  MUFU.EX2 R169, R169 ;  /* 0x000000a900a97308 */ /* 0x000fe20000000800 */
[C---:B------:R-:W-:Y:S01]  /*a2a0*/  FMUL.FTZ R9, R132.reuse, R125 ;  /* 0x0000007d84097220 */ /* 0x040fe20000410000 */
[----:B------:R-:W-:Y:S01]  /*a2b0*/  LDSM.16.MT88.4 R136, [R161+0x2800] ;  /* 0x00280000a188783b */ /* 0x000fe20000004200 */
[----:B------:R-:W-:Y:S01]  /*a2c0*/  FMUL.FTZ R16, R132, R116 ;  /* 0x0000007484107220 */ /* 0x000fe20000410000 */
[----:B----4-:R-:W-:Y:S01]  /*a2d0*/  F2FP.BF16.PACK_AB R128, R170, R171 ;  /* 0x000000abaa80723e */ /* 0x010fe200000010ff */
[C---:B------:R-:W-:Y:S02]  /*a2e0*/  FMUL.FTZ R17, R132.reuse, R117 ;  /* 0x0000007584117220 */ /* 0x040fe40000410000 */
[C---:B------:R-:W-:Y:S02]  /*a2f0*/  FMUL.FTZ R24, R132.reuse, R108 ;  /* 0x0000006c84187220 */ /* 0x040fe40000410000 */
[C---:B------:R-:W-:Y:S01]  /*a300*/  FMUL.FTZ R25, R132.reuse, R109 ;  /* 0x0000006d84197220 */ /* 0x040fe20000410000 */
[----:B------:R-:W1:Y:S01]  /*a310*/  MUFU.EX2 R168, R168 ;  /* 0x000000a800a87308 */ /* 0x000e620000000800 */
[C---:B------:R-:W-:Y:S02]  /*a320*/  FMUL.FTZ R32, R132.reuse, R100 ;  /* 0x0000006484207220 */ /* 0x040fe40000410000 */
[----:B------:R-:W-:Y:S02]  /*a330*/  FMUL.FTZ R33, R132, R101 ;  /* 0x0000006584217220 */ /* 0x000fe40000410000 */
[C---:B--2---:R-:W-:Y:S02]  /*a340*/  FMUL.FTZ R6, R3.reuse, R130 ;  /* 0x0000008203067220 */ /* 0x044fe40000410000 */
        /* <DEDUP_REMOVED lines=16> */
[C---:B------:R-:W-:Y:S01]  /*a450*/  FMUL.FTZ R38, R3.reuse, R38 ;  /* 0x0000002603267220 */ /* 0x040fe20000410000 */
[----:B------:R-:W-:Y:S01]  /*a460*/  MUFU.EX2 R165, R165 ;  /* 0x000000a500a57308 */ /* 0x000fe20000000800 */
[----:B------:R-:W-:Y:S01]  /*a470*/  LDSM.16.MT88.4 R100, [R160+0x2000] ;  /* 0x00200000a064783b */ /* 0x000fe20000004200 */
[----:B------:R-:W-:Y:S02]  /*a480*/  FMUL.FTZ R39, R3, R39 ;  /* 0x0000002703277220 */ /* 0x000fe40000410000 */
[--C-:B------:R-:W-:Y:S02]  /*a490*/  FFMA.FTZ R182, R159, c[0x0][0x2d0], -R151.reuse ;  /* 0x0000b4009fb67a23 */ /* 0x100fe40000010897 */
[----:B------:R-:W-:Y:S02]  /*a4a0*/  FFMA.FTZ R183, R158, c[0x0][0x2d0], -R151 ;  /* 0x0000b4009eb77a23 */ /* 0x000fe40000010897 */
[--C-:B------:R-:W-:Y:S01]  /*a4b0*/  FFMA.FTZ R192, R156, c[0x0][0x2d0], -R145.reuse ;  /* 0x0000b4009cc07a23 */ /* 0x100fe20000010891 */
[----:B------:R-:W-:Y:S01]  /*a4c0*/  LDSM.16.MT88.4 R116, [R160+0x800] ;  /* 0x00080000a074783b */ /* 0x000fe20000004200 */
[----:B------:R-:W1:Y:S01]  /*a4d0*/  MUFU.EX2 R164, R164 ;  /* 0x000000a400a47308 */ /* 0x000e620000000800 */
[--C-:B------:R-:W-:Y:S02]  /*a4e0*/  FFMA.FTZ R193, R155, c[0x0][0x2d0], -R145.reuse ;  /* 0x0000b4009bc17a23 */ /* 0x100fe40000010891 */
[--C-:B------:R-:W-:Y:S01]  /*a4f0*/  FFMA.FTZ R194, R157, c[0x0][0x2d0], -R145.reuse ;  /* 0x0000b4009dc27a23 */ /* 0x100fe20000010891 */
[----:B--2---:R-:W-:Y:S01]  /*a500*/  F2FP.BF16.PACK_AB R129, R166, R167 ;  /* 0x000000a7a681723e */ /* 0x004fe200000010ff */
[----:B------:R-:W-:Y:S02]  /*a510*/  FFMA.FTZ R195, R154, c[0x0][0x2d0], -R145 ;  /* 0x0000b4009ac37a23 */ /* 0x000fe40000010891 */
[----:B------:R-:W-:Y:S01]  /*a520*/  LDSM.16.MT88.4 R156, [R163+0x3800] ;  /* 0x00380000a39c783b */ /* 0x000fe20000004200 */
[--C-:B------:R-:W-:Y:S02]  /*a530*/  FFMA.FTZ R244, R153, c[0x0][0x2d0], -R151.reuse ;  /* 0x0000b40099f47a23 */ /* 0x100fe40000010897 */
[--C-:B------:R-:W-:Y:S01]  /*a540*/  FFMA.FTZ R245, R152, c[0x0][0x2d0], -R151.reuse ;  /* 0x0000b40098f57a23 */ /* 0x100fe20000010897 */
[----:B------:R-:W-:Y:S01]  /*a550*/  MUFU.EX2 R172, R172 ;  /* 0x000000ac00ac7308 */ /* 0x000fe20000000800 */
[----:B------:R-:W-:Y:S02]  /*a560*/  FFMA.FTZ R246, R150, c[0x0][0x2d0], -R151 ;  /* 0x0000b40096f67a23 */ /* 0x000fe40000010897 */
[--C-:B------:R-:W-:Y:S01]  /*a570*/  FFMA.FTZ R249, R148, c[0x0][0x2d0], -R145.reuse ;  /* 0x0000b40094f97a23 */ /* 0x100fe20000010891 */
[----:B------:R-:W-:Y:S01]  /*a580*/  LDSM.16.MT88.4 R152, [R160+0x3800] ;  /* 0x00380000a098783b */ /* 0x000fe20000004200 */
[--C-:B------:R-:W-:Y:S02]  /*a590*/  FFMA.FTZ R250, R147, c[0x0][0x2d0], -R145.reuse ;  /* 0x0000b40093fa7a23 */ /* 0x100fe40000010891 */
[--C-:B------:R-:W-:Y:S02]  /*a5a0*/  FFMA.FTZ R251, R146, c[0x0][0x2d0], -R145.reuse ;  /* 0x0000b40092fb7a23 */ /* 0x100fe40000010891 */
[----:B------:R-:W-:Y:S01]  /*a5b0*/  FFMA.FTZ R145, R144, c[0x0][0x2d0], -R145 ;  /* 0x0000b40090917a23 */ /* 0x000fe20000010891 */
[----:B------:R-:W2:Y:S01]  /*a5c0*/  MUFU.EX2 R173, R173 ;  /* 0x000000ad00ad7308 */ /* 0x000ea20000000800 */
[----:B------:R-:W-:Y:S01]  /*a5d0*/  FMUL.FTZ R40, R132, R40 ;  /* 0x0000002884287220 */ /* 0x000fe20000410000 */
[----:B-1----:R-:W-:Y:S01]  /*a5e0*/  F2FP.BF16.PACK_AB R131, R164, R165 ;  /* 0x000000a5a483723e */ /* 0x002fe200000010ff */
[C---:B------:R-:W-:Y:S02]  /*a5f0*/  FMUL.FTZ R41, R132.reuse, R41 ;  /* 0x0000002984297220 */ /* 0x040fe40000410000 */
[C---:B------:R-:W-:Y:S02]  /*a600*/  FMUL.FTZ R42, R3.reuse, R42 ;  /* 0x0000002a032a7220 */ /* 0x040fe40000410000 */
[C---:B------:R-:W-:Y:S02]  /*a610*/  FMUL.FTZ R43, R3.reuse, R43 ;  /* 0x0000002b032b7220 */ /* 0x040fe40000410000 */
[C---:B------:R-:W-:Y:S01]  /*a620*/  HMMA.16816.F32.BF16 R4, R128.reuse, R12, R4 ;  /* 0x0000000c8004723c */ /* 0x040fe20000041804 */
[----:B------:R1:W-:Y:S04]  /*a630*/  MUFU.EX2 R252, R145 ;  /* 0x0000009100fc7308 */ /* 0x0003e80000000800 */
        /* <DEDUP_REMOVED lines=9> */
[----:B------:R-:W4:Y:S01]  /*a6d0*/  LDSM.16.MT88.4 R120, [R163] ;  /* 0x00000000a378783b */ /* 0x000f220000004200 */
[C---:B------:R-:W-:Y:S02]  /*a6e0*/  FMUL.FTZ R46, R3.reuse, R46 ;  /* 0x0000002e032e7220 */ /* 0x040fe40000410000 */
[C---:B------:R-:W-:Y:S02]  /*a6f0*/  FMUL.FTZ R47, R3.reuse, R47 ;  /* 0x0000002f032f7220 */ /* 0x040fe40000410000 */
[C---:B---3--:R-:W-:Y:S03]  /*a700*/  HMMA.16816.F32.BF16 R12, R128.reuse, R20, R12 ;  /* 0x00000014800c723c */ /* 0x048fe6000004180c */
[----:B-1----:R-:W-:Y:S01]  /*a710*/  LDSM.16.MT88.4 R144, [R162+0x3800] ;  /* 0x00380000a290783b */ /* 0x002fe20000004200 */
[C---:B------:R-:W-:Y:S01]  /*a720*/  FMUL.FTZ R48, R132.reuse, R48 ;  /* 0x0000003084307220 */ /* 0x040fe20000410000 */
[----:B------:R-:W-:Y:S01]  /*a730*/  MUFU.EX2 R176, R176 ;  /* 0x000000b000b07308 */ /* 0x000fe20000000800 */
[C---:B------:R-:W-:Y:S02]  /*a740*/  FMUL.FTZ R49, R132.reuse, R49 ;  /* 0x0000003184317220 */ /* 0x040fe40000410000 */
[C---:B------:R-:W-:Y:S04]  /*a750*/  HMMA.16816.F32.BF16 R16, R128.reuse, R22, R16 ;  /* 0x000000168010723c */ /* 0x040fe80000041810 */
[C---:B------:R-:W-:Y:S02]  /*a760*/  FMUL.FTZ R20, R132.reuse, R112 ;  /* 0x0000007084147220 */ /* 0x040fe40000410000 */
[C---:B------:R-:W-:Y:S01]  /*a770*/  FMUL.FTZ R21, R132.reuse, R113 ;  /* 0x0000007184157220 */ /* 0x040fe20000410000 */
[----:B------:R-:W1:Y:S01]  /*a780*/  MUFU.EX2 R177, R177 ;  /* 0x000000b100b17308 */ /* 0x000e620000000800 */
[C---:B------:R-:W-:Y:S04]  /*a790*/  FMUL.FTZ R22, R3.reuse, R114 ;  /* 0x0000007203167220 */ /* 0x040fe80000410000 */
[C---:B------:R-:W-:Y:S02]  /*a7a0*/  FMUL.FTZ R23, R3.reuse, R115 ;  /* 0x0000007303177220 */ /* 0x040fe40000410000 */
[----:B------:R-:W3:Y:S01]  /*a7b0*/  LDSM.16.MT88.4 R112, [R162+0x2000] ;  /* 0x00200000a270783b */ /* 0x000ee20000004200 */
[C---:B------:R-:W-:Y:S02]  /*a7c0*/  FMUL.FTZ R50, R3.reuse, R50 ;  /* 0x0000003203327220 */ /* 0x040fe40000410000 */
[C---:B------:R-:W-:Y:S01]  /*a7d0*/  FMUL.FTZ R51, R3.reuse, R51 ;  /* 0x0000003303337220 */ /* 0x040fe20000410000 */
[----:B------:R-:W-:Y:S01]  /*a7e0*/  MUFU.EX2 R178, R178 ;  /* 0x000000b200b27308 */ /* 0x000fe20000000800 */
[C---:B-----5:R-:W-:Y:S03]  /*a7f0*/  HMMA.16816.F32.BF16 R20, R128.reuse, R28, R20 ;  /* 0x0000001c8014723c */ /* 0x060fe60000041814 */
[C---:B------:R-:W-:Y:S02]  /*a800*/  FMUL.FTZ R52, R132.reuse, R52 ;  /* 0x0000003484347220 */ /* 0x040fe40000410000 */
[C---:B------:R-:W-:Y:S02]  /*a810*/  FMUL.FTZ R53, R132.reuse, R53 ;  /* 0x0000003584357220 */ /* 0x040fe40000410000 */
[C---:B------:R-:W-:Y:S01]  /*a820*/  FMUL.FTZ R28, R132.reuse, R104 ;  /* 0x00000068841c7220 */ /* 0x040fe20000410000 */
[C---:B------:R-:W-:Y:S01]  /*a830*/  HMMA.16816.F32.BF16 R24, R128.reuse, R30, R24 ;  /* 0x0000001e8018723c */ /* 0x040fe20000041818 */
[----:B------:R-:W5:Y:S03]  /*a840*/  MUFU.EX2 R179, R179 ;  /* 0x000000b300b37308 */ /* 0x000f660000000800 */
[C---:B------:R-:W-:Y:S02]  /*a850*/  FMUL.FTZ R29, R132.reuse, R105 ;  /* 0x00000069841d7220 */ /* 0x040fe40000410000 */
[C---:B------:R-:W-:Y:S02]  /*a860*/  FMUL.FTZ R54, R3.reuse, R54 ;  /* 0x0000003603367220 */ /* 0x040fe40000410000 */
[C---:B------:R-:W-:Y:S03]  /*a870*/  FMUL.FTZ R30, R3.reuse, R106 ;  /* 0x0000006a031e7220 */ /* 0x040fe60000410000 */
[----:B------:R-:W-:Y:S01]  /*a880*/  MUFU.EX2 R182, R182 ;  /* 0x000000b600b67308 */ /* 0x000fe20000000800 */
[C---:B------:R-:W-:Y:S02]  /*a890*/  FMUL.FTZ R31, R3.reuse, R107 ;  /* 0x0000006b031f7220 */ /* 0x040fe40000410000 */
[----:B------:R-:W1:Y:S01]  /*a8a0*/  LDSM.16.MT88.4 R104, [R161+0x2000] ;  /* 0x00200000a168783b */ /* 0x000e620000004200 */
[C---:B------:R-:W-:Y:S02]  /*a8b0*/  FMUL.FTZ R55, R3.reuse, R55 ;  /* 0x0000003703377220 */ /* 0x040fe40000410000 */
[C---:B------:R-:W-:Y:S02]  /*a8c0*/  FMUL.FTZ R56, R132.reuse, R56 ;  /* 0x0000003884387220 */ /* 0x040fe40000410000 */
[C---:B----4-:R-:W-:Y:S02]  /*a8d0*/  HMMA.16816.F32.BF16 R28, R128.reuse, R120, R28 ;  /* 0x00000078801c723c */ /* 0x050fe4000004181c */
        /* <DEDUP_REMOVED lines=19> */
[C---:B-1----:R-:W-:Y:S03]  /*aa10*/  HMMA.16816.F32.BF16 R44, R128.reuse, R104, R44 ;  /* 0x00000068802c723c */ /* 0x042fe6000004182c */
        /* <DEDUP_REMOVED lines=13> */
[----:B------:R-:W3:Y:S03]  /*aaf0*/  LDSM.16.MT88.4 R100, [R161+0x4000] ;  /* 0x00400000a164783b */ /* 0x000ee60000004200 */
[C---:B------:R-:W-:Y:S02]  /*ab00*/  FMUL.FTZ R74, R3.reuse, R74 ;  /* 0x0000004a034a7220 */ /* 0x040fe40000410000 */
[C---:B------:R-:W-:Y:S01]  /*ab10*/  FMUL.FTZ R75, R3.reuse, R75 ;  /* 0x0000004b034b7220 */ /* 0x040fe20000410000 */
[----:B------:R-:W-:Y:S01]  /*ab20*/  MUFU.EX2 R245, R245 ;  /* 0x000000f500f57308 */ /* 0x000fe20000000800 */
[C---:B------:R-:W-:Y:S04]  /*ab30*/  HMMA.16816.F32.BF16 R60, R128.reuse, R108, R60 ;  /* 0x0000006c803c723c */ /* 0x040fe8000004183c */
[C---:B------:R-:W-:Y:S02]  /*ab40*/  FMUL.FTZ R84, R132.reuse, R84 ;  /* 0x0000005484547220 */ /* 0x040fe40000410000 */
[C---:B------:R-:W-:Y:S02]  /*ab50*/  FMUL.FTZ R85, R132.reuse, R85 ;  /* 0x0000005584557220 */ /* 0x040fe40000410000 */
[C---:B------:R-:W-:Y:S01]  /*ab60*/  HMMA.16816.F32.BF16 R64, R128.reuse, R110, R64 ;  /* 0x0000006e8040723c */ /* 0x040fe20000041840 */
[----:B------:R-:W4:Y:S01]  /*ab70*/  LDSM.16.MT88.4 R108, [R160+0x4000] ;  /* 0x00400000a06c783b */ /* 0x000f220000004200 */
[----:B------:R-:W-:Y:S02]  /*ab80*/  MUFU.EX2 R246, R246 ;  /* 0x000000f600f67308 */ /* 0x000fe40000000800 */
[C---:B------:R-:W-:Y:S02]  /*ab90*/  FMUL.FTZ R86, R3.reuse, R86 ;  /* 0x0000005603567220 */ /* 0x040fe40000410000 */
[C---:B------:R-:W-:Y:S02]  /*aba0*/  FMUL.FTZ R87, R3.reuse, R87 ;  /* 0x0000005703577220 */ /* 0x040fe40000410000 */
[C---:B------:R-:W-:Y:S01]  /*abb0*/  FMUL.FTZ R88, R132.reuse, R88 ;  /* 0x0000005884587220 */ /* 0x040fe20000410000 */
[C---:B-1----:R-:W-:Y:S03]  /*abc0*/  HMMA.16816.F32.BF16 R68, R128.reuse, R104, R68 ;  /* 0x000000688044723c */ /* 0x042fe60000041844 */
[C---:B------:R-:W-:Y:S01]  /*abd0*/  FMUL.FTZ R89, R132.reuse, R89 ;  /* 0x0000005984597220 */ /* 0x040fe20000410000 */
[----:B------:R-:W-:Y:S01]  /*abe0*/  MUFU.EX2 R249, R249 ;  /* 0x000000f900f97308 */ /* 0x000fe20000000800 */
[C---:B------:R-:W-:Y:S02]  /*abf0*/  FMUL.FTZ R90, R3.reuse, R90 ;  /* 0x0000005a035a7220 */ /* 0x040fe40000410000 */
[C---:B------:R-:W-:Y:S01]  /*ac00*/  FMUL.FTZ R91, R3.reuse, R91 ;  /* 0x0000005b035b7220 */ /* 0x040fe20000410000 */
[C---:B------:R-:W-:Y:S01]  /*ac10*/  HMMA.16816.F32.BF16 R72, R128.reuse, R106, R72 ;  /* 0x0000006a8048723c */ /* 0x040fe20000041848 */
[----:B------:R-:W1:Y:S03]  /*ac20*/  LDSM.16.MT88.4 R104, [R163+0x4000] ;  /* 0x00400000a368783b */ /* 0x000e660000004200 */
[C---:B------:R-:W-:Y:S02]  /*ac30*/  FMUL.FTZ R76, R132.reuse, R76 ;  /* 0x0000004c844c7220 */ /* 0x040fe40000410000 */
[C---:B------:R-:W-:Y:S01]  /*ac40*/  FMUL.FTZ R77, R132.reuse, R77 ;  /* 0x0000004d844d7220 */ /* 0x040fe20000410000 */
[----:B------:R-:W-:Y:S01]  /*ac50*/  MUFU.EX2 R250, R250 ;  /* 0x000000fa00fa7308 */ /* 0x000fe20000000800 */
[C---:B------:R-:W-:Y:S04]  /*ac60*/  FMUL.FTZ R78, R3.reuse, R78 ;  /* 0x0000004e034e7220 */ /* 0x040fe80000410000 */
[C---:B------:R-:W-:Y:S02]  /*ac70*/  FMUL.FTZ R79, R3.reuse, R79 ;  /* 0x0000004f034f7220 */ /* 0x040fe40000410000 */
[C---:B------:R-:W-:Y:S02]  /*ac80*/  FMUL.FTZ R92, R132.reuse, R92 ;  /* 0x0000005c845c7220 */ /* 0x040fe40000410000 */
[C---:B------:R-:W-:Y:S01]  /*ac90*/  FMUL.FTZ R93, R132.reuse, R93 ;  /* 0x0000005d845d7220 */ /* 0x040fe20000410000 */
[----:B------:R-:W-:Y:S01]  /*aca0*/  MUFU.EX2 R251, R251 ;  /* 0x000000fb00fb7308 */ /* 0x000fe20000000800 */
[C---:B------:R-:W-:Y:S01]  /*acb0*/  FMUL.FTZ R94, R3.reuse, R94 ;  /* 0x0000005e035e7220 */ /* 0x040fe20000410000 */
[C---:B---3--:R-:W-:Y:S03]  /*acc0*/  HMMA.16816.F32.BF16 R76, R128.reuse, R100, R76 ;  /* 0x00000064804c723c */ /* 0x048fe6000004184c */
[C---:B------:R-:W-:Y:S02]  /*acd0*/  FMUL.FTZ R80, R132.reuse, R80 ;  /* 0x0000005084507220 */ /* 0x040fe40000410000 */
[C---:B------:R-:W-:Y:S02]  /*ace0*/  FMUL.FTZ R81, R132.reuse, R81 ;  /* 0x0000005184517220 */ /* 0x040fe40000410000 */
[----:B------:R-:W-:Y:S01]  /*acf0*/  FMUL.FTZ R82, R3, R82 ;  /* 0x0000005203527220 */ /* 0x000fe20000410000 */
[----:B--2---:R-:W-:Y:S01]  /*ad00*/  F2FP.BF16.PACK_AB R100, R173, R172 ;  /* 0x000000acad64723e */ /* 0x004fe200000010ff */
[C---:B------:R-:W-:Y:S03]  /*ad10*/  FMUL.FTZ R83, R3.reuse, R83 ;  /* 0x0000005303537220 */ /* 0x040fe60000410000 */
[----:B------:R-:W-:Y:S01]  /*ad20*/  FMUL.FTZ R95, R3, R95 ;  /* 0x0000005f035f7220 */ /* 0x000fe20000410000 */
[----:B------:R-:W-:Y:S01]  /*ad30*/  F2FP.BF16.PACK_AB R101, R177, R176 ;  /* 0x000000b0b165723e */ /* 0x000fe200000010ff */
[C---:B------:R-:W-:Y:S02]  /*ad40*/  FMUL.FTZ R96, R132.reuse, R96 ;  /* 0x0000006084607220 */ /* 0x040fe40000410000 */
[C---:B------:R-:W-:Y:S03]  /*ad50*/  HMMA.16816.F32.BF16 R80, R128.reuse, R102, R80 ;  /* 0x000000668050723c */ /* 0x040fe60000041850 */
[----:B------:R-:W-:Y:S02]  /*ad60*/  FMUL.FTZ R97, R132, R97 ;  /* 0x0000006184617220 */ /* 0x000fe40000410000 */
[C---:B------:R-:W-:Y:S02]  /*ad70*/  FMUL.FTZ R98, R3.reuse, R98 ;  /* 0x0000006203627220 */ /* 0x040fe40000410000 */
[----:B------:R-:W-:Y:S01]  /*ad80*/  FMUL.FTZ R99, R3, R99 ;  /* 0x0000006303637220 */ /* 0x000fe20000410000 */
[C---:B----4-:R-:W-:Y:S04]  /*ad90*/  HMMA.16816.F32.BF16 R84, R128.reuse, R108, R84 ;  /* 0x0000006c8054723c */ /* 0x050fe80000041854 */
[----:B------:R-:W-:Y:S01]  /*ada0*/  F2FP.BF16.PACK_AB R102, R175, R174 ;  /* 0x000000aeaf66723e */ /* 0x000fe200000010ff */
[--C-:B------:R-:W-:Y:S01]  /*adb0*/  FFMA.FTZ R181, R181, c[0x0][0x2d0], -R151.reuse ;  /* 0x0000b400b5b57a23 */ /* 0x100fe20000010897 */
[----:B-----5:R-:W-:Y:S01]  /*adc0*/  F2FP.BF16.PACK_AB R103, R179, R178 ;  /* 0x000000b2b367723e */ /* 0x020fe200000010ff */
[--C-:B------:R-:W-:Y:S01]  /*add0*/  FFMA.FTZ R180, R180, c[0x0][0x2d0], -R151.reuse ;  /* 0x0000b400b4b47a23 */ /* 0x100fe20000010897 */
[C---:B------:R-:W-:Y:S01]  /*ade0*/  HMMA.16816.F32.BF16 R88, R128.reuse, R110, R88 ;  /* 0x0000006e8058723c */ /* 0x040fe20000041858 */
[----:B------:R-:W2:Y:S02]  /*adf0*/  LDSM.16.MT88.4 R108, [R161+0x800] ;  /* 0x00080000a16c783b */ /* 0x000ea40000004200 */
[----:B------:R-:W3:Y:S01]  /*ae00*/  MUFU.EX2 R181, R181 ;  /* 0x000000b500b57308 */ /* 0x000ee20000000800 */
[----:B------:R-:W-:Y:S02]  /*ae10*/  FFMA.FTZ R151, R149, c[0x0][0x2d0], -R151 ;  /* 0x0000b40095977a23 */ /* 0x000fe40000010897 */
[----:B------:R-:W-:Y:S02]  /*ae20*/  FFMA.FTZ R167, R3, R239, R167 ;  /* 0x000000ef03a77223 */ /* 0x000fe400000100a7 */
[C---:B-1----:R-:W-:Y:S04]  /*ae30*/  HMMA.16816.F32.BF16 R92, R128.reuse, R104, R92 ;  /* 0x00000068805c723c */ /* 0x042fe8000004185c */
[----:B------:R-:W-:Y:S01]  /*ae40*/  FFMA.FTZ R171, R132, R242, R171 ;  /* 0x000000f284ab7223 */ /* 0x000fe200000100ab */
[----:B------:R1:W-:Y:S01]  /*ae50*/  MUFU.EX2 R247, R151 ;  /* 0x0000009700f77308 */ /* 0x0003e20000000800 */
[----:B------:R-:W-:Y:S01]  /*ae60*/  MOV R132, R2 ;  /* 0x0000000200847202 */ /* 0x000fe20000000f00 */
[----:B------:R-:W-:Y:S01]  /*ae70*/  FADD.FTZ R167, R166, R167 ;  /* 0x000000a7a6a77221 */ /* 0x000fe20000010000 */
[----:B------:R-:W-:Y:S01]  /*ae80*/  HMMA.16816.F32.BF16 R96, R128, R106, R96 ;  /* 0x0000006a8060723c */ /* 0x000fe20000041860 */
[----:B------:R-:W4:Y:S03]  /*ae90*/  LDSM.16.MT88.4 R104, [R163+0x2800] ;  /* 0x00280000a368783b */ /* 0x000f260000004200 */
[----:B------:R-:W-:Y:S02]  /*aea0*/  FADD.FTZ R171, R170, R171 ;  /* 0x000000abaaab7221 */ /* 0x000fe40000010000 */
[----:B------:R-:W-:Y:S01]  /*aeb0*/  FADD.FTZ R165, R165, R167 ;  /* 0x000000a7a5a57221 */ /* 0x000fe20000010000 */
[----:B------:R-:W5:Y:S01]  /*aec0*/  MUFU.EX2 R180, R180 ;  /* 0x000000b400b47308 */ /* 0x000f620000000800 */
[C---:B------:R-:W-:Y:S05]  /*aed0*/  HMMA.16816.F32.BF16 R4, R100.reuse, R112, R4 ;  /* 0x000000706404723c */ /* 0x040fea0000041804 */
[----:B------:R-:W-:Y:S02]  /*aee0*/  FADD.FTZ R171, R169, R171 ;  /* 0x000000aba9ab7221 */ /* 0x000fe40000010000 */
[----:B------:R-:W-:Y:S01]  /*aef0*/  FADD.FTZ R165, R164, R165 ;  /* 0x000000a5a4a57221 */ /* 0x000fe20000010000 */
[C---:B------:R-:W-:Y:S01]  /*af00*/  HMMA.16816.F32.BF16 R8, R100.reuse, R114, R8 ;  /* 0x000000726408723c */ /* 0x040fe20000041808 */
[----:B------:R-:W-:Y:S03]  /*af10*/  LDSM.16.MT88.4 R112, [R161+0x4800] ;  /* 0x00480000a170783b */ /* 0x000fe60000004200 */
[----:B------:R-:W-:Y:S02]  /*af20*/  FADD.FTZ R171, R168, R171 ;  /* 0x000000aba8ab7221 */ /* 0x000fe40000010000 */
[----:B------:R-:W-:Y:S02]  /*af30*/  FADD.FTZ R176, R176, R165 ;  /* 0x000000a5b0b07221 */ /* 0x000fe40000010000 */
[----:B------:R-:W-:Y:S01]  /*af40*/  FADD.FTZ R172, R172, R171 ;  /* 0x000000abacac7221 */ /* 0x000fe20000010000 */
[C---:B--2---:R-:W-:Y:S01]  /*af50*/  HMMA.16816.F32.BF16 R12, R100.reuse, R108, R12 ;  /* 0x0000006c640c723c */ /* 0x044fe2000004180c */
[----:B-1----:R-:W-:Y:S02]  /*af60*/  LDSM.16.MT88.4 R148, [R161+0x3800] ;  /* 0x00380000a194783b */ /* 0x002fe40000004200 */
[----:B------:R-:W-:Y:S02]  /*af70*/  FADD.FTZ R172, R173, R172 ;  /* 0x000000acadac7221 */ /* 0x000fe40000010000 */
        /* <DEDUP_REMOVED lines=8> */
[----:B---3--:R-:W-:Y:S02]  /*b000*/  FADD.FTZ R172, R181, R172 ;  /* 0x000000acb5ac7221 */ /* 0x008fe40000010000 */
[C---:B------:R-:W-:Y:S01]  /*b010*/  HMMA.16816.F32.BF16 R24, R100.reuse, R118, R24 ;  /* 0x000000766418723c */ /* 0x040fe20000041818 */
[----:B------:R-:W2:Y:S03]  /*b020*/  LDSM.16.MT88.4 R116, [R160+0x4800] ;  /* 0x00480000a074783b */ /* 0x000ea60000004200 */
[----:B------:R-:W-:Y:S02]  /*b030*/  FADD.FTZ R176, R192, R176 ;  /* 0x000000b0c0b07221 */ /* 0x000fe40000010000 */
[----:B------:R-:W-:Y:S02]  /*b040*/  FADD.FTZ R172, R182, R172 ;  /* 0x000000acb6ac7221 */ /* 0x000fe40000010000 */
[C---:B------:R-:W-:Y:S04]  /*b050*/  HMMA.16816.F32.BF16 R28, R100.reuse, R120, R28 ;  /* 0x00000078641c723c */ /* 0x040fe8000004181c */
[----:B------:R-:W-:Y:S02]  /*b060*/  FADD.FTZ R176, R193, R176 ;  /* 0x000000b0c1b07221 */ /* 0x000fe40000010000 */
[----:B-----5:R-:W-:Y:S02]  /*b070*/  FADD.FTZ R172, R180, R172 ;  /* 0x000000acb4ac7221 */ /* 0x020fe40000010000 */
[C---:B------:R-:W-:Y:S01]  /*b080*/  HMMA.16816.F32.BF16 R32, R100.reuse, R122, R32 ;  /* 0x0000007a6420723c */ /* 0x040fe20000041820 */
[----:B------:R-:W-:Y:S03]  /*b090*/  LDSM.16.MT88.4 R120, [R163+0x1000] ;  /* 0x00100000a378783b */ /* 0x000fe60000004200 */
        /* <DEDUP_REMOVED lines=8> */
[C---:B------:R-:W-:Y:S02]  /*b120*/  FADD.FTZ R172, R245.reuse, R172 ;  /* 0x000000acf5ac7221 */ /* 0x040fe40000010000 */
[C---:B------:R-:W-:Y:S04]  /*b130*/  HMMA.16816.F32.BF16 R44, R100.reuse, R136, R44 ;  /* 0x00000088642c723c */ /* 0x040fe8000004182c */
[----:B------:R-:W-:Y:S02]  /*b140*/  FADD.FTZ R176, R250, R176 ;  /* 0x000000b0fab07221 */ /* 0x000fe40000010000 */
[----:B------:R-:W-:Y:S01]  /*b150*/  FADD.FTZ R172, R246, R172 ;  /* 0x000000acf6ac7221 */ /* 0x000fe20000010000 */
[----:B------:R-:W-:Y:S01]  /*b160*/  F2FP.BF16.PACK_AB R136, R245, R244 ;  /* 0x000000f4f588723e */ /* 0x000fe200000010ff */
[C---:B------:R-:W-:Y:S04]  /*b170*/  HMMA.16816.F32.BF16 R48, R100.reuse, R138, R48 ;  /* 0x0000008a6430723c */ /* 0x040fe80000041830 */
[----:B------:R-:W-:Y:S01]  /*b180*/  F2FP.BF16.PACK_AB R137, R250, R249 ;  /* 0x000000f9fa89723e */ /* 0x000fe200000010ff */
[----:B------:R-:W-:Y:S02]  /*b190*/  FADD.FTZ R176, R251, R176 ;  /* 0x000000b0fbb07221 */ /* 0x000fe40000010000 */
[C---:B------:R-:W-:Y:S01]  /*b1a0*/  F2FP.BF16.PACK_AB R138, R247.reuse, R246 ;  /* 0x000000f6f78a723e */ /* 0x040fe200000010ff */
[C---:B------:R-:W-:Y:S04]  /*b1b0*/  HMMA.16816.F32.BF16 R52, R100.reuse, R140, R52 ;  /* 0x0000008c6434723c */ /* 0x040fe80000041834 */
[C---:B------:R-:W-:Y:S01]  /*b1c0*/  F2FP.BF16.PACK_AB R139, R252.reuse, R251 ;  /* 0x000000fbfc8b723e */ /* 0x040fe200000010ff */
[----:B------:R-:W-:Y:S02]  /*b1d0*/  FADD.FTZ R242, R247, R172 ;  /* 0x000000acf7f27221 */ /* 0x000fe40000010000 */
[----:B------:R-:W-:Y:S01]  /*b1e0*/  FADD.FTZ R239, R252, R176 ;  /* 0x000000b0fcef7221 */ /* 0x000fe20000010000 */
[C---:B------:R-:W-:Y:S01]  /*b1f0*/  HMMA.16816.F32.BF16 R56, R100.reuse, R142, R56 ;  /* 0x0000008e6438723c */ /* 0x040fe20000041838 */
[----:B------:R-:W-:Y:S07]  /*b200*/  LDSM.16.MT88.4 R140, [R163+0x1800] ;  /* 0x00180000a38c783b */ /* 0x000fee0000004200 */
[C---:B----4-:R-:W-:Y:S08]  /*b210*/  HMMA.16816.F32.BF16 R60, R100.reuse, R104, R60 ;  /* 0x00000068643c723c */ /* 0x050ff0000004183c */
        /* <DEDUP_REMOVED lines=48> */
[C---:B------:R-:W-:Y:S08]  /*b520*/  HMMA.16816.F32.BF16 R88, R100.reuse, R110, R88 ;  /* 0x0000006e6458723c */ /* 0x040ff00000041858 */
[C---:B----4-:R-:W-:Y:S08]  /*b530*/  HMMA.16816.F32.BF16 R92, R100.reuse, R112, R92 ;  /* 0x00000070645c723c */ /* 0x050ff0000004185c */
[----:B------:R-:W-:Y:S08]  /*b540*/  HMMA.16816.F32.BF16 R96, R100, R114, R96 ;  /* 0x000000726460723c */ /* 0x000ff00000041860 */
[C---:B------:R-:W-:Y:S01]  /*b550*/  HMMA.16816.F32.BF16 R128, R136.reuse, R124, R4 ;  /* 0x0000007c8880723c */ /* 0x040fe20000041804 */
[----:B------:R-:W1:Y:S07]  /*b560*/  LDSM.16.MT88.4 R4, [R162+0x5800] ;  /* 0x00580000a204783b */ /* 0x000e6e0000004200 */
[C---:B------:R-:W-:Y:S01]  /*b570*/  HMMA.16816.F32.BF16 R124, R136.reuse, R126, R8 ;  /* 0x0000007e887c723c */ /* 0x040fe20000041808 */
[----:B------:R-:W4:Y:S07]  /*b580*/  LDSM.16.MT88.4 R8, [R161+0x5800] ;  /* 0x00580000a108783b */ /* 0x000f2e0000004200 */
[C---:B--2---:R-:W-:Y:S01]  /*b590*/  HMMA.16816.F32.BF16 R120, R136.reuse, R116, R12 ;  /* 0x000000748878723c */ /* 0x044fe2000004180c */
[----:B------:R-:W2:Y:S07]  /*b5a0*/  LDSM.16.MT88.4 R12, [R160+0x5800] ;  /* 0x00580000a00c783b */ /* 0x000eae0000004200 */
[C---:B------:R-:W-:Y:S07]  /*b5b0*/  HMMA.16816.F32.BF16 R116, R136.reuse, R118, R16 ;  /* 0x000000768874723c */ /* 0x040fee0000041810 */
[----:B------:R-:W-:Y:S01]  /*b5c0*/  IADD3 R16, R248, -0x2, RZ ;  /* 0xfffffffef8107810 */ /* 0x000fe20007ffe0ff */
[C---:B---3--:R-:W-:Y:S03]  /*b5d0*/  HMMA.16816.F32.BF16 R112, R136.reuse, R104, R20 ;  /* 0x000000688870723c */ /* 0x048fe60000041814 */
[----:B------:R-:W-:Y:S05]  /*b5e0*/  ISETP.GE.AND P5, PT, R16, R233, PT ;  /* 0x000000e91000720c */ /* 0x000fea0003fa6270 */
[C---:B------:R-:W-:Y:S08]  /*b5f0*/  HMMA.16816.F32.BF16 R108, R136.reuse, R106, R24 ;  /* 0x0000006a886c723c */ /* 0x040ff00000041818 */
[C---:B------:R-:W-:Y:S03]  /*b600*/  HMMA.16816.F32.BF16 R104, R136.reuse, R140, R28 ;  /* 0x0000008c8868723c */ /* 0x040fe6000004181c */
[----:B------:R-:W-:Y:S02]  /*b610*/  @P5 ISETP.GE.AND P2, PT, R222, c[0x0][0x1d4], PT ;  /* 0x00007500de005a0c */ /* 0x000fe40003f46270 */
[----:B------:R-:W-:Y:S02]  /*b620*/  @P5 ISETP.GE.AND P1, PT, R208, c[0x0][0x1d4], PT ;  /* 0x00007500d0005a0c */ /* 0x000fe40003f26270 */
[----:B------:R-:W-:Y:S01]  /*b630*/  @P5 SHF.R.S32.HI R3, RZ, 0x1f, R16 ;  /* 0x0000001fff035819 */ /* 0x000fe20000011410 */
[C---:B------:R-:W-:Y:S04]  /*b640*/  HMMA.16816.F32.BF16 R100, R136.reuse, R142, R32 ;  /* 0x0000008e8864723c */ /* 0x040fe80000041820 */
[----:B------:R-:W-:Y:S04]  /*b650*/  @P5 IMAD R3, R3, c[0x0][0x1e0], RZ ;  /* 0x0000780003035a24 */ /* 0x000fe800078e02ff */
[C---:B------:R-:W-:Y:S04]  /*b660*/  HMMA.16816.F32.BF16 R36, R136.reuse, R144, R36 ;  /* 0x000000908824723c */ /* 0x040fe80000041824 */
[C---:B------:R-:W-:Y:S02]  /*b670*/  @P5 IMAD R3, R16.reuse, c[0x0][0x1e4], R3 ;  /* 0x0000790010035a24 */ /* 0x040fe400078e0203 */
[----:B------:R-:W-:Y:S02]  /*b680*/  @P5 IMAD.WIDE.U32 R16, R16, c[0x0][0x1e0], RZ ;  /* 0x0000780010105a25 */ /* 0x000fe400078e00ff */
        /* <DEDUP_REMOVED lines=11> */
[----:B------:R-:W-:Y:S01]  /*b740*/  @P5 IADD3 R8, R17, R3, RZ ;  /* 0x0000000311085210 */ /* 0x000fe20007ffe0ff */
[C---:B------:R-:W-:Y:S04]  /*b750*/  HMMA.16816.F32.BF16 R80, R136.reuse, R10, R80 ;  /* 0x0000000a8850723c */ /* 0x040fe80000041850 */
[C---:B------:R-:W-:Y:S02]  /*b760*/  @P5 SHF.L.U32 R3, R16.reuse, 0x6, RZ ;  /* 0x0000000610035819 */ /* 0x040fe400000006ff */
[----:B------:R-:W-:Y:S02]  /*b770*/  @P5 SHF.L.U64.HI R16, R16, 0x6, R8 ;  /* 0x0000000610105819 */ /* 0x000fe40000010208 */
[----:B------:R-:W-:Y:S01]  /*b780*/  @P5 MOV R8, c[0x0][0x1e0] ;  /* 0x0000780000085a02 */ /* 0x000fe20000000f00 */
[C---:B--2---:R-:W-:Y:S03]  /*b790*/  HMMA.16816.F32.BF16 R84, R136.reuse, R12, R84 ;  /* 0x0000000c8854723c */ /* 0x044fe60000041854 */
[C---:B------:R-:W-:Y:S02]  /*b7a0*/  @P5 LEA R9, P0, R8.reuse, R3, 0x5 ;  /* 0x0000000308095211 */ /* 0x040fe400078028ff */
[----:B------:R-:W-:Y:S02]  /*b7b0*/  @P5 IADD3 R3, P3, R3, R240, RZ ;  /* 0x000000f003035210 */ /* 0x000fe40007f7e0ff */
[----:B------:R-:W-:Y:S01]  /*b7c0*/  @P5 MOV R10, c[0x0][0x1e4] ;  /* 0x00007900000a5a02 */ /* 0x000fe20000000f00 */
[C---:B------:R-:W-:Y:S04]  /*b7d0*/  HMMA.16816.F32.BF16 R88, R136.reuse, R14, R88 ;  /* 0x0000000e8858723c */ /* 0x040fe80000041858 */
[C---:B------:R-:W-:Y:S02]  /*b7e0*/  @P5 LEA R12, P4, R3.reuse, c[0x0][0x1c8], 0x1 ;  /* 0x00007200030c5a11 */ /* 0x040fe400078808ff */
[----:B------:R-:W-:Y:S02]  /*b7f0*/  @P5 LEA.HI.X R10, R8, R16, R10, 0x5, P0 ;  /* 0x00000010080a5211 */ /* 0x000fe400000f2c0a */
[----:B------:R-:W-:Y:S01]  /*b800*/  @P5 IADD3.X R16, R16, R232, RZ, P3, !PT ;  /* 0x000000e810105210 */ /* 0x000fe20001ffe4ff */
[C---:B-1----:R-:W-:Y:S03]  /*b810*/  HMMA.16816.F32.BF16 R92, R136.reuse, R4, R92 ;  /* 0x00000004885c723c */ /* 0x042fe6000004185c */
[----:B------:R-:W-:Y:S01]  /*b820*/  @P5 LEA.HI.X R13, R3, c[0x0][0x1cc], R16, 0x1, P4 ;  /* 0x00007300030d5a11 */ /* 0x000fe200020f0c10 */
[----:B------:R-:W-:Y:S01]  /*b830*/  @P5 IMAD R3, R238, 0x6000, R210 ;  /* 0x00006000ee035824 */ /* 0x000fe200078e02d2 */
[----:B------:R-:W-:Y:S03]  /*b840*/  @P5 IADD3 R9, P0, R9, R240, RZ ;  /* 0x000000f009095210 */ /* 0x000fe60007f1e0ff */
[----:B------:R-:W-:Y:S01]  /*b850*/  HMMA.16816.F32.BF16 R96, R136, R6, R96 ;  /* 0x000000068860723c */ /* 0x000fe20000041860 */
[----:B------:R-:W-:Y:S01]  /*b860*/  @!PT LDS RZ, [RZ] ;  /* 0x00000000fffff984 */ /* 0x000fe20000000800 */
[----:B------:R-:W-:Y:S01]  /*b870*/  @!PT LDS RZ, [RZ] ;  /* 0x00000000fffff984 */ /* 0x000fe20000000800 */
[----:B------:R-:W-:Y:S01]  /*b880*/  @!PT LDS RZ, [RZ] ;  /* 0x00000000fffff984 */ /* 0x000fe20000000800 */
[----:B------:R1:W-:Y:S03]  /*b890*/  @P5 LDGSTS.E.BYPASS.LTC128B.128 [R3], [R12.64], !P2 ;  /* 0x000000000c035fae */ /* 0x0003e6000d101d48 */
[----:B------:R-:W-:Y:S02]  /*b8a0*/  @P5 IADD3.X R10, R10, R232, RZ, P0, !PT ;  /* 0x000000e80a0a5210 */ /* 0x000fe400007fe4ff */
[----:B------:R-:W-:Y:S02]  /*b8b0*/  @P5 ISETP.GE.AND P0, PT, R207, c[0x0][0x1d4], PT ;  /* 0x00007500cf005a0c */ /* 0x000fe40003f06270 */
[C---:B------:R-:W-:Y:S01]  /*b8c0*/  @P5 LEA R8, P3, R9.reuse, c[0x0][0x1c8], 0x1 ;  /* 0x0000720009085a11 */ /* 0x040fe200078608ff */
[----:B------:R1:W-:Y:S03]  /*b8d0*/  @P5 LDGSTS.E.BYPASS.LTC128B.128 [R3+0x2000], [R12.64+0x80], !P1 ;  /* 0x020000800c035fae */ /* 0x0003e6000c901d48 */
[----:B------:R-:W-:Y:S07]  /*b8e0*/  @P5 LEA.HI.X R9, R9, c[0x0][0x1cc], R10, 0x1, P3 ;  /* 0x0000730009095a11 */ /* 0x000fee00018f0c0a */
[----:B------:R1:W-:Y:S08]  /*b8f0*/  @P5 LDGSTS.E.BYPASS.LTC128B.128 [R3+0x4000], [R12.64+0x100], !P0 ;  /* 0x040001000c035fae */ /* 0x0003f0000c101d48 */
[----:B------:R1:W-:Y:S08]  /*b900*/  @P5 LDGSTS.E.BYPASS.LTC128B.128 [R3+0x1000], [R8.64], !P2 ;  /* 0x0100000008035fae */ /* 0x0003f0000d101d48 */
[----:B------:R1:W-:Y:S01]  /*b910*/  @P5 LDGSTS.E.BYPASS.LTC128B.128 [R3+0x3000], [R8.64+0x80], !P1 ;  /* 0x0300008008035fae */ /* 0x0003e2000c901d48 */
[C---:B------:R-:W-:Y:S02]  /*b920*/  ISETP.GE.AND P1, PT, R133.reuse, 0x1, PT ;  /* 0x000000018500780c */ /* 0x040fe40003f26270 */
[----:B------:R-:W-:Y:S04]  /*b930*/  IADD3 R133, R133, 0x1, RZ ;  /* 0x0000000185857810 */ /* 0x000fe80007ffe0ff */
[----:B------:R-:W-:Y:S01]  /*b940*/  SEL R133, R133, RZ, !P1 ;  /* 0x000000ff85857207 */ /* 0x000fe20004800000 */
[----:B------:R1:W-:Y:S01]  /*b950*/  @P5 LDGSTS.E.BYPASS.LTC128B.128 [R3+0x5000], [R8.64+0x100], !P0 ;  /* 0x0500010008035fae */ /* 0x0003e2000c101d48 */
[----:B------:R-:W-:Y:S02]  /*b960*/  ISETP.GE.AND P0, PT, R233, R248, PT ;  /* 0x000000f8e900720c */ /* 0x000fe40003f06270 */
[----:B------:R-:W-:Y:S05]  /*b970*/  MOV R248, R243 ;  /* 0x000000f300f87202 */ /* 0x000fea0000000f00 */
[----:B------:R-:W0:Y:S01]  /*b980*/  LDGDEPBAR ;  /* 0x00000000000079af */ /* 0x000e220000000000 */
[----:B-1----:R-:W-:Y:S05]  /*b990*/  MOV R3, R0 ;  /* 0x0000000000037202 */ /* 0x002fea0000000f00 */
[----:B------:R-:W-:-:S05]  /*b9a0*/  @!P0 BRA `(.L_x_2153) ;  /* 0xffffd34000008947 */ /* 0x000fca000383ffff */
.L_x_2152:
[----:B------:R-:W-:Y:S02]  /*b9b0*/  MOV R5, 0x1f ;  /* 0x0000001f00057802 */ /* 0x000fe40000000f00 */
[----:B------:R-:W-:Y:S01]  /*b9c0*/  MOV R4, 0xffffffff ;  /* 0xffffffff00047802 */ /* 0x000fe20000000f00 */
[----:B------:R-:W-:Y:S05]  /*b9d0*/  BRA.DIV ~URZ, `(.L_x_2154) ;  /* 0x00004ff27f007947 */ /* 0x000fea000b800000 */
[----:B------:R2:W3:Y:S02]  /*b9e0*/  SHFL.BFLY PT, R3, R242, 0x2, 0x1f ;  /* 0x0c401f00f2037f89 */ /* 0x0004e400000e0000 */
.L_x_2227:
[----:B---3--:R-:W-:Y:S01]  /*b9f0*/  FADD.FTZ R3, R3, R242 ;  /* 0x000000f203037221 */ /* 0x008fe20000010000 */
[----:B------:R-:W-:Y:S05]  /*ba00*/  BRA.DIV ~URZ, `(.L_x_2155) ;  /* 0x000050227f007947 */ /* 0x000fea000b800000 */
[----:B------:R-:W3:Y:S04]  /*ba10*/  SHFL.BFLY PT, R5, R239, 0x2, 0x1f ;  /* 0x0c401f00ef057f89 */ /* 0x000ee800000e0000 */
[----:B------:R-:W4:Y:S01]  /*ba20*/  SHFL.BFLY PT, R4, R3, 0x1, 0x1f ;  /* 0x0c201f0003047f89 */ /* 0x000f2200000e0000 */
[----:B---3--:R-:W-:-:S02]  /*ba30*/  FADD.FTZ R239, R5, R239 ;  /* 0x000000ef05ef7221 */ /* 0x008fc40000010000 */
[----:B----4-:R-:W-:-:S03]  /*ba40*/  FADD.FTZ R3, R3, R4 ;  /* 0x0000000403037221 */ /* 0x010fc60000010000 */
[----:B------:R3:W4:Y:S04]  /*ba50*/  SHFL.BFLY PT, R5, R239, 0x1, 0x1f ;  /* 0x0c201f00ef057f89 */ /* 0x00072800000e0000 */
.L_x_2228:
[----:B------:R-:W-:Y:S01]  /*ba60*/  FSETP.NE.FTZ.AND P1, PT, R3, RZ, PT ;  /* 0x000000ff0300720b */ /* 0x000fe20003f35000 */
[----:B----4-:R-:W-:Y:S01]  /*ba70*/  FADD.FTZ R5, R5, R239 ;  /* 0x000000ef05057221 */ /* 0x010fe20000010000 */
[----:B-1----:R-:W-:Y:S02]  /*ba80*/  MOV R6, RZ ;  /* 0x000000ff00067202 */ /* 0x002fe40000000f00 */
[----:B------:R-:W-:Y:S02]  /*ba90*/  MOV R4, 0xff800000 ;  /* 0xff80000000047802 */ /* 0x000fe40000000f00 */
[----:B------:R-:W-:-:S07]  /*baa0*/  FSETP.NE.FTZ.AND P0, PT, R5, RZ, PT ;  /* 0x000000ff0500720b */ /* 0x000fce0003f15000 */
[----:B------:R-:W1:Y:S01]  /*bab0*/  @P1 MUFU.LG2 R7, R3 ;  /* 0x0000000300071308 */ /* 0x000e620000000c00 */
[----:B------:R-:W-:-:S05]  /*bac0*/  @P1 MOV R8, 0x3f317218 ;  /* 0x3f31721800081802 */ /* 0x000fca0000000f00 */
[----:B------:R-:W-:Y:S02]  /*bad0*/  @P1 FMUL.FTZ R8, R8, c[0x0][0x2d0] ;  /* 0x0000b40008081a20 */ /* 0x000fe40000410000 */
[----:B------:R-:W4:Y:S01]  /*bae0*/  @P1 MUFU.RCP R6, R3 ;  /* 0x0000000300061308 */ /* 0x000f220000001000 */
[----:B-1----:R-:W-:-:S04]  /*baf0*/  @P1 FMUL.FTZ R7, R7, 0.69314718246459960938 ;  /* 0x3f31721807071820 */ /* 0x002fc80000410000 */
[----:B------:R-:W-:Y:S01]  /*bb00*/  @P1 FFMA.FTZ R4, R8, R2, R7 ;  /* 0x0000000208041223 */ /* 0x000fe20000010007 */
[----:B------:R-:W-:Y:S02]  /*bb10*/  @P0 MOV R7, 0x3f317218 ;  /* 0x3f31721800070802 */ /* 0x000fe40000000f00 */
[----:B------:R-:W-:Y:S01]  /*bb20*/  MOV R2, 0xff800000 ;  /* 0xff80000000027802 */ /* 0x000fe20000000f00 */
[C---:B----4-:R-:W-:Y:S01]  /*bb30*/  FMUL.FTZ R128, R6.reuse, R128 ;  /* 0x0000008006807220 */ /* 0x050fe20000410000 */
[----:B------:R-:W-:Y:S01]  /*bb40*/  MOV R3, RZ ;  /* 0x000000ff00037202 */ /* 0x000fe20000000f00 */
[C---:B------:R-:W-:Y:S01]  /*bb50*/  FMUL.FTZ R129, R6.reuse, R129 ;  /* 0x0000008106817220 */ /* 0x040fe20000410000 */
[----:B------:R-:W-:Y:S01]  /*bb60*/  MOV R8, 0x1 ;  /* 0x0000000100087802 */ /* 0x000fe20000000f00 */
[C---:B------:R-:W-:Y:S02]  /*bb70*/  FMUL.FTZ R124, R6.reuse, R124 ;  /* 0x0000007c067c7220 */ /* 0x040fe40000410000 */
[C---:B------:R-:W-:Y:S01]  /*bb80*/  FMUL.FTZ R125, R6.reuse, R125 ;  /* 0x0000007d067d7220 */ /* 0x040fe20000410000 */
[----:B------:R-:W-:Y:S01]  /*bb90*/  @P0 MUFU.RCP R3, R5 ;  /* 0x0000000500030308 */ /* 0x000fe20000001000 */
[----:B------:R-:W-:-:S02]  /*bba0*/  FMUL.FTZ R120, R6, R120 ;  /* 0x0000007806787220 */ /* 0x000fc40000410000 */
        /* <DEDUP_REMOVED lines=44> */
[----:B-1----:R-:W-:Y:S02]  /*be70*/  @P0 FMUL.FTZ R6, R5, 0.69314718246459960938 ;  /* 0x3f31721805060820 */ /* 0x002fe40000410000 */
[----:B------:R-:W-:Y:S02]  /*be80*/  @P0 FMUL.FTZ R5, R7, c[0x0][0x2d0] ;  /* 0x0000b40007050a20 */ /* 0x000fe40000410000 */
        /* <DEDUP_REMOVED lines=47> */
[----:B------:R-:W-:Y:S02]  /*c180*/  FMUL.FTZ R99, R3, R99 ;  /* 0x0000006303637220 */ /* 0x000fe40000410000 */
[----:B------:R-:W-:Y:S02]  /*c190*/  @P0 FFMA.FTZ R2, R5, R0, R6 ;  /* 0x0000000005020223 */ /* 0x000fe40000010006 */
.L_x_2131:
[----:B------:R-:W-:Y:S01]  /*c1a0*/  LOP3.LUT P0, RZ, R206, 0xff, RZ, 0xc0, !PT ;  /* 0x000000ffceff7812 */ /* 0x000fe2000780c0ff */
[----:B------:R-:W-:-:S12]  /*c1b0*/  BSSY B0, `(.L_x_2156) ;  /* 0x000000f000007945 */ /* 0x000fd80003800000 */
[----:B------:R-:W-:Y:S05]  /*c1c0*/  @P0 BRA `(.L_x_2157) ;  /* 0x000000d000000947 */ /* 0x000fea0003800000 */
[----:B------:R-:W4:Y:S01]  /*c1d0*/  S2R R0, SR_LANEID ;  /* 0x0000000000007919 */ /* 0x000f220000000000 */
[----:B------:R-:W-:Y:S01]  /*c1e0*/  VOTEU.ANY UR4, UPT, PT ;  /* 0x0000000000047886 */ /* 0x000fe200038e0100 */
[----:B------:R-:W-:Y:S01]  /*c1f0*/  IMAD.MOV.U32 R6, RZ, RZ, c[0x0][0x560] ;  /* 0x00015800ff067624 */ /* 0x000fe200078e00ff */
[----:B------:R-:W4:Y:S01]  /*c200*/  FLO.U32 R5, UR4 ;  /* 0x0000000400057d00 */ /* 0x000f2200080e0000 */
[----:B------:R-:W-:-:S07]  /*c210*/  IMAD.MOV.U32 R7, RZ, RZ, c[0x0][0x564] ;  /* 0x00015900ff077624 */ /* 0x000fce00078e00ff */
[----:B------:R-:W5:Y:S01]  /*c220*/  POPC R3, UR4 ;  /* 0x0000000400037d09 */ /* 0x000f620008000000 */
[----:B----4-:R-:W-:-:S13]  /*c230*/  ISETP.EQ.U32.AND P0, PT, R5, R0, PT ;  /* 0x000000000500720c */ /* 0x010fda0003f02070 */
[----:B-----5:R-:W4:Y:S04]  /*c240*/  @P0 ATOMG.E.ADD.STRONG.GPU PT, R3, [R6.64], R3 ;  /* 0x00000003060309a8 */ /* 0x020f2800081ee1c8 */
[----:B------:R-:W5:Y:S02]  /*c250*/  S2R R0, SR_LTMASK ;  /* 0x0000000000007919 */ /* 0x000f640000003900 */
[----:B-----5:R-:W-:-:S04]  /*c260*/  LOP3.LUT R0, R0, UR4, RZ, 0xc0, !PT ;  /* 0x0000000400007c12 */ /* 0x020fc8000f8ec0ff */
[----:B------:R-:W5:Y:S01]  /*c270*/  POPC R196, R0 ;  /* 0x0000000000c47309 */ /* 0x000f620000000000 */
[----:B----4-:R-:W5:Y:S02]  /*c280*/  SHFL.IDX PT, R3, R3, R5, 0x1f ;  /* 0x00001f0503037589 */ /* 0x010f6400000e0000 */
[----:B-----5:R-:W-:-:S05]  /*c290*/  IADD3 R196, R3, c[0x0][0xc], R196 ;  /* 0x0000030003c47a10 */ /* 0x020fca0007ffe0c4 */
.L_x_2157:
[----:B------:R-:W-:Y:S05]  /*c2a0*/  BSYNC B0 ;  /* 0x0000000000007941 */ /* 0x000fea0003800000 */
.L_x_2156:
[----:B------:R-:W-:Y:S01]  /*c2b0*/  PRMT R8, R8, 0x9910, RZ ;  /* 0x0000991008087816 */ /* 0x000fe200000000ff */
[----:B------:R-:W-:Y:S01]  /*c2c0*/  BSSY B1, `(.L_x_2158) ;  /* 0x000030e000017945 */ /* 0x000fe20003800000 */
[----:B------:R-:W-:Y:S01]  /*c2d0*/  IMAD.MOV.U32 R3, RZ, RZ, R196 ;  /* 0x000000ffff037224 */ /* 0x000fe200078e00c4 */
[----:B------:R-:W-:Y:S02]  /*c2e0*/  SHF.R.S32.HI R7, RZ, 0x1f, R230 ;  /* 0x0000001fff077819 */ /* 0x000fe400000114e6 */
[----:B------:R-:W-:-:S13]  /*c2f0*/  ISETP.NE.AND P0, PT, R8, RZ, PT ;  /* 0x000000ff0800720c */ /* 0x000fda0003f05270 */
[----:B------:R-:W-:Y:S05]  /*c300*/  @!P0 BRA `(.L_x_2159) ;  /* 0x000024d000008947 */ /* 0x000fea0003800000 */
[----:B------:R-:W-:Y:S01]  /*c310*/  WARPSYNC 0xffffffff ;  /* 0xffffffff00007948 */ /* 0x000fe20003800000 */
[----:B------:R-:W-:Y:S01]  /*c320*/  BAR.SYNC.DEFER_BLOCKING 0x1, 0x100 ;  /* 0x0044000000007b1d */ /* 0x000fe20000010000 */
[----:B------:R-:W-:Y:S02]  /*c330*/  F2FP.BF16.PACK_AB R5, R129, R128 ;  /* 0x000000808105723e */ /* 0x000fe400000010ff */
[----:B------:R-:W-:Y:S02]  /*c340*/  F2FP.BF16.PACK_AB R6, R131, R130 ;  /* 0x000000828306723e */ /* 0x000fe400000010ff */
[----:B------:R-:W-:Y:S02]  /*c350*/  F2FP.BF16.PACK_AB R0, R125, R124 ;  /* 0x0000007c7d00723e */ /* 0x000fe400000010ff */
[----:B------:R-:W-:Y:S02]  /*c360*/  F2FP.BF16.PACK_AB R8, R99, R98 ;  /* 0x000000626308723e */ /* 0x000fe400000010ff */
[----:B------:R-:W-:-:S02]  /*c370*/  ISETP.NE.U32.AND P2, PT, RZ, c[0x0][0x508], PT ;  /* 0x00014200ff007a0c */ /* 0x000fc40003f45070 */
[----:B------:R-:W-:Y:S02]  /*c380*/  ISETP.NE.U32.AND P1, PT, RZ, c[0x0][0x500], PT ;  /* 0x00014000ff007a0c */ /* 0x000fe40003f25070 */
[----:B------:R-:W-:Y:S02]  /*c390*/  ISETP.NE.AND.EX P2, PT, RZ, c[0x0][0x50c], PT, P2 ;  /* 0x00014300ff007a0c */ /* 0x000fe40003f45320 */
[----:B------:R-:W-:Y:S01]  /*c3a0*/  ISETP.NE.AND.EX P1, PT, RZ, c[0x0][0x504], PT, P1 ;  /* 0x00014100ff007a0c */ /* 0x000fe20003f25310 */
[----:B------:R4:W-:Y:S10]  /*c3b0*/  STS [R217], R5 ;  /* 0x00000005d9007388 */ /* 0x0009f40000000800 */
[C---:B------:R-:W-:Y:S01]  /*c3c0*/  @P2 LEA R10, P0, R230.reuse, c[0x0][0x508], 0x2 ;  /* 0x00014200e60a2a11 */ /* 0x040fe200078010ff */
[----:B------:R1:W-:Y:S03]  /*c3d0*/  STS [R217+0x400], R6 ;  /* 0x00040006d9007388 */ /* 0x0003e60000000800 */
[----:B------:R-:W-:Y:S01]  /*c3e0*/  @P2 LEA.HI.X R11, R230, c[0x0][0x50c], R7, 0x2, P0 ;  /* 0x00014300e60b2a11 */ /* 0x000fe200000f1407 */
[----:B------:R2:W-:Y:S01]  /*c3f0*/  STS [R209], R0 ;  /* 0x00000000d1007388 */ /* 0x0005e20000000800 */
[----:B----4-:R-:W-:-:S02]  /*c400*/  F2FP.BF16.PACK_AB R5, R127, R126 ;  /* 0x0000007e7f05723e */ /* 0x010fc400000010ff */
[----:B-1----:R-:W-:-:S03]  /*c410*/  F2FP.BF16.PACK_AB R6, R121, R120 ;  /* 0x000000787906723e */ /* 0x002fc600000010ff */
[----:B------:R1:W-:Y:S01]  /*c420*/  STS [R209+0x400], R5 ;  /* 0x00040005d1007388 */ /* 0x0003e20000000800 */
[----:B--2---:R-:W-:-:S03]  /*c430*/  F2FP.BF16.PACK_AB R0, R123, R122 ;  /* 0x0000007a7b00723e */ /* 0x004fc600000010ff */
[----:B------:R2:W-:Y:S04]  /*c440*/  STS [R226], R6 ;  /* 0x00000006e2007388 */ /* 0x0005e80000000800 */
[----:B------:R4:W-:Y:S01]  /*c450*/  STS [R226+0x400], R0 ;  /* 0x00040000e2007388 */ /* 0x0009e20000000800 */
[----:B-1----:R-:W-:Y:S02]  /*c460*/  F2FP.BF16.PACK_AB R5, R117, R116 ;  /* 0x000000747505723e */ /* 0x002fe400000010ff */
[----:B--2---:R-:W-:-:S03]  /*c470*/  F2FP.BF16.PACK_AB R6, R119, R118 ;  /* 0x000000767706723e */ /* 0x004fc600000010ff */
[----:B------:R1:W-:Y:S01]  /*c480*/  STS [R221], R5 ;  /* 0x00000005dd007388 */ /* 0x0003e20000000800 */
[----:B----4-:R-:W-:-:S03]  /*c490*/  F2FP.BF16.PACK_AB R0, R113, R112 ;  /* 0x000000707100723e */ /* 0x010fc600000010ff */
[----:B------:R2:W-:Y:S04]  /*c4a0*/  STS [R221+0x400], R6 ;  /* 0x00040006dd007388 */ /* 0x0005e80000000800 */
[----:B------:R4:W-:Y:S01]  /*c4b0*/  STS [R225], R0 ;  /* 0x00000000e1007388 */ /* 0x0009e20000000800 */
[----:B-1----:R-:W-:Y:S02]  /*c4c0*/  F2FP.BF16.PACK_AB R5, R115, R114 ;  /* 0x000000727305723e */ /* 0x002fe400000010ff */
[----:B--2---:R-:W-:-:S03]  /*c4d0*/  F2FP.BF16.PACK_AB R6, R109, R108 ;  /* 0x0000006c6d06723e */ /* 0x004fc600000010ff */
[----:B------:R1:W-:Y:S01]  /*c4e0*/  STS [R225+0x400], R5 ;  /* 0x00040005e1007388 */ /* 0x0003e20000000800 */
[----:B----4-:R-:W-:-:S03]  /*c4f0*/  F2FP.BF16.PACK_AB R0, R111, R110 ;  /* 0x0000006e6f00723e */ /* 0x010fc600000010ff */
        /* <DEDUP_REMOVED lines=12> */
[----:B------:R2:W-:Y:S04]  /*c5c0*/  STS [R217+0x4000], R6 ;  /* 0x00400006d9007388 */ /* 0x0005e80000000800 */
[----:B------:R4:W-:Y:S01]  /*c5d0*/  STS [R217+0x4400], R0 ;  /* 0x00440000d9007388 */ /* 0x0009e20000000800 */
        /* <DEDUP_REMOVED lines=51> */
[----:B----4-:R-:W-:-:S05]  /*c910*/  F2FP.BF16.PACK_AB R0, R91, R90 ;  /* 0x0000005a5b00723e */ /* 0x010fca00000010ff */
[----:B------:R2:W-:Y:S04]  /*c920*/  STS [R228+0x8400], R0 ;  /* 0x00840000e4007388 */ /* 0x0005e80000000800 */
[----:B------:R4:W-:Y:S01]  /*c930*/  STS [R224+0x8000], R6 ;  /* 0x00800006e0007388 */ /* 0x0009e20000000800 */
[----:B-1----:R-:W-:-:S05]  /*c940*/  F2FP.BF16.PACK_AB R5, R95, R94 ;  /* 0x0000005e5f05723e */ /* 0x002fca00000010ff */
[----:B------:R1:W-:Y:S01]  /*c950*/  STS [R224+0x8400], R5 ;  /* 0x00840005e0007388 */ /* 0x0003e20000000800 */
[----:B--2---:R-:W-:-:S03]  /*c960*/  F2FP.BF16.PACK_AB R0, R97, R96 ;  /* 0x000000606100723e */ /* 0x004fc600000010ff */
[----:B------:R-:W-:Y:S01]  /*c970*/  STS [R227+0x8400], R8 ;  /* 0x00840008e3007388 */ /* 0x000fe20000000800 */
[----:B----4-:R-:W-:-:S03]  /*c980*/  IMAD.MOV.U32 R6, RZ, RZ, c[0x0][0x388] ;  /* 0x0000e200ff067624 */ /* 0x010fc600078e00ff */
[----:B------:R2:W-:Y:S04]  /*c990*/  STS [R227+0x8000], R0 ;  /* 0x00800000e3007388 */ /* 0x0005e80000000800 */
[----:B------:R-:W-:Y:S01]  /*c9a0*/  BAR.SYNC.DEFER_BLOCKING 0x1, 0x100 ;  /* 0x0044000000007b1d */ /* 0x000fe20000010000 */
[----:B-1----:R-:W-:-:S04]  /*c9b0*/  IMAD.MOV.U32 R5, RZ, RZ, 0x4 ;  /* 0x00000004ff057424 */ /* 0x002fc800078e00ff */
[----:B------:R-:W-:-:S04]  /*c9c0*/  IMAD.WIDE R12, R230, R5, c[0x0][0x500] ;  /* 0x00014000e60c7625 */ /* 0x000fc800078e0205 */
[----:B--2---:R-:W-:Y:S01]  /*c9d0*/  IMAD.MOV.U32 R0, RZ, RZ, RZ ;  /* 0x000000ffff007224 */ /* 0x004fe200078e00ff */
[----:B------:R1:W5:Y:S05]  /*c9e0*/  @P2 LDG.E R6, [R10.64] ;  /* 0x000000080a062981 */ /* 0x00036a000c1e1900 */
[----:B------:R1:W5:Y:S01]  /*c9f0*/  @P1 LDG.E R0, [R12.64] ;  /* 0x000000080c001981 */ /* 0x000362000c1e1900 */
[----:B------:R-:W-:-:S04]  /*ca00*/  ISETP.NE.AND P0, PT, R234, RZ, PT ;  /* 0x000000ffea00720c */ /* 0x000fc80003f05270 */
[----:B------:R-:W-:Y:S01]  /*ca10*/  SEL R234, R234, c[0x0][0x3d4], P0 ;  /* 0x0000f500eaea7a07 */ /* 0x000fe20000000000 */
[----:B------:R-:W-:Y:S05]  /*ca20*/  @P2 BRA `(.L_x_2160) ;  /* 0x0000004000002947 */ /* 0x000fea0003800000 */
[----:B------:R-:W-:Y:S05]  /*ca30*/  @!P1 BRA `(.L_x_2160) ;  /* 0x0000003000009947 */ /* 0x000fea0003800000 */
[----:B-----5:R2:W4:Y:S04]  /*ca40*/  LDG.E R6, [R12.64] ;  /* 0x000000080c067981 */ /* 0x020528000c1e1900 */
[----:B-12---:R-:W4:Y:S02]  /*ca50*/  LDG.E R12, [R12.64+0x4] ;  /* 0x000004080c0c7981 */ /* 0x006f24000c1e1900 */
[----:B----4-:R-:W-:Y:S02]  /*ca60*/  IADD3 R6, -R6, R12, RZ ;  /* 0x0000000c06067210 */ /* 0x010fe40007ffe1ff */
.L_x_2160:
[----:B------:R-:W-:Y:S01]  /*ca70*/  IMAD.MOV.U32 R22, RZ, RZ, 0x368 ;  /* 0x00000368ff167424 */ /* 0x000fe200078e00ff */
[----:B------:R-:W-:Y:S01]  /*ca80*/  ISETP.GT.AND P3, PT, R234, 0x1, PT ;  /* 0x00000001ea00780c */ /* 0x000fe20003f64270 */
[----:B------:R-:W-:Y:S01]  /*ca90*/  IMAD.MOV.U32 R5, RZ, RZ, c[0x0][0x4e8] ;  /* 0x00013a00ff057624 */ /* 0x000fe200078e00ff */
[----:B------:R-:W-:Y:S01]  /*caa0*/  ISETP.NE.U32.AND P0, PT, RZ, c[0x0][0x500], PT ;  /* 0x00014000ff007a0c */ /* 0x000fe20003f05070 */
[----:B-----5:R-:W-:Y:S01]  /*cab0*/  IMAD R6, R6, c[0x0][0x4e8], RZ ;  /* 0x00013a0006067a24 */ /* 0x020fe200078e02ff */
[----:B------:R-:W-:-:S02]  /*cac0*/  SEL R22, R22, 0x328, P3 ;  /* 0x0000032816167807 */ /* 0x000fc40001800000 */
[----:B------:R-:W-:Y:S02]  /*cad0*/  ISETP.NE.AND.EX P0, PT, RZ, c[0x0][0x504], PT, P0 ;  /* 0x00014100ff007a0c */ /* 0x000fe40003f05300 */
[----:B------:R-:W2:Y:S01]  /*cae0*/  LDC.64 R20, c[0x0][R22+0x170] ;  /* 0x00005c0016147b82 */ /* 0x000ea20000000a00 */
[----:B------:R-:W-:Y:S01]  /*caf0*/  ISETP.NE.AND P2, PT, R5, 0x1, PT ;  /* 0x000000010500780c */ /* 0x000fe20003f45270 */
[----:B------:R-:W-:Y:S01]  /*cb00*/  IMAD.IADD R5, R214, 0x1, R197 ;  /* 0x00000001d6057824 */ /* 0x000fe200078e02c5 */
[----:B------:R-:W-:Y:S02]  /*cb10*/  SEL R230, R230, RZ, !P0 ;  /* 0x000000ffe6e67207 */ /* 0x000fe40004000000 */
[----:B------:R-:W-:Y:S01]  /*cb20*/  SEL R7, R7, RZ, !P0 ;  /* 0x000000ff07077207 */ /* 0x000fe20004000000 */
[----:B-1----:R-:W-:Y:S02]  /*cb30*/  IMAD.MOV.U32 R13, RZ, RZ, R5 ;  /* 0x000000ffff0d7224 */ /* 0x002fe400078e0005 */
[----:B------:R-:W1:Y:S08]  /*cb40*/  LDC.64 R16, c[0x0][R22+0x168] ;  /* 0x00005a0016107b82 */ /* 0x000e700000000a00 */
[----:B------:R-:W4:Y:S08]  /*cb50*/  LDC.64 R18, c[0x0][R22+0x178] ;  /* 0x00005e0016127b82 */ /* 0x000f300000000a00 */
[----:B------:R-:W3:Y:S01]  /*cb60*/  LDC.64 R14, c[0x0][R22+0x160] ;  /* 0x00005800160e7b82 */ /* 0x000ee20000000a00 */
[----:B--2---:R-:W-:-:S04]  /*cb70*/  IMAD R8, R21, R230, RZ ;  /* 0x000000e615087224 */ /* 0x004fc800078e02ff */
[----:B------:R-:W-:Y:S02]  /*cb80*/  IMAD R8, R20, R7, R8 ;  /* 0x0000000714087224 */ /* 0x000fe400078e0208 */
[----:B------:R-:W-:-:S04]  /*cb90*/  @P2 IMAD.HI.U32 R7, R5, c[0x0][0x4ec], RZ ;  /* 0x00013b0005072a27 */ /* 0x000fc800078e00ff */
[-C--:B-1----:R-:W-:Y:S01]  /*cba0*/  IMAD.WIDE.U32 R10, R16, R231.reuse, RZ ;  /* 0x000000e7100a7225 */ /* 0x082fe200078e00ff */
[----:B------:R-:W-:Y:S02]  /*cbb0*/  SEL R16, R235, RZ, P3 ;  /* 0x000000ffeb107207 */ /* 0x000fe40001800000 */
[----:B------:R-:W-:Y:S01]  /*cbc0*/  @P2 SHF.R.U32.HI R13, RZ, c[0x0][0x4f0], R7 ;  /* 0x00013c00ff0d2a19 */ /* 0x000fe20000011607 */
[----:B------:R-:W-:Y:S01]  /*cbd0*/  IMAD R9, R17, R231, RZ ;  /* 0x000000e711097224 */ /* 0x000fe200078e02ff */
[----:B------:R-:W-:Y:S01]  /*cbe0*/  SHF.R.S32.HI R7, RZ, 0x1f, R0 ;  /* 0x0000001fff077819 */ /* 0x000fe20000011400 */
[----:B------:R-:W-:-:S04]  /*cbf0*/  IMAD.WIDE.U32 R20, R20, R230, RZ ;  /* 0x000000e614147225 */ /* 0x000fc800078e00ff */
[----:B------:R-:W-:Y:S01]  /*cc00*/  IMAD.IADD R9, R11, 0x1, R9 ;  /* 0x000000010b097824 */ /* 0x000fe200078e0209 */
[----:B------:R-:W-:Y:S01]  /*cc10*/  IADD3 R12, P1, P0, R20, R10, R0 ;  /* 0x0000000a140c7210 */ /* 0x000fe2000783e000 */
[----:B------:R-:W-:Y:S02]  /*cc20*/  IMAD.IADD R8, R21, 0x1, R8 ;  /* 0x0000000115087824 */ /* 0x000fe400078e0208 */
[-C--:B----4-:R-:W-:Y:S02]  /*cc30*/  IMAD R11, R19, R16.reuse, RZ ;  /* 0x00000010130b7224 */ /* 0x090fe400078e02ff */
        /* <DEDUP_REMOVED lines=8> */
[-C--:B---3--:R-:W-:Y:S01]  /*ccc0*/  IMAD R9, R15, R10.reuse, RZ ;  /* 0x0000000a0f097224 */ /* 0x088fe200078e02ff */
[----:B------:R-:W-:Y:S01]  /*ccd0*/  SHF.R.S32.HI R13, RZ, 0x1f, R10 ;  /* 0x0000001fff0d7819 */ /* 0x000fe2000001140a */
[----:B------:R-:W-:Y:S02]  /*cce0*/  IMAD.MOV.U32 R8, RZ, RZ, c[0x0][0x4a8] ;  /* 0x00012a00ff087624 */ /* 0x000fe400078e00ff */
[----:B------:R-:W-:-:S03]  /*ccf0*/  IMAD.WIDE.U32 R16, R14, R10, R16 ;  /* 0x0000000a0e107225 */ /* 0x000fc600078e0010 */
[----:B------:R-:W-:Y:S01]  /*cd00*/  SEL R8, R8, c[0x0][0x450], P3 ;  /* 0x0001140008087a07 */ /* 0x000fe20001800000 */
[----:B------:R-:W-:Y:S02]  /*cd10*/  IMAD R9, R14, R13, R9 ;  /* 0x0000000d0e097224 */ /* 0x000fe400078e0209 */
[----:B------:R-:W-:Y:S01]  /*cd20*/  IMAD.MOV.U32 R10, RZ, RZ, c[0x0][0x4ac] ;  /* 0x00012b00ff0a7624 */ /* 0x000fe200078e00ff */
[----:B------:R-:W-:Y:S01]  /*cd30*/  LEA R8, P0, R16, R8, 0x2 ;  /* 0x0000000810087211 */ /* 0x000fe200078010ff */
[----:B------:R-:W-:-:S03]  /*cd40*/  IMAD.IADD R9, R17, 0x1, R9 ;  /* 0x0000000111097824 */ /* 0x000fc600078e0209 */
[----:B------:R-:W-:Y:S01]  /*cd50*/  SEL R10, R10, c[0x0][0x454], P3 ;  /* 0x000115000a0a7a07 */ /* 0x000fe20001800000 */
[----:B------:R-:W-:Y:S03]  /*cd60*/  SHFL.IDX PT, R12, R8, 0x1, 0x1c1f ;  /* 0x003c1f00080c7f89 */ /* 0x000fe600000e0000 */
[----:B------:R-:W-:Y:S02]  /*cd70*/  LEA.HI.X R9, R16, R10, R9, 0x2, P0 ;  /* 0x0000000a10097211 */ /* 0x000fe400000f1409 */
[----:B------:R1:W-:Y:S01]  /*cd80*/  SHFL.IDX PT, R10, R8, RZ, 0x1c1f ;  /* 0x001c1fff080a7589 */ /* 0x0003e200000e0000 */
[----:B------:R-:W-:-:S03]  /*cd90*/  LOP3.LUT P0, RZ, R216, 0x3, RZ, 0xc0, !PT ;  /* 0x00000003d8ff7812 */ /* 0x000fc6000780c0ff */
[----:B------:R-:W2:Y:S04]  /*cda0*/  SHFL.IDX PT, R11, R9, RZ, 0x1c1f ;  /* 0x001c1fff090b7589 */ /* 0x000ea800000e0000 */
[----:B------:R3:W4:Y:S01]  /*cdb0*/  SHFL.IDX PT, R13, R9, 0x1, 0x1c1f ;  /* 0x003c1f00090d7f89 */ /* 0x00072200000e0000 */
[----:B-1----:R-:W-:-:S05]  /*cdc0*/  IMAD.IADD R8, R215, 0x1, R197 ;  /* 0x00000001d7087824 */ /* 0x002fca00078e02c5 */
[C---:B------:R-:W-:Y:S02]  /*cdd0*/  ISETP.GE.OR P1, PT, R8.reuse, R6, P0 ;  /* 0x000000060800720c */ /* 0x040fe40000726670 */
[----:B---3--:R-:W-:-:S04]  /*cde0*/  IADD3 R9, R8, 0x8, RZ ;  /* 0x0000000808097810 */ /* 0x008fc80007ffe0ff */
[----:B------:R-:W-:-:S07]  /*cdf0*/  ISETP.GE.OR P0, PT, R9, R6, P0 ;  /* 0x000000060900720c */ /* 0x000fce0000706670 */
[----:B--2---:R1:W-:Y:S01]  /*ce00*/  @!P1 ST.E [R10.64], R4 ;  /* 0x000000040a009985 */ /* 0x0043e2000c101908 */
[----:B------:R-:W-:-:S05]  /*ce10*/  ISETP.GE.AND P1, PT, R8, R6, PT ;  /* 0x000000060800720c */ /* 0x000fca0003f26270 */
[----:B----4-:R1:W-:Y:S01]  /*ce20*/  @!P0 ST.E [R12.64], R2 ;  /* 0x000000020c008985 */ /* 0x0103e2000c101908 */
[----:B------:R-:W-:Y:S01]  /*ce30*/  ISETP.GE.AND P0, PT, R9, R6, PT ;  /* 0x000000060900720c */ /* 0x000fe20003f06270 */
[----:B------:R-:W-:Y:S05]  /*ce40*/  @P3 BRA `(.L_x_2161) ;  /* 0x000007c000003947 */ /* 0x000fea0003800000 */
[----:B-1----:R-:W-:Y:S01]  /*ce50*/  IMAD R2, R7, c[0x0][0x3a0], RZ ;  /* 0x0000e80007027a24 */ /* 0x002fe200078e02ff */
[----:B------:R-:W-:Y:S01]  /*ce60*/  SHF.R.S32.HI R4, RZ, 0x1f, R230 ;  /* 0x0000001fff047819 */ /* 0x000fe200000114e6 */
[C---:B------:R-:W-:Y:S01]  /*ce70*/  IMAD.WIDE.U32 R8, R0.reuse, c[0x0][0x3a0], RZ ;  /* 0x0000e80000087a25 */ /* 0x040fe200078e00ff */
[----:B------:R1:W2:Y:S03]  /*ce80*/  LDS.128 R52, [R212+0x80] ;  /* 0x00008000d4347984 */ /* 0x0002a60000000c00 */
[----:B------:R-:W-:Y:S01]  /*ce90*/  IMAD R2, R0, c[0x0][0x3a4], R2 ;  /* 0x0000e90000027a24 */ /* 0x000fe200078e0202 */
[----:B------:R-:W-:Y:S01]  /*cea0*/  LEA R0, R218, R219, 0x5 ;  /* 0x000000dbda007211 */ /* 0x000fe200078e28ff */
[----:B------:R1:W3:Y:S01]  /*ceb0*/  LDS.128 R48, [R212+0x1080] ;  /* 0x00108000d4307984 */ /* 0x0002e20000000c00 */
[----:B------:R-:W-:-:S02]  /*cec0*/  IMAD R4, R4, c[0x0][0x3f0], RZ ;  /* 0x0000fc0004047a24 */ /* 0x000fc400078e02ff */
[----:B------:R-:W-:Y:S01]  /*ced0*/  IADD3 R9, R9, R2, RZ ;  /* 0x0000000209097210 */ /* 0x000fe20007ffe0ff */
[----:B------:R1:W4:Y:S01]  /*cee0*/  LDS.128 R44, [R212+0x2080] ;  /* 0x00208000d42c7984 */ /* 0x0003220000000c00 */
[----:B------:R-:W-:Y:S01]  /*cef0*/  IADD3 R0, R197, R0, RZ ;  /* 0x00000000c5007210 */ /* 0x000fe20007ffe0ff */
[----:B------:R-:W-:Y:S01]  /*cf00*/  IMAD R4, R230, c[0x0][0x3f4], R4 ;  /* 0x0000fd00e6047a24 */ /* 0x000fe200078e0204 */
[----:B------:R-:W-:Y:S01]  /*cf10*/  IADD3 R197, R219, R197, RZ ;  /* 0x000000c5dbc57210 */ /* 0x000fe20007ffe0ff */
[C---:B------:R-:W-:Y:S01]  /*cf20*/  IMAD.WIDE.U32 R8, R231.reuse, c[0x0][0x3e8], R8 ;  /* 0x0000fa00e7087a25 */ /* 0x040fe200078e0008 */
[----:B------:R1:W1:Y:S01]  /*cf30*/  LDS.128 R40, [R212+0x3080] ;  /* 0x00308000d4287984 */ /* 0x0002620000000c00 */
[----:B------:R-:W-:Y:S02]  /*cf40*/  MOV R2, R0 ;  /* 0x0000000000027202 */ /* 0x000fe40000000f00 */
[----:B------:R-:W-:Y:S01]  /*cf50*/  IMAD R9, R231, c[0x0][0x3ec], R9 ;  /* 0x0000fb00e7097a24 */ /* 0x000fe200078e0209 */
[----:B------:R1:W1:Y:S01]  /*cf60*/  LDS.128 R36, [R212+0x4080] ;  /* 0x00408000d4247984 */ /* 0x0002620000000c00 */
[----:B------:R-:W-:-:S03]  /*cf70*/  @P2 IMAD.HI.U32 R5, R0, c[0x0][0x4ec], RZ ;  /* 0x00013b0000052a27 */ /* 0x000fc600078e00ff */
[----:B------:R1:W1:Y:S01]  /*cf80*/  LDS.128 R32, [R212+0x5080] ;  /* 0x00508000d4207984 */ /* 0x0002620000000c00 */
[----:B------:R-:W-:Y:S01]  /*cf90*/  IMAD.WIDE.U32 R56, R230, c[0x0][0x3f0], R8 ;  /* 0x0000fc00e6387a25 */ /* 0x000fe200078e0008 */
[----:B------:R-:W-:Y:S02]  /*cfa0*/  @P2 SHF.R.U32.HI R2, RZ, c[0x0][0x4f0], R5 ;  /* 0x00013c00ff022a19 */ /* 0x000fe40000011605 */
[----:B------:R1:W1:Y:S02]  /*cfb0*/  LDS.128 R28, [R212+0x6080] ;  /* 0x00608000d41c7984 */ /* 0x0002640000000c00 */
[----:B------:R-:W-:Y:S02]  /*cfc0*/  SHF.R.S32.HI R7, RZ, 0x1f, R2 ;  /* 0x0000001fff077819 */ /* 0x000fe40000011402 */
[----:B------:R1:W1:Y:S01]  /*cfd0*/  LDS.128 R24, [R212+0x7080] ;  /* 0x00708000d4187984 */ /* 0x0002620000000c00 */
[----:B------:R-:W-:Y:S02]  /*cfe0*/  IADD3 R5, -R2, RZ, RZ ;  /* 0x000000ff02057210 */ /* 0x000fe40007ffe1ff */
[----:B------:R-:W-:Y:S01]  /*cff0*/  IADD3 R57, R57, R4, RZ ;  /* 0x0000000439397210 */ /* 0x000fe20007ffe0ff */
[----:B------:R1:W1:Y:S01]  /*d000*/  LDS.128 R20, [R212+0x8080] ;  /* 0x00808000d4147984 */ /* 0x0002620000000c00 */
[----:B------:R-:W-:-:S02]  /*d010*/  IMAD R7, R7, c[0x0][0x3e0], RZ ;  /* 0x0000f80007077a24 */ /* 0x000fc400078e02ff */
        /* <DEDUP_REMOVED lines=15> */
[----:B--234-:R2:W3:Y:S02]  /*d110*/  SHFL.IDX PT, R57, R7, RZ, 0x181f ;  /* 0x00181fff07397589 */ /* 0x01c4e400000e0000 */
.L_x_2229:
[----:B------:R-:W-:Y:S05]  /*d120*/  BRA.DIV ~URZ, `(.L_x_2163) ;  /* 0x00003a727f007947 */ /* 0x000fea000b800000 */
[----:B------:R4:W2:Y:S02]  /*d130*/  SHFL.IDX PT, R0, R56, RZ, 0x181f ;  /* 0x00181fff38007589 */ /* 0x0008a400000e0000 */
.L_x_2230:
[----:B------:R-:W-:Y:S01]  /*d140*/  ISETP.GE.AND P0, PT, R197, R6, PT ;  /* 0x00000006c500720c */ /* 0x000fe20003f06270 */
[----:B------:R-:W-:-:S12]  /*d150*/  BSSY B0, `(.L_x_2164) ;  /* 0x000000e000007945 */ /* 0x000fd80003800000 */
[----:B------:R-:W-:Y:S05]  /*d160*/  @P0 BRA `(.L_x_2165) ;  /* 0x000000c000000947 */ /* 0x000fea0003800000 */
[----:B------:R-:W-:Y:S02]  /*d170*/  ISETP.GE.AND P5, PT, R222, c[0x0][0x3c8], PT ;  /* 0x0000f200de007a0c */ /* 0x000fe40003fa6270 */
[----:B------:R-:W-:Y:S02]  /*d180*/  ISETP.GE.AND P4, PT, R208, c[0x0][0x3c8], PT ;  /* 0x0000f200d0007a0c */ /* 0x000fe40003f86270 */
[----:B------:R-:W-:-:S09]  /*d190*/  ISETP.GE.AND P3, PT, R207, c[0x0][0x3c8], PT ;  /* 0x0000f200cf007a0c */ /* 0x000fd20003f66270 */
[-C--:B--2---:R-:W-:Y:S02]  /*d1a0*/  @!P5 LEA R58, P2, R222, R0.reuse, 0x1 ;  /* 0x00000000de3ad211 */ /* 0x084fe400078408ff */
[-C--:B------:R-:W-:Y:S02]  /*d1b0*/  @!P4 LEA R4, P1, R208, R0.reuse, 0x1 ;  /* 0x00000000d004c211 */ /* 0x080fe400078208ff */
[C---:B------:R-:W-:Y:S02]  /*d1c0*/  @!P3 LEA R60, P0, R207.reuse, R0, 0x1 ;  /* 0x00000000cf3cb211 */ /* 0x040fe400078008ff */
[-C--:B---3--:R-:W-:Y:S02]  /*d1d0*/  @!P5 LEA.HI.X R59, R222, R57.reuse, R223, 0x1, P2 ;  /* 0x00000039de3bd211 */ /* 0x088fe400010f0cdf */
[-C--:B------:R-:W-:Y:S02]  /*d1e0*/  @!P4 LEA.HI.X R5, R208, R57.reuse, R203, 0x1, P1 ;  /* 0x00000039d005c211 */ /* 0x080fe400008f0ccb */
[----:B------:R-:W-:Y:S01]  /*d1f0*/  @!P3 LEA.HI.X R61, R207, R57, R202, 0x1, P0 ;  /* 0x00000039cf3db211 */ /* 0x000fe200000f0cca */
[----:B------:R2:W-:Y:S04]  /*d200*/  @!P5 ST.E.128 [R58.64], R52 ;  /* 0x000000343a00d985 */ /* 0x0005e8000c101d08 */
[----:B-1----:R2:W-:Y:S04]  /*d210*/  @!P4 ST.E.128 [R4.64], R36 ;  /* 0x000000240400c985 */ /* 0x0025e8000c101d08 */
[----:B------:R2:W-:Y:S02]  /*d220*/  @!P3 ST.E.128 [R60.64], R20 ;  /* 0x000000143c00b985 */ /* 0x0005e4000c101d08 */
.L_x_2165:
[----:B------:R-:W-:Y:S05]  /*d230*/  BSYNC B0 ;  /* 0x0000000000007941 */ /* 0x000fea0003800000 */
.L_x_2164:
[----:B------:R-:W-:Y:S05]  /*d240*/  BRA.DIV ~URZ, `(.L_x_2166) ;  /* 0x000039c27f007947 */ /* 0x000fea000b800000 */
[----:B-12---:R1:W2:Y:S04]  /*d250*/  SHFL.IDX PT, R20, R7, 0x1, 0x181f ;  /* 0x00381f0007147f89 */ /* 0x0062a800000e0000 */
[----:B------:R1:W4:Y:S02]  /*d260*/  SHFL.IDX PT, R2, R56, 0x1, 0x181f ;  /* 0x00381f0038027f89 */ /* 0x00032400000e0000 */
.L_x_2231:
        /* <DEDUP_REMOVED lines=13> */
[----:B------:R2:W-:Y:S04]  /*d340*/  @!P2 ST.E.128 [R22.64], R48 ;  /* 0x000000301600a985 */ /* 0x0005e8000c101d08 */
[----:B------:R2:W-:Y:S04]  /*d350*/  @!P1 ST.E.128 [R4.64], R32 ;  /* 0x0000002004009985 */ /* 0x0005e8000c101d08 */
[----:B------:R2:W-:Y:S02]  /*d360*/  @!P0 ST.E.128 [R36.64], R16 ;  /* 0x0000001024008985 */ /* 0x0005e4000c101d08 */
.L_x_2168:
[----:B------:R-:W-:Y:S05]  /*d370*/  BSYNC B0 ;  /* 0x0000000000007941 */ /* 0x000fea0003800000 */
.L_x_2167:
[----:B------:R-:W-:Y:S05]  /*d380*/  BRA.DIV ~URZ, `(.L_x_2169) ;  /* 0x000039427f007947 */ /* 0x000fea000b800000 */
[----:B--2---:R2:W1:Y:S02]  /*d390*/  SHFL.IDX PT, R16, R7, 0x2, 0x181f ;  /* 0x00581f0007107f89 */ /* 0x00446400000e0000 */
.L_x_2232:
[----:B------:R-:W-:Y:S05]  /*d3a0*/  BRA.DIV ~URZ, `(.L_x_2170) ;  /* 0x000039927f007947 */ /* 0x000fea000b800000 */
[----:B----4-:R4:W2:Y:S02]  /*d3b0*/  SHFL.IDX PT, R2, R56, 0x2, 0x181f ;  /* 0x00581f0038027f89 */ /* 0x0108a400000e0000 */
.L_x_2233:
        /* <DEDUP_REMOVED lines=9> */
[C---:B------:R-:W-:Y:S02]  /*d450*/  @!P0 LEA R20, P3, R207.reuse, R2, 0x1 ;  /* 0x00000002cf148211 */ /* 0x040fe400078608ff */
[-C--:B-1----:R-:W-:Y:S02]  /*d460*/  @!P2 LEA.HI.X R19, R222, R16.reuse, R223, 0x1, P5 ;  /* 0x00000010de13a211 */ /* 0x082fe400028f0cdf */
[-C--:B------:R-:W-:Y:S02]  /*d470*/  @!P1 LEA.HI.X R5, R208, R16.reuse, R203, 0x1, P4 ;  /* 0x00000010d0059211 */ /* 0x080fe400020f0ccb */
[----:B------:R-:W-:Y:S01]  /*d480*/  @!P0 LEA.HI.X R21, R207, R16, R202, 0x1, P3 ;  /* 0x00000010cf158211 */ /* 0x000fe200018f0cca */
[----:B------:R1:W-:Y:S04]  /*d490*/  @!P2 ST.E.128 [R18.64], R44 ;  /* 0x0000002c1200a985 */ /* 0x0003e8000c101d08 */
[----:B------:R1:W-:Y:S04]  /*d4a0*/  @!P1 ST.E.128 [R4.64], R28 ;  /* 0x0000001c04009985 */ /* 0x0003e8000c101d08 */
[----:B------:R1:W-:Y:S02]  /*d4b0*/  @!P0 ST.E.128 [R20.64], R12 ;  /* 0x0000000c14008985 */ /* 0x0003e4000c101d08 */
.L_x_2172:
[----:B------:R-:W-:Y:S05]  /*d4c0*/  BSYNC B0 ;  /* 0x0000000000007941 */ /* 0x000fea0003800000 */
.L_x_2171:
[----:B------:R-:W-:Y:S05]  /*d4d0*/  BRA.DIV ~URZ, `(.L_x_2173) ;  /* 0x000038c27f007947 */ /* 0x000fea000b800000 */
[----:B-12---:R-:W1:Y:S04]  /*d4e0*/  SHFL.IDX PT, R7, R7, 0x3, 0x181f ;  /* 0x00781f0007077f89 */ /* 0x006e6800000e0000 */
[----:B----4-:R-:W2:Y:S02]  /*d4f0*/  SHFL.IDX PT, R56, R56, 0x3, 0x181f ;  /* 0x00781f0038387f89 */ /* 0x010ea400000e0000 */
.L_x_2234:
[----:B------:R-:W-:-:S04]  /*d500*/  IADD3 R197, R197, 0x60, RZ ;  /* 0x00000060c5c57810 */ /* 0x000fc80007ffe0ff */
[----:B------:R-:W-:-:S13]  /*d510*/  ISETP.GE.AND P0, PT, R197, R6, PT ;  /* 0x00000006c500720c */ /* 0x000fda0003f06270 */
[----:B------:R-:W-:Y:S05]  /*d520*/  @P0 BRA `(.L_x_2174) ;  /* 0x00001e7000000947 */ /* 0x000fea0003800000 */
[----:B------:R-:W-:Y:S02]  /*d530*/  ISETP.GE.AND P1, PT, R222, c[0x0][0x3c8], PT ;  /* 0x0000f200de007a0c */ /* 0x000fe40003f26270 */
[----:B------:R-:W-:-:S11]  /*d540*/  ISETP.GE.AND P0, PT, R208, c[0x0][0x3c8], PT ;  /* 0x0000f200d0007a0c */ /* 0x000fd60003f06270 */
[-C--:B--2---:R-:W-:Y:S02]  /*d550*/  @!P1 LEA R12, P3, R222, R56.reuse, 0x1 ;  /* 0x00000038de0c9211 */ /* 0x084fe400078608ff */
[----:B------:R-:W-:Y:S02]  /*d560*/  @!P0 LEA R4, P2, R208, R56, 0x1 ;  /* 0x00000038d0048211 */ /* 0x000fe400078408ff */
[-C--:B-1----:R-:W-:Y:S02]  /*d570*/  @!P1 LEA.HI.X R13, R222, R7.reuse, R223, 0x1, P3 ;  /* 0x00000007de0d9211 */ /* 0x082fe400018f0cdf */
[----:B------:R-:W-:-:S03]  /*d580*/  @!P0 LEA.HI.X R5, R208, R7, R203, 0x1, P2 ;  /* 0x00000007d0058211 */ /* 0x000fc600010f0ccb */
[----:B------:R1:W-:Y:S04]  /*d590*/  @!P1 ST.E.128 [R12.64], R40 ;  /* 0x000000280c009985 */ /* 0x0003e8000c101d08 */
[----:B------:R1:W-:Y:S01]  /*d5a0*/  @!P0 ST.E.128 [R4.64], R24 ;  /* 0x0000001804008985 */ /* 0x0003e2000c101d08 */
[----:B------:R-:W-:-:S13]  /*d5b0*/  ISETP.GE.AND P0, PT, R207, c[0x0][0x3c8], PT ;  /* 0x0000f200cf007a0c */ /* 0x000fda0003f06270 */
[----:B------:R-:W-:Y:S05]  /*d5c0*/  @P0 BRA `(.L_x_2174) ;  /* 0x00001dd000000947 */ /* 0x000fea0003800000 */
[----:B------:R-:W-:-:S04]  /*d5d0*/  LEA R56, P0, R207, R56, 0x1 ;  /* 0x00000038cf387211 */ /* 0x000fc800078008ff */
[----:B---3--:R-:W-:-:S05]  /*d5e0*/  LEA.HI.X R57, R207, R7, R202, 0x1, P0 ;  /* 0x00000007cf397211 */ /* 0x008fca00000f0cca */
[----:B------:R2:W-:Y:S01]  /*d5f0*/  ST.E.128 [R56.64], R8 ;  /* 0x0000000838007985 */ /* 0x0005e2000c101d08 */
[----:B------:R-:W-:Y:S05]  /*d600*/  BRA `(.L_x_2174) ;  /* 0x00001d9000007947 */ /* 0x000fea0003800000 */
.L_x_2161:
[----:B------:R-:W-:Y:S01]  /*d610*/  IMAD R7, R7, c[0x0][0x408], RZ ;  /* 0x0001020007077a24 */ /* 0x000fe200078e02ff */
[----:B-1----:R-:W-:Y:S01]  /*d620*/  MOV R4, R5 ;  /* 0x0000000500047202 */ /* 0x002fe20000000f00 */
[----:B------:R-:W-:-:S04]  /*d630*/  IMAD.WIDE.U32 R8, R0, c[0x0][0x408], RZ ;  /* 0x0001020000087a25 */ /* 0x000fc800078e00ff */
[----:B------:R-:W-:Y:S01]  /*d640*/  IMAD R7, R0, c[0x0][0x40c], R7 ;  /* 0x0001030000077a24 */ /* 0x000fe200078e0207 */
[----:B------:R-:W-:Y:S01]  /*d650*/  MOV R6, R8 ;  /* 0x0000000800067202 */ /* 0x000fe20000000f00 */
[----:B------:R-:W-:Y:S01]  /*d660*/  @P2 IMAD.HI.U32 R2, R5, c[0x0][0x4ec], RZ ;  /* 0x00013b0005022a27 */ /* 0x000fe200078e00ff */
[----:B------:R-:W-:Y:S02]  /*d670*/  SHF.R.S32.HI R0, RZ, 0x1f, R230 ;  /* 0x0000001fff007819 */ /* 0x000fe400000114e6 */
[----:B------:R-:W-:Y:S02]  /*d680*/  IADD3 R7, R9, R7, RZ ;  /* 0x0000000709077210 */ /* 0x000fe40007ffe0ff */
[----:B------:R-:W-:Y:S01]  /*d690*/  @P2 SHF.R.U32.HI R4, RZ, c[0x0][0x4f0], R2 ;  /* 0x00013c00ff042a19 */ /* 0x000fe20000011602 */
[----:B------:R-:W-:Y:S02]  /*d6a0*/  IMAD R0, R0, c[0x0][0x440], RZ ;  /* 0x0001100000007a24 */ /* 0x000fe400078e02ff */
[----:B------:R-:W-:Y:S01]  /*d6b0*/  IMAD.WIDE.U32 R6, R231, c[0x0][0x438], R6 ;  /* 0x00010e00e7067a25 */ /* 0x000fe200078e0006 */
[----:B------:R-:W-:-:S03]  /*d6c0*/  SHF.R.S32.HI R2, RZ, 0x1f, R4 ;  /* 0x0000001fff027819 */ /* 0x000fc60000011404 */
        /* <DEDUP_REMOVED lines=13> */
[----:B------:R-:W-:Y:S01]  /*d7a0*/  IMAD R2, R4, c[0x0][0x428], RZ ;  /* 0x00010a0004027a24 */ /* 0x000fe200078e02ff */
[----:B------:R-:W-:-:S05]  /*d7b0*/  MOV R4, R6 ;  /* 0x0000000600047202 */ /* 0x000fca0000000f00 */
[----:B------:R-:W-:-:S04]  /*d7c0*/  IMAD.WIDE.U32 R4, R0, c[0x0][0x428], R4 ;  /* 0x00010a0000047a25 */ /* 0x000fc800078e0004 */
[----:B------:R-:W-:Y:S01]  /*d7d0*/  IMAD R0, R0, c[0x0][0x42c], R2 ;  /* 0x00010b0000007a24 */ /* 0x000fe200078e0202 */
[----:B------:R-:W-:-:S04]  /*d7e0*/  LEA R149, P2, R4, c[0x0][0x400], 0x2 ;  /* 0x0001000004957a11 */ /* 0x000fc800078410ff */
[----:B------:R-:W-:-:S04]  /*d7f0*/  IADD3 R0, R5, R0, RZ ;  /* 0x0000000005007210 */ /* 0x000fc80007ffe0ff */
[----:B------:R-:W-:Y:S01]  /*d800*/  LEA.HI.X R148, R4, c[0x0][0x404], R0, 0x2, P2 ;  /* 0x0001010004947a11 */ /* 0x000fe200010f1400 */
[----:B------:R-:W-:Y:S05]  /*d810*/  BRA.DIV ~URZ, `(.L_x_2175) ;  /* 0x000036527f007947 */ /* 0x000fea000b800000 */
[----:B------:R1:W2:Y:S02]  /*d820*/  SHFL.IDX PT, R150, R148, RZ, 0x1c1f ;  /* 0x001c1fff94967589 */ /* 0x0002a400000e0000 */
.L_x_2235:
[----:B------:R-:W-:Y:S05]  /*d830*/  BRA.DIV ~URZ, `(.L_x_2176) ;  /* 0x000036a27f007947 */ /* 0x000fea000b800000 */
[----:B------:R3:W4:Y:S02]  /*d840*/  SHFL.IDX PT, R0, R149, RZ, 0x1c1f ;  /* 0x001c1fff95007589 */ /* 0x00072400000e0000 */
.L_x_2236:
        /* <DEDUP_REMOVED lines=57> */
[----:B------:R-:W-:-:S04]  /*dbe0*/  @!P2 LEA.HI.X R5, R147, R150, R6, 0x2, P3 ;  /* 0x000000969305a211 */ /* 0x000fc800018f1406 */
[----:B------:R2:W-:Y:S04]  /*dbf0*/  @!P4 ST.E.64 [R152.64], R128 ;  /* 0x000000809800c985 */ /* 0x0005e8000c101b08 */
[----:B------:R4:W-:Y:S01]  /*dc00*/  @!P2 ST.E.64 [R4.64], R124 ;  /* 0x0000007c0400a985 */ /* 0x0009e2000c101b08 */
[----:B------:R-:W-:Y:S02]  /*dc10*/  ISETP.GE.AND P2, PT, R140, c[0x0][0x3c8], PT ;  /* 0x0000f2008c007a0c */ /* 0x000fe40003f46270 */
[-C--:B--2---:R-:W-:Y:S02]  /*dc20*/  @!P5 LEA R128, P4, R146, R0.reuse, 0x2 ;  /* 0x000000009280d211 */ /* 0x084fe400078810ff */
[----:B----4-:R-:W-:Y:S02]  /*dc30*/  @!P1 LEA R4, P3, R144, R0, 0x2 ;  /* 0x0000000090049211 */ /* 0x010fe400078610ff */
[----:B------:R-:W-:-:S02]  /*dc40*/  @!P5 LEA.HI.X R129, R146, R150, R145, 0x2, P4 ;  /* 0x000000969281d211 */ /* 0x000fc400020f1491 */
        /* <DEDUP_REMOVED lines=40> */
[----:B------:R-:W-:Y:S02]  /*ded0*/  @!P2 LEA.HI.X R5, R28, R150, R27, 0x2, P3 ;  /* 0x000000961c05a211 */ /* 0x000fe400018f141b */
[----:B------:R-:W-:Y:S01]  /*dee0*/  ISETP.GE.AND P4, PT, R20, c[0x0][0x3c8], PT ;  /* 0x0000f20014007a0c */ /* 0x000fe20003f86270 */
[----:B------:R2:W-:Y:S01]  /*def0*/  @!P6 ST.E.64 [R36.64], R52 ;  /* 0x000000342400e985 */ /* 0x0005e2000c101b08 */
[----:B------:R-:W-:-:S03]  /*df00*/  ISETP.GE.AND P6, PT, R22, c[0x0][0x3c8], PT ;  /* 0x0000f20016007a0c */ /* 0x000fc60003fc6270 */
[----:B------:R4:W-:Y:S01]  /*df10*/  @!P2 ST.E.64 [R4.64], R56 ;  /* 0x000000380400a985 */ /* 0x0009e2000c101b08 */
[-C--:B--2---:R-:W-:Y:S02]  /*df20*/  @!P5 LEA R36, P3, R26, R0.reuse, 0x2 ;  /* 0x000000001a24d211 */ /* 0x084fe400078610ff */
[----:B----4-:R-:W-:Y:S02]  /*df30*/  @!P1 LEA R4, P2, R24, R0, 0x2 ;  /* 0x0000000018049211 */ /* 0x010fe400078410ff */
[-C--:B------:R-:W-:Y:S02]  /*df40*/  @!P5 LEA.HI.X R37, R26, R150.reuse, R25, 0x2, P3 ;  /* 0x000000961a25d211 */ /* 0x080fe400018f1419 */
[----:B------:R-:W-:Y:S02]  /*df50*/  ISETP.GE.AND P3, PT, R18, c[0x0][0x3c8], PT ;  /* 0x0000f20012007a0c */ /* 0x000fe40003f66270 */
[----:B------:R-:W-:Y:S01]  /*df60*/  @!P1 LEA.HI.X R5, R24, R150, R23, 0x2, P2 ;  /* 0x0000009618059211 */ /* 0x000fe200010f1417 */
[----:B------:R2:W-:Y:S01]  /*df70*/  @!P5 ST.E.64 [R36.64], R60 ;  /* 0x0000003c2400d985 */ /* 0x0005e2000c101b08 */
[----:B------:R-:W-:-:S03]  /*df80*/  @!P4 LEA R40, P5, R20, R0, 0x2 ;  /* 0x000000001428c211 */ /* 0x000fc600078a10ff */
[----:B------:R4:W-:Y:S01]  /*df90*/  @!P1 ST.E.64 [R4.64], R64 ;  /* 0x0000004004009985 */ /* 0x0009e2000c101b08 */
[----:B------:R-:W-:Y:S02]  /*dfa0*/  ISETP.GE.AND P1, PT, R16, c[0x0][0x3c8], PT ;  /* 0x0000f20010007a0c */ /* 0x000fe40003f26270 */
[----:B------:R-:W-:Y:S02]  /*dfb0*/  @!P4 LEA.HI.X R41, R20, R150, R19, 0x2, P5 ;  /* 0x000000961429c211 */ /* 0x000fe400028f1413 */
[----:B------:R-:W-:Y:S02]  /*dfc0*/  ISETP.GE.AND P5, PT, R12, c[0x0][0x3c8], PT ;  /* 0x0000f2000c007a0c */ /* 0x000fe40003fa6270 */
[----:B--2---:R-:W-:-:S04]  /*dfd0*/  @!P6 LEA R36, P2, R22, R0, 0x2 ;  /* 0x000000001624e211 */ /* 0x004fc800078410ff */
[----:B------:R-:W-:Y:S02]  /*dfe0*/  @!P6 LEA.HI.X R37, R22, R150, R21, 0x2, P2 ;  /* 0x000000961625e211 */ /* 0x000fe400010f1415 */
[----:B----4-:R-:W-:-:S03]  /*dff0*/  @!P3 LEA R4, P2, R18, R0, 0x2 ;  /* 0x000000001204b211 */ /* 0x010fc600078410ff */
[----:B------:R2:W-:Y:S01]  /*e000*/  @!P6 ST.E.64 [R36.64], R68 ;  /* 0x000000442400e985 */ /* 0x0005e2000c101b08 */
[----:B------:R-:W-:Y:S02]  /*e010*/  ISETP.GE.AND P6, PT, R14, c[0x0][0x3c8], PT ;  /* 0x0000f2000e007a0c */ /* 0x000fe40003fc6270 */
[----:B------:R-:W-:Y:S01]  /*e020*/  @!P3 LEA.HI.X R5, R18, R150, R17, 0x2, P2 ;  /* 0x000000961205b211 */ /* 0x000fe200010f1411 */
[----:B------:R-:W-:Y:S01]  /*e030*/  @!P4 ST.E.64 [R40.64], R72 ;  /* 0x000000482800c985 */ /* 0x000fe2000c101b08 */
[----:B------:R-:W-:-:S03]  /*e040*/  ISETP.GE.AND P4, PT, R10, c[0x0][0x3c8], PT ;  /* 0x0000f2000a007a0c */ /* 0x000fc60003f86270 */
[----:B------:R4:W-:Y:S01]  /*e050*/  @!P3 ST.E.64 [R4.64], R76 ;  /* 0x0000004c0400b985 */ /* 0x0009e2000c101b08 */
[----:B------:R-:W-:Y:S02]  /*e060*/  ISETP.GE.AND P3, PT, R8, c[0x0][0x3c8], PT ;  /* 0x0000f20008007a0c */ /* 0x000fe40003f66270 */
[----:B--2---:R-:W-:-:S04]  /*e070*/  @!P1 LEA R36, P2, R16, R0, 0x2 ;  /* 0x0000000010249211 */ /* 0x004fc800078410ff */
[----:B------:R-:W-:Y:S02]  /*e080*/  @!P1 LEA.HI.X R37, R16, R150, R15, 0x2, P2 ;  /* 0x0000009610259211 */ /* 0x000fe400010f140f */
[----:B----4-:R-:W-:-:S03]  /*e090*/  @!P6 LEA R4, P2, R14, R0, 0x2 ;  /* 0x000000000e04e211 */ /* 0x010fc600078410ff */
[----:B------:R2:W-:Y:S01]  /*e0a0*/  @!P1 ST.E.64 [R36.64], R80 ;  /* 0x0000005024009985 */ /* 0x0005e2000c101b08 */
[----:B------:R-:W-:Y:S02]  /*e0b0*/  @!P5 LEA R40, P1, R12, R0, 0x2 ;  /* 0x000000000c28d211 */ /* 0x000fe400078210ff */
[-C--:B------:R-:W-:Y:S02]  /*e0c0*/  @!P6 LEA.HI.X R5, R14, R150.reuse, R13, 0x2, P2 ;  /* 0x000000960e05e211 */ /* 0x080fe400010f140d */
[----:B------:R-:W-:Y:S02]  /*e0d0*/  @!P5 LEA.HI.X R41, R12, R150, R11, 0x2, P1 ;  /* 0x000000960c29d211 */ /* 0x000fe400008f140b */
[C---:B------:R-:W-:Y:S01]  /*e0e0*/  @!P3 LEA R44, P1, R8.reuse, R0, 0x2 ;  /* 0x00000000082cb211 */ /* 0x040fe200078210ff */
[----:B------:R4:W-:Y:S03]  /*e0f0*/  @!P6 ST.E.64 [R4.64], R84 ;  /* 0x000000540400e985 */ /* 0x0009e6000c101b08 */
[----:B------:R-:W-:Y:S01]  /*e100*/  @!P3 LEA.HI.X R45, R8, R150, R7, 0x2, P1 ;  /* 0x00000096082db211 */ /* 0x000fe200008f1407 */
[----:B------:R4:W-:Y:S01]  /*e110*/  @!P5 ST.E.64 [R40.64], R88 ;  /* 0x000000582800d985 */ /* 0x0009e2000c101b08 */
[----:B--2---:R-:W-:-:S04]  /*e120*/  @!P4 LEA R36, P2, R10, R0, 0x2 ;  /* 0x000000000a24c211 */ /* 0x004fc800078410ff */
[----:B------:R-:W-:-:S05]  /*e130*/  @!P4 LEA.HI.X R37, R10, R150, R9, 0x2, P2 ;  /* 0x000000960a25c211 */ /* 0x000fca00010f1409 */
[----:B------:R4:W-:Y:S04]  /*e140*/  @!P4 ST.E.64 [R36.64], R92 ;  /* 0x0000005c2400c985 */ /* 0x0009e8000c101b08 */
[----:B------:R4:W-:Y:S02]  /*e150*/  @!P3 ST.E.64 [R44.64], R96 ;  /* 0x000000602c00b985 */ /* 0x0009e4000c101b08 */
.L_x_2178:
[----:B------:R-:W-:Y:S05]  /*e160*/  BSYNC B0 ;  /* 0x0000000000007941 */ /* 0x000fea0003800000 */
.L_x_2177:
[----:B------:R-:W-:Y:S05]  /*e170*/  BRA.DIV ~URZ, `(.L_x_2179) ;  /* 0x00002dd27f007947 */ /* 0x000fea000b800000 */
[----:B-1----:R-:W1:Y:S04]  /*e180*/  SHFL.IDX PT, R148, R148, 0x1, 0x1c1f ;  /* 0x003c1f0094947f89 */ /* 0x002e6800000e0000 */
[----:B---3--:R-:W3:Y:S02]  /*e190*/  SHFL.IDX PT, R149, R149, 0x1, 0x1c1f ;  /* 0x003c1f0095957f89 */ /* 0x008ee400000e0000 */
.L_x_2237:
[----:B------:R-:W-:Y:S05]  /*e1a0*/  @P0 BRA `(.L_x_2174) ;  /* 0x000011f000000947 */ /* 0x000fea0003800000 */
[----:B------:R-:W-:Y:S02]  /*e1b0*/  ISETP.GE.AND P2, PT, R146, c[0x0][0x3c8], PT ;  /* 0x0000f20092007a0c */ /* 0x000fe40003f46270 */
[----:B------:R-:W-:-:S02]  /*e1c0*/  ISETP.GE.AND P4, PT, R213, c[0x0][0x3c8], PT ;  /* 0x0000f200d5007a0c */ /* 0x000fc40003f86270 */
[----:B------:R-:W-:Y:S02]  /*e1d0*/  ISETP.GE.AND P3, PT, R147, c[0x0][0x3c8], PT ;  /* 0x0000f20093007a0c */ /* 0x000fe40003f66270 */
[----:B------:R-:W-:Y:S02]  /*e1e0*/  ISETP.GE.AND P0, PT, R142, c[0x0][0x3c8], PT ;  /* 0x0000f2008e007a0c */ /* 0x000fe40003f06270 */
[----:B------:R-:W-:-:S05]  /*e1f0*/  ISETP.GE.AND P1, PT, R144, c[0x0][0x3c8], PT ;  /* 0x0000f20090007a0c */ /* 0x000fca0003f26270 */
[CC--:B---34-:R-:W-:Y:S02]  /*e200*/  @!P2 LEA R4, P5, R146.reuse, R149.reuse, 0x2 ;  /* 0x000000959204a211 */ /* 0x0d8fe400078a10ff */
[----:B------:R-:W-:Y:S02]  /*e210*/  @!P4 IMAD.MOV.U32 R48, RZ, RZ, R149 ;  /* 0x000000ffff30c224 */ /* 0x000fe400078e0095 */
[----:B-1----:R-:W-:Y:S01]  /*e220*/  @!P4 IMAD.MOV.U32 R49, RZ, RZ, R148 ;  /* 0x000000ffff31c224 */ /* 0x002fe200078e0094 */
[-C--:B------:R-:W-:Y:S02]  /*e230*/  @!P2 LEA.HI.X R5, R146, R148.reuse, R145, 0x2, P5 ;  /* 0x000000949205a211 */ /* 0x080fe400028f1491 */
[-C--:B------:R-:W-:Y:S01]  /*e240*/  @!P3 LEA R36, P6, R147, R149.reuse, 0x2 ;  /* 0x000000959324b211 */ /* 0x080fe200078c10ff */
[----:B------:R-:W-:Y:S01]  /*e250*/  @!P4 IMAD.WIDE R48, R213, 0x4, R48 ;  /* 0x00000004d530c825 */ /* 0x000fe200078e0230 */
[----:B------:R-:W-:Y:S02]  /*e260*/  @!P0 LEA R40, P5, R142, R149, 0x2 ;  /* 0x000000958e288211 */ /* 0x000fe400078a10ff */
[----:B------:R-:W-:-:S02]  /*e270*/  @!P3 LEA.HI.X R37, R147, R148, R6, 0x2, P6 ;  /* 0x000000949325b211 */ /* 0x000fc400030f1406 */
[-C--:B------:R-:W-:Y:S01]  /*e280*/  @!P0 LEA.HI.X R41, R142, R148.reuse, R141, 0x2, P5 ;  /* 0x000000948e298211 */ /* 0x080fe200028f148d */
[----:B------:R-:W-:Y:S01]  /*e290*/  @!P4 ST.E.64 [R48.64], R130 ;  /* 0x000000823000c985 */ /* 0x000fe2000c101b08 */
[----:B------:R-:W-:Y:S02]  /*e2a0*/  ISETP.GE.AND P5, PT, R140, c[0x0][0x3c8], PT ;  /* 0x0000f2008c007a0c */ /* 0x000fe40003fa6270 */
[----:B------:R-:W-:Y:S01]  /*e2b0*/  ISETP.GE.AND P4, PT, R138, c[0x0][0x3c8], PT ;  /* 0x0000f2008a007a0c */ /* 0x000fe20003f86270 */
[----:B------:R1:W-:Y:S01]  /*e2c0*/  @!P3 ST.E.64 [R36.64], R126 ;  /* 0x0000007e2400b985 */ /* 0x0003e2000c101b08 */
[----:B------:R-:W-:Y:S02]  /*e2d0*/  @!P1 LEA R44, P6, R144, R149, 0x2 ;  /* 0x00000095902c9211 */ /* 0x000fe400078c10ff */
[----:B------:R-:W-:Y:S01]  /*e2e0*/  ISETP.GE.AND P3, PT, R136, c[0x0][0x3c8], PT ;  /* 0x0000f20088007a0c */ /* 0x000fe20003f66270 */
[----:B------:R3:W-:Y:S01]  /*e2f0*/  @!P2 ST.E.64 [R4.64], R122 ;  /* 0x0000007a0400a985 */ /* 0x0007e2000c101b08 */
[----:B------:R-:W-:-:S02]  /*e300*/  @!P1 LEA.HI.X R45, R144, R148, R143, 0x2, P6 ;  /* 0x00000094902d9211 */ /* 0x000fc400030f148f */
[----:B------:R-:W-:-:S03]  /*e310*/  ISETP.GE.AND P2, PT, R134, c[0x0][0x3c8], PT ;  /* 0x0000f20086007a0c */ /* 0x000fc60003f46270 */
[----:B------:R-:W-:Y:S01]  /*e320*/  @!P1 ST.E.64 [R44.64], R118 ;  /* 0x000000762c009985 */ /* 0x000fe2000c101b08 */
[----:B------:R-:W-:-:S03]  /*e330*/  ISETP.GE.AND P1, PT, R132, c[0x0][0x3c8], PT ;  /* 0x0000f20084007a0c */ /* 0x000fc60003f26270 */
[----:B------:R4:W-:Y:S01]  /*e340*/  @!P0 ST.E.64 [R40.64], R114 ;  /* 0x0000007228008985 */ /* 0x0009e2000c101b08 */
[-C--:B-1----:R-:W-:Y:S02]  /*e350*/  @!P5 LEA R36, P6, R140, R149.reuse, 0x2 ;  /* 0x000000958c24d211 */ /* 0x082fe400078c10ff */
[----:B---3--:R-:W-:Y:S02]  /*e360*/  @!P4 LEA R4, P0, R138, R149, 0x2 ;  /* 0x000000958a04c211 */ /* 0x008fe400078010ff */
[-C--:B------:R-:W-:Y:S02]  /*e370*/  @!P5 LEA.HI.X R37, R140, R148.reuse, R139, 0x2, P6 ;  /* 0x000000948c25d211 */ /* 0x080fe400030f148b */
[----:B------:R-:W-:Y:S02]  /*e380*/  @!P4 LEA.HI.X R5, R138, R148, R137, 0x2, P0 ;  /* 0x000000948a05c211 */ /* 0x000fe400000f1489 */
[----:B------:R-:W-:Y:S01]  /*e390*/  ISETP.GE.AND P0, PT, R34, c[0x0][0x3c8], PT ;  /* 0x0000f20022007a0c */ /* 0x000fe20003f06270 */
[----:B------:R-:W-:Y:S01]  /*e3a0*/  @!P5 ST.E.64 [R36.64], R110 ;  /* 0x0000006e2400d985 */ /* 0x000fe2000c101b08 */
[----:B------:R-:W-:-:S02]  /*e3b0*/  ISETP.GE.AND P5, PT, R32, c[0x0][0x3c8], PT ;  /* 0x0000f20020007a0c */ /* 0x000fc40003fa6270 */
[-C--:B----4-:R-:W-:Y:S01]  /*e3c0*/  @!P3 LEA R40, P6, R136, R149.reuse, 0x2 ;  /* 0x000000958828b211 */ /* 0x090fe200078c10ff */
[----:B------:R1:W-:Y:S01]  /*e3d0*/  @!P4 ST.E.64 [R4.64], R106 ;  /* 0x0000006a0400c985 */ /* 0x0003e2000c101b08 */
[----:B------:R-:W-:Y:S02]  /*e3e0*/  ISETP.GE.AND P4, PT, R30, c[0x0][0x3c8], PT ;  /* 0x0000f2001e007a0c */ /* 0x000fe40003f86270 */
[----:B------:R-:W-:Y:S02]  /*e3f0*/  @!P3 LEA.HI.X R41, R136, R148, R135, 0x2, P6 ;  /* 0x000000948829b211 */ /* 0x000fe400030f1487 */
[----:B------:R-:W-:-:S03]  /*e400*/  @!P2 LEA R44, P6, R134, R149, 0x2 ;  /* 0x00000095862ca211 */ /* 0x000fc600078c10ff */
[----:B------:R-:W-:Y:S01]  /*e410*/  @!P3 ST.E.64 [R40.64], R102 ;  /* 0x000000662800b985 */ /* 0x000fe2000c101b08 */
[-C--:B------:R-:W-:Y:S02]  /*e420*/  @!P2 LEA.HI.X R45, R134, R148.reuse, R133, 0x2, P6 ;  /* 0x00000094862da211 */ /* 0x080fe400030f1485 */
[-C--:B------:R-:W-:Y:S02]  /*e430*/  @!P1 LEA R48, P6, R132, R149.reuse, 0x2 ;  /* 0x0000009584309211 */ /* 0x080fe400078c10ff */
[----:B------:R-:W-:Y:S01]  /*e440*/  ISETP.GE.AND P3, PT, R28, c[0x0][0x3c8], PT ;  /* 0x0000f2001c007a0c */ /* 0x000fe20003f66270 */
[----:B------:R-:W-:Y:S01]  /*e450*/  @!P2 ST.E.64 [R44.64], R38 ;  /* 0x000000262c00a985 */ /* 0x000fe2000c101b08 */
[-C--:B------:R-:W-:Y:S02]  /*e460*/  @!P1 LEA.HI.X R49, R132, R148.reuse, R35, 0x2, P6 ;  /* 0x0000009484319211 */ /* 0x080fe400030f1423 */
[----:B------:R-:W-:Y:S02]  /*e470*/  @!P0 LEA R52, P6, R34, R149, 0x2 ;  /* 0x0000009522348211 */ /* 0x000fe400078c10ff */
[----:B------:R-:W-:Y:S01]  /*e480*/  ISETP.GE.AND P2, PT, R26, c[0x0][0x3c8], PT ;  /* 0x0000f2001a007a0c */ /* 0x000fe20003f46270 */
[----:B------:R-:W-:Y:S01]  /*e490*/  @!P1 ST.E.64 [R48.64], R42 ;  /* 0x0000002a30009985 */ /* 0x000fe2000c101b08 */
[----:B------:R-:W-:-:S02]  /*e4a0*/  @!P0 LEA.HI.X R53, R34, R148, R33, 0x2, P6 ;  /* 0x0000009422358211 */ /* 0x000fc400030f1421 */
[-C--:B------:R-:W-:Y:S02]  /*e4b0*/  @!P5 LEA R34, P6, R32, R149.reuse, 0x2 ;  /* 0x000000952022d211 */ /* 0x080fe400078c10ff */
[----:B------:R-:W-:Y:S01]  /*e4c0*/  ISETP.GE.AND P1, PT, R24, c[0x0][0x3c8], PT ;  /* 0x0000f20018007a0c */ /* 0x000fe20003f26270 */
[----:B------:R-:W-:Y:S01]  /*e4d0*/  @!P0 ST.E.64 [R52.64], R46 ;  /* 0x0000002e34008985 */ /* 0x000fe2000c101b08 */
[-C--:B------:R-:W-:Y:S02]  /*e4e0*/  @!P5 LEA.HI.X R35, R32, R148.reuse, R31, 0x2, P6 ;  /* 0x000000942023d211 */ /* 0x080fe400030f141f */
[-C--:B-1----:R-:W-:Y:S02]  /*e4f0*/  @!P4 LEA R4, P0, R30, R149.reuse, 0x2 ;  /* 0x000000951e04c211 */ /* 0x082fe400078010ff */
[----:B------:R-:W-:Y:S01]  /*e500*/  @!P3 LEA R32, P6, R28, R149, 0x2 ;  /* 0x000000951c20b211 */ /* 0x000fe200078c10ff */
[----:B------:R-:W-:Y:S01]  /*e510*/  @!P5 ST.E.64 [R34.64], R50 ;  /* 0x000000322200d985 */ /* 0x000fe2000c101b08 */
[----:B------:R-:W-:-:S02]  /*e520*/  @!P4 LEA.HI.X R5, R30, R148, R29, 0x2, P0 ;  /* 0x000000941e05c211 */ /* 0x000fc400000f141d */
[----:B------:R-:W-:Y:S02]  /*e530*/  ISETP.GE.AND P0, PT, R22, c[0x0][0x3c8], PT ;  /* 0x0000f20016007a0c */ /* 0x000fe40003f06270 */
[-C--:B------:R-:W-:Y:S01]  /*e540*/  @!P3 LEA.HI.X R33, R28, R148.reuse, R27, 0x2, P6 ;  /* 0x000000941c21b211 */ /* 0x080fe200030f141b */
[----:B------:R1:W-:Y:S01]  /*e550*/  @!P4 ST.E.64 [R4.64], R54 ;  /* 0x000000360400c985 */ /* 0x0003e2000c101b08 */
[-C--:B------:R-:W-:Y:S02]  /*e560*/  @!P2 LEA R28, P6, R26, R149.reuse, 0x2 ;  /* 0x000000951a1ca211 */ /* 0x080fe400078c10ff */
[----:B------:R-:W-:Y:S01]  /*e570*/  ISETP.GE.AND P5, PT, R20, c[0x0][0x3c8], PT ;  /* 0x0000f20014007a0c */ /* 0x000fe20003fa6270 */
[----:B------:R3:W-:Y:S01]  /*e580*/  @!P3 ST.E.64 [R32.64], R58 ;  /* 0x0000003a2000b985 */ /* 0x0007e2000c101b08 */
[----:B------:R-:W-:Y:S02]  /*e590*/  @!P2 LEA.HI.X R29, R26, R148, R25, 0x2, P6 ;  /* 0x000000941a1da211 */ /* 0x000fe400030f1419 */
[----:B------:R-:W-:-:S02]  /*e5a0*/  @!P1 LEA R26, P6, R24, R149, 0x2 ;  /* 0x00000095181a9211 */ /* 0x000fc400078c10ff */
[----:B------:R-:W-:Y:S01]  /*e5b0*/  ISETP.GE.AND P4, PT, R18, c[0x0][0x3c8], PT ;  /* 0x0000f20012007a0c */ /* 0x000fe20003f86270 */
[----:B------:R3:W-:Y:S01]  /*e5c0*/  @!P2 ST.E.64 [R28.64], R62 ;  /* 0x0000003e1c00a985 */ /* 0x0007e2000c101b08 */
[-C--:B------:R-:W-:Y:S02]  /*e5d0*/  @!P1 LEA.HI.X R27, R24, R148.reuse, R23, 0x2, P6 ;  /* 0x00000094181b9211 */ /* 0x080fe400030f1417 */
[----:B------:R-:W-:Y:S02]  /*e5e0*/  @!P0 LEA R24, P6, R22, R149, 0x2 ;  /* 0x0000009516188211 */ /* 0x000fe400078c10ff */
[----:B------:R-:W-:Y:S01]  /*e5f0*/  ISETP.GE.AND P3, PT, R16, c[0x0][0x3c8], PT ;  /* 0x0000f20010007a0c */ /* 0x000fe20003f66270 */
[----:B------:R3:W-:Y:S01]  /*e600*/  @!P1 ST.E.64 [R26.64], R66 ;  /* 0x000000421a009985 */ /* 0x0007e2000c101b08 */
[----:B------:R-:W-:Y:S02]  /*e610*/  @!P0 LEA.HI.X R25, R22, R148, R21, 0x2, P6 ;  /* 0x0000009416198211 */ /* 0x000fe400030f1415 */
[----:B------:R-:W-:-:S02]  /*e620*/  ISETP.GE.AND P2, PT, R14, c[0x0][0x3c8], PT ;  /* 0x0000f2000e007a0c */ /* 0x000fc40003f46270 */
[----:B------:R-:W-:Y:S01]  /*e630*/  @!P5 LEA R22, P6, R20, R149, 0x2 ;  /* 0x000000951416d211 */ /* 0x000fe200078c10ff */
[----:B------:R3:W-:Y:S01]  /*e640*/  @!P0 ST.E.64 [R24.64], R70 ;  /* 0x0000004618008985 */ /* 0x0007e2000c101b08 */
[----:B------:R-:W-:Y:S02]  /*e650*/  ISETP.GE.AND P1, PT, R12, c[0x0][0x3c8], PT ;  /* 0x0000f2000c007a0c */ /* 0x000fe40003f26270 */
[----:B------:R-:W-:-:S03]  /*e660*/  @!P5 LEA.HI.X R23, R20, R148, R19, 0x2, P6 ;  /* 0x000000941417d211 */ /* 0x000fc600030f1413 */
[-C--:B------:R-:W-:Y:S02]  /*e670*/  @!P3 LEA R20, P6, R16, R149.reuse, 0x2 ;  /* 0x000000951014b211 */ /* 0x080fe400078c10ff */
[-C--:B-1----:R-:W-:Y:S01]  /*e680*/  @!P4 LEA R4, P0, R18, R149.reuse, 0x2 ;  /* 0x000000951204c211 */ /* 0x082fe200078010ff */
[----:B------:R3:W-:Y:S01]  /*e690*/  @!P5 ST.E.64 [R22.64], R74 ;  /* 0x0000004a1600d985 */ /* 0x0007e2000c101b08 */
[-C--:B------:R-:W-:Y:S02]  /*e6a0*/  @!P3 LEA.HI.X R21, R16, R148.reuse, R15, 0x2, P6 ;  /* 0x000000941015b211 */ /* 0x080fe400030f140f */
[-C--:B------:R-:W-:Y:S02]  /*e6b0*/  @!P4 LEA.HI.X R5, R18, R148.reuse, R17, 0x2, P0 ;  /* 0x000000941205c211 */ /* 0x080fe400000f1411 */
[----:B------:R-:W-:Y:S02]  /*e6c0*/  ISETP.GE.AND P0, PT, R10, c[0x0][0x3c8], PT ;  /* 0x0000f2000a007a0c */ /* 0x000fe40003f06270 */
[CC--:B------:R-:W-:Y:S01]  /*e6d0*/  @!P2 LEA R16, P6, R14.reuse, R149.reuse, 0x2 ;  /* 0x000000950e10a211 */ /* 0x0c0fe200078c10ff */
[----:B------:R3:W-:Y:S03]  /*e6e0*/  @!P4 ST.E.64 [R4.64], R78 ;  /* 0x0000004e0400c985 */ /* 0x0007e6000c101b08 */
[----:B------:R-:W-:Y:S01]  /*e6f0*/  @!P2 LEA.HI.X R17, R14, R148, R13, 0x2, P6 ;  /* 0x000000940e11a211 */ /* 0x000fe200030f140d */
[----:B------:R3:W-:Y:S01]  /*e700*/  @!P3 ST.E.64 [R20.64], R82 ;  /* 0x000000521400b985 */ /* 0x0007e2000c101b08 */
        /* <DEDUP_REMOVED lines=9> */
[----:B---3--:R-:W-:-:S04]  /*e7a0*/  LEA R4, P0, R8, R149, 0x2 ;  /* 0x0000009508047211 */ /* 0x008fc800078010ff */
[----:B------:R-:W-:-:S05]  /*e7b0*/  LEA.HI.X R5, R8, R148, R7, 0x2, P0 ;  /* 0x0000009408057211 */ /* 0x000fca00000f1407 */
[----:B------:R1:W-:Y:S01]  /*e7c0*/  ST.E.64 [R4.64], R98 ;  /* 0x0000006204007985 */ /* 0x0003e2000c101b08 */
[----:B------:R-:W-:Y:S05]  /*e7d0*/  BRA `(.L_x_2174) ;  /* 0x00000bc000007947 */ /* 0x000fea0003800000 */
.L_x_2159:
        /* <DEDUP_REMOVED lines=16> */
[----:B--2--5:R1:W2:Y:S04]  /*e8e0*/  LDG.E R6, [R4.64] ;  /* 0x0000000804067981 */ /* 0x0242a8000c1e1900 */
[----:B-1--4-:R-:W2:Y:S02]  /*e8f0*/  LDG.E R4, [R4.64+0x4] ;  /* 0x0000040804047981 */ /* 0x012ea4000c1e1900 */
[----:B--2---:R-:W-:Y:S02]  /*e900*/  IADD3 R6, -R6, R4, RZ ;  /* 0x0000000406067210 */ /* 0x004fe40007ffe1ff */
.L_x_2180:
[----:B------:R-:W-:Y:S01]  /*e910*/  ISETP.GT.AND P0, PT, R206, 0x7f, PT ;  /* 0x0000007fce00780c */ /* 0x000fe20003f04270 */
[----:B------:R-:W-:Y:S01]  /*e920*/  BSSY B0, `(.L_x_2181) ;  /* 0x0000034000007945 */ /* 0x000fe20003800000 */
[----:B------:R-:W-:Y:S02]  /*e930*/  SEL R230, R230, RZ, !P2 ;  /* 0x000000ffe6e67207 */ /* 0x000fe40005000000 */
[----:B------:R-:W-:-:S02]  /*e940*/  SEL R7, R7, RZ, !P2 ;  /* 0x000000ff07077207 */ /* 0x000fc40005000000 */
[----:B----45:R-:W-:-:S07]  /*e950*/  SHF.R.S32.HI R4, RZ, 0x1f, R0 ;  /* 0x0000001fff047819 */ /* 0x030fce0000011400 */
[----:B------:R-:W-:Y:S05]  /*e960*/  @P0 BRA `(.L_x_2182) ;  /* 0x000002f000000947 */ /* 0x000fea0003800000 */
[----:B------:R-:W-:Y:S01]  /*e970*/  IMAD R5, R6, c[0x0][0x4e8], RZ ;  /* 0x00013a0006057a24 */ /* 0x000fe200078e02ff */
[----:B------:R-:W-:-:S04]  /*e980*/  IADD3 R2, R197, R206, RZ ;  /* 0x000000cec5027210 */ /* 0x000fc80007ffe0ff */
[----:B------:R-:W-:-:S13]  /*e990*/  ISETP.GE.AND P0, PT, R2, R5, PT ;  /* 0x000000050200720c */ /* 0x000fda0003f06270 */
[----:B------:R-:W-:Y:S05]  /*e9a0*/  @P0 BRA `(.L_x_2182) ;  /* 0x000002b000000947 */ /* 0x000fea0003800000 */
[----:B------:R-:W-:Y:S01]  /*e9b0*/  IMAD.MOV.U32 R22, RZ, RZ, 0x368 ;  /* 0x00000368ff167424 */ /* 0x000fe200078e00ff */
[----:B------:R-:W-:Y:S01]  /*e9c0*/  ISETP.GT.AND P2, PT, R234, 0x1, PT ;  /* 0x00000001ea00780c */ /* 0x000fe20003f44270 */
[----:B------:R-:W-:Y:S01]  /*e9d0*/  IMAD.MOV.U32 R5, RZ, RZ, c[0x0][0x4e8] ;  /* 0x00013a00ff057624 */ /* 0x000fe200078e00ff */
[----:B------:R-:W-:Y:S02]  /*e9e0*/  MOV R10, R2 ;  /* 0x00000002000a7202 */ /* 0x000fe40000000f00 */
[----:B------:R-:W-:Y:S02]  /*e9f0*/  SEL R22, R22, 0x328, P2 ;  /* 0x0000032816167807 */ /* 0x000fe40001000000 */
[----:B------:R-:W-:Y:S02]  /*ea00*/  ISETP.NE.AND P0, PT, R5, 0x1, PT ;  /* 0x000000010500780c */ /* 0x000fe40003f05270 */
[----:B------:R-:W4:Y:S01]  /*ea10*/  LDC.64 R20, c[0x0][R22+0x170] ;  /* 0x00005c0016147b82 */ /* 0x000f220000000a00 */
[----:B------:R-:W-:-:S07]  /*ea20*/  SEL R235, R235, RZ, P2 ;  /* 0x000000ffebeb7207 */ /* 0x000fce0001000000 */
[----:B------:R-:W5:Y:S03]  /*ea30*/  LDC.64 R14, c[0x0][R22+0x168] ;  /* 0x00005a00160e7b82 */ /* 0x000f660000000a00 */
[----:B------:R-:W-:-:S05]  /*ea40*/  @P0 IMAD.HI.U32 R9, R2, c[0x0][0x4ec], RZ ;  /* 0x00013b0002090a27 */ /* 0x000fca00078e00ff */
[----:B------:R-:W1:Y:S01]  /*ea50*/  LDC.64 R18, c[0x0][R22+0x178] ;  /* 0x00005e0016127b82 */ /* 0x000e620000000a00 */
[----:B------:R-:W-:-:S05]  /*ea60*/  @P0 SHF.R.U32.HI R10, RZ, c[0x0][0x4f0], R9 ;  /* 0x00013c00ff0a0a19 */ /* 0x000fca0000011609 */
[----:B------:R-:W-:Y:S02]  /*ea70*/  IMAD.MOV R9, RZ, RZ, -R10 ;  /* 0x000000ffff097224 */ /* 0x000fe400078e0a0a */
[----:B------:R-:W2:Y:S02]  /*ea80*/  LDC.64 R16, c[0x0][R22+0x160] ;  /* 0x0000580016107b82 */ /* 0x000ea40000000a00 */
[----:B------:R-:W-:Y:S02]  /*ea90*/  IMAD R9, R9, c[0x0][0x4e8], R2 ;  /* 0x00013a0009097a24 */ /* 0x000fe400078e0202 */
[-C--:B----4-:R-:W-:Y:S02]  /*eaa0*/  IMAD R5, R21, R230.reuse, RZ ;  /* 0x000000e615057224 */ /* 0x090fe400078e02ff */
[----:B------:R-:W-:-:S04]  /*eab0*/  IMAD.WIDE.U32 R12, R20, R230, RZ ;  /* 0x000000e6140c7225 */ /* 0x000fc800078e00ff */
[----:B------:R-:W-:Y:S02]  /*eac0*/  IMAD R5, R20, R7, R5 ;  /* 0x0000000714057224 */ /* 0x000fe400078e0205 */
[-C--:B-----5:R-:W-:Y:S02]  /*ead0*/  IMAD R8, R15, R231.reuse, RZ ;  /* 0x000000e70f087224 */ /* 0x0a0fe400078e02ff */
[----:B------:R-:W-:Y:S01]  /*eae0*/  IMAD.WIDE.U32 R14, R14, R231, RZ ;  /* 0x000000e70e0e7225 */ /* 0x000fe200078e00ff */
[----:B------:R-:W-:-:S03]  /*eaf0*/  IADD3 R5, R13, R5, RZ ;  /* 0x000000050d057210 */ /* 0x000fc60007ffe0ff */
[----:B------:R-:W-:Y:S01]  /*eb00*/  IMAD.IADD R8, R15, 0x1, R8 ;  /* 0x000000010f087824 */ /* 0x000fe200078e0208 */
[----:B------:R-:W-:Y:S01]  /*eb10*/  IADD3 R14, P1, P0, R12, R14, R0 ;  /* 0x0000000e0c0e7210 */ /* 0x000fe2000783e000 */
[-C--:B-1----:R-:W-:Y:S02]  /*eb20*/  IMAD R11, R19, R235.reuse, RZ ;  /* 0x000000eb130b7224 */ /* 0x082fe400078e02ff */
[----:B------:R-:W-:Y:S01]  /*eb30*/  IMAD.WIDE.U32 R18, R18, R235, RZ ;  /* 0x000000eb12127225 */ /* 0x000fe200078e00ff */
[----:B------:R-:W-:Y:S02]  /*eb40*/  IADD3.X R5, R5, R8, R4, P1, P0 ;  /* 0x0000000805057210 */ /* 0x000fe40000fe0404 */
[----:B------:R-:W-:Y:S02]  /*eb50*/  SHF.R.S32.HI R8, RZ, 0x1f, R9 ;  /* 0x0000001fff087819 */ /* 0x000fe40000011409 */
[----:B------:R-:W-:Y:S01]  /*eb60*/  IADD3 R14, P1, P0, R10, R14, R18 ;  /* 0x0000000e0a0e7210 */ /* 0x000fe2000783e012 */
[----:B--2---:R-:W-:Y:S01]  /*eb70*/  IMAD R2, R17, R9, RZ ;  /* 0x0000000911027224 */ /* 0x004fe200078e02ff */
[----:B------:R-:W-:-:S02]  /*eb80*/  IADD3 R11, R19, R11, RZ ;  /* 0x0000000b130b7210 */ /* 0x000fc40007ffe0ff */
[----:B------:R-:W-:Y:S01]  /*eb90*/  SHF.R.S32.HI R10, RZ, 0x1f, R10 ;  /* 0x0000001fff0a7819 */ /* 0x000fe2000001140a */
[----:B------:R-:W-:Y:S01]  /*eba0*/  IMAD R2, R16, R8, R2 ;  /* 0x0000000810027224 */ /* 0x000fe200078e0202 */
[----:B------:R-:W-:Y:S02]  /*ebb0*/  MOV R8, c[0x0][0x4ac] ;  /* 0x00012b0000087a02 */ /* 0x000fe40000000f00 */
[----:B------:R-:W-:Y:S01]  /*ebc0*/  IADD3.X R15, R10, R5, R11, P1, P0 ;  /* 0x000000050a0f7210 */ /* 0x000fe20000fe040b */
[----:B------:R-:W-:Y:S01]  /*ebd0*/  IMAD.MOV.U32 R5, RZ, RZ, c[0x0][0x4a8] ;  /* 0x00012a00ff057624 */ /* 0x000fe200078e00ff */
[----:B------:R-:W-:-:S03]  /*ebe0*/  SEL R8, R8, c[0x0][0x454], P2 ;  /* 0x0001150008087a07 */ /* 0x000fc60001000000 */
[----:B------:R-:W-:Y:S01]  /*ebf0*/  IMAD.WIDE.U32 R14, R16, R9, R14 ;  /* 0x00000009100e7225 */ /* 0x000fe200078e000e */
[----:B------:R-:W-:-:S03]  /*ec00*/  SEL R5, R5, c[0x0][0x450], P2 ;  /* 0x0001140005057a07 */ /* 0x000fc60001000000 */
[----:B------:R-:W-:Y:S01]  /*ec10*/  IMAD.IADD R2, R15, 0x1, R2 ;  /* 0x000000010f027824 */ /* 0x000fe200078e0202 */
[----:B------:R-:W-:-:S04]  /*ec20*/  LEA R10, P0, R14, R5, 0x2 ;  /* 0x000000050e0a7211 */ /* 0x000fc800078010ff */
[----:B------:R-:W-:Y:S02]  /*ec30*/  LEA.HI.X R11, R14, R8, R2, 0x2, P0 ;  /* 0x000000080e0b7211 */ /* 0x000fe400000f1402 */
[----:B------:R-:W-:-:S05]  /*ec40*/  MOV R2, 0xff800000 ;  /* 0xff80000000027802 */ /* 0x000fca0000000f00 */
[----:B------:R1:W-:Y:S02]  /*ec50*/  STG.E [R10.64], R2 ;  /* 0x000000020a007986 */ /* 0x0003e4000c101908 */
.L_x_2182:
[----:B------:R-:W-:Y:S05]  /*ec60*/  BSYNC B0 ;  /* 0x0000000000007941 */ /* 0x000fea0003800000 */
.L_x_2181:
[----:B------:R-:W-:-:S13]  /*ec70*/  ISETP.GT.AND P0, PT, R234, 0x1, PT ;  /* 0x00000001ea00780c */ /* 0x000fda0003f04270 */
[----:B------:R-:W-:Y:S05]  /*ec80*/  @P0 BRA `(.L_x_2174) ;  /* 0x0000071000000947 */ /* 0x000fea0003800000 */
[----:B-1----:R-:W-:Y:S01]  /*ec90*/  MOV R2, c[0x0][0x4e8] ;  /* 0x00013a0000027a02 */ /* 0x002fe20000000f00 */
[----:B------:R-:W-:Y:S02]  /*eca0*/  IMAD R4, R4, c[0x0][0x3a0], RZ ;  /* 0x0000e80004047a24 */ /* 0x000fe400078e02ff */
[----:B------:R-:W-:Y:S01]  /*ecb0*/  IMAD.WIDE.U32 R8, R0, c[0x0][0x3a0], RZ ;  /* 0x0000e80000087a25 */ /* 0x000fe200078e00ff */
[----:B------:R-:W-:-:S03]  /*ecc0*/  ISETP.NE.AND P0, PT, R2, 0x1, PT ;  /* 0x000000010200780c */ /* 0x000fc60003f05270 */
[----:B------:R-:W-:Y:S01]  /*ecd0*/  IMAD R4, R0, c[0x0][0x3a4], R4 ;  /* 0x0000e90000047a24 */ /* 0x000fe200078e0204 */
[----:B------:R-:W-:Y:S01]  /*ece0*/  LEA R0, R218, R219, 0x5 ;  /* 0x000000dbda007211 */ /* 0x000fe200078e28ff */
[----:B------:R-:W-:-:S03]  /*ecf0*/  IMAD R7, R7, c[0x0][0x3f0], RZ ;  /* 0x0000fc0007077a24 */ /* 0x000fc600078e02ff */
[----:B------:R-:W-:Y:S01]  /*ed00*/  IADD3 R0, R197, R0, RZ ;  /* 0x00000000c5007210 */ /* 0x000fe20007ffe0ff */
[----:B------:R-:W-:Y:S01]  /*ed10*/  IMAD R7, R230, c[0x0][0x3f4], R7 ;  /* 0x0000fd00e6077a24 */ /* 0x000fe200078e0207 */
[----:B------:R-:W-:Y:S02]  /*ed20*/  IADD3 R9, R9, R4, RZ ;  /* 0x0000000409097210 */ /* 0x000fe40007ffe0ff */
[----:B------:R-:W-:Y:S01]  /*ed30*/  MOV R4, R0 ;  /* 0x0000000000047202 */ /* 0x000fe20000000f00 */
[----:B------:R-:W-:Y:S01]  /*ed40*/  @P0 IMAD.HI.U32 R2, R0, c[0x0][0x4ec], RZ ;  /* 0x00013b0000020a27 */ /* 0x000fe200078e00ff */
[----:B------:R-:W-:-:S03]  /*ed50*/  IADD3 R197, R219, R197, RZ ;  /* 0x000000c5dbc57210 */ /* 0x000fc60007ffe0ff */
        /* <DEDUP_REMOVED lines=13> */
[----:B------:R-:W-:Y:S01]  /*ee30*/  IMAD R8, R8, c[0x0][0x3d8], RZ ;  /* 0x0000f60008087a24 */ /* 0x000fe200078e02ff */
[----:B------:R-:W-:-:S03]  /*ee40*/  MOV R10, R230 ;  /* 0x000000e6000a7202 */ /* 0x000fc60000000f00 */
[C---:B------:R-:W-:Y:S02]  /*ee50*/  IMAD R8, R5.reuse, c[0x0][0x3dc], R8 ;  /* 0x0000f70005087a24 */ /* 0x040fe400078e0208 */
[----:B------:R-:W-:-:S05]  /*ee60*/  IMAD.WIDE.U32 R10, R5, c[0x0][0x3d8], R10 ;  /* 0x0000f600050a7a25 */ /* 0x000fca00078e000a */
[----:B------:R-:W-:Y:S02]  /*ee70*/  LEA R7, P0, R10, c[0x0][0x380], 0x1 ;  /* 0x0000e0000a077a11 */ /* 0x000fe400078008ff */
[----:B------:R-:W-:-:S04]  /*ee80*/  IADD3 R8, R11, R8, RZ ;  /* 0x000000080b087210 */ /* 0x000fc80007ffe0ff */
[----:B------:R-:W-:Y:S01]  /*ee90*/  LEA.HI.X R8, R10, c[0x0][0x384], R8, 0x1, P0 ;  /* 0x0000e1000a087a11 */ /* 0x000fe200000f0c08 */
[----:B------:R-:W-:Y:S05]  /*eea0*/  BRA.DIV ~URZ, `(.L_x_2183) ;  /* 0x000021727f007947 */ /* 0x000fea000b800000 */
[----:B------:R1:W4:Y:S02]  /*eeb0*/  SHFL.IDX PT, R9, R8, RZ, 0x181f ;  /* 0x00181fff08097589 */ /* 0x00032400000e0000 */
.L_x_2238:
[----:B------:R-:W-:Y:S05]  /*eec0*/  BRA.DIV ~URZ, `(.L_x_2184) ;  /* 0x000021c27f007947 */ /* 0x000fea000b800000 */
[----:B------:R1:W2:Y:S02]  /*eed0*/  SHFL.IDX PT, R0, R7, RZ, 0x181f ;  /* 0x00181fff07007589 */ /* 0x0002a400000e0000 */
.L_x_2239:
        /* <DEDUP_REMOVED lines=10> */
[-C--:B----4-:R-:W-:Y:S02]  /*ef80*/  @!P2 LEA.HI.X R11, R222, R9.reuse, R223, 0x1, P5 ;  /* 0x00000009de0ba211 */ /* 0x090fe400028f0cdf */
[-C--:B------:R-:W-:Y:S02]  /*ef90*/  @!P1 LEA.HI.X R5, R208, R9.reuse, R203, 0x1, P4 ;  /* 0x00000009d0059211 */ /* 0x080fe400020f0ccb */
[----:B------:R-:W-:Y:S01]  /*efa0*/  @!P0 LEA.HI.X R13, R207, R9, R202, 0x1, P3 ;  /* 0x00000009cf0d8211 */ /* 0x000fe200018f0cca */
[----:B------:R2:W-:Y:S04]  /*efb0*/  @!P2 ST.E.128 [R10.64], RZ ;  /* 0x000000ff0a00a985 */ /* 0x0005e8000c101d08 */
[----:B------:R2:W-:Y:S04]  /*efc0*/  @!P1 ST.E.128 [R4.64], RZ ;  /* 0x000000ff04009985 */ /* 0x0005e8000c101d08 */
[----:B------:R2:W-:Y:S02]  /*efd0*/  @!P0 ST.E.128 [R12.64], RZ ;  /* 0x000000ff0c008985 */ /* 0x0005e4000c101d08 */
.L_x_2186:
[----:B------:R-:W-:Y:S05]  /*efe0*/  BSYNC B0 ;  /* 0x0000000000007941 */ /* 0x000fea0003800000 */
.L_x_2185:
[----:B------:R-:W-:Y:S05]  /*eff0*/  BRA.DIV ~URZ, `(.L_x_2187) ;  /* 0x000021027f007947 */ /* 0x000fea000b800000 */
[----:B----4-:R4:W1:Y:S04]  /*f000*/  SHFL.IDX PT, R9, R8, 0x1, 0x181f ;  /* 0x00381f0008097f89 */ /* 0x01086800000e0000 */
[----:B--2---:R4:W2:Y:S02]  /*f010*/  SHFL.IDX PT, R0, R7, 0x1, 0x181f ;  /* 0x00381f0007007f89 */ /* 0x0048a400000e0000 */
.L_x_2240:
        /* <DEDUP_REMOVED lines=16> */
.L_x_2189:
[----:B------:R-:W-:Y:S05]  /*f120*/  BSYNC B0 ;  /* 0x0000000000007941 */ /* 0x000fea0003800000 */
.L_x_2188:
[----:B------:R-:W-:Y:S05]  /*f130*/  BRA.DIV ~URZ, `(.L_x_2190) ;  /* 0x000020927f007947 */ /* 0x000fea000b800000 */
[----:B-1----:R1:W3:Y:S02]  /*f140*/  SHFL.IDX PT, R9, R8, 0x2, 0x181f ;  /* 0x00581f0008097f89 */ /* 0x0022e400000e0000 */
.L_x_2241:
[----:B------:R-:W-:Y:S05]  /*f150*/  BRA.DIV ~URZ, `(.L_x_2191) ;  /* 0x000020e27f007947 */ /* 0x000fea000b800000 */
[----:B--2---:R2:W1:Y:S02]  /*f160*/  SHFL.IDX PT, R0, R7, 0x2, 0x181f ;  /* 0x00581f0007007f89 */ /* 0x00446400000e0000 */
.L_x_2242:
        /* <DEDUP_REMOVED lines=10> */
[-C--:B---3--:R-:W-:Y:S02]  /*f210*/  @!P2 LEA.HI.X R11, R222, R9.reuse, R223, 0x1, P5 ;  /* 0x00000009de0ba211 */ /* 0x088fe400028f0cdf */
[-C--:B------:R-:W-:Y:S02]  /*f220*/  @!P1 LEA.HI.X R5, R208, R9.reuse, R203, 0x1, P4 ;  /* 0x00000009d0059211 */ /* 0x080fe400020f0ccb */
[----:B------:R-:W-:Y:S01]  /*f230*/  @!P0 LEA.HI.X R13, R207, R9, R202, 0x1, P3 ;  /* 0x00000009cf0d8211 */ /* 0x000fe200018f0cca */
[----:B------:R1:W-:Y:S04]  /*f240*/  @!P2 ST.E.128 [R10.64], RZ ;  /* 0x000000ff0a00a985 */ /* 0x0003e8000c101d08 */
[----:B------:R1:W-:Y:S04]  /*f250*/  @!P1 ST.E.128 [R4.64], RZ ;  /* 0x000000ff04009985 */ /* 0x0003e8000c101d08 */
[----:B------:R1:W-:Y:S02]  /*f260*/  @!P0 ST.E.128 [R12.64], RZ ;  /* 0x000000ff0c008985 */ /* 0x0003e4000c101d08 */
.L_x_2193:
[----:B------:R-:W-:Y:S05]  /*f270*/  BSYNC B0 ;  /* 0x0000000000007941 */ /* 0x000fea0003800000 */
.L_x_2192:
[----:B------:R-:W-:Y:S05]  /*f280*/  BRA.DIV ~URZ, `(.L_x_2194) ;  /* 0x000020227f007947 */ /* 0x000fea000b800000 */
[----:B-1--4-:R-:W1:Y:S04]  /*f290*/  SHFL.IDX PT, R8, R8, 0x3, 0x181f ;  /* 0x00781f0008087f89 */ /* 0x012e6800000e0000 */
[----:B--2---:R-:W2:Y:S02]  /*f2a0*/  SHFL.IDX PT, R7, R7, 0x3, 0x181f ;  /* 0x00781f0007077f89 */ /* 0x004ea400000e0000 */
.L_x_2243:
        /* <DEDUP_REMOVED lines=15> */
.L_x_2174:
[----:B------:R-:W-:Y:S05]  /*f3a0*/  BSYNC B1 ;  /* 0x0000000000017941 */ /* 0x000fea0003800000 */
.L_x_2158:
[----:B------:R-:W-:-:S13]  /*f3b0*/  ISETP.NE.AND P0, PT, R220, RZ, PT ;  /* 0x000000ffdc00720c */ /* 0x000fda0003f05270 */
[----:B------:R-:W-:Y:S01]  /*f3c0*/  @P0 WARPSYNC 0xffffffff ;  /* 0xffffffff00000948 */ /* 0x000fe20003800000 */
[----:B------:R-:W-:Y:S06]  /*f3d0*/  @P0 BAR.SYNC.DEFER_BLOCKING 0x5, 0x100 ;  /* 0x0144000000000b1d */ /* 0x000fec0000010000 */
[----:B------:R-:W4:Y:S04]  /*f3e0*/  @P0 LDS.128 R196, [0x24100] ;  /* 0x02410000ffc40984 */ /* 0x000f280000000c00 */
[----:B------:R-:W-:Y:S06]  /*f3f0*/  @P0 BAR.ARV 0x4, 0x100 ;  /* 0x0104000000000b1d */ /* 0x000fec0000002000 */
[----:B------:R-:W-:Y:S05]  /*f400*/  @P0 BRA `(.L_x_2195) ;  /* 0x00000ea000000947 */ /* 0x000fea0003800000 */
[----:B-1----:R-:W-:Y:S01]  /*f410*/  LOP3.LUT R6, R206, 0x1f, RZ, 0xc0, !PT ;  /* 0x0000001fce067812 */ /* 0x002fe200078ec0ff */
[----:B--2---:R-:W-:-:S03]  /*f420*/  IMAD.MOV.U32 R11, RZ, RZ, RZ ;  /* 0x000000ffff0b7224 */ /* 0x004fc600078e00ff */
[----:B------:R-:W-:Y:S01]  /*f430*/  ISETP.NE.AND P5, PT, R6, 0x1f, PT ;  /* 0x0000001f0600780c */ /* 0x000fe20003fa5270 */
[----:B------:R-:W-:Y:S10]  /*f440*/  BRA.DIV ~URZ, `(.L_x_2196) ;  /* 0x00001f327f007947 */ /* 0x000ff4000b800000 */
[----:B------:R1:W2:Y:S02]  /*f450*/  SHFL.IDX PT, R7, R3, RZ, 0x1f ;  /* 0x00001fff03077589 */ /* 0x0002a400000e0000 */
.L_x_2244:
[----:B------:R-:W-:Y:S05]  /*f460*/  BRA.DIV ~URZ, `(.L_x_2197) ;  /* 0x00001f827f007947 */ /* 0x000fea000b800000 */
[----:B-1----:R-:W1:Y:S02]  /*f470*/  SHFL.IDX PT, R3, R3, 0x1, 0x1f ;  /* 0x00201f0003037f89 */ /* 0x002e6400000e0000 */
.L_x_2245:
[----:B---34-:R-:W-:Y:S02]  /*f480*/  IMAD.IADD R4, R199, 0x1, R6 ;  /* 0x00000001c7047824 */ /* 0x018fe400078e0206 */
        /* <DEDUP_REMOVED lines=17> */
.L_x_2246:
        /* <DEDUP_REMOVED lines=16> */
.L_x_2247:
[----:B----4-:R-:W-:Y:S01]  /*f6a0*/  IMAD R0, R0, c[0x0][0x538], RZ ;  /* 0x00014e0000007a24 */ /* 0x010fe200078e02ff */
[----:B------:R-:W-:Y:S04]  /*f6b0*/  BSSY B1, `(.L_x_2200) ;  /* 0x00000ba000017945 */ /* 0x000fe80003800000 */
[----:B-1----:R-:W-:-:S04]  /*f6c0*/  IADD3 R196, R0, R3, RZ ;  /* 0x0000000300c47210 */ /* 0x002fc80007ffe0ff */
[----:B--2---:R-:W-:-:S13]  /*f6d0*/  ISETP.GT.AND P6, PT, R196, R7, PT ;  /* 0x00000007c400720c */ /* 0x004fda0003fc4270 */
[----:B------:R-:W-:Y:S05]  /*f6e0*/  @P6 BRA `(.L_x_2201) ;  /* 0x0000024000006947 */ /* 0x000fea0003800000 */
.L_x_2205:
        /* <DEDUP_REMOVED lines=16> */
.L_x_2248:
        /* <DEDUP_REMOVED lines=16> */
.L_x_2249:
[----:B--2---:R-:W-:-:S05]  /*f8f0*/  IMAD R0, R0, c[0x0][0x538], RZ ;  /* 0x00014e0000007a24 */ /* 0x004fca00078e02ff */
[----:B------:R-:W-:-:S04]  /*f900*/  IADD3 R196, R0, R196, RZ ;  /* 0x000000c400c47210 */ /* 0x000fc80007ffe0ff */
[----:B------:R-:W-:-:S13]  /*f910*/  ISETP.GT.AND P6, PT, R196, R7, PT ;  /* 0x00000007c400720c */ /* 0x000fda0003fc4270 */
[----:B-1----:R-:W-:Y:S05]  /*f920*/  @!P6 BRA `(.L_x_2205) ;  /* 0xfffffdc00000e947 */ /* 0x002fea000383ffff */
.L_x_2201:
[----:B------:R-:W-:-:S05]  /*f930*/  IADD3 R196, -R0, R196, RZ ;  /* 0x000000c400c47210 */ /* 0x000fca0007ffe1ff */
[----:B------:R-:W-:-:S05]  /*f940*/  IMAD R0, R9, c[0x0][0x538], R196 ;  /* 0x00014e0009007a24 */ /* 0x000fca00078e02c4 */
[----:B------:R-:W-:Y:S01]  /*f950*/  ISETP.GT.AND P0, PT, R0, R7, PT ;  /* 0x000000070000720c */ /* 0x000fe20003f04270 */
[----:B------:R-:W-:-:S12]  /*f960*/  BRA.DIV ~URZ, `(.L_x_2206) ;  /* 0x00001f127f007947 */ /* 0x000fd8000b800000 */
[----:B------:R-:W-:-:S04]  /*f970*/  VOTE.ANY R8, PT, !P0 ;  /* 0x0000000000087806 */ /* 0x000fc800040e0100 */
.L_x_2250:
[----:B------:R-:W1:Y:S02]  /*f980*/  POPC R12, R8 ;  /* 0x00000008000c7309 */ /* 0x000e640000000000 */
[----:B-1----:R-:W-:Y:S01]  /*f990*/  IADD3 R199, R12, R199, RZ ;  /* 0x000000c70cc77210 */ /* 0x002fe20007ffe0ff */
[----:B------:R-:W-:Y:S05]  /*f9a0*/  BRA.DIV ~URZ, `(.L_x_2207) ;  /* 0x00001f127f007947 */ /* 0x000fea000b800000 */
[----:B------:R1:W2:Y:S04]  /*f9b0*/  SHFL.IDX PT, R197, R197, R12, 0x1f ;  /* 0x00001f0cc5c57589 */ /* 0x0002a800000e0000 */
[----:B------:R1:W4:Y:S02]  /*f9c0*/  SHFL.IDX PT, R3, R11, R12, 0x1f ;  /* 0x00001f0c0b037589 */ /* 0x00032400000e0000 */
.L_x_2251:
[----:B------:R-:W-:Y:S01]  /*f9d0*/  ISETP.NE.AND P0, PT, R8, RZ, PT ;  /* 0x000000ff0800720c */ /* 0x000fe20003f05270 */
[----:B------:R-:W-:-:S12]  /*f9e0*/  BSSY B0, `(.L_x_2208) ;  /* 0x0000005000007945 */ /* 0x000fd80003800000 */
[----:B------:R-:W-:Y:S05]  /*f9f0*/  @!P0 BRA `(.L_x_2209) ;  /* 0x0000003000008947 */ /* 0x000fea0003800000 */
[----:B------:R-:W-:Y:S01]  /*fa00*/  IADD3 R4, R12, -0x1, RZ ;  /* 0xffffffff0c047810 */ /* 0x000fe20007ffe0ff */
[----:B------:R-:W-:Y:S05]  /*fa10*/  BRA.DIV ~URZ, `(.L_x_2210) ;  /* 0x00001f727f007947 */ /* 0x000fea000b800000 */
[----:B------:R1:W3:Y:S02]  /*fa20*/  SHFL.IDX PT, R10, R9, R4, 0x1f ;  /* 0x00001f04090a7589 */ /* 0x0002e400000e0000 */
.L_x_2209:
[----:B------:R-:W-:Y:S05]  /*fa30*/  BSYNC B0 ;  /* 0x0000000000007941 */ /* 0x000fea0003800000 */
.L_x_2208:
[----:B----4-:R-:W-:Y:S01]  /*fa40*/  ISETP.NE.AND P0, PT, R3, 0x1, PT ;  /* 0x000000010300780c */ /* 0x010fe20003f05270 */
[----:B---3--:R-:W-:Y:S01]  /*fa50*/  IMAD R196, R10, c[0x0][0x538], R196 ;  /* 0x00014e000ac47a24 */ /* 0x008fe200078e02c4 */
[----:B------:R-:W-:Y:S04]  /*fa60*/  BSSY B0, `(.L_x_2211) ;  /* 0x0000077000007945 */ /* 0x000fe80003800000 */
[----:B------:R-:W-:-:S07]  /*fa70*/  IADD3 R5, -R196, R7, RZ ;  /* 0x00000007c4057210 */ /* 0x000fce0007ffe1ff */
        /* <DEDUP_REMOVED lines=56> */
.L_x_2212:
[----:B------:R-:W-:-:S04]  /*fe00*/  IMAD.MOV.U32 R0, RZ, RZ, 0x4 ;  /* 0x00000004ff007424 */ /* 0x000fc800078e00ff */
[----:B------:R-:W-:-:S06]  /*fe10*/  IMAD.WIDE R2, R199, R0, c[0x0][0x590] ;  /* 0x00016400c7027625 */ /* 0x000fcc00078e0200 */
[----:B------:R-:W3:Y:S01]  /*fe20*/  LDG.E R3, [R2.64] ;  /* 0x0000000802037981 */ /* 0x000ee2000c1e1900 */
        /* <DEDUP_REMOVED lines=31> */
[----:B------:R-:W-:Y:S01]  /*10020*/  IABS R8, R3 ;  /* 0x0000000300087213 */ /* 0x000fe20000000000 */
[----:B------:R-:W-:Y:S01]  /*10030*/  IMAD.MOV R198, RZ, RZ, -R3 ;  /* 0x000000ffffc67224 */ /* 0x000fe200078e0a03 */
[----:B------:R-:W-:Y:S02]  /*10040*/  IADD3 R4, R4, 0x1000000, R5 ;  /* 0x0100000004047810 */ /* 0x000fe40007ffe005 */
[----:B------:R-:W1:Y:S08]  /*10050*/  I2F.RP R10, R8 ;  /* 0x00000008000a7306 */ /* 0x000e700000209400 */
[----:B-1----:R-:W1:Y:S02]  /*10060*/  MUFU.RCP R10, R10 ;  /* 0x0000000a000a7308 */ /* 0x002e640000001000 */
[----:B-1----:R-:W-:-:S06]  /*10070*/  IADD3 R10, R10, 0xffffffe, RZ ;  /* 0x0ffffffe0a0a7810 */ /* 0x002fcc0007ffe0ff */
[----:B------:R-:W1:Y:S02]  /*10080*/  F2I.FTZ.U32.TRUNC.NTZ R11, R10 ;  /* 0x0000000a000b7305 */ /* 0x000e64000021f000 */
[----:B-1----:R-:W-:Y:S02]  /*10090*/  IMAD.MOV R0, RZ, RZ, -R11 ;  /* 0x000000ffff007224 */ /* 0x002fe400078e0a0b */
[----:B------:R-:W-:Y:S02]  /*100a0*/  IMAD.MOV.U32 R10, RZ, RZ, RZ ;  /* 0x000000ffff0a7224 */ /* 0x000fe400078e00ff */
        /* <DEDUP_REMOVED lines=16> */
[----:B------:R-:W-:Y:S02]  /*101b0*/  IMAD R198, R7, R198, R4 ;  /* 0x000000c607c67224 */ /* 0x000fe400078e0204 */
[----:B------:R-:W-:Y:S02]  /*101c0*/  IMAD.MOV.U32 R2, RZ, RZ, R7 ;  /* 0x000000ffff027224 */ /* 0x000fe400078e0007 */
.L_x_2213:
[----:B------:R-:W-:Y:S05]  /*101d0*/  BSYNC B0 ;  /* 0x0000000000007941 */ /* 0x000fea0003800000 */
.L_x_2211:
[----:B------:R-:W-:-:S04]  /*101e0*/  LOP3.LUT R2, RZ, R2, RZ, 0x33, !PT ;  /* 0x00000002ff027212 */ /* 0x000fc800078e33ff */
[----:B------:R-:W-:Y:S01]  /*101f0*/  IADD3 R197, R2, R197, RZ ;  /* 0x000000c502c57210 */ /* 0x000fe20007ffe0ff */
[----:B------:R-:W-:Y:S05]  /*10200*/  BRA `(.L_x_2214) ;  /* 0x0000004000007947 */ /* 0x000fea0003800000 */
.L_x_2202:
[----:B------:R-:W-:Y:S01]  /*10210*/  IMAD.MOV.U32 R196, RZ, RZ, R7 ;  /* 0x000000ffffc47224 */ /* 0x000fe200078e0007 */
[----:B------:R-:W-:Y:S01]  /*10220*/  MOV R198, RZ ;  /* 0x000000ff00c67202 */ /* 0x000fe20000000f00 */
[----:B------:R-:W-:Y:S01]  /*10230*/  IMAD.MOV.U32 R197, RZ, RZ, RZ ;  /* 0x000000ffffc57224 */ /* 0x000fe200078e00ff */
[----:B------:R-:W-:Y:S02]  /*10240*/  MOV R199, c[0x0][0x53c] ;  /* 0x00014f0000c77a02 */ /* 0x000fe40000000f00 */
.L_x_2214:
[----:B------:R-:W-:Y:S05]  /*10250*/  BSYNC B1 ;  /* 0x0000000000017941 */ /* 0x000fea0003800000 */
.L_x_2200:
[----:B------:R-:W-:Y:S01]  /*10260*/  WARPSYNC 0xffffffff ;  /* 0xffffffff00007948 */ /* 0x000fe20003800000 */
[----:B------:R-:W-:Y:S01]  /*10270*/  BAR.SYNC.DEFER_BLOCKING 0x4, 0x100 ;  /* 0x0104000000007b1d */ /* 0x000fe20000010000 */
[----:B------:R-:W-:-:S13]  /*10280*/  ISETP.NE.AND P0, PT, R6, RZ, PT ;  /* 0x000000ff0600720c */ /* 0x000fda0003f05270 */
[----:B------:R1:W-:Y:S04]  /*10290*/  @!P0 STS.128 [0x24100], R196 ;  /* 0x024100c4ff008388 */ /* 0x0003e80000000c00 */
[----:B------:R-:W-:Y:S06]  /*102a0*/  BAR.ARV 0x5, 0x100 ;  /* 0x0144000000007b1d */ /* 0x000fec0000002000 */
.L_x_2195:
[----:B----4-:R-:W-:-:S13]  /*102b0*/  ISETP.GE.AND P0, PT, R199, c[0x0][0x53c], PT ;  /* 0x00014f00c7007a0c */ /* 0x010fda0003f06270 */
[----:B-123--:R-:W-:Y:S01]  /*102c0*/  @P0 CALL.REL.NOINC `(.L_x_2215) ;  /* 0x0000001000000944 */ /* 0x00efe20003c00000 */
[----:B------:R-:W-:Y:S05]  /*102d0*/  BRA `(.L_x_2216) ;  /* 0xffff136000007947 */ /* 0x000fea000383ffff */
.L_x_2215:
[----:B------:R-:W-:Y:S05]  /*102e0*/  EXIT ;  /* 0x000000000000794d */ /* 0x000fea0003800000 */
.L_x_2114:
[----:B------:R-:W-:Y:S01]  /*102f0*/  IMAD.MOV.U32 R9, RZ, RZ, R8 ;  /* 0x000000ffff097224 */ /* 0x000fe200078e0008 */
[----:B------:R-:W-:Y:S02]  /*10300*/  MOV R2, 0x1 ;  /* 0x0000000100027802 */ /* 0x000fe40000000f00 */
[----:B------:R-:W-:Y:S02]  /*10310*/  MOV R0, 0x10330 ;  /* 0x0001033000007802 */ /* 0x000fe40000000f00 */
[----:B------:R-:W-:Y:S05]  /*10320*/  CALL.REL.NOINC `($__internal_46_$__cuda_sm70_shflsync_up_p) ;  /* 0x0000176000007944 */ /* 0x000fea0003c00000 */
[----:B--2---:R-:W-:Y:S01]  /*10330*/  MOV R0, R2 ;  /* 0x0000000200007202 */ /* 0x004fe20000000f00 */
[----:B-1----:R-:W-:Y:S05]  /*10340*/  BRA `(.L_x_2217) ;  /* 0xffff012000007947 */ /* 0x002fea000383ffff */
.L_x_2115:
[----:B------:R-:W-:Y:S01]  /*10350*/  IMAD.MOV.U32 R9, RZ, RZ, R8 ;  /* 0x000000ffff097224 */ /* 0x000fe200078e0008 */
[----:B------:R-:W-:Y:S02]  /*10360*/  MOV R2, 0x2 ;  /* 0x0000000200027802 */ /* 0x000fe40000000f00 */
[----:B------:R-:W-:Y:S02]  /*10370*/  MOV R0, 0x10390 ;  /* 0x0001039000007802 */ /* 0x000fe40000000f00 */
[----:B------:R-:W-:Y:S05]  /*10380*/  CALL.REL.NOINC `($__internal_46_$__cuda_sm70_shflsync_up_p) ;  /* 0x0000170000007944 */ /* 0x000fea0003c00000 */
[----:B-12---:R-:W-:Y:S01]  /*10390*/  SEL R9, R2, RZ, P4 ;  /* 0x000000ff02097207 */ /* 0x006fe20002000000 */
[----:B------:R-:W-:Y:S01]  /*103a0*/  IMAD.MOV.U32 R2, RZ, RZ, 0x4 ;  /* 0x00000004ff027424 */ /* 0x000fe200078e00ff */
[----:B------:R-:W-:-:S03]  /*103b0*/  MOV R0, 0x103e0 ;  /* 0x000103e000007802 */ /* 0x000fc60000000f00 */
[----:B------:R-:W-:Y:S02]  /*103c0*/  IMAD.IADD R9, R8, 0x1, R9 ;  /* 0x0000000108097824 */ /* 0x000fe400078e0209 */
[----:B------:R-:W-:Y:S05]  /*103d0*/  CALL.REL.NOINC `($__internal_46_$__cuda_sm70_shflsync_up_p) ;  /* 0x000016b000007944 */ /* 0x000fea0003c00000 */
[----:B--2---:R-:W-:Y:S02]  /*103e0*/  SEL R2, R2, RZ, P3 ;  /* 0x000000ff02027207 */ /* 0x004fe40001800000 */
[----:B------:R-:W-:-:S03]  /*103f0*/  MOV R0, 0x10430 ;  /* 0x0001043000007802 */ /* 0x000fc60000000f00 */
[----:B-1----:R-:W-:Y:S02]  /*10400*/  IMAD.IADD R9, R9, 0x1, R2 ;  /* 0x0000000109097824 */ /* 0x002fe400078e0202 */
[----:B------:R-:W-:Y:S02]  /*10410*/  IMAD.MOV.U32 R2, RZ, RZ, 0x8 ;  /* 0x00000008ff027424 */ /* 0x000fe400078e00ff */
[----:B------:R-:W-:Y:S05]  /*10420*/  CALL.REL.NOINC `($__internal_46_$__cuda_sm70_shflsync_up_p) ;  /* 0x0000166000007944 */ /* 0x000fea0003c00000 */
[----:B--2---:R-:W-:Y:S02]  /*10430*/  SEL R2, R2, RZ, P2 ;  /* 0x000000ff02027207 */ /* 0x004fe40001000000 */
[----:B------:R-:W-:-:S03]  /*10440*/  MOV R0, 0x10480 ;  /* 0x0001048000007802 */ /* 0x000fc60000000f00 */
[----:B-1----:R-:W-:Y:S02]  /*10450*/  IMAD.IADD R9, R9, 0x1, R2 ;  /* 0x0000000109097824 */ /* 0x002fe400078e0202 */
[----:B------:R-:W-:Y:S02]  /*10460*/  IMAD.MOV.U32 R2, RZ, RZ, 0x10 ;  /* 0x00000010ff027424 */ /* 0x000fe400078e00ff */
[----:B------:R-:W-:Y:S05]  /*10470*/  CALL.REL.NOINC `($__internal_46_$__cuda_sm70_shflsync_up_p) ;  /* 0x0000161000007944 */ /* 0x000fea0003c00000 */
[----:B--2---:R-:W-:Y:S01]  /*10480*/  SEL R2, R2, RZ, P1 ;  /* 0x000000ff02027207 */ /* 0x004fe20000800000 */
[----:B------:R-:W-:Y:S01]  /*10490*/  IMAD.MOV.U32 R4, RZ, RZ, 0x1f ;  /* 0x0000001fff047424 */ /* 0x000fe200078e00ff */
[----:B------:R-:W-:-:S03]  /*104a0*/  MOV R0, 0x104f0 ;  /* 0x000104f000007802 */ /* 0x000fc60000000f00 */
[----:B-1----:R-:W-:Y:S01]  /*104b0*/  IMAD.IADD R9, R9, 0x1, R2 ;  /* 0x0000000109097824 */ /* 0x002fe200078e0202 */
[----:B------:R-:W-:-:S03]  /*104c0*/  MOV R2, 0x1f ;  /* 0x0000001f00027802 */ /* 0x000fc60000000f00 */
[----:B------:R-:W-:Y:S02]  /*104d0*/  IMAD.MOV.U32 R5, RZ, RZ, R9 ;  /* 0x000000ffff057224 */ /* 0x000fe400078e0009 */
[----:B------:R-:W-:Y:S05]  /*104e0*/  CALL.REL.NOINC `($__internal_45_$__cuda_sm70_shflsync_idx_p) ;  /* 0x0000155000007944 */ /* 0x000fea0003c00000 */
[----:B------:R-:W-:Y:S05]  /*104f0*/  BRA `(.L_x_2218) ;  /* 0xffff007000007947 */ /* 0x000fea000383ffff */
.L_x_2117:
[----:B------:R-:W-:Y:S02]  /*10500*/  SEL R2, RZ, 0x1, P0 ;  /* 0x00000001ff027807 */ /* 0x000fe40000000000 */
[----:B------:R-:W-:Y:S02]  /*10510*/  MOV R0, 0x10530 ;  /* 0x0001053000007802 */ /* 0x000fe40000000f00 */
[----:B------:R-:W-:Y:S05]  /*10520*/  CALL.REL.NOINC `($__internal_47_$__cuda_sm70_votesync_ballot) ;  /* 0x000015b000007944 */ /* 0x000fea0003c00000 */
[----:B------:R-:W-:Y:S05]  /*10530*/  BRA `(.L_x_2219) ;  /* 0xffff00c000007947 */ /* 0x000fea000383ffff */
.L_x_2118:
[----:B------:R-:W-:Y:S01]  /*10540*/  IMAD.MOV.U32 R5, RZ, RZ, R10 ;  /* 0x000000ffff057224 */ /* 0x000fe200078e000a */
[----:B------:R-:W-:Y:S01]  /*10550*/  MOV R4, R3 ;  /* 0x0000000300047202 */ /* 0x000fe20000000f00 */
[----:B------:R-:W-:Y:S01]  /*10560*/  IMAD.MOV.U32 R2, RZ, RZ, 0x1f ;  /* 0x0000001fff027424 */ /* 0x000fe200078e00ff */
[----:B------:R-:W-:Y:S02]  /*10570*/  MOV R0, 0x10590 ;  /* 0x0001059000007802 */ /* 0x000fe40000000f00 */
[----:B------:R-:W-:Y:S05]  /*10580*/  CALL.REL.NOINC `($__internal_45_$__cuda_sm70_shflsync_idx_p) ;  /* 0x000014b000007944 */ /* 0x000fea0003c00000 */
[----:B------:R-:W-:Y:S01]  /*10590*/  IMAD.MOV.U32 R10, RZ, RZ, R2 ;  /* 0x000000ffff0a7224 */ /* 0x000fe200078e0002 */
[----:B------:R-:W-:Y:S01]  /*105a0*/  MOV R5, R7 ;  /* 0x0000000700057202 */ /* 0x000fe20000000f00 */
[----:B------:R-:W-:Y:S01]  /*105b0*/  IMAD.MOV.U32 R11, RZ, RZ, RZ ;  /* 0x000000ffff0b7224 */ /* 0x000fe200078e00ff */
[----:B------:R-:W-:Y:S01]  /*105c0*/  MOV R4, R3 ;  /* 0x0000000300047202 */ /* 0x000fe20000000f00 */
[----:B------:R-:W-:Y:S01]  /*105d0*/  IMAD.MOV.U32 R2, RZ, RZ, 0x1f ;  /* 0x0000001fff027424 */ /* 0x000fe200078e00ff */
[----:B------:R-:W-:-:S02]  /*105e0*/  MOV R0, 0x10600 ;  /* 0x0001060000007802 */ /* 0x000fc40000000f00 */
[----:B------:R-:W-:Y:S05]  /*105f0*/  CALL.REL.NOINC `($__internal_45_$__cuda_sm70_shflsync_idx_p) ;  /* 0x0000144000007944 */ /* 0x000fea0003c00000 */
[----:B------:R-:W-:Y:S01]  /*10600*/  MOV R7, R2 ;  /* 0x0000000200077202 */ /* 0x000fe20000000f00 */
[----:B------:R-:W-:Y:S05]  /*10610*/  BRA `(.L_x_2220) ;  /* 0xffff004000007947 */ /* 0x000fea000383ffff */
.L_x_2121:
[----:B------:R-:W-:Y:S01]  /*10620*/  IMAD.MOV.U32 R5, RZ, RZ, R9 ;  /* 0x000000ffff057224 */ /* 0x000fe200078e0009 */
[----:B------:R-:W-:Y:S01]  /*10630*/  MOV R4, R3 ;  /* 0x0000000300047202 */ /* 0x000fe20000000f00 */
[----:B------:R-:W-:Y:S01]  /*10640*/  IMAD.MOV.U32 R2, RZ, RZ, 0x1f ;  /* 0x0000001fff027424 */ /* 0x000fe200078e00ff */
[----:B------:R-:W-:-:S02]  /*10650*/  MOV R0, 0x10670 ;  /* 0x0001067000007802 */ /* 0x000fc40000000f00 */
[----:B--23--:R-:W-:Y:S05]  /*10660*/  CALL.REL.NOINC `($__internal_45_$__cuda_sm70_shflsync_idx_p) ;  /* 0x000013d000007944 */ /* 0x00cfea0003c00000 */
[----:B------:R-:W-:Y:S01]  /*10670*/  MOV R11, R2 ;  /* 0x00000002000b7202 */ /* 0x000fe20000000f00 */
[----:B------:R-:W-:Y:S05]  /*10680*/  BRA `(.L_x_2120) ;  /* 0xffff003000007947 */ /* 0x000fea000383ffff */
.L_x_2132:
[----:B------:R-:W-:Y:S01]  /*10690*/  IMAD.MOV.U32 R5, RZ, RZ, R8 ;  /* 0x000000ffff057224 */ /* 0x000fe200078e0008 */
[----:B------:R-:W-:Y:S01]  /*106a0*/  MOV R4, RZ ;  /* 0x000000ff00047202 */ /* 0x000fe20000000f00 */
[----:B------:R-:W-:Y:S01]  /*106b0*/  IMAD.MOV.U32 R2, RZ, RZ, 0x181f ;  /* 0x0000181fff027424 */ /* 0x000fe200078e00ff */
[----:B------:R-:W-:-:S02]  /*106c0*/  MOV R0, 0x106e0 ;  /* 0x000106e000007802 */ /* 0x000fc40000000f00 */
[----:B-1----:R-:W-:Y:S05]  /*106d0*/  CALL.REL.NOINC `($__internal_45_$__cuda_sm70_shflsync_idx_p) ;  /* 0x0000136000007944 */ /* 0x002fea0003c00000 */
[----:B------:R-:W-:Y:S01]  /*106e0*/  MOV R10, R2 ;  /* 0x00000002000a7202 */ /* 0x000fe20000000f00 */
[----:B------:R-:W-:Y:S05]  /*106f0*/  BRA `(.L_x_2221) ;  /* 0xffff1de000007947 */ /* 0x000fea000383ffff */
.L_x_2133:
[----:B------:R-:W-:Y:S01]  /*10700*/  IMAD.MOV.U32 R5, RZ, RZ, R9 ;  /* 0x000000ffff057224 */ /* 0x000fe200078e0009 */
[----:B------:R-:W-:Y:S01]  /*10710*/  MOV R4, RZ ;  /* 0x000000ff00047202 */ /* 0x000fe20000000f00 */
[----:B------:R-:W-:Y:S01]  /*10720*/  IMAD.MOV.U32 R2, RZ, RZ, 0x181f ;  /* 0x0000181fff027424 */ /* 0x000fe200078e00ff */
[----:B------:R-:W-:-:S02]  /*10730*/  MOV R0, 0x10750 ;  /* 0x0001075000007802 */ /* 0x000fc40000000f00 */
[----:B-123--:R-:W-:Y:S05]  /*10740*/  CALL.REL.NOINC `($__internal_45_$__cuda_sm70_shflsync_idx_p) ;  /* 0x000012f000007944 */ /* 0x00efea0003c00000 */
[----:B------:R-:W-:Y:S01]  /*10750*/  MOV R0, R2 ;  /* 0x0000000200007202 */ /* 0x000fe20000000f00 */
[----:B------:R-:W-:Y:S05]  /*10760*/  BRA `(.L_x_2222) ;  /* 0xffff1d9000007947 */ /* 0x000fea000383ffff */
.L_x_2136:
[----:B-1----:R-:W-:Y:S01]  /*10770*/  IMAD.MOV.U32 R5, RZ, RZ, R8 ;  /* 0x000000ffff057224 */ /* 0x002fe200078e0008 */
[----:B------:R-:W-:Y:S01]  /*10780*/  MOV R4, 0x1 ;  /* 0x0000000100047802 */ /* 0x000fe20000000f00 */
[----:B------:R-:W-:Y:S01]  /*10790*/  IMAD.MOV.U32 R2, RZ, RZ, 0x181f ;  /* 0x0000181fff027424 */ /* 0x000fe200078e00ff */
[----:B------:R-:W-:-:S02]  /*107a0*/  MOV R0, 0x107c0 ;  /* 0x000107c000007802 */ /* 0x000fc40000000f00 */
[----:B--234-:R-:W-:Y:S05]  /*107b0*/  CALL.REL.NOINC `($__internal_45_$__cuda_sm70_shflsync_idx_p) ;  /* 0x0000128000007944 */ /* 0x01cfea0003c00000 */
[----:B------:R-:W-:Y:S01]  /*107c0*/  IMAD.MOV.U32 R10, RZ, RZ, R2 ;  /* 0x000000ffff0a7224 */ /* 0x000fe200078e0002 */
[----:B------:R-:W-:Y:S01]  /*107d0*/  MOV R4, 0x1 ;  /* 0x0000000100047802 */ /* 0x000fe20000000f00 */
[----:B------:R-:W-:Y:S01]  /*107e0*/  IMAD.MOV.U32 R5, RZ, RZ, R9 ;  /* 0x000000ffff057224 */ /* 0x000fe200078e0009 */
[----:B------:R-:W-:-:S02]  /*107f0*/  MOV R2, 0x181f ;  /* 0x0000181f00027802 */ /* 0x000fc40000000f00 */
[----:B------:R-:W-:Y:S02]  /*10800*/  MOV R0, 0x10820 ;  /* 0x0001082000007802 */ /* 0x000fe40000000f00 */
[----:B------:R-:W-:Y:S05]  /*10810*/  CALL.REL.NOINC `($__internal_45_$__cuda_sm70_shflsync_idx_p) ;  /* 0x0000122000007944 */ /* 0x000fea0003c00000 */
[----:B------:R-:W-:Y:S05]  /*10820*/  BRA `(.L_x_2223) ;  /* 0xffff1e1000007947 */ /* 0x000fea000383ffff */
.L_x_2139:
[----:B-1----:R-:W-:Y:S01]  /*10830*/  IMAD.MOV.U32 R5, RZ, RZ, R8 ;  /* 0x000000ffff057224 */ /* 0x002fe200078e0008 */
[----:B------:R-:W-:Y:S01]  /*10840*/  MOV R4, 0x2 ;  /* 0x0000000200047802 */ /* 0x000fe20000000f00 */
[----:B----4-:R-:W-:Y:S01]  /*10850*/  IMAD.MOV.U32 R2, RZ, RZ, 0x181f ;  /* 0x0000181fff027424 */ /* 0x010fe200078e00ff */
[----:B------:R-:W-:Y:S02]  /*10860*/  MOV R0, 0x10880 ;  /* 0x0001088000007802 */ /* 0x000fe40000000f00 */
[----:B--23--:R-:W-:Y:S05]  /*10870*/  CALL.REL.NOINC `($__internal_45_$__cuda_sm70_shflsync_idx_p) ;  /* 0x000011c000007944 */ /* 0x00cfea0003c00000 */
[----:B------:R-:W-:Y:S01]  /*10880*/  MOV R10, R2 ;  /* 0x00000002000a7202 */ /* 0x000fe20000000f00 */
[----:B------:R-:W-:Y:S05]  /*10890*/  BRA `(.L_x_2224) ;  /* 0xffff1ed000007947 */ /* 0x000fea000383ffff */
.L_x_2140:
[----:B-1----:R-:W-:Y:S01]  /*108a0*/  IMAD.MOV.U32 R5, RZ, RZ, R9 ;  /* 0x000000ffff057224 */ /* 0x002fe200078e0009 */
[----:B------:R-:W-:Y:S01]  /*108b0*/  MOV R4, 0x2 ;  /* 0x0000000200047802 */ /* 0x000fe20000000f00 */
[----:B----4-:R-:W-:Y:S01]  /*108c0*/  IMAD.MOV.U32 R2, RZ, RZ, 0x181f ;  /* 0x0000181fff027424 */ /* 0x010fe200078e00ff */
[----:B------:R-:W-:Y:S02]  /*108d0*/  MOV R0, 0x108f0 ;  /* 0x000108f000007802 */ /* 0x000fe40000000f00 */
[----:B--23--:R-:W-:Y:S05]  /*108e0*/  CALL.REL.NOINC `($__internal_45_$__cuda_sm70_shflsync_idx_p) ;  /* 0x0000115000007944 */ /* 0x00cfea0003c00000 */
[----:B------:R-:W-:Y:S05]  /*108f0*/  BRA `(.L_x_2225) ;  /* 0xffff1e9000007947 */ /* 0x000fea000383ffff */
.L_x_2143:
[----:B-1----:R-:W-:Y:S01]  /*10900*/  IMAD.MOV.U32 R5, RZ, RZ, R8 ;  /* 0x000000ffff057224 */ /* 0x002fe200078e0008 */
[----:B------:R-:W-:Y:S01]  /*10910*/  MOV R4, 0x3 ;  /* 0x0000000300047802 */ /* 0x000fe20000000f00 */
[----:B--2---:R-:W-:Y:S01]  /*10920*/  IMAD.MOV.U32 R2, RZ, RZ, 0x181f ;  /* 0x0000181fff027424 */ /* 0x004fe200078e00ff */
[----:B------:R-:W-:-:S02]  /*10930*/  MOV R0, 0x10950 ;  /* 0x0001095000007802 */ /* 0x000fc40000000f00 */
[----:B---34-:R-:W-:Y:S05]  /*10940*/  CALL.REL.NOINC `($__internal_45_$__cuda_sm70_shflsync_idx_p) ;  /* 0x000010f000007944 */ /* 0x018fea0003c00000 */
[----:B------:R-:W-:Y:S01]  /*10950*/  IMAD.MOV.U32 R8, RZ, RZ, R2 ;  /* 0x000000ffff087224 */ /* 0x000fe200078e0002 */
[----:B------:R-:W-:Y:S01]  /*10960*/  MOV R4, 0x3 ;  /* 0x0000000300047802 */ /* 0x000fe20000000f00 */
[----:B------:R-:W-:Y:S01]  /*10970*/  IMAD.MOV.U32 R5, RZ, RZ, R9 ;  /* 0x000000ffff057224 */ /* 0x000fe200078e0009 */
[----:B------:R-:W-:-:S02]  /*10980*/  MOV R2, 0x181f ;  /* 0x0000181f00027802 */ /* 0x000fc40000000f00 */
[----:B------:R-:W-:Y:S02]  /*10990*/  MOV R0, 0x109b0 ;  /* 0x000109b000007802 */ /* 0x000fe40000000f00 */
[----:B------:R-:W-:Y:S05]  /*109a0*/  CALL.REL.NOINC `($__internal_45_$__cuda_sm70_shflsync_idx_p) ;  /* 0x0000109000007944 */ /* 0x000fea0003c00000 */
[----:B------:R-:W-:Y:S01]  /*109b0*/  MOV R9, R2 ;  /* 0x0000000200097202 */ /* 0x000fe20000000f00 */
[----:B------:R-:W-:Y:S05]  /*109c0*/  BRA `(.L_x_2226) ;  /* 0xffff1f0000007947 */ /* 0x000fea000383ffff */
.L_x_2154:
[----:B-1----:R-:W-:Y:S01]  /*109d0*/  IMAD.MOV.U32 R8, RZ, RZ, R242 ;  /* 0x000000ffff087224 */ /* 0x002fe200078e00f2 */
[----:B------:R-:W-:Y:S02]  /*109e0*/  MOV R7, 0x2 ;  /* 0x0000000200077802 */ /* 0x000fe40000000f00 */
[----:B------:R-:W-:Y:S02]  /*109f0*/  MOV R6, 0x10a10 ;  /* 0x00010a1000067802 */ /* 0x000fe40000000f00 */
[----:B------:R-:W-:Y:S05]  /*10a00*/  CALL.REL.NOINC `($__internal_44_$__cuda_sm70_shflsync_bfly_p) ;  /* 0x00000fe000007944 */ /* 0x000fea0003c00000 */
[----:B------:R-:W-:Y:S01]  /*10a10*/  MOV R3, R7 ;  /* 0x0000000700037202 */ /* 0x000fe20000000f00 */
[----:B------:R-:W-:Y:S05]  /*10a20*/  BRA `(.L_x_2227) ;  /* 0xffffafc000007947 */ /* 0x000fea000383ffff */
.L_x_2155:
[----:B-1----:R-:W-:Y:S01]  /*10a30*/  IMAD.MOV.U32 R8, RZ, RZ, R3 ;  /* 0x000000ffff087224 */ /* 0x002fe200078e0003 */
[----:B------:R-:W-:Y:S02]  /*10a40*/  MOV R7, 0x1 ;  /* 0x0000000100077802 */ /* 0x000fe40000000f00 */
[----:B------:R-:W-:Y:S02]  /*10a50*/  MOV R6, 0x10a70 ;  /* 0x00010a7000067802 */ /* 0x000fe40000000f00 */
[----:B--2---:R-:W-:Y:S05]  /*10a60*/  CALL.REL.NOINC `($__internal_44_$__cuda_sm70_shflsync_bfly_p) ;  /* 0x00000f8000007944 */ /* 0x004fea0003c00000 */
[----:B------:R-:W-:Y:S01]  /*10a70*/  FADD.FTZ R3, R3, R7 ;  /* 0x0000000703037221 */ /* 0x000fe20000010000 */
[----:B------:R-:W-:Y:S02]  /*10a80*/  MOV R8, R239 ;  /* 0x000000ef00087202 */ /* 0x000fe40000000f00 */
[----:B------:R-:W-:-:S02]  /*10a90*/  MOV R7, 0x2 ;  /* 0x0000000200077802 */ /* 0x000fc40000000f00 */
[----:B------:R-:W-:Y:S02]  /*10aa0*/  MOV R6, 0x10ac0 ;  /* 0x00010ac000067802 */ /* 0x000fe40000000f00 */
[----:B------:R-:W-:Y:S05]  /*10ab0*/  CALL.REL.NOINC `($__internal_44_$__cuda_sm70_shflsync_bfly_p) ;  /* 0x00000f3000007944 */ /* 0x000fea0003c00000 */
[----:B------:R-:W-:Y:S01]  /*10ac0*/  FADD.FTZ R239, R239, R7 ;  /* 0x00000007efef7221 */ /* 0x000fe20000010000 */
[----:B------:R-:W-:Y:S02]  /*10ad0*/  MOV R7, 0x1 ;  /* 0x0000000100077802 */ /* 0x000fe40000000f00 */
[----:B------:R-:W-:Y:S02]  /*10ae0*/  MOV R6, 0x10b10 ;  /* 0x00010b1000067802 */ /* 0x000fe40000000f00 */
[----:B------:R-:W-:Y:S02]  /*10af0*/  MOV R8, R239 ;  /* 0x000000ef00087202 */ /* 0x000fe40000000f00 */
[----:B------:R-:W-:Y:S05]  /*10b00*/  CALL.REL.NOINC `($__internal_44_$__cuda_sm70_shflsync_bfly_p) ;  /* 0x00000ee000007944 */ /* 0x000fea0003c00000 */
[----:B------:R-:W-:Y:S01]  /*10b10*/  MOV R5, R7 ;  /* 0x0000000700057202 */ /* 0x000fe20000000f00 */
[----:B------:R-:W-:Y:S05]  /*10b20*/  BRA `(.L_x_2228) ;  /* 0xffffaf3000007947 */ /* 0x000fea000383ffff */
.L_x_2162:
[----:B--234-:R-:W-:Y:S01]  /*10b30*/  IMAD.MOV.U32 R5, RZ, RZ, R7 ;  /* 0x000000ffff057224 */ /* 0x01cfe200078e0007 */
[----:B------:R-:W-:Y:S01]  /*10b40*/  MOV R4, RZ ;  /* 0x000000ff00047202 */ /* 0x000fe20000000f00 */
[----:B------:R-:W-:Y:S01]  /*10b50*/  IMAD.MOV.U32 R2, RZ, RZ, 0x181f ;  /* 0x0000181fff027424 */ /* 0x000fe200078e00ff */
[----:B------:R-:W-:Y:S02]  /*10b60*/  MOV R0, 0x10b80 ;  /* 0x00010b8000007802 */ /* 0x000fe40000000f00 */
[----:B-1----:R-:W-:Y:S05]  /*10b70*/  CALL.REL.NOINC `($__internal_45_$__cuda_sm70_shflsync_idx_p) ;  /* 0x00000ec000007944 */ /* 0x002fea0003c00000 */
[----:B------:R-:W-:Y:S01]  /*10b80*/  MOV R57, R2 ;  /* 0x0000000200397202 */ /* 0x000fe20000000f00 */
[----:B------:R-:W-:Y:S05]  /*10b90*/  BRA `(.L_x_2229) ;  /* 0xffffc58000007947 */ /* 0x000fea000383ffff */
.L_x_2163:
[----:B------:R-:W-:Y:S01]  /*10ba0*/  IMAD.MOV.U32 R5, RZ, RZ, R56 ;  /* 0x000000ffff057224 */ /* 0x000fe200078e0038 */
[----:B------:R-:W-:Y:S01]  /*10bb0*/  MOV R4, RZ ;  /* 0x000000ff00047202 */ /* 0x000fe20000000f00 */
[----:B------:R-:W-:Y:S01]  /*10bc0*/  IMAD.MOV.U32 R2, RZ, RZ, 0x181f ;  /* 0x0000181fff027424 */ /* 0x000fe200078e00ff */
[----:B------:R-:W-:-:S02]  /*10bd0*/  MOV R0, 0x10bf0 ;  /* 0x00010bf000007802 */ /* 0x000fc40000000f00 */
[----:B-123--:R-:W-:Y:S05]  /*10be0*/  CALL.REL.NOINC `($__internal_45_$__cuda_sm70_shflsync_idx_p) ;  /* 0x00000e5000007944 */ /* 0x00efea0003c00000 */
[----:B------:R-:W-:Y:S01]  /*10bf0*/  MOV R0, R2 ;  /* 0x0000000200007202 */ /* 0x000fe20000000f00 */
[----:B------:R-:W-:Y:S05]  /*10c00*/  BRA `(.L_x_2230) ;  /* 0xffffc53000007947 */ /* 0x000fea000383ffff */
.L_x_2166:
[----:B--2---:R-:W-:Y:S01]  /*10c10*/  IMAD.MOV.U32 R5, RZ, RZ, R7 ;  /* 0x000000ffff057224 */ /* 0x004fe200078e0007 */
[----:B------:R-:W-:Y:S01]  /*10c20*/  MOV R4, 0x1 ;  /* 0x0000000100047802 */ /* 0x000fe20000000f00 */
[----:B------:R-:W-:Y:S01]  /*10c30*/  IMAD.MOV.U32 R2, RZ, RZ, 0x181f ;  /* 0x0000181fff027424 */ /* 0x000fe200078e00ff */
[----:B------:R-:W-:-:S02]  /*10c40*/  MOV R0, 0x10c60 ;  /* 0x00010c6000007802 */ /* 0x000fc40000000f00 */
[----:B-1-34-:R-:W-:Y:S05]  /*10c50*/  CALL.REL.NOINC `($__internal_45_$__cuda_sm70_shflsync_idx_p) ;  /* 0x00000de000007944 */ /* 0x01afea0003c00000 */
[----:B------:R-:W-:Y:S01]  /*10c60*/  IMAD.MOV.U32 R20, RZ, RZ, R2 ;  /* 0x000000ffff147224 */ /* 0x000fe200078e0002 */
[----:B------:R-:W-:Y:S01]  /*10c70*/  MOV R4, 0x1 ;  /* 0x0000000100047802 */ /* 0x000fe20000000f00 */
[----:B------:R-:W-:Y:S01]  /*10c80*/  IMAD.MOV.U32 R5, RZ, RZ, R56 ;  /* 0x000000ffff057224 */ /* 0x000fe200078e0038 */
[----:B------:R-:W-:-:S02]  /*10c90*/  MOV R2, 0x181f ;  /* 0x0000181f00027802 */ /* 0x000fc40000000f00 */
[----:B------:R-:W-:Y:S02]  /*10ca0*/  MOV R0, 0x10cc0 ;  /* 0x00010cc000007802 */ /* 0x000fe40000000f00 */
[----:B------:R-:W-:Y:S05]  /*10cb0*/  CALL.REL.NOINC `($__internal_45_$__cuda_sm70_shflsync_idx_p) ;  /* 0x00000d8000007944 */ /* 0x000fea0003c00000 */
[----:B------:R-:W-:Y:S05]  /*10cc0*/  BRA `(.L_x_2231) ;  /* 0xffffc5a000007947 */ /* 0x000fea000383ffff */
.L_x_2169:
[----:B--2---:R-:W-:Y:S01]  /*10cd0*/  IMAD.MOV.U32 R5, RZ, RZ, R7 ;  /* 0x000000ffff057224 */ /* 0x004fe200078e0007 */
[----:B------:R-:W-:Y:S01]  /*10ce0*/  MOV R4, 0x2 ;  /* 0x0000000200047802 */ /* 0x000fe20000000f00 */
[----:B----4-:R-:W-:Y:S01]  /*10cf0*/  IMAD.MOV.U32 R2, RZ, RZ, 0x181f ;  /* 0x0000181fff027424 */ /* 0x010fe200078e00ff */
[----:B------:R-:W-:Y:S02]  /*10d00*/  MOV R0, 0x10d20 ;  /* 0x00010d2000007802 */ /* 0x000fe40000000f00 */
[----:B-1-3--:R-:W-:Y:S05]  /*10d10*/  CALL.REL.NOINC `($__internal_45_$__cuda_sm70_shflsync_idx_p) ;  /* 0x00000d2000007944 */ /* 0x00afea0003c00000 */
[----:B------:R-:W-:Y:S01]  /*10d20*/  MOV R16, R2 ;  /* 0x0000000200107202 */ /* 0x000fe20000000f00 */
[----:B------:R-:W-:Y:S05]  /*10d30*/  BRA `(.L_x_2232) ;  /* 0xffffc66000007947 */ /* 0x000fea000383ffff */
.L_x_2170:
[----:B------:R-:W-:Y:S01]  /*10d40*/  IMAD.MOV.U32 R5, RZ, RZ, R56 ;  /* 0x000000ffff057224 */ /* 0x000fe200078e0038 */
[----:B------:R-:W-:Y:S01]  /*10d50*/  MOV R4, 0x2 ;  /* 0x0000000200047802 */ /* 0x000fe20000000f00 */
[----:B----4-:R-:W-:Y:S01]  /*10d60*/  IMAD.MOV.U32 R2, RZ, RZ, 0x181f ;  /* 0x0000181fff027424 */ /* 0x010fe200078e00ff */
[----:B------:R-:W-:Y:S02]  /*10d70*/  MOV R0, 0x10d90 ;  /* 0x00010d9000007802 */ /* 0x000fe40000000f00 */
[----:B-123--:R-:W-:Y:S05]  /*10d80*/  CALL.REL.NOINC `($__internal_45_$__cuda_sm70_shflsync_idx_p) ;  /* 0x00000cb000007944 */ /* 0x00efea0003c00000 */
[----:B------:R-:W-:Y:S05]  /*10d90*/  BRA `(.L_x_2233) ;  /* 0xffffc62000007947 */ /* 0x000fea000383ffff */
.L_x_2173:
        /* <DEDUP_REMOVED lines=13> */
.L_x_2175:
[----:B------:R-:W-:Y:S01]  /*10e70*/  IMAD.MOV.U32 R5, RZ, RZ, R148 ;  /* 0x000000ffff057224 */ /* 0x000fe200078e0094 */
[----:B------:R-:W-:Y:S01]  /*10e80*/  MOV R4, RZ ;  /* 0x000000ff00047202 */ /* 0x000fe20000000f00 */
[----:B------:R-:W-:Y:S01]  /*10e90*/  IMAD.MOV.U32 R2, RZ, RZ, 0x1c1f ;  /* 0x00001c1fff027424 */ /* 0x000fe200078e00ff */
[----:B------:R-:W-:Y:S02]  /*10ea0*/  MOV R0, 0x10ec0 ;  /* 0x00010ec000007802 */ /* 0x000fe40000000f00 */
[----:B------:R-:W-:Y:S05]  /*10eb0*/  CALL.REL.NOINC `($__internal_45_$__cuda_sm70_shflsync_idx_p) ;  /* 0x00000b8000007944 */ /* 0x000fea0003c00000 */
[----:B------:R-:W-:Y:S01]  /*10ec0*/  MOV R150, R2 ;  /* 0x0000000200967202 */ /* 0x000fe20000000f00 */
[----:B------:R-:W-:Y:S05]  /*10ed0*/  BRA `(.L_x_2235) ;  /* 0xffffc95000007947 */ /* 0x000fea000383ffff */
.L_x_2176:
[----:B------:R-:W-:Y:S01]  /*10ee0*/  IMAD.MOV.U32 R5, RZ, RZ, R149 ;  /* 0x000000ffff057224 */ /* 0x000fe200078e0095 */
[----:B------:R-:W-:Y:S01]  /*10ef0*/  MOV R4, RZ ;  /* 0x000000ff00047202 */ /* 0x000fe20000000f00 */
[----:B------:R-:W-:Y:S01]  /*10f00*/  IMAD.MOV.U32 R2, RZ, RZ, 0x1c1f ;  /* 0x00001c1fff027424 */ /* 0x000fe200078e00ff */
[----:B------:R-:W-:Y:S02]  /*10f10*/  MOV R0, 0x10f30 ;  /* 0x00010f3000007802 */ /* 0x000fe40000000f00 */
[----:B-12---:R-:W-:Y:S05]  /*10f20*/  CALL.REL.NOINC `($__internal_45_$__cuda_sm70_shflsync_idx_p) ;  /* 0x00000b1000007944 */ /* 0x006fea0003c00000 */
[----:B------:R-:W-:Y:S01]  /*10f30*/  MOV R0, R2 ;  /* 0x0000000200007202 */ /* 0x000fe20000000f00 */
[----:B------:R-:W-:Y:S05]  /*10f40*/  BRA `(.L_x_2236) ;  /* 0xffffc90000007947 */ /* 0x000fea000383ffff */
.L_x_2179:
[----:B----4-:R-:W-:Y:S01]  /*10f50*/  IMAD.MOV.U32 R5, RZ, RZ, R148 ;  /* 0x000000ffff057224 */ /* 0x010fe200078e0094 */
[----:B------:R-:W-:Y:S01]  /*10f60*/  MOV R4, 0x1 ;  /* 0x0000000100047802 */ /* 0x000fe20000000f00 */
[----:B------:R-:W-:Y:S01]  /*10f70*/  IMAD.MOV.U32 R2, RZ, RZ, 0x1c1f ;  /* 0x00001c1fff027424 */ /* 0x000fe200078e00ff */
[----:B------:R-:W-:-:S02]  /*10f80*/  MOV R0, 0x10fa0 ;  /* 0x00010fa000007802 */ /* 0x000fc40000000f00 */
[----:B-123--:R-:W-:Y:S05]  /*10f90*/  CALL.REL.NOINC `($__internal_45_$__cuda_sm70_shflsync_idx_p) ;  /* 0x00000aa000007944 */ /* 0x00efea0003c00000 */
        /* <DEDUP_REMOVED lines=8> */
.L_x_2183:
[----:B------:R-:W-:Y:S01]  /*11020*/  IMAD.MOV.U32 R5, RZ, RZ, R8 ;  /* 0x000000ffff057224 */ /* 0x000fe200078e0008 */
[----:B------:R-:W-:Y:S01]  /*11030*/  MOV R4, RZ ;  /* 0x000000ff00047202 */ /* 0x000fe20000000f00 */
[----:B------:R-:W-:Y:S01]  /*11040*/  IMAD.MOV.U32 R2, RZ, RZ, 0x181f ;  /* 0x0000181fff027424 */ /* 0x000fe200078e00ff */
[----:B------:R-:W-:Y:S02]  /*11050*/  MOV R0, 0x11070 ;  /* 0x0001107000007802 */ /* 0x000fe40000000f00 */
[----:B--23--:R-:W-:Y:S05]  /*11060*/  CALL.REL.NOINC `($__internal_45_$__cuda_sm70_shflsync_idx_p) ;  /* 0x000009d000007944 */ /* 0x00cfea0003c00000 */
[----:B------:R-:W-:Y:S01]  /*11070*/  MOV R9, R2 ;  /* 0x0000000200097202 */ /* 0x000fe20000000f00 */
[----:B------:R-:W-:Y:S05]  /*11080*/  BRA `(.L_x_2238) ;  /* 0xffffde3000007947 */ /* 0x000fea000383ffff */
.L_x_2184:
[----:B------:R-:W-:Y:S01]  /*11090*/  IMAD.MOV.U32 R5, RZ, RZ, R7 ;  /* 0x000000ffff057224 */ /* 0x000fe200078e0007 */
[----:B------:R-:W-:Y:S01]  /*110a0*/  MOV R4, RZ ;  /* 0x000000ff00047202 */ /* 0x000fe20000000f00 */
[----:B------:R-:W-:Y:S01]  /*110b0*/  IMAD.MOV.U32 R2, RZ, RZ, 0x181f ;  /* 0x0000181fff027424 */ /* 0x000fe200078e00ff */
[----:B------:R-:W-:Y:S02]  /*110c0*/  MOV R0, 0x110e0 ;  /* 0x000110e000007802 */ /* 0x000fe40000000f00 */
[----:B-1234-:R-:W-:Y:S05]  /*110d0*/  CALL.REL.NOINC `($__internal_45_$__cuda_sm70_shflsync_idx_p) ;  /* 0x0000096000007944 */ /* 0x01efea0003c00000 */
[----:B------:R-:W-:Y:S01]  /*110e0*/  MOV R0, R2 ;  /* 0x0000000200007202 */ /* 0x000fe20000000f00 */
[----:B------:R-:W-:Y:S05]  /*110f0*/  BRA `(.L_x_2239) ;  /* 0xffffdde000007947 */ /* 0x000fea000383ffff */
.L_x_2187:
        /* <DEDUP_REMOVED lines=13> */
.L_x_2190:
[----:B-1----:R-:W-:Y:S01]  /*111d0*/  IMAD.MOV.U32 R5, RZ, RZ, R8 ;  /* 0x000000ffff057224 */ /* 0x002fe200078e0008 */
[----:B------:R-:W-:Y:S01]  /*111e0*/  MOV R4, 0x2 ;  /* 0x0000000200047802 */ /* 0x000fe20000000f00 */
[----:B------:R-:W-:Y:S01]  /*111f0*/  IMAD.MOV.U32 R2, RZ, RZ, 0x181f ;  /* 0x0000181fff027424 */ /* 0x000fe200078e00ff */
[----:B--2---:R-:W-:Y:S02]  /*11200*/  MOV R0, 0x11220 ;  /* 0x0001122000007802 */ /* 0x004fe40000000f00 */
[----:B---34-:R-:W-:Y:S05]  /*11210*/  CALL.REL.NOINC `($__internal_45_$__cuda_sm70_shflsync_idx_p) ;  /* 0x0000082000007944 */ /* 0x018fea0003c00000 */
[----:B------:R-:W-:Y:S01]  /*11220*/  MOV R9, R2 ;  /* 0x0000000200097202 */ /* 0x000fe20000000f00 */
[----:B------:R-:W-:Y:S05]  /*11230*/  BRA `(.L_x_2241) ;  /* 0xffffdf1000007947 */ /* 0x000fea000383ffff */
.L_x_2191:
[----:B------:R-:W-:Y:S01]  /*11240*/  IMAD.MOV.U32 R5, RZ, RZ, R7 ;  /* 0x000000ffff057224 */ /* 0x000fe200078e0007 */
[----:B------:R-:W-:Y:S01]  /*11250*/  MOV R4, 0x2 ;  /* 0x0000000200047802 */ /* 0x000fe20000000f00 */
[----:B------:R-:W-:Y:S01]  /*11260*/  IMAD.MOV.U32 R2, RZ, RZ, 0x181f ;  /* 0x0000181fff027424 */ /* 0x000fe200078e00ff */
[----:B--2---:R-:W-:Y:S02]  /*11270*/  MOV R0, 0x11290 ;  /* 0x0001129000007802 */ /* 0x004fe40000000f00 */
[----:B-1-34-:R-:W-:Y:S05]  /*11280*/  CALL.REL.NOINC `($__internal_45_$__cuda_sm70_shflsync_idx_p) ;  /* 0x000007b000007944 */ /* 0x01afea0003c00000 */
[----:B------:R-:W-:Y:S01]  /*11290*/  MOV R0, R2 ;  /* 0x0000000200007202 */ /* 0x000fe20000000f00 */
[----:B------:R-:W-:Y:S05]  /*112a0*/  BRA `(.L_x_2242) ;  /* 0xffffdec000007947 */ /* 0x000fea000383ffff */
.L_x_2194:
        /* <DEDUP_REMOVED lines=13> */
.L_x_2196:
[----:B---34-:R-:W-:Y:S01]  /*11380*/  IMAD.MOV.U32 R5, RZ, RZ, R3 ;  /* 0x000000ffff057224 */ /* 0x018fe200078e0003 */
[----:B------:R-:W-:Y:S01]  /*11390*/  MOV R4, RZ ;  /* 0x000000ff00047202 */ /* 0x000fe20000000f00 */
[----:B------:R-:W-:Y:S01]  /*113a0*/  IMAD.MOV.U32 R2, RZ, RZ, 0x1f ;  /* 0x0000001fff027424 */ /* 0x000fe200078e00ff */
[----:B------:R-:W-:Y:S02]  /*113b0*/  MOV R0, 0x113d0 ;  /* 0x000113d000007802 */ /* 0x000fe40000000f00 */
[----:B------:R-:W-:Y:S05]  /*113c0*/  CALL.REL.NOINC `($__internal_45_$__cuda_sm70_shflsync_idx_p) ;  /* 0x0000067000007944 */ /* 0x000fea0003c00000 */
[----:B------:R-:W-:Y:S01]  /*113d0*/  MOV R7, R2 ;  /* 0x0000000200077202 */ /* 0x000fe20000000f00 */
[----:B------:R-:W-:Y:S05]  /*113e0*/  BRA `(.L_x_2244) ;  /* 0xffffe07000007947 */ /* 0x000fea000383ffff */
.L_x_2197:
[----:B---34-:R-:W-:Y:S01]  /*113f0*/  IMAD.MOV.U32 R5, RZ, RZ, R3 ;  /* 0x000000ffff057224 */ /* 0x018fe200078e0003 */
[----:B------:R-:W-:Y:S01]  /*11400*/  MOV R4, 0x1 ;  /* 0x0000000100047802 */ /* 0x000fe20000000f00 */
[----:B------:R-:W-:Y:S01]  /*11410*/  IMAD.MOV.U32 R2, RZ, RZ, 0x1f ;  /* 0x0000001fff027424 */ /* 0x000fe200078e00ff */
[----:B------:R-:W-:Y:S02]  /*11420*/  MOV R0, 0x11440 ;  /* 0x0001144000007802 */ /* 0x000fe40000000f00 */
[----:B-12---:R-:W-:Y:S05]  /*11430*/  CALL.REL.NOINC `($__internal_45_$__cuda_sm70_shflsync_idx_p) ;  /* 0x0000060000007944 */ /* 0x006fea0003c00000 */
[----:B------:R-:W-:Y:S01]  /*11440*/  MOV R3, R2 ;  /* 0x0000000200037202 */ /* 0x000fe20000000f00 */
[----:B------:R-:W-:Y:S05]  /*11450*/  BRA `(.L_x_2245) ;  /* 0xffffe02000007947 */ /* 0x000fea000383ffff */
.L_x_2198:
[----:B------:R-:W-:Y:S02]  /*11460*/  MOV R2, 0x1 ;  /* 0x0000000100027802 */ /* 0x000fe40000000f00 */
[----:B------:R-:W-:-:S02]  /*11470*/  MOV R0, 0x11490 ;  /* 0x0001149000007802 */ /* 0x000fc40000000f00 */
[----:B-12---:R-:W-:Y:S05]  /*11480*/  CALL.REL.NOINC `($__internal_46_$__cuda_sm70_shflsync_up_p) ;  /* 0x0000060000007944 */ /* 0x006fea0003c00000 */
[----:B--2---:R-:W-:Y:S01]  /*11490*/  MOV R0, R2 ;  /* 0x0000000200007202 */ /* 0x004fe20000000f00 */
[----:B-1----:R-:W-:Y:S05]  /*114a0*/  BRA `(.L_x_2246) ;  /* 0xffffe0f000007947 */ /* 0x002fea000383ffff */
.L_x_2199:
[----:B------:R-:W-:Y:S02]  /*114b0*/  MOV R2, 0x2 ;  /* 0x0000000200027802 */ /* 0x000fe40000000f00 */
[----:B------:R-:W-:-:S02]  /*114c0*/  MOV R0, 0x114e0 ;  /* 0x000114e000007802 */ /* 0x000fc40000000f00 */
[----:B-12---:R-:W-:Y:S05]  /*114d0*/  CALL.REL.NOINC `($__internal_46_$__cuda_sm70_shflsync_up_p) ;  /* 0x000005b000007944 */ /* 0x006fea0003c00000 */
        /* <DEDUP_REMOVED lines=22> */
[----:B------:R-:W-:Y:S01]  /*11640*/  MOV R0, R2 ;  /* 0x0000000200007202 */ /* 0x000fe20000000f00 */
[----:B------:R-:W-:Y:S05]  /*11650*/  BRA `(.L_x_2247) ;  /* 0xffffe04000007947 */ /* 0x000fea000383ffff */
.L_x_2203:
[----:B---3--:R-:W-:Y:S01]  /*11660*/  IMAD.MOV.U32 R9, RZ, RZ, R3 ;  /* 0x000000ffff097224 */ /* 0x008fe200078e0003 */
[----:B------:R-:W-:Y:S02]  /*11670*/  MOV R2, 0x1 ;  /* 0x0000000100027802 */ /* 0x000fe40000000f00 */
[----:B------:R-:W-:Y:S02]  /*11680*/  MOV R0, 0x116a0 ;  /* 0x000116a000007802 */ /* 0x000fe40000000f00 */
[----:B------:R-:W-:Y:S05]  /*11690*/  CALL.REL.NOINC `($__internal_46_$__cuda_sm70_shflsync_up_p) ;  /* 0x000003f000007944 */ /* 0x000fea0003c00000 */
[----:B--2---:R-:W-:Y:S01]  /*116a0*/  MOV R0, R2 ;  /* 0x0000000200007202 */ /* 0x004fe20000000f00 */
[----:B-1----:R-:W-:Y:S05]  /*116b0*/  BRA `(.L_x_2248) ;  /* 0xffffe13000007947 */ /* 0x002fea000383ffff */
.L_x_2204:
[----:B---3--:R-:W-:Y:S01]  /*116c0*/  IMAD.MOV.U32 R9, RZ, RZ, R3 ;  /* 0x000000ffff097224 */ /* 0x008fe200078e0003 */
        /* <DEDUP_REMOVED lines=27> */
.L_x_2206:
[----:B------:R-:W-:Y:S02]  /*11880*/  SEL R2, RZ, 0x1, P0 ;  /* 0x00000001ff027807 */ /* 0x000fe40000000000 */
[----:B------:R-:W-:Y:S02]  /*11890*/  MOV R0, 0x118b0 ;  /* 0x000118b000007802 */ /* 0x000fe40000000f00 */
[----:B---3--:R-:W-:Y:S05]  /*118a0*/  CALL.REL.NOINC `($__internal_47_$__cuda_sm70_votesync_ballot) ;  /* 0x0000023000007944 */ /* 0x008fea0003c00000 */
[----:B------:R-:W-:Y:S05]  /*118b0*/  BRA `(.L_x_2250) ;  /* 0xffffe0c000007947 */ /* 0x000fea000383ffff */
.L_x_2207:
[----:B------:R-:W-:Y:S01]  /*118c0*/  IMAD.MOV.U32 R5, RZ, RZ, R197 ;  /* 0x000000ffff057224 */ /* 0x000fe200078e00c5 */
[----:B------:R-:W-:Y:S01]  /*118d0*/  MOV R4, R12 ;  /* 0x0000000c00047202 */ /* 0x000fe20000000f00 */
[----:B------:R-:W-:Y:S01]  /*118e0*/  IMAD.MOV.U32 R2, RZ, RZ, 0x1f ;  /* 0x0000001fff027424 */ /* 0x000fe200078e00ff */
[----:B------:R-:W-:Y:S02]  /*118f0*/  MOV R0, 0x11910 ;  /* 0x0001191000007802 */ /* 0x000fe40000000f00 */
[----:B---3--:R-:W-:Y:S05]  /*11900*/  CALL.REL.NOINC `($__internal_45_$__cuda_sm70_shflsync_idx_p) ;  /* 0x0000013000007944 */ /* 0x008fea0003c00000 */
[----:B------:R-:W-:Y:S01]  /*11910*/  IMAD.MOV.U32 R197, RZ, RZ, R2 ;  /* 0x000000ffffc57224 */ /* 0x000fe200078e0002 */
[----:B------:R-:W-:Y:S01]  /*11920*/  MOV R4, R12 ;  /* 0x0000000c00047202 */ /* 0x000fe20000000f00 */
[----:B------:R-:W-:Y:S01]  /*11930*/  IMAD.MOV.U32 R5, RZ, RZ, R11 ;  /* 0x000000ffff057224 */ /* 0x000fe200078e000b */
[----:B------:R-:W-:Y:S02]  /*11940*/  MOV R2, 0x1f ;  /* 0x0000001f00027802 */ /* 0x000fe40000000f00 */
[----:B------:R-:W-:-:S02]  /*11950*/  MOV R0, 0x11970 ;  /* 0x0001197000007802 */ /* 0x000fc40000000f00 */
[----:B------:R-:W-:Y:S05]  /*11960*/  CALL.REL.NOINC `($__internal_45_$__cuda_sm70_shflsync_idx_p) ;  /* 0x000000d000007944 */ /* 0x000fea0003c00000 */
[----:B------:R-:W-:Y:S01]  /*11970*/  MOV R3, R2 ;  /* 0x0000000200037202 */ /* 0x000fe20000000f00 */
[----:B------:R-:W-:Y:S05]  /*11980*/  BRA `(.L_x_2251) ;  /* 0xffffe04000007947 */ /* 0x000fea000383ffff */
.L_x_2210:
[----:B------:R-:W-:Y:S01]  /*11990*/  IMAD.MOV.U32 R5, RZ, RZ, R9 ;  /* 0x000000ffff057224 */ /* 0x000fe200078e0009 */
[----:B------:R-:W-:-:S02]  /*119a0*/  MOV R2, 0x1f ;  /* 0x0000001f00027802 */ /* 0x000fc40000000f00 */
[----:B------:R-:W-:Y:S02]  /*119b0*/  MOV R0, 0x119d0 ;  /* 0x000119d000007802 */ /* 0x000fe40000000f00 */
[----:B-1234-:R-:W-:Y:S05]  /*119c0*/  CALL.REL.NOINC `($__internal_45_$__cuda_sm70_shflsync_idx_p) ;  /* 0x0000007000007944 */ /* 0x01efea0003c00000 */
[----:B------:R-:W-:Y:S01]  /*119d0*/  MOV R10, R2 ;  /* 0x00000002000a7202 */ /* 0x000fe20000000f00 */
[----:B------:R-:W-:Y:S05]  /*119e0*/  BRA `(.L_x_2209) ;  /* 0xffffe04000007947 */ /* 0x000fea000383ffff */
        .weak           $__internal_44_$__cuda_sm70_shflsync_bfly_p
        .type           $__internal_44_$__cuda_sm70_shflsync_bfly_p,@function
        .size           $__internal_44_$__cuda_sm70_shflsync_bfly_p,($__internal_45_$__cuda_sm70_shflsync_idx_p - $__internal_44_$__cuda_sm70_shflsync_bfly_p)
$__internal_44_$__cuda_sm70_shflsync_bfly_p:
[----:B------:R-:W-:Y:S04]  /*119f0*/  WARPSYNC R4 ;  /* 0x0000000400007348 */ /* 0x000fe80003800000 */
[----:B------:R1:W2:Y:S01]  /*11a00*/  SHFL.BFLY PT, R7, R8, R7, R5 ;  /* 0x0c00000708077389 */ /* 0x0002a200000e0005 */
[----:B------:R-:W-:Y:S02]  /*11a10*/  MOV R9, 0x0 ;  /* 0x0000000000097802 */ /* 0x000fe40000000f00 */
[----:B-1----:R-:W-:-:S04]  /*11a20*/  MOV R8, R6 ;  /* 0x0000000600087202 */ /* 0x002fc80000000f00 */
[----:B--2---:R-:W-:Y:S05]  /*11a30*/  RET.REL.NODEC R8 `(_ZN7cutlass13device_kernelIN5flash19enable_sm80_to_sm89INS1_16FlashAttnFwdSm80INS1_25CollectiveMainloopFwdSm80ILi8ELi2ELb0EN4cute5tupleIJNS5_1CILi128EEENS7_ILi64EEENS7_ILi192EEEEEELi192ENS_10bfloat16_tEfNS_4arch4Sm80ELb1ELb0ELb1ELb1ELb0ELb0ELb1ELb1EEENS1_21CollectiveEpilogueFwdINS6_IJS8_SA_S9_EEENS6_IJNS7_ILi1EEESI_SI_EEESC_SE_Li256ELb1ELb1ELb1ELb0EEENS1_36VarlenDynamicPersistentTileSchedulerILi128ELi64ELi256ELi256ELb1ELb1ELb0ELb1ELb1ELb1EEEEEEEEEvNT_6ParamsE) ;  /* 0xfffee5c008007950 */ /* 0x004fea0003c3ffff */
        .weak           $__internal_45_$__cuda_sm70_shflsync_idx_p
        .type           $__internal_45_$__cuda_sm70_shflsync_idx_p,@function
        .size           $__internal_45_$__cuda_sm70_shflsync_idx_p,($__internal_46_$__cuda_sm70_shflsync_up_p - $__internal_45_$__cuda_sm70_shflsync_idx_p)
$__internal_45_$__cuda_sm70_shflsync_idx_p:
[----:B------:R-:W-:Y:S04]  /*11a40*/  WARPSYNC R201 ;  /* 0x000000c900007348 */ /* 0x000fe80003800000 */
[----:B------:R1:W2:Y:S02]  /*11a50*/  SHFL.IDX PT, R2, R5, R4, R2 ;  /* 0x0000000405027389 */ /* 0x0002a400000e0002 */
[----:B-1----:R-:W-:Y:S02]  /*11a60*/  MOV R4, R0 ;  /* 0x0000000000047202 */ /* 0x002fe40000000f00 */
[----:B------:R-:W-:-:S04]  /*11a70*/  MOV R5, 0x0 ;  /* 0x0000000000057802 */ /* 0x000fc80000000f00 */
[----:B--2---:R-:W-:Y:S05]  /*11a80*/  RET.REL.NODEC R4 `(_ZN7cutlass13device_kernelIN5flash19enable_sm80_to_sm89INS1_16FlashAttnFwdSm80INS1_25CollectiveMainloopFwdSm80ILi8ELi2ELb0EN4cute5tupleIJNS5_1CILi128EEENS7_ILi64EEENS7_ILi192EEEEEELi192ENS_10bfloat16_tEfNS_4arch4Sm80ELb1ELb0ELb1ELb1ELb0ELb0ELb1ELb1EEENS1_21CollectiveEpilogueFwdINS6_IJS8_SA_S9_EEENS6_IJNS7_ILi1EEESI_SI_EEESC_SE_Li256ELb1ELb1ELb1ELb0EEENS1_36VarlenDynamicPersistentTileSchedulerILi128ELi64ELi256ELi256ELb1ELb1ELb0ELb1ELb1ELb1EEEEEEEEEvNT_6ParamsE) ;  /* 0xfffee57004007950 */ /* 0x004fea0003c3ffff */
        .weak           $__internal_46_$__cuda_sm70_shflsync_up_p
        .type           $__internal_46_$__cuda_sm70_shflsync_up_p,@function
        .size           $__internal_46_$__cuda_sm70_shflsync_up_p,($__internal_47_$__cuda_sm70_votesync_ballot - $__internal_46_$__cuda_sm70_shflsync_up_p)
$__internal_46_$__cuda_sm70_shflsync_up_p:
[----:B------:R-:W-:Y:S01]  /*11a90*/  MOV R4, R0 ;  /* 0x0000000000047202 */ /* 0x000fe20000000f00 */
[----:B------:R-:W-:Y:S04]  /*11aa0*/  WARPSYNC R204 ;  /* 0x000000cc00007348 */ /* 0x000fe80003800000 */
[----:B------:R-:W-:Y:S01]  /*11ab0*/  MOV R5, 0x0 ;  /* 0x0000000000057802 */ /* 0x000fe20000000f00 */
[----:B------:R1:W2:Y:S03]  /*11ac0*/  SHFL.UP PT, R2, R9, R2, R205 ;  /* 0x0400000209027389 */ /* 0x0002a600000e00cd */
[----:B------:R-:W-:Y:S05]  /*11ad0*/  RET.REL.NODEC R4 `(_ZN7cutlass13device_kernelIN5flash19enable_sm80_to_sm89INS1_16FlashAttnFwdSm80INS1_25CollectiveMainloopFwdSm80ILi8ELi2ELb0EN4cute5tupleIJNS5_1CILi128EEENS7_ILi64EEENS7_ILi192EEEEEELi192ENS_10bfloat16_tEfNS_4arch4Sm80ELb1ELb0ELb1ELb1ELb0ELb0ELb1ELb1EEENS1_21CollectiveEpilogueFwdINS6_IJS8_SA_S9_EEENS6_IJNS7_ILi1EEESI_SI_EEESC_SE_Li256ELb1ELb1ELb1ELb0EEENS1_36VarlenDynamicPersistentTileSchedulerILi128ELi64ELi256ELi256ELb1ELb1ELb0ELb1ELb1ELb1EEEEEEEEEvNT_6ParamsE) ;  /* 0xfffee52004007950 */ /* 0x000fea0003c3ffff */
        .weak           $__internal_47_$__cuda_sm70_votesync_ballot
        .type           $__internal_47_$__cuda_sm70_votesync_ballot,@function
        .size           $__internal_47_$__cuda_sm70_votesync_ballot,(.L_x_4980 - $__internal_47_$__cuda_sm70_votesync_ballot)
$__internal_47_$__cuda_sm70_votesync_ballot:
[----:B------:R-:W-:Y:S01]  /*11ae0*/  ISETP.NE.U32.AND P0, PT, R2, 0x1, PT ;  /* 0x000000010200780c */ /* 0x000fe20003f05070 */
[----:B------:R-:W-:Y:S01]  /*11af0*/  IMAD.MOV.U32 R2, RZ, RZ, R0 ;  /* 0x000000ffff027224 */ /* 0x000fe200078e0000 */
[----:B------:R-:W-:Y:S04]  /*11b00*/  WARPSYNC R200 ;  /* 0x000000c800007348 */ /* 0x000fe80003800000 */
[----:B------:R-:W-:-:S07]  /*11b10*/  IMAD.MOV.U32 R3, RZ, RZ, 0x0 ;  /* 0x00000000ff037424 */ /* 0x000fce00078e00ff */
[----:B------:R-:W-:-:S04]  /*11b20*/  VOTE.ANY R8, PT, !P0 ;  /* 0x0000000000087806 */ /* 0x000fc800040e0100 */
[----:B------:R-:W-:Y:S01]  /*11b30*/  LOP3.LUT R8, R8, R200, RZ, 0xc0, !PT ;  /* 0x000000c808087212 */ /* 0x000fe200078ec0ff */
[----:B------:R-:W-:Y:S06]  /*11b40*/  RET.REL.NODEC R2 `(_ZN7cutlass13device_kernelIN5flash19enable_sm80_to_sm89INS1_16FlashAttnFwdSm80INS1_25CollectiveMainloopFwdSm80ILi8ELi2ELb0EN4cute5tupleIJNS5_1CILi128EEENS7_ILi64EEENS7_ILi192EEEEEELi192ENS_10bfloat16_tEfNS_4arch4Sm80ELb1ELb0ELb1ELb1ELb0ELb0ELb1ELb1EEENS1_21CollectiveEpilogueFwdINS6_IJS8_SA_S9_EEENS6_IJNS7_ILi1EEESI_SI_EEESC_SE_Li256ELb1ELb1ELb1ELb0EEENS1_36VarlenDynamicPersistentTileSchedulerILi128ELi64ELi256ELi256ELb1ELb1ELb0ELb1ELb1ELb1EEEEEEEEEvNT_6ParamsE) ;  /* 0xfffee4b002007950 */ /* 0x000fec0003c3ffff */
.L_x_2252:
        /* <DEDUP_REMOVED lines=11> */
.L_x_4980:


//--------------------- .text._ZN7cutlass13device_kernelIN5flash19enable_sm80_to_sm89INS1_16FlashAttnFwdSm80INS1_25CollectiveMainloopFwdSm80ILi8ELi2ELb0EN4cute5tupleIJNS5_1CILi128EEENS7_ILi64EEENS7_ILi192EEEEEELi192ENS_10bfloat16_tEfNS_4arch4Sm80ELb1ELb0ELb1ELb1ELb0ELb1ELb1ELb1EEENS1_21CollectiveEpilogueFwdINS6_IJS8_SA_S9_EEENS6_IJNS7_ILi1EEESI_SI_EEESC_SE_Li256ELb1ELb1ELb1ELb0EEENS1_36VarlenDynamicPersistentTileSchedulerILi128ELi64ELi256ELi256ELb1ELb1ELb0ELb1ELb1ELb1EEEEEEEEEvNT_6ParamsE --------------------------
	.section	.text._ZN7cutlass13device_kernelIN5flash19enable_sm80_to_sm89INS1_16FlashAttnFwdSm80INS1_25CollectiveMainloopFwdSm80ILi8ELi2ELb0EN4cute5tupleIJNS5_1CILi128EEENS7_ILi64EEENS7_ILi192EEEEEELi192ENS_10bfloat16_tEfNS_4arch4Sm80ELb1ELb0ELb1ELb1ELb0ELb1ELb1ELb1EEENS1_21CollectiveEpilogueFwdINS6_IJS8_SA_S9_EEENS6_IJNS7_ILi1EEESI_SI_EEESC_SE_Li256ELb1ELb1ELb1ELb0EEENS1_36VarlenDynamicPersistentTileSchedulerILi128ELi64ELi256ELi256ELb1ELb1ELb0ELb1ELb1ELb1EEEEEEEEEvNT_6ParamsE,"ax",@progbits
	.sectioninfo	@"SHI_REGISTERS=255"
	.align	128
.text._ZN7cutlass13device_kernelIN5flash19enable_sm80_to_sm89INS1_16FlashAttnFwdSm80INS1_25CollectiveMainloopFwdSm80ILi8ELi2ELb0EN4cute5tupleIJNS5_1CILi128EEENS7_ILi64EEENS7_ILi192EEEEEELi192ENS_10bfloat16_tEfNS_4arch4Sm80ELb1ELb0ELb1ELb1ELb0ELb1ELb1ELb1EEENS1_21CollectiveEpilogueFwdINS6_IJS8_SA_S9_EEENS6_IJNS7_ILi1EEESI_SI_EEESC_SE_Li256ELb1ELb1ELb1ELb0EEENS1_36VarlenDynamicPersistentTileSchedulerILi128ELi64ELi256ELi256ELb1ELb1ELb0ELb1ELb1ELb1EEEEEEEEEvNT_6ParamsE:
        .type           _ZN7cutlass13device_kernelIN5flash19enable_sm80_to_sm89INS1_16FlashAttnFwdSm80INS1_25CollectiveMainloopFwdSm80ILi8ELi2ELb0EN4cute5tupleIJNS5_1CILi128EEENS7_ILi64EEENS7_ILi192EEEEEELi192ENS_10bfloat16_tEfNS_4arch4Sm80ELb1ELb0ELb1ELb1ELb0ELb1ELb1ELb1EEENS1_21CollectiveEpilogueFwdINS6_IJS8_SA_S9_EEENS6_IJNS7_ILi1EEESI_SI_EEESC_SE_Li256ELb1ELb1ELb1ELb0EEENS1_36VarlenDynamicPersistentTileSchedulerILi128ELi64ELi256ELi256ELb1ELb1ELb0ELb1ELb1ELb1EEEEEEEEEvNT_6ParamsE,@function
        .size           _ZN7cutlass13device_kernelIN5flash19enable_sm80_to_sm89INS1_16FlashAttnFwdSm80INS1_25CollectiveMainloopFwdSm80ILi8ELi2ELb0EN4cute5tupleIJNS5_1CILi128EEENS7_ILi64EEENS7_ILi192EEEEEELi192ENS_10bfloat16_tEfNS_4arch4Sm80ELb1ELb0ELb1ELb1ELb0ELb1ELb1ELb1EEENS1_21CollectiveEpilogueFwdINS6_IJS8_SA_S9_EEENS6_IJNS7_ILi1EEESI_SI_EEESC_SE_Li256ELb1ELb1ELb1ELb0EEENS1_36VarlenDynamicPersistentTileSchedulerILi128ELi64ELi256ELi256ELb1ELb1ELb0ELb1ELb1ELb1EEEEEEEEEvNT_6ParamsE,(.L_x_4985 - _ZN7cutlass13device_kernelIN5flash19enable_sm80_to_sm89INS1_16FlashAttnFwdSm80INS1_25CollectiveMainloopFwdSm80ILi8ELi2ELb0EN4cute5tupleIJNS5_1CILi128EEENS7_ILi64EEENS7_ILi192EEEEEELi192ENS_10bfloat16_tEfNS_4arch4Sm80ELb1ELb0ELb1ELb1ELb0ELb1ELb1ELb1EEENS1_21CollectiveEpilogueFwdINS6_IJS8_SA_S9_EEENS6_IJNS7_ILi1EEESI_SI_EEESC_SE_Li256ELb1ELb1ELb1ELb0EEENS1_36VarlenDynamicPersistentTileSchedulerILi128ELi64ELi256ELi256ELb1ELb1ELb0ELb1ELb1ELb1EEEEEEEEEvNT_6ParamsE)
        .other          _ZN7cutlass13device_kernelIN5flash19enable_sm80_to_sm89INS1_16FlashAttnFwdSm80INS1_25CollectiveMainloopFwdSm80ILi8ELi2ELb0EN4cute5tupleIJNS5_1CILi128EEENS7_ILi64EEENS7_ILi192EEEEEELi192ENS_10bfloat16_tEfNS_4arch4Sm80ELb1ELb0ELb1ELb1ELb0ELb1ELb1ELb1EEENS1_21CollectiveEpilogueFwdINS6_IJS8_SA_S9_EEENS6_IJNS7_ILi1EEESI_SI_EEESC_SE_Li256ELb1ELb1ELb1ELb0EEENS1_36VarlenDynamicPersistentTileSchedulerILi128ELi64ELi256ELi256ELb1ELb1ELb0ELb1ELb1ELb1EEEEEEEEEvNT_6ParamsE,@"STO_CUDA_ENTRY STV_DEFAULT"
_ZN7cutlass13device_kernelIN5flash19enable_sm80_to_sm89INS1_16FlashAttnFwdSm80INS1_25CollectiveMainloopFwdSm80ILi8ELi2ELb0EN4cute5tupleIJNS5_1CILi128EEENS7_ILi64EEENS7_ILi192EEEEEELi192ENS_10bfloat16_tEfNS_4arch4Sm80ELb1ELb0ELb1ELb1ELb0ELb1ELb1ELb1EEENS1_21CollectiveEpilogueFwdINS6_IJS8_SA_S9_EEENS6_IJNS7_ILi1EEESI_SI_EEESC_SE_Li256ELb1ELb1ELb1ELb0EEENS1_36VarlenDynamicPersistentTileSchedulerILi128ELi64ELi256ELi256ELb1ELb1ELb0ELb1ELb1ELb1EEEEEEEEEvNT_6ParamsE:
        /* <DEDUP_REMOVED lines=55> */
.L_x_2258:
        /* <DEDUP_REMOVED lines=16> */
.L_x_2431:
        /* <DEDUP_REMOVED lines=16> */
.L_x_2432:
[----:B--2---:R-:W-:-:S05]  /*0570*/  IMAD R2, R2, c[0x0][0x538], RZ ;  /* 0x00014e0002027a24 */ /* 0x004fca00078e02ff */
[----:B------:R-:W-:-:S04]  /*0580*/  IADD3 R3, R2, R3, RZ ;  /* 0x0000000302037210 */ /* 0x000fc80007ffe0ff */
[----:B------:R-:W-:-:S13]  /*0590*/  ISETP.GT.AND P0, PT, R3, UR4, PT ;  /* 0x0000000403007c0c */ /* 0x000fda000bf04270 */
[----:B-1----:R-:W-:Y:S05]  /*05a0*/  @!P0 BRA `(.L_x_2258) ;  /* 0xfffffdc000008947 */ /* 0x002fea000383ffff */
.L_x_2254:
[----:B------:R-:W-:-:S05]  /*05b0*/  IADD3 R208, -R2, R3, RZ ;  /* 0x0000000302d07210 */ /* 0x000fca0007ffe1ff */
[----:B------:R-:W-:-:S05]  /*05c0*/  IMAD R0, R7, c[0x0][0x538], R208 ;  /* 0x00014e0007007a24 */ /* 0x000fca00078e02d0 */
[----:B------:R-:W-:Y:S01]  /*05d0*/  ISETP.GT.AND P0, PT, R0, UR4, PT ;  /* 0x0000000400007c0c */ /* 0x000fe2000bf04270 */
[----:B------:R-:W-:-:S12]  /*05e0*/  BRA.DIV ~URZ, `(.L_x_2259) ;  /* 0x0001cc227f007947 */ /* 0x000fd8000b800000 */
[----:B------:R-:W-:-:S04]  /*05f0*/  VOTE.ANY R6, PT, !P0 ;  /* 0x0000000000067806 */ /* 0x000fc800040e0100 */
.L_x_2433:
[----:B------:R-:W1:Y:S02]  /*0600*/  POPC R10, R6 ;  /* 0x00000006000a7309 */ /* 0x000e640000000000 */
[----:B-1----:R-:W-:Y:S01]  /*0610*/  IADD3 R211, R10, R211, RZ ;  /* 0x000000d30ad37210 */ /* 0x002fe20007ffe0ff */
[----:B------:R-:W-:Y:S05]  /*0620*/  BRA.DIV ~URZ, `(.L_x_2260) ;  /* 0x0001cc227f007947 */ /* 0x000fea000b800000 */
[----:B------:R1:W2:Y:S01]  /*0630*/  SHFL.IDX PT, R8, R8, R10, 0x1f ;  /* 0x00001f0a08087589 */ /* 0x0002a200000e0000 */
[----:B------:R-:W-:-:S03]  /*0640*/  MOV R3, RZ ;  /* 0x000000ff00037202 */ /* 0x000fc60000000f00 */
[----:B------:R1:W3:Y:S04]  /*0650*/  SHFL.IDX PT, R5, R5, R10, 0x1f ;  /* 0x00001f0a05057589 */ /* 0x0002e800000e0000 */
.L_x_2434:
[----:B------:R-:W-:Y:S01]  /*0660*/  ISETP.NE.AND P0, PT, R6, RZ, PT ;  /* 0x000000ff0600720c */ /* 0x000fe20003f05270 */
[----:B------:R-:W-:-:S12]  /*0670*/  BSSY B0, `(.L_x_2261) ;  /* 0x0000005000007945 */ /* 0x000fd80003800000 */
[----:B------:R-:W-:Y:S05]  /*0680*/  @!P0 BRA `(.L_x_2262) ;  /* 0x0000003000008947 */ /* 0x000fea0003800000 */
[----:B------:R-:W-:Y:S01]  /*0690*/  IADD3 R2, R10, -0x1, RZ ;  /* 0xffffffff0a027810 */ /* 0x000fe20007ffe0ff */
[----:B------:R-:W-:Y:S05]  /*06a0*/  BRA.DIV ~URZ, `(.L_x_2263) ;  /* 0x0001cc827f007947 */ /* 0x000fea000b800000 */
[----:B------:R4:W1:Y:S02]  /*06b0*/  SHFL.IDX PT, R3, R7, R2, 0x1f ;  /* 0x00001f0207037589 */ /* 0x00086400000e0000 */
.L_x_2262:
[----:B------:R-:W-:Y:S05]  /*06c0*/  BSYNC B0 ;  /* 0x0000000000007941 */ /* 0x000fea0003800000 */
.L_x_2261:
[----:B---3--:R-:W-:Y:S01]  /*06d0*/  ISETP.NE.AND P0, PT, R5, 0x1, PT ;  /* 0x000000010500780c */ /* 0x008fe20003f05270 */
[----:B-1----:R-:W-:Y:S01]  /*06e0*/  IMAD R208, R3, c[0x0][0x538], R208 ;  /* 0x00014e0003d07a24 */ /* 0x002fe200078e02d0 */
[----:B------:R-:W-:Y:S04]  /*06f0*/  BSSY B0, `(.L_x_2264) ;  /* 0x0000077000007945 */ /* 0x000fe80003800000 */
[----:B------:R-:W-:-:S07]  /*0700*/  IADD3 R3, -R208, UR4, RZ ;  /* 0x00000004d0037c10 */ /* 0x000fce000fffe1ff */
[----:B------:R-:W-:Y:S05]  /*0710*/  @!P0 BRA `(.L_x_2265) ;  /* 0x0000037000008947 */ /* 0x000fea0003800000 */
[-C--:B--2-4-:R-:W-:Y:S02]  /*0720*/  IABS R7, R8.reuse ;  /* 0x0000000800077213 */ /* 0x094fe40000000000 */
[----:B------:R-:W-:Y:S02]  /*0730*/  IABS R9, R5 ;  /* 0x0000000500097213 */ /* 0x000fe40000000000 */
[----:B------:R-:W1:Y:S01]  /*0740*/  I2F.RP R13, R7 ;  /* 0x00000007000d7306 */ /* 0x000e620000209400 */
[----:B------:R-:W-:Y:S02]  /*0750*/  IABS R2, R3 ;  /* 0x0000000300027213 */ /* 0x000fe40000000000 */
[----:B------:R-:W-:-:S05]  /*0760*/  IABS R0, R8 ;  /* 0x0000000800007213 */ /* 0x000fca0000000000 */
[----:B------:R-:W-:Y:S08]  /*0770*/  I2F.RP R12, R9 ;  /* 0x00000009000c7306 */ /* 0x000ff00000209400 */
[----:B-1----:R-:W1:Y:S02]  /*0780*/  MUFU.RCP R10, R13 ;  /* 0x0000000d000a7308 */ /* 0x002e640000001000 */
[----:B-1----:R-:W-:Y:S01]  /*0790*/  IADD3 R10, R10, 0xffffffe, RZ ;  /* 0x0ffffffe0a0a7810 */ /* 0x002fe20007ffe0ff */
[----:B------:R-:W-:Y:S01]  /*07a0*/  IMAD.MOV R13, RZ, RZ, -R0 ;  /* 0x000000ffff0d7224 */ /* 0x000fe200078e0a00 */
[----:B------:R-:W-:-:S04]  /*07b0*/  LOP3.LUT R0, R3, R8, RZ, 0x3c, !PT ;  /* 0x0000000803007212 */ /* 0x000fc800078e3cff */
[----:B------:R-:W1:Y:S01]  /*07c0*/  F2I.FTZ.U32.TRUNC.NTZ R11, R10 ;  /* 0x0000000a000b7305 */ /* 0x000e62000021f000 */
[----:B------:R-:W-:Y:S02]  /*07d0*/  ISETP.GE.AND P1, PT, R0, RZ, PT ;  /* 0x000000ff0000720c */ /* 0x000fe40003f26270 */
[----:B------:R-:W-:-:S05]  /*07e0*/  IABS R0, R5 ;  /* 0x0000000500007213 */ /* 0x000fca0000000000 */
[----:B------:R-:W-:Y:S02]  /*07f0*/  IMAD.MOV R0, RZ, RZ, -R0 ;  /* 0x000000ffff007224 */ /* 0x000fe400078e0a00 */
        /* <DEDUP_REMOVED lines=13> */
[----:B------:R-:W-:Y:S01]  /*08d0*/  ISETP.GE.U32.AND P2, PT, R2, R7, PT ;  /* 0x000000070200720c */ /* 0x000fe20003f46070 */
[----:B-1----:R-:W-:Y:S02]  /*08e0*/  IMAD.MOV R2, RZ, RZ, -R11 ;  /* 0x000000ffff027224 */ /* 0x002fe400078e0a0b */
[----:B------:R-:W-:Y:S02]  /*08f0*/  IMAD.MOV.U32 R10, RZ, RZ, RZ ;  /* 0x000000ffff0a7224 */ /* 0x000fe400078e00ff */
[----:B------:R-:W-:-:S08]  /*0900*/  IMAD R7, R2, R9, RZ ;  /* 0x0000000902077224 */ /* 0x000fd000078e02ff */
[----:B------:R-:W-:Y:S01]  /*0910*/  @P2 IADD3 R6, R6, 0x1, RZ ;  /* 0x0000000106062810 */ /* 0x000fe20007ffe0ff */
[----:B------:R-:W-:-:S04]  /*0920*/  IMAD.HI.U32 R7, R11, R7, R10 ;  /* 0x000000070b077227 */ /* 0x000fc800078e000a */
[----:B------:R-:W-:Y:S01]  /*0930*/  @!P1 IMAD.MOV R6, RZ, RZ, -R6 ;  /* 0x000000ffff069224 */ /* 0x000fe200078e0a06 */
[----:B------:R-:W-:-:S04]  /*0940*/  @!P0 LOP3.LUT R6, RZ, R8, RZ, 0x33, !PT ;  /* 0x00000008ff068212 */ /* 0x000fc800078e33ff */
[----:B------:R-:W-:-:S05]  /*0950*/  IABS R2, R6 ;  /* 0x0000000600027213 */ /* 0x000fca0000000000 */
[----:B------:R-:W-:-:S04]  /*0960*/  IMAD.HI.U32 R7, R7, R2, RZ ;  /* 0x0000000207077227 */ /* 0x000fc800078e00ff */
[----:B------:R-:W-:Y:S02]  /*0970*/  IMAD R0, R7, R0, R2 ;  /* 0x0000000007007224 */ /* 0x000fe400078e0202 */
[----:B------:R-:W-:-:S03]  /*0980*/  IMAD.MOV R2, RZ, RZ, -R6 ;  /* 0x000000ffff027224 */ /* 0x000fc600078e0a06 */
[----:B------:R-:W-:-:S13]  /*0990*/  ISETP.GT.U32.AND P0, PT, R9, R0, PT ;  /* 0x000000000900720c */ /* 0x000fda0003f04070 */
[----:B------:R-:W-:Y:S01]  /*09a0*/  @!P0 IMAD.IADD R0, R0, 0x1, -R9 ;  /* 0x0000000100008824 */ /* 0x000fe200078e0a09 */
[----:B------:R-:W-:Y:S02]  /*09b0*/  @!P0 IADD3 R7, R7, 0x1, RZ ;  /* 0x0000000107078810 */ /* 0x000fe40007ffe0ff */
[----:B------:R-:W-:Y:S02]  /*09c0*/  ISETP.NE.AND P0, PT, R5, RZ, PT ;  /* 0x000000ff0500720c */ /* 0x000fe40003f05270 */
[----:B------:R-:W-:Y:S01]  /*09d0*/  ISETP.GE.U32.AND P2, PT, R0, R9, PT ;  /* 0x000000090000720c */ /* 0x000fe20003f46070 */
[----:B------:R-:W-:Y:S01]  /*09e0*/  IMAD R9, R8, R2, R3 ;  /* 0x0000000208097224 */ /* 0x000fe200078e0203 */
        /* <DEDUP_REMOVED lines=10> */
.L_x_2265:
[----:B------:R-:W-:-:S04]  /*0a90*/  IMAD.MOV.U32 R0, RZ, RZ, 0x4 ;  /* 0x00000004ff007424 */ /* 0x000fc800078e00ff */
[----:B------:R-:W-:-:S05]  /*0aa0*/  IMAD.WIDE R14, R211, R0, c[0x0][0x590] ;  /* 0x00016400d30e7625 */ /* 0x000fca00078e0200 */
[----:B------:R-:W3:Y:S01]  /*0ab0*/  LDG.E R5, [R14.64] ;  /* 0x000000080e057981 */ /* 0x000ee2000c1e1900 */
[----:B----4-:R-:W-:Y:S01]  /*0ac0*/  IABS R2, R3 ;  /* 0x0000000300027213 */ /* 0x010fe20000000000 */
[----:B--23--:R-:W-:-:S05]  /*0ad0*/  IMAD R6, R5, R8, RZ ;  /* 0x0000000805067224 */ /* 0x00cfca00078e02ff */
[----:B------:R-:W-:-:S04]  /*0ae0*/  IABS R9, R6 ;  /* 0x0000000600097213 */ /* 0x000fc80000000000 */
        /* <DEDUP_REMOVED lines=55> */
.L_x_2266:
[----:B------:R-:W-:Y:S05]  /*0e60*/  BSYNC B0 ;  /* 0x0000000000007941 */ /* 0x000fea0003800000 */
.L_x_2264:
[----:B------:R-:W-:-:S04]  /*0e70*/  LOP3.LUT R9, RZ, R9, RZ, 0x33, !PT ;  /* 0x00000009ff097212 */ /* 0x000fc800078e33ff */
[----:B------:R-:W-:Y:S01]  /*0e80*/  IADD3 R209, R9, R8, RZ ;  /* 0x0000000809d17210 */ /* 0x000fe20007ffe0ff */
[----:B------:R-:W-:Y:S05]  /*0e90*/  BRA `(.L_x_2267) ;  /* 0x0000004000007947 */ /* 0x000fea0003800000 */
.L_x_2255:
[----:B------:R-:W-:Y:S01]  /*0ea0*/  IMAD.MOV.U32 R209, RZ, RZ, RZ ;  /* 0x000000ffffd17224 */ /* 0x000fe200078e00ff */
[----:B------:R-:W-:Y:S01]  /*0eb0*/  MOV R210, RZ ;  /* 0x000000ff00d27202 */ /* 0x000fe20000000f00 */
[----:B------:R-:W-:Y:S01]  /*0ec0*/  IMAD.U32 R208, RZ, RZ, UR4 ;  /* 0x00000004ffd07e24 */ /* 0x000fe2000f8e00ff */
[----:B------:R-:W-:Y:S02]  /*0ed0*/  MOV R211, c[0x0][0x53c] ;  /* 0x00014f0000d37a02 */ /* 0x000fe40000000f00 */
.L_x_2267:
[----:B------:R-:W-:Y:S01]  /*0ee0*/  ISETP.NE.AND P0, PT, R4, RZ, PT ;  /* 0x000000ff0400720c */ /* 0x000fe20003f05270 */
[----:B------:R-:W-:-:S12]  /*0ef0*/  WARPSYNC 0xffffffff ;  /* 0xffffffff00007948 */ /* 0x000fd80003800000 */
[----:B------:R1:W-:Y:S04]  /*0f00*/  @!P0 STS.128 [0x24100], R208 ;  /* 0x024100d0ff008388 */ /* 0x0003e80000000c00 */
[----:B------:R-:W-:Y:S06]  /*0f10*/  BAR.ARV 0x5, 0x100 ;  /* 0x0144000000007b1d */ /* 0x000fec0000002000 */
.L_x_2253:
[----:B-1----:R-:W-:-:S13]  /*0f20*/  ISETP.GE.AND P0, PT, R211, c[0x0][0x53c], PT ;  /* 0x00014f00d3007a0c */ /* 0x002fda0003f06270 */
[----:B------:R-:W-:Y:S05]  /*0f30*/  @P0 EXIT ;  /* 0x000000000000094d */ /* 0x000fea0003800000 */
[----:B------:R-:W-:-:S04]  /*0f40*/  SHF.R.S32.HI R10, RZ, 0x1f, R213 ;  /* 0x0000001fff0a7819 */ /* 0x000fc800000114d5 */
[CC--:B------:R-:W-:Y:S02]  /*0f50*/  LEA.HI R11, R10.reuse, R213.reuse, RZ, 0x3 ;  /* 0x000000d50a0b7211 */ /* 0x0c0fe400078f18ff */
[CC--:B------:R-:W-:Y:S02]  /*0f60*/  LEA.HI R5, R10.reuse, R213.reuse, RZ, 0x4 ;  /* 0x000000d50a057211 */ /* 0x0c0fe400078f20ff */
[----:B------:R-:W-:Y:S02]  /*0f70*/  SHF.R.S32.HI R9, RZ, 0x3, R11 ;  /* 0x00000003ff097819 */ /* 0x000fe4000001140b */
[----:B------:R-:W-:Y:S02]  /*0f80*/  LOP3.LUT R0, R11, 0xfffffff8, RZ, 0xc0, !PT ;  /* 0xfffffff80b007812 */ /* 0x000fe400078ec0ff */
[-C--:B------:R-:W-:Y:S01]  /*0f90*/  LEA.HI R3, R10, R213.reuse, RZ, 0x6 ;  /* 0x000000d50a037211 */ /* 0x080fe200078f30ff */
[----:B------:R-:W-:Y:S01]  /*0fa0*/  IMAD.SHL.U32 R9, R9, 0x40, RZ ;  /* 0x0000004009097824 */ /* 0x000fe200078e00ff */
[----:B------:R-:W-:Y:S01]  /*0fb0*/  LOP3.LUT R2, R5, 0xfffffff0, RZ, 0xc0, !PT ;  /* 0xfffffff005027812 */ /* 0x000fe200078ec0ff */
[----:B------:R-:W-:Y:S01]  /*0fc0*/  IMAD.IADD R0, R213, 0x1, -R0 ;  /* 0x00000001d5007824 */ /* 0x000fe200078e0a00 */
[----:B------:R-:W-:Y:S01]  /*0fd0*/  SHF.R.S32.HI R8, RZ, 0x4, R5 ;  /* 0x00000004ff087819 */ /* 0x000fe20000011405 */
[----:B------:R-:W-:Y:S01]  /*0fe0*/  IMAD.SHL.U32 R3, R3, 0x8, RZ ;  /* 0x0000000803037824 */ /* 0x000fe200078e00ff */
[----:B------:R-:W-:Y:S01]  /*0ff0*/  LOP3.LUT R9, R9, 0x1c0, RZ, 0xc0, !PT ;  /* 0x000001c009097812 */ /* 0x000fe200078ec0ff */
[----:B------:R-:W-:Y:S01]  /*1000*/  IMAD.SHL.U32 R228, R0, 0x8, RZ ;  /* 0x0000000800e47824 */ /* 0x000fe200078e00ff */
[----:B------:R-:W-:Y:S01]  /*1010*/  LEA.HI R4, R10, R213, RZ, 0x5 ;  /* 0x000000d50a047211 */ /* 0x000fe200078f28ff */
[----:B------:R-:W-:Y:S01]  /*1020*/  IMAD.IADD R7, R213, 0x1, -R2 ;  /* 0x00000001d5077824 */ /* 0x000fe200078e0a02 */
[----:B------:R-:W-:Y:S01]  /*1030*/  LOP3.LUT R3, R3, 0x7ffffe00, RZ, 0xc0, !PT ;  /* 0x7ffffe0003037812 */ /* 0x000fe200078ec0ff */
[----:B------:R-:W-:Y:S01]  /*1040*/  IMAD.SHL.U32 R0, R0, 0x40, RZ ;  /* 0x0000004000007824 */ /* 0x000fe200078e00ff */
[----:B------:R-:W-:-:S02]  /*1050*/  SHF.R.U32.HI R138, RZ, 0x3, R9 ;  /* 0x00000003ff8a7819 */ /* 0x000fc40000011609 */
[----:B------:R-:W-:Y:S02]  /*1060*/  LOP3.LUT R2, R9, 0x38, R228, 0xf8, !PT ;  /* 0x0000003809027812 */ /* 0x000fe400078ef8e4 */
[----:B------:R-:W-:Y:S02]  /*1070*/  SHF.R.S32.HI R6, RZ, 0x1f, R7 ;  /* 0x0000001fff067819 */ /* 0x000fe40000011407 */
[----:B------:R-:W-:Y:S02]  /*1080*/  LOP3.LUT R138, R3, R2, R138, 0xf6, !PT ;  /* 0x00000002038a7212 */ /* 0x000fe400078ef68a */
[----:B------:R-:W-:Y:S02]  /*1090*/  LEA.HI R3, R6, R7, RZ, 0x3 ;  /* 0x0000000706037211 */ /* 0x000fe400078f18ff */
[----:B------:R-:W-:Y:S01]  /*10a0*/  LEA.HI R5, R5, R8, RZ, 0x1 ;  /* 0x0000000805057211 */ /* 0x000fe200078f08ff */
[----:B------:R-:W-:Y:S01]  /*10b0*/  IMAD.SHL.U32 R138, R138, 0x2, RZ ;  /* 0x000000028a8a7824 */ /* 0x000fe200078e00ff */
[C---:B------:R-:W-:Y:S01]  /*10c0*/  LOP3.LUT R6, R3.reuse, 0xfffffff8, RZ, 0xc0, !PT ;  /* 0xfffffff803067812 */ /* 0x040fe200078ec0ff */
[----:B------:R-:W-:Y:S01]  /*10d0*/  IMAD.SHL.U32 R3, R3, 0x40, RZ ;  /* 0x0000004003037824 */ /* 0x000fe200078e00ff */
[----:B------:R-:W-:-:S02]  /*10e0*/  SHF.R.S32.HI R2, RZ, 0x5, R4 ;  /* 0x00000005ff027819 */ /* 0x000fc40000011404 */
[----:B------:R-:W-:Y:S01]  /*10f0*/  SHF.R.S32.HI R9, RZ, 0x1f, R4 ;  /* 0x0000001fff097819 */ /* 0x000fe20000011404 */
[----:B------:R-:W-:Y:S01]  /*1100*/  IMAD.IADD R6, R7, 0x1, -R6 ;  /* 0x0000000107067824 */ /* 0x000fe200078e0a06 */
[----:B------:R-:W-:Y:S02]  /*1110*/  LOP3.LUT R4, R4, 0xffffffe0, RZ, 0xc0, !PT ;  /* 0xffffffe004047812 */ /* 0x000fe400078ec0ff */
[----:B------:R-:W-:Y:S02]  /*1120*/  LOP3.LUT R5, R5, 0xfffffffe, RZ, 0xc0, !PT ;  /* 0xfffffffe05057812 */ /* 0x000fe400078ec0ff */
[----:B------:R-:W-:Y:S01]  /*1130*/  LEA.HI R9, R9, R2, RZ, 0x3 ;  /* 0x0000000209097211 */ /* 0x000fe200078f18ff */
[----:B------:R-:W-:Y:S01]  /*1140*/  IMAD.IADD R217, R213, 0x1, -R4 ;  /* 0x00000001d5d97824 */ /* 0x000fe200078e0a04 */
[----:B------:R-:W-:Y:S01]  /*1150*/  LEA.HI R219, R10, R213, RZ, 0x2 ;  /* 0x000000d50adb7211 */ /* 0x000fe200078f10ff */
[----:B------:R-:W-:Y:S01]  /*1160*/  IMAD.IADD R5, R8, 0x1, -R5 ;  /* 0x0000000108057824 */ /* 0x000fe200078e0a05 */
[----:B------:R-:W-:Y:S01]  /*1170*/  LOP3.LUT R9, R9, 0xffffff8, RZ, 0xc0, !PT ;  /* 0x0ffffff809097812 */ /* 0x000fe200078ec0ff */
[----:B------:R-:W-:Y:S01]  /*1180*/  IMAD.SHL.U32 R4, R6, 0x40, RZ ;  /* 0x0000004006047824 */ /* 0x000fe200078e00ff */
[----:B------:R-:W-:Y:S01]  /*1190*/  SHF.R.S32.HI R8, RZ, 0x1f, R217 ;  /* 0x0000001fff087819 */ /* 0x000fe200000114d9 */
[----:B------:R-:W-:Y:S01]  /*11a0*/  IMAD.SHL.U32 R7, R5, 0x8, RZ ;  /* 0x0000000805077824 */ /* 0x000fe200078e00ff */
[----:B------:R-:W-:Y:S01]  /*11b0*/  LOP3.LUT R218, R219, 0xfffffffc, RZ, 0xc0, !PT ;  /* 0xfffffffcdbda7812 */ /* 0x000fe200078ec0ff */
[----:B------:R-:W-:Y:S01]  /*11c0*/  IMAD.IADD R9, R2, 0x1, -R9 ;  /* 0x0000000102097824 */ /* 0x000fe200078e0a09 */
[----:B------:R-:W-:Y:S01]  /*11d0*/  LOP3.LUT R4, R4, 0x1c0, RZ, 0xc0, !PT ;  /* 0x000001c004047812 */ /* 0x000fe200078ec0ff */
[----:B------:R-:W-:Y:S01]  /*11e0*/  IMAD.SHL.U32 R2, R2, 0x400, RZ ;  /* 0x0000040002027824 */ /* 0x000fe200078e00ff */
[----:B------:R-:W-:Y:S01]  /*11f0*/  LOP3.LUT R0, R0, 0x1c0, RZ, 0xc0, !PT ;  /* 0x000001c000007812 */ /* 0x000fe200078ec0ff */
[----:B------:R-:W-:Y:S01]  /*1200*/  IMAD.IADD R218, R213, 0x1, -R218 ;  /* 0x00000001d5da7824 */ /* 0x000fe200078e0ada */
[----:B------:R-:W-:-:S02]  /*1210*/  LEA.HI R8, R8, R217, RZ, 0x2 ;  /* 0x000000d908087211 */ /* 0x000fc400078f10ff */
[----:B------:R-:W-:Y:S01]  /*1220*/  LOP3.LUT R7, R4, 0x8, R7, 0xf8, !PT ;  /* 0x0000000804077812 */ /* 0x000fe200078ef807 */
[C---:B------:R-:W-:Y:S01]  /*1230*/  IMAD.SHL.U32 R140, R218.reuse, 0x4, RZ ;  /* 0x00000004da8c7824 */ /* 0x040fe200078e00ff */
[----:B------:R-:W-:Y:S01]  /*1240*/  SHF.R.U32.HI R4, RZ, 0x3, R4 ;  /* 0x00000003ff047819 */ /* 0x000fe20000011604 */
[----:B------:R-:W-:Y:S01]  /*1250*/  IMAD.SHL.U32 R142, R218, 0x8, RZ ;  /* 0x00000008da8e7824 */ /* 0x000fe200078e00ff */
[----:B------:R-:W-:Y:S02]  /*1260*/  LOP3.LUT R11, R0, 0x8, R11, 0xf8, !PT ;  /* 0x00000008000b7812 */ /* 0x000fe400078ef80b */
[----:B------:R-:W-:Y:S02]  /*1270*/  SHF.R.U32.HI R0, RZ, 0x3, R0 ;  /* 0x00000003ff007819 */ /* 0x000fe40000011600 */
[----:B------:R-:W-:Y:S02]  /*1280*/  SHF.R.S32.HI R216, RZ, 0x2, R8 ;  /* 0x00000002ffd87819 */ /* 0x000fe40000011408 */
[----:B------:R-:W-:Y:S01]  /*1290*/  LOP3.LUT R4, R7, R4, RZ, 0x3c, !PT ;  /* 0x0000000407047212 */ /* 0x000fe200078e3cff */
[----:B------:R-:W-:Y:S01]  /*12a0*/  IMAD.MOV.U32 R7, RZ, RZ, 0x40 ;  /* 0x00000040ff077424 */ /* 0x000fe200078e00ff */
[----:B------:R-:W-:Y:S01]  /*12b0*/  LOP3.LUT R3, R3, 0xfffffe00, RZ, 0xc0, !PT ;  /* 0xfffffe0003037812 */ /* 0x000fe200078ec0ff */
[----:B------:R-:W-:Y:S01]  /*12c0*/  IMAD R216, R9, 0x10, R216 ;  /* 0x0000001009d87824 */ /* 0x000fe200078e02d8 */
[----:B------:R-:W-:-:S02]  /*12d0*/  LOP3.LUT R0, R11, R0, RZ, 0x3c, !PT ;  /* 0x000000000b007212 */ /* 0x000fc400078e3cff */
[----:B------:R-:W-:Y:S01]  /*12e0*/  R2P PR, R6, 0x6 ;  /* 0x0000000606007804 */ /* 0x000fe20000000000 */
[----:B------:R-:W-:Y:S01]  /*12f0*/  IMAD.MOV.U32 R6, RZ, RZ, 0x20 ;  /* 0x00000020ff067424 */ /* 0x000fe200078e00ff */
[CC--:B------:R-:W-:Y:S01]  /*1300*/  IADD3 R2, R4.reuse, R3.reuse, R2 ;  /* 0x0000000304027210 */ /* 0x0c0fe20007ffe002 */
[----:B------:R-:W-:Y:S01]  /*1310*/  IMAD R0, R5, 0x200, R0 ;  /* 0x0000020005007824 */ /* 0x000fe200078e0200 */
[----:B------:R-:W-:Y:S02]  /*1320*/  LOP3.LUT R4, R4, R3, RZ, 0xfc, !PT ;  /* 0x0000000304047212 */ /* 0x000fe400078efcff */
[----:B------:R-:W-:Y:S02]  /*1330*/  LEA.HI R9, R218, R218, RZ, 0x1 ;  /* 0x000000dada097211 */ /* 0x000fe400078f08ff */
[----:B------:R-:W-:Y:S02]  /*1340*/  IADD3 R3, R140, 0x40, RZ ;  /* 0x000000408c037810 */ /* 0x000fe40007ffe0ff */
[----:B------:R-:W-:-:S02]  /*1350*/  LOP3.LUT R9, R9, 0x1ffffffe, RZ, 0xc0, !PT ;  /* 0x1ffffffe09097812 */ /* 0x000fc400078ec0ff */
[----:B------:R-:W-:Y:S01]  /*1360*/  LOP3.LUT R8, R8, 0x7ffffffc, RZ, 0xc0, !PT ;  /* 0x7ffffffc08087812 */ /* 0x000fe200078ec0ff */
[----:B------:R-:W-:Y:S01]  /*1370*/  IMAD.IADD R136, R140, 0x1, R3 ;  /* 0x000000018c887824 */ /* 0x000fe200078e0203 */
[----:B------:R-:W-:Y:S01]  /*1380*/  SEL R197, R6, 0xffffffe0, !P1 ;  /* 0xffffffe006c57807 */ /* 0x000fe20004800000 */
[----:B------:R-:W-:Y:S01]  /*1390*/  IMAD.IADD R9, R218, 0x1, -R9 ;  /* 0x00000001da097824 */ /* 0x000fe200078e0a09 */
[----:B------:R-:W-:Y:S01]  /*13a0*/  LEA R192, R4, 0x100, 0x1 ;  /* 0x0000010004c07811 */ /* 0x000fe200078e08ff */
[----:B------:R-:W-:Y:S01]  /*13b0*/  IMAD.IADD R221, R217, 0x1, -R8 ;  /* 0x00000001d9dd7824 */ /* 0x000fe200078e0a08 */
[----:B------:R-:W-:Y:S01]  /*13c0*/  LEA R198, R2, 0x18100, 0x1 ;  /* 0x0001810002c67811 */ /* 0x000fe200078e08ff */
[----:B------:R-:W-:Y:S01]  /*13d0*/  IMAD R222, R9, 0x8, R216 ;  /* 0x0000000809de7824 */ /* 0x000fe200078e02d8 */
[----:B------:R-:W-:Y:S01]  /*13e0*/  IADD3 R5, R140, 0x20, RZ ;  /* 0x000000208c057810 */ /* 0x000fe20007ffe0ff */
[----:B------:R-:W-:Y:S01]  /*13f0*/  IMAD.SHL.U32 R221, R221, 0x2, RZ ;  /* 0x00000002dddd7824 */ /* 0x000fe200078e00ff */
[----:B------:R-:W-:Y:S01]  /*1400*/  SEL R3, R7, 0xffffffc0, !P2 ;  /* 0xffffffc007037807 */ /* 0x000fe20005000000 */
[----:B------:R-:W-:Y:S01]  /*1410*/  IMAD.IADD R195, R198, 0x1, R197 ;  /* 0x00000001c6c37824 */ /* 0x000fe200078e02c5 */
[----:B------:R-:W-:Y:S01]  /*1420*/  LEA R196, R0, 0xc100, 0x1 ;  /* 0x0000c10000c47811 */ /* 0x000fe200078e08ff */
[--C-:B------:R-:W-:Y:S01]  /*1430*/  IMAD.IADD R0, R197, 0x1, R192.reuse ;  /* 0x00000001c5007824 */ /* 0x100fe200078e02c0 */
[----:B------:R-:W-:Y:S01]  /*1440*/  SHF.R.S32.HI R219, RZ, 0x2, R219 ;  /* 0x00000002ffdb7819 */ /* 0x000fe200000114db */
[----:B------:R-:W-:Y:S01]  /*1450*/  IMAD.IADD R137, R140, 0x1, R5 ;  /* 0x000000018c897824 */ /* 0x000fe200078e0205 */
[----:B------:R-:W-:Y:S01]  /*1460*/  IADD3 R215, R228, 0x40, RZ ;  /* 0x00000040e4d77810 */ /* 0x000fe20007ffe0ff */
[--C-:B------:R-:W-:Y:S01]  /*1470*/  IMAD.IADD R194, R198, 0x1, R3.reuse ;  /* 0x00000001c6c27824 */ /* 0x100fe200078e0203 */
[----:B------:R-:W-:Y:S01]  /*1480*/  IADD3 R214, R228, 0x80, RZ ;  /* 0x00000080e4d67810 */ /* 0x000fe20007ffe0ff */
[C---:B------:R-:W-:Y:S01]  /*1490*/  IMAD.IADD R139, R3.reuse, 0x1, R192 ;  /* 0x00000001038b7824 */ /* 0x040fe200078e02c0 */
[C---:B------:R-:W-:Y:S01]  /*14a0*/  IADD3 R10, R138.reuse, 0x100, RZ ;  /* 0x000001008a0a7810 */ /* 0x040fe20007ffe0ff */
[----:B------:R-:W-:Y:S01]  /*14b0*/  IMAD.IADD R223, R3, 0x1, R0 ;  /* 0x0000000103df7824 */ /* 0x000fe200078e0200 */
[----:B------:R-:W-:Y:S01]  /*14c0*/  IADD3 R11, R138, 0xc100, RZ ;  /* 0x0000c1008a0b7810 */ /* 0x000fe20007ffe0ff */
[----:B------:R-:W-:-:S02]  /*14d0*/  IMAD.IADD R193, R195, 0x1, R3 ;  /* 0x00000001c3c17824 */ /* 0x000fc400078e0203 */
.L_x_2430:
[----:B------:R-:W-:-:S04]  /*14e0*/  IMAD.MOV.U32 R6, RZ, RZ, 0x4 ;  /* 0x00000004ff067424 */ /* 0x000fc800078e00ff */
[----:B------:R-:W-:-:S06]  /*14f0*/  IMAD.WIDE R224, R211, R6, c[0x0][0x588] ;  /* 0x00016200d3e07625 */ /* 0x000fcc00078e0206 */
        /* <DEDUP_REMOVED lines=10> */
[----:B------:R-:W-:Y:S01]  /*15a0*/  IMAD.MOV.U32 R84, RZ, RZ, RZ ;  /* 0x000000ffff547224 */ /* 0x000fe200078e00ff */
[----:B--2---:R-:W-:Y:S02]  /*15b0*/  SHF.R.S32.HI R85, RZ, 0x1f, R224 ;  /* 0x0000001fff557819 */ /* 0x004fe400000114e0 */
[C---:B------:R-:W-:Y:S02]  /*15c0*/  @P4 LEA R2, P0, R224.reuse, c[0x0][0x360], 0x2 ;  /* 0x0000d800e0024a11 */ /* 0x040fe400078010ff */
[C---:B------:R-:W-:Y:S02]  /*15d0*/  @P2 LEA R4, P1, R224.reuse, c[0x0][0x370], 0x2 ;  /* 0x0000dc00e0042a11 */ /* 0x040fe400078210ff */
[----:B------:R-:W-:-:S02]  /*15e0*/  @P4 LEA.HI.X R3, R224, c[0x0][0x364], R85, 0x2, P0 ;  /* 0x0000d900e0034a11 */ /* 0x000fc400000f1455 */
[----:B------:R-:W-:Y:S02]  /*15f0*/  ISETP.NE.U32.AND P0, PT, RZ, c[0x0][0x350], PT ;  /* 0x0000d400ff007a0c */ /* 0x000fe40003f05070 */
[C---:B------:R-:W-:Y:S01]  /*1600*/  @P2 LEA.HI.X R5, R224.reuse, c[0x0][0x374], R85, 0x2, P1 ;  /* 0x0000dd00e0052a11 */ /* 0x040fe200008f1455 */
[----:B------:R-:W-:Y:S01]  /*1610*/  YIELD ;  /* 0x0000000000007946 */ /* 0x000fe20003800000 */
[----:B------:R-:W-:Y:S01]  /*1620*/  ISETP.NE.AND.EX P6, PT, RZ, c[0x0][0x354], PT, P0 ;  /* 0x0000d500ff007a0c */ /* 0x000fe20003fc5300 */
[----:B------:R1:W5:Y:S01]  /*1630*/  @P4 LDG.E R241, [R2.64] ;  /* 0x0000000802f14981 */ /* 0x000362000c1e1900 */
[C---:B------:R-:W-:Y:S02]  /*1640*/  LEA R8, P1, R224.reuse, c[0x0][0x350], 0x2 ;  /* 0x0000d400e0087a11 */ /* 0x040fe400078210ff */
[C---:B------:R-:W-:Y:S01]  /*1650*/  LEA R12, P0, R224.reuse, c[0x0][0x358], 0x2 ;  /* 0x0000d600e00c7a11 */ /* 0x040fe200078010ff */
[----:B------:R2:W5:Y:S01]  /*1660*/  @P2 LDG.E R87, [R4.64] ;  /* 0x0000000804572981 */ /* 0x000562000c1e1900 */
[----:B------:R-:W-:-:S02]  /*1670*/  LEA R14, P2, R224, c[0x0][0x348], 0x2 ;  /* 0x0000d200e00e7a11 */ /* 0x000fc400078410ff */
[C-C-:B------:R-:W-:Y:S02]  /*1680*/  LEA.HI.X R9, R224.reuse, c[0x0][0x354], R85.reuse, 0x2, P1 ;  /* 0x0000d500e0097a11 */ /* 0x140fe400008f1455 */
[C-C-:B------:R-:W-:Y:S02]  /*1690*/  LEA.HI.X R15, R224.reuse, c[0x0][0x34c], R85.reuse, 0x2, P2 ;  /* 0x0000d300e00f7a11 */ /* 0x140fe400010f1455 */
[----:B------:R-:W-:Y:S01]  /*16a0*/  LEA.HI.X R13, R224, c[0x0][0x35c], R85, 0x2, P0 ;  /* 0x0000d700e00d7a11 */ /* 0x000fe200000f1455 */
[----:B------:R3:W5:Y:S04]  /*16b0*/  @P6 LDG.E R86, [R8.64] ;  /* 0x0000000808566981 */ /* 0x000768000c1e1900 */
[----:B------:R3:W5:Y:S01]  /*16c0*/  @P3 LDG.E R84, [R14.64] ;  /* 0x000000080e543981 */ /* 0x000762000c1e1900 */
[----:B--2---:R-:W-:-:S06]  /*16d0*/  IMAD.MOV.U32 R4, RZ, RZ, RZ ;  /* 0x000000ffff047224 */ /* 0x004fcc00078e00ff */
[----:B------:R3:W5:Y:S01]  /*16e0*/  @P5 LDG.E R4, [R12.64] ;  /* 0x000000080c045981 */ /* 0x000762000c1e1900 */
[----:B-1----:R-:W-:Y:S02]  /*16f0*/  P2R R2, PR, RZ, 0x40 ;  /* 0x00000040ff027803 */ /* 0x002fe40000000000 */
[----:B------:R-:W-:Y:S01]  /*1700*/  LOP3.LUT R225, R210, 0xffff, RZ, 0xc0, !PT ;  /* 0x0000ffffd2e17812 */ /* 0x000fe200078ec0ff */
[----:B------:R-:W-:Y:S05]  /*1710*/  @P4 BRA `(.L_x_2268) ;  /* 0x0000005000004947 */ /* 0x000fea0003800000 */
[----:B-----5:R-:W-:Y:S01]  /*1720*/  MOV R241, c[0x0][0x168] ;  /* 0x00005a0000f17a02 */ /* 0x020fe20000000f00 */
[----:B------:R-:W-:Y:S05]  /*1730*/  @!P3 BRA `(.L_x_2268) ;  /* 0x000000300000b947 */ /* 0x000fea0003800000 */
[----:B------:R-:W2:Y:S04]  /*1740*/  LDG.E R241, [R14.64] ;  /* 0x000000080ef17981 */ /* 0x000ea8000c1e1900 */
[----:B------:R-:W2:Y:S02]  /*1750*/  LDG.E R0, [R14.64+0x4] ;  /* 0x000004080e007981 */ /* 0x000ea4000c1e1900 */
[----:B--2---:R-:W-:-:S02]  /*1760*/  IADD3 R241, -R241, R0, RZ ;  /* 0x00000000f1f17210 */ /* 0x004fc40007ffe1ff */
.L_x_2268:
[----:B------:R-:W-:-:S04]  /*1770*/  ISETP.NE.U32.AND P0, PT, RZ, c[0x0][0x368], PT ;  /* 0x0000da00ff007a0c */ /* 0x000fc80003f05070 */
[----:B------:R-:W-:-:S13]  /*1780*/  ISETP.NE.AND.EX P0, PT, RZ, c[0x0][0x36c], PT, P0 ;  /* 0x0000db00ff007a0c */ /* 0x000fda0003f05300 */
[----:B------:R-:W-:Y:S05]  /*1790*/  @!P0 BRA `(.L_x_2269) ;  /* 0x0000004000008947 */ /* 0x000fea0003800000 */
[----:B---3--:R-:W-:-:S04]  /*17a0*/  LEA R8, P0, R224, c[0x0][0x368], 0x2 ;  /* 0x0000da00e0087a11 */ /* 0x008fc800078010ff */
[----:B------:R-:W-:-:S05]  /*17b0*/  LEA.HI.X R9, R224, c[0x0][0x36c], R85, 0x2, P0 ;  /* 0x0000db00e0097a11 */ /* 0x000fca00000f1455 */
[----:B------:R1:W5:Y:S01]  /*17c0*/  LDG.E R3, [R8.64] ;  /* 0x0000000808037981 */ /* 0x000362000c1e1900 */
[----:B------:R-:W-:Y:S05]  /*17d0*/  BRA `(.L_x_2270) ;  /* 0x0000005000007947 */ /* 0x000fea0003800000 */
.L_x_2269:
[----:B------:R-:W-:Y:S01]  /*17e0*/  MOV R3, c[0x0][0x1d0] ;  /* 0x0000740000037a02 */ /* 0x000fe20000000f00 */
[----:B------:R-:W-:Y:S05]  /*17f0*/  @!P6 BRA `(.L_x_2270) ;  /* 0x000000300000e947 */ /* 0x000fea0003800000 */
[----:B------:R-:W2:Y:S04]  /*1800*/  LDG.E R3, [R8.64] ;  /* 0x0000000808037981 */ /* 0x000ea8000c1e1900 */
[----:B------:R-:W2:Y:S02]  /*1810*/  LDG.E R0, [R8.64+0x4] ;  /* 0x0000040808007981 */ /* 0x000ea4000c1e1900 */
[----:B--2---:R-:W-:Y:S02]  /*1820*/  IADD3 R3, -R3, R0, RZ ;  /* 0x0000000003037210 */ /* 0x004fe40007ffe1ff */
.L_x_2270:
[----:B------:R-:W2:Y:S04]  /*1830*/  @P5 LDG.E R5, [R12.64] ;  /* 0x000000080c055981 */ /* 0x000ea8000c1e1900 */
[----:B-1-3--:R-:W2:Y:S01]  /*1840*/  @P5 LDG.E R8, [R12.64+0x4] ;  /* 0x000004080c085981 */ /* 0x00aea2000c1e1900 */
[----:B------:R-:W-:Y:S01]  /*1850*/  ISETP.NE.U32.AND P0, PT, RZ, c[0x0][0x378], PT ;  /* 0x0000de00ff007a0c */ /* 0x000fe20003f05070 */
[----:B-----5:R-:W-:-:S03]  /*1860*/  IMAD.MOV.U32 R81, RZ, RZ, R3 ;  /* 0x000000ffff517224 */ /* 0x020fc600078e0003 */
[----:B------:R-:W-:Y:S01]  /*1870*/  ISETP.NE.AND.EX P1, PT, RZ, c[0x0][0x37c], PT, P0 ;  /* 0x0000df00ff007a0c */ /* 0x000fe20003f25300 */
[----:B------:R-:W-:Y:S02]  /*1880*/  IMAD.MOV.U32 R240, RZ, RZ, c[0x0][0x2c4] ;  /* 0x0000b100fff07624 */ /* 0x000fe400078e00ff */
[----:B------:R-:W-:-:S10]  /*1890*/  IMAD.SHL.U32 R209, R209, 0x80, RZ ;  /* 0x00000080d1d17824 */ /* 0x000fd400078e00ff */
[----:B------:R-:W-:-:S04]  /*18a0*/  @P1 LEA R14, P0, R224, c[0x0][0x378], 0x2 ;  /* 0x0000de00e00e1a11 */ /* 0x000fc800078010ff */
[----:B------:R-:W-:Y:S02]  /*18b0*/  @P1 LEA.HI.X R15, R224, c[0x0][0x37c], R85, 0x2, P0 ;  /* 0x0000df00e00f1a11 */ /* 0x000fe400000f1455 */
[----:B------:R-:W-:Y:S01]  /*18c0*/  ISETP.NE.AND P0, PT, R240, 0x1, PT ;  /* 0x00000001f000780c */ /* 0x000fe20003f05270 */
[----:B------:R-:W-:Y:S01]  /*18d0*/  IMAD.MOV.U32 R90, RZ, RZ, c[0x0][0x228] ;  /* 0x00008a00ff5a7624 */ /* 0x000fe200078e00ff */
[----:B------:R-:W-:Y:S01]  /*18e0*/  IADD3 R0, R209, 0x7f, RZ ;  /* 0x0000007fd1007810 */ /* 0x000fe20007ffe0ff */
[----:B------:R1:W5:Y:S01]  /*18f0*/  @P1 LDG.E R81, [R14.64] ;  /* 0x000000080e511981 */ /* 0x000362000c1e1900 */
[----:B------:R-:W-:Y:S09]  /*1900*/  BSSY B0, `(.L_x_2271) ;  /* 0x0000035000007945 */ /* 0x000ff20003800000 */
[----:B------:R-:W-:-:S05]  /*1910*/  @P0 IMAD.HI.U32 R7, R0, c[0x0][0x2c8], RZ ;  /* 0x0000b20000070a27 */ /* 0x000fca00078e00ff */
[----:B------:R-:W-:Y:S01]  /*1920*/  @P0 SHF.R.U32.HI R0, RZ, c[0x0][0x2cc], R7 ;  /* 0x0000b300ff000a19 */ /* 0x000fe20000011607 */
[----:B--2---:R-:W-:Y:S01]  /*1930*/  @P5 IMAD.IADD R90, R8, 0x1, -R5 ;  /* 0x00000001085a5824 */ /* 0x004fe200078e0a05 */
[C---:B------:R-:W-:Y:S01]  /*1940*/  LOP3.LUT R8, R210.reuse, 0xff000000, RZ, 0xc0, !PT ;  /* 0xff000000d2087812 */ /* 0x040fe200078ec0ff */
[----:B------:R-:W-:Y:S01]  /*1950*/  IMAD.IADD R5, R3, 0x1, -R87 ;  /* 0x0000000103057824 */ /* 0x000fe200078e0a57 */
[----:B------:R-:W-:Y:S02]  /*1960*/  LOP3.LUT R210, R210, 0xff0000, RZ, 0xc0, !PT ;  /* 0x00ff0000d2d27812 */ /* 0x000fe400078ec0ff */
[----:B------:R-:W-:Y:S01]  /*1970*/  SHF.R.U32.HI R13, RZ, 0x8, R8 ;  /* 0x00000008ff0d7819 */ /* 0x000fe20000011608 */
[----:B------:R-:W-:-:S03]  /*1980*/  IMAD.IADD R242, R5, 0x1, R90 ;  /* 0x0000000105f27824 */ /* 0x000fc600078e025a */
[----:B------:R-:W-:Y:S02]  /*1990*/  LEA.HI R13, R210, R13, RZ, 0x10 ;  /* 0x0000000dd20d7211 */ /* 0x000fe400078f80ff */
[C---:B------:R-:W-:Y:S02]  /*19a0*/  IADD3 R89, R242.reuse, 0x40, -R241 ;  /* 0x00000040f2597810 */ /* 0x040fe40007ffe8f1 */
[----:B------:R-:W-:Y:S02]  /*19b0*/  IADD3 R12, R242, 0x3f, RZ ;  /* 0x0000003ff20c7810 */ /* 0x000fe40007ffe0ff */
[----:B------:R-:W-:Y:S01]  /*19c0*/  SHF.R.U32.HI R210, RZ, 0x10, R13 ;  /* 0x00000010ffd27819 */ /* 0x000fe2000001160d */
[----:B------:R-:W-:Y:S01]  /*19d0*/  IMAD.IADD R7, R89, 0x1, R0 ;  /* 0x0000000159077824 */ /* 0x000fe200078e0200 */
[----:B------:R-:W-:Y:S02]  /*19e0*/  SHF.R.S32.HI R9, RZ, 0x1f, R12 ;  /* 0x0000001fff097819 */ /* 0x000fe4000001140c */
[----:B------:R-:W-:-:S02]  /*19f0*/  ISETP.NE.AND P1, PT, R210, RZ, PT ;  /* 0x000000ffd200720c */ /* 0x000fc40003f25270 */
        /* <DEDUP_REMOVED lines=8> */
[----:B------:R-:W-:Y:S02]  /*1a80*/  SEL R91, R210, c[0x0][0x338], P1 ;  /* 0x0000ce00d25b7a07 */ /* 0x000fe40000800000 */
[----:B------:R-:W-:-:S13]  /*1a90*/  ISETP.GE.AND P0, PT, R8, 0x1, PT ;  /* 0x000000010800780c */ /* 0x000fda0003f06270 */
        /* <DEDUP_REMOVED lines=27> */
.L_x_2272:
[----:B-1----:R-:W-:Y:S05]  /*1c50*/  BSYNC B0 ;  /* 0x0000000000007941 */ /* 0x002fea0003800000 */
.L_x_2271:
[----:B------:R-:W-:Y:S01]  /*1c60*/  IMAD R0, R227, R7, RZ ;  /* 0x00000007e3007224 */ /* 0x000fe200078e02ff */
[----:B------:R-:W-:-:S03]  /*1c70*/  SHF.R.S32.HI R88, RZ, 0x1f, R213 ;  /* 0x0000001fff587819 */ /* 0x000fc600000114d5 */
[----:B------:R-:W-:Y:S01]  /*1c80*/  IMAD.IADD R7, R0, 0x1, R7 ;  /* 0x0000000100077824 */ /* 0x000fe200078e0207 */
[-C--:B------:R-:W-:Y:S01]  /*1c90*/  LEA.HI R82, R88, R213.reuse, RZ, 0x2 ;  /* 0x000000d558527211 */ /* 0x080fe200078f10ff */
[--C-:B------:R-:W-:Y:S01]  /*1ca0*/  IMAD R0, R0, 0x40, -R5.reuse ;  /* 0x0000004000007824 */ /* 0x100fe200078e0a05 */
[----:B------:R-:W-:Y:S02]  /*1cb0*/  LEA.HI R12, R88, R213, RZ, 0x5 ;  /* 0x000000d5580c7211 */ /* 0x000fe400078f28ff */
[----:B------:R-:W-:Y:S02]  /*1cc0*/  IMNMX R8, R8, R7, PT ;  /* 0x0000000708087217 */ /* 0x000fe40003800200 */
[----:B------:R-:W-:Y:S02]  /*1cd0*/  IMNMX R0, RZ, R0, !PT ;  /* 0x00000000ff007217 */ /* 0x000fe40007800200 */
[----:B------:R-:W-:Y:S01]  /*1ce0*/  SHF.R.S32.HI R82, RZ, 0x1f, R82 ;  /* 0x0000001fff527819 */ /* 0x000fe20000011452 */
[----:B------:R-:W-:Y:S01]  /*1cf0*/  IMAD R7, R8, 0x40, -R5 ;  /* 0x0000004008077824 */ /* 0x000fe200078e0a05 */
[----:B------:R-:W-:-:S02]  /*1d00*/  SHF.R.U32.HI R14, RZ, 0x6, R0 ;  /* 0x00000006ff0e7819 */ /* 0x000fc40000011600 */
[----:B------:R-:W-:Y:S02]  /*1d10*/  LEA.HI R82, R82, R219, RZ, 0x3 ;  /* 0x000000db52527211 */ /* 0x000fe400078f18ff */
[----:B------:R-:W-:Y:S01]  /*1d20*/  IMNMX R7, R7, R90, PT ;  /* 0x0000005a07077217 */ /* 0x000fe20003800200 */
[----:B------:R-:W-:Y:S01]  /*1d30*/  IMAD.MOV.U32 R5, RZ, RZ, R14 ;  /* 0x000000ffff057224 */ /* 0x000fe200078e000e */
[----:B------:R-:W-:Y:S02]  /*1d40*/  LOP3.LUT R82, R82, 0xfffffff8, RZ, 0xc0, !PT ;  /* 0xfffffff852527812 */ /* 0x000fe400078ec0ff */
[----:B------:R-:W-:Y:S02]  /*1d50*/  ISETP.GT.AND P0, PT, R7, R0, PT ;  /* 0x000000000700720c */ /* 0x000fe40003f04270 */
[----:B------:R-:W-:Y:S01]  /*1d60*/  SHF.R.S32.HI R12, RZ, 0x5, R12 ;  /* 0x00000005ff0c7819 */ /* 0x000fe2000001140c */
[----:B------:R-:W-:-:S04]  /*1d70*/  IMAD.IADD R82, R219, 0x1, -R82 ;  /* 0x00000001db527824 */ /* 0x000fc800078e0a52 */
[----:B------:R-:W-:Y:S02]  /*1d80*/  IMAD.SHL.U32 R83, R82, 0x40, RZ ;  /* 0x0000004052537824 */ /* 0x000fe400078e00ff */
[----:B------:R-:W-:-:S03]  /*1d90*/  IMAD.SHL.U32 R12, R12, 0x200, RZ ;  /* 0x000002000c0c7824 */ /* 0x000fc600078e00ff */
[----:B------:R-:W-:Y:S02]  /*1da0*/  LOP3.LUT R83, R83, 0x1c0, RZ, 0xc0, !PT ;  /* 0x000001c053537812 */ /* 0x000fe400078ec0ff */
[----:B------:R-:W-:Y:S02]  /*1db0*/  @P0 IADD3 R7, R7, 0x3f, RZ ;  /* 0x0000003f07070810 */ /* 0x000fe40007ffe0ff */
[----:B------:R-:W-:Y:S02]  /*1dc0*/  SHF.R.U32.HI R13, RZ, 0x3, R83 ;  /* 0x00000003ff0d7819 */ /* 0x000fe40000011653 */
        /* <DEDUP_REMOVED lines=9> */
[----:B------:R-:W-:Y:S01]  /*1e60*/  LEA.HI R7, R88, R213, RZ, 0x3 ;  /* 0x000000d558077211 */ /* 0x000fe200078f18ff */
[----:B------:R-:W-:Y:S01]  /*1e70*/  IMAD.MOV.U32 R107, RZ, RZ, 0x5 ;  /* 0x00000005ff6b7424 */ /* 0x000fe200078e00ff */
[----:B------:R-:W-:Y:S01]  /*1e80*/  SHF.R.S32.HI R8, RZ, 0x1f, R4 ;  /* 0x0000001fff087819 */ /* 0x000fe20000011404 */
[----:B------:R-:W-:Y:S01]  /*1e90*/  IMAD.MOV.U32 R100, RZ, RZ, c[0x0][0x1e0] ;  /* 0x00007800ff647624 */ /* 0x000fe200078e00ff */
[----:B------:R-:W-:Y:S01]  /*1ea0*/  SHF.R.S32.HI R7, RZ, 0x3, R7 ;  /* 0x00000003ff077819 */ /* 0x000fe20000011407 */
[----:B------:R-:W-:Y:S01]  /*1eb0*/  IMAD.WIDE.U32 R160, R219, c[0x0][0x1e0], RZ ;  /* 0x00007800dba07a25 */ /* 0x000fe200078e00ff */
[----:B------:R-:W-:Y:S02]  /*1ec0*/  SHF.R.S32.HI R229, RZ, 0x1f, R228 ;  /* 0x0000001fffe57819 */ /* 0x000fe400000114e4 */
[----:B------:R-:W-:Y:S02]  /*1ed0*/  IADD3 R17, P0, R7, R4, RZ ;  /* 0x0000000407117210 */ /* 0x000fe40007f1e0ff */
[----:B------:R-:W-:-:S02]  /*1ee0*/  SEL R6, R85, RZ, !P5 ;  /* 0x000000ff55067207 */ /* 0x000fc40006800000 */
[----:B------:R-:W-:Y:S01]  /*1ef0*/  LEA.HI.X.SX32 R8, R7, R8, 0x1, P0 ;  /* 0x0000000807087211 */ /* 0x000fe200000f0eff */
[----:B------:R-:W-:Y:S01]  /*1f00*/  IMAD.WIDE.U32 R18, R17, c[0x0][0x238], R228 ;  /* 0x00008e0011127a25 */ /* 0x000fe200078e00e4 */
[----:B------:R-:W-:Y:S02]  /*1f10*/  IADD3 R15, R5, -0x1, RZ ;  /* 0xffffffff050f7810 */ /* 0x000fe40007ffe0ff */
[----:B------:R-:W-:Y:S01]  /*1f20*/  IADD3 R156, R3, R86, RZ ;  /* 0x00000056039c7210 */ /* 0x000fe20007ffe0ff */
[----:B------:R-:W-:Y:S01]  /*1f30*/  IMAD R0, R8, c[0x0][0x238], RZ ;  /* 0x00008e0008007a24 */ /* 0x000fe200078e02ff */
[----:B------:R-:W-:Y:S01]  /*1f40*/  SEL R152, R224, RZ, !P5 ;  /* 0x000000ffe0987207 */ /* 0x000fe20006800000 */
[----:B------:R-:W-:Y:S01]  /*1f50*/  IMAD.MOV.U32 R3, RZ, RZ, 0x6 ;  /* 0x00000006ff037424 */ /* 0x000fe200078e00ff */
[----:B------:R-:W-:Y:S01]  /*1f60*/  MOV R16, c[0x0][0x238] ;  /* 0x00008e0000107a02 */ /* 0x000fe20000000f00 */
[----:B------:R-:W-:Y:S01]  /*1f70*/  IMAD R0, R17, c[0x0][0x23c], R0 ;  /* 0x00008f0011007a24 */ /* 0x000fe200078e0200 */
[----:B------:R-:W-:Y:S01]  /*1f80*/  SHF.R.S32.HI R4, RZ, 0x1f, R15 ;  /* 0x0000001fff047819 */ /* 0x000fe2000001140f */
[----:B------:R-:W-:Y:S01]  /*1f90*/  IMAD R159, R6, c[0x0][0x248], RZ ;  /* 0x00009200069f7a24 */ /* 0x000fe200078e02ff */
[C---:B------:R-:W-:Y:S01]  /*1fa0*/  SHF.L.U64.HI R102, R16.reuse, R3, c[0x0][0x23c] ;  /* 0x00008f0010667619 */ /* 0x040fe20000010203 */
[----:B------:R-:W-:Y:S01]  /*1fb0*/  IMAD.IADD R19, R19, 0x1, R0 ;  /* 0x0000000113137824 */ /* 0x000fe200078e0200 */
[----:B------:R-:W-:Y:S01]  /*1fc0*/  SHF.L.U32 R104, R16, 0x6, RZ ;  /* 0x0000000610687819 */ /* 0x000fe200000006ff */
[----:B------:R-:W-:Y:S01]  /*1fd0*/  IMAD.IADD R0, R90, 0x1, -R7 ;  /* 0x000000015a007824 */ /* 0x000fe200078e0a07 */
[----:B------:R-:W-:Y:S01]  /*1fe0*/  SHF.L.U64.HI R105, R16, R107, c[0x0][0x23c] ;  /* 0x00008f0010697619 */ /* 0x000fe2000001026b */
[----:B------:R-:W-:Y:S01]  /*1ff0*/  IMAD.WIDE.U32 R150, R225, c[0x0][0x240], R18 ;  /* 0x00009000e1967a25 */ /* 0x000fe200078e0012 */
[----:B------:R-:W-:-:S02]  /*2000*/  ISETP.GE.AND P5, PT, R228, c[0x0][0x1d4], PT ;  /* 0x00007500e4007a0c */ /* 0x000fc40003fa6270 */
[----:B------:R-:W-:Y:S01]  /*2010*/  ISETP.GE.AND P4, PT, R215, c[0x0][0x1d4], PT ;  /* 0x00007500d7007a0c */ /* 0x000fe20003f86270 */
[----:B------:R-:W-:Y:S01]  /*2020*/  IMAD R151, R225, c[0x0][0x244], R151 ;  /* 0x00009100e1977a24 */ /* 0x000fe200078e0297 */
[----:B------:R-:W-:Y:S01]  /*2030*/  MOV R108, c[0x0][0x258] ;  /* 0x00009600006c7a02 */ /* 0x000fe20000000f00 */
[----:B------:R-:W-:Y:S01]  /*2040*/  IMAD R0, R15, -0x40, R0 ;  /* 0xffffffc00f007824 */ /* 0x000fe200078e0200 */
[----:B------:R-:W-:Y:S01]  /*2050*/  SHF.L.U64.HI R98, R100, R3, c[0x0][0x1e4] ;  /* 0x0000790064627619 */ /* 0x000fe20000010203 */
[----:B------:R-:W-:Y:S01]  /*2060*/  IMAD R159, R152, c[0x0][0x24c], R159 ;  /* 0x00009300989f7a24 */ /* 0x000fe200078e029f */
[----:B------:R-:W-:Y:S01]  /*2070*/  SHF.L.U64.HI R107, R108, R107, c[0x0][0x25c] ;  /* 0x000097006c6b7619 */ /* 0x000fe2000001026b */
[----:B------:R-:W-:Y:S01]  /*2080*/  IMAD.WIDE.U32 R150, R152, c[0x0][0x248], R150 ;  /* 0x0000920098967a25 */ /* 0x000fe200078e0096 */
[C---:B------:R-:W-:Y:S02]  /*2090*/  ISETP.GE.AND P1, PT, R0.reuse, 0x21, PT ;  /* 0x000000210000780c */ /* 0x040fe40003f26270 */
[----:B------:R-:W-:Y:S01]  /*20a0*/  ISETP.GE.AND P2, PT, R0, 0x1, PT ;  /* 0x000000010000780c */ /* 0x000fe20003f46270 */
[----:B------:R-:W-:Y:S01]  /*20b0*/  IMAD R7, R102, R15, RZ ;  /* 0x0000000f66077224 */ /* 0x000fe200078e02ff */
[----:B------:R-:W-:Y:S01]  /*20c0*/  IADD3 R159, R151, R159, RZ ;  /* 0x0000009f979f7210 */ /* 0x000fe20007ffe0ff */
[----:B------:R-:W-:Y:S01]  /*20d0*/  IMAD.MOV.U32 R158, RZ, RZ, R150 ;  /* 0x000000ffff9e7224 */ /* 0x000fe200078e0096 */
[----:B------:R-:W-:Y:S01]  /*20e0*/  SHF.R.S32.HI R0, RZ, 0x1f, R156 ;  /* 0x0000001fff007819 */ /* 0x000fe2000001149c */
[-C--:B------:R-:W-:Y:S01]  /*20f0*/  IMAD R7, R4, R104.reuse, R7 ;  /* 0x0000006804077224 */ /* 0x080fe200078e0207 */
[C---:B------:R-:W-:Y:S01]  /*2100*/  SHF.L.U64.HI R99, R108.reuse, R3, c[0x0][0x25c] ;  /* 0x000097006c637619 */ /* 0x040fe20000010203 */
[----:B------:R-:W-:Y:S01]  /*2110*/  IMAD.WIDE.U32 R18, R15, R104, R158 ;  /* 0x000000680f127225 */ /* 0x000fe200078e009e */
[----:B------:R-:W-:-:S02]  /*2120*/  SHF.L.U32 R101, R108, 0x6, RZ ;  /* 0x000000066c657819 */ /* 0x000fc400000006ff */
[----:B------:R-:W-:Y:S01]  /*2130*/  SHF.R.S32.HI R143, RZ, 0x1f, R142 ;  /* 0x0000001fff8f7819 */ /* 0x000fe2000001148e */
[----:B------:R-:W-:Y:S01]  /*2140*/  IMAD.SHL.U32 R106, R16, 0x20, RZ ;  /* 0x00000020106a7824 */ /* 0x000fe200078e00ff */
[----:B------:R-:W-:Y:S01]  /*2150*/  IADD3 R16, R19, R7, RZ ;  /* 0x0000000713107210 */ /* 0x000fe20007ffe0ff */
[----:B------:R-:W-:Y:S01]  /*2160*/  IMAD R8, R8, c[0x0][0x258], RZ ;  /* 0x0000960008087a24 */ /* 0x000fe200078e02ff */
[----:B------:R-:W-:Y:S01]  /*2170*/  @P2 LEA R26, P3, R18, c[0x0][0x220], 0x1 ;  /* 0x00008800121a2a11 */ /* 0x000fe200078608ff */
[C---:B------:R-:W-:Y:S01]  /*2180*/  IMAD.WIDE.U32 R20, R17.reuse, c[0x0][0x258], R228 ;  /* 0x0000960011147a25 */ /* 0x040fe200078e00e4 */
[----:B------:R-:W-:Y:S02]  /*2190*/  @P1 IADD3 R7, P0, R106, R18, RZ ;  /* 0x000000126a071210 */ /* 0x000fe40007f1e0ff */
[----:B------:R-:W-:Y:S01]  /*21a0*/  @P2 LEA.HI.X R27, R18, c[0x0][0x224], R16, 0x1, P3 ;  /* 0x00008900121b2a11 */ /* 0x000fe200018f0c10 */
[----:B------:R-:W-:Y:S01]  /*21b0*/  IMAD R8, R17, c[0x0][0x25c], R8 ;  /* 0x0000970011087a24 */ /* 0x000fe200078e0208 */
[----:B------:R-:W-:Y:S01]  /*21c0*/  ISETP.GE.AND P3, PT, R214, c[0x0][0x1d4], PT ;  /* 0x00007500d6007a0c */ /* 0x000fe20003f66270 */
[----:B------:R-:W-:Y:S01]  /*21d0*/  IMAD R9, R0, c[0x0][0x1e0], RZ ;  /* 0x0000780000097a24 */ /* 0x000fe200078e02ff */
[----:B------:R-:W-:Y:S01]  /*21e0*/  SHF.R.S32.HI R141, RZ, 0x1f, R140 ;  /* 0x0000001fff8d7819 */ /* 0x000fe2000001148c */
[----:B------:R-:W-:Y:S01]  /*21f0*/  IMAD.WIDE.U32 R22, R156, c[0x0][0x1e0], RZ ;  /* 0x000078009c167a25 */ /* 0x000fe200078e00ff */
[----:B------:R-:W-:Y:S01]  /*2200*/  IADD3 R21, R21, R8, RZ ;  /* 0x0000000815157210 */ /* 0x000fe20007ffe0ff */
[----:B------:R-:W-:Y:S01]  /*2210*/  @!PT LDS RZ, [RZ] ;  /* 0x00000000fffff984 */ /* 0x000fe20000000800 */
[----:B------:R-:W-:Y:S01]  /*2220*/  @!PT LDS RZ, [RZ] ;  /* 0x00000000fffff984 */ /* 0x000fe20000000800 */
[----:B------:R-:W-:Y:S01]  /*2230*/  @!PT LDS RZ, [RZ] ;  /* 0x00000000fffff984 */ /* 0x000fe20000000800 */
[----:B------:R1:W-:Y:S02]  /*2240*/  @P2 LDGSTS.E.BYPASS.LTC128B.128 [R138+0xc100], [R26.64], !P5 ;  /* 0x0c1000001a8a2fae */ /* 0x0003e4000e901d48 */
[----:B------:R-:W-:Y:S01]  /*2250*/  @P1 IMAD.X R8, R16, 0x1, R105, P0 ;  /* 0x0000000110081824 */ /* 0x000fe200000e0669 */
[----:B------:R-:W-:Y:S01]  /*2260*/  @P1 LEA R24, P0, R7, c[0x0][0x220], 0x1 ;  /* 0x0000880007181a11 */ /* 0x000fe200078008ff */
[----:B------:R-:W-:Y:S01]  /*2270*/  IMAD R9, R156, c[0x0][0x1e4], R9 ;  /* 0x000079009c097a24 */ /* 0x000fe200078e0209 */
[----:B------:R1:W-:Y:S01]  /*2280*/  @P2 LDGSTS.E.BYPASS.LTC128B.128 [R138+0xe100], [R26.64+0x80], !P4 ;  /* 0x0e1000801a8a2fae */ /* 0x0003e2000e101d48 */
[----:B------:R-:W-:Y:S01]  /*2290*/  IMAD.WIDE.U32 R20, R225, c[0x0][0x260], R20 ;  /* 0x00009800e1147a25 */ /* 0x000fe200078e0014 */
[----:B------:R-:W-:-:S02]  /*22a0*/  @P1 LEA.HI.X R25, R7, c[0x0][0x224], R8, 0x1, P0 ;  /* 0x0000890007191a11 */ /* 0x000fc400000f0c08 */
[----:B------:R-:W-:Y:S01]  /*22b0*/  ISETP.NE.AND P0, PT, R2, RZ, PT ;  /* 0x000000ff0200720c */ /* 0x000fe20003f05270 */
[----:B------:R-:W-:Y:S01]  /*22c0*/  IMAD.IADD R23, R23, 0x1, R9 ;  /* 0x0000000117177824 */ /* 0x000fe200078e0209 */
[----:B------:R-:W-:Y:S01]  /*22d0*/  SHF.R.S32.HI R9, RZ, 0x1f, R219 ;  /* 0x0000001fff097819 */ /* 0x000fe200000114db */
[----:B------:R-:W-:Y:S01]  /*22e0*/  IMAD R95, R6, c[0x0][0x268], RZ ;  /* 0x00009a00065f7a24 */ /* 0x000fe200078e02ff */
[----:B------:R-:W-:Y:S01]  /*22f0*/  MOV R6, R20 ;  /* 0x0000001400067202 */ /* 0x000fe20000000f00 */
[C---:B------:R-:W-:Y:S01]  /*2300*/  IMAD.WIDE.U32 R154, R225.reuse, c[0x0][0x1e8], R22 ;  /* 0x00007a00e19a7a25 */ /* 0x040fe200078e0016 */
[----:B------:R1:W-:Y:S03]  /*2310*/  @P2 LDGSTS.E.BYPASS.LTC128B.128 [R138+0x10100], [R26.64+0x100], !P3 ;  /* 0x101001001a8a2fae */ /* 0x0003e6000d901d48 */
[----:B------:R-:W-:Y:S01]  /*2320*/  IMAD R7, R225, c[0x0][0x264], R21 ;  /* 0x00009900e1077a24 */ /* 0x000fe200078e0215 */
[----:B------:R1:W-:Y:S01]  /*2330*/  @P1 LDGSTS.E.BYPASS.LTC128B.128 [R138+0xd100], [R24.64], !P5 ;  /* 0x0d100000188a1fae */ /* 0x0003e2000e901d48 */
[----:B------:R-:W-:-:S02]  /*2340*/  IMAD R2, R9, c[0x0][0x1e0], RZ ;  /* 0x0000780009027a24 */ /* 0x000fc400078e02ff */
[----:B------:R-:W-:Y:S01]  /*2350*/  IMAD R155, R225, c[0x0][0x1ec], R155 ;  /* 0x00007b00e19b7a24 */ /* 0x000fe200078e029b */
[----:B------:R1:W-:Y:S01]  /*2360*/  @P1 LDGSTS.E.BYPASS.LTC128B.128 [R138+0xf100], [R24.64+0x80], !P4 ;  /* 0x0f100080188a1fae */ /* 0x0003e2000e101d48 */
[C---:B------:R-:W-:Y:S02]  /*2370*/  IMAD R95, R152.reuse, c[0x0][0x26c], R95 ;  /* 0x00009b00985f7a24 */ /* 0x040fe400078e025f */
[----:B------:R-:W-:Y:S01]  /*2380*/  IMAD.WIDE.U32 R152, R152, c[0x0][0x268], R6 ;  /* 0x00009a0098987a25 */ /* 0x000fe200078e0006 */
[----:B------:R1:W-:Y:S03]  /*2390*/  @P1 LDGSTS.E.BYPASS.LTC128B.128 [R138+0x11100], [R24.64+0x100], !P3 ;  /* 0x11100100188a1fae */ /* 0x0003e6000d901d48 */
[----:B------:R-:W-:Y:S01]  /*23a0*/  IMAD R103, R219, c[0x0][0x1e4], R2 ;  /* 0x00007900db677a24 */ /* 0x000fe200078e0202 */
[----:B------:R-:W0:Y:S01]  /*23b0*/  LDGDEPBAR ;  /* 0x00000000000079af */ /* 0x000e220000000000 */
[----:B------:R-:W-:Y:S01]  /*23c0*/  WARPSYNC 0xffffffff ;  /* 0xffffffff00007948 */ /* 0x000fe20003800000 */
[----:B------:R-:W-:Y:S01]  /*23d0*/  IMAD.SHL.U32 R100, R100, 0x40, RZ ;  /* 0x0000004064647824 */ /* 0x000fe200078e00ff */
[----:B------:R-:W-:Y:S01]  /*23e0*/  IADD3 R95, R153, R95, RZ ;  /* 0x0000005f995f7210 */ /* 0x000fe20007ffe0ff */
[----:B------:R-:W-:Y:S01]  /*23f0*/  IMAD.SHL.U32 R108, R108, 0x20, RZ ;  /* 0x000000206c6c7824 */ /* 0x000fe200078e00ff */
[----:B------:R-:W-:-:S02]  /*2400*/  IADD3 R103, R161, R103, RZ ;  /* 0x00000067a1677210 */ /* 0x000fc40007ffe0ff */
        /* <DEDUP_REMOVED lines=11> */
[----:B------:R-:W-:Y:S02]  /*24c0*/  IMAD R2, R99, R15, RZ ;  /* 0x0000000f63027224 */ /* 0x000fe400078e02ff */
[----:B------:R-:W-:Y:S02]  /*24d0*/  IMAD.MOV.U32 R94, RZ, RZ, R152 ;  /* 0x000000ffff5e7224 */ /* 0x000fe400078e0098 */
[-C--:B------:R-:W-:Y:S01]  /*24e0*/  IMAD R4, R4, R101.reuse, R2 ;  /* 0x0000006504047224 */ /* 0x080fe200078e0202 */
[----:B------:R-:W-:Y:S01]  /*24f0*/  ULDC.U8 UR4, c[0x0][0x298] ;  /* 0x0000a60000047ab9 */ /* 0x000fe20000000000 */
[----:B------:R-:W-:-:S04]  /*2500*/  IMAD.WIDE.U32 R6, R15, R101, R94 ;  /* 0x000000650f067225 */ /* 0x000fc800078e005e */
[----:B------:R-:W-:Y:S01]  /*2510*/  IMAD.IADD R4, R7, 0x1, R4 ;  /* 0x0000000107047824 */ /* 0x000fe200078e0204 */
[----:B------:R-:W-:Y:S01]  /*2520*/  @P0 IADD3 R17, R5, -0x2, RZ ;  /* 0xfffffffe05110810 */ /* 0x000fe20007ffe0ff */
[----:B------:R-:W-:Y:S01]  /*2530*/  IMAD.MOV.U32 R96, RZ, RZ, 0x1 ;  /* 0x00000001ff607424 */ /* 0x000fe200078e00ff */
[----:B------:R-:W-:Y:S01]  /*2540*/  @P2 LEA R18, P6, R6, c[0x0][0x250], 0x1 ;  /* 0x0000940006122a11 */ /* 0x000fe200078c08ff */
[----:B------:R-:W-:Y:S01]  /*2550*/  IMAD R162, R9, c[0x0][0x280], RZ ;  /* 0x0000a00009a27a24 */ /* 0x000fe200078e02ff */
[----:B------:R-:W-:Y:S01]  /*2560*/  @P0 SHF.R.S32.HI R2, RZ, 0x1f, R17 ;  /* 0x0000001fff020819 */ /* 0x000fe20000011411 */
[----:B------:R-:W-:Y:S01]  /*2570*/  @P0 IMAD R7, R102, R17, RZ ;  /* 0x0000001166070224 */ /* 0x000fe200078e02ff */
[----:B------:R-:W-:Y:S01]  /*2580*/  @P2 LEA.HI.X R19, R6, c[0x0][0x254], R4, 0x1, P6 ;  /* 0x0000950006132a11 */ /* 0x000fe200030f0c04 */
[----:B------:R-:W-:Y:S01]  /*2590*/  @P0 IMAD.WIDE.U32 R16, R17, R104, R158 ;  /* 0x0000006811100225 */ /* 0x000fe200078e009e */
[----:B------:R-:W-:-:S03]  /*25a0*/  @P1 IADD3 R5, P6, R108, R6, RZ ;  /* 0x000000066c051210 */ /* 0x000fc60007fde0ff */
[----:B------:R-:W-:Y:S01]  /*25b0*/  @P0 IMAD R2, R2, R104, R7 ;  /* 0x0000006802020224 */ /* 0x000fe200078e0207 */
[----:B------:R-:W-:Y:S01]  /*25c0*/  @!PT LDS RZ, [RZ] ;  /* 0x00000000fffff984 */ /* 0x000fe20000000800 */
[----:B------:R-:W-:Y:S01]  /*25d0*/  @!PT LDS RZ, [RZ] ;  /* 0x00000000fffff984 */ /* 0x000fe20000000800 */
[----:B------:R-:W-:Y:S01]  /*25e0*/  @!PT LDS RZ, [RZ] ;  /* 0x00000000fffff984 */ /* 0x000fe20000000800 */
[----:B------:R1:W-:Y:S01]  /*25f0*/  @P2 LDGSTS.E.BYPASS.LTC128B.128 [R138+0x100], [R18.64], !P5 ;  /* 0x00100000128a2fae */ /* 0x0003e2000e901d48 */
[----:B------:R-:W-:Y:S02]  /*2600*/  IMAD.MOV.U32 R7, RZ, RZ, c[0x0][0x27c] ;  /* 0x00009f00ff077624 */ /* 0x000fe400078e00ff */
[----:B------:R-:W-:Y:S01]  /*2610*/  @P1 IMAD.X R4, R4, 0x1, R107, P6 ;  /* 0x0000000104041824 */ /* 0x000fe200030e066b */
[----:B------:R1:W-:Y:S01]  /*2620*/  @P2 LDGSTS.E.BYPASS.LTC128B.128 [R138+0x2100], [R18.64+0x80], !P4 ;  /* 0x02100080128a2fae */ /* 0x0003e2000e101d48 */
[----:B------:R-:W-:Y:S01]  /*2630*/  IMAD.SHL.U32 R7, R7, 0x2, RZ ;  /* 0x0000000207077824 */ /* 0x000fe200078e00ff */
[----:B------:R-:W-:Y:S01]  /*2640*/  @P0 LEA R20, P6, R16, c[0x0][0x220], 0x1 ;  /* 0x0000880010140a11 */ /* 0x000fe200078c08ff */
[----:B------:R-:W-:Y:S01]  /*2650*/  @P0 IMAD.IADD R2, R17, 0x1, R2 ;  /* 0x0000000111020824 */ /* 0x000fe200078e0202 */
[----:B------:R1:W-:Y:S01]  /*2660*/  @P2 LDGSTS.E.BYPASS.LTC128B.128 [R138+0x4100], [R18.64+0x100], !P3 ;  /* 0x04100100128a2fae */ /* 0x0003e2000d901d48 */
[----:B------:R-:W-:Y:S01]  /*2670*/  @P1 LEA R24, P2, R5, c[0x0][0x250], 0x1 ;  /* 0x0000940005181a11 */ /* 0x000fe200078408ff */
[----:B------:R-:W-:Y:S01]  /*2680*/  IMAD.WIDE.U32 R22, R225, c[0x0][0x210], R142 ;  /* 0x00008400e1167a25 */ /* 0x000fe200078e008e */
[----:B------:R-:W-:-:S02]  /*2690*/  IADD3 R8, -R7, c[0x0][0x1d4], RZ ;  /* 0x0000750007087a10 */ /* 0x000fc40007ffe1ff */
[----:B------:R-:W-:Y:S01]  /*26a0*/  @P1 LEA.HI.X R25, R5, c[0x0][0x254], R4, 0x1, P2 ;  /* 0x0000950005191a11 */ /* 0x000fe200010f0c04 */
[----:B------:R-:W-:Y:S01]  /*26b0*/  IMAD R162, R219, c[0x0][0x284], R162 ;  /* 0x0000a100dba27a24 */ /* 0x000fe200078e02a2 */
[----:B------:R-:W-:Y:S01]  /*26c0*/  ISETP.GE.AND P2, PT, R142, c[0x0][0x27c], PT ;  /* 0x00009f008e007a0c */ /* 0x000fe20003f46270 */
[----:B------:R-:W-:Y:S01]  /*26d0*/  IMAD R127, R127, c[0x0][0x218], RZ ;  /* 0x000086007f7f7a24 */ /* 0x000fe200078e02ff */
[----:B------:R-:W-:Y:S01]  /*26e0*/  @P0 LEA.HI.X R21, R16, c[0x0][0x224], R2, 0x1, P6 ;  /* 0x0000890010150a11 */ /* 0x000fe200030f0c02 */
[----:B------:R-:W-:Y:S01]  /*26f0*/  IMAD.WIDE.U32 R16, R219, c[0x0][0x280], R140 ;  /* 0x0000a000db107a25 */ /* 0x000fe200078e008c */
[----:B------:R-:W-:Y:S01]  /*2700*/  ISETP.GE.AND P6, PT, R137, c[0x0][0x27c], PT ;  /* 0x00009f0089007a0c */ /* 0x000fe20003fc6270 */
[----:B------:R2:W-:Y:S01]  /*2710*/  @P1 LDGSTS.E.BYPASS.LTC128B.128 [R138+0x1100], [R24.64], !P5 ;  /* 0x01100000188a1fae */ /* 0x0005e2000e901d48 */
[----:B------:R-:W-:Y:S01]  /*2720*/  SEL R5, RZ, c[0x0][0x27c], !P2 ;  /* 0x00009f00ff057a07 */ /* 0x000fe20005000000 */
[----:B------:R-:W-:Y:S01]  /*2730*/  IMAD.WIDE.U32 R166, R219, c[0x0][0x280], R142 ;  /* 0x0000a000dba67a25 */ /* 0x000fe200078e008e */
[----:B------:R-:W-:Y:S01]  /*2740*/  SEL R2, RZ, c[0x0][0x27c], !P6 ;  /* 0x00009f00ff027a07 */ /* 0x000fe20007000000 */
[----:B------:R2:W-:Y:S02]  /*2750*/  @P1 LDGSTS.E.BYPASS.LTC128B.128 [R138+0x3100], [R24.64+0x80], !P4 ;  /* 0x03100080188a1fae */ /* 0x0005e4000e101d48 */
[----:B------:R-:W-:-:S02]  /*2760*/  IMAD R23, R225, c[0x0][0x214], R23 ;  /* 0x00008500e1177a24 */ /* 0x000fc400078e0217 */
[----:B------:R-:W-:Y:S01]  /*2770*/  IMAD.IADD R163, R162, 0x1, R17 ;  /* 0x00000001a2a37824 */ /* 0x000fe200078e0211 */
[----:B------:R2:W-:Y:S01]  /*2780*/  @P1 LDGSTS.E.BYPASS.LTC128B.128 [R138+0x5100], [R24.64+0x100], !P3 ;  /* 0x05100100188a1fae */ /* 0x0005e2000d901d48 */
[C---:B------:R-:W-:Y:S02]  /*2790*/  IMAD R127, R148.reuse, c[0x0][0x21c], R127 ;  /* 0x00008700947f7a24 */ /* 0x040fe400078e027f */
[----:B------:R-:W-:Y:S01]  /*27a0*/  IMAD.IADD R167, R167, 0x1, R162 ;  /* 0x00000001a7a77824 */ /* 0x000fe200078e02a2 */
[----:B------:R-:W0:Y:S01]  /*27b0*/  LDGDEPBAR ;  /* 0x00000000000079af */ /* 0x000e220000000000 */
[----:B------:R-:W-:Y:S01]  /*27c0*/  IMAD.WIDE.U32 R148, R148, c[0x0][0x218], R22 ;  /* 0x0000860094947a25 */ /* 0x000fe200078e0016 */
[CC--:B-1----:R-:W-:Y:S02]  /*27d0*/  SEL R18, R7.reuse, R8.reuse, !P2 ;  /* 0x0000000807127207 */ /* 0x0c2fe40005000000 */
[----:B------:R-:W-:Y:S01]  /*27e0*/  ISETP.GE.AND P2, PT, R136, c[0x0][0x27c], PT ;  /* 0x00009f0088007a0c */ /* 0x000fe20003f46270 */
[----:B------:R-:W-:Y:S01]  /*27f0*/  IMAD.MOV.U32 R162, RZ, RZ, R16 ;  /* 0x000000ffffa27224 */ /* 0x000fe200078e0010 */
[-C--:B------:R-:W-:Y:S01]  /*2800*/  SEL R19, R7, R8.reuse, !P6 ;  /* 0x0000000807137207 */ /* 0x080fe20007000000 */
[----:B------:R-:W-:Y:S01]  /*2810*/  IMAD R164, R9, c[0x0][0x290], RZ ;  /* 0x0000a40009a47a24 */ /* 0x000fe200078e02ff */
[----:B------:R-:W-:Y:S01]  /*2820*/  SEL R8, R7, R8, !P2 ;  /* 0x0000000807087207 */ /* 0x000fe20005000000 */
[C---:B------:R-:W-:Y:S01]  /*2830*/  IMAD.WIDE.U32 R168, R219.reuse, c[0x0][0x290], R142 ;  /* 0x0000a400dba87a25 */ /* 0x040fe200078e008e */
[C---:B------:R-:W-:Y:S01]  /*2840*/  IADD3 R156, P6, R219.reuse, R156, RZ ;  /* 0x0000009cdb9c7210 */ /* 0x040fe20007fde0ff */
[----:B------:R2:W-:Y:S01]  /*2850*/  @P0 LDGSTS.E.BYPASS.LTC128B.128 [R138+0x12100], [R20.64], !P5 ;  /* 0x12100000148a0fae */ /* 0x0005e2000e901d48 */
[----:B------:R-:W-:Y:S01]  /*2860*/  SEL R7, RZ, c[0x0][0x27c], !P2 ;  /* 0x00009f00ff077a07 */ /* 0x000fe20005000000 */
[----:B------:R-:W-:Y:S01]  /*2870*/  IMAD R164, R219, c[0x0][0x294], R164 ;  /* 0x0000a500dba47a24 */ /* 0x000fe200078e02a4 */
[----:B------:R-:W-:Y:S01]  /*2880*/  ISETP.LE.AND P2, PT, R96, c[0x0][0x27c], PT ;  /* 0x00009f0060007a0c */ /* 0x000fe20003f43270 */
[----:B------:R-:W-:Y:S01]  /*2890*/  IMAD.X R157, R0, 0x1, R9, P6 ;  /* 0x00000001009d7824 */ /* 0x000fe200030e0609 */
[----:B------:R2:W-:Y:S01]  /*28a0*/  @P0 LDGSTS.E.BYPASS.LTC128B.128 [R138+0x14100], [R20.64+0x80], !P4 ;  /* 0x14100080148a0fae */ /* 0x0005e2000e101d48 */
[----:B------:R-:W-:Y:S01]  /*28b0*/  IMAD.IADD R22, R136, 0x1, R7 ;  /* 0x0000000188167824 */ /* 0x000fe200078e0207 */
[----:B------:R-:W-:Y:S01]  /*28c0*/  P2R R0, PR, RZ, 0x4 ;  /* 0x00000004ff007803 */ /* 0x000fe20000000000 */
[----:B------:R-:W-:Y:S01]  /*28d0*/  IMAD.IADD R0, R142, 0x1, R5 ;  /* 0x000000018e007824 */ /* 0x000fe200078e0205 */
[----:B------:R-:W-:Y:S01]  /*28e0*/  SHF.R.S32.HI R7, RZ, 0x1f, R8 ;  /* 0x0000001fff077819 */ /* 0x000fe20000011408 */
[----:B------:R-:W-:Y:S01]  /*28f0*/  IMAD.IADD R5, R137, 0x1, R2 ;  /* 0x0000000189057824 */ /* 0x000fe200078e0202 */
[----:B------:R-:W-:Y:S01]  /*2900*/  SHF.R.S32.HI R9, RZ, 0x1f, R22 ;  /* 0x0000001fff097819 */ /* 0x000fe20000011416 */
[----:B------:R-:W-:Y:S01]  /*2910*/  IMAD.WIDE.U32 R26, R219, c[0x0][0x290], R140 ;  /* 0x0000a400db1a7a25 */ /* 0x000fe200078e008c */
[----:B------:R-:W-:Y:S01]  /*2920*/  SHF.R.S32.HI R17, RZ, 0x1f, R0 ;  /* 0x0000001fff117819 */ /* 0x000fe20000011400 */
[----:B------:R2:W-:Y:S01]  /*2930*/  @P0 LDGSTS.E.BYPASS.LTC128B.128 [R138+0x16100], [R20.64+0x100], !P3 ;  /* 0x16100100148a0fae */ /* 0x0005e2000d901d48 */
[----:B------:R-:W-:Y:S01]  /*2940*/  SHF.R.S32.HI R16, RZ, 0x1f, R5 ;  /* 0x0000001fff107819 */ /* 0x000fe20000011405 */
[----:B------:R-:W-:Y:S01]  /*2950*/  IMAD.IADD R169, R169, 0x1, R164 ;  /* 0x00000001a9a97824 */ /* 0x000fe200078e02a4 */
[CC--:B------:R-:W-:Y:S01]  /*2960*/  LEA.HI R6, R17.reuse, R0.reuse, RZ, 0x3 ;  /* 0x0000000011067211 */ /* 0x0c0fe200078f18ff */
[----:B------:R-:W-:Y:S01]  /*2970*/  IMAD.IADD R165, R164, 0x1, R27 ;  /* 0x00000001a4a57824 */ /* 0x000fe200078e021b */
[----:B------:R-:W-:Y:S01]  /*2980*/  LEA.HI R17, R17, R0, RZ, 0x6 ;  /* 0x0000000011117211 */ /* 0x000fe200078f30ff */
[----:B------:R-:W-:Y:S01]  /*2990*/  IMAD.MOV.U32 R164, RZ, RZ, R26 ;  /* 0x000000ffffa47224 */ /* 0x000fe200078e001a */
[CC--:B------:R-:W-:Y:S01]  /*29a0*/  LEA.HI R4, R16.reuse, R5.reuse, RZ, 0x3 ;  /* 0x0000000510047211 */ /* 0x0c0fe200078f18ff */
[----:B------:R-:W-:Y:S01]  /*29b0*/  IMAD.MOV.U32 R112, RZ, RZ, c[0x0][0x290] ;  /* 0x0000a400ff707624 */ /* 0x000fe200078e00ff */
[----:B------:R-:W-:Y:S01]  /*29c0*/  SHF.R.S32.HI R0, RZ, 0x1f, R19 ;  /* 0x0000001fff007819 */ /* 0x000fe20000011413 */
[----:B------:R-:W-:Y:S01]  /*29d0*/  IMAD.MOV.U32 R116, RZ, RZ, c[0x0][0x280] ;  /* 0x0000a000ff747624 */ /* 0x000fe200078e00ff */
[----:B------:R-:W-:Y:S01]  /*29e0*/  LEA.HI R16, R16, R5, RZ, 0x6 ;  /* 0x0000000510107211 */ /* 0x000fe200078f30ff */
[----:B-----5:R-:W-:Y:S01]  /*29f0*/  IMAD.WIDE.U32 R168, R81, c[0x0][0x290], R168 ;  /* 0x0000a40051a87a25 */ /* 0x020fe200078e00a8 */
[----:B------:R-:W-:-:S02]  /*2a00*/  LEA.HI R2, R9, R22, RZ, 0x3 ;  /* 0x0000001609027211 */ /* 0x000fc400078f18ff */
[----:B------:R-:W-:Y:S01]  /*2a10*/  LEA.HI R0, R0, R19, RZ, 0x4 ;  /* 0x0000001300007211 */ /* 0x000fe200078f20ff */
[----:B------:R-:W-:Y:S01]  /*2a20*/  IMAD.SHL.U32 R19, R17, 0x40, RZ ;  /* 0x0000004011137824 */ /* 0x000fe200078e00ff */
[----:B------:R-:W-:Y:S01]  /*2a30*/  LEA.HI R9, R9, R22, RZ, 0x6 ;  /* 0x0000001609097211 */ /* 0x000fe200078f30ff */
[----:B------:R-:W-:Y:S01]  /*2a40*/  IMAD.SHL.U32 R17, R16, 0x40, RZ ;  /* 0x0000004010117824 */ /* 0x000fe200078e00ff */
[----:B------:R-:W-:Y:S01]  /*2a50*/  LOP3.LUT R22, R83, 0x38, R4, 0xf8, !PT ;  /* 0x0000003853167812 */ /* 0x000fe200078ef804 */
[----:B------:R-:W-:Y:S01]  /*2a60*/  IMAD.WIDE.U32 R166, R81, c[0x0][0x280], R166 ;  /* 0x0000a00051a67a25 */ /* 0x000fe200078e00a6 */
[----:B------:R-:W-:Y:S02]  /*2a70*/  LEA.HI R7, R7, R8, RZ, 0x4 ;  /* 0x0000000807077211 */ /* 0x000fe400078f20ff */
[----:B------:R-:W-:Y:S01]  /*2a80*/  SHF.R.S32.HI R5, RZ, 0x1f, R18 ;  /* 0x0000001fff057819 */ /* 0x000fe20000011412 */
[----:B------:R-:W-:Y:S01]  /*2a90*/  IMAD.SHL.U32 R8, R9, 0x40, RZ ;  /* 0x0000004009087824 */ /* 0x000fe200078e00ff */
[----:B------:R-:W-:Y:S01]  /*2aa0*/  LOP3.LUT R9, R17, 0xfffff000, RZ, 0xc0, !PT ;  /* 0xfffff00011097812 */ /* 0x000fe200078ec0ff */
[----:B------:R-:W-:Y:S01]  /*2ab0*/  IMAD.WIDE.U32 R164, R81, c[0x0][0x290], R164 ;  /* 0x0000a40051a47a25 */ /* 0x000fe200078e00a4 */
[----:B------:R-:W-:-:S02]  /*2ac0*/  LOP3.LUT R117, R22, R13, RZ, 0x3c, !PT ;  /* 0x0000000d16757212 */ /* 0x000fc400078e3cff */
[----:B------:R-:W-:Y:S01]  /*2ad0*/  LEA.HI R5, R5, R18, RZ, 0x4 ;  /* 0x0000001205057211 */ /* 0x000fe200078f20ff */
[----:B------:R-:W-:Y:S01]  /*2ae0*/  IMAD.WIDE.U32 R162, R81, c[0x0][0x280], R162 ;  /* 0x0000a00051a27a25 */ /* 0x000fe200078e00a2 */
[----:B------:R-:W-:Y:S02]  /*2af0*/  IADD3 R117, R117, R9, R12 ;  /* 0x0000000975757210 */ /* 0x000fe40007ffe00c */
[----:B------:R-:W-:Y:S01]  /*2b00*/  SHF.R.S32.HI R9, RZ, 0x4, R0 ;  /* 0x00000004ff097819 */ /* 0x000fe20000011400 */
[----:B------:R-:W-:Y:S01]  /*2b10*/  IMAD.MOV.U32 R59, RZ, RZ, 0x1 ;  /* 0x00000001ff3b7424 */ /* 0x000fe200078e00ff */
[----:B------:R-:W-:Y:S01]  /*2b20*/  SHF.R.S32.HI R5, RZ, 0x4, R5 ;  /* 0x00000004ff057819 */ /* 0x000fe20000011405 */
[----:B------:R-:W-:Y:S01]  /*2b30*/  IMAD.MOV.U32 R47, RZ, RZ, RZ ;  /* 0x000000ffff2f7224 */ /* 0x000fe200078e00ff */
[----:B------:R-:W-:Y:S01]  /*2b40*/  LEA.HI.SX32 R120, R4, R9, 0x1d ;  /* 0x0000000904787211 */ /* 0x000fe200078feaff */
[----:B------:R-:W-:Y:S01]  /*2b50*/  IMAD.IADD R127, R149, 0x1, R127 ;  /* 0x00000001957f7824 */ /* 0x000fe200078e027f */
[----:B------:R-:W-:-:S02]  /*2b60*/  LEA.HI.SX32 R122, R6, R5, 0x1d ;  /* 0x00000005067a7211 */ /* 0x000fc400078feaff */
[----:B------:R-:W-:Y:S02]  /*2b70*/  SHF.R.S32.HI R5, RZ, 0x1f, R120 ;  /* 0x0000001fff057819 */ /* 0x000fe40000011478 */
[----:B------:R-:W-:Y:S02]  /*2b80*/  LOP3.LUT R26, R83, 0x38, R6, 0xf8, !PT ;  /* 0x00000038531a7812 */ /* 0x000fe400078ef806 */
[----:B------:R-:W-:Y:S01]  /*2b90*/  LEA.HI R5, R5, R120, RZ, 0x3 ;  /* 0x0000007805057211 */ /* 0x000fe200078f18ff */
[----:B------:R-:W-:Y:S01]  /*2ba0*/  IMAD.SHL.U32 R120, R120, 0x8, RZ ;  /* 0x0000000878787824 */ /* 0x000fe200078e00ff */
[----:B------:R-:W-:Y:S02]  /*2bb0*/  LOP3.LUT R16, R19, 0xfffff000, RZ, 0xc0, !PT ;  /* 0xfffff00013107812 */ /* 0x000fe400078ec0ff */
[----:B------:R-:W-:Y:S01]  /*2bc0*/  LOP3.LUT R119, R26, R13, RZ, 0x3c, !PT ;  /* 0x0000000d1a777212 */ /* 0x000fe200078e3cff */
[----:B------:R-:W-:Y:S01]  /*2bd0*/  IMAD.SHL.U32 R5, R5, 0x200, RZ ;  /* 0x0000020005057824 */ /* 0x000fe200078e00ff */
[----:B------:R-:W-:-:S02]  /*2be0*/  SHF.R.S32.HI R7, RZ, 0x4, R7 ;  /* 0x00000004ff077819 */ /* 0x000fc40000011407 */
[----:B------:R-:W-:Y:S02]  /*2bf0*/  IADD3 R119, R119, R16, R12 ;  /* 0x0000001077777210 */ /* 0x000fe40007ffe00c */
[----:B------:R-:W-:Y:S02]  /*2c00*/  LOP3.LUT R16, R83, 0x38, R120, 0xf8, !PT ;  /* 0x0000003853107812 */ /* 0x000fe400078ef878 */
[----:B------:R-:W-:Y:S02]  /*2c10*/  LEA.HI.SX32 R118, R2, R7, 0x1d ;  /* 0x0000000702767211 */ /* 0x000fe400078feaff */
[----:B------:R-:W-:Y:S02]  /*2c20*/  LOP3.LUT R111, R16, R13, RZ, 0x3c, !PT ;  /* 0x0000000d106f7212 */ /* 0x000fe400078e3cff */
[----:B------:R-:W-:Y:S02]  /*2c30*/  @P0 LEA R16, P1, R106, R20, 0x1 ;  /* 0x000000146a100211 */ /* 0x000fe400078208ff */
[----:B------:R-:W-:-:S02]  /*2c40*/  SHF.R.S32.HI R9, RZ, 0x1f, R118 ;  /* 0x0000001fff097819 */ /* 0x000fc40000011476 */
[----:B------:R-:W-:Y:S02]  /*2c50*/  LOP3.LUT R18, R83, 0x38, R2, 0xf8, !PT ;  /* 0x0000003853127812 */ /* 0x000fe400078ef802 */
[----:B------:R-:W-:Y:S02]  /*2c60*/  @P0 LEA.HI.X R17, R106, R21, R105, 0x1, P1 ;  /* 0x000000156a110211 */ /* 0x000fe400008f0c69 */
[----:B------:R-:W-:Y:S01]  /*2c70*/  LEA.HI R0, R9, R118, RZ, 0x3 ;  /* 0x0000007609007211 */ /* 0x000fe200078f18ff */
[----:B------:R-:W-:Y:S01]  /*2c80*/  IMAD.SHL.U32 R118, R118, 0x8, RZ ;  /* 0x0000000876767824 */ /* 0x000fe200078e00ff */
[----:B------:R-:W-:Y:S01]  /*2c90*/  LOP3.LUT R8, R8, 0xfffff000, RZ, 0xc0, !PT ;  /* 0xfffff00008087812 */ /* 0x000fe200078ec0ff */
[----:B------:R1:W-:Y:S01]  /*2ca0*/  @P0 LDGSTS.E.BYPASS.LTC128B.128 [R138+0x13100], [R16.64], !P5 ;  /* 0x13100000108a0fae */ /* 0x0003e2000e901d48 */
[----:B------:R-:W-:Y:S01]  /*2cb0*/  LOP3.LUT R115, R18, R13, RZ, 0x3c, !PT ;  /* 0x0000000d12737212 */ /* 0x000fe200078e3cff */
[----:B------:R-:W-:Y:S01]  /*2cc0*/  IMAD.SHL.U32 R0, R0, 0x200, RZ ;  /* 0x0000020000007824 */ /* 0x000fe200078e00ff */
[----:B------:R-:W-:Y:S01]  /*2cd0*/  SHF.R.S32.HI R7, RZ, 0x1f, R122 ;  /* 0x0000001fff077819 */ /* 0x000fe2000001147a */
[----:B------:R1:W-:Y:S01]  /*2ce0*/  @P0 LDGSTS.E.BYPASS.LTC128B.128 [R138+0x15100], [R16.64+0x80], !P4 ;  /* 0x15100080108a0fae */ /* 0x0003e2000e101d48 */
[----:B------:R-:W-:-:S02]  /*2cf0*/  IADD3 R115, R115, R8, R12 ;  /* 0x0000000873737210 */ /* 0x000fc40007ffe00c */
[----:B------:R-:W-:Y:S01]  /*2d00*/  LOP3.LUT R8, R83, 0x38, R118, 0xf8, !PT ;  /* 0x0000003853087812 */ /* 0x000fe200078ef876 */
[----:B------:R1:W-:Y:S01]  /*2d10*/  @P0 LDGSTS.E.BYPASS.LTC128B.128 [R138+0x17100], [R16.64+0x100], !P3 ;  /* 0x17100100108a0fae */ /* 0x0003e2000d901d48 */
[----:B------:R-:W-:Y:S01]  /*2d20*/  LEA.HI R7, R7, R122, RZ, 0x3 ;  /* 0x0000007a07077211 */ /* 0x000fe200078f18ff */
[----:B------:R-:W-:Y:S01]  /*2d30*/  IMAD.SHL.U32 R122, R122, 0x8, RZ ;  /* 0x000000087a7a7824 */ /* 0x000fe200078e00ff */
[----:B------:R-:W-:Y:S01]  /*2d40*/  LOP3.LUT R109, R8, R13, RZ, 0x3c, !PT ;  /* 0x0000000d086d7212 */ /* 0x000fe200078e3cff */
[----:B------:R-:W0:Y:S01]  /*2d50*/  LDGDEPBAR ;  /* 0x00000000000079af */ /* 0x000e220000000000 */
[----:B------:R-:W-:Y:S01]  /*2d60*/  SHF.R.S32.HI R8, RZ, 0x1f, R81 ;  /* 0x0000001fff087819 */ /* 0x000fe20000011451 */
[----:B------:R-:W-:Y:S01]  /*2d70*/  IMAD.SHL.U32 R7, R7, 0x200, RZ ;  /* 0x0000020007077824 */ /* 0x000fe200078e00ff */
[----:B------:R-:W-:Y:S02]  /*2d80*/  LOP3.LUT R0, R0, 0xfffff000, RZ, 0xc0, !PT ;  /* 0xfffff00000007812 */ /* 0x000fe400078ec0ff */
[----:B------:R-:W-:-:S02]  /*2d90*/  IADD3 R94, P1, P0, R154, R160, R142 ;  /* 0x000000a09a5e7210 */ /* 0x000fc4000783e08e */
[----:B------:R-:W-:Y:S02]  /*2da0*/  LOP3.LUT R18, R83, 0x38, R122, 0xf8, !PT ;  /* 0x0000003853127812 */ /* 0x000fe400078ef87a */
[----:B------:R-:W-:Y:S02]  /*2db0*/  IADD3 R109, R109, R0, R12 ;  /* 0x000000006d6d7210 */ /* 0x000fe40007ffe00c */
[----:B------:R-:W-:Y:S02]  /*2dc0*/  IADD3.X R93, R97, R103, R143, P1, P0 ;  /* 0x00000067615d7210 */ /* 0x000fe40000fe048f */
[----:B------:R-:W-:Y:S02]  /*2dd0*/  LOP3.LUT R113, R18, R13, RZ, 0x3c, !PT ;  /* 0x0000000d12717212 */ /* 0x000fe400078e3cff */
[----:B------:R-:W-:Y:S02]  /*2de0*/  LOP3.LUT R7, R7, 0xfffff000, RZ, 0xc0, !PT ;  /* 0xfffff00007077812 */ /* 0x000fe400078ec0ff */
[----:B------:R-:W-:-:S02]  /*2df0*/  LOP3.LUT R5, R5, 0xfffff000, RZ, 0xc0, !PT ;  /* 0xfffff00005057812 */ /* 0x000fc400078ec0ff */
[----:B------:R-:W-:Y:S02]  /*2e00*/  LOP3.LUT R0, R83, 0x18, R142, 0xf8, !PT ;  /* 0x0000001853007812 */ /* 0x000fe400078ef88e */
[----:B------:R-:W-:Y:S01]  /*2e10*/  ISETP.NE.AND P0, PT, RZ, UR4, PT ;  /* 0x00000004ff007c0c */ /* 0x000fe2000bf05270 */
[----:B-1----:R-:W-:Y:S01]  /*2e20*/  IMAD R16, R8, c[0x0][0x290], RZ ;  /* 0x0000a40008107a24 */ /* 0x002fe200078e02ff */
[----:B------:R-:W-:Y:S01]  /*2e30*/  LOP3.LUT R133, R6, 0xfffffff8, RZ, 0xc0, !PT ;  /* 0xfffffff806857812 */ /* 0x000fe200078ec0ff */
[----:B------:R-:W-:Y:S01]  /*2e40*/  IMAD R8, R8, c[0x0][0x280], RZ ;  /* 0x0000a00008087a24 */ /* 0x000fe200078e02ff */
[----:B------:R-:W-:Y:S01]  /*2e50*/  LOP3.LUT R131, R4, 0xfffffff8, RZ, 0xc0, !PT ;  /* 0xfffffff804837812 */ /* 0x000fe200078ec0ff */
[C---:B------:R-:W-:Y:S01]  /*2e60*/  IMAD R123, R81.reuse, c[0x0][0x294], R16 ;  /* 0x0000a500517b7a24 */ /* 0x040fe200078e0210 */
[----:B------:R-:W-:Y:S01]  /*2e70*/  LOP3.LUT R129, R2, 0xfffffff8, RZ, 0xc0, !PT ;  /* 0xfffffff802817812 */ /* 0x000fe200078ec0ff */
[----:B------:R-:W-:Y:S01]  /*2e80*/  IMAD R121, R81, c[0x0][0x284], R8 ;  /* 0x0000a10051797a24 */ /* 0x000fe200078e0208 */
[-C--:B------:R-:W-:Y:S01]  /*2e90*/  SHF.L.U64.HI R110, R112, R3.reuse, c[0x0][0x294] ;  /* 0x0000a500706e7619 */ /* 0x080fe20000010203 */
[----:B------:R-:W-:Y:S01]  /*2ea0*/  IMAD.IADD R125, R169, 0x1, R123 ;  /* 0x00000001a97d7824 */ /* 0x000fe200078e027b */
[----:B------:R-:W-:Y:S01]  /*2eb0*/  SHF.L.U64.HI R114, R116, R3, c[0x0][0x284] ;  /* 0x0000a10074727619 */ /* 0x000fe20000010203 */
[----:B------:R-:W-:Y:S01]  /*2ec0*/  IMAD.IADD R124, R167, 0x1, R121 ;  /* 0x00000001a77c7824 */ /* 0x000fe200078e0279 */
[--C-:B------:R-:W-:Y:S01]  /*2ed0*/  IADD3 R113, R113, R7, R12.reuse ;  /* 0x0000000771717210 */ /* 0x100fe20007ffe00c */
[----:B------:R-:W-:Y:S01]  /*2ee0*/  IMAD.SHL.U32 R112, R112, 0x40, RZ ;  /* 0x0000004070707824 */ /* 0x000fe200078e00ff */
[----:B------:R-:W-:Y:S01]  /*2ef0*/  IADD3 R111, R111, R5, R12 ;  /* 0x000000056f6f7210 */ /* 0x000fe20007ffe00c */
[----:B------:R-:W-:Y:S01]  /*2f00*/  IMAD.SHL.U32 R116, R116, 0x40, RZ ;  /* 0x0000004074747824 */ /* 0x000fe200078e00ff */
[----:B------:R-:W-:Y:S01]  /*2f10*/  LOP3.LUT P6, RZ, R82, 0x4, RZ, 0xc0, !PT ;  /* 0x0000000452ff7812 */ /* 0x000fe200078cc0ff */
[----:B------:R-:W-:Y:S01]  /*2f20*/  IMAD.IADD R123, R123, 0x1, R165 ;  /* 0x000000017b7b7824 */ /* 0x000fe200078e02a5 */
[----:B------:R-:W-:Y:S01]  /*2f30*/  LOP3.LUT R0, R12, R0, R13, 0xf6, !PT ;  /* 0x000000000c007212 */ /* 0x000fe200078ef60d */
[----:B------:R-:W-:Y:S01]  /*2f40*/  IMAD.IADD R121, R121, 0x1, R163 ;  /* 0x0000000179797824 */ /* 0x000fe200078e02a3 */
[----:B------:R-:W-:-:S02]  /*2f50*/  P2R R135, PR, RZ, 0x1 ;  /* 0x00000001ff877803 */ /* 0x000fc40000000000 */
[----:B------:R-:W-:Y:S02]  /*2f60*/  SHF.R.S32.HI R146, RZ, 0x1f, R133 ;  /* 0x0000001fff927819 */ /* 0x000fe40000011485 */
[----:B------:R-:W-:Y:S02]  /*2f70*/  SHF.R.S32.HI R144, RZ, 0x1f, R131 ;  /* 0x0000001fff907819 */ /* 0x000fe40000011483 */
[----:B------:R-:W-:Y:S02]  /*2f80*/  SHF.R.S32.HI R134, RZ, 0x1f, R129 ;  /* 0x0000001fff867819 */ /* 0x000fe40000011481 */
[----:B------:R-:W-:Y:S02]  /*2f90*/  SHF.R.S32.HI R132, RZ, 0x1f, R122 ;  /* 0x0000001fff847819 */ /* 0x000fe4000001147a */
[----:B------:R-:W-:Y:S02]  /*2fa0*/  SHF.R.S32.HI R130, RZ, 0x1f, R120 ;  /* 0x0000001fff827819 */ /* 0x000fe40000011478 */
[----:B--2---:R-:W-:-:S02]  /*2fb0*/  SHF.R.S32.HI R128, RZ, 0x1f, R118 ;  /* 0x0000001fff807819 */ /* 0x004fc40000011476 */
.L_x_2298:
        /* <DEDUP_REMOVED lines=36> */
[C---:B------:R-:W-:Y:S01]  /*3200*/  IADD3 R31, R140.reuse, 0x20, RZ ;  /* 0x000000208c1f7810 */ /* 0x040fe20007ffe0ff */
[----:B------:R-:W-:Y:S01]  /*3210*/  CS2R R28, SRZ ;  /* 0x00000000001c7805 */ /* 0x000fe2000001ff00 */
[C---:B------:R-:W-:Y:S01]  /*3220*/  IADD3 R21, R140.reuse, 0x40, RZ ;  /* 0x000000408c157810 */ /* 0x040fe20007ffe0ff */
[----:B------:R-:W-:Y:S01]  /*3230*/  CS2R R32, SRZ ;  /* 0x0000000000207805 */ /* 0x000fe2000001ff00 */
        /* <DEDUP_REMOVED lines=50> */
.L_x_2278:
[----:B------:R-:W-:Y:S05]  /*3560*/  BSYNC B0 ;  /* 0x0000000000007941 */ /* 0x000fea0003800000 */
.L_x_2277:
        /* <DEDUP_REMOVED lines=99> */
.L_x_2281:
[----:B------:R-:W-:Y:S05]  /*3ba0*/  BSYNC B0 ;  /* 0x0000000000007941 */ /* 0x000fea0003800000 */
.L_x_2280:
        /* <DEDUP_REMOVED lines=54> */
.L_x_2283:
[----:B------:R-:W-:Y:S05]  /*3f10*/  BSYNC B0 ;  /* 0x0000000000007941 */ /* 0x000fea0003800000 */
.L_x_2282:
        /* <DEDUP_REMOVED lines=14> */
[----:B------:R-:W-:Y:S01]  /*4000*/  @!P0 LOP3.LUT R40, R67, 0xffff0000, RZ, 0xc0, !PT ;  /* 0xffff000043288812 */ /* 0x000fe200078ec0ff */
[C---:B------:R-:W-:Y:S01]  /*4010*/  @!P0 IMAD.U32 R31, R30.reuse, 0x10000, RZ ;  /* 0x000100001e1f8824 */ /* 0x040fe200078e00ff */
        /* <DEDUP_REMOVED lines=38> */
.L_x_2285:
[----:B------:R-:W-:Y:S05]  /*4280*/  BSYNC B0 ;  /* 0x0000000000007941 */ /* 0x000fea0003800000 */
.L_x_2284:
        /* <DEDUP_REMOVED lines=55> */
.L_x_2287:
[----:B------:R-:W-:Y:S05]  /*4600*/  BSYNC B0 ;  /* 0x0000000000007941 */ /* 0x000fea0003800000 */
.L_x_2286:
        /* <DEDUP_REMOVED lines=10> */
[----:B------:R-:W-:Y:S02]  /*46b0*/  @!P0 PRMT R20, R20, 0x5410, R21 ;  /* 0x0000541014148816 */ /* 0x000fe40000000015 */
[----:B------:R-:W-:Y:S01]  /*46c0*/  @!P0 SHF.R.U32.HI R24, RZ, 0x10, R61 ;  /* 0x00000010ff188819 */ /* 0x000fe2000001163d */
[----:B------:R-:W-:Y:S01]  /*46d0*/  @!P0 IMAD.U32 R25, R58, 0x10000, RZ ;  /* 0x000100003a198824 */ /* 0x000fe200078e00ff */
[----:B------:R-:W-:Y:S01]  /*46e0*/  @!P0 PRMT R9, R9, 0x5410, R22 ;  /* 0x0000541009098816 */ /* 0x000fe20000000016 */
[----:B------:R-:W-:Y:S01]  /*46f0*/  @!P0 IMAD.U32 R21, R20, 0x10000, RZ ;  /* 0x0001000014158824 */ /* 0x000fe200078e00ff */
[----:B------:R-:W-:Y:S02]  /*4700*/  @!P0 LOP3.LUT R30, R58, 0xffff0000, RZ, 0xc0, !PT ;  /* 0xffff00003a1e8812 */ /* 0x000fe400078ec0ff */
[----:B------:R-:W-:Y:S02]  /*4710*/  @!P0 PRMT R55, R55, 0x5410, R24 ;  /* 0x0000541037378816 */ /* 0x000fe40000000018 */
        /* <DEDUP_REMOVED lines=38> */
.L_x_2289:
[----:B------:R-:W-:Y:S05]  /*4980*/  BSYNC B0 ;  /* 0x0000000000007941 */ /* 0x000fea0003800000 */
.L_x_2288:
        /* <DEDUP_REMOVED lines=55> */
.L_x_2276:
        /* <DEDUP_REMOVED lines=44> */
.L_x_2291:
[----:B------:R-:W-:Y:S05]  /*4fc0*/  BSYNC B0 ;  /* 0x0000000000007941 */ /* 0x000fea0003800000 */
.L_x_2290:
        /* <DEDUP_REMOVED lines=45> */
[CC--:B------:R-:W-:Y:S01]  /*52a0*/  IADD3.X R174, R97.reuse, R170.reuse, R146, P1, P0 ;  /* 0x000000aa61ae7210 */ /* 0x0c0fe20000fe0492 */
        /* <DEDUP_REMOVED lines=115> */
.L_x_2293:
[----:B------:R-:W-:Y:S05]  /*59e0*/  BSYNC B0 ;  /* 0x0000000000007941 */ /* 0x000fea0003800000 */
.L_x_2292:
[----:B------:R-:W-:Y:S01]  /*59f0*/  ISETP.GE.AND P0, PT, R137, c[0x0][0x1d4], PT ;  /* 0x0000750089007a0c */ /* 0x000fe20003f06270 */
[----:B------:R-:W-:-:S12]  /*5a00*/  BSSY B0, `(.L_x_2294) ;  /* 0x0000074000007945 */ /* 0x000fd80003800000 */
[----:B------:R-:W-:-:S05]  /*5a10*/  @P0 BRA `(.L_x_2295) ;  /* 0x0000072000000947 */ /* 0x000fca0003800000 */
[----:B------:R-:W-:Y:S01]  /*5a20*/  ISETP.GE.AND P2, PT, R120, c[0x0][0x1d4], PT ;  /* 0x0000750078007a0c */ /* 0x000fe20003f46270 */
[----:B------:R-:W-:Y:S01]  /*5a30*/  IMAD.IADD R60, R111, 0x1, R172 ;  /* 0x000000016f3c7824 */ /* 0x000fe200078e02ac */
[-C--:B------:R-:W-:Y:S03]  /*5a40*/  IADD3 R57, P1, P0, R154, R171.reuse, R131 ;  /* 0x000000ab9a397210 */ /* 0x080fe6000783e083 */
[----:B------:R-:W-:Y:S01]  /*5a50*/  IMAD.SHL.U32 R58, R60, 0x2, RZ ;  /* 0x000000023c3a7824 */ /* 0x000fe200078e00ff */
[CC--:B------:R-:W-:Y:S04]  /*5a60*/  IADD3.X R50, R97.reuse, R170.reuse, R144, P1, P0 ;  /* 0x000000aa61327210 */ /* 0x0c0fe80000fe0490 */
[----:B-1----:R-:W1:Y:S03]  /*5a70*/  LDS.128 R20, [R58+0xc100] ;  /* 0x00c100003a147984 */ /* 0x002e660000000c00 */
        /* <DEDUP_REMOVED lines=11> */
[----:B------:R-:W-:Y:S02]  /*5b30*/  @!P0 SHF.R.U32.HI R32, RZ, 0x10, R69 ;  /* 0x00000010ff208819 */ /* 0x000fe40000011645 */
[----:B------:R-:W-:Y:S01]  /*5b40*/  @!P0 PRMT R39, R39, 0x5410, R26 ;  /* 0x0000541027278816 */ /* 0x000fe2000000001a */
[C---:B-1----:R-:W-:Y:S01]  /*5b50*/  @!P0 IMAD.U32 R26, R20.reuse, 0x10000, RZ ;  /* 0x00010000141a8824 */ /* 0x042fe200078e00ff */
[----:B------:R-:W-:Y:S02]  /*5b60*/  @!P0 SHF.R.U32.HI R41, RZ, 0x10, R71 ;  /* 0x00000010ff298819 */ /* 0x000fe40000011647 */
[----:B------:R-:W-:Y:S02]  /*5b70*/  @!P0 SHF.R.U32.HI R33, RZ, 0x10, R27 ;  /* 0x00000010ff218819 */ /* 0x000fe4000001161b */
[----:B------:R-:W-:Y:S02]  /*5b80*/  @!P0 LOP3.LUT R27, R20, 0xffff0000, RZ, 0xc0, !PT ;  /* 0xffff0000141b8812 */ /* 0x000fe400078ec0ff */
[----:B------:R-:W-:Y:S02]  /*5b90*/  @!P0 PRMT R79, R79, 0x5410, R32 ;  /* 0x000054104f4f8816 */ /* 0x000fe40000000020 */
[----:B------:R-:W-:Y:S02]  /*5ba0*/  @!P0 PRMT R78, R78, 0x5410, R41 ;  /* 0x000054104e4e8816 */ /* 0x000fe40000000029 */
[----:B------:R-:W-:Y:S02]  /*5bb0*/  @!P0 LOP3.LUT R40, R79, 0xffff0000, RZ, 0xc0, !PT ;  /* 0xffff00004f288812 */ /* 0x000fe400078ec0ff */
[C---:B------:R-:W-:Y:S01]  /*5bc0*/  @!P0 LOP3.LUT R48, R78.reuse, 0xffff0000, RZ, 0xc0, !PT ;  /* 0xffff00004e308812 */ /* 0x040fe200078ec0ff */
[----:B------:R-:W-:Y:S01]  /*5bd0*/  @!P0 IMAD.U32 R51, R78, 0x10000, RZ ;  /* 0x000100004e338824 */ /* 0x000fe200078e00ff */
[----:B------:R-:W-:Y:S02]  /*5be0*/  @!P0 SHF.R.U64 R24, R24, 0x10, R25 ;  /* 0x0000001018188819 */ /* 0x000fe40000001219 */
[----:B------:R-:W-:Y:S02]  /*5bf0*/  @!P0 SHF.R.U64 R35, R68, 0x10, R69 ;  /* 0x0000001044238819 */ /* 0x000fe40000001245 */
[----:B------:R-:W-:Y:S02]  /*5c00*/  @!P0 PRMT R37, R37, 0x5410, R24 ;  /* 0x0000541025258816 */ /* 0x000fe40000000018 */
[----:B------:R-:W-:Y:S02]  /*5c10*/  @!P0 SHF.R.U32.HI R25, RZ, 0x10, R25 ;  /* 0x00000010ff198819 */ /* 0x000fe40000011619 */
[----:B------:R-:W-:Y:S02]  /*5c20*/  @!P0 LOP3.LUT R24, R37, 0xffff0000, RZ, 0xc0, !PT ;  /* 0xffff000025188812 */ /* 0x000fe400078ec0ff */
[----:B------:R-:W-:Y:S02]  /*5c30*/  @!P0 SHF.R.U64 R34, R70, 0x10, R71 ;  /* 0x0000001046228819 */ /* 0x000fe40000001247 */
[----:B------:R-:W-:Y:S01]  /*5c40*/  @!P0 PRMT R80, R80, 0x5410, R35 ;  /* 0x0000541050508816 */ /* 0x000fe20000000023 */
[----:B------:R-:W-:Y:S01]  /*5c50*/  @!P0 FMUL.FTZ R3, R27, R24 ;  /* 0x000000181b038220 */ /* 0x000fe20000410000 */
[C---:B--2---:R-:W-:Y:S01]  /*5c60*/  @!P0 LOP3.LUT R41, R72.reuse, 0xffff0000, RZ, 0xc0, !PT ;  /* 0xffff000048298812 */ /* 0x044fe200078ec0ff */
[----:B------:R-:W-:Y:S01]  /*5c70*/  @!P0 IMAD.U32 R32, R72, 0x10000, RZ ;  /* 0x0001000048208824 */ /* 0x000fe200078e00ff */
[----:B------:R-:W-:Y:S01]  /*5c80*/  @!P0 LOP3.LUT R43, R73, 0xffff0000, RZ, 0xc0, !PT ;  /* 0xffff0000492b8812 */ /* 0x000fe200078ec0ff */
[C---:B------:R-:W-:Y:S01]  /*5c90*/  @!P0 IMAD.U32 R46, R75.reuse, 0x10000, RZ ;  /* 0x000100004b2e8824 */ /* 0x040fe200078e00ff */
[----:B------:R-:W-:Y:S01]  /*5ca0*/  @!P0 LOP3.LUT R53, R75, 0xffff0000, RZ, 0xc0, !PT ;  /* 0xffff00004b358812 */ /* 0x000fe200078ec0ff */
[C---:B------:R-:W-:Y:S01]  /*5cb0*/  @!P0 IMAD.U32 R42, R74.reuse, 0x10000, RZ ;  /* 0x000100004a2a8824 */ /* 0x040fe200078e00ff */
[----:B------:R-:W-:Y:S02]  /*5cc0*/  @!P0 LOP3.LUT R49, R74, 0xffff0000, RZ, 0xc0, !PT ;  /* 0xffff00004a318812 */ /* 0x000fe400078ec0ff */
[----:B------:R-:W-:Y:S02]  /*5cd0*/  @!P0 SHF.L.U32 R35, R80, 0x10, RZ ;  /* 0x0000001050238819 */ /* 0x000fe400000006ff */
[----:B------:R-:W-:Y:S01]  /*5ce0*/  @!P0 PRMT R36, R36, 0x5410, R25 ;  /* 0x0000541024248816 */ /* 0x000fe20000000019 */
[----:B------:R-:W-:Y:S01]  /*5cf0*/  @!P0 IMAD.U32 R25, R37, 0x10000, RZ ;  /* 0x0001000025198824 */ /* 0x000fe200078e00ff */
[----:B------:R-:W-:Y:S01]  /*5d00*/  @!P0 PRMT R77, R77, 0x5410, R34 ;  /* 0x000054104d4d8816 */ /* 0x000fe20000000022 */
[----:B------:R-:W-:Y:S01]  /*5d10*/  @!P0 FMUL.FTZ R50, R26, R35 ;  /* 0x000000231a328220 */ /* 0x000fe20000410000 */
[----:B------:R-:W-:Y:S01]  /*5d20*/  @!P0 LOP3.LUT R34, R80, 0xffff0000, RZ, 0xc0, !PT ;  /* 0xffff000050228812 */ /* 0x000fe200078ec0ff */
[-C--:B------:R-:W-:Y:S01]  /*5d30*/  @!P0 FMUL.FTZ R2, R26, R25.reuse ;  /* 0x000000191a028220 */ /* 0x080fe20000410000 */
[----:B------:R-:W-:Y:S01]  /*5d40*/  @!P0 SHF.L.U32 R26, R21, 0x10, RZ ;  /* 0x00000010151a8819 */ /* 0x000fe200000006ff */
[----:B------:R-:W-:Y:S01]  /*5d50*/  @!P0 FFMA.FTZ R50, R32, R25, -R50 ;  /* 0x0000001920328223 */ /* 0x000fe20000010832 */
[----:B------:R-:W-:Y:S01]  /*5d60*/  @!P0 LOP3.LUT R44, R77, 0xffff0000, RZ, 0xc0, !PT ;  /* 0xffff00004d2c8812 */ /* 0x000fe200078ec0ff */
[----:B------:R-:W-:Y:S01]  /*5d70*/  @!P0 FMUL.FTZ R173, R27, R34 ;  /* 0x000000221bad8220 */ /* 0x000fe20000410000 */
[----:B------:R-:W-:Y:S01]  /*5d80*/  @!P0 LOP3.LUT R27, R21, 0xffff0000, RZ, 0xc0, !PT ;  /* 0xffff0000151b8812 */ /* 0x000fe200078ec0ff */
[----:B------:R-:W-:Y:S01]  /*5d90*/  @!P0 FFMA.FTZ R2, R35, R32, R2 ;  /* 0x0000002023028223 */ /* 0x000fe20000010002 */
[----:B------:R-:W-:Y:S01]  /*5da0*/  @!P0 PRMT R38, R38, 0x5410, R33 ;  /* 0x0000541026268816 */ /* 0x000fe20000000021 */
[----:B------:R-:W-:Y:S02]  /*5db0*/  @!P0 IMAD.U32 R35, R79, 0x10000, RZ ;  /* 0x000100004f238824 */ /* 0x000fe400078e00ff */
[----:B------:R-:W-:Y:S01]  /*5dc0*/  @!P0 FFMA.FTZ R173, R41, R24, -R173 ;  /* 0x0000001829ad8223 */ /* 0x000fe200000108ad */
[C---:B------:R-:W-:Y:S01]  /*5dd0*/  @!P0 LOP3.LUT R24, R36.reuse, 0xffff0000, RZ, 0xc0, !PT ;  /* 0xffff000024188812 */ /* 0x040fe200078ec0ff */
[----:B------:R-:W-:Y:S02]  /*5de0*/  @!P0 IMAD.U32 R25, R36, 0x10000, RZ ;  /* 0x0001000024198824 */ /* 0x000fe400078e00ff */
[----:B------:R-:W-:Y:S01]  /*5df0*/  @!P0 FMUL.FTZ R175, R27, R40 ;  /* 0x000000281baf8220 */ /* 0x000fe20000410000 */
[----:B------:R-:W-:Y:S01]  /*5e00*/  @!P0 F2FP.BF16.PACK_AB R50, R173, R50 ;  /* 0x00000032ad32823e */ /* 0x000fe200000010ff */
[----:B------:R-:W-:Y:S02]  /*5e10*/  @!P0 IMAD.U32 R32, R73, 0x10000, RZ ;  /* 0x0001000049208824 */ /* 0x000fe400078e00ff */
[C---:B------:R-:W-:Y:S02]  /*5e20*/  @!P0 FMUL.FTZ R52, R26.reuse, R35 ;  /* 0x000000231a348220 */ /* 0x040fe40000410000 */
[-C--:B------:R-:W-:Y:S01]  /*5e30*/  @!P0 FMUL.FTZ R4, R26, R25.reuse ;  /* 0x000000191a048220 */ /* 0x080fe20000410000 */
[----:B------:R-:W-:Y:S01]  /*5e40*/  @!P0 SHF.L.U32 R26, R23, 0x10, RZ ;  /* 0x00000010171a8819 */ /* 0x000fe200000006ff */
[-C--:B------:R-:W-:Y:S01]  /*5e50*/  @!P0 FMUL.FTZ R5, R27, R24.reuse ;  /* 0x000000181b058220 */ /* 0x080fe20000410000 */
[----:B------:R-:W-:Y:S01]  /*5e60*/  @!P0 LOP3.LUT R27, R23, 0xffff0000, RZ, 0xc0, !PT ;  /* 0xffff0000171b8812 */ /* 0x000fe200078ec0ff */
[----:B------:R-:W-:Y:S01]  /*5e70*/  @!P0 FFMA.FTZ R175, R43, R24, -R175 ;  /* 0x000000182baf8223 */ /* 0x000fe200000108af */
[----:B------:R-:W-:Y:S01]  /*5e80*/  @!P0 LOP3.LUT R24, R38, 0xffff0000, RZ, 0xc0, !PT ;  /* 0xffff000026188812 */ /* 0x000fe200078ec0ff */
[----:B------:R-:W-:Y:S02]  /*5e90*/  @!P0 FFMA.FTZ R52, R32, R25, -R52 ;  /* 0x0000001920348223 */ /* 0x000fe40000010834 */
[----:B------:R-:W-:Y:S02]  /*5ea0*/  @!P0 IMAD.U32 R25, R38, 0x10000, RZ ;  /* 0x0001000026198824 */ /* 0x000fe400078e00ff */
[C---:B------:R-:W-:Y:S01]  /*5eb0*/  @!P0 FMUL.FTZ R58, R26.reuse, R51 ;  /* 0x000000331a3a8220 */ /* 0x040fe20000410000 */
[----:B------:R-:W-:Y:S01]  /*5ec0*/  @!P0 F2FP.BF16.PACK_AB R175, R175, R52 ;  /* 0x00000034afaf823e */ /* 0x000fe200000010ff */
[C---:B------:R-:W-:Y:S02]  /*5ed0*/  @!P0 FMUL.FTZ R177, R27.reuse, R48 ;  /* 0x000000301bb18220 */ /* 0x040fe40000410000 */
[----:B------:R-:W-:Y:S01]  /*5ee0*/  @!P0 FMUL.FTZ R8, R26, R25 ;  /* 0x000000191a088220 */ /* 0x000fe20000410000 */
[----:B------:R-:W-:Y:S01]  /*5ef0*/  @!P0 MOV R73, R175 ;  /* 0x000000af00498202 */ /* 0x000fe20000000f00 */
[-C--:B------:R-:W-:Y:S01]  /*5f00*/  @!P0 FMUL.FTZ R9, R27, R24.reuse ;  /* 0x000000181b098220 */ /* 0x080fe20000410000 */
[C---:B------:R-:W-:Y:S01]  /*5f10*/  @!P0 SHF.L.U32 R26, R22.reuse, 0x10, RZ ;  /* 0x00000010161a8819 */ /* 0x040fe200000006ff */
[----:B------:R-:W-:Y:S01]  /*5f20*/  @!P0 IMAD.U32 R45, R77, 0x10000, RZ ;  /* 0x000100004d2d8824 */ /* 0x000fe200078e00ff */
[----:B------:R-:W-:Y:S01]  /*5f30*/  @!P0 LOP3.LUT R27, R22, 0xffff0000, RZ, 0xc0, !PT ;  /* 0xffff0000161b8812 */ /* 0x000fe200078ec0ff */
[----:B------:R-:W-:Y:S02]  /*5f40*/  @!P0 FFMA.FTZ R58, R46, R25, -R58 ;  /* 0x000000192e3a8223 */ /* 0x000fe4000001083a */
[----:B------:R-:W-:Y:S02]  /*5f50*/  @!P0 IMAD.U32 R25, R39, 0x10000, RZ ;  /* 0x0001000027198824 */ /* 0x000fe400078e00ff */
[----:B------:R-:W-:Y:S01]  /*5f60*/  @!P0 FFMA.FTZ R177, R53, R24, -R177 ;  /* 0x0000001835b18223 */ /* 0x000fe200000108b1 */
[----:B------:R-:W-:Y:S01]  /*5f70*/  @!P0 LOP3.LUT R24, R39, 0xffff0000, RZ, 0xc0, !PT ;  /* 0xffff000027188812 */ /* 0x000fe200078ec0ff */
[----:B------:R-:W-:Y:S02]  /*5f80*/  @!P0 FMUL.FTZ R60, R26, R45 ;  /* 0x0000002d1a3c8220 */ /* 0x000fe40000410000 */
[----:B------:R-:W-:Y:S01]  /*5f90*/  @!P0 FMUL.FTZ R179, R27, R44 ;  /* 0x0000002c1bb38220 */ /* 0x000fe20000410000 */
[----:B------:R-:W-:Y:S01]  /*5fa0*/  @!P0 F2FP.BF16.PACK_AB R58, R177, R58 ;  /* 0x0000003ab13a823e */ /* 0x000fe200000010ff */
        /* <DEDUP_REMOVED lines=25> */
.L_x_2295:
[----:B------:R-:W-:Y:S05]  /*6140*/  BSYNC B0 ;  /* 0x0000000000007941 */ /* 0x000fea0003800000 */
.L_x_2294:
        /* <DEDUP_REMOVED lines=13> */
[--C-:B------:R-:W-:Y:S02]  /*6220*/  @!P0 SHF.R.U32.HI R26, RZ, 0x10, R65.reuse ;  /* 0x00000010ff1a8819 */ /* 0x100fe40000011641 */
[----:B------:R-:W-:Y:S02]  /*6230*/  @!P0 SHF.R.U64 R27, R64, 0x10, R65 ;  /* 0x00000010401b8819 */ /* 0x000fe40000001241 */
[----:B------:R-:W-:Y:S02]  /*6240*/  @!P0 PRMT R63, R63, 0x5410, R26 ;  /* 0x000054103f3f8816 */ /* 0x000fe4000000001a */
[--C-:B------:R-:W-:Y:S02]  /*6250*/  @!P0 SHF.R.U64 R16, R16, 0x10, R17.reuse ;  /* 0x0000001010108819 */ /* 0x100fe40000001211 */
[----:B------:R-:W-:Y:S02]  /*6260*/  @!P0 SHF.R.U32.HI R17, RZ, 0x10, R17 ;  /* 0x00000010ff118819 */ /* 0x000fe40000011611 */
[----:B------:R-:W-:Y:S02]  /*6270*/  @!P0 PRMT R29, R29, 0x5410, R16 ;  /* 0x000054101d1d8816 */ /* 0x000fe40000000010 */
[----:B------:R-:W-:Y:S02]  /*6280*/  @!P0 PRMT R28, R28, 0x5410, R17 ;  /* 0x000054101c1c8816 */ /* 0x000fe40000000011 */
[----:B------:R-:W-:Y:S01]  /*6290*/  @!P0 LOP3.LUT R36, R63, 0xffff0000, RZ, 0xc0, !PT ;  /* 0xffff00003f248812 */ /* 0x000fe200078ec0ff */
[----:B------:R-:W-:Y:S01]  /*62a0*/  @!P0 IMAD.U32 R17, R29, 0x10000, RZ ;  /* 0x000100001d118824 */ /* 0x000fe200078e00ff */
[----:B------:R-:W-:Y:S02]  /*62b0*/  @!P0 PRMT R76, R76, 0x5410, R27 ;  /* 0x000054104c4c8816 */ /* 0x000fe4000000001b */
[----:B------:R-:W-:Y:S02]  /*62c0*/  @!P0 SHF.R.U64 R33, R66, 0x10, R67 ;  /* 0x0000001042218819 */ /* 0x000fe40000001243 */
[--C-:B------:R-:W-:Y:S01]  /*62d0*/  @!P0 SHF.R.U64 R18, R18, 0x10, R19.reuse ;  /* 0x0000001012128819 */ /* 0x100fe20000001213 */
[----:B------:R-:W-:Y:S01]  /*62e0*/  @!P0 IMAD.U32 R27, R76, 0x10000, RZ ;  /* 0x000100004c1b8824 */ /* 0x000fe200078e00ff */
[----:B------:R-:W-:Y:S02]  /*62f0*/  @!P0 SHF.R.U32.HI R19, RZ, 0x10, R19 ;  /* 0x00000010ff138819 */ /* 0x000fe40000011613 */
[----:B------:R-:W-:Y:S01]  /*6300*/  @!P0 PRMT R31, R31, 0x5410, R18 ;  /* 0x000054101f1f8816 */ /* 0x000fe20000000012 */
[----:B-1----:R-:W-:Y:S01]  /*6310*/  @!P0 IMAD.U32 R16, R20, 0x10000, RZ ;  /* 0x0001000014108824 */ /* 0x002fe200078e00ff */
[----:B------:R-:W-:Y:S01]  /*6320*/  @!P0 PRMT R30, R30, 0x5410, R19 ;  /* 0x000054101e1e8816 */ /* 0x000fe20000000013 */
[----:B------:R-:W-:Y:S01]  /*6330*/  @!P0 IMAD.U32 R19, R21, 0x10000, RZ ;  /* 0x0001000015138824 */ /* 0x000fe200078e00ff */
[----:B------:R-:W-:Y:S01]  /*6340*/  @!P0 LOP3.LUT R18, R20, 0xffff0000, RZ, 0xc0, !PT ;  /* 0xffff000014128812 */ /* 0x000fe200078ec0ff */
[----:B------:R-:W-:Y:S01]  /*6350*/  @!P0 FMUL.FTZ R46, R16, R27 ;  /* 0x0000001b102e8220 */ /* 0x000fe20000410000 */
[----:B------:R-:W-:Y:S01]  /*6360*/  @!P0 LOP3.LUT R25, R22, 0xffff0000, RZ, 0xc0, !PT ;  /* 0xffff000016198812 */ /* 0x000fe200078ec0ff */
        /* <DEDUP_REMOVED lines=10> */
[----:B------:R-:W-:Y:S01]  /*6410*/  @!P0 IMAD.U32 R24, R23, 0x10000, RZ ;  /* 0x0001000017188824 */ /* 0x000fe200078e00ff */
[----:B------:R-:W-:Y:S01]  /*6420*/  @!P0 LOP3.LUT R41, R50, 0xffff0000, RZ, 0xc0, !PT ;  /* 0xffff000032298812 */ /* 0x000fe200078ec0ff */
[----:B------:R-:W-:Y:S01]  /*6430*/  @!P0 FFMA.FTZ R2, R27, R26, R2 ;  /* 0x0000001a1b028223 */ /* 0x000fe20000010002 */
[C---:B------:R-:W-:Y:S01]  /*6440*/  @!P0 LOP3.LUT R45, R51.reuse, 0xffff0000, RZ, 0xc0, !PT ;  /* 0xffff0000332d8812 */ /* 0x040fe200078ec0ff */
[----:B------:R-:W-:Y:S01]  /*6450*/  @!P0 IMAD.U32 R42, R51, 0x10000, RZ ;  /* 0x00010000332a8824 */ /* 0x000fe200078e00ff */
[----:B------:R-:W-:Y:S02]  /*6460*/  @!P0 LOP3.LUT R17, R29, 0xffff0000, RZ, 0xc0, !PT ;  /* 0xffff00001d118812 */ /* 0x000fe400078ec0ff */
[----:B------:R-:W-:Y:S01]  /*6470*/  @!P0 PRMT R62, R62, 0x5410, R33 ;  /* 0x000054103e3e8816 */ /* 0x000fe20000000021 */
[----:B------:R-:W-:Y:S01]  /*6480*/  @!P0 IMAD.U32 R33, R63, 0x10000, RZ ;  /* 0x000100003f218824 */ /* 0x000fe200078e00ff */
[----:B------:R-:W-:Y:S01]  /*6490*/  @!P0 PRMT R61, R61, 0x5410, R32 ;  /* 0x000054103d3d8816 */ /* 0x000fe20000000020 */
[----:B------:R-:W-:Y:S01]  /*64a0*/  @!P0 FMUL.FTZ R3, R18, R17 ;  /* 0x0000001112038220 */ /* 0x000fe20000410000 */
[----:B------:R-:W-:Y:S01]  /*64b0*/  @!P0 LOP3.LUT R32, R76, 0xffff0000, RZ, 0xc0, !PT ;  /* 0xffff00004c208812 */ /* 0x000fe200078ec0ff */
[----:B------:R-:W-:Y:S01]  /*64c0*/  @!P0 FMUL.FTZ R54, R19, R33 ;  /* 0x0000002113368220 */ /* 0x000fe20000410000 */
[C---:B------:R-:W-:Y:S01]  /*64d0*/  @!P0 LOP3.LUT R40, R62.reuse, 0xffff0000, RZ, 0xc0, !PT ;  /* 0xffff00003e288812 */ /* 0x040fe200078ec0ff */
[----:B------:R-:W-:Y:S01]  /*64e0*/  @!P0 IMAD.U32 R37, R62, 0x10000, RZ ;  /* 0x000100003e258824 */ /* 0x000fe200078e00ff */
[----:B------:R-:W-:Y:S01]  /*64f0*/  @!P0 LOP3.LUT R44, R61, 0xffff0000, RZ, 0xc0, !PT ;  /* 0xffff00003d2c8812 */ /* 0x000fe200078ec0ff */
[----:B------:R-:W-:Y:S01]  /*6500*/  @!P0 FMUL.FTZ R55, R18, R32 ;  /* 0x0000002012378220 */ /* 0x000fe20000410000 */
[----:B------:R-:W-:Y:S01]  /*6510*/  @!P0 LOP3.LUT R18, R21, 0xffff0000, RZ, 0xc0, !PT ;  /* 0xffff000015128812 */ /* 0x000fe200078ec0ff */
[----:B------:R-:W-:Y:S01]  /*6520*/  @!P0 FFMA.FTZ R54, R35, R16, -R54 ;  /* 0x0000001023368223 */ /* 0x000fe20000010836 */
[----:B------:R-:W-:Y:S01]  /*6530*/  @!P0 SHF.L.U32 R16, R31, 0x10, RZ ;  /* 0x000000101f108819 */ /* 0x000fe200000006ff */
[----:B------:R-:W-:Y:S02]  /*6540*/  @!P0 IMAD.U32 R19, R22, 0x10000, RZ ;  /* 0x0001000016138824 */ /* 0x000fe400078e00ff */
[----:B------:R-:W-:Y:S01]  /*6550*/  @!P0 FFMA.FTZ R55, R34, R17, -R55 ;  /* 0x0000001122378223 */ /* 0x000fe20000010837 */
[----:B------:R-:W-:Y:S01]  /*6560*/  @!P0 LOP3.LUT R17, R28, 0xffff0000, RZ, 0xc0, !PT ;  /* 0xffff00001c118812 */ /* 0x000fe200078ec0ff */
[C---:B------:R-:W-:Y:S02]  /*6570*/  @!P0 FMUL.FTZ R57, R18.reuse, R36 ;  /* 0x0000002412398220 */ /* 0x040fe40000410000 */
        /* <DEDUP_REMOVED lines=51> */
.L_x_2275:
        /* <DEDUP_REMOVED lines=25> */
.L_x_2279:
[----:B------:R-:W-:Y:S05]  /*6a40*/  BSYNC B1 ;  /* 0x0000000000017941 */ /* 0x000fea0003800000 */
.L_x_2274:
[----:B------:R-:W-:Y:S01]  /*6a50*/  ISETP.GT.AND P0, PT, R15, R14, PT ;  /* 0x0000000e0f00720c */ /* 0x000fe20003f04270 */
[----:B------:R-:W-:-:S12]  /*6a60*/  BSSY B0, `(.L_x_2296) ;  /* 0x000003d000007945 */ /* 0x000fd80003800000 */
[----:B-1----:R-:W-:Y:S01]  /*6a70*/  @P0 IADD3 R6, R15, -0x1, RZ ;  /* 0xffffffff0f060810 */ /* 0x002fe20007ffe0ff */
[----:B------:R-:W-:Y:S02]  /*6a80*/  @P0 IMAD.MOV.U32 R8, RZ, RZ, R152 ;  /* 0x000000ffff080224 */ /* 0x000fe400078e0098 */
[----:B------:R-:W-:Y:S01]  /*6a90*/  @P0 IMAD.MOV.U32 R9, RZ, RZ, R95 ;  /* 0x000000ffff090224 */ /* 0x000fe200078e005f */
[----:B--2---:R-:W-:Y:S01]  /*6aa0*/  @P0 SHF.R.S32.HI R3, RZ, 0x1f, R6 ;  /* 0x0000001fff030819 */ /* 0x004fe20000011406 */
[----:B------:R-:W-:Y:S02]  /*6ab0*/  @P0 IMAD R4, R99, R6, RZ ;  /* 0x0000000663040224 */ /* 0x000fe400078e02ff */
        /* <DEDUP_REMOVED lines=26> */
[----:B------:R-:W-:Y:S03]  /*6c60*/  IMAD.MOV.U32 R126, RZ, RZ, R148 ;  /* 0x000000ffff7e7224 */ /* 0x000fe600078e0094 */
[----:B------:R-:W-:Y:S01]  /*6c70*/  LEA.HI.X.SX32 R7, R15, R157, 0x6, P0 ;  /* 0x0000009d0f077211 */ /* 0x000fe200000f36ff */
        /* <DEDUP_REMOVED lines=27> */
.L_x_2297:
[----:B-1----:R-:W-:Y:S05]  /*6e30*/  BSYNC B0 ;  /* 0x0000000000007941 */ /* 0x002fea0003800000 */
.L_x_2296:
        /* <DEDUP_REMOVED lines=32> */
.L_x_2273:
[----:B------:R-:W-:Y:S01]  /*7040*/  ISETP.NE.AND P3, PT, R240, 0x1, PT ;  /* 0x00000001f000780c */ /* 0x000fe20003f65270 */
[----:B------:R-:W-:Y:S01]  /*7050*/  BSSY B0, `(.L_x_2299) ;  /* 0x0000029000007945 */ /* 0x000fe20003800000 */
[----:B-1----:R-:W-:-:S02]  /*7060*/  IADD3 R2, R209, 0x7f, RZ ;  /* 0x0000007fd1027810 */ /* 0x002fc40007ffe0ff */
[----:B------:R-:W-:-:S09]  /*7070*/  LOP3.LUT R226, R226, 0xfffffffd, RZ, 0xc0, !PT ;  /* 0xfffffffde2e27812 */ /* 0x000fd200078ec0ff */
[----:B------:R-:W-:Y:S01]  /*7080*/  @P3 IMAD.HI.U32 R0, R2, c[0x0][0x2c8], RZ ;  /* 0x0000b20002003a27 */ /* 0x000fe200078e00ff */
[----:B------:R-:W-:-:S04]  /*7090*/  @P3 LOP3.LUT R226, R226, 0x2, RZ, 0xfc, !PT ;  /* 0x00000002e2e23812 */ /* 0x000fc800078efcff */
[----:B------:R-:W-:-:S05]  /*70a0*/  @P3 SHF.R.U32.HI R2, RZ, c[0x0][0x2cc], R0 ;  /* 0x0000b300ff023a19 */ /* 0x000fca0000011600 */
[----:B------:R-:W-:-:S05]  /*70b0*/  IMAD.IADD R89, R89, 0x1, R2 ;  /* 0x0000000159597824 */ /* 0x000fca00078e0202 */
[----:B------:R-:W-:-:S04]  /*70c0*/  SHF.R.S32.HI R0, RZ, 0x1f, R89 ;  /* 0x0000001fff007819 */ /* 0x000fc80000011459 */
[----:B------:R-:W-:-:S04]  /*70d0*/  LEA.HI R0, R0, R89, RZ, 0x6 ;  /* 0x0000005900007211 */ /* 0x000fc800078f30ff */
[----:B------:R-:W-:Y:S01]  /*70e0*/  SHF.R.S32.HI R3, RZ, 0x6, R0 ;  /* 0x00000006ff037819 */ /* 0x000fe20000011400 */
[----:B------:R-:W-:-:S03]  /*70f0*/  IMAD.IADD R0, R86, 0x1, R87 ;  /* 0x0000000156007824 */ /* 0x000fc600078e0257 */
[----:B------:R-:W-:Y:S01]  /*7100*/  IMNMX R92, R92, R3, PT ;  /* 0x000000035c5c7217 */ /* 0x000fe20003800200 */
[----:B------:R-:W-:-:S03]  /*7110*/  IMAD.MOV.U32 R3, RZ, RZ, RZ ;  /* 0x000000ffff037224 */ /* 0x000fc600078e00ff */
[----:B------:R-:W-:-:S13]  /*7120*/  ISETP.GE.AND P0, PT, R92, 0x1, PT ;  /* 0x000000015c00780c */ /* 0x000fda0003f06270 */
        /* <DEDUP_REMOVED lines=27> */
.L_x_2300:
[----:B------:R-:W-:Y:S05]  /*72e0*/  BSYNC B0 ;  /* 0x0000000000007941 */ /* 0x000fea0003800000 */
.L_x_2299:
        /* <DEDUP_REMOVED lines=58> */
[----:B------:R-:W-:-:S05]  /*7690*/  @P1 MOV R5, 0x4 ;  /* 0x0000000400051802 */ /* 0x000fca0000000f00 */
[----:B------:R-:W-:-:S06]  /*76a0*/  @P1 IMAD.WIDE R234, R224, R5, c[0x0][0x340] ;  /* 0x0000d000e0ea1625 */ /* 0x000fcc00078e0205 */
[----:B------:R-:W2:Y:S01]  /*76b0*/  @P1 LDG.E R234, [R234.64] ;  /* 0x00000008eaea1981 */ /* 0x000ea2000c1e1900 */
[----:B------:R-:W-:Y:S01]  /*76c0*/  SHF.R.S32.HI R5, RZ, 0x1f, R84 ;  /* 0x0000001fff057819 */ /* 0x000fe20000011454 */
[----:B------:R-:W-:Y:S01]  /*76d0*/  IMAD.WIDE.U32 R6, R84, c[0x0][0x178], RZ ;  /* 0x00005e0054067a25 */ /* 0x000fe200078e00ff */
[----:B------:R-:W-:Y:S02]  /*76e0*/  LEA.HI R8, R88, R213, RZ, 0x3 ;  /* 0x000000d558087211 */ /* 0x000fe400078f18ff */
[----:B------:R-:W-:Y:S01]  /*76f0*/  SHF.R.S32.HI R2, RZ, 0x1f, R0 ;  /* 0x0000001fff027819 */ /* 0x000fe20000011400 */
[----:B------:R-:W-:Y:S01]  /*7700*/  IMAD R5, R5, c[0x0][0x178], RZ ;  /* 0x00005e0005057a24 */ /* 0x000fe200078e02ff */
[----:B------:R-:W-:Y:S02]  /*7710*/  ISETP.NE.U32.AND P2, PT, RZ, c[0x0][0x348], PT ;  /* 0x0000d200ff007a0c */ /* 0x000fe40003f45070 */
[----:B------:R-:W-:Y:S01]  /*7720*/  SHF.R.S32.HI R25, RZ, 0x1f, R228 ;  /* 0x0000001fff197819 */ /* 0x000fe200000114e4 */
[----:B------:R-:W-:Y:S01]  /*7730*/  IMAD R14, R84, c[0x0][0x17c], R5 ;  /* 0x00005f00540e7a24 */ /* 0x000fe200078e0205 */
[----:B------:R-:W-:-:S02]  /*7740*/  SHF.R.S32.HI R5, RZ, 0x3, R8 ;  /* 0x00000003ff057819 */ /* 0x000fc40000011408 */
[----:B------:R-:W-:Y:S01]  /*7750*/  LOP3.LUT R8, R8, 0xfffffff8, RZ, 0xc0, !PT ;  /* 0xfffffff808087812 */ /* 0x000fe200078ec0ff */
[----:B------:R-:W-:Y:S01]  /*7760*/  IMAD.IADD R15, R7, 0x1, R14 ;  /* 0x00000001070f7824 */ /* 0x000fe200078e020e */
[----:B------:R-:W-:Y:S02]  /*7770*/  IADD3 R9, P0, R5, R0, RZ ;  /* 0x0000000005097210 */ /* 0x000fe40007f1e0ff */
[----:B------:R-:W-:Y:S01]  /*7780*/  MOV R24, R228 ;  /* 0x000000e400187202 */ /* 0x000fe20000000f00 */
[----:B------:R-:W-:Y:S01]  /*7790*/  IMAD.IADD R8, R213, 0x1, -R8 ;  /* 0x00000001d5087824 */ /* 0x000fe200078e0a08 */
[----:B------:R-:W-:Y:S02]  /*77a0*/  LEA.HI.X.SX32 R7, R5, R2, 0x1, P0 ;  /* 0x0000000205077211 */ /* 0x000fe400000f0eff */
[----:B------:R-:W-:Y:S01]  /*77b0*/  ISETP.NE.AND.EX P0, PT, RZ, c[0x0][0x34c], PT, P2 ;  /* 0x0000d300ff007a0c */ /* 0x000fe20003f05320 */
[----:B------:R-:W-:Y:S01]  /*77c0*/  IMAD R4, R8, 0x20, R5 ;  /* 0x0000002008047824 */ /* 0x000fe200078e0205 */
[----:B------:R-:W-:Y:S01]  /*77d0*/  MOV R14, R6 ;  /* 0x00000006000e7202 */ /* 0x000fe20000000f00 */
[----:B------:R-:W-:Y:S01]  /*77e0*/  IMAD R0, R7, c[0x0][0x1e0], RZ ;  /* 0x0000780007007a24 */ /* 0x000fe200078e02ff */
[----:B------:R-:W-:Y:S01]  /*77f0*/  SEL R6, R85, RZ, !P0 ;  /* 0x000000ff55067207 */ /* 0x000fe20004000000 */
[----:B------:R-:W-:Y:S01]  /*7800*/  IMAD R7, R7, c[0x0][0x208], RZ ;  /* 0x0000820007077a24 */ /* 0x000fe200078e02ff */
[----:B------:R-:W-:Y:S01]  /*7810*/  IADD3 R4, R209, R4, RZ ;  /* 0x00000004d1047210 */ /* 0x000fe20007ffe0ff */
[----:B------:R-:W-:Y:S01]  /*7820*/  IMAD.WIDE.U32 R20, R9, c[0x0][0x1e0], R24 ;  /* 0x0000780009147a25 */ /* 0x000fe200078e0018 */
[----:B------:R-:W-:-:S02]  /*7830*/  ISETP.GE.AND P5, PT, R228, c[0x0][0x198], PT ;  /* 0x00006600e4007a0c */ /* 0x000fc40003fa6270 */
[----:B------:R-:W-:Y:S01]  /*7840*/  MOV R2, R4 ;  /* 0x0000000400027202 */ /* 0x000fe20000000f00 */
[----:B------:R-:W-:Y:S01]  /*7850*/  IMAD R0, R9, c[0x0][0x1e4], R0 ;  /* 0x0000790009007a24 */ /* 0x000fe200078e0200 */
[----:B------:R-:W-:Y:S01]  /*7860*/  ISETP.GE.AND P4, PT, R215, c[0x0][0x198], PT ;  /* 0x00006600d7007a0c */ /* 0x000fe20003f86270 */
[----:B------:R-:W-:-:S04]  /*7870*/  IMAD.WIDE.U32 R16, R9, c[0x0][0x208], R24 ;  /* 0x0000820009107a25 */ /* 0x000fc800078e0018 */
[----:B------:R-:W-:Y:S02]  /*7880*/  IMAD R7, R9, c[0x0][0x20c], R7 ;  /* 0x0000830009077a24 */ /* 0x000fe400078e0207 */
[----:B------:R-:W-:-:S04]  /*7890*/  @P3 IMAD.HI.U32 R9, R4, c[0x0][0x2c8], RZ ;  /* 0x0000b20004093a27 */ /* 0x000fc800078e00ff */
[----:B------:R-:W-:Y:S01]  /*78a0*/  IMAD.WIDE.U32 R18, R225, c[0x0][0x1b8], R14 ;  /* 0x00006e00e1127a25 */ /* 0x000fe200078e000e */
[----:B------:R-:W-:Y:S02]  /*78b0*/  @P3 SHF.R.U32.HI R2, RZ, c[0x0][0x2cc], R9 ;  /* 0x0000b300ff023a19 */ /* 0x000fe40000011609 */
[----:B------:R-:W-:Y:S01]  /*78c0*/  MOV R14, R16 ;  /* 0x00000010000e7202 */ /* 0x000fe20000000f00 */
[----:B------:R-:W-:Y:S01]  /*78d0*/  IMAD.IADD R21, R21, 0x1, R0 ;  /* 0x0000000115157824 */ /* 0x000fe200078e0200 */
[----:B------:R-:W-:Y:S01]  /*78e0*/  SEL R0, R224, RZ, !P0 ;  /* 0x000000ffe0007207 */ /* 0x000fe20004000000 */
[----:B------:R-:W-:Y:S01]  /*78f0*/  IMAD R15, R6, c[0x0][0x1c0], RZ ;  /* 0x00007000060f7a24 */ /* 0x000fe200078e02ff */
[----:B------:R-:W-:Y:S01]  /*7900*/  ISETP.NE.U32.AND P0, PT, RZ, c[0x0][0x350], PT ;  /* 0x0000d400ff007a0c */ /* 0x000fe20003f05070 */
[----:B------:R-:W-:Y:S01]  /*7910*/  IMAD R19, R225, c[0x0][0x1bc], R19 ;  /* 0x00006f00e1137a24 */ /* 0x000fe200078e0213 */
[----:B------:R-:W-:Y:S01]  /*7920*/  ISETP.GE.AND P3, PT, R214, c[0x0][0x198], PT ;  /* 0x00006600d6007a0c */ /* 0x000fe20003f66270 */
[C---:B------:R-:W-:Y:S01]  /*7930*/  IMAD R6, R0.reuse, c[0x0][0x1c4], R15 ;  /* 0x0000710000067a24 */ /* 0x040fe200078e020f */
[----:B------:R-:W-:Y:S01]  /*7940*/  IADD3 R15, R17, R7, RZ ;  /* 0x00000007110f7210 */ /* 0x000fe20007ffe0ff */
[----:B------:R-:W-:Y:S01]  /*7950*/  IMAD.WIDE.U32 R18, R0, c[0x0][0x1c0], R18 ;  /* 0x0000700000127a25 */ /* 0x000fe200078e0012 */
[----:B------:R-:W-:-:S02]  /*7960*/  IADD3 R7, -R2, RZ, RZ ;  /* 0x000000ff02077210 */ /* 0x000fc40007ffe1ff */
[----:B------:R-:W-:Y:S01]  /*7970*/  SHF.R.S32.HI R0, RZ, 0x1f, R2 ;  /* 0x0000001fff007819 */ /* 0x000fe20000011402 */
[----:B------:R-:W-:Y:S01]  /*7980*/  IMAD.IADD R19, R19, 0x1, R6 ;  /* 0x0000000113137824 */ /* 0x000fe200078e0206 */
[----:B------:R-:W-:Y:S01]  /*7990*/  ISETP.NE.AND.EX P0, PT, RZ, c[0x0][0x354], PT, P0 ;  /* 0x0000d500ff007a0c */ /* 0x000fe20003f05300 */
[----:B------:R-:W-:Y:S02]  /*79a0*/  IMAD R16, R7, c[0x0][0x2c4], R4 ;  /* 0x0000b10007107a24 */ /* 0x000fe400078e0204 */
[----:B------:R-:W-:Y:S02]  /*79b0*/  IMAD R7, R0, c[0x0][0x1b0], RZ ;  /* 0x00006c0000077a24 */ /* 0x000fe400078e02ff */
[----:B------:R-:W-:-:S04]  /*79c0*/  IMAD.WIDE.U32 R18, R2, c[0x0][0x1b0], R18 ;  /* 0x00006c0002127a25 */ /* 0x000fc800078e0012 */
[----:B------:R-:W-:Y:S01]  /*79d0*/  IMAD R0, R2, c[0x0][0x1b4], R7 ;  /* 0x00006d0002007a24 */ /* 0x000fe200078e0207 */
[----:B------:R-:W-:Y:S01]  /*79e0*/  SHF.R.S32.HI R2, RZ, 0x1f, R16 ;  /* 0x0000001fff027819 */ /* 0x000fe20000011410 */
[----:B------:R-:W-:-:S03]  /*79f0*/  IMAD.WIDE.U32 R236, R225, c[0x0][0x1e8], R20 ;  /* 0x00007a00e1ec7a25 */ /* 0x000fc600078e0014 */
[----:B------:R-:W-:Y:S01]  /*7a00*/  IADD3 R19, R19, R0, RZ ;  /* 0x0000000013137210 */ /* 0x000fe20007ffe0ff */
[----:B------:R-:W-:Y:S02]  /*7a10*/  IMAD R9, R2, c[0x0][0x1a8], RZ ;  /* 0x00006a0002097a24 */ /* 0x000fe400078e02ff */
[----:B------:R-:W-:-:S04]  /*7a20*/  IMAD.WIDE.U32 R20, R225, c[0x0][0x210], R14 ;  /* 0x00008400e1147a25 */ /* 0x000fc800078e000e */
[----:B------:R-:W-:Y:S02]  /*7a30*/  IMAD R237, R225, c[0x0][0x1ec], R237 ;  /* 0x00007b00e1ed7a24 */ /* 0x000fe400078e02ed */
[C---:B------:R-:W-:Y:S01]  /*7a40*/  IMAD R14, R16.reuse, c[0x0][0x1ac], R9 ;  /* 0x00006b00100e7a24 */ /* 0x040fe200078e0209 */
[----:B------:R-:W-:Y:S01]  /*7a50*/  IADD3 R9, R3, -0x1, RZ ;  /* 0xffffffff03097810 */ /* 0x000fe20007ffe0ff */
[----:B------:R-:W-:Y:S02]  /*7a60*/  IMAD R21, R225, c[0x0][0x214], R21 ;  /* 0x00008500e1157a24 */ /* 0x000fe400078e0215 */
[----:B------:R-:W-:-:S04]  /*7a70*/  IMAD.WIDE.U32 R16, R16, c[0x0][0x1a8], R18 ;  /* 0x00006a0010107a25 */ /* 0x000fc800078e0012 */
[----:B------:R-:W-:Y:S01]  /*7a80*/  IMAD.IADD R15, R5, 0x1, R209 ;  /* 0x00000001050f7824 */ /* 0x000fe200078e02d1 */
[----:B------:R-:W-:Y:S02]  /*7a90*/  IADD3 R14, R17, R14, RZ ;  /* 0x0000000e110e7210 */ /* 0x000fe40007ffe0ff */
[----:B--2---:R-:W-:Y:S01]  /*7aa0*/  @P1 SHF.R.S32.HI R7, RZ, 0x1f, R234 ;  /* 0x0000001fff071819 */ /* 0x004fe200000114ea */
[----:B------:R-:W-:Y:S01]  /*7ab0*/  @!P1 IMAD.MOV.U32 R7, RZ, RZ, R85 ;  /* 0x000000ffff079224 */ /* 0x000fe200078e0055 */
[----:B------:R-:W-:-:S04]  /*7ac0*/  @!P1 MOV R234, R224 ;  /* 0x000000e000ea9202 */ /* 0x000fc80000000f00 */
[----:B------:R-:W-:Y:S02]  /*7ad0*/  SEL R7, R7, RZ, !P0 ;  /* 0x000000ff07077207 */ /* 0x000fe40004000000 */
[----:B------:R-:W-:Y:S02]  /*7ae0*/  SEL R234, R234, RZ, !P0 ;  /* 0x000000ffeaea7207 */ /* 0x000fe40004000000 */
[C---:B------:R-:W-:Y:S01]  /*7af0*/  LEA R18, P0, R16.reuse, c[0x0][0x160], 0x1 ;  /* 0x0000580010127a11 */ /* 0x040fe200078008ff */
[C---:B------:R-:W-:Y:S02]  /*7b00*/  IMAD R231, R7.reuse, c[0x0][0x1f0], RZ ;  /* 0x00007c0007e77a24 */ /* 0x040fe400078e02ff */
[----:B------:R-:W-:Y:S01]  /*7b10*/  IMAD R7, R7, c[0x0][0x218], RZ ;  /* 0x0000860007077a24 */ /* 0x000fe200078e02ff */
[----:B------:R-:W-:Y:S01]  /*7b20*/  LEA.HI.X R14, R16, c[0x0][0x164], R14, 0x1, P0 ;  /* 0x00005900100e7a11 */ /* 0x000fe200000f0c0e */
[C---:B------:R-:W-:Y:S02]  /*7b30*/  IMAD R231, R234.reuse, c[0x0][0x1f4], R231 ;  /* 0x00007d00eae77a24 */ /* 0x040fe400078e02e7 */
[----:B------:R-:W-:-:S02]  /*7b40*/  IMAD R7, R234, c[0x0][0x21c], R7 ;  /* 0x00008700ea077a24 */ /* 0x000fc400078e0207 */
[----:B------:R-:W-:-:S04]  /*7b50*/  IMAD.WIDE.U32 R236, R234, c[0x0][0x1f0], R236 ;  /* 0x00007c00eaec7a25 */ /* 0x000fc800078e00ec */
[----:B------:R-:W-:Y:S01]  /*7b60*/  IMAD.WIDE.U32 R234, R234, c[0x0][0x218], R20 ;  /* 0x00008600eaea7a25 */ /* 0x000fe200078e0014 */
[----:B------:R-:W-:-:S04]  /*7b70*/  IADD3 R231, R237, R231, RZ ;  /* 0x000000e7ede77210 */ /* 0x000fc80007ffe0ff */
[----:B------:R-:W-:Y:S01]  /*7b80*/  IADD3 R230, R235, R7, RZ ;  /* 0x00000007ebe67210 */ /* 0x000fe20007ffe0ff */
[----:B------:R-:W-:Y:S05]  /*7b90*/  BRA.DIV ~URZ, `(.L_x_2302) ;  /* 0x000157f27f007947 */ /* 0x000fea000b800000 */
[----:B------:R1:W2:Y:S02]  /*7ba0*/  SHFL.IDX PT, R23, R14, RZ, 0x181f ;  /* 0x00181fff0e177589 */ /* 0x0002a400000e0000 */
.L_x_2435:
[----:B------:R-:W-:Y:S05]  /*7bb0*/  BRA.DIV ~URZ, `(.L_x_2303) ;  /* 0x000158427f007947 */ /* 0x000fea000b800000 */
[----:B------:R3:W4:Y:S02]  /*7bc0*/  SHFL.IDX PT, R2, R18, RZ, 0x181f ;  /* 0x00181fff12027589 */ /* 0x00072400000e0000 */
.L_x_2436:
[----:B------:R-:W-:Y:S01]  /*7bd0*/  IMAD R4, R241, c[0x0][0x2c4], RZ ;  /* 0x0000b100f1047a24 */ /* 0x000fe200078e02ff */
[----:B------:R-:W-:Y:S01]  /*7be0*/  BSSY B0, `(.L_x_2304) ;  /* 0x0000011000007945 */ /* 0x000fe20003800000 */
[----:B------:R-:W-:Y:S02]  /*7bf0*/  SHF.R.S32.HI R6, RZ, 0x1f, R215 ;  /* 0x0000001fff067819 */ /* 0x000fe400000114d7 */
[----:B------:R-:W-:Y:S02]  /*7c00*/  SHF.R.S32.HI R7, RZ, 0x1f, R214 ;  /* 0x0000001fff077819 */ /* 0x000fe400000114d6 */
[----:B------:R-:W-:-:S13]  /*7c10*/  ISETP.GE.AND P0, PT, R15, R4, PT ;  /* 0x000000040f00720c */ /* 0x000fda0003f06270 */
[----:B------:R-:W-:Y:S05]  /*7c20*/  @P0 BRA `(.L_x_2305) ;  /* 0x000000c000000947 */ /* 0x000fea0003800000 */
[-C--:B----4-:R-:W-:Y:S02]  /*7c30*/  LEA R20, P2, R228, R2.reuse, 0x1 ;  /* 0x00000002e4147211 */ /* 0x090fe400078408ff */
[CC--:B------:R-:W-:Y:S02]  /*7c40*/  LEA R16, P1, R215.reuse, R2.reuse, 0x1 ;  /* 0x00000002d7107211 */ /* 0x0c0fe400078208ff */
        /* <DEDUP_REMOVED lines=10> */
.L_x_2305:
[----:B------:R-:W-:Y:S05]  /*7cf0*/  BSYNC B0 ;  /* 0x0000000000007941 */ /* 0x000fea0003800000 */
.L_x_2304:
[----:B------:R-:W-:Y:S05]  /*7d00*/  BRA.DIV ~URZ, `(.L_x_2306) ;  /* 0x000157527f007947 */ /* 0x000fea000b800000 */
[----:B--2---:R2:W1:Y:S04]  /*7d10*/  SHFL.IDX PT, R23, R14, 0x1, 0x181f ;  /* 0x00381f000e177f89 */ /* 0x00446800000e0000 */
[----:B----4-:R2:W4:Y:S02]  /*7d20*/  SHFL.IDX PT, R2, R18, 0x1, 0x181f ;  /* 0x00381f0012027f89 */ /* 0x01052400000e0000 */
.L_x_2437:
[----:B------:R-:W-:Y:S01]  /*7d30*/  IADD3 R17, R15, 0x20, RZ ;  /* 0x000000200f117810 */ /* 0x000fe20007ffe0ff */
[----:B------:R-:W-:Y:S03]  /*7d40*/  BSSY B0, `(.L_x_2307) ;  /* 0x000000f000007945 */ /* 0x000fe60003800000 */
[----:B------:R-:W-:-:S13]  /*7d50*/  ISETP.GE.AND P0, PT, R17, R4, PT ;  /* 0x000000041100720c */ /* 0x000fda0003f06270 */
[----:B------:R-:W-:Y:S05]  /*7d60*/  @P0 BRA `(.L_x_2308) ;  /* 0x000000c000000947 */ /* 0x000fea0003800000 */
[-C--:B----4-:R-:W-:Y:S02]  /*7d70*/  LEA R20, P2, R228, R2.reuse, 0x1 ;  /* 0x00000002e4147211 */ /* 0x090fe400078408ff */
[CC--:B------:R-:W-:Y:S02]  /*7d80*/  LEA R16, P1, R215.reuse, R2.reuse, 0x1 ;  /* 0x00000002d7107211 */ /* 0x0c0fe400078208ff */
        /* <DEDUP_REMOVED lines=10> */
.L_x_2308:
[----:B------:R-:W-:Y:S05]  /*7e30*/  BSYNC B0 ;  /* 0x0000000000007941 */ /* 0x000fea0003800000 */
.L_x_2307:
[----:B------:R-:W-:Y:S05]  /*7e40*/  BRA.DIV ~URZ, `(.L_x_2309) ;  /* 0x000156d27f007947 */ /* 0x000fea000b800000 */
[----:B-1----:R1:W2:Y:S02]  /*7e50*/  SHFL.IDX PT, R23, R14, 0x2, 0x181f ;  /* 0x00581f000e177f89 */ /* 0x0022a400000e0000 */
.L_x_2438:
[----:B------:R-:W-:Y:S05]  /*7e60*/  BRA.DIV ~URZ, `(.L_x_2310) ;  /* 0x000157227f007947 */ /* 0x000fea000b800000 */
[----:B----4-:R4:W1:Y:S02]  /*7e70*/  SHFL.IDX PT, R2, R18, 0x2, 0x181f ;  /* 0x00581f0012027f89 */ /* 0x01086400000e0000 */
.L_x_2439:
[----:B------:R-:W-:Y:S01]  /*7e80*/  IADD3 R17, R15, 0x40, RZ ;  /* 0x000000400f117810 */ /* 0x000fe20007ffe0ff */
[----:B------:R-:W-:Y:S03]  /*7e90*/  BSSY B0, `(.L_x_2311) ;  /* 0x000000f000007945 */ /* 0x000fe60003800000 */
[----:B------:R-:W-:-:S13]  /*7ea0*/  ISETP.GE.AND P0, PT, R17, R4, PT ;  /* 0x000000041100720c */ /* 0x000fda0003f06270 */
[----:B------:R-:W-:Y:S05]  /*7eb0*/  @P0 BRA `(.L_x_2312) ;  /* 0x000000c000000947 */ /* 0x000fea0003800000 */
[-C--:B-1----:R-:W-:Y:S02]  /*7ec0*/  LEA R20, P2, R228, R2.reuse, 0x1 ;  /* 0x00000002e4147211 */ /* 0x082fe400078408ff */
        /* <DEDUP_REMOVED lines=11> */
.L_x_2312:
[----:B------:R-:W-:Y:S05]  /*7f80*/  BSYNC B0 ;  /* 0x0000000000007941 */ /* 0x000fea0003800000 */
.L_x_2311:
[----:B------:R-:W-:Y:S05]  /*7f90*/  BRA.DIV ~URZ, `(.L_x_2313) ;  /* 0x000156527f007947 */ /* 0x000fea000b800000 */
[----:B-12---:R1:W2:Y:S04]  /*7fa0*/  SHFL.IDX PT, R23, R14, 0x3, 0x181f ;  /* 0x00781f000e177f89 */ /* 0x0062a800000e0000 */
[----:B------:R1:W3:Y:S02]  /*7fb0*/  SHFL.IDX PT, R2, R18, 0x3, 0x181f ;  /* 0x00781f0012027f89 */ /* 0x0002e400000e0000 */
.L_x_2440:
[----:B------:R-:W-:-:S04]  /*7fc0*/  IADD3 R15, R15, 0x60, RZ ;  /* 0x000000600f0f7810 */ /* 0x000fc80007ffe0ff */
[----:B------:R-:W-:-:S13]  /*7fd0*/  ISETP.GE.AND P0, PT, R15, R4, PT ;  /* 0x000000040f00720c */ /* 0x000fda0003f06270 */
[CC--:B---3--:R-:W-:Y:S02]  /*7fe0*/  @!P0 LEA R16, P1, R228.reuse, R2.reuse, 0x1 ;  /* 0x00000002e4108211 */ /* 0x0c8fe400078208ff */
[CC--:B-1----:R-:W-:Y:S02]  /*7ff0*/  @!P0 LEA R14, P2, R215.reuse, R2.reuse, 0x1 ;  /* 0x00000002d70e8211 */ /* 0x0c2fe400078408ff */
[-C--:B--2---:R-:W-:Y:S02]  /*8000*/  @!P0 LEA.HI.X R17, R228, R23.reuse, R25, 0x1, P1 ;  /* 0x00000017e4118211 */ /* 0x084fe400008f0c19 */
[C---:B----4-:R-:W-:Y:S02]  /*8010*/  @!P0 LEA R18, P1, R214.reuse, R2, 0x1 ;  /* 0x00000002d6128211 */ /* 0x050fe400078208ff */
        /* <DEDUP_REMOVED lines=10> */
[----:B------:R-:W-:Y:S01]  /*80c0*/  IMAD.IADD R6, R242, 0x1, -R5 ;  /* 0x00000001f2067824 */ /* 0x000fe200078e0a05 */
[----:B-1----:R-:W-:Y:S01]  /*80d0*/  SHF.R.S32.HI R16, RZ, 0x1f, R9 ;  /* 0x0000001fff107819 */ /* 0x002fe20000011409 */
[C---:B------:R-:W-:Y:S01]  /*80e0*/  IMAD.WIDE.U32 R14, R9.reuse, c[0x0][0x1e0], RZ ;  /* 0x00007800090e7a25 */ /* 0x040fe200078e00ff */
[----:B------:R-:W-:Y:S03]  /*80f0*/  BAR.SYNC.DEFER_BLOCKING 0x0 ;  /* 0x0000000000007b1d */ /* 0x000fe60000010000 */
        /* <DEDUP_REMOVED lines=8> */
[C---:B------:R-:W-:Y:S01]  /*8180*/  IMAD.WIDE.U32 R18, R2.reuse, c[0x0][0x1e0], RZ ;  /* 0x0000780002127a25 */ /* 0x040fe200078e00ff */
        /* <DEDUP_REMOVED lines=10> */
[----:B------:R-:W-:Y:S02]  /*8230*/  @P1 LEA R18, P3, R5, c[0x0][0x1c8], 0x1 ;  /* 0x0000720005121a11 */ /* 0x000fe400078608ff */
[----:B------:R-:W-:Y:S01]  /*8240*/  @P0 IADD3.X R14, R0, R19, R7, P2, !PT ;  /* 0x00000013000e0210 */ /* 0x000fe200017fe407 */
[----:B------:R-:W-:Y:S01]  /*8250*/  IMAD R7, R9, c[0x0][0x20c], R16 ;  /* 0x0000830009077a24 */ /* 0x000fe200078e0210 */
[----:B------:R-:W-:Y:S02]  /*8260*/  @P1 ISETP.GE.AND P5, PT, R228, c[0x0][0x1d4], PT ;  /* 0x00007500e4001a0c */ /* 0x000fe40003fa6270 */
[----:B------:R-:W-:Y:S01]  /*8270*/  @P1 LEA.HI.X R19, R5, c[0x0][0x1cc], R0, 0x1, P3 ;  /* 0x0000730005131a11 */ /* 0x000fe200018f0c00 */
[----:B------:R-:W-:Y:S01]  /*8280*/  IMAD.IADD R7, R21, 0x1, R7 ;  /* 0x0000000115077824 */ /* 0x000fe200078e0207 */
[----:B------:R-:W-:-:S02]  /*8290*/  LEA R0, P3, R20, R234, 0x6 ;  /* 0x000000ea14007211 */ /* 0x000fc400078630ff */
[----:B------:R-:W-:Y:S02]  /*82a0*/  @P1 ISETP.GE.AND P2, PT, R215, c[0x0][0x1d4], PT ;  /* 0x00007500d7001a0c */ /* 0x000fe40003f46270 */
[----:B------:R-:W-:Y:S02]  /*82b0*/  LEA.HI.X R7, R20, R230, R7, 0x6, P3 ;  /* 0x000000e614077211 */ /* 0x000fe400018f3407 */
[----:B------:R-:W-:Y:S02]  /*82c0*/  @P1 ISETP.GE.AND P3, PT, R214, c[0x0][0x1d4], PT ;  /* 0x00007500d6001a0c */ /* 0x000fe40003f66270 */
[----:B------:R-:W-:Y:S01]  /*82d0*/  @P0 ISETP.GE.AND P6, PT, R228, c[0x0][0x1d4], PT ;  /* 0x00007500e4000a0c */ /* 0x000fe20003fc6270 */
[----:B------:R-:W-:Y:S01]  /*82e0*/  @!PT LDS RZ, [RZ] ;  /* 0x00000000fffff984 */ /* 0x000fe20000000800 */
[----:B------:R-:W-:Y:S01]  /*82f0*/  @!PT LDS RZ, [RZ] ;  /* 0x00000000fffff984 */ /* 0x000fe20000000800 */
[----:B------:R-:W-:Y:S01]  /*8300*/  @!PT LDS RZ, [RZ] ;  /* 0x00000000fffff984 */ /* 0x000fe20000000800 */
[----:B------:R1:W-:Y:S01]  /*8310*/  @P1 LDGSTS.E.BYPASS.LTC128B.128 [R138+0xc100], [R18.64], !P5 ;  /* 0x0c100000128a1fae */ /* 0x0003e2000e901d48 */
[----:B------:R-:W-:Y:S02]  /*8320*/  @P0 LEA R16, P4, R15, c[0x0][0x1c8], 0x1 ;  /* 0x000072000f100a11 */ /* 0x000fe400078808ff */
[----:B------:R-:W-:-:S02]  /*8330*/  @P0 ISETP.GE.AND P5, PT, R215, c[0x0][0x1d4], PT ;  /* 0x00007500d7000a0c */ /* 0x000fc40003fa6270 */
[----:B------:R-:W-:Y:S01]  /*8340*/  @P0 LEA.HI.X R17, R15, c[0x0][0x1cc], R14, 0x1, P4 ;  /* 0x000073000f110a11 */ /* 0x000fe200020f0c0e */
[----:B------:R1:W-:Y:S01]  /*8350*/  @P1 LDGSTS.E.BYPASS.LTC128B.128 [R138+0xe100], [R18.64+0x80], !P2 ;  /* 0x0e100080128a1fae */ /* 0x0003e2000d101d48 */
[----:B------:R-:W-:Y:S02]  /*8360*/  LEA R14, P2, R0, c[0x0][0x1f8], 0x1 ;  /* 0x00007e00000e7a11 */ /* 0x000fe400078408ff */
[----:B------:R-:W-:Y:S01]  /*8370*/  @P0 ISETP.GE.AND P4, PT, R214, c[0x0][0x1d4], PT ;  /* 0x00007500d6000a0c */ /* 0x000fe20003f86270 */
[----:B------:R1:W-:Y:S01]  /*8380*/  @P1 LDGSTS.E.BYPASS.LTC128B.128 [R138+0x10100], [R18.64+0x100], !P3 ;  /* 0x10100100128a1fae */ /* 0x0003e2000d901d48 */
[----:B------:R-:W-:Y:S01]  /*8390*/  LEA.HI.X R15, R0, c[0x0][0x1fc], R7, 0x1, P2 ;  /* 0x00007f00000f7a11 */ /* 0x000fe200010f0c07 */
[----:B------:R-:W-:Y:S01]  /*83a0*/  IMAD.MOV.U32 R0, RZ, RZ, 0x40 ;  /* 0x00000040ff007424 */ /* 0x000fe200078e00ff */
[----:B------:R-:W-:Y:S01]  /*83b0*/  ISETP.GE.AND P3, PT, R228, c[0x0][0x1d4], PT ;  /* 0x00007500e4007a0c */ /* 0x000fe20003f66270 */
[----:B------:R1:W-:Y:S01]  /*83c0*/  @P0 LDGSTS.E.BYPASS.LTC128B.128 [R138+0xd100], [R16.64], !P6 ;  /* 0x0d100000108a0fae */ /* 0x0003e2000f101d48 */
[----:B------:R-:W-:-:S02]  /*83d0*/  ISETP.GE.AND P2, PT, R215, c[0x0][0x1d4], PT ;  /* 0x00007500d7007a0c */ /* 0x000fc40003f46270 */
[C---:B------:R-:W-:Y:S01]  /*83e0*/  ISETP.LT.OR P6, PT, R6.reuse, 0x1, P3 ;  /* 0x000000010600780c */ /* 0x040fe20001fc1670 */
[----:B------:R1:W-:Y:S01]  /*83f0*/  @P0 LDGSTS.E.BYPASS.LTC128B.128 [R138+0xf100], [R16.64+0x80], !P5 ;  /* 0x0f100080108a0fae */ /* 0x0003e2000e901d48 */
[----:B------:R-:W-:Y:S02]  /*8400*/  ISETP.LT.OR P5, PT, R6, 0x1, P2 ;  /* 0x000000010600780c */ /* 0x000fe400017a1670 */
[----:B------:R-:W-:Y:S01]  /*8410*/  ISETP.GE.AND P1, PT, R214, c[0x0][0x1d4], PT ;  /* 0x00007500d6007a0c */ /* 0x000fe20003f26270 */
[----:B------:R1:W-:Y:S01]  /*8420*/  @P0 LDGSTS.E.BYPASS.LTC128B.128 [R138+0x11100], [R16.64+0x100], !P4 ;  /* 0x11100100108a0fae */ /* 0x0003e2000e101d48 */
[C---:B------:R-:W-:Y:S02]  /*8430*/  ISETP.LT.OR P3, PT, R6.reuse, 0x21, P3 ;  /* 0x000000210600780c */ /* 0x040fe40001f61670 */
[C---:B------:R-:W-:Y:S01]  /*8440*/  ISETP.LT.OR P4, PT, R6.reuse, 0x1, P1 ;  /* 0x000000010600780c */ /* 0x040fe20000f81670 */
[----:B------:R-:W0:Y:S01]  /*8450*/  LDGDEPBAR ;  /* 0x00000000000079af */ /* 0x000e220000000000 */
[----:B------:R-:W-:-:S02]  /*8460*/  ISETP.LT.OR P2, PT, R6, 0x21, P2 ;  /* 0x000000210600780c */ /* 0x000fc40001741670 */
[----:B------:R-:W-:Y:S01]  /*8470*/  ISETP.LT.OR P1, PT, R6, 0x21, P1 ;  /* 0x000000210600780c */ /* 0x000fe20000f21670 */
[----:B------:R1:W-:Y:S01]  /*8480*/  LDGSTS.E.BYPASS.LTC128B.128 [R138+0x100], [R14.64], !P6 ;  /* 0x001000000e8a7fae */ /* 0x0003e2000f101d48 */
[----:B------:R-:W-:-:S03]  /*8490*/  IADD3 R6, P0, R14, UR7, RZ ;  /* 0x000000070e067c10 */ /* 0x000fc6000ff1e0ff */
[----:B------:R1:W-:Y:S01]  /*84a0*/  LDGSTS.E.BYPASS.LTC128B.128 [R138+0x2100], [R14.64+0x80], !P5 ;  /* 0x021000800e8a7fae */ /* 0x0003e2000e901d48 */
[----:B------:R-:W-:Y:S02]  /*84b0*/  ISETP.GT.AND P5, PT, R9, R232, PT ;  /* 0x000000e80900720c */ /* 0x000fe40003fa4270 */
[----:B------:R-:W-:Y:S01]  /*84c0*/  IADD3.X R7, R15, UR5, RZ, P0, !PT ;  /* 0x000000050f077c10 */ /* 0x000fe200087fe4ff */
[----:B------:R1:W-:Y:S04]  /*84d0*/  LDGSTS.E.BYPASS.LTC128B.128 [R138+0x4100], [R14.64+0x100], !P4 ;  /* 0x041001000e8a7fae */ /* 0x0003e8000e101d48 */
[----:B------:R1:W-:Y:S04]  /*84e0*/  LDGSTS.E.BYPASS.LTC128B.128 [R138+0x1100], [R6.64], !P3 ;  /* 0x01100000068a7fae */ /* 0x0003e8000d901d48 */
[----:B------:R1:W-:Y:S04]  /*84f0*/  LDGSTS.E.BYPASS.LTC128B.128 [R138+0x3100], [R6.64+0x80], !P2 ;  /* 0x03100080068a7fae */ /* 0x0003e8000d101d48 */
[----:B------:R1:W-:Y:S04]  /*8500*/  LDGSTS.E.BYPASS.LTC128B.128 [R138+0x5100], [R6.64+0x100], !P1 ;  /* 0x05100100068a7fae */ /* 0x0003e8000c901d48 */
[----:B------:R-:W0:Y:S01]  /*8510*/  LDGDEPBAR ;  /* 0x00000000000079af */ /* 0x000e220000000000 */
        /* <DEDUP_REMOVED lines=18> */
[----:B------:R-:W-:-:S07]  /*8640*/  IADD3.X R7, R19, R15, R5, P3, !PT ;  /* 0x0000000f13077210 */ /* 0x000fce0001ffe405 */
[----:B------:R1:W-:Y:S04]  /*8650*/  LDGSTS.E.BYPASS.LTC128B.128 [R138+0x14100], [R18.64+0x80], !P1 ;  /* 0x14100080128a7fae */ /* 0x0003e8000c901d48 */
[----:B------:R1:W-:Y:S04]  /*8660*/  LDGSTS.E.BYPASS.LTC128B.128 [R138+0x16100], [R18.64+0x100], !P0 ;  /* 0x16100100128a7fae */ /* 0x0003e8000c101d48 */
[----:B------:R1:W-:Y:S04]  /*8670*/  LDGSTS.E.BYPASS.LTC128B.128 [R138+0x13100], [R6.64], !P2 ;  /* 0x13100000068a7fae */ /* 0x0003e8000d101d48 */
[----:B------:R1:W-:Y:S04]  /*8680*/  LDGSTS.E.BYPASS.LTC128B.128 [R138+0x15100], [R6.64+0x80], !P1 ;  /* 0x15100080068a7fae */ /* 0x0003e8000c901d48 */
[----:B------:R1:W-:Y:S02]  /*8690*/  LDGSTS.E.BYPASS.LTC128B.128 [R138+0x17100], [R6.64+0x100], !P0 ;  /* 0x17100100068a7fae */ /* 0x0003e4000c101d48 */
.L_x_2315:
[----:B------:R-:W-:Y:S05]  /*86a0*/  BSYNC B0 ;  /* 0x0000000000007941 */ /* 0x000fea0003800000 */
.L_x_2314:
[----:B------:R-:W-:Y:S01]  /*86b0*/  ISETP.LT.AND P0, PT, RZ, c[0x0][0x27c], PT ;  /* 0x00009f00ff007a0c */ /* 0x000fe20003f01270 */
[----:B------:R-:W0:Y:S01]  /*86c0*/  LDGDEPBAR ;  /* 0x00000000000079af */ /* 0x000e220000000000 */
[----:B------:R-:W-:-:S11]  /*86d0*/  ISETP.NE.AND P6, PT, R240, 0x1, PT ;  /* 0x00000001f000780c */ /* 0x000fd60003fc5270 */
[----:B------:R-:W-:Y:S05]  /*86e0*/  @P0 BRA `(.L_x_2316) ;  /* 0x0000002000000947 */ /* 0x000fea0003800000 */
[----:B------:R-:W-:-:S04]  /*86f0*/  DEPBAR.LE SB0, 0x3 ;  /* 0x000080c00000791a */ /* 0x000fc80000000000 */
[----:B------:R-:W-:Y:S05]  /*8700*/  BRA `(.L_x_2317) ;  /* 0x000072e000007947 */ /* 0x000fea0003800000 */
.L_x_2316:
[----:B------:R-:W-:Y:S01]  /*8710*/  ULDC.U8 UR4, c[0x0][0x298] ;  /* 0x0000a60000047ab9 */ /* 0x000fe20000000000 */
[----:B-1---5:R-:W-:Y:S01]  /*8720*/  SHF.R.S32.HI R14, RZ, 0x1f, R81 ;  /* 0x0000001fff0e7819 */ /* 0x022fe20000011451 */
[----:B------:R-:W-:Y:S01]  /*8730*/  IMAD.WIDE.U32 R18, R81, c[0x0][0x280], RZ ;  /* 0x0000a00051127a25 */ /* 0x000fe200078e00ff */
[----:B------:R-:W-:Y:S01]  /*8740*/  ISETP.NE.AND P0, PT, RZ, UR4, PT ;  /* 0x00000004ff007c0c */ /* 0x000fe2000bf05270 */
[----:B------:R-:W-:Y:S01]  /*8750*/  BSSY B2, `(.L_x_2317) ;  /* 0x0000729000027945 */ /* 0x000fe20003800000 */
[C---:B------:R-:W-:Y:S01]  /*8760*/  IADD3 R15, R219.reuse, R209, RZ ;  /* 0x000000d1db0f7210 */ /* 0x040fe20007ffe0ff */
[C---:B------:R-:W-:Y:S01]  /*8770*/  IMAD R6, R14.reuse, c[0x0][0x280], RZ ;  /* 0x0000a0000e067a24 */ /* 0x040fe200078e02ff */
[----:B------:R-:W-:Y:S01]  /*8780*/  IADD3 R68, R219, 0x40, RZ ;  /* 0x00000040db447810 */ /* 0x000fe20007ffe0ff */
[----:B------:R-:W-:Y:S01]  /*8790*/  IMAD R14, R14, c[0x0][0x290], RZ ;  /* 0x0000a4000e0e7a24 */ /* 0x000fe200078e02ff */
[----:B------:R-:W-:Y:S01]  /*87a0*/  LEA R7, R218, R15, 0x6 ;  /* 0x0000000fda077211 */ /* 0x000fe200078e30ff */
[----:B------:R-:W-:-:S02]  /*87b0*/  IMAD R6, R81, c[0x0][0x284], R6 ;  /* 0x0000a10051067a24 */ /* 0x000fc400078e0206 */
[C---:B------:R-:W-:Y:S02]  /*87c0*/  IMAD R5, R81.reuse, c[0x0][0x294], R14 ;  /* 0x0000a50051057a24 */ /* 0x040fe400078e020e */
[----:B------:R-:W-:Y:S01]  /*87d0*/  IMAD.WIDE.U32 R20, R81, c[0x0][0x290], RZ ;  /* 0x0000a40051147a25 */ /* 0x000fe200078e00ff */
[----:B------:R-:W-:-:S04]  /*87e0*/  IADD3 R17, R6, R19, RZ ;  /* 0x0000001306117210 */ /* 0x000fc80007ffe0ff */
[----:B------:R-:W-:Y:S01]  /*87f0*/  IADD3 R5, R5, R21, RZ ;  /* 0x0000001505057210 */ /* 0x000fe20007ffe0ff */
[----:B------:R-:W-:Y:S05]  /*8800*/  @!P0 BRA `(.L_x_2318) ;  /* 0x0000387000008947 */ /* 0x000fea0003800000 */
[----:B------:R-:W-:Y:S01]  /*8810*/  @P6 IMAD.HI.U32 R6, R7, c[0x0][0x2c8], RZ ;  /* 0x0000b20007066a27 */ /* 0x000fe200078e00ff */
[C---:B------:R-:W-:Y:S01]  /*8820*/  IADD3 R29, R140.reuse, 0x20, RZ ;  /* 0x000000208c1d7810 */ /* 0x040fe20007ffe0ff */
[----:B------:R-:W-:Y:S01]  /*8830*/  BSSY B0, `(.L_x_2319) ;  /* 0x000006c000007945 */ /* 0x000fe20003800000 */
[C---:B------:R-:W-:Y:S01]  /*8840*/  IADD3 R36, R140.reuse, 0x10, RZ ;  /* 0x000000108c247810 */ /* 0x040fe20007ffe0ff */
[----:B------:R-:W-:Y:S01]  /*8850*/  IMAD.MOV.U32 R19, RZ, RZ, R17 ;  /* 0x000000ffff137224 */ /* 0x000fe200078e0011 */
[----:B------:R-:W-:Y:S01]  /*8860*/  @P6 SHF.R.U32.HI R7, RZ, c[0x0][0x2cc], R6 ;  /* 0x0000b300ff076a19 */ /* 0x000fe20000011606 */
[----:B------:R-:W-:Y:S01]  /*8870*/  IMAD.MOV.U32 R16, RZ, RZ, R20 ;  /* 0x000000ffff107224 */ /* 0x000fe200078e0014 */
[----:B------:R-:W-:Y:S01]  /*8880*/  IADD3 R24, R140, 0x30, RZ ;  /* 0x000000308c187810 */ /* 0x000fe20007ffe0ff */
[----:B------:R-:W-:Y:S01]  /*8890*/  IMAD.MOV.U32 R17, RZ, RZ, R5 ;  /* 0x000000ffff117224 */ /* 0x000fe200078e0005 */
[----:B------:R-:W-:Y:S01]  /*88a0*/  SHF.R.S32.HI R6, RZ, 0x1f, R7 ;  /* 0x0000001fff067819 */ /* 0x000fe20000011407 */
[C---:B------:R-:W-:Y:S01]  /*88b0*/  IMAD.WIDE.U32 R18, R7.reuse, c[0x0][0x280], R18 ;  /* 0x0000a00007127a25 */ /* 0x040fe200078e0012 */
[----:B------:R-:W-:Y:S01]  /*88c0*/  CS2R R42, SRZ ;  /* 0x00000000002a7805 */ /* 0x000fe2000001ff00 */
[----:B------:R-:W-:Y:S01]  /*88d0*/  CS2R R90, SRZ ;  /* 0x00000000005a7805 */ /* 0x000fe2000001ff00 */
[----:B------:R-:W-:Y:S01]  /*88e0*/  CS2R R98, SRZ ;  /* 0x0000000000627805 */ /* 0x000fe2000001ff00 */
[----:B------:R-:W-:Y:S01]  /*88f0*/  IMAD R14, R6, c[0x0][0x280], RZ ;  /* 0x0000a000060e7a24 */ /* 0x000fe200078e02ff */
        /* <DEDUP_REMOVED lines=12> */
[----:B------:R-:W-:Y:S01]  /*89c0*/  IADD3 R14, R140, 0x50, RZ ;  /* 0x000000508c0e7810 */ /* 0x000fe20007ffe0ff */
[----:B------:R-:W-:Y:S01]  /*89d0*/  CS2R R88, SRZ ;  /* 0x0000000000587805 */ /* 0x000fe2000001ff00 */
[----:B------:R-:W-:Y:S01]  /*89e0*/  LEA.HI.X R28, R18, c[0x0][0x274], R28, 0x1, P0 ;  /* 0x00009d00121c7a11 */ /* 0x000fe200000f0c1c */
[----:B------:R-:W-:Y:S01]  /*89f0*/  IMAD.IADD R25, R17, 0x1, R25 ;  /* 0x0000000111197824 */ /* 0x000fe200078e0219 */
[----:B------:R-:W-:Y:S01]  /*8a00*/  ISETP.GE.AND P0, PT, R15, R4, PT ;  /* 0x000000040f00720c */ /* 0x000fe20003f06270 */
[----:B------:R1:W3:Y:S01]  /*8a10*/  SHFL.IDX PT, R32, R22, RZ, 0x1c1f ;  /* 0x001c1fff16207589 */ /* 0x0002e200000e0000 */
[----:B------:R-:W-:Y:S01]  /*8a20*/  IADD3 R18, R140, 0x40, RZ ;  /* 0x000000408c127810 */ /* 0x000fe20007ffe0ff */
[----:B------:R-:W-:Y:S01]  /*8a30*/  CS2R R96, SRZ ;  /* 0x0000000000607805 */ /* 0x000fe2000001ff00 */
[----:B------:R-:W-:Y:S01]  /*8a40*/  LEA.HI.X R25, R16, c[0x0][0x28c], R25, 0x1, P1 ;  /* 0x0000a30010197a11 */ /* 0x000fe200008f0c19 */
[----:B------:R1:W4:Y:S01]  /*8a50*/  SHFL.IDX PT, R35, R28, RZ, 0x1c1f ;  /* 0x001c1fff1c237589 */ /* 0x00032200000e0000 */
[----:B------:R-:W-:Y:S01]  /*8a60*/  CS2R R104, SRZ ;  /* 0x0000000000687805 */ /* 0x000fe2000001ff00 */
[----:B------:R-:W-:Y:S01]  /*8a70*/  CS2R R114, SRZ ;  /* 0x0000000000727805 */ /* 0x000fe2000001ff00 */
[----:B------:R-:W-:Y:S01]  /*8a80*/  CS2R R118, SRZ ;  /* 0x0000000000767805 */ /* 0x000fe2000001ff00 */
[----:B------:R1:W1:Y:S01]  /*8a90*/  SHFL.IDX PT, R33, R25, RZ, 0x1c1f ;  /* 0x001c1fff19217589 */ /* 0x00026200000e0000 */
[----:B------:R-:W-:Y:S01]  /*8aa0*/  CS2R R106, SRZ ;  /* 0x00000000006a7805 */ /* 0x000fe2000001ff00 */
[----:B------:R-:W-:-:S02]  /*8ab0*/  SHF.R.S32.HI R6, RZ, 0x1f, R29 ;  /* 0x0000001fff067819 */ /* 0x000fc4000001141d */
[----:B------:R-:W-:Y:S02]  /*8ac0*/  SHF.R.S32.HI R19, RZ, 0x1f, R36 ;  /* 0x0000001fff137819 */ /* 0x000fe40000011424 */
[----:B------:R-:W-:Y:S02]  /*8ad0*/  SHF.R.S32.HI R17, RZ, 0x1f, R14 ;  /* 0x0000001fff117819 */ /* 0x000fe4000001140e */
[----:B------:R-:W-:Y:S02]  /*8ae0*/  SHF.R.S32.HI R7, RZ, 0x1f, R18 ;  /* 0x0000001fff077819 */ /* 0x000fe40000011412 */
[----:B------:R-:W-:Y:S01]  /*8af0*/  SHF.R.S32.HI R5, RZ, 0x1f, R24 ;  /* 0x0000001fff057819 */ /* 0x000fe20000011418 */
[----:B------:R-:W-:Y:S05]  /*8b00*/  @P0 BRA `(.L_x_2320) ;  /* 0x000003e000000947 */ /* 0x000fea0003800000 */
[----:B--2---:R-:W-:Y:S01]  /*8b10*/  ISETP.GE.AND P0, PT, R36, c[0x0][0x27c], PT ;  /* 0x00009f0024007a0c */ /* 0x004fe20003f06270 */
[----:B------:R-:W-:Y:S01]  /*8b20*/  CS2R R120, SRZ ;  /* 0x0000000000787805 */ /* 0x000fe2000001ff00 */
[----:B------:R-:W-:Y:S01]  /*8b30*/  ISETP.GE.AND P3, PT, R29, c[0x0][0x27c], PT ;  /* 0x00009f001d007a0c */ /* 0x000fe20003f66270 */
[----:B------:R-:W-:Y:S01]  /*8b40*/  CS2R R118, SRZ ;  /* 0x0000000000767805 */ /* 0x000fe2000001ff00 */
[----:B------:R-:W-:-:S09]  /*8b50*/  ISETP.GE.AND P2, PT, R24, c[0x0][0x27c], PT ;  /* 0x00009f0018007a0c */ /* 0x000fd20003f46270 */
[C---:B------:R-:W-:Y:S01]  /*8b60*/  @!P0 IMAD.SHL.U32 R23, R36.reuse, 0x2, RZ ;  /* 0x0000000224178824 */ /* 0x040fe200078e00ff */
[----:B------:R-:W-:-:S04]  /*8b70*/  @!P0 SHF.L.U64.HI R21, R36, 0x1, R19 ;  /* 0x0000000124158819 */ /* 0x000fc80000010213 */
[-C--:B------:R-:W-:Y:S02]  /*8b80*/  @!P0 IADD3 R30, P1, R34, R23.reuse, RZ ;  /* 0x00000017221e8210 */ /* 0x080fe40007f3e0ff */
[----:B---3--:R-:W-:Y:S01]  /*8b90*/  @!P0 IADD3 R38, P4, R32, R23, RZ ;  /* 0x0000001720268210 */ /* 0x008fe20007f9e0ff */
[----:B------:R-:W-:Y:S02]  /*8ba0*/  @!P3 IMAD.SHL.U32 R47, R29, 0x2, RZ ;  /* 0x000000021d2fb824 */ /* 0x000fe400078e00ff */
[--C-:B----4-:R-:W-:Y:S01]  /*8bb0*/  @!P0 IMAD.X R31, R35, 0x1, R21.reuse, P1 ;  /* 0x00000001231f8824 */ /* 0x110fe200008e0615 */
[----:B------:R-:W-:Y:S01]  /*8bc0*/  ISETP.GE.AND P1, PT, R18, c[0x0][0x27c], PT ;  /* 0x00009f0012007a0c */ /* 0x000fe20003f26270 */
[----:B-1----:R-:W-:Y:S01]  /*8bd0*/  @!P0 IMAD.X R39, R33, 0x1, R21, P4 ;  /* 0x0000000121278824 */ /* 0x002fe200020e0615 */
[----:B------:R-:W-:Y:S02]  /*8be0*/  @!P3 SHF.L.U64.HI R27, R29, 0x1, R6 ;  /* 0x000000011d1bb819 */ /* 0x000fe40000010206 */
[----:B------:R1:W5:Y:S01]  /*8bf0*/  @!P0 LD.E.64 R120, [R30.64] ;  /* 0x000000081e788980 */ /* 0x000362000c101b00 */
[----:B------:R-:W-:-:S03]  /*8c00*/  @!P2 IMAD.SHL.U32 R37, R24, 0x2, RZ ;  /* 0x000000021825a824 */ /* 0x000fc600078e00ff */
[----:B------:R2:W5:Y:S01]  /*8c10*/  @!P0 LD.E.64 R118, [R38.64] ;  /* 0x0000000826768980 */ /* 0x000562000c101b00 */
[-C--:B------:R-:W-:Y:S01]  /*8c20*/  @!P3 IADD3 R48, P0, R34, R47.reuse, RZ ;  /* 0x0000002f2230b210 */ /* 0x080fe20007f1e0ff */
[----:B------:R-:W-:Y:S01]  /*8c30*/  CS2R R102, SRZ ;  /* 0x0000000000667805 */ /* 0x000fe2000001ff00 */
[----:B------:R-:W-:Y:S01]  /*8c40*/  @!P2 SHF.L.U64.HI R23, R24, 0x1, R5 ;  /* 0x000000011817a819 */ /* 0x000fe20000010205 */
[----:B------:R-:W-:Y:S01]  /*8c50*/  CS2R R106, SRZ ;  /* 0x00000000006a7805 */ /* 0x000fe2000001ff00 */
[----:B------:R-:W-:Y:S01]  /*8c60*/  @!P3 IADD3 R46, P4, R32, R47, RZ ;  /* 0x0000002f202eb210 */ /* 0x000fe20007f9e0ff */
[----:B------:R-:W-:Y:S01]  /*8c70*/  @!P3 IMAD.X R49, R35, 0x1, R27, P0 ;  /* 0x000000012331b824 */ /* 0x000fe200000e061b */
[-C--:B------:R-:W-:Y:S02]  /*8c80*/  @!P2 IADD3 R40, P0, R34, R37.reuse, RZ ;  /* 0x000000252228a210 */ /* 0x080fe40007f1e0ff */
[----:B------:R-:W-:Y:S01]  /*8c90*/  @!P1 SHF.L.U64.HI R21, R18, 0x1, R7 ;  /* 0x0000000112159819 */ /* 0x000fe20000010207 */
[----:B------:R-:W-:Y:S01]  /*8ca0*/  @!P3 IMAD.X R47, R33, 0x1, R27, P4 ;  /* 0x00000001212fb824 */ /* 0x000fe200020e061b */
[----:B------:R-:W-:Y:S01]  /*8cb0*/  @!P2 IADD3 R44, P4, R32, R37, RZ ;  /* 0x00000025202ca210 */ /* 0x000fe20007f9e0ff */
[----:B------:R-:W-:-:S04]  /*8cc0*/  @!P2 IMAD.X R41, R35, 0x1, R23, P0 ;  /* 0x000000012329a824 */ /* 0x000fc800000e0617 */
[----:B------:R-:W-:Y:S01]  /*8cd0*/  @!P2 IMAD.X R45, R33, 0x1, R23, P4 ;  /* 0x00000001212da824 */ /* 0x000fe200020e0617 */
[----:B------:R-:W-:Y:S01]  /*8ce0*/  ISETP.GE.AND P4, PT, R140, c[0x0][0x27c], PT ;  /* 0x00009f008c007a0c */ /* 0x000fe20003f86270 */
[----:B-1----:R-:W-:-:S05]  /*8cf0*/  @!P1 IMAD.SHL.U32 R31, R18, 0x2, RZ ;  /* 0x00000002121f9824 */ /* 0x002fca00078e00ff */
[----:B--2---:R-:W-:-:S07]  /*8d00*/  @!P1 IADD3 R38, P0, R34, R31, RZ ;  /* 0x0000001f22269210 */ /* 0x004fce0007f1e0ff */
[----:B------:R-:W-:-:S04]  /*8d10*/  @!P4 IMAD.WIDE R52, R140, 0x2, R34 ;  /* 0x000000028c34c825 */ /* 0x000fc800078e0222 */
[----:B------:R-:W-:Y:S01]  /*8d20*/  @!P1 IMAD.X R39, R35, 0x1, R21, P0 ;  /* 0x0000000123279824 */ /* 0x000fe200000e0615 */
[----:B------:R-:W-:Y:S01]  /*8d30*/  @!P1 IADD3 R30, P0, R32, R31, RZ ;  /* 0x0000001f201e9210 */ /* 0x000fe20007f1e0ff */
[----:B------:R-:W-:Y:S01]  /*8d40*/  @!P4 IMAD.WIDE R50, R140, 0x2, R32 ;  /* 0x000000028c32c825 */ /* 0x000fe200078e0220 */
[----:B------:R1:W5:Y:S03]  /*8d50*/  @!P4 LD.E.64 R102, [R52.64] ;  /* 0x000000083466c980 */ /* 0x000366000c101b00 */
[----:B------:R-:W-:Y:S01]  /*8d60*/  @!P1 IMAD.X R31, R33, 0x1, R21, P0 ;  /* 0x00000001211f9824 */ /* 0x000fe200000e0615 */
[----:B------:R-:W-:Y:S01]  /*8d70*/  ISETP.GE.AND P0, PT, R14, c[0x0][0x27c], PT ;  /* 0x00009f000e007a0c */ /* 0x000fe20003f06270 */
[----:B------:R1:W5:-:S12]  /*8d80*/  @!P4 LD.E.64 R106, [R50.64] ;  /* 0x00000008326ac980 */ /* 0x000358000c101b00 */
[C---:B------:R-:W-:Y:S01]  /*8d90*/  @!P0 IMAD.SHL.U32 R20, R14.reuse, 0x2, RZ ;  /* 0x000000020e148824 */ /* 0x040fe200078e00ff */
[----:B------:R-:W-:-:S04]  /*8da0*/  @!P0 SHF.L.U64.HI R16, R14, 0x1, R17 ;  /* 0x000000010e108819 */ /* 0x000fc80000010211 */
[----:B------:R-:W-:-:S05]  /*8db0*/  @!P0 IADD3 R34, P4, R34, R20, RZ ;  /* 0x0000001422228210 */ /* 0x000fca0007f9e0ff */
[--C-:B------:R-:W-:Y:S01]  /*8dc0*/  @!P0 IMAD.X R35, R35, 0x1, R16.reuse, P4 ;  /* 0x0000000123238824 */ /* 0x100fe200020e0610 */
[----:B------:R-:W-:Y:S01]  /*8dd0*/  @!P0 IADD3 R20, P4, R32, R20, RZ ;  /* 0x0000001420148210 */ /* 0x000fe20007f9e0ff */
        /* <DEDUP_REMOVED lines=8> */
[----:B------:R-:W-:Y:S01]  /*8e60*/  @!P0 IMAD.X R21, R33, 0x1, R16, P4 ;  /* 0x0000000121158824 */ /* 0x000fe200020e0610 */
[----:B------:R1:W5:Y:S04]  /*8e70*/  @!P3 LD.E.64 R116, [R48.64] ;  /* 0x000000083074b980 */ /* 0x000368000c101b00 */
[----:B------:R1:W5:Y:S04]  /*8e80*/  @!P3 LD.E.64 R114, [R46.64] ;  /* 0x000000082e72b980 */ /* 0x000368000c101b00 */
[----:B------:R1:W5:Y:S04]  /*8e90*/  @!P2 LD.E.64 R110, [R40.64] ;  /* 0x00000008286ea980 */ /* 0x000368000c101b00 */
[----:B------:R1:W5:Y:S04]  /*8ea0*/  @!P2 LD.E.64 R104, [R44.64] ;  /* 0x000000082c68a980 */ /* 0x000368000c101b00 */
[----:B------:R1:W5:Y:S04]  /*8eb0*/  @!P1 LD.E.64 R98, [R38.64] ;  /* 0x0000000826629980 */ /* 0x000368000c101b00 */
[----:B------:R1:W5:Y:S04]  /*8ec0*/  @!P1 LD.E.64 R96, [R30.64] ;  /* 0x000000081e609980 */ /* 0x000368000c101b00 */
[----:B------:R1:W5:Y:S04]  /*8ed0*/  @!P0 LD.E.64 R90, [R34.64] ;  /* 0x00000008225a8980 */ /* 0x000368000c101b00 */
[----:B------:R1:W5:Y:S02]  /*8ee0*/  @!P0 LD.E.64 R88, [R20.64] ;  /* 0x0000000814588980 */ /* 0x000364000c101b00 */
.L_x_2320:
[----:B--2---:R-:W-:Y:S05]  /*8ef0*/  BSYNC B0 ;  /* 0x0000000000007941 */ /* 0x004fea0003800000 */
.L_x_2319:
[----:B------:R-:W-:Y:S01]  /*8f00*/  IADD3 R15, R15, 0x40, RZ ;  /* 0x000000400f0f7810 */ /* 0x000fe20007ffe0ff */
[----:B-1---5:R-:W-:Y:S01]  /*8f10*/  IMAD.MOV.U32 R21, RZ, RZ, R90 ;  /* 0x000000ffff157224 */ /* 0x022fe200078e005a */
[----:B------:R1:W2:Y:S01]  /*8f20*/  SHFL.IDX PT, R27, R28, 0x1, 0x1c1f ;  /* 0x003c1f001c1b7f89 */ /* 0x0002a200000e0000 */
[----:B------:R-:W-:Y:S01]  /*8f30*/  IMAD.MOV.U32 R20, RZ, RZ, R91 ;  /* 0x000000ffff147224 */ /* 0x000fe200078e005b */
[----:B------:R-:W-:Y:S01]  /*8f40*/  ISETP.GE.AND P0, PT, R15, R4, PT ;  /* 0x000000040f00720c */ /* 0x000fe20003f06270 */
        /* <DEDUP_REMOVED lines=41> */
[----:B------:R-:W4:Y:S01]  /*91e0*/  SHFL.IDX PT, R26, R26, 0x1, 0x1c1f ;  /* 0x003c1f001a1a7f89 */ /* 0x000f2200000e0000 */
[----:B------:R-:W-:Y:S01]  /*91f0*/  IMAD.MOV.U32 R15, RZ, RZ, R107 ;  /* 0x000000ffff0f7224 */ /* 0x000fe200078e006b */
[----:B------:R-:W-:Y:S01]  /*9200*/  BSSY B0, `(.L_x_2321) ;  /* 0x0000051000007945 */ /* 0x000fe20003800000 */
[----:B------:R-:W-:Y:S01]  /*9210*/  PRMT R92, R21, 0x7610, R92 ;  /* 0x00007610155c7816 */ /* 0x000fe2000000005c */
[----:B------:R1:W3:Y:S01]  /*9220*/  SHFL.IDX PT, R23, R25, 0x1, 0x1c1f ;  /* 0x003c1f0019177f89 */ /* 0x0002e200000e0000 */
[----:B------:R-:W-:Y:S01]  /*9230*/  PRMT R87, R20, 0x7610, R87 ;  /* 0x0000761014577816 */ /* 0x000fe20000000057 */
[----:B------:R-:W-:Y:S01]  /*9240*/  CS2R R50, SRZ ;  /* 0x0000000000327805 */ /* 0x000fe2000001ff00 */
[----:B------:R-:W-:Y:S01]  /*9250*/  PRMT R16, R16, 0x5410, R16 ;  /* 0x0000541010107816 */ /* 0x000fe20000000010 */
[----:B------:R-:W1:Y:S01]  /*9260*/  SHFL.IDX PT, R22, R22, 0x1, 0x1c1f ;  /* 0x003c1f0016167f89 */ /* 0x000e6200000e0000 */
[----:B------:R-:W-:Y:S01]  /*9270*/  PRMT R15, R15, 0x5410, R15 ;  /* 0x000054100f0f7816 */ /* 0x000fe2000000000f */
        /* <DEDUP_REMOVED lines=18> */
[-C--:B----4-:R-:W-:Y:S02]  /*93a0*/  @!P0 IADD3 R38, P1, R26, R21.reuse, RZ ;  /* 0x000000151a268210 */ /* 0x090fe40007f3e0ff */
[----:B-1----:R-:W-:-:S03]  /*93b0*/  @!P0 IADD3 R30, P4, R22, R21, RZ ;  /* 0x00000015161e8210 */ /* 0x002fc60007f9e0ff */
[--C-:B------:R-:W-:Y:S01]  /*93c0*/  @!P0 IMAD.X R39, R27, 0x1, R19.reuse, P1 ;  /* 0x000000011b278824 */ /* 0x100fe200008e0613 */
[----:B------:R-:W-:Y:S01]  /*93d0*/  ISETP.GE.AND P1, PT, R18, c[0x0][0x27c], PT ;  /* 0x00009f0012007a0c */ /* 0x000fe20003f26270 */
[----:B---3--:R-:W-:Y:S02]  /*93e0*/  @!P0 IMAD.X R31, R23, 0x1, R19, P4 ;  /* 0x00000001171f8824 */ /* 0x008fe400020e0613 */
[C---:B------:R-:W-:Y:S01]  /*93f0*/  @!P3 IMAD.SHL.U32 R19, R29.reuse, 0x2, RZ ;  /* 0x000000021d13b824 */ /* 0x040fe200078e00ff */
[----:B------:R1:W5:Y:S01]  /*9400*/  @!P0 LD.E.64 R72, [R38.64] ;  /* 0x0000000826488980 */ /* 0x000362000c101b00 */
[----:B------:R-:W-:Y:S02]  /*9410*/  @!P3 SHF.L.U64.HI R6, R29, 0x1, R6 ;  /* 0x000000011d06b819 */ /* 0x000fe40000010206 */
[----:B------:R-:W-:Y:S01]  /*9420*/  @!P2 SHF.L.U64.HI R20, R24, 0x1, R5 ;  /* 0x000000011814a819 */ /* 0x000fe20000010205 */
[----:B------:R2:W5:Y:S01]  /*9430*/  @!P0 LD.E.64 R70, [R30.64] ;  /* 0x000000081e468980 */ /* 0x000562000c101b00 */
[-C--:B------:R-:W-:Y:S01]  /*9440*/  @!P3 IADD3 R34, P0, R26, R19.reuse, RZ ;  /* 0x000000131a22b210 */ /* 0x080fe20007f1e0ff */
[----:B------:R-:W-:Y:S01]  /*9450*/  @!P2 IMAD.SHL.U32 R5, R24, 0x2, RZ ;  /* 0x000000021805a824 */ /* 0x000fe200078e00ff */
[----:B------:R-:W-:Y:S01]  /*9460*/  @!P3 IADD3 R44, P4, R22, R19, RZ ;  /* 0x00000013162cb210 */ /* 0x000fe20007f9e0ff */
[----:B------:R-:W-:Y:S01]  /*9470*/  CS2R R80, SRZ ;  /* 0x0000000000507805 */ /* 0x000fe2000001ff00 */
[C---:B------:R-:W-:Y:S01]  /*9480*/  @!P1 IMAD.SHL.U32 R19, R18.reuse, 0x2, RZ ;  /* 0x0000000212139824 */ /* 0x040fe200078e00ff */
[----:B------:R-:W-:Y:S01]  /*9490*/  @!P1 SHF.L.U64.HI R7, R18, 0x1, R7 ;  /* 0x0000000112079819 */ /* 0x000fe20000010207 */
[--C-:B------:R-:W-:Y:S01]  /*94a0*/  @!P3 IMAD.X R35, R27, 0x1, R6.reuse, P0 ;  /* 0x000000011b23b824 */ /* 0x100fe200000e0606 */
[----:B------:R-:W-:Y:S01]  /*94b0*/  @!P2 IADD3 R32, P0, R26, R5, RZ ;  /* 0x000000051a20a210 */ /* 0x000fe20007f1e0ff */
[----:B------:R-:W-:Y:S01]  /*94c0*/  @!P3 IMAD.X R45, R23, 0x1, R6, P4 ;  /* 0x00000001172db824 */ /* 0x000fe200020e0606 */
[----:B------:R-:W-:-:S03]  /*94d0*/  CS2R R78, SRZ ;  /* 0x00000000004e7805 */ /* 0x000fc6000001ff00 */
[----:B------:R-:W-:Y:S01]  /*94e0*/  @!P2 IMAD.X R33, R27, 0x1, R20, P0 ;  /* 0x000000011b21a824 */ /* 0x000fe200000e0614 */
[----:B-1----:R-:W-:Y:S02]  /*94f0*/  @!P2 IADD3 R38, P4, R22, R5, RZ ;  /* 0x000000051626a210 */ /* 0x002fe40007f9e0ff */
[----:B--2---:R-:W-:-:S03]  /*9500*/  @!P1 IADD3 R30, P0, R26, R19, RZ ;  /* 0x000000131a1e9210 */ /* 0x004fc60007f1e0ff */
[----:B------:R-:W-:Y:S01]  /*9510*/  @!P2 IMAD.X R39, R23, 0x1, R20, P4 ;  /* 0x000000011727a824 */ /* 0x000fe200020e0614 */
[----:B------:R-:W-:Y:S01]  /*9520*/  ISETP.GE.AND P4, PT, R140, c[0x0][0x27c], PT ;  /* 0x00009f008c007a0c */ /* 0x000fe20003f86270 */
[----:B------:R-:W-:Y:S01]  /*9530*/  @!P1 IMAD.X R31, R27, 0x1, R7, P0 ;  /* 0x000000011b1f9824 */ /* 0x000fe200000e0607 */
[----:B------:R-:W-:-:S05]  /*9540*/  @!P1 IADD3 R6, P0, R22, R19, RZ ;  /* 0x0000001316069210 */ /* 0x000fca0007f1e0ff */
[----:B------:R-:W-:Y:S01]  /*9550*/  @!P1 IMAD.X R7, R23, 0x1, R7, P0 ;  /* 0x0000000117079824 */ /* 0x000fe200000e0607 */
[----:B------:R-:W-:-:S05]  /*9560*/  ISETP.GE.AND P0, PT, R14, c[0x0][0x27c], PT ;  /* 0x00009f000e007a0c */ /* 0x000fca0003f06270 */
[----:B------:R-:W-:-:S04]  /*9570*/  @!P4 IMAD.WIDE R42, R140, 0x2, R26 ;  /* 0x000000028c2ac825 */ /* 0x000fc800078e021a */
[----:B------:R-:W-:Y:S01]  /*9580*/  @!P4 IMAD.WIDE R40, R140, 0x2, R22 ;  /* 0x000000028c28c825 */ /* 0x000fe200078e0216 */
[----:B------:R1:W5:Y:S04]  /*9590*/  @!P4 LD.E.64 R80, [R42.64] ;  /* 0x000000082a50c980 */ /* 0x000368000c101b00 */
[----:B------:R2:W5:Y:S01]  /*95a0*/  @!P4 LD.E.64 R78, [R40.64] ;  /* 0x00000008284ec980 */ /* 0x000562000c101b00 */
        /* <DEDUP_REMOVED lines=11> */
[----:B------:R-:W-:Y:S01]  /*9660*/  @!P0 IMAD.X R23, R23, 0x1, R17, P4 ;  /* 0x0000000117178824 */ /* 0x000fe200020e0611 */
[----:B------:R3:W5:Y:S01]  /*9670*/  @!P3 LD.E.64 R66, [R34.64] ;  /* 0x000000082242b980 */ /* 0x000762000c101b00 */
[----:B-1----:R-:W-:-:S03]  /*9680*/  CS2R R42, SRZ ;  /* 0x00000000002a7805 */ /* 0x002fc6000001ff00 */
[----:B------:R3:W5:Y:S01]  /*9690*/  @!P3 LD.E.64 R64, [R44.64] ;  /* 0x000000082c40b980 */ /* 0x000762000c101b00 */
[----:B--2---:R-:W-:-:S03]  /*96a0*/  CS2R R40, SRZ ;  /* 0x0000000000287805 */ /* 0x004fc6000001ff00 */
[----:B------:R3:W5:Y:S04]  /*96b0*/  @!P2 LD.E.64 R58, [R32.64] ;  /* 0x00000008203aa980 */ /* 0x000768000c101b00 */
[----:B------:R3:W5:Y:S04]  /*96c0*/  @!P2 LD.E.64 R56, [R38.64] ;  /* 0x000000082638a980 */ /* 0x000768000c101b00 */
[----:B------:R3:W5:Y:S04]  /*96d0*/  @!P1 LD.E.64 R50, [R30.64] ;  /* 0x000000081e329980 */ /* 0x000768000c101b00 */
[----:B------:R3:W5:Y:S04]  /*96e0*/  @!P1 LD.E.64 R46, [R6.64] ;  /* 0x00000008062e9980 */ /* 0x000768000c101b00 */
[----:B------:R3:W5:Y:S04]  /*96f0*/  @!P0 LD.E.64 R42, [R20.64] ;  /* 0x00000008142a8980 */ /* 0x000768000c101b00 */
[----:B------:R3:W5:Y:S02]  /*9700*/  @!P0 LD.E.64 R40, [R22.64] ;  /* 0x0000000816288980 */ /* 0x000764000c101b00 */
.L_x_2322:
[----:B--2---:R-:W-:Y:S05]  /*9710*/  BSYNC B0 ;  /* 0x0000000000007941 */ /* 0x004fea0003800000 */
.L_x_2321:
[----:B---3-5:R-:W-:Y:S01]  /*9720*/  IMAD.MOV.U32 R6, RZ, RZ, R42 ;  /* 0x000000ffff067224 */ /* 0x028fe200078e002a */
[----:B------:R-:W-:Y:S01]  /*9730*/  LOP3.LUT R19, R83, 0x18, R142, 0xf8, !PT ;  /* 0x0000001853137812 */ /* 0x000fe200078ef88e */
[----:B------:R-:W-:Y:S01]  /*9740*/  IMAD.MOV.U32 R5, RZ, RZ, R43 ;  /* 0x000000ffff057224 */ /* 0x000fe200078e002b */
[----:B------:R-:W-:Y:S01]  /*9750*/  LOP3.LUT P0, RZ, R82, 0x4, RZ, 0xc0, !PT ;  /* 0x0000000452ff7812 */ /* 0x000fe2000780c0ff */
[----:B------:R-:W-:Y:S01]  /*9760*/  IMAD.MOV.U32 R7, RZ, RZ, R51 ;  /* 0x000000ffff077224 */ /* 0x000fe200078e0033 */
[----:B------:R-:W-:Y:S01]  /*9770*/  PRMT R17, R6, 0x7610, R17 ;  /* 0x0000761006117816 */ /* 0x000fe20000000011 */
[----:B------:R-:W-:Y:S01]  /*9780*/  IMAD.MOV.U32 R6, RZ, RZ, R58 ;  /* 0x000000ffff067224 */ /* 0x000fe200078e003a */
[----:B------:R-:W-:Y:S01]  /*9790*/  PRMT R16, R5, 0x7610, R16 ;  /* 0x0000761005107816 */ /* 0x000fe20000000010 */
[----:B------:R-:W-:Y:S01]  /*97a0*/  IMAD.MOV.U32 R5, RZ, RZ, R59 ;  /* 0x000000ffff057224 */ /* 0x000fe200078e003b */
[----:B-1----:R-:W-:Y:S01]  /*97b0*/  PRMT R22, R7, 0x7610, R22 ;  /* 0x0000761007167816 */ /* 0x002fe20000000016 */
[----:B------:R-:W-:Y:S01]  /*97c0*/  IMAD.MOV.U32 R7, RZ, RZ, R67 ;  /* 0x000000ffff077224 */ /* 0x000fe200078e0043 */
[----:B------:R-:W-:Y:S01]  /*97d0*/  PRMT R28, R6, 0x7610, R28 ;  /* 0x00007610061c7816 */ /* 0x000fe2000000001c */
[----:B------:R-:W-:Y:S01]  /*97e0*/  IMAD.MOV.U32 R6, RZ, RZ, R72 ;  /* 0x000000ffff067224 */ /* 0x000fe200078e0048 */
[----:B------:R-:W-:Y:S01]  /*97f0*/  PRMT R27, R5, 0x7610, R27 ;  /* 0x00007610051b7816 */ /* 0x000fe2000000001b */
[----:B------:R-:W-:Y:S01]  /*9800*/  IMAD.MOV.U32 R5, RZ, RZ, R73 ;  /* 0x000000ffff057224 */ /* 0x000fe200078e0049 */
[----:B------:R-:W-:Y:S01]  /*9810*/  LOP3.LUT R19, R12, R19, R13, 0xf6, !PT ;  /* 0x000000130c137212 */ /* 0x000fe200078ef60d */
[----:B------:R-:W-:Y:S01]  /*9820*/  IMAD.MOV.U32 R12, RZ, RZ, R50 ;  /* 0x000000ffff0c7224 */ /* 0x000fe200078e0032 */
[----:B------:R-:W-:Y:S01]  /*9830*/  PRMT R31, R7, 0x7610, R31 ;  /* 0x00007610071f7816 */ /* 0x000fe2000000001f */
[----:B------:R-:W-:Y:S01]  /*9840*/  IMAD.IADD R55, R4, 0x1, -R209 ;  /* 0x0000000104377824 */ /* 0x000fe200078e0ad1 */
[----:B----4-:R-:W-:Y:S01]  /*9850*/  PRMT R35, R6, 0x7610, R35 ;  /* 0x0000761006237816 */ /* 0x010fe20000000023 */
[----:B------:R-:W-:Y:S01]  /*9860*/  IMAD.MOV.U32 R7, RZ, RZ, R81 ;  /* 0x000000ffff077224 */ /* 0x000fe200078e0051 */
[----:B------:R-:W-:Y:S01]  /*9870*/  PRMT R34, R5, 0x7610, R34 ;  /* 0x0000761005227816 */ /* 0x000fe20000000022 */
[----:B------:R-:W-:Y:S01]  /*9880*/  IMAD.MOV.U32 R6, RZ, RZ, R40 ;  /* 0x000000ffff067224 */ /* 0x000fe200078e0028 */
[----:B------:R-:W-:Y:S01]  /*9890*/  PRMT R23, R12, 0x7610, R23 ;  /* 0x000076100c177816 */ /* 0x000fe20000000017 */
[----:B------:R-:W-:Y:S01]  /*98a0*/  IMAD.MOV.U32 R5, RZ, RZ, R41 ;  /* 0x000000ffff057224 */ /* 0x000fe200078e0029 */
[----:B------:R-:W-:Y:S01]  /*98b0*/  IMNMX R55, R55, 0x80, PT ;  /* 0x0000008037377817 */ /* 0x000fe20003800200 */
[----:B------:R-:W-:Y:S01]  /*98c0*/  IMAD.MOV.U32 R12, RZ, RZ, R66 ;  /* 0x000000ffff0c7224 */ /* 0x000fe200078e0042 */
[----:B------:R-:W-:Y:S01]  /*98d0*/  PRMT R39, R7, 0x7610, R39 ;  /* 0x0000761007277816 */ /* 0x000fe20000000027 */
[----:B------:R-:W-:Y:S01]  /*98e0*/  IMAD.MOV.U32 R7, RZ, RZ, R47 ;  /* 0x000000ffff077224 */ /* 0x000fe200078e002f */
[----:B------:R-:W-:Y:S01]  /*98f0*/  PRMT R15, R6, 0x7610, R15 ;  /* 0x00007610060f7816 */ /* 0x000fe2000000000f */
[----:B------:R-:W-:Y:S01]  /*9900*/  IMAD.MOV.U32 R6, RZ, RZ, R56 ;  /* 0x000000ffff067224 */ /* 0x000fe200078e0038 */
[----:B------:R-:W-:Y:S01]  /*9910*/  PRMT R13, R5, 0x7610, R13 ;  /* 0x00007610050d7816 */ /* 0x000fe2000000000d */
[----:B------:R-:W-:Y:S01]  /*9920*/  IMAD.MOV.U32 R5, RZ, RZ, R57 ;  /* 0x000000ffff057224 */ /* 0x000fe200078e0039 */
[----:B------:R-:W-:Y:S01]  /*9930*/  ISETP.GE.AND P1, PT, R219, R55, PT ;  /* 0x00000037db00720c */ /* 0x000fe20003f26270 */
[----:B------:R-:W-:Y:S01]  /*9940*/  IMAD.SHL.U32 R19, R19, 0x2, RZ ;  /* 0x0000000213137824 */ /* 0x000fe200078e00ff */
        /* <DEDUP_REMOVED lines=16> */
[----:B------:R-:W-:-:S04]  /*9a50*/  DEPBAR.LE SB0, 0x3 ;  /* 0x000080c00000791a */ /* 0x000fc80000000000 */
[C---:B------:R-:W-:Y:S01]  /*9a60*/  IADD3 R4, R19.reuse, 0x18100, RZ ;  /* 0x0001810013047810 */ /* 0x040fe20007ffe0ff */
[----:B------:R-:W-:Y:S01]  /*9a70*/  BSSY B1, `(.L_x_2323) ;  /* 0x0000133000017945 */ /* 0x000fe20003800000 */
[----:B------:R-:W-:Y:S02]  /*9a80*/  PRMT R21, R12, 0x7610, R21 ;  /* 0x000076100c157816 */ /* 0x000fe40000000015 */
[----:B------:R-:W-:Y:S02]  /*9a90*/  IADD3 R12, R19, 0x18140, RZ ;  /* 0x00018140130c7810 */ /* 0x000fe40007ffe0ff */
[----:B------:R-:W-:Y:S02]  /*9aa0*/  PRMT R37, R7, 0x7610, R37 ;  /* 0x0000761007257816 */ /* 0x000fe40000000025 */
[----:B------:R-:W-:Y:S02]  /*9ab0*/  PRMT R48, R6, 0x7610, R48 ;  /* 0x0000761006307816 */ /* 0x000fe40000000030 */
[----:B------:R-:W-:-:S02]  /*9ac0*/  PRMT R45, R5, 0x7610, R45 ;  /* 0x00007610052d7816 */ /* 0x000fc4000000002d */
[----:B------:R-:W-:Y:S01]  /*9ad0*/  @P0 IADD3 R12, R4, -0x40, RZ ;  /* 0xffffffc0040c0810 */ /* 0x000fe20007ffe0ff */
[----:B------:R-:W-:Y:S06]  /*9ae0*/  BAR.SYNC.DEFER_BLOCKING 0x0 ;  /* 0x0000000000007b1d */ /* 0x000fec0000010000 */
[----:B------:R-:W-:Y:S05]  /*9af0*/  @P1 BRA `(.L_x_2324) ;  /* 0x000012a000001947 */ /* 0x000fea0003800000 */
[----:B------:R-:W-:Y:S01]  /*9b00*/  ISETP.GE.AND P0, PT, R140, c[0x0][0x27c], PT ;  /* 0x00009f008c007a0c */ /* 0x000fe20003f06270 */
[----:B------:R-:W-:-:S12]  /*9b10*/  BSSY B0, `(.L_x_2325) ;  /* 0x0000030000007945 */ /* 0x000fd80003800000 */
[----:B------:R-:W-:Y:S05]  /*9b20*/  @P0 BRA `(.L_x_2326) ;  /* 0x000002e000000947 */ /* 0x000fea0003800000 */
[----:B------:R-:W1:Y:S01]  /*9b30*/  LDS.128 R4, [R19+0x18100] ;  /* 0x0181000013047984 */ /* 0x000e620000000c00 */
[----:B------:R-:W-:Y:S02]  /*9b40*/  SHF.R.U32.HI R82, RZ, 0x10, R107 ;  /* 0x00000010ff527819 */ /* 0x000fe4000001166b */
[--C-:B------:R-:W-:Y:S02]  /*9b50*/  SHF.R.U64 R101, R102, 0x10, R103.reuse ;  /* 0x0000001066657819 */ /* 0x100fe40000001267 */
[----:B------:R-:W-:Y:S02]  /*9b60*/  SHF.R.U32.HI R102, RZ, 0x10, R103 ;  /* 0x00000010ff667819 */ /* 0x000fe40000011667 */
[----:B------:R-:W-:Y:S02]  /*9b70*/  PRMT R82, R15, 0x5432, R82 ;  /* 0x000054320f527816 */ /* 0x000fe40000000052 */
[----:B------:R-:W-:Y:S02]  /*9b80*/  PRMT R95, R95, 0x5410, R102 ;  /* 0x000054105f5f7816 */ /* 0x000fe40000000066 */
[----:B------:R-:W-:-:S02]  /*9b90*/  SHF.R.U64 R83, R106, 0x10, R107 ;  /* 0x000000106a537819 */ /* 0x000fc4000000126b */
[----:B------:R-:W-:Y:S02]  /*9ba0*/  PRMT R100, R100, 0x5410, R101 ;  /* 0x0000541064647816 */ /* 0x000fe40000000065 */
[----:B------:R-:W-:Y:S02]  /*9bb0*/  LOP3.LUT R109, R95, 0xffff0000, RZ, 0xc0, !PT ;  /* 0xffff00005f6d7812 */ /* 0x000fe400078ec0ff */
[----:B------:R-:W-:Y:S02]  /*9bc0*/  PRMT R83, R16, 0x5432, R83 ;  /* 0x0000543210537816 */ /* 0x000fe40000000053 */
[C---:B-1----:R-:W-:Y:S01]  /*9bd0*/  LOP3.LUT R101, R6.reuse, 0xffff0000, RZ, 0xc0, !PT ;  /* 0xffff000006657812 */ /* 0x042fe200078ec0ff */
[----:B------:R-:W-:Y:S01]  /*9be0*/  IMAD.U32 R102, R6, 0x10000, RZ ;  /* 0x0001000006667824 */ /* 0x000fe200078e00ff */
[C---:B------:R-:W-:Y:S01]  /*9bf0*/  SHF.L.U32 R108, R4.reuse, 0x10, RZ ;  /* 0x00000010046c7819 */ /* 0x040fe200000006ff */
[C---:B------:R-:W-:Y:S01]  /*9c00*/  IMAD.U32 R6, R7.reuse, 0x10000, RZ ;  /* 0x0001000007067824 */ /* 0x040fe200078e00ff */
[----:B------:R-:W-:Y:S01]  /*9c10*/  LOP3.LUT R107, R4, 0xffff0000, RZ, 0xc0, !PT ;  /* 0xffff0000046b7812 */ /* 0x000fe200078ec0ff */
[C---:B------:R-:W-:Y:S01]  /*9c20*/  IMAD.U32 R4, R82.reuse, 0x10000, RZ ;  /* 0x0001000052047824 */ /* 0x040fe200078e00ff */
[----:B------:R-:W-:Y:S01]  /*9c30*/  LOP3.LUT R103, R7, 0xffff0000, RZ, 0xc0, !PT ;  /* 0xffff000007677812 */ /* 0x000fe200078ec0ff */
[----:B------:R-:W-:Y:S01]  /*9c40*/  IMAD.U32 R7, R95, 0x10000, RZ ;  /* 0x000100005f077824 */ /* 0x000fe200078e00ff */
[----:B------:R-:W-:Y:S01]  /*9c50*/  LOP3.LUT R82, R82, 0xffff0000, RZ, 0xc0, !PT ;  /* 0xffff000052527812 */ /* 0x000fe200078ec0ff */
[----:B------:R-:W-:Y:S01]  /*9c60*/  FMUL.FTZ R95, R101, R4 ;  /* 0x00000004655f7220 */ /* 0x000fe20000410000 */
[----:B------:R-:W-:Y:S01]  /*9c70*/  SHF.L.U32 R106, R5, 0x10, RZ ;  /* 0x00000010056a7819 */ /* 0x000fe200000006ff */
[----:B------:R-:W-:Y:S01]  /*9c80*/  FMUL.FTZ R101, R101, R7 ;  /* 0x0000000765657220 */ /* 0x000fe20000410000 */
[----:B------:R-:W-:Y:S01]  /*9c90*/  LOP3.LUT R112, R5, 0xffff0000, RZ, 0xc0, !PT ;  /* 0xffff000005707812 */ /* 0x000fe200078ec0ff */
[----:B------:R-:W-:-:S02]  /*9ca0*/  FMUL.FTZ R5, R103, R82 ;  /* 0x0000005267057220 */ /* 0x000fc40000410000 */
[C---:B------:R-:W-:Y:S02]  /*9cb0*/  FFMA.FTZ R95, R102.reuse, R7, -R95 ;  /* 0x00000007665f7223 */ /* 0x040fe4000001085f */
[C---:B------:R-:W-:Y:S01]  /*9cc0*/  IMAD.U32 R7, R83.reuse, 0x10000, RZ ;  /* 0x0001000053077824 */ /* 0x040fe200078e00ff */
[----:B------:R-:W-:Y:S01]  /*9cd0*/  LOP3.LUT R83, R83, 0xffff0000, RZ, 0xc0, !PT ;  /* 0xffff000053537812 */ /* 0x000fe200078ec0ff */
[----:B------:R-:W-:Y:S01]  /*9ce0*/  FFMA.FTZ R4, R102, R4, R101 ;  /* 0x0000000466047223 */ /* 0x000fe20000010065 */
[----:B------:R-:W-:Y:S01]  /*9cf0*/  SHF.L.U32 R101, R100, 0x10, RZ ;  /* 0x0000001064657819 */ /* 0x000fe200000006ff */
[-C--:B------:R-:W-:Y:S02]  /*9d00*/  FMUL.FTZ R103, R103, R109.reuse ;  /* 0x0000006d67677220 */ /* 0x080fe40000410000 */
[----:B------:R-:W-:Y:S01]  /*9d10*/  FFMA.FTZ R5, R6, R109, -R5 ;  /* 0x0000006d06057223 */ /* 0x000fe20000010805 */
[----:B------:R-:W-:Y:S01]  /*9d20*/  LOP3.LUT R109, R100, 0xffff0000, RZ, 0xc0, !PT ;  /* 0xffff0000646d7812 */ /* 0x000fe200078ec0ff */
[----:B------:R-:W-:-:S02]  /*9d30*/  FFMA.FTZ R82, R6, R82, R103 ;  /* 0x0000005206527223 */ /* 0x000fc40000010067 */
[C---:B------:R-:W-:Y:S02]  /*9d40*/  FMUL.FTZ R6, R107.reuse, R7 ;  /* 0x000000076b067220 */ /* 0x040fe40000410000 */
[C---:B------:R-:W-:Y:S02]  /*9d50*/  FMUL.FTZ R100, R112.reuse, R83 ;  /* 0x0000005370647220 */ /* 0x040fe40000410000 */
[----:B------:R-:W-:Y:S02]  /*9d60*/  FMUL.FTZ R107, R107, R101 ;  /* 0x000000656b6b7220 */ /* 0x000fe40000410000 */
        /* <DEDUP_REMOVED lines=10> */
.L_x_2326:
[----:B------:R-:W-:Y:S05]  /*9e10*/  BSYNC B0 ;  /* 0x0000000000007941 */ /* 0x000fea0003800000 */
.L_x_2325:
[----:B------:R-:W-:Y:S01]  /*9e20*/  ISETP.GE.AND P0, PT, R36, c[0x0][0x27c], PT ;  /* 0x00009f0024007a0c */ /* 0x000fe20003f06270 */
[----:B------:R-:W-:-:S12]  /*9e30*/  BSSY B0, `(.L_x_2327) ;  /* 0x0000030000007945 */ /* 0x000fd80003800000 */
[----:B------:R-:W-:Y:S05]  /*9e40*/  @P0 BRA `(.L_x_2328) ;  /* 0x000002e000000947 */ /* 0x000fea0003800000 */
[----:B-1----:R-:W1:Y:S01]  /*9e50*/  LDS.128 R4, [R12] ;  /* 0x000000000c047984 */ /* 0x002e620000000c00 */
[----:B------:R-:W-:Y:S02]  /*9e60*/  SHF.R.U64 R95, R118, 0x10, R119 ;  /* 0x00000010765f7819 */ /* 0x000fe40000001277 */
[----:B------:R-:W-:Y:S02]  /*9e70*/  SHF.R.U64 R83, R120, 0x10, R121 ;  /* 0x0000001078537819 */ /* 0x000fe40000001279 */
[----:B------:R-:W-:Y:S02]  /*9e80*/  SHF.R.U32.HI R118, RZ, 0x10, R119 ;  /* 0x00000010ff767819 */ /* 0x000fe40000011677 */
[----:B------:R-:W-:Y:S02]  /*9e90*/  SHF.R.U32.HI R120, RZ, 0x10, R121 ;  /* 0x00000010ff787819 */ /* 0x000fe40000011679 */
[----:B------:R-:W-:Y:S02]  /*9ea0*/  PRMT R87, R87, 0x5410, R118 ;  /* 0x0000541057577816 */ /* 0x000fe40000000076 */
[----:B------:R-:W-:-:S02]  /*9eb0*/  PRMT R93, R93, 0x5410, R120 ;  /* 0x000054105d5d7816 */ /* 0x000fc40000000078 */
[----:B------:R-:W-:Y:S02]  /*9ec0*/  PRMT R94, R94, 0x5410, R83 ;  /* 0x000054105e5e7816 */ /* 0x000fe40000000053 */
[----:B------:R-:W-:Y:S01]  /*9ed0*/  PRMT R92, R92, 0x5410, R95 ;  /* 0x000054105c5c7816 */ /* 0x000fe2000000005f */
[C---:B-1----:R-:W-:Y:S01]  /*9ee0*/  IMAD.U32 R83, R6.reuse, 0x10000, RZ ;  /* 0x0001000006537824 */ /* 0x042fe200078e00ff */
[----:B------:R-:W-:Y:S01]  /*9ef0*/  LOP3.LUT R82, R6, 0xffff0000, RZ, 0xc0, !PT ;  /* 0xffff000006527812 */ /* 0x000fe200078ec0ff */
[----:B------:R-:W-:Y:S01]  /*9f00*/  IMAD.U32 R6, R7, 0x10000, RZ ;  /* 0x0001000007067824 */ /* 0x000fe200078e00ff */
[C---:B------:R-:W-:Y:S02]  /*9f10*/  SHF.L.U32 R102, R4.reuse, 0x10, RZ ;  /* 0x0000001004667819 */ /* 0x040fe400000006ff */
[----:B------:R-:W-:Y:S01]  /*9f20*/  LOP3.LUT R101, R4, 0xffff0000, RZ, 0xc0, !PT ;  /* 0xffff000004657812 */ /* 0x000fe200078ec0ff */
[----:B------:R-:W-:Y:S01]  /*9f30*/  IMAD.U32 R4, R87, 0x10000, RZ ;  /* 0x0001000057047824 */ /* 0x000fe200078e00ff */
[----:B------:R-:W-:Y:S01]  /*9f40*/  LOP3.LUT R95, R7, 0xffff0000, RZ, 0xc0, !PT ;  /* 0xffff0000075f7812 */ /* 0x000fe200078ec0ff */
[----:B------:R-:W-:Y:S01]  /*9f50*/  IMAD.U32 R7, R93, 0x10000, RZ ;  /* 0x000100005d077824 */ /* 0x000fe200078e00ff */
[----:B------:R-:W-:Y:S01]  /*9f60*/  LOP3.LUT R87, R87, 0xffff0000, RZ, 0xc0, !PT ;  /* 0xffff000057577812 */ /* 0x000fe200078ec0ff */
[CC--:B------:R-:W-:Y:S01]  /*9f70*/  FMUL.FTZ R106, R82.reuse, R4.reuse ;  /* 0x00000004526a7220 */ /* 0x0c0fe20000410000 */
[----:B------:R-:W-:Y:S01]  /*9f80*/  LOP3.LUT R93, R93, 0xffff0000, RZ, 0xc0, !PT ;  /* 0xffff00005d5d7812 */ /* 0x000fe200078ec0ff */
[-C--:B------:R-:W-:Y:S01]  /*9f90*/  FMUL.FTZ R82, R82, R7.reuse ;  /* 0x0000000752527220 */ /* 0x080fe20000410000 */
[----:B------:R-:W-:Y:S01]  /*9fa0*/  SHF.L.U32 R100, R5, 0x10, RZ ;  /* 0x0000001005647819 */ /* 0x000fe200000006ff */
[----:B------:R-:W-:Y:S01]  /*9fb0*/  FFMA.FTZ R106, R83, R7, -R106 ;  /* 0x00000007536a7223 */ /* 0x000fe2000001086a */
[----:B------:R-:W-:Y:S01]  /*9fc0*/  LOP3.LUT R103, R5, 0xffff0000, RZ, 0xc0, !PT ;  /* 0xffff000005677812 */ /* 0x000fe200078ec0ff */
[----:B------:R-:W-:Y:S01]  /*9fd0*/  FFMA.FTZ R83, R83, R4, R82 ;  /* 0x0000000453537223 */ /* 0x000fe20000010052 */
[C---:B------:R-:W-:Y:S01]  /*9fe0*/  SHF.L.U32 R7, R94.reuse, 0x10, RZ ;  /* 0x000000105e077819 */ /* 0x040fe200000006ff */
[C---:B------:R-:W-:Y:S01]  /*9ff0*/  FMUL.FTZ R5, R95.reuse, R87 ;  /* 0x000000575f057220 */ /* 0x040fe20000410000 */
[----:B------:R-:W-:Y:S01]  /*a000*/  LOP3.LUT R94, R94, 0xffff0000, RZ, 0xc0, !PT ;  /* 0xffff00005e5e7812 */ /* 0x000fe200078ec0ff */
[C---:B------:R-:W-:Y:S01]  /*a010*/  IMAD.U32 R4, R92.reuse, 0x10000, RZ ;  /* 0x000100005c047824 */ /* 0x040fe200078e00ff */
[----:B------:R-:W-:Y:S01]  /*a020*/  LOP3.LUT R92, R92, 0xffff0000, RZ, 0xc0, !PT ;  /* 0xffff00005c5c7812 */ /* 0x000fe200078ec0ff */
[----:B------:R-:W-:-:S02]  /*a030*/  FMUL.FTZ R95, R95, R93 ;  /* 0x0000005d5f5f7220 */ /* 0x000fc40000410000 */
[C---:B------:R-:W-:Y:S02]  /*a040*/  FFMA.FTZ R5, R6.reuse, R93, -R5 ;  /* 0x0000005d06057223 */ /* 0x040fe40000010805 */
[----:B------:R-:W-:Y:S02]  /*a050*/  FFMA.FTZ R82, R6, R87, R95 ;  /* 0x0000005706527223 */ /* 0x000fe4000001005f */
[----:B------:R-:W-:Y:S02]  /*a060*/  FMUL.FTZ R6, R101, R4 ;  /* 0x0000000465067220 */ /* 0x000fe40000410000 */
[----:B------:R-:W-:Y:S02]  /*a070*/  FMUL.FTZ R87, R103, R92 ;  /* 0x0000005c67577220 */ /* 0x000fe40000410000 */
[----:B------:R-:W-:Y:S02]  /*a080*/  FMUL.FTZ R101, R101, R7 ;  /* 0x0000000765657220 */ /* 0x000fe40000410000 */
[----:B------:R-:W-:-:S02]  /*a090*/  FMUL.FTZ R103, R103, R94 ;  /* 0x0000005e67677220 */ /* 0x000fc40000410000 */
[----:B------:R-:W-:Y:S01]  /*a0a0*/  FFMA.FTZ R93, R102, R7, -R6 ;  /* 0x00000007665d7223 */ /* 0x000fe20000010806 */
[----:B------:R-:W-:Y:S01]  /*a0b0*/  F2FP.BF16.PACK_AB R7, R82, R5 ;  /* 0x000000055207723e */ /* 0x000fe200000010ff */
[----:B------:R-:W-:Y:S01]  /*a0c0*/  FFMA.FTZ R4, R102, R4, R101 ;  /* 0x0000000466047223 */ /* 0x000fe20000010065 */
[----:B------:R-:W-:Y:S01]  /*a0d0*/  F2FP.BF16.PACK_AB R6, R83, R106 ;  /* 0x0000006a5306723e */ /* 0x000fe200000010ff */
[C---:B------:R-:W-:Y:S02]  /*a0e0*/  FFMA.FTZ R87, R100.reuse, R94, -R87 ;  /* 0x0000005e64577223 */ /* 0x040fe40000010857 */
[----:B------:R-:W-:Y:S01]  /*a0f0*/  FFMA.FTZ R92, R100, R92, R103 ;  /* 0x0000005c645c7223 */ /* 0x000fe20000010067 */
[----:B------:R-:W-:-:S04]  /*a100*/  F2FP.BF16.PACK_AB R4, R4, R93 ;  /* 0x0000005d0404723e */ /* 0x000fc800000010ff */
[----:B------:R-:W-:-:S05]  /*a110*/  F2FP.BF16.PACK_AB R5, R92, R87 ;  /* 0x000000575c05723e */ /* 0x000fca00000010ff */
[----:B------:R1:W-:Y:S02]  /*a120*/  STS.128 [R12], R4 ;  /* 0x000000040c007388 */ /* 0x0003e40000000c00 */
.L_x_2328:
[----:B------:R-:W-:Y:S05]  /*a130*/  BSYNC B0 ;  /* 0x0000000000007941 */ /* 0x000fea0003800000 */
.L_x_2327:
[----:B------:R-:W-:Y:S01]  /*a140*/  ISETP.GE.AND P0, PT, R29, c[0x0][0x27c], PT ;  /* 0x00009f001d007a0c */ /* 0x000fe20003f06270 */
[----:B------:R-:W-:-:S12]  /*a150*/  BSSY B0, `(.L_x_2329) ;  /* 0x0000030000007945 */ /* 0x000fd80003800000 */
[----:B------:R-:W-:Y:S05]  /*a160*/  @P0 BRA `(.L_x_2330) ;  /* 0x000002e000000947 */ /* 0x000fea0003800000 */
[----:B-1----:R-:W1:Y:S01]  /*a170*/  LDS.128 R4, [R19+0x1c100] ;  /* 0x01c1000013047984 */ /* 0x002e620000000c00 */
        /* <DEDUP_REMOVED lines=44> */
[----:B------:R1:W-:Y:S02]  /*a440*/  STS.128 [R19+0x1c100], R4 ;  /* 0x01c1000413007388 */ /* 0x0003e40000000c00 */
.L_x_2330:
[----:B------:R-:W-:Y:S05]  /*a450*/  BSYNC B0 ;  /* 0x0000000000007941 */ /* 0x000fea0003800000 */
.L_x_2329:
[----:B------:R-:W-:Y:S01]  /*a460*/  ISETP.GE.AND P0, PT, R24, c[0x0][0x27c], PT ;  /* 0x00009f0018007a0c */ /* 0x000fe20003f06270 */
[----:B------:R-:W-:-:S12]  /*a470*/  BSSY B0, `(.L_x_2331) ;  /* 0x0000030000007945 */ /* 0x000fd80003800000 */
[----:B------:R-:W-:Y:S05]  /*a480*/  @P0 BRA `(.L_x_2332) ;  /* 0x000002e000000947 */ /* 0x000fea0003800000 */
[----:B-1----:R-:W1:Y:S01]  /*a490*/  LDS.128 R4, [R12+0x4000] ;  /* 0x004000000c047984 */ /* 0x002e620000000c00 */
[--C-:B------:R-:W-:Y:S02]  /*a4a0*/  SHF.R.U64 R83, R104, 0x10, R105.reuse ;  /* 0x0000001068537819 */ /* 0x100fe40000001269 */
[----:B------:R-:W-:Y:S02]  /*a4b0*/  SHF.R.U32.HI R104, RZ, 0x10, R105 ;  /* 0x00000010ff687819 */ /* 0x000fe40000011669 */
[--C-:B------:R-:W-:Y:S02]  /*a4c0*/  SHF.R.U64 R77, R110, 0x10, R111.reuse ;  /* 0x000000106e4d7819 */ /* 0x100fe4000000126f */
[----:B------:R-:W-:Y:S02]  /*a4d0*/  SHF.R.U32.HI R110, RZ, 0x10, R111 ;  /* 0x00000010ff6e7819 */ /* 0x000fe4000001166f */
[----:B------:R-:W-:Y:S02]  /*a4e0*/  PRMT R69, R69, 0x5410, R104 ;  /* 0x0000541045457816 */ /* 0x000fe40000000068 */
[----:B------:R-:W-:-:S02]  /*a4f0*/  PRMT R75, R75, 0x5410, R110 ;  /* 0x000054104b4b7816 */ /* 0x000fc4000000006e */
[----:B------:R-:W-:Y:S02]  /*a500*/  PRMT R76, R76, 0x5410, R77 ;  /* 0x000054104c4c7816 */ /* 0x000fe4000000004d */
[----:B------:R-:W-:Y:S02]  /*a510*/  PRMT R74, R74, 0x5410, R83 ;  /* 0x000054104a4a7816 */ /* 0x000fe40000000053 */
[----:B------:R-:W-:Y:S02]  /*a520*/  LOP3.LUT R87, R75, 0xffff0000, RZ, 0xc0, !PT ;  /* 0xffff00004b577812 */ /* 0x000fe400078ec0ff */
[----:B------:R-:W-:Y:S02]  /*a530*/  LOP3.LUT R93, R76, 0xffff0000, RZ, 0xc0, !PT ;  /* 0xffff00004c5d7812 */ /* 0x000fe400078ec0ff */
[----:B-1----:R-:W-:Y:S01]  /*a540*/  SHF.L.U32 R86, R4, 0x10, RZ ;  /* 0x0000001004567819 */ /* 0x002fe200000006ff */
[----:B------:R-:W-:Y:S01]  /*a550*/  IMAD.U32 R82, R6, 0x10000, RZ ;  /* 0x0001000006527824 */ /* 0x000fe200078e00ff */
[----:B------:R-:W-:Y:S01]  /*a560*/  LOP3.LUT R85, R4, 0xffff0000, RZ, 0xc0, !PT ;  /* 0xffff000004557812 */ /* 0x000fe200078ec0ff */
[----:B------:R-:W-:Y:S01]  /*a570*/  IMAD.U32 R4, R69, 0x10000, RZ ;  /* 0x0001000045047824 */ /* 0x000fe200078e00ff */
        /* <DEDUP_REMOVED lines=10> */
[-C--:B------:R-:W-:Y:S02]  /*a620*/  FMUL.FTZ R83, R83, R87.reuse ;  /* 0x0000005753537220 */ /* 0x080fe40000410000 */
[----:B------:R-:W-:Y:S01]  /*a630*/  FFMA.FTZ R5, R6, R87, -R5 ;  /* 0x0000005706057223 */ /* 0x000fe20000010805 */
[----:B------:R-:W-:Y:S01]  /*a640*/  LOP3.LUT R87, R74, 0xffff0000, RZ, 0xc0, !PT ;  /* 0xffff00004a577812 */ /* 0x000fe200078ec0ff */
[C---:B------:R-:W-:Y:S02]  /*a650*/  FFMA.FTZ R75, R82.reuse, R7, -R75 ;  /* 0x00000007524b7223 */ /* 0x040fe4000001084b */
[----:B------:R-:W-:Y:S01]  /*a660*/  FFMA.FTZ R4, R82, R4, R77 ;  /* 0x0000000452047223 */ /* 0x000fe2000001004d */
[----:B------:R-:W-:Y:S01]  /*a670*/  SHF.L.U32 R77, R76, 0x10, RZ ;  /* 0x000000104c4d7819 */ /* 0x000fe200000006ff */
[----:B------:R-:W-:Y:S02]  /*a680*/  IMAD.U32 R7, R74, 0x10000, RZ ;  /* 0x000100004a077824 */ /* 0x000fe400078e00ff */
        /* <DEDUP_REMOVED lines=14> */
.L_x_2332:
[----:B------:R-:W-:Y:S05]  /*a770*/  BSYNC B0 ;  /* 0x0000000000007941 */ /* 0x000fea0003800000 */
.L_x_2331:
        /* <DEDUP_REMOVED lines=11> */
[----:B------:R-:W-:Y:S02]  /*a830*/  LOP3.LUT R83, R62, 0xffff0000, RZ, 0xc0, !PT ;  /* 0xffff00003e537812 */ /* 0x000fe400078ec0ff */
[----:B------:R-:W-:Y:S01]  /*a840*/  PRMT R61, R61, 0x5410, R76 ;  /* 0x000054103d3d7816 */ /* 0x000fe2000000004c */
[C---:B-1----:R-:W-:Y:S01]  /*a850*/  IMAD.U32 R74, R6.reuse, 0x10000, RZ ;  /* 0x00010000064a7824 */ /* 0x042fe200078e00ff */
[----:B------:R-:W-:Y:S01]  /*a860*/  LOP3.LUT R69, R6, 0xffff0000, RZ, 0xc0, !PT ;  /* 0xffff000006457812 */ /* 0x000fe200078ec0ff */
[C---:B------:R-:W-:Y:S01]  /*a870*/  IMAD.U32 R6, R7.reuse, 0x10000, RZ ;  /* 0x0001000007067824 */ /* 0x040fe200078e00ff */
[C---:B------:R-:W-:Y:S02]  /*a880*/  SHF.L.U32 R82, R4.reuse, 0x10, RZ ;  /* 0x0000001004527819 */ /* 0x040fe400000006ff */
[----:B------:R-:W-:Y:S01]  /*a890*/  LOP3.LUT R77, R4, 0xffff0000, RZ, 0xc0, !PT ;  /* 0xffff0000044d7812 */ /* 0x000fe200078ec0ff */
[----:B------:R-:W-:Y:S01]  /*a8a0*/  IMAD.U32 R4, R60, 0x10000, RZ ;  /* 0x000100003c047824 */ /* 0x000fe200078e00ff */
        /* <DEDUP_REMOVED lines=8> */
[C---:B------:R-:W-:Y:S02]  /*a930*/  FFMA.FTZ R69, R74.reuse, R4, R69 ;  /* 0x000000044a457223 */ /* 0x040fe40000010045 */
[----:B------:R-:W-:Y:S01]  /*a940*/  FFMA.FTZ R62, R74, R7, -R62 ;  /* 0x000000074a3e7223 */ /* 0x000fe2000001083e */
[----:B------:R-:W-:Y:S01]  /*a950*/  SHF.L.U32 R7, R63, 0x10, RZ ;  /* 0x000000103f077819 */ /* 0x000fe200000006ff */
[C---:B------:R-:W-:Y:S01]  /*a960*/  IMAD.U32 R4, R61.reuse, 0x10000, RZ ;  /* 0x000100003d047824 */ /* 0x040fe200078e00ff */
[----:B------:R-:W-:Y:S01]  /*a970*/  LOP3.LUT R61, R61, 0xffff0000, RZ, 0xc0, !PT ;  /* 0xffff00003d3d7812 */ /* 0x000fe200078ec0ff */
[-C--:B------:R-:W-:Y:S01]  /*a980*/  FMUL.FTZ R75, R75, R83.reuse ;  /* 0x000000534b4b7220 */ /* 0x080fe20000410000 */
[----:B------:R-:W-:Y:S01]  /*a990*/  LOP3.LUT R63, R63, 0xffff0000, RZ, 0xc0, !PT ;  /* 0xffff00003f3f7812 */ /* 0x000fe200078ec0ff */
[C---:B------:R-:W-:Y:S02]  /*a9a0*/  FFMA.FTZ R5, R6.reuse, R83, -R5 ;  /* 0x0000005306057223 */ /* 0x040fe40000010805 */
[----:B------:R-:W-:-:S02]  /*a9b0*/  FFMA.FTZ R60, R6, R60, R75 ;  /* 0x0000003c063c7223 */ /* 0x000fc4000001004b */
[CC--:B------:R-:W-:Y:S02]  /*a9c0*/  FMUL.FTZ R6, R77.reuse, R4.reuse ;  /* 0x000000044d067220 */ /* 0x0c0fe40000410000 */
        /* <DEDUP_REMOVED lines=12> */
.L_x_2334:
[----:B------:R-:W-:Y:S05]  /*aa90*/  BSYNC B0 ;  /* 0x0000000000007941 */ /* 0x000fea0003800000 */
.L_x_2333:
[----:B------:R-:W-:-:S13]  /*aaa0*/  ISETP.GE.AND P0, PT, R14, c[0x0][0x27c], PT ;  /* 0x00009f000e007a0c */ /* 0x000fda0003f06270 */
        /* <DEDUP_REMOVED lines=47> */
.L_x_2324:
[----:B------:R-:W-:Y:S05]  /*ada0*/  BSYNC B1 ;  /* 0x0000000000017941 */ /* 0x000fea0003800000 */
.L_x_2323:
        /* <DEDUP_REMOVED lines=51> */
.L_x_2337:
[----:B------:R-:W-:Y:S05]  /*b0e0*/  BSYNC B0 ;  /* 0x0000000000007941 */ /* 0x000fea0003800000 */
.L_x_2336:
        /* <DEDUP_REMOVED lines=11> */
[----:B------:R-:W-:Y:S02]  /*b1a0*/  PRMT R38, R38, 0x5410, R39 ;  /* 0x0000541026267816 */ /* 0x000fe40000000027 */
[----:B------:R-:W-:Y:S01]  /*b1b0*/  LOP3.LUT R53, R34, 0xffff0000, RZ, 0xc0, !PT ;  /* 0xffff000022357812 */ /* 0x000fe200078ec0ff */
        /* <DEDUP_REMOVED lines=10> */
[C---:B------:R-:W-:Y:S01]  /*b260*/  SHF.L.U32 R45, R5.reuse, 0x10, RZ ;  /* 0x00000010052d7819 */ /* 0x040fe200000006ff */
[-C--:B------:R-:W-:Y:S01]  /*b270*/  FMUL.FTZ R36, R36, R7.reuse ;  /* 0x0000000724247220 */ /* 0x080fe20000410000 */
[----:B------:R-:W-:Y:S01]  /*b280*/  LOP3.LUT R52, R5, 0xffff0000, RZ, 0xc0, !PT ;  /* 0xffff000005347812 */ /* 0x000fe200078ec0ff */
[----:B------:R-:W-:Y:S01]  /*b290*/  FFMA.FTZ R34, R39, R7, -R34 ;  /* 0x0000000727227223 */ /* 0x000fe20000010822 */
[----:B------:R-:W-:Y:S01]  /*b2a0*/  SHF.L.U32 R7, R35, 0x10, RZ ;  /* 0x0000001023077819 */ /* 0x000fe200000006ff */
[----:B------:R-:W-:Y:S01]  /*b2b0*/  FFMA.FTZ R39, R39, R4, R36 ;  /* 0x0000000427277223 */ /* 0x000fe20000010024 */
[----:B------:R-:W-:Y:S01]  /*b2c0*/  LOP3.LUT R35, R35, 0xffff0000, RZ, 0xc0, !PT ;  /* 0xffff000023237812 */ /* 0x000fe200078ec0ff */
[----:B------:R-:W-:-:S02]  /*b2d0*/  FMUL.FTZ R5, R44, R37 ;  /* 0x000000252c057220 */ /* 0x000fc40000410000 */
[C---:B------:R-:W-:Y:S01]  /*b2e0*/  IMAD.U32 R4, R38.reuse, 0x10000, RZ ;  /* 0x0001000026047824 */ /* 0x040fe200078e00ff */
[----:B------:R-:W-:Y:S01]  /*b2f0*/  LOP3.LUT R38, R38, 0xffff0000, RZ, 0xc0, !PT ;  /* 0xffff000026267812 */ /* 0x000fe200078ec0ff */
[-C--:B------:R-:W-:Y:S02]  /*b300*/  FMUL.FTZ R44, R44, R53.reuse ;  /* 0x000000352c2c7220 */ /* 0x080fe40000410000 */
[C---:B------:R-:W-:Y:S02]  /*b310*/  FFMA.FTZ R5, R6.reuse, R53, -R5 ;  /* 0x0000003506057223 */ /* 0x040fe40000010805 */
[----:B------:R-:W-:Y:S02]  /*b320*/  FFMA.FTZ R44, R6, R37, R44 ;  /* 0x00000025062c7223 */ /* 0x000fe4000001002c */
[----:B------:R-:W-:Y:S02]  /*b330*/  FMUL.FTZ R6, R48, R4 ;  /* 0x0000000430067220 */ /* 0x000fe40000410000 */
[----:B------:R-:W-:-:S02]  /*b340*/  FMUL.FTZ R36, R52, R38 ;  /* 0x0000002634247220 */ /* 0x000fc40000410000 */
[----:B------:R-:W-:Y:S02]  /*b350*/  FMUL.FTZ R48, R48, R7 ;  /* 0x0000000730307220 */ /* 0x000fe40000410000 */
[-C--:B------:R-:W-:Y:S02]  /*b360*/  FMUL.FTZ R52, R52, R35.reuse ;  /* 0x0000002334347220 */ /* 0x080fe40000410000 */
[----:B------:R-:W-:Y:S02]  /*b370*/  FFMA.FTZ R36, R45, R35, -R36 ;  /* 0x000000232d247223 */ /* 0x000fe40000010824 */
[C---:B------:R-:W-:Y:S01]  /*b380*/  FFMA.FTZ R37, R49.reuse, R7, -R6 ;  /* 0x0000000731257223 */ /* 0x040fe20000010806 */
[----:B------:R-:W-:Y:S01]  /*b390*/  F2FP.BF16.PACK_AB R7, R44, R5 ;  /* 0x000000052c07723e */ /* 0x000fe200000010ff */
[----:B------:R-:W-:Y:S01]  /*b3a0*/  FFMA.FTZ R4, R49, R4, R48 ;  /* 0x0000000431047223 */ /* 0x000fe20000010030 */
[----:B------:R-:W-:Y:S01]  /*b3b0*/  F2FP.BF16.PACK_AB R6, R39, R34 ;  /* 0x000000222706723e */ /* 0x000fe200000010ff */
[----:B------:R-:W-:-:S03]  /*b3c0*/  FFMA.FTZ R45, R45, R38, R52 ;  /* 0x000000262d2d7223 */ /* 0x000fc60000010034 */
[----:B------:R-:W-:Y:S02]  /*b3d0*/  F2FP.BF16.PACK_AB R4, R4, R37 ;  /* 0x000000250404723e */ /* 0x000fe400000010ff */
[----:B------:R-:W-:-:S05]  /*b3e0*/  F2FP.BF16.PACK_AB R5, R45, R36 ;  /* 0x000000242d05723e */ /* 0x000fca00000010ff */
[----:B------:R1:W-:Y:S02]  /*b3f0*/  STS.128 [R12+0x2000], R4 ;  /* 0x002000040c007388 */ /* 0x0003e40000000c00 */
.L_x_2339:
[----:B------:R-:W-:Y:S05]  /*b400*/  BSYNC B0 ;  /* 0x0000000000007941 */ /* 0x000fea0003800000 */
.L_x_2338:
        /* <DEDUP_REMOVED lines=49> */
.L_x_2341:
[----:B------:R-:W-:Y:S05]  /*b720*/  BSYNC B0 ;  /* 0x0000000000007941 */ /* 0x000fea0003800000 */
.L_x_2340:
        /* <DEDUP_REMOVED lines=36> */
[C---:B------:R-:W-:Y:S02]  /*b970*/  FMUL.FTZ R6, R32.reuse, R4 ;  /* 0x0000000420067220 */ /* 0x040fe40000410000 */
[C---:B------:R-:W-:Y:S02]  /*b980*/  FMUL.FTZ R24, R35.reuse, R26 ;  /* 0x0000001a23187220 */ /* 0x040fe40000410000 */
[----:B------:R-:W-:Y:S02]  /*b990*/  FMUL.FTZ R32, R32, R7 ;  /* 0x0000000720207220 */ /* 0x000fe40000410000 */
[----:B------:R-:W-:-:S02]  /*b9a0*/  FMUL.FTZ R35, R35, R28 ;  /* 0x0000001c23237220 */ /* 0x000fc40000410000 */
[C---:B------:R-:W-:Y:S01]  /*b9b0*/  FFMA.FTZ R25, R33.reuse, R7, -R6 ;  /* 0x0000000721197223 */ /* 0x040fe20000010806 */
        /* <DEDUP_REMOVED lines=8> */
.L_x_2343:
[----:B------:R-:W-:Y:S05]  /*ba40*/  BSYNC B0 ;  /* 0x0000000000007941 */ /* 0x000fea0003800000 */
.L_x_2342:
        /* <DEDUP_REMOVED lines=12> */
[----:B------:R-:W-:Y:S01]  /*bb10*/  IMAD.U32 R25, R22, 0x10000, RZ ;  /* 0x0001000016197824 */ /* 0x000fe200078e00ff */
[----:B------:R-:W-:Y:S02]  /*bb20*/  LOP3.LUT R29, R20, 0xffff0000, RZ, 0xc0, !PT ;  /* 0xffff0000141d7812 */ /* 0x000fe400078ec0ff */
[----:B------:R-:W-:Y:S01]  /*bb30*/  LOP3.LUT R31, R22, 0xffff0000, RZ, 0xc0, !PT ;  /* 0xffff0000161f7812 */ /* 0x000fe200078ec0ff */
[C---:B-1----:R-:W-:Y:S01]  /*bb40*/  IMAD.U32 R24, R6.reuse, 0x10000, RZ ;  /* 0x0001000006187824 */ /* 0x042fe200078e00ff */
[----:B------:R-:W-:Y:S01]  /*bb50*/  LOP3.LUT R18, R6, 0xffff0000, RZ, 0xc0, !PT ;  /* 0xffff000006127812 */ /* 0x000fe200078ec0ff */
[C---:B------:R-:W-:Y:S01]  /*bb60*/  IMAD.U32 R6, R7.reuse, 0x10000, RZ ;  /* 0x0001000007067824 */ /* 0x040fe200078e00ff */
[----:B------:R-:W-:Y:S01]  /*bb70*/  LOP3.LUT R26, R7, 0xffff0000, RZ, 0xc0, !PT ;  /* 0xffff0000071a7812 */ /* 0x000fe200078ec0ff */
[----:B------:R-:W-:Y:S01]  /*bb80*/  IMAD.U32 R7, R20, 0x10000, RZ ;  /* 0x0001000014077824 */ /* 0x000fe200078e00ff */
[----:B------:R-:W-:-:S02]  /*bb90*/  SHF.L.U32 R28, R4, 0x10, RZ ;  /* 0x00000010041c7819 */ /* 0x000fc400000006ff */
[----:B------:R-:W-:Y:S01]  /*bba0*/  LOP3.LUT R27, R4, 0xffff0000, RZ, 0xc0, !PT ;  /* 0xffff0000041b7812 */ /* 0x000fe200078ec0ff */
[C---:B------:R-:W-:Y:S01]  /*bbb0*/  FMUL.FTZ R20, R18.reuse, R7 ;  /* 0x0000000712147220 */ /* 0x040fe20000410000 */
[C---:B------:R-:W-:Y:S01]  /*bbc0*/  SHF.L.U32 R4, R5.reuse, 0x10, RZ ;  /* 0x0000001005047819 */ /* 0x040fe200000006ff */
[----:B------:R-:W-:Y:S01]  /*bbd0*/  FMUL.FTZ R18, R18, R25 ;  /* 0x0000001912127220 */ /* 0x000fe20000410000 */
[----:B------:R-:W-:Y:S01]  /*bbe0*/  LOP3.LUT R22, R5, 0xffff0000, RZ, 0xc0, !PT ;  /* 0xffff000005167812 */ /* 0x000fe200078ec0ff */
[----:B------:R-:W-:Y:S02]  /*bbf0*/  FMUL.FTZ R5, R26, R29 ;  /* 0x0000001d1a057220 */ /* 0x000fe40000410000 */
[C---:B------:R-:W-:Y:S02]  /*bc00*/  FFMA.FTZ R7, R24.reuse, R7, R18 ;  /* 0x0000000718077223 */ /* 0x040fe40000010012 */
[----:B------:R-:W-:Y:S01]  /*bc10*/  FFMA.FTZ R20, R24, R25, -R20 ;  /* 0x0000001918147223 */ /* 0x000fe20000010814 */
[----:B------:R-:W-:Y:S01]  /*bc20*/  SHF.L.U32 R24, R23, 0x10, RZ ;  /* 0x0000001017187819 */ /* 0x000fe200000006ff */
[C---:B------:R-:W-:Y:S01]  /*bc30*/  IMAD.U32 R18, R21.reuse, 0x10000, RZ ;  /* 0x0001000015127824 */ /* 0x040fe200078e00ff */
[----:B------:R-:W-:Y:S01]  /*bc40*/  LOP3.LUT R21, R21, 0xffff0000, RZ, 0xc0, !PT ;  /* 0xffff000015157812 */ /* 0x000fe200078ec0ff */
[-C--:B------:R-:W-:Y:S01]  /*bc50*/  FMUL.FTZ R26, R26, R31.reuse ;  /* 0x0000001f1a1a7220 */ /* 0x080fe20000410000 */
[----:B------:R-:W-:Y:S01]  /*bc60*/  LOP3.LUT R23, R23, 0xffff0000, RZ, 0xc0, !PT ;  /* 0xffff000017177812 */ /* 0x000fe200078ec0ff */
[----:B------:R-:W-:-:S02]  /*bc70*/  FFMA.FTZ R5, R6, R31, -R5 ;  /* 0x0000001f06057223 */ /* 0x000fc40000010805 */
[----:B------:R-:W-:Y:S02]  /*bc80*/  FFMA.FTZ R26, R6, R29, R26 ;  /* 0x0000001d061a7223 */ /* 0x000fe4000001001a */
[C---:B------:R-:W-:Y:S02]  /*bc90*/  FMUL.FTZ R25, R27.reuse, R18 ;  /* 0x000000121b197220 */ /* 0x040fe40000410000 */
[C---:B------:R-:W-:Y:S02]  /*bca0*/  FMUL.FTZ R6, R22.reuse, R21 ;  /* 0x0000001516067220 */ /* 0x040fe40000410000 */
[-C--:B------:R-:W-:Y:S02]  /*bcb0*/  FMUL.FTZ R27, R27, R24.reuse ;  /* 0x000000181b1b7220 */ /* 0x080fe40000410000 */
[----:B------:R-:W-:Y:S02]  /*bcc0*/  FMUL.FTZ R22, R22, R23 ;  /* 0x0000001716167220 */ /* 0x000fe40000410000 */
[----:B------:R-:W-:-:S02]  /*bcd0*/  FFMA.FTZ R25, R28, R24, -R25 ;  /* 0x000000181c197223 */ /* 0x000fc40000010819 */
[----:B------:R-:W-:Y:S02]  /*bce0*/  FFMA.FTZ R18, R28, R18, R27 ;  /* 0x000000121c127223 */ /* 0x000fe4000001001b */
[C---:B------:R-:W-:Y:S01]  /*bcf0*/  FFMA.FTZ R23, R4.reuse, R23, -R6 ;  /* 0x0000001704177223 */ /* 0x040fe20000010806 */
[----:B------:R-:W-:Y:S01]  /*bd00*/  F2FP.BF16.PACK_AB R6, R7, R20 ;  /* 0x000000140706723e */ /* 0x000fe200000010ff */
[----:B------:R-:W-:Y:S01]  /*bd10*/  FFMA.FTZ R22, R4, R21, R22 ;  /* 0x0000001504167223 */ /* 0x000fe20000010016 */
[----:B------:R-:W-:Y:S02]  /*bd20*/  F2FP.BF16.PACK_AB R7, R26, R5 ;  /* 0x000000051a07723e */ /* 0x000fe400000010ff */
[----:B------:R-:W-:Y:S02]  /*bd30*/  F2FP.BF16.PACK_AB R4, R18, R25 ;  /* 0x000000191204723e */ /* 0x000fe400000010ff */
[----:B------:R-:W-:-:S05]  /*bd40*/  F2FP.BF16.PACK_AB R5, R22, R23 ;  /* 0x000000171605723e */ /* 0x000fca00000010ff */
[----:B------:R1:W-:Y:S02]  /*bd50*/  STS.128 [R19+0x22100], R4 ;  /* 0x0221000413007388 */ /* 0x0003e40000000c00 */
.L_x_2345:
[----:B------:R-:W-:Y:S05]  /*bd60*/  BSYNC B0 ;  /* 0x0000000000007941 */ /* 0x000fea0003800000 */
.L_x_2344:
        /* <DEDUP_REMOVED lines=11> */
[C---:B------:R-:W-:Y:S01]  /*be20*/  IMAD.U32 R19, R16.reuse, 0x10000, RZ ;  /* 0x0001000010137824 */ /* 0x040fe200078e00ff */
[----:B------:R-:W-:Y:S01]  /*be30*/  LOP3.LUT R23, R16, 0xffff0000, RZ, 0xc0, !PT ;  /* 0xffff000010177812 */ /* 0x000fe200078ec0ff */
[C---:B-1----:R-:W-:Y:S01]  /*be40*/  IMAD.U32 R18, R6.reuse, 0x10000, RZ ;  /* 0x0001000006127824 */ /* 0x042fe200078e00ff */
[----:B------:R-:W-:Y:S01]  /*be50*/  LOP3.LUT R14, R6, 0xffff0000, RZ, 0xc0, !PT ;  /* 0xffff0000060e7812 */ /* 0x000fe200078ec0ff */
[C---:B------:R-:W-:Y:S01]  /*be60*/  IMAD.U32 R6, R7.reuse, 0x10000, RZ ;  /* 0x0001000007067824 */ /* 0x040fe200078e00ff */
[----:B------:R-:W-:Y:S01]  /*be70*/  LOP3.LUT R20, R7, 0xffff0000, RZ, 0xc0, !PT ;  /* 0xffff000007147812 */ /* 0x000fe200078ec0ff */
[C---:B------:R-:W-:Y:S01]  /*be80*/  IMAD.U32 R7, R13.reuse, 0x10000, RZ ;  /* 0x000100000d077824 */ /* 0x040fe200078e00ff */
[----:B------:R-:W-:-:S02]  /*be90*/  LOP3.LUT R13, R13, 0xffff0000, RZ, 0xc0, !PT ;  /* 0xffff00000d0d7812 */ /* 0x000fc400078ec0ff */
[----:B------:R-:W-:Y:S01]  /*bea0*/  SHF.L.U32 R22, R4, 0x10, RZ ;  /* 0x0000001004167819 */ /* 0x000fe200000006ff */
[----:B------:R-:W-:Y:S01]  /*beb0*/  FMUL.FTZ R16, R14, R7 ;  /* 0x000000070e107220 */ /* 0x000fe20000410000 */
[----:B------:R-:W-:Y:S01]  /*bec0*/  LOP3.LUT R21, R4, 0xffff0000, RZ, 0xc0, !PT ;  /* 0xffff000004157812 */ /* 0x000fe200078ec0ff */
[-C--:B------:R-:W-:Y:S01]  /*bed0*/  FMUL.FTZ R14, R14, R19.reuse ;  /* 0x000000130e0e7220 */ /* 0x080fe20000410000 */
[C---:B------:R-:W-:Y:S01]  /*bee0*/  SHF.L.U32 R4, R5.reuse, 0x10, RZ ;  /* 0x0000001005047819 */ /* 0x040fe200000006ff */
[C---:B------:R-:W-:Y:S01]  /*bef0*/  FFMA.FTZ R16, R18.reuse, R19, -R16 ;  /* 0x0000001312107223 */ /* 0x040fe20000010810 */
        /* <DEDUP_REMOVED lines=14> */
[C---:B------:R-:W-:Y:S02]  /*bfe0*/  FFMA.FTZ R13, R22.reuse, R18, -R13 ;  /* 0x00000012160d7223 */ /* 0x040fe4000001080d */
[----:B------:R-:W-:Y:S02]  /*bff0*/  FFMA.FTZ R14, R22, R14, R21 ;  /* 0x0000000e160e7223 */ /* 0x000fe40000010015 */
[C---:B------:R-:W-:Y:S01]  /*c000*/  FFMA.FTZ R17, R4.reuse, R17, -R6 ;  /* 0x0000001104117223 */ /* 0x040fe20000010806 */
[----:B------:R-:W-:Y:S01]  /*c010*/  F2FP.BF16.PACK_AB R6, R7, R16 ;  /* 0x000000100706723e */ /* 0x000fe200000010ff */
[----:B------:R-:W-:Y:S01]  /*c020*/  FFMA.FTZ R24, R4, R15, R24 ;  /* 0x0000000f04187223 */ /* 0x000fe20000010018 */
[----:B------:R-:W-:Y:S02]  /*c030*/  F2FP.BF16.PACK_AB R7, R20, R5 ;  /* 0x000000051407723e */ /* 0x000fe400000010ff */
[----:B------:R-:W-:Y:S02]  /*c040*/  F2FP.BF16.PACK_AB R4, R14, R13 ;  /* 0x0000000d0e04723e */ /* 0x000fe400000010ff */
[----:B------:R-:W-:-:S05]  /*c050*/  F2FP.BF16.PACK_AB R5, R24, R17 ;  /* 0x000000111805723e */ /* 0x000fca00000010ff */
[----:B------:R1:W-:Y:S01]  /*c060*/  STS.128 [R12+0xa000], R4 ;  /* 0x00a000040c007388 */ /* 0x0003e20000000c00 */
[----:B------:R-:W-:Y:S05]  /*c070*/  BRA `(.L_x_2335) ;  /* 0x0000396000007947 */ /* 0x000fea0003800000 */
.L_x_2318:
        /* <DEDUP_REMOVED lines=10> */
[C---:B------:R-:W-:Y:S01]  /*c120*/  IMAD.WIDE.U32 R24, R7.reuse, c[0x0][0x280], R24 ;  /* 0x0000a00007187a25 */ /* 0x040fe200078e0018 */
[----:B------:R-:W-:Y:S01]  /*c130*/  LEA.HI R90, R92, R137, RZ, 0x3 ;  /* 0x000000895c5a7211 */ /* 0x000fe200078f18ff */
[----:B------:R-:W-:Y:S01]  /*c140*/  CS2R R26, SRZ ;  /* 0x00000000001a7805 */ /* 0x000fe2000001ff00 */
[----:B------:R-:W-:Y:S01]  /*c150*/  CS2R R50, SRZ ;  /* 0x0000000000327805 */ /* 0x000fe2000001ff00 */
[----:B------:R-:W-:Y:S01]  /*c160*/  IMAD R14, R6, c[0x0][0x280], RZ ;  /* 0x0000a000060e7a24 */ /* 0x000fe200078e02ff */
[----:B------:R-:W-:Y:S01]  /*c170*/  LEA R21, P0, R24, c[0x0][0x270], 0x1 ;  /* 0x00009c0018157a11 */ /* 0x000fe200078008ff */
[----:B------:R-:W-:Y:S01]  /*c180*/  IMAD.MOV.U32 R17, RZ, RZ, R5 ;  /* 0x000000ffff117224 */ /* 0x000fe200078e0005 */
[----:B------:R-:W-:Y:S01]  /*c190*/  SHF.R.S32.HI R5, RZ, 0x1f, R142 ;  /* 0x0000001fff057819 */ /* 0x000fe2000001148e */
[----:B------:R-:W-:Y:S01]  /*c1a0*/  IMAD R14, R7, c[0x0][0x284], R14 ;  /* 0x0000a100070e7a24 */ /* 0x000fe200078e020e */
[----:B------:R-:W-:Y:S01]  /*c1b0*/  CS2R R48, SRZ ;  /* 0x0000000000307805 */ /* 0x000fe2000001ff00 */
[----:B------:R-:W-:Y:S01]  /*c1c0*/  IMAD R20, R6, c[0x0][0x290], RZ ;  /* 0x0000a40006147a24 */ /* 0x000fe200078e02ff */
[----:B------:R-:W-:Y:S01]  /*c1d0*/  CS2R R58, SRZ ;  /* 0x00000000003a7805 */ /* 0x000fe2000001ff00 */
[----:B------:R-:W-:Y:S01]  /*c1e0*/  IMAD.IADD R22, R25, 0x1, R14 ;  /* 0x0000000119167824 */ /* 0x000fe200078e020e */
[----:B------:R-:W-:Y:S01]  /*c1f0*/  CS2R R56, SRZ ;  /* 0x0000000000387805 */ /* 0x000fe2000001ff00 */
[C---:B------:R-:W-:Y:S01]  /*c200*/  IMAD.WIDE.U32 R16, R7.reuse, c[0x0][0x290], R16 ;  /* 0x0000a40007107a25 */ /* 0x040fe200078e0010 */
[----:B------:R-:W-:Y:S01]  /*c210*/  CS2R R66, SRZ ;  /* 0x0000000000427805 */ /* 0x000fe2000001ff00 */
[----:B------:R-:W-:Y:S01]  /*c220*/  CS2R R64, SRZ ;  /* 0x0000000000407805 */ /* 0x000fe2000001ff00 */
[----:B------:R-:W-:Y:S01]  /*c230*/  LEA.HI.X R22, R24, c[0x0][0x274], R22, 0x1, P0 ;  /* 0x00009d0018167a11 */ /* 0x000fe200000f0c16 */
[----:B------:R-:W-:Y:S01]  /*c240*/  IMAD R20, R7, c[0x0][0x294], R20 ;  /* 0x0000a50007147a24 */ /* 0x000fe200078e0214 */
[----:B------:R-:W-:Y:S01]  /*c250*/  ISETP.GE.AND P0, PT, R15, R4, PT ;  /* 0x000000040f00720c */ /* 0x000fe20003f06270 */
[----:B------:R-:W-:Y:S01]  /*c260*/  CS2R R46, SRZ ;  /* 0x00000000002e7805 */ /* 0x000fe2000001ff00 */
[C---:B------:R-:W-:Y:S01]  /*c270*/  LEA R18, P1, R16.reuse, c[0x0][0x288], 0x1 ;  /* 0x0000a20010127a11 */ /* 0x040fe200078208ff */
[----:B------:R-:W-:Y:S01]  /*c280*/  IMAD.IADD R20, R17, 0x1, R20 ;  /* 0x0000000111147824 */ /* 0x000fe200078e0214 */
[----:B------:R-:W-:Y:S01]  /*c290*/  CS2R R44, SRZ ;  /* 0x00000000002c7805 */ /* 0x000fe2000001ff00 */
[----:B------:R1:W2:Y:S01]  /*c2a0*/  SHFL.IDX PT, R17, R22, RZ, 0x1c1f ;  /* 0x001c1fff16117589 */ /* 0x0002a200000e0000 */
[----:B------:R-:W-:Y:S01]  /*c2b0*/  CS2R R54, SRZ ;  /* 0x0000000000367805 */ /* 0x000fe2000001ff00 */
[----:B------:R-:W-:Y:S01]  /*c2c0*/  CS2R R52, SRZ ;  /* 0x0000000000347805 */ /* 0x000fe2000001ff00 */
[----:B------:R-:W-:Y:S01]  /*c2d0*/  LEA.HI.X R20, R16, c[0x0][0x28c], R20, 0x1, P1 ;  /* 0x0000a30010147a11 */ /* 0x000fe200008f0c14 */
[----:B------:R1:W3:Y:S01]  /*c2e0*/  SHFL.IDX PT, R6, R18, RZ, 0x1c1f ;  /* 0x001c1fff12067589 */ /* 0x0002e200000e0000 */
[----:B------:R-:W-:Y:S01]  /*c2f0*/  CS2R R62, SRZ ;  /* 0x00000000003e7805 */ /* 0x000fe2000001ff00 */
[----:B------:R-:W-:Y:S01]  /*c300*/  CS2R R60, SRZ ;  /* 0x00000000003c7805 */ /* 0x000fe2000001ff00 */
[----:B------:R-:W-:Y:S01]  /*c310*/  SHF.R.S32.HI R77, RZ, 0x3, R78 ;  /* 0x00000003ff4d7819 */ /* 0x000fe2000001144e */
[----:B------:R1:W4:Y:S01]  /*c320*/  SHFL.IDX PT, R16, R21, RZ, 0x1c1f ;  /* 0x001c1fff15107589 */ /* 0x00032200000e0000 */
[----:B------:R-:W-:-:S03]  /*c330*/  SHF.R.S32.HI R89, RZ, 0x3, R90 ;  /* 0x00000003ff597819 */ /* 0x000fc6000001145a */
[----:B------:R1:W1:Y:S01]  /*c340*/  SHFL.IDX PT, R7, R20, RZ, 0x1c1f ;  /* 0x001c1fff14077589 */ /* 0x00026200000e0000 */
[----:B------:R-:W-:Y:S05]  /*c350*/  @P0 BRA `(.L_x_2347) ;  /* 0x0000021000000947 */ /* 0x000fea0003800000 */
[----:B------:R-:W-:Y:S01]  /*c360*/  ISETP.GE.AND P0, PT, R142, c[0x0][0x27c], PT ;  /* 0x00009f008e007a0c */ /* 0x000fe20003f06270 */
[----:B------:R-:W-:Y:S01]  /*c370*/  CS2R R58, SRZ ;  /* 0x00000000003a7805 */ /* 0x000fe2000001ff00 */
[----:B------:R-:W-:Y:S01]  /*c380*/  ISETP.GE.AND P2, PT, R137, c[0x0][0x27c], PT ;  /* 0x00009f0089007a0c */ /* 0x000fe20003f46270 */
[----:B------:R-:W-:Y:S01]  /*c390*/  CS2R R56, SRZ ;  /* 0x0000000000387805 */ /* 0x000fe2000001ff00 */
[----:B------:R-:W-:Y:S01]  /*c3a0*/  ISETP.GE.AND P1, PT, R136, c[0x0][0x27c], PT ;  /* 0x00009f0088007a0c */ /* 0x000fe20003f26270 */
[----:B------:R-:W-:Y:S01]  /*c3b0*/  CS2R R54, SRZ ;  /* 0x0000000000367805 */ /* 0x000fe2000001ff00 */
[----:B------:R-:W-:Y:S01]  /*c3c0*/  CS2R R52, SRZ ;  /* 0x0000000000347805 */ /* 0x000fe2000001ff00 */
[----:B------:R-:W-:Y:S01]  /*c3d0*/  CS2R R50, SRZ ;  /* 0x0000000000327805 */ /* 0x000fe2000001ff00 */
[----:B------:R-:W-:-:S05]  /*c3e0*/  CS2R R48, SRZ ;  /* 0x0000000000307805 */ /* 0x000fca000001ff00 */
[----:B------:R-:W-:Y:S02]  /*c3f0*/  @!P0 IMAD.SHL.U32 R25, R142, 0x2, RZ ;  /* 0x000000028e198824 */ /* 0x000fe400078e00ff */
[----:B------:R-:W-:Y:S02]  /*c400*/  @!P2 SHF.L.U32 R19, R89, 0x3, RZ ;  /* 0x000000035913a819 */ /* 0x000fe400000006ff */
[----:B------:R-:W-:Y:S01]  /*c410*/  @!P1 IMAD.SHL.U32 R31, R77, 0x8, RZ ;  /* 0x000000084d1f9824 */ /* 0x000fe200078e00ff */
[-C--:B---3--:R-:W-:Y:S02]  /*c420*/  @!P0 IADD3 R24, P3, R6, R25.reuse, RZ ;  /* 0x0000001906188210 */ /* 0x088fe40007f7e0ff */
[----:B-1----:R-:W-:Y:S01]  /*c430*/  @!P2 IMAD.WIDE R36, R19, 0x2, R6 ;  /* 0x000000021324a825 */ /* 0x002fe200078e0206 */
[----:B----4-:R-:W-:-:S03]  /*c440*/  @!P0 IADD3 R28, P4, R16, R25, RZ ;  /* 0x00000019101c8210 */ /* 0x010fc60007f9e0ff */
[C---:B--2---:R-:W-:Y:S01]  /*c450*/  @!P1 IMAD.WIDE R32, R31.reuse, 0x2, R16 ;  /* 0x000000021f209825 */ /* 0x044fe200078e0210 */
[----:B------:R-:W-:Y:S01]  /*c460*/  CS2R R46, SRZ ;  /* 0x00000000002e7805 */ /* 0x000fe2000001ff00 */
[----:B------:R-:W-:Y:S01]  /*c470*/  CS2R R44, SRZ ;  /* 0x00000000002c7805 */ /* 0x000fe2000001ff00 */
[----:B------:R-:W-:Y:S01]  /*c480*/  CS2R R66, SRZ ;  /* 0x0000000000427805 */ /* 0x000fe2000001ff00 */
[----:B------:R-:W-:Y:S01]  /*c490*/  @!P1 IMAD.WIDE R30, R31, 0x2, R6 ;  /* 0x000000021f1e9825 */ /* 0x000fe200078e0206 */
[----:B------:R-:W-:Y:S01]  /*c4a0*/  @!P0 SHF.L.U64.HI R6, R142, 0x1, R5 ;  /* 0x000000018e068819 */ /* 0x000fe20000010205 */
[----:B------:R-:W-:Y:S01]  /*c4b0*/  CS2R R64, SRZ ;  /* 0x0000000000407805 */ /* 0x000fe2000001ff00 */
[----:B------:R-:W-:Y:S01]  /*c4c0*/  CS2R R62, SRZ ;  /* 0x00000000003e7805 */ /* 0x000fe2000001ff00 */
[----:B------:R-:W-:Y:S01]  /*c4d0*/  CS2R R60, SRZ ;  /* 0x00000000003c7805 */ /* 0x000fe2000001ff00 */
[----:B------:R-:W-:Y:S01]  /*c4e0*/  @!P2 IMAD.WIDE R34, R19, 0x2, R16 ;  /* 0x000000021322a825 */ /* 0x000fe200078e0210 */
[----:B------:R-:W-:Y:S01]  /*c4f0*/  @!P0 IADD3.X R29, R17, R6, RZ, P4, !PT ;  /* 0x00000006111d8210 */ /* 0x000fe200027fe4ff */
[----:B------:R1:W5:Y:S02]  /*c500*/  @!P2 LD.E.128 R52, [R36.64] ;  /* 0x000000082434a980 */ /* 0x000364000c101d00 */
[----:B------:R-:W-:-:S02]  /*c510*/  @!P0 IMAD.X R25, R7, 0x1, R6, P3 ;  /* 0x0000000107198824 */ /* 0x000fc400018e0606 */
[----:B------:R1:W5:Y:S04]  /*c520*/  @!P2 LD.E.128 R56, [R34.64] ;  /* 0x000000082238a980 */ /* 0x000368000c101d00 */
[----:B------:R1:W5:Y:S04]  /*c530*/  @!P1 LD.E.128 R48, [R32.64] ;  /* 0x0000000820309980 */ /* 0x000368000c101d00 */
[----:B------:R1:W5:Y:S04]  /*c540*/  @!P1 LD.E.128 R44, [R30.64] ;  /* 0x000000081e2c9980 */ /* 0x000368000c101d00 */
[----:B------:R1:W5:Y:S04]  /*c550*/  @!P0 LD.E.128 R64, [R28.64] ;  /* 0x000000081c408980 */ /* 0x000368000c101d00 */
[----:B------:R1:W5:Y:S02]  /*c560*/  @!P0 LD.E.128 R60, [R24.64] ;  /* 0x00000008183c8980 */ /* 0x000364000c101d00 */
.L_x_2347:
[----:B------:R-:W-:Y:S05]  /*c570*/  BSYNC B0 ;  /* 0x0000000000007941 */ /* 0x000fea0003800000 */
.L_x_2346:
[----:B-1----:R-:W-:Y:S01]  /*c580*/  IADD3 R7, R15, 0x40, RZ ;  /* 0x000000400f077810 */ /* 0x002fe20007ffe0ff */
[----:B-----5:R-:W-:Y:S01]  /*c590*/  IMAD.MOV.U32 R15, RZ, RZ, R50 ;  /* 0x000000ffff0f7224 */ /* 0x020fe200078e0032 */
[----:B------:R1:W4:Y:S01]  /*c5a0*/  SHFL.IDX PT, R71, R22, 0x1, 0x1c1f ;  /* 0x003c1f0016477f89 */ /* 0x00032200000e0000 */
[----:B------:R-:W-:Y:S01]  /*c5b0*/  IMAD.MOV.U32 R14, RZ, RZ, R51 ;  /* 0x000000ffff0e7224 */ /* 0x000fe200078e0033 */
[----:B------:R-:W-:Y:S01]  /*c5c0*/  ISETP.GE.AND P0, PT, R7, R4, PT ;  /* 0x000000040700720c */ /* 0x000fe20003f06270 */
[----:B------:R-:W-:Y:S01]  /*c5d0*/  IMAD.MOV.U32 R7, RZ, RZ, R48 ;  /* 0x000000ffff077224 */ /* 0x000fe200078e0030 */
[----:B------:R-:W-:Y:S01]  /*c5e0*/  PRMT R108, R15, 0x7610, R108 ;  /* 0x000076100f6c7816 */ /* 0x000fe2000000006c */
[----:B---3--:R-:W-:Y:S01]  /*c5f0*/  IMAD.MOV.U32 R6, RZ, RZ, R49 ;  /* 0x000000ffff067224 */ /* 0x008fe200078e0031 */
        /* <DEDUP_REMOVED lines=33> */
[----:B--2---:R-:W-:Y:S01]  /*c810*/  IMAD.MOV.U32 R17, RZ, RZ, R62 ;  /* 0x000000ffff117224 */ /* 0x004fe200078e003e */
[----:B------:R-:W-:Y:S01]  /*c820*/  PRMT R15, R7, 0x7610, R15 ;  /* 0x00007610070f7816 */ /* 0x000fe2000000000f */
[----:B----4-:R-:W-:Y:S01]  /*c830*/  IMAD.MOV.U32 R16, RZ, RZ, R63 ;  /* 0x000000ffff107224 */ /* 0x010fe200078e003f */
[----:B------:R-:W-:Y:S01]  /*c840*/  PRMT R14, R6, 0x7610, R14 ;  /* 0x00007610060e7816 */ /* 0x000fe2000000000e */
[----:B------:R-:W-:Y:S01]  /*c850*/  IMAD.MOV.U32 R7, RZ, RZ, R60 ;  /* 0x000000ffff077224 */ /* 0x000fe200078e003c */
[----:B------:R-:W2:Y:S01]  /*c860*/  SHFL.IDX PT, R70, R21, 0x1, 0x1c1f ;  /* 0x003c1f0015467f89 */ /* 0x000ea200000e0000 */
[----:B------:R-:W-:Y:S01]  /*c870*/  IMAD.MOV.U32 R6, RZ, RZ, R61 ;  /* 0x000000ffff067224 */ /* 0x000fe200078e003d */
[----:B------:R-:W-:Y:S01]  /*c880*/  BSSY B0, `(.L_x_2348) ;  /* 0x0000034000007945 */ /* 0x000fe20003800000 */
[----:B------:R-:W-:Y:S01]  /*c890*/  PRMT R120, R17, 0x7610, R120 ;  /* 0x0000761011787816 */ /* 0x000fe20000000078 */
[----:B------:R3:W4:Y:S01]  /*c8a0*/  SHFL.IDX PT, R19, R20, 0x1, 0x1c1f ;  /* 0x003c1f0014137f89 */ /* 0x00072200000e0000 */
[----:B------:R-:W-:Y:S01]  /*c8b0*/  PRMT R119, R16, 0x7610, R119 ;  /* 0x0000761010777816 */ /* 0x000fe20000000077 */
[----:B------:R-:W-:Y:S01]  /*c8c0*/  CS2R R24, SRZ ;  /* 0x0000000000187805 */ /* 0x000fe2000001ff00 */
[----:B------:R-:W-:Y:S01]  /*c8d0*/  PRMT R118, R7, 0x7610, R118 ;  /* 0x0000761007767816 */ /* 0x000fe20000000076 */
[----:B------:R-:W2:Y:S01]  /*c8e0*/  SHFL.IDX PT, R18, R18, 0x1, 0x1c1f ;  /* 0x003c1f0012127f89 */ /* 0x000ea200000e0000 */
[----:B------:R-:W-:Y:S01]  /*c8f0*/  PRMT R117, R6, 0x7610, R117 ;  /* 0x0000761006757816 */ /* 0x000fe20000000075 */
[----:B------:R-:W-:Y:S01]  /*c900*/  CS2R R34, SRZ ;  /* 0x0000000000227805 */ /* 0x000fe2000001ff00 */
[----:B------:R-:W-:Y:S01]  /*c910*/  CS2R R32, SRZ ;  /* 0x0000000000207805 */ /* 0x000fe2000001ff00 */
[----:B------:R-:W-:Y:S01]  /*c920*/  CS2R R42, SRZ ;  /* 0x00000000002a7805 */ /* 0x000fe2000001ff00 */
[----:B------:R-:W-:Y:S01]  /*c930*/  CS2R R40, SRZ ;  /* 0x0000000000287805 */ /* 0x000fe2000001ff00 */
[----:B-1----:R-:W-:Y:S01]  /*c940*/  CS2R R22, SRZ ;  /* 0x0000000000167805 */ /* 0x002fe2000001ff00 */
[----:B------:R-:W-:Y:S01]  /*c950*/  CS2R R30, SRZ ;  /* 0x00000000001e7805 */ /* 0x000fe2000001ff00 */
[----:B------:R-:W-:Y:S01]  /*c960*/  CS2R R28, SRZ ;  /* 0x00000000001c7805 */ /* 0x000fe2000001ff00 */
[----:B------:R-:W-:Y:S01]  /*c970*/  CS2R R38, SRZ ;  /* 0x0000000000267805 */ /* 0x000fe2000001ff00 */
[----:B------:R-:W-:Y:S01]  /*c980*/  CS2R R36, SRZ ;  /* 0x0000000000247805 */ /* 0x000fe2000001ff00 */
[----:B---3--:R-:W-:Y:S01]  /*c990*/  CS2R R20, SRZ ;  /* 0x0000000000147805 */ /* 0x008fe2000001ff00 */
[----:B------:R-:W-:Y:S05]  /*c9a0*/  @P0 BRA `(.L_x_2349) ;  /* 0x0000021000000947 */ /* 0x000fea0003800000 */
[----:B----4-:R-:W-:Y:S01]  /*c9b0*/  ISETP.GE.AND P0, PT, R142, c[0x0][0x27c], PT ;  /* 0x00009f008e007a0c */ /* 0x010fe20003f06270 */
        /* <DEDUP_REMOVED lines=8> */
[C---:B------:R-:W-:Y:S01]  /*ca40*/  @!P0 IMAD.SHL.U32 R16, R142.reuse, 0x2, RZ ;  /* 0x000000028e108824 */ /* 0x040fe200078e00ff */
[----:B------:R-:W-:Y:S02]  /*ca50*/  @!P0 SHF.L.U64.HI R5, R142, 0x1, R5 ;  /* 0x000000018e058819 */ /* 0x000fe40000010205 */
[----:B------:R-:W-:Y:S01]  /*ca60*/  @!P2 SHF.L.U32 R7, R89, 0x3, RZ ;  /* 0x000000035907a819 */ /* 0x000fe200000006ff */
[----:B------:R-:W-:Y:S01]  /*ca70*/  @!P1 IMAD.SHL.U32 R6, R77, 0x8, RZ ;  /* 0x000000084d069824 */ /* 0x000fe200078e00ff */
[-C--:B--2---:R-:W-:Y:S02]  /*ca80*/  @!P0 IADD3 R72, P4, R70, R16.reuse, RZ ;  /* 0x0000001046488210 */ /* 0x084fe40007f9e0ff */
[----:B------:R-:W-:Y:S01]  /*ca90*/  @!P0 IADD3 R16, P3, R18, R16, RZ ;  /* 0x0000001012108210 */ /* 0x000fe20007f7e0ff */
[C-C-:B------:R-:W-:Y:S01]  /*caa0*/  @!P2 IMAD.WIDE R80, R7.reuse, 0x2, R70.reuse ;  /* 0x000000020750a825 */ /* 0x140fe200078e0246 */
[----:B------:R-:W-:Y:S01]  /*cab0*/  CS2R R22, SRZ ;  /* 0x0000000000167805 */ /* 0x000fe2000001ff00 */
[----:B------:R-:W-:Y:S01]  /*cac0*/  CS2R R20, SRZ ;  /* 0x0000000000147805 */ /* 0x000fe2000001ff00 */
[----:B------:R-:W-:Y:S01]  /*cad0*/  CS2R R42, SRZ ;  /* 0x00000000002a7805 */ /* 0x000fe2000001ff00 */
[C---:B------:R-:W-:Y:S01]  /*cae0*/  @!P1 IMAD.WIDE R74, R6.reuse, 0x2, R70 ;  /* 0x00000002064a9825 */ /* 0x040fe200078e0246 */
[----:B------:R-:W-:Y:S01]  /*caf0*/  CS2R R40, SRZ ;  /* 0x0000000000287805 */ /* 0x000fe2000001ff00 */
[----:B------:R-:W-:Y:S01]  /*cb00*/  CS2R R38, SRZ ;  /* 0x0000000000267805 */ /* 0x000fe2000001ff00 */
[----:B------:R-:W-:Y:S01]  /*cb10*/  CS2R R36, SRZ ;  /* 0x0000000000247805 */ /* 0x000fe2000001ff00 */
[--C-:B------:R-:W-:Y:S01]  /*cb20*/  @!P2 IMAD.WIDE R84, R7, 0x2, R18.reuse ;  /* 0x000000020754a825 */ /* 0x100fe200078e0212 */
[----:B------:R-:W-:Y:S01]  /*cb30*/  @!P0 IADD3.X R73, R71, R5, RZ, P4, !PT ;  /* 0x0000000547498210 */ /* 0x000fe200027fe4ff */
[----:B------:R1:W5:Y:S02]  /*cb40*/  @!P2 LD.E.128 R32, [R80.64] ;  /* 0x000000085020a980 */ /* 0x000364000c101d00 */
[----:B------:R-:W-:-:S02]  /*cb50*/  @!P1 IMAD.WIDE R6, R6, 0x2, R18 ;  /* 0x0000000206069825 */ /* 0x000fc400078e0212 */
[----:B------:R1:W5:Y:S02]  /*cb60*/  @!P2 LD.E.128 R28, [R84.64] ;  /* 0x00000008541ca980 */ /* 0x000364000c101d00 */
[----:B------:R-:W-:Y:S02]  /*cb70*/  @!P0 IMAD.X R17, R19, 0x1, R5, P3 ;  /* 0x0000000113118824 */ /* 0x000fe400018e0605 */
[----:B------:R1:W5:Y:S04]  /*cb80*/  @!P1 LD.E.128 R24, [R74.64] ;  /* 0x000000084a189980 */ /* 0x000368000c101d00 */
[----:B------:R1:W5:Y:S04]  /*cb90*/  @!P1 LD.E.128 R20, [R6.64] ;  /* 0x0000000806149980 */ /* 0x000368000c101d00 */
[----:B------:R1:W5:Y:S04]  /*cba0*/  @!P0 LD.E.128 R40, [R72.64] ;  /* 0x0000000848288980 */ /* 0x000368000c101d00 */
[----:B------:R1:W5:Y:S02]  /*cbb0*/  @!P0 LD.E.128 R36, [R16.64] ;  /* 0x0000000810248980 */ /* 0x000364000c101d00 */
.L_x_2349:
[----:B----4-:R-:W-:Y:S05]  /*cbc0*/  BSYNC B0 ;  /* 0x0000000000007941 */ /* 0x010fea0003800000 */
.L_x_2348:
[----:B-----5:R-:W-:Y:S01]  /*cbd0*/  IMAD.MOV.U32 R5, RZ, RZ, R26 ;  /* 0x000000ffff057224 */ /* 0x020fe200078e001a */
[----:B------:R-:W-:-:S04]  /*cbe0*/  DEPBAR.LE SB0, 0x3 ;  /* 0x000080c00000791a */ /* 0x000fc80000000000 */
[----:B------:R-:W-:Y:S01]  /*cbf0*/  PRMT R76, R5, 0x7610, R76 ;  /* 0x00007610054c7816 */ /* 0x000fe2000000004c */
[----:B-1----:R-:W-:Y:S01]  /*cc00*/  IMAD.MOV.U32 R6, RZ, RZ, R25 ;  /* 0x000000ffff067224 */ /* 0x002fe200078e0019 */
        /* <DEDUP_REMOVED lines=8> */
[----:B------:R-:W-:Y:S01]  /*cc90*/  IMAD.IADD R100, R4, 0x1, -R209 ;  /* 0x0000000104647824 */ /* 0x000fe200078e0ad1 */
        /* <DEDUP_REMOVED lines=14> */
[----:B------:R-:W-:Y:S01]  /*cd80*/  BAR.SYNC.DEFER_BLOCKING 0x0 ;  /* 0x0000000000007b1d */ /* 0x000fe20000010000 */
        /* <DEDUP_REMOVED lines=13> */
[----:B--2---:R-:W-:Y:S01]  /*ce60*/  PRMT R70, R7, 0x7610, R70 ;  /* 0x0000761007467816 */ /* 0x004fe20000000046 */
[----:B------:R-:W-:Y:S01]  /*ce70*/  IMAD.MOV.U32 R7, RZ, RZ, R38 ;  /* 0x000000ffff077224 */ /* 0x000fe200078e0026 */
[----:B------:R-:W-:Y:S01]  /*ce80*/  PRMT R82, R6, 0x7610, R82 ;  /* 0x0000761006527816 */ /* 0x000fe20000000052 */
[----:B------:R-:W-:Y:S01]  /*ce90*/  IMAD.MOV.U32 R6, RZ, RZ, R39 ;  /* 0x000000ffff067224 */ /* 0x000fe200078e0027 */
[----:B------:R-:W-:Y:S01]  /*cea0*/  PRMT R81, R5, 0x7610, R81 ;  /* 0x0000761005517816 */ /* 0x000fe20000000051 */
[----:B------:R-:W-:Y:S01]  /*ceb0*/  IMAD.MOV.U32 R5, RZ, RZ, R36 ;  /* 0x000000ffff057224 */ /* 0x000fe200078e0024 */
[----:B------:R-:W-:Y:S01]  /*cec0*/  PRMT R80, R4, 0x7610, R80 ;  /* 0x0000761004507816 */ /* 0x000fe20000000050 */
[----:B------:R-:W-:Y:S01]  /*ced0*/  IMAD.MOV.U32 R4, RZ, RZ, R37 ;  /* 0x000000ffff047224 */ /* 0x000fe200078e0025 */
[----:B------:R-:W-:-:S02]  /*cee0*/  PRMT R71, R16, 0x7610, R71 ;  /* 0x0000761010477816 */ /* 0x000fc40000000047 */
[----:B------:R-:W-:Y:S02]  /*cef0*/  PRMT R95, R7, 0x7610, R95 ;  /* 0x00007610075f7816 */ /* 0x000fe4000000005f */
[----:B------:R-:W-:Y:S02]  /*cf00*/  PRMT R94, R6, 0x7610, R94 ;  /* 0x00007610065e7816 */ /* 0x000fe4000000005e */
[----:B------:R-:W-:Y:S02]  /*cf10*/  PRMT R93, R5, 0x7610, R93 ;  /* 0x00007610055d7816 */ /* 0x000fe4000000005d */
[----:B------:R-:W-:Y:S01]  /*cf20*/  PRMT R91, R4, 0x7610, R91 ;  /* 0x00007610045b7816 */ /* 0x000fe2000000005b */
[----:B------:R-:W-:Y:S05]  /*cf30*/  @P0 BRA `(.L_x_2351) ;  /* 0x0000150000000947 */ /* 0x000fea0003800000 */
[----:B------:R-:W-:Y:S01]  /*cf40*/  ISETP.GE.AND P0, PT, R142, c[0x0][0x27c], PT ;  /* 0x00009f008e007a0c */ /* 0x000fe20003f06270 */
[----:B------:R-:W-:-:S12]  /*cf50*/  BSSY B0, `(.L_x_2352) ;  /* 0x000006c000007945 */ /* 0x000fd80003800000 */
        /* <DEDUP_REMOVED lines=8> */
[----:B------:R-:W-:Y:S01]  /*cfe0*/  SHF.R.U32.HI R64, RZ, 0x10, R65 ;  /* 0x00000010ff407819 */ /* 0x000fe20000011641 */
[----:B------:R-:W-:Y:S01]  /*cff0*/  IMAD.SHL.U32 R116, R116, 0x2, RZ ;  /* 0x0000000274747824 */ /* 0x000fe200078e00ff */
[----:B------:R-:W-:-:S02]  /*d000*/  LEA.HI R4, R4, R5, RZ, 0x3 ;  /* 0x0000000504047211 */ /* 0x000fc400078f18ff */
[----:B------:R-:W-:Y:S02]  /*d010*/  LOP3.LUT R6, R83, 0x38, R6, 0xf8, !PT ;  /* 0x0000003853067812 */ /* 0x000fe400078ef806 */
[----:B------:R-:W1:Y:S01]  /*d020*/  LDS.128 R16, [R116+0x18100] ;  /* 0x0181000074107984 */ /* 0x000e620000000c00 */
[----:B------:R-:W-:Y:S01]  /*d030*/  IMAD.SHL.U32 R4, R4, 0x400, RZ ;  /* 0x0000040004047824 */ /* 0x000fe200078e00ff */
[----:B------:R-:W-:Y:S02]  /*d040*/  LOP3.LUT R115, R6, R13, RZ, 0x3c, !PT ;  /* 0x0000000d06737212 */ /* 0x000fe400078e3cff */
[--C-:B------:R-:W-:Y:S02]  /*d050*/  SHF.R.U64 R65, R66, 0x10, R67.reuse ;  /* 0x0000001042417819 */ /* 0x100fe40000001243 */
[----:B------:R-:W-:Y:S02]  /*d060*/  LOP3.LUT R4, R4, 0x7fffe000, RZ, 0xc0, !PT ;  /* 0x7fffe00004047812 */ /* 0x000fe400078ec0ff */
[----:B------:R-:W-:-:S02]  /*d070*/  SHF.R.U32.HI R66, RZ, 0x10, R67 ;  /* 0x00000010ff427819 */ /* 0x000fc40000011643 */
[----:B------:R-:W-:Y:S02]  /*d080*/  IADD3 R115, R115, R4, R12 ;  /* 0x0000000473737210 */ /* 0x000fe40007ffe00c */
[--C-:B------:R-:W-:Y:S02]  /*d090*/  SHF.R.U64 R67, R60, 0x10, R61.reuse ;  /* 0x000000103c437819 */ /* 0x100fe4000000123d */
[----:B------:R-:W-:Y:S01]  /*d0a0*/  SHF.R.U32.HI R60, RZ, 0x10, R61 ;  /* 0x00000010ff3c7819 */ /* 0x000fe2000001163d */
[----:B------:R-:W-:Y:S01]  /*d0b0*/  IMAD.SHL.U32 R115, R115, 0x2, RZ ;  /* 0x0000000273737824 */ /* 0x000fe200078e00ff */
[----:B------:R-:W-:Y:S02]  /*d0c0*/  PRMT R118, R118, 0x5410, R67 ;  /* 0x0000541076767816 */ /* 0x000fe40000000043 */
[----:B------:R-:W-:Y:S02]  /*d0d0*/  PRMT R122, R122, 0x5410, R125 ;  /* 0x000054107a7a7816 */ /* 0x000fe4000000007d */
[----:B------:R-:W2:Y:S01]  /*d0e0*/  LDS.128 R4, [R115+0x18100] ;  /* 0x0181000073047984 */ /* 0x000ea20000000c00 */
[--C-:B------:R-:W-:Y:S01]  /*d0f0*/  SHF.R.U64 R61, R62, 0x10, R63.reuse ;  /* 0x000000103e3d7819 */ /* 0x100fe2000000123f */
[----:B------:R-:W-:Y:S01]  /*d100*/  IMAD.U32 R128, R118, 0x10000, RZ ;  /* 0x0001000076807824 */ /* 0x000fe200078e00ff */
[----:B------:R-:W-:-:S02]  /*d110*/  SHF.R.U32.HI R62, RZ, 0x10, R63 ;  /* 0x00000010ff3e7819 */ /* 0x000fc4000001163f */
[----:B------:R-:W-:Y:S02]  /*d120*/  PRMT R117, R117, 0x5410, R60 ;  /* 0x0000541075757816 */ /* 0x000fe4000000003c */
[----:B------:R-:W-:Y:S02]  /*d130*/  PRMT R121, R121, 0x5410, R64 ;  /* 0x0000541079797816 */ /* 0x000fe40000000040 */
[----:B------:R-:W-:Y:S01]  /*d140*/  PRMT R123, R123, 0x5410, R66 ;  /* 0x000054107b7b7816 */ /* 0x000fe20000000042 */
[----:B------:R-:W-:Y:S01]  /*d150*/  IMAD.U32 R127, R117, 0x10000, RZ ;  /* 0x00010000757f7824 */ /* 0x000fe200078e00ff */
[----:B------:R-:W-:Y:S02]  /*d160*/  SHF.L.U32 R126, R122, 0x10, RZ ;  /* 0x000000107a7e7819 */ /* 0x000fe400000006ff */
[----:B------:R-:W-:Y:S02]  /*d170*/  PRMT R124, R124, 0x5410, R65 ;  /* 0x000054107c7c7816 */ /* 0x000fe40000000041 */
[----:B------:R-:W-:-:S02]  /*d180*/  PRMT R120, R120, 0x5410, R61 ;  /* 0x0000541078787816 */ /* 0x000fc4000000003d */
[----:B------:R-:W-:Y:S02]  /*d190*/  PRMT R119, R119, 0x5410, R62 ;  /* 0x0000541077777816 */ /* 0x000fe4000000003e */
[----:B------:R-:W-:Y:S01]  /*d1a0*/  LOP3.LUT R117, R117, 0xffff0000, RZ, 0xc0, !PT ;  /* 0xffff000075757812 */ /* 0x000fe200078ec0ff */
[C---:B-1----:R-:W-:Y:S01]  /*d1b0*/  IMAD.U32 R60, R17.reuse, 0x10000, RZ ;  /* 0x00010000113c7824 */ /* 0x042fe200078e00ff */
[----:B------:R-:W-:Y:S01]  /*d1c0*/  LOP3.LUT R63, R17, 0xffff0000, RZ, 0xc0, !PT ;  /* 0xffff0000113f7812 */ /* 0x000fe200078ec0ff */
[----:B------:R-:W-:Y:S01]  /*d1d0*/  IMAD.U32 R61, R16, 0x10000, RZ ;  /* 0x00010000103d7824 */ /* 0x000fe200078e00ff */
[C---:B------:R-:W-:Y:S01]  /*d1e0*/  SHF.L.U32 R17, R19.reuse, 0x10, RZ ;  /* 0x0000001013117819 */ /* 0x040fe200000006ff */
[----:B------:R-:W-:Y:S01]  /*d1f0*/  IMAD.U32 R62, R18, 0x10000, RZ ;  /* 0x00010000123e7824 */ /* 0x000fe200078e00ff */
[----:B------:R-:W-:Y:S02]  /*d200*/  LOP3.LUT R64, R19, 0xffff0000, RZ, 0xc0, !PT ;  /* 0xffff000013407812 */ /* 0x000fe400078ec0ff */
[----:B------:R-:W-:-:S02]  /*d210*/  LOP3.LUT R16, R16, 0xffff0000, RZ, 0xc0, !PT ;  /* 0xffff000010107812 */ /* 0x000fc400078ec0ff */
[----:B------:R-:W-:Y:S01]  /*d220*/  LOP3.LUT R18, R18, 0xffff0000, RZ, 0xc0, !PT ;  /* 0xffff000012127812 */ /* 0x000fe200078ec0ff */
[----:B--2---:R-:W-:Y:S01]  /*d230*/  IMAD.U32 R129, R4, 0x10000, RZ ;  /* 0x0001000004817824 */ /* 0x004fe200078e00ff */
[C---:B------:R-:W-:Y:S01]  /*d240*/  LOP3.LUT R66, R5.reuse, 0xffff0000, RZ, 0xc0, !PT ;  /* 0xffff000005427812 */ /* 0x040fe200078ec0ff */
[----:B------:R-:W-:Y:S01]  /*d250*/  IMAD.U32 R19, R5, 0x10000, RZ ;  /* 0x0001000005137824 */ /* 0x000fe200078e00ff */
[C---:B------:R-:W-:Y:S01]  /*d260*/  LOP3.LUT R5, R6.reuse, 0xffff0000, RZ, 0xc0, !PT ;  /* 0xffff000006057812 */ /* 0x040fe200078ec0ff */
[----:B------:R-:W-:Y:S01]  /*d270*/  IMAD.U32 R65, R6, 0x10000, RZ ;  /* 0x0001000006417824 */ /* 0x000fe200078e00ff */
[----:B------:R-:W-:Y:S01]  /*d280*/  LOP3.LUT R125, R7, 0xffff0000, RZ, 0xc0, !PT ;  /* 0xffff0000077d7812 */ /* 0x000fe200078ec0ff */
[C---:B------:R-:W-:Y:S01]  /*d290*/  FMUL.FTZ R6, R129.reuse, R128 ;  /* 0x0000008081067220 */ /* 0x040fe20000410000 */
[----:B------:R-:W-:Y:S01]  /*d2a0*/  LOP3.LUT R4, R4, 0xffff0000, RZ, 0xc0, !PT ;  /* 0xffff000004047812 */ /* 0x000fe200078ec0ff */
[----:B------:R-:W-:Y:S02]  /*d2b0*/  FMUL.FTZ R130, R129, R126 ;  /* 0x0000007e81827220 */ /* 0x000fe40000410000 */
[----:B------:R-:W-:-:S02]  /*d2c0*/  IMAD.U32 R67, R7, 0x10000, RZ ;  /* 0x0001000007437824 */ /* 0x000fc400078e00ff */
[----:B------:R-:W-:Y:S01]  /*d2d0*/  FFMA.FTZ R7, R61, R126, -R6 ;  /* 0x0000007e3d077223 */ /* 0x000fe20000010806 */
[----:B------:R-:W-:Y:S01]  /*d2e0*/  SHF.L.U32 R126, R119, 0x10, RZ ;  /* 0x00000010777e7819 */ /* 0x000fe200000006ff */
[----:B------:R-:W-:Y:S01]  /*d2f0*/  IMAD.U32 R6, R121, 0x10000, RZ ;  /* 0x0001000079067824 */ /* 0x000fe200078e00ff */
[----:B------:R-:W-:Y:S01]  /*d300*/  LOP3.LUT R119, R119, 0xffff0000, RZ, 0xc0, !PT ;  /* 0xffff000077777812 */ /* 0x000fe200078ec0ff */
[----:B------:R-:W-:Y:S01]  /*d310*/  FMUL.FTZ R129, R19, R127 ;  /* 0x0000007f13817220 */ /* 0x000fe20000410000 */
[----:B------:R-:W-:Y:S01]  /*d320*/  LOP3.LUT R121, R121, 0xffff0000, RZ, 0xc0, !PT ;  /* 0xffff000079797812 */ /* 0x000fe200078ec0ff */
[----:B------:R-:W-:Y:S02]  /*d330*/  FFMA.FTZ R61, R61, R128, R130 ;  /* 0x000000803d3d7223 */ /* 0x000fe40000010082 */
[C---:B------:R-:W-:Y:S01]  /*d340*/  IMAD.U32 R128, R123.reuse, 0x10000, RZ ;  /* 0x000100007b807824 */ /* 0x040fe200078e00ff */
[----:B------:R-:W-:Y:S01]  /*d350*/  LOP3.LUT R123, R123, 0xffff0000, RZ, 0xc0, !PT ;  /* 0xffff00007b7b7812 */ /* 0x000fe200078ec0ff */
[----:B------:R-:W-:-:S02]  /*d360*/  FMUL.FTZ R130, R19, R6 ;  /* 0x0000000613827220 */ /* 0x000fc40000410000 */
[----:B------:R-:W-:Y:S01]  /*d370*/  FFMA.FTZ R6, R60, R6, -R129 ;  /* 0x000000063c067223 */ /* 0x000fe20000010881 */
[----:B------:R-:W-:Y:S01]  /*d380*/  LOP3.LUT R129, R118, 0xffff0000, RZ, 0xc0, !PT ;  /* 0xffff000076817812 */ /* 0x000fe200078ec0ff */
[C---:B------:R-:W-:Y:S02]  /*d390*/  FMUL.FTZ R19, R67.reuse, R126 ;  /* 0x0000007e43137220 */ /* 0x040fe40000410000 */
[-C--:B------:R-:W-:Y:S02]  /*d3a0*/  FMUL.FTZ R67, R67, R128.reuse ;  /* 0x0000008043437220 */ /* 0x080fe40000410000 */
[----:B------:R-:W-:Y:S01]  /*d3b0*/  FFMA.FTZ R60, R60, R127, R130 ;  /* 0x0000007f3c3c7223 */ /* 0x000fe20000010082 */
[----:B------:R-:W-:Y:S01]  /*d3c0*/  LOP3.LUT R127, R122, 0xffff0000, RZ, 0xc0, !PT ;  /* 0xffff00007a7f7812 */ /* 0x000fe200078ec0ff */
[C---:B------:R-:W-:Y:S02]  /*d3d0*/  FFMA.FTZ R19, R17.reuse, R128, -R19 ;  /* 0x0000008011137223 */ /* 0x040fe40000010813 */
[----:B------:R-:W-:-:S02]  /*d3e0*/  FFMA.FTZ R67, R17, R126, R67 ;  /* 0x0000007e11437223 */ /* 0x000fc40000010043 */
[----:B------:R-:W-:Y:S02]  /*d3f0*/  FMUL.FTZ R17, R4, R129 ;  /* 0x0000008104117220 */ /* 0x000fe40000410000 */
[C---:B------:R-:W-:Y:S01]  /*d400*/  IMAD.U32 R126, R124.reuse, 0x10000, RZ ;  /* 0x000100007c7e7824 */ /* 0x040fe200078e00ff */
[----:B------:R-:W-:Y:S01]  /*d410*/  LOP3.LUT R124, R124, 0xffff0000, RZ, 0xc0, !PT ;  /* 0xffff00007c7c7812 */ /* 0x000fe200078ec0ff */
[-C--:B------:R-:W-:Y:S02]  /*d420*/  FFMA.FTZ R122, R16, R127.reuse, -R17 ;  /* 0x0000007f107a7223 */ /* 0x080fe40000010811 */
[C---:B------:R-:W-:Y:S01]  /*d430*/  IMAD.U32 R17, R120.reuse, 0x10000, RZ ;  /* 0x0001000078117824 */ /* 0x040fe200078e00ff */
[----:B------:R-:W-:Y:S01]  /*d440*/  LOP3.LUT R120, R120, 0xffff0000, RZ, 0xc0, !PT ;  /* 0xffff000078787812 */ /* 0x000fe200078ec0ff */
[----:B------:R-:W-:Y:S02]  /*d450*/  FMUL.FTZ R4, R4, R127 ;  /* 0x0000007f04047220 */ /* 0x000fe40000410000 */
[----:B------:R-:W-:-:S02]  /*d460*/  FMUL.FTZ R127, R65, R17 ;  /* 0x00000011417f7220 */ /* 0x000fc40000410000 */
[-C--:B------:R-:W-:Y:S02]  /*d470*/  FMUL.FTZ R65, R65, R126.reuse ;  /* 0x0000007e41417220 */ /* 0x080fe40000410000 */
[C---:B------:R-:W-:Y:S02]  /*d480*/  FFMA.FTZ R127, R62.reuse, R126, -R127 ;  /* 0x0000007e3e7f7223 */ /* 0x040fe4000001087f */
[----:B------:R-:W-:Y:S02]  /*d490*/  FFMA.FTZ R65, R62, R17, R65 ;  /* 0x000000113e417223 */ /* 0x000fe40000010041 */
[----:B------:R-:W-:Y:S02]  /*d4a0*/  FMUL.FTZ R118, R66, R117 ;  /* 0x0000007542767220 */ /* 0x000fe40000410000 */
[----:B------:R-:W-:Y:S02]  /*d4b0*/  FMUL.FTZ R17, R5, R120 ;  /* 0x0000007805117220 */ /* 0x000fe40000410000 */
[----:B------:R-:W-:-:S02]  /*d4c0*/  FMUL.FTZ R62, R125, R119 ;  /* 0x000000777d3e7220 */ /* 0x000fc40000410000 */
[----:B------:R-:W-:Y:S02]  /*d4d0*/  FMUL.FTZ R66, R66, R121 ;  /* 0x0000007942427220 */ /* 0x000fe40000410000 */
[-C--:B------:R-:W-:Y:S02]  /*d4e0*/  FMUL.FTZ R5, R5, R124.reuse ;  /* 0x0000007c05057220 */ /* 0x080fe40000410000 */
[----:B------:R-:W-:Y:S02]  /*d4f0*/  FMUL.FTZ R125, R125, R123 ;  /* 0x0000007b7d7d7220 */ /* 0x000fe40000410000 */
        /* <DEDUP_REMOVED lines=9> */
[----:B------:R-:W-:Y:S01]  /*d590*/  F2FP.BF16.PACK_AB R18, R124, R127 ;  /* 0x0000007f7c12723e */ /* 0x000fe200000010ff */
[----:B------:R-:W-:Y:S01]  /*d5a0*/  FFMA.FTZ R64, R64, R119, R125 ;  /* 0x0000007740407223 */ /* 0x000fe2000001007d */
[----:B------:R-:W-:-:S02]  /*d5b0*/  F2FP.BF16.PACK_AB R4, R4, R61 ;  /* 0x0000003d0404723e */ /* 0x000fc400000010ff */
[----:B------:R-:W-:Y:S01]  /*d5c0*/  F2FP.BF16.PACK_AB R5, R63, R60 ;  /* 0x0000003c3f05723e */ /* 0x000fe200000010ff */
[----:B------:R1:W-:Y:S01]  /*d5d0*/  STS.128 [R116+0x18100], R16 ;  /* 0x0181001074007388 */ /* 0x0003e20000000c00 */
[----:B------:R-:W-:Y:S02]  /*d5e0*/  F2FP.BF16.PACK_AB R6, R120, R65 ;  /* 0x000000417806723e */ /* 0x000fe400000010ff */
[----:B------:R-:W-:-:S05]  /*d5f0*/  F2FP.BF16.PACK_AB R7, R64, R67 ;  /* 0x000000434007723e */ /* 0x000fca00000010ff */
[----:B------:R1:W-:Y:S02]  /*d600*/  STS.128 [R115+0x18100], R4 ;  /* 0x0181000473007388 */ /* 0x0003e40000000c00 */
.L_x_2353:
[----:B------:R-:W-:Y:S05]  /*d610*/  BSYNC B0 ;  /* 0x0000000000007941 */ /* 0x000fea0003800000 */
.L_x_2352:
[----:B------:R-:W-:Y:S01]  /*d620*/  ISETP.GE.AND P0, PT, R137, c[0x0][0x27c], PT ;  /* 0x00009f0089007a0c */ /* 0x000fe20003f06270 */
[----:B------:R-:W-:-:S12]  /*d630*/  BSSY B0, `(.L_x_2354) ;  /* 0x0000070000007945 */ /* 0x000fd80003800000 */
[----:B------:R-:W-:Y:S05]  /*d640*/  @P0 BRA `(.L_x_2355) ;  /* 0x000006e000000947 */ /* 0x000fea0003800000 */
[----:B-1----:R-:W-:Y:S01]  /*d650*/  IMAD.MOV.U32 R6, RZ, RZ, c[0x0][0x27c] ;  /* 0x00009f00ff067624 */ /* 0x002fe200078e00ff */
[----:B------:R-:W-:Y:S02]  /*d660*/  LOP3.LUT R16, R83, 0x38, R90, 0xf8, !PT ;  /* 0x0000003853107812 */ /* 0x000fe400078ef85a */
[----:B------:R-:W-:Y:S02]  /*d670*/  LEA.HI R4, R92, R137, RZ, 0x6 ;  /* 0x000000895c047211 */ /* 0x000fe400078f30ff */
[----:B------:R-:W-:Y:S02]  /*d680*/  LEA.HI R7, R6, R89, RZ, 0x1d ;  /* 0x0000005906077211 */ /* 0x000fe400078fe8ff */
[----:B------:R-:W-:Y:S01]  /*d690*/  LOP3.LUT R5, R16, R13, RZ, 0x3c, !PT ;  /* 0x0000000d10057212 */ /* 0x000fe200078e3cff */
[----:B------:R-:W-:Y:S01]  /*d6a0*/  IMAD.SHL.U32 R4, R4, 0x80, RZ ;  /* 0x0000008004047824 */ /* 0x000fe200078e00ff */
[----:B------:R-:W-:Y:S01]  /*d6b0*/  SHF.R.S32.HI R6, RZ, 0x1f, R7 ;  /* 0x0000001fff067819 */ /* 0x000fe20000011407 */
[----:B------:R-:W-:Y:S01]  /*d6c0*/  IMAD.SHL.U32 R16, R7, 0x8, RZ ;  /* 0x0000000807107824 */ /* 0x000fe200078e00ff */
[----:B------:R-:W-:-:S02]  /*d6d0*/  SHF.R.U64 R52, R52, 0x10, R53 ;  /* 0x0000001034347819 */ /* 0x000fc40000001235 */
        /* <DEDUP_REMOVED lines=9> */
[--C-:B------:R-:W-:Y:S01]  /*d770*/  SHF.R.U64 R63, R56, 0x10, R57.reuse ;  /* 0x00000010383f7819 */ /* 0x100fe20000001239 */
[----:B------:R-:W1:Y:S01]  /*d780*/  LDS.128 R16, [R60] ;  /* 0x000000003c107984 */ /* 0x000e620000000c00 */
[----:B------:R-:W-:Y:S01]  /*d790*/  SHF.R.U32.HI R56, RZ, 0x10, R57 ;  /* 0x00000010ff387819 */ /* 0x000fe20000011639 */
[----:B------:R-:W-:Y:S01]  /*d7a0*/  IMAD.SHL.U32 R61, R61, 0x2, RZ ;  /* 0x000000023d3d7824 */ /* 0x000fe200078e00ff */
[----:B------:R-:W-:Y:S02]  /*d7b0*/  PRMT R15, R15, 0x5410, R52 ;  /* 0x000054100f0f7816 */ /* 0x000fe40000000034 */
[----:B------:R-:W-:-:S02]  /*d7c0*/  SHF.R.U64 R57, R58, 0x10, R59 ;  /* 0x000000103a397819 */ /* 0x000fc4000000123b */
[----:B------:R-:W2:Y:S01]  /*d7d0*/  LDS.128 R4, [R61+0x18100] ;  /* 0x018100003d047984 */ /* 0x000ea20000000c00 */
[----:B------:R-:W-:Y:S01]  /*d7e0*/  SHF.R.U32.HI R58, RZ, 0x10, R59 ;  /* 0x00000010ff3a7819 */ /* 0x000fe2000001163b */
[----:B------:R-:W-:Y:S01]  /*d7f0*/  IMAD.U32 R66, R15, 0x10000, RZ ;  /* 0x000100000f427824 */ /* 0x000fe200078e00ff */
[----:B------:R-:W-:Y:S02]  /*d800*/  PRMT R112, R112, 0x5410, R63 ;  /* 0x0000541070707816 */ /* 0x000fe4000000003f */
[----:B------:R-:W-:Y:S02]  /*d810*/  SHF.R.U64 R59, R54, 0x10, R55 ;  /* 0x00000010363b7819 */ /* 0x000fe40000001237 */
[----:B------:R-:W-:Y:S01]  /*d820*/  SHF.R.U32.HI R53, RZ, 0x10, R53 ;  /* 0x00000010ff357819 */ /* 0x000fe20000011635 */
[----:B------:R-:W-:Y:S01]  /*d830*/  IMAD.U32 R62, R112, 0x10000, RZ ;  /* 0x00010000703e7824 */ /* 0x000fe200078e00ff */
[----:B------:R-:W-:Y:S02]  /*d840*/  SHF.R.U32.HI R54, RZ, 0x10, R55 ;  /* 0x00000010ff367819 */ /* 0x000fe40000011637 */
[----:B------:R-:W-:-:S02]  /*d850*/  PRMT R111, R111, 0x5410, R56 ;  /* 0x000054106f6f7816 */ /* 0x000fc40000000038 */
[----:B------:R-:W-:Y:S02]  /*d860*/  PRMT R113, R113, 0x5410, R58 ;  /* 0x0000541071717816 */ /* 0x000fe4000000003a */
[----:B------:R-:W-:Y:S02]  /*d870*/  PRMT R114, R114, 0x5410, R57 ;  /* 0x0000541072727816 */ /* 0x000fe40000000039 */
[----:B------:R-:W-:Y:S02]  /*d880*/  PRMT R14, R14, 0x5410, R53 ;  /* 0x000054100e0e7816 */ /* 0x000fe40000000035 */
[----:B------:R-:W-:Y:S02]  /*d890*/  PRMT R109, R109, 0x5410, R54 ;  /* 0x000054106d6d7816 */ /* 0x000fe40000000036 */
[----:B------:R-:W-:Y:S01]  /*d8a0*/  PRMT R110, R110, 0x5410, R59 ;  /* 0x000054106e6e7816 */ /* 0x000fe2000000003b */
[----:B------:R-:W-:Y:S01]  /*d8b0*/  IMAD.U32 R64, R14, 0x10000, RZ ;  /* 0x000100000e407824 */ /* 0x000fe200078e00ff */
[----:B------:R-:W-:-:S02]  /*d8c0*/  LOP3.LUT R15, R15, 0xffff0000, RZ, 0xc0, !PT ;  /* 0xffff00000f0f7812 */ /* 0x000fc400078ec0ff */
[----:B------:R-:W-:Y:S01]  /*d8d0*/  LOP3.LUT R14, R14, 0xffff0000, RZ, 0xc0, !PT ;  /* 0xffff00000e0e7812 */ /* 0x000fe200078ec0ff */
[C---:B-1----:R-:W-:Y:S01]  /*d8e0*/  IMAD.U32 R52, R17.reuse, 0x10000, RZ ;  /* 0x0001000011347824 */ /* 0x042fe200078e00ff */
[----:B------:R-:W-:Y:S01]  /*d8f0*/  LOP3.LUT R55, R17, 0xffff0000, RZ, 0xc0, !PT ;  /* 0xffff000011377812 */ /* 0x000fe200078ec0ff */
[C---:B------:R-:W-:Y:S01]  /*d900*/  IMAD.U32 R17, R19.reuse, 0x10000, RZ ;  /* 0x0001000013117824 */ /* 0x040fe200078e00ff */
[----:B------:R-:W-:Y:S01]  /*d910*/  LOP3.LUT R56, R19, 0xffff0000, RZ, 0xc0, !PT ;  /* 0xffff000013387812 */ /* 0x000fe200078ec0ff */
[C---:B------:R-:W-:Y:S01]  /*d920*/  IMAD.U32 R53, R16.reuse, 0x10000, RZ ;  /* 0x0001000010357824 */ /* 0x040fe200078e00ff */
[----:B------:R-:W-:Y:S01]  /*d930*/  LOP3.LUT R16, R16, 0xffff0000, RZ, 0xc0, !PT ;  /* 0xffff000010107812 */ /* 0x000fe200078ec0ff */
[----:B------:R-:W-:Y:S01]  /*d940*/  IMAD.U32 R54, R18, 0x10000, RZ ;  /* 0x0001000012367824 */ /* 0x000fe200078e00ff */
[----:B--2---:R-:W-:Y:S01]  /*d950*/  LOP3.LUT R58, R5, 0xffff0000, RZ, 0xc0, !PT ;  /* 0xffff0000053a7812 */ /* 0x004fe200078ec0ff */
[----:B------:R-:W-:Y:S01]  /*d960*/  IMAD.U32 R65, R4, 0x10000, RZ ;  /* 0x0001000004417824 */ /* 0x000fe200078e00ff */
[----:B------:R-:W-:Y:S01]  /*d970*/  LOP3.LUT R63, R7, 0xffff0000, RZ, 0xc0, !PT ;  /* 0xffff0000073f7812 */ /* 0x000fe200078ec0ff */
[----:B------:R-:W-:Y:S01]  /*d980*/  IMAD.U32 R19, R5, 0x10000, RZ ;  /* 0x0001000005137824 */ /* 0x000fe200078e00ff */
[C---:B------:R-:W-:Y:S01]  /*d990*/  LOP3.LUT R5, R6.reuse, 0xffff0000, RZ, 0xc0, !PT ;  /* 0xffff000006057812 */ /* 0x040fe200078ec0ff */
[----:B------:R-:W-:Y:S01]  /*d9a0*/  IMAD.U32 R57, R6, 0x10000, RZ ;  /* 0x0001000006397824 */ /* 0x000fe200078e00ff */
[----:B------:R-:W-:Y:S01]  /*d9b0*/  LOP3.LUT R4, R4, 0xffff0000, RZ, 0xc0, !PT ;  /* 0xffff000004047812 */ /* 0x000fe200078ec0ff */
[C---:B------:R-:W-:Y:S01]  /*d9c0*/  FMUL.FTZ R6, R65.reuse, R66 ;  /* 0x0000004241067220 */ /* 0x040fe20000410000 */
[----:B------:R-:W-:Y:S01]  /*d9d0*/  LOP3.LUT R18, R18, 0xffff0000, RZ, 0xc0, !PT ;  /* 0xffff000012127812 */ /* 0x000fe200078ec0ff */
[----:B------:R-:W-:-:S02]  /*d9e0*/  FMUL.FTZ R65, R65, R62 ;  /* 0x0000003e41417220 */ /* 0x000fc40000410000 */
[----:B------:R-:W-:Y:S02]  /*d9f0*/  IMAD.U32 R59, R7, 0x10000, RZ ;  /* 0x00010000073b7824 */ /* 0x000fe400078e00ff */
[----:B------:R-:W-:Y:S02]  /*da00*/  FFMA.FTZ R7, R53, R62, -R6 ;  /* 0x0000003e35077223 */ /* 0x000fe40000010806 */
[C---:B------:R-:W-:Y:S01]  /*da10*/  IMAD.U32 R6, R111.reuse, 0x10000, RZ ;  /* 0x000100006f067824 */ /* 0x040fe200078e00ff */
[----:B------:R-:W-:Y:S01]  /*da20*/  LOP3.LUT R111, R111, 0xffff0000, RZ, 0xc0, !PT ;  /* 0xffff00006f6f7812 */ /* 0x000fe200078ec0ff */
[C---:B------:R-:W-:Y:S01]  /*da30*/  IMAD.U32 R62, R109.reuse, 0x10000, RZ ;  /* 0x000100006d3e7824 */ /* 0x040fe200078e00ff */
[----:B------:R-:W-:Y:S01]  /*da40*/  LOP3.LUT R109, R109, 0xffff0000, RZ, 0xc0, !PT ;  /* 0xffff00006d6d7812 */ /* 0x000fe200078ec0ff */
[----:B------:R-:W-:Y:S02]  /*da50*/  FFMA.FTZ R53, R53, R66, R65 ;  /* 0x0000004235357223 */ /* 0x000fe40000010041 */
[C---:B------:R-:W-:Y:S01]  /*da60*/  IMAD.U32 R66, R113.reuse, 0x10000, RZ ;  /* 0x0001000071427824 */ /* 0x040fe200078e00ff */
[----:B------:R-:W-:Y:S01]  /*da70*/  LOP3.LUT R113, R113, 0xffff0000, RZ, 0xc0, !PT ;  /* 0xffff000071717812 */ /* 0x000fe200078ec0ff */
[----:B------:R-:W-:-:S02]  /*da80*/  FMUL.FTZ R67, R19, R64 ;  /* 0x0000004013437220 */ /* 0x000fc40000410000 */
[----:B------:R-:W-:Y:S02]  /*da90*/  FMUL.FTZ R65, R19, R6 ;  /* 0x0000000613417220 */ /* 0x000fe40000410000 */
[C---:B------:R-:W-:Y:S02]  /*daa0*/  FMUL.FTZ R19, R59.reuse, R62 ;  /* 0x0000003e3b137220 */ /* 0x040fe40000410000 */
[----:B------:R-:W-:Y:S02]  /*dab0*/  FMUL.FTZ R59, R59, R66 ;  /* 0x000000423b3b7220 */ /* 0x000fe40000410000 */
[C---:B------:R-:W-:Y:S02]  /*dac0*/  FFMA.FTZ R6, R52.reuse, R6, -R67 ;  /* 0x0000000634067223 */ /* 0x040fe40000010843 */
[----:B------:R-:W-:Y:S01]  /*dad0*/  FFMA.FTZ R52, R52, R64, R65 ;  /* 0x0000004034347223 */ /* 0x000fe20000010041 */
[----:B------:R-:W-:Y:S01]  /*dae0*/  LOP3.LUT R65, R112, 0xffff0000, RZ, 0xc0, !PT ;  /* 0xffff000070417812 */ /* 0x000fe200078ec0ff */
[----:B------:R-:W-:-:S02]  /*daf0*/  FFMA.FTZ R19, R17, R66, -R19 ;  /* 0x0000004211137223 */ /* 0x000fc40000010813 */
[----:B------:R-:W-:Y:S02]  /*db00*/  FFMA.FTZ R59, R17, R62, R59 ;  /* 0x0000003e113b7223 */ /* 0x000fe4000001003b */
[C---:B------:R-:W-:Y:S02]  /*db10*/  FMUL.FTZ R17, R4.reuse, R15 ;  /* 0x0000000f04117220 */ /* 0x040fe40000410000 */
[-C--:B------:R-:W-:Y:S02]  /*db20*/  FMUL.FTZ R4, R4, R65.reuse ;  /* 0x0000004104047220 */ /* 0x080fe40000410000 */
[----:B------:R-:W-:Y:S02]  /*db30*/  FFMA.FTZ R64, R16, R65, -R17 ;  /* 0x0000004110407223 */ /* 0x000fe40000010811 */
[C---:B------:R-:W-:Y:S01]  /*db40*/  IMAD.U32 R17, R110.reuse, 0x10000, RZ ;  /* 0x000100006e117824 */ /* 0x040fe200078e00ff */
[----:B------:R-:W-:Y:S01]  /*db50*/  LOP3.LUT R110, R110, 0xffff0000, RZ, 0xc0, !PT ;  /* 0xffff00006e6e7812 */ /* 0x000fe200078ec0ff */
[C---:B------:R-:W-:Y:S01]  /*db60*/  IMAD.U32 R65, R114.reuse, 0x10000, RZ ;  /* 0x0001000072417824 */ /* 0x040fe200078e00ff */
[----:B------:R-:W-:Y:S01]  /*db70*/  LOP3.LUT R114, R114, 0xffff0000, RZ, 0xc0, !PT ;  /* 0xffff000072727812 */ /* 0x000fe200078ec0ff */
[----:B------:R-:W-:Y:S01]  /*db80*/  FFMA.FTZ R4, R16, R15, R4 ;  /* 0x0000000f10047223 */ /* 0x000fe20000010004 */
[----:B------:R-:W-:Y:S01]  /*db90*/  F2FP.BF16.PACK_AB R16, R64, R7 ;  /* 0x000000074010723e */ /* 0x000fe200000010ff */
[----:B------:R-:W-:-:S02]  /*dba0*/  FMUL.FTZ R62, R58, R14 ;  /* 0x0000000e3a3e7220 */ /* 0x000fc40000410000 */
[C---:B------:R-:W-:Y:S01]  /*dbb0*/  FMUL.FTZ R15, R57.reuse, R17 ;  /* 0x00000011390f7220 */ /* 0x040fe20000410000 */
[----:B------:R-:W-:Y:S01]  /*dbc0*/  F2FP.BF16.PACK_AB R4, R4, R53 ;  /* 0x000000350404723e */ /* 0x000fe200000010ff */
[----:B------:R-:W-:Y:S02]  /*dbd0*/  FMUL.FTZ R58, R58, R111 ;  /* 0x0000006f3a3a7220 */ /* 0x000fe40000410000 */
[----:B------:R-:W-:Y:S02]  /*dbe0*/  FMUL.FTZ R57, R57, R65 ;  /* 0x0000004139397220 */ /* 0x000fe40000410000 */
[C---:B------:R-:W-:Y:S02]  /*dbf0*/  FFMA.FTZ R111, R55.reuse, R111, -R62 ;  /* 0x0000006f376f7223 */ /* 0x040fe4000001083e */
[----:B------:R-:W-:Y:S02]  /*dc00*/  FFMA.FTZ R55, R55, R14, R58 ;  /* 0x0000000e37377223 */ /* 0x000fe4000001003a */
[----:B------:R-:W-:-:S02]  /*dc10*/  FFMA.FTZ R57, R54, R17, R57 ;  /* 0x0000001136397223 */ /* 0x000fc40000010039 */
[----:B------:R-:W-:Y:S02]  /*dc20*/  FMUL.FTZ R17, R5, R110 ;  /* 0x0000006e05117220 */ /* 0x000fe40000410000 */
[----:B------:R-:W-:Y:S02]  /*dc30*/  FMUL.FTZ R14, R63, R109 ;  /* 0x0000006d3f0e7220 */ /* 0x000fe40000410000 */
[-C--:B------:R-:W-:Y:S02]  /*dc40*/  FMUL.FTZ R5, R5, R114.reuse ;  /* 0x0000007205057220 */ /* 0x080fe40000410000 */
[----:B------:R-:W-:Y:S02]  /*dc50*/  FMUL.FTZ R63, R63, R113 ;  /* 0x000000713f3f7220 */ /* 0x000fe40000410000 */
[----:B------:R-:W-:Y:S02]  /*dc60*/  FFMA.FTZ R15, R54, R65, -R15 ;  /* 0x00000041360f7223 */ /* 0x000fe4000001080f */
[----:B------:R-:W-:Y:S01]  /*dc70*/  FFMA.FTZ R114, R18, R114, -R17 ;  /* 0x0000007212727223 */ /* 0x000fe20000010811 */
[----:B------:R-:W-:Y:S01]  /*dc80*/  F2FP.BF16.PACK_AB R17, R111, R6 ;  /* 0x000000066f11723e */ /* 0x000fe200000010ff */
[----:B------:R-:W-:-:S02]  /*dc90*/  FFMA.FTZ R14, R56, R113, -R14 ;  /* 0x00000071380e7223 */ /* 0x000fc4000001080e */
[----:B------:R-:W-:Y:S01]  /*dca0*/  FFMA.FTZ R110, R18, R110, R5 ;  /* 0x0000006e126e7223 */ /* 0x000fe20000010005 */
[----:B------:R-:W-:Y:S01]  /*dcb0*/  F2FP.BF16.PACK_AB R18, R114, R15 ;  /* 0x0000000f7212723e */ /* 0x000fe200000010ff */
[----:B------:R-:W-:Y:S01]  /*dcc0*/  FFMA.FTZ R56, R56, R109, R63 ;  /* 0x0000006d38387223 */ /* 0x000fe2000001003f */
[----:B------:R-:W-:Y:S02]  /*dcd0*/  F2FP.BF16.PACK_AB R19, R14, R19 ;  /* 0x000000130e13723e */ /* 0x000fe400000010ff */
[----:B------:R-:W-:Y:S02]  /*dce0*/  F2FP.BF16.PACK_AB R5, R55, R52 ;  /* 0x000000343705723e */ /* 0x000fe400000010ff */
[----:B------:R-:W-:Y:S01]  /*dcf0*/  F2FP.BF16.PACK_AB R6, R110, R57 ;  /* 0x000000396e06723e */ /* 0x000fe200000010ff */
[----:B------:R1:W-:Y:S01]  /*dd00*/  STS.128 [R60], R16 ;  /* 0x000000103c007388 */ /* 0x0003e20000000c00 */
[----:B------:R-:W-:-:S05]  /*dd10*/  F2FP.BF16.PACK_AB R7, R56, R59 ;  /* 0x0000003b3807723e */ /* 0x000fca00000010ff */
[----:B------:R1:W-:Y:S02]  /*dd20*/  STS.128 [R61+0x18100], R4 ;  /* 0x018100043d007388 */ /* 0x0003e40000000c00 */
.L_x_2355:
[----:B------:R-:W-:Y:S05]  /*dd30*/  BSYNC B0 ;  /* 0x0000000000007941 */ /* 0x000fea0003800000 */
.L_x_2354:
[----:B------:R-:W-:-:S13]  /*dd40*/  ISETP.GE.AND P0, PT, R136, c[0x0][0x27c], PT ;  /* 0x00009f0088007a0c */ /* 0x000fda0003f06270 */
        /* <DEDUP_REMOVED lines=19> */
[----:B------:R-:W-:Y:S01]  /*de80*/  SHF.R.U32.HI R48, RZ, 0x10, R49 ;  /* 0x00000010ff307819 */ /* 0x000fe20000011631 */
[----:B------:R-:W1:Y:S01]  /*de90*/  LDS.128 R12, [R16] ;  /* 0x00000000100c7984 */ /* 0x000e620000000c00 */
[--C-:B------:R-:W-:Y:S01]  /*dea0*/  SHF.R.U64 R49, R50, 0x10, R51.reuse ;  /* 0x0000001032317819 */ /* 0x100fe20000001233 */
[----:B------:R-:W-:Y:S01]  /*deb0*/  IMAD.SHL.U32 R17, R17, 0x2, RZ ;  /* 0x0000000211117824 */ /* 0x000fe200078e00ff */
[----:B------:R-:W-:Y:S02]  /*dec0*/  SHF.R.U32.HI R50, RZ, 0x10, R51 ;  /* 0x00000010ff327819 */ /* 0x000fe40000011633 */
[----:B------:R-:W-:-:S02]  /*ded0*/  SHF.R.U64 R51, R44, 0x10, R45 ;  /* 0x000000102c337819 */ /* 0x000fc4000000122d */
[----:B------:R-:W2:Y:S01]  /*dee0*/  LDS.128 R4, [R17+0x18100] ;  /* 0x0181000011047984 */ /* 0x000ea20000000c00 */
[----:B------:R-:W-:Y:S02]  /*def0*/  SHF.R.U32.HI R44, RZ, 0x10, R45 ;  /* 0x00000010ff2c7819 */ /* 0x000fe4000001162d */
[--C-:B------:R-:W-:Y:S02]  /*df00*/  SHF.R.U64 R45, R46, 0x10, R47.reuse ;  /* 0x000000102e2d7819 */ /* 0x100fe4000000122f */
[----:B------:R-:W-:Y:S02]  /*df10*/  SHF.R.U32.HI R46, RZ, 0x10, R47 ;  /* 0x00000010ff2e7819 */ /* 0x000fe4000001162f */
[----:B------:R-:W-:Y:S02]  /*df20*/  PRMT R106, R106, 0x5410, R19 ;  /* 0x000054106a6a7816 */ /* 0x000fe40000000013 */
[----:B------:R-:W-:Y:S02]  /*df30*/  PRMT R102, R102, 0x5410, R51 ;  /* 0x0000541066667816 */ /* 0x000fe40000000033 */
[----:B------:R-:W-:-:S02]  /*df40*/  PRMT R104, R104, 0x5410, R45 ;  /* 0x0000541068687816 */ /* 0x000fc4000000002d */
[----:B------:R-:W-:Y:S02]  /*df50*/  PRMT R103, R103, 0x5410, R46 ;  /* 0x0000541067677816 */ /* 0x000fe4000000002e */
[----:B------:R-:W-:Y:S01]  /*df60*/  PRMT R108, R108, 0x5410, R49 ;  /* 0x000054106c6c7816 */ /* 0x000fe20000000031 */
[C---:B------:R-:W-:Y:S01]  /*df70*/  IMAD.U32 R49, R106.reuse, 0x10000, RZ ;  /* 0x000100006a317824 */ /* 0x040fe200078e00ff */
[----:B------:R-:W-:Y:S01]  /*df80*/  PRMT R107, R107, 0x5410, R50 ;  /* 0x000054106b6b7816 */ /* 0x000fe20000000032 */
[----:B------:R-:W-:Y:S01]  /*df90*/  IMAD.U32 R54, R103, 0x10000, RZ ;  /* 0x0001000067367824 */ /* 0x000fe200078e00ff */
[----:B------:R-:W-:Y:S02]  /*dfa0*/  PRMT R101, R101, 0x5410, R44 ;  /* 0x0000541065657816 */ /* 0x000fe4000000002c */
[----:B------:R-:W-:Y:S02]  /*dfb0*/  PRMT R105, R105, 0x5410, R48 ;  /* 0x0000541069697816 */ /* 0x000fe40000000030 */
[----:B------:R-:W-:Y:S01]  /*dfc0*/  LOP3.LUT R106, R106, 0xffff0000, RZ, 0xc0, !PT ;  /* 0xffff00006a6a7812 */ /* 0x000fe200078ec0ff */
[C---:B------:R-:W-:Y:S01]  /*dfd0*/  IMAD.U32 R53, R101.reuse, 0x10000, RZ ;  /* 0x0001000065357824 */ /* 0x040fe200078e00ff */
        /* <DEDUP_REMOVED lines=9> */
[C---:B--2---:R-:W-:Y:S01]  /*e070*/  LOP3.LUT R15, R4.reuse, 0xffff0000, RZ, 0xc0, !PT ;  /* 0xffff0000040f7812 */ /* 0x044fe200078ec0ff */
[----:B------:R-:W-:Y:S01]  /*e080*/  IMAD.U32 R46, R4, 0x10000, RZ ;  /* 0x00010000042e7824 */ /* 0x000fe200078e00ff */
[C---:B------:R-:W-:Y:S01]  /*e090*/  LOP3.LUT R52, R5.reuse, 0xffff0000, RZ, 0xc0, !PT ;  /* 0xffff000005347812 */ /* 0x040fe200078ec0ff */
[----:B------:R-:W-:Y:S01]  /*e0a0*/  IMAD.U32 R4, R5, 0x10000, RZ ;  /* 0x0001000005047824 */ /* 0x000fe200078e00ff */
[----:B------:R-:W-:Y:S01]  /*e0b0*/  LOP3.LUT R50, R6, 0xffff0000, RZ, 0xc0, !PT ;  /* 0xffff000006327812 */ /* 0x000fe200078ec0ff */
[C---:B------:R-:W-:Y:S01]  /*e0c0*/  IMAD.U32 R5, R102.reuse, 0x10000, RZ ;  /* 0x0001000066057824 */ /* 0x040fe200078e00ff */
[----:B------:R-:W-:Y:S01]  /*e0d0*/  LOP3.LUT R102, R102, 0xffff0000, RZ, 0xc0, !PT ;  /* 0xffff000066667812 */ /* 0x000fe200078ec0ff */
[----:B------:R-:W-:Y:S01]  /*e0e0*/  IMAD.U32 R51, R6, 0x10000, RZ ;  /* 0x0001000006337824 */ /* 0x000fe200078e00ff */
[----:B------:R-:W-:Y:S01]  /*e0f0*/  LOP3.LUT R14, R14, 0xffff0000, RZ, 0xc0, !PT ;  /* 0xffff00000e0e7812 */ /* 0x000fe200078ec0ff */
[----:B------:R-:W-:-:S02]  /*e100*/  FMUL.FTZ R6, R46, R5 ;  /* 0x000000052e067220 */ /* 0x000fc40000410000 */
[-C--:B------:R-:W-:Y:S02]  /*e110*/  FMUL.FTZ R46, R46, R49.reuse ;  /* 0x000000312e2e7220 */ /* 0x080fe40000410000 */
[C---:B------:R-:W-:Y:S02]  /*e120*/  FFMA.FTZ R6, R19.reuse, R49, -R6 ;  /* 0x0000003113067223 */ /* 0x040fe40000010806 */
[----:B------:R-:W-:Y:S02]  /*e130*/  FFMA.FTZ R46, R19, R5, R46 ;  /* 0x00000005132e7223 */ /* 0x000fe4000001002e */
[----:B------:R-:W-:Y:S02]  /*e140*/  FMUL.FTZ R49, R15, R102 ;  /* 0x000000660f317220 */ /* 0x000fe40000410000 */
[C---:B------:R-:W-:Y:S01]  /*e150*/  IMAD.U32 R5, R105.reuse, 0x10000, RZ ;  /* 0x0001000069057824 */ /* 0x040fe200078e00ff */
[----:B------:R-:W-:Y:S01]  /*e160*/  LOP3.LUT R105, R105, 0xffff0000, RZ, 0xc0, !PT ;  /* 0xffff000069697812 */ /* 0x000fe200078ec0ff */
[----:B------:R-:W-:-:S02]  /*e170*/  FMUL.FTZ R15, R15, R106 ;  /* 0x0000006a0f0f7220 */ /* 0x000fc40000410000 */
[C---:B------:R-:W-:Y:S02]  /*e180*/  FMUL.FTZ R19, R4.reuse, R53 ;  /* 0x0000003504137220 */ /* 0x040fe40000410000 */
[----:B------:R-:W-:Y:S02]  /*e190*/  FMUL.FTZ R4, R4, R5 ;  /* 0x0000000504047220 */ /* 0x000fe40000410000 */
[C---:B------:R-:W-:Y:S01]  /*e1a0*/  IMAD.U32 R48, R7.reuse, 0x10000, RZ ;  /* 0x0001000007307824 */ /* 0x040fe200078e00ff */
[----:B------:R-:W-:Y:S01]  /*e1b0*/  LOP3.LUT R7, R7, 0xffff0000, RZ, 0xc0, !PT ;  /* 0xffff000007077812 */ /* 0x000fe200078ec0ff */
[C---:B------:R-:W-:Y:S02]  /*e1c0*/  FFMA.FTZ R49, R18.reuse, R106, -R49 ;  /* 0x0000006a12317223 */ /* 0x040fe40000010831 */
[----:B------:R-:W-:Y:S02]  /*e1d0*/  FFMA.FTZ R15, R18, R102, R15 ;  /* 0x00000066120f7223 */ /* 0x000fe4000001000f */
[----:B------:R-:W-:-:S02]  /*e1e0*/  IMAD.U32 R18, R107, 0x10000, RZ ;  /* 0x000100006b127824 */ /* 0x000fc400078e00ff */
[C---:B------:R-:W-:Y:S02]  /*e1f0*/  FFMA.FTZ R19, R12.reuse, R5, -R19 ;  /* 0x000000050c137223 */ /* 0x040fe40000010813 */
[----:B------:R-:W-:Y:S02]  /*e200*/  FFMA.FTZ R5, R12, R53, R4 ;  /* 0x000000350c057223 */ /* 0x000fe40000010004 */
[C---:B------:R-:W-:Y:S02]  /*e210*/  FMUL.FTZ R4, R48.reuse, R54 ;  /* 0x0000003630047220 */ /* 0x040fe40000410000 */
[-C--:B------:R-:W-:Y:S02]  /*e220*/  FMUL.FTZ R48, R48, R18.reuse ;  /* 0x0000001230307220 */ /* 0x080fe40000410000 */
[----:B------:R-:W-:Y:S02]  /*e230*/  IMAD.U32 R12, R104, 0x10000, RZ ;  /* 0x00010000680c7824 */ /* 0x000fe400078e00ff */
[----:B------:R-:W-:-:S02]  /*e240*/  FFMA.FTZ R18, R13, R18, -R4 ;  /* 0x000000120d127223 */ /* 0x000fc40000010804 */
[----:B------:R-:W-:Y:S02]  /*e250*/  IMAD.U32 R53, R108, 0x10000, RZ ;  /* 0x000100006c357824 */ /* 0x000fe400078e00ff */
[----:B------:R-:W-:Y:S02]  /*e260*/  FFMA.FTZ R54, R13, R54, R48 ;  /* 0x000000360d367223 */ /* 0x000fe40000010030 */
[C---:B------:R-:W-:Y:S02]  /*e270*/  FMUL.FTZ R4, R52.reuse, R101 ;  /* 0x0000006534047220 */ /* 0x040fe40000410000 */
[C---:B------:R-:W-:Y:S02]  /*e280*/  FMUL.FTZ R13, R51.reuse, R12 ;  /* 0x0000000c330d7220 */ /* 0x040fe40000410000 */
[----:B------:R-:W-:Y:S02]  /*e290*/  FMUL.FTZ R52, R52, R105 ;  /* 0x0000006934347220 */ /* 0x000fe40000410000 */
[----:B------:R-:W-:-:S02]  /*e2a0*/  FMUL.FTZ R51, R51, R53 ;  /* 0x0000003533337220 */ /* 0x000fc40000410000 */
[----:B------:R-:W-:Y:S01]  /*e2b0*/  FFMA.FTZ R48, R45, R105, -R4 ;  /* 0x000000692d307223 */ /* 0x000fe20000010804 */
[----:B------:R-:W-:Y:S01]  /*e2c0*/  LOP3.LUT R4, R103, 0xffff0000, RZ, 0xc0, !PT ;  /* 0xffff000067047812 */ /* 0x000fe200078ec0ff */
[----:B------:R-:W-:Y:S01]  /*e2d0*/  FFMA.FTZ R53, R44, R53, -R13 ;  /* 0x000000352c357223 */ /* 0x000fe2000001080d */
[----:B------:R-:W-:Y:S01]  /*e2e0*/  LOP3.LUT R13, R104, 0xffff0000, RZ, 0xc0, !PT ;  /* 0xffff0000680d7812 */ /* 0x000fe200078ec0ff */
[----:B------:R-:W-:Y:S01]  /*e2f0*/  FFMA.FTZ R52, R45, R101, R52 ;  /* 0x000000652d347223 */ /* 0x000fe20000010034 */
[----:B------:R-:W-:Y:S01]  /*e300*/  LOP3.LUT R45, R108, 0xffff0000, RZ, 0xc0, !PT ;  /* 0xffff00006c2d7812 */ /* 0x000fe200078ec0ff */
[----:B------:R-:W-:Y:S02]  /*e310*/  FFMA.FTZ R51, R44, R12, R51 ;  /* 0x0000000c2c337223 */ /* 0x000fe40000010033 */
[----:B------:R-:W-:Y:S01]  /*e320*/  FMUL.FTZ R44, R50, R13 ;  /* 0x0000000d322c7220 */ /* 0x000fe20000410000 */
[----:B------:R-:W-:Y:S01]  /*e330*/  F2FP.BF16.PACK_AB R5, R52, R5 ;  /* 0x000000053405723e */ /* 0x000fe200000010ff */
[----:B------:R-:W-:-:S02]  /*e340*/  FMUL.FTZ R55, R7, R4 ;  /* 0x0000000407377220 */ /* 0x000fc40000410000 */
[-C--:B------:R-:W-:Y:S02]  /*e350*/  FMUL.FTZ R50, R50, R45.reuse ;  /* 0x0000002d32327220 */ /* 0x080fe40000410000 */
[-C--:B------:R-:W-:Y:S02]  /*e360*/  FMUL.FTZ R12, R7, R56.reuse ;  /* 0x00000038070c7220 */ /* 0x080fe40000410000 */
[C---:B------:R-:W-:Y:S02]  /*e370*/  FFMA.FTZ R44, R14.reuse, R45, -R44 ;  /* 0x0000002d0e2c7223 */ /* 0x040fe4000001082c */
[C---:B------:R-:W-:Y:S02]  /*e380*/  FFMA.FTZ R7, R47.reuse, R56, -R55 ;  /* 0x000000382f077223 */ /* 0x040fe40000010837 */
[----:B------:R-:W-:Y:S01]  /*e390*/  FFMA.FTZ R50, R14, R13, R50 ;  /* 0x0000000d0e327223 */ /* 0x000fe20000010032 */
        /* <DEDUP_REMOVED lines=8> */
[----:B------:R1:W-:Y:S04]  /*e420*/  STS.128 [R16], R12 ;  /* 0x0000000c10007388 */ /* 0x0003e80000000c00 */
[----:B------:R1:W-:Y:S02]  /*e430*/  STS.128 [R17+0x18100], R4 ;  /* 0x0181000411007388 */ /* 0x0003e40000000c00 */
.L_x_2351:
[----:B------:R-:W-:Y:S05]  /*e440*/  BSYNC B1 ;  /* 0x0000000000017941 */ /* 0x000fea0003800000 */
.L_x_2350:
        /* <DEDUP_REMOVED lines=22> */
[----:B------:R-:W1:Y:S01]  /*e5b0*/  LDS.128 R12, [R18] ;  /* 0x00000000120c7984 */ /* 0x000e620000000c00 */
[----:B------:R-:W-:Y:S01]  /*e5c0*/  SHF.R.U64 R40, R40, 0x10, R41 ;  /* 0x0000001028287819 */ /* 0x000fe20000001229 */
[----:B------:R-:W-:Y:S01]  /*e5d0*/  IMAD.SHL.U32 R4, R4, 0x400, RZ ;  /* 0x0000040004047824 */ /* 0x000fe200078e00ff */
[----:B------:R-:W-:Y:S02]  /*e5e0*/  LOP3.LUT R5, R6, R17, RZ, 0x3c, !PT ;  /* 0x0000001106057212 */ /* 0x000fe400078e3cff */
[----:B------:R-:W-:Y:S02]  /*e5f0*/  SHF.R.U64 R38, R38, 0x10, R39 ;  /* 0x0000001026267819 */ /* 0x000fe40000001227 */
[----:B------:R-:W-:-:S02]  /*e600*/  LOP3.LUT R4, R4, 0x7fffe000, RZ, 0xc0, !PT ;  /* 0x7fffe00004047812 */ /* 0x000fc400078ec0ff */
[----:B------:R-:W-:Y:S02]  /*e610*/  SHF.R.U32.HI R39, RZ, 0x10, R39 ;  /* 0x00000010ff277819 */ /* 0x000fe40000011627 */
[----:B------:R-:W-:Y:S02]  /*e620*/  IADD3 R44, R5, R4, R16 ;  /* 0x00000004052c7210 */ /* 0x000fe40007ffe010 */
[----:B------:R-:W-:Y:S02]  /*e630*/  PRMT R93, R93, 0x5410, R36 ;  /* 0x000054105d5d7816 */ /* 0x000fe40000000024 */
[----:B------:R-:W-:Y:S01]  /*e640*/  SHF.R.U64 R42, R42, 0x10, R43 ;  /* 0x000000102a2a7819 */ /* 0x000fe2000000122b */
[----:B------:R-:W-:Y:S01]  /*e650*/  IMAD.SHL.U32 R44, R44, 0x2, RZ ;  /* 0x000000022c2c7824 */ /* 0x000fe200078e00ff */
[----:B------:R-:W-:Y:S02]  /*e660*/  SHF.R.U32.HI R46, RZ, 0x10, R37 ;  /* 0x00000010ff2e7819 */ /* 0x000fe40000011625 */
[----:B------:R-:W-:-:S02]  /*e670*/  PRMT R97, R97, 0x5410, R40 ;  /* 0x0000541061617816 */ /* 0x000fc40000000028 */
[----:B------:R-:W2:Y:S01]  /*e680*/  LDS.128 R4, [R44+0x18100] ;  /* 0x018100002c047984 */ /* 0x000ea20000000c00 */
[----:B------:R-:W-:Y:S02]  /*e690*/  SHF.R.U32.HI R41, RZ, 0x10, R41 ;  /* 0x00000010ff297819 */ /* 0x000fe40000011629 */
[----:B------:R-:W-:Y:S02]  /*e6a0*/  PRMT R94, R94, 0x5410, R39 ;  /* 0x000054105e5e7816 */ /* 0x000fe40000000027 */
[----:B------:R-:W-:Y:S02]  /*e6b0*/  SHF.L.U32 R48, R93, 0x10, RZ ;  /* 0x000000105d307819 */ /* 0x000fe400000006ff */
[----:B------:R-:W-:Y:S02]  /*e6c0*/  PRMT R99, R99, 0x5410, R42 ;  /* 0x0000541063637816 */ /* 0x000fe4000000002a */
[----:B------:R-:W-:Y:S01]  /*e6d0*/  PRMT R91, R91, 0x5410, R46 ;  /* 0x000054105b5b7816 */ /* 0x000fe2000000002e */
[----:B------:R-:W-:Y:S01]  /*e6e0*/  IMAD.U32 R46, R97, 0x10000, RZ ;  /* 0x00010000612e7824 */ /* 0x000fe200078e00ff */
[----:B------:R-:W-:-:S02]  /*e6f0*/  SHF.R.U32.HI R43, RZ, 0x10, R43 ;  /* 0x00000010ff2b7819 */ /* 0x000fc4000001162b */
[----:B------:R-:W-:Y:S01]  /*e700*/  PRMT R96, R96, 0x5410, R41 ;  /* 0x0000541060607816 */ /* 0x000fe20000000029 */
[----:B------:R-:W-:Y:S01]  /*e710*/  IMAD.U32 R47, R91, 0x10000, RZ ;  /* 0x000100005b2f7824 */ /* 0x000fe200078e00ff */
[----:B------:R-:W-:Y:S02]  /*e720*/  PRMT R98, R98, 0x5410, R43 ;  /* 0x0000541062627816 */ /* 0x000fe4000000002b */
[----:B------:R-:W-:Y:S01]  /*e730*/  LOP3.LUT R93, R93, 0xffff0000, RZ, 0xc0, !PT ;  /* 0xffff00005d5d7812 */ /* 0x000fe200078ec0ff */
[C---:B-1----:R-:W-:Y:S01]  /*e740*/  IMAD.U32 R36, R13.reuse, 0x10000, RZ ;  /* 0x000100000d247824 */ /* 0x042fe200078e00ff */
[----:B------:R-:W-:Y:S01]  /*e750*/  LOP3.LUT R39, R13, 0xffff0000, RZ, 0xc0, !PT ;  /* 0xffff00000d277812 */ /* 0x000fe200078ec0ff */
[C---:B------:R-:W-:Y:S01]  /*e760*/  IMAD.U32 R13, R15.reuse, 0x10000, RZ ;  /* 0x000100000f0d7824 */ /* 0x040fe200078e00ff */
[----:B------:R-:W-:Y:S01]  /*e770*/  LOP3.LUT R40, R15, 0xffff0000, RZ, 0xc0, !PT ;  /* 0xffff00000f287812 */ /* 0x000fe200078ec0ff */
[----:B------:R-:W-:Y:S01]  /*e780*/  IMAD.U32 R37, R12, 0x10000, RZ ;  /* 0x000100000c257824 */ /* 0x000fe200078e00ff */
[----:B------:R-:W-:Y:S01]  /*e790*/  PRMT R95, R95, 0x5410, R38 ;  /* 0x000054105f5f7816 */ /* 0x000fe20000000026 */
[----:B------:R-:W-:Y:S01]  /*e7a0*/  IMAD.U32 R38, R14, 0x10000, RZ ;  /* 0x000100000e267824 */ /* 0x000fe200078e00ff */
[----:B------:R-:W-:-:S02]  /*e7b0*/  LOP3.LUT R12, R12, 0xffff0000, RZ, 0xc0, !PT ;  /* 0xffff00000c0c7812 */ /* 0x000fc400078ec0ff */
[----:B------:R-:W-:Y:S02]  /*e7c0*/  LOP3.LUT R97, R97, 0xffff0000, RZ, 0xc0, !PT ;  /* 0xffff000061617812 */ /* 0x000fe400078ec0ff */
[----:B------:R-:W-:Y:S02]  /*e7d0*/  LOP3.LUT R91, R91, 0xffff0000, RZ, 0xc0, !PT ;  /* 0xffff00005b5b7812 */ /* 0x000fe400078ec0ff */
        /* <DEDUP_REMOVED lines=11> */
[C---:B------:R-:W-:Y:S01]  /*e890*/  FFMA.FTZ R7, R37.reuse, R46, -R6 ;  /* 0x0000002e25077223 */ /* 0x040fe20000010806 */
[----:B------:R-:W-:Y:S01]  /*e8a0*/  SHF.L.U32 R46, R94, 0x10, RZ ;  /* 0x000000105e2e7819 */ /* 0x000fe200000006ff */
[C---:B------:R-:W-:Y:S01]  /*e8b0*/  IMAD.U32 R6, R96.reuse, 0x10000, RZ ;  /* 0x0001000060067824 */ /* 0x040fe200078e00ff */
[----:B------:R-:W-:Y:S01]  /*e8c0*/  LOP3.LUT R96, R96, 0xffff0000, RZ, 0xc0, !PT ;  /* 0xffff000060607812 */ /* 0x000fe200078ec0ff */
[----:B------:R-:W-:Y:S01]  /*e8d0*/  FFMA.FTZ R37, R37, R48, R49 ;  /* 0x0000003025257223 */ /* 0x000fe20000010031 */
[----:B------:R-:W-:Y:S01]  /*e8e0*/  LOP3.LUT R94, R94, 0xffff0000, RZ, 0xc0, !PT ;  /* 0xffff00005e5e7812 */ /* 0x000fe200078ec0ff */
[C---:B------:R-:W-:Y:S01]  /*e8f0*/  IMAD.U32 R48, R98.reuse, 0x10000, RZ ;  /* 0x0001000062307824 */ /* 0x040fe200078e00ff */
[----:B------:R-:W-:Y:S01]  /*e900*/  LOP3.LUT R98, R98, 0xffff0000, RZ, 0xc0, !PT ;  /* 0xffff000062627812 */ /* 0x000fe200078ec0ff */
[----:B------:R-:W-:-:S02]  /*e910*/  FMUL.FTZ R51, R15, R47 ;  /* 0x0000002f0f337220 */ /* 0x000fc40000410000 */
[----:B------:R-:W-:Y:S02]  /*e920*/  FMUL.FTZ R49, R15, R6 ;  /* 0x000000060f317220 */ /* 0x000fe40000410000 */
[C---:B------:R-:W-:Y:S02]  /*e930*/  FMUL.FTZ R15, R43.reuse, R46 ;  /* 0x0000002e2b0f7220 */ /* 0x040fe40000410000 */
[----:B------:R-:W-:Y:S02]  /*e940*/  FMUL.FTZ R43, R43, R48 ;  /* 0x000000302b2b7220 */ /* 0x000fe40000410000 */
[----:B------:R-:W-:Y:S02]  /*e950*/  FFMA.FTZ R6, R36, R6, -R51 ;  /* 0x0000000624067223 */ /* 0x000fe40000010833 */
[C---:B------:R-:W-:Y:S02]  /*e960*/  FFMA.FTZ R15, R13.reuse, R48, -R15 ;  /* 0x000000300d0f7223 */ /* 0x040fe4000001080f */
[----:B------:R-:W-:-:S02]  /*e970*/  FFMA.FTZ R43, R13, R46, R43 ;  /* 0x0000002e0d2b7223 */ /* 0x000fc4000001002b */
[----:B------:R-:W-:Y:S02]  /*e980*/  FFMA.FTZ R36, R36, R47, R49 ;  /* 0x0000002f24247223 */ /* 0x000fe40000010031 */
[----:B------:R-:W-:Y:S02]  /*e990*/  FMUL.FTZ R13, R4, R93 ;  /* 0x0000005d040d7220 */ /* 0x000fe40000410000 */
[C---:B------:R-:W-:Y:S01]  /*e9a0*/  IMAD.U32 R47, R95.reuse, 0x10000, RZ ;  /* 0x000100005f2f7824 */ /* 0x040fe200078e00ff */
[----:B------:R-:W-:Y:S01]  /*e9b0*/  LOP3.LUT R95, R95, 0xffff0000, RZ, 0xc0, !PT ;  /* 0xffff00005f5f7812 */ /* 0x000fe200078ec0ff */
[C---:B------:R-:W-:Y:S01]  /*e9c0*/  IMAD.U32 R48, R99.reuse, 0x10000, RZ ;  /* 0x0001000063307824 */ /* 0x040fe200078e00ff */
[----:B------:R-:W-:Y:S01]  /*e9d0*/  LOP3.LUT R99, R99, 0xffff0000, RZ, 0xc0, !PT ;  /* 0xffff000063637812 */ /* 0x000fe200078ec0ff */
[----:B------:R-:W-:Y:S02]  /*e9e0*/  FFMA.FTZ R46, R12, R97, -R13 ;  /* 0x000000610c2e7223 */ /* 0x000fe4000001080d */
[----:B------:R-:W-:-:S02]  /*e9f0*/  FMUL.FTZ R13, R42, R91 ;  /* 0x0000005b2a0d7220 */ /* 0x000fc40000410000 */
[C---:B------:R-:W-:Y:S02]  /*ea00*/  FMUL.FTZ R49, R41.reuse, R47 ;  /* 0x0000002f29317220 */ /* 0x040fe40000410000 */
[----:B------:R-:W-:Y:S02]  /*ea10*/  FMUL.FTZ R42, R42, R96 ;  /* 0x000000602a2a7220 */ /* 0x000fe40000410000 */
[----:B------:R-:W-:Y:S02]  /*ea20*/  FMUL.FTZ R41, R41, R48 ;  /* 0x0000003029297220 */ /* 0x000fe40000410000 */
[C---:B------:R-:W-:Y:S02]  /*ea30*/  FFMA.FTZ R13, R39.reuse, R96, -R13 ;  /* 0x00000060270d7223 */ /* 0x040fe4000001080d */
[----:B------:R-:W-:Y:S02]  /*ea40*/  FFMA.FTZ R39, R39, R91, R42 ;  /* 0x0000005b27277223 */ /* 0x000fe4000001002a */
[C---:B------:R-:W-:Y:S01]  /*ea50*/  FFMA.FTZ R49, R38.reuse, R48, -R49 ;  /* 0x0000003026317223 */ /* 0x040fe20000010831 */
[----:B------:R-:W-:Y:S01]  /*ea60*/  F2FP.BF16.PACK_AB R13, R13, R6 ;  /* 0x000000060d0d723e */ /* 0x000fe200000010ff */
[----:B------:R-:W-:-:S02]  /*ea70*/  FFMA.FTZ R41, R38, R47, R41 ;  /* 0x0000002f26297223 */ /* 0x000fc40000010029 */
[C---:B------:R-:W-:Y:S02]  /*ea80*/  FMUL.FTZ R38, R5.reuse, R95 ;  /* 0x0000005f05267220 */ /* 0x040fe40000410000 */
[----:B------:R-:W-:Y:S02]  /*ea90*/  FMUL.FTZ R42, R5, R99 ;  /* 0x00000063052a7220 */ /* 0x000fe40000410000 */
[C---:B------:R-:W-:Y:S02]  /*eaa0*/  FMUL.FTZ R5, R45.reuse, R94 ;  /* 0x0000005e2d057220 */ /* 0x040fe40000410000 */
[----:B------:R-:W-:Y:S02]  /*eab0*/  FMUL.FTZ R4, R4, R97 ;  /* 0x0000006104047220 */ /* 0x000fe40000410000 */
[----:B------:R-:W-:Y:S02]  /*eac0*/  FMUL.FTZ R45, R45, R98 ;  /* 0x000000622d2d7220 */ /* 0x000fe40000410000 */
[----:B------:R-:W-:-:S02]  /*ead0*/  FFMA.FTZ R38, R14, R99, -R38 ;  /* 0x000000630e267223 */ /* 0x000fc40000010826 */
[----:B------:R-:W-:Y:S01]  /*eae0*/  FFMA.FTZ R98, R40, R98, -R5 ;  /* 0x0000006228627223 */ /* 0x000fe20000010805 */
[----:B------:R-:W-:Y:S01]  /*eaf0*/  F2FP.BF16.PACK_AB R5, R39, R36 ;  /* 0x000000242705723e */ /* 0x000fe200000010ff */
[----:B------:R-:W-:Y:S01]  /*eb00*/  FFMA.FTZ R4, R12, R93, R4 ;  /* 0x0000005d0c047223 */ /* 0x000fe20000010004 */
[----:B------:R-:W-:Y:S01]  /*eb10*/  F2FP.BF16.PACK_AB R12, R46, R7 ;  /* 0x000000072e0c723e */ /* 0x000fe200000010ff */
        /* <DEDUP_REMOVED lines=9> */
.L_x_2357:
[----:B------:R-:W-:Y:S05]  /*ebb0*/  BSYNC B0 ;  /* 0x0000000000007941 */ /* 0x000fea0003800000 */
.L_x_2356:
[----:B------:R-:W-:Y:S01]  /*ebc0*/  ISETP.GE.AND P0, PT, R137, c[0x0][0x27c], PT ;  /* 0x00009f0089007a0c */ /* 0x000fe20003f06270 */
[----:B------:R-:W-:-:S12]  /*ebd0*/  BSSY B0, `(.L_x_2358) ;  /* 0x0000070000007945 */ /* 0x000fd80003800000 */
[----:B------:R-:W-:Y:S05]  /*ebe0*/  @P0 BRA `(.L_x_2359) ;  /* 0x000006e000000947 */ /* 0x000fea0003800000 */
[----:B-1----:R-:W-:Y:S01]  /*ebf0*/  IMAD.MOV.U32 R4, RZ, RZ, c[0x0][0x27c] ;  /* 0x00009f00ff047624 */ /* 0x002fe200078e00ff */
[----:B------:R-:W-:Y:S02]  /*ec00*/  LEA.HI R92, R92, R137, RZ, 0x6 ;  /* 0x000000895c5c7211 */ /* 0x000fe400078f30ff */
        /* <DEDUP_REMOVED lines=14> */
[----:B------:R-:W1:Y:S01]  /*ecf0*/  LDS.128 R12, [R18] ;  /* 0x00000000120c7984 */ /* 0x000e620000000c00 */
[----:B------:R-:W-:-:S02]  /*ed00*/  SHF.R.U64 R37, R32, 0x10, R33 ;  /* 0x0000001020257819 */ /* 0x000fc40000001221 */
[----:B------:R-:W-:Y:S02]  /*ed10*/  IADD3 R36, R5, R4, R16 ;  /* 0x0000000405247210 */ /* 0x000fe40007ffe010 */
[----:B------:R-:W-:Y:S02]  /*ed20*/  SHF.R.U32.HI R32, RZ, 0x10, R33 ;  /* 0x00000010ff207819 */ /* 0x000fe40000011621 */
[----:B------:R-:W-:Y:S01]  /*ed30*/  SHF.R.U64 R28, R28, 0x10, R29 ;  /* 0x000000101c1c7819 */ /* 0x000fe2000000121d */
[----:B------:R-:W-:Y:S01]  /*ed40*/  IMAD.SHL.U32 R36, R36, 0x2, RZ ;  /* 0x0000000224247824 */ /* 0x000fe200078e00ff */
[--C-:B------:R-:W-:Y:S02]  /*ed50*/  SHF.R.U64 R33, R34, 0x10, R35.reuse ;  /* 0x0000001022217819 */ /* 0x100fe40000001223 */
[----:B------:R-:W-:Y:S02]  /*ed60*/  SHF.R.U32.HI R34, RZ, 0x10, R35 ;  /* 0x00000010ff227819 */ /* 0x000fe40000011623 */
[----:B------:R-:W2:Y:S01]  /*ed70*/  LDS.128 R4, [R36+0x18100] ;  /* 0x0181000024047984 */ /* 0x000ea20000000c00 */
[----:B------:R-:W-:-:S02]  /*ed80*/  SHF.R.U64 R35, R30, 0x10, R31 ;  /* 0x000000101e237819 */ /* 0x000fc4000000121f */
[----:B------:R-:W-:Y:S02]  /*ed90*/  SHF.R.U32.HI R31, RZ, 0x10, R31 ;  /* 0x00000010ff1f7819 */ /* 0x000fe4000001161f */
[----:B------:R-:W-:Y:S02]  /*eda0*/  PRMT R81, R81, 0x5410, R28 ;  /* 0x0000541051517816 */ /* 0x000fe4000000001c */
[----:B------:R-:W-:Y:S02]  /*edb0*/  PRMT R86, R86, 0x5410, R37 ;  /* 0x0000541056567816 */ /* 0x000fe40000000025 */
[----:B------:R-:W-:Y:S01]  /*edc0*/  SHF.R.U32.HI R29, RZ, 0x10, R29 ;  /* 0x00000010ff1d7819 */ /* 0x000fe2000001161d */
[----:B------:R-:W-:Y:S01]  /*edd0*/  IMAD.U32 R40, R81, 0x10000, RZ ;  /* 0x0001000051287824 */ /* 0x000fe200078e00ff */
[----:B------:R-:W-:Y:S01]  /*ede0*/  PRMT R82, R82, 0x5410, R31 ;  /* 0x0000541052527816 */ /* 0x000fe2000000001f */
[----:B------:R-:W-:Y:S01]  /*edf0*/  IMAD.U32 R38, R86, 0x10000, RZ ;  /* 0x0001000056267824 */ /* 0x000fe200078e00ff */
[----:B------:R-:W-:-:S02]  /*ee00*/  PRMT R85, R85, 0x5410, R32 ;  /* 0x0000541055557816 */ /* 0x000fc40000000020 */
[----:B------:R-:W-:Y:S02]  /*ee10*/  PRMT R87, R87, 0x5410, R34 ;  /* 0x0000541057577816 */ /* 0x000fe40000000022 */
[----:B------:R-:W-:Y:S02]  /*ee20*/  PRMT R88, R88, 0x5410, R33 ;  /* 0x0000541058587816 */ /* 0x000fe40000000021 */
[----:B------:R-:W-:Y:S02]  /*ee30*/  PRMT R80, R80, 0x5410, R29 ;  /* 0x0000541050507816 */ /* 0x000fe4000000001d */
[----:B------:R-:W-:Y:S02]  /*ee40*/  PRMT R84, R84, 0x5410, R35 ;  /* 0x0000541054547816 */ /* 0x000fe40000000023 */
[----:B------:R-:W-:Y:S01]  /*ee50*/  LOP3.LUT R81, R81, 0xffff0000, RZ, 0xc0, !PT ;  /* 0xffff000051517812 */ /* 0x000fe200078ec0ff */
[C---:B------:R-:W-:Y:S01]  /*ee60*/  IMAD.U32 R39, R80.reuse, 0x10000, RZ ;  /* 0x0001000050277824 */ /* 0x040fe200078e00ff */
[----:B------:R-:W-:Y:S01]  /*ee70*/  LOP3.LUT R80, R80, 0xffff0000, RZ, 0xc0, !PT ;  /* 0xffff000050507812 */ /* 0x000fe200078ec0ff */
[C---:B-1----:R-:W-:Y:S01]  /*ee80*/  IMAD.U32 R28, R13.reuse, 0x10000, RZ ;  /* 0x000100000d1c7824 */ /* 0x042fe200078e00ff */
[----:B------:R-:W-:Y:S01]  /*ee90*/  LOP3.LUT R31, R13, 0xffff0000, RZ, 0xc0, !PT ;  /* 0xffff00000d1f7812 */ /* 0x000fe200078ec0ff */
[C---:B------:R-:W-:Y:S01]  /*eea0*/  IMAD.U32 R13, R15.reuse, 0x10000, RZ ;  /* 0x000100000f0d7824 */ /* 0x040fe200078e00ff */
[----:B------:R-:W-:Y:S01]  /*eeb0*/  LOP3.LUT R32, R15, 0xffff0000, RZ, 0xc0, !PT ;  /* 0xffff00000f207812 */ /* 0x000fe200078ec0ff */
[C---:B------:R-:W-:Y:S01]  /*eec0*/  IMAD.U32 R29, R12.reuse, 0x10000, RZ ;  /* 0x000100000c1d7824 */ /* 0x040fe200078e00ff */
[----:B------:R-:W-:Y:S01]  /*eed0*/  LOP3.LUT R12, R12, 0xffff0000, RZ, 0xc0, !PT ;  /* 0xffff00000c0c7812 */ /* 0x000fe200078ec0ff */
[C---:B------:R-:W-:Y:S01]  /*eee0*/  IMAD.U32 R30, R14.reuse, 0x10000, RZ ;  /* 0x000100000e1e7824 */ /* 0x040fe200078e00ff */
        /* <DEDUP_REMOVED lines=37> */
[----:B------:R-:W-:Y:S01]  /*f140*/  FMUL.FTZ R33, R33, R39 ;  /* 0x0000002721217220 */ /* 0x000fe20000410000 */
[----:B------:R-:W-:Y:S01]  /*f150*/  F2FP.BF16.PACK_AB R4, R4, R29 ;  /* 0x0000001d0404723e */ /* 0x000fe200000010ff */
[----:B------:R-:W-:Y:S01]  /*f160*/  FFMA.FTZ R39, R30, R39, -R12 ;  /* 0x000000271e277223 */ /* 0x000fe2000001080c */
[----:B------:R-:W-:Y:S01]  /*f170*/  F2FP.BF16.PACK_AB R12, R40, R7 ;  /* 0x00000007280c723e */ /* 0x000fe200000010ff */
[----:B------:R-:W-:Y:S02]  /*f180*/  FFMA.FTZ R33, R30, R13, R33 ;  /* 0x0000000d1e217223 */ /* 0x000fe40000010021 */
[----:B------:R-:W-:Y:S02]  /*f190*/  FMUL.FTZ R38, R34, R80 ;  /* 0x0000005022267220 */ /* 0x000fe40000410000 */
[----:B------:R-:W-:-:S02]  /*f1a0*/  FMUL.FTZ R13, R5, R84 ;  /* 0x00000054050d7220 */ /* 0x000fc40000410000 */
[----:B------:R-:W-:Y:S02]  /*f1b0*/  FMUL.FTZ R30, R37, R82 ;  /* 0x00000052251e7220 */ /* 0x000fe40000410000 */
[----:B------:R-:W-:Y:S02]  /*f1c0*/  FMUL.FTZ R34, R34, R85 ;  /* 0x0000005522227220 */ /* 0x000fe40000410000 */
[-C--:B------:R-:W-:Y:S02]  /*f1d0*/  FMUL.FTZ R5, R5, R88.reuse ;  /* 0x0000005805057220 */ /* 0x080fe40000410000 */
[----:B------:R-:W-:Y:S02]  /*f1e0*/  FMUL.FTZ R37, R37, R87 ;  /* 0x0000005725257220 */ /* 0x000fe40000410000 */
[----:B------:R-:W-:Y:S02]  /*f1f0*/  FFMA.FTZ R85, R31, R85, -R38 ;  /* 0x000000551f557223 */ /* 0x000fe40000010826 */
[----:B------:R-:W-:-:S02]  /*f200*/  FFMA.FTZ R88, R14, R88, -R13 ;  /* 0x000000580e587223 */ /* 0x000fc4000001080d */
[----:B------:R-:W-:Y:S01]  /*f210*/  FFMA.FTZ R30, R32, R87, -R30 ;  /* 0x00000057201e7223 */ /* 0x000fe2000001081e */
[----:B------:R-:W-:Y:S01]  /*f220*/  F2FP.BF16.PACK_AB R13, R85, R6 ;  /* 0x00000006550d723e */ /* 0x000fe200000010ff */
[----:B------:R-:W-:Y:S02]  /*f230*/  FFMA.FTZ R31, R31, R80, R34 ;  /* 0x000000501f1f7223 */ /* 0x000fe40000010022 */
        /* <DEDUP_REMOVED lines=9> */
.L_x_2359:
[----:B------:R-:W-:Y:S05]  /*f2d0*/  BSYNC B0 ;  /* 0x0000000000007941 */ /* 0x000fea0003800000 */
.L_x_2358:
[----:B------:R-:W-:-:S13]  /*f2e0*/  ISETP.GE.AND P0, PT, R136, c[0x0][0x27c], PT ;  /* 0x00009f0088007a0c */ /* 0x000fda0003f06270 */
        /* <DEDUP_REMOVED lines=17> */
[--C-:B------:R-:W-:Y:S01]  /*f400*/  SHF.R.U64 R19, R24, 0x10, R25.reuse ;  /* 0x0000001018137819 */ /* 0x100fe20000001219 */
[----:B------:R-:W1:Y:S01]  /*f410*/  LDS.128 R12, [R17] ;  /* 0x00000000110c7984 */ /* 0x000e620000000c00 */
[----:B------:R-:W-:Y:S02]  /*f420*/  IADD3 R16, R5, R6, R16 ;  /* 0x0000000605107210 */ /* 0x000fe40007ffe010 */
[----:B------:R-:W-:Y:S02]  /*f430*/  SHF.R.U32.HI R24, RZ, 0x10, R25 ;  /* 0x00000010ff187819 */ /* 0x000fe40000011619 */
[--C-:B------:R-:W-:Y:S01]  /*f440*/  SHF.R.U64 R25, R26, 0x10, R27.reuse ;  /* 0x000000101a197819 */ /* 0x100fe2000000121b */
[----:B------:R-:W-:Y:S01]  /*f450*/  IMAD.SHL.U32 R16, R16, 0x2, RZ ;  /* 0x0000000210107824 */ /* 0x000fe200078e00ff */
[----:B------:R-:W-:Y:S02]  /*f460*/  SHF.R.U32.HI R26, RZ, 0x10, R27 ;  /* 0x00000010ff1a7819 */ /* 0x000fe4000001161b */
[----:B------:R-:W-:-:S02]  /*f470*/  SHF.R.U64 R27, R20, 0x10, R21 ;  /* 0x00000010141b7819 */ /* 0x000fc40000001215 */
[----:B------:R-:W2:Y:S01]  /*f480*/  LDS.128 R4, [R16+0x18100] ;  /* 0x0181000010047984 */ /* 0x000ea20000000c00 */
[----:B------:R-:W-:Y:S02]  /*f490*/  SHF.R.U32.HI R20, RZ, 0x10, R21 ;  /* 0x00000010ff147819 */ /* 0x000fe40000011615 */
[----:B------:R-:W-:Y:S02]  /*f4a0*/  SHF.R.U64 R21, R22, 0x10, R23 ;  /* 0x0000001016157819 */ /* 0x000fe40000001217 */
[----:B------:R-:W-:Y:S02]  /*f4b0*/  PRMT R70, R70, 0x5410, R27 ;  /* 0x0000541046467816 */ /* 0x000fe4000000001b */
[----:B------:R-:W-:Y:S02]  /*f4c0*/  SHF.R.U32.HI R22, RZ, 0x10, R23 ;  /* 0x00000010ff167819 */ /* 0x000fe40000011617 */
[----:B------:R-:W-:Y:S01]  /*f4d0*/  PRMT R74, R74, 0x5410, R19 ;  /* 0x000054104a4a7816 */ /* 0x000fe20000000013 */
[----:B------:R-:W-:Y:S01]  /*f4e0*/  IMAD.U32 R30, R70, 0x10000, RZ ;  /* 0x00010000461e7824 */ /* 0x000fe200078e00ff */
[----:B------:R-:W-:-:S02]  /*f4f0*/  PRMT R72, R72, 0x5410, R21 ;  /* 0x0000541048487816 */ /* 0x000fc40000000015 */
[----:B------:R-:W-:Y:S02]  /*f500*/  PRMT R71, R71, 0x5410, R22 ;  /* 0x0000541047477816 */ /* 0x000fe40000000016 */
[----:B------:R-:W-:Y:S02]  /*f510*/  PRMT R73, R73, 0x5410, R24 ;  /* 0x0000541049497816 */ /* 0x000fe40000000018 */
[----:B------:R-:W-:Y:S01]  /*f520*/  PRMT R75, R75, 0x5410, R26 ;  /* 0x000054104b4b7816 */ /* 0x000fe2000000001a */
[----:B------:R-:W-:Y:S01]  /*f530*/  IMAD.U32 R26, R74, 0x10000, RZ ;  /* 0x000100004a1a7824 */ /* 0x000fe200078e00ff */
[----:B------:R-:W-:Y:S02]  /*f540*/  PRMT R69, R69, 0x5410, R20 ;  /* 0x0000541045457816 */ /* 0x000fe40000000014 */
[----:B------:R-:W-:-:S03]  /*f550*/  PRMT R76, R76, 0x5410, R25 ;  /* 0x000054104c4c7816 */ /* 0x000fc60000000019 */
        /* <DEDUP_REMOVED lines=25> */
[----:B------:R-:W-:Y:S02]  /*f6f0*/  FMUL.FTZ R29, R15, R28 ;  /* 0x0000001c0f1d7220 */ /* 0x000fe40000410000 */
[----:B------:R-:W-:-:S02]  /*f700*/  FFMA.FTZ R19, R19, R30, R31 ;  /* 0x0000001e13137223 */ /* 0x000fc4000001001f */
[C---:B------:R-:W-:Y:S01]  /*f710*/  IMAD.U32 R30, R75.reuse, 0x10000, RZ ;  /* 0x000100004b1e7824 */ /* 0x040fe200078e00ff */
[----:B------:R-:W-:Y:S01]  /*f720*/  LOP3.LUT R75, R75, 0xffff0000, RZ, 0xc0, !PT ;  /* 0xffff00004b4b7812 */ /* 0x000fe200078ec0ff */
[-C--:B------:R-:W-:Y:S02]  /*f730*/  FMUL.FTZ R31, R15, R6.reuse ;  /* 0x000000060f1f7220 */ /* 0x080fe40000410000 */
[----:B------:R-:W-:Y:S01]  /*f740*/  FFMA.FTZ R6, R18, R6, -R29 ;  /* 0x0000000612067223 */ /* 0x000fe2000001081d */
[----:B------:R-:W-:Y:S01]  /*f750*/  LOP3.LUT R29, R70, 0xffff0000, RZ, 0xc0, !PT ;  /* 0xffff0000461d7812 */ /* 0x000fe200078ec0ff */
[C---:B------:R-:W-:Y:S02]  /*f760*/  FMUL.FTZ R15, R25.reuse, R26 ;  /* 0x0000001a190f7220 */ /* 0x040fe40000410000 */
[----:B------:R-:W-:Y:S02]  /*f770*/  FMUL.FTZ R25, R25, R30 ;  /* 0x0000001e19197220 */ /* 0x000fe40000410000 */
        /* <DEDUP_REMOVED lines=14> */
[-C--:B------:R-:W-:Y:S01]  /*f860*/  FMUL.FTZ R23, R23, R30.reuse ;  /* 0x0000001e17177220 */ /* 0x080fe20000410000 */
[----:B------:R-:W-:Y:S01]  /*f870*/  F2FP.BF16.PACK_AB R4, R4, R19 ;  /* 0x000000130404723e */ /* 0x000fe200000010ff */
        /* <DEDUP_REMOVED lines=12> */
[----:B------:R-:W-:-:S02]  /*f940*/  FFMA.FTZ R21, R21, R69, R24 ;  /* 0x0000004515157223 */ /* 0x000fc40000010018 */
        /* <DEDUP_REMOVED lines=9> */
.L_x_2335:
[----:B------:R-:W-:Y:S05]  /*f9e0*/  BSYNC B2 ;  /* 0x0000000000027941 */ /* 0x000fea0003800000 */
.L_x_2317:
[----:B------:R-:W-:-:S04]  /*f9f0*/  DEPBAR.LE SB0, 0x2 ;  /* 0x000080800000791a */ /* 0x000fc80000000000 */
[----:B------:R-:W-:Y:S01]  /*fa00*/  BAR.SYNC.DEFER_BLOCKING 0x0 ;  /* 0x0000000000007b1d */ /* 0x000fe20000010000 */
[----:B------:R-:W-:-:S04]  /*fa10*/  LOP3.LUT P0, RZ, R8, 0x2, RZ, 0xc0, !PT ;  /* 0x0000000208ff7812 */ /* 0x000fc8000780c0ff */
[----:B------:R-:W-:Y:S01]  /*fa20*/  SEL R200, R2, 0xffffffe0, !P0 ;  /* 0xffffffe002c87807 */ /* 0x000fe20004000000 */
[----:B------:R-:W-:Y:S04]  /*fa30*/  BSSY B0, `(.L_x_2360) ;  /* 0x0000025000007945 */ /* 0x000fe80003800000 */
[----:B------:R-:W-:Y:S01]  /*fa40*/  IMAD.IADD R2, R196, 0x1, R200 ;  /* 0x00000001c4027824 */ /* 0x000fe200078e02c8 */
[----:B------:R2:W3:Y:S04]  /*fa50*/  LDSM.16.M88.4 R28, [R198] ;  /* 0x00000000c61c783b */ /* 0x0004e80000000200 */
[----:B-1----:R2:W1:Y:S04]  /*fa60*/  LDSM.16.M88.4 R16, [R196] ;  /* 0x00000000c410783b */ /* 0x0024680000000200 */
[----:B------:R2:W4:Y:S04]  /*fa70*/  LDSM.16.M88.4 R60, [R196+0x800] ;  /* 0x00080000c43c783b */ /* 0x0005280000000200 */
[----:B------:R2:W1:Y:S04]  /*fa80*/  LDSM.16.M88.4 R52, [R196+0x1000] ;  /* 0x00100000c434783b */ /* 0x0004680000000200 */
[----:B------:R2:W1:Y:S04]  /*fa90*/  LDSM.16.M88.4 R24, [R196+0x1800] ;  /* 0x00180000c418783b */ /* 0x0004680000000200 */
[----:B------:R2:W1:Y:S04]  /*faa0*/  LDSM.16.M88.4 R44, [R195] ;  /* 0x00000000c32c783b */ /* 0x0004680000000200 */
[----:B------:R2:W1:Y:S04]  /*fab0*/  LDSM.16.M88.4 R12, [R2] ;  /* 0x00000000020c783b */ /* 0x0004680000000200 */
[----:B-----5:R2:W1:Y:S04]  /*fac0*/  LDSM.16.M88.4 R80, [R2+0x800] ;  /* 0x000800000250783b */ /* 0x0204680000000200 */
        /* <DEDUP_REMOVED lines=27> */
.L_x_2361:
[----:B------:R-:W-:Y:S05]  /*fc80*/  BSYNC B0 ;  /* 0x0000000000007941 */ /* 0x000fea0003800000 */
.L_x_2360:
[----:B------:R-:W-:Y:S01]  /*fc90*/  LOP3.LUT P0, RZ, R8, 0x4, RZ, 0xc0, !PT ;  /* 0x0000000408ff7812 */ /* 0x000fe2000780c0ff */
[C---:B-123--:R-:W-:Y:S01]  /*fca0*/  HMMA.16816.F32.BF16 R20, R28.reuse, R16, RZ ;  /* 0x000000101c14723c */ /* 0x04efe200000418ff */
[----:B------:R-:W-:Y:S01]  /*fcb0*/  LDSM.16.M88.4 R36, [R194] ;  /* 0x00000000c224783b */ /* 0x000fe20000000200 */
[C---:B------:R-:W-:Y:S01]  /*fcc0*/  IMAD.IADD R173, R197.reuse, 0x1, R192 ;  /* 0x00000001c5ad7824 */ /* 0x040fe200078e02c0 */
[----:B------:R-:W-:Y:S01]  /*fcd0*/  SEL R201, R0, 0xffffffc0, !P0 ;  /* 0xffffffc000c97807 */ /* 0x000fe20004000000 */
[----:B------:R-:W-:Y:S01]  /*fce0*/  IMAD.IADD R166, R197, 0x1, R139 ;  /* 0x00000001c5a67824 */ /* 0x000fe200078e028b */
[----:B------:R-:W0:Y:S01]  /*fcf0*/  LDGDEPBAR ;  /* 0x00000000000079af */ /* 0x000e220000000000 */
[----:B------:R-:W-:Y:S01]  /*fd00*/  BSSY B0, `(.L_x_2362) ;  /* 0x000026a000007945 */ /* 0x000fe20003800000 */
[----:B------:R-:W-:Y:S01]  /*fd10*/  IADD3 R0, R201, R196, R200 ;  /* 0x000000c4c9007210 */ /* 0x000fe20007ffe0c8 */
[----:B------:R-:W-:Y:S01]  /*fd20*/  HMMA.16816.F32.BF16 R16, R28, R18, RZ ;  /* 0x000000121c10723c */ /* 0x000fe200000418ff */
[----:B------:R-:W-:-:S05]  /*fd30*/  IMAD.IADD R8, R196, 0x1, R201 ;  /* 0x00000001c4087824 */ /* 0x000fca00078e02c9 */
[----:B------:R-:W1:Y:S02]  /*fd40*/  LDSM.16.M88.4 R4, [R8] ;  /* 0x000000000804783b */ /* 0x000e640000000200 */
[C---:B------:R-:W-:Y:S02]  /*fd50*/  HMMA.16816.F32.BF16 R56, R28.reuse, R52, RZ ;  /* 0x000000341c38723c */ /* 0x040fe400000418ff */
[----:B------:R-:W2:Y:S04]  /*fd60*/  LDSM.16.M88.4 R72, [R8+0x1000] ;  /* 0x001000000848783b */ /* 0x000ea80000000200 */
[----:B------:R-:W3:Y:S02]  /*fd70*/  LDSM.16.M88.4 R68, [R8+0x1800] ;  /* 0x001800000844783b */ /* 0x000ee40000000200 */
[C---:B------:R-:W-:Y:S02]  /*fd80*/  HMMA.16816.F32.BF16 R52, R28.reuse, R54, RZ ;  /* 0x000000361c34723c */ /* 0x040fe400000418ff */
[----:B------:R-:W5:Y:S06]  /*fd90*/  LDSM.16.M88.4 R76, [R8+0x800] ;  /* 0x00080000084c783b */ /* 0x000f6c0000000200 */
[C---:B----4-:R-:W-:Y:S08]  /*fda0*/  HMMA.16816.F32.BF16 R64, R28.reuse, R60, RZ ;  /* 0x0000003c1c40723c */ /* 0x050ff000000418ff */
[C---:B------:R-:W-:Y:S08]  /*fdb0*/  HMMA.16816.F32.BF16 R60, R28.reuse, R62, RZ ;  /* 0x0000003e1c3c723c */ /* 0x040ff000000418ff */
[C---:B------:R-:W-:Y:S08]  /*fdc0*/  HMMA.16816.F32.BF16 R48, R28.reuse, R24, RZ ;  /* 0x000000181c30723c */ /* 0x040ff000000418ff */
[----:B------:R-:W-:Y:S01]  /*fdd0*/  HMMA.16816.F32.BF16 R28, R28, R26, RZ ;  /* 0x0000001a1c1c723c */ /* 0x000fe200000418ff */
[----:B------:R-:W-:Y:S07]  /*fde0*/  LDSM.16.M88.4 R24, [R193] ;  /* 0x00000000c118783b */ /* 0x000fee0000000200 */
[C---:B------:R-:W-:Y:S08]  /*fdf0*/  HMMA.16816.F32.BF16 R20, R44.reuse, R12, R20 ;  /* 0x0000000c2c14723c */ /* 0x040ff00000041814 */
[C---:B------:R-:W-:Y:S01]  /*fe00*/  HMMA.16816.F32.BF16 R16, R44.reuse, R14, R16 ;  /* 0x0000000e2c10723c */ /* 0x040fe20000041810 */
[----:B------:R-:W4:Y:S07]  /*fe10*/  LDSM.16.M88.4 R12, [R0] ;  /* 0x00000000000c783b */ /* 0x000f2e0000000200 */
        /* <DEDUP_REMOVED lines=8> */
[----:B------:R-:W4:Y:S04]  /*fea0*/  LDSM.16.M88.4 R32, [R0+0x1000] ;  /* 0x001000000020783b */ /* 0x000f280000000200 */
[----:B------:R-:W4:Y:S03]  /*feb0*/  LDSM.16.M88.4 R28, [R0+0x1800] ;  /* 0x00180000001c783b */ /* 0x000f260000000200 */
[C---:B-1----:R-:W-:Y:S08]  /*fec0*/  HMMA.16816.F32.BF16 R20, R36.reuse, R4, R20 ;  /* 0x000000042414723c */ /* 0x042ff00000041814 */
[C---:B------:R-:W-:Y:S01]  /*fed0*/  HMMA.16816.F32.BF16 R16, R36.reuse, R6, R16 ;  /* 0x000000062410723c */ /* 0x040fe20000041810 */
[----:B------:R-:W1:Y:S07]  /*fee0*/  LDSM.16.M88.4 R4, [R196+0x2000] ;  /* 0x00200000c404783b */ /* 0x000e6e0000000200 */
        /* <DEDUP_REMOVED lines=16> */
[C---:B------:R-:W-:Y:S08]  /*fff0*/  HMMA.16816.F32.BF16 R48, R24.reuse, R28, R48 ;  /* 0x0000001c1830723c */ /* 0x040ff00000041830 */
[C---:B------:R-:W-:Y:S01]  /*10000*/  HMMA.16816.F32.BF16 R44, R24.reuse, R30, R44 ;  /* 0x0000001e182c723c */ /* 0x040fe2000004182c */
[----:B------:R-:W5:Y:S07]  /*10010*/  LDSM.16.M88.4 R28, [R2+0x3000] ;  /* 0x00300000021c783b */ /* 0x000f6e0000000200 */
[C---:B------:R-:W-:Y:S08]  /*10020*/  HMMA.16816.F32.BF16 R64, R24.reuse, R80, R64 ;  /* 0x000000501840723c */ /* 0x040ff00000041840 */
[----:B------:R-:W-:Y:S01]  /*10030*/  HMMA.16816.F32.BF16 R60, R24, R82, R60 ;  /* 0x00000052183c723c */ /* 0x000fe2000004183c */
[----:B------:R-:W-:Y:S04]  /*10040*/  LDSM.16.M88.4 R80, [R194+0x4000] ;  /* 0x00400000c250783b */ /* 0x000fe80000000200 */
[----:B------:R-:W-:Y:S03]  /*10050*/  LDSM.16.M88.4 R24, [R2+0x3800] ;  /* 0x003800000218783b */ /* 0x000fe60000000200 */
        /* <DEDUP_REMOVED lines=10> */
[----:B------:R-:W-:Y:S01]  /*10100*/  HMMA.16816.F32.BF16 R16, R12, R38, R16 ;  /* 0x000000260c10723c */ /* 0x000fe20000041810 */
[----:B------:R-:W-:Y:S07]  /*10110*/  LDSM.16.M88.4 R36, [R0+0x2000] ;  /* 0x002000000024783b */ /* 0x000fee0000000200 */
[C---:B------:R-:W-:Y:S08]  /*10120*/  HMMA.16816.F32.BF16 R48, R40.reuse, R68, R48 ;  /* 0x000000442830723c */ /* 0x040ff00000041830 */
[----:B------:R-:W-:Y:S01]  /*10130*/  HMMA.16816.F32.BF16 R44, R40, R70, R44 ;  /* 0x00000046282c723c */ /* 0x000fe2000004182c */
[----:B------:R-:W4:Y:S04]  /*10140*/  LDSM.16.M88.4 R40, [R193+0x4000] ;  /* 0x00400000c128783b */ /* 0x000f280000000200 */
[----:B------:R-:W2:Y:S03]  /*10150*/  LDSM.16.M88.4 R68, [R8+0x3800] ;  /* 0x003800000844783b */ /* 0x000ea60000000200 */
[C---:B-----5:R-:W-:Y:S08]  /*10160*/  HMMA.16816.F32.BF16 R56, R12.reuse, R28, R56 ;  /* 0x0000001c0c38723c */ /* 0x060ff00000041838 */
[C---:B------:R-:W-:Y:S01]  /*10170*/  HMMA.16816.F32.BF16 R52, R12.reuse, R30, R52 ;  /* 0x0000001e0c34723c */ /* 0x040fe20000041834 */
[----:B------:R-:W5:Y:S07]  /*10180*/  LDSM.16.M88.4 R28, [R0+0x3000] ;  /* 0x00300000001c783b */ /* 0x000f6e0000000200 */
[C---:B------:R-:W-:Y:S08]  /*10190*/  HMMA.16816.F32.BF16 R64, R12.reuse, R32, R64 ;  /* 0x000000200c40723c */ /* 0x040ff00000041840 */
[----:B------:R-:W-:Y:S01]  /*101a0*/  HMMA.16816.F32.BF16 R60, R12, R34, R60 ;  /* 0x000000220c3c723c */ /* 0x000fe2000004183c */
[----:B------:R-:W3:Y:S07]  /*101b0*/  LDSM.16.M88.4 R32, [R0+0x2800] ;  /* 0x002800000020783b */ /* 0x000eee0000000200 */
[C---:B-1----:R-:W-:Y:S08]  /*101c0*/  HMMA.16816.F32.BF16 R20, R80.reuse, R4, R20 ;  /* 0x000000045014723c */ /* 0x042ff00000041814 */
[----:B------:R-:W-:Y:S01]  /*101d0*/  HMMA.16816.F32.BF16 R16, R80, R6, R16 ;  /* 0x000000065010723c */ /* 0x000fe20000041810 */
[----:B------:R-:W-:Y:S07]  /*101e0*/  LDSM.16.M88.4 R4, [R196+0x4000] ;  /* 0x00400000c404783b */ /* 0x000fee0000000200 */
[C---:B------:R-:W-:Y:S08]  /*101f0*/  HMMA.16816.F32.BF16 R48, R12.reuse, R24, R48 ;  /* 0x000000180c30723c */ /* 0x040ff00000041830 */
[----:B------:R-:W-:Y:S01]  /*10200*/  HMMA.16816.F32.BF16 R44, R12, R26, R44 ;  /* 0x0000001a0c2c723c */ /* 0x000fe2000004182c */
[----:B------:R-:W1:Y:S04]  /*10210*/  LDSM.16.M88.4 R12, [R198+0x8000] ;  /* 0x00800000c60c783b */ /* 0x000e680000000200 */
[----:B------:R-:W1:Y:S03]  /*10220*/  LDSM.16.M88.4 R24, [R0+0x3800] ;  /* 0x003800000018783b */ /* 0x000e660000000200 */
[C---:B--2---:R-:W-:Y:S08]  /*10230*/  HMMA.16816.F32.BF16 R56, R80.reuse, R72, R56 ;  /* 0x000000485038723c */ /* 0x044ff00000041838 */
[C---:B------:R-:W-:Y:S08]  /*10240*/  HMMA.16816.F32.BF16 R52, R80.reuse, R74, R52 ;  /* 0x0000004a5034723c */ /* 0x040ff00000041834 */
[C---:B---3--:R-:W-:Y:S08]  /*10250*/  HMMA.16816.F32.BF16 R64, R80.reuse, R76, R64 ;  /* 0x0000004c5040723c */ /* 0x048ff00000041840 */
[----:B------:R-:W-:Y:S08]  /*10260*/  HMMA.16816.F32.BF16 R60, R80, R78, R60 ;  /* 0x0000004e503c723c */ /* 0x000ff0000004183c */
[C---:B----4-:R-:W-:Y:S08]  /*10270*/  HMMA.16816.F32.BF16 R20, R40.reuse, R36, R20 ;  /* 0x000000242814723c */ /* 0x050ff00000041814 */
[----:B------:R-:W-:Y:S01]  /*10280*/  HMMA.16816.F32.BF16 R72, R40, R38, R16 ;  /* 0x000000262848723c */ /* 0x000fe20000041810 */
[----:B------:R-:W-:Y:S04]  /*10290*/  LDSM.16.M88.4 R36, [R195+0x8000] ;  /* 0x00800000c324783b */ /* 0x000fe80000000200 */
[----:B------:R-:W-:Y:S03]  /*102a0*/  LDSM.16.M88.4 R16, [R2+0x4000] ;  /* 0x004000000210783b */ /* 0x000fe60000000200 */
[C---:B------:R-:W-:Y:S08]  /*102b0*/  HMMA.16816.F32.BF16 R48, R80.reuse, R68, R48 ;  /* 0x000000445030723c */ /* 0x040ff00000041830 */
[----:B------:R-:W-:Y:S01]  /*102c0*/  HMMA.16816.F32.BF16 R44, R80, R70, R44 ;  /* 0x00000046502c723c */ /* 0x000fe2000004182c */
[----:B------:R-:W2:Y:S04]  /*102d0*/  LDSM.16.M88.4 R68, [R196+0x4800] ;  /* 0x00480000c444783b */ /* 0x000ea80000000200 */
[----:B------:R-:W-:Y:S03]  /*102e0*/  LDSM.16.M88.4 R80, [R2+0x5000] ;  /* 0x005000000250783b */ /* 0x000fe60000000200 */
[C---:B-----5:R-:W-:Y:S08]  /*102f0*/  HMMA.16816.F32.BF16 R56, R40.reuse, R28, R56 ;  /* 0x0000001c2838723c */ /* 0x060ff00000041838 */
[C---:B------:R-:W-:Y:S01]  /*10300*/  HMMA.16816.F32.BF16 R52, R40.reuse, R30, R52 ;  /* 0x0000001e2834723c */ /* 0x040fe20000041834 */
[----:B------:R-:W3:Y:S07]  /*10310*/  LDSM.16.M88.4 R28, [R196+0x5000] ;  /* 0x00500000c41c783b */ /* 0x000eee0000000200 */
[C---:B------:R-:W-:Y:S08]  /*10320*/  HMMA.16816.F32.BF16 R64, R40.reuse, R32, R64 ;  /* 0x000000202840723c */ /* 0x040ff00000041840 */
[----:B------:R-:W-:Y:S01]  /*10330*/  HMMA.16816.F32.BF16 R60, R40, R34, R60 ;  /* 0x00000022283c723c */ /* 0x000fe2000004183c */
[----:B------:R-:W4:Y:S07]  /*10340*/  LDSM.16.M88.4 R32, [R2+0x4800] ;  /* 0x004800000220783b */ /* 0x000f2e0000000200 */
[C---:B-1----:R-:W-:Y:S08]  /*10350*/  HMMA.16816.F32.BF16 R20, R12.reuse, R4, R20 ;  /* 0x000000040c14723c */ /* 0x042ff00000041814 */
[----:B------:R-:W-:Y:S01]  /*10360*/  HMMA.16816.F32.BF16 R72, R12, R6, R72 ;  /* 0x000000060c48723c */ /* 0x000fe20000041848 */
[----:B------:R-:W-:Y:S07]  /*10370*/  LDSM.16.M88.4 R4, [R8+0x4000] ;  /* 0x004000000804783b */ /* 0x000fee0000000200 */
[C---:B------:R-:W-:Y:S08]  /*10380*/  HMMA.16816.F32.BF16 R48, R40.reuse, R24, R48 ;  /* 0x000000182830723c */ /* 0x040ff00000041830 */
[----:B------:R-:W-:Y:S01]  /*10390*/  HMMA.16816.F32.BF16 R44, R40, R26, R44 ;  /* 0x0000001a282c723c */ /* 0x000fe2000004182c */
[----:B------:R-:W1:Y:S04]  /*103a0*/  LDSM.16.M88.4 R24, [R194+0x8000] ;  /* 0x00800000c218783b */ /* 0x000e680000000200 */
[----:B------:R-:W-:Y:S03]  /*103b0*/  LDSM.16.M88.4 R40, [R0+0x4000] ;  /* 0x004000000028783b */ /* 0x000fe60000000200 */
[----:B--2---:R-:W-:Y:S08]  /*103c0*/  HMMA.16816.F32.BF16 R64, R12, R68, R64 ;  /* 0x000000440c40723c */ /* 0x004ff00000041840 */
[----:B------:R-:W-:Y:S08]  /*103d0*/  HMMA.16816.F32.BF16 R20, R36, R16, R20 ;  /* 0x000000102414723c */ /* 0x000ff00000041814 */
[----:B------:R-:W-:Y:S01]  /*103e0*/  HMMA.16816.F32.BF16 R68, R12, R70, R60 ;  /* 0x000000460c44723c */ /* 0x000fe2000004183c */
[----:B------:R-:W-:Y:S07]  /*103f0*/  LDSM.16.M88.4 R60, [R193+0x8000] ;  /* 0x00800000c13c783b */ /* 0x000fee0000000200 */
[----:B------:R-:W-:Y:S01]  /*10400*/  HMMA.16816.F32.BF16 R72, R36, R18, R72 ;  /* 0x000000122448723c */ /* 0x000fe20000041848 */
[----:B------:R-:W2:Y:S07]  /*10410*/  LDSM.16.M88.4 R16, [R196+0x5800] ;  /* 0x00580000c410783b */ /* 0x000eae0000000200 */
[----:B---3--:R-:W-:Y:S01]  /*10420*/  HMMA.16816.F32.BF16 R76, R12, R28, R56 ;  /* 0x0000001c0c4c723c */ /* 0x008fe20000041838 */
[----:B------:R-:W3:Y:S07]  /*10430*/  LDSM.16.M88.4 R56, [R8+0x4800] ;  /* 0x004800000838783b */ /* 0x000eee0000000200 */
[----:B----4-:R-:W-:Y:S08]  /*10440*/  HMMA.16816.F32.BF16 R64, R36, R32, R64 ;  /* 0x000000202440723c */ /* 0x010ff00000041840 */
[----:B------:R-:W-:Y:S01]  /*10450*/  HMMA.16816.F32.BF16 R52, R12, R30, R52 ;  /* 0x0000001e0c34723c */ /* 0x000fe20000041834 */
[----:B------:R-:W4:Y:S07]  /*10460*/  LDSM.16.M88.4 R28, [R8+0x5000] ;  /* 0x00500000081c783b */ /* 0x000f2e0000000200 */
[----:B------:R-:W-:Y:S01]  /*10470*/  HMMA.16816.F32.BF16 R68, R36, R34, R68 ;  /* 0x000000222444723c */ /* 0x000fe20000041844 */
[----:B------:R-:W5:Y:S07]  /*10480*/  LDSM.16.M88.4 R32, [R2+0x5800] ;  /* 0x005800000220783b */ /* 0x000f6e0000000200 */
[C---:B-1----:R-:W-:Y:S08]  /*10490*/  HMMA.16816.F32.BF16 R20, R24.reuse, R4, R20 ;  /* 0x000000041814723c */ /* 0x042ff00000041814 */
[----:B------:R-:W-:Y:S01]  /*104a0*/  HMMA.16816.F32.BF16 R72, R24, R6, R72 ;  /* 0x000000061848723c */ /* 0x000fe20000041848 */
[----:B------:R-:W1:Y:S07]  /*104b0*/  LDSM.16.M88.4 R4, [R0+0x4800] ;  /* 0x004800000004783b */ /* 0x000e6e0000000200 */
[----:B--2---:R-:W-:Y:S08]  /*104c0*/  HMMA.16816.F32.BF16 R48, R12, R16, R48 ;  /* 0x000000100c30723c */ /* 0x004ff00000041830 */
[----:B------:R-:W-:Y:S08]  /*104d0*/  HMMA.16816.F32.BF16 R76, R36, R80, R76 ;  /* 0x00000050244c723c */ /* 0x000ff0000004184c */
[----:B------:R-:W-:Y:S01]  /*104e0*/  HMMA.16816.F32.BF16 R44, R12, R18, R44 ;  /* 0x000000120c2c723c */ /* 0x000fe2000004182c */
[----:B------:R-:W2:Y:S04]  /*104f0*/  LDSM.16.M88.4 R12, [R0+0x5000] ;  /* 0x00500000000c783b */ /* 0x000ea80000000200 */
[----:B------:R1:W2:Y:S03]  /*10500*/  LDSM.16.M88.4 R16, [R8+0x5800] ;  /* 0x005800000810783b */ /* 0x0002a60000000200 */
[C---:B---3--:R-:W-:Y:S08]  /*10510*/  HMMA.16816.F32.BF16 R64, R24.reuse, R56, R64 ;  /* 0x000000381840723c */ /* 0x048ff00000041840 */
[----:B------:R-:W-:Y:S08]  /*10520*/  HMMA.16816.F32.BF16 R68, R24, R58, R68 ;  /* 0x0000003a1844723c */ /* 0x000ff00000041844 */
[----:B------:R-:W-:Y:S01]  /*10530*/  HMMA.16816.F32.BF16 R52, R36, R82, R52 ;  /* 0x000000522434723c */ /* 0x000fe20000041834 */
[----:B-1----:R-:W-:-:S07]  /*10540*/  IMAD.IADD R8, R222, 0x1, R209 ;  /* 0x00000001de087824 */ /* 0x002fce00078e02d1 */
[----:B----4-:R-:W-:Y:S08]  /*10550*/  HMMA.16816.F32.BF16 R76, R24, R28, R76 ;  /* 0x0000001c184c723c */ /* 0x010ff0000004184c */
[C---:B-----5:R-:W-:Y:S08]  /*10560*/  HMMA.16816.F32.BF16 R48, R36.reuse, R32, R48 ;  /* 0x000000202430723c */ /* 0x060ff00000041830 */
[----:B------:R-:W-:Y:S07]  /*10570*/  HMMA.16816.F32.BF16 R44, R36, R34, R44 ;  /* 0x00000022242c723c */ /* 0x000fee000004182c */
[----:B------:R-:W-:Y:S01]  /*10580*/  IMAD.MOV.U32 R34, RZ, RZ, -0x40 ;  /* 0xffffffc0ff227424 */ /* 0x000fe200078e00ff */
[C---:B------:R-:W-:Y:S08]  /*10590*/  HMMA.16816.F32.BF16 R64, R60.reuse, R4, R64 ;  /* 0x000000043c40723c */ /* 0x040ff00000041840 */
[----:B------:R-:W-:Y:S01]  /*105a0*/  HMMA.16816.F32.BF16 R68, R60, R6, R68 ;  /* 0x000000063c44723c */ /* 0x000fe20000041844 */
[----:B------:R-:W1:Y:S01]  /*105b0*/  LDSM.16.M88.4 R4, [R0+0x5800] ;  /* 0x005800000004783b */ /* 0x000e620000000200 */
[----:B------:R-:W-:-:S04]  /*105c0*/  DEPBAR.LE SB0, 0x2 ;  /* 0x000080800000791a */ /* 0x000fc80000000000 */
[----:B------:R-:W-:Y:S02]  /*105d0*/  BAR.SYNC.DEFER_BLOCKING 0x0 ;  /* 0x0000000000007b1d */ /* 0x000fe40000010000 */
[----:B------:R-:W-:Y:S08]  /*105e0*/  HMMA.16816.F32.BF16 R52, R24, R30, R52 ;  /* 0x0000001e1834723c */ /* 0x000ff00000041834 */
[----:B--2---:R-:W-:Y:S01]  /*105f0*/  HMMA.16816.F32.BF16 R76, R60, R12, R76 ;  /* 0x0000000c3c4c723c */ /* 0x004fe2000004184c */
[----:B------:R-:W-:-:S02]  /*10600*/  FMUL.FTZ R32, R65, c[0x0][0x320] ;  /* 0x0000c80041207a20 */ /* 0x000fc40000410000 */
[----:B------:R-:W-:Y:S02]  /*10610*/  FMUL.FTZ R29, R64, c[0x0][0x320] ;  /* 0x0000c800401d7a20 */ /* 0x000fe40000410000 */
[----:B------:R-:W-:Y:S02]  /*10620*/  FMUL.FTZ R33, R66, c[0x0][0x320] ;  /* 0x0000c80042217a20 */ /* 0x000fe40000410000 */
[----:B------:R-:W-:Y:S01]  /*10630*/  @P6 IMAD.HI.U32 R13, R8, c[0x0][0x2c8], RZ ;  /* 0x0000b200080d6a27 */ /* 0x000fe200078e00ff */
[----:B------:R-:W-:Y:S01]  /*10640*/  HMMA.16816.F32.BF16 R48, R24, R16, R48 ;  /* 0x000000101830723c */ /* 0x000fe20000041830 */
[----:B------:R-:W-:Y:S02]  /*10650*/  MUFU.TANH R32, R32 ;  /* 0x0000002000207308 */ /* 0x000fe40000002400 */
[----:B------:R-:W-:Y:S01]  /*10660*/  FMUL.FTZ R69, R69, c[0x0][0x320] ;  /* 0x0000c80045457a20 */ /* 0x000fe20000410000 */
[----:B------:R-:W-:Y:S01]  /*10670*/  @P6 SHF.R.U32.HI R8, RZ, c[0x0][0x2cc], R13 ;  /* 0x0000b300ff086a19 */ /* 0x000fe2000001160d */
[----:B------:R-:W-:Y:S01]  /*10680*/  FMUL.FTZ R68, R68, c[0x0][0x320] ;  /* 0x0000c80044447a20 */ /* 0x000fe20000410000 */
[----:B------:R-:W-:Y:S01]  /*10690*/  LDSM.16.MT88.4 R128, [R192] ;  /* 0x00000000c080783b */ /* 0x000fe20000004200 */
[----:B------:R-:W-:Y:S01]  /*106a0*/  FMUL.FTZ R30, R67, c[0x0][0x320] ;  /* 0x0000c800431e7a20 */ /* 0x000fe20000410000 */
[----:B------:R-:W-:Y:S01]  /*106b0*/  HMMA.16816.F32.BF16 R20, R60, R40, R20 ;  /* 0x000000283c14723c */ /* 0x000fe20000041814 */
[----:B------:R-:W-:Y:S01]  /*106c0*/  MUFU.TANH R29, R29 ;  /* 0x0000001d001d7308 */ /* 0x000fe20000002400 */
[----:B------:R-:W-:Y:S01]  /*106d0*/  FMUL.FTZ R70, R70, c[0x0][0x320] ;  /* 0x0000c80046467a20 */ /* 0x000fe20000410000 */
[----:B------:R-:W-:Y:S01]  /*106e0*/  LDSM.16.MT88.4 R120, [R173] ;  /* 0x00000000ad78783b */ /* 0x000fe20000004200 */
[----:B------:R-:W-:-:S03]  /*106f0*/  FMUL.FTZ R13, R71, c[0x0][0x320] ;  /* 0x0000c800470d7a20 */ /* 0x000fc60000410000 */
[----:B------:R-:W-:Y:S01]  /*10700*/  LDSM.16.MT88.4 R112, [R139] ;  /* 0x000000008b70783b */ /* 0x000fe20000004200 */
[----:B------:R-:W-:Y:S01]  /*10710*/  HMMA.16816.F32.BF16 R44, R24, R18, R44 ;  /* 0x00000012182c723c */ /* 0x000fe2000004182c */
[----:B------:R-:W-:Y:S01]  /*10720*/  FMUL.FTZ R76, R76, c[0x0][0x320] ;  /* 0x0000c8004c4c7a20 */ /* 0x000fe20000410000 */
[----:B------:R-:W-:Y:S01]  /*10730*/  MUFU.TANH R16, R69 ;  /* 0x0000004500107308 */ /* 0x000fe20000002400 */
[----:B------:R-:W-:Y:S01]  /*10740*/  FMUL.FTZ R77, R77, c[0x0][0x320] ;  /* 0x0000c8004d4d7a20 */ /* 0x000fe20000410000 */
[----:B------:R-:W-:Y:S01]  /*10750*/  LDSM.16.MT88.4 R104, [R223] ;  /* 0x00000000df68783b */ /* 0x000fe20000004200 */
[----:B------:R-:W-:Y:S02]  /*10760*/  FMUL.FTZ R78, R78, c[0x0][0x320] ;  /* 0x0000c8004e4e7a20 */ /* 0x000fe40000410000 */
[C---:B------:R-:W-:Y:S01]  /*10770*/  IMAD R18, R9.reuse, R34, 0x1 ;  /* 0x0000000109127424 */ /* 0x040fe200078e0222 */
[C---:B------:R-:W-:Y:S01]  /*10780*/  HMMA.16816.F32.BF16 R72, R60.reuse, R42, R72 ;  /* 0x0000002a3c48723c */ /* 0x040fe20000041848 */
[--C-:B------:R-:W-:Y:S01]  /*10790*/  IMAD R24, R9, -0x40, R242.reuse ;  /* 0xffffffc009187824 */ /* 0x100fe200078e02f2 */
[----:B------:R-:W-:Y:S01]  /*107a0*/  MUFU.TANH R204, R76 ;  /* 0x0000004c00cc7308 */ /* 0x000fe20000002400 */
[----:B------:R-:W-:Y:S01]  /*107b0*/  FMUL.FTZ R79, R79, c[0x0][0x320] ;  /* 0x0000c8004f4f7a20 */ /* 0x000fe20000410000 */
[----:B------:R-:W-:Y:S01]  /*107c0*/  IADD3 R18, -R221, R18, R242 ;  /* 0x00000012dd127210 */ /* 0x000fe20007ffe1f2 */
[----:B------:R-:W-:Y:S01]  /*107d0*/  IMAD.IADD R24, R24, 0x1, -R221 ;  /* 0x0000000118187824 */ /* 0x000fe200078e0add */
[----:B------:R-:W-:Y:S02]  /*107e0*/  LDSM.16.MT88.4 R84, [R173+0x4000] ;  /* 0x00400000ad54783b */ /* 0x000fe40000004200 */
[C---:B------:R-:W-:Y:S01]  /*107f0*/  HMMA.16816.F32.BF16 R52, R60.reuse, R14, R52 ;  /* 0x0000000e3c34723c */ /* 0x040fe20000041834 */
[----:B------:R-:W-:Y:S01]  /*10800*/  FMUL.FTZ R20, R20, c[0x0][0x320] ;  /* 0x0000c80014147a20 */ /* 0x000fe20000410000 */
[----:B------:R-:W2:Y:S01]  /*10810*/  SHFL.IDX PT, R14, R8, RZ, 0x1c1f ;  /* 0x001c1fff080e7589 */ /* 0x000ea200000e0000 */
[----:B------:R-:W-:Y:S01]  /*10820*/  FMUL.FTZ R40, R21, c[0x0][0x320] ;  /* 0x0000c80015287a20 */ /* 0x000fe20000410000 */
[----:B------:R-:W-:Y:S01]  /*10830*/  MUFU.TANH R12, R68 ;  /* 0x00000044000c7308 */ /* 0x000fe20000002400 */
[----:B------:R-:W-:Y:S01]  /*10840*/  FMUL.FTZ R21, R22, c[0x0][0x320] ;  /* 0x0000c80016157a20 */ /* 0x000fe20000410000 */
[----:B------:R-:W3:Y:S01]  /*10850*/  SHFL.IDX PT, R8, R8, 0x1, 0x1c1f ;  /* 0x003c1f0008087f89 */ /* 0x000ee200000e0000 */
[----:B------:R-:W-:Y:S01]  /*10860*/  FMUL.FTZ R22, R23, c[0x0][0x320] ;  /* 0x0000c80017167a20 */ /* 0x000fe20000410000 */
[C---:B-1----:R-:W-:Y:S02]  /*10870*/  HMMA.16816.F32.BF16 R48, R60.reuse, R4, R48 ;  /* 0x000000043c30723c */ /* 0x042fe40000041830 */
[----:B------:R-:W-:Y:S02]  /*10880*/  LDSM.16.MT88.4 R92, [R139+0x4000] ;  /* 0x004000008b5c783b */ /* 0x000fe40000004200 */
[----:B------:R-:W1:Y:S02]  /*10890*/  MUFU.TANH R20, R20 ;  /* 0x0000001400147308 */ /* 0x000e640000002400 */
[----:B------:R-:W-:Y:S01]  /*108a0*/  LDSM.16.MT88.4 R144, [R173+0x800] ;  /* 0x00080000ad90783b */ /* 0x000fe20000004200 */
[----:B------:R-:W-:Y:S01]  /*108b0*/  IMAD.IADD R5, R18, 0x1, -R241 ;  /* 0x0000000112057824 */ /* 0x000fe200078e0af1 */
[----:B------:R-:W-:Y:S01]  /*108c0*/  HMMA.16816.F32.BF16 R44, R60, R6, R44 ;  /* 0x000000063c2c723c */ /* 0x000fe2000004182c */
[----:B------:R-:W-:Y:S01]  /*108d0*/  FMUL.FTZ R23, R72, c[0x0][0x320] ;  /* 0x0000c80048177a20 */ /* 0x000fe20000410000 */
[----:B------:R-:W-:Y:S01]  /*108e0*/  LDSM.16.MT88.4 R60, [R139+0x2000] ;  /* 0x002000008b3c783b */ /* 0x000fe20000004200 */
[----:B------:R-:W-:Y:S01]  /*108f0*/  FMUL.FTZ R41, R73, c[0x0][0x320] ;  /* 0x0000c80049297a20 */ /* 0x000fe20000410000 */
[----:B------:R-:W4:Y:S01]  /*10900*/  MUFU.TANH R40, R40 ;  /* 0x0000002800287308 */ /* 0x000f220000002400 */
[----:B------:R-:W-:Y:S01]  /*10910*/  FMUL.FTZ R2, R74, c[0x0][0x320] ;  /* 0x0000c8004a027a20 */ /* 0x000fe20000410000 */
[----:B------:R-:W-:Y:S01]  /*10920*/  LDSM.16.MT88.4 R36, [R139+0x800] ;  /* 0x000800008b24783b */ /* 0x000fe20000004200 */
[----:B------:R-:W-:-:S02]  /*10930*/  FMUL.FTZ R28, R75, c[0x0][0x320] ;  /* 0x0000c8004b1c7a20 */ /* 0x000fc40000410000 */
[----:B------:R-:W-:Y:S02]  /*10940*/  FMUL.FTZ R52, R52, c[0x0][0x320] ;  /* 0x0000c80034347a20 */ /* 0x000fe40000410000 */
[----:B--2---:R-:W-:Y:S01]  /*10950*/  IMAD.IADD R9, R5, 0x1, R14 ;  /* 0x0000000105097824 */ /* 0x004fe200078e020e */
[----:B------:R-:W2:Y:S01]  /*10960*/  MUFU.TANH R23, R23 ;  /* 0x0000001700177308 */ /* 0x000ea20000002400 */
[----:B------:R-:W-:Y:S02]  /*10970*/  FMUL.FTZ R53, R53, c[0x0][0x320] ;  /* 0x0000c80035357a20 */ /* 0x000fe40000410000 */
[----:B---3--:R-:W-:Y:S01]  /*10980*/  IMAD.IADD R5, R5, 0x1, R8 ;  /* 0x0000000105057824 */ /* 0x008fe200078e0208 */
[----:B------:R-:W-:Y:S01]  /*10990*/  IMNMX R9, R24, R9, PT ;  /* 0x0000000918097217 */ /* 0x000fe20003800200 */
[----:B------:R-:W-:Y:S02]  /*109a0*/  FMUL.FTZ R49, R49, c[0x0][0x320] ;  /* 0x0000c80031317a20 */ /* 0x000fe40000410000 */
[----:B------:R-:W-:Y:S01]  /*109b0*/  FMUL.FTZ R48, R48, c[0x0][0x320] ;  /* 0x0000c80030307a20 */ /* 0x000fe20000410000 */
[----:B------:R-:W3:Y:S01]  /*109c0*/  MUFU.TANH R41, R41 ;  /* 0x0000002900297308 */ /* 0x000ee20000002400 */
[C---:B------:R-:W-:Y:S01]  /*109d0*/  ISETP.GT.AND P2, PT, R9.reuse, RZ, PT ;  /* 0x000000ff0900720c */ /* 0x040fe20003f44270 */
[----:B------:R-:W-:Y:S01]  /*109e0*/  FMUL.FTZ R54, R54, c[0x0][0x320] ;  /* 0x0000c80036367a20 */ /* 0x000fe20000410000 */
[C---:B------:R-:W-:Y:S01]  /*109f0*/  ISETP.GT.AND P1, PT, R9.reuse, 0x1, PT ;  /* 0x000000010900780c */ /* 0x040fe20003f24270 */
[----:B------:R-:W-:Y:S01]  /*10a00*/  FMUL.FTZ R44, R44, c[0x0][0x320] ;  /* 0x0000c8002c2c7a20 */ /* 0x000fe20000410000 */
[----:B------:R-:W-:Y:S01]  /*10a10*/  ISETP.GT.AND P0, PT, R9, 0x8, PT ;  /* 0x000000080900780c */ /* 0x000fe20003f04270 */
[----:B------:R-:W-:Y:S01]  /*10a20*/  FMUL.FTZ R45, R45, c[0x0][0x320] ;  /* 0x0000c8002d2d7a20 */ /* 0x000fe20000410000 */
[----:B-1----:R-:W-:Y:S01]  /*10a30*/  FSEL R7, R20, -INF , P2 ;  /* 0xff80000014077808 */ /* 0x002fe20001000000 */
[----:B------:R-:W1:Y:S01]  /*10a40*/  MUFU.TANH R168, R52 ;  /* 0x0000003400a87308 */ /* 0x000e620000002400 */
[----:B----4-:R-:W-:Y:S01]  /*10a50*/  FSEL R40, R40, -INF , P1 ;  /* 0xff80000028287808 */ /* 0x010fe20000800000 */
[----:B------:R-:W-:Y:S01]  /*10a60*/  FMUL.FTZ R55, R55, c[0x0][0x320] ;  /* 0x0000c80037377a20 */ /* 0x000fe20000410000 */
[----:B------:R-:W-:Y:S01]  /*10a70*/  ISETP.GT.AND P3, PT, R9, 0x9, PT ;  /* 0x000000090900780c */ /* 0x000fe20003f64270 */
[----:B------:R-:W-:Y:S01]  /*10a80*/  FMUL.FTZ R50, R50, c[0x0][0x320] ;  /* 0x0000c80032327a20 */ /* 0x000fe20000410000 */
[----:B--2---:R-:W-:Y:S01]  /*10a90*/  FSEL R26, R23, -INF , P0 ;  /* 0xff800000171a7808 */ /* 0x004fe20000000000 */
[----:B------:R-:W-:Y:S01]  /*10aa0*/  FMUL.FTZ R51, R51, c[0x0][0x320] ;  /* 0x0000c80033337a20 */ /* 0x000fe20000410000 */
[----:B------:R-:W-:Y:S01]  /*10ab0*/  FMNMX.FTZ R15, R7, R40, !PT ;  /* 0x00000028070f7209 */ /* 0x000fe20007810000 */
[----:B------:R-:W2:Y:S01]  /*10ac0*/  MUFU.TANH R202, R53 ;  /* 0x0000003500ca7308 */ /* 0x000ea20000002400 */
[----:B------:R-:W-:Y:S01]  /*10ad0*/  IMNMX R5, R24, R5, PT ;  /* 0x0000000518057217 */ /* 0x000fe20003800200 */
[----:B------:R-:W-:Y:S01]  /*10ae0*/  FMUL.FTZ R46, R46, c[0x0][0x320] ;  /* 0x0000c8002e2e7a20 */ /* 0x000fe20000410000 */
[----:B---3--:R-:W-:Y:S01]  /*10af0*/  FSEL R24, R41, -INF , P3 ;  /* 0xff80000029187808 */ /* 0x008fe20001800000 */
[----:B------:R-:W-:Y:S01]  /*10b00*/  FMUL.FTZ R47, R47, c[0x0][0x320] ;  /* 0x0000c8002f2f7a20 */ /* 0x000fe20000410000 */
[----:B------:R-:W-:-:S02]  /*10b10*/  ISETP.GT.AND P3, PT, R9, 0x11, PT ;  /* 0x000000110900780c */ /* 0x000fc40003f64270 */
[C---:B------:R-:W-:Y:S01]  /*10b20*/  ISETP.GT.AND P5, PT, R9.reuse, 0x10, PT ;  /* 0x000000100900780c */ /* 0x040fe20003fa4270 */
[----:B------:R-:W3:Y:S01]  /*10b30*/  MUFU.TANH R21, R21 ;  /* 0x0000001500157308 */ /* 0x000ee20000002400 */
[C---:B------:R-:W-:Y:S02]  /*10b40*/  ISETP.GT.AND P2, PT, R9.reuse, 0x20, PT ;  /* 0x000000200900780c */ /* 0x040fe40003f44270 */
[----:B------:R-:W-:Y:S02]  /*10b50*/  ISETP.GT.AND P0, PT, R9, 0x28, PT ;  /* 0x000000280900780c */ /* 0x000fe40003f04270 */
[----:B------:R-:W-:Y:S02]  /*10b60*/  FMNMX.FTZ R15, R26, R15, !PT ;  /* 0x0000000f1a0f7209 */ /* 0x000fe40007810000 */
[----:B------:R-:W-:Y:S01]  /*10b70*/  FSEL R8, R32, -INF , P3 ;  /* 0xff80000020087808 */ /* 0x000fe20001800000 */
[----:B------:R-:W4:Y:S01]  /*10b80*/  MUFU.TANH R22, R22 ;  /* 0x0000001600167308 */ /* 0x000f220000002400 */
[----:B------:R-:W-:-:S02]  /*10b90*/  FSEL R20, R29, -INF , P5 ;  /* 0xff8000001d147808 */ /* 0x000fc40002800000 */
[----:B------:R-:W-:Y:S02]  /*10ba0*/  ISETP.GT.AND P3, PT, R9, 0x29, PT ;  /* 0x000000290900780c */ /* 0x000fe40003f64270 */
[----:B------:R-:W-:Y:S02]  /*10bb0*/  FSEL R204, R204, -INF , P2 ;  /* 0xff800000cccc7808 */ /* 0x000fe40001000000 */
[----:B-1----:R-:W-:Y:S01]  /*10bc0*/  FSEL R168, R168, -INF , P0 ;  /* 0xff800000a8a87808 */ /* 0x002fe20000000000 */
[----:B------:R-:W1:Y:S01]  /*10bd0*/  MUFU.TANH R184, R49 ;  /* 0x0000003100b87308 */ /* 0x000e620000002400 */
[----:B------:R-:W-:Y:S02]  /*10be0*/  FMNMX.FTZ R15, R24, R15, !PT ;  /* 0x0000000f180f7209 */ /* 0x000fe40007810000 */
[C---:B------:R-:W-:Y:S02]  /*10bf0*/  ISETP.GT.AND P0, PT, R5.reuse, RZ, PT ;  /* 0x000000ff0500720c */ /* 0x040fe40003f04270 */
[----:B------:R-:W-:-:S02]  /*10c00*/  ISETP.GT.AND P2, PT, R5, 0x1, PT ;  /* 0x000000010500780c */ /* 0x000fc40003f44270 */
[C---:B------:R-:W-:Y:S01]  /*10c10*/  ISETP.GT.AND P4, PT, R9.reuse, 0x19, PT ;  /* 0x000000190900780c */ /* 0x040fe20003f84270 */
[----:B------:R-:W5:Y:S01]  /*10c20*/  MUFU.TANH R2, R2 ;  /* 0x0000000200027308 */ /* 0x000f620000002400 */
[C---:B------:R-:W-:Y:S02]  /*10c30*/  ISETP.GT.AND P6, PT, R9.reuse, 0x18, PT ;  /* 0x000000180900780c */ /* 0x040fe40003fc4270 */
[----:B------:R-:W-:Y:S02]  /*10c40*/  ISETP.GT.AND P5, PT, R9, 0x31, PT ;  /* 0x000000310900780c */ /* 0x000fe40003fa4270 */
[----:B--2---:R-:W-:Y:S02]  /*10c50*/  FSEL R202, R202, -INF , P3 ;  /* 0xff800000caca7808 */ /* 0x004fe40001800000 */
[----:B------:R-:W-:Y:S01]  /*10c60*/  FMNMX.FTZ R15, R20, R15, !PT ;  /* 0x0000000f140f7209 */ /* 0x000fe20007810000 */
[----:B------:R-:W2:Y:S01]  /*10c70*/  MUFU.TANH R182, R44 ;  /* 0x0000002c00b67308 */ /* 0x000ea20000002400 */
[----:B------:R-:W-:-:S02]  /*10c80*/  ISETP.GT.AND P3, PT, R5, 0x8, PT ;  /* 0x000000080500780c */ /* 0x000fc40003f64270 */
[----:B---3--:R-:W-:Y:S02]  /*10c90*/  FSEL R21, R21, -INF , P0 ;  /* 0xff80000015157808 */ /* 0x008fe40000000000 */
[----:B----4-:R-:W-:Y:S02]  /*10ca0*/  FSEL R32, R22, -INF , P2 ;  /* 0xff80000016207808 */ /* 0x010fe40001000000 */
[----:B------:R-:W-:Y:S01]  /*10cb0*/  FSEL R4, R16, -INF , P4 ;  /* 0xff80000010047808 */ /* 0x000fe20002000000 */
[----:B------:R-:W3:Y:S01]  /*10cc0*/  MUFU.TANH R28, R28 ;  /* 0x0000001c001c7308 */ /* 0x000ee20000002400 */
[----:B------:R-:W-:Y:S02]  /*10cd0*/  FSEL R6, R12, -INF , P6 ;  /* 0xff8000000c067808 */ /* 0x000fe40003000000 */
[----:B------:R-:W-:Y:S02]  /*10ce0*/  ISETP.GT.AND P4, PT, R9, 0x38, PT ;  /* 0x000000380900780c */ /* 0x000fe40003f84270 */
[----:B-1----:R-:W-:-:S02]  /*10cf0*/  FSEL R184, R184, -INF , P5 ;  /* 0xff800000b8b87808 */ /* 0x002fc40002800000 */
[----:B------:R-:W-:Y:S01]  /*10d00*/  FMNMX.FTZ R15, R8, R15, !PT ;  /* 0x0000000f080f7209 */ /* 0x000fe20007810000 */
[----:B------:R-:W1:Y:S01]  /*10d10*/  MUFU.TANH R170, R77 ;  /* 0x0000004d00aa7308 */ /* 0x000e620000002400 */
[----:B------:R-:W-:Y:S02]  /*10d20*/  ISETP.GT.AND P5, PT, R5, 0x9, PT ;  /* 0x000000090500780c */ /* 0x000fe40003fa4270 */
[----:B-----5:R-:W-:Y:S02]  /*10d30*/  FSEL R22, R2, -INF , P3 ;  /* 0xff80000002167808 */ /* 0x020fe40001800000 */
[----:B------:R-:W-:Y:S02]  /*10d40*/  FMNMX.FTZ R17, R21, R32, !PT ;  /* 0x0000002015117209 */ /* 0x000fe40007810000 */
[----:B------:R-:W-:Y:S01]  /*10d50*/  ISETP.GT.AND P1, PT, R9, 0x21, PT ;  /* 0x000000210900780c */ /* 0x000fe20003f24270 */
[----:B------:R-:W4:Y:S01]  /*10d60*/  MUFU.TANH R33, R33 ;  /* 0x0000002100217308 */ /* 0x000f220000002400 */
[----:B--2---:R-:W-:-:S02]  /*10d70*/  FSEL R182, R182, -INF , P4 ;  /* 0xff800000b6b67808 */ /* 0x004fc40002000000 */
[----:B------:R-:W-:Y:S02]  /*10d80*/  FMNMX.FTZ R15, R6, R15, !PT ;  /* 0x0000000f060f7209 */ /* 0x000fe40007810000 */
[----:B------:R-:W-:Y:S02]  /*10d90*/  ISETP.GT.AND P4, PT, R5, 0x10, PT ;  /* 0x000000100500780c */ /* 0x000fe40003f84270 */
[----:B---3--:R-:W-:Y:S01]  /*10da0*/  FSEL R28, R28, -INF , P5 ;  /* 0xff8000001c1c7808 */ /* 0x008fe20002800000 */
[----:B------:R-:W2:Y:S01]  /*10db0*/  MUFU.TANH R30, R30 ;  /* 0x0000001e001e7308 */ /* 0x000ea20000002400 */
[----:B------:R-:W-:Y:S02]  /*10dc0*/  FMNMX.FTZ R17, R22, R17, !PT ;  /* 0x0000001116117209 */ /* 0x000fe40007810000 */
[----:B-1----:R-:W-:Y:S02]  /*10dd0*/  FSEL R170, R170, -INF , P1 ;  /* 0xff800000aaaa7808 */ /* 0x002fe40000800000 */
[----:B------:R-:W-:-:S02]  /*10de0*/  FMNMX.FTZ R15, R4, R15, !PT ;  /* 0x0000000f040f7209 */ /* 0x000fc40007810000 */
[----:B------:R-:W-:Y:S01]  /*10df0*/  ISETP.GT.AND P1, PT, R5, 0x11, PT ;  /* 0x000000110500780c */ /* 0x000fe20003f24270 */
[----:B------:R-:W1:Y:S01]  /*10e00*/  MUFU.TANH R0, R70 ;  /* 0x0000004600007308 */ /* 0x000e620000002400 */
[----:B----4-:R-:W-:Y:S02]  /*10e10*/  FSEL R18, R33, -INF , P4 ;  /* 0xff80000021127808 */ /* 0x010fe40002000000 */
[----:B------:R-:W-:Y:S02]  /*10e20*/  FMNMX.FTZ R17, R28, R17, !PT ;  /* 0x000000111c117209 */ /* 0x000fe40007810000 */
[----:B------:R-:W-:Y:S02]  /*10e30*/  FMNMX.FTZ R15, R204, R15, !PT ;  /* 0x0000000fcc0f7209 */ /* 0x000fe40007810000 */
[----:B------:R-:W-:Y:S01]  /*10e40*/  ISETP.GT.AND P0, PT, R5, 0x18, PT ;  /* 0x000000180500780c */ /* 0x000fe20003f04270 */
[----:B------:R-:W3:Y:S01]  /*10e50*/  MUFU.TANH R13, R13 ;  /* 0x0000000d000d7308 */ /* 0x000ee20000002400 */
[----:B--2---:R-:W-:-:S02]  /*10e60*/  FSEL R16, R30, -INF , P1 ;  /* 0xff8000001e107808 */ /* 0x004fc40000800000 */
[----:B------:R-:W-:Y:S02]  /*10e70*/  FMNMX.FTZ R17, R18, R17, !PT ;  /* 0x0000001112117209 */ /* 0x000fe40007810000 */
[----:B------:R-:W-:Y:S02]  /*10e80*/  FMNMX.FTZ R15, R170, R15, !PT ;  /* 0x0000000faa0f7209 */ /* 0x000fe40007810000 */
[----:B------:R-:W-:Y:S01]  /*10e90*/  ISETP.GT.AND P3, PT, R5, 0x19, PT ;  /* 0x000000190500780c */ /* 0x000fe20003f64270 */
[----:B------:R-:W2:Y:S01]  /*10ea0*/  MUFU.TANH R186, R48 ;  /* 0x0000003000ba7308 */ /* 0x000ea20000002400 */
[----:B-1----:R-:W-:Y:S01]  /*10eb0*/  FSEL R14, R0, -INF , P0 ;  /* 0xff800000000e7808 */ /* 0x002fe20000000000 */
[----:B------:R-:W-:Y:S01]  /*10ec0*/  LDSM.16.MT88.4 R68, [R166+0x2000] ;  /* 0x00200000a644783b */ /* 0x000fe20000004200 */
[----:B------:R-:W-:Y:S02]  /*10ed0*/  FMNMX.FTZ R17, R16, R17, !PT ;  /* 0x0000001110117209 */ /* 0x000fe40007810000 */
[----:B------:R-:W-:-:S02]  /*10ee0*/  ISETP.GT.AND P6, PT, R9, 0x30, PT ;  /* 0x000000300900780c */ /* 0x000fc40003fc4270 */
[----:B------:R-:W-:Y:S01]  /*10ef0*/  FMNMX.FTZ R15, R168, R15, !PT ;  /* 0x0000000fa80f7209 */ /* 0x000fe20007810000 */
[----:B------:R-:W1:Y:S01]  /*10f00*/  MUFU.TANH R174, R78 ;  /* 0x0000004e00ae7308 */ /* 0x000e620000002400 */
[----:B------:R-:W-:Y:S02]  /*10f10*/  ISETP.GT.AND P5, PT, R5, 0x20, PT ;  /* 0x000000200500780c */ /* 0x000fe40003fa4270 */
[----:B---3--:R-:W-:Y:S02]  /*10f20*/  FSEL R12, R13, -INF , P3 ;  /* 0xff8000000d0c7808 */ /* 0x008fe40001800000 */
[----:B------:R-:W-:Y:S02]  /*10f30*/  FMNMX.FTZ R17, R14, R17, !PT ;  /* 0x000000110e117209 */ /* 0x000fe40007810000 */
[----:B------:R-:W-:Y:S01]  /*10f40*/  FMNMX.FTZ R13, R202, R15, !PT ;  /* 0x0000000fca0d7209 */ /* 0x000fe20007810000 */
[----:B------:R-:W3:Y:S01]  /*10f50*/  MUFU.TANH R190, R79 ;  /* 0x0000004f00be7308 */ /* 0x000ee20000002400 */
[----:B--2---:R-:W-:-:S02]  /*10f60*/  FSEL R186, R186, -INF , P6 ;  /* 0xff800000baba7808 */ /* 0x004fc40003000000 */
[C---:B------:R-:W-:Y:S02]  /*10f70*/  ISETP.GT.AND P4, PT, R5.reuse, 0x21, PT ;  /* 0x000000210500780c */ /* 0x040fe40003f84270 */
[----:B------:R-:W-:Y:S02]  /*10f80*/  FMNMX.FTZ R15, R12, R17, !PT ;  /* 0x000000110c0f7209 */ /* 0x000fe40007810000 */
[----:B------:R-:W-:Y:S01]  /*10f90*/  FMNMX.FTZ R13, R186, R13, !PT ;  /* 0x0000000dba0d7209 */ /* 0x000fe20007810000 */
[----:B------:R-:W2:Y:S01]  /*10fa0*/  MUFU.TANH R188, R54 ;  /* 0x0000003600bc7308 */ /* 0x000ea20000002400 */
[----:B-1----:R-:W-:Y:S02]  /*10fb0*/  FSEL R174, R174, -INF , P5 ;  /* 0xff800000aeae7808 */ /* 0x002fe40002800000 */
[----:B------:R-:W-:Y:S02]  /*10fc0*/  ISETP.GT.AND P2, PT, R5, 0x28, PT ;  /* 0x000000280500780c */ /* 0x000fe40003f44270 */
[----:B------:R-:W-:-:S02]  /*10fd0*/  FMNMX.FTZ R15, R174, R15, !PT ;  /* 0x0000000fae0f7209 */ /* 0x000fc40007810000 */
[----:B------:R-:W-:Y:S01]  /*10fe0*/  ISETP.GT.AND P6, PT, R9, 0x39, PT ;  /* 0x000000390900780c */ /* 0x000fe20003fc4270 */
[----:B------:R-:W1:Y:S01]  /*10ff0*/  MUFU.TANH R45, R45 ;  /* 0x0000002d002d7308 */ /* 0x000e620000002400 */
[----:B---3--:R-:W-:Y:S01]  /*11000*/  FSEL R190, R190, -INF , P4 ;  /* 0xff800000bebe7808 */ /* 0x008fe20002000000 */
[----:B------:R-:W-:Y:S01]  /*11010*/  LDSM.16.MT88.4 R76, [R192+0x4000] ;  /* 0x00400000c04c783b */ /* 0x000fe20000004200 */
[----:B------:R-:W-:Y:S02]  /*11020*/  FMNMX.FTZ R13, R184, R13, !PT ;  /* 0x0000000db80d7209 */ /* 0x000fe40007810000 */
[----:B------:R-:W-:Y:S02]  /*11030*/  ISETP.GT.AND P0, PT, R5, 0x29, PT ;  /* 0x000000290500780c */ /* 0x000fe40003f04270 */
[----:B------:R-:W-:Y:S01]  /*11040*/  FMNMX.FTZ R15, R190, R15, !PT ;  /* 0x0000000fbe0f7209 */ /* 0x000fe20007810000 */
[----:B------:R-:W3:Y:S01]  /*11050*/  MUFU.TANH R180, R55 ;  /* 0x0000003700b47308 */ /* 0x000ee20000002400 */
[----:B--2---:R-:W-:-:S02]  /*11060*/  FSEL R188, R188, -INF , P2 ;  /* 0xff800000bcbc7808 */ /* 0x004fc40001000000 */
[----:B------:R-:W-:Y:S02]  /*11070*/  FMNMX.FTZ R13, R182, R13, !PT ;  /* 0x0000000db60d7209 */ /* 0x000fe40007810000 */
[----:B------:R-:W-:Y:S02]  /*11080*/  ISETP.GT.AND P1, PT, R5, 0x30, PT ;  /* 0x000000300500780c */ /* 0x000fe40003f24270 */
[----:B------:R-:W-:Y:S01]  /*11090*/  FMNMX.FTZ R15, R188, R15, !PT ;  /* 0x0000000fbc0f7209 */ /* 0x000fe20007810000 */
[----:B------:R-:W2:Y:S01]  /*110a0*/  MUFU.TANH R50, R50 ;  /* 0x0000003200327308 */ /* 0x000ea20000002400 */
[----:B-1----:R-:W-:-:S04]  /*110b0*/  FSEL R178, R45, -INF , P6 ;  /* 0xff8000002db27808 */ /* 0x002fc80003000000 */
[----:B------:R-:W-:-:S03]  /*110c0*/  FMNMX.FTZ R0, R178, R13, !PT ;  /* 0x0000000db2007209 */ /* 0x000fc60007810000 */
[----:B------:R-:W1:Y:S01]  /*110d0*/  MUFU.TANH R51, R51 ;  /* 0x0000003300337308 */ /* 0x000e620000002400 */
[----:B---3--:R-:W-:Y:S01]  /*110e0*/  FSEL R180, R180, -INF , P0 ;  /* 0xff800000b4b47808 */ /* 0x008fe20000000000 */
[----:B------:R-:W3:Y:S01]  /*110f0*/  SHFL.BFLY PT, R9, R0, 0x2, 0x1f ;  /* 0x0c401f0000097f89 */ /* 0x000ee200000e0000 */
[C---:B------:R-:W-:Y:S02]  /*11100*/  ISETP.GT.AND P0, PT, R5.reuse, 0x31, PT ;  /* 0x000000310500780c */ /* 0x040fe40003f04270 */
[----:B------:R-:W-:Y:S01]  /*11110*/  FMNMX.FTZ R13, R180, R15, !PT ;  /* 0x0000000fb40d7209 */ /* 0x000fe20007810000 */
[----:B------:R-:W-:Y:S02]  /*11120*/  LDSM.16.MT88.4 R52, [R173+0x2000] ;  /* 0x00200000ad34783b */ /* 0x000fe40000004200 */
[----:B------:R-:W4:Y:S01]  /*11130*/  MUFU.TANH R46, R46 ;  /* 0x0000002e002e7308 */ /* 0x000f220000002400 */
[----:B--2---:R-:W-:Y:S02]  /*11140*/  FSEL R176, R50, -INF , P1 ;  /* 0xff80000032b07808 */ /* 0x004fe40000800000 */
[----:B------:R-:W-:-:S02]  /*11150*/  ISETP.GT.AND P1, PT, R5, 0x38, PT ;  /* 0x000000380500780c */ /* 0x000fc40003f24270 */
[----:B------:R-:W-:-:S03]  /*11160*/  FMNMX.FTZ R13, R176, R13, !PT ;  /* 0x0000000db00d7209 */ /* 0x000fc60007810000 */
[----:B------:R-:W2:Y:S01]  /*11170*/  MUFU.TANH R47, R47 ;  /* 0x0000002f002f7308 */ /* 0x000ea20000002400 */
[----:B-1----:R-:W-:Y:S02]  /*11180*/  FSEL R150, R51, -INF , P0 ;  /* 0xff80000033967808 */ /* 0x002fe40000000000 */
[----:B------:R-:W-:Y:S02]  /*11190*/  ISETP.GT.AND P0, PT, R5, 0x39, PT ;  /* 0x000000390500780c */ /* 0x000fe40003f04270 */
[----:B------:R-:W-:Y:S02]  /*111a0*/  FMNMX.FTZ R13, R150, R13, !PT ;  /* 0x0000000d960d7209 */ /* 0x000fe40007810000 */
[----:B----4-:R-:W-:Y:S02]  /*111b0*/  FSEL R148, R46, -INF , P1 ;  /* 0xff8000002e947808 */ /* 0x010fe40000800000 */
[----:B---3--:R-:W-:Y:S02]  /*111c0*/  FMNMX.FTZ R9, R0, R9, !PT ;  /* 0x0000000900097209 */ /* 0x008fe40007810000 */
[----:B------:R-:W-:-:S03]  /*111d0*/  FMNMX.FTZ R13, R148, R13, !PT ;  /* 0x0000000d940d7209 */ /* 0x000fc60007810000 */
[----:B------:R-:W1:Y:S01]  /*111e0*/  SHFL.BFLY PT, R2, R9, 0x1, 0x1f ;  /* 0x0c201f0009027f89 */ /* 0x000e6200000e0000 */
[----:B--2---:R-:W-:-:S03]  /*111f0*/  FSEL R172, R47, -INF , P0 ;  /* 0xff8000002fac7808 */ /* 0x004fc60000000000 */
[----:B------:R-:W-:Y:S01]  /*11200*/  LDSM.16.MT88.4 R44, [R192+0x2000] ;  /* 0x00200000c02c783b */ /* 0x000fe20000004200 */
[----:B------:R-:W-:-:S05]  /*11210*/  FMNMX.FTZ R30, R172, R13, !PT ;  /* 0x0000000dac1e7209 */ /* 0x000fca0007810000 */
[----:B------:R-:W2:Y:S01]  /*11220*/  SHFL.BFLY PT, R5, R30, 0x2, 0x1f ;  /* 0x0c401f001e057f89 */ /* 0x000ea200000e0000 */
[----:B-1----:R-:W-:-:S04]  /*11230*/  FMNMX.FTZ R2, R9, R2, !PT ;  /* 0x0000000209027209 */ /* 0x002fc80007810000 */
[C---:B------:R-:W-:Y:S01]  /*11240*/  FSETP.NEU.FTZ.AND P0, PT, R2.reuse, -INF , PT ;  /* 0xff8000000200780b */ /* 0x040fe20003f1d000 */
[----:B------:R-:W-:Y:S01]  /*11250*/  FMUL.FTZ R149, R2, c[0x0][0x2d0] ;  /* 0x0000b40002957a20 */ /* 0x000fe20000410000 */
[----:B--2---:R-:W-:-:S04]  /*11260*/  FMNMX.FTZ R5, R30, R5, !PT ;  /* 0x000000051e057209 */ /* 0x004fc80007810000 */
[----:B------:R-:W-:Y:S01]  /*11270*/  FSEL R149, R149, RZ, P0 ;  /* 0x000000ff95957208 */ /* 0x000fe20000000000 */
[----:B------:R-:W1:Y:S04]  /*11280*/  SHFL.BFLY PT, R0, R5, 0x1, 0x1f ;  /* 0x0c201f0005007f89 */ /* 0x000e6800000e0000 */
[--C-:B------:R-:W-:Y:S02]  /*11290*/  FFMA.FTZ R165, R7, c[0x0][0x2d0], -R149.reuse ;  /* 0x0000b40007a57a23 */ /* 0x100fe40000010895 */
[--C-:B------:R-:W-:Y:S02]  /*112a0*/  FFMA.FTZ R164, R40, c[0x0][0x2d0], -R149.reuse ;  /* 0x0000b40028a47a23 */ /* 0x100fe40000010895 */
[--C-:B------:R-:W-:Y:S02]  /*112b0*/  FFMA.FTZ R163, R26, c[0x0][0x2d0], -R149.reuse ;  /* 0x0000b4001aa37a23 */ /* 0x100fe40000010895 */
[--C-:B------:R-:W-:Y:S01]  /*112c0*/  FFMA.FTZ R158, R24, c[0x0][0x2d0], -R149.reuse ;  /* 0x0000b400189e7a23 */ /* 0x100fe20000010895 */
[----:B------:R-:W-:Y:S01]  /*112d0*/  MUFU.EX2 R165, R165 ;  /* 0x000000a500a57308 */ /* 0x000fe20000000800 */
[--C-:B------:R-:W-:Y:S01]  /*112e0*/  FFMA.FTZ R154, R8, c[0x0][0x2d0], -R149.reuse ;  /* 0x0000b400089a7a23 */ /* 0x100fe20000010895 */
[----:B------:R-:W-:Y:S01]  /*112f0*/  LDSM.16.MT88.4 R24, [R192+0x800] ;  /* 0x00080000c018783b */ /* 0x000fe20000004200 */
[----:B------:R-:W-:-:S02]  /*11300*/  FFMA.FTZ R153, R6, c[0x0][0x2d0], -R149 ;  /* 0x0000b40006997a23 */ /* 0x000fc40000010895 */
[--C-:B------:R-:W-:Y:S02]  /*11310*/  FFMA.FTZ R8, R4, c[0x0][0x2d0], -R149.reuse ;  /* 0x0000b40004087a23 */ /* 0x100fe40000010895 */
[--C-:B------:R-:W-:Y:S01]  /*11320*/  FFMA.FTZ R159, R20, c[0x0][0x2d0], -R149.reuse ;  /* 0x0000b400149f7a23 */ /* 0x100fe20000010895 */
[----:B------:R-:W2:Y:S01]  /*11330*/  MUFU.EX2 R164, R164 ;  /* 0x000000a400a47308 */ /* 0x000ea20000000800 */
[--C-:B------:R-:W-:Y:S02]  /*11340*/  FFMA.FTZ R167, R204, c[0x0][0x2d0], -R149.reuse ;  /* 0x0000b400cca77a23 */ /* 0x100fe40000010895 */
[--C-:B------:R-:W-:Y:S02]  /*11350*/  FFMA.FTZ R170, R170, c[0x0][0x2d0], -R149.reuse ;  /* 0x0000b400aaaa7a23 */ /* 0x100fe40000010895 */
[--C-:B------:R-:W-:Y:S01]  /*11360*/  FFMA.FTZ R168, R168, c[0x0][0x2d0], -R149.reuse ;  /* 0x0000b400a8a87a23 */ /* 0x100fe20000010895 */
[----:B-1----:R-:W-:Y:S02]  /*11370*/  FMNMX.FTZ R0, R5, R0, !PT ;  /* 0x0000000005007209 */ /* 0x002fe40007810000 */
[----:B------:R-:W-:Y:S01]  /*11380*/  MUFU.EX2 R163, R163 ;  /* 0x000000a300a37308 */ /* 0x000fe20000000800 */
[----:B------:R-:W1:Y:S01]  /*11390*/  LDSM.16.MT88.4 R4, [R223+0x4000] ;  /* 0x00400000df04783b */ /* 0x000e620000004200 */
[----:B------:R-:W-:Y:S01]  /*113a0*/  FFMA.FTZ R169, R202, c[0x0][0x2d0], -R149 ;  /* 0x0000b400caa97a23 */ /* 0x000fe20000010895 */
[C---:B------:R-:W-:Y:S01]  /*113b0*/  FSETP.NEU.FTZ.AND P0, PT, R0.reuse, -INF , PT ;  /* 0xff8000000000780b */ /* 0x040fe20003f1d000 */
[----:B------:R-:W-:-:S02]  /*113c0*/  FMUL.FTZ R171, R0, c[0x0][0x2d0] ;  /* 0x0000b40000ab7a20 */ /* 0x000fc40000410000 */
[--C-:B------:R-:W-:Y:S02]  /*113d0*/  FFMA.FTZ R181, R182, c[0x0][0x2d0], -R149.reuse ;  /* 0x0000b400b6b57a23 */ /* 0x100fe40000010895 */
[----:B------:R-:W3:Y:S01]  /*113e0*/  MUFU.EX2 R158, R158 ;  /* 0x0000009e009e7308 */ /* 0x000ee20000000800 */
[----:B------:R-:W-:Y:S01]  /*113f0*/  FSEL R171, R171, RZ, P0 ;  /* 0x000000ffabab7208 */ /* 0x000fe20000000000 */
[--C-:B------:R-:W-:Y:S01]  /*11400*/  FFMA.FTZ R179, R186, c[0x0][0x2d0], -R149.reuse ;  /* 0x0000b400bab37a23 */ /* 0x100fe20000010895 */
[----:B--2---:R-:W-:Y:S01]  /*11410*/  F2FP.BF16.PACK_AB R100, R164, R165 ;  /* 0x000000a5a464723e */ /* 0x004fe200000010ff */
[----:B------:R-:W-:Y:S02]  /*11420*/  FFMA.FTZ R184, R184, c[0x0][0x2d0], -R149 ;  /* 0x0000b400b8b87a23 */ /* 0x000fe40000010895 */
[--C-:B------:R-:W-:Y:S02]  /*11430*/  FFMA.FTZ R162, R21, c[0x0][0x2d0], -R171.reuse ;  /* 0x0000b40015a27a23 */ /* 0x100fe400000108ab */
[--C-:B------:R-:W-:Y:S01]  /*11440*/  FFMA.FTZ R161, R32, c[0x0][0x2d0], -R171.reuse ;  /* 0x0000b40020a17a23 */ /* 0x100fe200000108ab */
[----:B------:R-:W-:Y:S01]  /*11450*/  MUFU.EX2 R159, R159 ;  /* 0x0000009f009f7308 */ /* 0x000fe20000000800 */
[--C-:B------:R-:W-:Y:S01]  /*11460*/  FFMA.FTZ R160, R22, c[0x0][0x2d0], -R171.reuse ;  /* 0x0000b40016a07a23 */ /* 0x100fe200000108ab */
[----:B------:R-:W-:Y:S01]  /*11470*/  LDSM.16.MT88.4 R32, [R166+0x800] ;  /* 0x00080000a620783b */ /* 0x000fe20000004200 */
[----:B------:R-:W-:-:S02]  /*11480*/  FFMA.FTZ R157, R28, c[0x0][0x2d0], -R171 ;  /* 0x0000b4001c9d7a23 */ /* 0x000fc400000108ab */
[--C-:B------:R-:W-:Y:S01]  /*11490*/  FFMA.FTZ R156, R14, c[0x0][0x2d0], -R171.reuse ;  /* 0x0000b4000e9c7a23 */ /* 0x100fe200000108ab */
[----:B------:R-:W-:Y:S01]  /*114a0*/  LDSM.16.MT88.4 R20, [R139+0x2800] ;  /* 0x002800008b14783b */ /* 0x000fe20000004200 */
[--C-:B------:R-:W-:Y:S01]  /*114b0*/  FFMA.FTZ R9, R12, c[0x0][0x2d0], -R171.reuse ;  /* 0x0000b4000c097a23 */ /* 0x100fe200000108ab */
[----:B------:R-:W-:Y:S01]  /*114c0*/  MUFU.EX2 R162, R162 ;  /* 0x000000a200a27308 */ /* 0x000fe20000000800 */
[----:B---3--:R-:W-:Y:S01]  /*114d0*/  F2FP.BF16.PACK_AB R102, R158, R163 ;  /* 0x000000a39e66723e */ /* 0x008fe200000010ff */
[----:B------:R-:W2:Y:S01]  /*114e0*/  LDSM.16.MT88.4 R12, [R192+0x2800] ;  /* 0x00280000c00c783b */ /* 0x000ea20000004200 */
[--C-:B------:R-:W-:Y:S02]  /*114f0*/  FFMA.FTZ R155, R18, c[0x0][0x2d0], -R171.reuse ;  /* 0x0000b400129b7a23 */ /* 0x100fe400000108ab */
[--C-:B------:R-:W-:Y:S01]  /*11500*/  FFMA.FTZ R152, R16, c[0x0][0x2d0], -R171.reuse ;  /* 0x0000b40010987a23 */ /* 0x100fe200000108ab */
[----:B------:R-:W-:Y:S01]  /*11510*/  LDSM.16.MT88.4 R28, [R173+0x2800] ;  /* 0x00280000ad1c783b */ /* 0x000fe20000004200 */
[--C-:B------:R-:W-:Y:S01]  /*11520*/  FFMA.FTZ R174, R174, c[0x0][0x2d0], -R171.reuse ;  /* 0x0000b400aeae7a23 */ /* 0x100fe200000108ab */
[----:B------:R-:W3:Y:S01]  /*11530*/  MUFU.EX2 R161, R161 ;  /* 0x000000a100a17308 */ /* 0x000ee20000000800 */
[--C-:B------:R-:W-:Y:S01]  /*11540*/  FFMA.FTZ R175, R190, c[0x0][0x2d0], -R171.reuse ;  /* 0x0000b400beaf7a23 */ /* 0x100fe200000108ab */
[----:B------:R-:W4:Y:S01]  /*11550*/  LDSM.16.MT88.4 R16, [R166+0x2800] ;  /* 0x00280000a610783b */ /* 0x000f220000004200 */
[----:B------:R-:W-:-:S02]  /*11560*/  FFMA.FTZ R177, R188, c[0x0][0x2d0], -R171 ;  /* 0x0000b400bcb17a23 */ /* 0x000fc400000108ab */
[--C-:B------:R-:W-:Y:S02]  /*11570*/  FFMA.FTZ R180, R180, c[0x0][0x2d0], -R171.reuse ;  /* 0x0000b400b4b47a23 */ /* 0x100fe400000108ab */
[--C-:B------:R-:W-:Y:S01]  /*11580*/  FFMA.FTZ R176, R176, c[0x0][0x2d0], -R171.reuse ;  /* 0x0000b400b0b07a23 */ /* 0x100fe200000108ab */
[----:B------:R-:W-:Y:S01]  /*11590*/  MUFU.EX2 R160, R160 ;  /* 0x000000a000a07308 */ /* 0x000fe20000000800 */
[--C-:B------:R-:W-:Y:S02]  /*115a0*/  FFMA.FTZ R183, R150, c[0x0][0x2d0], -R171.reuse ;  /* 0x0000b40096b77a23 */ /* 0x100fe400000108ab */
[----:B------:R-:W-:Y:S02]  /*115b0*/  FFMA.FTZ R182, R148, c[0x0][0x2d0], -R171 ;  /* 0x0000b40094b67a23 */ /* 0x000fe400000108ab */
[----:B------:R-:W-:Y:S02]  /*115c0*/  FFMA.FTZ R178, R178, c[0x0][0x2d0], -R149 ;  /* 0x0000b400b2b27a23 */ /* 0x000fe40000010895 */
[----:B------:R-:W-:Y:S01]  /*115d0*/  FFMA.FTZ R171, R172, c[0x0][0x2d0], -R171 ;  /* 0x0000b400acab7a23 */ /* 0x000fe200000108ab */
[----:B------:R-:W5:Y:S01]  /*115e0*/  MUFU.EX2 R157, R157 ;  /* 0x0000009d009d7308 */ /* 0x000f620000000800 */
[----:B---3--:R-:W-:Y:S01]  /*115f0*/  F2FP.BF16.PACK_AB R101, R161, R162 ;  /* 0x000000a2a165723e */ /* 0x008fe200000010ff */
[----:B------:R-:W-:Y:S01]  /*11600*/  LDSM.16.MT88.4 R148, [R173+0x3800] ;  /* 0x00380000ad94783b */ /* 0x000fe20000004200 */
[----:B------:R-:W-:-:S02]  /*11610*/  FADD.FTZ R164, R165, R164 ;  /* 0x000000a4a5a47221 */ /* 0x000fc40000010000 */
[----:B------:R-:W-:Y:S02]  /*11620*/  FADD.FTZ R161, R162, R161 ;  /* 0x000000a1a2a17221 */ /* 0x000fe40000010000 */
[----:B------:R-:W-:Y:S01]  /*11630*/  FADD.FTZ R163, R163, R164 ;  /* 0x000000a4a3a37221 */ /* 0x000fe20000010000 */
[----:B------:R-:W3:Y:S03]  /*11640*/  MUFU.EX2 R154, R154 ;  /* 0x0000009a009a7308 */ /* 0x000ee60000000800 */
[----:B------:R-:W-:Y:S01]  /*11650*/  FADD.FTZ R158, R158, R163 ;  /* 0x000000a39e9e7221 */ /* 0x000fe20000010000 */
[----:B-----5:R-:W-:-:S04]  /*11660*/  F2FP.BF16.PACK_AB R103, R157, R160 ;  /* 0x000000a09d67723e */ /* 0x020fc800000010ff */
[----:B------:R-:W-:Y:S01]  /*11670*/  MUFU.EX2 R153, R153 ;  /* 0x0000009900997308 */ /* 0x000fe20000000800 */
[----:B------:R-:W-:-:S04]  /*11680*/  FADD.FTZ R160, R160, R161 ;  /* 0x000000a1a0a07221 */ /* 0x000fc80000010000 */
[----:B------:R-:W-:Y:S01]  /*11690*/  FADD.FTZ R160, R157, R160 ;  /* 0x000000a09da07221 */ /* 0x000fe20000010000 */
        /* <DEDUP_REMOVED lines=42> */
[C---:B------:R-:W-:Y:S08]  /*11940*/  HMMA.16816.F32.BF16 R92, R100.reuse, R94, RZ ;  /* 0x0000005e645c723c */ /* 0x040ff000000418ff */
[C---:B-1----:R-:W-:Y:S07]  /*11950*/  HMMA.16816.F32.BF16 R96, R100.reuse, R4, RZ ;  /* 0x000000046460723c */ /* 0x042fee00000418ff */
        /* <DEDUP_REMOVED lines=12> */
[----:B--2---:R-:W-:Y:S01]  /*11a20*/  HMMA.16816.F32.BF16 R40, R4, R12, R40 ;  /* 0x0000000c0428723c */ /* 0x004fe20000041828 */
        /* <DEDUP_REMOVED lines=129> */
[----:B------:R-:W-:Y:S01]  /*12240*/  IMAD R4, R4, c[0x0][0x1e0], RZ ;  /* 0x0000780004047a24 */ /* 0x000fe200078e02ff */
[----:B------:R-:W-:-:S03]  /*12250*/  LEA R6, P0, R8, R236, 0x6 ;  /* 0x000000ec08067211 */ /* 0x000fc600078030ff */
[----:B------:R-:W-:Y:S01]  /*12260*/  IMAD R5, R5, c[0x0][0x1e4], R4 ;  /* 0x0000790005057a24 */ /* 0x000fe200078e0204 */
[----:B------:R-:W-:-:S03]  /*12270*/  LEA R12, P1, R6, c[0x0][0x1c8], 0x1 ;  /* 0x00007200060c7a11 */ /* 0x000fc600078208ff */
[----:B------:R-:W-:-:S05]  /*12280*/  IMAD.IADD R4, R9, 0x1, R5 ;  /* 0x0000000109047824 */ /* 0x000fca00078e0205 */
        /* <DEDUP_REMOVED lines=11> */
[----:B------:R-:W-:-:S07]  /*12340*/  LEA.HI.X R7, R4, R13, R5, 0x6, P3 ;  /* 0x0000000d04077211 */ /* 0x000fce00018f3405 */
[----:B------:R1:W-:Y:S04]  /*12350*/  LDGSTS.E.BYPASS.LTC128B.128 [R138+0xe100], [R12.64+0x80], !P1 ;  /* 0x0e1000800c8a7fae */ /* 0x0003e8000c901d48 */
[----:B------:R1:W-:Y:S04]  /*12360*/  LDGSTS.E.BYPASS.LTC128B.128 [R138+0x10100], [R12.64+0x100], !P0 ;  /* 0x101001000c8a7fae */ /* 0x0003e8000c101d48 */
[----:B------:R1:W-:Y:S04]  /*12370*/  LDGSTS.E.BYPASS.LTC128B.128 [R138+0xd100], [R6.64], !P2 ;  /* 0x0d100000068a7fae */ /* 0x0003e8000d101d48 */
[----:B------:R1:W-:Y:S04]  /*12380*/  LDGSTS.E.BYPASS.LTC128B.128 [R138+0xf100], [R6.64+0x80], !P1 ;  /* 0x0f100080068a7fae */ /* 0x0003e8000c901d48 */
[----:B------:R1:W-:Y:S02]  /*12390*/  LDGSTS.E.BYPASS.LTC128B.128 [R138+0x11100], [R6.64+0x100], !P0 ;  /* 0x11100100068a7fae */ /* 0x0003e4000c101d48 */
.L_x_2363:
[----:B------:R-:W-:Y:S05]  /*123a0*/  BSYNC B0 ;  /* 0x0000000000007941 */ /* 0x000fea0003800000 */
.L_x_2362:
[----:B------:R-:W-:Y:S01]  /*123b0*/  ISETP.NE.AND P0, PT, R240, 0x1, PT ;  /* 0x00000001f000780c */ /* 0x000fe20003f05270 */
[----:B------:R-:W-:Y:S01]  /*123c0*/  IMAD.MOV.U32 R5, RZ, RZ, R209 ;  /* 0x000000ffff057224 */ /* 0x000fe200078e00d1 */
[----:B------:R-:W-:Y:S01]  /*123d0*/  IADD3 R243, R3, -0x2, RZ ;  /* 0xfffffffe03f37810 */ /* 0x000fe20007ffe0ff */
[----:B------:R-:W0:Y:S01]  /*123e0*/  LDGDEPBAR ;  /* 0x00000000000079af */ /* 0x000e220000000000 */
[----:B------:R-:W-:-:S02]  /*123f0*/  IMAD.MOV.U32 R199, RZ, RZ, 0x1 ;  /* 0x00000001ffc77424 */ /* 0x000fc400078e00ff */
[----:B------:R-:W-:-:S07]  /*12400*/  IMAD.MOV.U32 R233, RZ, RZ, RZ ;  /* 0x000000ffffe97224 */ /* 0x000fce00078e00ff */
[----:B------:R-:W-:-:S05]  /*12410*/  @P0 IMAD.HI.U32 R4, R209, c[0x0][0x2c8], RZ ;  /* 0x0000b200d1040a27 */ /* 0x000fca00078e00ff */
[----:B------:R-:W-:-:S04]  /*12420*/  @P0 SHF.R.U32.HI R5, RZ, c[0x0][0x2cc], R4 ;  /* 0x0000b300ff050a19 */ /* 0x000fc80000011604 */
        /* <DEDUP_REMOVED lines=12> */
.L_x_2365:
[----:B------:R-:W-:Y:S04]  /*124f0*/  DEPBAR.LE SB0, 0x2 ;  /* 0x000080800000791a */ /* 0x000fe80000000000 */
[----:B------:R-:W-:Y:S01]  /*12500*/  WARPSYNC 0xffffffff ;  /* 0xffffffff00007948 */ /* 0x000fe20003800000 */
[----:B------:R-:W-:Y:S01]  /*12510*/  BAR.SYNC.DEFER_BLOCKING 0x0 ;  /* 0x0000000000007b1d */ /* 0x000fe20000010000 */
[----:B------:R-:W-:Y:S01]  /*12520*/  IMAD R203, R199, 0x6000, RZ ;  /* 0x00006000c7cb7824 */ /* 0x000fe200078e02ff */
[----:B------:R-:W-:Y:S02]  /*12530*/  ISETP.GE.AND P0, PT, R232, R245, PT ;  /* 0x000000f5e800720c */ /* 0x000fe40003f06270 */
[----:B------:R-:W-:Y:S02]  /*12540*/  IADD3 R243, R245, -0x1, RZ ;  /* 0xfffffffff5f37810 */ /* 0x000fe40007ffe0ff */
[----:B------:R-:W-:Y:S02]  /*12550*/  IADD3 R204, R196, R203, RZ ;  /* 0x000000cbc4cc7210 */ /* 0x000fe40007ffe0ff */
[----:B------:R-:W-:Y:S02]  /*12560*/  ISETP.NE.AND P6, PT, R240, 0x1, PT ;  /* 0x00000001f000780c */ /* 0x000fe40003fc5270 */
[----:B------:R-:W-:Y:S05]  /*12570*/  IADD3 R202, R200, R204, RZ ;  /* 0x000000ccc8ca7210 */ /* 0x000fea0007ffe0ff */
[----:B------:R-:W-:Y:S01]  /*12580*/  @!P0 SHF.R.S32.HI R0, RZ, 0x1f, R243 ;  /* 0x0000001fff008819 */ /* 0x000fe200000114f3 */
[----:B------:R-:W-:Y:S01]  /*12590*/  @!P0 IMAD.WIDE.U32 R24, R243, c[0x0][0x208], RZ ;  /* 0x00008200f3188a25 */ /* 0x000fe200078e00ff */
[----:B------:R-:W-:Y:S02]  /*125a0*/  @!P0 MOV R165, c[0x0][0x20c] ;  /* 0x0000830000a58a02 */ /* 0x000fe40000000f00 */
[----:B------:R-:W-:Y:S01]  /*125b0*/  @!P0 ISETP.GE.AND P3, PT, R228, c[0x0][0x1d4], PT ;  /* 0x00007500e4008a0c */ /* 0x000fe20003f66270 */
[----:B------:R-:W-:Y:S01]  /*125c0*/  @!P0 IMAD R0, R0, c[0x0][0x208], RZ ;  /* 0x0000820000008a24 */ /* 0x000fe200078e02ff */
[C---:B------:R-:W-:Y:S02]  /*125d0*/  @!P0 SHF.L.U32 R35, R24.reuse, 0x6, RZ ;  /* 0x0000000618238819 */ /* 0x040fe400000006ff */
[----:B------:R-:W-:Y:S01]  /*125e0*/  @!P0 ISETP.GE.AND P2, PT, R215, c[0x0][0x1d4], PT ;  /* 0x00007500d7008a0c */ /* 0x000fe20003f46270 */
[----:B------:R-:W-:Y:S01]  /*125f0*/  LDSM.16.M88.4 R144, [R198] ;  /* 0x00000000c690783b */ /* 0x000fe20000000200 */
[----:B------:R-:W-:Y:S01]  /*12600*/  @!P0 IMAD R0, R243, c[0x0][0x20c], R0 ;  /* 0x00008300f3008a24 */ /* 0x000fe200078e0200 */
[----:B------:R-:W-:Y:S04]  /*12610*/  @!P0 IADD3 R2, P5, R35, R234, RZ ;  /* 0x000000ea23028210 */ /* 0x000fe80007fbe0ff */
[----:B------:R-:W-:Y:S02]  /*12620*/  @!P0 IADD3 R0, R25, R0, RZ ;  /* 0x0000000019008210 */ /* 0x000fe40007ffe0ff */
[----:B------:R-:W2:Y:S02]  /*12630*/  LDSM.16.M88.4 R148, [R204] ;  /* 0x00000000cc94783b */ /* 0x000ea40000000200 */
[----:B------:R-:W-:Y:S02]  /*12640*/  @!P0 SHF.L.U64.HI R9, R24, 0x6, R0 ;  /* 0x0000000618098819 */ /* 0x000fe40000010200 */
[----:B------:R-:W-:Y:S04]  /*12650*/  @!P0 MOV R0, c[0x0][0x208] ;  /* 0x0000820000008a02 */ /* 0x000fe80000000f00 */
[----:B------:R-:W3:Y:S01]  /*12660*/  LDSM.16.M88.4 R152, [R204+0x800] ;  /* 0x00080000cc98783b */ /* 0x000ee20000000200 */
[C---:B------:R-:W-:Y:S04]  /*12670*/  @!P0 LEA R33, P1, R0.reuse, R35, 0x5 ;  /* 0x0000002300218211 */ /* 0x040fe800078228ff */
[----:B------:R-:W-:Y:S02]  /*12680*/  @!P0 LEA.HI.X R165, R0, R9, R165, 0x5, P1 ;  /* 0x0000000900a58211 */ /* 0x000fe400008f2ca5 */
[----:B------:R-:W-:Y:S01]  /*12690*/  @!P0 ISETP.GE.AND P1, PT, R214, c[0x0][0x1d4], PT ;  /* 0x00007500d6008a0c */ /* 0x000fe20003f26270 */
[----:B------:R-:W4:Y:S01]  /*126a0*/  LDSM.16.M88.4 R156, [R204+0x1000] ;  /* 0x00100000cc9c783b */ /* 0x000f220000000200 */
[----:B------:R-:W-:Y:S02]  /*126b0*/  @!P0 IADD3 R0, P4, R33, R234, RZ ;  /* 0x000000ea21008210 */ /* 0x000fe40007f9e0ff */
[-C--:B------:R-:W-:Y:S02]  /*126c0*/  @!P0 IADD3.X R9, R9, R230.reuse, RZ, P5, !PT ;  /* 0x000000e609098210 */ /* 0x080fe40002ffe4ff */
[----:B------:R-:W-:Y:S02]  /*126d0*/  @!P0 IADD3.X R165, R165, R230, RZ, P4, !PT ;  /* 0x000000e6a5a58210 */ /* 0x000fe400027fe4ff */
[----:B------:R-:W-:Y:S01]  /*126e0*/  @!P0 LEA R174, P5, R2, c[0x0][0x1f8], 0x1 ;  /* 0x00007e0002ae8a11 */ /* 0x000fe200078a08ff */
[----:B------:R-:W5:Y:S01]  /*126f0*/  LDSM.16.M88.4 R36, [R204+0x1800] ;  /* 0x00180000cc24783b */ /* 0x000f620000000200 */
[----:B------:R-:W-:Y:S02]  /*12700*/  @!P0 LEA R172, P4, R0, c[0x0][0x1f8], 0x1 ;  /* 0x00007e0000ac8a11 */ /* 0x000fe400078808ff */
[----:B------:R-:W-:Y:S01]  /*12710*/  @!P0 LEA.HI.X R175, R2, c[0x0][0x1fc], R9, 0x1, P5 ;  /* 0x00007f0002af8a11 */ /* 0x000fe200028f0c09 */
[----:B------:R-:W-:Y:S01]  /*12720*/  @!P0 IMAD R2, R233, 0x6000, R10 ;  /* 0x00006000e9028824 */ /* 0x000fe200078e020a */
[-C--:B------:R-:W-:Y:S02]  /*12730*/  IADD3 R9, R200, R204.reuse, R201 ;  /* 0x000000ccc8097210 */ /* 0x080fe40007ffe0c9 */
[----:B------:R-:W-:Y:S01]  /*12740*/  @!P0 LEA.HI.X R173, R0, c[0x0][0x1fc], R165, 0x1, P4 ;  /* 0x00007f0000ad8a11 */ /* 0x000fe200020f0ca5 */
[----:B------:R-:W-:Y:S01]  /*12750*/  LDSM.16.M88.4 R160, [R202+0x800] ;  /* 0x00080000caa0783b */ /* 0x000fe20000000200 */
[C---:B------:R-:W-:Y:S01]  /*12760*/  IADD3 R0, R201.reuse, R204, RZ ;  /* 0x000000ccc9007210 */ /* 0x040fe20007ffe0ff */
        /* <DEDUP_REMOVED lines=9> */
[C---:B-----5:R-:W-:Y:S08]  /*12800*/  HMMA.16816.F32.BF16 R32, R144.reuse, R36, RZ ;  /* 0x000000249020723c */ /* 0x060ff000000418ff */
[----:B------:R-:W-:Y:S01]  /*12810*/  HMMA.16816.F32.BF16 R36, R144, R38, RZ ;  /* 0x000000269024723c */ /* 0x000fe200000418ff */
[----:B------:R-:W3:Y:S07]  /*12820*/  LDSM.16.M88.4 R144, [R202+0x1800] ;  /* 0x00180000ca90783b */ /* 0x000eee0000000200 */
        /* <DEDUP_REMOVED lines=139> */
[----:B------:R-:W-:Y:S07]  /*130e0*/  HMMA.16816.F32.BF16 R36, R168, R166, R36 ;  /* 0x000000a6a824723c */ /* 0x000fee0000041824 */
[----:B------:R-:W-:Y:S01]  /*130f0*/  IADD3 R166, R192, R203, RZ ;  /* 0x000000cbc0a67210 */ /* 0x000fe20007ffe0ff */
[C---:B-----5:R-:W-:Y:S08]  /*13100*/  HMMA.16816.F32.BF16 R4, R180.reuse, R188, R4 ;  /* 0x000000bcb404723c */ /* 0x060ff00000041804 */
[C---:B------:R-:W-:Y:S08]  /*13110*/  HMMA.16816.F32.BF16 R12, R180.reuse, R190, R12 ;  /* 0x000000beb40c723c */ /* 0x040ff0000004180c */
[C---:B-1----:R-:W-:Y:S08]  /*13120*/  HMMA.16816.F32.BF16 R16, R180.reuse, R144, R16 ;  /* 0x00000090b410723c */ /* 0x042ff00000041810 */
[C---:B------:R-:W-:Y:S04]  /*13130*/  HMMA.16816.F32.BF16 R20, R180.reuse, R146, R20 ;  /* 0x00000092b414723c */ /* 0x040fe80000041814 */
[----:B------:R-:W-:Y:S02]  /*13140*/  FMUL.FTZ R161, R7, c[0x0][0x320] ;  /* 0x0000c80007a17a20 */ /* 0x000fe40000410000 */
[----:B------:R-:W-:Y:S02]  /*13150*/  FMUL.FTZ R2, R5, c[0x0][0x320] ;  /* 0x0000c80005027a20 */ /* 0x000fe40000410000 */
[C---:B------:R-:W-:Y:S02]  /*13160*/  HMMA.16816.F32.BF16 R24, R180.reuse, R148, R24 ;  /* 0x00000094b418723c */ /* 0x040fe40000041818 */
[----:B------:R-:W-:Y:S02]  /*13170*/  MUFU.TANH R161, R161 ;  /* 0x000000a100a17308 */ /* 0x000fe40000002400 */
        /* <DEDUP_REMOVED lines=21> */
[----:B------:R1:W-:Y:S01]  /*132d0*/  MUFU.TANH R165, R15 ;  /* 0x0000000f00a57308 */ /* 0x0003e20000002400 */
[----:B------:R-:W-:Y:S02]  /*132e0*/  FMUL.FTZ R29, R29, c[0x0][0x320] ;  /* 0x0000c8001d1d7a20 */ /* 0x000fe40000410000 */
[----:B------:R-:W-:Y:S02]  /*132f0*/  FMUL.FTZ R26, R26, c[0x0][0x320] ;  /* 0x0000c8001a1a7a20 */ /* 0x000fe40000410000 */
[----:B------:R-:W-:Y:S02]  /*13300*/  FMUL.FTZ R30, R30, c[0x0][0x320] ;  /* 0x0000c8001e1e7a20 */ /* 0x000fe40000410000 */
[----:B------:R-:W-:Y:S03]  /*13310*/  FMUL.FTZ R31, R31, c[0x0][0x320] ;  /* 0x0000c8001f1f7a20 */ /* 0x000fe60000410000 */
[----:B------:R2:W-:Y:S10]  /*13320*/  MUFU.TANH R178, R18 ;  /* 0x0000001200b27308 */ /* 0x0005f40000002400 */
[----:B------:R3:W-:Y:S01]  /*13330*/  MUFU.TANH R189, R19 ;  /* 0x0000001300bd7308 */ /* 0x0007e20000002400 */
[----:B-1----:R-:W1:Y:S01]  /*13340*/  LDSM.16.M88.4 R12, [R9+0x5800] ;  /* 0x00580000090c783b */ /* 0x002e620000000200 */
[----:B------:R-:W-:Y:S08]  /*13350*/  DEPBAR.LE SB0, 0x2 ;  /* 0x000080800000791a */ /* 0x000ff00000000000 */
[----:B------:R4:W-:Y:S01]  /*13360*/  MUFU.TANH R191, R20 ;  /* 0x0000001400bf7308 */ /* 0x0009e20000002400 */
[----:B------:R-:W-:Y:S01]  /*13370*/  BAR.SYNC.DEFER_BLOCKING 0x0 ;  /* 0x0000000000007b1d */ /* 0x000fe20000010000 */
[----:B--2---:R-:W-:Y:S04]  /*13380*/  IADD3 R18, R222, R209, RZ ;  /* 0x000000d1de127210 */ /* 0x004fe80007ffe0ff */
[----:B------:R-:W-:Y:S01]  /*13390*/  MOV R21, R18 ;  /* 0x0000001200157202 */ /* 0x000fe20000000f00 */
[----:B---3--:R-:W-:Y:S05]  /*133a0*/  @P6 IMAD.HI.U32 R19, R18, c[0x0][0x2c8], RZ ;  /* 0x0000b20012136a27 */ /* 0x008fea00078e00ff */
[----:B------:R-:W-:Y:S02]  /*133b0*/  @P6 SHF.R.U32.HI R21, RZ, c[0x0][0x2cc], R19 ;  /* 0x0000b300ff156a19 */ /* 0x000fe40000011613 */
[----:B----4-:R-:W-:Y:S05]  /*133c0*/  MOV R20, 0x1 ;  /* 0x0000000100147802 */ /* 0x010fea0000000f00 */
[----:B------:R-:W-:Y:S01]  /*133d0*/  IMAD R20, R245, -0x40, R20 ;  /* 0xffffffc0f5147824 */ /* 0x000fe200078e0214 */
[----:B------:R-:W2:Y:S01]  /*133e0*/  SHFL.IDX PT, R18, R21, RZ, 0x1c1f ;  /* 0x001c1fff15127589 */ /* 0x000ea200000e0000 */
[----:B------:R-:W3:Y:S01]  /*133f0*/  MUFU.TANH R0, R0 ;  /* 0x0000000000007308 */ /* 0x000ee20000002400 */
[C---:B-1----:R-:W-:Y:S06]  /*13400*/  HMMA.16816.F32.BF16 R32, R180.reuse, R12, R32 ;  /* 0x0000000cb420723c */ /* 0x042fec0000041820 */
[----:B------:R-:W1:Y:S01]  /*13410*/  SHFL.IDX PT, R9, R21, 0x1, 0x1c1f ;  /* 0x003c1f0015097f89 */ /* 0x000e6200000e0000 */
[----:B------:R-:W-:Y:S02]  /*13420*/  IADD3 R20, R242, R20, -R221 ;  /* 0x00000014f2147210 */ /* 0x000fe40007ffe8dd */
[----:B------:R-:W4:Y:S01]  /*13430*/  MUFU.TANH R2, R2 ;  /* 0x0000000200027308 */ /* 0x000f220000002400 */
[----:B------:R-:W-:Y:S03]  /*13440*/  HMMA.16816.F32.BF16 R36, R180, R14, R36 ;  /* 0x0000000eb424723c */ /* 0x000fe60000041824 */
[----:B------:R-:W-:Y:S01]  /*13450*/  IADD3 R20, R20, -R241, RZ ;  /* 0x800000f114147210 */ /* 0x000fe20007ffe0ff */
[----:B------:R-:W-:Y:S05]  /*13460*/  LDSM.16.MT88.4 R152, [R166+0x3800] ;  /* 0x00380000a698783b */ /* 0x000fea0000004200 */
[----:B------:R5:W-:Y:S03]  /*13470*/  MUFU.TANH R247, R23 ;  /* 0x0000001700f77308 */ /* 0x000be60000002400 */
[----:B--2---:R-:W-:Y:S04]  /*13480*/  IADD3 R12, R20, R18, RZ ;  /* 0x00000012140c7210 */ /* 0x004fe80007ffe0ff */
[----:B------:R-:W-:Y:S01]  /*13490*/  ISETP.GT.AND P1, PT, R12, RZ, PT ;  /* 0x000000ff0c00720c */ /* 0x000fe20003f24270 */
[----:B------:R-:W-:Y:S01]  /*134a0*/  FMUL.FTZ R32, R32, c[0x0][0x320] ;  /* 0x0000c80020207a20 */ /* 0x000fe20000410000 */
[----:B------:R-:W-:Y:S01]  /*134b0*/  ISETP.GT.AND P0, PT, R12, 0x1, PT ;  /* 0x000000010c00780c */ /* 0x000fe20003f04270 */
[----:B------:R2:W-:Y:S01]  /*134c0*/  MUFU.TANH R202, R25 ;  /* 0x0000001900ca7308 */ /* 0x0005e20000002400 */
[----:B---3--:R-:W-:Y:S01]  /*134d0*/  FSEL R0, R0, -INF , P1 ;  /* 0xff80000000007808 */ /* 0x008fe20000800000 */
[----:B------:R-:W-:Y:S01]  /*134e0*/  FMUL.FTZ R33, R33, c[0x0][0x320] ;  /* 0x0000c80021217a20 */ /* 0x000fe20000410000 */
[----:B-1----:R-:W-:Y:S01]  /*134f0*/  IADD3 R9, R20, R9, RZ ;  /* 0x0000000914097210 */ /* 0x002fe20007ffe0ff */
[----:B------:R-:W-:Y:S01]  /*13500*/  FMUL.FTZ R34, R34, c[0x0][0x320] ;  /* 0x0000c80022227a20 */ /* 0x000fe20000410000 */
[----:B----4-:R-:W-:Y:S01]  /*13510*/  FSEL R21, R2, -INF , P0 ;  /* 0xff80000002157808 */ /* 0x010fe20000000000 */
[----:B------:R-:W-:Y:S01]  /*13520*/  FMUL.FTZ R36, R36, c[0x0][0x320] ;  /* 0x0000c80024247a20 */ /* 0x000fe20000410000 */
[----:B------:R-:W-:Y:S01]  /*13530*/  ISETP.GT.AND P4, PT, R12, 0x8, PT ;  /* 0x000000080c00780c */ /* 0x000fe20003f84270 */
[----:B------:R-:W-:Y:S01]  /*13540*/  FMUL.FTZ R37, R37, c[0x0][0x320] ;  /* 0x0000c80025257a20 */ /* 0x000fe20000410000 */
[----:B------:R-:W-:Y:S01]  /*13550*/  FMNMX.FTZ R2, R0, R3, !PT ;  /* 0x0000000300027209 */ /* 0x000fe20007810000 */
[----:B------:R-:W1:Y:S01]  /*13560*/  MUFU.TANH R160, R160 ;  /* 0x000000a000a07308 */ /* 0x000e620000002400 */
[----:B------:R-:W-:Y:S01]  /*13570*/  ISETP.GT.AND P5, PT, R12, 0x9, PT ;  /* 0x000000090c00780c */ /* 0x000fe20003fa4270 */
[----:B------:R-:W-:Y:S01]  /*13580*/  FMUL.FTZ R35, R35, c[0x0][0x320] ;  /* 0x0000c80023237a20 */ /* 0x000fe20000410000 */
[----:B------:R-:W-:Y:S01]  /*13590*/  ISETP.GT.AND P6, PT, R9, 0x8, PT ;  /* 0x000000080900780c */ /* 0x000fe20003fc4270 */
[----:B------:R-:W-:Y:S01]  /*135a0*/  FMUL.FTZ R38, R38, c[0x0][0x320] ;  /* 0x0000c80026267a20 */ /* 0x000fe20000410000 */
[----:B-----5:R-:W-:Y:S01]  /*135b0*/  FSEL R23, R162, -INF , P4 ;  /* 0xff800000a2177808 */ /* 0x020fe20002000000 */
[----:B------:R-:W-:Y:S01]  /*135c0*/  FMUL.FTZ R39, R39, c[0x0][0x320] ;  /* 0x0000c80027277a20 */ /* 0x000fe20000410000 */
[----:B------:R-:W-:Y:S02]  /*135d0*/  FMNMX.FTZ R2, R21, R2, !PT ;  /* 0x0000000215027209 */ /* 0x000fe40007810000 */
[----:B------:R-:W-:Y:S01]  /*135e0*/  ISETP.GT.AND P2, PT, R9, RZ, PT ;  /* 0x000000ff0900720c */ /* 0x000fe20003f44270 */
[----:B------:R3:W4:Y:S01]  /*135f0*/  MUFU.TANH R176, R16 ;  /* 0x0000001000b07308 */ /* 0x0007220000002400 */
[----:B------:R-:W-:Y:S02]  /*13600*/  FSEL R19, R164, -INF , P6 ;  /* 0xff800000a4137808 */ /* 0x000fe40003000000 */
[----:B------:R-:W-:Y:S02]  /*13610*/  FMNMX.FTZ R2, R23, R2, !PT ;  /* 0x0000000217027209 */ /* 0x000fe40007810000 */
[----:B--2---:R-:W-:Y:S02]  /*13620*/  FSEL R25, R163, -INF , P5 ;  /* 0xff800000a3197808 */ /* 0x004fe40002800000 */
[C---:B------:R-:W-:Y:S02]  /*13630*/  ISETP.GT.AND P6, PT, R12.reuse, 0x19, PT ;  /* 0x000000190c00780c */ /* 0x040fe40003fc4270 */
[C---:B------:R-:W-:Y:S01]  /*13640*/  ISETP.GT.AND P4, PT, R9.reuse, 0x10, PT ;  /* 0x000000100900780c */ /* 0x040fe20003f84270 */
[----:B------:R-:W2:Y:S01]  /*13650*/  MUFU.TANH R17, R17 ;  /* 0x0000001100117308 */ /* 0x000ea20000002400 */
[----:B------:R-:W-:Y:S02]  /*13660*/  ISETP.GT.AND P1, PT, R12, 0x11, PT ;  /* 0x000000110c00780c */ /* 0x000fe40003f24270 */
[----:B------:R-:W-:Y:S02]  /*13670*/  ISETP.GT.AND P3, PT, R9, 0x1, PT ;  /* 0x000000010900780c */ /* 0x000fe40003f64270 */
[----:B-1----:R-:W-:Y:S02]  /*13680*/  FSEL R15, R160, -INF , P2 ;  /* 0xff800000a00f7808 */ /* 0x002fe40001000000 */
[----:B------:R-:W-:Y:S02]  /*13690*/  ISETP.GT.AND P2, PT, R12, 0x10, PT ;  /* 0x000000100c00780c */ /* 0x000fe40003f44270 */
[----:B------:R-:W-:Y:S01]  /*136a0*/  FSEL R178, R178, -INF , P4 ;  /* 0xff800000b2b27808 */ /* 0x000fe20002000000 */
[----:B------:R-:W1:Y:S01]  /*136b0*/  MUFU.TANH R185, R185 ;  /* 0x000000b900b97308 */ /* 0x000e620000002400 */
[----:B------:R-:W-:Y:S02]  /*136c0*/  ISETP.GT.AND P4, PT, R12, 0x18, PT ;  /* 0x000000180c00780c */ /* 0x000fe40003f84270 */
[----:B------:R-:W-:Y:S01]  /*136d0*/  FSEL R13, R161, -INF , P3 ;  /* 0xff800000a10d7808 */ /* 0x000fe20001800000 */
[----:B---3--:R-:W-:Y:S01]  /*136e0*/  FMUL.FTZ R16, R22, c[0x0][0x320] ;  /* 0x0000c80016107a20 */ /* 0x008fe20000410000 */
[----:B----4-:R-:W-:Y:S02]  /*136f0*/  FSEL R176, R176, -INF , P2 ;  /* 0xff800000b0b07808 */ /* 0x010fe40001000000 */
[----:B------:R-:W-:Y:S02]  /*13700*/  FSEL R191, R191, -INF , P4 ;  /* 0xff800000bfbf7808 */ /* 0x000fe40002000000 */
[----:B------:R-:W-:Y:S01]  /*13710*/  ISETP.GT.AND P0, PT, R9, 0x9, PT ;  /* 0x000000090900780c */ /* 0x000fe20003f04270 */
[----:B------:R-:W3:Y:S01]  /*13720*/  MUFU.TANH R190, R24 ;  /* 0x0000001800be7308 */ /* 0x000ee20000002400 */
[----:B------:R-:W-:Y:S02]  /*13730*/  ISETP.GT.AND P2, PT, R12, 0x20, PT ;  /* 0x000000200c00780c */ /* 0x000fe40003f44270 */
[----:B------:R-:W-:Y:S02]  /*13740*/  FSEL R165, R165, -INF , P0 ;  /* 0xff800000a5a57808 */ /* 0x000fe40000000000 */
[----:B--2---:R-:W-:Y:S02]  /*13750*/  FSEL R180, R17, -INF , P6 ;  /* 0xff80000011b47808 */ /* 0x004fe40003000000 */
[----:B------:R-:W-:Y:S02]  /*13760*/  FMNMX.FTZ R17, R25, R2, !PT ;  /* 0x0000000219117209 */ /* 0x000fe40007810000 */
[----:B------:R-:W-:Y:S01]  /*13770*/  FMNMX.FTZ R2, R15, R8, !PT ;  /* 0x000000080f027209 */ /* 0x000fe20007810000 */
[----:B------:R2:W-:Y:S01]  /*13780*/  MUFU.TANH R188, R27 ;  /* 0x0000001b00bc7308 */ /* 0x0005e20000002400 */
[----:B------:R-:W-:Y:S02]  /*13790*/  FMNMX.FTZ R14, R176, R17, !PT ;  /* 0x00000011b00e7209 */ /* 0x000fe40007810000 */
[----:B------:R-:W-:Y:S02]  /*137a0*/  FMNMX.FTZ R2, R13, R2, !PT ;  /* 0x000000020d027209 */ /* 0x000fe40007810000 */
[----:B-1----:R-:W-:Y:S02]  /*137b0*/  FSEL R185, R185, -INF , P1 ;  /* 0xff800000b9b97808 */ /* 0x002fe40000800000 */
[----:B------:R-:W-:Y:S02]  /*137c0*/  FMNMX.FTZ R2, R19, R2, !PT ;  /* 0x0000000213027209 */ /* 0x000fe40007810000 */
[----:B------:R-:W-:Y:S01]  /*137d0*/  FMNMX.FTZ R14, R185, R14, !PT ;  /* 0x0000000eb90e7209 */ /* 0x000fe20007810000 */
[----:B------:R-:W1:Y:S01]  /*137e0*/  MUFU.TANH R186, R28 ;  /* 0x0000001c00ba7308 */ /* 0x000e620000002400 */
[----:B------:R-:W-:Y:S02]  /*137f0*/  ISETP.GT.AND P0, PT, R9, 0x19, PT ;  /* 0x000000190900780c */ /* 0x000fe40003f04270 */
[----:B------:R-:W-:Y:S02]  /*13800*/  FMNMX.FTZ R17, R191, R14, !PT ;  /* 0x0000000ebf117209 */ /* 0x000fe40007810000 */
[----:B---3--:R-:W-:Y:S02]  /*13810*/  FSEL R190, R190, -INF , P2 ;  /* 0xff800000bebe7808 */ /* 0x008fe40001000000 */
[----:B------:R-:W-:Y:S02]  /*13820*/  FMNMX.FTZ R17, R180, R17, !PT ;  /* 0x00000011b4117209 */ /* 0x000fe40007810000 */
[----:B------:R-:W-:Y:S01]  /*13830*/  ISETP.GT.AND P1, PT, R12, 0x21, PT ;  /* 0x000000210c00780c */ /* 0x000fe20003f24270 */
[----:B------:R-:W3:Y:S01]  /*13840*/  MUFU.TANH R16, R16 ;  /* 0x0000001000107308 */ /* 0x000ee20000002400 */
[----:B------:R-:W-:Y:S02]  /*13850*/  ISETP.GT.AND P5, PT, R9, 0x11, PT ;  /* 0x000000110900780c */ /* 0x000fe40003fa4270 */
[----:B------:R-:W-:Y:S02]  /*13860*/  FSEL R247, R247, -INF , P0 ;  /* 0xff800000f7f77808 */ /* 0x000fe40000000000 */
[----:B--2---:R-:W-:Y:S02]  /*13870*/  FMNMX.FTZ R27, R165, R2, !PT ;  /* 0x00000002a51b7209 */ /* 0x004fe40007810000 */
[----:B------:R-:W-:Y:S02]  /*13880*/  FSEL R202, R202, -INF , P1 ;  /* 0xff800000caca7808 */ /* 0x000fe40000800000 */
[----:B------:R-:W-:Y:S01]  /*13890*/  ISETP.GT.AND P0, PT, R12, 0x28, PT ;  /* 0x000000280c00780c */ /* 0x000fe20003f04270 */
[----:B------:R-:W2:Y:S01]  /*138a0*/  MUFU.TANH R184, R29 ;  /* 0x0000001d00b87308 */ /* 0x000ea20000002400 */
[----:B------:R-:W-:Y:S02]  /*138b0*/  FMNMX.FTZ R17, R190, R17, !PT ;  /* 0x00000011be117209 */ /* 0x000fe40007810000 */
[----:B------:R-:W-:Y:S02]  /*138c0*/  FMNMX.FTZ R2, R178, R27, !PT ;  /* 0x0000001bb2027209 */ /* 0x000fe40007810000 */
[----:B-1----:R-:W-:Y:S02]  /*138d0*/  FSEL R186, R186, -INF , P0 ;  /* 0xff800000baba7808 */ /* 0x002fe40000000000 */
[----:B------:R-:W-:Y:S02]  /*138e0*/  FMNMX.FTZ R17, R202, R17, !PT ;  /* 0x00000011ca117209 */ /* 0x000fe40007810000 */
[----:B------:R-:W-:Y:S01]  /*138f0*/  ISETP.GT.AND P3, PT, R9, 0x18, PT ;  /* 0x000000180900780c */ /* 0x000fe20003f64270 */
[----:B------:R-:W1:Y:S01]  /*13900*/  MUFU.TANH R246, R26 ;  /* 0x0000001a00f67308 */ /* 0x000e620000002400 */
[----:B------:R-:W-:Y:S02]  /*13910*/  FSEL R189, R189, -INF , P5 ;  /* 0xff800000bdbd7808 */ /* 0x000fe40002800000 */
[----:B------:R-:W-:Y:S02]  /*13920*/  FMNMX.FTZ R27, R186, R17, !PT ;  /* 0x00000011ba1b7209 */ /* 0x000fe40007810000 */
[----:B------:R-:W-:Y:S02]  /*13930*/  FMNMX.FTZ R17, R189, R2, !PT ;  /* 0x00000002bd117209 */ /* 0x000fe40007810000 */
[----:B---3--:R-:W-:Y:S02]  /*13940*/  FSEL R182, R16, -INF , P3 ;  /* 0xff80000010b67808 */ /* 0x008fe40001800000 */
[C---:B------:R-:W-:Y:S01]  /*13950*/  ISETP.GT.AND P6, PT, R12.reuse, 0x29, PT ;  /* 0x000000290c00780c */ /* 0x040fe20003fc4270 */
[----:B------:R-:W3:Y:S01]  /*13960*/  MUFU.TANH R187, R32 ;  /* 0x0000002000bb7308 */ /* 0x000ee20000002400 */
[C---:B------:R-:W-:Y:S02]  /*13970*/  ISETP.GT.AND P4, PT, R12.reuse, 0x38, PT ;  /* 0x000000380c00780c */ /* 0x040fe40003f84270 */
[C---:B------:R-:W-:Y:S02]  /*13980*/  ISETP.GT.AND P2, PT, R12.reuse, 0x39, PT ;  /* 0x000000390c00780c */ /* 0x040fe40003f44270 */
[C---:B------:R-:W-:Y:S02]  /*13990*/  ISETP.GT.AND P1, PT, R9.reuse, 0x20, PT ;  /* 0x000000200900780c */ /* 0x040fe40003f24270 */
[C---:B------:R-:W-:Y:S02]  /*139a0*/  ISETP.GT.AND P3, PT, R12.reuse, 0x30, PT ;  /* 0x000000300c00780c */ /* 0x040fe40003f64270 */
[----:B------:R-:W-:Y:S01]  /*139b0*/  ISETP.GT.AND P5, PT, R12, 0x31, PT ;  /* 0x000000310c00780c */ /* 0x000fe20003fa4270 */
[----:B------:R-:W4:Y:S01]  /*139c0*/  MUFU.TANH R183, R33 ;  /* 0x0000002100b77308 */ /* 0x000f220000002400 */
[----:B------:R-:W-:Y:S02]  /*139d0*/  FMNMX.FTZ R12, R182, R17, !PT ;  /* 0x00000011b60c7209 */ /* 0x000fe40007810000 */
[----:B--2---:R-:W-:Y:S02]  /*139e0*/  FSEL R184, R184, -INF , P6 ;  /* 0xff800000b8b87808 */ /* 0x004fe40003000000 */
[----:B------:R-:W-:Y:S02]  /*139f0*/  ISETP.GT.AND P0, PT, R9, 0x21, PT ;  /* 0x000000210900780c */ /* 0x000fe40003f04270 */
[----:B-1----:R-:W-:Y:S02]  /*13a00*/  FSEL R246, R246, -INF , P1 ;  /* 0xff800000f6f67808 */ /* 0x002fe40000800000 */
[----:B------:R-:W-:Y:S01]  /*13a10*/  FMNMX.FTZ R17, R247, R12, !PT ;  /* 0x0000000cf7117209 */ /* 0x000fe20007810000 */
[----:B------:R-:W1:Y:S01]  /*13a20*/  MUFU.TANH R251, R30 ;  /* 0x0000001e00fb7308 */ /* 0x000e620000002400 */
[----:B------:R-:W-:Y:S02]  /*13a30*/  FMNMX.FTZ R2, R184, R27, !PT ;  /* 0x0000001bb8027209 */ /* 0x000fe40007810000 */
[----:B------:R-:W-:Y:S02]  /*13a40*/  FSEL R188, R188, -INF , P0 ;  /* 0xff800000bcbc7808 */ /* 0x000fe40000000000 */
[----:B---3--:R-:W-:Y:S02]  /*13a50*/  FSEL R187, R187, -INF , P3 ;  /* 0xff800000bbbb7808 */ /* 0x008fe40001800000 */
[----:B------:R-:W-:Y:S02]  /*13a60*/  ISETP.GT.AND P3, PT, R9, 0x28, PT ;  /* 0x000000280900780c */ /* 0x000fe40003f64270 */
[----:B------:R-:W-:Y:S01]  /*13a70*/  FMNMX.FTZ R17, R246, R17, !PT ;  /* 0x00000011f6117209 */ /* 0x000fe20007810000 */
[----:B------:R-:W2:Y:S01]  /*13a80*/  MUFU.TANH R177, R36 ;  /* 0x0000002400b17308 */ /* 0x000ea20000002400 */
[----:B------:R-:W-:Y:S02]  /*13a90*/  FMNMX.FTZ R2, R187, R2, !PT ;  /* 0x00000002bb027209 */ /* 0x000fe40007810000 */
[----:B------:R-:W-:Y:S02]  /*13aa0*/  ISETP.GT.AND P0, PT, R9, 0x29, PT ;  /* 0x000000290900780c */ /* 0x000fe40003f04270 */
[----:B----4-:R-:W-:Y:S02]  /*13ab0*/  FSEL R183, R183, -INF , P5 ;  /* 0xff800000b7b77808 */ /* 0x010fe40002800000 */
[----:B------:R-:W-:Y:S02]  /*13ac0*/  FMNMX.FTZ R12, R188, R17, !PT ;  /* 0x00000011bc0c7209 */ /* 0x000fe40007810000 */
[----:B------:R-:W-:Y:S01]  /*13ad0*/  FMNMX.FTZ R2, R183, R2, !PT ;  /* 0x00000002b7027209 */ /* 0x000fe20007810000 */
[----:B------:R-:W3:Y:S01]  /*13ae0*/  MUFU.TANH R249, R31 ;  /* 0x0000001f00f97308 */ /* 0x000ee20000002400 */
[----:B------:R-:W-:Y:S02]  /*13af0*/  ISETP.GT.AND P1, PT, R9, 0x30, PT ;  /* 0x000000300900780c */ /* 0x000fe40003f24270 */
[----:B------:R-:W-:Y:S02]  /*13b00*/  IADD3 R164, R139, R203, RZ ;  /* 0x000000cb8ba47210 */ /* 0x000fe40007ffe0ff */
[----:B-1----:R-:W-:Y:S04]  /*13b10*/  FSEL R251, R251, -INF , P3 ;  /* 0xff800000fbfb7808 */ /* 0x002fe80001800000 */
[----:B------:R-:W-:Y:S01]  /*13b20*/  FMNMX.FTZ R12, R251, R12, !PT ;  /* 0x0000000cfb0c7209 */ /* 0x000fe20007810000 */
[----:B------:R-:W1:Y:S01]  /*13b30*/  MUFU.TANH R175, R37 ;  /* 0x0000002500af7308 */ /* 0x000e620000002400 */
[----:B--2---:R-:W-:Y:S04]  /*13b40*/  FSEL R177, R177, -INF , P4 ;  /* 0xff800000b1b17808 */ /* 0x004fe80002000000 */
[----:B------:R-:W-:Y:S05]  /*13b50*/  FMNMX.FTZ R14, R177, R2, !PT ;  /* 0x00000002b10e7209 */ /* 0x000fea0007810000 */
[----:B------:R-:W2:Y:S01]  /*13b60*/  MUFU.TANH R181, R34 ;  /* 0x0000002200b57308 */ /* 0x000ea20000002400 */
[----:B---3--:R-:W-:Y:S02]  /*13b70*/  FSEL R249, R249, -INF , P0 ;  /* 0xff800000f9f97808 */ /* 0x008fe40000000000 */
[----:B------:R-:W-:Y:S02]  /*13b80*/  ISETP.GT.AND P0, PT, R9, 0x31, PT ;  /* 0x000000310900780c */ /* 0x000fe40003f04270 */
[----:B------:R-:W-:Y:S05]  /*13b90*/  FMNMX.FTZ R12, R249, R12, !PT ;  /* 0x0000000cf90c7209 */ /* 0x000fea0007810000 */
[----:B------:R-:W3:Y:S01]  /*13ba0*/  MUFU.TANH R179, R35 ;  /* 0x0000002300b37308 */ /* 0x000ee20000002400 */
[----:B-1----:R-:W-:Y:S04]  /*13bb0*/  FSEL R175, R175, -INF , P2 ;  /* 0xff800000afaf7808 */ /* 0x002fe80001000000 */
[----:B------:R-:W-:Y:S05]  /*13bc0*/  FMNMX.FTZ R2, R175, R14, !PT ;  /* 0x0000000eaf027209 */ /* 0x000fea0007810000 */
[----:B------:R-:W1:Y:S01]  /*13bd0*/  MUFU.TANH R163, R38 ;  /* 0x0000002600a37308 */ /* 0x000e620000002400 */
[----:B------:R-:W4:Y:S01]  /*13be0*/  SHFL.BFLY PT, R17, R2, 0x2, 0x1f ;  /* 0x0c401f0002117f89 */ /* 0x000f2200000e0000 */
[----:B--2---:R-:W-:Y:S02]  /*13bf0*/  FSEL R181, R181, -INF , P1 ;  /* 0xff800000b5b57808 */ /* 0x004fe40000800000 */
[----:B------:R-:W-:Y:S02]  /*13c00*/  ISETP.GT.AND P1, PT, R9, 0x38, PT ;  /* 0x000000380900780c */ /* 0x000fe40003f24270 */
[----:B------:R-:W-:Y:S04]  /*13c10*/  FMNMX.FTZ R12, R181, R12, !PT ;  /* 0x0000000cb50c7209 */ /* 0x000fe80007810000 */
[----:B------:R-:W2:Y:S01]  /*13c20*/  MUFU.TANH R39, R39 ;  /* 0x0000002700277308 */ /* 0x000ea20000002400 */
[----:B---3--:R-:W-:Y:S01]  /*13c30*/  FSEL R179, R179, -INF , P0 ;  /* 0xff800000b3b37808 */ /* 0x008fe20000000000 */
[----:B------:R-:W-:Y:S01]  /*13c40*/  LDSM.16.MT88.4 R32, [R164] ;  /* 0x00000000a420783b */ /* 0x000fe20000004200 */
[----:B------:R-:W-:Y:S02]  /*13c50*/  ISETP.GT.AND P0, PT, R9, 0x39, PT ;  /* 0x000000390900780c */ /* 0x000fe40003f04270 */
[----:B------:R-:W-:Y:S02]  /*13c60*/  FMNMX.FTZ R16, R179, R12, !PT ;  /* 0x0000000cb3107209 */ /* 0x000fe40007810000 */
[----:B-1----:R-:W-:Y:S02]  /*13c70*/  FSEL R163, R163, -INF , P1 ;  /* 0xff800000a3a37808 */ /* 0x002fe40000800000 */
[----:B----4-:R-:W-:Y:S02]  /*13c80*/  FMNMX.FTZ R17, R2, R17, !PT ;  /* 0x0000001102117209 */ /* 0x010fe40007810000 */
[----:B------:R-:W-:Y:S03]  /*13c90*/  FMNMX.FTZ R16, R163, R16, !PT ;  /* 0x00000010a3107209 */ /* 0x000fe60007810000 */
[----:B------:R-:W1:Y:S01]  /*13ca0*/  SHFL.BFLY PT, R2, R17, 0x1, 0x1f ;  /* 0x0c201f0011027f89 */ /* 0x000e6200000e0000 */
[----:B--2---:R-:W-:Y:S04]  /*13cb0*/  FSEL R161, R39, -INF , P0 ;  /* 0xff80000027a17808 */ /* 0x004fe80000000000 */
[----:B------:R-:W-:Y:S05]  /*13cc0*/  FMNMX.FTZ R14, R161, R16, !PT ;  /* 0x00000010a10e7209 */ /* 0x000fea0007810000 */
[----:B------:R-:W2:Y:S01]  /*13cd0*/  SHFL.BFLY PT, R9, R14, 0x2, 0x1f ;  /* 0x0c401f000e097f89 */ /* 0x000ea200000e0000 */
[----:B-1----:R-:W-:Y:S04]  /*13ce0*/  FMNMX.FTZ R2, R17, R2, !PT ;  /* 0x0000000211027209 */ /* 0x002fe80007810000 */
[C---:B------:R-:W-:Y:S01]  /*13cf0*/  FSETP.NEU.FTZ.AND P1, PT, R2.reuse, -INF , PT ;  /* 0xff8000000200780b */ /* 0x040fe20003f3d000 */
[C---:B------:R-:W-:Y:S03]  /*13d00*/  FMUL.FTZ R162, R2.reuse, c[0x0][0x2d0] ;  /* 0x0000b40002a27a20 */ /* 0x040fe60000410000 */
[----:B------:R-:W-:Y:S02]  /*13d10*/  FSEL R4, R2, RZ, P1 ;  /* 0x000000ff02047208 */ /* 0x000fe40000800000 */
[----:B------:R-:W-:Y:S02]  /*13d20*/  FSEL R162, R162, RZ, P1 ;  /* 0x000000ffa2a27208 */ /* 0x000fe40000800000 */
[----:B--2---:R-:W-:Y:S01]  /*13d30*/  FMNMX.FTZ R12, R14, R9, !PT ;  /* 0x000000090e0c7209 */ /* 0x004fe20007810000 */
[----:B------:R-:W-:Y:S02]  /*13d40*/  FADD.FTZ R3, -R4, R3 ;  /* 0x0000000304037221 */ /* 0x000fe40000010100 */
[--C-:B------:R-:W-:Y:S02]  /*13d50*/  FFMA.FTZ R174, R0, c[0x0][0x2d0], -R162.reuse ;  /* 0x0000b40000ae7a23 */ /* 0x100fe400000108a2 */
[----:B------:R-:W1:Y:S01]  /*13d60*/  SHFL.BFLY PT, R9, R12, 0x1, 0x1f ;  /* 0x0c201f000c097f89 */ /* 0x000e6200000e0000 */
[--C-:B------:R-:W-:Y:S02]  /*13d70*/  FFMA.FTZ R171, R25, c[0x0][0x2d0], -R162.reuse ;  /* 0x0000b40019ab7a23 */ /* 0x100fe400000108a2 */
[--C-:B------:R-:W-:Y:S01]  /*13d80*/  FFMA.FTZ R173, R21, c[0x0][0x2d0], -R162.reuse ;  /* 0x0000b40015ad7a23 */ /* 0x100fe200000108a2 */
[----:B------:R-:W-:Y:S01]  /*13d90*/  MUFU.EX2 R174, R174 ;  /* 0x000000ae00ae7308 */ /* 0x000fe20000000800 */
[--C-:B------:R-:W-:Y:S02]  /*13da0*/  FFMA.FTZ R172, R23, c[0x0][0x2d0], -R162.reuse ;  /* 0x0000b40017ac7a23 */ /* 0x100fe400000108a2 */
[----:B------:R-:W-:Y:S02]  /*13db0*/  FMUL.FTZ R6, R3, c[0x0][0x2d0] ;  /* 0x0000b40003067a20 */ /* 0x000fe40000410000 */
        /* <DEDUP_REMOVED lines=13> */
[C---:B------:R-:W-:Y:S02]  /*13e90*/  FMUL.FTZ R160, R0.reuse, c[0x0][0x2d0] ;  /* 0x0000b40000a07a20 */ /* 0x040fe40000410000 */
[--C-:B------:R-:W-:Y:S01]  /*13ea0*/  FFMA.FTZ R250, R183, c[0x0][0x2d0], -R162.reuse ;  /* 0x0000b400b7fa7a23 */ /* 0x100fe200000108a2 */
[----:B------:R-:W-:Y:S01]  /*13eb0*/  FSEL R5, R0, RZ, P0 ;  /* 0x000000ff00057208 */ /* 0x000fe20000000000 */
[--C-:B------:R-:W-:Y:S01]  /*13ec0*/  FFMA.FTZ R177, R177, c[0x0][0x2d0], -R162.reuse ;  /* 0x0000b400b1b17a23 */ /* 0x100fe200000108a2 */
[----:B------:R-:W-:Y:S01]  /*13ed0*/  FSEL R160, R160, RZ, P0 ;  /* 0x000000ffa0a07208 */ /* 0x000fe20000000000 */
[----:B------:R-:W1:Y:S01]  /*13ee0*/  MUFU.EX2 R171, R171 ;  /* 0x000000ab00ab7308 */ /* 0x000e620000000800 */
[----:B------:R-:W-:Y:S02]  /*13ef0*/  FFMA.FTZ R162, R175, c[0x0][0x2d0], -R162 ;  /* 0x0000b400afa27a23 */ /* 0x000fe400000108a2 */
[----:B------:R-:W-:Y:S01]  /*13f00*/  FADD.FTZ R5, -R5, R8 ;  /* 0x0000000805057221 */ /* 0x000fe20000010100 */
[----:B--2---:R-:W-:Y:S01]  /*13f10*/  F2FP.BF16.PACK_AB R144, R173, R174 ;  /* 0x000000aead90723e */ /* 0x004fe200000010ff */
[--C-:B------:R-:W-:Y:S02]  /*13f20*/  FFMA.FTZ R168, R19, c[0x0][0x2d0], -R160.reuse ;  /* 0x0000b40013a87a23 */ /* 0x100fe400000108a0 */
[----:B------:R-:W2:Y:S01]  /*13f30*/  LDSM.16.MT88.4 R16, [R166] ;  /* 0x00000000a610783b */ /* 0x000ea20000004200 */
[--C-:B------:R-:W-:Y:S02]  /*13f40*/  FFMA.FTZ R170, R15, c[0x0][0x2d0], -R160.reuse ;  /* 0x0000b4000faa7a23 */ /* 0x100fe400000108a0 */
[--C-:B------:R-:W-:Y:S01]  /*13f50*/  FFMA.FTZ R169, R13, c[0x0][0x2d0], -R160.reuse ;  /* 0x0000b4000da97a23 */ /* 0x100fe200000108a0 */
[----:B------:R-:W-:Y:S01]  /*13f60*/  MUFU.EX2 R168, R168 ;  /* 0x000000a800a87308 */ /* 0x000fe20000000800 */
[--C-:B------:R-:W-:Y:S01]  /*13f70*/  FFMA.FTZ R167, R165, c[0x0][0x2d0], -R160.reuse ;  /* 0x0000b400a5a77a23 */ /* 0x100fe200000108a0 */
[----:B------:R-:W-:Y:S01]  /*13f80*/  IADD3 R165, R197, R166, RZ ;  /* 0x000000a6c5a57210 */ /* 0x000fe20007ffe0ff */
[----:B------:R-:W-:Y:S02]  /*13f90*/  FMUL.FTZ R9, R5, c[0x0][0x2d0] ;  /* 0x0000b40005097a20 */ /* 0x000fe40000410000 */
[--C-:B------:R-:W-:Y:S02]  /*13fa0*/  FFMA.FTZ R178, R178, c[0x0][0x2d0], -R160.reuse ;  /* 0x0000b400b2b27a23 */ /* 0x100fe400000108a0 */
[----:B------:R-:W3:Y:S01]  /*13fb0*/  LDSM.16.MT88.4 R24, [R165] ;  /* 0x00000000a518783b */ /* 0x000ee20000004200 */
[--C-:B------:R-:W-:Y:S02]  /*13fc0*/  FFMA.FTZ R189, R189, c[0x0][0x2d0], -R160.reuse ;  /* 0x0000b400bdbd7a23 */ /* 0x100fe400000108a0 */
[----:B------:R-:W-:Y:S01]  /*13fd0*/  MUFU.EX2 R170, R170 ;  /* 0x000000aa00aa7308 */ /* 0x000fe20000000800 */
[--C-:B------:R-:W-:Y:S01]  /*13fe0*/  FFMA.FTZ R182, R182, c[0x0][0x2d0], -R160.reuse ;  /* 0x0000b400b6b67a23 */ /* 0x100fe200000108a0 */
[----:B-1----:R-:W-:Y:S01]  /*13ff0*/  F2FP.BF16.PACK_AB R146, R171, R172 ;  /* 0x000000acab92723e */ /* 0x002fe200000010ff */
[--C-:B------:R-:W-:Y:S02]  /*14000*/  FFMA.FTZ R247, R247, c[0x0][0x2d0], -R160.reuse ;  /* 0x0000b400f7f77a23 */ /* 0x100fe400000108a0 */
[----:B------:R-:W-:Y:S01]  /*14010*/  LDSM.16.MT88.4 R156, [R165+0x3800] ;  /* 0x00380000a59c783b */ /* 0x000fe20000004200 */
[--C-:B------:R-:W-:Y:S02]  /*14020*/  FFMA.FTZ R246, R246, c[0x0][0x2d0], -R160.reuse ;  /* 0x0000b400f6f67a23 */ /* 0x100fe400000108a0 */
[--C-:B------:R-:W-:Y:S02]  /*14030*/  FFMA.FTZ R188, R188, c[0x0][0x2d0], -R160.reuse ;  /* 0x0000b400bcbc7a23 */ /* 0x100fe400000108a0 */
[----:B------:R-:W1:Y:S01]  /*14040*/  MUFU.EX2 R169, R169 ;  /* 0x000000a900a97308 */ /* 0x000e620000000800 */
[--C-:B------:R-:W-:Y:S02]  /*14050*/  FFMA.FTZ R248, R251, c[0x0][0x2d0], -R160.reuse ;  /* 0x0000b400fbf87a23 */ /* 0x100fe400000108a0 */
[--C-:B------:R-:W-:Y:S02]  /*14060*/  FFMA.FTZ R249, R249, c[0x0][0x2d0], -R160.reuse ;  /* 0x0000b400f9f97a23 */ /* 0x100fe400000108a0 */
[--C-:B------:R-:W-:Y:S02]  /*14070*/  FFMA.FTZ R181, R181, c[0x0][0x2d0], -R160.reuse ;  /* 0x0000b400b5b57a23 */ /* 0x100fe400000108a0 */
[--C-:B------:R-:W-:Y:S02]  /*14080*/  FFMA.FTZ R252, R179, c[0x0][0x2d0], -R160.reuse ;  /* 0x0000b400b3fc7a23 */ /* 0x100fe400000108a0 */
[--C-:B------:R-:W-:Y:S01]  /*14090*/  FFMA.FTZ R179, R163, c[0x0][0x2d0], -R160.reuse ;  /* 0x0000b400a3b37a23 */ /* 0x100fe200000108a0 */
[----:B------:R-:W4:Y:S01]  /*140a0*/  MUFU.EX2 R167, R167 ;  /* 0x000000a700a77308 */ /* 0x000f220000000800 */
[----:B------:R-:W-:Y:S09]  /*140b0*/  FFMA.FTZ R160, R161, c[0x0][0x2d0], -R160 ;  /* 0x0000b400a1a07a23 */ /* 0x000ff200000108a0 */
[----:B------:R-:W5:Y:S01]  /*140c0*/  MUFU.EX2 R8, R6 ;  /* 0x0000000600087308 */ /* 0x000f620000000800 */
[----:B-1----:R-:W-:Y:S09]  /*140d0*/  F2FP.BF16.PACK_AB R145, R169, R170 ;  /* 0x000000aaa991723e */ /* 0x002ff200000010ff */
[----:B------:R-:W1:Y:S01]  /*140e0*/  MUFU.EX2 R3, R9 ;  /* 0x0000000900037308 */ /* 0x000e620000000800 */
[----:B----4-:R-:W-:Y:S09]  /*140f0*/  F2FP.BF16.PACK_AB R147, R167, R168 ;  /* 0x000000a8a793723e */ /* 0x010ff200000010ff */
[----:B------:R-:W-:Y:S01]  /*14100*/  MUFU.EX2 R175, R162 ;  /* 0x000000a200af7308 */ /* 0x000fe20000000800 */
[C---:B-----5:R-:W-:Y:S02]  /*14110*/  FMUL.FTZ R4, R8.reuse, R132 ;  /* 0x0000008408047220 */ /* 0x060fe40000410000 */
[C---:B------:R-:W-:Y:S02]  /*14120*/  FMUL.FTZ R5, R8.reuse, R133 ;  /* 0x0000008508057220 */ /* 0x040fe40000410000 */
[C---:B------:R-:W-:Y:S02]  /*14130*/  FMUL.FTZ R12, R8.reuse, R128 ;  /* 0x00000080080c7220 */ /* 0x040fe40000410000 */
[C---:B------:R-:W-:Y:S03]  /*14140*/  FMUL.FTZ R13, R8.reuse, R129 ;  /* 0x00000081080d7220 */ /* 0x040fe60000410000 */
[----:B------:R4:W-:Y:S01]  /*14150*/  MUFU.EX2 R183, R160 ;  /* 0x000000a000b77308 */ /* 0x0009e20000000800 */
[C---:B------:R-:W-:Y:S02]  /*14160*/  FMUL.FTZ R20, R8.reuse, R120 ;  /* 0x0000007808147220 */ /* 0x040fe40000410000 */
[----:B-1----:R-:W-:Y:S01]  /*14170*/  FMUL.FTZ R6, R3, R134 ;  /* 0x0000008603067220 */ /* 0x002fe20000410000 */
[----:B------:R-:W-:Y:S01]  /*14180*/  IADD3 R9, R197, R164, RZ ;  /* 0x000000a4c5097210 */ /* 0x000fe20007ffe0ff */
[C---:B------:R-:W-:Y:S02]  /*14190*/  FMUL.FTZ R7, R3.reuse, R135 ;  /* 0x0000008703077220 */ /* 0x040fe40000410000 */
[----:B------:R-:W-:Y:S01]  /*141a0*/  LDSM.16.MT88.4 R132, [R165+0x2800] ;  /* 0x00280000a584783b */ /* 0x000fe20000004200 */
[C---:B------:R-:W-:Y:S02]  /*141b0*/  FMUL.FTZ R14, R3.reuse, R130 ;  /* 0x00000082030e7220 */ /* 0x040fe40000410000 */
[C---:B------:R-:W-:Y:S01]  /*141c0*/  FMUL.FTZ R15, R3.reuse, R131 ;  /* 0x00000083030f7220 */ /* 0x040fe20000410000 */
[----:B------:R-:W-:Y:S01]  /*141d0*/  MUFU.EX2 R176, R176 ;  /* 0x000000b000b07308 */ /* 0x000fe20000000800 */
[C---:B--2---:R-:W-:Y:S03]  /*141e0*/  HMMA.16816.F32.BF16 R4, R144.reuse, R16, R4 ;  /* 0x000000109004723c */ /* 0x044fe60000041804 */
[----:B------:R-:W-:Y:S02]  /*141f0*/  LDSM.16.MT88.4 R128, [R166+0x2800] ;  /* 0x00280000a680783b */ /* 0x000fe40000004200 */
[C---:B------:R-:W-:Y:S02]  /*14200*/  FMUL.FTZ R21, R8.reuse, R121 ;  /* 0x0000007908157220 */ /* 0x040fe40000410000 */
[C---:B------:R-:W-:Y:S01]  /*14210*/  FMUL.FTZ R16, R8.reuse, R124 ;  /* 0x0000007c08107220 */ /* 0x040fe20000410000 */
[C---:B------:R-:W-:Y:S01]  /*14220*/  HMMA.16816.F32.BF16 R12, R144.reuse, R18, R12 ;  /* 0x00000012900c723c */ /* 0x040fe2000004180c */
[----:B------:R-:W1:Y:S02]  /*14230*/  MUFU.EX2 R185, R185 ;  /* 0x000000b900b97308 */ /* 0x000e640000000800 */
[----:B------:R-:W-:Y:S01]  /*14240*/  LDSM.16.MT88.4 R148, [R9+0x1800] ;  /* 0x001800000994783b */ /* 0x000fe20000004200 */
[C---:B------:R-:W-:Y:S02]  /*14250*/  FMUL.FTZ R17, R8.reuse, R125 ;  /* 0x0000007d08117220 */ /* 0x040fe40000410000 */
[C---:B------:R-:W-:Y:S02]  /*14260*/  FMUL.FTZ R22, R3.reuse, R122 ;  /* 0x0000007a03167220 */ /* 0x040fe40000410000 */
[C---:B------:R-:W-:Y:S03]  /*14270*/  FMUL.FTZ R18, R3.reuse, R126 ;  /* 0x0000007e03127220 */ /* 0x040fe60000410000 */
[----:B----4-:R-:W-:Y:S01]  /*14280*/  LDSM.16.MT88.4 R160, [R164+0x3800] ;  /* 0x00380000a4a0783b */ /* 0x010fe20000004200 */
[C---:B------:R-:W-:Y:S01]  /*14290*/  FMUL.FTZ R19, R3.reuse, R127 ;  /* 0x0000007f03137220 */ /* 0x040fe20000410000 */
[----:B------:R-:W-:Y:S01]  /*142a0*/  MUFU.EX2 R178, R178 ;  /* 0x000000b200b27308 */ /* 0x000fe20000000800 */
[C---:B------:R-:W-:Y:S02]  /*142b0*/  FMUL.FTZ R23, R3.reuse, R123 ;  /* 0x0000007b03177220 */ /* 0x040fe40000410000 */
[C---:B------:R-:W-:Y:S02]  /*142c0*/  FMUL.FTZ R28, R8.reuse, R112 ;  /* 0x00000070081c7220 */ /* 0x040fe40000410000 */
[C---:B------:R-:W-:Y:S01]  /*142d0*/  FMUL.FTZ R29, R8.reuse, R113 ;  /* 0x00000071081d7220 */ /* 0x040fe20000410000 */
[C---:B---3--:R-:W-:Y:S01]  /*142e0*/  HMMA.16816.F32.BF16 R16, R144.reuse, R24, R16 ;  /* 0x000000189010723c */ /* 0x048fe20000041810 */
[----:B------:R-:W2:Y:S02]  /*142f0*/  LDSM.16.MT88.4 R124, [R9] ;  /* 0x00000000097c783b */ /* 0x000ea40000004200 */
[C---:B------:R-:W-:Y:S01]  /*14300*/  FMUL.FTZ R30, R3.reuse, R114 ;  /* 0x00000072031e7220 */ /* 0x040fe20000410000 */
[----:B------:R-:W3:Y:S01]  /*14310*/  MUFU.EX2 R189, R189 ;  /* 0x000000bd00bd7308 */ /* 0x000ee20000000800 */
        /* <DEDUP_REMOVED lines=15> */
[----:B------:R-:W5:Y:S02]  /*14410*/  MUFU.EX2 R180, R180 ;  /* 0x000000b400b47308 */ /* 0x000f640000000800 */
        /* <DEDUP_REMOVED lines=10> */
[----:B------:R-:W1:Y:S01]  /*144c0*/  MUFU.EX2 R247, R247 ;  /* 0x000000f700f77308 */ /* 0x000e620000000800 */
        /* <DEDUP_REMOVED lines=18> */
[----:B------:R-:W2:Y:S02]  /*145f0*/  MUFU.EX2 R246, R246 ;  /* 0x000000f600f67308 */ /* 0x000ea40000000800 */
[C---:B------:R-:W-:Y:S02]  /*14600*/  FMUL.FTZ R52, R8.reuse, R52 ;  /* 0x0000003408347220 */ /* 0x040fe40000410000 */
[C---:B------:R-:W-:Y:S02]  /*14610*/  FMUL.FTZ R53, R8.reuse, R53 ;  /* 0x0000003508357220 */ /* 0x040fe40000410000 */
[C---:B------:R-:W-:Y:S01]  /*14620*/  FMUL.FTZ R54, R3.reuse, R54 ;  /* 0x0000003603367220 */ /* 0x040fe20000410000 */
[C---:B-1----:R-:W-:Y:S03]  /*14630*/  HMMA.16816.F32.BF16 R48, R144.reuse, R108, R48 ;  /* 0x0000006c9030723c */ /* 0x042fe60000041830 */
[----:B------:R-:W1:Y:S01]  /*14640*/  MUFU.EX2 R188, R188 ;  /* 0x000000bc00bc7308 */ /* 0x000e620000000800 */
[C---:B------:R-:W-:Y:S02]  /*14650*/  FMUL.FTZ R55, R3.reuse, R55 ;  /* 0x0000003703377220 */ /* 0x040fe40000410000 */
[C---:B------:R-:W-:Y:S02]  /*14660*/  FMUL.FTZ R56, R8.reuse, R56 ;  /* 0x0000003808387220 */ /* 0x040fe40000410000 */
[C---:B------:R-:W-:Y:S04]  /*14670*/  FMUL.FTZ R57, R8.reuse, R57 ;  /* 0x0000003908397220 */ /* 0x040fe80000410000 */
[C---:B------:R-:W-:Y:S01]  /*14680*/  FMUL.FTZ R58, R3.reuse, R58 ;  /* 0x0000003a033a7220 */ /* 0x040fe20000410000 */
[C---:B------:R-:W-:Y:S01]  /*14690*/  HMMA.16816.F32.BF16 R52, R144.reuse, R110, R52 ;  /* 0x0000006e9034723c */ /* 0x040fe20000041834 */
[----:B------:R-:W4:Y:S01]  /*146a0*/  LDSM.16.MT88.4 R108, [R166+0x4000] ;  /* 0x00400000a66c783b */ /* 0x000f220000004200 */
[----:B------:R-:W-:Y:S01]  /*146b0*/  MUFU.EX2 R186, R186 ;  /* 0x000000ba00ba7308 */ /* 0x000fe20000000800 */
[C---:B------:R-:W-:Y:S02]  /*146c0*/  FMUL.FTZ R59, R3.reuse, R59 ;  /* 0x0000003b033b7220 */ /* 0x040fe40000410000 */
[C---:B------:R-:W-:Y:S02]  /*146d0*/  FMUL.FTZ R60, R8.reuse, R60 ;  /* 0x0000003c083c7220 */ /* 0x040fe40000410000 */
[C---:B------:R-:W-:Y:S02]  /*146e0*/  FMUL.FTZ R61, R8.reuse, R61 ;  /* 0x0000003d083d7220 */ /* 0x040fe40000410000 */
[C---:B------:R-:W-:Y:S01]  /*146f0*/  FMUL.FTZ R62, R3.reuse, R62 ;  /* 0x0000003e033e7220 */ /* 0x040fe20000410000 */
[C---:B------:R-:W-:Y:S02]  /*14700*/  HMMA.16816.F32.BF16 R56, R144.reuse, R104, R56 ;  /* 0x000000689038723c */ /* 0x040fe40000041838 */
[----:B------:R-:W1:Y:S01]  /*14710*/  MUFU.EX2 R184, R184 ;  /* 0x000000b800b87308 */ /* 0x000e620000000800 */
[C---:B------:R-:W-:Y:S02]  /*14720*/  FMUL.FTZ R63, R3.reuse, R63 ;  /* 0x0000003f033f7220 */ /* 0x040fe40000410000 */
[C---:B------:R-:W-:Y:S02]  /*14730*/  FMUL.FTZ R64, R8.reuse, R64 ;  /* 0x0000004008407220 */ /* 0x040fe40000410000 */
[C---:B------:R-:W-:Y:S02]  /*14740*/  FMUL.FTZ R65, R8.reuse, R65 ;  /* 0x0000004108417220 */ /* 0x040fe40000410000 */
[C---:B------:R-:W-:Y:S01]  /*14750*/  FMUL.FTZ R66, R3.reuse, R66 ;  /* 0x0000004203427220 */ /* 0x040fe20000410000 */
[C---:B------:R-:W-:Y:S01]  /*14760*/  HMMA.16816.F32.BF16 R60, R144.reuse, R106, R60 ;  /* 0x0000006a903c723c */ /* 0x040fe2000004183c */
[----:B------:R-:W1:Y:S01]  /*14770*/  LDSM.16.MT88.4 R104, [R165+0x4000] ;  /* 0x00400000a568783b */ /* 0x000e620000004200 */
        /* <DEDUP_REMOVED lines=12> */
[----:B------:R-:W2:Y:S01]  /*14840*/  LDSM.16.MT88.4 R112, [R164+0x4000] ;  /* 0x00400000a470783b */ /* 0x000ea20000004200 */
[----:B------:R-:W-:Y:S01]  /*14850*/  MUFU.EX2 R187, R187 ;  /* 0x000000bb00bb7308 */ /* 0x000fe20000000800 */
[C---:B------:R-:W-:Y:S02]  /*14860*/  FMUL.FTZ R75, R3.reuse, R75 ;  /* 0x0000004b034b7220 */ /* 0x040fe40000410000 */
[C---:B------:R-:W-:Y:S02]  /*14870*/  FMUL.FTZ R76, R8.reuse, R76 ;  /* 0x0000004c084c7220 */ /* 0x040fe40000410000 */
[C---:B------:R-:W-:Y:S02]  /*14880*/  FMUL.FTZ R77, R8.reuse, R77 ;  /* 0x0000004d084d7220 */ /* 0x040fe40000410000 */
[C---:B------:R-:W-:Y:S01]  /*14890*/  FMUL.FTZ R78, R3.reuse, R78 ;  /* 0x0000004e034e7220 */ /* 0x040fe20000410000 */
[C---:B----4-:R-:W-:Y:S02]  /*148a0*/  HMMA.16816.F32.BF16 R72, R144.reuse, R108, R72 ;  /* 0x0000006c9048723c */ /* 0x050fe40000041848 */
[----:B------:R-:W4:Y:S01]  /*148b0*/  MUFU.EX2 R250, R250 ;  /* 0x000000fa00fa7308 */ /* 0x000f220000000800 */
[C---:B------:R-:W-:Y:S02]  /*148c0*/  FMUL.FTZ R79, R3.reuse, R79 ;  /* 0x0000004f034f7220 */ /* 0x040fe40000410000 */
[C---:B------:R-:W-:Y:S02]  /*148d0*/  FMUL.FTZ R80, R8.reuse, R80 ;  /* 0x0000005008507220 */ /* 0x040fe40000410000 */
[C---:B------:R-:W-:Y:S02]  /*148e0*/  FMUL.FTZ R81, R8.reuse, R81 ;  /* 0x0000005108517220 */ /* 0x040fe40000410000 */
        /* <DEDUP_REMOVED lines=8> */
[C---:B-1----:R-:W-:Y:S02]  /*14970*/  HMMA.16816.F32.BF16 R80, R144.reuse, R104, R80 ;  /* 0x000000689050723c */ /* 0x042fe40000041850 */
[----:B------:R-:W1:Y:S01]  /*14980*/  MUFU.EX2 R252, R252 ;  /* 0x000000fc00fc7308 */ /* 0x000e620000000800 */
[----:B------:R-:W-:Y:S02]  /*14990*/  FMUL.FTZ R87, R3, R87 ;  /* 0x0000005703577220 */ /* 0x000fe40000410000 */
[C---:B------:R-:W-:Y:S02]  /*149a0*/  FMUL.FTZ R88, R8.reuse, R88 ;  /* 0x0000005808587220 */ /* 0x040fe40000410000 */
[C---:B------:R-:W-:Y:S01]  /*149b0*/  FMUL.FTZ R89, R8.reuse, R89 ;  /* 0x0000005908597220 */ /* 0x040fe20000410000 */
[----:B------:R-:W-:Y:S01]  /*149c0*/  F2FP.BF16.PACK_AB R104, R185, R176 ;  /* 0x000000b0b968723e */ /* 0x000fe200000010ff */
[C---:B------:R-:W-:Y:S01]  /*149d0*/  FMUL.FTZ R90, R3.reuse, R90 ;  /* 0x0000005a035a7220 */ /* 0x040fe20000410000 */
[C---:B------:R-:W-:Y:S02]  /*149e0*/  HMMA.16816.F32.BF16 R84, R144.reuse, R106, R84 ;  /* 0x0000006a9054723c */ /* 0x040fe40000041854 */
[----:B------:R-:W1:Y:S01]  /*149f0*/  MUFU.EX2 R177, R177 ;  /* 0x000000b100b17308 */ /* 0x000e620000000800 */
[----:B------:R-:W-:Y:S01]  /*14a00*/  FMUL.FTZ R91, R3, R91 ;  /* 0x0000005b035b7220 */ /* 0x000fe20000410000 */
[----:B---3--:R-:W-:Y:S01]  /*14a10*/  F2FP.BF16.PACK_AB R105, R189, R178 ;  /* 0x000000b2bd69723e */ /* 0x008fe200000010ff */
[C---:B------:R-:W-:Y:S02]  /*14a20*/  FMUL.FTZ R92, R8.reuse, R92 ;  /* 0x0000005c085c7220 */ /* 0x040fe40000410000 */
[----:B------:R-:W-:Y:S01]  /*14a30*/  FMUL.FTZ R93, R8, R93 ;  /* 0x0000005d085d7220 */ /* 0x000fe20000410000 */
[----:B-----5:R-:W-:Y:S01]  /*14a40*/  F2FP.BF16.PACK_AB R106, R180, R191 ;  /* 0x000000bfb46a723e */ /* 0x020fe200000010ff */
[C---:B------:R-:W-:Y:S01]  /*14a50*/  FMUL.FTZ R94, R3.reuse, R94 ;  /* 0x0000005e035e7220 */ /* 0x040fe20000410000 */
[C---:B--2---:R-:W-:Y:S02]  /*14a60*/  HMMA.16816.F32.BF16 R88, R144.reuse, R112, R88 ;  /* 0x000000709058723c */ /* 0x044fe40000041858 */
[----:B------:R-:W2:Y:S01]  /*14a70*/  MUFU.EX2 R179, R179 ;  /* 0x000000b300b37308 */ /* 0x000ea20000000800 */
[----:B------:R-:W-:Y:S01]  /*14a80*/  FMUL.FTZ R95, R3, R95 ;  /* 0x0000005f035f7220 */ /* 0x000fe20000410000 */
[----:B------:R-:W-:Y:S01]  /*14a90*/  F2FP.BF16.PACK_AB R107, R247, R182 ;  /* 0x000000b6f76b723e */ /* 0x000fe200000010ff */
[C---:B------:R-:W-:Y:S02]  /*14aa0*/  FMUL.FTZ R96, R8.reuse, R96 ;  /* 0x0000006008607220 */ /* 0x040fe40000410000 */
[C---:B------:R-:W-:Y:S02]  /*14ab0*/  FMUL.FTZ R97, R8.reuse, R97 ;  /* 0x0000006108617220 */ /* 0x040fe40000410000 */
[C---:B------:R-:W-:Y:S01]  /*14ac0*/  FMUL.FTZ R98, R3.reuse, R98 ;  /* 0x0000006203627220 */ /* 0x040fe20000410000 */
[C---:B------:R-:W-:Y:S01]  /*14ad0*/  HMMA.16816.F32.BF16 R92, R144.reuse, R114, R92 ;  /* 0x00000072905c723c */ /* 0x040fe2000004185c */
[----:B------:R-:W3:Y:S02]  /*14ae0*/  LDSM.16.MT88.4 R112, [R164+0x800] ;  /* 0x00080000a470783b */ /* 0x000ee40000004200 */
[C---:B------:R-:W-:Y:S02]  /*14af0*/  FMUL.FTZ R99, R3.reuse, R99 ;  /* 0x0000006303637220 */ /* 0x040fe40000410000 */
[C---:B------:R-:W-:Y:S02]  /*14b00*/  FMUL.FTZ R100, R8.reuse, R100 ;  /* 0x0000006408647220 */ /* 0x040fe40000410000 */
[C---:B------:R-:W-:Y:S02]  /*14b10*/  FMUL.FTZ R101, R8.reuse, R101 ;  /* 0x0000006508657220 */ /* 0x040fe40000410000 */
[C---:B------:R-:W-:Y:S01]  /*14b20*/  FMUL.FTZ R102, R3.reuse, R102 ;  /* 0x0000006603667220 */ /* 0x040fe20000410000 */
[C---:B----4-:R-:W-:Y:S03]  /*14b30*/  HMMA.16816.F32.BF16 R96, R144.reuse, R108, R96 ;  /* 0x0000006c9060723c */ /* 0x050fe60000041860 */
[C---:B------:R-:W-:Y:S02]  /*14b40*/  FMUL.FTZ R103, R3.reuse, R103 ;  /* 0x0000006703677220 */ /* 0x040fe40000410000 */
[----:B------:R-:W-:Y:S02]  /*14b50*/  FFMA.FTZ R170, R3, R238, R170 ;  /* 0x000000ee03aa7223 */ /* 0x000fe400000100aa */
[----:B------:R-:W-:Y:S02]  /*14b60*/  FFMA.FTZ R174, R8, R239, R174 ;  /* 0x000000ef08ae7223 */ /* 0x000fe400000100ae */
[----:B------:R-:W-:Y:S01]  /*14b70*/  FADD.FTZ R169, R169, R170 ;  /* 0x000000aaa9a97221 */ /* 0x000fe20000010000 */
[----:B------:R-:W-:Y:S01]  /*14b80*/  HMMA.16816.F32.BF16 R100, R144, R110, R100 ;  /* 0x0000006e9064723c */ /* 0x000fe20000041864 */
[----:B------:R-:W4:Y:S02]  /*14b90*/  LDSM.16.MT88.4 R108, [R164+0x2800] ;  /* 0x00280000a46c783b */ /* 0x000f240000004200 */
[----:B------:R-:W-:Y:S02]  /*14ba0*/  FADD.FTZ R173, R173, R174 ;  /* 0x000000aeadad7221 */ /* 0x000fe40000010000 */
[----:B------:R-:W-:Y:S02]  /*14bb0*/  FADD.FTZ R168, R168, R169 ;  /* 0x000000a9a8a87221 */ /* 0x000fe40000010000 */
[----:B------:R-:W-:Y:S01]  /*14bc0*/  FADD.FTZ R172, R172, R173 ;  /* 0x000000adacac7221 */ /* 0x000fe20000010000 */
        /* <DEDUP_REMOVED lines=15> */
[C---:B---3--:R-:W-:Y:S04]  /*14cc0*/  HMMA.16816.F32.BF16 R24, R104.reuse, R112, R24 ;  /* 0x000000706818723c */ /* 0x048fe80000041818 */
[----:B------:R-:W-:Y:S02]  /*14cd0*/  FADD.FTZ R191, R180, R191 ;  /* 0x000000bfb4bf7221 */ /* 0x000fe40000010000 */
[----:B------:R-:W-:Y:S02]  /*14ce0*/  FADD.FTZ R247, R247, R182 ;  /* 0x000000b6f7f77221 */ /* 0x000fe40000010000 */
[C---:B------:R-:W-:Y:S01]  /*14cf0*/  HMMA.16816.F32.BF16 R28, R104.reuse, R114, R28 ;  /* 0x00000072681c723c */ /* 0x040fe2000004181c */
[----:B------:R-:W3:Y:S03]  /*14d00*/  LDSM.16.MT88.4 R112, [R166+0x4800] ;  /* 0x00480000a670783b */ /* 0x000ee60000004200 */
[----:B------:R-:W-:Y:S04]  /*14d10*/  FADD.FTZ R247, R246, R247 ;  /* 0x000000f7f6f77221 */ /* 0x000fe80000010000 */
[C---:B------:R-:W-:Y:S04]  /*14d20*/  HMMA.16816.F32.BF16 R32, R104.reuse, R124, R32 ;  /* 0x0000007c6820723c */ /* 0x040fe80000041820 */
[----:B------:R-:W-:Y:S04]  /*14d30*/  FADD.FTZ R247, R188, R247 ;  /* 0x000000f7bcf77221 */ /* 0x000fe80000010000 */
        /* <DEDUP_REMOVED lines=8> */
[C---:B----4-:R-:W-:Y:S08]  /*14dc0*/  HMMA.16816.F32.BF16 R56, R104.reuse, R108, R56 ;  /* 0x0000006c6838723c */ /* 0x050ff00000041838 */
[C---:B------:R-:W-:Y:S01]  /*14dd0*/  HMMA.16816.F32.BF16 R60, R104.reuse, R110, R60 ;  /* 0x0000006e683c723c */ /* 0x040fe2000004183c */
[----:B------:R-:W4:Y:S07]  /*14de0*/  LDSM.16.MT88.4 R108, [R164+0x4800] ;  /* 0x00480000a46c783b */ /* 0x000f2e0000004200 */
[C---:B-----5:R-:W-:Y:S08]  /*14df0*/  HMMA.16816.F32.BF16 R64, R104.reuse, R116, R64 ;  /* 0x000000746840723c */ /* 0x060ff00000041840 */
[C---:B------:R-:W-:Y:S01]  /*14e00*/  HMMA.16816.F32.BF16 R68, R104.reuse, R118, R68 ;  /* 0x000000766844723c */ /* 0x040fe20000041844 */
[----:B------:R-:W5:Y:S07]  /*14e10*/  LDSM.16.MT88.4 R116, [R9+0x4800] ;  /* 0x004800000974783b */ /* 0x000f6e0000004200 */
[C---:B---3--:R-:W-:Y:S08]  /*14e20*/  HMMA.16816.F32.BF16 R72, R104.reuse, R112, R72 ;  /* 0x000000706848723c */ /* 0x048ff00000041848 */
[C---:B------:R-:W-:Y:S01]  /*14e30*/  HMMA.16816.F32.BF16 R76, R104.reuse, R114, R76 ;  /* 0x00000072684c723c */ /* 0x040fe2000004184c */
[----:B------:R-:W3:Y:S07]  /*14e40*/  LDSM.16.MT88.4 R112, [R166+0x1000] ;  /* 0x00100000a670783b */ /* 0x000eee0000004200 */
[C---:B------:R-:W-:Y:S08]  /*14e50*/  HMMA.16816.F32.BF16 R80, R104.reuse, R120, R80 ;  /* 0x000000786850723c */ /* 0x040ff00000041850 */
[C---:B------:R-:W-:Y:S01]  /*14e60*/  HMMA.16816.F32.BF16 R84, R104.reuse, R122, R84 ;  /* 0x0000007a6854723c */ /* 0x040fe20000041854 */
[----:B------:R-:W1:Y:S07]  /*14e70*/  LDSM.16.MT88.4 R120, [R164+0x1000] ;  /* 0x00100000a478783b */ /* 0x000e6e0000004200 */
[C---:B----4-:R-:W-:Y:S08]  /*14e80*/  HMMA.16816.F32.BF16 R88, R104.reuse, R108, R88 ;  /* 0x0000006c6858723c */ /* 0x050ff00000041858 */
[C---:B------:R-:W-:Y:S01]  /*14e90*/  HMMA.16816.F32.BF16 R92, R104.reuse, R110, R92 ;  /* 0x0000006e685c723c */ /* 0x040fe2000004185c */
[----:B------:R-:W4:Y:S07]  /*14ea0*/  LDSM.16.MT88.4 R108, [R164+0x3000] ;  /* 0x00300000a46c783b */ /* 0x000f2e0000004200 */
[C---:B-----5:R-:W-:Y:S08]  /*14eb0*/  HMMA.16816.F32.BF16 R96, R104.reuse, R116, R96 ;  /* 0x000000746860723c */ /* 0x060ff00000041860 */
[----:B------:R-:W-:Y:S01]  /*14ec0*/  HMMA.16816.F32.BF16 R100, R104, R118, R100 ;  /* 0x000000766864723c */ /* 0x000fe20000041864 */
[----:B------:R-:W-:Y:S06]  /*14ed0*/  LDSM.16.MT88.4 R116, [R166+0x5000] ;  /* 0x00500000a674783b */ /* 0x000fec0000004200 */
[----:B------:R-:W-:Y:S02]  /*14ee0*/  F2FP.BF16.PACK_AB R104, R202, R190 ;  /* 0x000000beca68723e */ /* 0x000fe400000010ff */
[----:B------:R-:W-:Y:S03]  /*14ef0*/  F2FP.BF16.PACK_AB R105, R188, R246 ;  /* 0x000000f6bc69723e */ /* 0x000fe600000010ff */
[----:B------:R-:W-:Y:S02]  /*14f00*/  F2FP.BF16.PACK_AB R106, R184, R186 ;  /* 0x000000bab86a723e */ /* 0x000fe400000010ff */
[C---:B------:R-:W-:Y:S01]  /*14f10*/  F2FP.BF16.PACK_AB R107, R249.reuse, R248 ;  /* 0x000000f8f96b723e */ /* 0x040fe200000010ff */
[----:B------:R-:W-:Y:S04]  /*14f20*/  FADD.FTZ R248, R248, R247 ;  /* 0x000000f7f8f87221 */ /* 0x000fe80000010000 */
[----:B------:R-:W-:Y:S02]  /*14f30*/  FADD.FTZ R248, R249, R248 ;  /* 0x000000f8f9f87221 */ /* 0x000fe40000010000 */
[C---:B---3--:R-:W-:Y:S08]  /*14f40*/  HMMA.16816.F32.BF16 R4, R104.reuse, R112, R4 ;  /* 0x000000706804723c */ /* 0x048ff00000041804 */
        /* <DEDUP_REMOVED lines=15> */
[C---:B------:R-:W-:Y:S01]  /*15040*/  F2FP.BF16.PACK_AB R145, R252.reuse, R181 ;  /* 0x000000b5fc91723e */ /* 0x040fe200000010ff */
[----:B------:R-:W-:Y:S02]  /*15050*/  FADD.FTZ R181, R181, R248 ;  /* 0x000000f8b5b57221 */ /* 0x000fe40000010000 */
[----:B------:R-:W-:Y:S01]  /*15060*/  F2FP.BF16.PACK_AB R146, R175, R177 ;  /* 0x000000b1af92723e */ /* 0x000fe200000010ff */
[C---:B----4-:R-:W-:Y:S04]  /*15070*/  HMMA.16816.F32.BF16 R56, R104.reuse, R108, R56 ;  /* 0x0000006c6838723c */ /* 0x050fe80000041838 */
[----:B--2---:R-:W-:Y:S01]  /*15080*/  F2FP.BF16.PACK_AB R147, R183, R179 ;  /* 0x000000b3b793723e */ /* 0x004fe200000010ff */
[----:B------:R-:W-:Y:S03]  /*15090*/  FADD.FTZ R252, R252, R181 ;  /* 0x000000b5fcfc7221 */ /* 0x000fe60000010000 */
[C---:B------:R-:W-:Y:S01]  /*150a0*/  HMMA.16816.F32.BF16 R60, R104.reuse, R110, R60 ;  /* 0x0000006e683c723c */ /* 0x040fe2000004183c */
[----:B------:R-:W2:Y:S03]  /*150b0*/  LDSM.16.MT88.4 R108, [R164+0x5000] ;  /* 0x00500000a46c783b */ /* 0x000ea60000004200 */
[----:B------:R-:W-:Y:S04]  /*150c0*/  FADD.FTZ R252, R179, R252 ;  /* 0x000000fcb3fc7221 */ /* 0x000fe80000010000 */
[C---:B---3--:R-:W-:Y:S04]  /*150d0*/  HMMA.16816.F32.BF16 R64, R104.reuse, R112, R64 ;  /* 0x000000706840723c */ /* 0x048fe80000041840 */
[----:B------:R-:W-:Y:S04]  /*150e0*/  FADD.FTZ R238, R183, R252 ;  /* 0x000000fcb7ee7221 */ /* 0x000fe80000010000 */
[C---:B------:R-:W-:Y:S01]  /*150f0*/  HMMA.16816.F32.BF16 R68, R104.reuse, R114, R68 ;  /* 0x000000726844723c */ /* 0x040fe20000041844 */
[----:B------:R-:W3:Y:S07]  /*15100*/  LDSM.16.MT88.4 R112, [R9+0x5000] ;  /* 0x005000000970783b */ /* 0x000eee0000004200 */
[C---:B------:R-:W-:Y:S08]  /*15110*/  HMMA.16816.F32.BF16 R72, R104.reuse, R116, R72 ;  /* 0x000000746848723c */ /* 0x040ff00000041848 */
        /* <DEDUP_REMOVED lines=8> */
[----:B------:R-:W-:Y:S08]  /*151a0*/  HMMA.16816.F32.BF16 R100, R104, R114, R100 ;  /* 0x000000726864723c */ /* 0x000ff00000041864 */
[C---:B------:R-:W-:Y:S08]  /*151b0*/  HMMA.16816.F32.BF16 R132, R144.reuse, R128, R4 ;  /* 0x000000809084723c */ /* 0x040ff00000041804 */
[C---:B------:R-:W-:Y:S01]  /*151c0*/  HMMA.16816.F32.BF16 R128, R144.reuse, R130, R12 ;  /* 0x000000829080723c */ /* 0x040fe2000004180c */
[----:B------:R-:W3:Y:S07]  /*151d0*/  LDSM.16.MT88.4 R12, [R9+0x3800] ;  /* 0x00380000090c783b */ /* 0x000eee0000004200 */
[C---:B-1----:R-:W-:Y:S01]  /*151e0*/  HMMA.16816.F32.BF16 R124, R144.reuse, R120, R16 ;  /* 0x00000078907c723c */ /* 0x042fe20000041810 */
[----:B------:R-:W1:Y:S07]  /*151f0*/  LDSM.16.MT88.4 R16, [R166+0x5800] ;  /* 0x00580000a610783b */ /* 0x000e6e0000004200 */
[C---:B------:R-:W-:Y:S01]  /*15200*/  HMMA.16816.F32.BF16 R120, R144.reuse, R122, R20 ;  /* 0x0000007a9078723c */ /* 0x040fe20000041814 */
[----:B------:R-:W4:Y:S07]  /*15210*/  LDSM.16.MT88.4 R20, [R165+0x5800] ;  /* 0x00580000a514783b */ /* 0x000f2e0000004200 */
[C---:B--2---:R-:W-:Y:S07]  /*15220*/  HMMA.16816.F32.BF16 R116, R144.reuse, R108, R24 ;  /* 0x0000006c9074723c */ /* 0x044fee0000041818 */
[----:B------:R-:W-:Y:S01]  /*15230*/  IADD3 R25, R245, -0x2, RZ ;  /* 0xfffffffef5197810 */ /* 0x000fe20007ffe0ff */
[C---:B------:R-:W-:Y:S03]  /*15240*/  HMMA.16816.F32.BF16 R112, R144.reuse, R110, R28 ;  /* 0x0000006e9070723c */ /* 0x040fe6000004181c */
        /* <DEDUP_REMOVED lines=9> */
[C---:B------:R-:W-:Y:S04]  /*152e0*/  @P0 IMAD R8, R25.reuse, c[0x0][0x1e4], R8 ;  /* 0x0000790019080a24 */ /* 0x040fe800078e0208 */
[C---:B------:R-:W-:Y:S08]  /*152f0*/  HMMA.16816.F32.BF16 R48, R144.reuse, R156, R48 ;  /* 0x0000009c9030723c */ /* 0x040ff00000041830 */
[C---:B------:R-:W-:Y:S08]  /*15300*/  HMMA.16816.F32.BF16 R52, R144.reuse, R158, R52 ;  /* 0x0000009e9034723c */ /* 0x040ff00000041834 */
[C---:B------:R-:W-:Y:S08]  /*15310*/  HMMA.16816.F32.BF16 R56, R144.reuse, R160, R56 ;  /* 0x000000a09038723c */ /* 0x040ff00000041838 */
[C---:B------:R-:W-:Y:S08]  /*15320*/  HMMA.16816.F32.BF16 R60, R144.reuse, R162, R60 ;  /* 0x000000a2903c723c */ /* 0x040ff0000004183c */
[C---:B---3--:R-:W-:Y:S08]  /*15330*/  HMMA.16816.F32.BF16 R64, R144.reuse, R12, R64 ;  /* 0x0000000c9040723c */ /* 0x048ff00000041840 */
[C---:B------:R-:W-:Y:S01]  /*15340*/  HMMA.16816.F32.BF16 R68, R144.reuse, R14, R68 ;  /* 0x0000000e9044723c */ /* 0x040fe20000041844 */
[----:B------:R-:W2:Y:S07]  /*15350*/  LDSM.16.MT88.4 R12, [R164+0x5800] ;  /* 0x00580000a40c783b */ /* 0x000eae0000004200 */
[C---:B-1----:R-:W-:Y:S07]  /*15360*/  HMMA.16816.F32.BF16 R72, R144.reuse, R16, R72 ;  /* 0x000000109048723c */ /* 0x042fee0000041848 */
[----:B------:R-:W-:Y:S01]  /*15370*/  @P0 IMAD.WIDE.U32 R16, R25, c[0x0][0x1e0], RZ ;  /* 0x0000780019100a25 */ /* 0x000fe200078e00ff */
[C---:B------:R-:W-:Y:S01]  /*15380*/  HMMA.16816.F32.BF16 R76, R144.reuse, R18, R76 ;  /* 0x00000012904c723c */ /* 0x040fe2000004184c */
[----:B------:R-:W-:Y:S03]  /*15390*/  @P0 MOV R25, c[0x0][0x1e4] ;  /* 0x0000790000190a02 */ /* 0x000fe60000000f00 */
[----:B------:R-:W-:Y:S02]  /*153a0*/  @P0 IADD3 R17, R17, R8, RZ ;  /* 0x0000000811110210 */ /* 0x000fe40007ffe0ff */
[C---:B------:R-:W-:Y:S02]  /*153b0*/  @P0 SHF.L.U32 R3, R16.reuse, 0x6, RZ ;  /* 0x0000000610030819 */ /* 0x040fe400000006ff */
[C---:B----4-:R-:W-:Y:S04]  /*153c0*/  HMMA.16816.F32.BF16 R80, R144.reuse, R20, R80 ;  /* 0x000000149050723c */ /* 0x050fe80000041850 */
[----:B------:R-:W-:Y:S02]  /*153d0*/  @P0 SHF.L.U64.HI R8, R16, 0x6, R17 ;  /* 0x0000000610080819 */ /* 0x000fe40000010211 */
[----:B------:R1:W3:Y:S01]  /*153e0*/  LDSM.16.MT88.4 R16, [R9+0x5800] ;  /* 0x005800000910783b */ /* 0x0002e20000004200 */
[----:B------:R-:W-:Y:S01]  /*153f0*/  @P0 MOV R20, c[0x0][0x1e0] ;  /* 0x0000780000140a02 */ /* 0x000fe20000000f00 */
[C---:B------:R-:W-:Y:S04]  /*15400*/  HMMA.16816.F32.BF16 R84, R144.reuse, R22, R84 ;  /* 0x000000169054723c */ /* 0x040fe80000041854 */
[C---:B------:R-:W-:Y:S04]  /*15410*/  @P0 LEA R21, P1, R20.reuse, R3, 0x5 ;  /* 0x0000000314150211 */ /* 0x040fe800078228ff */
[----:B------:R-:W-:Y:S01]  /*15420*/  @P0 LEA.HI.X R20, R20, R8, R25, 0x5, P1 ;  /* 0x0000000814140211 */ /* 0x000fe200008f2c19 */
[C---:B--2---:R-:W-:Y:S03]  /*15430*/  HMMA.16816.F32.BF16 R88, R144.reuse, R12, R88 ;  /* 0x0000000c9058723c */ /* 0x044fe60000041858 */
[C---:B------:R-:W-:Y:S02]  /*15440*/  ISETP.GE.AND P1, PT, R233.reuse, 0x1, PT ;  /* 0x00000001e900780c */ /* 0x040fe40003f26270 */
[----:B------:R-:W-:Y:S02]  /*15450*/  IADD3 R233, R233, 0x1, RZ ;  /* 0x00000001e9e97810 */ /* 0x000fe40007ffe0ff */
[-C--:B------:R-:W-:Y:S01]  /*15460*/  @P0 IADD3 R21, P5, R21, R236.reuse, RZ ;  /* 0x000000ec15150210 */ /* 0x080fe20007fbe0ff */
[C---:B------:R-:W-:Y:S04]  /*15470*/  HMMA.16816.F32.BF16 R92, R144.reuse, R14, R92 ;  /* 0x0000000e905c723c */ /* 0x040fe8000004185c */
[----:B------:R-:W-:Y:S01]  /*15480*/  SEL R233, R233, RZ, !P1 ;  /* 0x000000ffe9e97207 */ /* 0x000fe20004800000 */
[----:B-1----:R-:W-:Y:S01]  /*15490*/  FADD.FTZ R9, R190, R191 ;  /* 0x000000bfbe097221 */ /* 0x002fe20000010000 */
[----:B------:R-:W-:Y:S02]  /*154a0*/  @P0 IADD3 R3, P1, R3, R236, RZ ;  /* 0x000000ec03030210 */ /* 0x000fe40007f3e0ff */
[----:B------:R-:W-:Y:S01]  /*154b0*/  @P0 LEA R12, P4, R21, c[0x0][0x1c8], 0x1 ;  /* 0x00007200150c0a11 */ /* 0x000fe200078808ff */
[----:B------:R-:W-:Y:S03]  /*154c0*/  FADD.FTZ R9, R202, R9 ;  /* 0x00000009ca097221 */ /* 0x000fe60000010000 */
[C---:B------:R-:W-:Y:S01]  /*154d0*/  @P0 LEA R22, P6, R3.reuse, c[0x0][0x1c8], 0x1 ;  /* 0x0000720003160a11 */ /* 0x040fe200078c08ff */
[----:B------:R-:W-:Y:S01]  /*154e0*/  FADD.FTZ R9, R186, R9 ;  /* 0x00000009ba097221 */ /* 0x000fe20000010000 */
[-C--:B------:R-:W-:Y:S02]  /*154f0*/  @P0 IADD3.X R8, R8, R231.reuse, RZ, P1, !PT ;  /* 0x000000e708080210 */ /* 0x080fe40000ffe4ff */
[----:B------:R-:W-:Y:S01]  /*15500*/  @P0 ISETP.GE.AND P1, PT, R214, c[0x0][0x1d4], PT ;  /* 0x00007500d6000a0c */ /* 0x000fe20003f26270 */
[----:B------:R-:W-:Y:S01]  /*15510*/  FADD.FTZ R184, R184, R9 ;  /* 0x00000009b8b87221 */ /* 0x000fe20000010000 */
[----:B------:R-:W-:Y:S01]  /*15520*/  @P0 LEA.HI.X R23, R3, c[0x0][0x1cc], R8, 0x1, P6 ;  /* 0x0000730003170a11 */ /* 0x000fe200030f0c08 */
[----:B------:R-:W-:Y:S01]  /*15530*/  @P0 IMAD R3, R233, 0x6000, R11 ;  /* 0x00006000e9030824 */ /* 0x000fe200078e020b */
[----:B------:R-:W-:Y:S01]  /*15540*/  @P0 IADD3.X R20, R20, R231, RZ, P5, !PT ;  /* 0x000000e714140210 */ /* 0x000fe20002ffe4ff */
[C---:B---3--:R-:W-:Y:S03]  /*15550*/  HMMA.16816.F32.BF16 R96, R144.reuse, R16, R96 ;  /* 0x000000109060723c */ /* 0x048fe60000041860 */
[----:B------:R-:W-:Y:S01]  /*15560*/  @!PT LDS RZ, [RZ] ;  /* 0x00000000fffff984 */ /* 0x000fe20000000800 */
[----:B------:R-:W-:Y:S01]  /*15570*/  @!PT LDS RZ, [RZ] ;  /* 0x00000000fffff984 */ /* 0x000fe20000000800 */
[----:B------:R-:W-:Y:S01]  /*15580*/  @!PT LDS RZ, [RZ] ;  /* 0x00000000fffff984 */ /* 0x000fe20000000800 */
[----:B------:R1:W-:Y:S01]  /*15590*/  @P0 LDGSTS.E.BYPASS.LTC128B.128 [R3], [R22.64], !P3 ;  /* 0x0000000016030fae */ /* 0x0003e2000d901d48 */
[----:B------:R-:W-:Y:S01]  /*155a0*/  @P0 LEA.HI.X R13, R21, c[0x0][0x1cc], R20, 0x1, P4 ;  /* 0x00007300150d0a11 */ /* 0x000fe200020f0c14 */
[----:B------:R-:W-:Y:S01]  /*155b0*/  FADD.FTZ R187, R187, R184 ;  /* 0x000000b8bbbb7221 */ /* 0x000fe20000010000 */
[----:B------:R-:W-:Y:S02]  /*155c0*/  IADD3 R8, R199, 0x1, RZ ;  /* 0x00000001c7087810 */ /* 0x000fe40007ffe0ff */
[----:B------:R-:W-:Y:S03]  /*155d0*/  HMMA.16816.F32.BF16 R100, R144, R18, R100 ;  /* 0x000000129064723c */ /* 0x000fe60000041864 */
[----:B------:R1:W-:Y:S01]  /*155e0*/  @P0 LDGSTS.E.BYPASS.LTC128B.128 [R3+0x2000], [R22.64+0x80], !P2 ;  /* 0x0200008016030fae */ /* 0x0003e2000d101d48 */
[----:B------:R-:W-:Y:S04]  /*155f0*/  FADD.FTZ R250, R250, R187 ;  /* 0x000000bbfafa7221 */ /* 0x000fe80000010000 */
[----:B------:R-:W-:Y:S03]  /*15600*/  FADD.FTZ R250, R177, R250 ;  /* 0x000000fab1fa7221 */ /* 0x000fe60000010000 */
[----:B------:R1:W-:Y:S01]  /*15610*/  @P0 LDGSTS.E.BYPASS.LTC128B.128 [R3+0x4000], [R22.64+0x100], !P1 ;  /* 0x0400010016030fae */ /* 0x0003e2000c901d48 */
[----:B------:R-:W-:Y:S07]  /*15620*/  FADD.FTZ R239, R175, R250 ;  /* 0x000000faafef7221 */ /* 0x000fee0000010000 */
[----:B------:R1:W-:Y:S08]  /*15630*/  @P0 LDGSTS.E.BYPASS.LTC128B.128 [R3+0x1000], [R12.64], !P3 ;  /* 0x010000000c030fae */ /* 0x0003f0000d901d48 */
[----:B------:R1:W-:Y:S08]  /*15640*/  @P0 LDGSTS.E.BYPASS.LTC128B.128 [R3+0x3000], [R12.64+0x80], !P2 ;  /* 0x030000800c030fae */ /* 0x0003f0000d101d48 */
[----:B------:R1:W-:Y:S01]  /*15650*/  @P0 LDGSTS.E.BYPASS.LTC128B.128 [R3+0x5000], [R12.64+0x100], !P1 ;  /* 0x050001000c030fae */ /* 0x0003e2000c901d48 */
[----:B------:R-:W-:Y:S02]  /*15660*/  ISETP.GT.AND P0, PT, R245, R244, PT ;  /* 0x000000f4f500720c */ /* 0x000fe40003f04270 */
[----:B------:R-:W-:Y:S02]  /*15670*/  ISETP.GE.AND P1, PT, R199, 0x1, PT ;  /* 0x00000001c700780c */ /* 0x000fe40003f26270 */
[----:B------:R-:W-:Y:S02]  /*15680*/  MOV R245, R243 ;  /* 0x000000f300f57202 */ /* 0x000fe40000000f00 */
[----:B------:R-:W-:Y:S01]  /*15690*/  SEL R199, R8, RZ, !P1 ;  /* 0x000000ff08c77207 */ /* 0x000fe20004800000 */
[----:B------:R-:W0:Y:S01]  /*156a0*/  LDGDEPBAR ;  /* 0x00000000000079af */ /* 0x000e220000000000 */
[----:B------:R-:W-:Y:S02]  /*156b0*/  MOV R8, R0 ;  /* 0x0000000000087202 */ /* 0x000fe40000000f00 */
[----:B-1----:R-:W-:Y:S03]  /*156c0*/  MOV R3, R2 ;  /* 0x0000000200037202 */ /* 0x002fe60000000f00 */
[----:B------:R-:W-:-:S05]  /*156d0*/  @P0 BRA `(.L_x_2365) ;  /* 0xffffce1000000947 */ /* 0x000fca000383ffff */
.L_x_2364:
[----:B------:R-:W-:-:S13]  /*156e0*/  ISETP.GE.AND P0, PT, R243, R232, PT ;  /* 0x000000e8f300720c */ /* 0x000fda0003f06270 */
[----:B------:R-:W-:Y:S05]  /*156f0*/  @!P0 BRA `(.L_x_2366) ;  /* 0x00002d1000008947 */ /* 0x000fea0003800000 */
[----:B------:R-:W-:Y:S02]  /*15700*/  MOV R3, R0 ;  /* 0x0000000000037202 */ /* 0x000fe40000000f00 */
[----:B------:R-:W-:Y:S02]  /*15710*/  MOV R9, R2 ;  /* 0x0000000200097202 */ /* 0x000fe40000000f00 */
.L_x_2367:
        /* <DEDUP_REMOVED lines=18> */
[----:B------:R-:W-:Y:S04]  /*15840*/  @!P0 IADD3 R2, P4, R35, R234, RZ ;  /* 0x000000ea23028210 */ /* 0x000fe80007f9e0ff */
[----:B------:R-:W-:Y:S02]  /*15850*/  @!P0 IADD3 R0, R25, R0, RZ ;  /* 0x0000000019008210 */ /* 0x000fe40007ffe0ff */
[----:B-1----:R-:W1:Y:S01]  /*15860*/  LDSM.16.M88.4 R12, [R202] ;  /* 0x00000000ca0c783b */ /* 0x002e620000000200 */
[----:B------:R-:W-:Y:S02]  /*15870*/  @!P0 LEA R172, P6, R2, c[0x0][0x1f8], 0x1 ;  /* 0x00007e0002ac8a11 */ /* 0x000fe400078c08ff */
[----:B------:R-:W-:Y:S02]  /*15880*/  @!P0 SHF.L.U64.HI R165, R24, 0x6, R0 ;  /* 0x0000000618a58819 */ /* 0x000fe40000010200 */
[----:B------:R-:W-:Y:S03]  /*15890*/  @!P0 MOV R0, c[0x0][0x208] ;  /* 0x0000820000008a02 */ /* 0x000fe60000000f00 */
[----:B------:R-:W2:Y:S01]  /*158a0*/  LDSM.16.M88.4 R20, [R202+0x800] ;  /* 0x00080000ca14783b */ /* 0x000ea20000000200 */
[C---:B------:R-:W-:Y:S04]  /*158b0*/  @!P0 LEA R33, P1, R0.reuse, R35, 0x5 ;  /* 0x0000002300218211 */ /* 0x040fe800078228ff */
[----:B------:R-:W-:Y:S02]  /*158c0*/  @!P0 LEA.HI.X R167, R0, R165, R167, 0x5, P1 ;  /* 0x000000a500a78211 */ /* 0x000fe400008f2ca7 */
[----:B------:R-:W-:Y:S01]  /*158d0*/  @!P0 IADD3.X R165, R165, R230, RZ, P4, !PT ;  /* 0x000000e6a5a58210 */ /* 0x000fe200027fe4ff */
[----:B------:R-:W3:Y:S01]  /*158e0*/  LDSM.16.M88.4 R28, [R202+0x1000] ;  /* 0x00100000ca1c783b */ /* 0x000ee20000000200 */
[----:B------:R-:W-:Y:S02]  /*158f0*/  @!P0 ISETP.GE.AND P1, PT, R214, c[0x0][0x1d4], PT ;  /* 0x00007500d6008a0c */ /* 0x000fe40003f26270 */
[----:B------:R-:W-:Y:S01]  /*15900*/  @!P0 LEA.HI.X R173, R2, c[0x0][0x1fc], R165, 0x1, P6 ;  /* 0x00007f0002ad8a11 */ /* 0x000fe200030f0ca5 */
[----:B------:R-:W-:Y:S01]  /*15910*/  @!P0 IMAD R2, R233, 0x6000, R10 ;  /* 0x00006000e9028824 */ /* 0x000fe200078e020a */
[----:B------:R-:W-:Y:S03]  /*15920*/  @!P0 IADD3 R0, P5, R33, R234, RZ ;  /* 0x000000ea21008210 */ /* 0x000fe60007fbe0ff */
[----:B------:R-:W4:Y:S01]  /*15930*/  LDSM.16.M88.4 R144, [R202+0x1800] ;  /* 0x00180000ca90783b */ /* 0x000f220000000200 */
[----:B------:R-:W-:Y:S02]  /*15940*/  @!P0 IADD3.X R167, R167, R230, RZ, P5, !PT ;  /* 0x000000e6a7a78210 */ /* 0x000fe40002ffe4ff */
[C---:B------:R-:W-:Y:S04]  /*15950*/  @!P0 LEA R174, P4, R0.reuse, c[0x0][0x1f8], 0x1 ;  /* 0x00007e0000ae8a11 */ /* 0x040fe800078808ff */
[----:B------:R-:W-:Y:S01]  /*15960*/  @!P0 LEA.HI.X R175, R0, c[0x0][0x1fc], R167, 0x1, P4 ;  /* 0x00007f0000af8a11 */ /* 0x000fe200020f0ca7 */
[----:B------:R-:W-:Y:S01]  /*15970*/  LDSM.16.M88.4 R148, [R195] ;  /* 0x00000000c394783b */ /* 0x000fe20000000200 */
[----:B------:R-:W-:Y:S01]  /*15980*/  IADD3 R0, R201, R202, RZ ;  /* 0x000000cac9007210 */ /* 0x000fe20007ffe0ff */
[C---:B-1----:R-:W-:Y:S06]  /*15990*/  HMMA.16816.F32.BF16 R4, R36.reuse, R12, RZ ;  /* 0x0000000c2404723c */ /* 0x042fec00000418ff */
[----:B------:R-:W1:Y:S02]  /*159a0*/  LDSM.16.M88.4 R152, [R8] ;  /* 0x000000000898783b */ /* 0x000e640000000200 */
[C---:B------:R-:W-:Y:S06]  /*159b0*/  HMMA.16816.F32.BF16 R12, R36.reuse, R14, RZ ;  /* 0x0000000e240c723c */ /* 0x040fec00000418ff */
[----:B------:R-:W5:Y:S02]  /*159c0*/  LDSM.16.M88.4 R156, [R8+0x800] ;  /* 0x00080000089c783b */ /* 0x000f640000000200 */
[C---:B--2---:R-:W-:Y:S06]  /*159d0*/  HMMA.16816.F32.BF16 R16, R36.reuse, R20, RZ ;  /* 0x000000142410723c */ /* 0x044fec00000418ff */
[----:B------:R-:W2:Y:S02]  /*159e0*/  LDSM.16.M88.4 R160, [R8+0x1000] ;  /* 0x0010000008a0783b */ /* 0x000ea40000000200 */
[C---:B------:R-:W-:Y:S08]  /*159f0*/  HMMA.16816.F32.BF16 R20, R36.reuse, R22, RZ ;  /* 0x000000162414723c */ /* 0x040ff000000418ff */
[C---:B---3--:R-:W-:Y:S08]  /*15a00*/  HMMA.16816.F32.BF16 R24, R36.reuse, R28, RZ ;  /* 0x0000001c2418723c */ /* 0x048ff000000418ff */
[C---:B------:R-:W-:Y:S08]  /*15a10*/  HMMA.16816.F32.BF16 R28, R36.reuse, R30, RZ ;  /* 0x0000001e241c723c */ /* 0x040ff000000418ff */
[C---:B----4-:R-:W-:Y:S08]  /*15a20*/  HMMA.16816.F32.BF16 R32, R36.reuse, R144, RZ ;  /* 0x000000902420723c */ /* 0x050ff000000418ff */
        /* <DEDUP_REMOVED lines=9> */
[C---:B-----5:R-:W-:Y:S01]  /*15ac0*/  HMMA.16816.F32.BF16 R16, R148.reuse, R156, R16 ;  /* 0x0000009c9410723c */ /* 0x060fe20000041810 */
[----:B------:R1:W-:Y:S07]  /*15ad0*/  @!P0 LDGSTS.E.BYPASS.LTC128B.128 [R2+0x4000], [R172.64+0x100], !P1 ;  /* 0x04000100ac028fae */ /* 0x0003ee000c901d48 */
[C---:B------:R-:W-:Y:S01]  /*15ae0*/  HMMA.16816.F32.BF16 R20, R148.reuse, R158, R20 ;  /* 0x0000009e9414723c */ /* 0x040fe20000041814 */
[----:B------:R1:W-:Y:S07]  /*15af0*/  @!P0 LDGSTS.E.BYPASS.LTC128B.128 [R2+0x1000], [R174.64], !P3 ;  /* 0x01000000ae028fae */ /* 0x0003ee000d901d48 */
[C---:B--2---:R-:W-:Y:S01]  /*15b00*/  HMMA.16816.F32.BF16 R24, R148.reuse, R160, R24 ;  /* 0x000000a09418723c */ /* 0x044fe20000041818 */
[----:B------:R1:W-:Y:S02]  /*15b10*/  @!P0 LDGSTS.E.BYPASS.LTC128B.128 [R2+0x3000], [R174.64+0x80], !P2 ;  /* 0x03000080ae028fae */ /* 0x0003e4000d101d48 */
[C---:B------:R-:W-:Y:S02]  /*15b20*/  ISETP.GE.AND P2, PT, R233.reuse, 0x1, PT ;  /* 0x00000001e900780c */ /* 0x040fe40003f46270 */
[----:B------:R-:W-:Y:S03]  /*15b30*/  IADD3 R233, R233, 0x1, RZ ;  /* 0x00000001e9e97810 */ /* 0x000fe60007ffe0ff */
        /* <DEDUP_REMOVED lines=157> */
[----:B------:R-:W-:Y:S01]  /*16510*/  HMMA.16816.F32.BF16 R28, R180, R6, R28 ;  /* 0x00000006b41c723c */ /* 0x000fe2000004181c */
[----:B------:R-:W2:Y:S01]  /*16520*/  MUFU.TANH R170, R170 ;  /* 0x000000aa00aa7308 */ /* 0x000ea20000002400 */
[----:B------:R-:W-:-:S14]  /*16530*/  BAR.SYNC.DEFER_BLOCKING 0x0 ;  /* 0x0000000000007b1d */ /* 0x000fdc0000010000 */
        /* <DEDUP_REMOVED lines=11> */
[----:B------:R-:W1:Y:S01]  /*165f0*/  MUFU.TANH R168, R168 ;  /* 0x000000a800a87308 */ /* 0x000e620000002400 */
[----:B------:R-:W-:Y:S01]  /*16600*/  IMAD R12, R199, 0x6000, RZ ;  /* 0x00006000c70c7824 */ /* 0x000fe200078e02ff */
        /* <DEDUP_REMOVED lines=15> */
[----:B------:R-:W-:Y:S01]  /*16700*/  FMUL.FTZ R38, R38, c[0x0][0x320] ;  /* 0x0000c80026267a20 */ /* 0x000fe20000410000 */
[----:B------:R-:W-:Y:S01]  /*16710*/  FMNMX.FTZ R5, R150, R5, !PT ;  /* 0x0000000596057209 */ /* 0x000fe20007810000 */
[----:B------:R-:W-:Y:S01]  /*16720*/  FMUL.FTZ R39, R39, c[0x0][0x320] ;  /* 0x0000c80027277a20 */ /* 0x000fe20000410000 */
[----:B------:R-:W-:Y:S02]  /*16730*/  FMNMX.FTZ R0, R173, R0, !PT ;  /* 0x00000000ad007209 */ /* 0x000fe40007810000 */
[----:B------:R-:W3:Y:S02]  /*16740*/  MUFU.TANH R149, R20 ;  /* 0x0000001400957308 */ /* 0x000ee40000002400 */
[----:B--2---:R-:W-:Y:S04]  /*16750*/  FMNMX.FTZ R0, R179, R0, !PT ;  /* 0x00000000b3007209 */ /* 0x004fe80007810000 */
[----:B------:R-:W-:Y:S04]  /*16760*/  FMNMX.FTZ R0, R151, R0, !PT ;  /* 0x0000000097007209 */ /* 0x000fe80007810000 */
        /* <DEDUP_REMOVED lines=50> */
[----:B------:R-:W-:Y:S02]  /*16a90*/  FMUL.FTZ R5, R4, c[0x0][0x2d0] ;  /* 0x0000b40004057a20 */ /* 0x000fe40000410000 */
[--C-:B------:R-:W-:Y:S02]  /*16aa0*/  FFMA.FTZ R178, R169, c[0x0][0x2d0], -R160.reuse ;  /* 0x0000b400a9b27a23 */ /* 0x100fe400000108a0 */
[--C-:B------:R-:W-:Y:S01]  /*16ab0*/  FFMA.FTZ R176, R171, c[0x0][0x2d0], -R160.reuse ;  /* 0x0000b400abb07a23 */ /* 0x100fe200000108a0 */
[----:B------:R-:W1:Y:S01]  /*16ac0*/  MUFU.EX2 R8, R5 ;  /* 0x0000000500087308 */ /* 0x000e620000000800 */
[--C-:B------:R-:W-:Y:S02]  /*16ad0*/  FFMA.FTZ R175, R173, c[0x0][0x2d0], -R160.reuse ;  /* 0x0000b400adaf7a23 */ /* 0x100fe400000108a0 */
[--C-:B------:R-:W-:Y:S01]  /*16ae0*/  FFMA.FTZ R180, R151, c[0x0][0x2d0], -R160.reuse ;  /* 0x0000b40097b47a23 */ /* 0x100fe200000108a0 */
[----:B--2---:R-:W-:Y:S01]  /*16af0*/  FMNMX.FTZ R0, R7, R0, !PT ;  /* 0x0000000007007209 */ /* 0x004fe20007810000 */
[--C-:B------:R-:W-:Y:S02]  /*16b00*/  FFMA.FTZ R181, R149, c[0x0][0x2d0], -R160.reuse ;  /* 0x0000b40095b57a23 */ /* 0x100fe400000108a0 */
[--C-:B------:R-:W-:Y:S02]  /*16b10*/  FFMA.FTZ R182, R147, c[0x0][0x2d0], -R160.reuse ;  /* 0x0000b40093b67a23 */ /* 0x100fe400000108a0 */
[C---:B------:R-:W-:Y:S01]  /*16b20*/  FMUL.FTZ R153, R0.reuse, c[0x0][0x2d0] ;  /* 0x0000b40000997a20 */ /* 0x040fe20000410000 */
[----:B------:R-:W-:Y:S01]  /*16b30*/  MUFU.EX2 R178, R178 ;  /* 0x000000b200b27308 */ /* 0x000fe20000000800 */
[----:B------:R-:W-:Y:S02]  /*16b40*/  FADD.FTZ R4, -R0, R3 ;  /* 0x0000000300047221 */ /* 0x000fe40000010100 */
[--C-:B------:R-:W-:Y:S01]  /*16b50*/  FFMA.FTZ R174, R170, c[0x0][0x2d0], -R153.reuse ;  /* 0x0000b400aaae7a23 */ /* 0x100fe20000010899 */
[-C--:B------:R-:W-:Y:S01]  /*16b60*/  IADD3 R170, R192, R12.reuse, RZ ;  /* 0x0000000cc0aa7210 */ /* 0x080fe20007ffe0ff */
[--C-:B------:R-:W-:Y:S01]  /*16b70*/  FFMA.FTZ R173, R168, c[0x0][0x2d0], -R153.reuse ;  /* 0x0000b400a8ad7a23 */ /* 0x100fe20000010899 */
[----:B------:R-:W-:Y:S01]  /*16b80*/  IADD3 R168, R139, R12, RZ ;  /* 0x0000000c8ba87210 */ /* 0x000fe20007ffe0ff */
[--C-:B------:R-:W-:Y:S01]  /*16b90*/  FFMA.FTZ R172, R172, c[0x0][0x2d0], -R153.reuse ;  /* 0x0000b400acac7a23 */ /* 0x100fe20000010899 */
[C---:B------:R-:W-:Y:S01]  /*16ba0*/  IADD3 R9, R197.reuse, R170, RZ ;  /* 0x000000aac5097210 */ /* 0x040fe20007ffe0ff */
[----:B------:R-:W2:Y:S01]  /*16bb0*/  LDSM.16.MT88.4 R16, [R170] ;  /* 0x00000000aa10783b */ /* 0x000ea20000004200 */
[--C-:B------:R-:W-:Y:S01]  /*16bc0*/  FFMA.FTZ R171, R184, c[0x0][0x2d0], -R153.reuse ;  /* 0x0000b400b8ab7a23 */ /* 0x100fe20000010899 */
[----:B------:R-:W3:Y:S01]  /*16bd0*/  MUFU.EX2 R177, R177 ;  /* 0x000000b100b17308 */ /* 0x000ee20000000800 */
[----:B------:R-:W-:Y:S01]  /*16be0*/  FMUL.FTZ R3, R4, c[0x0][0x2d0] ;  /* 0x0000b40004037a20 */ /* 0x000fe20000410000 */
[----:B------:R-:W-:Y:S01]  /*16bf0*/  IADD3 R169, R197, R168, RZ ;  /* 0x000000a8c5a97210 */ /* 0x000fe20007ffe0ff */
[C---:B-1----:R-:W-:Y:S02]  /*16c00*/  FMUL.FTZ R4, R8.reuse, R132 ;  /* 0x0000008408047220 */ /* 0x042fe40000410000 */
[C---:B------:R-:W-:Y:S01]  /*16c10*/  FMUL.FTZ R5, R8.reuse, R133 ;  /* 0x0000008508057220 */ /* 0x040fe20000410000 */
[----:B------:R-:W1:Y:S01]  /*16c20*/  LDSM.16.MT88.4 R24, [R9] ;  /* 0x000000000918783b */ /* 0x000e620000004200 */
[C---:B------:R-:W-:Y:S02]  /*16c30*/  FMUL.FTZ R12, R8.reuse, R128 ;  /* 0x00000080080c7220 */ /* 0x040fe40000410000 */
[C---:B------:R-:W-:Y:S01]  /*16c40*/  FMUL.FTZ R13, R8.reuse, R129 ;  /* 0x00000081080d7220 */ /* 0x040fe20000410000 */
[----:B------:R-:W4:Y:S01]  /*16c50*/  MUFU.EX2 R3, R3 ;  /* 0x0000000300037308 */ /* 0x000f220000000800 */
[C---:B------:R-:W-:Y:S02]  /*16c60*/  FMUL.FTZ R20, R8.reuse, R120 ;  /* 0x0000007808147220 */ /* 0x040fe40000410000 */
[C---:B------:R-:W-:Y:S01]  /*16c70*/  FMUL.FTZ R21, R8.reuse, R121 ;  /* 0x0000007908157220 */ /* 0x040fe20000410000 */
[----:B------:R-:W5:Y:S01]  /*16c80*/  LDSM.16.MT88.4 R32, [R168] ;  /* 0x00000000a820783b */ /* 0x000f620000004200 */
[C---:B------:R-:W-:Y:S02]  /*16c90*/  FMUL.FTZ R28, R8.reuse, R112 ;  /* 0x00000070081c7220 */ /* 0x040fe40000410000 */
        /* <DEDUP_REMOVED lines=8> */
[----:B------:R-:W-:Y:S01]  /*16d20*/  FMUL.FTZ R45, R8, R45 ;  /* 0x0000002d082d7220 */ /* 0x000fe20000410000 */
[----:B------:R-:W3:Y:S01]  /*16d30*/  MUFU.EX2 R175, R175 ;  /* 0x000000af00af7308 */ /* 0x000ee20000000800 */
[--C-:B------:R-:W-:Y:S02]  /*16d40*/  FFMA.FTZ R183, R150, c[0x0][0x2d0], -R153.reuse ;  /* 0x0000b40096b77a23 */ /* 0x100fe40000010899 */
[--C-:B------:R-:W-:Y:S02]  /*16d50*/  FFMA.FTZ R184, R146, c[0x0][0x2d0], -R153.reuse ;  /* 0x0000b40092b87a23 */ /* 0x100fe40000010899 */
[C---:B----4-:R-:W-:Y:S02]  /*16d60*/  FMUL.FTZ R6, R3.reuse, R134 ;  /* 0x0000008603067220 */ /* 0x050fe40000410000 */
        /* <DEDUP_REMOVED lines=9> */
[----:B------:R-:W4:Y:S01]  /*16e00*/  MUFU.EX2 R173, R173 ;  /* 0x000000ad00ad7308 */ /* 0x000f220000000800 */
[C---:B------:R-:W-:Y:S01]  /*16e10*/  FMUL.FTZ R38, R3.reuse, R106 ;  /* 0x0000006a03267220 */ /* 0x040fe20000410000 */
[----:B------:R-:W-:Y:S01]  /*16e20*/  LDSM.16.MT88.4 R112, [R169+0x2000] ;  /* 0x00200000a970783b */ /* 0x000fe20000004200 */
[----:B------:R-:W-:Y:S01]  /*16e30*/  FMUL.FTZ R39, R3, R107 ;  /* 0x0000006b03277220 */ /* 0x000fe20000410000 */
[----:B---3--:R-:W-:Y:S01]  /*16e40*/  F2FP.BF16.PACK_AB R134, R175, R176 ;  /* 0x000000b0af86723e */ /* 0x008fe200000010ff */
[C---:B------:R-:W-:Y:S02]  /*16e50*/  FMUL.FTZ R42, R3.reuse, R42 ;  /* 0x0000002a032a7220 */ /* 0x040fe40000410000 */
[C---:B------:R-:W-:Y:S02]  /*16e60*/  FMUL.FTZ R43, R3.reuse, R43 ;  /* 0x0000002b032b7220 */ /* 0x040fe40000410000 */
[C---:B------:R-:W-:Y:S01]  /*16e70*/  FMUL.FTZ R46, R3.reuse, R46 ;  /* 0x0000002e032e7220 */ /* 0x040fe20000410000 */
[----:B------:R-:W-:Y:S01]  /*16e80*/  MUFU.EX2 R172, R172 ;  /* 0x000000ac00ac7308 */ /* 0x000fe20000000800 */
[----:B------:R-:W-:Y:S01]  /*16e90*/  LDSM.16.MT88.4 R104, [R168+0x2000] ;  /* 0x00200000a868783b */ /* 0x000fe20000004200 */
[----:B------:R-:W-:Y:S02]  /*16ea0*/  FMUL.FTZ R47, R3, R47 ;  /* 0x0000002f032f7220 */ /* 0x000fe40000410000 */
[--C-:B------:R-:W-:Y:S02]  /*16eb0*/  FFMA.FTZ R185, R148, c[0x0][0x2d0], -R153.reuse ;  /* 0x0000b40094b97a23 */ /* 0x100fe40000010899 */
[--C-:B------:R-:W-:Y:S02]  /*16ec0*/  FFMA.FTZ R186, R144, c[0x0][0x2d0], -R153.reuse ;  /* 0x0000b40090ba7a23 */ /* 0x100fe40000010899 */
[--C-:B------:R-:W-:Y:S01]  /*16ed0*/  FFMA.FTZ R190, R165, c[0x0][0x2d0], -R160.reuse ;  /* 0x0000b400a5be7a23 */ /* 0x100fe200000108a0 */
[----:B------:R-:W-:Y:S01]  /*16ee0*/  LDSM.16.MT88.4 R120, [R168+0x800] ;  /* 0x00080000a878783b */ /* 0x000fe20000004200 */
[----:B------:R-:W3:Y:S01]  /*16ef0*/  MUFU.EX2 R171, R171 ;  /* 0x000000ab00ab7308 */ /* 0x000ee20000000800 */
[--C-:B------:R-:W-:Y:S02]  /*16f00*/  FFMA.FTZ R189, R167, c[0x0][0x2d0], -R160.reuse ;  /* 0x0000b400a7bd7a23 */ /* 0x100fe400000108a0 */
[--C-:B------:R-:W-:Y:S01]  /*16f10*/  FFMA.FTZ R202, R163, c[0x0][0x2d0], -R160.reuse ;  /* 0x0000b400a3ca7a23 */ /* 0x100fe200000108a0 */
[----:B----4-:R-:W-:Y:S01]  /*16f20*/  F2FP.BF16.PACK_AB R133, R173, R174 ;  /* 0x000000aead85723e */ /* 0x010fe200000010ff */
[--C-:B------:R-:W-:Y:S02]  /*16f30*/  FFMA.FTZ R191, R166, c[0x0][0x2d0], -R153.reuse ;  /* 0x0000b400a6bf7a23 */ /* 0x100fe40000010899 */
[----:B------:R-:W-:Y:S01]  /*16f40*/  LDSM.16.MT88.4 R144, [R9+0x2800] ;  /* 0x002800000990783b */ /* 0x000fe20000004200 */
[--C-:B------:R-:W-:Y:S02]  /*16f50*/  FFMA.FTZ R240, R164, c[0x0][0x2d0], -R153.reuse ;  /* 0x0000b400a4f07a23 */ /* 0x100fe40000010899 */
[--C-:B------:R-:W-:Y:S01]  /*16f60*/  FFMA.FTZ R203, R162, c[0x0][0x2d0], -R153.reuse ;  /* 0x0000b400a2cb7a23 */ /* 0x100fe20000010899 */
[----:B------:R-:W-:Y:S01]  /*16f70*/  MUFU.EX2 R180, R180 ;  /* 0x000000b400b47308 */ /* 0x000fe20000000800 */
[--C-:B------:R-:W-:Y:S02]  /*16f80*/  FFMA.FTZ R241, R161, c[0x0][0x2d0], -R160.reuse ;  /* 0x0000b400a1f17a23 */ /* 0x100fe400000108a0 */
[--C-:B------:R-:W-:Y:S01]  /*16f90*/  FFMA.FTZ R242, R159, c[0x0][0x2d0], -R160.reuse ;  /* 0x0000b4009ff27a23 */ /* 0x100fe200000108a0 */
[----:B------:R-:W-:Y:S01]  /*16fa0*/  LDSM.16.MT88.4 R148, [R168+0x2800] ;  /* 0x00280000a894783b */ /* 0x000fe20000004200 */
[--C-:B------:R-:W-:Y:S02]  /*16fb0*/  FFMA.FTZ R244, R157, c[0x0][0x2d0], -R160.reuse ;  /* 0x0000b4009df47a23 */ /* 0x100fe400000108a0 */
[--C-:B------:R-:W-:Y:S02]  /*16fc0*/  FFMA.FTZ R246, R158, c[0x0][0x2d0], -R153.reuse ;  /* 0x0000b4009ef67a23 */ /* 0x100fe40000010899 */
[--C-:B------:R-:W-:Y:S01]  /*16fd0*/  FFMA.FTZ R247, R156, c[0x0][0x2d0], -R153.reuse ;  /* 0x0000b4009cf77a23 */ /* 0x100fe20000010899 */
[----:B------:R-:W-:Y:S01]  /*16fe0*/  MUFU.EX2 R181, R181 ;  /* 0x000000b500b57308 */ /* 0x000fe20000000800 */
[--C-:B------:R-:W-:Y:S01]  /*16ff0*/  FFMA.FTZ R248, R154, c[0x0][0x2d0], -R153.reuse ;  /* 0x0000b4009af87a23 */ /* 0x100fe20000010899 */
[----:B------:R-:W-:Y:S01]  /*17000*/  LDSM.16.MT88.4 R156, [R9+0x3800] ;  /* 0x00380000099c783b */ /* 0x000fe20000004200 */
[----:B---3--:R-:W-:Y:S01]  /*17010*/  F2FP.BF16.PACK_AB R135, R171, R172 ;  /* 0x000000acab87723e */ /* 0x008fe200000010ff */
[C---:B------:R-:W-:Y:S02]  /*17020*/  FMUL.FTZ R48, R8.reuse, R48 ;  /* 0x0000003008307220 */ /* 0x040fe40000410000 */
[C---:B------:R-:W-:Y:S02]  /*17030*/  FMUL.FTZ R49, R8.reuse, R49 ;  /* 0x0000003108317220 */ /* 0x040fe40000410000 */
[C---:B------:R-:W-:Y:S02]  /*17040*/  FMUL.FTZ R50, R3.reuse, R50 ;  /* 0x0000003203327220 */ /* 0x040fe40000410000 */
[C---:B--2---:R-:W-:Y:S01]  /*17050*/  HMMA.16816.F32.BF16 R4, R132.reuse, R16, R4 ;  /* 0x000000108404723c */ /* 0x044fe20000041804 */
[----:B------:R-:W-:Y:S01]  /*17060*/  LDSM.16.MT88.4 R164, [R169+0x3800] ;  /* 0x00380000a9a4783b */ /* 0x000fe20000004200 */
[----:B------:R-:W-:Y:S03]  /*17070*/  MUFU.EX2 R182, R182 ;  /* 0x000000b600b67308 */ /* 0x000fe60000000800 */
[C---:B------:R-:W-:Y:S02]  /*17080*/  FMUL.FTZ R51, R3.reuse, R51 ;  /* 0x0000003303337220 */ /* 0x040fe40000410000 */
[C---:B------:R-:W-:Y:S01]  /*17090*/  FMUL.FTZ R16, R8.reuse, R124 ;  /* 0x0000007c08107220 */ /* 0x040fe20000410000 */
[C---:B------:R-:W-:Y:S04]  /*170a0*/  HMMA.16816.F32.BF16 R12, R132.reuse, R18, R12 ;  /* 0x00000012840c723c */ /* 0x040fe8000004180c */
[C---:B------:R-:W-:Y:S01]  /*170b0*/  FMUL.FTZ R17, R8.reuse, R125 ;  /* 0x0000007d08117220 */ /* 0x040fe20000410000 */
[----:B------:R-:W-:Y:S01]  /*170c0*/  MUFU.EX2 R183, R183 ;  /* 0x000000b700b77308 */ /* 0x000fe20000000800 */
[C---:B------:R-:W-:Y:S02]  /*170d0*/  FMUL.FTZ R52, R8.reuse, R52 ;  /* 0x0000003408347220 */ /* 0x040fe40000410000 */
[C---:B------:R-:W-:Y:S04]  /*170e0*/  FMUL.FTZ R18, R3.reuse, R126 ;  /* 0x0000007e03127220 */ /* 0x040fe80000410000 */
[C---:B------:R-:W-:Y:S02]  /*170f0*/  FMUL.FTZ R19, R3.reuse, R127 ;  /* 0x0000007f03137220 */ /* 0x040fe40000410000 */
[----:B------:R-:W2:Y:S01]  /*17100*/  LDSM.16.MT88.4 R124, [R169] ;  /* 0x00000000a97c783b */ /* 0x000ea20000004200 */
[C---:B------:R-:W-:Y:S01]  /*17110*/  FMUL.FTZ R53, R8.reuse, R53 ;  /* 0x0000003508357220 */ /* 0x040fe20000410000 */
[----:B------:R-:W-:Y:S01]  /*17120*/  MUFU.EX2 R184, R184 ;  /* 0x000000b800b87308 */ /* 0x000fe20000000800 */
[C---:B------:R-:W-:Y:S02]  /*17130*/  FMUL.FTZ R54, R3.reuse, R54 ;  /* 0x0000003603367220 */ /* 0x040fe40000410000 */
[C---:B-1----:R-:W-:Y:S03]  /*17140*/  HMMA.16816.F32.BF16 R16, R132.reuse, R24, R16 ;  /* 0x000000188410723c */ /* 0x042fe60000041810 */
        /* <DEDUP_REMOVED lines=13> */
[C---:B-----5:R-:W-:Y:S02]  /*17220*/  HMMA.16816.F32.BF16 R24, R132.reuse, R32, R24 ;  /* 0x000000208418723c */ /* 0x060fe40000041818 */
[----:B------:R-:W-:Y:S01]  /*17230*/  MUFU.EX2 R190, R190 ;  /* 0x000000be00be7308 */ /* 0x000fe20000000800 */
[C---:B------:R-:W-:Y:S02]  /*17240*/  FMUL.FTZ R60, R8.reuse, R60 ;  /* 0x0000003c083c7220 */ /* 0x040fe40000410000 */
        /* <DEDUP_REMOVED lines=8> */
[----:B------:R-:W3:Y:S01]  /*172d0*/  LDSM.16.MT88.4 R108, [R9+0x2000] ;  /* 0x00200000096c783b */ /* 0x000ee20000004200 */
[C---:B------:R-:W-:Y:S01]  /*172e0*/  FMUL.FTZ R63, R3.reuse, R63 ;  /* 0x0000003f033f7220 */ /* 0x040fe20000410000 */
[----:B------:R-:W-:Y:S01]  /*172f0*/  MUFU.EX2 R202, R202 ;  /* 0x000000ca00ca7308 */ /* 0x000fe20000000800 */
[C---:B------:R-:W-:Y:S02]  /*17300*/  FMUL.FTZ R64, R8.reuse, R64 ;  /* 0x0000004008407220 */ /* 0x040fe40000410000 */
[C---:B--2---:R-:W-:Y:S03]  /*17310*/  HMMA.16816.F32.BF16 R32, R132.reuse, R124, R32 ;  /* 0x0000007c8420723c */ /* 0x044fe60000041820 */
[C---:B------:R-:W-:Y:S02]  /*17320*/  FMUL.FTZ R65, R8.reuse, R65 ;  /* 0x0000004108417220 */ /* 0x040fe40000410000 */
[C---:B------:R-:W-:Y:S02]  /*17330*/  FMUL.FTZ R66, R3.reuse, R66 ;  /* 0x0000004203427220 */ /* 0x040fe40000410000 */
[C---:B------:R-:W-:Y:S01]  /*17340*/  FMUL.FTZ R67, R3.reuse, R67 ;  /* 0x0000004303437220 */ /* 0x040fe20000410000 */
[C---:B------:R-:W-:Y:S01]  /*17350*/  HMMA.16816.F32.BF16 R36, R132.reuse, R126, R36 ;  /* 0x0000007e8424723c */ /* 0x040fe20000041824 */
[----:B------:R-:W-:Y:S01]  /*17360*/  LDSM.16.MT88.4 R124, [R169+0x800] ;  /* 0x00080000a97c783b */ /* 0x000fe20000004200 */
[----:B------:R-:W-:Y:S02]  /*17370*/  MUFU.EX2 R191, R191 ;  /* 0x000000bf00bf7308 */ /* 0x000fe40000000800 */
[C---:B------:R-:W-:Y:S02]  /*17380*/  FMUL.FTZ R68, R8.reuse, R68 ;  /* 0x0000004408447220 */ /* 0x040fe40000410000 */
[C---:B------:R-:W-:Y:S02]  /*17390*/  FMUL.FTZ R69, R8.reuse, R69 ;  /* 0x0000004508457220 */ /* 0x040fe40000410000 */
[C---:B-1----:R-:W-:Y:S04]  /*173a0*/  HMMA.16816.F32.BF16 R40, R132.reuse, R116, R40 ;  /* 0x000000748428723c */ /* 0x042fe80000041828 */
[C---:B------:R-:W-:Y:S01]  /*173b0*/  FMUL.FTZ R70, R3.reuse, R70 ;  /* 0x0000004603467220 */ /* 0x040fe20000410000 */
[----:B------:R-:W-:Y:S01]  /*173c0*/  MUFU.EX2 R240, R240 ;  /* 0x000000f000f07308 */ /* 0x000fe20000000800 */
[C---:B------:R-:W-:Y:S02]  /*173d0*/  FMUL.FTZ R71, R3.reuse, R71 ;  /* 0x0000004703477220 */ /* 0x040fe40000410000 */
[C---:B------:R-:W-:Y:S01]  /*173e0*/  HMMA.16816.F32.BF16 R44, R132.reuse, R118, R44 ;  /* 0x00000076842c723c */ /* 0x040fe2000004182c */
[----:B------:R-:W-:Y:S03]  /*173f0*/  LDSM.16.MT88.4 R116, [R170+0x800] ;  /* 0x00080000aa74783b */ /* 0x000fe60000004200 */
[C---:B------:R-:W-:Y:S02]  /*17400*/  FMUL.FTZ R72, R8.reuse, R72 ;  /* 0x0000004808487220 */ /* 0x040fe40000410000 */
[C---:B------:R-:W-:Y:S01]  /*17410*/  FMUL.FTZ R73, R8.reuse, R73 ;  /* 0x0000004908497220 */ /* 0x040fe20000410000 */
[----:B------:R-:W-:Y:S01]  /*17420*/  MUFU.EX2 R203, R203 ;  /* 0x000000cb00cb7308 */ /* 0x000fe20000000800 */
[C---:B------:R-:W-:Y:S01]  /*17430*/  FMUL.FTZ R74, R3.reuse, R74 ;  /* 0x0000004a034a7220 */ /* 0x040fe20000410000 */
[C---:B---3--:R-:W-:Y:S03]  /*17440*/  HMMA.16816.F32.BF16 R48, R132.reuse, R108, R48 ;  /* 0x0000006c8430723c */ /* 0x048fe60000041830 */
[C---:B------:R-:W-:Y:S02]  /*17450*/  FMUL.FTZ R75, R3.reuse, R75 ;  /* 0x0000004b034b7220 */ /* 0x040fe40000410000 */
[C---:B------:R-:W-:Y:S03]  /*17460*/  FMUL.FTZ R76, R8.reuse, R76 ;  /* 0x0000004c084c7220 */ /* 0x040fe60000410000 */
[----:B------:R-:W-:Y:S01]  /*17470*/  MUFU.EX2 R241, R241 ;  /* 0x000000f100f17308 */ /* 0x000fe20000000800 */
[C---:B------:R-:W-:Y:S01]  /*17480*/  FMUL.FTZ R77, R8.reuse, R77 ;  /* 0x0000004d084d7220 */ /* 0x040fe20000410000 */
[C---:B------:R-:W-:Y:S01]  /*17490*/  HMMA.16816.F32.BF16 R52, R132.reuse, R110, R52 ;  /* 0x0000006e8434723c */ /* 0x040fe20000041834 */
[----:B------:R-:W1:Y:S02]  /*174a0*/  LDSM.16.MT88.4 R108, [R170+0x4000] ;  /* 0x00400000aa6c783b */ /* 0x000e640000004200 */
[C---:B------:R-:W-:Y:S02]  /*174b0*/  FMUL.FTZ R78, R3.reuse, R78 ;  /* 0x0000004e034e7220 */ /* 0x040fe40000410000 */
[C---:B------:R-:W-:Y:S03]  /*174c0*/  FMUL.FTZ R79, R3.reuse, R79 ;  /* 0x0000004f034f7220 */ /* 0x040fe60000410000 */
[C---:B------:R-:W-:Y:S01]  /*174d0*/  HMMA.16816.F32.BF16 R56, R132.reuse, R104, R56 ;  /* 0x000000688438723c */ /* 0x040fe20000041838 */
[----:B------:R-:W-:Y:S03]  /*174e0*/  MUFU.EX2 R242, R242 ;  /* 0x000000f200f27308 */ /* 0x000fe60000000800 */
[C---:B------:R-:W-:Y:S02]  /*174f0*/  FMUL.FTZ R88, R8.reuse, R88 ;  /* 0x0000005808587220 */ /* 0x040fe40000410000 */
[C---:B------:R-:W-:Y:S02]  /*17500*/  FMUL.FTZ R89, R8.reuse, R89 ;  /* 0x0000005908597220 */ /* 0x040fe40000410000 */
[C---:B------:R-:W-:Y:S01]  /*17510*/  HMMA.16816.F32.BF16 R60, R132.reuse, R106, R60 ;  /* 0x0000006a843c723c */ /* 0x040fe2000004183c */
[----:B------:R-:W2:Y:S02]  /*17520*/  LDSM.16.MT88.4 R104, [R9+0x4000] ;  /* 0x004000000968783b */ /* 0x000ea40000004200 */
[----:B------:R-:W-:Y:S01]  /*17530*/  MUFU.EX2 R244, R244 ;  /* 0x000000f400f47308 */ /* 0x000fe20000000800 */
[C---:B------:R-:W-:Y:S02]  /*17540*/  FMUL.FTZ R90, R3.reuse, R90 ;  /* 0x0000005a035a7220 */ /* 0x040fe40000410000 */
[----:B------:R-:W-:Y:S02]  /*17550*/  FMUL.FTZ R91, R3, R91 ;  /* 0x0000005b035b7220 */ /* 0x000fe40000410000 */
[C---:B------:R-:W-:Y:S04]  /*17560*/  HMMA.16816.F32.BF16 R64, R132.reuse, R112, R64 ;  /* 0x000000708440723c */ /* 0x040fe80000041840 */
[--C-:B------:R-:W-:Y:S01]  /*17570*/  FFMA.FTZ R179, R179, c[0x0][0x2d0], -R160.reuse ;  /* 0x0000b400b3b37a23 */ /* 0x100fe200000108a0 */
[----:B------:R-:W-:Y:S01]  /*17580*/  MUFU.EX2 R246, R246 ;  /* 0x000000f600f67308 */ /* 0x000fe20000000800 */
[C---:B------:R-:W-:Y:S02]  /*17590*/  FMUL.FTZ R92, R8.reuse, R92 ;  /* 0x0000005c085c7220 */ /* 0x040fe40000410000 */
[C---:B------:R-:W-:Y:S01]  /*175a0*/  HMMA.16816.F32.BF16 R68, R132.reuse, R114, R68 ;  /* 0x000000728444723c */ /* 0x040fe20000041844 */
[----:B------:R-:W3:Y:S03]  /*175b0*/  LDSM.16.MT88.4 R112, [R168+0x4000] ;  /* 0x00400000a870783b */ /* 0x000ee60000004200 */
[C---:B------:R-:W-:Y:S02]  /*175c0*/  FMUL.FTZ R93, R8.reuse, R93 ;  /* 0x0000005d085d7220 */ /* 0x040fe40000410000 */
[C---:B------:R-:W-:Y:S01]  /*175d0*/  FMUL.FTZ R94, R3.reuse, R94 ;  /* 0x0000005e035e7220 */ /* 0x040fe20000410000 */
[----:B------:R-:W4:Y:S01]  /*175e0*/  MUFU.EX2 R179, R179 ;  /* 0x000000b300b37308 */ /* 0x000f220000000800 */
[C---:B------:R-:W-:Y:S01]  /*175f0*/  FMUL.FTZ R95, R3.reuse, R95 ;  /* 0x0000005f035f7220 */ /* 0x040fe20000410000 */
[C---:B-1----:R-:W-:Y:S03]  /*17600*/  HMMA.16816.F32.BF16 R72, R132.reuse, R108, R72 ;  /* 0x0000006c8448723c */ /* 0x042fe60000041848 */
[C---:B------:R-:W-:Y:S02]  /*17610*/  FMUL.FTZ R96, R8.reuse, R96 ;  /* 0x0000006008607220 */ /* 0x040fe40000410000 */
[C---:B------:R-:W-:Y:S02]  /*17620*/  FMUL.FTZ R97, R8.reuse, R97 ;  /* 0x0000006108617220 */ /* 0x040fe40000410000 */
[C---:B------:R-:W-:Y:S01]  /*17630*/  FMUL.FTZ R98, R3.reuse, R98 ;  /* 0x0000006203627220 */ /* 0x040fe20000410000 */
[C---:B------:R-:W-:Y:S01]  /*17640*/  HMMA.16816.F32.BF16 R76, R132.reuse, R110, R76 ;  /* 0x0000006e844c723c */ /* 0x040fe2000004184c */
[----:B------:R-:W1:Y:S01]  /*17650*/  LDSM.16.MT88.4 R108, [R169+0x4000] ;  /* 0x00400000a96c783b */ /* 0x000e620000004200 */
[----:B------:R-:W5:Y:S02]  /*17660*/  MUFU.EX2 R247, R247 ;  /* 0x000000f700f77308 */ /* 0x000f640000000800 */
[C---:B------:R-:W-:Y:S02]  /*17670*/  FMUL.FTZ R80, R8.reuse, R80 ;  /* 0x0000005008507220 */ /* 0x040fe40000410000 */
[C---:B------:R-:W-:Y:S02]  /*17680*/  FMUL.FTZ R81, R8.reuse, R81 ;  /* 0x0000005108517220 */ /* 0x040fe40000410000 */
[C---:B------:R-:W-:Y:S04]  /*17690*/  FMUL.FTZ R82, R3.reuse, R82 ;  /* 0x0000005203527220 */ /* 0x040fe80000410000 */
[C---:B------:R-:W-:Y:S01]  /*176a0*/  FMUL.FTZ R83, R3.reuse, R83 ;  /* 0x0000005303537220 */ /* 0x040fe20000410000 */
[----:B------:R-:W-:Y:S01]  /*176b0*/  MUFU.EX2 R248, R248 ;  /* 0x000000f800f87308 */ /* 0x000fe20000000800 */
[C---:B------:R-:W-:Y:S02]  /*176c0*/  FMUL.FTZ R99, R3.reuse, R99 ;  /* 0x0000006303637220 */ /* 0x040fe40000410000 */
[C---:B------:R-:W-:Y:S02]  /*176d0*/  FMUL.FTZ R100, R8.reuse, R100 ;  /* 0x0000006408647220 */ /* 0x040fe40000410000 */
[C---:B------:R-:W-:Y:S01]  /*176e0*/  FMUL.FTZ R101, R8.reuse, R101 ;  /* 0x0000006508657220 */ /* 0x040fe20000410000 */
[C---:B--2---:R-:W-:Y:S03]  /*176f0*/  HMMA.16816.F32.BF16 R80, R132.reuse, R104, R80 ;  /* 0x000000688450723c */ /* 0x044fe60000041850 */
[C---:B------:R-:W-:Y:S02]  /*17700*/  FMUL.FTZ R84, R8.reuse, R84 ;  /* 0x0000005408547220 */ /* 0x040fe40000410000 */
[----:B------:R-:W-:Y:S02]  /*17710*/  FMUL.FTZ R85, R8, R85 ;  /* 0x0000005508557220 */ /* 0x000fe40000410000 */
[C---:B------:R-:W-:Y:S01]  /*17720*/  FMUL.FTZ R86, R3.reuse, R86 ;  /* 0x0000005603567220 */ /* 0x040fe20000410000 */
[----:B----4-:R-:W-:Y:S01]  /*17730*/  F2FP.BF16.PACK_AB R104, R180, R179 ;  /* 0x000000b3b468723e */ /* 0x010fe200000010ff */
[C---:B------:R-:W-:Y:S03]  /*17740*/  FMUL.FTZ R87, R3.reuse, R87 ;  /* 0x0000005703577220 */ /* 0x040fe60000410000 */
[C---:B------:R-:W-:Y:S01]  /*17750*/  FMUL.FTZ R102, R3.reuse, R102 ;  /* 0x0000006603667220 */ /* 0x040fe20000410000 */
[----:B------:R-:W-:Y:S01]  /*17760*/  F2FP.BF16.PACK_AB R105, R184, R183 ;  /* 0x000000b7b869723e */ /* 0x000fe200000010ff */
[----:B------:R-:W-:Y:S02]  /*17770*/  FMUL.FTZ R103, R3, R103 ;  /* 0x0000006703677220 */ /* 0x000fe40000410000 */
[C---:B------:R-:W-:Y:S03]  /*17780*/  HMMA.16816.F32.BF16 R84, R132.reuse, R106, R84 ;  /* 0x0000006a8454723c */ /* 0x040fe60000041854 */
[--C-:B------:R-:W-:Y:S02]  /*17790*/  FFMA.FTZ R187, R187, c[0x0][0x2d0], -R160.reuse ;  /* 0x0000b400bbbb7a23 */ /* 0x100fe400000108a0 */
[----:B------:R-:W-:Y:S02]  /*177a0*/  FFMA.FTZ R160, R155, c[0x0][0x2d0], -R160 ;  /* 0x0000b4009ba07a23 */ /* 0x000fe400000108a0 */
[----:B------:R-:W-:Y:S01]  /*177b0*/  F2FP.BF16.PACK_AB R106, R182, R181 ;  /* 0x000000b5b66a723e */ /* 0x000fe200000010ff */
[C---:B---3--:R-:W-:Y:S01]  /*177c0*/  HMMA.16816.F32.BF16 R88, R132.reuse, R112, R88 ;  /* 0x000000708458723c */ /* 0x048fe20000041858 */
[----:B------:R2:W3:Y:S03]  /*177d0*/  MUFU.EX2 R245, R160 ;  /* 0x000000a000f57308 */ /* 0x0004e60000000800 */
[----:B------:R-:W-:Y:S01]  /*177e0*/  F2FP.BF16.PACK_AB R107, R186, R185 ;  /* 0x000000b9ba6b723e */ /* 0x000fe200000010ff */
[--C-:B------:R-:W-:Y:S02]  /*177f0*/  FFMA.FTZ R188, R188, c[0x0][0x2d0], -R153.reuse ;  /* 0x0000b400bcbc7a23 */ /* 0x100fe40000010899 */
[----:B------:R-:W-:Y:S01]  /*17800*/  FFMA.FTZ R153, R152, c[0x0][0x2d0], -R153 ;  /* 0x0000b40098997a23 */ /* 0x000fe20000010899 */
[C---:B------:R-:W-:Y:S01]  /*17810*/  HMMA.16816.F32.BF16 R92, R132.reuse, R114, R92 ;  /* 0x00000072845c723c */ /* 0x040fe2000004185c */
[----:B------:R-:W4:Y:S02]  /*17820*/  LDSM.16.MT88.4 R112, [R9+0x800] ;  /* 0x000800000970783b */ /* 0x000f240000004200 */
[----:B------:R3:W3:Y:S01]  /*17830*/  MUFU.EX2 R249, R153 ;  /* 0x0000009900f97308 */ /* 0x0006e20000000800 */
[----:B------:R-:W-:Y:S02]  /*17840*/  FFMA.FTZ R178, R8, R239, R178 ;  /* 0x000000ef08b27223 */ /* 0x000fe400000100b2 */
[----:B------:R-:W-:Y:S02]  /*17850*/  FFMA.FTZ R174, R3, R238, R174 ;  /* 0x000000ee03ae7223 */ /* 0x000fe400000100ae */
[C---:B-1----:R-:W-:Y:S04]  /*17860*/  HMMA.16816.F32.BF16 R96, R132.reuse, R108, R96 ;  /* 0x0000006c8460723c */ /* 0x042fe80000041860 */
[----:B------:R-:W-:Y:S01]  /*17870*/  FADD.FTZ R177, R177, R178 ;  /* 0x000000b2b1b17221 */ /* 0x000fe20000010000 */
[----:B------:R-:W1:Y:S01]  /*17880*/  MUFU.EX2 R187, R187 ;  /* 0x000000bb00bb7308 */ /* 0x000e620000000800 */
[----:B------:R-:W-:Y:S02]  /*17890*/  FADD.FTZ R173, R173, R174 ;  /* 0x000000aeadad7221 */ /* 0x000fe40000010000 */
[----:B------:R-:W-:Y:S01]  /*178a0*/  HMMA.16816.F32.BF16 R100, R132, R110, R100 ;  /* 0x0000006e8464723c */ /* 0x000fe20000041864 */
[----:B------:R-:W1:Y:S03]  /*178b0*/  LDSM.16.MT88.4 R108, [R169+0x2800] ;  /* 0x00280000a96c783b */ /* 0x000e660000004200 */
[----:B------:R-:W-:Y:S02]  /*178c0*/  FADD.FTZ R176, R176, R177 ;  /* 0x000000b1b0b07221 */ /* 0x000fe40000010000 */
[----:B------:R-:W-:Y:S01]  /*178d0*/  FADD.FTZ R172, R172, R173 ;  /* 0x000000adacac7221 */ /* 0x000fe20000010000 */
[----:B------:R-:W1:Y:S01]  /*178e0*/  MUFU.EX2 R188, R188 ;  /* 0x000000bc00bc7308 */ /* 0x000e620000000800 */
[C---:B------:R-:W-:Y:S01]  /*178f0*/  HMMA.16816.F32.BF16 R4, R104.reuse, R116, R4 ;  /* 0x000000746804723c */ /* 0x040fe20000041804 */
[----:B--2---:R-:W-:Y:S04]  /*17900*/  LDSM.16.MT88.4 R160, [R168+0x3800] ;  /* 0x00380000a8a0783b */ /* 0x004fe80000004200 */
[----:B------:R-:W-:Y:S02]  /*17910*/  FADD.FTZ R176, R175, R176 ;  /* 0x000000b0afb07221 */ /* 0x000fe40000010000 */
[----:B------:R-:W-:Y:S01]  /*17920*/  FADD.FTZ R172, R171, R172 ;  /* 0x000000acabac7221 */ /* 0x000fe20000010000 */
[C---:B------:R-:W-:Y:S01]  /*17930*/  HMMA.16816.F32.BF16 R12, R104.reuse, R118, R12 ;  /* 0x00000076680c723c */ /* 0x040fe2000004180c */
[----:B------:R-:W-:Y:S03]  /*17940*/  LDSM.16.MT88.4 R116, [R9+0x4800] ;  /* 0x004800000974783b */ /* 0x000fe60000004200 */
[----:B------:R-:W-:Y:S02]  /*17950*/  FADD.FTZ R179, R179, R176 ;  /* 0x000000b0b3b37221 */ /* 0x000fe40000010000 */
[----:B------:R-:W-:Y:S02]  /*17960*/  FADD.FTZ R183, R183, R172 ;  /* 0x000000acb7b77221 */ /* 0x000fe40000010000 */
[----:B------:R-:W-:Y:S01]  /*17970*/  FADD.FTZ R180, R180, R179 ;  /* 0x000000b3b4b47221 */ /* 0x000fe20000010000 */
[C---:B----4-:R-:W-:Y:S01]  /*17980*/  HMMA.16816.F32.BF16 R16, R104.reuse, R112, R16 ;  /* 0x000000706810723c */ /* 0x050fe20000041810 */
[----:B---3--:R-:W-:Y:S02]  /*17990*/  LDSM.16.MT88.4 R152, [R170+0x3800] ;  /* 0x00380000aa98783b */ /* 0x008fe40000004200 */
[----:B------:R-:W-:Y:S02]  /*179a0*/  FADD.FTZ R184, R184, R183 ;  /* 0x000000b7b8b87221 */ /* 0x000fe40000010000 */
[----:B------:R-:W-:Y:S02]  /*179b0*/  FADD.FTZ R181, R181, R180 ;  /* 0x000000b4b5b57221 */ /* 0x000fe40000010000 */
[----:B------:R-:W-:Y:S01]  /*179c0*/  FADD.FTZ R185, R185, R184 ;  /* 0x000000b8b9b97221 */ /* 0x000fe20000010000 */
[C---:B------:R-:W-:Y:S01]  /*179d0*/  HMMA.16816.F32.BF16 R20, R104.reuse, R114, R20 ;  /* 0x000000726814723c */ /* 0x040fe20000041814 */
[----:B------:R-:W2:Y:S03]  /*179e0*/  LDSM.16.MT88.4 R112, [R170+0x4800] ;  /* 0x00480000aa70783b */ /* 0x000ea60000004200 */
[----:B------:R-:W-:Y:S02]  /*179f0*/  FADD.FTZ R182, R182, R181 ;  /* 0x000000b5b6b67221 */ /* 0x000fe40000010000 */
[----:B------:R-:W-:Y:S02]  /*17a00*/  FADD.FTZ R186, R186, R185 ;  /* 0x000000b9baba7221 */ /* 0x000fe40000010000 */
[C---:B------:R-:W-:Y:S08]  /*17a10*/  HMMA.16816.F32.BF16 R24, R104.reuse, R120, R24 ;  /* 0x000000786818723c */ /* 0x040ff00000041818 */
[C---:B------:R-:W-:Y:S01]  /*17a20*/  HMMA.16816.F32.BF16 R28, R104.reuse, R122, R28 ;  /* 0x0000007a681c723c */ /* 0x040fe2000004181c */
[----:B------:R-:W3:Y:S07]  /*17a30*/  LDSM.16.MT88.4 R120, [R168+0x4800] ;  /* 0x00480000a878783b */ /* 0x000eee0000004200 */
[C---:B------:R-:W-:Y:S08]  /*17a40*/  HMMA.16816.F32.BF16 R32, R104.reuse, R124, R32 ;  /* 0x0000007c6820723c */ /* 0x040ff00000041820 */
[C---:B------:R-:W-:Y:S01]  /*17a50*/  HMMA.16816.F32.BF16 R36, R104.reuse, R126, R36 ;  /* 0x0000007e6824723c */ /* 0x040fe20000041824 */
[----:B------:R-:W-:Y:S07]  /*17a60*/  LDSM.16.MT88.4 R124, [R169+0x1000] ;  /* 0x00100000a97c783b */ /* 0x000fee0000004200 */
[C---:B------:R-:W-:Y:S08]  /*17a70*/  HMMA.16816.F32.BF16 R40, R104.reuse, R128, R40 ;  /* 0x000000806828723c */ /* 0x040ff00000041828 */
[C---:B------:R-:W-:Y:S01]  /*17a80*/  HMMA.16816.F32.BF16 R44, R104.reuse, R130, R44 ;  /* 0x00000082682c723c */ /* 0x040fe2000004182c */
[----:B------:R-:W-:Y:S07]  /*17a90*/  LDSM.16.MT88.4 R128, [R9+0x3000] ;  /* 0x003000000980783b */ /* 0x000fee0000004200 */
[C---:B------:R-:W-:Y:S07]  /*17aa0*/  HMMA.16816.F32.BF16 R48, R104.reuse, R144, R48 ;  /* 0x000000906830723c */ /* 0x040fee0000041830 */
[----:B------:R-:W-:Y:S01]  /*17ab0*/  F2FP.BF16.PACK_AB R144, R242, R241 ;  /* 0x000000f1f290723e */ /* 0x000fe200000010ff */
[C---:B------:R-:W-:Y:S04]  /*17ac0*/  HMMA.16816.F32.BF16 R52, R104.reuse, R146, R52 ;  /* 0x000000926834723c */ /* 0x040fe80000041834 */
[----:B-----5:R-:W-:Y:S03]  /*17ad0*/  F2FP.BF16.PACK_AB R145, R247, R246 ;  /* 0x000000f6f791723e */ /* 0x020fe600000010ff */
[----:B------:R-:W-:Y:S01]  /*17ae0*/  F2FP.BF16.PACK_AB R146, R245, R244 ;  /* 0x000000f4f592723e */ /* 0x000fe200000010ff */
        /* <DEDUP_REMOVED lines=72> */
[C---:B------:R-:W-:Y:S01]  /*17f70*/  HMMA.16816.F32.BF16 R132, R144.reuse, R128, R4 ;  /* 0x000000809084723c */ /* 0x040fe20000041804 */
[----:B------:R-:W2:Y:S07]  /*17f80*/  LDSM.16.MT88.4 R4, [R170+0x5800] ;  /* 0x00580000aa04783b */ /* 0x000eae0000004200 */
[C---:B------:R-:W-:Y:S01]  /*17f90*/  HMMA.16816.F32.BF16 R128, R144.reuse, R130, R12 ;  /* 0x000000829080723c */ /* 0x040fe2000004180c */
[----:B------:R4:W5:Y:S07]  /*17fa0*/  LDSM.16.MT88.4 R12, [R9+0x5800] ;  /* 0x00580000090c783b */ /* 0x00096e0000004200 */
[C---:B---3--:R-:W-:Y:S01]  /*17fb0*/  HMMA.16816.F32.BF16 R124, R144.reuse, R120, R16 ;  /* 0x00000078907c723c */ /* 0x048fe20000041810 */
[----:B------:R-:W3:Y:S07]  /*17fc0*/  LDSM.16.MT88.4 R16, [R168+0x5800] ;  /* 0x00580000a810783b */ /* 0x000eee0000004200 */
[C---:B------:R-:W-:Y:S07]  /*17fd0*/  HMMA.16816.F32.BF16 R120, R144.reuse, R122, R20 ;  /* 0x0000007a9078723c */ /* 0x040fee0000041814 */
[----:B------:R-:W-:Y:S01]  /*17fe0*/  IADD3 R21, R243, -0x2, RZ ;  /* 0xfffffffef3157810 */ /* 0x000fe20007ffe0ff */
[C---:B-1----:R-:W-:Y:S03]  /*17ff0*/  HMMA.16816.F32.BF16 R116, R144.reuse, R108, R24 ;  /* 0x0000006c9074723c */ /* 0x042fe60000041818 */
[C---:B------:R-:W-:Y:S05]  /*18000*/  ISETP.GE.AND P0, PT, R21.reuse, R232, PT ;  /* 0x000000e81500720c */ /* 0x040fea0003f06270 */
[C---:B------:R-:W-:Y:S08]  /*18010*/  HMMA.16816.F32.BF16 R112, R144.reuse, R110, R28 ;  /* 0x0000006e9070723c */ /* 0x040ff0000004181c */
[C---:B------:R-:W-:Y:S03]  /*18020*/  HMMA.16816.F32.BF16 R108, R144.reuse, R148, R32 ;  /* 0x00000094906c723c */ /* 0x040fe60000041820 */
[----:B------:R-:W-:Y:S01]  /*18030*/  @P0 ISETP.GE.AND P3, PT, R228, c[0x0][0x1d4], PT ;  /* 0x00007500e4000a0c */ /* 0x000fe20003f66270 */
[C---:B----4-:R-:W-:Y:S04]  /*18040*/  @P0 IMAD.WIDE.U32 R8, R21.reuse, c[0x0][0x1e0], RZ ;  /* 0x0000780015080a25 */ /* 0x050fe800078e00ff */
[C---:B------:R-:W-:Y:S04]  /*18050*/  HMMA.16816.F32.BF16 R104, R144.reuse, R150, R36 ;  /* 0x000000969068723c */ /* 0x040fe80000041824 */
[----:B------:R-:W-:Y:S04]  /*18060*/  @P0 SHF.L.U32 R3, R8, 0x6, RZ ;  /* 0x0000000608030819 */ /* 0x000fe800000006ff */
        /* <DEDUP_REMOVED lines=12> */
[----:B------:R-:W-:Y:S01]  /*18130*/  @P0 IMAD R4, R21, c[0x0][0x1e4], R4 ;  /* 0x0000790015040a24 */ /* 0x000fe200078e0204 */
[C---:B-----5:R-:W-:Y:S04]  /*18140*/  HMMA.16816.F32.BF16 R80, R144.reuse, R12, R80 ;  /* 0x0000000c9050723c */ /* 0x060fe80000041850 */
[----:B------:R-:W-:Y:S02]  /*18150*/  @P0 IADD3 R9, R9, R4, RZ ;  /* 0x0000000409090210 */ /* 0x000fe40007ffe0ff */
[----:B------:R-:W1:Y:S01]  /*18160*/  LDSM.16.MT88.4 R4, [R169+0x5800] ;  /* 0x00580000a904783b */ /* 0x000e620000004200 */
[----:B------:R-:W-:Y:S01]  /*18170*/  @P0 MOV R12, c[0x0][0x1e4] ;  /* 0x00007900000c0a02 */ /* 0x000fe20000000f00 */
[C---:B------:R-:W-:Y:S04]  /*18180*/  HMMA.16816.F32.BF16 R84, R144.reuse, R14, R84 ;  /* 0x0000000e9054723c */ /* 0x040fe80000041854 */
[----:B------:R-:W-:Y:S02]  /*18190*/  @P0 SHF.L.U64.HI R8, R8, 0x6, R9 ;  /* 0x0000000608080819 */ /* 0x000fe40000010209 */
[----:B------:R-:W-:Y:S02]  /*181a0*/  @P0 MOV R9, c[0x0][0x1e0] ;  /* 0x0000780000090a02 */ /* 0x000fe40000000f00 */
[C---:B---3--:R-:W-:Y:S04]  /*181b0*/  HMMA.16816.F32.BF16 R88, R144.reuse, R16, R88 ;  /* 0x000000109058723c */ /* 0x048fe80000041858 */
[C---:B------:R-:W-:Y:S04]  /*181c0*/  @P0 LEA R13, P1, R9.reuse, R3, 0x5 ;  /* 0x00000003090d0211 */ /* 0x040fe800078228ff */
[----:B------:R-:W-:Y:S01]  /*181d0*/  @P0 LEA.HI.X R12, R9, R8, R12, 0x5, P1 ;  /* 0x00000008090c0211 */ /* 0x000fe200008f2c0c */
[C---:B------:R-:W-:Y:S03]  /*181e0*/  HMMA.16816.F32.BF16 R92, R144.reuse, R18, R92 ;  /* 0x00000012905c723c */ /* 0x040fe6000004185c */
[----:B------:R-:W-:Y:S02]  /*181f0*/  P2R R9, PR, RZ, 0x4 ;  /* 0x00000004ff097803 */ /* 0x000fe40000000000 */
[-C--:B------:R-:W-:Y:S02]  /*18200*/  @P0 IADD3 R13, P5, R13, R236.reuse, RZ ;  /* 0x000000ec0d0d0210 */ /* 0x080fe40007fbe0ff */
[----:B------:R-:W-:Y:S02]  /*18210*/  @P0 IADD3 R3, P1, R3, R236, RZ ;  /* 0x000000ec03030210 */ /* 0x000fe40007f3e0ff */
[-C--:B------:R-:W-:Y:S02]  /*18220*/  @P0 IADD3.X R12, R12, R231.reuse, RZ, P5, !PT ;  /* 0x000000e70c0c0210 */ /* 0x080fe40002ffe4ff */
[----:B------:R-:W-:Y:S02]  /*18230*/  ISETP.NE.AND P5, PT, R9, RZ, PT ;  /* 0x000000ff0900720c */ /* 0x000fe40003fa5270 */
[----:B------:R-:W-:Y:S02]  /*18240*/  @P0 LEA R16, P6, R3, c[0x0][0x1c8], 0x1 ;  /* 0x0000720003100a11 */ /* 0x000fe400078c08ff */
[----:B------:R-:W-:Y:S02]  /*18250*/  SEL R233, R233, RZ, !P5 ;  /* 0x000000ffe9e97207 */ /* 0x000fe40006800000 */
[----:B------:R-:W-:Y:S02]  /*18260*/  @P0 IADD3.X R14, R8, R231, RZ, P1, !PT ;  /* 0x000000e7080e0210 */ /* 0x000fe40000ffe4ff */
[----:B------:R-:W-:Y:S02]  /*18270*/  @P0 ISETP.GE.AND P2, PT, R215, c[0x0][0x1d4], PT ;  /* 0x00007500d7000a0c */ /* 0x000fe40003f46270 */
[----:B------:R-:W-:Y:S01]  /*18280*/  @P0 LEA.HI.X R17, R3, c[0x0][0x1cc], R14, 0x1, P6 ;  /* 0x0000730003110a11 */ /* 0x000fe200030f0c0e */
[----:B------:R-:W-:Y:S01]  /*18290*/  @P0 IMAD R3, R233, 0x6000, R11 ;  /* 0x00006000e9030824 */ /* 0x000fe200078e020b */
[----:B------:R-:W-:Y:S01]  /*182a0*/  @P0 ISETP.GE.AND P1, PT, R214, c[0x0][0x1d4], PT ;  /* 0x00007500d6000a0c */ /* 0x000fe20003f26270 */
[C---:B-1----:R-:W-:Y:S03]  /*182b0*/  HMMA.16816.F32.BF16 R96, R144.reuse, R4, R96 ;  /* 0x000000049060723c */ /* 0x042fe60000041860 */
[----:B------:R-:W-:Y:S01]  /*182c0*/  @!PT LDS RZ, [RZ] ;  /* 0x00000000fffff984 */ /* 0x000fe20000000800 */
[----:B------:R-:W-:Y:S01]  /*182d0*/  @!PT LDS RZ, [RZ] ;  /* 0x00000000fffff984 */ /* 0x000fe20000000800 */
[----:B------:R-:W-:Y:S01]  /*182e0*/  @!PT LDS RZ, [RZ] ;  /* 0x00000000fffff984 */ /* 0x000fe20000000800 */
[----:B------:R1:W-:Y:S01]  /*182f0*/  @P0 LDGSTS.E.BYPASS.LTC128B.128 [R3], [R16.64], !P3 ;  /* 0x0000000010030fae */ /* 0x0003e2000d901d48 */
[C---:B------:R-:W-:Y:S04]  /*18300*/  @P0 LEA R8, P4, R13.reuse, c[0x0][0x1c8], 0x1 ;  /* 0x000072000d080a11 */ /* 0x040fe800078808ff */
[----:B------:R-:W-:Y:S01]  /*18310*/  @P0 LEA.HI.X R9, R13, c[0x0][0x1cc], R12, 0x1, P4 ;  /* 0x000073000d090a11 */ /* 0x000fe200020f0c0c */
[----:B------:R-:W-:Y:S02]  /*18320*/  HMMA.16816.F32.BF16 R100, R144, R6, R100 ;  /* 0x000000069064723c */ /* 0x000fe40000041864 */
[----:B------:R1:W-:Y:S08]  /*18330*/  @P0 LDGSTS.E.BYPASS.LTC128B.128 [R3+0x2000], [R16.64+0x80], !P2 ;  /* 0x0200008010030fae */ /* 0x0003f0000d101d48 */
[----:B------:R1:W-:Y:S08]  /*18340*/  @P0 LDGSTS.E.BYPASS.LTC128B.128 [R3+0x4000], [R16.64+0x100], !P1 ;  /* 0x0400010010030fae */ /* 0x0003f0000c901d48 */
[----:B------:R1:W-:Y:S08]  /*18350*/  @P0 LDGSTS.E.BYPASS.LTC128B.128 [R3+0x1000], [R8.64], !P3 ;  /* 0x0100000008030fae */ /* 0x0003f0000d901d48 */
[----:B------:R1:W-:Y:S08]  /*18360*/  @P0 LDGSTS.E.BYPASS.LTC128B.128 [R3+0x3000], [R8.64+0x80], !P2 ;  /* 0x0300008008030fae */ /* 0x0003f0000d101d48 */
[----:B------:R1:W-:Y:S01]  /*18370*/  @P0 LDGSTS.E.BYPASS.LTC128B.128 [R3+0x5000], [R8.64+0x100], !P1 ;  /* 0x0500010008030fae */ /* 0x0003e2000c901d48 */
[----:B------:R-:W-:Y:S02]  /*18380*/  ISETP.GE.AND P0, PT, R232, R243, PT ;  /* 0x000000f3e800720c */ /* 0x000fe40003f06270 */
[C---:B------:R-:W-:Y:S02]  /*18390*/  ISETP.GE.AND P1, PT, R199.reuse, 0x1, PT ;  /* 0x00000001c700780c */ /* 0x040fe40003f26270 */
[----:B------:R-:W-:Y:S03]  /*183a0*/  MOV R243, R204 ;  /* 0x000000cc00f37202 */ /* 0x000fe60000000f00 */
[----:B------:R-:W0:Y:S01]  /*183b0*/  LDGDEPBAR ;  /* 0x00000000000079af */ /* 0x000e220000000000 */
[----:B-1----:R-:W-:Y:S02]  /*183c0*/  IADD3 R3, R199, 0x1, RZ ;  /* 0x00000001c7037810 */ /* 0x002fe40007ffe0ff */
[----:B------:R-:W-:Y:S02]  /*183d0*/  MOV R9, R2 ;  /* 0x0000000200097202 */ /* 0x000fe40000000f00 */
[----:B------:R-:W-:Y:S02]  /*183e0*/  SEL R199, R3, RZ, !P1 ;  /* 0x000000ff03c77207 */ /* 0x000fe40004800000 */
[----:B------:R-:W-:Y:S01]  /*183f0*/  MOV R3, R0 ;  /* 0x0000000000037202 */ /* 0x000fe20000000f00 */
[----:B------:R-:W-:-:S05]  /*18400*/  @!P0 BRA `(.L_x_2367) ;  /* 0xffffd31000008947 */ /* 0x000fca000383ffff */
.L_x_2366:
[----:B-1----:R-:W-:Y:S02]  /*18410*/  MOV R6, 0x1f ;  /* 0x0000001f00067802 */ /* 0x002fe40000000f00 */
[----:B------:R-:W-:Y:S01]  /*18420*/  MOV R3, 0xffffffff ;  /* 0xffffffff00037802 */ /* 0x000fe20000000f00 */
[----:B------:R-:W-:Y:S05]  /*18430*/  BRA.DIV ~URZ, `(.L_x_2368) ;  /* 0x000052727f007947 */ /* 0x000fea000b800000 */
[----:B------:R1:W2:Y:S02]  /*18440*/  SHFL.BFLY PT, R5, R239, 0x2, 0x1f ;  /* 0x0c401f00ef057f89 */ /* 0x0002a400000e0000 */
.L_x_2441:
[----:B--2---:R-:W-:Y:S01]  /*18450*/  FADD.FTZ R14, R5, R239 ;  /* 0x000000ef050e7221 */ /* 0x004fe20000010000 */
[----:B------:R-:W-:Y:S05]  /*18460*/  BRA.DIV ~URZ, `(.L_x_2369) ;  /* 0x000052927f007947 */ /* 0x000fea000b800000 */
[----:B------:R-:W2:Y:S04]  /*18470*/  SHFL.BFLY PT, R3, R238, 0x2, 0x1f ;  /* 0x0c401f00ee037f89 */ /* 0x000ea800000e0000 */
[----:B------:R-:W3:Y:S01]  /*18480*/  SHFL.BFLY PT, R5, R14, 0x1, 0x1f ;  /* 0x0c201f000e057f89 */ /* 0x000ee200000e0000 */
[----:B--2---:R-:W-:-:S02]  /*18490*/  FADD.FTZ R12, R3, R238 ;  /* 0x000000ee030c7221 */ /* 0x004fc40000010000 */
[----:B---3--:R-:W-:-:S03]  /*184a0*/  FADD.FTZ R4, R14, R5 ;  /* 0x000000050e047221 */ /* 0x008fc60000010000 */
[----:B------:R2:W3:Y:S04]  /*184b0*/  SHFL.BFLY PT, R3, R12, 0x1, 0x1f ;  /* 0x0c201f000c037f89 */ /* 0x0004e800000e0000 */
.L_x_2442:
[----:B------:R-:W-:Y:S01]  /*184c0*/  FSETP.NE.FTZ.AND P1, PT, R4, RZ, PT ;  /* 0x000000ff0400720b */ /* 0x000fe20003f35000 */
[----:B--23--:R-:W-:Y:S01]  /*184d0*/  FADD.FTZ R12, R3, R12 ;  /* 0x0000000c030c7221 */ /* 0x00cfe20000010000 */
[----:B------:R-:W-:Y:S02]  /*184e0*/  MOV R13, RZ ;  /* 0x000000ff000d7202 */ /* 0x000fe40000000f00 */
[----:B------:R-:W-:Y:S02]  /*184f0*/  MOV R3, RZ ;  /* 0x000000ff00037202 */ /* 0x000fe40000000f00 */
[----:B------:R-:W-:Y:S02]  /*18500*/  FSETP.NE.FTZ.AND P0, PT, R12, RZ, PT ;  /* 0x000000ff0c00720b */ /* 0x000fe40003f15000 */
[----:B------:R-:W-:Y:S02]  /*18510*/  MOV R16, 0xff800000 ;  /* 0xff80000000107802 */ /* 0x000fe40000000f00 */
[----:B------:R-:W-:-:S03]  /*18520*/  MOV R17, 0x1 ;  /* 0x0000000100117802 */ /* 0x000fc60000000f00 */
[----:B------:R-:W2:Y:S01]  /*18530*/  @P1 MUFU.LG2 R5, R4 ;  /* 0x0000000400051308 */ /* 0x000ea20000000c00 */
[----:B------:R-:W-:-:S05]  /*18540*/  @P1 MOV R6, 0x3f317218 ;  /* 0x3f31721800061802 */ /* 0x000fca0000000f00 */
[----:B------:R-:W-:Y:S02]  /*18550*/  @P1 FMUL.FTZ R6, R6, c[0x0][0x2d0] ;  /* 0x0000b40006061a20 */ /* 0x000fe40000410000 */
[----:B------:R-:W3:Y:S08]  /*18560*/  @P1 MUFU.RCP R13, R4 ;  /* 0x00000004000d1308 */ /* 0x000ef00000001000 */
[----:B------:R-:W-:Y:S01]  /*18570*/  @P0 MUFU.RCP R3, R12 ;  /* 0x0000000c00030308 */ /* 0x000fe20000001000 */
[----:B--2---:R-:W-:-:S04]  /*18580*/  @P1 FMUL.FTZ R5, R5, 0.69314718246459960938 ;  /* 0x3f31721805051820 */ /* 0x004fc80000410000 */
[----:B------:R-:W-:Y:S01]  /*18590*/  @P1 FFMA.FTZ R16, R6, R2, R5 ;  /* 0x0000000206101223 */ /* 0x000fe20000010005 */
[----:B------:R-:W-:Y:S02]  /*185a0*/  MOV R2, 0xff800000 ;  /* 0xff80000000027802 */ /* 0x000fe40000000f00 */
[----:B------:R-:W2:Y:S01]  /*185b0*/  @P0 MUFU.LG2 R12, R12 ;  /* 0x0000000c000c0308 */ /* 0x000ea20000000c00 */
[C---:B---3--:R-:W-:Y:S02]  /*185c0*/  FMUL.FTZ R132, R13.reuse, R132 ;  /* 0x000000840d847220 */ /* 0x048fe40000410000 */
        /* <DEDUP_REMOVED lines=47> */
[----:B------:R-:W-:Y:S01]  /*188c0*/  @P0 MOV R13, 0x3f317218 ;  /* 0x3f317218000d0802 */ /* 0x000fe20000000f00 */
[----:B--2---:R-:W-:Y:S02]  /*188d0*/  @P0 FMUL.FTZ R12, R12, 0.69314718246459960938 ;  /* 0x3f3172180c0c0820 */ /* 0x004fe40000410000 */
[----:B------:R-:W-:Y:S02]  /*188e0*/  FMUL.FTZ R134, R3, R134 ;  /* 0x0000008603867220 */ /* 0x000fe40000410000 */
        /* <DEDUP_REMOVED lines=48> */
[----:B------:R-:W-:Y:S02]  /*18bf0*/  @P0 FFMA.FTZ R2, R13, R0, R12 ;  /* 0x000000000d020223 */ /* 0x000fe4000001000c */
.L_x_2301:
[----:B------:R-:W-:Y:S01]  /*18c00*/  LOP3.LUT P0, RZ, R213, 0xff, RZ, 0xc0, !PT ;  /* 0x000000ffd5ff7812 */ /* 0x000fe2000780c0ff */
[----:B------:R-:W-:-:S12]  /*18c10*/  BSSY B0, `(.L_x_2370) ;  /* 0x000000f000007945 */ /* 0x000fd80003800000 */
[----:B------:R-:W-:Y:S05]  /*18c20*/  @P0 BRA `(.L_x_2371) ;  /* 0x000000d000000947 */ /* 0x000fea0003800000 */
[----:B------:R-:W2:Y:S01]  /*18c30*/  S2R R3, SR_LANEID ;  /* 0x0000000000037919 */ /* 0x000ea20000000000 */
[----:B------:R-:W-:Y:S01]  /*18c40*/  VOTEU.ANY UR4, UPT, PT ;  /* 0x0000000000047886 */ /* 0x000fe200038e0100 */
[----:B------:R-:W-:Y:S01]  /*18c50*/  IMAD.MOV.U32 R18, RZ, RZ, c[0x0][0x560] ;  /* 0x00015800ff127624 */ /* 0x000fe200078e00ff */
[----:B------:R-:W2:Y:S01]  /*18c60*/  FLO.U32 R12, UR4 ;  /* 0x00000004000c7d00 */ /* 0x000ea200080e0000 */
[----:B------:R-:W-:-:S07]  /*18c70*/  IMAD.MOV.U32 R19, RZ, RZ, c[0x0][0x564] ;  /* 0x00015900ff137624 */ /* 0x000fce00078e00ff */
[----:B------:R-:W3:Y:S01]  /*18c80*/  POPC R13, UR4 ;  /* 0x00000004000d7d09 */ /* 0x000ee20008000000 */
[----:B--2---:R-:W-:-:S13]  /*18c90*/  ISETP.EQ.U32.AND P0, PT, R12, R3, PT ;  /* 0x000000030c00720c */ /* 0x004fda0003f02070 */
[----:B---3--:R-:W2:Y:S04]  /*18ca0*/  @P0 ATOMG.E.ADD.STRONG.GPU PT, R3, [R18.64], R13 ;  /* 0x0000000d120309a8 */ /* 0x008ea800081ee1c8 */
[----:B------:R-:W3:Y:S02]  /*18cb0*/  S2R R0, SR_LTMASK ;  /* 0x0000000000007919 */ /* 0x000ee40000003900 */
[----:B---3--:R-:W-:-:S04]  /*18cc0*/  LOP3.LUT R0, R0, UR4, RZ, 0xc0, !PT ;  /* 0x0000000400007c12 */ /* 0x008fc8000f8ec0ff */
[----:B------:R-:W3:Y:S01]  /*18cd0*/  POPC R208, R0 ;  /* 0x0000000000d07309 */ /* 0x000ee20000000000 */
[----:B--2---:R-:W3:Y:S02]  /*18ce0*/  SHFL.IDX PT, R3, R3, R12, 0x1f ;  /* 0x00001f0c03037589 */ /* 0x004ee400000e0000 */
[----:B---3--:R-:W-:-:S05]  /*18cf0*/  IADD3 R208, R3, c[0x0][0xc], R208 ;  /* 0x0000030003d07a10 */ /* 0x008fca0007ffe0d0 */
.L_x_2371:
[----:B------:R-:W-:Y:S05]  /*18d00*/  BSYNC B0 ;  /* 0x0000000000007941 */ /* 0x000fea0003800000 */
.L_x_2370:
[----:B------:R-:W-:Y:S01]  /*18d10*/  PRMT R17, R17, 0x9910, RZ ;  /* 0x0000991011117816 */ /* 0x000fe200000000ff */
[----:B------:R-:W-:Y:S01]  /*18d20*/  BSSY B1, `(.L_x_2372) ;  /* 0x000033c000017945 */ /* 0x000fe20003800000 */
[----:B------:R-:W-:Y:S02]  /*18d30*/  IMAD.MOV.U32 R3, RZ, RZ, R208 ;  /* 0x000000ffff037224 */ /* 0x000fe400078e00d0 */
[----:B------:R-:W-:-:S13]  /*18d40*/  ISETP.NE.AND P0, PT, R17, RZ, PT ;  /* 0x000000ff1100720c */ /* 0x000fda0003f05270 */
[----:B------:R-:W-:Y:S05]  /*18d50*/  @!P0 BRA `(.L_x_2373) ;  /* 0x0000274000008947 */ /* 0x000fea0003800000 */
[----:B------:R-:W-:Y:S01]  /*18d60*/  SHF.R.S32.HI R0, RZ, 0x1f, R213 ;  /* 0x0000001fff007819 */ /* 0x000fe200000114d5 */
[----:B------:R-:W-:Y:S01]  /*18d70*/  WARPSYNC 0xffffffff ;  /* 0xffffffff00007948 */ /* 0x000fe20003800000 */
[----:B------:R-:W-:Y:S01]  /*18d80*/  BAR.SYNC.DEFER_BLOCKING 0x1, 0x100 ;  /* 0x0044000000007b1d */ /* 0x000fe20000010000 */
[----:B------:R-:W-:Y:S02]  /*18d90*/  F2FP.BF16.PACK_AB R23, R133, R132 ;  /* 0x000000848517723e */ /* 0x000fe400000010ff */
[CC--:B------:R-:W-:Y:S02]  /*18da0*/  LEA.HI R12, R0.reuse, R213.reuse, RZ, 0x2 ;  /* 0x000000d5000c7211 */ /* 0x0c0fe400078f10ff */
[----:B------:R-:W-:Y:S02]  /*18db0*/  LEA.HI R19, R0, R213, RZ, 0x5 ;  /* 0x000000d500137211 */ /* 0x000fe400078f28ff */
[----:B------:R-:W-:Y:S02]  /*18dc0*/  SHF.R.S32.HI R12, RZ, 0x1f, R12 ;  /* 0x0000001fff0c7819 */ /* 0x000fe4000001140c */
[----:B------:R-:W-:-:S02]  /*18dd0*/  SHF.R.S32.HI R19, RZ, 0x5, R19 ;  /* 0x00000005ff137819 */ /* 0x000fc40000011413 */
[----:B------:R-:W-:Y:S02]  /*18de0*/  LEA.HI R12, R12, R219, RZ, 0x3 ;  /* 0x000000db0c0c7211 */ /* 0x000fe400078f18ff */
[----:B------:R-:W-:Y:S01]  /*18df0*/  F2FP.BF16.PACK_AB R24, R129, R128 ;  /* 0x000000808118723e */ /* 0x000fe200000010ff */
[----:B------:R-:W-:Y:S01]  /*18e00*/  IMAD.SHL.U32 R19, R19, 0x400, RZ ;  /* 0x0000040013137824 */ /* 0x000fe200078e00ff */
[----:B------:R-:W-:Y:S02]  /*18e10*/  LOP3.LUT R12, R12, 0xfffffff8, RZ, 0xc0, !PT ;  /* 0xfffffff80c0c7812 */ /* 0x000fe400078ec0ff */
[----:B------:R-:W-:Y:S01]  /*18e20*/  F2FP.BF16.PACK_AB R20, R131, R130 ;  /* 0x000000828314723e */ /* 0x000fe200000010ff */
[----:B------:R-:W-:Y:S01]  /*18e30*/  IMAD R19, R218, 0x2, R19 ;  /* 0x00000002da137824 */ /* 0x000fe200078e0213 */
[----:B------:R-:W-:Y:S01]  /*18e40*/  F2FP.BF16.PACK_AB R32, R125, R124 ;  /* 0x0000007c7d20723e */ /* 0x000fe200000010ff */
[----:B------:R-:W-:Y:S01]  /*18e50*/  IMAD.IADD R12, R219, 0x1, -R12 ;  /* 0x00000001db0c7824 */ /* 0x000fe200078e0a0c */
[----:B------:R-:W-:-:S02]  /*18e60*/  F2FP.BF16.PACK_AB R30, R127, R126 ;  /* 0x0000007e7f1e723e */ /* 0x000fc400000010ff */
[----:B------:R-:W-:Y:S01]  /*18e70*/  F2FP.BF16.PACK_AB R28, R123, R122 ;  /* 0x0000007a7b1c723e */ /* 0x000fe200000010ff */
[C---:B------:R-:W-:Y:S01]  /*18e80*/  IMAD.SHL.U32 R18, R12.reuse, 0x40, RZ ;  /* 0x000000400c127824 */ /* 0x040fe200078e00ff */
[----:B------:R-:W-:Y:S02]  /*18e90*/  LOP3.LUT R17, R12, 0x1, RZ, 0xc0, !PT ;  /* 0x000000010c117812 */ /* 0x000fe400078ec0ff */
[----:B------:R-:W-:Y:S02]  /*18ea0*/  F2FP.BF16.PACK_AB R26, R117, R116 ;  /* 0x00000074751a723e */ /* 0x000fe400000010ff */
[----:B------:R-:W-:Y:S02]  /*18eb0*/  LOP3.LUT R18, R18, 0x1c0, RZ, 0xc0, !PT ;  /* 0x000001c012127812 */ /* 0x000fe400078ec0ff */
[----:B------:R-:W-:Y:S02]  /*18ec0*/  ISETP.NE.U32.AND P0, PT, R17, 0x1, PT ;  /* 0x000000011100780c */ /* 0x000fe40003f05070 */
[----:B------:R-:W-:-:S02]  /*18ed0*/  SHF.R.U32.HI R13, RZ, 0x3, R18 ;  /* 0x00000003ff0d7819 */ /* 0x000fc40000011612 */
[----:B------:R-:W-:Y:S01]  /*18ee0*/  R2P PR, R12, 0x6 ;  /* 0x000000060c007804 */ /* 0x000fe20000000000 */
[----:B------:R-:W-:Y:S01]  /*18ef0*/  IMAD.MOV.U32 R12, RZ, RZ, 0x40 ;  /* 0x00000040ff0c7424 */ /* 0x000fe200078e00ff */
[----:B------:R-:W-:Y:S02]  /*18f00*/  LOP3.LUT R18, R13, R18, RZ, 0xfc, !PT ;  /* 0x000000120d127212 */ /* 0x000fe400078efcff */
[----:B------:R-:W-:Y:S02]  /*18f10*/  F2FP.BF16.PACK_AB R33, R113, R112 ;  /* 0x000000707121723e */ /* 0x000fe400000010ff */
[----:B------:R-:W-:Y:S01]  /*18f20*/  SEL R12, R12, 0xffffffc0, !P2 ;  /* 0xffffffc00c0c7807 */ /* 0x000fe20005000000 */
[----:B------:R-:W-:Y:S01]  /*18f30*/  IMAD.IADD R18, R19, 0x1, R18 ;  /* 0x0000000113127824 */ /* 0x000fe200078e0212 */
[----:B------:R-:W-:Y:S01]  /*18f40*/  F2FP.BF16.PACK_AB R35, R115, R114 ;  /* 0x000000727323723e */ /* 0x000fe200000010ff */
[----:B------:R-:W-:Y:S01]  /*18f50*/  IMAD.MOV.U32 R19, RZ, RZ, 0x20 ;  /* 0x00000020ff137424 */ /* 0x000fe200078e00ff */
[----:B------:R-:W-:Y:S01]  /*18f60*/  F2FP.BF16.PACK_AB R27, R109, R108 ;  /* 0x0000006c6d1b723e */ /* 0x000fe200000010ff */
[----:B------:R-:W-:Y:S01]  /*18f70*/  IMAD.SHL.U32 R22, R18, 0x2, RZ ;  /* 0x0000000212167824 */ /* 0x000fe200078e00ff */
[----:B------:R-:W-:-:S02]  /*18f80*/  F2FP.BF16.PACK_AB R18, R121, R120 ;  /* 0x000000787912723e */ /* 0x000fc400000010ff */
[----:B------:R-:W-:Y:S02]  /*18f90*/  SEL R19, R19, 0xffffffe0, !P1 ;  /* 0xffffffe013137807 */ /* 0x000fe40004800000 */
[C---:B------:R-:W-:Y:S01]  /*18fa0*/  IADD3 R13, R22.reuse, 0x80, RZ ;  /* 0x00000080160d7810 */ /* 0x040fe20007ffe0ff */
[----:B------:R2:W-:Y:S01]  /*18fb0*/  STS [R22+0x80], R23 ;  /* 0x0000801716007388 */ /* 0x0005e20000000800 */
[C---:B------:R-:W-:Y:S01]  /*18fc0*/  IADD3 R21, R22.reuse, 0x70, RZ ;  /* 0x0000007016157810 */ /* 0x040fe20007ffe0ff */
[----:B------:R-:W-:Y:S01]  /*18fd0*/  IMAD.IADD R17, R22, 0x1, R19 ;  /* 0x0000000116117824 */ /* 0x000fe200078e0213 */
[----:B------:R-:W-:Y:S02]  /*18fe0*/  @P0 IADD3 R21, R13, 0x10, RZ ;  /* 0x000000100d150810 */ /* 0x000fe40007ffe0ff */
[----:B------:R-:W-:Y:S02]  /*18ff0*/  F2FP.BF16.PACK_AB R13, R135, R134 ;  /* 0x00000086870d723e */ /* 0x000fe400000010ff */
[----:B------:R-:W-:Y:S01]  /*19000*/  F2FP.BF16.PACK_AB R25, R111, R110 ;  /* 0x0000006e6f19723e */ /* 0x000fe200000010ff */
[----:B------:R-:W-:Y:S01]  /*19010*/  IMAD.IADD R19, R19, 0x1, R21 ;  /* 0x0000000113137824 */ /* 0x000fe200078e0215 */
[----:B------:R-:W-:Y:S01]  /*19020*/  F2FP.BF16.PACK_AB R29, R107, R106 ;  /* 0x0000006a6b1d723e */ /* 0x000fe200000010ff */
[----:B------:R3:W-:Y:S01]  /*19030*/  STS [R22+0x480], R13 ;  /* 0x0004800d16007388 */ /* 0x0007e20000000800 */
[----:B------:R-:W-:-:S02]  /*19040*/  F2FP.BF16.PACK_AB R31, R41, R40 ;  /* 0x00000028291f723e */ /* 0x000fc400000010ff */
[----:B------:R-:W-:Y:S01]  /*19050*/  F2FP.BF16.PACK_AB R34, R55, R54 ;  /* 0x000000363722723e */ /* 0x000fe200000010ff */
[----:B------:R4:W-:Y:S01]  /*19060*/  STS [R21], R24 ;  /* 0x0000001815007388 */ /* 0x0009e20000000800 */
[----:B------:R-:W-:Y:S02]  /*19070*/  F2FP.BF16.PACK_AB R36, R57, R56 ;  /* 0x000000383924723e */ /* 0x000fe400000010ff */
[----:B------:R-:W-:Y:S01]  /*19080*/  F2FP.BF16.PACK_AB R38, R59, R58 ;  /* 0x0000003a3b26723e */ /* 0x000fe200000010ff */
[----:B------:R1:W-:Y:S01]  /*19090*/  STS [R21+0x400], R20 ;  /* 0x0004001415007388 */ /* 0x0003e20000000800 */
[----:B------:R-:W-:Y:S02]  /*190a0*/  F2FP.BF16.PACK_AB R37, R75, R74 ;  /* 0x0000004a4b25723e */ /* 0x000fe400000010ff */
[----:B------:R-:W-:Y:S01]  /*190b0*/  ISETP.NE.U32.AND P0, PT, RZ, c[0x0][0x508], PT ;  /* 0x00014200ff007a0c */ /* 0x000fe20003f05070 */
[----:B------:R1:W-:Y:S01]  /*190c0*/  STS [R17+0x80], R32 ;  /* 0x0000802011007388 */ /* 0x0003e20000000800 */
[----:B------:R-:W-:-:S02]  /*190d0*/  ISETP.NE.U32.AND P2, PT, RZ, c[0x0][0x500], PT ;  /* 0x00014000ff007a0c */ /* 0x000fc40003f45070 */
[----:B--2---:R-:W-:Y:S01]  /*190e0*/  F2FP.BF16.PACK_AB R23, R105, R104 ;  /* 0x000000686917723e */ /* 0x004fe200000010ff */
[----:B------:R2:W-:Y:S01]  /*190f0*/  STS [R17+0x480], R30 ;  /* 0x0004801e11007388 */ /* 0x0005e20000000800 */
[----:B------:R-:W-:Y:S02]  /*19100*/  ISETP.NE.AND.EX P1, PT, RZ, c[0x0][0x50c], PT, P0 ;  /* 0x00014300ff007a0c */ /* 0x000fe40003f25300 */
[----:B------:R-:W-:Y:S01]  /*19110*/  ISETP.NE.AND.EX P2, PT, RZ, c[0x0][0x504], PT, P2 ;  /* 0x00014100ff007a0c */ /* 0x000fe20003f45320 */
[----:B------:R2:W-:Y:S04]  /*19120*/  STS [R19], R18 ;  /* 0x0000001213007388 */ /* 0x0005e80000000800 */
[----:B------:R2:W-:Y:S01]  /*19130*/  STS [R19+0x400], R28 ;  /* 0x0004001c13007388 */ /* 0x0005e20000000800 */
[----:B---3--:R-:W-:Y:S01]  /*19140*/  IMAD.IADD R13, R22, 0x1, R12 ;  /* 0x00000001160d7824 */ /* 0x008fe200078e020c */
[----:B----4-:R-:W-:-:S04]  /*19150*/  F2FP.BF16.PACK_AB R24, R119, R118 ;  /* 0x000000767718723e */ /* 0x010fc800000010ff */
[----:B------:R3:W-:Y:S01]  /*19160*/  STS [R13+0x80], R26 ;  /* 0x0000801a0d007388 */ /* 0x0007e20000000800 */
[----:B-1----:R-:W-:-:S03]  /*19170*/  IMAD.IADD R20, R12, 0x1, R21 ;  /* 0x000000010c147824 */ /* 0x002fc600078e0215 */
[----:B------:R1:W-:Y:S01]  /*19180*/  STS [R13+0x480], R24 ;  /* 0x000480180d007388 */ /* 0x0003e20000000800 */
[----:B------:R-:W-:-:S03]  /*19190*/  F2FP.BF16.PACK_AB R32, R53, R52 ;  /* 0x000000343520723e */ /* 0x000fc600000010ff */
[----:B------:R4:W-:Y:S01]  /*191a0*/  STS [R20], R33 ;  /* 0x0000002114007388 */ /* 0x0009e20000000800 */
[----:B--2---:R-:W-:-:S03]  /*191b0*/  F2FP.BF16.PACK_AB R30, R51, R50 ;  /* 0x00000032331e723e */ /* 0x004fc600000010ff */
[----:B------:R2:W-:Y:S01]  /*191c0*/  STS [R20+0x400], R35 ;  /* 0x0004002314007388 */ /* 0x0005e20000000800 */
[----:B------:R-:W-:Y:S02]  /*191d0*/  IMAD.IADD R18, R12, 0x1, R17 ;  /* 0x000000010c127824 */ /* 0x000fe400078e0211 */
[----:B------:R-:W-:Y:S01]  /*191e0*/  IMAD.IADD R12, R19, 0x1, R12 ;  /* 0x00000001130c7824 */ /* 0x000fe200078e020c */
[----:B------:R-:W-:Y:S02]  /*191f0*/  F2FP.BF16.PACK_AB R28, R49, R48 ;  /* 0x00000030311c723e */ /* 0x000fe400000010ff */
[----:B------:R2:W-:Y:S04]  /*19200*/  STS [R18+0x80], R27 ;  /* 0x0000801b12007388 */ /* 0x0005e80000000800 */
[----:B------:R2:W-:Y:S01]  /*19210*/  STS [R18+0x480], R25 ;  /* 0x0004801912007388 */ /* 0x0005e20000000800 */
[----:B---3--:R-:W-:-:S03]  /*19220*/  F2FP.BF16.PACK_AB R26, R47, R46 ;  /* 0x0000002e2f1a723e */ /* 0x008fc600000010ff */
[----:B------:R3:W-:Y:S01]  /*19230*/  STS [R12], R23 ;  /* 0x000000170c007388 */ /* 0x0007e20000000800 */
[----:B-1----:R-:W-:-:S03]  /*19240*/  F2FP.BF16.PACK_AB R24, R45, R44 ;  /* 0x0000002c2d18723e */ /* 0x002fc600000010ff */
[----:B------:R1:W-:Y:S01]  /*19250*/  STS [R12+0x400], R29 ;  /* 0x0004001d0c007388 */ /* 0x0003e20000000800 */
[----:B----4-:R-:W-:-:S03]  /*19260*/  F2FP.BF16.PACK_AB R33, R43, R42 ;  /* 0x0000002a2b21723e */ /* 0x010fc600000010ff */
[----:B------:R4:W-:Y:S01]  /*19270*/  STS [R22+0x4080], R31 ;  /* 0x0040801f16007388 */ /* 0x0009e20000000800 */
[----:B--2---:R-:W-:-:S03]  /*19280*/  F2FP.BF16.PACK_AB R35, R73, R72 ;  /* 0x000000484923723e */ /* 0x004fc600000010ff */
[----:B------:R2:W-:Y:S04]  /*19290*/  STS [R22+0x4480], R33 ;  /* 0x0044802116007388 */ /* 0x0005e80000000800 */
[----:B------:R2:W-:Y:S01]  /*192a0*/  STS [R21+0x4000], R24 ;  /* 0x0040001815007388 */ /* 0x0005e20000000800 */
[----:B------:R-:W-:-:S03]  /*192b0*/  F2FP.BF16.PACK_AB R27, R65, R64 ;  /* 0x00000040411b723e */ /* 0x000fc600000010ff */
[----:B------:R2:W-:Y:S01]  /*192c0*/  STS [R21+0x4400], R26 ;  /* 0x0044001a15007388 */ /* 0x0005e20000000800 */
[----:B------:R-:W-:-:S03]  /*192d0*/  F2FP.BF16.PACK_AB R25, R63, R62 ;  /* 0x0000003e3f19723e */ /* 0x000fc600000010ff */
[----:B------:R2:W-:Y:S01]  /*192e0*/  STS [R17+0x4080], R28 ;  /* 0x0040801c11007388 */ /* 0x0005e20000000800 */
[----:B---3--:R-:W-:-:S03]  /*192f0*/  F2FP.BF16.PACK_AB R23, R61, R60 ;  /* 0x0000003c3d17723e */ /* 0x008fc600000010ff */
[----:B------:R3:W-:Y:S01]  /*19300*/  STS [R17+0x4480], R30 ;  /* 0x0044801e11007388 */ /* 0x0007e20000000800 */
[----:B-1----:R-:W-:-:S03]  /*19310*/  F2FP.BF16.PACK_AB R29, R67, R66 ;  /* 0x00000042431d723e */ /* 0x002fc600000010ff */
[----:B------:R1:W-:Y:S01]  /*19320*/  STS [R19+0x4000], R32 ;  /* 0x0040002013007388 */ /* 0x0003e20000000800 */
[----:B----4-:R-:W-:-:S03]  /*19330*/  F2FP.BF16.PACK_AB R31, R69, R68 ;  /* 0x00000044451f723e */ /* 0x010fc600000010ff */
[----:B------:R4:W-:Y:S01]  /*19340*/  STS [R19+0x4400], R34 ;  /* 0x0044002213007388 */ /* 0x0009e20000000800 */
[----:B--2---:R-:W-:-:S03]  /*19350*/  F2FP.BF16.PACK_AB R33, R71, R70 ;  /* 0x000000464721723e */ /* 0x004fc600000010ff */
[----:B------:R2:W-:Y:S01]  /*19360*/  STS [R13+0x4080], R36 ;  /* 0x004080240d007388 */ /* 0x0005e20000000800 */
[----:B------:R-:W-:-:S03]  /*19370*/  F2FP.BF16.PACK_AB R24, R77, R76 ;  /* 0x0000004c4d18723e */ /* 0x000fc600000010ff */
[----:B------:R-:W-:Y:S01]  /*19380*/  STS [R13+0x4480], R38 ;  /* 0x004480260d007388 */ /* 0x000fe20000000800 */
        /* <DEDUP_REMOVED lines=11> */
[----:B------:R-:W-:Y:S04]  /*19440*/  STS [R12+0x4400], R33 ;  /* 0x004400210c007388 */ /* 0x000fe80000000800 */
[----:B------:R-:W-:Y:S01]  /*19450*/  STS [R22+0x8080], R35 ;  /* 0x0080802316007388 */ /* 0x000fe20000000800 */
[----:B------:R-:W-:-:S03]  /*19460*/  F2FP.BF16.PACK_AB R23, R95, R94 ;  /* 0x0000005e5f17723e */ /* 0x000fc600000010ff */
[----:B------:R2:W-:Y:S01]  /*19470*/  STS [R22+0x8480], R37 ;  /* 0x0084802516007388 */ /* 0x0005e20000000800 */
[----:B------:R-:W-:-:S03]  /*19480*/  F2FP.BF16.PACK_AB R25, R93, R92 ;  /* 0x0000005c5d19723e */ /* 0x000fc600000010ff */
[----:B------:R-:W-:Y:S01]  /*19490*/  STS [R21+0x8000], R24 ;  /* 0x0080001815007388 */ /* 0x000fe20000000800 */
[----:B---3--:R-:W-:-:S03]  /*194a0*/  F2FP.BF16.PACK_AB R27, R103, R102 ;  /* 0x00000066671b723e */ /* 0x008fc600000010ff */
[----:B------:R3:W-:Y:S01]  /*194b0*/  STS [R21+0x8400], R26 ;  /* 0x0084001a15007388 */ /* 0x0007e20000000800 */
[----:B-1----:R-:W-:-:S03]  /*194c0*/  F2FP.BF16.PACK_AB R29, R99, R98 ;  /* 0x00000062631d723e */ /* 0x002fc600000010ff */
[----:B------:R-:W-:Y:S01]  /*194d0*/  STS [R17+0x8080], R28 ;  /* 0x0080801c11007388 */ /* 0x000fe20000000800 */
[----:B----4-:R-:W-:-:S03]  /*194e0*/  F2FP.BF16.PACK_AB R31, R101, R100 ;  /* 0x00000064651f723e */ /* 0x010fc600000010ff */
[----:B------:R1:W-:Y:S04]  /*194f0*/  STS [R17+0x8480], R30 ;  /* 0x0084801e11007388 */ /* 0x0003e80000000800 */
[----:B------:R-:W-:Y:S04]  /*19500*/  STS [R19+0x8000], R34 ;  /* 0x0080002213007388 */ /* 0x000fe80000000800 */
[----:B------:R4:W-:Y:S01]  /*19510*/  STS [R19+0x8400], R32 ;  /* 0x0084002013007388 */ /* 0x0009e20000000800 */
[----:B--2---:R-:W-:-:S03]  /*19520*/  F2FP.BF16.PACK_AB R22, R91, R90 ;  /* 0x0000005a5b16723e */ /* 0x004fc600000010ff */
[----:B------:R-:W-:Y:S04]  /*19530*/  STS [R13+0x8080], R36 ;  /* 0x008080240d007388 */ /* 0x000fe80000000800 */
[----:B------:R2:W-:Y:S01]  /*19540*/  STS [R13+0x8480], R22 ;  /* 0x008480160d007388 */ /* 0x0005e20000000800 */
[----:B---3--:R-:W-:-:S03]  /*19550*/  F2FP.BF16.PACK_AB R21, R97, R96 ;  /* 0x000000606115723e */ /* 0x008fc600000010ff */
[----:B------:R3:W-:Y:S04]  /*19560*/  STS [R20+0x8000], R25 ;  /* 0x0080001914007388 */ /* 0x0007e80000000800 */
[----:B------:R-:W-:Y:S01]  /*19570*/  STS [R20+0x8400], R23 ;  /* 0x0084001714007388 */ /* 0x000fe20000000800 */
[----:B-1----:R-:W-:-:S03]  /*19580*/  IMAD.MOV.U32 R17, RZ, RZ, RZ ;  /* 0x000000ffff117224 */ /* 0x002fc600078e00ff */
[----:B------:R1:W-:Y:S04]  /*19590*/  STS [R18+0x8080], R21 ;  /* 0x0080801512007388 */ /* 0x0003e80000000800 */
[----:B------:R1:W-:Y:S01]  /*195a0*/  STS [R18+0x8480], R29 ;  /* 0x0084801d12007388 */ /* 0x0003e20000000800 */
[----:B----4-:R-:W-:Y:S02]  /*195b0*/  SHF.R.S32.HI R19, RZ, 0x1f, R224 ;  /* 0x0000001fff137819 */ /* 0x010fe400000114e0 */
[C---:B------:R-:W-:Y:S01]  /*195c0*/  @P1 LEA R32, P0, R224.reuse, c[0x0][0x508], 0x2 ;  /* 0x00014200e0201a11 */ /* 0x040fe200078010ff */
[----:B------:R4:W-:Y:S03]  /*195d0*/  STS [R12+0x8000], R31 ;  /* 0x0080001f0c007388 */ /* 0x0009e60000000800 */
[----:B------:R-:W-:Y:S01]  /*195e0*/  @P1 LEA.HI.X R33, R224, c[0x0][0x50c], R19, 0x2, P0 ;  /* 0x00014300e0211a11 */ /* 0x000fe200000f1413 */
[----:B------:R4:W-:Y:S01]  /*195f0*/  STS [R12+0x8400], R27 ;  /* 0x0084001b0c007388 */ /* 0x0009e20000000800 */
[----:B--2---:R-:W-:-:S03]  /*19600*/  IMAD.MOV.U32 R13, RZ, RZ, c[0x0][0x388] ;  /* 0x0000e200ff0d7624 */ /* 0x004fc600078e00ff */
[----:B------:R-:W-:Y:S01]  /*19610*/  BAR.SYNC.DEFER_BLOCKING 0x1, 0x100 ;  /* 0x0044000000007b1d */ /* 0x000fe20000010000 */
[----:B---3--:R-:W-:-:S04]  /*19620*/  IMAD.MOV.U32 R25, RZ, RZ, 0x4 ;  /* 0x00000004ff197424 */ /* 0x008fc800078e00ff */
[----:B-1----:R-:W-:Y:S01]  /*19630*/  IMAD.WIDE R20, R224, R25, c[0x0][0x500] ;  /* 0x00014000e0147625 */ /* 0x002fe200078e0219 */
[----:B------:R4:W5:Y:S04]  /*19640*/  @P1 LDG.E R13, [R32.64] ;  /* 0x00000008200d1981 */ /* 0x000968000c1e1900 */
[----:B------:R4:W5:Y:S01]  /*19650*/  @P2 LDG.E R17, [R20.64] ;  /* 0x0000000814112981 */ /* 0x000962000c1e1900 */
[----:B------:R-:W-:-:S04]  /*19660*/  ISETP.NE.AND P0, PT, R210, RZ, PT ;  /* 0x000000ffd200720c */ /* 0x000fc80003f05270 */
[----:B------:R-:W-:Y:S01]  /*19670*/  SEL R210, R210, c[0x0][0x3d4], P0 ;  /* 0x0000f500d2d27a07 */ /* 0x000fe20000000000 */
[----:B------:R-:W-:Y:S05]  /*19680*/  @P1 BRA `(.L_x_2374) ;  /* 0x0000004000001947 */ /* 0x000fea0003800000 */
[----:B------:R-:W-:Y:S05]  /*19690*/  @!P2 BRA `(.L_x_2374) ;  /* 0x000000300000a947 */ /* 0x000fea0003800000 */
[----:B-----5:R-:W2:Y:S04]  /*196a0*/  LDG.E R13, [R20.64] ;  /* 0x00000008140d7981 */ /* 0x020ea8000c1e1900 */
[----:B----4-:R-:W2:Y:S02]  /*196b0*/  LDG.E R12, [R20.64+0x4] ;  /* 0x00000408140c7981 */ /* 0x010ea4000c1e1900 */
[----:B--2---:R-:W-:Y:S02]  /*196c0*/  IADD3 R13, -R13, R12, RZ ;  /* 0x0000000c0d0d7210 */ /* 0x004fe40007ffe1ff */
.L_x_2374:
[----:B------:R-:W-:Y:S01]  /*196d0*/  IMAD.MOV.U32 R34, RZ, RZ, 0x368 ;  /* 0x00000368ff227424 */ /* 0x000fe200078e00ff */
[----:B------:R-:W-:Y:S01]  /*196e0*/  ISETP.GT.AND P2, PT, R210, 0x1, PT ;  /* 0x00000001d200780c */ /* 0x000fe20003f44270 */
[----:B----4-:R-:W-:Y:S01]  /*196f0*/  IMAD.MOV.U32 R12, RZ, RZ, c[0x0][0x4e8] ;  /* 0x00013a00ff0c7624 */ /* 0x010fe200078e00ff */
[----:B------:R-:W-:Y:S01]  /*19700*/  ISETP.NE.U32.AND P0, PT, RZ, c[0x0][0x500], PT ;  /* 0x00014000ff007a0c */ /* 0x000fe20003f05070 */
[----:B------:R-:W-:Y:S01]  /*19710*/  IMAD.IADD R18, R222, 0x1, R209 ;  /* 0x00000001de127824 */ /* 0x000fe200078e02d1 */
[----:B------:R-:W-:Y:S01]  /*19720*/  SEL R34, R34, 0x328, P2 ;  /* 0x0000032822227807 */ /* 0x000fe20001000000 */
[----:B-----5:R-:W-:Y:S01]  /*19730*/  IMAD R13, R13, c[0x0][0x4e8], RZ ;  /* 0x00013a000d0d7a24 */ /* 0x020fe200078e02ff */
[----:B------:R-:W-:Y:S01]  /*19740*/  ISETP.NE.AND.EX P0, PT, RZ, c[0x0][0x504], PT, P0 ;  /* 0x00014100ff007a0c */ /* 0x000fe20003f05300 */
[----:B------:R-:W-:Y:S01]  /*19750*/  IMAD.MOV.U32 R24, RZ, RZ, R18 ;  /* 0x000000ffff187224 */ /* 0x000fe200078e0012 */
[----:B------:R-:W1:Y:S01]  /*19760*/  LDC.64 R20, c[0x0][R34+0x170] ;  /* 0x00005c0022147b82 */ /* 0x000e620000000a00 */
[----:B------:R-:W-:-:S02]  /*19770*/  ISETP.NE.AND P3, PT, R12, 0x1, PT ;  /* 0x000000010c00780c */ /* 0x000fc40003f65270 */
[----:B------:R-:W-:Y:S02]  /*19780*/  SEL R224, R224, RZ, !P0 ;  /* 0x000000ffe0e07207 */ /* 0x000fe40004000000 */
[----:B------:R-:W-:Y:S02]  /*19790*/  SEL R19, R19, RZ, !P0 ;  /* 0x000000ff13137207 */ /* 0x000fe40004000000 */
[----:B------:R-:W-:Y:S01]  /*197a0*/  SEL R25, R227, RZ, P2 ;  /* 0x000000ffe3197207 */ /* 0x000fe20001000000 */
[----:B------:R-:W2:Y:S08]  /*197b0*/  LDC.64 R22, c[0x0][R34+0x168] ;  /* 0x00005a0022167b82 */ /* 0x000eb00000000a00 */
[----:B------:R-:W3:Y:S08]  /*197c0*/  LDC.64 R28, c[0x0][R34+0x178] ;  /* 0x00005e00221c7b82 */ /* 0x000ef00000000a00 */
[----:B------:R-:W4:Y:S01]  /*197d0*/  LDC.64 R26, c[0x0][R34+0x160] ;  /* 0x00005800221a7b82 */ /* 0x000f220000000a00 */
[----:B-1----:R-:W-:-:S02]  /*197e0*/  IMAD R12, R21, R224, RZ ;  /* 0x000000e0150c7224 */ /* 0x002fc400078e02ff */
[----:B------:R-:W-:-:S04]  /*197f0*/  IMAD.WIDE.U32 R32, R20, R224, RZ ;  /* 0x000000e014207225 */ /* 0x000fc800078e00ff */
[----:B------:R-:W-:Y:S02]  /*19800*/  IMAD R12, R20, R19, R12 ;  /* 0x00000013140c7224 */ /* 0x000fe400078e020c */
[----:B------:R-:W-:-:S04]  /*19810*/  @P3 IMAD.HI.U32 R19, R18, c[0x0][0x4ec], RZ ;  /* 0x00013b0012133a27 */ /* 0x000fc800078e00ff */
[-C--:B--2---:R-:W-:Y:S01]  /*19820*/  IMAD.WIDE.U32 R30, R22, R225.reuse, RZ ;  /* 0x000000e1161e7225 */ /* 0x084fe200078e00ff */
[----:B------:R-:W-:Y:S02]  /*19830*/  @P3 SHF.R.U32.HI R24, RZ, c[0x0][0x4f0], R19 ;  /* 0x00013c00ff183a19 */ /* 0x000fe40000011613 */
[--C-:B------:R-:W-:Y:S01]  /*19840*/  SHF.R.S32.HI R19, RZ, 0x1f, R17.reuse ;  /* 0x0000001fff137819 */ /* 0x100fe20000011411 */
[----:B------:R-:W-:Y:S01]  /*19850*/  IMAD R20, R23, R225, RZ ;  /* 0x000000e117147224 */ /* 0x000fe200078e02ff */
[----:B------:R-:W-:Y:S01]  /*19860*/  IADD3 R23, P1, P0, R32, R30, R17 ;  /* 0x0000001e20177210 */ /* 0x000fe2000783e011 */
[----:B------:R-:W-:Y:S02]  /*19870*/  IMAD.IADD R12, R33, 0x1, R12 ;  /* 0x00000001210c7824 */ /* 0x000fe400078e020c */
[----:B------:R-:W-:Y:S02]  /*19880*/  IMAD.IADD R20, R31, 0x1, R20 ;  /* 0x000000011f147824 */ /* 0x000fe400078e0214 */
[----:B---3--:R-:W-:-:S02]  /*19890*/  IMAD R22, R29, R25, RZ ;  /* 0x000000191d167224 */ /* 0x008fc400078e02ff */
[--C-:B------:R-:W-:Y:S01]  /*198a0*/  IMAD.MOV R21, RZ, RZ, -R24.reuse ;  /* 0x000000ffff157224 */ /* 0x100fe200078e0a18 */
[----:B------:R-:W-:Y:S01]  /*198b0*/  IADD3.X R12, R12, R20, R19, P1, P0 ;  /* 0x000000140c0c7210 */ /* 0x000fe20000fe0413 */
[----:B------:R-:W-:Y:S01]  /*198c0*/  IMAD.WIDE.U32 R28, R28, R25, RZ ;  /* 0x000000191c1c7225 */ /* 0x000fe200078e00ff */
[----:B------:R-:W-:-:S03]  /*198d0*/  SHF.R.S32.HI R20, RZ, 0x1f, R24 ;  /* 0x0000001fff147819 */ /* 0x000fc60000011418 */
[----:B------:R-:W-:Y:S01]  /*198e0*/  IMAD R21, R21, c[0x0][0x4e8], R18 ;  /* 0x00013a0015157a24 */ /* 0x000fe200078e0212 */
[----:B------:R-:W-:Y:S01]  /*198f0*/  IADD3 R28, P1, P0, R24, R23, R28 ;  /* 0x00000017181c7210 */ /* 0x000fe2000783e01c */
[----:B------:R-:W-:Y:S02]  /*19900*/  IMAD.IADD R25, R29, 0x1, R22 ;  /* 0x000000011d197824 */ /* 0x000fe400078e0216 */
[----:B----4-:R-:W-:Y:S01]  /*19910*/  IMAD R23, R27, R21, RZ ;  /* 0x000000151b177224 */ /* 0x010fe200078e02ff */
        /* <DEDUP_REMOVED lines=9> */
[----:B------:R-:W-:Y:S01]  /*199b0*/  SEL R20, R20, c[0x0][0x454], P2 ;  /* 0x0001150014147a07 */ /* 0x000fe20001000000 */
[----:B------:R-:W-:Y:S03]  /*199c0*/  SHFL.IDX PT, R24, R12, RZ, 0x1c1f ;  /* 0x001c1fff0c187589 */ /* 0x000fe600000e0000 */
[----:B------:R-:W-:Y:S01]  /*199d0*/  LEA.HI.X R21, R28, R20, R21, 0x2, P0 ;  /* 0x000000141c157211 */ /* 0x000fe200000f1415 */
[----:B------:R-:W-:Y:S01]  /*199e0*/  SHFL.IDX PT, R26, R12, 0x1, 0x1c1f ;  /* 0x003c1f000c1a7f89 */ /* 0x000fe200000e0000 */
[----:B------:R-:W-:Y:S01]  /*199f0*/  IMAD.IADD R20, R216, 0x1, R209 ;  /* 0x00000001d8147824 */ /* 0x000fe200078e02d1 */
[----:B------:R-:W-:Y:S02]  /*19a00*/  LOP3.LUT P0, RZ, R217, 0x3, RZ, 0xc0, !PT ;  /* 0x00000003d9ff7812 */ /* 0x000fe4000780c0ff */
[----:B------:R-:W1:Y:S02]  /*19a10*/  SHFL.IDX PT, R25, R21, RZ, 0x1c1f ;  /* 0x001c1fff15197589 */ /* 0x000e6400000e0000 */
[----:B------:R-:W-:-:S02]  /*19a20*/  IADD3 R22, R20, 0x8, RZ ;  /* 0x0000000814167810 */ /* 0x000fc40007ffe0ff */
[----:B------:R-:W2:Y:S01]  /*19a30*/  SHFL.IDX PT, R27, R21, 0x1, 0x1c1f ;  /* 0x003c1f00151b7f89 */ /* 0x000ea200000e0000 */
[-C--:B------:R-:W-:Y:S02]  /*19a40*/  ISETP.GE.OR P1, PT, R20, R13.reuse, P0 ;  /* 0x0000000d1400720c */ /* 0x080fe40000726670 */
[----:B------:R-:W-:-:S11]  /*19a50*/  ISETP.GE.OR P0, PT, R22, R13, P0 ;  /* 0x0000000d1600720c */ /* 0x000fd60000706670 */
[----:B-1----:R1:W-:Y:S01]  /*19a60*/  @!P1 ST.E [R24.64], R16 ;  /* 0x0000001018009985 */ /* 0x0023e2000c101908 */
[----:B------:R-:W-:-:S03]  /*19a70*/  ISETP.GE.AND P1, PT, R22, R13, PT ;  /* 0x0000000d1600720c */ /* 0x000fc60003f26270 */
[----:B--2---:R1:W-:Y:S01]  /*19a80*/  @!P0 ST.E [R26.64], R2 ;  /* 0x000000021a008985 */ /* 0x0043e2000c101908 */
[----:B------:R-:W-:Y:S02]  /*19a90*/  ISETP.GE.AND P0, PT, R20, R13, PT ;  /* 0x0000000d1400720c */ /* 0x000fe40003f06270 */
[----:B------:R-:W-:Y:S01]  /*19aa0*/  P2R R12, PR, RZ, 0x2 ;  /* 0x00000002ff0c7803 */ /* 0x000fe20000000000 */
[----:B------:R-:W-:Y:S05]  /*19ab0*/  @P2 BRA `(.L_x_2375) ;  /* 0x0000083000002947 */ /* 0x000fea0003800000 */
[-C--:B------:R-:W-:Y:S01]  /*19ac0*/  LEA.HI R14, R0, R213.reuse, RZ, 0x3 ;  /* 0x000000d5000e7211 */ /* 0x080fe200078f18ff */
[----:B-1----:R-:W-:Y:S01]  /*19ad0*/  IMAD R2, R19, c[0x0][0x3a0], RZ ;  /* 0x0000e80013027a24 */ /* 0x002fe200078e02ff */
[----:B------:R1:W2:Y:S01]  /*19ae0*/  LDS.128 R64, [R138+0x80] ;  /* 0x000080008a407984 */ /* 0x0002a20000000c00 */
[C---:B------:R-:W-:Y:S01]  /*19af0*/  IMAD.WIDE.U32 R6, R17.reuse, c[0x0][0x3a0], RZ ;  /* 0x0000e80011067a25 */ /* 0x040fe200078e00ff */
[----:B------:R-:W-:Y:S02]  /*19b00*/  LOP3.LUT R0, R14, 0xfffffff8, RZ, 0xc0, !PT ;  /* 0xfffffff80e007812 */ /* 0x000fe400078ec0ff */
[----:B------:R-:W-:Y:S01]  /*19b10*/  SHF.R.S32.HI R14, RZ, 0x3, R14 ;  /* 0x00000003ff0e7819 */ /* 0x000fe2000001140e */
[----:B------:R-:W-:Y:S01]  /*19b20*/  IMAD R17, R17, c[0x0][0x3a4], R2 ;  /* 0x0000e90011117a24 */ /* 0x000fe200078e0202 */
[----:B------:R-:W-:Y:S01]  /*19b30*/  IADD3 R5, -R0, R213, RZ ;  /* 0x000000d500057210 */ /* 0x000fe20007ffe1ff */
[----:B------:R1:W3:Y:S01]  /*19b40*/  LDS.128 R60, [R138+0x1080] ;  /* 0x001080008a3c7984 */ /* 0x0002e20000000c00 */
[----:B------:R-:W-:-:S02]  /*19b50*/  SHF.R.S32.HI R2, RZ, 0x1f, R224 ;  /* 0x0000001fff027819 */ /* 0x000fc400000114e0 */
[----:B------:R-:W-:Y:S01]  /*19b60*/  IADD3 R7, R7, R17, RZ ;  /* 0x0000001107077210 */ /* 0x000fe20007ffe0ff */
[----:B------:R1:W4:Y:S01]  /*19b70*/  LDS.128 R56, [R138+0x2080] ;  /* 0x002080008a387984 */ /* 0x0003220000000c00 */
[----:B------:R-:W-:Y:S01]  /*19b80*/  LEA R0, R5, R14, 0x5 ;  /* 0x0000000e05007211 */ /* 0x000fe200078e28ff */
[----:B------:R-:W-:Y:S01]  /*19b90*/  IMAD R5, R2, c[0x0][0x3f0], RZ ;  /* 0x0000fc0002057a24 */ /* 0x000fe200078e02ff */
[----:B------:R-:W-:Y:S01]  /*19ba0*/  IADD3 R14, R14, R209, RZ ;  /* 0x000000d10e0e7210 */ /* 0x000fe20007ffe0ff */
[----:B------:R-:W-:Y:S01]  /*19bb0*/  IMAD.WIDE.U32 R6, R225, c[0x0][0x3e8], R6 ;  /* 0x0000fa00e1067a25 */ /* 0x000fe200078e0006 */
[----:B------:R-:W-:Y:S01]  /*19bc0*/  IADD3 R0, R209, R0, RZ ;  /* 0x00000000d1007210 */ /* 0x000fe20007ffe0ff */
[----:B------:R1:W1:Y:S02]  /*19bd0*/  LDS.128 R52, [R138+0x3080] ;  /* 0x003080008a347984 */ /* 0x0002640000000c00 */
[----:B------:R-:W-:Y:S01]  /*19be0*/  IMAD R7, R225, c[0x0][0x3ec], R7 ;  /* 0x0000fb00e1077a24 */ /* 0x000fe200078e0207 */
[----:B------:R-:W-:Y:S01]  /*19bf0*/  MOV R8, R0 ;  /* 0x0000000000087202 */ /* 0x000fe20000000f00 */
[----:B------:R-:W-:Y:S01]  /*19c00*/  @P3 IMAD.HI.U32 R4, R0, c[0x0][0x4ec], RZ ;  /* 0x00013b0000043a27 */ /* 0x000fe200078e00ff */
[----:B------:R1:W1:Y:S03]  /*19c10*/  LDS.128 R48, [R138+0x4080] ;  /* 0x004080008a307984 */ /* 0x0002660000000c00 */
[C---:B------:R-:W-:Y:S01]  /*19c20*/  IMAD R2, R224.reuse, c[0x0][0x3f4], R5 ;  /* 0x0000fd00e0027a24 */ /* 0x040fe200078e0205 */
[----:B------:R-:W-:Y:S01]  /*19c30*/  @P3 SHF.R.U32.HI R8, RZ, c[0x0][0x4f0], R4 ;  /* 0x00013c00ff083a19 */ /* 0x000fe20000011604 */
[----:B------:R-:W-:Y:S01]  /*19c40*/  IMAD.WIDE.U32 R16, R224, c[0x0][0x3f0], R6 ;  /* 0x0000fc00e0107a25 */ /* 0x000fe200078e0006 */
[----:B------:R1:W1:Y:S02]  /*19c50*/  LDS.128 R44, [R138+0x5080] ;  /* 0x005080008a2c7984 */ /* 0x0002640000000c00 */
        /* <DEDUP_REMOVED lines=22> */
[----:B--234-:R2:W3:Y:S02]  /*19dc0*/  SHFL.IDX PT, R22, R18, RZ, 0x181f ;  /* 0x00181fff12167589 */ /* 0x01c4e400000e0000 */
.L_x_2443:
[----:B------:R-:W-:Y:S05]  /*19dd0*/  BRA.DIV ~URZ, `(.L_x_2377) ;  /* 0x00003a827f007947 */ /* 0x000fea000b800000 */
[----:B------:R4:W2:Y:S02]  /*19de0*/  SHFL.IDX PT, R2, R8, RZ, 0x181f ;  /* 0x00181fff08027589 */ /* 0x0008a400000e0000 */
.L_x_2444:
        /* <DEDUP_REMOVED lines=18> */
.L_x_2379:
[----:B------:R-:W-:Y:S05]  /*19f10*/  BSYNC B0 ;  /* 0x0000000000007941 */ /* 0x000fea0003800000 */
.L_x_2378:
[----:B------:R-:W-:Y:S05]  /*19f20*/  BRA.DIV ~URZ, `(.L_x_2380) ;  /* 0x000039927f007947 */ /* 0x000fea000b800000 */
[----:B---3--:R3:W4:Y:S04]  /*19f30*/  SHFL.IDX PT, R22, R18, 0x1, 0x181f ;  /* 0x00381f0012167f89 */ /* 0x00872800000e0000 */
[----:B--2---:R3:W2:Y:S02]  /*19f40*/  SHFL.IDX PT, R2, R8, 0x1, 0x181f ;  /* 0x00381f0008027f89 */ /* 0x0046a400000e0000 */
.L_x_2445:
        /* <DEDUP_REMOVED lines=9> */
[----:B-1----:R-:W-:Y:S02]  /*19fe0*/  @!P0 LEA R32, P3, R214, R2, 0x1 ;  /* 0x00000002d6208211 */ /* 0x002fe400078608ff */
[-C--:B----4-:R-:W-:Y:S02]  /*19ff0*/  @!P2 LEA.HI.X R21, R228, R22.reuse, R15, 0x1, P5 ;  /* 0x00000016e415a211 */ /* 0x090fe400028f0c0f */
[-C--:B------:R-:W-:Y:S02]  /*1a000*/  @!P1 LEA.HI.X R17, R215, R22.reuse, R12, 0x1, P4 ;  /* 0x00000016d7119211 */ /* 0x080fe400020f0c0c */
[----:B------:R-:W-:Y:S01]  /*1a010*/  @!P0 LEA.HI.X R33, R214, R22, R9, 0x1, P3 ;  /* 0x00000016d6218211 */ /* 0x000fe200018f0c09 */
[----:B------:R1:W-:Y:S04]  /*1a020*/  @!P2 ST.E.128 [R20.64], R60 ;  /* 0x0000003c1400a985 */ /* 0x0003e8000c101d08 */
[----:B------:R1:W-:Y:S04]  /*1a030*/  @!P1 ST.E.128 [R16.64], R44 ;  /* 0x0000002c10009985 */ /* 0x0003e8000c101d08 */
[----:B------:R1:W-:Y:S02]  /*1a040*/  @!P0 ST.E.128 [R32.64], R28 ;  /* 0x0000001c20008985 */ /* 0x0003e4000c101d08 */
.L_x_2382:
[----:B------:R-:W-:Y:S05]  /*1a050*/  BSYNC B0 ;  /* 0x0000000000007941 */ /* 0x000fea0003800000 */
.L_x_2381:
[----:B------:R-:W-:Y:S05]  /*1a060*/  BRA.DIV ~URZ, `(.L_x_2383) ;  /* 0x000039127f007947 */ /* 0x000fea000b800000 */
[----:B----4-:R4:W3:Y:S02]  /*1a070*/  SHFL.IDX PT, R22, R18, 0x2, 0x181f ;  /* 0x00581f0012167f89 */ /* 0x0108e400000e0000 */
.L_x_2446:
[----:B------:R-:W-:Y:S05]  /*1a080*/  BRA.DIV ~URZ, `(.L_x_2384) ;  /* 0x000039627f007947 */ /* 0x000fea000b800000 */
[----:B--2---:R2:W4:Y:S02]  /*1a090*/  SHFL.IDX PT, R2, R8, 0x2, 0x181f ;  /* 0x00581f0008027f89 */ /* 0x00452400000e0000 */
.L_x_2447:
[----:B------:R-:W-:Y:S01]  /*1a0a0*/  IADD3 R0, R14, 0x40, RZ ;  /* 0x000000400e007810 */ /* 0x000fe20007ffe0ff */
[----:B------:R-:W-:Y:S03]  /*1a0b0*/  BSSY B0, `(.L_x_2385) ;  /* 0x000000f000007945 */ /* 0x000fe60003800000 */
[----:B------:R-:W-:-:S13]  /*1a0c0*/  ISETP.GE.AND P0, PT, R0, R13, PT ;  /* 0x0000000d0000720c */ /* 0x000fda0003f06270 */
[----:B------:R-:W-:Y:S05]  /*1a0d0*/  @P0 BRA `(.L_x_2386) ;  /* 0x000000c000000947 */ /* 0x000fea0003800000 */
[----:B------:R-:W-:Y:S02]  /*1a0e0*/  ISETP.GE.AND P2, PT, R228, c[0x0][0x3c8], PT ;  /* 0x0000f200e4007a0c */ /* 0x000fe40003f46270 */
[----:B------:R-:W-:Y:S02]  /*1a0f0*/  ISETP.GE.AND P1, PT, R215, c[0x0][0x3c8], PT ;  /* 0x0000f200d7007a0c */ /* 0x000fe40003f26270 */
[----:B------:R-:W-:-:S09]  /*1a100*/  ISETP.GE.AND P0, PT, R214, c[0x0][0x3c8], PT ;  /* 0x0000f200d6007a0c */ /* 0x000fd20003f06270 */
[-C--:B-1--4-:R-:W-:Y:S02]  /*1a110*/  @!P2 LEA R20, P5, R228, R2.reuse, 0x1 ;  /* 0x00000002e414a211 */ /* 0x092fe400078a08ff */
[CC--:B------:R-:W-:Y:S02]  /*1a120*/  @!P1 LEA R16, P4, R215.reuse, R2.reuse, 0x1 ;  /* 0x00000002d7109211 */ /* 0x0c0fe400078808ff */
[----:B------:R-:W-:Y:S02]  /*1a130*/  @!P0 LEA R28, P3, R214, R2, 0x1 ;  /* 0x00000002d61c8211 */ /* 0x000fe400078608ff */
[-C--:B---3--:R-:W-:Y:S02]  /*1a140*/  @!P2 LEA.HI.X R21, R228, R22.reuse, R15, 0x1, P5 ;  /* 0x00000016e415a211 */ /* 0x088fe400028f0c0f */
[-C--:B------:R-:W-:Y:S02]  /*1a150*/  @!P1 LEA.HI.X R17, R215, R22.reuse, R12, 0x1, P4 ;  /* 0x00000016d7119211 */ /* 0x080fe400020f0c0c */
[----:B------:R-:W-:Y:S01]  /*1a160*/  @!P0 LEA.HI.X R29, R214, R22, R9, 0x1, P3 ;  /* 0x00000016d61d8211 */ /* 0x000fe200018f0c09 */
[----:B------:R1:W-:Y:S04]  /*1a170*/  @!P2 ST.E.128 [R20.64], R56 ;  /* 0x000000381400a985 */ /* 0x0003e8000c101d08 */
[----:B------:R1:W-:Y:S04]  /*1a180*/  @!P1 ST.E.128 [R16.64], R40 ;  /* 0x0000002810009985 */ /* 0x0003e8000c101d08 */
[----:B------:R1:W-:Y:S02]  /*1a190*/  @!P0 ST.E.128 [R28.64], R24 ;  /* 0x000000181c008985 */ /* 0x0003e4000c101d08 */
.L_x_2386:
[----:B------:R-:W-:Y:S05]  /*1a1a0*/  BSYNC B0 ;  /* 0x0000000000007941 */ /* 0x000fea0003800000 */
.L_x_2385:
[----:B------:R-:W-:Y:S05]  /*1a1b0*/  BRA.DIV ~URZ, `(.L_x_2387) ;  /* 0x000038927f007947 */ /* 0x000fea000b800000 */
[----:B---34-:R-:W3:Y:S04]  /*1a1c0*/  SHFL.IDX PT, R18, R18, 0x3, 0x181f ;  /* 0x00781f0012127f89 */ /* 0x018ee800000e0000 */
[----:B------:R4:W2:Y:S02]  /*1a1d0*/  SHFL.IDX PT, R2, R8, 0x3, 0x181f ;  /* 0x00781f0008027f89 */ /* 0x0008a400000e0000 */
.L_x_2448:
[----:B------:R-:W-:-:S04]  /*1a1e0*/  IADD3 R14, R14, 0x60, RZ ;  /* 0x000000600e0e7810 */ /* 0x000fc80007ffe0ff */
[----:B------:R-:W-:-:S13]  /*1a1f0*/  ISETP.GE.AND P0, PT, R14, R13, PT ;  /* 0x0000000d0e00720c */ /* 0x000fda0003f06270 */
[----:B------:R-:W-:Y:S05]  /*1a200*/  @P0 BRA `(.L_x_2388) ;  /* 0x00001ed000000947 */ /* 0x000fea0003800000 */
[----:B------:R-:W-:Y:S02]  /*1a210*/  ISETP.GE.AND P1, PT, R228, c[0x0][0x3c8], PT ;  /* 0x0000f200e4007a0c */ /* 0x000fe40003f26270 */
[----:B------:R-:W-:-:S11]  /*1a220*/  ISETP.GE.AND P0, PT, R215, c[0x0][0x3c8], PT ;  /* 0x0000f200d7007a0c */ /* 0x000fd60003f06270 */
[CC--:B-12---:R-:W-:Y:S02]  /*1a230*/  @!P1 LEA R16, P3, R228.reuse, R2.reuse, 0x1 ;  /* 0x00000002e4109211 */ /* 0x0c6fe400078608ff */
[C---:B------:R-:W-:Y:S02]  /*1a240*/  @!P0 LEA R14, P2, R215.reuse, R2, 0x1 ;  /* 0x00000002d70e8211 */ /* 0x040fe400078408ff */
[-C--:B---3--:R-:W-:Y:S02]  /*1a250*/  @!P1 LEA.HI.X R17, R228, R18.reuse, R15, 0x1, P3 ;  /* 0x00000012e4119211 */ /* 0x088fe400018f0c0f */
[----:B------:R-:W-:-:S03]  /*1a260*/  @!P0 LEA.HI.X R15, R215, R18, R12, 0x1, P2 ;  /* 0x00000012d70f8211 */ /* 0x000fc600010f0c0c */
[----:B------:R1:W-:Y:S04]  /*1a270*/  @!P1 ST.E.128 [R16.64], R52 ;  /* 0x0000003410009985 */ /* 0x0003e8000c101d08 */
[----:B------:R1:W-:Y:S01]  /*1a280*/  @!P0 ST.E.128 [R14.64], R36 ;  /* 0x000000240e008985 */ /* 0x0003e2000c101d08 */
[----:B------:R-:W-:-:S13]  /*1a290*/  ISETP.GE.AND P0, PT, R214, c[0x0][0x3c8], PT ;  /* 0x0000f200d6007a0c */ /* 0x000fda0003f06270 */
[----:B------:R-:W-:Y:S05]  /*1a2a0*/  @P0 BRA `(.L_x_2388) ;  /* 0x00001e3000000947 */ /* 0x000fea0003800000 */
[----:B----4-:R-:W-:-:S04]  /*1a2b0*/  LEA R8, P0, R214, R2, 0x1 ;  /* 0x00000002d6087211 */ /* 0x010fc800078008ff */
[----:B------:R-:W-:-:S05]  /*1a2c0*/  LEA.HI.X R9, R214, R18, R9, 0x1, P0 ;  /* 0x00000012d6097211 */ /* 0x000fca00000f0c09 */
[----:B------:R2:W-:Y:S01]  /*1a2d0*/  ST.E.128 [R8.64], R4 ;  /* 0x0000000408007985 */ /* 0x0005e2000c101d08 */
[----:B------:R-:W-:Y:S05]  /*1a2e0*/  BRA `(.L_x_2388) ;  /* 0x00001df000007947 */ /* 0x000fea0003800000 */
.L_x_2375:
[----:B------:R-:W-:Y:S01]  /*1a2f0*/  IMAD R0, R19, c[0x0][0x408], RZ ;  /* 0x0001020013007a24 */ /* 0x000fe200078e02ff */
[----:B-1----:R-:W-:Y:S01]  /*1a300*/  MOV R2, R18 ;  /* 0x0000001200027202 */ /* 0x002fe20000000f00 */
[----:B------:R-:W-:-:S04]  /*1a310*/  IMAD.WIDE.U32 R20, R17, c[0x0][0x408], RZ ;  /* 0x0001020011147a25 */ /* 0x000fc800078e00ff */
[----:B------:R-:W-:-:S05]  /*1a320*/  IMAD R0, R17, c[0x0][0x40c], R0 ;  /* 0x0001030011007a24 */ /* 0x000fca00078e0200 */
[----:B------:R-:W-:Y:S02]  /*1a330*/  IADD3 R21, R21, R0, RZ ;  /* 0x0000000015157210 */ /* 0x000fe40007ffe0ff */
[----:B------:R-:W-:-:S03]  /*1a340*/  SHF.R.S32.HI R0, RZ, 0x1f, R224 ;  /* 0x0000001fff007819 */ /* 0x000fc600000114e0 */
[----:B------:R-:W-:-:S04]  /*1a350*/  IMAD.WIDE.U32 R16, R225, c[0x0][0x438], R20 ;  /* 0x00010e00e1107a25 */ /* 0x000fc800078e0014 */
[----:B------:R-:W-:Y:S02]  /*1a360*/  IMAD R13, R0, c[0x0][0x440], RZ ;  /* 0x00011000000d7a24 */ /* 0x000fe400078e02ff */
[----:B------:R-:W-:Y:S02]  /*1a370*/  IMAD R17, R225, c[0x0][0x43c], R17 ;  /* 0x00010f00e1117a24 */ /* 0x000fe400078e0211 */
[----:B------:R-:W-:-:S04]  /*1a380*/  @P3 IMAD.HI.U32 R0, R18, c[0x0][0x4ec], RZ ;  /* 0x00013b0012003a27 */ /* 0x000fc800078e00ff */
[C---:B------:R-:W-:Y:S01]  /*1a390*/  IMAD R13, R224.reuse, c[0x0][0x444], R13 ;  /* 0x00011100e00d7a24 */ /* 0x040fe200078e020d */
[----:B------:R-:W-:Y:S01]  /*1a3a0*/  @P3 SHF.R.U32.HI R2, RZ, c[0x0][0x4f0], R0 ;  /* 0x00013c00ff023a19 */ /* 0x000fe20000011600 */
[----:B------:R-:W-:-:S05]  /*1a3b0*/  IMAD.WIDE.U32 R16, R224, c[0x0][0x440], R16 ;  /* 0x00011000e0107a25 */ /* 0x000fca00078e0010 */
[----:B------:R-:W-:Y:S02]  /*1a3c0*/  IADD3 R21, R17, R13, RZ ;  /* 0x0000000d11157210 */ /* 0x000fe40007ffe0ff */
[----:B------:R-:W-:Y:S02]  /*1a3d0*/  MOV R20, R16 ;  /* 0x0000001000147202 */ /* 0x000fe40000000f00 */
        /* <DEDUP_REMOVED lines=18> */
.L_x_2449:
[----:B------:R-:W-:Y:S05]  /*1a500*/  BRA.DIV ~URZ, `(.L_x_2390) ;  /* 0x000036727f007947 */ /* 0x000fea000b800000 */
[----:B------:R3:W4:Y:S02]  /*1a510*/  SHFL.IDX PT, R2, R163, RZ, 0x1c1f ;  /* 0x001c1fffa3027589 */ /* 0x00072400000e0000 */
.L_x_2450:
        /* <DEDUP_REMOVED lines=54> */
[-C--:B------:R-:W-:Y:S02]  /*1a880*/  @!P0 LEA R16, P2, R159, R2.reuse, 0x2 ;  /* 0x000000029f108211 */ /* 0x080fe400078410ff */
[----:B--2---:R-:W-:Y:S01]  /*1a890*/  @!P1 IMAD.WIDE R20, R221, 0x4, R164 ;  /* 0x00000004dd149825 */ /* 0x004fe200078e02a4 */
[----:B------:R-:W-:Y:S02]  /*1a8a0*/  @!P3 LEA R166, P5, R161, R2, 0x2 ;  /* 0x00000002a1a6b211 */ /* 0x000fe400078a10ff */
[----:B------:R-:W-:Y:S02]  /*1a8b0*/  @!P0 LEA.HI.X R17, R159, R165, R156, 0x2, P2 ;  /* 0x000000a59f118211 */ /* 0x000fe400010f149c */
[----:B------:R-:W-:Y:S01]  /*1a8c0*/  ISETP.GE.AND P2, PT, R146, c[0x0][0x3c8], PT ;  /* 0x0000f20092007a0c */ /* 0x000fe20003f46270 */
[----:B------:R2:W-:Y:S01]  /*1a8d0*/  @!P1 ST.E.64 [R20.64], R132 ;  /* 0x0000008414009985 */ /* 0x0005e2000c101b08 */
[----:B------:R-:W-:-:S02]  /*1a8e0*/  ISETP.GE.AND P1, PT, R144, c[0x0][0x3c8], PT ;  /* 0x0000f20090007a0c */ /* 0x000fc40003f26270 */
[----:B------:R-:W-:Y:S01]  /*1a8f0*/  @!P3 LEA.HI.X R167, R161, R165, R158, 0x2, P5 ;  /* 0x000000a5a1a7b211 */ /* 0x000fe200028f149e */
[----:B------:R4:W-:Y:S01]  /*1a900*/  @!P0 ST.E.64 [R16.64], R128 ;  /* 0x0000008010008985 */ /* 0x0009e2000c101b08 */
[----:B------:R-:W-:-:S03]  /*1a910*/  @!P4 LEA R168, P0, R155, R2, 0x2 ;  /* 0x000000029ba8c211 */ /* 0x000fc600078010ff */
[----:B------:R5:W-:Y:S01]  /*1a920*/  @!P3 ST.E.64 [R166.64], R124 ;  /* 0x0000007ca600b985 */ /* 0x000be2000c101b08 */
[-C--:B------:R-:W-:Y:S02]  /*1a930*/  @!P4 LEA.HI.X R169, R155, R165.reuse, R154, 0x2, P0 ;  /* 0x000000a59ba9c211 */ /* 0x080fe400000f149a */
[----:B------:R-:W-:Y:S02]  /*1a940*/  ISETP.GE.AND P3, PT, R88, c[0x0][0x3c8], PT ;  /* 0x0000f20058007a0c */ /* 0x000fe40003f66270 */
[----:B------:R-:W-:Y:S01]  /*1a950*/  @!P2 LEA R170, P5, R146, R2, 0x2 ;  /* 0x0000000292aaa211 */ /* 0x000fe200078a10ff */
[----:B------:R1:W-:Y:S01]  /*1a960*/  @!P4 ST.E.64 [R168.64], R120 ;  /* 0x00000078a800c985 */ /* 0x0003e2000c101b08 */
[----:B------:R-:W-:Y:S02]  /*1a970*/  ISETP.GE.AND P4, PT, R38, c[0x0][0x3c8], PT ;  /* 0x0000f20026007a0c */ /* 0x000fe40003f86270 */
[----:B------:R-:W-:-:S05]  /*1a980*/  @!P2 LEA.HI.X R171, R146, R165, R145, 0x2, P5 ;  /* 0x000000a592aba211 */ /* 0x000fca00028f1491 */
        /* <DEDUP_REMOVED lines=10> */
[CC--:B-1----:R-:W-:Y:S01]  /*1aa30*/  @!P2 LEA R120, P5, R36.reuse, R2.reuse, 0x2 ;  /* 0x000000022478a211 */ /* 0x0c2fe200078a10ff */
        /* <DEDUP_REMOVED lines=25> */
[----:B-----5:R-:W-:Y:S01]  /*1abd0*/  @!P3 LEA R44, P5, R18, R2, 0x2 ;  /* 0x00000002122cb211 */ /* 0x020fe200078a10ff */
[----:B------:R3:W-:Y:S01]  /*1abe0*/  @!P1 ST.E.64 [R40.64], R60 ;  /* 0x0000003c28009985 */ /* 0x0007e2000c101b08 */
[----:B------:R-:W-:Y:S02]  /*1abf0*/  ISETP.GE.AND P1, PT, R152, c[0x0][0x3c8], PT ;  /* 0x0000f20098007a0c */ /* 0x000fe40003f26270 */
[----:B------:R-:W-:Y:S02]  /*1ac00*/  @!P3 LEA.HI.X R45, R18, R165, R13, 0x2, P5 ;  /* 0x000000a5122db211 */ /* 0x000fe400028f140d */
[----:B------:R-:W-:-:S03]  /*1ac10*/  ISETP.GE.AND P5, PT, R84, c[0x0][0x3c8], PT ;  /* 0x0000f20054007a0c */ /* 0x000fc60003fa6270 */
[----:B------:R4:W-:Y:S01]  /*1ac20*/  @!P3 ST.E.64 [R44.64], R64 ;  /* 0x000000402c00b985 */ /* 0x0009e2000c101b08 */
[----:B-1----:R-:W-:-:S05]  /*1ac30*/  @!P4 LEA R20, P0, R150, R2, 0x2 ;  /* 0x000000029614c211 */ /* 0x002fca00078010ff */
[-C--:B------:R-:W-:Y:S02]  /*1ac40*/  @!P1 LEA R48, P3, R152, R2.reuse, 0x2 ;  /* 0x0000000298309211 */ /* 0x080fe400078610ff */
[-C--:B------:R-:W-:Y:S02]  /*1ac50*/  @!P4 LEA.HI.X R21, R150, R165.reuse, R149, 0x2, P0 ;  /* 0x000000a59615c211 */ /* 0x080fe400000f1495 */
[-C--:B------:R-:W-:Y:S02]  /*1ac60*/  @!P1 LEA.HI.X R49, R152, R165.reuse, R151, 0x2, P3 ;  /* 0x000000a598319211 */ /* 0x080fe400018f1497 */
[----:B--2---:R-:W-:Y:S01]  /*1ac70*/  @!P2 LEA R16, P0, R160, R2, 0x2 ;  /* 0x00000002a010a211 */ /* 0x004fe200078010ff */
        /* <DEDUP_REMOVED lines=26> */
.L_x_2392:
[----:B------:R-:W-:Y:S05]  /*1ae20*/  BSYNC B0 ;  /* 0x0000000000007941 */ /* 0x000fea0003800000 */
.L_x_2391:
[----:B------:R-:W-:Y:S05]  /*1ae30*/  BRA.DIV ~URZ, `(.L_x_2393) ;  /* 0x00002da27f007947 */ /* 0x000fea000b800000 */
[----:B------:R1:W3:Y:S04]  /*1ae40*/  SHFL.IDX PT, R5, R162, 0x1, 0x1c1f ;  /* 0x003c1f00a2057f89 */ /* 0x0002e800000e0000 */
[----:B----4-:R1:W4:Y:S02]  /*1ae50*/  SHFL.IDX PT, R2, R163, 0x1, 0x1c1f ;  /* 0x003c1f00a3027f89 */ /* 0x01032400000e0000 */
.L_x_2451:
[----:B------:R-:W-:-:S13]  /*1ae60*/  ISETP.NE.AND P0, PT, R12, RZ, PT ;  /* 0x000000ff0c00720c */ /* 0x000fda0003f05270 */
[----:B------:R-:W-:Y:S05]  /*1ae70*/  @P0 BRA `(.L_x_2388) ;  /* 0x0000126000000947 */ /* 0x000fea0003800000 */
[----:B------:R-:W-:Y:S02]  /*1ae80*/  ISETP.GE.AND P3, PT, R159, c[0x0][0x3c8], PT ;  /* 0x0000f2009f007a0c */ /* 0x000fe40003f66270 */
[----:B------:R-:W-:Y:S02]  /*1ae90*/  ISETP.GE.AND P2, PT, R161, c[0x0][0x3c8], PT ;  /* 0x0000f200a1007a0c */ /* 0x000fe40003f46270 */
[----:B------:R-:W-:Y:S02]  /*1aea0*/  ISETP.GE.AND P1, PT, R155, c[0x0][0x3c8], PT ;  /* 0x0000f2009b007a0c */ /* 0x000fe40003f26270 */
[----:B------:R-:W-:Y:S02]  /*1aeb0*/  ISETP.GE.AND P4, PT, R221, c[0x0][0x3c8], PT ;  /* 0x0000f200dd007a0c */ /* 0x000fe40003f86270 */
[----:B------:R-:W-:-:S05]  /*1aec0*/  ISETP.GE.AND P0, PT, R146, c[0x0][0x3c8], PT ;  /* 0x0000f20092007a0c */ /* 0x000fca0003f06270 */
[-C--:B-1--4-:R-:W-:Y:S02]  /*1aed0*/  @!P3 LEA R8, P6, R159, R2.reuse, 0x2 ;  /* 0x000000029f08b211 */ /* 0x092fe400078c10ff */
[-C--:B------:R-:W-:Y:S02]  /*1aee0*/  @!P2 LEA R6, P5, R161, R2.reuse, 0x2 ;  /* 0x00000002a106a211 */ /* 0x080fe400078a10ff */
[-C--:B---3--:R-:W-:Y:S02]  /*1aef0*/  @!P3 LEA.HI.X R9, R159, R5.reuse, R156, 0x2, P6 ;  /* 0x000000059f09b211 */ /* 0x088fe400030f149c */
[-C--:B------:R-:W-:Y:S01]  /*1af00*/  @!P1 LEA R20, P6, R155, R2.reuse, 0x2 ;  /* 0x000000029b149211 */ /* 0x080fe200078c10ff */
[----:B------:R-:W-:Y:S01]  /*1af10*/  @!P4 IMAD.MOV.U32 R4, RZ, RZ, R2 ;  /* 0x000000ffff04c224 */ /* 0x000fe200078e0002 */
[-C--:B------:R-:W-:Y:S02]  /*1af20*/  @!P2 LEA.HI.X R7, R161, R5.reuse, R158, 0x2, P5 ;  /* 0x00000005a107a211 */ /* 0x080fe400028f149e */
[----:B------:R-:W-:Y:S01]  /*1af30*/  @!P0 LEA R16, P5, R146, R2, 0x2 ;  /* 0x0000000292108211 */ /* 0x000fe200078a10ff */
[----:B------:R-:W-:Y:S01]  /*1af40*/  @!P4 IMAD.WIDE R40, R221, 0x4, R4 ;  /* 0x00000004dd28c825 */ /* 0x000fe200078e0204 */
[----:B------:R-:W-:-:S02]  /*1af50*/  @!P1 LEA.HI.X R21, R155, R5, R154, 0x2, P6 ;  /* 0x000000059b159211 */ /* 0x000fc400030f149a */
[----:B------:R-:W-:Y:S02]  /*1af60*/  ISETP.GE.AND P6, PT, R144, c[0x0][0x3c8], PT ;  /* 0x0000f20090007a0c */ /* 0x000fe40003fc6270 */
[----:B------:R-:W-:Y:S01]  /*1af70*/  @!P0 LEA.HI.X R17, R146, R5, R145, 0x2, P5 ;  /* 0x0000000592118211 */ /* 0x000fe200028f1491 */
[----:B------:R1:W-:Y:S01]  /*1af80*/  @!P4 ST.E.64 [R40.64], R134 ;  /* 0x000000862800c985 */ /* 0x0003e2000c101b08 */
[----:B------:R-:W-:Y:S02]  /*1af90*/  ISETP.GE.AND P5, PT, R88, c[0x0][0x3c8], PT ;  /* 0x0000f20058007a0c */ /* 0x000fe40003fa6270 */
[----:B------:R-:W-:Y:S01]  /*1afa0*/  ISETP.GE.AND P4, PT, R38, c[0x0][0x3c8], PT ;  /* 0x0000f20026007a0c */ /* 0x000fe20003f86270 */
[----:B------:R-:W-:Y:S01]  /*1afb0*/  @!P3 ST.E.64 [R8.64], R130 ;  /* 0x000000820800b985 */ /* 0x000fe2000c101b08 */
[----:B------:R-:W-:-:S03]  /*1afc0*/  ISETP.GE.AND P3, PT, R36, c[0x0][0x3c8], PT ;  /* 0x0000f20024007a0c */ /* 0x000fc60003f66270 */
[----:B------:R3:W-:Y:S01]  /*1afd0*/  @!P2 ST.E.64 [R6.64], R126 ;  /* 0x0000007e0600a985 */ /* 0x0007e2000c101b08 */
[----:B------:R-:W-:-:S03]  /*1afe0*/  ISETP.GE.AND P2, PT, R31, c[0x0][0x3c8], PT ;  /* 0x0000f2001f007a0c */ /* 0x000fc60003f46270 */
[----:B------:R-:W-:Y:S02]  /*1aff0*/  @!P1 ST.E.64 [R20.64], R122 ;  /* 0x0000007a14009985 */ /* 0x000fe4000c101b08 */
[-C--:B------:R-:W-:Y:S02]  /*1b000*/  @!P5 LEA R44, P1, R88, R2.reuse, 0x2 ;  /* 0x00000002582cd211 */ /* 0x080fe400078210ff */
[----:B------:R4:W-:Y:S01]  /*1b010*/  @!P0 ST.E.64 [R16.64], R118 ;  /* 0x0000007610008985 */ /* 0x0009e2000c101b08 */
[----:B------:R-:W-:Y:S02]  /*1b020*/  @!P6 LEA R48, P0, R144, R2, 0x2 ;  /* 0x000000029030e211 */ /* 0x000fe400078010ff */
[-C--:B------:R-:W-:Y:S02]  /*1b030*/  @!P5 LEA.HI.X R45, R88, R5.reuse, R85, 0x2, P1 ;  /* 0x00000005582dd211 */ /* 0x080fe400008f1455 */
[----:B------:R-:W-:Y:S02]  /*1b040*/  @!P6 LEA.HI.X R49, R144, R5, R89, 0x2, P0 ;  /* 0x000000059031e211 */ /* 0x000fe400000f1459 */
[----:B------:R-:W-:-:S03]  /*1b050*/  ISETP.GE.AND P1, PT, R29, c[0x0][0x3c8], PT ;  /* 0x0000f2001d007a0c */ /* 0x000fc60003f26270 */
[----:B------:R-:W-:Y:S01]  /*1b060*/  @!P6 ST.E.64 [R48.64], R114 ;  /* 0x000000723000e985 */ /* 0x000fe2000c101b08 */
[----:B------:R-:W-:Y:S02]  /*1b070*/  ISETP.GE.AND P6, PT, R27, c[0x0][0x3c8], PT ;  /* 0x0000f2001b007a0c */ /* 0x000fe40003fc6270 */
[CC--:B-1----:R-:W-:Y:S01]  /*1b080*/  @!P4 LEA R40, P0, R38.reuse, R2.reuse, 0x2 ;  /* 0x000000022628c211 */ /* 0x0c2fe200078010ff */
        /* <DEDUP_REMOVED lines=10> */
[CC--:B----4-:R-:W-:Y:S02]  /*1b130*/  @!P1 LEA R16, P0, R29.reuse, R2.reuse, 0x2 ;  /* 0x000000021d109211 */ /* 0x0d0fe400078010ff */
        /* <DEDUP_REMOVED lines=17> */
[-C--:B-1----:R-:W-:Y:S02]  /*1b250*/  @!P3 LEA R6, P0, R18, R2.reuse, 0x2 ;  /* 0x000000021206b211 */ /* 0x082fe400078010ff */
[----:B------:R-:W-:Y:S02]  /*1b260*/  ISETP.GE.AND P4, PT, R84, c[0x0][0x3c8], PT ;  /* 0x0000f20054007a0c */ /* 0x000fe40003f86270 */
[----:B------:R-:W-:Y:S02]  /*1b270*/  @!P3 LEA.HI.X R7, R18, R5, R13, 0x2, P0 ;  /* 0x000000051207b211 */ /* 0x000fe400000f140d */
[----:B---3--:R-:W-:-:S03]  /*1b280*/  @!P2 LEA R8, P0, R150, R2, 0x2 ;  /* 0x000000029608a211 */ /* 0x008fc600078010ff */
[----:B------:R1:W-:Y:S01]  /*1b290*/  @!P3 ST.E.64 [R6.64], R66 ;  /* 0x000000420600b985 */ /* 0x0003e2000c101b08 */
[-C--:B------:R-:W-:Y:S02]  /*1b2a0*/  @!P2 LEA.HI.X R9, R150, R5.reuse, R149, 0x2, P0 ;  /* 0x000000059609a211 */ /* 0x080fe400000f1495 */
[-C--:B------:R-:W-:Y:S02]  /*1b2b0*/  @!P1 LEA R12, P0, R160, R2.reuse, 0x2 ;  /* 0x00000002a00c9211 */ /* 0x080fe400078010ff */
[----:B------:R-:W-:Y:S01]  /*1b2c0*/  ISETP.GE.AND P3, PT, R82, c[0x0][0x3c8], PT ;  /* 0x0000f20052007a0c */ /* 0x000fe20003f66270 */
[----:B------:R3:W-:Y:S01]  /*1b2d0*/  @!P2 ST.E.64 [R8.64], R70 ;  /* 0x000000460800a985 */ /* 0x0007e2000c101b08 */
[----:B------:R-:W-:Y:S02]  /*1b2e0*/  @!P1 LEA.HI.X R13, R160, R5, R153, 0x2, P0 ;  /* 0x00000005a00d9211 */ /* 0x000fe400000f1499 */
[-C--:B------:R-:W-:Y:S02]  /*1b2f0*/  @!P6 LEA R18, P0, R152, R2.reuse, 0x2 ;  /* 0x000000029812e211 */ /* 0x080fe400078010ff */
[----:B------:R-:W-:Y:S01]  /*1b300*/  ISETP.GE.AND P2, PT, R80, c[0x0][0x3c8], PT ;  /* 0x0000f20050007a0c */ /* 0x000fe20003f46270 */
[----:B------:R2:W-:Y:S01]  /*1b310*/  @!P1 ST.E.64 [R12.64], R74 ;  /* 0x0000004a0c009985 */ /* 0x0005e2000c101b08 */
[----:B----4-:R-:W-:-:S02]  /*1b320*/  @!P5 LEA R16, P1, R148, R2, 0x2 ;  /* 0x000000029410d211 */ /* 0x010fc400078210ff */
[-C--:B------:R-:W-:Y:S02]  /*1b330*/  @!P6 LEA.HI.X R19, R152, R5.reuse, R151, 0x2, P0 ;  /* 0x000000059813e211 */ /* 0x080fe400000f1497 */
[-C--:B-----5:R-:W-:Y:S02]  /*1b340*/  @!P4 LEA R20, P0, R84, R2.reuse, 0x2 ;  /* 0x000000025414c211 */ /* 0x0a0fe400078010ff */
        /* <DEDUP_REMOVED lines=11> */
[----:B--2---:R-:W-:-:S03]  /*1b400*/  @!P1 LEA R12, P0, R33, R2, 0x2 ;  /* 0x00000002210c9211 */ /* 0x004fc600078010ff */
[----:B------:R4:W-:Y:S01]  /*1b410*/  @!P2 ST.E.64 [R8.64], R94 ;  /* 0x0000005e0800a985 */ /* 0x0009e2000c101b08 */
[----:B------:R-:W-:Y:S02]  /*1b420*/  @!P1 LEA.HI.X R13, R33, R5, R32, 0x2, P0 ;  /* 0x00000005210d9211 */ /* 0x000fe400000f1420 */
[----:B------:R-:W-:-:S03]  /*1b430*/  ISETP.GE.AND P0, PT, R157, c[0x0][0x3c8], PT ;  /* 0x0000f2009d007a0c */ /* 0x000fc60003f06270 */
[----:B------:R4:W-:Y:S10]  /*1b440*/  @!P1 ST.E.64 [R12.64], R98 ;  /* 0x000000620c009985 */ /* 0x0009f4000c101b08 */
[----:B------:R-:W-:Y:S05]  /*1b450*/  @P0 BRA `(.L_x_2388) ;  /* 0x00000c8000000947 */ /* 0x000fea0003800000 */
[----:B------:R-:W-:-:S04]  /*1b460*/  LEA R4, P0, R157, R2, 0x2 ;  /* 0x000000029d047211 */ /* 0x000fc800078010ff */
[----:B------:R-:W-:-:S05]  /*1b470*/  LEA.HI.X R5, R157, R5, R34, 0x2, P0 ;  /* 0x000000059d057211 */ /* 0x000fca00000f1422 */
[----:B------:R1:W-:Y:S01]  /*1b480*/  ST.E.64 [R4.64], R102 ;  /* 0x0000006604007985 */ /* 0x0003e2000c101b08 */
[----:B------:R-:W-:Y:S05]  /*1b490*/  BRA `(.L_x_2388) ;  /* 0x00000c4000007947 */ /* 0x000fea0003800000 */
.L_x_2373:
        /* <DEDUP_REMOVED lines=17> */
[----:B-----5:R-:W3:Y:S04]  /*1b5b0*/  LDG.E R4, [R8.64] ;  /* 0x0000000808047981 */ /* 0x020ee8000c1e1900 */
[----:B--2---:R-:W3:Y:S02]  /*1b5c0*/  LDG.E R7, [R8.64+0x4] ;  /* 0x0000040808077981 */ /* 0x004ee4000c1e1900 */
[----:B---3--:R-:W-:Y:S02]  /*1b5d0*/  IADD3 R4, -R4, R7, RZ ;  /* 0x0000000704047210 */ /* 0x008fe40007ffe1ff */
.L_x_2394:
[----:B------:R-:W-:Y:S01]  /*1b5e0*/  ISETP.GT.AND P0, PT, R213, 0x7f, PT ;  /* 0x0000007fd500780c */ /* 0x000fe20003f04270 */
[----:B------:R-:W-:Y:S01]  /*1b5f0*/  BSSY B0, `(.L_x_2395) ;  /* 0x0000034000007945 */ /* 0x000fe20003800000 */
[----:B------:R-:W-:Y:S02]  /*1b600*/  SEL R224, R224, RZ, !P2 ;  /* 0x000000ffe0e07207 */ /* 0x000fe40005000000 */
[----:B------:R-:W-:-:S02]  /*1b610*/  SEL R5, R5, RZ, !P2 ;  /* 0x000000ff05057207 */ /* 0x000fc40005000000 */
[----:B--2--5:R-:W-:-:S07]  /*1b620*/  SHF.R.S32.HI R6, RZ, 0x1f, R0 ;  /* 0x0000001fff067819 */ /* 0x024fce0000011400 */
[----:B------:R-:W-:Y:S05]  /*1b630*/  @P0 BRA `(.L_x_2396) ;  /* 0x000002f000000947 */ /* 0x000fea0003800000 */
[----:B------:R-:W-:Y:S01]  /*1b640*/  IMAD R7, R4, c[0x0][0x4e8], RZ ;  /* 0x00013a0004077a24 */ /* 0x000fe200078e02ff */
[----:B------:R-:W-:-:S04]  /*1b650*/  IADD3 R2, R209, R213, RZ ;  /* 0x000000d5d1027210 */ /* 0x000fc80007ffe0ff */
[----:B------:R-:W-:-:S13]  /*1b660*/  ISETP.GE.AND P0, PT, R2, R7, PT ;  /* 0x000000070200720c */ /* 0x000fda0003f06270 */
[----:B------:R-:W-:Y:S05]  /*1b670*/  @P0 BRA `(.L_x_2396) ;  /* 0x000002b000000947 */ /* 0x000fea0003800000 */
[----:B------:R-:W-:Y:S01]  /*1b680*/  IMAD.MOV.U32 R15, RZ, RZ, 0x368 ;  /* 0x00000368ff0f7424 */ /* 0x000fe200078e00ff */
[----:B------:R-:W-:Y:S01]  /*1b690*/  ISETP.GT.AND P2, PT, R210, 0x1, PT ;  /* 0x00000001d200780c */ /* 0x000fe20003f44270 */
[----:B------:R-:W-:-:S03]  /*1b6a0*/  IMAD.MOV.U32 R7, RZ, RZ, c[0x0][0x4e8] ;  /* 0x00013a00ff077624 */ /* 0x000fc600078e00ff */
[----:B------:R-:W-:Y:S02]  /*1b6b0*/  SEL R15, R15, 0x328, P2 ;  /* 0x000003280f0f7807 */ /* 0x000fe40001000000 */
[----:B------:R-:W-:Y:S02]  /*1b6c0*/  ISETP.NE.AND P0, PT, R7, 0x1, PT ;  /* 0x000000010700780c */ /* 0x000fe40003f05270 */
[----:B------:R-:W2:Y:S01]  /*1b6d0*/  LDC.64 R24, c[0x0][R15+0x170] ;  /* 0x00005c000f187b82 */ /* 0x000ea20000000a00 */
[----:B------:R-:W-:Y:S02]  /*1b6e0*/  MOV R7, R2 ;  /* 0x0000000200077202 */ /* 0x000fe40000000f00 */
[----:B------:R-:W-:-:S05]  /*1b6f0*/  SEL R227, R227, RZ, P2 ;  /* 0x000000ffe3e37207 */ /* 0x000fca0001000000 */
[----:B------:R-:W3:Y:S03]  /*1b700*/  LDC.64 R22, c[0x0][R15+0x168] ;  /* 0x00005a000f167b82 */ /* 0x000ee60000000a00 */
[----:B------:R-:W-:-:S05]  /*1b710*/  @P0 IMAD.HI.U32 R12, R2, c[0x0][0x4ec], RZ ;  /* 0x00013b00020c0a27 */ /* 0x000fca00078e00ff */
[----:B------:R-:W4:Y:S01]  /*1b720*/  LDC.64 R18, c[0x0][R15+0x178] ;  /* 0x00005e000f127b82 */ /* 0x000f220000000a00 */
[----:B------:R-:W-:-:S05]  /*1b730*/  @P0 SHF.R.U32.HI R7, RZ, c[0x0][0x4f0], R12 ;  /* 0x00013c00ff070a19 */ /* 0x000fca000001160c */
[--C-:B------:R-:W-:Y:S02]  /*1b740*/  IMAD.MOV R13, RZ, RZ, -R7.reuse ;  /* 0x000000ffff0d7224 */ /* 0x100fe400078e0a07 */
[----:B------:R-:W5:Y:S02]  /*1b750*/  LDC.64 R16, c[0x0][R15+0x160] ;  /* 0x000058000f107b82 */ /* 0x000f640000000a00 */
[----:B------:R-:W-:Y:S01]  /*1b760*/  IMAD R13, R13, c[0x0][0x4e8], R2 ;  /* 0x00013a000d0d7a24 */ /* 0x000fe200078e0202 */
[----:B------:R-:W-:Y:S01]  /*1b770*/  SHF.R.S32.HI R2, RZ, 0x1f, R7 ;  /* 0x0000001fff027819 */ /* 0x000fe20000011407 */
[-C--:B--2---:R-:W-:Y:S02]  /*1b780*/  IMAD R14, R25, R224.reuse, RZ ;  /* 0x000000e0190e7224 */ /* 0x084fe400078e02ff */
[----:B------:R-:W-:-:S04]  /*1b790*/  IMAD.WIDE.U32 R20, R24, R224, RZ ;  /* 0x000000e018147225 */ /* 0x000fc800078e00ff */
[----:B------:R-:W-:Y:S02]  /*1b7a0*/  IMAD R9, R24, R5, R14 ;  /* 0x0000000518097224 */ /* 0x000fe400078e020e */
[-C--:B---3--:R-:W-:Y:S02]  /*1b7b0*/  IMAD R8, R23, R225.reuse, RZ ;  /* 0x000000e117087224 */ /* 0x088fe400078e02ff */
[----:B------:R-:W-:Y:S01]  /*1b7c0*/  IMAD.WIDE.U32 R22, R22, R225, RZ ;  /* 0x000000e116167225 */ /* 0x000fe200078e00ff */
[----:B------:R-:W-:-:S03]  /*1b7d0*/  IADD3 R9, R21, R9, RZ ;  /* 0x0000000915097210 */ /* 0x000fc60007ffe0ff */
[----:B------:R-:W-:Y:S01]  /*1b7e0*/  IMAD.IADD R8, R23, 0x1, R8 ;  /* 0x0000000117087824 */ /* 0x000fe200078e0208 */
[----:B------:R-:W-:Y:S01]  /*1b7f0*/  IADD3 R14, P1, P0, R20, R22, R0 ;  /* 0x00000016140e7210 */ /* 0x000fe2000783e000 */
[-C--:B----4-:R-:W-:Y:S02]  /*1b800*/  IMAD R12, R19, R227.reuse, RZ ;  /* 0x000000e3130c7224 */ /* 0x090fe400078e02ff */
[----:B------:R-:W-:Y:S01]  /*1b810*/  IMAD.WIDE.U32 R18, R18, R227, RZ ;  /* 0x000000e312127225 */ /* 0x000fe200078e00ff */
[----:B------:R-:W-:-:S04]  /*1b820*/  IADD3.X R8, R9, R8, R6, P1, P0 ;  /* 0x0000000809087210 */ /* 0x000fc80000fe0406 */
[----:B------:R-:W-:Y:S02]  /*1b830*/  IADD3 R9, R19, R12, RZ ;  /* 0x0000000c13097210 */ /* 0x000fe40007ffe0ff */
[----:B------:R-:W-:Y:S01]  /*1b840*/  IADD3 R14, P1, P0, R7, R14, R18 ;  /* 0x0000000e070e7210 */ /* 0x000fe2000783e012 */
[-C--:B-----5:R-:W-:Y:S01]  /*1b850*/  IMAD R7, R17, R13.reuse, RZ ;  /* 0x0000000d11077224 */ /* 0x0a0fe200078e02ff */
        /* <DEDUP_REMOVED lines=13> */
.L_x_2396:
[----:B------:R-:W-:Y:S05]  /*1b930*/  BSYNC B0 ;  /* 0x0000000000007941 */ /* 0x000fea0003800000 */
.L_x_2395:
[----:B------:R-:W-:-:S13]  /*1b940*/  ISETP.GT.AND P0, PT, R210, 0x1, PT ;  /* 0x00000001d200780c */ /* 0x000fda0003f04270 */
[----:B------:R-:W-:Y:S05]  /*1b950*/  @P0 BRA `(.L_x_2388) ;  /* 0x0000078000000947 */ /* 0x000fea0003800000 */
[----:B--2---:R-:W-:Y:S01]  /*1b960*/  SHF.R.S32.HI R2, RZ, 0x1f, R213 ;  /* 0x0000001fff027819 */ /* 0x004fe200000114d5 */
[----:B------:R-:W-:Y:S01]  /*1b970*/  IMAD R7, R6, c[0x0][0x3a0], RZ ;  /* 0x0000e80006077a24 */ /* 0x000fe200078e02ff */
[----:B------:R-:W-:Y:S01]  /*1b980*/  MOV R6, c[0x0][0x4e8] ;  /* 0x00013a0000067a02 */ /* 0x000fe20000000f00 */
[----:B------:R-:W-:Y:S01]  /*1b990*/  IMAD.WIDE.U32 R8, R0, c[0x0][0x3a0], RZ ;  /* 0x0000e80000087a25 */ /* 0x000fe200078e00ff */
[----:B------:R-:W-:Y:S02]  /*1b9a0*/  LEA.HI R2, R2, R213, RZ, 0x3 ;  /* 0x000000d502027211 */ /* 0x000fe400078f18ff */
[----:B------:R-:W-:Y:S01]  /*1b9b0*/  ISETP.NE.AND P0, PT, R6, 0x1, PT ;  /* 0x000000010600780c */ /* 0x000fe20003f05270 */
[----:B------:R-:W-:Y:S01]  /*1b9c0*/  IMAD R7, R0, c[0x0][0x3a4], R7 ;  /* 0x0000e90000077a24 */ /* 0x000fe200078e0207 */
[----:B------:R-:W-:Y:S01]  /*1b9d0*/  LOP3.LUT R0, R2, 0xfffffff8, RZ, 0xc0, !PT ;  /* 0xfffffff802007812 */ /* 0x000fe200078ec0ff */
[----:B------:R-:W-:Y:S01]  /*1b9e0*/  IMAD R5, R5, c[0x0][0x3f0], RZ ;  /* 0x0000fc0005057a24 */ /* 0x000fe200078e02ff */
[----:B------:R-:W-:-:S02]  /*1b9f0*/  SHF.R.S32.HI R2, RZ, 0x3, R2 ;  /* 0x00000003ff027819 */ /* 0x000fc40000011402 */
[----:B------:R-:W-:Y:S01]  /*1ba00*/  IADD3 R9, R9, R7, RZ ;  /* 0x0000000709097210 */ /* 0x000fe20007ffe0ff */
[----:B------:R-:W-:Y:S01]  /*1ba10*/  IMAD R5, R224, c[0x0][0x3f4], R5 ;  /* 0x0000fd00e0057a24 */ /* 0x000fe200078e0205 */
[----:B------:R-:W-:-:S03]  /*1ba20*/  IADD3 R7, -R0, R213, RZ ;  /* 0x000000d500077210 */ /* 0x000fc60007ffe1ff */
[----:B------:R-:W-:Y:S01]  /*1ba30*/  IMAD.WIDE.U32 R8, R225, c[0x0][0x3e8], R8 ;  /* 0x0000fa00e1087a25 */ /* 0x000fe200078e0008 */
[----:B------:R-:W-:-:S03]  /*1ba40*/  LEA R0, R7, R2, 0x5 ;  /* 0x0000000207007211 */ /* 0x000fc600078e28ff */
[----:B------:R-:W-:Y:S02]  /*1ba50*/  IMAD R9, R225, c[0x0][0x3ec], R9 ;  /* 0x0000fb00e1097a24 */ /* 0x000fe400078e0209 */
[----:B------:R-:W-:Y:S01]  /*1ba60*/  IMAD.IADD R0, R209, 0x1, R0 ;  /* 0x00000001d1007824 */ /* 0x000fe200078e0200 */
[----:B------:R-:W-:Y:S01]  /*1ba70*/  IADD3 R209, R2, R209, RZ ;  /* 0x000000d102d17210 */ /* 0x000fe20007ffe0ff */
[----:B------:R-:W-:-:S03]  /*1ba80*/  IMAD.WIDE.U32 R8, R224, c[0x0][0x3f0], R8 ;  /* 0x0000fc00e0087a25 */ /* 0x000fc600078e0008 */
[----:B------:R-:W-:Y:S01]  /*1ba90*/  MOV R7, R0 ;  /* 0x0000000000077202 */ /* 0x000fe20000000f00 */
[----:B------:R-:W-:Y:S01]  /*1baa0*/  @P0 IMAD.HI.U32 R6, R0, c[0x0][0x4ec], RZ ;  /* 0x00013b0000060a27 */ /* 0x000fe200078e00ff */
[----:B------:R-:W-:-:S04]  /*1bab0*/  IADD3 R9, R9, R5, RZ ;  /* 0x0000000509097210 */ /* 0x000fc80007ffe0ff */
[----:B------:R-:W-:-:S04]  /*1bac0*/  @P0 SHF.R.U32.HI R7, RZ, c[0x0][0x4f0], R6 ;  /* 0x00013c00ff070a19 */ /* 0x000fc80000011606 */
[--C-:B------:R-:W-:Y:S01]  /*1bad0*/  SHF.R.S32.HI R6, RZ, 0x1f, R7.reuse ;  /* 0x0000001fff067819 */ /* 0x100fe20000011407 */
[----:B------:R-:W-:Y:S02]  /*1bae0*/  IMAD.MOV R5, RZ, RZ, -R7 ;  /* 0x000000ffff057224 */ /* 0x000fe400078e0a07 */
[----:B------:R-:W-:-:S04]  /*1baf0*/  IMAD.WIDE.U32 R8, R7, c[0x0][0x3e0], R8 ;  /* 0x0000f80007087a25 */ /* 0x000fc800078e0008 */
        /* <DEDUP_REMOVED lines=12> */
[----:B------:R2:W3:Y:S02]  /*1bbc0*/  SHFL.IDX PT, R7, R6, RZ, 0x181f ;  /* 0x00181fff06077589 */ /* 0x0004e400000e0000 */
.L_x_2452:
[----:B------:R-:W-:Y:S05]  /*1bbd0*/  BRA.DIV ~URZ, `(.L_x_2398) ;  /* 0x000021327f007947 */ /* 0x000fea000b800000 */
[----:B------:R4:W1:Y:S02]  /*1bbe0*/  SHFL.IDX PT, R2, R5, RZ, 0x181f ;  /* 0x00181fff05027589 */ /* 0x00086400000e0000 */
.L_x_2453:
        /* <DEDUP_REMOVED lines=19> */
.L_x_2400:
[----:B------:R-:W-:Y:S05]  /*1bd20*/  BSYNC B0 ;  /* 0x0000000000007941 */ /* 0x000fea0003800000 */
.L_x_2399:
[----:B------:R-:W-:Y:S05]  /*1bd30*/  BRA.DIV ~URZ, `(.L_x_2401) ;  /* 0x000020327f007947 */ /* 0x000fea000b800000 */
[----:B---3--:R3:W2:Y:S04]  /*1bd40*/  SHFL.IDX PT, R7, R6, 0x1, 0x181f ;  /* 0x00381f0006077f89 */ /* 0x0086a800000e0000 */
[----:B-1----:R3:W1:Y:S02]  /*1bd50*/  SHFL.IDX PT, R2, R5, 0x1, 0x181f ;  /* 0x00381f0005027f89 */ /* 0x00266400000e0000 */
.L_x_2454:
        /* <DEDUP_REMOVED lines=16> */
.L_x_2403:
[----:B------:R-:W-:Y:S05]  /*1be60*/  BSYNC B0 ;  /* 0x0000000000007941 */ /* 0x000fea0003800000 */
.L_x_2402:
[----:B------:R-:W-:Y:S05]  /*1be70*/  BRA.DIV ~URZ, `(.L_x_2404) ;  /* 0x00001fb27f007947 */ /* 0x000fea000b800000 */
[----:B--2---:R2:W3:Y:S02]  /*1be80*/  SHFL.IDX PT, R7, R6, 0x2, 0x181f ;  /* 0x00581f0006077f89 */ /* 0x0044e400000e0000 */
.L_x_2455:
[----:B------:R-:W-:Y:S05]  /*1be90*/  BRA.DIV ~URZ, `(.L_x_2405) ;  /* 0x000020027f007947 */ /* 0x000fea000b800000 */
[----:B-1----:R1:W2:Y:S02]  /*1bea0*/  SHFL.IDX PT, R2, R5, 0x2, 0x181f ;  /* 0x00581f0005027f89 */ /* 0x0022a400000e0000 */
.L_x_2456:
        /* <DEDUP_REMOVED lines=16> */
.L_x_2407:
[----:B------:R-:W-:Y:S05]  /*1bfb0*/  BSYNC B0 ;  /* 0x0000000000007941 */ /* 0x000fea0003800000 */
.L_x_2406:
[----:B------:R-:W-:Y:S05]  /*1bfc0*/  BRA.DIV ~URZ, `(.L_x_2408) ;  /* 0x00001f327f007947 */ /* 0x000fea000b800000 */
[----:B--23--:R-:W2:Y:S04]  /*1bfd0*/  SHFL.IDX PT, R6, R6, 0x3, 0x181f ;  /* 0x00781f0006067f89 */ /* 0x00cea800000e0000 */
[----:B------:R3:W1:Y:S02]  /*1bfe0*/  SHFL.IDX PT, R2, R5, 0x3, 0x181f ;  /* 0x00781f0005027f89 */ /* 0x00066400000e0000 */
.L_x_2457:
        /* <DEDUP_REMOVED lines=15> */
.L_x_2388:
[----:B------:R-:W-:Y:S05]  /*1c0e0*/  BSYNC B1 ;  /* 0x0000000000017941 */ /* 0x000fea0003800000 */
.L_x_2372:
[----:B------:R-:W-:-:S13]  /*1c0f0*/  ISETP.NE.AND P0, PT, R220, RZ, PT ;  /* 0x000000ffdc00720c */ /* 0x000fda0003f05270 */
[----:B------:R-:W-:Y:S01]  /*1c100*/  @P0 WARPSYNC 0xffffffff ;  /* 0xffffffff00000948 */ /* 0x000fe20003800000 */
[----:B------:R-:W-:Y:S06]  /*1c110*/  @P0 BAR.SYNC.DEFER_BLOCKING 0x5, 0x100 ;  /* 0x0144000000000b1d */ /* 0x000fec0000010000 */
[----:B------:R-:W4:Y:S04]  /*1c120*/  @P0 LDS.128 R208, [0x24100] ;  /* 0x02410000ffd00984 */ /* 0x000f280000000c00 */
[----:B------:R-:W-:Y:S06]  /*1c130*/  @P0 BAR.ARV 0x4, 0x100 ;  /* 0x0104000000000b1d */ /* 0x000fec0000002000 */
[----:B------:R-:W-:Y:S05]  /*1c140*/  @P0 BRA `(.L_x_2409) ;  /* 0x00000ea000000947 */ /* 0x000fea0003800000 */
[----:B-12---:R-:W-:Y:S01]  /*1c150*/  LOP3.LUT R4, R213, 0x1f, RZ, 0xc0, !PT ;  /* 0x0000001fd5047812 */ /* 0x006fe200078ec0ff */
[----:B----4-:R-:W-:-:S03]  /*1c160*/  IMAD.MOV.U32 R8, RZ, RZ, RZ ;  /* 0x000000ffff087224 */ /* 0x010fc600078e00ff */
[----:B------:R-:W-:Y:S01]  /*1c170*/  ISETP.NE.AND P6, PT, R4, 0x1f, PT ;  /* 0x0000001f0400780c */ /* 0x000fe20003fc5270 */
[----:B------:R-:W-:Y:S10]  /*1c180*/  BRA.DIV ~URZ, `(.L_x_2410) ;  /* 0x00001e327f007947 */ /* 0x000ff4000b800000 */
[----:B---3--:R1:W2:Y:S02]  /*1c190*/  SHFL.IDX PT, R5, R3, RZ, 0x1f ;  /* 0x00001fff03057589 */ /* 0x0082a400000e0000 */
.L_x_2458:
[----:B------:R-:W-:Y:S05]  /*1c1a0*/  BRA.DIV ~URZ, `(.L_x_2411) ;  /* 0x00001e827f007947 */ /* 0x000fea000b800000 */
[----:B-1----:R-:W1:Y:S02]  /*1c1b0*/  SHFL.IDX PT, R3, R3, 0x1, 0x1f ;  /* 0x00201f0003037f89 */ /* 0x002e6400000e0000 */
.L_x_2459:
[----:B------:R-:W-:Y:S02]  /*1c1c0*/  IMAD.IADD R7, R211, 0x1, R4 ;  /* 0x00000001d3077824 */ /* 0x000fe400078e0204 */
[----:B------:R-:W-:-:S03]  /*1c1d0*/  IMAD.MOV.U32 R209, RZ, RZ, RZ ;  /* 0x000000ffffd17224 */ /* 0x000fc600078e00ff */
[----:B------:R-:W-:-:S13]  /*1c1e0*/  ISETP.GE.OR P0, PT, R7, c[0x0][0x53c], !P6 ;  /* 0x00014f0007007a0c */ /* 0x000fda0007706670 */
[----:B------:R-:W-:Y:S01]  /*1c1f0*/  @!P0 MOV R0, 0x4 ;  /* 0x0000000400008802 */ /* 0x000fe20000000f00 */
[----:B------:R-:W-:-:S04]  /*1c200*/  @!P0 IMAD.MOV.U32 R2, RZ, RZ, 0x4 ;  /* 0x00000004ff028424 */ /* 0x000fc800078e00ff */
        /* <DEDUP_REMOVED lines=13> */
.L_x_2460:
        /* <DEDUP_REMOVED lines=16> */
.L_x_2461:
[----:B----4-:R-:W-:Y:S01]  /*1c3e0*/  IMAD R13, R2, c[0x0][0x538], RZ ;  /* 0x00014e00020d7a24 */ /* 0x010fe200078e02ff */
[----:B------:R-:W-:Y:S04]  /*1c3f0*/  BSSY B1, `(.L_x_2414) ;  /* 0x00000ba000017945 */ /* 0x000fe80003800000 */
[----:B-1----:R-:W-:-:S04]  /*1c400*/  IADD3 R208, R13, R3, RZ ;  /* 0x000000030dd07210 */ /* 0x002fc80007ffe0ff */
[----:B--2---:R-:W-:-:S13]  /*1c410*/  ISETP.GT.AND P0, PT, R208, R5, PT ;  /* 0x00000005d000720c */ /* 0x004fda0003f04270 */
[----:B------:R-:W-:Y:S05]  /*1c420*/  @P0 BRA `(.L_x_2415) ;  /* 0x0000024000000947 */ /* 0x000fea0003800000 */
.L_x_2419:
        /* <DEDUP_REMOVED lines=9> */
[----:B---3--:R-:W-:-:S04]  /*1c4c0*/  @!P0 IMAD.WIDE R6, R3, R2, c[0x0][0x580] ;  /* 0x0001600003068625 */ /* 0x008fc800078e0202 */
[----:B------:R-:W-:Y:S01]  /*1c4d0*/  @!P0 IMAD.WIDE R12, R3, R0, c[0x0][0x578] ;  /* 0x00015e00030c8625 */ /* 0x000fe200078e0200 */
[----:B------:R-:W2:Y:S04]  /*1c4e0*/  @!P0 LDG.E R209, [R6.64] ;  /* 0x0000000806d18981 */ /* 0x000ea8000c1e1900 */
[----:B------:R-:W2:Y:S02]  /*1c4f0*/  @!P0 LDG.E R8, [R12.64] ;  /* 0x000000080c088981 */ /* 0x000ea4000c1e1900 */
[----:B--2---:R-:W-:Y:S01]  /*1c500*/  IMAD R3, R8, R209, RZ ;  /* 0x000000d108037224 */ /* 0x004fe200078e02ff */
[----:B------:R-:W-:Y:S05]  /*1c510*/  BRA.DIV ~URZ, `(.L_x_2417) ;  /* 0x00001d627f007947 */ /* 0x000fea000b800000 */
[----:B------:R1:W2:Y:S02]  /*1c520*/  SHFL.UP PT, R2, R3, 0x1, RZ ;  /* 0x0420000003027989 */ /* 0x0002a400000e00ff */
.L_x_2462:
        /* <DEDUP_REMOVED lines=16> */
.L_x_2463:
[----:B--2---:R-:W-:-:S05]  /*1c630*/  IMAD R13, R2, c[0x0][0x538], RZ ;  /* 0x00014e00020d7a24 */ /* 0x004fca00078e02ff */
[----:B------:R-:W-:-:S04]  /*1c640*/  IADD3 R208, R13, R208, RZ ;  /* 0x000000d00dd07210 */ /* 0x000fc80007ffe0ff */
[----:B------:R-:W-:-:S13]  /*1c650*/  ISETP.GT.AND P0, PT, R208, R5, PT ;  /* 0x00000005d000720c */ /* 0x000fda0003f04270 */
[----:B-1----:R-:W-:Y:S05]  /*1c660*/  @!P0 BRA `(.L_x_2419) ;  /* 0xfffffdc000008947 */ /* 0x002fea000383ffff */
.L_x_2415:
[----:B------:R-:W-:-:S05]  /*1c670*/  IADD3 R208, -R13, R208, RZ ;  /* 0x000000d00dd07210 */ /* 0x000fca0007ffe1ff */
[----:B------:R-:W-:-:S05]  /*1c680*/  IMAD R0, R7, c[0x0][0x538], R208 ;  /* 0x00014e0007007a24 */ /* 0x000fca00078e02d0 */
[----:B------:R-:W-:Y:S01]  /*1c690*/  ISETP.GT.AND P0, PT, R0, R5, PT ;  /* 0x000000050000720c */ /* 0x000fe20003f04270 */
[----:B------:R-:W-:-:S12]  /*1c6a0*/  BRA.DIV ~URZ, `(.L_x_2420) ;  /* 0x00001dd27f007947 */ /* 0x000fd8000b800000 */
[----:B------:R-:W-:-:S04]  /*1c6b0*/  VOTE.ANY R6, PT, !P0 ;  /* 0x0000000000067806 */ /* 0x000fc800040e0100 */
.L_x_2464:
[----:B------:R-:W1:Y:S02]  /*1c6c0*/  POPC R12, R6 ;  /* 0x00000006000c7309 */ /* 0x000e640000000000 */
[----:B-1----:R-:W-:Y:S01]  /*1c6d0*/  IADD3 R211, R12, R211, RZ ;  /* 0x000000d30cd37210 */ /* 0x002fe20007ffe0ff */
[----:B------:R-:W-:Y:S05]  /*1c6e0*/  BRA.DIV ~URZ, `(.L_x_2421) ;  /* 0x00001dd27f007947 */ /* 0x000fea000b800000 */
[----:B------:R1:W2:Y:S04]  /*1c6f0*/  SHFL.IDX PT, R209, R209, R12, 0x1f ;  /* 0x00001f0cd1d17589 */ /* 0x0002a800000e0000 */
[----:B------:R1:W4:Y:S02]  /*1c700*/  SHFL.IDX PT, R3, R8, R12, 0x1f ;  /* 0x00001f0c08037589 */ /* 0x00032400000e0000 */
.L_x_2465:
[----:B------:R-:W-:Y:S01]  /*1c710*/  ISETP.NE.AND P0, PT, R6, RZ, PT ;  /* 0x000000ff0600720c */ /* 0x000fe20003f05270 */
[----:B------:R-:W-:-:S12]  /*1c720*/  BSSY B0, `(.L_x_2422) ;  /* 0x0000005000007945 */ /* 0x000fd80003800000 */
[----:B------:R-:W-:Y:S05]  /*1c730*/  @!P0 BRA `(.L_x_2423) ;  /* 0x0000003000008947 */ /* 0x000fea0003800000 */
[----:B------:R-:W-:Y:S01]  /*1c740*/  IADD3 R2, R12, -0x1, RZ ;  /* 0xffffffff0c027810 */ /* 0x000fe20007ffe0ff */
[----:B------:R-:W-:Y:S05]  /*1c750*/  BRA.DIV ~URZ, `(.L_x_2424) ;  /* 0x00001e327f007947 */ /* 0x000fea000b800000 */
[----:B------:R1:W3:Y:S02]  /*1c760*/  SHFL.IDX PT, R9, R7, R2, 0x1f ;  /* 0x00001f0207097589 */ /* 0x0002e400000e0000 */
.L_x_2423:
[----:B------:R-:W-:Y:S05]  /*1c770*/  BSYNC B0 ;  /* 0x0000000000007941 */ /* 0x000fea0003800000 */
.L_x_2422:
[----:B----4-:R-:W-:Y:S01]  /*1c780*/  ISETP.NE.AND P0, PT, R3, 0x1, PT ;  /* 0x000000010300780c */ /* 0x010fe20003f05270 */
[----:B---3--:R-:W-:Y:S01]  /*1c790*/  IMAD R208, R9, c[0x0][0x538], R208 ;  /* 0x00014e0009d07a24 */ /* 0x008fe200078e02d0 */
[----:B------:R-:W-:Y:S04]  /*1c7a0*/  BSSY B0, `(.L_x_2425) ;  /* 0x0000077000007945 */ /* 0x000fe80003800000 */
[----:B------:R-:W-:-:S07]  /*1c7b0*/  IADD3 R6, -R208, R5, RZ ;  /* 0x00000005d0067210 */ /* 0x000fce0007ffe1ff */
[----:B------:R-:W-:Y:S05]  /*1c7c0*/  @!P0 BRA `(.L_x_2426) ;  /* 0x0000037000008947 */ /* 0x000fea0003800000 */
[----:B-12---:R-:W-:Y:S02]  /*1c7d0*/  IABS R7, R209 ;  /* 0x000000d100077213 */ /* 0x006fe40000000000 */
[----:B------:R-:W-:Y:S02]  /*1c7e0*/  IABS R2, R3 ;  /* 0x0000000300027213 */ /* 0x000fe40000000000 */
[----:B------:R-:W1:Y:S01]  /*1c7f0*/  I2F.RP R9, R7 ;  /* 0x0000000700097306 */ /* 0x000e620000209400 */
[----:B------:R-:W-:Y:S02]  /*1c800*/  IABS R5, R6 ;  /* 0x0000000600057213 */ /* 0x000fe40000000000 */
[----:B------:R-:W-:-:S05]  /*1c810*/  IABS R0, R209 ;  /* 0x000000d100007213 */ /* 0x000fca0000000000 */
[----:B------:R-:W2:Y:S01]  /*1c820*/  I2F.RP R8, R2 ;  /* 0x0000000200087306 */ /* 0x000ea20000209400 */
[----:B------:R-:W-:-:S07]  /*1c830*/  IMAD.MOV R0, RZ, RZ, -R0 ;  /* 0x000000ffff007224 */ /* 0x000fce00078e0a00 */
[----:B-1----:R-:W1:Y:S08]  /*1c840*/  MUFU.RCP R14, R9 ;  /* 0x00000009000e7308 */ /* 0x002e700000001000 */
[----:B--2---:R-:W-:Y:S01]  /*1c850*/  MUFU.RCP R8, R8 ;  /* 0x0000000800087308 */ /* 0x004fe20000001000 */
[----:B-1----:R-:W-:-:S07]  /*1c860*/  IADD3 R14, R14, 0xffffffe, RZ ;  /* 0x0ffffffe0e0e7810 */ /* 0x002fce0007ffe0ff */
        /* <DEDUP_REMOVED lines=27> */
[----:B------:R-:W-:Y:S01]  /*1ca20*/  IMAD R5, R7, R0, R5 ;  /* 0x0000000007057224 */ /* 0x000fe200078e0205 */
[----:B------:R-:W-:-:S04]  /*1ca30*/  LOP3.LUT R0, R12, R3, RZ, 0x3c, !PT ;  /* 0x000000030c007212 */ /* 0x000fc800078e3cff */
[----:B------:R-:W-:Y:S02]  /*1ca40*/  ISETP.GT.U32.AND P0, PT, R2, R5, PT ;  /* 0x000000050200720c */ /* 0x000fe40003f04070 */
[----:B------:R-:W-:-:S11]  /*1ca50*/  ISETP.GE.AND P1, PT, R0, RZ, PT ;  /* 0x000000ff0000720c */ /* 0x000fd60003f26270 */
[----:B------:R-:W-:Y:S01]  /*1ca60*/  @!P0 IMAD.IADD R5, R5, 0x1, -R2 ;  /* 0x0000000105058824 */ /* 0x000fe200078e0a02 */
[----:B------:R-:W-:Y:S02]  /*1ca70*/  @!P0 IADD3 R7, R7, 0x1, RZ ;  /* 0x0000000107078810 */ /* 0x000fe40007ffe0ff */
[----:B------:R-:W-:Y:S02]  /*1ca80*/  ISETP.NE.AND P0, PT, R3, RZ, PT ;  /* 0x000000ff0300720c */ /* 0x000fe40003f05270 */
[----:B------:R-:W-:Y:S01]  /*1ca90*/  ISETP.GE.U32.AND P2, PT, R5, R2, PT ;  /* 0x000000020500720c */ /* 0x000fe20003f46070 */
[----:B------:R-:W-:-:S12]  /*1caa0*/  IMAD.MOV R2, RZ, RZ, -R12 ;  /* 0x000000ffff027224 */ /* 0x000fd800078e0a0c */
[----:B------:R-:W-:-:S05]  /*1cab0*/  @P2 IADD3 R7, R7, 0x1, RZ ;  /* 0x0000000107072810 */ /* 0x000fca0007ffe0ff */
        /* <DEDUP_REMOVED lines=8> */
.L_x_2426:
[----:B------:R-:W-:-:S04]  /*1cb40*/  IMAD.MOV.U32 R0, RZ, RZ, 0x4 ;  /* 0x00000004ff007424 */ /* 0x000fc800078e00ff */
[----:B------:R-:W-:-:S05]  /*1cb50*/  IMAD.WIDE R14, R211, R0, c[0x0][0x590] ;  /* 0x00016400d30e7625 */ /* 0x000fca00078e0200 */
[----:B------:R-:W3:Y:S01]  /*1cb60*/  LDG.E R3, [R14.64] ;  /* 0x000000080e037981 */ /* 0x000ee2000c1e1900 */
[----:B-1----:R-:W-:Y:S01]  /*1cb70*/  IABS R2, R6 ;  /* 0x0000000600027213 */ /* 0x002fe20000000000 */
        /* <DEDUP_REMOVED lines=52> */
[----:B------:R-:W-:-:S13]  /*1cec0*/  ISETP.GE.U32.AND P2, PT, R9, R8, PT ;  /* 0x000000080900720c */ /* 0x000fda0003f46070 */
[----:B------:R-:W-:-:S05]  /*1ced0*/  @P2 IADD3 R7, R7, 0x1, RZ ;  /* 0x0000000107072810 */ /* 0x000fca0007ffe0ff */
[----:B------:R-:W-:Y:S01]  /*1cee0*/  @!P1 IMAD.MOV R7, RZ, RZ, -R7 ;  /* 0x000000ffff079224 */ /* 0x000fe200078e0a07 */
[----:B------:R-:W-:-:S05]  /*1cef0*/  @!P0 LOP3.LUT R7, RZ, R3, RZ, 0x33, !PT ;  /* 0x00000003ff078212 */ /* 0x000fca00078e33ff */
[----:B------:R-:W-:Y:S02]  /*1cf00*/  IMAD R210, R7, R210, R5 ;  /* 0x000000d207d27224 */ /* 0x000fe400078e0205 */
.L_x_2427:
[----:B------:R-:W-:Y:S05]  /*1cf10*/  BSYNC B0 ;  /* 0x0000000000007941 */ /* 0x000fea0003800000 */
.L_x_2425:
[----:B------:R-:W-:-:S04]  /*1cf20*/  LOP3.LUT R0, RZ, R7, RZ, 0x33, !PT ;  /* 0x00000007ff007212 */ /* 0x000fc800078e33ff */
[----:B------:R-:W-:Y:S01]  /*1cf30*/  IADD3 R209, R0, R209, RZ ;  /* 0x000000d100d17210 */ /* 0x000fe20007ffe0ff */
[----:B------:R-:W-:Y:S05]  /*1cf40*/  BRA `(.L_x_2428) ;  /* 0x0000004000007947 */ /* 0x000fea0003800000 */
.L_x_2416:
[----:B------:R-:W-:Y:S01]  /*1cf50*/  IMAD.MOV.U32 R208, RZ, RZ, R5 ;  /* 0x000000ffffd07224 */ /* 0x000fe200078e0005 */
[----:B------:R-:W-:Y:S01]  /*1cf60*/  MOV R210, RZ ;  /* 0x000000ff00d27202 */ /* 0x000fe20000000f00 */
[----:B------:R-:W-:Y:S01]  /*1cf70*/  IMAD.MOV.U32 R209, RZ, RZ, RZ ;  /* 0x000000ffffd17224 */ /* 0x000fe200078e00ff */
[----:B------:R-:W-:Y:S02]  /*1cf80*/  MOV R211, c[0x0][0x53c] ;  /* 0x00014f0000d37a02 */ /* 0x000fe40000000f00 */
.L_x_2428:
[----:B------:R-:W-:Y:S05]  /*1cf90*/  BSYNC B1 ;  /* 0x0000000000017941 */ /* 0x000fea0003800000 */
.L_x_2414:
[----:B------:R-:W-:Y:S01]  /*1cfa0*/  WARPSYNC 0xffffffff ;  /* 0xffffffff00007948 */ /* 0x000fe20003800000 */
[----:B------:R-:W-:Y:S01]  /*1cfb0*/  BAR.SYNC.DEFER_BLOCKING 0x4, 0x100 ;  /* 0x0104000000007b1d */ /* 0x000fe20000010000 */
[----:B------:R-:W-:-:S13]  /*1cfc0*/  ISETP.NE.AND P0, PT, R4, RZ, PT ;  /* 0x000000ff0400720c */ /* 0x000fda0003f05270 */
[----:B------:R1:W-:Y:S04]  /*1cfd0*/  @!P0 STS.128 [0x24100], R208 ;  /* 0x024100d0ff008388 */ /* 0x0003e80000000c00 */
[----:B------:R-:W-:Y:S06]  /*1cfe0*/  BAR.ARV 0x5, 0x100 ;  /* 0x0144000000007b1d */ /* 0x000fec0000002000 */
.L_x_2409:
[----:B----4-:R-:W-:-:S13]  /*1cff0*/  ISETP.GE.AND P0, PT, R211, c[0x0][0x53c], PT ;  /* 0x00014f00d3007a0c */ /* 0x010fda0003f06270 */
[----:B-123--:R-:W-:Y:S01]  /*1d000*/  @P0 CALL.REL.NOINC `(.L_x_2429) ;  /* 0x0000001000000944 */ /* 0x00efe20003c00000 */
[----:B------:R-:W-:Y:S05]  /*1d010*/  BRA `(.L_x_2430) ;  /* 0xfffe44c000007947 */ /* 0x000fea000383ffff */
.L_x_2429:
[----:B------:R-:W-:Y:S05]  /*1d020*/  EXIT ;  /* 0x000000000000794d */ /* 0x000fea0003800000 */
.L_x_2256:
[----:B------:R-:W-:Y:S02]  /*1d030*/  MOV R2, 0x1 ;  /* 0x0000000100027802 */ /* 0x000fe40000000f00 */
[----:B------:R-:W-:Y:S02]  /*1d040*/  MOV R0, 0x1d060 ;  /* 0x0001d06000007802 */ /* 0x000fe40000000f00 */
[----:B------:R-:W-:Y:S05]  /*1d050*/  CALL.REL.NOINC `($__internal_50_$__cuda_sm70_shflsync_up_p) ;  /* 0x0000162000007944 */ /* 0x000fea0003c00000 */
[----:B-12---:R-:W-:Y:S05]  /*1d060*/  BRA `(.L_x_2431) ;  /* 0xfffe340000007947 */ /* 0x006fea000383ffff */
.L_x_2257:
[----:B------:R-:W-:Y:S02]  /*1d070*/  MOV R2, 0x2 ;  /* 0x0000000200027802 */ /* 0x000fe40000000f00 */
[----:B------:R-:W-:Y:S02]  /*1d080*/  MOV R0, 0x1d0a0 ;  /* 0x0001d0a000007802 */ /* 0x000fe40000000f00 */
[----:B------:R-:W-:Y:S05]  /*1d090*/  CALL.REL.NOINC `($__internal_50_$__cuda_sm70_shflsync_up_p) ;  /* 0x000015e000007944 */ /* 0x000fea0003c00000 */
[----:B--2---:R-:W-:Y:S02]  /*1d0a0*/  SEL R2, R2, RZ, P4 ;  /* 0x000000ff02027207 */ /* 0x004fe40002000000 */
[----:B------:R-:W-:-:S03]  /*1d0b0*/  MOV R0, 0x1d0f0 ;  /* 0x0001d0f000007802 */ /* 0x000fc60000000f00 */
[----:B-1----:R-:W-:Y:S02]  /*1d0c0*/  IMAD.IADD R7, R7, 0x1, R2 ;  /* 0x0000000107077824 */ /* 0x002fe400078e0202 */
[----:B------:R-:W-:Y:S02]  /*1d0d0*/  IMAD.MOV.U32 R2, RZ, RZ, 0x4 ;  /* 0x00000004ff027424 */ /* 0x000fe400078e00ff */
        /* <DEDUP_REMOVED lines=12> */
[----:B------:R-:W-:Y:S02]  /*1d1a0*/  MOV R17, 0x1f ;  /* 0x0000001f00117802 */ /* 0x000fe40000000f00 */
[----:B------:R-:W-:Y:S01]  /*1d1b0*/  MOV R0, 0x1d200 ;  /* 0x0001d20000007802 */ /* 0x000fe20000000f00 */
[----:B-1----:R-:W-:Y:S02]  /*1d1c0*/  IMAD.IADD R7, R7, 0x1, R2 ;  /* 0x0000000107077824 */ /* 0x002fe400078e0202 */
[----:B------:R-:W-:Y:S02]  /*1d1d0*/  IMAD.MOV.U32 R2, RZ, RZ, 0x1f ;  /* 0x0000001fff027424 */ /* 0x000fe400078e00ff */
[----:B------:R-:W-:-:S02]  /*1d1e0*/  IMAD.MOV.U32 R19, RZ, RZ, R7 ;  /* 0x000000ffff137224 */ /* 0x000fc400078e0007 */
[----:B------:R-:W-:Y:S05]  /*1d1f0*/  CALL.REL.NOINC `($__internal_49_$__cuda_sm70_shflsync_idx_p) ;  /* 0x0000143000007944 */ /* 0x000fea0003c00000 */
[----:B-12---:R-:W-:Y:S05]  /*1d200*/  BRA `(.L_x_2432) ;  /* 0xfffe336000007947 */ /* 0x006fea000383ffff */
.L_x_2259:
[----:B------:R-:W-:Y:S02]  /*1d210*/  SEL R2, RZ, 0x1, P0 ;  /* 0x00000001ff027807 */ /* 0x000fe40000000000 */
[----:B------:R-:W-:-:S02]  /*1d220*/  MOV R0, 0x1d240 ;  /* 0x0001d24000007802 */ /* 0x000fc40000000f00 */
[----:B------:R-:W-:Y:S05]  /*1d230*/  CALL.REL.NOINC `($__internal_51_$__cuda_sm70_votesync_ballot) ;  /* 0x0000149000007944 */ /* 0x000fea0003c00000 */
[----:B------:R-:W-:Y:S05]  /*1d240*/  BRA `(.L_x_2433) ;  /* 0xfffe33b000007947 */ /* 0x000fea000383ffff */
.L_x_2260:
[----:B------:R-:W-:Y:S01]  /*1d250*/  IMAD.MOV.U32 R19, RZ, RZ, R8 ;  /* 0x000000ffff137224 */ /* 0x000fe200078e0008 */
[----:B------:R-:W-:Y:S01]  /*1d260*/  MOV R2, R10 ;  /* 0x0000000a00027202 */ /* 0x000fe20000000f00 */
[----:B------:R-:W-:Y:S01]  /*1d270*/  IMAD.MOV.U32 R17, RZ, RZ, 0x1f ;  /* 0x0000001fff117424 */ /* 0x000fe200078e00ff */
[----:B------:R-:W-:-:S02]  /*1d280*/  MOV R0, 0x1d2a0 ;  /* 0x0001d2a000007802 */ /* 0x000fc40000000f00 */
[----:B------:R-:W-:Y:S05]  /*1d290*/  CALL.REL.NOINC `($__internal_49_$__cuda_sm70_shflsync_idx_p) ;  /* 0x0000139000007944 */ /* 0x000fea0003c00000 */
[----:B--2---:R-:W-:Y:S01]  /*1d2a0*/  IMAD.MOV.U32 R8, RZ, RZ, R2 ;  /* 0x000000ffff087224 */ /* 0x004fe200078e0002 */
[----:B-1----:R-:W-:Y:S01]  /*1d2b0*/  MOV R19, R5 ;  /* 0x0000000500137202 */ /* 0x002fe20000000f00 */
[----:B------:R-:W-:Y:S01]  /*1d2c0*/  IMAD.MOV.U32 R3, RZ, RZ, RZ ;  /* 0x000000ffff037224 */ /* 0x000fe200078e00ff */
[----:B------:R-:W-:Y:S01]  /*1d2d0*/  MOV R2, R10 ;  /* 0x0000000a00027202 */ /* 0x000fe20000000f00 */
[----:B------:R-:W-:Y:S01]  /*1d2e0*/  IMAD.MOV.U32 R17, RZ, RZ, 0x1f ;  /* 0x0000001fff117424 */ /* 0x000fe200078e00ff */
[----:B------:R-:W-:-:S02]  /*1d2f0*/  MOV R0, 0x1d310 ;  /* 0x0001d31000007802 */ /* 0x000fc40000000f00 */
[----:B------:R-:W-:Y:S05]  /*1d300*/  CALL.REL.NOINC `($__internal_49_$__cuda_sm70_shflsync_idx_p) ;  /* 0x0000132000007944 */ /* 0x000fea0003c00000 */
[----:B--2---:R-:W-:Y:S01]  /*1d310*/  MOV R5, R2 ;  /* 0x0000000200057202 */ /* 0x004fe20000000f00 */
[----:B-1----:R-:W-:Y:S05]  /*1d320*/  BRA `(.L_x_2434) ;  /* 0xfffe333000007947 */ /* 0x002fea000383ffff */
.L_x_2263:
[----:B------:R-:W-:Y:S01]  /*1d330*/  IMAD.MOV.U32 R19, RZ, RZ, R7 ;  /* 0x000000ffff137224 */ /* 0x000fe200078e0007 */
[----:B------:R-:W-:-:S02]  /*1d340*/  MOV R17, 0x1f ;  /* 0x0000001f00117802 */ /* 0x000fc40000000f00 */
[----:B------:R-:W-:Y:S02]  /*1d350*/  MOV R0, 0x1d370 ;  /* 0x0001d37000007802 */ /* 0x000fe40000000f00 */
[----:B-123--:R-:W-:Y:S05]  /*1d360*/  CALL.REL.NOINC `($__internal_49_$__cuda_sm70_shflsync_idx_p) ;  /* 0x000012c000007944 */ /* 0x00efea0003c00000 */
[----:B--2---:R-:W-:Y:S01]  /*1d370*/  MOV R3, R2 ;  /* 0x0000000200037202 */ /* 0x004fe20000000f00 */
[----:B-1----:R-:W-:Y:S05]  /*1d380*/  BRA `(.L_x_2262) ;  /* 0xfffe333000007947 */ /* 0x002fea000383ffff */
.L_x_2302:
[----:B------:R-:W-:Y:S01]  /*1d390*/  IMAD.MOV.U32 R19, RZ, RZ, R14 ;  /* 0x000000ffff137224 */ /* 0x000fe200078e000e */
[----:B------:R-:W-:Y:S01]  /*1d3a0*/  MOV R2, RZ ;  /* 0x000000ff00027202 */ /* 0x000fe20000000f00 */
[----:B------:R-:W-:Y:S01]  /*1d3b0*/  IMAD.MOV.U32 R17, RZ, RZ, 0x181f ;  /* 0x0000181fff117424 */ /* 0x000fe200078e00ff */
[----:B------:R-:W-:Y:S02]  /*1d3c0*/  MOV R0, 0x1d3e0 ;  /* 0x0001d3e000007802 */ /* 0x000fe40000000f00 */
[----:B-----5:R-:W-:Y:S05]  /*1d3d0*/  CALL.REL.NOINC `($__internal_49_$__cuda_sm70_shflsync_idx_p) ;  /* 0x0000125000007944 */ /* 0x020fea0003c00000 */
[----:B--2---:R-:W-:Y:S01]  /*1d3e0*/  MOV R23, R2 ;  /* 0x0000000200177202 */ /* 0x004fe20000000f00 */
[----:B-1----:R-:W-:Y:S05]  /*1d3f0*/  BRA `(.L_x_2435) ;  /* 0xfffea7b000007947 */ /* 0x002fea000383ffff */
.L_x_2303:
[----:B------:R-:W-:Y:S01]  /*1d400*/  IMAD.MOV.U32 R19, RZ, RZ, R18 ;  /* 0x000000ffff137224 */ /* 0x000fe200078e0012 */
[----:B------:R-:W-:Y:S01]  /*1d410*/  MOV R2, RZ ;  /* 0x000000ff00027202 */ /* 0x000fe20000000f00 */
[----:B------:R-:W-:Y:S01]  /*1d420*/  IMAD.MOV.U32 R17, RZ, RZ, 0x181f ;  /* 0x0000181fff117424 */ /* 0x000fe200078e00ff */
[----:B------:R-:W-:Y:S02]  /*1d430*/  MOV R0, 0x1d450 ;  /* 0x0001d45000007802 */ /* 0x000fe40000000f00 */
[----:B-12--5:R-:W-:Y:S05]  /*1d440*/  CALL.REL.NOINC `($__internal_49_$__cuda_sm70_shflsync_idx_p) ;  /* 0x000011e000007944 */ /* 0x026fea0003c00000 */
[----:B-12---:R-:W-:Y:S05]  /*1d450*/  BRA `(.L_x_2436) ;  /* 0xfffea77000007947 */ /* 0x006fea000383ffff */
.L_x_2306:
[----:B------:R-:W-:Y:S01]  /*1d460*/  IMAD.MOV.U32 R19, RZ, RZ, R14 ;  /* 0x000000ffff137224 */ /* 0x000fe200078e000e */
[----:B----4-:R-:W-:Y:S01]  /*1d470*/  MOV R2, 0x1 ;  /* 0x0000000100027802 */ /* 0x010fe20000000f00 */
[----:B--2---:R-:W-:Y:S01]  /*1d480*/  IMAD.MOV.U32 R17, RZ, RZ, 0x181f ;  /* 0x0000181fff117424 */ /* 0x004fe200078e00ff */
[----:B------:R-:W-:-:S02]  /*1d490*/  MOV R0, 0x1d4b0 ;  /* 0x0001d4b000007802 */ /* 0x000fc40000000f00 */
[----:B-1-3-5:R-:W-:Y:S05]  /*1d4a0*/  CALL.REL.NOINC `($__internal_49_$__cuda_sm70_shflsync_idx_p) ;  /* 0x0000118000007944 */ /* 0x02afea0003c00000 */
[----:B--2---:R-:W-:Y:S01]  /*1d4b0*/  IMAD.MOV.U32 R23, RZ, RZ, R2 ;  /* 0x000000ffff177224 */ /* 0x004fe200078e0002 */
[----:B------:R-:W-:Y:S01]  /*1d4c0*/  MOV R2, 0x1 ;  /* 0x0000000100027802 */ /* 0x000fe20000000f00 */
[----:B-1----:R-:W-:Y:S01]  /*1d4d0*/  IMAD.MOV.U32 R19, RZ, RZ, R18 ;  /* 0x000000ffff137224 */ /* 0x002fe200078e0012 */
[----:B------:R-:W-:-:S02]  /*1d4e0*/  MOV R17, 0x181f ;  /* 0x0000181f00117802 */ /* 0x000fc40000000f00 */
[----:B------:R-:W-:Y:S02]  /*1d4f0*/  MOV R0, 0x1d510 ;  /* 0x0001d51000007802 */ /* 0x000fe40000000f00 */
[----:B------:R-:W-:Y:S05]  /*1d500*/  CALL.REL.NOINC `($__internal_49_$__cuda_sm70_shflsync_idx_p) ;  /* 0x0000112000007944 */ /* 0x000fea0003c00000 */
[----:B-12---:R-:W-:Y:S05]  /*1d510*/  BRA `(.L_x_2437) ;  /* 0xfffea81000007947 */ /* 0x006fea000383ffff */
.L_x_2309:
[----:B------:R-:W-:Y:S01]  /*1d520*/  IMAD.MOV.U32 R19, RZ, RZ, R14 ;  /* 0x000000ffff137224 */ /* 0x000fe200078e000e */
[----:B----4-:R-:W-:Y:S01]  /*1d530*/  MOV R2, 0x2 ;  /* 0x0000000200027802 */ /* 0x010fe20000000f00 */
[----:B-1----:R-:W-:Y:S01]  /*1d540*/  IMAD.MOV.U32 R17, RZ, RZ, 0x181f ;  /* 0x0000181fff117424 */ /* 0x002fe200078e00ff */
[----:B------:R-:W-:Y:S02]  /*1d550*/  MOV R0, 0x1d570 ;  /* 0x0001d57000007802 */ /* 0x000fe40000000f00 */
[----:B--23-5:R-:W-:Y:S05]  /*1d560*/  CALL.REL.NOINC `($__internal_49_$__cuda_sm70_shflsync_idx_p) ;  /* 0x000010c000007944 */ /* 0x02cfea0003c00000 */
[----:B--2---:R-:W-:Y:S01]  /*1d570*/  MOV R23, R2 ;  /* 0x0000000200177202 */ /* 0x004fe20000000f00 */
[----:B-1----:R-:W-:Y:S05]  /*1d580*/  BRA `(.L_x_2438) ;  /* 0xfffea8d000007947 */ /* 0x002fea000383ffff */
.L_x_2310:
[----:B------:R-:W-:Y:S01]  /*1d590*/  IMAD.MOV.U32 R19, RZ, RZ, R18 ;  /* 0x000000ffff137224 */ /* 0x000fe200078e0012 */
[----:B----4-:R-:W-:Y:S01]  /*1d5a0*/  MOV R2, 0x2 ;  /* 0x0000000200027802 */ /* 0x010fe20000000f00 */
[----:B------:R-:W-:Y:S01]  /*1d5b0*/  IMAD.MOV.U32 R17, RZ, RZ, 0x181f ;  /* 0x0000181fff117424 */ /* 0x000fe200078e00ff */
[----:B------:R-:W-:Y:S02]  /*1d5c0*/  MOV R0, 0x1d5e0 ;  /* 0x0001d5e000007802 */ /* 0x000fe40000000f00 */
[----:B-123-5:R-:W-:Y:S05]  /*1d5d0*/  CALL.REL.NOINC `($__internal_49_$__cuda_sm70_shflsync_idx_p) ;  /* 0x0000105000007944 */ /* 0x02efea0003c00000 */
[----:B-12---:R-:W-:Y:S05]  /*1d5e0*/  BRA `(.L_x_2439) ;  /* 0xfffea89000007947 */ /* 0x006fea000383ffff */
.L_x_2313:
[----:B------:R-:W-:Y:S01]  /*1d5f0*/  IMAD.MOV.U32 R19, RZ, RZ, R14 ;  /* 0x000000ffff137224 */ /* 0x000fe200078e000e */
[----:B-1----:R-:W-:Y:S01]  /*1d600*/  MOV R2, 0x3 ;  /* 0x0000000300027802 */ /* 0x002fe20000000f00 */
[----:B------:R-:W-:Y:S01]  /*1d610*/  IMAD.MOV.U32 R17, RZ, RZ, 0x181f ;  /* 0x0000181fff117424 */ /* 0x000fe200078e00ff */
[----:B------:R-:W-:-:S02]  /*1d620*/  MOV R0, 0x1d640 ;  /* 0x0001d64000007802 */ /* 0x000fc40000000f00 */
[----:B--2345:R-:W-:Y:S05]  /*1d630*/  CALL.REL.NOINC `($__internal_49_$__cuda_sm70_shflsync_idx_p) ;  /* 0x00000ff000007944 */ /* 0x03cfea0003c00000 */
[----:B--2---:R-:W-:Y:S01]  /*1d640*/  IMAD.MOV.U32 R23, RZ, RZ, R2 ;  /* 0x000000ffff177224 */ /* 0x004fe200078e0002 */
[----:B------:R-:W-:Y:S01]  /*1d650*/  MOV R2, 0x3 ;  /* 0x0000000300027802 */ /* 0x000fe20000000f00 */
[----:B-1----:R-:W-:Y:S01]  /*1d660*/  IMAD.MOV.U32 R19, RZ, RZ, R18 ;  /* 0x000000ffff137224 */ /* 0x002fe200078e0012 */
[----:B------:R-:W-:-:S02]  /*1d670*/  MOV R17, 0x181f ;  /* 0x0000181f00117802 */ /* 0x000fc40000000f00 */
[----:B------:R-:W-:Y:S02]  /*1d680*/  MOV R0, 0x1d6a0 ;  /* 0x0001d6a000007802 */ /* 0x000fe40000000f00 */
[----:B------:R-:W-:Y:S05]  /*1d690*/  CALL.REL.NOINC `($__internal_49_$__cuda_sm70_shflsync_idx_p) ;  /* 0x00000f9000007944 */ /* 0x000fea0003c00000 */
[----:B-12---:R-:W-:Y:S05]  /*1d6a0*/  BRA `(.L_x_2440) ;  /* 0xfffea91000007947 */ /* 0x006fea000383ffff */
.L_x_2368:
[----:B------:R-:W-:Y:S01]  /*1d6b0*/  IMAD.MOV.U32 R12, RZ, RZ, R239 ;  /* 0x000000ffff0c7224 */ /* 0x000fe200078e00ef */
[----:B------:R-:W-:Y:S02]  /*1d6c0*/  MOV R5, 0x2 ;  /* 0x0000000200057802 */ /* 0x000fe40000000f00 */
[----:B------:R-:W-:Y:S02]  /*1d6d0*/  MOV R8, 0x1d6f0 ;  /* 0x0001d6f000087802 */ /* 0x000fe40000000f00 */
[----:B------:R-:W-:Y:S05]  /*1d6e0*/  CALL.REL.NOINC `($__internal_48_$__cuda_sm70_shflsync_bfly_p) ;  /* 0x00000f0000007944 */ /* 0x000fea0003c00000 */
[----:B-12---:R-:W-:Y:S05]  /*1d6f0*/  BRA `(.L_x_2441) ;  /* 0xffffad5000007947 */ /* 0x006fea000383ffff */
.L_x_2369:
[----:B------:R-:W-:Y:S01]  /*1d700*/  IMAD.MOV.U32 R12, RZ, RZ, R14 ;  /* 0x000000ffff0c7224 */ /* 0x000fe200078e000e */
[----:B------:R-:W-:Y:S02]  /*1d710*/  MOV R5, 0x1 ;  /* 0x0000000100057802 */ /* 0x000fe40000000f00 */
[----:B------:R-:W-:Y:S02]  /*1d720*/  MOV R8, 0x1d740 ;  /* 0x0001d74000087802 */ /* 0x000fe40000000f00 */
[----:B-1----:R-:W-:Y:S05]  /*1d730*/  CALL.REL.NOINC `($__internal_48_$__cuda_sm70_shflsync_bfly_p) ;  /* 0x00000eb000007944 */ /* 0x002fea0003c00000 */
[----:B--2---:R-:W-:Y:S01]  /*1d740*/  FADD.FTZ R4, R14, R5 ;  /* 0x000000050e047221 */ /* 0x004fe20000010000 */
[----:B-1----:R-:W-:Y:S02]  /*1d750*/  MOV R12, R238 ;  /* 0x000000ee000c7202 */ /* 0x002fe40000000f00 */
[----:B------:R-:W-:Y:S02]  /*1d760*/  MOV R5, 0x2 ;  /* 0x0000000200057802 */ /* 0x000fe40000000f00 */
[----:B------:R-:W-:-:S02]  /*1d770*/  MOV R8, 0x1d790 ;  /* 0x0001d79000087802 */ /* 0x000fc40000000f00 */
[----:B------:R-:W-:Y:S05]  /*1d780*/  CALL.REL.NOINC `($__internal_48_$__cuda_sm70_shflsync_bfly_p) ;  /* 0x00000e6000007944 */ /* 0x000fea0003c00000 */
[----:B-12---:R-:W-:Y:S01]  /*1d790*/  FADD.FTZ R12, R238, R5 ;  /* 0x00000005ee0c7221 */ /* 0x006fe20000010000 */
[----:B------:R-:W-:-:S02]  /*1d7a0*/  MOV R5, 0x1 ;  /* 0x0000000100057802 */ /* 0x000fc40000000f00 */
[----:B------:R-:W-:Y:S02]  /*1d7b0*/  MOV R8, 0x1d7d0 ;  /* 0x0001d7d000087802 */ /* 0x000fe40000000f00 */
[----:B------:R-:W-:Y:S05]  /*1d7c0*/  CALL.REL.NOINC `($__internal_48_$__cuda_sm70_shflsync_bfly_p) ;  /* 0x00000e2000007944 */ /* 0x000fea0003c00000 */
[----:B-12---:R-:W-:Y:S01]  /*1d7d0*/  MOV R3, R5 ;  /* 0x0000000500037202 */ /* 0x006fe20000000f00 */
[----:B------:R-:W-:Y:S05]  /*1d7e0*/  BRA `(.L_x_2442) ;  /* 0xffffacd000007947 */ /* 0x000fea000383ffff */
.L_x_2376:
[----:B--234-:R-:W-:Y:S01]  /*1d7f0*/  IMAD.MOV.U32 R19, RZ, RZ, R18 ;  /* 0x000000ffff137224 */ /* 0x01cfe200078e0012 */
[----:B------:R-:W-:Y:S01]  /*1d800*/  MOV R2, RZ ;  /* 0x000000ff00027202 */ /* 0x000fe20000000f00 */
[----:B------:R-:W-:Y:S01]  /*1d810*/  IMAD.MOV.U32 R17, RZ, RZ, 0x181f ;  /* 0x0000181fff117424 */ /* 0x000fe200078e00ff */
[----:B------:R-:W-:Y:S02]  /*1d820*/  MOV R0, 0x1d840 ;  /* 0x0001d84000007802 */ /* 0x000fe40000000f00 */
[----:B-1----:R-:W-:Y:S05]  /*1d830*/  CALL.REL.NOINC `($__internal_49_$__cuda_sm70_shflsync_idx_p) ;  /* 0x00000df000007944 */ /* 0x002fea0003c00000 */
[----:B--2---:R-:W-:Y:S01]  /*1d840*/  MOV R22, R2 ;  /* 0x0000000200167202 */ /* 0x004fe20000000f00 */
[----:B-1----:R-:W-:Y:S05]  /*1d850*/  BRA `(.L_x_2443) ;  /* 0xffffc57000007947 */ /* 0x002fea000383ffff */
.L_x_2377:
[----:B------:R-:W-:Y:S01]  /*1d860*/  IMAD.MOV.U32 R19, RZ, RZ, R8 ;  /* 0x000000ffff137224 */ /* 0x000fe200078e0008 */
[----:B------:R-:W-:Y:S01]  /*1d870*/  MOV R2, RZ ;  /* 0x000000ff00027202 */ /* 0x000fe20000000f00 */
[----:B------:R-:W-:Y:S01]  /*1d880*/  IMAD.MOV.U32 R17, RZ, RZ, 0x181f ;  /* 0x0000181fff117424 */ /* 0x000fe200078e00ff */
[----:B------:R-:W-:Y:S02]  /*1d890*/  MOV R0, 0x1d8b0 ;  /* 0x0001d8b000007802 */ /* 0x000fe40000000f00 */
[----:B-123--:R-:W-:Y:S05]  /*1d8a0*/  CALL.REL.NOINC `($__internal_49_$__cuda_sm70_shflsync_idx_p) ;  /* 0x00000d8000007944 */ /* 0x00efea0003c00000 */
[----:B-12---:R-:W-:Y:S05]  /*1d8b0*/  BRA `(.L_x_2444) ;  /* 0xffffc53000007947 */ /* 0x006fea000383ffff */
.L_x_2380:
[----:B------:R-:W-:Y:S01]  /*1d8c0*/  IMAD.MOV.U32 R19, RZ, RZ, R18 ;  /* 0x000000ffff137224 */ /* 0x000fe200078e0012 */
[----:B--2---:R-:W-:Y:S01]  /*1d8d0*/  MOV R2, 0x1 ;  /* 0x0000000100027802 */ /* 0x004fe20000000f00 */
[----:B------:R-:W-:Y:S01]  /*1d8e0*/  IMAD.MOV.U32 R17, RZ, RZ, 0x181f ;  /* 0x0000181fff117424 */ /* 0x000fe200078e00ff */
[----:B------:R-:W-:-:S02]  /*1d8f0*/  MOV R0, 0x1d910 ;  /* 0x0001d91000007802 */ /* 0x000fc40000000f00 */
[----:B-1-34-:R-:W-:Y:S05]  /*1d900*/  CALL.REL.NOINC `($__internal_49_$__cuda_sm70_shflsync_idx_p) ;  /* 0x00000d2000007944 */ /* 0x01afea0003c00000 */
[----:B--2---:R-:W-:Y:S01]  /*1d910*/  IMAD.MOV.U32 R22, RZ, RZ, R2 ;  /* 0x000000ffff167224 */ /* 0x004fe200078e0002 */
[----:B------:R-:W-:Y:S01]  /*1d920*/  MOV R2, 0x1 ;  /* 0x0000000100027802 */ /* 0x000fe20000000f00 */
[----:B-1----:R-:W-:Y:S01]  /*1d930*/  IMAD.MOV.U32 R19, RZ, RZ, R8 ;  /* 0x000000ffff137224 */ /* 0x002fe200078e0008 */
[----:B------:R-:W-:-:S02]  /*1d940*/  MOV R17, 0x181f ;  /* 0x0000181f00117802 */ /* 0x000fc40000000f00 */
[----:B------:R-:W-:Y:S02]  /*1d950*/  MOV R0, 0x1d970 ;  /* 0x0001d97000007802 */ /* 0x000fe40000000f00 */
[----:B------:R-:W-:Y:S05]  /*1d960*/  CALL.REL.NOINC `($__internal_49_$__cuda_sm70_shflsync_idx_p) ;  /* 0x00000cc000007944 */ /* 0x000fea0003c00000 */
[----:B-12---:R-:W-:Y:S05]  /*1d970*/  BRA `(.L_x_2445) ;  /* 0xffffc5d000007947 */ /* 0x006fea000383ffff */
.L_x_2383:
[----:B------:R-:W-:Y:S01]  /*1d980*/  IMAD.MOV.U32 R19, RZ, RZ, R18 ;  /* 0x000000ffff137224 */ /* 0x000fe200078e0012 */
[----:B--2---:R-:W-:Y:S01]  /*1d990*/  MOV R2, 0x2 ;  /* 0x0000000200027802 */ /* 0x004fe20000000f00 */
[----:B-1----:R-:W-:Y:S01]  /*1d9a0*/  IMAD.MOV.U32 R17, RZ, RZ, 0x181f ;  /* 0x0000181fff117424 */ /* 0x002fe200078e00ff */
[----:B------:R-:W-:Y:S02]  /*1d9b0*/  MOV R0, 0x1d9d0 ;  /* 0x0001d9d000007802 */ /* 0x000fe40000000f00 */
[----:B---34-:R-:W-:Y:S05]  /*1d9c0*/  CALL.REL.NOINC `($__internal_49_$__cuda_sm70_shflsync_idx_p) ;  /* 0x00000c6000007944 */ /* 0x018fea0003c00000 */
[----:B--2---:R-:W-:Y:S01]  /*1d9d0*/  MOV R22, R2 ;  /* 0x0000000200167202 */ /* 0x004fe20000000f00 */
[----:B-1----:R-:W-:Y:S05]  /*1d9e0*/  BRA `(.L_x_2446) ;  /* 0xffffc69000007947 */ /* 0x002fea000383ffff */
.L_x_2384:
[----:B------:R-:W-:Y:S01]  /*1d9f0*/  IMAD.MOV.U32 R19, RZ, RZ, R8 ;  /* 0x000000ffff137224 */ /* 0x000fe200078e0008 */
[----:B--2---:R-:W-:Y:S01]  /*1da00*/  MOV R2, 0x2 ;  /* 0x0000000200027802 */ /* 0x004fe20000000f00 */
[----:B-1----:R-:W-:Y:S01]  /*1da10*/  IMAD.MOV.U32 R17, RZ, RZ, 0x181f ;  /* 0x0000181fff117424 */ /* 0x002fe200078e00ff */
[----:B------:R-:W-:Y:S02]  /*1da20*/  MOV R0, 0x1da40 ;  /* 0x0001da4000007802 */ /* 0x000fe40000000f00 */
[----:B---34-:R-:W-:Y:S05]  /*1da30*/  CALL.REL.NOINC `($__internal_49_$__cuda_sm70_shflsync_idx_p) ;  /* 0x00000bf000007944 */ /* 0x018fea0003c00000 */
[----:B-12---:R-:W-:Y:S05]  /*1da40*/  BRA `(.L_x_2447) ;  /* 0xffffc65000007947 */ /* 0x006fea000383ffff */
.L_x_2387:
[----:B------:R-:W-:Y:S01]  /*1da50*/  IMAD.MOV.U32 R19, RZ, RZ, R18 ;  /* 0x000000ffff137224 */ /* 0x000fe200078e0012 */
[----:B----4-:R-:W-:Y:S01]  /*1da60*/  MOV R2, 0x3 ;  /* 0x0000000300027802 */ /* 0x010fe20000000f00 */
[----:B-1----:R-:W-:Y:S01]  /*1da70*/  IMAD.MOV.U32 R17, RZ, RZ, 0x181f ;  /* 0x0000181fff117424 */ /* 0x002fe200078e00ff */
[----:B------:R-:W-:-:S02]  /*1da80*/  MOV R0, 0x1daa0 ;  /* 0x0001daa000007802 */ /* 0x000fc40000000f00 */
[----:B--23--:R-:W-:Y:S05]  /*1da90*/  CALL.REL.NOINC `($__internal_49_$__cuda_sm70_shflsync_idx_p) ;  /* 0x00000b9000007944 */ /* 0x00cfea0003c00000 */
[----:B--2---:R-:W-:Y:S01]  /*1daa0*/  IMAD.MOV.U32 R18, RZ, RZ, R2 ;  /* 0x000000ffff127224 */ /* 0x004fe200078e0002 */
[----:B------:R-:W-:Y:S01]  /*1dab0*/  MOV R2, 0x3 ;  /* 0x0000000300027802 */ /* 0x000fe20000000f00 */
[----:B-1----:R-:W-:Y:S01]  /*1dac0*/  IMAD.MOV.U32 R19, RZ, RZ, R8 ;  /* 0x000000ffff137224 */ /* 0x002fe200078e0008 */
[----:B------:R-:W-:-:S02]  /*1dad0*/  MOV R17, 0x181f ;  /* 0x0000181f00117802 */ /* 0x000fc40000000f00 */
[----:B------:R-:W-:Y:S02]  /*1dae0*/  MOV R0, 0x1db00 ;  /* 0x0001db0000007802 */ /* 0x000fe40000000f00 */
[----:B------:R-:W-:Y:S05]  /*1daf0*/  CALL.REL.NOINC `($__internal_49_$__cuda_sm70_shflsync_idx_p) ;  /* 0x00000b3000007944 */ /* 0x000fea0003c00000 */
[----:B-12---:R-:W-:Y:S05]  /*1db00*/  BRA `(.L_x_2448) ;  /* 0xffffc6d000007947 */ /* 0x006fea000383ffff */
.L_x_2389:
[----:B------:R-:W-:Y:S01]  /*1db10*/  IMAD.MOV.U32 R19, RZ, RZ, R162 ;  /* 0x000000ffff137224 */ /* 0x000fe200078e00a2 */
[----:B------:R-:W-:Y:S01]  /*1db20*/  MOV R2, RZ ;  /* 0x000000ff00027202 */ /* 0x000fe20000000f00 */
[----:B------:R-:W-:Y:S01]  /*1db30*/  IMAD.MOV.U32 R17, RZ, RZ, 0x1c1f ;  /* 0x00001c1fff117424 */ /* 0x000fe200078e00ff */
[----:B------:R-:W-:Y:S02]  /*1db40*/  MOV R0, 0x1db60 ;  /* 0x0001db6000007802 */ /* 0x000fe40000000f00 */
[----:B------:R-:W-:Y:S05]  /*1db50*/  CALL.REL.NOINC `($__internal_49_$__cuda_sm70_shflsync_idx_p) ;  /* 0x00000ad000007944 */ /* 0x000fea0003c00000 */
[----:B--2---:R-:W-:Y:S01]  /*1db60*/  MOV R165, R2 ;  /* 0x0000000200a57202 */ /* 0x004fe20000000f00 */
[----:B-1----:R-:W-:Y:S05]  /*1db70*/  BRA `(.L_x_2449) ;  /* 0xffffc98000007947 */ /* 0x002fea000383ffff */
.L_x_2390:
[----:B------:R-:W-:Y:S01]  /*1db80*/  IMAD.MOV.U32 R19, RZ, RZ, R163 ;  /* 0x000000ffff137224 */ /* 0x000fe200078e00a3 */
[----:B------:R-:W-:Y:S01]  /*1db90*/  MOV R2, RZ ;  /* 0x000000ff00027202 */ /* 0x000fe20000000f00 */
[----:B------:R-:W-:Y:S01]  /*1dba0*/  IMAD.MOV.U32 R17, RZ, RZ, 0x1c1f ;  /* 0x00001c1fff117424 */ /* 0x000fe200078e00ff */
[----:B------:R-:W-:Y:S02]  /*1dbb0*/  MOV R0, 0x1dbd0 ;  /* 0x0001dbd000007802 */ /* 0x000fe40000000f00 */
[----:B-12---:R-:W-:Y:S05]  /*1dbc0*/  CALL.REL.NOINC `($__internal_49_$__cuda_sm70_shflsync_idx_p) ;  /* 0x00000a6000007944 */ /* 0x006fea0003c00000 */
[----:B-12---:R-:W-:Y:S05]  /*1dbd0*/  BRA `(.L_x_2450) ;  /* 0xffffc94000007947 */ /* 0x006fea000383ffff */
.L_x_2393:
        /* <DEDUP_REMOVED lines=12> */
.L_x_2397:
[----:B------:R-:W-:Y:S01]  /*1dca0*/  IMAD.MOV.U32 R19, RZ, RZ, R6 ;  /* 0x000000ffff137224 */ /* 0x000fe200078e0006 */
[----:B------:R-:W-:Y:S01]  /*1dcb0*/  MOV R2, RZ ;  /* 0x000000ff00027202 */ /* 0x000fe20000000f00 */
[----:B------:R-:W-:Y:S01]  /*1dcc0*/  IMAD.MOV.U32 R17, RZ, RZ, 0x181f ;  /* 0x0000181fff117424 */ /* 0x000fe200078e00ff */
[----:B------:R-:W-:Y:S02]  /*1dcd0*/  MOV R0, 0x1dcf0 ;  /* 0x0001dcf000007802 */ /* 0x000fe40000000f00 */
[----:B-1----:R-:W-:Y:S05]  /*1dce0*/  CALL.REL.NOINC `($__internal_49_$__cuda_sm70_shflsync_idx_p) ;  /* 0x0000094000007944 */ /* 0x002fea0003c00000 */
[----:B--2---:R-:W-:Y:S01]  /*1dcf0*/  MOV R7, R2 ;  /* 0x0000000200077202 */ /* 0x004fe20000000f00 */
[----:B-1----:R-:W-:Y:S05]  /*1dd00*/  BRA `(.L_x_2452) ;  /* 0xffffdec000007947 */ /* 0x002fea000383ffff */
.L_x_2398:
[----:B------:R-:W-:Y:S01]  /*1dd10*/  IMAD.MOV.U32 R19, RZ, RZ, R5 ;  /* 0x000000ffff137224 */ /* 0x000fe200078e0005 */
[----:B------:R-:W-:Y:S01]  /*1dd20*/  MOV R2, RZ ;  /* 0x000000ff00027202 */ /* 0x000fe20000000f00 */
[----:B------:R-:W-:Y:S01]  /*1dd30*/  IMAD.MOV.U32 R17, RZ, RZ, 0x181f ;  /* 0x0000181fff117424 */ /* 0x000fe200078e00ff */
[----:B------:R-:W-:Y:S02]  /*1dd40*/  MOV R0, 0x1dd60 ;  /* 0x0001dd6000007802 */ /* 0x000fe40000000f00 */
[----:B-123--:R-:W-:Y:S05]  /*1dd50*/  CALL.REL.NOINC `($__internal_49_$__cuda_sm70_shflsync_idx_p) ;  /* 0x000008d000007944 */ /* 0x00efea0003c00000 */
[----:B-12---:R-:W-:Y:S05]  /*1dd60*/  BRA `(.L_x_2453) ;  /* 0xffffde8000007947 */ /* 0x006fea000383ffff */
.L_x_2401:
[----:B-1----:R-:W-:Y:S01]  /*1dd70*/  IMAD.MOV.U32 R19, RZ, RZ, R6 ;  /* 0x000000ffff137224 */ /* 0x002fe200078e0006 */
[----:B------:R-:W-:Y:S01]  /*1dd80*/  MOV R2, 0x1 ;  /* 0x0000000100027802 */ /* 0x000fe20000000f00 */
[----:B------:R-:W-:Y:S01]  /*1dd90*/  IMAD.MOV.U32 R17, RZ, RZ, 0x181f ;  /* 0x0000181fff117424 */ /* 0x000fe200078e00ff */
[----:B------:R-:W-:-:S02]  /*1dda0*/  MOV R0, 0x1ddc0 ;  /* 0x0001ddc000007802 */ /* 0x000fc40000000f00 */
[----:B--234-:R-:W-:Y:S05]  /*1ddb0*/  CALL.REL.NOINC `($__internal_49_$__cuda_sm70_shflsync_idx_p) ;  /* 0x0000087000007944 */ /* 0x01cfea0003c00000 */
[----:B--2---:R-:W-:Y:S01]  /*1ddc0*/  IMAD.MOV.U32 R7, RZ, RZ, R2 ;  /* 0x000000ffff077224 */ /* 0x004fe200078e0002 */
[----:B------:R-:W-:Y:S01]  /*1ddd0*/  MOV R2, 0x1 ;  /* 0x0000000100027802 */ /* 0x000fe20000000f00 */
[----:B-1----:R-:W-:Y:S01]  /*1dde0*/  IMAD.MOV.U32 R19, RZ, RZ, R5 ;  /* 0x000000ffff137224 */ /* 0x002fe200078e0005 */
[----:B------:R-:W-:-:S02]  /*1ddf0*/  MOV R17, 0x181f ;  /* 0x0000181f00117802 */ /* 0x000fc40000000f00 */
[----:B------:R-:W-:Y:S02]  /*1de00*/  MOV R0, 0x1de20 ;  /* 0x0001de2000007802 */ /* 0x000fe40000000f00 */
[----:B------:R-:W-:Y:S05]  /*1de10*/  CALL.REL.NOINC `($__internal_49_$__cuda_sm70_shflsync_idx_p) ;  /* 0x0000081000007944 */ /* 0x000fea0003c00000 */
[----:B-12---:R-:W-:Y:S05]  /*1de20*/  BRA `(.L_x_2454) ;  /* 0xffffdf3000007947 */ /* 0x006fea000383ffff */
.L_x_2404:
[----:B-1----:R-:W-:Y:S01]  /*1de30*/  IMAD.MOV.U32 R19, RZ, RZ, R6 ;  /* 0x000000ffff137224 */ /* 0x002fe200078e0006 */
[----:B------:R-:W-:Y:S01]  /*1de40*/  MOV R2, 0x2 ;  /* 0x0000000200027802 */ /* 0x000fe20000000f00 */
[----:B------:R-:W-:Y:S01]  /*1de50*/  IMAD.MOV.U32 R17, RZ, RZ, 0x181f ;  /* 0x0000181fff117424 */ /* 0x000fe200078e00ff */
[----:B------:R-:W-:Y:S02]  /*1de60*/  MOV R0, 0x1de80 ;  /* 0x0001de8000007802 */ /* 0x000fe40000000f00 */
[----:B--234-:R-:W-:Y:S05]  /*1de70*/  CALL.REL.NOINC `($__internal_49_$__cuda_sm70_shflsync_idx_p) ;  /* 0x000007b000007944 */ /* 0x01cfea0003c00000 */
[----:B--2---:R-:W-:Y:S01]  /*1de80*/  MOV R7, R2 ;  /* 0x0000000200077202 */ /* 0x004fe20000000f00 */
[----:B-1----:R-:W-:Y:S05]  /*1de90*/  BRA `(.L_x_2455) ;  /* 0xffffdff000007947 */ /* 0x002fea000383ffff */
.L_x_2405:
[----:B-1----:R-:W-:Y:S01]  /*1dea0*/  IMAD.MOV.U32 R19, RZ, RZ, R5 ;  /* 0x000000ffff137224 */ /* 0x002fe200078e0005 */
[----:B------:R-:W-:Y:S01]  /*1deb0*/  MOV R2, 0x2 ;  /* 0x0000000200027802 */ /* 0x000fe20000000f00 */
[----:B------:R-:W-:Y:S01]  /*1dec0*/  IMAD.MOV.U32 R17, RZ, RZ, 0x181f ;  /* 0x0000181fff117424 */ /* 0x000fe200078e00ff */
[----:B------:R-:W-:Y:S02]  /*1ded0*/  MOV R0, 0x1def0 ;  /* 0x0001def000007802 */ /* 0x000fe40000000f00 */
[----:B--234-:R-:W-:Y:S05]  /*1dee0*/  CALL.REL.NOINC `($__internal_49_$__cuda_sm70_shflsync_idx_p) ;  /* 0x0000074000007944 */ /* 0x01cfea0003c00000 */
[----:B-12---:R-:W-:Y:S05]  /*1def0*/  BRA `(.L_x_2456) ;  /* 0xffffdfb000007947 */ /* 0x006fea000383ffff */
.L_x_2408:
[----:B--2---:R-:W-:Y:S01]  /*1df00*/  IMAD.MOV.U32 R19, RZ, RZ, R6 ;  /* 0x000000ffff137224 */ /* 0x004fe200078e0006 */
[----:B------:R-:W-:Y:S01]  /*1df10*/  MOV R2, 0x3 ;  /* 0x0000000300027802 */ /* 0x000fe20000000f00 */
        /* <DEDUP_REMOVED lines=10> */
.L_x_2410:
[----:B------:R-:W-:Y:S01]  /*1dfc0*/  IMAD.MOV.U32 R19, RZ, RZ, R3 ;  /* 0x000000ffff137224 */ /* 0x000fe200078e0003 */
[----:B------:R-:W-:Y:S01]  /*1dfd0*/  MOV R2, RZ ;  /* 0x000000ff00027202 */ /* 0x000fe20000000f00 */
[----:B------:R-:W-:Y:S01]  /*1dfe0*/  IMAD.MOV.U32 R17, RZ, RZ, 0x1f ;  /* 0x0000001fff117424 */ /* 0x000fe200078e00ff */
[----:B------:R-:W-:Y:S02]  /*1dff0*/  MOV R0, 0x1e010 ;  /* 0x0001e01000007802 */ /* 0x000fe40000000f00 */
[----:B---3--:R-:W-:Y:S05]  /*1e000*/  CALL.REL.NOINC `($__internal_49_$__cuda_sm70_shflsync_idx_p) ;  /* 0x0000062000007944 */ /* 0x008fea0003c00000 */
[----:B--2---:R-:W-:Y:S01]  /*1e010*/  MOV R5, R2 ;  /* 0x0000000200057202 */ /* 0x004fe20000000f00 */
[----:B-1----:R-:W-:Y:S05]  /*1e020*/  BRA `(.L_x_2458) ;  /* 0xffffe17000007947 */ /* 0x002fea000383ffff */
.L_x_2411:
[----:B------:R-:W-:Y:S01]  /*1e030*/  IMAD.MOV.U32 R19, RZ, RZ, R3 ;  /* 0x000000ffff137224 */ /* 0x000fe200078e0003 */
[----:B------:R-:W-:Y:S01]  /*1e040*/  MOV R2, 0x1 ;  /* 0x0000000100027802 */ /* 0x000fe20000000f00 */
[----:B------:R-:W-:Y:S01]  /*1e050*/  IMAD.MOV.U32 R17, RZ, RZ, 0x1f ;  /* 0x0000001fff117424 */ /* 0x000fe200078e00ff */
[----:B------:R-:W-:Y:S02]  /*1e060*/  MOV R0, 0x1e080 ;  /* 0x0001e08000007802 */ /* 0x000fe40000000f00 */
[----:B-12---:R-:W-:Y:S05]  /*1e070*/  CALL.REL.NOINC `($__internal_49_$__cuda_sm70_shflsync_idx_p) ;  /* 0x000005b000007944 */ /* 0x006fea0003c00000 */
[----:B--2---:R-:W-:Y:S01]  /*1e080*/  MOV R3, R2 ;  /* 0x0000000200037202 */ /* 0x004fe20000000f00 */
[----:B-1----:R-:W-:Y:S05]  /*1e090*/  BRA `(.L_x_2459) ;  /* 0xffffe12000007947 */ /* 0x002fea000383ffff */
.L_x_2412:
[----:B------:R-:W-:Y:S02]  /*1e0a0*/  MOV R2, 0x1 ;  /* 0x0000000100027802 */ /* 0x000fe40000000f00 */
[----:B------:R-:W-:-:S02]  /*1e0b0*/  MOV R0, 0x1e0d0 ;  /* 0x0001e0d000007802 */ /* 0x000fc40000000f00 */
[----:B-12---:R-:W-:Y:S05]  /*1e0c0*/  CALL.REL.NOINC `($__internal_50_$__cuda_sm70_shflsync_up_p) ;  /* 0x000005b000007944 */ /* 0x006fea0003c00000 */
[----:B-12---:R-:W-:Y:S05]  /*1e0d0*/  BRA `(.L_x_2460) ;  /* 0xffffe20000007947 */ /* 0x006fea000383ffff */
.L_x_2413:
[----:B------:R-:W-:Y:S02]  /*1e0e0*/  MOV R2, 0x2 ;  /* 0x0000000200027802 */ /* 0x000fe40000000f00 */
[----:B------:R-:W-:-:S02]  /*1e0f0*/  MOV R0, 0x1e110 ;  /* 0x0001e11000007802 */ /* 0x000fc40000000f00 */
[----:B-12---:R-:W-:Y:S05]  /*1e100*/  CALL.REL.NOINC `($__internal_50_$__cuda_sm70_shflsync_up_p) ;  /* 0x0000057000007944 */ /* 0x006fea0003c00000 */
        /* <DEDUP_REMOVED lines=23> */
.L_x_2417:
[----:B------:R-:W-:Y:S01]  /*1e280*/  IMAD.MOV.U32 R7, RZ, RZ, R3 ;  /* 0x000000ffff077224 */ /* 0x000fe200078e0003 */
[----:B------:R-:W-:-:S02]  /*1e290*/  MOV R2, 0x1 ;  /* 0x0000000100027802 */ /* 0x000fc40000000f00 */
[----:B------:R-:W-:Y:S02]  /*1e2a0*/  MOV R0, 0x1e2c0 ;  /* 0x0001e2c000007802 */ /* 0x000fe40000000f00 */
[----:B------:R-:W-:Y:S05]  /*1e2b0*/  CALL.REL.NOINC `($__internal_50_$__cuda_sm70_shflsync_up_p) ;  /* 0x000003c000007944 */ /* 0x000fea0003c00000 */
[----:B-12---:R-:W-:Y:S05]  /*1e2c0*/  BRA `(.L_x_2462) ;  /* 0xffffe26000007947 */ /* 0x006fea000383ffff */
.L_x_2418:
[----:B------:R-:W-:Y:S01]  /*1e2d0*/  IMAD.MOV.U32 R7, RZ, RZ, R3 ;  /* 0x000000ffff077224 */ /* 0x000fe200078e0003 */
        /* <DEDUP_REMOVED lines=26> */
.L_x_2420:
[----:B------:R-:W-:Y:S02]  /*1e480*/  SEL R2, RZ, 0x1, P0 ;  /* 0x00000001ff027807 */ /* 0x000fe40000000000 */
[----:B------:R-:W-:-:S02]  /*1e490*/  MOV R0, 0x1e4b0 ;  /* 0x0001e4b000007802 */ /* 0x000fc40000000f00 */
[----:B---3--:R-:W-:Y:S05]  /*1e4a0*/  CALL.REL.NOINC `($__internal_51_$__cuda_sm70_votesync_ballot) ;  /* 0x0000022000007944 */ /* 0x008fea0003c00000 */
[----:B------:R-:W-:Y:S05]  /*1e4b0*/  BRA `(.L_x_2464) ;  /* 0xffffe20000007947 */ /* 0x000fea000383ffff */
.L_x_2421:
[----:B------:R-:W-:Y:S01]  /*1e4c0*/  IMAD.MOV.U32 R19, RZ, RZ, R209 ;  /* 0x000000ffff137224 */ /* 0x000fe200078e00d1 */
[----:B------:R-:W-:Y:S01]  /*1e4d0*/  MOV R2, R12 ;  /* 0x0000000c00027202 */ /* 0x000fe20000000f00 */
[----:B------:R-:W-:Y:S01]  /*1e4e0*/  IMAD.MOV.U32 R17, RZ, RZ, 0x1f ;  /* 0x0000001fff117424 */ /* 0x000fe200078e00ff */
[----:B------:R-:W-:-:S02]  /*1e4f0*/  MOV R0, 0x1e510 ;  /* 0x0001e51000007802 */ /* 0x000fc40000000f00 */
[----:B---3--:R-:W-:Y:S05]  /*1e500*/  CALL.REL.NOINC `($__internal_49_$__cuda_sm70_shflsync_idx_p) ;  /* 0x0000012000007944 */ /* 0x008fea0003c00000 */
[----:B--2---:R-:W-:Y:S01]  /*1e510*/  IMAD.MOV.U32 R209, RZ, RZ, R2 ;  /* 0x000000ffffd17224 */ /* 0x004fe200078e0002 */
[----:B------:R-:W-:Y:S01]  /*1e520*/  MOV R2, R12 ;  /* 0x0000000c00027202 */ /* 0x000fe20000000f00 */
[----:B-1----:R-:W-:Y:S01]  /*1e530*/  IMAD.MOV.U32 R19, RZ, RZ, R8 ;  /* 0x000000ffff137224 */ /* 0x002fe200078e0008 */
[----:B------:R-:W-:-:S02]  /*1e540*/  MOV R17, 0x1f ;  /* 0x0000001f00117802 */ /* 0x000fc40000000f00 */
[----:B------:R-:W-:Y:S02]  /*1e550*/  MOV R0, 0x1e570 ;  /* 0x0001e57000007802 */ /* 0x000fe40000000f00 */
[----:B------:R-:W-:Y:S05]  /*1e560*/  CALL.REL.NOINC `($__internal_49_$__cuda_sm70_shflsync_idx_p) ;  /* 0x000000c000007944 */ /* 0x000fea0003c00000 */
[----:B--2---:R-:W-:Y:S01]  /*1e570*/  MOV R3, R2 ;  /* 0x0000000200037202 */ /* 0x004fe20000000f00 */
[----:B-1----:R-:W-:Y:S05]  /*1e580*/  BRA `(.L_x_2465) ;  /* 0xffffe18000007947 */ /* 0x002fea000383ffff */
.L_x_2424:
[----:B------:R-:W-:Y:S01]  /*1e590*/  IMAD.MOV.U32 R19, RZ, RZ, R7 ;  /* 0x000000ffff137224 */ /* 0x000fe200078e0007 */
[----:B------:R-:W-:Y:S02]  /*1e5a0*/  MOV R17, 0x1f ;  /* 0x0000001f00117802 */ /* 0x000fe40000000f00 */
[----:B------:R-:W-:Y:S02]  /*1e5b0*/  MOV R0, 0x1e5d0 ;  /* 0x0001e5d000007802 */ /* 0x000fe40000000f00 */
[----:B-1234-:R-:W-:Y:S05]  /*1e5c0*/  CALL.REL.NOINC `($__internal_49_$__cuda_sm70_shflsync_idx_p) ;  /* 0x0000006000007944 */ /* 0x01efea0003c00000 */
[----:B--2---:R-:W-:Y:S01]  /*1e5d0*/  MOV R9, R2 ;  /* 0x0000000200097202 */ /* 0x004fe20000000f00 */
[----:B-1----:R-:W-:Y:S05]  /*1e5e0*/  BRA `(.L_x_2423) ;  /* 0xffffe18000007947 */ /* 0x002fea000383ffff */
        .weak           $__internal_48_$__cuda_sm70_shflsync_bfly_p
        .type           $__internal_48_$__cuda_sm70_shflsync_bfly_p,@function
        .size           $__internal_48_$__cuda_sm70_shflsync_bfly_p,($__internal_49_$__cuda_sm70_shflsync_idx_p - $__internal_48_$__cuda_sm70_shflsync_bfly_p)
$__internal_48_$__cuda_sm70_shflsync_bfly_p:
[----:B------:R-:W-:Y:S01]  /*1e5f0*/  MOV R9, 0x0 ;  /* 0x0000000000097802 */ /* 0x000fe20000000f00 */
[----:B------:R-:W-:Y:S04]  /*1e600*/  WARPSYNC R3 ;  /* 0x0000000300007348 */ /* 0x000fe80003800000 */
[----:B------:R1:W2:Y:S01]  /*1e610*/  SHFL.BFLY PT, R5, R12, R5, R6 ;  /* 0x0c0000050c057389 */ /* 0x0002a200000e0006 */
[----:B------:R-:W-:Y:S05]  /*1e620*/  RET.REL.NODEC R8 `(_ZN7cutlass13device_kernelIN5flash19enable_sm80_to_sm89INS1_16FlashAttnFwdSm80INS1_25CollectiveMainloopFwdSm80ILi8ELi2ELb0EN4cute5tupleIJNS5_1CILi128EEENS7_ILi64EEENS7_ILi192EEEEEELi192ENS_10bfloat16_tEfNS_4arch4Sm80ELb1ELb0ELb1ELb1ELb0ELb1ELb1ELb1EEENS1_21CollectiveEpilogueFwdINS6_IJS8_SA_S9_EEENS6_IJNS7_ILi1EEESI_SI_EEESC_SE_Li256ELb1ELb1ELb1ELb0EEENS1_36VarlenDynamicPersistentTileSchedulerILi128ELi64ELi256ELi256ELb1ELb1ELb0ELb1ELb1ELb1EEEEEEEEEvNT_6ParamsE) ;  /* 0xfffe19d008007950 */ /* 0x000fea0003c3ffff */
        .weak           $__internal_49_$__cuda_sm70_shflsync_idx_p
        .type           $__internal_49_$__cuda_sm70_shflsync_idx_p,@function
        .size           $__internal_49_$__cuda_sm70_shflsync_idx_p,($__internal_50_$__cuda_sm70_shflsync_up_p - $__internal_49_$__cuda_sm70_shflsync_idx_p)
$__internal_49_$__cuda_sm70_shflsync_idx_p:
[----:B------:R-:W-:Y:S01]  /*1e630*/  MOV R20, R0 ;  /* 0x0000000000147202 */ /* 0x000fe20000000f00 */
[----:B------:R-:W-:Y:S04]  /*1e640*/  WARPSYNC R206 ;  /* 0x000000ce00007348 */ /* 0x000fe80003800000 */
[----:B------:R-:W-:Y:S01]  /*1e650*/  MOV R21, 0x0 ;  /* 0x0000000000157802 */ /* 0x000fe20000000f00 */
[----:B------:R1:W2:Y:S03]  /*1e660*/  SHFL.IDX PT, R2, R19, R2, R17 ;  /* 0x0000000213027389 */ /* 0x0002a600000e0011 */
[----:B------:R-:W-:Y:S05]  /*1e670*/  RET.REL.NODEC R20 `(_ZN7cutlass13device_kernelIN5flash19enable_sm80_to_sm89INS1_16FlashAttnFwdSm80INS1_25CollectiveMainloopFwdSm80ILi8ELi2ELb0EN4cute5tupleIJNS5_1CILi128EEENS7_ILi64EEENS7_ILi192EEEEEELi192ENS_10bfloat16_tEfNS_4arch4Sm80ELb1ELb0ELb1ELb1ELb0ELb1ELb1ELb1EEENS1_21CollectiveEpilogueFwdINS6_IJS8_SA_S9_EEENS6_IJNS7_ILi1EEESI_SI_EEESC_SE_Li256ELb1ELb1ELb1ELb0EEENS1_36VarlenDynamicPersistentTileSchedulerILi128ELi64ELi256ELi256ELb1ELb1ELb0ELb1ELb1ELb1EEEEEEEEEvNT_6ParamsE) ;  /* 0xfffe198014007950 */ /* 0x000fea0003c3ffff */
        .weak           $__internal_50_$__cuda_sm70_shflsync_up_p
        .type           $__internal_50_$__cuda_sm70_shflsync_up_p,@function
        .size           $__internal_50_$__cuda_sm70_shflsync_up_p,($__internal_51_$__cuda_sm70_votesync_ballot - $__internal_50_$__cuda_sm70_shflsync_up_p)
$__internal_50_$__cuda_sm70_shflsync_up_p:
[----:B------:R-:W-:Y:S01]  /*1e680*/  MOV R12, R0 ;  /* 0x00000000000c7202 */ /* 0x000fe20000000f00 */
[----:B------:R-:W-:Y:S04]  /*1e690*/  WARPSYNC R207 ;  /* 0x000000cf00007348 */ /* 0x000fe80003800000 */
[----:B------:R-:W-:Y:S01]  /*1e6a0*/  MOV R13, 0x0 ;  /* 0x00000000000d7802 */ /* 0x000fe20000000f00 */
[----:B------:R1:W2:Y:S03]  /*1e6b0*/  SHFL.UP PT, R2, R7, R2, R212 ;  /* 0x0400000207027389 */ /* 0x0002a600000e00d4 */
[----:B------:R-:W-:Y:S05]  /*1e6c0*/  RET.REL.NODEC R12 `(_ZN7cutlass13device_kernelIN5flash19enable_sm80_to_sm89INS1_16FlashAttnFwdSm80INS1_25CollectiveMainloopFwdSm80ILi8ELi2ELb0EN4cute5tupleIJNS5_1CILi128EEENS7_ILi64EEENS7_ILi192EEEEEELi192ENS_10bfloat16_tEfNS_4arch4Sm80ELb1ELb0ELb1ELb1ELb0ELb1ELb1ELb1EEENS1_21CollectiveEpilogueFwdINS6_IJS8_SA_S9_EEENS6_IJNS7_ILi1EEESI_SI_EEESC_SE_Li256ELb1ELb1ELb1ELb0EEENS1_36VarlenDynamicPersistentTileSchedulerILi128ELi64ELi256ELi256ELb1ELb1ELb0ELb1ELb1ELb1EEEEEEEEEvNT_6ParamsE) ;  /* 0xfffe19300c007950 */ /* 0x000fea0003c3ffff */
        .weak           $__internal_51_$__cuda_sm70_votesync_ballot
        .type           $__internal_51_$__cuda_sm70_votesync_ballot,@function
        .size           $__internal_51_$__cuda_sm70_votesync_ballot,(.L_x_4985 - $__internal_51_$__cuda_sm70_votesync_ballot)
$__internal_51_$__cuda_sm70_votesync_ballot:
[----:B------:R-:W-:Y:S01]  /*1e6d0*/  ISETP.NE.U32.AND P0, PT, R2, 0x1, PT ;  /* 0x000000010200780c */ /* 0x000fe20003f05070 */
[----:B------:R-:W-:Y:S01]  /*1e6e0*/  IMAD.MOV.U32 R2, RZ, RZ, R0 ;  /* 0x000000ffff027224 */ /* 0x000fe200078e0000 */
[----:B------:R-:W-:Y:S04]  /*1e6f0*/  WARPSYNC R205 ;  /* 0x000000cd00007348 */ /* 0x000fe80003800000 */
[----:B------:R-:W-:-:S07]  /*1e700*/  IMAD.MOV.U32 R3, RZ, RZ, 0x0 ;  /* 0x00000000ff037424 */ /* 0x000fce00078e00ff */
[----:B------:R-:W-:-:S04]  /*1e710*/  VOTE.ANY R6, PT, !P0 ;  /* 0x0000000000067806 */ /* 0x000fc800040e0100 */
[----:B------:R-:W-:Y:S01]  /*1e720*/  LOP3.LUT R6, R6, R205, RZ, 0xc0, !PT ;  /* 0x000000cd06067212 */ /* 0x000fe200078ec0ff */
[----:B------:R-:W-:Y:S06]  /*1e730*/  RET.REL.NODEC R2 `(_ZN7cutlass13device_kernelIN5flash19enable_sm80_to_sm89INS1_16FlashAttnFwdSm80INS1_25CollectiveMainloopFwdSm80ILi8ELi2ELb0EN4cute5tupleIJNS5_1CILi128EEENS7_ILi64EEENS7_ILi192EEEEEELi192ENS_10bfloat16_tEfNS_4arch4Sm80ELb1ELb0ELb1ELb1ELb0ELb1ELb1ELb1EEENS1_21CollectiveEpilogueFwdINS6_IJS8_SA_S9_EEENS6_IJNS7_ILi1EEESI_SI_EEESC_SE_Li256ELb1ELb1ELb1ELb0EEENS1_36VarlenDynamicPersistentTileSchedulerILi128ELi64ELi256ELi256ELb1ELb1ELb0ELb1ELb1ELb1EEEEEEEEEvNT_6ParamsE) ;  /* 0xfffe18c002007950 */ /* 0x000fec0003c3ffff */
.L_x_2466:
        /* <DEDUP_REMOVED lines=12> */
.L_x_4985:


//--------------------- .text._ZN7cutlass13device_kernelIN5flash19enable_sm80_to_sm89INS1_16FlashAttnFwdSm80INS1_25CollectiveMainloopFwdSm80ILi8ELi1ELb1EN4cute5tupleIJNS5_1CILi128EEENS7_ILi96EEENS7_ILi192EEEEEELi192ENS_10bfloat16_tEfNS_4arch4Sm80ELb0ELb0ELb0ELb0ELb0ELb0ELb1ELb1EEENS1_21CollectiveEpilogueFwdINS6_IJS8_SA_S9_EEENS6_IJNS7_ILi1EEESI_SI_EEESC_SE_Li256ELb0ELb1ELb1ELb0EEENS1_19SingleTileSchedulerILb0ELb1ELb1ELi128EEEEEEEEEvNT_6ParamsE --------------------------
	.section	.text._ZN7cutlass13device_kernelIN5flash19enable_sm80_to_sm89INS1_16FlashAttnFwdSm80INS1_25CollectiveMainloopFwdSm80ILi8ELi1ELb1EN4cute5tupleIJNS5_1CILi128EEENS7_ILi96EEENS7_ILi192EEEEEELi192ENS_10bfloat16_tEfNS_4arch4Sm80ELb0ELb0ELb0ELb0ELb0ELb0ELb1ELb1EEENS1_21CollectiveEpilogueFwdINS6_IJS8_SA_S9_EEENS6_IJNS7_ILi1EEESI_SI_EEESC_SE_Li256ELb0ELb1ELb1ELb0EEENS1_19SingleTileSchedulerILb0ELb1ELb1ELi128EEEEEEEEEvNT_6ParamsE,"ax",@progbits
	.sectioninfo	@"SHI_REGISTERS=255"
	.align	128
.text._ZN7cutlass13device_kernelIN5flash19enable_sm80_to_sm89INS1_16FlashAttnFwdSm80INS1_25CollectiveMainloopFwdSm80ILi8ELi1ELb1EN4cute5tupleIJNS5_1CILi128EEENS7_ILi96EEENS7_ILi192EEEEEELi192ENS_10bfloat16_tEfNS_4arch4Sm80ELb0ELb0ELb0ELb0ELb0ELb0ELb1ELb1EEENS1_21CollectiveEpilogueFwdINS6_IJS8_SA_S9_EEENS6_IJNS7_ILi1EEESI_SI_EEESC_SE_Li256ELb0ELb1ELb1ELb0EEENS1_19SingleTileSchedulerILb0ELb1ELb1ELi128EEEEEEEEEvNT_6ParamsE:
        .type           _ZN7cutlass13device_kernelIN5flash19enable_sm80_to_sm89INS1_16FlashAttnFwdSm80INS1_25CollectiveMainloopFwdSm80ILi8ELi1ELb1EN4cute5tupleIJNS5_1CILi128EEENS7_ILi96EEENS7_ILi192EEEEEELi192ENS_10bfloat16_tEfNS_4arch4Sm80ELb0ELb0ELb0ELb0ELb0ELb0ELb1ELb1EEENS1_21CollectiveEpilogueFwdINS6_IJS8_SA_S9_EEENS6_IJNS7_ILi1EEESI_SI_EEESC_SE_Li256ELb0ELb1ELb1ELb0EEENS1_19SingleTileSchedulerILb0ELb1ELb1ELi128EEEEEEEEEvNT_6ParamsE,@function
        .size           _ZN7cutlass13device_kernelIN5flash19enable_sm80_to_sm89INS1_16FlashAttnFwdSm80INS1_25CollectiveMainloopFwdSm80ILi8ELi1ELb1EN4cute5tupleIJNS5_1CILi128EEENS7_ILi96EEENS7_ILi192EEEEEELi192ENS_10bfloat16_tEfNS_4arch4Sm80ELb0ELb0ELb0ELb0ELb0ELb0ELb1ELb1EEENS1_21CollectiveEpilogueFwdINS6_IJS8_SA_S9_EEENS6_IJNS7_ILi1EEESI_SI_EEESC_SE_Li256ELb0ELb1ELb1ELb0EEENS1_19SingleTileSchedulerILb0ELb1ELb1ELi128EEEEEEEEEvNT_6ParamsE,(.L_x_4990 - _ZN7cutlass13device_kernelIN5flash19enable_sm80_to_sm89INS1_16FlashAttnFwdSm80INS1_25CollectiveMainloopFwdSm80ILi8ELi1ELb1EN4cute5tupleIJNS5_1CILi128EEENS7_ILi96EEENS7_ILi192EEEEEELi192ENS_10bfloat16_tEfNS_4arch4Sm80ELb0ELb0ELb0ELb0ELb0ELb0ELb1ELb1EEENS1_21CollectiveEpilogueFwdINS6_IJS8_SA_S9_EEENS6_IJNS7_ILi1EEESI_SI_EEESC_SE_Li256ELb0ELb1ELb1ELb0EEENS1_19SingleTileSchedulerILb0ELb1ELb1ELi128EEEEEEEEEvNT_6ParamsE)
        .other          _ZN7cutlass13device_kernelIN5flash19enable_sm80_to_sm89INS1_16FlashAttnFwdSm80INS1_25CollectiveMainloopFwdSm80ILi8ELi1ELb1EN4cute5tupleIJNS5_1CILi128EEENS7_ILi96EEENS7_ILi192EEEEEELi192ENS_10bfloat16_tEfNS_4arch4Sm80ELb0ELb0ELb0ELb0ELb0ELb0ELb1ELb1EEENS1_21CollectiveEpilogueFwdINS6_IJS8_SA_S9_EEENS6_IJNS7_ILi1EEESI_SI_EEESC_SE_Li256ELb0ELb1ELb1ELb0EEENS1_19SingleTileSchedulerILb0ELb1ELb1ELi128EEEEEEEEEvNT_6ParamsE,@"STO_CUDA_ENTRY STV_DEFAULT"
_ZN7cutlass13device_kernelIN5flash19enable_sm80_to_sm89INS1_16FlashAttnFwdSm80INS1_25CollectiveMainloopFwdSm80ILi8ELi1ELb1EN4cute5tupleIJNS5_1CILi128EEENS7_ILi96EEENS7_ILi192EEEEEELi192ENS_10bfloat16_tEfNS_4arch4Sm80ELb0ELb0ELb0ELb0ELb0ELb0ELb1ELb1EEENS1_21CollectiveEpilogueFwdINS6_IJS8_SA_S9_EEENS6_IJNS7_ILi1EEESI_SI_EEESC_SE_Li256ELb0ELb1ELb1ELb0EEENS1_19SingleTileSchedulerILb0ELb1ELb1ELi128EEEEEEEEEvNT_6ParamsE:
        /* <DEDUP_REMOVED lines=18> */
.L_x_2467:
[----:B---3--:R-:W-:Y:S02]  /*0120*/  ULDC.64 UR4, c[0x0][0x550] ;  /* 0x0001540000047ab9 */ /* 0x008fe40000000a00 */
[----:B------:R-:W-:Y:S02]  /*0130*/  UISETP.NE.AND UP0, UPT, UR4, 0x1, UPT ;  /* 0x000000010400788c */ /* 0x000fe4000bf05270 */
[----:B------:R-:W-:-:S02]  /*0140*/  UIMAD.WIDE.U32 UR10, UR6, UR5, URZ ;  /* 0x00000005060a72a5 */ /* 0x000fc4000f8e003f */
[----:B------:R-:W-:Y:S02]  /*0150*/  ULDC UR4, c[0x0][0x558] ;  /* 0x0001560000047ab9 */ /* 0x000fe40000000800 */
[----:B------:R-:W-:-:S05]  /*0160*/  UMOV UR9, UR6 ;  /* 0x0000000600097c82 */ /* 0x000fca0008000000 */
[----:B------:R-:W-:-:S03]  /*0170*/  @UP0 USHF.R.U32.HI UR9, URZ, UR4, UR11 ;  /* 0x000000043f090299 */ /* 0x000fc6000801160b */
.L_x_2468:
        /* <DEDUP_REMOVED lines=49> */
.L_x_2469:
        /* <DEDUP_REMOVED lines=131> */
[----:B------:R-:W-:Y:S02]  /*0cc0*/  IADD3 R6, R7, 0x20, RZ ;  /* 0x0000002007067810 */ /* 0x000fe40007ffe0ff */
        /* <DEDUP_REMOVED lines=74> */
[----:B------:R-:W-:Y:S02]  /*1170*/  STL.64 [R1+0x18], R32 ;  /* 0x0000182001007387 */ /* 0x000fe40000100a00 */
[----:B------:R-:W-:Y:S01]  /*1180*/  UIMAD UR4, UR17, UR14, UR4 ;  /* 0x0000000e110472a4 */ /* 0x000fe2000f8e0204 */
[----:B-----5:R-:W-:Y:S02]  /*1190*/  @!P2 LEA R8, P6, R16, R4, 0x1 ;  /* 0x000000041008a211 */ /* 0x020fe400078c08ff */
[----:B--2---:R-:W-:Y:S02]  /*11a0*/  @!P2 SHF.R.S32.HI R11, RZ, 0x1f, R23 ;  /* 0x0000001fff0ba819 */ /* 0x004fe40000011417 */
        /* <DEDUP_REMOVED lines=36> */
[----:B---3--:R-:W-:Y:S02]  /*13f0*/  IMAD.SHL.U32 R11, R24, 0x8, RZ ;  /* 0x00000008180b7824 */ /* 0x008fe400078e00ff */
[----:B-----5:R-:W-:-:S05]  /*1400*/  IMAD.IADD R4, R132, 0x1, -R2 ;  /* 0x0000000184047824 */ /* 0x020fca00078e0a02 */
[----:B------:R-:W-:-:S04]  /*1410*/  SHF.R.S32.HI R2, RZ, 0x1f, R4 ;  /* 0x0000001fff027819 */ /* 0x000fc80000011404 */
[----:B------:R-:W-:Y:S01]  /*1420*/  LEA.HI R12, R2, R4, RZ, 0x3 ;  /* 0x00000004020c7211 */ /* 0x000fe200078f18ff */
[----:B------:R-:W-:-:S03]  /*1430*/  IMAD.WIDE.U32 R2, R116, UR7, R120 ;  /* 0x0000000774027c25 */ /* 0x000fc6000f8e0078 */
[----:B------:R-:W-:Y:S02]  /*1440*/  LOP3.LUT R0, R12, 0xfffffff8, RZ, 0xc0, !PT ;  /* 0xfffffff80c007812 */ /* 0x000fe400078ec0ff */
[----:B------:R-:W-:Y:S01]  /*1450*/  IADD3 R3, R3, UR4, RZ ;  /* 0x0000000403037c10 */ /* 0x000fe2000fffe0ff */
[----:B------:R-:W-:Y:S01]  /*1460*/  ULDC.64 UR4, c[0x0][0x210] ;  /* 0x0000840000047ab9 */ /* 0x000fe20000000a00 */
[----:B----4-:R-:W-:Y:S01]  /*1470*/  @P3 LEA R6, P4, R2, c[0x0][0x1c8], 0x1 ;  /* 0x0000720002063a11 */ /* 0x010fe200078808ff */
        /* <DEDUP_REMOVED lines=25> */
[----:B------:R2:W-:Y:S04]  /*1610*/  @P2 LDGSTS.E.BYPASS.LTC128B.128 [R248+0x10100], [R4.64+0x80], !P5 ;  /* 0x1010008004f82fae */ /* 0x0005e8000e901d4a */
        /* <DEDUP_REMOVED lines=24> */
[----:B------:R-:W-:Y:S02]  /*17a0*/  LOP3.LUT R0, R3, R0, RZ, 0x3c, !PT ;  /* 0x0000000003007212 */ /* 0x000fe400078e3cff */
[----:B------:R-:W-:Y:S01]  /*17b0*/  IMAD R216, R2, 0x2, R216 ;  /* 0x0000000202d87824 */ /* 0x000fe200078e02d8 */
[----:B------:R-:W-:Y:S01]  /*17c0*/  LOP3.LUT P0, RZ, R28, 0x2, RZ, 0xc0, !PT ;  /* 0x000000021cff7812 */ /* 0x000fe2000780c0ff */
[----:B------:R-:W-:Y:S02]  /*17d0*/  IMAD R220, R2, 0x2, R212 ;  /* 0x0000000202dc7824 */ /* 0x000fe400078e02d4 */
[----:B------:R-:W-:-:S04]  /*17e0*/  IMAD R0, R24, 0x200, R0 ;  /* 0x0000020018007824 */ /* 0x000fc800078e0200 */
[----:B------:R-:W-:Y:S02]  /*17f0*/  IMAD.SHL.U32 R135, R0, 0x2, RZ ;  /* 0x0000000200877824 */ /* 0x000fe400078e00ff */
[----:B------:R-:W-:-:S03]  /*1800*/  IMAD R0, R29, c[0x0][0x208], RZ ;  /* 0x000082001d007a24 */ /* 0x000fc600078e02ff */
[C---:B------:R-:W-:Y:S01]  /*1810*/  IADD3 R3, R135.reuse, 0xc100, RZ ;  /* 0x0000c10087037810 */ /* 0x040fe20007ffe0ff */
[----:B------:R-:W-:Y:S01]  /*1820*/  IMAD R0, R22, c[0x0][0x20c], R0 ;  /* 0x0000830016007a24 */ /* 0x000fe200078e0200 */
[----:B------:R-:W-:Y:S02]  /*1830*/  IADD3 R230, R135, 0xc120, RZ ;  /* 0x0000c12087e67810 */ /* 0x000fe40007ffe0ff */
[----:B------:R-:W-:Y:S01]  /*1840*/  @P0 IADD3 R230, R3, -0x20, RZ ;  /* 0xffffffe003e60810 */ /* 0x000fe20007ffe0ff */
[----:B------:R-:W-:Y:S01]  /*1850*/  LDSM.16.M88.4 R152, [R208+0x100] ;  /* 0x00010000d098783b */ /* 0x000fe20000000200 */
[----:B------:R-:W-:Y:S01]  /*1860*/  IMAD.IADD R7, R7, 0x1, R0 ;  /* 0x0000000107077824 */ /* 0x000fe200078e0200 */
[----:B------:R-:W-:Y:S01]  /*1870*/  SEL R3, RZ, 0x2, P5 ;  /* 0x00000002ff037807 */ /* 0x000fe20002800000 */
[----:B------:R-:W-:Y:S01]  /*1880*/  IMAD.U32 R0, RZ, RZ, UR9 ;  /* 0x00000009ff007e24 */ /* 0x000fe2000f8e00ff */
[----:B------:R-:W-:Y:S01]  /*1890*/  LDSM.16.M88.4 R188, [R208+0x4100] ;  /* 0x00410000d0bc783b */ /* 0x000fe20000000200 */
[----:B------:R-:W-:-:S02]  /*18a0*/  IADD3 R247, R230, 0x800, RZ ;  /* 0x00000800e6f77810 */ /* 0x000fc40007ffe0ff */
[----:B------:R-:W-:Y:S01]  /*18b0*/  IMAD.WIDE.U32 R6, R0, c[0x0][0x210], R6 ;  /* 0x0000840000067a25 */ /* 0x000fe200078e0006 */
[----:B------:R-:W-:Y:S01]  /*18c0*/  LDSM.16.M88.4 R156, [R212] ;  /* 0x00000000d49c783b */ /* 0x000fe20000000200 */
[----:B------:R-:W-:Y:S02]  /*18d0*/  IADD3 R246, R230, 0x1000, RZ ;  /* 0x00001000e6f67810 */ /* 0x000fe40007ffe0ff */
[----:B------:R-:W-:Y:S01]  /*18e0*/  IMAD R0, R21, c[0x0][0x218], RZ ;  /* 0x0000860015007a24 */ /* 0x000fe200078e02ff */
[----:B------:R-:W-:Y:S01]  /*18f0*/  LDSM.16.M88.4 R192, [R212+0x4000] ;  /* 0x00400000d4c0783b */ /* 0x000fe20000000200 */
[----:B------:R-:W-:Y:S01]  /*1900*/  IADD3 R7, R7, UR4, RZ ;  /* 0x0000000407077c10 */ /* 0x000fe2000fffe0ff */
[----:B------:R-:W-:Y:S01]  /*1910*/  ULDC.64 UR4, c[0x0][0x208] ;  /* 0x0000820000047ab9 */ /* 0x000fe20000000a00 */
[C---:B------:R-:W-:Y:S01]  /*1920*/  IMAD R0, R20.reuse, c[0x0][0x21c], R0 ;  /* 0x0000870014007a24 */ /* 0x040fe200078e0200 */
[----:B------:R-:W-:Y:S01]  /*1930*/  LDSM.16.M88.4 R176, [R216] ;  /* 0x00000000d8b0783b */ /* 0x000fe20000000200 */
[----:B------:R-:W-:Y:S01]  /*1940*/  UIMAD UR13, UR17, UR4, URZ ;  /* 0x00000004110d72a4 */ /* 0x000fe2000f8e023f */
[----:B------:R-:W-:Y:S01]  /*1950*/  IMAD.WIDE.U32 R36, R20, c[0x0][0x218], R6 ;  /* 0x0000860014247a25 */ /* 0x000fe200078e0006 */
[----:B------:R-:W-:Y:S01]  /*1960*/  UIMAD.WIDE.U32 UR18, UR7, UR4, URZ ;  /* 0x00000004071272a5 */ /* 0x000fe2000f8e003f */
[----:B------:R-:W-:Y:S01]  /*1970*/  LDSM.16.M88.4 R200, [R216+0x4000] ;  /* 0x00400000d8c8783b */ /* 0x000fe20000000200 */
[----:B------:R-:W-:Y:S01]  /*1980*/  UIMAD UR13, UR7, UR5, UR13 ;  /* 0x00000005070d72a4 */ /* 0x000fe2000f8e020d */
[----:B------:R-:W-:Y:S01]  /*1990*/  IMAD.IADD R31, R37, 0x1, R0 ;  /* 0x00000001251f7824 */ /* 0x000fe200078e0200 */
[----:B------:R-:W-:Y:S01]  /*19a0*/  SEL R0, RZ, 0x4, P4 ;  /* 0x00000004ff007807 */ /* 0x000fe20002000000 */
[----:B------:R-:W-:Y:S01]  /*19b0*/  LDSM.16.M88.4 R184, [R220] ;  /* 0x00000000dcb8783b */ /* 0x000fe20000000200 */
[----:B------:R-:W-:Y:S01]  /*19c0*/  UIADD3 UR13, UR19, UR13, URZ ;  /* 0x0000000d130d7290 */ /* 0x000fe2000fffe03f */
[----:B------:R-:W-:Y:S01]  /*19d0*/  IMAD.U32 R6, RZ, RZ, UR18 ;  /* 0x00000012ff067e24 */ /* 0x000fe2000f8e00ff */
[----:B------:R-:W-:Y:S01]  /*19e0*/  IADD3 R245, R230, 0x1800, RZ ;  /* 0x00001800e6f57810 */ /* 0x000fe20007ffe0ff */
[----:B------:R-:W-:Y:S01]  /*19f0*/  LDSM.16.M88.4 R204, [R220+0x4000] ;  /* 0x00400000dccc783b */ /* 0x000fe20000000200 */
[----:B------:R-:W-:Y:S01]  /*1a00*/  IMAD.MOV.U32 R30, RZ, RZ, R36 ;  /* 0x000000ffff1e7224 */ /* 0x000fe200078e0024 */
[----:B------:R-:W-:Y:S01]  /*1a10*/  UIMAD UR17, UR13, 0x60, URZ ;  /* 0x000000600d1178a4 */ /* 0x000fe2000f8e023f */
[----:B------:R-:W-:Y:S01]  /*1a20*/  IMAD.U32 R7, RZ, RZ, UR19 ;  /* 0x00000013ff077e24 */ /* 0x000fe2000f8e00ff */
[----:B------:R-:W-:Y:S01]  /*1a30*/  LDSM.16.M88.4 R208, [R208+0x8100] ;  /* 0x00810000d0d0783b */ /* 0x000fe20000000200 */
[----:B------:R-:W-:Y:S01]  /*1a40*/  IMAD.WIDE.U32 R10, R6, 0x60, R30 ;  /* 0x00000060060a7825 */ /* 0x000fe200078e001e */
[----:B------:R-:W-:Y:S01]  /*1a50*/  USHF.L.U32 UR13, UR4, 0x6, URZ ;  /* 0x00000006040d7899 */ /* 0x000fe2000800063f */
[----:B------:R-:W-:Y:S01]  /*1a60*/  SEL R6, RZ, 0x1, P6 ;  /* 0x00000001ff067807 */ /* 0x000fe20003000000 */
[----:B------:R-:W-:Y:S01]  /*1a70*/  LDSM.16.M88.4 R212, [R212+0x8000] ;  /* 0x00800000d4d4783b */ /* 0x000fe20000000200 */
[----:B------:R-:W-:-:S02]  /*1a80*/  IADD3 R244, R230, 0x2000, RZ ;  /* 0x00002000e6f47810 */ /* 0x000fc40007ffe0ff */
[----:B------:R-:W-:Y:S01]  /*1a90*/  IADD3 R0, R0, R3, R6 ;  /* 0x0000000300007210 */ /* 0x000fe20007ffe006 */
[----:B------:R-:W-:Y:S01]  /*1aa0*/  LDSM.16.M88.4 R216, [R216+0x8000] ;  /* 0x00800000d8d8783b */ /* 0x000fe20000000200 */
[----:B------:R-:W-:Y:S01]  /*1ab0*/  IADD3 R3, R11, UR17, RZ ;  /* 0x000000110b037c10 */ /* 0x000fe2000fffe0ff */
[----:B------:R-:W-:Y:S01]  /*1ac0*/  IMAD.U32 R8, RZ, RZ, UR13 ;  /* 0x0000000dff087e24 */ /* 0x000fe2000f8e00ff */
[----:B------:R-:W-:Y:S01]  /*1ad0*/  LEA R6, P0, R10, c[0x0][0x1f8], 0x1 ;  /* 0x00007e000a067a11 */ /* 0x000fe200078008ff */
[----:B------:R-:W-:Y:S01]  /*1ae0*/  LDSM.16.M88.4 R220, [R220+0x8000] ;  /* 0x00800000dcdc783b */ /* 0x000fe20000000200 */
[----:B------:R-:W-:Y:S01]  /*1af0*/  UMOV UR17, 0x6 ;  /* 0x0000000600117882 */ /* 0x000fe20000000000 */
[----:B------:R-:W-:Y:S01]  /*1b00*/  LOP3.LUT P3, RZ, R0, 0x2, RZ, 0xc0, !PT ;  /* 0x0000000200ff7812 */ /* 0x000fe2000786c0ff */
[----:B------:R-:W-:Y:S01]  /*1b10*/  USHF.L.U64.HI UR17, UR4, UR17, UR5 ;  /* 0x0000001104117299 */ /* 0x000fe20008010205 */
[----:B------:R-:W-:Y:S01]  /*1b20*/  BAR.SYNC.DEFER_BLOCKING 0x0 ;  /* 0x0000000000007b1d */ /* 0x000fe20000010000 */
[----:B------:R-:W-:Y:S01]  /*1b30*/  LEA.HI.X R7, R10, c[0x0][0x1fc], R3, 0x1, P0 ;  /* 0x00007f000a077a11 */ /* 0x000fe200000f0c03 */
[----:B------:R-:W-:Y:S01]  /*1b40*/  IMAD.U32 R3, RZ, RZ, UR13 ;  /* 0x0000000dff037e24 */ /* 0x000fe2000f8e00ff */
[----:B------:R-:W-:-:S02]  /*1b50*/  IADD3 R16, P1, P0, R8, 0x80, R6 ;  /* 0x0000008008107810 */ /* 0x000fc4000783e006 */
[----:B------:R-:W-:Y:S01]  /*1b60*/  IADD3 R10, P2, R6, UR13, RZ ;  /* 0x0000000d060a7c10 */ /* 0x000fe2000ff5e0ff */
[----:B------:R-:W-:Y:S01]  /*1b70*/  STL.64 [R1+0x28], R36 ;  /* 0x0000282401007387 */ /* 0x000fe20000100a00 */
[----:B------:R-:W-:Y:S02]  /*1b80*/  IADD3.X R17, RZ, UR17, R7, P1, P0 ;  /* 0x00000011ff117c10 */ /* 0x000fe40008fe0407 */
[----:B------:R-:W-:Y:S01]  /*1b90*/  IADD3.X R11, R7, UR17, RZ, P2, !PT ;  /* 0x00000011070b7c10 */ /* 0x000fe200097fe4ff */
[----:B------:R-:W-:Y:S01]  /*1ba0*/  STL.64 [R1+0x20], R30 ;  /* 0x0000201e01007387 */ /* 0x000fe20000100a00 */
[----:B------:R-:W-:Y:S02]  /*1bb0*/  ISETP.LT.OR P2, PT, R9, 0x1, P6 ;  /* 0x000000010900780c */ /* 0x000fe40003741670 */
[C---:B------:R-:W-:Y:S02]  /*1bc0*/  IADD3 R243, R230.reuse, 0x2800, RZ ;  /* 0x00002800e6f37810 */ /* 0x040fe40007ffe0ff */
[----:B------:R-:W-:-:S02]  /*1bd0*/  IADD3 R242, R230, 0x3000, RZ ;  /* 0x00003000e6f27810 */ /* 0x000fc40007ffe0ff */
        /* <DEDUP_REMOVED lines=23> */
[C---:B-1----:R-:W-:Y:S08]  /*1d50*/  HMMA.16816.F32.BF16 R12, R152.reuse, R24, RZ ;  /* 0x00000018980c723c */ /* 0x042ff000000418ff */
[C---:B------:R-:W-:Y:S08]  /*1d60*/  HMMA.16816.F32.BF16 R40, R152.reuse, R26, RZ ;  /* 0x0000001a9828723c */ /* 0x040ff000000418ff */
[----:B--2---:R-:W-:Y:S08]  /*1d70*/  HMMA.16816.F32.BF16 R24, R152, R32, RZ ;  /* 0x000000209818723c */ /* 0x004ff000000418ff */
[C---:B------:R-:W-:Y:S07]  /*1d80*/  HMMA.16816.F32.BF16 R100, R156.reuse, R48, R12 ;  /* 0x000000309c64723c */ /* 0x040fee000004180c */
[----:B------:R-:W-:Y:S01]  /*1d90*/  IADD3 R14, P1, P0, R3, 0x100, R6 ;  /* 0x00000100030e7810 */ /* 0x000fe2000783e006 */
[----:B------:R-:W-:Y:S01]  /*1da0*/  HMMA.16816.F32.BF16 R88, R156, R50, R40 ;  /* 0x000000329c58723c */ /* 0x000fe20000041828 */
[----:B------:R-:W1:Y:S02]  /*1db0*/  LDSM.16.M88.4 R40, [R135+0xe100] ;  /* 0x00e100008728783b */ /* 0x000e640000000200 */
[----:B------:R-:W-:-:S02]  /*1dc0*/  IADD3.X R15, RZ, UR17, R7, P1, P0 ;  /* 0x00000011ff0f7c10 */ /* 0x000fc40008fe0407 */
[----:B------:R-:W-:Y:S02]  /*1dd0*/  ISETP.LT.OR P1, PT, R9, 0x1, !P3 ;  /* 0x000000010900780c */ /* 0x000fe40005f21670 */
[----:B------:R-:W-:Y:S01]  /*1de0*/  IADD3 R12, P0, R10, UR13, RZ ;  /* 0x0000000d0a0c7c10 */ /* 0x000fe2000ff1e0ff */
[----:B------:R-:W-:Y:S01]  /*1df0*/  HMMA.16816.F32.BF16 R20, R152, R34, RZ ;  /* 0x000000229814723c */ /* 0x000fe200000418ff */
[----:B------:R-:W2:Y:S02]  /*1e00*/  LDSM.16.M88.4 R32, [R135+0xd900] ;  /* 0x00d900008720783b */ /* 0x000ea40000000200 */
[----:B------:R-:W-:Y:S02]  /*1e10*/  IADD3.X R13, R11, UR17, RZ, P0, !PT ;  /* 0x000000110b0d7c10 */ /* 0x000fe400087fe4ff */
[----:B------:R-:W-:Y:S01]  /*1e20*/  LOP3.LUT P0, RZ, R0, 0x4, RZ, 0xc0, !PT ;  /* 0x0000000400ff7812 */ /* 0x000fe2000780c0ff */
[----:B------:R-:W-:Y:S01]  /*1e30*/  @!PT LDS RZ, [RZ] ;  /* 0x00000000fffff984 */ /* 0x000fe20000000800 */
[----:B------:R-:W-:Y:S01]  /*1e40*/  @!PT LDS RZ, [RZ] ;  /* 0x00000000fffff984 */ /* 0x000fe20000000800 */
[----:B------:R-:W-:Y:S01]  /*1e50*/  @!PT LDS RZ, [RZ] ;  /* 0x00000000fffff984 */ /* 0x000fe20000000800 */
[----:B------:R1:W-:Y:S01]  /*1e60*/  LDGSTS.E.BYPASS.LTC128B.128 [R248+0x100], [R6.64], !P2 ;  /* 0x0010000006f87fae */ /* 0x0003e2000d101d4a */
[----:B------:R-:W-:Y:S01]  /*1e70*/  IMAD.MOV.U32 R0, RZ, RZ, 0x40 ;  /* 0x00000040ff007424 */ /* 0x000fe200078e00ff */
[----:B---3--:R-:W-:Y:S01]  /*1e80*/  HMMA.16816.F32.BF16 R96, R156, R44, R24 ;  /* 0x0000002c9c60723c */ /* 0x008fe20000041818 */
[C---:B------:R-:W-:Y:S01]  /*1e90*/  ISETP.LT.OR P2, PT, R9.reuse, 0x1, !P0 ;  /* 0x000000010900780c */ /* 0x040fe20004741670 */
[----:B------:R3:W-:Y:S01]  /*1ea0*/  LDGSTS.E.BYPASS.LTC128B.128 [R248+0x3100], [R6.64+0x80], !P1 ;  /* 0x0310008006f87fae */ /* 0x0007e2000c901d4a */
[----:B------:R-:W-:-:S05]  /*1eb0*/  ISETP.LT.OR P1, PT, R9, 0x21, P6 ;  /* 0x000000210900780c */ /* 0x000fca0003721670 */
[----:B----4-:R-:W-:Y:S06]  /*1ec0*/  HMMA.16816.F32.BF16 R48, R152, R36, RZ ;  /* 0x000000249830723c */ /* 0x010fec00000418ff */
[----:B------:R3:W-:Y:S01]  /*1ed0*/  LDGSTS.E.BYPASS.LTC128B.128 [R248+0x6100], [R6.64+0x100], !P2 ;  /* 0x0610010006f87fae */ /* 0x0007e2000d101d4a */
[C---:B------:R-:W-:Y:S01]  /*1ee0*/  ISETP.LT.OR P2, PT, R9.reuse, 0x21, !P3 ;  /* 0x000000210900780c */ /* 0x040fe20005f41670 */
[----:B------:R-:W-:Y:S01]  /*1ef0*/  HMMA.16816.F32.BF16 R92, R156, R46, R20 ;  /* 0x0000002e9c5c723c */ /* 0x000fe20000041814 */
[C---:B------:R-:W-:Y:S01]  /*1f00*/  ISETP.LT.OR P3, PT, R9.reuse, 0x41, !P3 ;  /* 0x000000410900780c */ /* 0x040fe20005f61670 */
[----:B------:R4:W-:Y:S01]  /*1f10*/  LDGSTS.E.BYPASS.LTC128B.128 [R248+0x1100], [R10.64], !P1 ;  /* 0x011000000af87fae */ /* 0x0009e2000c901d4a */
[----:B------:R-:W-:-:S02]  /*1f20*/  ISETP.LT.OR P1, PT, R9, 0x21, !P0 ;  /* 0x000000210900780c */ /* 0x000fc40004721670 */
[----:B------:R-:W-:-:S03]  /*1f30*/  ISETP.LT.OR P0, PT, R9, 0x41, !P0 ;  /* 0x000000410900780c */ /* 0x000fc60004701670 */
[----:B------:R-:W-:Y:S04]  /*1f40*/  HMMA.16816.F32.BF16 R44, R152, R38, RZ ;  /* 0x00000026982c723c */ /* 0x000fe800000418ff */
[----:B------:R5:W-:Y:S01]  /*1f50*/  LDGSTS.E.BYPASS.LTC128B.128 [R248+0x4100], [R16.64], !P2 ;  /* 0x0410000010f87fae */ /* 0x000be2000d101d4a */
[----:B------:R-:W-:-:S03]  /*1f60*/  LOP3.LUT P2, RZ, R28, 0x4, RZ, 0xc0, !PT ;  /* 0x000000041cff7812 */ /* 0x000fc6000784c0ff */
[----:B------:R3:W-:Y:S01]  /*1f70*/  LDGSTS.E.BYPASS.LTC128B.128 [R248+0x7100], [R14.64], !P1 ;  /* 0x071000000ef87fae */ /* 0x0007e2000c901d4a */
[----:B-1----:R-:W-:Y:S01]  /*1f80*/  HMMA.16816.F32.BF16 R24, R152, R40, RZ ;  /* 0x000000289818723c */ /* 0x002fe200000418ff */
[----:B------:R-:W-:Y:S02]  /*1f90*/  ISETP.LT.OR P1, PT, R9, 0x41, P6 ;  /* 0x000000410900780c */ /* 0x000fe40003721670 */
[----:B------:R-:W-:-:S05]  /*1fa0*/  SEL R0, R0, 0xffffffc0, !P2 ;  /* 0xffffffc000007807 */ /* 0x000fca0005000000 */
[----:B--2---:R-:W-:Y:S01]  /*1fb0*/  HMMA.16816.F32.BF16 R36, R152, R32, RZ ;  /* 0x000000209824723c */ /* 0x004fe200000418ff */
[----:B------:R-:W-:Y:S02]  /*1fc0*/  IMAD.IADD R229, R135, 0x1, R0 ;  /* 0x0000000187e57824 */ /* 0x000fe400078e0200 */
[----:B------:R-:W-:-:S03]  /*1fd0*/  IMAD.IADD R226, R0, 0x1, R230 ;  /* 0x0000000100e27824 */ /* 0x000fc600078e02e6 */
[----:B------:R3:W-:Y:S02]  /*1fe0*/  LDGSTS.E.BYPASS.LTC128B.128 [R248+0x2100], [R12.64], !P1 ;  /* 0x021000000cf87fae */ /* 0x0007e4000c901d4a */
[C---:B------:R-:W-:Y:S02]  /*1ff0*/  HMMA.16816.F32.BF16 R32, R152.reuse, R34, RZ ;  /* 0x000000229820723c */ /* 0x040fe400000418ff */
[----:B------:R3:W-:Y:S04]  /*2000*/  LDGSTS.E.BYPASS.LTC128B.128 [R248+0x5100], [R12.64+0x80], !P3 ;  /* 0x051000800cf87fae */ /* 0x0007e8000d901d4a */
[----:B------:R3:W-:Y:S01]  /*2010*/  LDGSTS.E.BYPASS.LTC128B.128 [R248+0x8100], [R12.64+0x100], !P0 ;  /* 0x081001000cf87fae */ /* 0x0007e2000c101d4a */
[----:B------:R-:W-:Y:S01]  /*2020*/  PLOP3.LUT P0, PT, PT, PT, UP0, 0x80, 0x0 ;  /* 0x000000000000781c */ /* 0x000fe20003f0f008 */
[----:B-----5:R-:W-:Y:S02]  /*2030*/  HMMA.16816.F32.BF16 R16, R152, R52, RZ ;  /* 0x000000349810723c */ /* 0x020fe400000418ff */
[----:B----4-:R-:W1:Y:S04]  /*2040*/  LDSM.16.M88.4 R8, [R229+0xc100] ;  /* 0x00c10000e508783b */ /* 0x010e680000000200 */
[----:B------:R-:W2:Y:S02]  /*2050*/  LDSM.16.M88.4 R76, [R229+0xc900] ;  /* 0x00c90000e54c783b */ /* 0x000ea40000000200 */
[----:B------:R-:W-:Y:S02]  /*2060*/  HMMA.16816.F32.BF16 R80, R156, R56, R48 ;  /* 0x000000389c50723c */ /* 0x000fe40000041830 */
[----:B------:R-:W4:Y:S04]  /*2070*/  LDSM.16.M88.4 R48, [R229+0xd100] ;  /* 0x00d10000e530783b */ /* 0x000f280000000200 */
[----:B------:R-:W-:Y:S02]  /*2080*/  LDSM.16.M88.4 R28, [R229+0xe100] ;  /* 0x00e10000e51c783b */ /* 0x000fe40000000200 */
[----:B------:R-:W-:Y:S02]  /*2090*/  HMMA.16816.F32.BF16 R20, R152, R42, RZ ;  /* 0x0000002a9814723c */ /* 0x000fe400000418ff */
[----:B------:R-:W5:Y:S04]  /*20a0*/  LDSM.16.M88.4 R40, [R229+0xd900] ;  /* 0x00d90000e528783b */ /* 0x000f680000000200 */
[----:B------:R-:W0:Y:S02]  /*20b0*/  LDGDEPBAR ;  /* 0x00000000000079af */ /* 0x000e240000000000 */
[----:B------:R-:W-:Y:S08]  /*20c0*/  HMMA.16816.F32.BF16 R68, R156, R58, R44 ;  /* 0x0000003a9c44723c */ /* 0x000ff0000004182c */
[----:B---3--:R-:W-:Y:S08]  /*20d0*/  HMMA.16816.F32.BF16 R12, R152, R54, RZ ;  /* 0x00000036980c723c */ /* 0x008ff000000418ff */
[C---:B------:R-:W-:Y:S01]  /*20e0*/  HMMA.16816.F32.BF16 R56, R156.reuse, R72, R24 ;  /* 0x000000489c38723c */ /* 0x040fe20000041818 */
[----:B------:R-:W3:Y:S07]  /*20f0*/  LDSM.16.M88.4 R24, [R229+0xe900] ;  /* 0x00e90000e518783b */ /* 0x000eee0000000200 */
[C---:B------:R-:W-:Y:S08]  /*2100*/  HMMA.16816.F32.BF16 R64, R156.reuse, R60, R36 ;  /* 0x0000003c9c40723c */ /* 0x040ff00000041824 */
[C---:B------:R-:W-:Y:S08]  /*2110*/  HMMA.16816.F32.BF16 R60, R156.reuse, R62, R32 ;  /* 0x0000003e9c3c723c */ /* 0x040ff00000041820 */
[C---:B------:R-:W-:Y:S08]  /*2120*/  HMMA.16816.F32.BF16 R44, R156.reuse, R84, R16 ;  /* 0x000000549c2c723c */ /* 0x040ff00000041810 */
[C---:B------:R-:W-:Y:S01]  /*2130*/  HMMA.16816.F32.BF16 R36, R156.reuse, R86, R12 ;  /* 0x000000569c24723c */ /* 0x040fe2000004180c */
[----:B------:R-:W3:Y:S07]  /*2140*/  LDSM.16.M88.4 R12, [R226] ;  /* 0x00000000e20c783b */ /* 0x000eee0000000200 */
[----:B------:R-:W-:Y:S08]  /*2150*/  HMMA.16816.F32.BF16 R52, R156, R74, R20 ;  /* 0x0000004a9c34723c */ /* 0x000ff00000041814 */
[C---:B-1----:R-:W-:Y:S08]  /*2160*/  HMMA.16816.F32.BF16 R20, R176.reuse, R10, R88 ;  /* 0x0000000ab014723c */ /* 0x042ff00000041858 */
[C---:B--2---:R-:W-:Y:S08]  /*2170*/  HMMA.16816.F32.BF16 R16, R176.reuse, R76, R96 ;  /* 0x0000004cb010723c */ /* 0x044ff00000041860 */
[C---:B------:R-:W-:Y:S08]  /*2180*/  HMMA.16816.F32.BF16 R88, R176.reuse, R78, R92 ;  /* 0x0000004eb058723c */ /* 0x040ff0000004185c */
[C---:B----4-:R-:W-:Y:S08]  /*2190*/  HMMA.16816.F32.BF16 R76, R176.reuse, R50, R68 ;  /* 0x00000032b04c723c */ /* 0x050ff00000041844 */
[C---:B------:R-:W-:Y:S08]  /*21a0*/  HMMA.16816.F32.BF16 R72, R176.reuse, R48, R80 ;  /* 0x00000030b048723c */ /* 0x040ff00000041850 */
[C---:B-----5:R-:W-:Y:S08]  /*21b0*/  HMMA.16816.F32.BF16 R96, R176.reuse, R40, R64 ;  /* 0x00000028b060723c */ /* 0x060ff00000041840 */
[C---:B------:R-:W-:Y:S01]  /*21c0*/  HMMA.16816.F32.BF16 R68, R176.reuse, R42, R60 ;  /* 0x0000002ab044723c */ /* 0x040fe2000004183c */
[----:B------:R-:W1:Y:S07]  /*21d0*/  LDSM.16.M88.4 R60, [R226+0x1000] ;  /* 0x00100000e23c783b */ /* 0x000e6e0000000200 */
[C---:B------:R-:W-:Y:S01]  /*21e0*/  HMMA.16816.F32.BF16 R32, R176.reuse, R8, R100 ;  /* 0x00000008b020723c */ /* 0x040fe20000041864 */
[----:B------:R-:W2:Y:S07]  /*21f0*/  LDSM.16.M88.4 R8, [R226+0x800] ;  /* 0x00080000e208783b */ /* 0x000eae0000000200 */
[C---:B---3--:R-:W-:Y:S01]  /*2200*/  HMMA.16816.F32.BF16 R80, R176.reuse, R24, R44 ;  /* 0x00000018b050723c */ /* 0x048fe2000004182c */
[----:B------:R-:W-:Y:S07]  /*2210*/  LDSM.16.M88.4 R44, [R226+0x2800] ;  /* 0x00280000e22c783b */ /* 0x000fee0000000200 */
[C---:B------:R-:W-:Y:S01]  /*2220*/  HMMA.16816.F32.BF16 R64, R176.reuse, R26, R36 ;  /* 0x0000001ab040723c */ /* 0x040fe20000041824 */
[----:B------:R-:W3:Y:S04]  /*2230*/  LDSM.16.M88.4 R24, [R226+0x2000] ;  /* 0x00200000e218783b */ /* 0x000ee80000000200 */
[----:B------:R-:W-:Y:S03]  /*2240*/  LDSM.16.M88.4 R36, [R135+0xf100] ;  /* 0x00f100008724783b */ /* 0x000fe60000000200 */
[C---:B------:R-:W-:Y:S01]  /*2250*/  HMMA.16816.F32.BF16 R92, R176.reuse, R28, R56 ;  /* 0x0000001cb05c723c */ /* 0x040fe20000041838 */
[----:B------:R-:W4:Y:S07]  /*2260*/  LDSM.16.M88.4 R56, [R226+0x1800] ;  /* 0x00180000e238783b */ /* 0x000f2e0000000200 */
[----:B------:R-:W-:Y:S01]  /*2270*/  HMMA.16816.F32.BF16 R84, R176, R30, R52 ;  /* 0x0000001eb054723c */ /* 0x000fe20000041834 */
[----:B------:R-:W-:Y:S07]  /*2280*/  LDSM.16.M88.4 R28, [R135+0x10100] ;  /* 0x01010000871c783b */ /* 0x000fee0000000200 */
[C---:B------:R-:W-:Y:S01]  /*2290*/  HMMA.16816.F32.BF16 R52, R184.reuse, R12, R32 ;  /* 0x0000000cb834723c */ /* 0x040fe20000041820 */
[----:B------:R-:W5:Y:S07]  /*22a0*/  LDSM.16.M88.4 R32, [R135+0xf900] ;  /* 0x00f900008720783b */ /* 0x000f6e0000000200 */
[C---:B------:R-:W-:Y:S08]  /*22b0*/  HMMA.16816.F32.BF16 R48, R184.reuse, R14, R20 ;  /* 0x0000000eb830723c */ /* 0x040ff00000041814 */
[C---:B-1----:R-:W-:Y:S08]  /*22c0*/  HMMA.16816.F32.BF16 R12, R184.reuse, R62, R76 ;  /* 0x0000003eb80c723c */ /* 0x042ff0000004184c */
[C---:B--2---:R-:W-:Y:S08]  /*22d0*/  HMMA.16816.F32.BF16 R40, R184.reuse, R8, R16 ;  /* 0x00000008b828723c */ /* 0x044ff00000041810 */
[C---:B---3--:R-:W-:Y:S08]  /*22e0*/  HMMA.16816.F32.BF16 R76, R184.reuse, R24, R92 ;  /* 0x00000018b84c723c */ /* 0x048ff0000004185c */
[C---:B------:R-:W-:Y:S01]  /*22f0*/  HMMA.16816.F32.BF16 R84, R184.reuse, R26, R84 ;  /* 0x0000001ab854723c */ /* 0x040fe20000041854 */
[----:B------:R-:W1:Y:S07]  /*2300*/  LDSM.16.M88.4 R24, [R135+0x10900] ;  /* 0x010900008718783b */ /* 0x000e6e0000000200 */
[C---:B------:R-:W-:Y:S08]  /*2310*/  HMMA.16816.F32.BF16 R20, R184.reuse, R10, R88 ;  /* 0x0000000ab814723c */ /* 0x040ff00000041858 */
[C---:B------:R-:W-:Y:S01]  /*2320*/  HMMA.16816.F32.BF16 R16, R184.reuse, R60, R72 ;  /* 0x0000003cb810723c */ /* 0x040fe20000041848 */
[----:B------:R-:W-:Y:S07]  /*2330*/  LDSM.16.M88.4 R60, [R135+0x11900] ;  /* 0x01190000873c783b */ /* 0x000fee0000000200 */
[C---:B----4-:R-:W-:Y:S08]  /*2340*/  HMMA.16816.F32.BF16 R8, R184.reuse, R56, R96 ;  /* 0x00000038b808723c */ /* 0x050ff00000041860 */
[C---:B------:R-:W-:Y:S08]  /*2350*/  HMMA.16816.F32.BF16 R56, R184.reuse, R58, R68 ;  /* 0x0000003ab838723c */ /* 0x040ff00000041844 */
[----:B------:R-:W-:Y:S01]  /*2360*/  HMMA.16816.F32.BF16 R92, R184, R46, R64 ;  /* 0x0000002eb85c723c */ /* 0x000fe20000041840 */
[----:B------:R-:W2:Y:S07]  /*2370*/  LDSM.16.M88.4 R64, [R135+0x11100] ;  /* 0x011100008740783b */ /* 0x000eae0000000200 */
[C---:B------:R-:W-:Y:S01]  /*2380*/  HMMA.16816.F32.BF16 R100, R188.reuse, R36, R52 ;  /* 0x00000024bc64723c */ /* 0x040fe20000041834 */
[----:B------:R-:W3:Y:S07]  /*2390*/  LDSM.16.M88.4 R52, [R230+0x3000] ;  /* 0x00300000e634783b */ /* 0x000eee0000000200 */
[C---:B------:R-:W-:Y:S01]  /*23a0*/  HMMA.16816.F32.BF16 R88, R188.reuse, R38, R48 ;  /* 0x00000026bc58723c */ /* 0x040fe20000041830 */
[----:B------:R-:W-:Y:S04]  /*23b0*/  LDSM.16.M88.4 R36, [R230+0x4800] ;  /* 0x00480000e624783b */ /* 0x000fe80000000200 */
[----:B------:R-:W-:Y:S03]  /*23c0*/  LDSM.16.M88.4 R48, [R230+0x3800] ;  /* 0x00380000e630783b */ /* 0x000fe60000000200 */
[----:B-----5:R-:W-:Y:S01]  /*23d0*/  HMMA.16816.F32.BF16 R96, R188, R32, R40 ;  /* 0x00000020bc60723c */ /* 0x020fe20000041828 */
[----:B------:R-:W4:Y:S07]  /*23e0*/  LDSM.16.M88.4 R40, [R230+0x4000] ;  /* 0x00400000e628783b */ /* 0x000f2e0000000200 */
[----:B------:R-:W-:Y:S08]  /*23f0*/  HMMA.16816.F32.BF16 R104, R184, R44, R80 ;  /* 0x0000002cb868723c */ /* 0x000ff00000041850 */
[C---:B------:R-:W-:Y:S08]  /*2400*/  HMMA.16816.F32.BF16 R72, R188.reuse, R28, R16 ;  /* 0x0000001cbc48723c */ /* 0x040ff00000041810 */
[C---:B-1----:R-:W-:Y:S08]  /*2410*/  HMMA.16816.F32.BF16 R44, R188.reuse, R24, R8 ;  /* 0x00000018bc2c723c */ /* 0x042ff00000041808 */
[C---:B------:R-:W-:Y:S08]  /*2420*/  HMMA.16816.F32.BF16 R24, R188.reuse, R26, R56 ;  /* 0x0000001abc18723c */ /* 0x040ff00000041838 */
[C---:B------:R-:W-:Y:S01]  /*2430*/  HMMA.16816.F32.BF16 R80, R188.reuse, R34, R20 ;  /* 0x00000022bc50723c */ /* 0x040fe20000041814 */
[----:B------:R-:W1:Y:S07]  /*2440*/  LDSM.16.M88.4 R32, [R230+0x5000] ;  /* 0x00500000e620783b */ /* 0x000e6e0000000200 */
[C---:B------:R-:W-:Y:S01]  /*2450*/  HMMA.16816.F32.BF16 R68, R188.reuse, R30, R12 ;  /* 0x0000001ebc44723c */ /* 0x040fe2000004180c */
[----:B------:R-:W5:Y:S07]  /*2460*/  LDSM.16.M88.4 R28, [R230+0x5800] ;  /* 0x00580000e61c783b */ /* 0x000f6e0000000200 */
[C---:B--2---:R-:W-:Y:S08]  /*2470*/  HMMA.16816.F32.BF16 R20, R188.reuse, R64, R76 ;  /* 0x00000040bc14723c */ /* 0x044ff0000004184c */
[C---:B------:R-:W-:Y:S08]  /*2480*/  HMMA.16816.F32.BF16 R12, R188.reuse, R60, R104 ;  /* 0x0000003cbc0c723c */ /* 0x040ff00000041868 */
[----:B------:R-:W-:Y:S08]  /*2490*/  HMMA.16816.F32.BF16 R8, R188, R62, R92 ;  /* 0x0000003ebc08723c */ /* 0x000ff0000004185c */
[C---:B---3--:R-:W-:Y:S08]  /*24a0*/  HMMA.16816.F32.BF16 R76, R192.reuse, R54, R88 ;  /* 0x00000036c04c723c */ /* 0x048ff00000041858 */
[C---:B------:R-:W-:Y:S01]  /*24b0*/  HMMA.16816.F32.BF16 R60, R192.reuse, R52, R100 ;  /* 0x00000034c03c723c */ /* 0x040fe20000041864 */
[----:B------:R-:W2:Y:S07]  /*24c0*/  LDSM.16.M88.4 R52, [R229+0xf100] ;  /* 0x00f10000e534783b */ /* 0x000eae0000000200 */
[C---:B----4-:R-:W-:Y:S08]  /*24d0*/  HMMA.16816.F32.BF16 R92, R192.reuse, R40, R72 ;  /* 0x00000028c05c723c */ /* 0x050ff00000041848 */
[C---:B------:R-:W-:Y:S01]  /*24e0*/  HMMA.16816.F32.BF16 R88, R192.reuse, R36, R44 ;  /* 0x00000024c058723c */ /* 0x040fe2000004182c */
[----:B------:R-:W3:Y:S07]  /*24f0*/  LDSM.16.M88.4 R44, [R229+0xf900] ;  /* 0x00f90000e52c783b */ /* 0x000eee0000000200 */
[----:B------:R-:W-:Y:S01]  /*2500*/  HMMA.16816.F32.BF16 R72, R192, R38, R24 ;  /* 0x00000026c048723c */ /* 0x000fe20000041818 */
[----:B------:R-:W4:Y:S04]  /*2510*/  LDSM.16.M88.4 R24, [R229+0x10100] ;  /* 0x01010000e518783b */ /* 0x000f280000000200 */
[----:B------:R-:W-:Y:S03]  /*2520*/  LDSM.16.M88.4 R36, [R229+0x11900] ;  /* 0x01190000e524783b */ /* 0x000fe60000000200 */
[----:B------:R-:W-:Y:S08]  /*2530*/  HMMA.16816.F32.BF16 R16, R188, R66, R84 ;  /* 0x00000042bc10723c */ /* 0x000ff00000041854 */
[C---:B------:R-:W-:Y:S08]  /*2540*/  HMMA.16816.F32.BF16 R96, R192.reuse, R48, R96 ;  /* 0x00000030c060723c */ /* 0x040ff00000041860 */
[C---:B------:R-:W-:Y:S01]  /*2550*/  HMMA.16816.F32.BF16 R84, R192.reuse, R50, R80 ;  /* 0x00000032c054723c */ /* 0x040fe20000041850 */
[----:B------:R-:W2:Y:S07]  /*2560*/  LDSM.16.M88.4 R48, [R229+0x10900] ;  /* 0x01090000e530783b */ /* 0x000eae0000000200 */
[C---:B------:R-:W-:Y:S01]  /*2570*/  HMMA.16816.F32.BF16 R80, R192.reuse, R42, R68 ;  /* 0x0000002ac050723c */ /* 0x040fe20000041844 */
[----:B------:R-:W3:Y:S07]  /*2580*/  LDSM.16.M88.4 R40, [R229+0x11100] ;  /* 0x01110000e528783b */ /* 0x000eee0000000200 */
[C---:B-1----:R-:W-:Y:S08]  /*2590*/  HMMA.16816.F32.BF16 R68, R192.reuse, R32, R20 ;  /* 0x00000020c044723c */ /* 0x042ff00000041814 */
[C---:B------:R-:W-:Y:S08]  /*25a0*/  HMMA.16816.F32.BF16 R64, R192.reuse, R34, R16 ;  /* 0x00000022c040723c */ /* 0x040ff00000041810 */
[C---:B-----5:R-:W-:Y:S08]  /*25b0*/  HMMA.16816.F32.BF16 R56, R192.reuse, R28, R12 ;  /* 0x0000001cc038723c */ /* 0x060ff0000004180c */
[----:B------:R-:W-:Y:S01]  /*25c0*/  HMMA.16816.F32.BF16 R32, R192, R30, R8 ;  /* 0x0000001ec020723c */ /* 0x000fe20000041808 */
[----:B------:R-:W1:Y:S07]  /*25d0*/  LDSM.16.M88.4 R28, [R226+0x3000] ;  /* 0x00300000e21c783b */ /* 0x000e6e0000000200 */
[C---:B--2---:R-:W-:Y:S08]  /*25e0*/  HMMA.16816.F32.BF16 R16, R200.reuse, R54, R76 ;  /* 0x00000036c810723c */ /* 0x044ff0000004184c */
[C---:B---3--:R-:W-:Y:S08]  /*25f0*/  HMMA.16816.F32.BF16 R12, R200.reuse, R44, R96 ;  /* 0x0000002cc80c723c */ /* 0x048ff00000041860 */
[C---:B------:R-:W-:Y:S08]  /*2600*/  HMMA.16816.F32.BF16 R8, R200.reuse, R46, R84 ;  /* 0x0000002ec808723c */ /* 0x040ff00000041854 */
[C---:B----4-:R-:W-:Y:S08]  /*2610*/  HMMA.16816.F32.BF16 R44, R200.reuse, R24, R92 ;  /* 0x00000018c82c723c */ /* 0x050ff0000004185c */
[C---:B------:R-:W-:Y:S01]  /*2620*/  HMMA.16816.F32.BF16 R76, R200.reuse, R26, R80 ;  /* 0x0000001ac84c723c */ /* 0x040fe20000041850 */
[----:B------:R-:W2:Y:S07]  /*2630*/  LDSM.16.M88.4 R24, [R226+0x3800] ;  /* 0x00380000e218783b */ /* 0x000eae0000000200 */
[C---:B------:R-:W-:Y:S01]  /*2640*/  HMMA.16816.F32.BF16 R20, R200.reuse, R52, R60 ;  /* 0x00000034c814723c */ /* 0x040fe2000004183c */
[----:B------:R-:W-:Y:S07]  /*2650*/  LDSM.16.M88.4 R52, [R226+0x5800] ;  /* 0x00580000e234783b */ /* 0x000fee0000000200 */
[C---:B------:R-:W-:Y:S08]  /*2660*/  HMMA.16816.F32.BF16 R92, R200.reuse, R48, R88 ;  /* 0x00000030c85c723c */ /* 0x040ff00000041858 */
[C---:B------:R-:W-:Y:S01]  /*2670*/  HMMA.16816.F32.BF16 R80, R200.reuse, R50, R72 ;  /* 0x00000032c850723c */ /* 0x040fe20000041848 */
[----:B------:R-:W3:Y:S07]  /*2680*/  LDSM.16.M88.4 R48, [R226+0x4000] ;  /* 0x00400000e230783b */ /* 0x000eee0000000200 */
[C---:B------:R-:W-:Y:S08]  /*2690*/  HMMA.16816.F32.BF16 R84, R200.reuse, R40, R68 ;  /* 0x00000028c854723c */ /* 0x040ff00000041844 */
[C---:B------:R-:W-:Y:S08]  /*26a0*/  HMMA.16816.F32.BF16 R88, R200.reuse, R36, R56 ;  /* 0x00000024c858723c */ /* 0x040ff00000041838 */
[C---:B------:R-:W-:Y:S01]  /*26b0*/  HMMA.16816.F32.BF16 R68, R200.reuse, R38, R32 ;  /* 0x00000026c844723c */ /* 0x040fe20000041820 */
[----:B------:R-:W4:Y:S04]  /*26c0*/  LDSM.16.M88.4 R36, [R226+0x5000] ;  /* 0x00500000e224783b */ /* 0x000f280000000200 */
[----:B------:R-:W-:Y:S03]  /*26d0*/  LDSM.16.M88.4 R32, [R135+0x12100] ;  /* 0x012100008720783b */ /* 0x000fe60000000200 */
[----:B------:R-:W-:Y:S01]  /*26e0*/  HMMA.16816.F32.BF16 R72, R200, R42, R64 ;  /* 0x0000002ac848723c */ /* 0x000fe20000041840 */
[----:B------:R-:W-:Y:S07]  /*26f0*/  LDSM.16.M88.4 R40, [R226+0x4800] ;  /* 0x00480000e228783b */ /* 0x000fee0000000200 */
[C---:B-1----:R-:W-:Y:S08]  /*2700*/  HMMA.16816.F32.BF16 R64, R204.reuse, R28, R20 ;  /* 0x0000001ccc40723c */ /* 0x042ff00000041814 */
[C---:B--2---:R-:W-:Y:S08]  /*2710*/  HMMA.16816.F32.BF16 R56, R204.reuse, R24, R12 ;  /* 0x00000018cc38723c */ /* 0x044ff0000004180c */
[C---:B------:R-:W-:Y:S01]  /*2720*/  HMMA.16816.F32.BF16 R20, R204.reuse, R26, R8 ;  /* 0x0000001acc14723c */ /* 0x040fe20000041808 */
[----:B------:R-:W1:Y:S07]  /*2730*/  LDSM.16.M88.4 R24, [R135+0x13100] ;  /* 0x013100008718783b */ /* 0x000e6e0000000200 */
        /* <DEDUP_REMOVED lines=8> */
[----:B------:R-:W-:Y:S08]  /*27c0*/  HMMA.16816.F32.BF16 R96, R204, R54, R68 ;  /* 0x00000036cc60723c */ /* 0x000ff00000041844 */
[----:B-1----:R-:W-:Y:S01]  /*27d0*/  HMMA.16816.F32.BF16 R68, R208, R24, R16 ;  /* 0x00000018d044723c */ /* 0x002fe20000041810 */
[----:B------:R-:W1:Y:S07]  /*27e0*/  LDSM.16.M88.4 R16, [R230+0x7000] ;  /* 0x00700000e610783b */ /* 0x000e6e0000000200 */
[C---:B------:R-:W-:Y:S08]  /*27f0*/  HMMA.16816.F32.BF16 R8, R204.reuse, R40, R92 ;  /* 0x00000028cc08723c */ /* 0x040ff0000004185c */
[----:B------:R-:W-:Y:S08]  /*2800*/  HMMA.16816.F32.BF16 R40, R204, R42, R80 ;  /* 0x0000002acc28723c */ /* 0x000ff00000041850 */
[C---:B--2---:R-:W-:Y:S01]  /*2810*/  HMMA.16816.F32.BF16 R80, R208.reuse, R28, R56 ;  /* 0x0000001cd050723c */ /* 0x044fe20000041838 */
[----:B------:R-:W2:Y:S07]  /*2820*/  LDSM.16.M88.4 R56, [R135+0x14900] ;  /* 0x014900008738783b */ /* 0x000eae0000000200 */
[C---:B------:R-:W-:Y:S01]  /*2830*/  HMMA.16816.F32.BF16 R92, R208.reuse, R34, R60 ;  /* 0x00000022d05c723c */ /* 0x040fe2000004183c */
[----:B------:R-:W4:Y:S07]  /*2840*/  LDSM.16.M88.4 R60, [R230+0x6000] ;  /* 0x00600000e63c783b */ /* 0x000f2e0000000200 */
[C---:B------:R-:W-:Y:S08]  /*2850*/  HMMA.16816.F32.BF16 R84, R208.reuse, R32, R64 ;  /* 0x00000020d054723c */ /* 0x040ff00000041840 */
[C---:B------:R-:W-:Y:S01]  /*2860*/  HMMA.16816.F32.BF16 R72, R208.reuse, R30, R20 ;  /* 0x0000001ed048723c */ /* 0x040fe20000041814 */
[----:B------:R-:W5:Y:S04]  /*2870*/  LDSM.16.M88.4 R20, [R230+0x6800] ;  /* 0x00680000e614783b */ /* 0x000f680000000200 */
[----:B------:R-:W-:Y:S03]  /*2880*/  LDSM.16.M88.4 R28, [R230+0x8000] ;  /* 0x00800000e61c783b */ /* 0x000fe60000000200 */
[----:B------:R-:W-:Y:S01]  /*2890*/  HMMA.16816.F32.BF16 R64, R208, R26, R12 ;  /* 0x0000001ad040723c */ /* 0x000fe2000004180c */
[----:B------:R-:W1:Y:S07]  /*28a0*/  LDSM.16.M88.4 R12, [R230+0x7800] ;  /* 0x00780000e60c783b */ /* 0x000e6e0000000200 */
[----:B------:R-:W-:Y:S08]  /*28b0*/  HMMA.16816.F32.BF16 R88, R204, R52, R88 ;  /* 0x00000034cc58723c */ /* 0x000ff00000041858 */
[C---:B---3--:R-:W-:Y:S08]  /*28c0*/  HMMA.16816.F32.BF16 R52, R208.reuse, R36, R8 ;  /* 0x00000024d034723c */ /* 0x048ff00000041808 */
[C---:B------:R-:W-:Y:S01]  /*28d0*/  HMMA.16816.F32.BF16 R8, R208.reuse, R38, R40 ;  /* 0x00000026d008723c */ /* 0x040fe20000041828 */
[----:B------:R-:W3:Y:S07]  /*28e0*/  LDSM.16.M88.4 R40, [R230+0x8800] ;  /* 0x00880000e628783b */ /* 0x000eee0000000200 */
[C---:B------:R-:W-:Y:S08]  /*28f0*/  HMMA.16816.F32.BF16 R24, R208.reuse, R48, R44 ;  /* 0x00000030d018723c */ /* 0x040ff0000004182c */
[----:B------:R-:W-:Y:S01]  /*2900*/  HMMA.16816.F32.BF16 R36, R208, R50, R76 ;  /* 0x00000032d024723c */ /* 0x000fe2000004184c */
[----:B------:R-:W3:Y:S04]  /*2910*/  LDSM.16.M88.4 R48, [R229+0x12100] ;  /* 0x01210000e530783b */ /* 0x000ee80000000200 */
[----:B------:R-:W-:Y:S03]  /*2920*/  LDSM.16.M88.4 R76, [R229+0x14900] ;  /* 0x01490000e54c783b */ /* 0x000fe60000000200 */
[C---:B-1----:R-:W-:Y:S01]  /*2930*/  HMMA.16816.F32.BF16 R112, R212.reuse, R16, R68 ;  /* 0x00000010d470723c */ /* 0x042fe20000041844 */
[----:B------:R-:W-:Y:S07]  /*2940*/  LDSM.16.M88.4 R68, [R226+0x6800] ;  /* 0x00680000e244783b */ /* 0x000fee0000000200 */
[----:B------:R-:W-:Y:S01]  /*2950*/  HMMA.16816.F32.BF16 R108, R212, R18, R64 ;  /* 0x00000012d46c723c */ /* 0x000fe20000041840 */
[----:B------:R-:W1:Y:S07]  /*2960*/  LDSM.16.M88.4 R16, [R229+0x12900] ;  /* 0x01290000e510783b */ /* 0x000e6e0000000200 */
[C---:B--2---:R-:W-:Y:S08]  /*2970*/  HMMA.16816.F32.BF16 R32, R208.reuse, R56, R88 ;  /* 0x00000038d020723c */ /* 0x044ff00000041858 */
[----:B------:R-:W-:Y:S08]  /*2980*/  HMMA.16816.F32.BF16 R44, R208, R58, R96 ;  /* 0x0000003ad02c723c */ /* 0x000ff00000041860 */
[C---:B----4-:R-:W-:Y:S08]  /*2990*/  HMMA.16816.F32.BF16 R56, R212.reuse, R60, R84 ;  /* 0x0000003cd438723c */ /* 0x050ff00000041854 */
[C---:B------:R-:W-:Y:S08]  /*29a0*/  HMMA.16816.F32.BF16 R60, R212.reuse, R62, R92 ;  /* 0x0000003ed43c723c */ /* 0x040ff0000004185c */
[C---:B-----5:R-:W-:Y:S08]  /*29b0*/  HMMA.16816.F32.BF16 R104, R212.reuse, R20, R80 ;  /* 0x00000014d468723c */ /* 0x060ff00000041850 */
[C---:B------:R-:W-:Y:S01]  /*29c0*/  HMMA.16816.F32.BF16 R92, R212.reuse, R22, R72 ;  /* 0x00000016d45c723c */ /* 0x040fe20000041848 */
[----:B------:R-:W-:Y:S07]  /*29d0*/  LDSM.16.M88.4 R72, [R226+0x6000] ;  /* 0x00600000e248783b */ /* 0x000fee0000000200 */
[C---:B------:R-:W-:Y:S08]  /*29e0*/  HMMA.16816.F32.BF16 R100, R212.reuse, R12, R52 ;  /* 0x0000000cd464723c */ /* 0x040ff00000041834 */
[C---:B------:R-:W-:Y:S01]  /*29f0*/  HMMA.16816.F32.BF16 R96, R212.reuse, R14, R8 ;  /* 0x0000000ed460723c */ /* 0x040fe20000041808 */
[----:B------:R-:W2:Y:S04]  /*2a00*/  LDSM.16.M88.4 R12, [R229+0x13100] ;  /* 0x01310000e50c783b */ /* 0x000ea80000000200 */
[----:B------:R-:W4:Y:S03]  /*2a10*/  LDSM.16.M88.4 R8, [R229+0x13900] ;  /* 0x01390000e508783b */ /* 0x000f260000000200 */
[C---:B------:R-:W-:Y:S01]  /*2a20*/  HMMA.16816.F32.BF16 R20, R212.reuse, R28, R24 ;  /* 0x0000001cd414723c */ /* 0x040fe20000041818 */
[----:B------:R-:W5:Y:S07]  /*2a30*/  LDSM.16.M88.4 R24, [R229+0x14100] ;  /* 0x01410000e518783b */ /* 0x000f6e0000000200 */
[C---:B------:R-:W-:Y:S08]  /*2a40*/  HMMA.16816.F32.BF16 R88, R212.reuse, R30, R36 ;  /* 0x0000001ed458723c */ /* 0x040ff00000041824 */
[C---:B---3--:R-:W-:Y:S08]  /*2a50*/  HMMA.16816.F32.BF16 R84, R212.reuse, R40, R32 ;  /* 0x00000028d454723c */ /* 0x048ff00000041820 */
[----:B------:R-:W-:Y:S08]  /*2a60*/  HMMA.16816.F32.BF16 R80, R212, R42, R44 ;  /* 0x0000002ad450723c */ /* 0x000ff0000004182c */
[C---:B------:R-:W-:Y:S08]  /*2a70*/  HMMA.16816.F32.BF16 R64, R216.reuse, R48, R56 ;  /* 0x00000030d840723c */ /* 0x040ff00000041838 */
[C---:B------:R-:W-:Y:S01]  /*2a80*/  HMMA.16816.F32.BF16 R56, R216.reuse, R50, R60 ;  /* 0x00000032d838723c */ /* 0x040fe2000004183c */
[----:B------:R-:W3:Y:S04]  /*2a90*/  LDSM.16.M88.4 R60, [R226+0x7000] ;  /* 0x00700000e23c783b */ /* 0x000ee80000000200 */
[----:B------:R-:W3:Y:S03]  /*2aa0*/  LDSM.16.M88.4 R48, [R226+0x7800] ;  /* 0x00780000e230783b */ /* 0x000ee60000000200 */
[C---:B-1----:R-:W-:Y:S01]  /*2ab0*/  HMMA.16816.F32.BF16 R52, R216.reuse, R16, R104 ;  /* 0x00000010d834723c */ /* 0x042fe20000041868 */
[----:B------:R-:W-:Y:S07]  /*2ac0*/  LDSM.16.M88.4 R104, [R226+0x8800] ;  /* 0x00880000e268783b */ /* 0x000fee0000000200 */
[----:B------:R-:W-:Y:S01]  /*2ad0*/  HMMA.16816.F32.BF16 R44, R216, R18, R92 ;  /* 0x00000012d82c723c */ /* 0x000fe2000004185c */
[----:B------:R-:W1:Y:S01]  /*2ae0*/  LDSM.16.M88.4 R92, [R226+0x8000] ;  /* 0x00800000e25c783b */ /* 0x000e620000000200 */
[----:B------:R-:W-:-:S06]  /*2af0*/  DEPBAR.LE SB0, 0x0 ;  /* 0x000080000000791a */ /* 0x000fcc0000000000 */
[C---:B--2---:R-:W-:Y:S08]  /*2b00*/  HMMA.16816.F32.BF16 R40, R216.reuse, R12, R112 ;  /* 0x0000000cd828723c */ /* 0x044ff00000041870 */
[C---:B------:R-:W-:Y:S08]  /*2b10*/  HMMA.16816.F32.BF16 R36, R216.reuse, R14, R108 ;  /* 0x0000000ed824723c */ /* 0x040ff0000004186c */
[C---:B----4-:R-:W-:Y:S08]  /*2b20*/  HMMA.16816.F32.BF16 R32, R216.reuse, R8, R100 ;  /* 0x00000008d820723c */ /* 0x050ff00000041864 */
[C---:B------:R-:W-:Y:S08]  /*2b30*/  HMMA.16816.F32.BF16 R28, R216.reuse, R10, R96 ;  /* 0x0000000ad81c723c */ /* 0x040ff00000041860 */
[C---:B-----5:R-:W-:Y:S08]  /*2b40*/  HMMA.16816.F32.BF16 R20, R216.reuse, R24, R20 ;  /* 0x00000018d814723c */ /* 0x060ff00000041814 */
[C---:B------:R-:W-:Y:S08]  /*2b50*/  HMMA.16816.F32.BF16 R16, R216.reuse, R26, R88 ;  /* 0x0000001ad810723c */ /* 0x040ff00000041858 */
[C---:B------:R-:W-:Y:S08]  /*2b60*/  HMMA.16816.F32.BF16 R12, R216.reuse, R76, R84 ;  /* 0x0000004cd80c723c */ /* 0x040ff00000041854 */
[----:B------:R-:W-:Y:S08]  /*2b70*/  HMMA.16816.F32.BF16 R8, R216, R78, R80 ;  /* 0x0000004ed808723c */ /* 0x000ff00000041850 */
[C---:B------:R-:W-:Y:S08]  /*2b80*/  HMMA.16816.F32.BF16 R76, R220.reuse, R72, R64 ;  /* 0x00000048dc4c723c */ /* 0x040ff00000041840 */
[C---:B------:R-:W-:Y:S08]  /*2b90*/  HMMA.16816.F32.BF16 R72, R220.reuse, R74, R56 ;  /* 0x0000004adc48723c */ /* 0x040ff00000041838 */
[C---:B------:R-:W-:Y:S08]  /*2ba0*/  HMMA.16816.F32.BF16 R64, R220.reuse, R68, R52 ;  /* 0x00000044dc40723c */ /* 0x040ff00000041834 */
[C---:B---3--:R-:W-:Y:S08]  /*2bb0*/  HMMA.16816.F32.BF16 R56, R220.reuse, R60, R40 ;  /* 0x0000003cdc38723c */ /* 0x048ff00000041828 */
        /* <DEDUP_REMOVED lines=8> */
[----:B------:R-:W-:Y:S06]  /*2c40*/  BAR.SYNC.DEFER_BLOCKING 0x0 ;  /* 0x0000000000007b1d */ /* 0x000fec0000010000 */
[----:B------:R-:W-:Y:S05]  /*2c50*/  @!P0 BRA `(.L_x_2471) ;  /* 0x000001e000008947 */ /* 0x000fea0003800000 */
[----:B------:R-:W-:Y:S01]  /*2c60*/  UIADD3 UR5, UR12, -0x2, URZ ;  /* 0xfffffffe0c057890 */ /* 0x000fe2000fffe03f */
[C---:B------:R-:W-:Y:S01]  /*2c70*/  IMAD.SHL.U32 R10, R118.reuse, 0x40, RZ ;  /* 0x00000040760a7824 */ /* 0x040fe200078e00ff */
        /* <DEDUP_REMOVED lines=28> */
.L_x_2471:
[----:B------:R-:W-:Y:S01]  /*2e40*/  LOP3.LUT R0, R117, 0xffffffe0, RZ, 0xc0, !PT ;  /* 0xffffffe075007812 */ /* 0x000fe200078ec0ff */
        /* <DEDUP_REMOVED lines=21> */
[C---:B------:R-:W-:Y:S01]  /*2fa0*/  ISETP.GT.AND P1, PT, R0.reuse, RZ, PT ;  /* 0x000000ff0000720c */ /* 0x040fe20003f24270 */
[----:B------:R-:W-:Y:S01]  /*2fb0*/  LDSM.16.MT88.4 R80, [R227+0x3900] ;  /* 0x00390000e350783b */ /* 0x000fe20000004200 */
[----:B------:R-:W-:-:S02]  /*2fc0*/  ISETP.GT.AND P0, PT, R0, 0x1, PT ;  /* 0x000000010000780c */ /* 0x000fc40003f04270 */
[----:B------:R-:W-:Y:S02]  /*2fd0*/  FSEL R7, R76, -INF , P1 ;  /* 0xff8000004c077808 */ /* 0x000fe40000800000 */
[----:B------:R-:W-:Y:S02]  /*2fe0*/  FSEL R8, R77, -INF , P0 ;  /* 0xff8000004d087808 */ /* 0x000fe40000000000 */
[C---:B------:R-:W-:Y:S02]  /*2ff0*/  ISETP.GT.AND P3, PT, R0.reuse, 0x8, PT ;  /* 0x000000080000780c */ /* 0x040fe40003f64270 */
[----:B------:R-:W-:Y:S02]  /*3000*/  ISETP.GT.AND P2, PT, R0, 0x9, PT ;  /* 0x000000090000780c */ /* 0x000fe40003f44270 */
[----:B------:R-:W-:Y:S02]  /*3010*/  FSEL R9, R72, -INF , P3 ;  /* 0xff80000048097808 */ /* 0x000fe40001800000 */
[----:B------:R-:W-:-:S02]  /*3020*/  FMNMX.FTZ R3, R7, R8, !PT ;  /* 0x0000000807037209 */ /* 0x000fc40007810000 */
[----:B------:R-:W-:Y:S02]  /*3030*/  FSEL R14, R78, -INF , P1 ;  /* 0xff8000004e0e7808 */ /* 0x000fe40000800000 */
[C---:B------:R-:W-:Y:S02]  /*3040*/  ISETP.GT.AND P1, PT, R0.reuse, 0x10, PT ;  /* 0x000000100000780c */ /* 0x040fe40003f24270 */
        /* <DEDUP_REMOVED lines=8> */
[----:B------:R-:W-:Y:S02]  /*30d0*/  FSEL R13, R65, -INF , P0 ;  /* 0xff800000410d7808 */ /* 0x000fe40000000000 */
[----:B------:R-:W-:Y:S02]  /*30e0*/  ISETP.GT.AND P2, PT, R0, 0x18, PT ;  /* 0x000000180000780c */ /* 0x000fe40003f44270 */
        /* <DEDUP_REMOVED lines=14> */
[----:B------:R-:W-:-:S02]  /*31d0*/  FSEL R44, R70, -INF , P2 ;  /* 0xff800000462c7808 */ /* 0x000fc40001000000 */
[----:B------:R-:W-:Y:S02]  /*31e0*/  FSEL R106, R57, -INF , P1 ;  /* 0xff800000396a7808 */ /* 0x000fe40000800000 */
[----:B------:R-:W-:Y:S02]  /*31f0*/  ISETP.GT.AND P2, PT, R0, 0x28, PT ;  /* 0x000000280000780c */ /* 0x000fe40003f44270 */
[----:B------:R-:W-:Y:S02]  /*3200*/  FMNMX.FTZ R3, R107, R3, !PT ;  /* 0x000000036b037209 */ /* 0x000fe40007810000 */
[----:B------:R-:W-:Y:S02]  /*3210*/  FSEL R20, R74, -INF , P3 ;  /* 0xff8000004a147808 */ /* 0x000fe40001800000 */
[----:B------:R-:W-:Y:S01]  /*3220*/  FMNMX.FTZ R6, R14, R15, !PT ;  /* 0x0000000f0e067209 */ /* 0x000fe20007810000 */
[----:B------:R-:W-:Y:S01]  /*3230*/  LDSM.16.MT88.4 R72, [R225+0x6100] ;  /* 0x00610000e148783b */ /* 0x000fe20000004200 */
        /* <DEDUP_REMOVED lines=10> */
[----:B------:R-:W-:Y:S02]  /*32e0*/  FSEL R111, R39, -INF , P1 ;  /* 0xff800000276f7808 */ /* 0x000fe40000800000 */
[----:B------:R-:W-:Y:S02]  /*32f0*/  FMNMX.FTZ R6, R21, R6, !PT ;  /* 0x0000000615067209 */ /* 0x000fe40007810000 */
[----:B------:R-:W-:Y:S02]  /*3300*/  ISETP.GT.AND P1, PT, R0, 0x31, PT ;  /* 0x000000310000780c */ /* 0x000fe40003f24270 */
[----:B------:R-:W-:Y:S02]  /*3310*/  FSEL R161, R32, -INF , P0 ;  /* 0xff80000020a17808 */ /* 0x000fe40000000000 */
[----:B------:R-:W-:-:S02]  /*3320*/  FMNMX.FTZ R3, R104, R3, !PT ;  /* 0x0000000368037209 */ /* 0x000fc40007810000 */
[----:B------:R-:W-:Y:S02]  /*3330*/  FMNMX.FTZ R6, R28, R6, !PT ;  /* 0x000000061c067209 */ /* 0x000fe40007810000 */
[----:B------:R-:W-:Y:S02]  /*3340*/  FSEL R162, R35, -INF , P1 ;  /* 0xff80000023a27808 */ /* 0x000fe40000800000 */
[----:B------:R-:W-:Y:S02]  /*3350*/  FSEL R160, R33, -INF , P1 ;  /* 0xff80000021a07808 */ /* 0x000fe40000800000 */
[----:B------:R-:W-:Y:S02]  /*3360*/  ISETP.GT.AND P1, PT, R0, 0x38, PT ;  /* 0x000000380000780c */ /* 0x000fe40003f24270 */
[----:B------:R-:W-:Y:S02]  /*3370*/  FMNMX.FTZ R3, R161, R3, !PT ;  /* 0x00000003a1037209 */ /* 0x000fe40007810000 */
[----:B------:R-:W-:-:S02]  /*3380*/  FMNMX.FTZ R6, R29, R6, !PT ;  /* 0x000000061d067209 */ /* 0x000fc40007810000 */
[----:B------:R-:W-:Y:S02]  /*3390*/  FSEL R164, R34, -INF , P0 ;  /* 0xff80000022a47808 */ /* 0x000fe40000000000 */
[----:B------:R-:W-:Y:S01]  /*33a0*/  ISETP.GT.AND P0, PT, R0, 0x39, PT ;  /* 0x000000390000780c */ /* 0x000fe20003f04270 */
[----:B------:R-:W-:Y:S01]  /*33b0*/  LDSM.16.MT88.4 R32, [R225+0x900] ;  /* 0x00090000e120783b */ /* 0x000fe20000004200 */
[----:B------:R-:W-:Y:S02]  /*33c0*/  FSEL R134, R48, -INF , P1 ;  /* 0xff80000030867808 */ /* 0x000fe40000800000 */
[----:B------:R-:W-:Y:S02]  /*33d0*/  FMNMX.FTZ R3, R160, R3, !PT ;  /* 0x00000003a0037209 */ /* 0x000fe40007810000 */
[----:B------:R-:W-:Y:S02]  /*33e0*/  FMNMX.FTZ R6, R44, R6, !PT ;  /* 0x000000062c067209 */ /* 0x000fe40007810000 */
[----:B------:R-:W-:-:S02]  /*33f0*/  FSEL R163, R50, -INF , P1 ;  /* 0xff80000032a37808 */ /* 0x000fc40000800000 */
[----:B------:R-:W-:Y:S02]  /*3400*/  FSEL R133, R49, -INF , P0 ;  /* 0xff80000031857808 */ /* 0x000fe40000000000 */
[----:B------:R-:W-:Y:S02]  /*3410*/  ISETP.GT.AND P1, PT, R0, 0x40, PT ;  /* 0x000000400000780c */ /* 0x000fe40003f24270 */
        /* <DEDUP_REMOVED lines=9> */
[----:B------:R-:W-:Y:S02]  /*34b0*/  FSEL R174, R25, -INF , P0 ;  /* 0xff80000019ae7808 */ /* 0x000fe40000000000 */
[----:B------:R-:W-:Y:S02]  /*34c0*/  ISETP.GT.AND P1, PT, R0, 0x48, PT ;  /* 0x000000480000780c */ /* 0x000fe40003f24270 */
[----:B------:R-:W-:-:S02]  /*34d0*/  FMNMX.FTZ R3, R175, R3, !PT ;  /* 0x00000003af037209 */ /* 0x000fc40007810000 */
[----:B------:R-:W-:Y:S02]  /*34e0*/  FSEL R109, R38, -INF , P2 ;  /* 0xff800000266d7808 */ /* 0x000fe40001000000 */
[----:B------:R-:W-:Y:S01]  /*34f0*/  FMNMX.FTZ R6, R108, R6, !PT ;  /* 0x000000066c067209 */ /* 0x000fe20007810000 */
[----:B------:R-:W-:Y:S01]  /*3500*/  LDSM.16.MT88.4 R36, [R224+0x900] ;  /* 0x00090000e024783b */ /* 0x000fe20000004200 */
[----:B------:R-:W-:Y:S02]  /*3510*/  FSEL R196, R27, -INF , P0 ;  /* 0xff8000001bc47808 */ /* 0x000fe40000000000 */
[----:B------:R-:W-:Y:S01]  /*3520*/  ISETP.GT.AND P0, PT, R0, 0x49, PT ;  /* 0x000000490000780c */ /* 0x000fe20003f04270 */
[----:B------:R-:W-:Y:S01]  /*3530*/  LDSM.16.MT88.4 R24, [R225+0x100] ;  /* 0x00010000e118783b */ /* 0x000fe20000004200 */
[----:B------:R-:W-:Y:S02]  /*3540*/  FSEL R173, R16, -INF , P1 ;  /* 0xff80000010ad7808 */ /* 0x000fe40000800000 */
[----:B------:R-:W-:-:S02]  /*3550*/  FMNMX.FTZ R3, R174, R3, !PT ;  /* 0x00000003ae037209 */ /* 0x000fc40007810000 */
[----:B------:R-:W-:Y:S02]  /*3560*/  FMNMX.FTZ R6, R109, R6, !PT ;  /* 0x000000066d067209 */ /* 0x000fe40007810000 */
[----:B------:R-:W-:Y:S02]  /*3570*/  FSEL R172, R17, -INF , P0 ;  /* 0xff80000011ac7808 */ /* 0x000fe40000000000 */
[C---:B------:R-:W-:Y:S02]  /*3580*/  ISETP.GT.AND P3, PT, R0.reuse, 0x50, PT ;  /* 0x000000500000780c */ /* 0x040fe40003f64270 */
[----:B------:R-:W-:Y:S02]  /*3590*/  FMNMX.FTZ R3, R173, R3, !PT ;  /* 0x00000003ad037209 */ /* 0x000fe40007810000 */
[----:B------:R-:W-:Y:S02]  /*35a0*/  FMNMX.FTZ R6, R111, R6, !PT ;  /* 0x000000066f067209 */ /* 0x000fe40007810000 */
[----:B------:R-:W-:-:S02]  /*35b0*/  ISETP.GT.AND P2, PT, R0, 0x51, PT ;  /* 0x000000510000780c */ /* 0x000fc40003f44270 */
[----:B------:R-:W-:Y:S02]  /*35c0*/  FSEL R250, R52, -INF , P3 ;  /* 0xff80000034fa7808 */ /* 0x000fe40001800000 */
[----:B------:R-:W-:Y:S02]  /*35d0*/  FMNMX.FTZ R3, R172, R3, !PT ;  /* 0x00000003ac037209 */ /* 0x000fe40007810000 */
[----:B------:R-:W-:Y:S02]  /*35e0*/  FMNMX.FTZ R6, R164, R6, !PT ;  /* 0x00000006a4067209 */ /* 0x000fe40007810000 */
[----:B------:R-:W-:Y:S02]  /*35f0*/  FSEL R183, R18, -INF , P1 ;  /* 0xff80000012b77808 */ /* 0x000fe40000800000 */
[----:B------:R-:W-:Y:S02]  /*3600*/  FSEL R198, R19, -INF , P0 ;  /* 0xff80000013c67808 */ /* 0x000fe40000000000 */
[----:B------:R-:W-:Y:S01]  /*3610*/  ISETP.GT.AND P1, PT, R0, 0x58, PT ;  /* 0x000000580000780c */ /* 0x000fe20003f24270 */
[----:B------:R-:W-:Y:S01]  /*3620*/  LDSM.16.MT88.4 R16, [R224+0x100] ;  /* 0x00010000e010783b */ /* 0x000fe20000004200 */
[----:B------:R-:W-:-:S02]  /*3630*/  FSEL R169, R53, -INF , P2 ;  /* 0xff80000035a97808 */ /* 0x000fc40001000000 */
[----:B------:R-:W-:Y:S02]  /*3640*/  FMNMX.FTZ R3, R250, R3, !PT ;  /* 0x00000003fa037209 */ /* 0x000fe40007810000 */
[----:B------:R-:W-:Y:S02]  /*3650*/  ISETP.GT.AND P0, PT, R0, 0x59, PT ;  /* 0x000000590000780c */ /* 0x000fe40003f04270 */
[----:B------:R-:W-:Y:S02]  /*3660*/  FMNMX.FTZ R0, R162, R6, !PT ;  /* 0x00000006a2007209 */ /* 0x000fe40007810000 */
[----:B------:R-:W-:Y:S02]  /*3670*/  FSEL R251, R40, -INF , P1 ;  /* 0xff80000028fb7808 */ /* 0x000fe40000800000 */
[----:B------:R-:W-:Y:S02]  /*3680*/  FMNMX.FTZ R132, R169, R3, !PT ;  /* 0x00000003a9847209 */ /* 0x000fe40007810000 */
[----:B------:R-:W-:-:S02]  /*3690*/  FMNMX.FTZ R0, R163, R0, !PT ;  /* 0x00000000a3007209 */ /* 0x000fc40007810000 */
[----:B------:R-:W-:Y:S02]  /*36a0*/  FSEL R170, R41, -INF , P0 ;  /* 0xff80000029aa7808 */ /* 0x000fe40000000000 */
[----:B------:R-:W-:Y:S02]  /*36b0*/  FMNMX.FTZ R132, R251, R132, !PT ;  /* 0x00000084fb847209 */ /* 0x000fe40007810000 */
[----:B------:R-:W-:Y:S02]  /*36c0*/  FMNMX.FTZ R0, R165, R0, !PT ;  /* 0x00000000a5007209 */ /* 0x000fe40007810000 */
[----:B------:R-:W-:Y:S02]  /*36d0*/  FMNMX.FTZ R132, R170, R132, !PT ;  /* 0x00000084aa847209 */ /* 0x000fe40007810000 */
[----:B------:R-:W-:Y:S02]  /*36e0*/  FMNMX.FTZ R0, R197, R0, !PT ;  /* 0x00000000c5007209 */ /* 0x000fe40007810000 */
[----:B------:R-:W-:Y:S01]  /*36f0*/  FSEL R168, R54, -INF , P3 ;  /* 0xff80000036a87808 */ /* 0x000fe20001800000 */
[----:B------:R-:W1:Y:S01]  /*3700*/  SHFL.BFLY PT, R3, R132, 0x2, 0x1f ;  /* 0x0c401f0084037f89 */ /* 0x000e6200000e0000 */
[----:B------:R-:W-:-:S02]  /*3710*/  FMNMX.FTZ R0, R196, R0, !PT ;  /* 0x00000000c4007209 */ /* 0x000fc40007810000 */
[----:B------:R-:W-:Y:S02]  /*3720*/  FSEL R249, R55, -INF , P2 ;  /* 0xff80000037f97808 */ /* 0x000fe40001000000 */
[----:B------:R-:W-:Y:S01]  /*3730*/  FMNMX.FTZ R0, R183, R0, !PT ;  /* 0x00000000b7007209 */ /* 0x000fe20007810000 */
[----:B------:R-:W-:Y:S01]  /*3740*/  LDSM.16.MT88.4 R52, [R228+0x100] ;  /* 0x00010000e434783b */ /* 0x000fe20000004200 */
[----:B------:R-:W-:Y:S02]  /*3750*/  FSEL R46, R42, -INF , P1 ;  /* 0xff8000002a2e7808 */ /* 0x000fe40000800000 */
[----:B------:R-:W-:Y:S02]  /*3760*/  FMNMX.FTZ R0, R198, R0, !PT ;  /* 0x00000000c6007209 */ /* 0x000fe40007810000 */
[----:B------:R-:W-:Y:S02]  /*3770*/  FSEL R47, R43, -INF , P0 ;  /* 0xff8000002b2f7808 */ /* 0x000fe40000000000 */
[----:B------:R-:W-:-:S04]  /*3780*/  FMNMX.FTZ R0, R168, R0, !PT ;  /* 0x00000000a8007209 */ /* 0x000fc80007810000 */
        /* <DEDUP_REMOVED lines=24> */
[----:B------:R1:W2:Y:S02]  /*3910*/  MUFU.EX2 R30, R0 ;  /* 0x00000000001e7308 */ /* 0x0002a40000000800 */
[----:B-1----:R-:W-:Y:S01]  /*3920*/  FFMA.FTZ R0, R10, c[0x0][0x2d0], -R12 ;  /* 0x0000b4000a007a23 */ /* 0x002fe2000001080c */
[----:B--2---:R-:W-:-:S05]  /*3930*/  MOV R13, R30 ;  /* 0x0000001e000d7202 */ /* 0x004fca0000000f00 */
[----:B------:R1:W2:Y:S02]  /*3940*/  MUFU.EX2 R199, R0 ;  /* 0x0000000000c77308 */ /* 0x0002a40000000800 */
[----:B-1----:R-:W-:Y:S01]  /*3950*/  FMUL.FTZ R0, R3, c[0x0][0x2d0] ;  /* 0x0000b40003007a20 */ /* 0x002fe20000410000 */
[----:B--2---:R-:W-:-:S04]  /*3960*/  F2FP.BF16.PACK_AB R10, R199, R13 ;  /* 0x0000000dc70a723e */ /* 0x004fc800000010ff */
[----:B------:R-:W-:Y:S02]  /*3970*/  FSEL R0, R0, RZ, P0 ;  /* 0x000000ff00007208 */ /* 0x000fe40000000000 */
[----:B------:R-:W-:-:S03]  /*3980*/  PLOP3.LUT P0, PT, PT, PT, UP0, 0x80, 0x0 ;  /* 0x000000000000781c */ /* 0x000fc60003f0f008 */
[----:B------:R-:W-:Y:S02]  /*3990*/  FFMA.FTZ R4, R14, c[0x0][0x2d0], -R0 ;  /* 0x0000b4000e047a23 */ /* 0x000fe40000010800 */
[----:B------:R-:W-:Y:S02]  /*39a0*/  IMAD.MOV.U32 R14, RZ, RZ, R46 ;  /* 0x000000ffff0e7224 */ /* 0x000fe400078e002e */
[----:B------:R1:W-:Y:S02]  /*39b0*/  MUFU.EX2 R121, R4 ;  /* 0x0000000400797308 */ /* 0x0003e40000000800 */
[----:B-1----:R-:W-:Y:S01]  /*39c0*/  FFMA.FTZ R4, R15, c[0x0][0x2d0], -R0 ;  /* 0x0000b4000f047a23 */ /* 0x002fe20000010800 */
[----:B------:R-:W-:-:S05]  /*39d0*/  MOV R15, R47 ;  /* 0x0000002f000f7202 */ /* 0x000fca0000000f00 */
[----:B------:R1:W2:Y:S02]  /*39e0*/  MUFU.EX2 R101, R4 ;  /* 0x0000000400657308 */ /* 0x0002a40000000800 */
[----:B-1----:R-:W-:Y:S01]  /*39f0*/  FFMA.FTZ R4, R20, c[0x0][0x2d0], -R0 ;  /* 0x0000b40014047a23 */ /* 0x002fe20000010800 */
[----:B--2---:R-:W-:-:S05]  /*3a00*/  F2FP.BF16.PACK_AB R9, R101, R121 ;  /* 0x000000796509723e */ /* 0x004fca00000010ff */
[----:B------:R1:W-:Y:S02]  /*3a10*/  MUFU.EX2 R180, R4 ;  /* 0x0000000400b47308 */ /* 0x0003e40000000800 */
[----:B-1----:R-:W-:-:S06]  /*3a20*/  FFMA.FTZ R4, R21, c[0x0][0x2d0], -R0 ;  /* 0x0000b40015047a23 */ /* 0x002fcc0000010800 */
[----:B------:R1:W2:Y:S02]  /*3a30*/  MUFU.EX2 R102, R4 ;  /* 0x0000000400667308 */ /* 0x0002a40000000800 */
[----:B-1----:R-:W-:Y:S01]  /*3a40*/  FFMA.FTZ R4, R23, c[0x0][0x2d0], -R12 ;  /* 0x0000b40017047a23 */ /* 0x002fe2000001080c */
[----:B--2---:R-:W-:-:S05]  /*3a50*/  F2FP.BF16.PACK_AB R11, R102, R180 ;  /* 0x000000b4660b723e */ /* 0x004fca00000010ff */
[----:B------:R1:W-:Y:S02]  /*3a60*/  MUFU.EX2 R182, R4 ;  /* 0x0000000400b67308 */ /* 0x0003e40000000800 */
[C---:B------:R-:W-:Y:S08]  /*3a70*/  HMMA.16816.F32.BF16 R40, R8.reuse, R16, RZ ;  /* 0x000000100828723c */ /* 0x040ff000000418ff */
[----:B------:R-:W-:Y:S01]  /*3a80*/  HMMA.16816.F32.BF16 R68, R8, R64, RZ ;  /* 0x000000400844723c */ /* 0x000fe200000418ff */
[----:B-1----:R-:W-:-:S04]  /*3a90*/  FFMA.FTZ R4, R22, c[0x0][0x2d0], -R12 ;  /* 0x0000b40016047a23 */ /* 0x002fc8000001080c */
[----:B------:R1:W2:Y:S03]  /*3aa0*/  MUFU.EX2 R7, R4 ;  /* 0x0000000400077308 */ /* 0x0002a60000000800 */
[C---:B------:R-:W-:Y:S08]  /*3ab0*/  HMMA.16816.F32.BF16 R20, R8.reuse, R24, RZ ;  /* 0x000000180814723c */ /* 0x040ff000000418ff */
[----:B------:R-:W-:Y:S01]  /*3ac0*/  HMMA.16816.F32.BF16 R64, R8, R66, RZ ;  /* 0x000000420840723c */ /* 0x000fe200000418ff */
[----:B-1----:R-:W-:-:S02]  /*3ad0*/  FFMA.FTZ R4, R28, c[0x0][0x2d0], -R0 ;  /* 0x0000b4001c047a23 */ /* 0x002fc40000010800 */
[----:B--2---:R-:W-:Y:S02]  /*3ae0*/  IMAD.MOV.U32 R2, RZ, RZ, R7 ;  /* 0x000000ffff027224 */ /* 0x004fe400078e0007 */
[----:B------:R1:W-:Y:S03]  /*3af0*/  MUFU.EX2 R181, R4 ;  /* 0x0000000400b57308 */ /* 0x0003e60000000800 */
[----:B------:R-:W-:Y:S01]  /*3b00*/  F2FP.BF16.PACK_AB R6, R2, R182 ;  /* 0x000000b60206723e */ /* 0x000fe200000010ff */
[--C-:B-1----:R-:W-:Y:S02]  /*3b10*/  FFMA.FTZ R4, R29, c[0x0][0x2d0], -R0.reuse ;  /* 0x0000b4001d047a23 */ /* 0x102fe40000010800 */
[C---:B------:R-:W-:Y:S02]  /*3b20*/  HMMA.16816.F32.BF16 R28, R8.reuse, R18, RZ ;  /* 0x00000012081c723c */ /* 0x040fe400000418ff */
[----:B------:R1:W2:Y:S06]  /*3b30*/  MUFU.EX2 R120, R4 ;  /* 0x0000000400787308 */ /* 0x0002ac0000000800 */
[C---:B------:R-:W-:Y:S08]  /*3b40*/  HMMA.16816.F32.BF16 R16, R8.reuse, R26, RZ ;  /* 0x0000001a0810723c */ /* 0x040ff000000418ff */
[----:B------:R-:W-:Y:S01]  /*3b50*/  HMMA.16816.F32.BF16 R24, R8, R54, RZ ;  /* 0x000000360818723c */ /* 0x000fe200000418ff */
[----:B-1----:R-:W-:Y:S01]  /*3b60*/  FFMA.FTZ R4, R44, c[0x0][0x2d0], -R0 ;  /* 0x0000b4002c047a23 */ /* 0x002fe20000010800 */
[----:B--2---:R-:W-:-:S03]  /*3b70*/  F2FP.BF16.PACK_AB R5, R120, R181 ;  /* 0x000000b57805723e */ /* 0x004fc600000010ff */
[----:B------:R1:W-:Y:S02]  /*3b80*/  MUFU.EX2 R100, R4 ;  /* 0x0000000400647308 */ /* 0x0003e40000000800 */
[----:B-1----:R-:W-:Y:S02]  /*3b90*/  FFMA.FTZ R4, R45, c[0x0][0x2d0], -R0 ;  /* 0x0000b4002d047a23 */ /* 0x002fe40000010800 */
[----:B------:R-:W1:Y:S04]  /*3ba0*/  LDSM.16.MT88.4 R44, [R227+0x100] ;  /* 0x00010000e32c783b */ /* 0x000e680000004200 */
[----:B------:R2:W3:Y:S02]  /*3bb0*/  MUFU.EX2 R252, R4 ;  /* 0x0000000400fc7308 */ /* 0x0004e40000000800 */
[----:B--2---:R-:W-:-:S02]  /*3bc0*/  F2FP.BF16.PACK_AB R4, R166, R167 ;  /* 0x000000a7a604723e */ /* 0x004fc400000010ff */
[----:B---3--:R-:W-:-:S07]  /*3bd0*/  F2FP.BF16.PACK_AB R7, R252, R100 ;  /* 0x00000064fc07723e */ /* 0x008fce00000010ff */
[C---:B------:R-:W-:Y:S08]  /*3be0*/  HMMA.16816.F32.BF16 R136, R4.reuse, R36, R40 ;  /* 0x000000240488723c */ /* 0x040ff00000041828 */
[C---:B------:R-:W-:Y:S01]  /*3bf0*/  HMMA.16816.F32.BF16 R148, R4.reuse, R38, R28 ;  /* 0x000000260494723c */ /* 0x040fe2000004181c */
[----:B------:R-:W2:Y:S07]  /*3c00*/  LDSM.16.MT88.4 R36, [R224+0x3100] ;  /* 0x00310000e024783b */ /* 0x000eae0000004200 */
[C---:B------:R-:W-:Y:S08]  /*3c10*/  HMMA.16816.F32.BF16 R144, R4.reuse, R32, R20 ;  /* 0x000000200490723c */ /* 0x040ff00000041814 */
[----:B------:R-:W-:Y:S01]  /*3c20*/  HMMA.16816.F32.BF16 R140, R4, R34, R16 ;  /* 0x00000022048c723c */ /* 0x000fe20000041810 */
[----:B------:R-:W3:Y:S07]  /*3c30*/  LDSM.16.MT88.4 R32, [R227+0x900] ;  /* 0x00090000e320783b */ /* 0x000eee0000004200 */
[C---:B-1----:R-:W-:Y:S08]  /*3c40*/  HMMA.16816.F32.BF16 R20, R8.reuse, R44, RZ ;  /* 0x0000002c0814723c */ /* 0x042ff000000418ff */
[C---:B------:R-:W-:Y:S08]  /*3c50*/  HMMA.16816.F32.BF16 R16, R8.reuse, R46, RZ ;  /* 0x0000002e0810723c */ /* 0x040ff000000418ff */
[C---:B------:R-:W-:Y:S01]  /*3c60*/  HMMA.16816.F32.BF16 R28, R8.reuse, R52, RZ ;  /* 0x00000034081c723c */ /* 0x040fe200000418ff */
[----:B------:R-:W1:Y:S07]  /*3c70*/  LDSM.16.MT88.4 R52, [R227+0x3100] ;  /* 0x00310000e334783b */ /* 0x000e6e0000004200 */
[C---:B--2---:R-:W-:Y:S08]  /*3c80*/  HMMA.16816.F32.BF16 R44, R8.reuse, R36, RZ ;  /* 0x00000024082c723c */ /* 0x044ff000000418ff */
[----:B------:R-:W-:Y:S08]  /*3c90*/  HMMA.16816.F32.BF16 R40, R8, R38, RZ ;  /* 0x000000260828723c */ /* 0x000ff000000418ff */
[C---:B---3--:R-:W-:Y:S08]  /*3ca0*/  HMMA.16816.F32.BF16 R116, R4.reuse, R32, R20 ;  /* 0x000000200474723c */ /* 0x048ff00000041814 */
[----:B------:R-:W-:Y:S08]  /*3cb0*/  HMMA.16816.F32.BF16 R124, R4, R34, R16 ;  /* 0x00000022047c723c */ /* 0x000ff00000041810 */
[C---:B------:R-:W-:Y:S08]  /*3cc0*/  HMMA.16816.F32.BF16 R36, R8.reuse, R48, RZ ;  /* 0x000000300824723c */ /* 0x040ff000000418ff */
[----:B------:R-:W-:Y:S08]  /*3cd0*/  HMMA.16816.F32.BF16 R32, R8, R50, RZ ;  /* 0x000000320820723c */ /* 0x000ff000000418ff */
[----:B------:R-:W-:Y:S08]  /*3ce0*/  HMMA.16816.F32.BF16 R128, R4, R60, R28 ;  /* 0x0000003c0480723c */ /* 0x000ff0000004181c */
[----:B------:R-:W-:Y:S08]  /*3cf0*/  HMMA.16816.F32.BF16 R28, R8, R56, RZ ;  /* 0x00000038081c723c */ /* 0x000ff000000418ff */
[----:B------:R-:W-:Y:S08]  /*3d00*/  HMMA.16816.F32.BF16 R112, R4, R62, R24 ;  /* 0x0000003e0470723c */ /* 0x000ff00000041818 */
[C---:B------:R-:W-:Y:S08]  /*3d10*/  HMMA.16816.F32.BF16 R24, R8.reuse, R58, RZ ;  /* 0x0000003a0818723c */ /* 0x040ff000000418ff */
[C---:B-1----:R-:W-:Y:S08]  /*3d20*/  HMMA.16816.F32.BF16 R20, R8.reuse, R52, RZ ;  /* 0x000000340814723c */ /* 0x042ff000000418ff */
[C---:B------:R-:W-:Y:S08]  /*3d30*/  HMMA.16816.F32.BF16 R16, R8.reuse, R54, RZ ;  /* 0x000000360810723c */ /* 0x040ff000000418ff */
[C---:B------:R-:W-:Y:S08]  /*3d40*/  HMMA.16816.F32.BF16 R60, R8.reuse, R72, RZ ;  /* 0x00000048083c723c */ /* 0x040ff000000418ff */
[C---:B------:R-:W-:Y:S08]  /*3d50*/  HMMA.16816.F32.BF16 R56, R8.reuse, R74, RZ ;  /* 0x0000004a0838723c */ /* 0x040ff000000418ff */
[C---:B------:R-:W-:Y:S08]  /*3d60*/  HMMA.16816.F32.BF16 R52, R8.reuse, R76, RZ ;  /* 0x0000004c0834723c */ /* 0x040ff000000418ff */
[C---:B------:R-:W-:Y:S08]  /*3d70*/  HMMA.16816.F32.BF16 R48, R8.reuse, R78, RZ ;  /* 0x0000004e0830723c */ /* 0x040ff000000418ff */
[C---:B------:R-:W-:Y:S07]  /*3d80*/  HMMA.16816.F32.BF16 R72, R8.reuse, R84, RZ ;  /* 0x000000540848723c */ /* 0x040fee00000418ff */
[----:B------:R-:W-:Y:S01]  /*3d90*/  MOV R85, R120 ;  /* 0x0000007800557202 */ /* 0x000fe20000000f00 */
[----:B------:R-:W-:Y:S01]  /*3da0*/  HMMA.16816.F32.BF16 R76, R8, R86, RZ ;  /* 0x00000056084c723c */ /* 0x000fe200000418ff */
[----:B------:R-:W-:-:S06]  /*3db0*/  IMAD.MOV.U32 R84, RZ, RZ, R121 ;  /* 0x000000ffff547224 */ /* 0x000fcc00078e0079 */
[----:B------:R-:W-:Y:S01]  /*3dc0*/  IMAD.MOV.U32 R87, RZ, RZ, R102 ;  /* 0x000000ffff577224 */ /* 0x000fe200078e0066 */
[----:B------:R-:W-:Y:S01]  /*3dd0*/  MOV R10, R101 ;  /* 0x00000065000a7202 */ /* 0x000fe20000000f00 */
[----:B------:R-:W-:Y:S01]  /*3de0*/  IMAD.MOV.U32 R86, RZ, RZ, R103 ;  /* 0x000000ffff567224 */ /* 0x000fe200078e0067 */
[----:B------:R-:W-:Y:S01]  /*3df0*/  HMMA.16816.F32.BF16 R120, R4, R96, R44 ;  /* 0x000000600478723c */ /* 0x000fe2000004182c */
[----:B------:R-:W-:-:S07]  /*3e00*/  IMAD.MOV.U32 R11, RZ, RZ, R100 ;  /* 0x000000ffff0b7224 */ /* 0x000fce00078e0064 */
[C---:B------:R-:W-:Y:S08]  /*3e10*/  HMMA.16816.F32.BF16 R100, R4.reuse, R98, R40 ;  /* 0x000000620464723c */ /* 0x040ff00000041828 */
[C---:B------:R-:W-:Y:S08]  /*3e20*/  HMMA.16816.F32.BF16 R96, R4.reuse, R92, R36 ;  /* 0x0000005c0460723c */ /* 0x040ff00000041824 */
[C---:B------:R-:W-:Y:S07]  /*3e30*/  HMMA.16816.F32.BF16 R92, R4.reuse, R94, R32 ;  /* 0x0000005e045c723c */ /* 0x040fee0000041820 */
[----:B------:R-:W-:Y:S01]  /*3e40*/  IMAD.MOV.U32 R32, RZ, RZ, R86 ;  /* 0x000000ffff207224 */ /* 0x000fe200078e0056 */
[----:B------:R-:W-:Y:S01]  /*3e50*/  MOV R33, R87 ;  /* 0x0000005700217202 */ /* 0x000fe20000000f00 */
[----:B------:R-:W-:Y:S01]  /*3e60*/  IMAD.MOV.U32 R34, RZ, RZ, R84 ;  /* 0x000000ffff227224 */ /* 0x000fe200078e0054 */
[C---:B------:R-:W-:Y:S01]  /*3e70*/  HMMA.16816.F32.BF16 R40, R4.reuse, R80, R20 ;  /* 0x000000500428723c */ /* 0x040fe20000041814 */
[----:B------:R-:W-:Y:S01]  /*3e80*/  IMAD.MOV.U32 R35, RZ, RZ, R85 ;  /* 0x000000ffff237224 */ /* 0x000fe200078e0055 */
[----:B------:R-:W1:Y:S05]  /*3e90*/  LDSM.16.MT88.4 R20, [R224+0x6900] ;  /* 0x00690000e014783b */ /* 0x000e6a0000004200 */
[----:B------:R-:W-:Y:S01]  /*3ea0*/  IMAD.MOV.U32 R81, RZ, RZ, R33 ;  /* 0x000000ffff517224 */ /* 0x000fe200078e0021 */
[----:B------:R-:W-:Y:S01]  /*3eb0*/  HMMA.16816.F32.BF16 R84, R4, R88, R28 ;  /* 0x000000580454723c */ /* 0x000fe2000004181c */
[----:B------:R-:W-:-:S06]  /*3ec0*/  MOV R80, R34 ;  /* 0x0000002200507202 */ /* 0x000fcc0000000f00 */
[----:B------:R-:W-:Y:S01]  /*3ed0*/  MOV R30, R10 ;  /* 0x0000000a001e7202 */ /* 0x000fe20000000f00 */
[----:B------:R-:W-:Y:S01]  /*3ee0*/  IMAD.MOV.U32 R31, RZ, RZ, R11 ;  /* 0x000000ffff1f7224 */ /* 0x000fe200078e000b */
[C---:B------:R-:W-:Y:S01]  /*3ef0*/  HMMA.16816.F32.BF16 R88, R4.reuse, R90, R24 ;  /* 0x0000005a0458723c */ /* 0x040fe20000041818 */
[----:B------:R-:W2:Y:S04]  /*3f00*/  LDSM.16.MT88.4 R8, [R228+0x6900] ;  /* 0x00690000e408783b */ /* 0x000ea80000004200 */
[----:B------:R-:W3:Y:S03]  /*3f10*/  LDSM.16.MT88.4 R24, [R227+0x6900] ;  /* 0x00690000e318783b */ /* 0x000ee60000004200 */
[C---:B------:R-:W-:Y:S01]  /*3f20*/  HMMA.16816.F32.BF16 R36, R4.reuse, R82, R16 ;  /* 0x000000520424723c */ /* 0x040fe20000041810 */
[----:B------:R-:W4:Y:S06]  /*3f30*/  LDSM.16.MT88.4 R16, [R225+0x6900] ;  /* 0x00690000e110783b */ /* 0x000f2c0000004200 */
[----:B------:R-:W-:Y:S01]  /*3f40*/  IMAD.MOV.U32 R83, RZ, RZ, R35 ;  /* 0x000000ffff537224 */ /* 0x000fe200078e0023 */
[C---:B-1----:R-:W-:Y:S08]  /*3f50*/  HMMA.16816.F32.BF16 R68, R4.reuse, R20, R68 ;  /* 0x000000140444723c */ /* 0x042ff00000041844 */
[C---:B------:R-:W-:Y:S01]  /*3f60*/  HMMA.16816.F32.BF16 R64, R4.reuse, R22, R64 ;  /* 0x000000160440723c */ /* 0x040fe20000041840 */
[----:B------:R-:W-:Y:S07]  /*3f70*/  LDSM.16.MT88.4 R20, [R225+0x1100] ;  /* 0x00110000e114783b */ /* 0x000fee0000004200 */
[C---:B--2---:R-:W-:Y:S07]  /*3f80*/  HMMA.16816.F32.BF16 R44, R4.reuse, R8, R52 ;  /* 0x00000008042c723c */ /* 0x044fee0000041834 */
[----:B------:R-:W-:Y:S01]  /*3f90*/  IMAD.MOV.U32 R53, RZ, RZ, R32 ;  /* 0x000000ffff357224 */ /* 0x000fe200078e0020 */
[----:B------:R-:W-:Y:S01]  /*3fa0*/  MOV R54, R31 ;  /* 0x0000001f00367202 */ /* 0x000fe20000000f00 */
[----:B---3--:R-:W-:Y:S01]  /*3fb0*/  HMMA.16816.F32.BF16 R32, R4, R24, R72 ;  /* 0x000000180420723c */ /* 0x008fe20000041848 */
[----:B------:R-:W-:-:S06]  /*3fc0*/  IMAD.MOV.U32 R55, RZ, RZ, R30 ;  /* 0x000000ffff377224 */ /* 0x000fcc00078e001e */
[----:B------:R-:W-:Y:S01]  /*3fd0*/  IMAD.MOV.U32 R73, RZ, RZ, R2 ;  /* 0x000000ffff497224 */ /* 0x000fe200078e0002 */
[----:B------:R-:W-:Y:S01]  /*3fe0*/  MOV R74, R252 ;  /* 0x000000fc004a7202 */ /* 0x000fe20000000f00 */
[--C-:B------:R-:W-:Y:S01]  /*3ff0*/  FFMA.FTZ R2, R107, c[0x0][0x2d0], -R12.reuse ;  /* 0x0000b4006b027a23 */ /* 0x100fe2000001080c */
[C---:B------:R-:W-:Y:S01]  /*4000*/  HMMA.16816.F32.BF16 R28, R4.reuse, R26, R76 ;  /* 0x0000001a041c723c */ /* 0x040fe2000004184c */
[----:B------:R-:W1:Y:S02]  /*4010*/  LDSM.16.MT88.4 R24, [R224+0x1100] ;  /* 0x00110000e018783b */ /* 0x000e640000004200 */
[----:B------:R2:W-:Y:S05]  /*4020*/  MUFU.EX2 R252, R2 ;  /* 0x0000000200fc7308 */ /* 0x0005ea0000000800 */
[C---:B----4-:R-:W-:Y:S08]  /*4030*/  HMMA.16816.F32.BF16 R60, R4.reuse, R16, R60 ;  /* 0x00000010043c723c */ /* 0x050ff0000004183c */
[----:B------:R-:W-:Y:S01]  /*4040*/  HMMA.16816.F32.BF16 R56, R4, R18, R56 ;  /* 0x000000120438723c */ /* 0x000fe20000041838 */
[----:B------:R-:W3:Y:S01]  /*4050*/  LDSM.16.MT88.4 R16, [R228+0x1100] ;  /* 0x00110000e410783b */ /* 0x000ee20000004200 */
[----:B--2---:R-:W-:-:S04]  /*4060*/  FFMA.FTZ R2, R106, c[0x0][0x2d0], -R12 ;  /* 0x0000b4006a027a23 */ /* 0x004fc8000001080c */
[----:B------:R2:W-:Y:S02]  /*4070*/  MUFU.EX2 R75, R2 ;  /* 0x00000002004b7308 */ /* 0x0005e40000000800 */
[----:B------:R-:W-:Y:S01]  /*4080*/  HMMA.16816.F32.BF16 R48, R4, R10, R48 ;  /* 0x0000000a0430723c */ /* 0x000fe20000041830 */
[----:B------:R-:W4:Y:S06]  /*4090*/  LDSM.16.MT88.4 R8, [R227+0x1100] ;  /* 0x00110000e308783b */ /* 0x000f2c0000004200 */
[----:B------:R-:W-:Y:S01]  /*40a0*/  FFMA.FTZ R4, R109, c[0x0][0x2d0], -R0 ;  /* 0x0000b4006d047a23 */ /* 0x000fe20000010800 */
[----:B------:R-:W-:Y:S01]  /*40b0*/  MOV R109, R249 ;  /* 0x000000f9006d7202 */ /* 0x000fe20000000f00 */
[----:B--2---:R-:W-:-:S04]  /*40c0*/  FFMA.FTZ R2, R105, c[0x0][0x2d0], -R12 ;  /* 0x0000b40069027a23 */ /* 0x004fc8000001080c */
[----:B------:R2:W-:Y:S02]  /*40d0*/  MUFU.EX2 R82, R2 ;  /* 0x0000000200527308 */ /* 0x0005e40000000800 */
[----:B--2---:R-:W-:-:S06]  /*40e0*/  FFMA.FTZ R2, R104, c[0x0][0x2d0], -R12 ;  /* 0x0000b40068027a23 */ /* 0x004fcc000001080c */
[----:B------:R2:W5:Y:S02]  /*40f0*/  MUFU.EX2 R52, R2 ;  /* 0x0000000200347308 */ /* 0x0005640000000800 */
[----:B--2---:R-:W-:Y:S01]  /*4100*/  FFMA.FTZ R2, R110, c[0x0][0x2d0], -R0 ;  /* 0x0000b4006e027a23 */ /* 0x004fe20000010800 */
[----:B-----5:R-:W-:Y:S01]  /*4110*/  F2FP.BF16.PACK_AB R6, R52, R82 ;  /* 0x000000523406723e */ /* 0x020fe200000010ff */
[----:B------:R-:W-:-:S04]  /*4120*/  IMAD.MOV.U32 R110, RZ, RZ, R250 ;  /* 0x000000ffff6e7224 */ /* 0x000fc800078e00fa */
[----:B------:R2:W-:Y:S02]  /*4130*/  MUFU.EX2 R250, R2 ;  /* 0x0000000200fa7308 */ /* 0x0005e40000000800 */
[----:B--2---:R-:W-:Y:S02]  /*4140*/  FFMA.FTZ R2, R108, c[0x0][0x2d0], -R0 ;  /* 0x0000b4006c027a23 */ /* 0x004fe40000010800 */
[----:B------:R-:W-:-:S04]  /*4150*/  IMAD.MOV.U32 R108, RZ, RZ, R251 ;  /* 0x000000ffff6c7224 */ /* 0x000fc800078e00fb */
[----:B------:R2:W5:Y:S02]  /*4160*/  MUFU.EX2 R251, R2 ;  /* 0x0000000200fb7308 */ /* 0x0005640000000800 */
[----:B--2---:R-:W-:Y:S01]  /*4170*/  FFMA.FTZ R2, R111, c[0x0][0x2d0], -R0 ;  /* 0x0000b4006f027a23 */ /* 0x004fe20000010800 */
[----:B-----5:R-:W-:Y:S01]  /*4180*/  F2FP.BF16.PACK_AB R5, R251, R250 ;  /* 0x000000fafb05723e */ /* 0x020fe200000010ff */
[----:B------:R-:W-:-:S04]  /*4190*/  IMAD.MOV.U32 R111, RZ, RZ, R199 ;  /* 0x000000ffff6f7224 */ /* 0x000fc800078e00c7 */
[----:B------:R2:W-:Y:S08]  /*41a0*/  MUFU.EX2 R199, R4 ;  /* 0x0000000400c77308 */ /* 0x0005f00000000800 */
[----:B------:R-:W5:Y:S01]  /*41b0*/  MUFU.EX2 R249, R2 ;  /* 0x0000000200f97308 */ /* 0x000f620000000800 */
[----:B--2---:R-:W-:Y:S02]  /*41c0*/  F2FP.BF16.PACK_AB R4, R75, R252 ;  /* 0x000000fc4b04723e */ /* 0x004fe400000010ff */
[----:B-----5:R-:W-:Y:S01]  /*41d0*/  F2FP.BF16.PACK_AB R7, R249, R199 ;  /* 0x000000c7f907723e */ /* 0x020fe200000010ff */
[----:B------:R-:W-:-:S06]  /*41e0*/  IMAD.MOV.U32 R2, RZ, RZ, R73 ;  /* 0x000000ffff027224 */ /* 0x000fcc00078e0049 */
[C---:B-1----:R-:W-:Y:S07]  /*41f0*/  HMMA.16816.F32.BF16 R136, R4.reuse, R24, R136 ;  /* 0x000000180488723c */ /* 0x042fee0000041888 */
[----:B------:R-:W-:Y:S01]  /*4200*/  MOV R24, R74 ;  /* 0x0000004a00187202 */ /* 0x000fe20000000f00 */
[----:B------:R-:W-:Y:S01]  /*4210*/  IMAD.MOV.U32 R25, RZ, RZ, R75 ;  /* 0x000000ffff197224 */ /* 0x000fe200078e004b */
[C---:B------:R-:W-:Y:S07]  /*4220*/  HMMA.16816.F32.BF16 R76, R4.reuse, R20, R144 ;  /* 0x00000014044c723c */ /* 0x040fee0000041890 */
[----:B------:R-:W-:Y:S01]  /*4230*/  IMAD.MOV.U32 R145, RZ, RZ, R24 ;  /* 0x000000ffff917224 */ /* 0x000fe200078e0018 */
[----:B------:R-:W-:Y:S01]  /*4240*/  HMMA.16816.F32.BF16 R72, R4, R26, R148 ;  /* 0x0000001a0448723c */ /* 0x000fe20000041894 */
[----:B------:R-:W-:-:S02]  /*4250*/  IMAD.MOV.U32 R144, RZ, RZ, R25 ;  /* 0x000000ffff907224 */ /* 0x000fc400078e0019 */
[----:B------:R-:W1:Y:S04]  /*4260*/  LDSM.16.MT88.4 R24, [R224+0x4100] ;  /* 0x00410000e018783b */ /* 0x000e680000004200 */
[----:B------:R-:W-:Y:S01]  /*4270*/  IMAD.MOV.U32 R148, RZ, RZ, R82 ;  /* 0x000000ffff947224 */ /* 0x000fe200078e0052 */
[----:B------:R-:W-:Y:S01]  /*4280*/  MOV R149, R83 ;  /* 0x0000005300957202 */ /* 0x000fe20000000f00 */
[----:B------:R-:W-:Y:S01]  /*4290*/  IMAD.MOV.U32 R150, RZ, RZ, R80 ;  /* 0x000000ffff967224 */ /* 0x000fe200078e0050 */
[----:B---3--:R-:W-:Y:S01]  /*42a0*/  HMMA.16816.F32.BF16 R104, R4, R16, R128 ;  /* 0x000000100468723c */ /* 0x008fe20000041880 */
[----:B------:R-:W-:Y:S02]  /*42b0*/  IMAD.MOV.U32 R151, RZ, RZ, R81 ;  /* 0x000000ffff977224 */ /* 0x000fe400078e0051 */
[----:B------:R-:W-:-:S02]  /*42c0*/  IMAD.MOV.U32 R147, RZ, RZ, R150 ;  /* 0x000000ffff937224 */ /* 0x000fc400078e0096 */
[----:B------:R-:W-:Y:S01]  /*42d0*/  IMAD.MOV.U32 R150, RZ, RZ, R110 ;  /* 0x000000ffff967224 */ /* 0x000fe200078e006e */
[----:B------:R-:W-:Y:S01]  /*42e0*/  MOV R146, R151 ;  /* 0x0000009700927202 */ /* 0x000fe20000000f00 */
[----:B------:R-:W-:Y:S01]  /*42f0*/  IMAD.MOV.U32 R128, RZ, RZ, R111 ;  /* 0x000000ffff807224 */ /* 0x000fe200078e006f */
[C---:B------:R-:W-:Y:S01]  /*4300*/  HMMA.16816.F32.BF16 R80, R4.reuse, R22, R140 ;  /* 0x000000160450723c */ /* 0x040fe2000004188c */
[----:B------:R-:W2:Y:S01]  /*4310*/  LDSM.16.MT88.4 R20, [R225+0x4100] ;  /* 0x00410000e114783b */ /* 0x000ea20000004200 */
[----:B------:R-:W-:Y:S01]  /*4320*/  MOV R131, R148 ;  /* 0x0000009400837202 */ /* 0x000fe20000000f00 */
[----:B------:R-:W-:Y:S01]  /*4330*/  IMAD.MOV.U32 R148, RZ, RZ, R109 ;  /* 0x000000ffff947224 */ /* 0x000fe200078e006d */
[----:B------:R-:W-:Y:S01]  /*4340*/  MOV R129, R2 ;  /* 0x0000000200817202 */ /* 0x000fe20000000f00 */
[----:B------:R-:W-:Y:S02]  /*4350*/  FFMA.FTZ R2, R161, c[0x0][0x2d0], -R12 ;  /* 0x0000b400a1027a23 */ /* 0x000fe4000001080c */
[----:B------:R-:W-:Y:S01]  /*4360*/  MOV R141, R108 ;  /* 0x0000006c008d7202 */ /* 0x000fe20000000f00 */
[----:B------:R-:W-:Y:S01]  /*4370*/  HMMA.16816.F32.BF16 R112, R4, R18, R112 ;  /* 0x000000120470723c */ /* 0x000fe20000041870 */
[----:B------:R-:W3:Y:S01]  /*4380*/  LDSM.16.MT88.4 R16, [R228+0x4100] ;  /* 0x00410000e410783b */ /* 0x000ee20000004200 */
[----:B------:R-:W-:Y:S01]  /*4390*/  IMAD.MOV.U32 R130, RZ, RZ, R149 ;  /* 0x000000ffff827224 */ /* 0x000fe200078e0095 */
[----:B------:R-:W-:Y:S01]  /*43a0*/  MOV R140, R53 ;  /* 0x00000035008c7202 */ /* 0x000fe20000000f00 */
[----:B------:R-:W-:-:S02]  /*43b0*/  IMAD.MOV.U32 R149, RZ, RZ, R52 ;  /* 0x000000ffff957224 */ /* 0x000fc400078e0034 */
[----:B------:R-:W-:Y:S02]  /*43c0*/  IMAD.MOV.U32 R143, RZ, RZ, R54 ;  /* 0x000000ffff8f7224 */ /* 0x000fe400078e0036 */
[----:B----4-:R-:W-:Y:S01]  /*43d0*/  HMMA.16816.F32.BF16 R116, R4, R8, R116 ;  /* 0x000000080474723c */ /* 0x010fe20000041874 */
[----:B------:R-:W-:-:S07]  /*43e0*/  IMAD.MOV.U32 R142, RZ, RZ, R55 ;  /* 0x000000ffff8e7224 */ /* 0x000fce00078e0037 */
        /* <DEDUP_REMOVED lines=12> */
[C---:B------:R-:W-:Y:S01]  /*44b0*/  HMMA.16816.F32.BF16 R36, R4.reuse, R10, R36 ;  /* 0x0000000a0424723c */ /* 0x040fe20000041824 */
[----:B------:R-:W4:Y:S07]  /*44c0*/  LDSM.16.MT88.4 R8, [R228+0x7100] ;  /* 0x00710000e408783b */ /* 0x000f2e0000004200 */
[C---:B-1----:R-:W-:Y:S08]  /*44d0*/  HMMA.16816.F32.BF16 R32, R4.reuse, R24, R32 ;  /* 0x000000180420723c */ /* 0x042ff00000041820 */
[C---:B--2---:R-:W-:Y:S07]  /*44e0*/  HMMA.16816.F32.BF16 R84, R4.reuse, R20, R68 ;  /* 0x000000140454723c */ /* 0x044fee0000041844 */
[----:B------:R-:W-:Y:S01]  /*44f0*/  MOV R71, R167 ;  /* 0x000000a700477202 */ /* 0x000fe20000000f00 */
[----:B------:R-:W-:Y:S01]  /*4500*/  IMAD.MOV.U32 R69, RZ, RZ, R181 ;  /* 0x000000ffff457224 */ /* 0x000fe200078e00b5 */
[----:B------:R1:W-:Y:S01]  /*4510*/  MUFU.EX2 R167, R2 ;  /* 0x0000000200a77308 */ /* 0x0003e20000000800 */
[----:B------:R-:W-:Y:S01]  /*4520*/  IMAD.MOV.U32 R70, RZ, RZ, R180 ;  /* 0x000000ffff467224 */ /* 0x000fe200078e00b4 */
[----:B------:R-:W-:Y:S01]  /*4530*/  HMMA.16816.F32.BF16 R28, R4, R26, R28 ;  /* 0x0000001a041c723c */ /* 0x000fe2000004181c */
[----:B------:R-:W2:Y:S01]  /*4540*/  LDSM.16.MT88.4 R24, [R224+0x1900] ;  /* 0x00190000e018783b */ /* 0x000ea20000004200 */
[----:B------:R-:W-:Y:S01]  /*4550*/  MOV R68, R182 ;  /* 0x000000b600447202 */ /* 0x000fe20000000f00 */
[----:B------:R-:W-:-:S05]  /*4560*/  IMAD.MOV.U32 R161, RZ, RZ, R69 ;  /* 0x000000ffffa17224 */ /* 0x000fca00078e0045 */
[----:B------:R-:W-:Y:S01]  /*4570*/  HMMA.16816.F32.BF16 R64, R4, R22, R64 ;  /* 0x000000160440723c */ /* 0x000fe20000041840 */
[----:B------:R-:W5:Y:S01]  /*4580*/  LDSM.16.MT88.4 R20, [R225+0x1900] ;  /* 0x00190000e114783b */ /* 0x000f620000004200 */
[----:B-1----:R-:W-:-:S06]  /*4590*/  FFMA.FTZ R2, R160, c[0x0][0x2d0], -R12 ;  /* 0x0000b400a0027a23 */ /* 0x002fcc000001080c */
[C---:B---3--:R-:W-:Y:S01]  /*45a0*/  HMMA.16816.F32.BF16 R52, R4.reuse, R16, R60 ;  /* 0x000000100434723c */ /* 0x048fe2000004183c */
[----:B------:R-:W-:Y:S01]  /*45b0*/  IMAD.MOV.U32 R160, RZ, RZ, R71 ;  /* 0x000000ffffa07224 */ /* 0x000fe200078e0047 */
[----:B------:R1:W-:Y:S06]  /*45c0*/  MUFU.EX2 R181, R2 ;  /* 0x0000000200b57308 */ /* 0x0003ec0000000800 */
[C---:B------:R-:W-:Y:S01]  /*45d0*/  HMMA.16816.F32.BF16 R56, R4.reuse, R18, R56 ;  /* 0x000000120438723c */ /* 0x040fe20000041838 */
[----:B------:R-:W3:Y:S07]  /*45e0*/  LDSM.16.MT88.4 R16, [R228+0x1900] ;  /* 0x00190000e410783b */ /* 0x000eee0000004200 */
[----:B----4-:R-:W-:Y:S01]  /*45f0*/  HMMA.16816.F32.BF16 R44, R4, R8, R44 ;  /* 0x00000008042c723c */ /* 0x010fe2000004182c */
[----:B-1----:R-:W-:-:S02]  /*4600*/  FFMA.FTZ R2, R134, c[0x0][0x2d0], -R12 ;  /* 0x0000b40086027a23 */ /* 0x002fc4000001080c */
[----:B------:R-:W-:Y:S02]  /*4610*/  IMAD.MOV.U32 R134, RZ, RZ, R140 ;  /* 0x000000ffff867224 */ /* 0x000fe400078e008c */
[----:B------:R1:W-:Y:S03]  /*4620*/  MUFU.EX2 R180, R2 ;  /* 0x0000000200b47308 */ /* 0x0003e60000000800 */
[----:B------:R-:W-:Y:S01]  /*4630*/  HMMA.16816.F32.BF16 R48, R4, R10, R48 ;  /* 0x0000000a0430723c */ /* 0x000fe20000041830 */
[----:B------:R-:W4:Y:S06]  /*4640*/  LDSM.16.MT88.4 R8, [R227+0x1900] ;  /* 0x00190000e308783b */ /* 0x000f2c0000004200 */
[----:B------:R-:W-:-:S02]  /*4650*/  FFMA.FTZ R4, R163, c[0x0][0x2d0], -R0 ;  /* 0x0000b400a3047a23 */ /* 0x000fc40000010800 */
[----:B------:R-:W-:Y:S02]  /*4660*/  IMAD.MOV.U32 R163, RZ, RZ, R68 ;  /* 0x000000ffffa37224 */ /* 0x000fe400078e0044 */
[----:B-1----:R-:W-:Y:S01]  /*4670*/  FFMA.FTZ R2, R133, c[0x0][0x2d0], -R12 ;  /* 0x0000b40085027a23 */ /* 0x002fe2000001080c */
[----:B------:R-:W-:-:S03]  /*4680*/  MOV R133, R70 ;  /* 0x0000004600857202 */ /* 0x000fc60000000f00 */
[----:B------:R1:W1:Y:S02]  /*4690*/  MUFU.EX2 R182, R2 ;  /* 0x0000000200b67308 */ /* 0x0002640000000800 */
[----:B-1----:R-:W-:Y:S01]  /*46a0*/  FFMA.FTZ R2, R164, c[0x0][0x2d0], -R0 ;  /* 0x0000b400a4027a23 */ /* 0x002fe20000010800 */
[----:B------:R-:W-:Y:S01]  /*46b0*/  F2FP.BF16.PACK_AB R6, R182, R180 ;  /* 0x000000b4b606723e */ /* 0x000fe200000010ff */
[----:B------:R-:W-:-:S04]  /*46c0*/  IMAD.MOV.U32 R164, RZ, RZ, R150 ;  /* 0x000000ffffa47224 */ /* 0x000fc800078e0096 */
[----:B------:R1:W-:Y:S02]  /*46d0*/  MUFU.EX2 R151, R2 ;  /* 0x0000000200977308 */ /* 0x0003e40000000800 */
[----:B-1----:R-:W-:Y:S02]  /*46e0*/  FFMA.FTZ R2, R162, c[0x0][0x2d0], -R0 ;  /* 0x0000b400a2027a23 */ /* 0x002fe40000010800 */
[----:B------:R-:W-:Y:S02]  /*46f0*/  IMAD.MOV.U32 R162, RZ, RZ, R142 ;  /* 0x000000ffffa27224 */ /* 0x000fe400078e008e */
[----:B------:R-:W-:Y:S01]  /*4700*/  IMAD.MOV.U32 R142, RZ, RZ, R143 ;  /* 0x000000ffff8e7224 */ /* 0x000fe200078e008f */
[----:B------:R-:W-:Y:S02]  /*4710*/  MOV R143, R166 ;  /* 0x000000a6008f7202 */ /* 0x000fe40000000f00 */
[----:B------:R1:W1:Y:S02]  /*4720*/  MUFU.EX2 R166, R2 ;  /* 0x0000000200a67308 */ /* 0x0002640000000800 */
[----:B-1----:R-:W-:Y:S01]  /*4730*/  FFMA.FTZ R2, R165, c[0x0][0x2d0], -R0 ;  /* 0x0000b400a5027a23 */ /* 0x002fe20000010800 */
[----:B------:R-:W-:-:S05]  /*4740*/  MOV R165, R149 ;  /* 0x0000009500a57202 */ /* 0x000fca0000000f00 */
[----:B------:R1:W-:Y:S01]  /*4750*/  MUFU.EX2 R149, R4 ;  /* 0x0000000400957308 */ /* 0x0003e20000000800 */
[----:B------:R-:W-:-:S07]  /*4760*/  F2FP.BF16.PACK_AB R5, R166, R151 ;  /* 0x00000097a605723e */ /* 0x000fce00000010ff */
[----:B------:R-:W2:Y:S01]  /*4770*/  MUFU.EX2 R150, R2 ;  /* 0x0000000200967308 */ /* 0x000ea20000000800 */
[----:B-1----:R-:W-:Y:S02]  /*4780*/  F2FP.BF16.PACK_AB R4, R181, R167 ;  /* 0x000000a7b504723e */ /* 0x002fe400000010ff */
[----:B--2---:R-:W-:Y:S01]  /*4790*/  F2FP.BF16.PACK_AB R7, R150, R149 ;  /* 0x000000959607723e */ /* 0x004fe200000010ff */
[----:B------:R-:W-:-:S06]  /*47a0*/  IMAD.MOV.U32 R2, RZ, RZ, R141 ;  /* 0x000000ffff027224 */ /* 0x000fcc00078e008d */
[C---:B------:R-:W-:Y:S08]  /*47b0*/  HMMA.16816.F32.BF16 R136, R4.reuse, R24, R136 ;  /* 0x000000180488723c */ /* 0x040ff00000041888 */
[C---:B------:R-:W-:Y:S01]  /*47c0*/  HMMA.16816.F32.BF16 R60, R4.reuse, R26, R72 ;  /* 0x0000001a043c723c */ /* 0x040fe20000041848 */
[----:B------:R-:W1:Y:S07]  /*47d0*/  LDSM.16.MT88.4 R24, [R224+0x4900] ;  /* 0x00490000e018783b */ /* 0x000e6e0000004200 */
[C---:B-----5:R-:W-:Y:S08]  /*47e0*/  HMMA.16816.F32.BF16 R68, R4.reuse, R20, R76 ;  /* 0x000000140444723c */ /* 0x060ff0000004184c */
[C---:B------:R-:W-:Y:S01]  /*47f0*/  HMMA.16816.F32.BF16 R72, R4.reuse, R22, R80 ;  /* 0x000000160448723c */ /* 0x040fe20000041850 */
[----:B------:R-:W2:Y:S07]  /*4800*/  LDSM.16.MT88.4 R20, [R225+0x4900] ;  /* 0x00490000e114783b */ /* 0x000eae0000004200 */
[C---:B---3--:R-:W-:Y:S07]  /*4810*/  HMMA.16816.F32.BF16 R76, R4.reuse, R16, R104 ;  /* 0x00000010044c723c */ /* 0x048fee0000041868 */
[----:B------:R-:W-:Y:S01]  /*4820*/  MOV R104, R142 ;  /* 0x0000008e00687202 */ /* 0x000fe20000000f00 */
[----:B------:R-:W-:Y:S01]  /*4830*/  HMMA.16816.F32.BF16 R80, R4, R18, R112 ;  /* 0x000000120450723c */ /* 0x000fe20000041870 */
[----:B------:R-:W3:Y:S01]  /*4840*/  LDSM.16.MT88.4 R16, [R228+0x4900] ;  /* 0x00490000e410783b */ /* 0x000ee20000004200 */
[----:B------:R-:W-:Y:S01]  /*4850*/  IMAD.MOV.U32 R105, RZ, RZ, R143 ;  /* 0x000000ffff697224 */ /* 0x000fe200078e008f */
[----:B------:R-:W-:Y:S01]  /*4860*/  MOV R107, R170 ;  /* 0x000000aa006b7202 */ /* 0x000fe20000000f00 */
[----:B------:R-:W-:-:S03]  /*4870*/  IMAD.MOV.U32 R106, RZ, RZ, R171 ;  /* 0x000000ffff6a7224 */ /* 0x000fc600078e00ab */
[----:B------:R-:W-:Y:S01]  /*4880*/  IMAD.MOV.U32 R114, RZ, RZ, R169 ;  /* 0x000000ffff727224 */ /* 0x000fe200078e00a9 */
[----:B----4-:R-:W-:Y:S01]  /*4890*/  HMMA.16816.F32.BF16 R140, R4, R10, R108 ;  /* 0x0000000a048c723c */ /* 0x010fe2000004186c */
[----:B------:R-:W-:-:S07]  /*48a0*/  IMAD.MOV.U32 R115, RZ, RZ, R168 ;  /* 0x000000ffff737224 */ /* 0x000fce00078e00a8 */
[C---:B------:R-:W-:Y:S01]  /*48b0*/  HMMA.16816.F32.BF16 R168, R4.reuse, R8, R116 ;  /* 0x0000000804a8723c */ /* 0x040fe20000041874 */
[----:B------:R-:W4:Y:S07]  /*48c0*/  LDSM.16.MT88.4 R8, [R227+0x4900] ;  /* 0x00490000e308783b */ /* 0x000f2e0000004200 */
[C---:B-1----:R-:W-:Y:S07]  /*48d0*/  HMMA.16816.F32.BF16 R124, R4.reuse, R24, R124 ;  /* 0x00000018047c723c */ /* 0x042fee000004187c */
[----:B------:R-:W-:Y:S01]  /*48e0*/  MOV R24, R114 ;  /* 0x0000007200187202 */ /* 0x000fe20000000f00 */
[----:B------:R-:W-:Y:S01]  /*48f0*/  IMAD.MOV.U32 R25, RZ, RZ, R115 ;  /* 0x000000ffff197224 */ /* 0x000fe200078e0073 */
[C---:B--2---:R-:W-:Y:S08]  /*4900*/  HMMA.16816.F32.BF16 R116, R4.reuse, R22, R96 ;  /* 0x000000160474723c */ /* 0x044ff00000041860 */
[C---:B------:R-:W-:Y:S08]  /*4910*/  HMMA.16816.F32.BF16 R112, R4.reuse, R26, R120 ;  /* 0x0000001a0470723c */ /* 0x040ff00000041878 */
[C---:B---3--:R-:W-:Y:S07]  /*4920*/  HMMA.16816.F32.BF16 R120, R4.reuse, R16, R92 ;  /* 0x000000100478723c */ /* 0x048fee000004185c */
[----:B------:R-:W-:Y:S01]  /*4930*/  IMAD.MOV.U32 R95, RZ, RZ, R24 ;  /* 0x000000ffff5f7224 */ /* 0x000fe200078e0018 */
[----:B------:R-:W-:Y:S01]  /*4940*/  MOV R94, R25 ;  /* 0x00000019005e7202 */ /* 0x000fe20000000f00 */
[----:B------:R-:W-:Y:S01]  /*4950*/  HMMA.16816.F32.BF16 R108, R4, R20, R100 ;  /* 0x00000014046c723c */ /* 0x000fe20000041864 */
[----:B------:R-:W1:Y:S01]  /*4960*/  LDSM.16.MT88.4 R24, [R227+0x7900] ;  /* 0x00790000e318783b */ /* 0x000e620000004200 */
[----:B------:R-:W-:Y:S01]  /*4970*/  MOV R92, R163 ;  /* 0x000000a3005c7202 */ /* 0x000fe20000000f00 */
[----:B------:R-:W-:-:S02]  /*4980*/  IMAD.MOV.U32 R163, RZ, RZ, R128 ;  /* 0x000000ffffa37224 */ /* 0x000fc400078e0080 */
[----:B------:R-:W2:Y:S01]  /*4990*/  LDSM.16.MT88.4 R20, [R224+0x7900] ;  /* 0x00790000e014783b */ /* 0x000ea20000004200 */
[----:B------:R-:W-:Y:S01]  /*49a0*/  IMAD.MOV.U32 R93, RZ, RZ, R104 ;  /* 0x000000ffff5d7224 */ /* 0x000fe200078e0068 */
[----:B------:R-:W-:Y:S01]  /*49b0*/  MOV R101, R106 ;  /* 0x0000006a00657202 */ /* 0x000fe20000000f00 */
[----:B------:R-:W-:Y:S01]  /*49c0*/  HMMA.16816.F32.BF16 R96, R4, R18, R88 ;  /* 0x000000120460723c */ /* 0x000fe20000041858 */
[----:B------:R-:W-:Y:S01]  /*49d0*/  IMAD.MOV.U32 R103, RZ, RZ, R2 ;  /* 0x000000ffff677224 */ /* 0x000fe200078e0002 */
[----:B------:R-:W3:Y:S01]  /*49e0*/  LDSM.16.MT88.4 R16, [R225+0x7900] ;  /* 0x00790000e110783b */ /* 0x000ee20000004200 */
[----:B------:R-:W-:Y:S02]  /*49f0*/  IMAD.MOV.U32 R2, RZ, RZ, R129 ;  /* 0x000000ffff027224 */ /* 0x000fe400078e0081 */
[----:B------:R-:W-:Y:S02]  /*4a00*/  IMAD.MOV.U32 R100, RZ, RZ, R105 ;  /* 0x000000ffff647224 */ /* 0x000fe400078e0069 */
[----:B------:R-:W-:Y:S01]  /*4a10*/  MOV R88, R144 ;  /* 0x0000009000587202 */ /* 0x000fe20000000f00 */
[----:B------:R-:W-:Y:S01]  /*4a20*/  IMAD.MOV.U32 R89, RZ, RZ, R145 ;  /* 0x000000ffff597224 */ /* 0x000fe200078e0091 */
[----:B------:R-:W-:Y:S01]  /*4a30*/  MOV R91, R147 ;  /* 0x00000093005b7202 */ /* 0x000fe20000000f00 */
[----:B------:R-:W-:-:S02]  /*4a40*/  IMAD.MOV.U32 R90, RZ, RZ, R146 ;  /* 0x000000ffff5a7224 */ /* 0x000fc400078e0092 */
[----:B----4-:R-:W-:Y:S01]  /*4a50*/  HMMA.16816.F32.BF16 R144, R4, R8, R40 ;  /* 0x000000080490723c */ /* 0x010fe20000041828 */
[----:B------:R-:W-:-:S06]  /*4a60*/  IMAD.MOV.U32 R102, RZ, RZ, R107 ;  /* 0x000000ffff667224 */ /* 0x000fcc00078e006b */
[----:B------:R-:W-:Y:S02]  /*4a70*/  IMAD.MOV.U32 R42, RZ, RZ, R130 ;  /* 0x000000ffff2a7224 */ /* 0x000fe400078e0082 */
[----:B------:R-:W-:Y:S02]  /*4a80*/  IMAD.MOV.U32 R43, RZ, RZ, R131 ;  /* 0x000000ffff2b7224 */ /* 0x000fe400078e0083 */
[----:B------:R-:W-:Y:S01]  /*4a90*/  HMMA.16816.F32.BF16 R128, R4, R10, R36 ;  /* 0x0000000a0480723c */ /* 0x000fe20000041824 */
[----:B------:R-:W4:Y:S06]  /*4aa0*/  LDSM.16.MT88.4 R8, [R228+0x7900] ;  /* 0x00790000e408783b */ /* 0x000f2c0000004200 */
[----:B------:R-:W-:-:S02]  /*4ab0*/  IMAD.MOV.U32 R38, RZ, RZ, R90 ;  /* 0x000000ffff267224 */ /* 0x000fc400078e005a */
[----:B------:R-:W-:Y:S01]  /*4ac0*/  IMAD.MOV.U32 R39, RZ, RZ, R91 ;  /* 0x000000ffff277224 */ /* 0x000fe200078e005b */
[C---:B-1----:R-:W-:Y:S07]  /*4ad0*/  HMMA.16816.F32.BF16 R32, R4.reuse, R24, R32 ;  /* 0x000000180420723c */ /* 0x042fee0000041820 */
[----:B------:R-:W-:Y:S01]  /*4ae0*/  MOV R25, R2 ;  /* 0x0000000200197202 */ /* 0x000fe20000000f00 */
[----:B------:R-:W-:Y:S01]  /*4af0*/  FFMA.FTZ R2, R175, c[0x0][0x2d0], -R12 ;  /* 0x0000b400af027a23 */ /* 0x000fe2000001080c */
[----:B--2---:R-:W-:Y:S01]  /*4b00*/  HMMA.16816.F32.BF16 R104, R4, R20, R84 ;  /* 0x000000140468723c */ /* 0x004fe20000041854 */
[----:B------:R-:W-:-:S02]  /*4b10*/  IMAD.MOV.U32 R175, RZ, RZ, R148 ;  /* 0x000000ffffaf7224 */ /* 0x000fc400078e0094 */
[----:B------:R1:W-:Y:S01]  /*4b20*/  MUFU.EX2 R148, R2 ;  /* 0x0000000200947308 */ /* 0x0003e20000000800 */
[----:B------:R-:W-:-:S03]  /*4b30*/  IMAD.MOV.U32 R24, RZ, RZ, R163 ;  /* 0x000000ffff187224 */ /* 0x000fc600078e00a3 */
[----:B------:R-:W-:Y:S01]  /*4b40*/  IMAD.MOV.U32 R85, RZ, RZ, R88 ;  /* 0x000000ffff557224 */ /* 0x000fe200078e0058 */
[----:B------:R-:W-:Y:S01]  /*4b50*/  MOV R84, R89 ;  /* 0x0000005900547202 */ /* 0x000fe20000000f00 */
[----:B------:R-:W-:Y:S01]  /*4b60*/  IMAD.MOV.U32 R86, RZ, RZ, R43 ;  /* 0x000000ffff567224 */ /* 0x000fe200078e002b */
[C---:B------:R-:W-:Y:S01]  /*4b70*/  HMMA.16816.F32.BF16 R88, R4.reuse, R22, R64 ;  /* 0x000000160458723c */ /* 0x040fe20000041840 */
[----:B------:R-:W-:Y:S01]  /*4b80*/  MOV R87, R42 ;  /* 0x0000002a00577202 */ /* 0x000fe20000000f00 */
[----:B------:R-:W-:Y:S06]  /*4b90*/  LDSM.16.MT88.4 R20, [R224+0x2100] ;  /* 0x00210000e014783b */ /* 0x000fec0000004200 */
[----:B---3--:R-:W-:Y:S01]  /*4ba0*/  HMMA.16816.F32.BF16 R64, R4, R16, R52 ;  /* 0x000000100440723c */ /* 0x008fe20000041834 */
[----:B-1----:R-:W-:Y:S01]  /*4bb0*/  FFMA.FTZ R2, R174, c[0x0][0x2d0], -R12 ;  /* 0x0000b400ae027a23 */ /* 0x002fe2000001080c */
[----:B------:R-:W-:-:S03]  /*4bc0*/  MOV R174, R162 ;  /* 0x000000a200ae7202 */ /* 0x000fc60000000f00 */
[----:B------:R1:W2:Y:S03]  /*4bd0*/  MUFU.EX2 R162, R2 ;  /* 0x0000000200a27308 */ /* 0x0002a60000000800 */
[C---:B------:R-:W-:Y:S01]  /*4be0*/  HMMA.16816.F32.BF16 R56, R4.reuse, R18, R56 ;  /* 0x000000120438723c */ /* 0x040fe20000041838 */
[----:B------:R-:W3:Y:S07]  /*4bf0*/  LDSM.16.MT88.4 R16, [R225+0x2100] ;  /* 0x00210000e110783b */ /* 0x000eee0000004200 */
[----:B----4-:R-:W-:Y:S01]  /*4c00*/  HMMA.16816.F32.BF16 R40, R4, R8, R44 ;  /* 0x000000080428723c */ /* 0x010fe2000004182c */
[----:B-1----:R-:W-:-:S02]  /*4c10*/  FFMA.FTZ R2, R173, c[0x0][0x2d0], -R12 ;  /* 0x0000b400ad027a23 */ /* 0x002fc4000001080c */
[----:B------:R-:W-:-:S05]  /*4c20*/  IMAD.MOV.U32 R173, RZ, RZ, R164 ;  /* 0x000000ffffad7224 */ /* 0x000fca00078e00a4 */
[C---:B------:R-:W-:Y:S01]  /*4c30*/  HMMA.16816.F32.BF16 R48, R4.reuse, R10, R48 ;  /* 0x0000000a0430723c */ /* 0x040fe20000041830 */
[----:B------:R1:W-:Y:S01]  /*4c40*/  MUFU.EX2 R163, R2 ;  /* 0x0000000200a37308 */ /* 0x0003e20000000800 */
[----:B------:R-:W4:Y:S06]  /*4c50*/  LDSM.16.MT88.4 R8, [R228+0x2100] ;  /* 0x00210000e408783b */ /* 0x000f2c0000004200 */
[----:B------:R-:W-:Y:S07]  /*4c60*/  HMMA.16816.F32.BF16 R28, R4, R26, R28 ;  /* 0x0000001a041c723c */ /* 0x000fee000004181c */
[----:B------:R-:W-:Y:S01]  /*4c70*/  MOV R26, R133 ;  /* 0x00000085001a7202 */ /* 0x000fe20000000f00 */
[----:B------:R-:W-:Y:S01]  /*4c80*/  IMAD.MOV.U32 R27, RZ, RZ, R160 ;  /* 0x000000ffff1b7224 */ /* 0x000fe200078e00a0 */
[----:B--2---:R-:W-:Y:S01]  /*4c90*/  F2FP.BF16.PACK_AB R4, R162, R148 ;  /* 0x00000094a204723e */ /* 0x004fe200000010ff */
[----:B-1----:R-:W-:Y:S01]  /*4ca0*/  FFMA.FTZ R2, R172, c[0x0][0x2d0], -R12 ;  /* 0x0000b400ac027a23 */ /* 0x002fe2000001080c */
[----:B------:R-:W-:-:S03]  /*4cb0*/  MOV R172, R134 ;  /* 0x0000008600ac7202 */ /* 0x000fc60000000f00 */
[----:B------:R1:W2:Y:S02]  /*4cc0*/  MUFU.EX2 R164, R2 ;  /* 0x0000000200a47308 */ /* 0x0002a40000000800 */
[----:B-1----:R-:W-:Y:S01]  /*4cd0*/  FFMA.FTZ R2, R197, c[0x0][0x2d0], -R0 ;  /* 0x0000b400c5027a23 */ /* 0x002fe20000010800 */
[----:B--2---:R-:W-:Y:S01]  /*4ce0*/  F2FP.BF16.PACK_AB R6, R164, R163 ;  /* 0x000000a3a406723e */ /* 0x004fe200000010ff */
[----:B------:R-:W-:-:S04]  /*4cf0*/  IMAD.MOV.U32 R197, RZ, RZ, R38 ;  /* 0x000000ffffc57224 */ /* 0x000fc800078e0026 */
[----:B------:R1:W-:Y:S02]  /*4d00*/  MUFU.EX2 R134, R2 ;  /* 0x0000000200867308 */ /* 0x0003e40000000800 */
[----:B-1----:R-:W-:Y:S02]  /*4d10*/  FFMA.FTZ R2, R196, c[0x0][0x2d0], -R0 ;  /* 0x0000b400c4027a23 */ /* 0x002fe40000010800 */
[----:B------:R-:W-:-:S04]  /*4d20*/  IMAD.MOV.U32 R196, RZ, RZ, R161 ;  /* 0x000000ffffc47224 */ /* 0x000fc800078e00a1 */
[----:B------:R1:W2:Y:S02]  /*4d30*/  MUFU.EX2 R161, R2 ;  /* 0x0000000200a17308 */ /* 0x0002a40000000800 */
[----:B-1----:R-:W-:Y:S01]  /*4d40*/  FFMA.FTZ R2, R183, c[0x0][0x2d0], -R0 ;  /* 0x0000b400b7027a23 */ /* 0x002fe20000010800 */
[----:B--2---:R-:W-:Y:S01]  /*4d50*/  F2FP.BF16.PACK_AB R5, R161, R134 ;  /* 0x00000086a105723e */ /* 0x004fe200000010ff */
[----:B------:R-:W-:-:S04]  /*4d60*/  IMAD.MOV.U32 R183, RZ, RZ, R39 ;  /* 0x000000ffffb77224 */ /* 0x000fc800078e0027 */
[----:B------:R1:W-:Y:S02]  /*4d70*/  MUFU.EX2 R133, R2 ;  /* 0x0000000200857308 */ /* 0x0003e40000000800 */
[----:B-1----:R-:W-:Y:S02]  /*4d80*/  FFMA.FTZ R2, R198, c[0x0][0x2d0], -R0 ;  /* 0x0000b400c6027a23 */ /* 0x002fe40000010800 */
[----:B------:R-:W-:-:S04]  /*4d90*/  IMAD.MOV.U32 R198, RZ, RZ, R25 ;  /* 0x000000ffffc67224 */ /* 0x000fc800078e0019 */
[----:B------:R-:W1:Y:S02]  /*4da0*/  MUFU.EX2 R160, R2 ;  /* 0x0000000200a07308 */ /* 0x000e640000000800 */
[----:B-1----:R-:W-:Y:S01]  /*4db0*/  F2FP.BF16.PACK_AB R7, R160, R133 ;  /* 0x00000085a007723e */ /* 0x002fe200000010ff */
[----:B------:R-:W-:Y:S02]  /*4dc0*/  IMAD.MOV.U32 R2, RZ, RZ, R173 ;  /* 0x000000ffff027224 */ /* 0x000fe400078e00ad */
[----:B------:R-:W-:Y:S02]  /*4dd0*/  IMAD.MOV.U32 R173, RZ, RZ, R103 ;  /* 0x000000ffffad7224 */ /* 0x000fe400078e0067 */
[----:B------:R-:W-:Y:S02]  /*4de0*/  FFMA.FTZ R2, R2, c[0x0][0x2d0], -R12 ;  /* 0x0000b40002027a23 */ /* 0x000fe4000001080c */
[C---:B---3--:R-:W-:Y:S08]  /*4df0*/  HMMA.16816.F32.BF16 R52, R4.reuse, R16, R68 ;  /* 0x000000100434723c */ /* 0x048ff00000041844 */
[C---:B------:R-:W-:Y:S01]  /*4e00*/  HMMA.16816.F32.BF16 R44, R4.reuse, R18, R72 ;  /* 0x00000012042c723c */ /* 0x040fe20000041848 */
[----:B------:R-:W1:Y:S06]  /*4e10*/  LDSM.16.MT88.4 R16, [R225+0x5100] ;  /* 0x00510000e110783b */ /* 0x000e6c0000004200 */
[----:B------:R-:W-:Y:S01]  /*4e20*/  IMAD.MOV.U32 R75, RZ, RZ, R24 ;  /* 0x000000ffff4b7224 */ /* 0x000fe200078e0018 */
[C---:B----4-:R-:W-:Y:S01]  /*4e30*/  HMMA.16816.F32.BF16 R68, R4.reuse, R10, R80 ;  /* 0x0000000a0444723c */ /* 0x050fe20000041850 */
        /* <DEDUP_REMOVED lines=8> */
[----:B------:R-:W-:Y:S01]  /*4ec0*/  HMMA.16816.F32.BF16 R136, R4, R20, R136 ;  /* 0x000000140488723c */ /* 0x000fe20000041888 */
[----:B------:R-:W2:Y:S01]  /*4ed0*/  LDSM.16.MT88.4 R24, [R227+0x2100] ;  /* 0x00210000e318783b */ /* 0x000ea20000004200 */
[----:B------:R-:W-:Y:S01]  /*4ee0*/  IMAD.MOV.U32 R81, RZ, RZ, R183 ;  /* 0x000000ffff517224 */ /* 0x000fe200078e00b7 */
[----:B------:R-:W-:Y:S01]  /*4ef0*/  MOV R183, R84 ;  /* 0x0000005400b77202 */ /* 0x000fe20000000f00 */
[----:B------:R-:W-:-:S02]  /*4f00*/  IMAD.MOV.U32 R80, RZ, RZ, R196 ;  /* 0x000000ffff507224 */ /* 0x000fc400078e00c4 */
[----:B------:R-:W-:Y:S02]  /*4f10*/  IMAD.MOV.U32 R196, RZ, RZ, R85 ;  /* 0x000000ffffc47224 */ /* 0x000fe400078e0055 */
[C---:B------:R-:W-:Y:S01]  /*4f20*/  HMMA.16816.F32.BF16 R36, R4.reuse, R22, R60 ;  /* 0x000000160424723c */ /* 0x040fe2000004183c */
[----:B------:R-:W3:Y:S07]  /*4f30*/  LDSM.16.MT88.4 R20, [R224+0x5100] ;  /* 0x00510000e014783b */ /* 0x000eee0000004200 */
[C---:B------:R-:W-:Y:S01]  /*4f40*/  HMMA.16816.F32.BF16 R60, R4.reuse, R8, R76 ;  /* 0x00000008043c723c */ /* 0x040fe2000004184c */
[----:B------:R-:W4:Y:S07]  /*4f50*/  LDSM.16.MT88.4 R8, [R228+0x5100] ;  /* 0x00510000e408783b */ /* 0x000f2e0000004200 */
[C---:B-1----:R-:W-:Y:S08]  /*4f60*/  HMMA.16816.F32.BF16 R108, R4.reuse, R16, R108 ;  /* 0x00000010046c723c */ /* 0x042ff0000004186c */
[C---:B------:R-:W-:Y:S01]  /*4f70*/  HMMA.16816.F32.BF16 R116, R4.reuse, R18, R116 ;  /* 0x000000120474723c */ /* 0x040fe20000041874 */
[----:B------:R-:W-:Y:S07]  /*4f80*/  LDSM.16.MT88.4 R16, [R224+0x8100] ;  /* 0x00810000e010783b */ /* 0x000fee0000004200 */
[C---:B--2---:R-:W-:Y:S07]  /*4f90*/  HMMA.16816.F32.BF16 R76, R4.reuse, R24, R168 ;  /* 0x00000018044c723c */ /* 0x044fee00000418a8 */
[----:B------:R-:W-:Y:S01]  /*4fa0*/  MOV R25, R87 ;  /* 0x0000005700197202 */ /* 0x000fe20000000f00 */
[----:B------:R-:W-:Y:S01]  /*4fb0*/  IMAD.MOV.U32 R168, RZ, RZ, R92 ;  /* 0x000000ffffa87224 */ /* 0x000fe200078e005c */
[----:B------:R-:W-:Y:S01]  /*4fc0*/  HMMA.16816.F32.BF16 R84, R4, R26, R140 ;  /* 0x0000001a0454723c */ /* 0x000fe2000004188c */
[----:B------:R-:W-:Y:S01]  /*4fd0*/  IMAD.MOV.U32 R169, RZ, RZ, R93 ;  /* 0x000000ffffa97224 */ /* 0x000fe200078e005d */
[----:B------:R-:W-:Y:S01]  /*4fe0*/  MOV R170, R94 ;  /* 0x0000005e00aa7202 */ /* 0x000fe20000000f00 */
[----:B------:R-:W-:-:S04]  /*4ff0*/  IMAD.MOV.U32 R171, RZ, RZ, R95 ;  /* 0x000000ffffab7224 */ /* 0x000fc800078e005f */
[----:B------:R-:W-:Y:S01]  /*5000*/  IMAD.MOV.U32 R140, RZ, RZ, R100 ;  /* 0x000000ffff8c7224 */ /* 0x000fe200078e0064 */
[----:B---3--:R-:W-:Y:S01]  /*5010*/  HMMA.16816.F32.BF16 R92, R4, R20, R124 ;  /* 0x00000014045c723c */ /* 0x008fe2000004187c */
[----:B------:R-:W-:Y:S01]  /*5020*/  MOV R142, R170 ;  /* 0x000000aa008e7202 */ /* 0x000fe20000000f00 */
[----:B------:R-:W-:-:S03]  /*5030*/  IMAD.MOV.U32 R143, RZ, RZ, R171 ;  /* 0x000000ffff8f7224 */ /* 0x000fc600078e00ab */
[----:B------:R-:W-:Y:S01]  /*5040*/  MOV R141, R142 ;  /* 0x0000008e008d7202 */ /* 0x000fe20000000f00 */
[----:B------:R-:W-:Y:S02]  /*5050*/  IMAD.MOV.U32 R142, RZ, RZ, R74 ;  /* 0x000000ffff8e7224 */ /* 0x000fe400078e004a */
[C---:B------:R-:W-:Y:S01]  /*5060*/  HMMA.16816.F32.BF16 R100, R4.reuse, R22, R112 ;  /* 0x000000160464723c */ /* 0x040fe20000041870 */
[----:B------:R-:W1:Y:S01]  /*5070*/  LDSM.16.MT88.4 R20, [R227+0x5100] ;  /* 0x00510000e314783b */ /* 0x000e620000004200 */
[----:B------:R-:W-:Y:S02]  /*5080*/  IMAD.MOV.U32 R74, RZ, RZ, R13 ;  /* 0x000000ffff4a7224 */ /* 0x000fe400078e000d */
[----:B------:R2:W-:Y:S04]  /*5090*/  MUFU.EX2 R13, R2 ;  /* 0x00000002000d7308 */ /* 0x0005e80000000800 */
[C---:B----4-:R-:W-:Y:S08]  /*50a0*/  HMMA.16816.F32.BF16 R120, R4.reuse, R8, R120 ;  /* 0x000000080478723c */ /* 0x050ff00000041878 */
[----:B------:R-:W-:Y:S01]  /*50b0*/  HMMA.16816.F32.BF16 R112, R4, R10, R96 ;  /* 0x0000000a0470723c */ /* 0x000fe20000041860 */
[----:B------:R-:W3:Y:S01]  /*50c0*/  LDSM.16.MT88.4 R8, [R225+0x8100] ;  /* 0x00810000e108783b */ /* 0x000ee20000004200 */
[----:B--2---:R-:W-:Y:S01]  /*50d0*/  FFMA.FTZ R2, R143, c[0x0][0x2d0], -R12 ;  /* 0x0000b4008f027a23 */ /* 0x004fe2000001080c */
[----:B------:R-:W-:-:S04]  /*50e0*/  MOV R143, R14 ;  /* 0x0000000e008f7202 */ /* 0x000fc80000000f00 */
[----:B------:R-:W-:Y:S01]  /*50f0*/  IMAD.MOV.U32 R98, RZ, RZ, R168 ;  /* 0x000000ffff627224 */ /* 0x000fe200078e00a8 */
[----:B------:R-:W2:Y:S01]  /*5100*/  MUFU.EX2 R14, R2 ;  /* 0x00000002000e7308 */ /* 0x000ea20000000800 */
[----:B------:R-:W-:Y:S01]  /*5110*/  IMAD.MOV.U32 R97, RZ, RZ, R169 ;  /* 0x000000ffff617224 */ /* 0x000fe200078e00a9 */
[----:B------:R-:W-:Y:S01]  /*5120*/  MOV R99, R25 ;  /* 0x0000001900637202 */ /* 0x000fe20000000f00 */
[----:B------:R-:W-:Y:S01]  /*5130*/  IMAD.MOV.U32 R96, RZ, RZ, R172 ;  /* 0x000000ffff607224 */ /* 0x000fe200078e00ac */
[----:B------:R-:W4:Y:S01]  /*5140*/  LDSM.16.MT88.4 R24, [R228+0x8100] ;  /* 0x00810000e418783b */ /* 0x000f220000004200 */
[C---:B-1----:R-:W-:Y:S08]  /*5150*/  HMMA.16816.F32.BF16 R124, R4.reuse, R20, R144 ;  /* 0x00000014047c723c */ /* 0x042ff00000041890 */
[C---:B------:R-:W-:Y:S07]  /*5160*/  HMMA.16816.F32.BF16 R20, R4.reuse, R22, R128 ;  /* 0x000000160414723c */ /* 0x040fee0000041880 */
[----:B------:R-:W-:Y:S01]  /*5170*/  MOV R129, R173 ;  /* 0x000000ad00817202 */ /* 0x000fe20000000f00 */
[----:B------:R-:W-:Y:S01]  /*5180*/  IMAD.MOV.U32 R130, RZ, RZ, R174 ;  /* 0x000000ffff827224 */ /* 0x000fe200078e00ae */
[----:B---3--:R-:W-:Y:S01]  /*5190*/  HMMA.16816.F32.BF16 R168, R4, R8, R64 ;  /* 0x0000000804a8723c */ /* 0x008fe20000041840 */
[----:B------:R-:W-:Y:S01]  /*51a0*/  IMAD.MOV.U32 R131, RZ, RZ, R175 ;  /* 0x000000ffff837224 */ /* 0x000fe200078e00af */
[----:B--2---:R-:W-:Y:S01]  /*51b0*/  F2FP.BF16.PACK_AB R128, R14, R13 ;  /* 0x0000000d0e80723e */ /* 0x004fe200000010ff */
[----:B------:R-:W-:Y:S01]  /*51c0*/  FFMA.FTZ R2, R129, c[0x0][0x2d0], -R12 ;  /* 0x0000b40081027a23 */ /* 0x000fe2000001080c */
[----:B------:R-:W-:Y:S01]  /*51d0*/  LDSM.16.MT88.4 R64, [R228+0x2900] ;  /* 0x00290000e440783b */ /* 0x000fe20000004200 */
[----:B------:R-:W-:-:S02]  /*51e0*/  IMAD.MOV.U32 R129, RZ, RZ, R15 ;  /* 0x000000ffff817224 */ /* 0x000fc400078e000f */
[----:B------:R1:W-:Y:S01]  /*51f0*/  MUFU.EX2 R15, R2 ;  /* 0x00000002000f7308 */ /* 0x0003e20000000800 */
[C---:B------:R-:W-:Y:S01]  /*5200*/  HMMA.16816.F32.BF16 R172, R4.reuse, R10, R56 ;  /* 0x0000000a04ac723c */ /* 0x040fe20000041838 */
[----:B------:R-:W2:Y:S04]  /*5210*/  LDSM.16.MT88.4 R8, [R227+0x8100] ;  /* 0x00810000e308783b */ /* 0x000ea80000004200 */
[----:B------:R-:W-:Y:S03]  /*5220*/  LDSM.16.MT88.4 R56, [R225+0x2900] ;  /* 0x00290000e138783b */ /* 0x000fe60000004200 */
[----:B------:R-:W-:Y:S01]  /*5230*/  HMMA.16816.F32.BF16 R144, R4, R16, R104 ;  /* 0x000000100490723c */ /* 0x000fe20000041868 */
[----:B------:R-:W-:Y:S01]  /*5240*/  LDSM.16.MT88.4 R104, [R227+0x5900] ;  /* 0x00590000e368783b */ /* 0x000fe20000004200 */
[----:B-1----:R-:W-:-:S06]  /*5250*/  FFMA.FTZ R2, R130, c[0x0][0x2d0], -R12 ;  /* 0x0000b40082027a23 */ /* 0x002fcc000001080c */
[C---:B------:R-:W-:Y:S01]  /*5260*/  HMMA.16816.F32.BF16 R16, R4.reuse, R18, R88 ;  /* 0x000000120410723c */ /* 0x040fe20000041858 */
[----:B------:R-:W-:Y:S01]  /*5270*/  IMAD.MOV.U32 R130, RZ, RZ, R96 ;  /* 0x000000ffff827224 */ /* 0x000fe200078e0060 */
[----:B------:R-:W-:Y:S01]  /*5280*/  MOV R96, R97 ;  /* 0x0000006100607202 */ /* 0x000fe20000000f00 */
[----:B------:R1:W3:Y:S01]  /*5290*/  MUFU.EX2 R12, R2 ;  /* 0x00000002000c7308 */ /* 0x0002e20000000800 */
[----:B------:R-:W-:Y:S01]  /*52a0*/  IMAD.MOV.U32 R97, RZ, RZ, R98 ;  /* 0x000000ffff617224 */ /* 0x000fe200078e0062 */
[----:B------:R-:W-:Y:S01]  /*52b0*/  LDSM.16.MT88.4 R88, [R225+0x5900] ;  /* 0x00590000e158783b */ /* 0x000fe20000004200 */
[----:B------:R-:W-:Y:S01]  /*52c0*/  IMAD.MOV.U32 R98, RZ, RZ, R99 ;  /* 0x000000ffff627224 */ /* 0x000fe200078e0063 */
[----:B------:R-:W-:Y:S01]  /*52d0*/  MOV R99, R140 ;  /* 0x0000008c00637202 */ /* 0x000fe20000000f00 */
[C---:B----4-:R-:W-:Y:S07]  /*52e0*/  HMMA.16816.F32.BF16 R40, R4.reuse, R24, R40 ;  /* 0x000000180428723c */ /* 0x050fee0000041828 */
[----:B------:R-:W-:Y:S01]  /*52f0*/  IMAD.MOV.U32 R25, RZ, RZ, R96 ;  /* 0x000000ffff197224 */ /* 0x000fe200078e0060 */
[----:B------:R-:W-:Y:S01]  /*5300*/  HMMA.16816.F32.BF16 R48, R4, R26, R48 ;  /* 0x0000001a0430723c */ /* 0x000fe20000041830 */
[----:B------:R-:W-:-:S02]  /*5310*/  IMAD.MOV.U32 R24, RZ, RZ, R97 ;  /* 0x000000ffff187224 */ /* 0x000fc400078e0061 */
[----:B-1----:R-:W-:-:S04]  /*5320*/  FFMA.FTZ R2, R141, c[0x0][0x2d0], -R0 ;  /* 0x0000b4008d027a23 */ /* 0x002fc80000010800 */
[----:B------:R-:W-:Y:S01]  /*5330*/  MOV R27, R98 ;  /* 0x00000062001b7202 */ /* 0x000fe20000000f00 */
[----:B------:R-:W-:Y:S01]  /*5340*/  IMAD.MOV.U32 R26, RZ, RZ, R99 ;  /* 0x000000ffff1a7224 */ /* 0x000fe200078e0063 */
[C---:B--2---:R-:W-:Y:S01]  /*5350*/  HMMA.16816.F32.BF16 R32, R4.reuse, R8, R32 ;  /* 0x000000080420723c */ /* 0x044fe20000041820 */
[----:B------:R1:W-:Y:S01]  /*5360*/  MUFU.EX2 R8, R2 ;  /* 0x0000000200087308 */ /* 0x0003e20000000800 */
[----:B------:R-:W-:Y:S06]  /*5370*/  LDSM.16.MT88.4 R96, [R228+0x5900] ;  /* 0x00590000e460783b */ /* 0x000fec0000004200 */
[----:B------:R-:W-:Y:S07]  /*5380*/  HMMA.16816.F32.BF16 R28, R4, R10, R28 ;  /* 0x0000000a041c723c */ /* 0x000fee000004181c */
[----:B------:R-:W-:Y:S01]  /*5390*/  FADD.FTZ R6, R131, R130 ;  /* 0x0000008283067221 */ /* 0x000fe20000010000 */
[----:B---3--:R-:W-:Y:S01]  /*53a0*/  F2FP.BF16.PACK_AB R130, R12, R15 ;  /* 0x0000000f0c82723e */ /* 0x008fe200000010ff */
[----:B-1----:R-:W-:Y:S01]  /*53b0*/  FFMA.FTZ R2, R142, c[0x0][0x2d0], -R0 ;  /* 0x0000b4008e027a23 */ /* 0x002fe20000010800 */
[----:B------:R-:W-:Y:S01]  /*53c0*/  MOV R7, R72 ;  /* 0x0000004800077202 */ /* 0x000fe20000000f00 */
[----:B------:R-:W-:Y:S01]  /*53d0*/  IMAD.MOV.U32 R11, RZ, RZ, R80 ;  /* 0x000000ffff0b7224 */ /* 0x000fe200078e0050 */
[----:B------:R-:W-:Y:S01]  /*53e0*/  MOV R4, R81 ;  /* 0x0000005100047202 */ /* 0x000fe20000000f00 */
[----:B------:R1:W2:Y:S01]  /*53f0*/  MUFU.EX2 R9, R2 ;  /* 0x0000000200097308 */ /* 0x0002a20000000800 */
[----:B------:R-:W-:-:S02]  /*5400*/  IMAD.MOV.U32 R10, RZ, RZ, R82 ;  /* 0x000000ffff0a7224 */ /* 0x000fc400078e0052 */
[----:B------:R-:W-:Y:S02]  /*5410*/  IMAD.MOV.U32 R5, RZ, RZ, R83 ;  /* 0x000000ffff057224 */ /* 0x000fe400078e0053 */
[----:B------:R-:W-:Y:S01]  /*5420*/  LDSM.16.MT88.4 R80, [R224+0x5900] ;  /* 0x00590000e050783b */ /* 0x000fe20000004200 */
[----:B-1----:R-:W-:-:S03]  /*5430*/  FFMA.FTZ R2, R143, c[0x0][0x2d0], -R0 ;  /* 0x0000b4008f027a23 */ /* 0x002fc60000010800 */
[----:B------:R-:W1:Y:S01]  /*5440*/  LDSM.16.MT88.4 R140, [R224+0x2900] ;  /* 0x00290000e08c783b */ /* 0x000e620000004200 */
[----:B------:R-:W-:Y:S01]  /*5450*/  FFMA.FTZ R0, R129, c[0x0][0x2d0], -R0 ;  /* 0x0000b40081007a23 */ /* 0x000fe20000010800 */
[----:B--2---:R-:W-:Y:S01]  /*5460*/  F2FP.BF16.PACK_AB R129, R9, R8 ;  /* 0x000000080981723e */ /* 0x004fe200000010ff */
[----:B------:R-:W-:Y:S08]  /*5470*/  MUFU.EX2 R2, R2 ;  /* 0x0000000200027308 */ /* 0x000ff00000000800 */
[----:B------:R-:W2:Y:S02]  /*5480*/  MUFU.EX2 R0, R0 ;  /* 0x0000000000007308 */ /* 0x000ea40000000800 */
[----:B--2---:R-:W-:-:S07]  /*5490*/  F2FP.BF16.PACK_AB R131, R0, R2 ;  /* 0x000000020083723e */ /* 0x004fce00000010ff */
[C---:B------:R-:W-:Y:S08]  /*54a0*/  HMMA.16816.F32.BF16 R60, R128.reuse, R64, R60 ;  /* 0x00000040803c723c */ /* 0x040ff0000004183c */
[C---:B-1----:R-:W-:Y:S08]  /*54b0*/  HMMA.16816.F32.BF16 R136, R128.reuse, R140, R136 ;  /* 0x0000008c8088723c */ /* 0x042ff00000041888 */
[C---:B------:R-:W-:Y:S07]  /*54c0*/  HMMA.16816.F32.BF16 R140, R128.reuse, R142, R36 ;  /* 0x0000008e808c723c */ /* 0x040fee0000041824 */
[----:B------:R-:W-:Y:S01]  /*54d0*/  IMAD.MOV.U32 R37, RZ, RZ, R73 ;  /* 0x000000ffff257224 */ /* 0x000fe200078e0049 */
[----:B------:R-:W-:Y:S01]  /*54e0*/  MOV R39, R75 ;  /* 0x0000004b00277202 */ /* 0x000fe20000000f00 */
[----:B------:R-:W-:Y:S01]  /*54f0*/  IMAD.MOV.U32 R38, RZ, RZ, R74 ;  /* 0x000000ffff267224 */ /* 0x000fe200078e004a */
[----:B------:R-:W-:Y:S01]  /*5500*/  HMMA.16816.F32.BF16 R64, R128, R66, R68 ;  /* 0x000000428040723c */ /* 0x000fe20000041844 */
[----:B------:R-:W1:Y:S01]  /*5510*/  LDSM.16.MT88.4 R72, [R227+0x2900] ;  /* 0x00290000e348783b */ /* 0x000e620000004200 */
        /* <DEDUP_REMOVED lines=9> */
[----:B------:R-:W-:Y:S01]  /*55b0*/  HMMA.16816.F32.BF16 R56, R128, R58, R44 ;  /* 0x0000003a8038723c */ /* 0x000fe2000004182c */
        /* <DEDUP_REMOVED lines=23> */
[----:B------:R-:W-:Y:S01]  /*5730*/  FADD.FTZ R4, R150, R4 ;  /* 0x0000000496047221 */ /* 0x000fe20000010000 */
[----:B------:R-:W-:Y:S01]  /*5740*/  LDSM.16.MT88.4 R120, [R225+0x8900] ;  /* 0x00890000e178783b */ /* 0x000fe20000004200 */
        /* <DEDUP_REMOVED lines=20> */
[----:B------:R-:W-:-:S05]  /*5890*/  FADD.FTZ R0, R0, R2 ;  /* 0x0000000200007221 */ /* 0x000fca0000010000 */
[C---:B------:R-:W-:Y:S01]  /*58a0*/  HMMA.16816.F32.BF16 R100, R128.reuse, R104, R124 ;  /* 0x000000688064723c */ /* 0x040fe2000004187c */
[----:B------:R-:W2:Y:S04]  /*58b0*/  LDSM.16.MT88.4 R124, [R228+0x8900] ;  /* 0x00890000e47c783b */ /* 0x000ea80000004200 */
[----:B------:R-:W-:Y:S03]  /*58c0*/  STL [R1+0x4], R0 ;  /* 0x0000040001007387 */ /* 0x000fe60000100800 */
[C---:B------:R-:W-:Y:S01]  /*58d0*/  HMMA.16816.F32.BF16 R88, R128.reuse, R90, R116 ;  /* 0x0000005a8058723c */ /* 0x040fe20000041874 */
[----:B------:R-:W-:Y:S07]  /*58e0*/  STL [R1], R4 ;  /* 0x0000000401007387 */ /* 0x000fee0000100800 */
[C---:B-1----:R-:W-:Y:S08]  /*58f0*/  HMMA.16816.F32.BF16 R108, R128.reuse, R112, R144 ;  /* 0x00000070806c723c */ /* 0x042ff00000041890 */
[C---:B------:R-:W-:Y:S01]  /*5900*/  HMMA.16816.F32.BF16 R112, R128.reuse, R114, R16 ;  /* 0x000000728070723c */ /* 0x040fe20000041810 */
[----:B------:R-:W1:Y:S07]  /*5910*/  LDSM.16.MT88.4 R16, [R227+0x8900] ;  /* 0x00890000e310783b */ /* 0x000e6e0000004200 */
[C---:B------:R-:W-:Y:S08]  /*5920*/  HMMA.16816.F32.BF16 R116, R128.reuse, R120, R168 ;  /* 0x000000788074723c */ /* 0x040ff000000418a8 */
[C---:B------:R-:W-:Y:S08]  /*5930*/  HMMA.16816.F32.BF16 R104, R128.reuse, R106, R20 ;  /* 0x0000006a8068723c */ /* 0x040ff00000041814 */
[C---:B--2---:R-:W-:Y:S08]  /*5940*/  HMMA.16816.F32.BF16 R144, R128.reuse, R124, R40 ;  /* 0x0000007c8090723c */ /* 0x044ff00000041828 */
[C---:B------:R-:W-:Y:S08]  /*5950*/  HMMA.16816.F32.BF16 R120, R128.reuse, R122, R172 ;  /* 0x0000007a8078723c */ /* 0x040ff000000418ac */
[C---:B------:R-:W-:Y:S08]  /*5960*/  HMMA.16816.F32.BF16 R124, R128.reuse, R126, R48 ;  /* 0x0000007e807c723c */ /* 0x040ff00000041830 */
[C---:B-1----:R-:W-:Y:S08]  /*5970*/  HMMA.16816.F32.BF16 R148, R128.reuse, R16, R32 ;  /* 0x000000108094723c */ /* 0x042ff00000041820 */
[----:B------:R-:W-:Y:S01]  /*5980*/  HMMA.16816.F32.BF16 R128, R128, R18, R28 ;  /* 0x000000128080723c */ /* 0x000fe2000004181c */
[----:B------:R-:W-:Y:S08]  /*5990*/  @!P0 BRA `(.L_x_2472) ;  /* 0x000036e000008947 */ /* 0x000ff00003800000 */
[----:B------:R-:W2:Y:S01]  /*59a0*/  LDL.LU.64 R24, [R1+0x20] ;  /* 0x0000200001187983 */ /* 0x000ea20000300a00 */
        /* <DEDUP_REMOVED lines=8> */
.L_x_2473:
[----:B-1----:R-:W2:Y:S01]  /*5a30*/  LDL.64 R2, [R1+0x8] ;  /* 0x0000080001027983 */ /* 0x002ea20000100a00 */
[----:B------:R-:W-:Y:S04]  /*5a40*/  DEPBAR.LE SB0, 0x0 ;  /* 0x000080000000791a */ /* 0x000fe80000000000 */
[----:B------:R-:W-:Y:S01]  /*5a50*/  USHF.R.S32.HI UR12, URZ, 0x1f, UR14 ;  /* 0x0000001f3f0c7899 */ /* 0x000fe2000801140e */
[----:B------:R-:W-:Y:S01]  /*5a60*/  BAR.SYNC.DEFER_BLOCKING 0x0 ;  /* 0x0000000000007b1d */ /* 0x000fe20000010000 */
[----:B------:R-:W-:Y:S02]  /*5a70*/  UIMAD.WIDE.U32 UR18, UR14, UR6, URZ ;  /* 0x000000060e1272a5 */ /* 0x000fe4000f8e003f */
[----:B------:R-:W-:Y:S02]  /*5a80*/  UIMAD UR12, UR12, UR6, URZ ;  /* 0x000000060c0c72a4 */ /* 0x000fe4000f8e023f */
[----:B------:R-:W-:Y:S02]  /*5a90*/  UISETP.GT.AND UP0, UPT, UR14, UR8, UPT ;  /* 0x000000080e00728c */ /* 0x000fe4000bf04270 */
[----:B------:R-:W-:Y:S02]  /*5aa0*/  UIMAD UR12, UR14, UR7, UR12 ;  /* 0x000000070e0c72a4 */ /* 0x000fe4000f8e020c */
[----:B------:R-:W-:Y:S02]  /*5ab0*/  UIADD3 UR14, UR14, -0x1, URZ ;  /* 0xffffffff0e0e7890 */ /* 0x000fe4000fffe03f */
[----:B------:R-:W-:Y:S04]  /*5ac0*/  UIADD3 UR12, UR19, UR12, URZ ;  /* 0x0000000c130c7290 */ /* 0x000fe8000fffe03f */
[----:B------:R-:W-:Y:S02]  /*5ad0*/  UIMAD UR12, UR12, 0x60, URZ ;  /* 0x000000600c0c78a4 */ /* 0x000fe4000f8e023f */
[----:B------:R-:W-:Y:S01]  /*5ae0*/  @UP0 USHF.L.U64.HI UR15, UR4, 0x6, UR5 ;  /* 0x00000006040f0899 */ /* 0x000fe20008010205 */
[----:B------:R-:W1:Y:S08]  /*5af0*/  LDSM.16.M88.4 R8, [R135+0xc100] ;  /* 0x00c100008708783b */ /* 0x000e700000000200 */
[----:B------:R-:W3:Y:S08]  /*5b00*/  LDSM.16.M88.4 R16, [R135+0xc900] ;  /* 0x00c900008710783b */ /* 0x000ef00000000200 */
[----:B------:R-:W4:Y:S08]  /*5b10*/  LDSM.16.M88.4 R24, [R135+0xd100] ;  /* 0x00d100008718783b */ /* 0x000f300000000200 */
[----:B------:R-:W5:Y:S08]  /*5b20*/  LDSM.16.M88.4 R32, [R135+0xd900] ;  /* 0x00d900008720783b */ /* 0x000f700000000200 */
        /* <DEDUP_REMOVED lines=12> */
[----:B------:R-:W4:Y:S01]  /*5bf0*/  LDL.64 R250, [R1+0x18] ;  /* 0x0000180001fa7983 */ /* 0x000f220000100a00 */
[C---:B-----5:R-:W-:Y:S08]  /*5c00*/  HMMA.16816.F32.BF16 R28, R152.reuse, R32, RZ ;  /* 0x00000020981c723c */ /* 0x060ff000000418ff */
        /* <DEDUP_REMOVED lines=58> */
[----:B-----5:R-:W2:Y:S08]  /*5fb0*/  LDSM.16.M88.4 R180, [R229+0xc100] ;  /* 0x00c10000e5b4783b */ /* 0x020eb00000000200 */
[----:B------:R-:W0:Y:S08]  /*5fc0*/  LDGDEPBAR ;  /* 0x00000000000079af */ /* 0x000e300000000000 */
[----:B------:R-:W3:Y:S08]  /*5fd0*/  LDSM.16.M88.4 R172, [R229+0xe100] ;  /* 0x00e10000e5ac783b */ /* 0x000ef00000000200 */
[----:B------:R-:W-:Y:S01]  /*5fe0*/  LDSM.16.M88.4 R196, [R240] ;  /* 0x00000000f0c4783b */ /* 0x000fe20000000200 */
[C---:B--2---:R-:W-:Y:S08]  /*5ff0*/  HMMA.16816.F32.BF16 R4, R176.reuse, R180, R4 ;  /* 0x000000b4b004723c */ /* 0x044ff00000041804 */
[C---:B------:R-:W-:Y:S01]  /*6000*/  HMMA.16816.F32.BF16 R8, R176.reuse, R182, R8 ;  /* 0x000000b6b008723c */ /* 0x040fe20000041808 */
[----:B------:R-:W2:Y:S07]  /*6010*/  LDSM.16.M88.4 R180, [R229+0xe900] ;  /* 0x00e90000e5b4783b */ /* 0x000eae0000000200 */
[C---:B------:R-:W-:Y:S08]  /*6020*/  HMMA.16816.F32.BF16 R12, R176.reuse, R160, R12 ;  /* 0x000000a0b00c723c */ /* 0x040ff0000004180c */
[C---:B------:R-:W-:Y:S01]  /*6030*/  HMMA.16816.F32.BF16 R16, R176.reuse, R162, R16 ;  /* 0x000000a2b010723c */ /* 0x040fe20000041810 */
[----:B------:R-:W5:Y:S07]  /*6040*/  LDSM.16.M88.4 R160, [R226] ;  /* 0x00000000e2a0783b */ /* 0x000f6e0000000200 */
[C---:B------:R-:W-:Y:S08]  /*6050*/  HMMA.16816.F32.BF16 R20, R176.reuse, R164, R20 ;  /* 0x000000a4b014723c */ /* 0x040ff00000041814 */
[C---:B------:R-:W-:Y:S01]  /*6060*/  HMMA.16816.F32.BF16 R24, R176.reuse, R166, R24 ;  /* 0x000000a6b018723c */ /* 0x040fe20000041818 */
[----:B------:R-:W1:Y:S07]  /*6070*/  LDSM.16.M88.4 R164, [R226+0x800] ;  /* 0x00080000e2a4783b */ /* 0x000e6e0000000200 */
[C---:B------:R-:W-:Y:S08]  /*6080*/  HMMA.16816.F32.BF16 R28, R176.reuse, R168, R28 ;  /* 0x000000a8b01c723c */ /* 0x040ff0000004181c */
[C---:B------:R-:W-:Y:S01]  /*6090*/  HMMA.16816.F32.BF16 R32, R176.reuse, R170, R32 ;  /* 0x000000aab020723c */ /* 0x040fe20000041820 */
[----:B------:R-:W1:Y:S07]  /*60a0*/  LDSM.16.M88.4 R168, [R226+0x1000] ;  /* 0x00100000e2a8783b */ /* 0x000e6e0000000200 */
[C---:B---3--:R-:W-:Y:S08]  /*60b0*/  HMMA.16816.F32.BF16 R36, R176.reuse, R172, R36 ;  /* 0x000000acb024723c */ /* 0x048ff00000041824 */
[C---:B------:R-:W-:Y:S01]  /*60c0*/  HMMA.16816.F32.BF16 R40, R176.reuse, R174, R40 ;  /* 0x000000aeb028723c */ /* 0x040fe20000041828 */
[----:B------:R-:W3:Y:S07]  /*60d0*/  LDSM.16.M88.4 R172, [R226+0x1800] ;  /* 0x00180000e2ac783b */ /* 0x000eee0000000200 */
[C---:B--2---:R-:W-:Y:S08]  /*60e0*/  HMMA.16816.F32.BF16 R44, R176.reuse, R180, R44 ;  /* 0x000000b4b02c723c */ /* 0x044ff0000004182c */
[----:B------:R-:W-:Y:S01]  /*60f0*/  HMMA.16816.F32.BF16 R48, R176, R182, R48 ;  /* 0x000000b6b030723c */ /* 0x000fe20000041830 */
[----:B------:R-:W2:Y:S07]  /*6100*/  LDSM.16.M88.4 R180, [R226+0x2000] ;  /* 0x00200000e2b4783b */ /* 0x000eae0000000200 */
[C---:B-----5:R-:W-:Y:S08]  /*6110*/  HMMA.16816.F32.BF16 R4, R184.reuse, R160, R4 ;  /* 0x000000a0b804723c */ /* 0x060ff00000041804 */
[C---:B------:R-:W-:Y:S01]  /*6120*/  HMMA.16816.F32.BF16 R8, R184.reuse, R162, R8 ;  /* 0x000000a2b808723c */ /* 0x040fe20000041808 */
[----:B------:R-:W5:Y:S07]  /*6130*/  LDSM.16.M88.4 R160, [R226+0x2800] ;  /* 0x00280000e2a0783b */ /* 0x000f6e0000000200 */
[C---:B-1----:R-:W-:Y:S08]  /*6140*/  HMMA.16816.F32.BF16 R12, R184.reuse, R164, R12 ;  /* 0x000000a4b80c723c */ /* 0x042ff0000004180c */
        /* <DEDUP_REMOVED lines=9> */
[C---:B------:R-:W-:Y:S01]  /*61e0*/  HMMA.16816.F32.BF16 R40, R184.reuse, R182, R40 ;  /* 0x000000b6b828723c */ /* 0x040fe20000041828 */
[----:B------:R-:W2:Y:S07]  /*61f0*/  LDSM.16.M88.4 R180, [R135+0x10900] ;  /* 0x0109000087b4783b */ /* 0x000eae0000000200 */
[C---:B-----5:R-:W-:Y:S08]  /*6200*/  HMMA.16816.F32.BF16 R44, R184.reuse, R160, R44 ;  /* 0x000000a0b82c723c */ /* 0x060ff0000004182c */
[----:B------:R-:W-:Y:S01]  /*6210*/  HMMA.16816.F32.BF16 R48, R184, R162, R48 ;  /* 0x000000a2b830723c */ /* 0x000fe20000041830 */
[----:B------:R-:W5:Y:S07]  /*6220*/  LDSM.16.M88.4 R160, [R135+0x11100] ;  /* 0x0111000087a0783b */ /* 0x000f6e0000000200 */
[C---:B-1----:R-:W-:Y:S08]  /*6230*/  HMMA.16816.F32.BF16 R4, R188.reuse, R164, R4 ;  /* 0x000000a4bc04723c */ /* 0x042ff00000041804 */
        /* <DEDUP_REMOVED lines=8> */
[C---:B--2---:R-:W-:Y:S08]  /*62c0*/  HMMA.16816.F32.BF16 R28, R188.reuse, R180, R28 ;  /* 0x000000b4bc1c723c */ /* 0x044ff0000004181c */
[C---:B------:R-:W-:Y:S01]  /*62d0*/  HMMA.16816.F32.BF16 R32, R188.reuse, R182, R32 ;  /* 0x000000b6bc20723c */ /* 0x040fe20000041820 */
[----:B------:R-:W2:Y:S07]  /*62e0*/  LDSM.16.M88.4 R180, [R239] ;  /* 0x00000000efb4783b */ /* 0x000eae0000000200 */
[C---:B-----5:R-:W-:Y:S08]  /*62f0*/  HMMA.16816.F32.BF16 R36, R188.reuse, R160, R36 ;  /* 0x000000a0bc24723c */ /* 0x060ff00000041824 */
[C---:B------:R-:W-:Y:S01]  /*6300*/  HMMA.16816.F32.BF16 R40, R188.reuse, R162, R40 ;  /* 0x000000a2bc28723c */ /* 0x040fe20000041828 */
[----:B------:R-:W5:Y:S07]  /*6310*/  LDSM.16.M88.4 R160, [R238] ;  /* 0x00000000eea0783b */ /* 0x000f6e0000000200 */
[C---:B-1----:R-:W-:Y:S08]  /*6320*/  HMMA.16816.F32.BF16 R44, R188.reuse, R164, R44 ;  /* 0x000000a4bc2c723c */ /* 0x042ff0000004182c */
[----:B------:R-:W-:Y:S01]  /*6330*/  HMMA.16816.F32.BF16 R48, R188, R166, R48 ;  /* 0x000000a6bc30723c */ /* 0x000fe20000041830 */
[----:B------:R-:W1:Y:S07]  /*6340*/  LDSM.16.M88.4 R164, [R237] ;  /* 0x00000000eda4783b */ /* 0x000e6e0000000200 */
[C---:B------:R-:W-:Y:S08]  /*6350*/  HMMA.16816.F32.BF16 R4, R192.reuse, R168, R4 ;  /* 0x000000a8c004723c */ /* 0x040ff00000041804 */
[C---:B------:R-:W-:Y:S01]  /*6360*/  HMMA.16816.F32.BF16 R8, R192.reuse, R170, R8 ;  /* 0x000000aac008723c */ /* 0x040fe20000041808 */
[----:B------:R-:W1:Y:S07]  /*6370*/  LDSM.16.M88.4 R168, [R229+0xf100] ;  /* 0x00f10000e5a8783b */ /* 0x000e6e0000000200 */
[C---:B---3--:R-:W-:Y:S08]  /*6380*/  HMMA.16816.F32.BF16 R12, R192.reuse, R172, R12 ;  /* 0x000000acc00c723c */ /* 0x048ff0000004180c */
[C---:B------:R-:W-:Y:S01]  /*6390*/  HMMA.16816.F32.BF16 R16, R192.reuse, R174, R16 ;  /* 0x000000aec010723c */ /* 0x040fe20000041810 */
[----:B------:R-:W3:Y:S07]  /*63a0*/  LDSM.16.M88.4 R172, [R229+0xf900] ;  /* 0x00f90000e5ac783b */ /* 0x000eee0000000200 */
[C---:B------:R-:W-:Y:S08]  /*63b0*/  HMMA.16816.F32.BF16 R20, R192.reuse, R196, R20 ;  /* 0x000000c4c014723c */ /* 0x040ff00000041814 */
[C---:B------:R-:W-:Y:S01]  /*63c0*/  HMMA.16816.F32.BF16 R24, R192.reuse, R198, R24 ;  /* 0x000000c6c018723c */ /* 0x040fe20000041818 */
[----:B------:R-:W-:Y:S07]  /*63d0*/  LDSM.16.M88.4 R196, [R229+0x11900] ;  /* 0x01190000e5c4783b */ /* 0x000fee0000000200 */
[C---:B--2---:R-:W-:Y:S08]  /*63e0*/  HMMA.16816.F32.BF16 R28, R192.reuse, R180, R28 ;  /* 0x000000b4c01c723c */ /* 0x044ff0000004181c */
[C---:B------:R-:W-:Y:S01]  /*63f0*/  HMMA.16816.F32.BF16 R32, R192.reuse, R182, R32 ;  /* 0x000000b6c020723c */ /* 0x040fe20000041820 */
[----:B------:R-:W2:Y:S07]  /*6400*/  LDSM.16.M88.4 R180, [R229+0x10100] ;  /* 0x01010000e5b4783b */ /* 0x000eae0000000200 */
[C---:B-----5:R-:W-:Y:S08]  /*6410*/  HMMA.16816.F32.BF16 R36, R192.reuse, R160, R36 ;  /* 0x000000a0c024723c */ /* 0x060ff00000041824 */
[C---:B------:R-:W-:Y:S01]  /*6420*/  HMMA.16816.F32.BF16 R40, R192.reuse, R162, R40 ;  /* 0x000000a2c028723c */ /* 0x040fe20000041828 */
[----:B------:R-:W5:Y:S07]  /*6430*/  LDSM.16.M88.4 R160, [R229+0x10900] ;  /* 0x01090000e5a0783b */ /* 0x000f6e0000000200 */
[C---:B-1----:R-:W-:Y:S08]  /*6440*/  HMMA.16816.F32.BF16 R44, R192.reuse, R164, R44 ;  /* 0x000000a4c02c723c */ /* 0x042ff0000004182c */
[----:B------:R-:W-:Y:S01]  /*6450*/  HMMA.16816.F32.BF16 R48, R192, R166, R48 ;  /* 0x000000a6c030723c */ /* 0x000fe20000041830 */
        /* <DEDUP_REMOVED lines=18> */
[----:B------:R-:W-:Y:S07]  /*6580*/  LDSM.16.M88.4 R196, [R135+0x12100] ;  /* 0x0121000087c4783b */ /* 0x000fee0000000200 */
        /* <DEDUP_REMOVED lines=8> */
[----:B------:R-:W-:Y:S07]  /*6610*/  LDSM.16.M88.4 R180, [R135+0x13900] ;  /* 0x0139000087b4783b */ /* 0x000fee0000000200 */
[C---:B-----5:R-:W-:Y:S08]  /*6620*/  HMMA.16816.F32.BF16 R28, R204.reuse, R160, R28 ;  /* 0x000000a0cc1c723c */ /* 0x060ff0000004181c */
[C---:B------:R-:W-:Y:S01]  /*6630*/  HMMA.16816.F32.BF16 R32, R204.reuse, R162, R32 ;  /* 0x000000a2cc20723c */ /* 0x040fe20000041820 */
[----:B------:R-:W2:Y:S07]  /*6640*/  LDSM.16.M88.4 R160, [R135+0x13100] ;  /* 0x0131000087a0783b */ /* 0x000eae0000000200 */
[C---:B-1----:R-:W-:Y:S08]  /*6650*/  HMMA.16816.F32.BF16 R36, R204.reuse, R164, R36 ;  /* 0x000000a4cc24723c */ /* 0x042ff00000041824 */
[C---:B------:R-:W-:Y:S01]  /*6660*/  HMMA.16816.F32.BF16 R40, R204.reuse, R166, R40 ;  /* 0x000000a6cc28723c */ /* 0x040fe20000041828 */
[----:B------:R-:W1:Y:S07]  /*6670*/  LDSM.16.M88.4 R164, [R135+0x14100] ;  /* 0x0141000087a4783b */ /* 0x000e6e0000000200 */
[C---:B------:R-:W-:Y:S08]  /*6680*/  HMMA.16816.F32.BF16 R44, R204.reuse, R168, R44 ;  /* 0x000000a8cc2c723c */ /* 0x040ff0000004182c */
[----:B------:R-:W-:Y:S01]  /*6690*/  HMMA.16816.F32.BF16 R48, R204, R170, R48 ;  /* 0x000000aacc30723c */ /* 0x000fe20000041830 */
[----:B------:R-:W5:Y:S07]  /*66a0*/  LDSM.16.M88.4 R168, [R135+0x14900] ;  /* 0x0149000087a8783b */ /* 0x000f6e0000000200 */
[C---:B------:R-:W-:Y:S08]  /*66b0*/  HMMA.16816.F32.BF16 R4, R208.reuse, R196, R4 ;  /* 0x000000c4d004723c */ /* 0x040ff00000041804 */
[C---:B------:R-:W-:Y:S01]  /*66c0*/  HMMA.16816.F32.BF16 R8, R208.reuse, R198, R8 ;  /* 0x000000c6d008723c */ /* 0x040fe20000041808 */
[----:B------:R-:W-:Y:S07]  /*66d0*/  LDSM.16.M88.4 R196, [R234] ;  /* 0x00000000eac4783b */ /* 0x000fee0000000200 */
[C---:B---3--:R-:W-:Y:S08]  /*66e0*/  HMMA.16816.F32.BF16 R12, R208.reuse, R172, R12 ;  /* 0x000000acd00c723c */ /* 0x048ff0000004180c */
[C---:B------:R-:W-:Y:S01]  /*66f0*/  HMMA.16816.F32.BF16 R16, R208.reuse, R174, R16 ;  /* 0x000000aed010723c */ /* 0x040fe20000041810 */
[----:B------:R-:W3:Y:S07]  /*6700*/  LDSM.16.M88.4 R172, [R236] ;  /* 0x00000000ecac783b */ /* 0x000eee0000000200 */
[C---:B--2---:R-:W-:Y:S08]  /*6710*/  HMMA.16816.F32.BF16 R20, R208.reuse, R160, R20 ;  /* 0x000000a0d014723c */ /* 0x044ff00000041814 */
[C---:B------:R-:W-:Y:S01]  /*6720*/  HMMA.16816.F32.BF16 R24, R208.reuse, R162, R24 ;  /* 0x000000a2d018723c */ /* 0x040fe20000041818 */
[----:B------:R-:W2:Y:S07]  /*6730*/  LDSM.16.M88.4 R160, [R235] ;  /* 0x00000000eba0783b */ /* 0x000eae0000000200 */
[C---:B------:R-:W-:Y:S08]  /*6740*/  HMMA.16816.F32.BF16 R28, R208.reuse, R180, R28 ;  /* 0x000000b4d01c723c */ /* 0x040ff0000004181c */
[C---:B------:R-:W-:Y:S01]  /*6750*/  HMMA.16816.F32.BF16 R32, R208.reuse, R182, R32 ;  /* 0x000000b6d020723c */ /* 0x040fe20000041820 */
[----:B------:R-:W-:Y:S07]  /*6760*/  LDSM.16.M88.4 R180, [R231] ;  /* 0x00000000e7b4783b */ /* 0x000fee0000000200 */
[C---:B-1----:R-:W-:Y:S08]  /*6770*/  HMMA.16816.F32.BF16 R36, R208.reuse, R164, R36 ;  /* 0x000000a4d024723c */ /* 0x042ff00000041824 */
[C---:B------:R-:W-:Y:S01]  /*6780*/  HMMA.16816.F32.BF16 R40, R208.reuse, R166, R40 ;  /* 0x000000a6d028723c */ /* 0x040fe20000041828 */
[----:B------:R-:W1:Y:S07]  /*6790*/  LDSM.16.M88.4 R164, [R233] ;  /* 0x00000000e9a4783b */ /* 0x000e6e0000000200 */
[C---:B-----5:R-:W-:Y:S08]  /*67a0*/  HMMA.16816.F32.BF16 R44, R208.reuse, R168, R44 ;  /* 0x000000a8d02c723c */ /* 0x060ff0000004182c */
[----:B------:R-:W-:Y:S01]  /*67b0*/  HMMA.16816.F32.BF16 R48, R208, R170, R48 ;  /* 0x000000aad030723c */ /* 0x000fe20000041830 */
[----:B------:R-:W5:Y:S07]  /*67c0*/  LDSM.16.M88.4 R168, [R232] ;  /* 0x00000000e8a8783b */ /* 0x000f6e0000000200 */
[C---:B---3--:R-:W-:Y:S08]  /*67d0*/  HMMA.16816.F32.BF16 R4, R212.reuse, R172, R4 ;  /* 0x000000acd404723c */ /* 0x048ff00000041804 */
        /* <DEDUP_REMOVED lines=11> */
[C---:B-----5:R-:W-:Y:S08]  /*6890*/  HMMA.16816.F32.BF16 R36, R212.reuse, R168, R36 ;  /* 0x000000a8d424723c */ /* 0x060ff00000041824 */
[C---:B------:R-:W-:Y:S01]  /*68a0*/  HMMA.16816.F32.BF16 R40, R212.reuse, R170, R40 ;  /* 0x000000aad428723c */ /* 0x040fe20000041828 */
[----:B------:R-:W3:Y:S07]  /*68b0*/  LDSM.16.M88.4 R168, [R229+0x13900] ;  /* 0x01390000e5a8783b */ /* 0x000eee0000000200 */
[C---:B------:R-:W-:Y:S08]  /*68c0*/  HMMA.16816.F32.BF16 R44, R212.reuse, R180, R44 ;  /* 0x000000b4d42c723c */ /* 0x040ff0000004182c */
[----:B------:R-:W-:Y:S01]  /*68d0*/  HMMA.16816.F32.BF16 R48, R212, R182, R48 ;  /* 0x000000b6d430723c */ /* 0x000fe20000041830 */
[----:B------:R-:W5:Y:S07]  /*68e0*/  LDSM.16.M88.4 R180, [R229+0x14100] ;  /* 0x01410000e5b4783b */ /* 0x000f6e0000000200 */
[C---:B--2---:R-:W-:Y:S08]  /*68f0*/  HMMA.16816.F32.BF16 R4, R216.reuse, R160, R4 ;  /* 0x000000a0d804723c */ /* 0x044ff00000041804 */
[C---:B------:R-:W-:Y:S01]  /*6900*/  HMMA.16816.F32.BF16 R8, R216.reuse, R162, R8 ;  /* 0x000000a2d808723c */ /* 0x040fe20000041808 */
[----:B------:R-:W2:Y:S07]  /*6910*/  LDSM.16.M88.4 R160, [R229+0x14900] ;  /* 0x01490000e5a0783b */ /* 0x000eae0000000200 */
[C---:B------:R-:W-:Y:S08]  /*6920*/  HMMA.16816.F32.BF16 R12, R216.reuse, R172, R12 ;  /* 0x000000acd80c723c */ /* 0x040ff0000004180c */
[C---:B------:R-:W-:Y:S01]  /*6930*/  HMMA.16816.F32.BF16 R16, R216.reuse, R174, R16 ;  /* 0x000000aed810723c */ /* 0x040fe20000041810 */
[----:B------:R-:W2:Y:S07]  /*6940*/  LDSM.16.M88.4 R172, [R226+0x6800] ;  /* 0x00680000e2ac783b */ /* 0x000eae0000000200 */
[C---:B-1----:R-:W-:Y:S08]  /*6950*/  HMMA.16816.F32.BF16 R20, R216.reuse, R164, R20 ;  /* 0x000000a4d814723c */ /* 0x042ff00000041814 */
[C---:B------:R-:W-:Y:S01]  /*6960*/  HMMA.16816.F32.BF16 R24, R216.reuse, R166, R24 ;  /* 0x000000a6d818723c */ /* 0x040fe20000041818 */
[----:B------:R-:W1:Y:S07]  /*6970*/  LDSM.16.M88.4 R164, [R226+0x7000] ;  /* 0x00700000e2a4783b */ /* 0x000e6e0000000200 */
[C---:B---3--:R-:W-:Y:S08]  /*6980*/  HMMA.16816.F32.BF16 R28, R216.reuse, R168, R28 ;  /* 0x000000a8d81c723c */ /* 0x048ff0000004181c */
[C---:B------:R-:W-:Y:S01]  /*6990*/  HMMA.16816.F32.BF16 R32, R216.reuse, R170, R32 ;  /* 0x000000aad820723c */ /* 0x040fe20000041820 */
[----:B------:R-:W-:Y:S07]  /*69a0*/  LDSM.16.M88.4 R168, [R226+0x8000] ;  /* 0x00800000e2a8783b */ /* 0x000fee0000000200 */
[C---:B-----5:R-:W-:Y:S01]  /*69b0*/  HMMA.16816.F32.BF16 R36, R216.reuse, R180, R36 ;  /* 0x000000b4d824723c */ /* 0x060fe20000041824 */
[----:B------:R-:W3:Y:S07]  /*69c0*/  LDL.64 R180, [R1+0x10] ;  /* 0x0000100001b47983 */ /* 0x000eee0000100a00 */
[C---:B------:R-:W-:Y:S08]  /*69d0*/  HMMA.16816.F32.BF16 R40, R216.reuse, R182, R40 ;  /* 0x000000b6d828723c */ /* 0x040ff00000041828 */
[C---:B--2---:R-:W-:Y:S08]  /*69e0*/  HMMA.16816.F32.BF16 R44, R216.reuse, R160, R44 ;  /* 0x000000a0d82c723c */ /* 0x044ff0000004182c */
[----:B------:R-:W-:Y:S01]  /*69f0*/  HMMA.16816.F32.BF16 R48, R216, R162, R48 ;  /* 0x000000a2d830723c */ /* 0x000fe20000041830 */
[----:B------:R-:W2:Y:S07]  /*6a00*/  LDSM.16.M88.4 R160, [R226+0x7800] ;  /* 0x00780000e2a0783b */ /* 0x000eae0000000200 */
[C---:B------:R-:W-:Y:S08]  /*6a10*/  HMMA.16816.F32.BF16 R4, R220.reuse, R196, R4 ;  /* 0x000000c4dc04723c */ /* 0x040ff00000041804 */
[C---:B------:R-:W-:Y:S08]  /*6a20*/  HMMA.16816.F32.BF16 R8, R220.reuse, R198, R8 ;  /* 0x000000c6dc08723c */ /* 0x040ff00000041808 */
[C---:B------:R-:W-:Y:S08]  /*6a30*/  HMMA.16816.F32.BF16 R12, R220.reuse, R172, R12 ;  /* 0x000000acdc0c723c */ /* 0x040ff0000004180c */
[C---:B------:R-:W-:Y:S04]  /*6a40*/  HMMA.16816.F32.BF16 R16, R220.reuse, R174, R16 ;  /* 0x000000aedc10723c */ /* 0x040fe80000041810 */
[----:B------:R-:W-:Y:S02]  /*6a50*/  FMNMX.FTZ R0, R4, R133, !PT ;  /* 0x0000008504007209 */ /* 0x000fe40007810000 */
[----:B------:R-:W-:Y:S02]  /*6a60*/  FMNMX.FTZ R2, R6, R134, !PT ;  /* 0x0000008606027209 */ /* 0x000fe40007810000 */
[C---:B-1----:R-:W-:Y:S04]  /*6a70*/  HMMA.16816.F32.BF16 R20, R220.reuse, R164, R20 ;  /* 0x000000a4dc14723c */ /* 0x042fe80000041814 */
[----:B------:R-:W-:Y:S02]  /*6a80*/  FMNMX.FTZ R0, R5, R0, !PT ;  /* 0x0000000005007209 */ /* 0x000fe40007810000 */
[----:B------:R-:W-:Y:S02]  /*6a90*/  FMNMX.FTZ R2, R7, R2, !PT ;  /* 0x0000000207027209 */ /* 0x000fe40007810000 */
[C---:B------:R-:W-:Y:S01]  /*6aa0*/  HMMA.16816.F32.BF16 R24, R220.reuse, R166, R24 ;  /* 0x000000a6dc18723c */ /* 0x040fe20000041818 */
[----:B------:R-:W1:Y:S01]  /*6ab0*/  LDSM.16.M88.4 R164, [R226+0x8800] ;  /* 0x00880000e2a4783b */ /* 0x000e620000000200 */
[----:B------:R-:W-:Y:S04]  /*6ac0*/  DEPBAR.LE SB0, 0x0 ;  /* 0x000080000000791a */ /* 0x000fe80000000000 */
[----:B------:R-:W-:Y:S02]  /*6ad0*/  FMNMX.FTZ R0, R8, R0, !PT ;  /* 0x0000000008007209 */ /* 0x000fe40007810000 */
[C---:B--2---:R-:W-:Y:S01]  /*6ae0*/  HMMA.16816.F32.BF16 R28, R220.reuse, R160, R28 ;  /* 0x000000a0dc1c723c */ /* 0x044fe2000004181c */
[----:B------:R-:W-:Y:S04]  /*6af0*/  BAR.SYNC.DEFER_BLOCKING 0x0 ;  /* 0x0000000000007b1d */ /* 0x000fe80000010000 */
[----:B------:R-:W-:Y:S02]  /*6b00*/  FMNMX.FTZ R0, R9, R0, !PT ;  /* 0x0000000009007209 */ /* 0x000fe40007810000 */
[----:B------:R-:W-:Y:S01]  /*6b10*/  FMNMX.FTZ R2, R10, R2, !PT ;  /* 0x000000020a027209 */ /* 0x000fe20007810000 */
[C---:B------:R-:W-:Y:S04]  /*6b20*/  HMMA.16816.F32.BF16 R32, R220.reuse, R162, R32 ;  /* 0x000000a2dc20723c */ /* 0x040fe80000041820 */
[----:B------:R-:W-:Y:S02]  /*6b30*/  FMNMX.FTZ R0, R12, R0, !PT ;  /* 0x000000000c007209 */ /* 0x000fe40007810000 */
[----:B------:R-:W-:Y:S02]  /*6b40*/  FMNMX.FTZ R2, R11, R2, !PT ;  /* 0x000000020b027209 */ /* 0x000fe40007810000 */
[C---:B------:R-:W-:Y:S04]  /*6b50*/  HMMA.16816.F32.BF16 R36, R220.reuse, R168, R36 ;  /* 0x000000a8dc24723c */ /* 0x040fe80000041824 */
[----:B------:R-:W-:Y:S02]  /*6b60*/  FMNMX.FTZ R0, R13, R0, !PT ;  /* 0x000000000d007209 */ /* 0x000fe40007810000 */
[----:B------:R-:W-:Y:S02]  /*6b70*/  FMNMX.FTZ R2, R14, R2, !PT ;  /* 0x000000020e027209 */ /* 0x000fe40007810000 */
[C---:B------:R-:W-:Y:S04]  /*6b80*/  HMMA.16816.F32.BF16 R40, R220.reuse, R170, R40 ;  /* 0x000000aadc28723c */ /* 0x040fe80000041828 */
[----:B------:R-:W-:Y:S02]  /*6b90*/  FMNMX.FTZ R0, R16, R0, !PT ;  /* 0x0000000010007209 */ /* 0x000fe40007810000 */
[----:B------:R-:W-:Y:S02]  /*6ba0*/  FMNMX.FTZ R2, R15, R2, !PT ;  /* 0x000000020f027209 */ /* 0x000fe40007810000 */
[----:B------:R-:W-:Y:S01]  /*6bb0*/  FMNMX.FTZ R0, R17, R0, !PT ;  /* 0x0000000011007209 */ /* 0x000fe20007810000 */
[C---:B-1----:R-:W-:Y:S03]  /*6bc0*/  HMMA.16816.F32.BF16 R44, R220.reuse, R164, R44 ;  /* 0x000000a4dc2c723c */ /* 0x042fe6000004182c */
[----:B------:R-:W-:Y:S02]  /*6bd0*/  FMNMX.FTZ R0, R20, R0, !PT ;  /* 0x0000000014007209 */ /* 0x000fe40007810000 */
[----:B------:R-:W-:Y:S02]  /*6be0*/  FMNMX.FTZ R2, R18, R2, !PT ;  /* 0x0000000212027209 */ /* 0x000fe40007810000 */
[----:B------:R-:W-:Y:S01]  /*6bf0*/  FMNMX.FTZ R0, R21, R0, !PT ;  /* 0x0000000015007209 */ /* 0x000fe20007810000 */
[----:B------:R-:W-:Y:S04]  /*6c00*/  HMMA.16816.F32.BF16 R48, R220, R166, R48 ;  /* 0x000000a6dc30723c */ /* 0x000fe80000041830 */
[----:B------:R-:W-:Y:S02]  /*6c10*/  FMNMX.FTZ R0, R24, R0, !PT ;  /* 0x0000000018007209 */ /* 0x000fe40007810000 */
[----:B------:R-:W-:Y:S02]  /*6c20*/  FMNMX.FTZ R2, R19, R2, !PT ;  /* 0x0000000213027209 */ /* 0x000fe40007810000 */
[----:B------:R-:W-:Y:S04]  /*6c30*/  FMNMX.FTZ R0, R25, R0, !PT ;  /* 0x0000000019007209 */ /* 0x000fe80007810000 */
[----:B------:R-:W-:Y:S02]  /*6c40*/  FMNMX.FTZ R0, R28, R0, !PT ;  /* 0x000000001c007209 */ /* 0x000fe40007810000 */
        /* <DEDUP_REMOVED lines=33> */
[----:B-1----:R-:W-:Y:S02]  /*6e60*/  FMNMX.FTZ R132, R132, R160, !PT ;  /* 0x000000a084847209 */ /* 0x002fe40007810000 */
[----:B----4-:R-:W-:Y:S03]  /*6e70*/  @P0 MOV R160, R250 ;  /* 0x000000fa00a00202 */ /* 0x010fe60000000f00 */
[C---:B------:R-:W-:Y:S02]  /*6e80*/  FMUL.FTZ R172, R132.reuse, c[0x0][0x2d0] ;  /* 0x0000b40084ac7a20 */ /* 0x040fe40000410000 */
[----:B------:R-:W-:Y:S02]  /*6e90*/  FADD.FTZ R2, -R132, R133 ;  /* 0x0000008584027221 */ /* 0x000fe40000010100 */
[--C-:B------:R-:W-:Y:S01]  /*6ea0*/  FFMA.FTZ R133, R4, c[0x0][0x2d0], -R172.reuse ;  /* 0x0000b40004857a23 */ /* 0x100fe200000108ac */
[----:B------:R-:W-:Y:S01]  /*6eb0*/  MOV R4, UR18 ;  /* 0x0000001200047c02 */ /* 0x000fe20008000f00 */
[--C-:B------:R-:W-:Y:S02]  /*6ec0*/  FFMA.FTZ R5, R5, c[0x0][0x2d0], -R172.reuse ;  /* 0x0000b40005057a23 */ /* 0x100fe400000108ac */
[----:B------:R1:W-:Y:S01]  /*6ed0*/  MUFU.EX2 R173, R133 ;  /* 0x0000008500ad7308 */ /* 0x0003e20000000800 */
[--C-:B------:R-:W-:Y:S02]  /*6ee0*/  FFMA.FTZ R8, R8, c[0x0][0x2d0], -R172.reuse ;  /* 0x0000b40008087a23 */ /* 0x100fe400000108ac */
[--C-:B------:R-:W-:Y:S01]  /*6ef0*/  FFMA.FTZ R9, R9, c[0x0][0x2d0], -R172.reuse ;  /* 0x0000b40009097a23 */ /* 0x100fe200000108ac */
[----:B--2---:R-:W-:Y:S01]  /*6f00*/  FMNMX.FTZ R3, R0, R3, !PT ;  /* 0x0000000300037209 */ /* 0x004fe20007810000 */
[----:B------:R-:W-:Y:S02]  /*6f10*/  FMUL.FTZ R0, R2, c[0x0][0x2d0] ;  /* 0x0000b40002007a20 */ /* 0x000fe40000410000 */
[--C-:B------:R-:W-:Y:S03]  /*6f20*/  FFMA.FTZ R12, R12, c[0x0][0x2d0], -R172.reuse ;  /* 0x0000b4000c0c7a23 */ /* 0x100fe600000108ac */
[----:B------:R-:W-:Y:S01]  /*6f30*/  MUFU.EX2 R196, R5 ;  /* 0x0000000500c47308 */ /* 0x000fe20000000800 */
        /* <DEDUP_REMOVED lines=17> */
[----:B------:R2:W4:Y:S01]  /*7050*/  MUFU.EX2 R2, R0 ;  /* 0x0000000000027308 */ /* 0x0005220000000800 */
[----:B------:R-:W-:Y:S09]  /*7060*/  FFMA.FTZ R48, R48, c[0x0][0x2d0], -R172 ;  /* 0x0000b40030307a23 */ /* 0x000ff200000108ac */
[----:B------:R-:W-:Y:S01]  /*7070*/  MUFU.EX2 R174, R12 ;  /* 0x0000000c00ae7308 */ /* 0x000fe20000000800 */
[----:B---3--:R-:W-:Y:S05]  /*7080*/  @P0 MOV R161, R181 ;  /* 0x000000b500a10202 */ /* 0x008fea0000000f00 */
[----:B------:R-:W-:Y:S04]  /*7090*/  @P0 IMAD.WIDE.U32 R160, R4, 0x60, R160 ;  /* 0x0000006004a00825 */ /* 0x000fe800078e00a0 */
[----:B------:R-:W-:Y:S01]  /*70a0*/  MUFU.EX2 R175, R13 ;  /* 0x0000000d00af7308 */ /* 0x000fe20000000800 */
[----:B------:R-:W-:Y:S01]  /*70b0*/  @P0 IADD3 R4, R161, UR12, RZ ;  /* 0x0000000ca1040c10 */ /* 0x000fe2000fffe0ff */
[----:B------:R-:W-:Y:S01]  /*70c0*/  @UP0 USHF.L.U32 UR12, UR4, 0x6, URZ ;  /* 0x00000006040c0899 */ /* 0x000fe2000800063f */
[C---:B-1----:R-:W-:Y:S01]  /*70d0*/  @P0 SHF.L.U32 R133, R160.reuse, 0x1, RZ ;  /* 0x00000001a0850819 */ /* 0x042fe200000006ff */
[----:B--2---:R-:W-:Y:S01]  /*70e0*/  FADD.FTZ R0, -R3, R134 ;  /* 0x0000008603007221 */ /* 0x004fe20000010100 */
[----:B------:R-:W-:Y:S01]  /*70f0*/  @P0 SHF.L.U64.HI R160, R160, 0x1, R4 ;  /* 0x00000001a0a00819 */ /* 0x000fe20000010204 */
[----:B----4-:R-:W-:Y:S01]  /*7100*/  FMUL.FTZ R52, R2, R52 ;  /* 0x0000003402347220 */ /* 0x010fe20000410000 */
[C---:B------:R-:W-:Y:S01]  /*7110*/  @P0 IADD3 R4, P1, R133.reuse, c[0x0][0x1c8], RZ ;  /* 0x0000720085040a10 */ /* 0x040fe20007f3e0ff */
[----:B------:R-:W-:Y:S01]  /*7120*/  FMUL.FTZ R0, R0, c[0x0][0x2d0] ;  /* 0x0000b40000007a20 */ /* 0x000fe20000410000 */
[C---:B------:R-:W-:Y:S01]  /*7130*/  @P0 IADD3 R162, P2, R133.reuse, 0x80, RZ ;  /* 0x0000008085a20810 */ /* 0x040fe20007f5e0ff */
[----:B------:R-:W-:Y:S01]  /*7140*/  FMUL.FTZ R53, R2, R53 ;  /* 0x0000003502357220 */ /* 0x000fe20000410000 */
[----:B------:R-:W-:Y:S01]  /*7150*/  @P0 IADD3.X R5, R160, c[0x0][0x1cc], RZ, P1, !PT ;  /* 0x00007300a0050a10 */ /* 0x000fe20000ffe4ff */
[----:B------:R-:W-:Y:S01]  /*7160*/  FMUL.FTZ R56, R2, R56 ;  /* 0x0000003802387220 */ /* 0x000fe20000410000 */
[----:B------:R-:W-:Y:S01]  /*7170*/  @P0 IADD3 R162, P1, R162, c[0x0][0x1c8], RZ ;  /* 0x00007200a2a20a10 */ /* 0x000fe20007f3e0ff */
[----:B------:R-:W1:Y:S01]  /*7180*/  MUFU.EX2 R0, R0 ;  /* 0x0000000000007308 */ /* 0x000e620000000800 */
[----:B------:R-:W-:Y:S01]  /*7190*/  @P0 IADD3 R8, P3, R133, 0x100, RZ ;  /* 0x0000010085080810 */ /* 0x000fe20007f7e0ff */
[----:B------:R2:W-:Y:S01]  /*71a0*/  @P0 LDGSTS.E.BYPASS.LTC128B.128 [R248+0xc100], [R4.64], !P6 ;  /* 0x0c10000004f80fae */ /* 0x0005e2000f101d4a */
[--C-:B------:R-:W-:Y:S01]  /*71b0*/  @P0 IADD3.X R163, RZ, c[0x0][0x1cc], R160.reuse, P1, P2 ;  /* 0x00007300ffa30a10 */ /* 0x100fe20000fe44a0 */
[----:B------:R-:W-:Y:S01]  /*71c0*/  FMUL.FTZ R133, R3, c[0x0][0x2d0] ;  /* 0x0000b40003857a20 */ /* 0x000fe20000410000 */
[----:B------:R-:W-:Y:S01]  /*71d0*/  @P0 IADD3 R8, P2, R8, c[0x0][0x1c8], RZ ;  /* 0x0000720008080a10 */ /* 0x000fe20007f5e0ff */
[----:B------:R-:W-:Y:S02]  /*71e0*/  FMUL.FTZ R57, R2, R57 ;  /* 0x0000003902397220 */ /* 0x000fe40000410000 */
[--C-:B------:R-:W-:Y:S01]  /*71f0*/  FFMA.FTZ R6, R6, c[0x0][0x2d0], -R133.reuse ;  /* 0x0000b40006067a23 */ /* 0x100fe20000010885 */
[----:B------:R-:W-:Y:S01]  /*7200*/  @P0 IADD3.X R9, RZ, c[0x0][0x1cc], R160, P2, P3 ;  /* 0x00007300ff090a10 */ /* 0x000fe200017e64a0 */
[----:B------:R3:W-:Y:S01]  /*7210*/  @P0 LDGSTS.E.BYPASS.LTC128B.128 [R248+0xf100], [R162.64], !P5 ;  /* 0x0f100000a2f80fae */ /* 0x0007e2000e901d4a */
[--C-:B------:R-:W-:Y:S01]  /*7220*/  FFMA.FTZ R134, R7, c[0x0][0x2d0], -R133.reuse ;  /* 0x0000b40007867a23 */ /* 0x100fe20000010885 */
[----:B------:R4:W-:Y:S01]  /*7230*/  MUFU.EX2 R183, R6 ;  /* 0x0000000600b77308 */ /* 0x0009e20000000800 */
[--C-:B------:R-:W-:Y:S02]  /*7240*/  FFMA.FTZ R10, R10, c[0x0][0x2d0], -R133.reuse ;  /* 0x0000b4000a0a7a23 */ /* 0x100fe40000010885 */
[--C-:B------:R-:W-:Y:S02]  /*7250*/  FFMA.FTZ R11, R11, c[0x0][0x2d0], -R133.reuse ;  /* 0x0000b4000b0b7a23 */ /* 0x100fe40000010885 */
[C---:B------:R-:W-:Y:S01]  /*7260*/  FMUL.FTZ R60, R2.reuse, R60 ;  /* 0x0000003c023c7220 */ /* 0x040fe20000410000 */
[----:B------:R5:W-:Y:S01]  /*7270*/  @P0 LDGSTS.E.BYPASS.LTC128B.128 [R248+0x12100], [R8.64], !P4 ;  /* 0x1210000008f80fae */ /* 0x000be2000e101d4a */
[C---:B------:R-:W-:Y:S02]  /*7280*/  FMUL.FTZ R61, R2.reuse, R61 ;  /* 0x0000003d023d7220 */ /* 0x040fe40000410000 */
[C---:B------:R-:W-:Y:S01]  /*7290*/  FMUL.FTZ R64, R2.reuse, R64 ;  /* 0x0000004002407220 */ /* 0x040fe20000410000 */
[----:B------:R3:W-:Y:S01]  /*72a0*/  MUFU.EX2 R181, R10 ;  /* 0x0000000a00b57308 */ /* 0x0007e20000000800 */
[----:B------:R-:W-:Y:S02]  /*72b0*/  FMUL.FTZ R65, R2, R65 ;  /* 0x0000004102417220 */ /* 0x000fe40000410000 */
[C---:B-1----:R-:W-:Y:S02]  /*72c0*/  FMUL.FTZ R54, R0.reuse, R54 ;  /* 0x0000003600367220 */ /* 0x042fe40000410000 */
[----:B------:R-:W-:Y:S01]  /*72d0*/  FMUL.FTZ R55, R0, R55 ;  /* 0x0000003700377220 */ /* 0x000fe20000410000 */
[----:B--2---:R-:W-:Y:S01]  /*72e0*/  @P0 IADD3 R4, P1, R4, UR12, RZ ;  /* 0x0000000c04040c10 */ /* 0x004fe2000ff3e0ff */
[C---:B------:R-:W-:Y:S03]  /*72f0*/  FMUL.FTZ R58, R0.reuse, R58 ;  /* 0x0000003a003a7220 */ /* 0x040fe60000410000 */
[----:B------:R1:W-:Y:S01]  /*7300*/  MUFU.EX2 R180, R11 ;  /* 0x0000000b00b47308 */ /* 0x0003e20000000800 */
[----:B------:R-:W-:Y:S01]  /*7310*/  @P0 IADD3.X R5, R5, UR15, RZ, P1, !PT ;  /* 0x0000000f05050c10 */ /* 0x000fe20008ffe4ff */
[----:B------:R-:W-:Y:S01]  /*7320*/  FMUL.FTZ R59, R0, R59 ;  /* 0x0000003b003b7220 */ /* 0x000fe20000410000 */
[----:B----4-:R-:W-:Y:S01]  /*7330*/  @P0 IADD3 R6, P2, R4, UR12, RZ ;  /* 0x0000000c04060c10 */ /* 0x010fe2000ff5e0ff */
[C---:B------:R-:W-:Y:S02]  /*7340*/  FMUL.FTZ R62, R0.reuse, R62 ;  /* 0x0000003e003e7220 */ /* 0x040fe40000410000 */
[----:B------:R2:W-:Y:S01]  /*7350*/  @P0 LDGSTS.E.BYPASS.LTC128B.128 [R248+0xd100], [R4.64], !P6 ;  /* 0x0d10000004f80fae */ /* 0x0005e2000f101d4a */
[C---:B------:R-:W-:Y:S01]  /*7360*/  FMUL.FTZ R63, R0.reuse, R63 ;  /* 0x0000003f003f7220 */ /* 0x040fe20000410000 */
[----:B------:R-:W-:Y:S01]  /*7370*/  @P0 IADD3.X R7, R5, UR15, RZ, P2, !PT ;  /* 0x0000000f05070c10 */ /* 0x000fe200097fe4ff */
[C---:B------:R-:W-:Y:S01]  /*7380*/  FMUL.FTZ R66, R0.reuse, R66 ;  /* 0x0000004200427220 */ /* 0x040fe20000410000 */
[----:B------:R-:W4:Y:S01]  /*7390*/  MUFU.EX2 R182, R134 ;  /* 0x0000008600b67308 */ /* 0x000f220000000800 */
[----:B------:R-:W-:Y:S02]  /*73a0*/  FMUL.FTZ R67, R0, R67 ;  /* 0x0000004300437220 */ /* 0x000fe40000410000 */
[C---:B-----5:R-:W-:Y:S01]  /*73b0*/  FMUL.FTZ R8, R2.reuse, R140 ;  /* 0x0000008c02087220 */ /* 0x060fe20000410000 */
[----:B------:R2:W-:Y:S01]  /*73c0*/  @P0 LDGSTS.E.BYPASS.LTC128B.128 [R248+0x10100], [R4.64+0x80], !P5 ;  /* 0x1010008004f80fae */ /* 0x0005e2000e901d4a */
[----:B------:R-:W-:Y:S02]  /*73d0*/  FMUL.FTZ R9, R2, R141 ;  /* 0x0000008d02097220 */ /* 0x000fe40000410000 */
[----:B---3--:R-:W-:Y:S02]  /*73e0*/  FMUL.FTZ R10, R0, R142 ;  /* 0x0000008e000a7220 */ /* 0x008fe40000410000 */
[C---:B------:R-:W-:Y:S01]  /*73f0*/  FMUL.FTZ R68, R2.reuse, R68 ;  /* 0x0000004402447220 */ /* 0x040fe20000410000 */
[----:B------:R-:W-:Y:S01]  /*7400*/  MUFU.EX2 R250, R24 ;  /* 0x0000001800fa7308 */ /* 0x000fe20000000800 */
[----:B------:R-:W-:Y:S01]  /*7410*/  FMUL.FTZ R69, R2, R69 ;  /* 0x0000004502457220 */ /* 0x000fe20000410000 */
[----:B------:R2:W-:Y:S01]  /*7420*/  @P0 LDGSTS.E.BYPASS.LTC128B.128 [R248+0x13100], [R4.64+0x100], !P4 ;  /* 0x1310010004f80fae */ /* 0x0005e2000e101d4a */
[C---:B------:R-:W-:Y:S02]  /*7430*/  FMUL.FTZ R70, R0.reuse, R70 ;  /* 0x0000004600467220 */ /* 0x040fe40000410000 */
[C---:B-1----:R-:W-:Y:S02]  /*7440*/  FMUL.FTZ R11, R0.reuse, R143 ;  /* 0x0000008f000b7220 */ /* 0x042fe40000410000 */
[----:B------:R-:W-:Y:S02]  /*7450*/  FMUL.FTZ R71, R0, R71 ;  /* 0x0000004700477220 */ /* 0x000fe40000410000 */
[C---:B------:R-:W-:Y:S01]  /*7460*/  FMUL.FTZ R72, R2.reuse, R72 ;  /* 0x0000004802487220 */ /* 0x040fe20000410000 */
[----:B------:R1:W-:Y:S01]  /*7470*/  @P0 LDGSTS.E.BYPASS.LTC128B.128 [R248+0xe100], [R6.64], !P6 ;  /* 0x0e10000006f80fae */ /* 0x0003e2000f101d4a */
[----:B------:R-:W-:Y:S01]  /*7480*/  FMUL.FTZ R73, R2, R73 ;  /* 0x0000004902497220 */ /* 0x000fe20000410000 */
[----:B------:R-:W-:Y:S01]  /*7490*/  MUFU.EX2 R249, R25 ;  /* 0x0000001900f97308 */ /* 0x000fe20000000800 */
[C---:B------:R-:W-:Y:S02]  /*74a0*/  FMUL.FTZ R74, R0.reuse, R74 ;  /* 0x0000004a004a7220 */ /* 0x040fe40000410000 */
[----:B------:R-:W-:Y:S02]  /*74b0*/  FMUL.FTZ R75, R0, R75 ;  /* 0x0000004b004b7220 */ /* 0x000fe40000410000 */
[C---:B------:R-:W-:Y:S01]  /*74c0*/  FMUL.FTZ R76, R2.reuse, R76 ;  /* 0x0000004c024c7220 */ /* 0x040fe20000410000 */
[----:B------:R1:W-:Y:S01]  /*74d0*/  @P0 LDGSTS.E.BYPASS.LTC128B.128 [R248+0x11100], [R6.64+0x80], !P5 ;  /* 0x1110008006f80fae */ /* 0x0003e2000e901d4a */
[----:B------:R-:W-:Y:S02]  /*74e0*/  FMUL.FTZ R77, R2, R77 ;  /* 0x0000004d024d7220 */ /* 0x000fe40000410000 */
[C---:B------:R-:W-:Y:S01]  /*74f0*/  FMUL.FTZ R78, R0.reuse, R78 ;  /* 0x0000004e004e7220 */ /* 0x040fe20000410000 */
[----:B------:R3:W-:Y:S01]  /*7500*/  MUFU.EX2 R134, R16 ;  /* 0x0000001000867308 */ /* 0x0007e20000000800 */
[----:B------:R-:W-:Y:S02]  /*7510*/  FMUL.FTZ R79, R0, R79 ;  /* 0x0000004f004f7220 */ /* 0x000fe40000410000 */
[C---:B------:R-:W-:Y:S01]  /*7520*/  FMUL.FTZ R80, R2.reuse, R80 ;  /* 0x0000005002507220 */ /* 0x040fe20000410000 */
[----:B------:R1:W-:Y:S01]  /*7530*/  @P0 LDGSTS.E.BYPASS.LTC128B.128 [R248+0x14100], [R6.64+0x100], !P4 ;  /* 0x1410010006f80fae */ /* 0x0003e2000e101d4a */
[C---:B------:R-:W-:Y:S02]  /*7540*/  FMUL.FTZ R81, R2.reuse, R81 ;  /* 0x0000005102517220 */ /* 0x040fe40000410000 */
[----:B--2---:R-:W-:Y:S01]  /*7550*/  FMUL.FTZ R4, R2, R136 ;  /* 0x0000008802047220 */ /* 0x004fe20000410000 */
[----:B------:R-:W-:Y:S01]  /*7560*/  F2FP.BF16.PACK_AB R136, R196, R173 ;  /* 0x000000adc488723e */ /* 0x000fe200000010ff */
[----:B------:R-:W-:Y:S01]  /*7570*/  FMUL.FTZ R5, R2, R137 ;  /* 0x0000008902057220 */ /* 0x000fe20000410000 */
[----:B----4-:R-:W-:Y:S01]  /*7580*/  F2FP.BF16.PACK_AB R137, R182, R183 ;  /* 0x000000b7b689723e */ /* 0x010fe200000010ff */
[C---:B------:R-:W-:Y:S01]  /*7590*/  FMUL.FTZ R82, R0.reuse, R82 ;  /* 0x0000005200527220 */ /* 0x040fe20000410000 */
[----:B------:R-:W2:Y:S01]  /*75a0*/  LDSM.16.MT88.4 R160, [R224+0x100] ;  /* 0x00010000e0a0783b */ /* 0x000ea20000004200 */
[----:B------:R-:W-:Y:S01]  /*75b0*/  FMUL.FTZ R83, R0, R83 ;  /* 0x0000005300537220 */ /* 0x000fe20000410000 */
[----:B------:R4:W-:Y:S01]  /*75c0*/  MUFU.EX2 R199, R17 ;  /* 0x0000001100c77308 */ /* 0x0009e20000000800 */
[C---:B------:R-:W-:Y:S02]  /*75d0*/  FMUL.FTZ R84, R2.reuse, R84 ;  /* 0x0000005402547220 */ /* 0x040fe40000410000 */
[----:B------:R-:W-:Y:S02]  /*75e0*/  FMUL.FTZ R85, R2, R85 ;  /* 0x0000005502557220 */ /* 0x000fe40000410000 */
[C---:B------:R-:W-:Y:S01]  /*75f0*/  FMUL.FTZ R86, R0.reuse, R86 ;  /* 0x0000005600567220 */ /* 0x040fe20000410000 */
[----:B------:R-:W5:Y:S01]  /*7600*/  LDSM.16.MT88.4 R164, [R225+0x100] ;  /* 0x00010000e1a4783b */ /* 0x000f620000004200 */
[----:B------:R-:W-:Y:S02]  /*7610*/  FMUL.FTZ R87, R0, R87 ;  /* 0x0000005700577220 */ /* 0x000fe40000410000 */
[C---:B------:R-:W-:Y:S01]  /*7620*/  FMUL.FTZ R88, R2.reuse, R88 ;  /* 0x0000005802587220 */ /* 0x040fe20000410000 */
[----:B------:R-:W-:Y:S01]  /*7630*/  MUFU.EX2 R252, R20 ;  /* 0x0000001400fc7308 */ /* 0x000fe20000000800 */
[----:B------:R-:W-:Y:S02]  /*7640*/  FMUL.FTZ R89, R2, R89 ;  /* 0x0000005902597220 */ /* 0x000fe40000410000 */
[C---:B------:R-:W-:Y:S01]  /*7650*/  FMUL.FTZ R90, R0.reuse, R90 ;  /* 0x0000005a005a7220 */ /* 0x040fe20000410000 */
[----:B------:R-:W5:Y:S01]  /*7660*/  LDSM.16.MT88.4 R168, [R228+0x100] ;  /* 0x00010000e4a8783b */ /* 0x000f620000004200 */
[C---:B------:R-:W-:Y:S02]  /*7670*/  FMUL.FTZ R91, R0.reuse, R91 ;  /* 0x0000005b005b7220 */ /* 0x040fe40000410000 */
[----:B-1----:R-:W-:Y:S01]  /*7680*/  FMUL.FTZ R6, R0, R138 ;  /* 0x0000008a00067220 */ /* 0x002fe20000410000 */
[----:B------:R-:W-:Y:S01]  /*7690*/  F2FP.BF16.PACK_AB R138, R198, R197 ;  /* 0x000000c5c68a723e */ /* 0x000fe200000010ff */
[----:B------:R-:W-:Y:S01]  /*76a0*/  FMUL.FTZ R7, R0, R139 ;  /* 0x0000008b00077220 */ /* 0x000fe20000410000 */
[----:B------:R-:W-:Y:S01]  /*76b0*/  F2FP.BF16.PACK_AB R139, R180, R181 ;  /* 0x000000b5b48b723e */ /* 0x000fe200000010ff */
[C---:B------:R-:W-:Y:S01]  /*76c0*/  FMUL.FTZ R12, R2.reuse, R144 ;  /* 0x00000090020c7220 */ /* 0x040fe20000410000 */
[----:B------:R-:W1:Y:S01]  /*76d0*/  LDSM.16.MT88.4 R140, [R227+0x100] ;  /* 0x00010000e38c783b */ /* 0x000e620000004200 */
[C---:B------:R-:W-:Y:S01]  /*76e0*/  FMUL.FTZ R13, R2.reuse, R145 ;  /* 0x00000091020d7220 */ /* 0x040fe20000410000 */
[----:B------:R-:W5:Y:S01]  /*76f0*/  MUFU.EX2 R251, R21 ;  /* 0x0000001500fb7308 */ /* 0x000f620000000800 */
[C---:B---3--:R-:W-:Y:S02]  /*7700*/  FMUL.FTZ R16, R2.reuse, R148 ;  /* 0x0000009402107220 */ /* 0x048fe40000410000 */
[----:B----4-:R-:W-:Y:S02]  /*7710*/  FMUL.FTZ R17, R2, R149 ;  /* 0x0000009502117220 */ /* 0x010fe40000410000 */
[--C-:B------:R-:W-:Y:S01]  /*7720*/  FFMA.FTZ R26, R26, c[0x0][0x2d0], -R133.reuse ;  /* 0x0000b4001a1a7a23 */ /* 0x100fe20000010885 */
[----:B------:R-:W0:Y:S01]  /*7730*/  LDGDEPBAR ;  /* 0x00000000000079af */ /* 0x000e220000000000 */
[--C-:B------:R-:W-:Y:S02]  /*7740*/  FFMA.FTZ R27, R27, c[0x0][0x2d0], -R133.reuse ;  /* 0x0000b4001b1b7a23 */ /* 0x100fe40000010885 */
[--C-:B------:R-:W-:Y:S01]  /*7750*/  FFMA.FTZ R30, R30, c[0x0][0x2d0], -R133.reuse ;  /* 0x0000b4001e1e7a23 */ /* 0x100fe20000010885 */
[----:B------:R-:W-:Y:S01]  /*7760*/  MUFU.EX2 R48, R48 ;  /* 0x0000003000307308 */ /* 0x000fe20000000800 */
[--C-:B------:R-:W-:Y:S02]  /*7770*/  FFMA.FTZ R31, R31, c[0x0][0x2d0], -R133.reuse ;  /* 0x0000b4001f1f7a23 */ /* 0x100fe40000010885 */
[--C-:B------:R-:W-:Y:S01]  /*7780*/  FFMA.FTZ R34, R34, c[0x0][0x2d0], -R133.reuse ;  /* 0x0000b40022227a23 */ /* 0x100fe20000010885 */
[C---:B--2---:R-:W-:Y:S05]  /*7790*/  HMMA.16816.F32.BF16 R4, R136.reuse, R160, R4 ;  /* 0x000000a08804723c */ /* 0x044fea0000041804 */
[--C-:B------:R-:W-:Y:S02]  /*77a0*/  FFMA.FTZ R35, R35, c[0x0][0x2d0], -R133.reuse ;  /* 0x0000b40023237a23 */ /* 0x100fe40000010885 */
[--C-:B------:R-:W-:Y:S01]  /*77b0*/  FFMA.FTZ R38, R38, c[0x0][0x2d0], -R133.reuse ;  /* 0x0000b40026267a23 */ /* 0x100fe20000010885 */
[C---:B------:R-:W-:Y:S01]  /*77c0*/  HMMA.16816.F32.BF16 R8, R136.reuse, R162, R8 ;  /* 0x000000a28808723c */ /* 0x040fe20000041808 */
[----:B------:R-:W2:Y:S03]  /*77d0*/  LDSM.16.MT88.4 R160, [R224+0x3100] ;  /* 0x00310000e0a0783b */ /* 0x000ea60000004200 */
[--C-:B------:R-:W-:Y:S01]  /*77e0*/  FFMA.FTZ R39, R39, c[0x0][0x2d0], -R133.reuse ;  /* 0x0000b40027277a23 */ /* 0x100fe20000010885 */
[----:B-----5:R-:W-:Y:S01]  /*77f0*/  F2FP.BF16.PACK_AB R20, R251, R252 ;  /* 0x000000fcfb14723e */ /* 0x020fe200000010ff */
[--C-:B------:R-:W-:Y:S02]  /*7800*/  FFMA.FTZ R42, R42, c[0x0][0x2d0], -R133.reuse ;  /* 0x0000b4002a2a7a23 */ /* 0x100fe40000010885 */
[C---:B------:R-:W-:Y:S04]  /*7810*/  HMMA.16816.F32.BF16 R52, R136.reuse, R164, R52 ;  /* 0x000000a48834723c */ /* 0x040fe80000041834 */
[--C-:B------:R-:W-:Y:S02]  /*7820*/  FFMA.FTZ R43, R43, c[0x0][0x2d0], -R133.reuse ;  /* 0x0000b4002b2b7a23 */ /* 0x100fe40000010885 */
[C---:B------:R-:W-:Y:S02]  /*7830*/  FMUL.FTZ R92, R2.reuse, R92 ;  /* 0x0000005c025c7220 */ /* 0x040fe40000410000 */
[C---:B------:R-:W-:Y:S01]  /*7840*/  HMMA.16816.F32.BF16 R56, R136.reuse, R166, R56 ;  /* 0x000000a68838723c */ /* 0x040fe20000041838 */
[----:B------:R-:W3:Y:S03]  /*7850*/  LDSM.16.MT88.4 R164, [R225+0x3100] ;  /* 0x00310000e1a4783b */ /* 0x000ee60000004200 */
[----:B------:R-:W-:Y:S02]  /*7860*/  FMUL.FTZ R93, R2, R93 ;  /* 0x0000005d025d7220 */ /* 0x000fe40000410000 */
[C---:B------:R-:W-:Y:S02]  /*7870*/  FMUL.FTZ R94, R0.reuse, R94 ;  /* 0x0000005e005e7220 */ /* 0x040fe40000410000 */
[C---:B------:R-:W-:Y:S04]  /*7880*/  HMMA.16816.F32.BF16 R60, R136.reuse, R168, R60 ;  /* 0x000000a8883c723c */ /* 0x040fe8000004183c */
[----:B------:R-:W-:Y:S02]  /*7890*/  FMUL.FTZ R95, R0, R95 ;  /* 0x0000005f005f7220 */ /* 0x000fe40000410000 */
[C---:B------:R-:W-:Y:S02]  /*78a0*/  FMUL.FTZ R96, R2.reuse, R96 ;  /* 0x0000006002607220 */ /* 0x040fe40000410000 */
[C---:B------:R-:W-:Y:S04]  /*78b0*/  HMMA.16816.F32.BF16 R64, R136.reuse, R170, R64 ;  /* 0x000000aa8840723c */ /* 0x040fe80000041840 */
[----:B------:R-:W-:Y:S02]  /*78c0*/  FMUL.FTZ R97, R2, R97 ;  /* 0x0000006102617220 */ /* 0x000fe40000410000 */
[C---:B------:R-:W-:Y:S02]  /*78d0*/  FMUL.FTZ R98, R0.reuse, R98 ;  /* 0x0000006200627220 */ /* 0x040fe40000410000 */
[C---:B-1----:R-:W-:Y:S04]  /*78e0*/  HMMA.16816.F32.BF16 R68, R136.reuse, R140, R68 ;  /* 0x0000008c8844723c */ /* 0x042fe80000041844 */
[----:B------:R-:W-:Y:S02]  /*78f0*/  FMUL.FTZ R99, R0, R99 ;  /* 0x0000006300637220 */ /* 0x000fe40000410000 */
[C---:B------:R-:W-:Y:S02]  /*7900*/  FMUL.FTZ R100, R2.reuse, R100 ;  /* 0x0000006402647220 */ /* 0x040fe40000410000 */
[C---:B------:R-:W-:Y:S01]  /*7910*/  HMMA.16816.F32.BF16 R72, R136.reuse, R142, R72 ;  /* 0x0000008e8848723c */ /* 0x040fe20000041848 */
[----:B------:R-:W1:Y:S03]  /*7920*/  LDSM.16.MT88.4 R140, [R228+0x3100] ;  /* 0x00310000e48c783b */ /* 0x000e660000004200 */
[----:B------:R-:W-:Y:S02]  /*7930*/  FMUL.FTZ R101, R2, R101 ;  /* 0x0000006502657220 */ /* 0x000fe40000410000 */
[C---:B------:R-:W-:Y:S02]  /*7940*/  FMUL.FTZ R102, R0.reuse, R102 ;  /* 0x0000006600667220 */ /* 0x040fe40000410000 */
[C---:B--2---:R-:W-:Y:S04]  /*7950*/  HMMA.16816.F32.BF16 R76, R136.reuse, R160, R76 ;  /* 0x000000a0884c723c */ /* 0x044fe8000004184c */
[----:B------:R-:W-:Y:S02]  /*7960*/  FMUL.FTZ R103, R0, R103 ;  /* 0x0000006700677220 */ /* 0x000fe40000410000 */
[C---:B------:R-:W-:Y:S02]  /*7970*/  FMUL.FTZ R104, R2.reuse, R104 ;  /* 0x0000006802687220 */ /* 0x040fe40000410000 */
[C---:B------:R-:W-:Y:S01]  /*7980*/  HMMA.16816.F32.BF16 R80, R136.reuse, R162, R80 ;  /* 0x000000a28850723c */ /* 0x040fe20000041850 */
[----:B------:R-:W2:Y:S03]  /*7990*/  LDSM.16.MT88.4 R160, [R227+0x3100] ;  /* 0x00310000e3a0783b */ /* 0x000ea60000004200 */
[----:B------:R-:W-:Y:S02]  /*79a0*/  FMUL.FTZ R105, R2, R105 ;  /* 0x0000006902697220 */ /* 0x000fe40000410000 */
[C---:B------:R-:W-:Y:S02]  /*79b0*/  FMUL.FTZ R106, R0.reuse, R106 ;  /* 0x0000006a006a7220 */ /* 0x040fe40000410000 */
[C---:B---3--:R-:W-:Y:S04]  /*79c0*/  HMMA.16816.F32.BF16 R84, R136.reuse, R164, R84 ;  /* 0x000000a48854723c */ /* 0x048fe80000041854 */
[----:B------:R-:W-:Y:S02]  /*79d0*/  FMUL.FTZ R107, R0, R107 ;  /* 0x0000006b006b7220 */ /* 0x000fe40000410000 */
[C---:B------:R-:W-:Y:S02]  /*79e0*/  FMUL.FTZ R108, R2.reuse, R108 ;  /* 0x0000006c026c7220 */ /* 0x040fe40000410000 */
[C---:B------:R-:W-:Y:S01]  /*79f0*/  HMMA.16816.F32.BF16 R88, R136.reuse, R166, R88 ;  /* 0x000000a68858723c */ /* 0x040fe20000041858 */
[----:B------:R-:W3:Y:S03]  /*7a00*/  LDSM.16.MT88.4 R164, [R224+0x6100] ;  /* 0x00610000e0a4783b */ /* 0x000ee60000004200 */
[----:B------:R-:W-:Y:S02]  /*7a10*/  FMUL.FTZ R109, R2, R109 ;  /* 0x0000006d026d7220 */ /* 0x000fe40000410000 */
[C---:B------:R-:W-:Y:S02]  /*7a20*/  FMUL.FTZ R110, R0.reuse, R110 ;  /* 0x0000006e006e7220 */ /* 0x040fe40000410000 */
[----:B------:R-:W-:Y:S01]  /*7a30*/  FMUL.FTZ R111, R0, R111 ;  /* 0x0000006f006f7220 */ /* 0x000fe20000410000 */
[C---:B-1----:R-:W-:Y:S03]  /*7a40*/  HMMA.16816.F32.BF16 R92, R136.reuse, R140, R92 ;  /* 0x0000008c885c723c */ /* 0x042fe6000004185c */
[--C-:B------:R-:W-:Y:S02]  /*7a50*/  FFMA.FTZ R14, R14, c[0x0][0x2d0], -R133.reuse ;  /* 0x0000b4000e0e7a23 */ /* 0x100fe40000010885 */
[--C-:B------:R-:W-:Y:S02]  /*7a60*/  FFMA.FTZ R15, R15, c[0x0][0x2d0], -R133.reuse ;  /* 0x0000b4000f0f7a23 */ /* 0x100fe40000010885 */
[C---:B------:R-:W-:Y:S01]  /*7a70*/  FMUL.FTZ R112, R2.reuse, R112 ;  /* 0x0000007002707220 */ /* 0x040fe20000410000 */
[C---:B------:R-:W-:Y:S01]  /*7a80*/  HMMA.16816.F32.BF16 R96, R136.reuse, R142, R96 ;  /* 0x0000008e8860723c */ /* 0x040fe20000041860 */
[----:B------:R-:W1:Y:S01]  /*7a90*/  LDSM.16.MT88.4 R140, [R225+0x6100] ;  /* 0x00610000e18c783b */ /* 0x000e620000004200 */
[----:B------:R4:W-:Y:S02]  /*7aa0*/  MUFU.EX2 R171, R14 ;  /* 0x0000000e00ab7308 */ /* 0x0009e40000000800 */
[----:B------:R-:W-:Y:S02]  /*7ab0*/  FMUL.FTZ R113, R2, R113 ;  /* 0x0000007102717220 */ /* 0x000fe40000410000 */
[C---:B------:R-:W-:Y:S02]  /*7ac0*/  FMUL.FTZ R114, R0.reuse, R114 ;  /* 0x0000007200727220 */ /* 0x040fe40000410000 */
[C---:B--2---:R-:W-:Y:S04]  /*7ad0*/  HMMA.16816.F32.BF16 R100, R136.reuse, R160, R100 ;  /* 0x000000a08864723c */ /* 0x044fe80000041864 */
[----:B------:R-:W-:Y:S01]  /*7ae0*/  FMUL.FTZ R115, R0, R115 ;  /* 0x0000007300737220 */ /* 0x000fe20000410000 */
[----:B------:R2:W5:Y:S01]  /*7af0*/  MUFU.EX2 R170, R15 ;  /* 0x0000000f00aa7308 */ /* 0x0005620000000800 */
[C---:B------:R-:W-:Y:S02]  /*7b00*/  FMUL.FTZ R116, R2.reuse, R116 ;  /* 0x0000007402747220 */ /* 0x040fe40000410000 */
[C---:B------:R-:W-:Y:S01]  /*7b10*/  HMMA.16816.F32.BF16 R104, R136.reuse, R162, R104 ;  /* 0x000000a28868723c */ /* 0x040fe20000041868 */
[----:B------:R-:W5:Y:S03]  /*7b20*/  LDSM.16.MT88.4 R160, [R228+0x6100] ;  /* 0x00610000e4a0783b */ /* 0x000f660000004200 */
[----:B------:R-:W-:Y:S02]  /*7b30*/  FMUL.FTZ R117, R2, R117 ;  /* 0x0000007502757220 */ /* 0x000fe40000410000 */
[C---:B------:R-:W-:Y:S02]  /*7b40*/  FMUL.FTZ R118, R0.reuse, R118 ;  /* 0x0000007600767220 */ /* 0x040fe40000410000 */
[C---:B---3--:R-:W-:Y:S04]  /*7b50*/  HMMA.16816.F32.BF16 R108, R136.reuse, R164, R108 ;  /* 0x000000a4886c723c */ /* 0x048fe8000004186c */
[C---:B----4-:R-:W-:Y:S02]  /*7b60*/  FMUL.FTZ R14, R0.reuse, R146 ;  /* 0x00000092000e7220 */ /* 0x050fe40000410000 */
[----:B------:R-:W-:Y:S02]  /*7b70*/  FMUL.FTZ R119, R0, R119 ;  /* 0x0000007700777220 */ /* 0x000fe40000410000 */
[C---:B------:R-:W-:Y:S01]  /*7b80*/  HMMA.16816.F32.BF16 R112, R136.reuse, R166, R112 ;  /* 0x000000a68870723c */ /* 0x040fe20000041870 */
[----:B------:R-:W3:Y:S03]  /*7b90*/  LDSM.16.MT88.4 R164, [R227+0x6100] ;  /* 0x00610000e3a4783b */ /* 0x000ee60000004200 */
[--C-:B------:R-:W-:Y:S02]  /*7ba0*/  FFMA.FTZ R18, R18, c[0x0][0x2d0], -R133.reuse ;  /* 0x0000b40012127a23 */ /* 0x100fe40000010885 */
[--C-:B------:R-:W-:Y:S02]  /*7bb0*/  FFMA.FTZ R19, R19, c[0x0][0x2d0], -R133.reuse ;  /* 0x0000b40013137a23 */ /* 0x100fe40000010885 */
[----:B--2---:R-:W-:Y:S01]  /*7bc0*/  FMUL.FTZ R15, R0, R147 ;  /* 0x00000093000f7220 */ /* 0x004fe20000410000 */
[C---:B-1----:R-:W-:Y:S01]  /*7bd0*/  HMMA.16816.F32.BF16 R116, R136.reuse, R140, R116 ;  /* 0x0000008c8874723c */ /* 0x042fe20000041874 */
[----:B------:R1:W-:Y:S01]  /*7be0*/  MUFU.EX2 R169, R18 ;  /* 0x0000001200a97308 */ /* 0x0003e20000000800 */
[----:B------:R-:W-:Y:S01]  /*7bf0*/  LDSM.16.MT88.4 R144, [R225+0x900] ;  /* 0x00090000e190783b */ /* 0x000fe20000004200 */
[C---:B------:R-:W-:Y:S02]  /*7c00*/  FMUL.FTZ R120, R2.reuse, R120 ;  /* 0x0000007802787220 */ /* 0x040fe40000410000 */
[----:B------:R-:W-:Y:S02]  /*7c10*/  FMUL.FTZ R121, R2, R121 ;  /* 0x0000007902797220 */ /* 0x000fe40000410000 */
[C---:B------:R-:W-:Y:S02]  /*7c20*/  FMUL.FTZ R122, R0.reuse, R122 ;  /* 0x0000007a007a7220 */ /* 0x040fe40000410000 */
[----:B------:R-:W-:Y:S02]  /*7c30*/  FMUL.FTZ R123, R0, R123 ;  /* 0x0000007b007b7220 */ /* 0x000fe40000410000 */
[----:B------:R2:W4:Y:S01]  /*7c40*/  MUFU.EX2 R168, R19 ;  /* 0x0000001300a87308 */ /* 0x0005220000000800 */
[C---:B------:R-:W-:Y:S02]  /*7c50*/  FMUL.FTZ R124, R2.reuse, R124 ;  /* 0x0000007c027c7220 */ /* 0x040fe40000410000 */
[----:B------:R-:W-:Y:S02]  /*7c60*/  FMUL.FTZ R125, R2, R125 ;  /* 0x0000007d027d7220 */ /* 0x000fe40000410000 */
[C---:B------:R-:W-:Y:S01]  /*7c70*/  HMMA.16816.F32.BF16 R120, R136.reuse, R142, R120 ;  /* 0x0000008e8878723c */ /* 0x040fe20000041878 */
[----:B------:R-:W4:Y:S02]  /*7c80*/  LDSM.16.MT88.4 R140, [R224+0x900] ;  /* 0x00090000e08c783b */ /* 0x000f240000004200 */
[C---:B------:R-:W-:Y:S02]  /*7c90*/  FMUL.FTZ R126, R0.reuse, R126 ;  /* 0x0000007e007e7220 */ /* 0x040fe40000410000 */
[----:B------:R-:W-:Y:S02]  /*7ca0*/  FMUL.FTZ R127, R0, R127 ;  /* 0x0000007f007f7220 */ /* 0x000fe40000410000 */
[----:B------:R-:W-:Y:S01]  /*7cb0*/  FMUL.FTZ R128, R2, R128 ;  /* 0x0000008002807220 */ /* 0x000fe20000410000 */
[C---:B-----5:R-:W-:Y:S04]  /*7cc0*/  HMMA.16816.F32.BF16 R12, R136.reuse, R160, R12 ;  /* 0x000000a0880c723c */ /* 0x060fe8000004180c */
[----:B-1----:R-:W-:Y:S02]  /*7cd0*/  FMUL.FTZ R18, R0, R150 ;  /* 0x0000009600127220 */ /* 0x002fe40000410000 */
[----:B------:R-:W-:Y:S02]  /*7ce0*/  FMUL.FTZ R129, R2, R129 ;  /* 0x0000008102817220 */ /* 0x000fe40000410000 */
[C---:B------:R-:W-:Y:S01]  /*7cf0*/  HMMA.16816.F32.BF16 R124, R136.reuse, R162, R124 ;  /* 0x000000a2887c723c */ /* 0x040fe2000004187c */
[----:B------:R-:W-:Y:S03]  /*7d00*/  LDSM.16.MT88.4 R160, [R227+0x900] ;  /* 0x00090000e3a0783b */ /* 0x000fe60000004200 */
[C---:B--2---:R-:W-:Y:S02]  /*7d10*/  FMUL.FTZ R19, R0.reuse, R151 ;  /* 0x0000009700137220 */ /* 0x044fe40000410000 */
[C---:B------:R-:W-:Y:S02]  /*7d20*/  FMUL.FTZ R130, R0.reuse, R130 ;  /* 0x0000008200827220 */ /* 0x040fe40000410000 */
[----:B------:R-:W-:Y:S01]  /*7d30*/  FMUL.FTZ R131, R0, R131 ;  /* 0x0000008300837220 */ /* 0x000fe20000410000 */
[----:B------:R-:W1:Y:S02]  /*7d40*/  LDSM.16.MT88.4 R148, [R228+0x900] ;  /* 0x00090000e494783b */ /* 0x000e640000004200 */
[C---:B---3--:R-:W-:Y:S01]  /*7d50*/  HMMA.16816.F32.BF16 R16, R136.reuse, R164, R16 ;  /* 0x000000a48810723c */ /* 0x048fe20000041810 */
[----:B------:R-:W-:Y:S02]  /*7d60*/  MUFU.EX2 R165, R26 ;  /* 0x0000001a00a57308 */ /* 0x000fe40000000800 */
[--C-:B------:R-:W-:Y:S02]  /*7d70*/  FFMA.FTZ R22, R22, c[0x0][0x2d0], -R133.reuse ;  /* 0x0000b40016167a23 */ /* 0x100fe40000010885 */
[--C-:B------:R-:W-:Y:S03]  /*7d80*/  FFMA.FTZ R23, R23, c[0x0][0x2d0], -R133.reuse ;  /* 0x0000b40017177a23 */ /* 0x100fe60000010885 */
[----:B------:R-:W-:Y:S03]  /*7d90*/  HMMA.16816.F32.BF16 R128, R136, R166, R128 ;  /* 0x000000a68880723c */ /* 0x000fe60000041880 */
[----:B------:R2:W-:Y:S04]  /*7da0*/  MUFU.EX2 R164, R27 ;  /* 0x0000001b00a47308 */ /* 0x0005e80000000800 */
[----:B------:R-:W-:Y:S02]  /*7db0*/  F2FP.BF16.PACK_AB R136, R175, R174 ;  /* 0x000000aeaf88723e */ /* 0x000fe400000010ff */
[----:B------:R-:W-:Y:S03]  /*7dc0*/  F2FP.BF16.PACK_AB R138, R199, R134 ;  /* 0x00000086c78a723e */ /* 0x000fe600000010ff */
[----:B------:R-:W-:Y:S01]  /*7dd0*/  F2FP.BF16.PACK_AB R137, R170, R171 ;  /* 0x000000abaa89723e */ /* 0x000fe200000010ff */
[----:B------:R3:W-:Y:S01]  /*7de0*/  MUFU.EX2 R167, R22 ;  /* 0x0000001600a77308 */ /* 0x0007e20000000800 */
[----:B----4-:R-:W-:Y:S07]  /*7df0*/  F2FP.BF16.PACK_AB R139, R168, R169 ;  /* 0x000000a9a88b723e */ /* 0x010fee00000010ff */
[C---:B------:R-:W-:Y:S02]  /*7e00*/  HMMA.16816.F32.BF16 R4, R136.reuse, R140, R4 ;  /* 0x0000008c8804723c */ /* 0x040fe40000041804 */
[----:B------:R-:W4:Y:S01]  /*7e10*/  MUFU.EX2 R166, R23 ;  /* 0x0000001700a67308 */ /* 0x000f220000000800 */
[----:B--2---:R-:W-:Y:S05]  /*7e20*/  LDSM.16.MT88.4 R24, [R228+0x1100] ;  /* 0x00110000e418783b */ /* 0x004fea0000004200 */
[C---:B------:R-:W-:Y:S03]  /*7e30*/  HMMA.16816.F32.BF16 R8, R136.reuse, R142, R8 ;  /* 0x0000008e8808723c */ /* 0x040fe60000041808 */
[----:B------:R-:W2:Y:S05]  /*7e40*/  LDSM.16.MT88.4 R140, [R224+0x3900] ;  /* 0x00390000e08c783b */ /* 0x000eaa0000004200 */
[C---:B------:R-:W-:Y:S04]  /*7e50*/  HMMA.16816.F32.BF16 R52, R136.reuse, R144, R52 ;  /* 0x000000908834723c */ /* 0x040fe80000041834 */
[----:B---3--:R-:W-:Y:S04]  /*7e60*/  F2FP.BF16.PACK_AB R22, R249, R250 ;  /* 0x000000faf916723e */ /* 0x008fe800000010ff */
[C---:B------:R-:W-:Y:S01]  /*7e70*/  HMMA.16816.F32.BF16 R56, R136.reuse, R146, R56 ;  /* 0x000000928838723c */ /* 0x040fe20000041838 */
[----:B------:R-:W3:Y:S03]  /*7e80*/  LDSM.16.MT88.4 R144, [R225+0x3900] ;  /* 0x00390000e190783b */ /* 0x000ee60000004200 */
[----:B----4-:R-:W-:Y:S02]  /*7e90*/  F2FP.BF16.PACK_AB R21, R166, R167 ;  /* 0x000000a7a615723e */ /* 0x010fe400000010ff */
[----:B------:R-:W-:Y:S02]  /*7ea0*/  F2FP.BF16.PACK_AB R23, R164, R165 ;  /* 0x000000a5a417723e */ /* 0x000fe400000010ff */
        /* <DEDUP_REMOVED lines=24> */
[C---:B-1----:R-:W-:Y:S07]  /*8030*/  HMMA.16816.F32.BF16 R12, R136.reuse, R148, R12 ;  /* 0x00000094880c723c */ /* 0x042fee000004180c */
[----:B------:R-:W-:Y:S01]  /*8040*/  MOV R149, R199 ;  /* 0x000000c700957202 */ /* 0x000fe20000000f00 */
[C---:B------:R-:W-:Y:S01]  /*8050*/  HMMA.16816.F32.BF16 R124, R136.reuse, R150, R124 ;  /* 0x00000096887c723c */ /* 0x040fe2000004187c */
[----:B------:R-:W-:Y:S03]  /*8060*/  MUFU.EX2 R199, R28 ;  /* 0x0000001c00c77308 */ /* 0x000fe60000000800 */
[----:B------:R-:W-:Y:S03]  /*8070*/  MOV R148, R198 ;  /* 0x000000c600947202 */ /* 0x000fe60000000f00 */
[----:B------:R-:W-:Y:S01]  /*8080*/  MOV R151, R197 ;  /* 0x000000c500977202 */ /* 0x000fe20000000f00 */
[C---:B----4-:R-:W-:Y:S03]  /*8090*/  HMMA.16816.F32.BF16 R16, R136.reuse, R160, R16 ;  /* 0x000000a08810723c */ /* 0x050fe60000041810 */
[----:B------:R-:W1:Y:S01]  /*80a0*/  MUFU.EX2 R198, R29 ;  /* 0x0000001d00c67308 */ /* 0x000e620000000800 */
[----:B------:R-:W-:Y:S04]  /*80b0*/  MOV R150, R196 ;  /* 0x000000c400967202 */ /* 0x000fe80000000f00 */
[----:B------:R-:W-:Y:S01]  /*80c0*/  HMMA.16816.F32.BF16 R128, R136, R162, R128 ;  /* 0x000000a28880723c */ /* 0x000fe20000041880 */
[----:B------:R-:W4:Y:S04]  /*80d0*/  LDSM.16.MT88.4 R136, [R227+0x1100] ;  /* 0x00110000e388783b */ /* 0x000f280000004200 */
[----:B------:R-:W-:Y:S03]  /*80e0*/  MUFU.EX2 R162, R30 ;  /* 0x0000001e00a27308 */ /* 0x000fe60000000800 */
[C---:B--2---:R-:W-:Y:S07]  /*80f0*/  HMMA.16816.F32.BF16 R4, R20.reuse, R140, R4 ;  /* 0x0000008c1404723c */ /* 0x044fee0000041804 */
[----:B------:R2:W-:Y:S01]  /*8100*/  MUFU.EX2 R161, R31 ;  /* 0x0000001f00a17308 */ /* 0x0005e20000000800 */
[C---:B------:R-:W-:Y:S01]  /*8110*/  HMMA.16816.F32.BF16 R8, R20.reuse, R142, R8 ;  /* 0x0000008e1408723c */ /* 0x040fe20000041808 */
[----:B------:R-:W5:Y:S07]  /*8120*/  LDSM.16.MT88.4 R140, [R224+0x4100] ;  /* 0x00410000e08c783b */ /* 0x000f6e0000004200 */
[C---:B---3--:R-:W-:Y:S01]  /*8130*/  HMMA.16816.F32.BF16 R52, R20.reuse, R144, R52 ;  /* 0x000000901434723c */ /* 0x048fe20000041834 */
[----:B------:R-:W-:Y:S07]  /*8140*/  MUFU.EX2 R197, R32 ;  /* 0x0000002000c57308 */ /* 0x000fee0000000800 */
[C---:B------:R-:W-:Y:S01]  /*8150*/  HMMA.16816.F32.BF16 R56, R20.reuse, R146, R56 ;  /* 0x000000921438723c */ /* 0x040fe20000041838 */
[----:B------:R-:W3:Y:S02]  /*8160*/  LDSM.16.MT88.4 R144, [R225+0x4100] ;  /* 0x00410000e190783b */ /* 0x000ee40000004200 */
[----:B------:R-:W1:Y:S05]  /*8170*/  MUFU.EX2 R196, R33 ;  /* 0x0000002100c47308 */ /* 0x000e6a0000000800 */
[C---:B------:R-:W-:Y:S01]  /*8180*/  HMMA.16816.F32.BF16 R60, R20.reuse, R24, R60 ;  /* 0x00000018143c723c */ /* 0x040fe2000004183c */
[----:B--2---:R-:W-:Y:S04]  /*8190*/  LDSM.16.MT88.4 R28, [R224+0x1900] ;  /* 0x00190000e01c783b */ /* 0x004fe80000004200 */
[----:B------:R-:W-:Y:S03]  /*81a0*/  MUFU.EX2 R163, R41 ;  /* 0x0000002900a37308 */ /* 0x000fe60000000800 */
[C---:B------:R-:W-:Y:S01]  /*81b0*/  HMMA.16816.F32.BF16 R64, R20.reuse, R26, R64 ;  /* 0x0000001a1440723c */ /* 0x040fe20000041840 */
[----:B------:R-:W2:Y:S06]  /*81c0*/  LDSM.16.MT88.4 R24, [R228+0x4100] ;  /* 0x00410000e418783b */ /* 0x000eac0000004200 */
[----:B------:R-:W-:Y:S01]  /*81d0*/  MUFU.EX2 R160, R42 ;  /* 0x0000002a00a07308 */ /* 0x000fe20000000800 */
        /* <DEDUP_REMOVED lines=9> */
[C---:B--2---:R-:W-:Y:S08]  /*8270*/  HMMA.16816.F32.BF16 R92, R20.reuse, R24, R92 ;  /* 0x00000018145c723c */ /* 0x044ff0000004185c */
[C---:B------:R-:W-:Y:S01]  /*8280*/  HMMA.16816.F32.BF16 R96, R20.reuse, R26, R96 ;  /* 0x0000001a1460723c */ /* 0x040fe20000041860 */
[----:B------:R-:W2:Y:S07]  /*8290*/  LDSM.16.MT88.4 R24, [R228+0x7100] ;  /* 0x00710000e418783b */ /* 0x000eae0000004200 */
[C---:B----4-:R-:W-:Y:S08]  /*82a0*/  HMMA.16816.F32.BF16 R100, R20.reuse, R136, R100 ;  /* 0x000000881464723c */ /* 0x050ff00000041864 */
[C---:B------:R-:W-:Y:S01]  /*82b0*/  HMMA.16816.F32.BF16 R104, R20.reuse, R138, R104 ;  /* 0x0000008a1468723c */ /* 0x040fe20000041868 */
[----:B------:R-:W4:Y:S07]  /*82c0*/  LDSM.16.MT88.4 R136, [R227+0x7100] ;  /* 0x00710000e388783b */ /* 0x000f2e0000004200 */
[C---:B-----5:R-:W-:Y:S07]  /*82d0*/  HMMA.16816.F32.BF16 R108, R20.reuse, R140, R108 ;  /* 0x0000008c146c723c */ /* 0x060fee000004186c */
[----:B------:R-:W-:Y:S01]  /*82e0*/  MOV R141, R150 ;  /* 0x00000096008d7202 */ /* 0x000fe20000000f00 */
[C---:B------:R-:W-:Y:S01]  /*82f0*/  HMMA.16816.F32.BF16 R112, R20.reuse, R142, R112 ;  /* 0x0000008e1470723c */ /* 0x040fe20000041870 */
[----:B------:R-:W-:Y:S03]  /*8300*/  MUFU.EX2 R150, R35 ;  /* 0x0000002300967308 */ /* 0x000fe60000000800 */
[----:B------:R-:W-:Y:S03]  /*8310*/  MOV R140, R151 ;  /* 0x00000097008c7202 */ /* 0x000fe60000000f00 */
[----:B------:R-:W-:Y:S01]  /*8320*/  MOV R143, R148 ;  /* 0x00000094008f7202 */ /* 0x000fe20000000f00 */
[C---:B---3--:R-:W-:Y:S03]  /*8330*/  HMMA.16816.F32.BF16 R116, R20.reuse, R144, R116 ;  /* 0x000000901474723c */ /* 0x048fe60000041874 */
[----:B------:R3:W3:Y:S01]  /*8340*/  MUFU.EX2 R151, R34 ;  /* 0x0000002200977308 */ /* 0x0006e20000000800 */
[----:B------:R-:W-:Y:S03]  /*8350*/  MOV R142, R149 ;  /* 0x00000095008e7202 */ /* 0x000fe60000000f00 */
[----:B------:R-:W-:Y:S01]  /*8360*/  MOV R145, R134 ;  /* 0x0000008600917202 */ /* 0x000fe20000000f00 */
[C---:B------:R-:W-:Y:S01]  /*8370*/  HMMA.16816.F32.BF16 R120, R20.reuse, R146, R120 ;  /* 0x000000921478723c */ /* 0x040fe20000041878 */
[----:B------:R-:W4:Y:S03]  /*8380*/  LDL.LU R146, [R1] ;  /* 0x0000000001927983 */ /* 0x000f260000300800 */
[----:B------:R-:W-:Y:S01]  /*8390*/  MOV R144, R175 ;  /* 0x000000af00907202 */ /* 0x000fe20000000f00 */
[----:B------:R-:W-:Y:S02]  /*83a0*/  MUFU.EX2 R149, R38 ;  /* 0x0000002600957308 */ /* 0x000fe40000000800 */
[----:B------:R-:W-:Y:S01]  /*83b0*/  MOV R147, R174 ;  /* 0x000000ae00937202 */ /* 0x000fe20000000f00 */
[C---:B--2---:R-:W-:Y:S07]  /*83c0*/  HMMA.16816.F32.BF16 R12, R20.reuse, R24, R12 ;  /* 0x00000018140c723c */ /* 0x044fee000004180c */
[----:B------:R-:W-:Y:S01]  /*83d0*/  MUFU.EX2 R174, R37 ;  /* 0x0000002500ae7308 */ /* 0x000fe20000000800 */
[C---:B------:R-:W-:Y:S01]  /*83e0*/  HMMA.16816.F32.BF16 R124, R20.reuse, R26, R124 ;  /* 0x0000001a147c723c */ /* 0x040fe2000004187c */
[----:B------:R-:W-:Y:S07]  /*83f0*/  LDSM.16.MT88.4 R24, [R228+0x1900] ;  /* 0x00190000e418783b */ /* 0x000fee0000004200 */
[C---:B----4-:R-:W-:Y:S01]  /*8400*/  HMMA.16816.F32.BF16 R16, R20.reuse, R136, R16 ;  /* 0x000000881410723c */ /* 0x050fe20000041810 */
[----:B---3--:R-:W2:Y:S01]  /*8410*/  LDSM.16.MT88.4 R32, [R225+0x1900] ;  /* 0x00190000e120783b */ /* 0x008ea20000004200 */
[----:B------:R-:W-:Y:S06]  /*8420*/  MUFU.EX2 R148, R39 ;  /* 0x0000002700947308 */ /* 0x000fec0000000800 */
[----:B------:R-:W-:Y:S01]  /*8430*/  HMMA.16816.F32.BF16 R128, R20, R138, R128 ;  /* 0x0000008a1480723c */ /* 0x000fe20000041880 */
[----:B------:R-:W3:Y:S03]  /*8440*/  LDSM.16.MT88.4 R136, [R227+0x1900] ;  /* 0x00190000e388783b */ /* 0x000ee60000004200 */
[----:B------:R-:W-:Y:S03]  /*8450*/  MUFU.EX2 R134, R43 ;  /* 0x0000002b00867308 */ /* 0x000fe60000000800 */
[----:B-1----:R-:W-:Y:S02]  /*8460*/  F2FP.BF16.PACK_AB R20, R198, R199 ;  /* 0x000000c7c614723e */ /* 0x002fe400000010ff */
[----:B------:R-:W-:Y:S03]  /*8470*/  F2FP.BF16.PACK_AB R22, R196, R197 ;  /* 0x000000c5c416723e */ /* 0x000fe600000010ff */
[----:B------:R-:W-:Y:S02]  /*8480*/  F2FP.BF16.PACK_AB R21, R161, R162 ;  /* 0x000000a2a115723e */ /* 0x000fe400000010ff */
[----:B------:R-:W-:Y:S01]  /*8490*/  F2FP.BF16.PACK_AB R23, R150, R151 ;  /* 0x000000979617723e */ /* 0x000fe200000010ff */
[----:B------:R1:W4:Y:S06]  /*84a0*/  MUFU.EX2 R175, R36 ;  /* 0x0000002400af7308 */ /* 0x00032c0000000800 */
[C---:B------:R-:W-:Y:S08]  /*84b0*/  HMMA.16816.F32.BF16 R4, R20.reuse, R28, R4 ;  /* 0x0000001c1404723c */ /* 0x040ff00000041804 */
[C---:B------:R-:W-:Y:S01]  /*84c0*/  HMMA.16816.F32.BF16 R8, R20.reuse, R30, R8 ;  /* 0x0000001e1408723c */ /* 0x040fe20000041808 */
[----:B------:R-:W4:Y:S07]  /*84d0*/  LDSM.16.MT88.4 R28, [R224+0x4900] ;  /* 0x00490000e01c783b */ /* 0x000f2e0000004200 */
[C---:B--2---:R-:W-:Y:S04]  /*84e0*/  HMMA.16816.F32.BF16 R52, R20.reuse, R32, R52 ;  /* 0x000000201434723c */ /* 0x044fe80000041834 */
[----:B-1----:R-:W-:Y:S02]  /*84f0*/  MOV R36, R173 ;  /* 0x000000ad00247202 */ /* 0x002fe40000000f00 */
[----:B------:R1:W2:Y:S02]  /*8500*/  MUFU.EX2 R173, R40 ;  /* 0x0000002800ad7308 */ /* 0x0002a40000000800 */
[C---:B------:R-:W-:Y:S01]  /*8510*/  HMMA.16816.F32.BF16 R56, R20.reuse, R34, R56 ;  /* 0x000000221438723c */ /* 0x040fe20000041838 */
[----:B------:R-:W2:Y:S07]  /*8520*/  LDSM.16.MT88.4 R32, [R225+0x4900] ;  /* 0x00490000e120783b */ /* 0x000eae0000004200 */
[C---:B------:R-:W-:Y:S08]  /*8530*/  HMMA.16816.F32.BF16 R60, R20.reuse, R24, R60 ;  /* 0x00000018143c723c */ /* 0x040ff0000004183c */
[C---:B------:R-:W-:Y:S01]  /*8540*/  HMMA.16816.F32.BF16 R64, R20.reuse, R26, R64 ;  /* 0x0000001a1440723c */ /* 0x040fe20000041840 */
[----:B------:R-:W2:Y:S07]  /*8550*/  LDSM.16.MT88.4 R24, [R228+0x4900] ;  /* 0x00490000e418783b */ /* 0x000eae0000004200 */
[C---:B---3--:R-:W-:Y:S01]  /*8560*/  HMMA.16816.F32.BF16 R68, R20.reuse, R136, R68 ;  /* 0x000000881444723c */ /* 0x048fe20000041844 */
[----:B-1----:R-:W-:Y:S07]  /*8570*/  LDSM.16.MT88.4 R40, [R225+0x5100] ;  /* 0x00510000e128783b */ /* 0x002fee0000004200 */
[C---:B------:R-:W-:Y:S01]  /*8580*/  HMMA.16816.F32.BF16 R72, R20.reuse, R138, R72 ;  /* 0x0000008a1448723c */ /* 0x040fe20000041848 */
[----:B------:R-:W1:Y:S07]  /*8590*/  LDSM.16.MT88.4 R136, [R227+0x4900] ;  /* 0x00490000e388783b */ /* 0x000e6e0000004200 */
[C---:B----4-:R-:W-:Y:S08]  /*85a0*/  HMMA.16816.F32.BF16 R76, R20.reuse, R28, R76 ;  /* 0x0000001c144c723c */ /* 0x050ff0000004184c */
[C---:B------:R-:W-:Y:S01]  /*85b0*/  HMMA.16816.F32.BF16 R80, R20.reuse, R30, R80 ;  /* 0x0000001e1450723c */ /* 0x040fe20000041850 */
[----:B------:R-:W3:Y:S07]  /*85c0*/  LDSM.16.MT88.4 R28, [R224+0x7900] ;  /* 0x00790000e01c783b */ /* 0x000eee0000004200 */
[C---:B--2---:R-:W-:Y:S08]  /*85d0*/  HMMA.16816.F32.BF16 R84, R20.reuse, R32, R84 ;  /* 0x000000201454723c */ /* 0x044ff00000041854 */
[C---:B------:R-:W-:Y:S01]  /*85e0*/  HMMA.16816.F32.BF16 R88, R20.reuse, R34, R88 ;  /* 0x000000221458723c */ /* 0x040fe20000041858 */
[----:B------:R-:W2:Y:S07]  /*85f0*/  LDSM.16.MT88.4 R32, [R225+0x7900] ;  /* 0x00790000e120783b */ /* 0x000eae0000004200 */
[C---:B------:R-:W-:Y:S08]  /*8600*/  HMMA.16816.F32.BF16 R92, R20.reuse, R24, R92 ;  /* 0x00000018145c723c */ /* 0x040ff0000004185c */
[C---:B------:R-:W-:Y:S01]  /*8610*/  HMMA.16816.F32.BF16 R96, R20.reuse, R26, R96 ;  /* 0x0000001a1460723c */ /* 0x040fe20000041860 */
[----:B------:R-:W4:Y:S07]  /*8620*/  LDSM.16.MT88.4 R24, [R228+0x7900] ;  /* 0x00790000e418783b */ /* 0x000f2e0000004200 */
        /* <DEDUP_REMOVED lines=12> */
[C---:B-1----:R-:W-:Y:S07]  /*86f0*/  HMMA.16816.F32.BF16 R16, R20.reuse, R136, R16 ;  /* 0x000000881410723c */ /* 0x042fee0000041810 */
[--C-:B------:R-:W-:Y:S01]  /*8700*/  FFMA.FTZ R136, R44, c[0x0][0x2d0], -R172.reuse ;  /* 0x0000b4002c887a23 */ /* 0x100fe200000108ac */
[----:B------:R-:W-:Y:S01]  /*8710*/  HMMA.16816.F32.BF16 R128, R20, R138, R128 ;  /* 0x0000008a1480723c */ /* 0x000fe20000041880 */
[----:B------:R-:W5:Y:S03]  /*8720*/  LDL.LU R138, [R1+0x4] ;  /* 0x00000400018a7983 */ /* 0x000f660000300800 */
[--C-:B------:R-:W-:Y:S02]  /*8730*/  FFMA.FTZ R137, R45, c[0x0][0x2d0], -R172.reuse ;  /* 0x0000b4002d897a23 */ /* 0x100fe400000108ac */
[--C-:B------:R-:W-:Y:S01]  /*8740*/  FFMA.FTZ R44, R50, c[0x0][0x2d0], -R133.reuse ;  /* 0x0000b400322c7a23 */ /* 0x100fe20000010885 */
[----:B------:R-:W-:Y:S01]  /*8750*/  F2FP.BF16.PACK_AB R20, R174, R175 ;  /* 0x000000afae14723e */ /* 0x000fe200000010ff */
[--C-:B------:R-:W-:Y:S01]  /*8760*/  FFMA.FTZ R45, R46, c[0x0][0x2d0], -R133.reuse ;  /* 0x0000b4002e2d7a23 */ /* 0x100fe20000010885 */
[----:B------:R-:W-:Y:S03]  /*8770*/  F2FP.BF16.PACK_AB R22, R163, R173 ;  /* 0x000000ada316723e */ /* 0x000fe600000010ff */
[----:B------:R-:W-:Y:S01]  /*8780*/  F2FP.BF16.PACK_AB R21, R148, R149 ;  /* 0x000000959415723e */ /* 0x000fe200000010ff */
[--C-:B------:R-:W-:Y:S01]  /*8790*/  FFMA.FTZ R46, R47, c[0x0][0x2d0], -R133.reuse ;  /* 0x0000b4002f2e7a23 */ /* 0x100fe20000010885 */
[----:B------:R-:W-:Y:S01]  /*87a0*/  F2FP.BF16.PACK_AB R23, R134, R160 ;  /* 0x000000a08617723e */ /* 0x000fe200000010ff */
[----:B------:R-:W-:Y:S01]  /*87b0*/  FFMA.FTZ R133, R51, c[0x0][0x2d0], -R133 ;  /* 0x0000b40033857a23 */ /* 0x000fe20000010885 */
[----:B------:R-:W-:Y:S01]  /*87c0*/  MOV R50, R143 ;  /* 0x0000008f00327202 */ /* 0x000fe20000000f00 */
[----:B------:R-:W-:Y:S01]  /*87d0*/  MUFU.EX2 R47, R137 ;  /* 0x00000089002f7308 */ /* 0x000fe20000000800 */
[----:B------:R-:W-:Y:S01]  /*87e0*/  MOV R51, R140 ;  /* 0x0000008c00337202 */ /* 0x000fe20000000f00 */
[----:B------:R-:W-:Y:S01]  /*87f0*/  FFMA.FTZ R172, R49, c[0x0][0x2d0], -R172 ;  /* 0x0000b40031ac7a23 */ /* 0x000fe200000108ac */
[----:B------:R-:W-:Y:S01]  /*8800*/  MOV R139, R141 ;  /* 0x0000008d008b7202 */ /* 0x000fe20000000f00 */
[C---:B---3--:R-:W-:Y:S06]  /*8810*/  HMMA.16816.F32.BF16 R4, R20.reuse, R28, R4 ;  /* 0x0000001c1404723c */ /* 0x048fec0000041804 */
[----:B------:R-:W1:Y:S02]  /*8820*/  MUFU.EX2 R49, R136 ;  /* 0x0000008800317308 */ /* 0x000e640000000800 */
[C---:B------:R-:W-:Y:S01]  /*8830*/  HMMA.16816.F32.BF16 R8, R20.reuse, R30, R8 ;  /* 0x0000001e1408723c */ /* 0x040fe20000041808 */
[----:B------:R-:W-:Y:S07]  /*8840*/  LDSM.16.MT88.4 R28, [R224+0x5100] ;  /* 0x00510000e01c783b */ /* 0x000fee0000004200 */
[C---:B--2---:R-:W-:Y:S01]  /*8850*/  HMMA.16816.F32.BF16 R52, R20.reuse, R32, R52 ;  /* 0x000000201434723c */ /* 0x044fe20000041834 */
[----:B------:R-:W-:Y:S07]  /*8860*/  MUFU.EX2 R172, R172 ;  /* 0x000000ac00ac7308 */ /* 0x000fee0000000800 */
[C---:B------:R-:W-:Y:S01]  /*8870*/  HMMA.16816.F32.BF16 R56, R20.reuse, R34, R56 ;  /* 0x000000221438723c */ /* 0x040fe20000041838 */
[----:B------:R-:W-:Y:S02]  /*8880*/  LDSM.16.MT88.4 R32, [R228+0x5100] ;  /* 0x00510000e420783b */ /* 0x000fe40000004200 */
[----:B------:R-:W-:Y:S05]  /*8890*/  MUFU.EX2 R133, R133 ;  /* 0x0000008500857308 */ /* 0x000fea0000000800 */
[C---:B----4-:R-:W-:Y:S05]  /*88a0*/  HMMA.16816.F32.BF16 R60, R20.reuse, R24, R60 ;  /* 0x00000018143c723c */ /* 0x050fea000004183c */
[----:B------:R-:W-:Y:S03]  /*88b0*/  MUFU.EX2 R45, R45 ;  /* 0x0000002d002d7308 */ /* 0x000fe60000000800 */
[C---:B------:R-:W-:Y:S01]  /*88c0*/  HMMA.16816.F32.BF16 R64, R20.reuse, R26, R64 ;  /* 0x0000001a1440723c */ /* 0x040fe20000041840 */
[----:B------:R-:W-:Y:S03]  /*88d0*/  LDSM.16.MT88.4 R24, [R227+0x5100] ;  /* 0x00510000e318783b */ /* 0x000fe60000004200 */
[----:B------:R-:W-:Y:S01]  /*88e0*/  FFMA.FTZ R2, R2, R146, R36 ;  /* 0x0000009202027223 */ /* 0x000fe20000010024 */
[----:B------:R-:W-:Y:S02]  /*88f0*/  MOV R146, R147 ;  /* 0x0000009300927202 */ /* 0x000fe40000000f00 */
[----:B------:R-:W-:Y:S01]  /*8900*/  MOV R147, R144 ;  /* 0x0000009000937202 */ /* 0x000fe20000000f00 */
[----:B------:R-:W-:Y:S01]  /*8910*/  FADD.FTZ R2, R139, R2 ;  /* 0x000000028b027221 */ /* 0x000fe20000010000 */
[----:B------:R-:W2:Y:S01]  /*8920*/  LDSM.16.MT88.4 R36, [R227+0x2100] ;  /* 0x00210000e324783b */ /* 0x000ea20000004200 */
[----:B------:R-:W3:Y:S02]  /*8930*/  MUFU.EX2 R46, R46 ;  /* 0x0000002e002e7308 */ /* 0x000ee40000000800 */
[----:B------:R-:W-:Y:S01]  /*8940*/  MOV R144, R145 ;  /* 0x0000009100907202 */ /* 0x000fe20000000f00 */
[----:B------:R-:W-:Y:S01]  /*8950*/  FADD.FTZ R2, R51, R2 ;  /* 0x0000000233027221 */ /* 0x000fe20000010000 */
[----:B------:R-:W-:Y:S03]  /*8960*/  MOV R145, R142 ;  /* 0x0000008e00917202 */ /* 0x000fe60000000f00 */
[----:B------:R-:W-:Y:S01]  /*8970*/  LDSM.16.MT88.4 R140, [R224+0x2900] ;  /* 0x00290000e08c783b */ /* 0x000fe20000004200 */
[----:B------:R-:W-:Y:S02]  /*8980*/  FADD.FTZ R2, R50, R2 ;  /* 0x0000000232027221 */ /* 0x000fe40000010000 */
[----:B------:R-:W4:Y:S02]  /*8990*/  MUFU.EX2 R44, R44 ;  /* 0x0000002c002c7308 */ /* 0x000f240000000800 */
[----:B------:R-:W-:Y:S04]  /*89a0*/  FADD.FTZ R2, R146, R2 ;  /* 0x0000000292027221 */ /* 0x000fe80000010000 */
[----:B------:R-:W-:Y:S04]  /*89b0*/  FADD.FTZ R2, R147, R2 ;  /* 0x0000000293027221 */ /* 0x000fe80000010000 */
[----:B------:R-:W-:Y:S04]  /*89c0*/  FADD.FTZ R2, R144, R2 ;  /* 0x0000000290027221 */ /* 0x000fe80000010000 */
[----:B------:R-:W-:Y:S04]  /*89d0*/  FADD.FTZ R2, R145, R2 ;  /* 0x0000000291027221 */ /* 0x000fe80000010000 */
[----:B------:R-:W-:Y:S04]  /*89e0*/  FADD.FTZ R2, R252, R2 ;  /* 0x00000002fc027221 */ /* 0x000fe80000010000 */
[----:B------:R-:W-:Y:S04]  /*89f0*/  FADD.FTZ R2, R251, R2 ;  /* 0x00000002fb027221 */ /* 0x000fe80000010000 */
[----:B------:R-:W-:Y:S01]  /*8a00*/  FADD.FTZ R2, R250, R2 ;  /* 0x00000002fa027221 */ /* 0x000fe20000010000 */
[C---:B--2---:R-:W-:Y:S03]  /*8a10*/  HMMA.16816.F32.BF16 R68, R20.reuse, R36, R68 ;  /* 0x000000241444723c */ /* 0x044fe60000041844 */
[----:B------:R-:W-:Y:S04]  /*8a20*/  FADD.FTZ R2, R249, R2 ;  /* 0x00000002f9027221 */ /* 0x000fe80000010000 */
[----:B------:R-:W-:Y:S01]  /*8a30*/  FADD.FTZ R2, R199, R2 ;  /* 0x00000002c7027221 */ /* 0x000fe20000010000 */
[C---:B------:R-:W-:Y:S01]  /*8a40*/  HMMA.16816.F32.BF16 R72, R20.reuse, R38, R72 ;  /* 0x000000261448723c */ /* 0x040fe20000041848 */
[----:B------:R-:W-:Y:S03]  /*8a50*/  LDSM.16.MT88.4 R36, [R225+0x8100] ;  /* 0x00810000e124783b */ /* 0x000fe60000004200 */
[----:B------:R-:W-:Y:S04]  /*8a60*/  FADD.FTZ R2, R198, R2 ;  /* 0x00000002c6027221 */ /* 0x000fe80000010000 */
[C---:B------:R-:W-:Y:S04]  /*8a70*/  HMMA.16816.F32.BF16 R76, R20.reuse, R28, R76 ;  /* 0x0000001c144c723c */ /* 0x040fe8000004184c */
[----:B------:R-:W-:Y:S04]  /*8a80*/  FADD.FTZ R2, R197, R2 ;  /* 0x00000002c5027221 */ /* 0x000fe80000010000 */
[C---:B------:R-:W-:Y:S01]  /*8a90*/  HMMA.16816.F32.BF16 R80, R20.reuse, R30, R80 ;  /* 0x0000001e1450723c */ /* 0x040fe20000041850 */
[----:B------:R-:W2:Y:S03]  /*8aa0*/  LDSM.16.MT88.4 R28, [R224+0x8100] ;  /* 0x00810000e01c783b */ /* 0x000ea60000004200 */
[----:B------:R-:W-:Y:S04]  /*8ab0*/  FADD.FTZ R2, R196, R2 ;  /* 0x00000002c4027221 */ /* 0x000fe80000010000 */
[C---:B------:R-:W-:Y:S04]  /*8ac0*/  HMMA.16816.F32.BF16 R84, R20.reuse, R40, R84 ;  /* 0x000000281454723c */ /* 0x040fe80000041854 */
[----:B------:R-:W-:Y:S04]  /*8ad0*/  FADD.FTZ R2, R175, R2 ;  /* 0x00000002af027221 */ /* 0x000fe80000010000 */
[C---:B------:R-:W-:Y:S01]  /*8ae0*/  HMMA.16816.F32.BF16 R88, R20.reuse, R42, R88 ;  /* 0x0000002a1458723c */ /* 0x040fe20000041858 */
[----:B------:R-:W1:Y:S03]  /*8af0*/  LDSM.16.MT88.4 R40, [R228+0x8100] ;  /* 0x00810000e428783b */ /* 0x000e660000004200 */
[----:B------:R-:W-:Y:S04]  /*8b00*/  FADD.FTZ R2, R174, R2 ;  /* 0x00000002ae027221 */ /* 0x000fe80000010000 */
[C---:B------:R-:W-:Y:S04]  /*8b10*/  HMMA.16816.F32.BF16 R92, R20.reuse, R32, R92 ;  /* 0x00000020145c723c */ /* 0x040fe8000004185c */
[----:B------:R-:W-:Y:S04]  /*8b20*/  FADD.FTZ R2, R173, R2 ;  /* 0x00000002ad027221 */ /* 0x000fe80000010000 */
[C---:B------:R-:W-:Y:S01]  /*8b30*/  HMMA.16816.F32.BF16 R96, R20.reuse, R34, R96 ;  /* 0x000000221460723c */ /* 0x040fe20000041860 */
[----:B------:R-:W1:Y:S03]  /*8b40*/  LDSM.16.MT88.4 R32, [R227+0x8100] ;  /* 0x00810000e320783b */ /* 0x000e660000004200 */
[----:B------:R-:W-:Y:S04]  /*8b50*/  FADD.FTZ R2, R163, R2 ;  /* 0x00000002a3027221 */ /* 0x000fe80000010000 */
[C---:B------:R-:W-:Y:S08]  /*8b60*/  HMMA.16816.F32.BF16 R100, R20.reuse, R24, R100 ;  /* 0x000000181464723c */ /* 0x040ff00000041864 */
[C---:B------:R-:W-:Y:S01]  /*8b70*/  HMMA.16816.F32.BF16 R104, R20.reuse, R26, R104 ;  /* 0x0000001a1468723c */ /* 0x040fe20000041868 */
[----:B------:R-:W3:Y:S07]  /*8b80*/  LDSM.16.MT88.4 R24, [R225+0x2900] ;  /* 0x00290000e118783b */ /* 0x000eee0000004200 */
[C---:B--2---:R-:W-:Y:S08]  /*8b90*/  HMMA.16816.F32.BF16 R108, R20.reuse, R28, R108 ;  /* 0x0000001c146c723c */ /* 0x044ff0000004186c */
[C---:B------:R-:W-:Y:S01]  /*8ba0*/  HMMA.16816.F32.BF16 R112, R20.reuse, R30, R112 ;  /* 0x0000001e1470723c */ /* 0x040fe20000041870 */
[----:B------:R-:W2:Y:S07]  /*8bb0*/  LDSM.16.MT88.4 R28, [R228+0x2900] ;  /* 0x00290000e41c783b */ /* 0x000eae0000004200 */
[C---:B------:R-:W-:Y:S08]  /*8bc0*/  HMMA.16816.F32.BF16 R116, R20.reuse, R36, R116 ;  /* 0x000000241474723c */ /* 0x040ff00000041874 */
[C---:B------:R-:W-:Y:S01]  /*8bd0*/  HMMA.16816.F32.BF16 R120, R20.reuse, R38, R120 ;  /* 0x000000261478723c */ /* 0x040fe20000041878 */
[----:B------:R-:W-:Y:S07]  /*8be0*/  LDSM.16.MT88.4 R36, [R228+0x5900] ;  /* 0x00590000e424783b */ /* 0x000fee0000004200 */
[C---:B-1----:R-:W-:Y:S08]  /*8bf0*/  HMMA.16816.F32.BF16 R12, R20.reuse, R40, R12 ;  /* 0x00000028140c723c */ /* 0x042ff0000004180c */
[C---:B------:R-:W-:Y:S01]  /*8c00*/  HMMA.16816.F32.BF16 R124, R20.reuse, R42, R124 ;  /* 0x0000002a147c723c */ /* 0x040fe2000004187c */
[----:B------:R-:W-:Y:S07]  /*8c10*/  LDSM.16.MT88.4 R40, [R227+0x5900] ;  /* 0x00590000e328783b */ /* 0x000fee0000004200 */
[C---:B------:R-:W-:Y:S08]  /*8c20*/  HMMA.16816.F32.BF16 R16, R20.reuse, R32, R16 ;  /* 0x000000201410723c */ /* 0x040ff00000041810 */
[----:B------:R-:W-:Y:S01]  /*8c30*/  HMMA.16816.F32.BF16 R128, R20, R34, R128 ;  /* 0x000000221480723c */ /* 0x000fe20000041880 */
[----:B------:R-:W1:Y:S06]  /*8c40*/  LDSM.16.MT88.4 R32, [R227+0x2900] ;  /* 0x00290000e320783b */ /* 0x000e6c0000004200 */
[----:B------:R-:W-:Y:S02]  /*8c50*/  F2FP.BF16.PACK_AB R20, R47, R49 ;  /* 0x000000312f14723e */ /* 0x000fe400000010ff */
[----:B---3--:R-:W-:Y:S03]  /*8c60*/  F2FP.BF16.PACK_AB R21, R46, R45 ;  /* 0x0000002d2e15723e */ /* 0x008fe600000010ff */
[----:B------:R-:W-:Y:S02]  /*8c70*/  F2FP.BF16.PACK_AB R22, R172, R48 ;  /* 0x00000030ac16723e */ /* 0x000fe400000010ff */
[----:B----4-:R-:W-:Y:S01]  /*8c80*/  F2FP.BF16.PACK_AB R23, R133, R44 ;  /* 0x0000002c8517723e */ /* 0x010fe200000010ff */
[----:B-----5:R-:W-:Y:S06]  /*8c90*/  FFMA.FTZ R0, R0, R138, R183 ;  /* 0x0000008a00007223 */ /* 0x020fec00000100b7 */
[C---:B------:R-:W-:Y:S01]  /*8ca0*/  HMMA.16816.F32.BF16 R136, R20.reuse, R140, R4 ;  /* 0x0000008c1488723c */ /* 0x040fe20000041804 */
[----:B------:R-:W3:Y:S02]  /*8cb0*/  LDSM.16.MT88.4 R4, [R224+0x5900] ;  /* 0x00590000e004783b */ /* 0x000ee40000004200 */
[----:B------:R-:W-:Y:S04]  /*8cc0*/  FADD.FTZ R0, R182, R0 ;  /* 0x00000000b6007221 */ /* 0x000fe80000010000 */
[----:B------:R-:W-:Y:S01]  /*8cd0*/  FADD.FTZ R0, R181, R0 ;  /* 0x00000000b5007221 */ /* 0x000fe20000010000 */
[C---:B------:R-:W-:Y:S01]  /*8ce0*/  HMMA.16816.F32.BF16 R140, R20.reuse, R142, R8 ;  /* 0x0000008e148c723c */ /* 0x040fe20000041808 */
[----:B------:R-:W4:Y:S03]  /*8cf0*/  LDSM.16.MT88.4 R8, [R225+0x5900] ;  /* 0x00590000e108783b */ /* 0x000f260000004200 */
[----:B------:R-:W-:Y:S04]  /*8d00*/  FADD.FTZ R0, R180, R0 ;  /* 0x00000000b4007221 */ /* 0x000fe80000010000 */
[C---:B------:R-:W-:Y:S04]  /*8d10*/  HMMA.16816.F32.BF16 R52, R20.reuse, R24, R52 ;  /* 0x000000181434723c */ /* 0x040fe80000041834 */
[----:B------:R-:W-:Y:S04]  /*8d20*/  FADD.FTZ R0, R171, R0 ;  /* 0x00000000ab007221 */ /* 0x000fe80000010000 */
[C---:B------:R-:W-:Y:S01]  /*8d30*/  HMMA.16816.F32.BF16 R56, R20.reuse, R26, R56 ;  /* 0x0000001a1438723c */ /* 0x040fe20000041838 */
[----:B------:R-:W5:Y:S03]  /*8d40*/  LDSM.16.MT88.4 R24, [R224+0x8900] ;  /* 0x00890000e018783b */ /* 0x000f660000004200 */
[----:B------:R-:W-:Y:S04]  /*8d50*/  FADD.FTZ R0, R170, R0 ;  /* 0x00000000aa007221 */ /* 0x000fe80000010000 */
[C---:B--2---:R-:W-:Y:S04]  /*8d60*/  HMMA.16816.F32.BF16 R60, R20.reuse, R28, R60 ;  /* 0x0000001c143c723c */ /* 0x044fe8000004183c */
[----:B------:R-:W-:Y:S04]  /*8d70*/  FADD.FTZ R0, R169, R0 ;  /* 0x00000000a9007221 */ /* 0x000fe80000010000 */
[C---:B------:R-:W-:Y:S01]  /*8d80*/  HMMA.16816.F32.BF16 R64, R20.reuse, R30, R64 ;  /* 0x0000001e1440723c */ /* 0x040fe20000041840 */
[----:B------:R-:W2:Y:S03]  /*8d90*/  LDSM.16.MT88.4 R28, [R225+0x8900] ;  /* 0x00890000e11c783b */ /* 0x000ea60000004200 */
[----:B------:R-:W-:Y:S04]  /*8da0*/  FADD.FTZ R0, R168, R0 ;  /* 0x00000000a8007221 */ /* 0x000fe80000010000 */
[C---:B-1----:R-:W-:Y:S04]  /*8db0*/  HMMA.16816.F32.BF16 R68, R20.reuse, R32, R68 ;  /* 0x000000201444723c */ /* 0x042fe80000041844 */
[----:B------:R-:W-:Y:S04]  /*8dc0*/  FADD.FTZ R0, R167, R0 ;  /* 0x00000000a7007221 */ /* 0x000fe80000010000 */
[C---:B------:R-:W-:Y:S04]  /*8dd0*/  HMMA.16816.F32.BF16 R72, R20.reuse, R34, R72 ;  /* 0x000000221448723c */ /* 0x040fe80000041848 */
[----:B------:R-:W-:Y:S04]  /*8de0*/  FADD.FTZ R0, R166, R0 ;  /* 0x00000000a6007221 */ /* 0x000fe80000010000 */
[C---:B---3--:R-:W-:Y:S04]  /*8df0*/  HMMA.16816.F32.BF16 R76, R20.reuse, R4, R76 ;  /* 0x00000004144c723c */ /* 0x048fe8000004184c */
[----:B------:R-:W-:Y:S04]  /*8e00*/  FADD.FTZ R0, R165, R0 ;  /* 0x00000000a5007221 */ /* 0x000fe80000010000 */
[C---:B------:R-:W-:Y:S01]  /*8e10*/  HMMA.16816.F32.BF16 R80, R20.reuse, R6, R80 ;  /* 0x000000061450723c */ /* 0x040fe20000041850 */
[----:B------:R-:W1:Y:S03]  /*8e20*/  LDSM.16.MT88.4 R4, [R228+0x8900] ;  /* 0x00890000e404783b */ /* 0x000e660000004200 */
[----:B------:R-:W-:Y:S04]  /*8e30*/  FADD.FTZ R0, R164, R0 ;  /* 0x00000000a4007221 */ /* 0x000fe80000010000 */
[C---:B----4-:R-:W-:Y:S04]  /*8e40*/  HMMA.16816.F32.BF16 R84, R20.reuse, R8, R84 ;  /* 0x000000081454723c */ /* 0x050fe80000041854 */
[----:B------:R-:W-:Y:S04]  /*8e50*/  FADD.FTZ R0, R162, R0 ;  /* 0x00000000a2007221 */ /* 0x000fe80000010000 */
[C---:B------:R-:W-:Y:S01]  /*8e60*/  HMMA.16816.F32.BF16 R88, R20.reuse, R10, R88 ;  /* 0x0000000a1458723c */ /* 0x040fe20000041858 */
[----:B------:R-:W3:Y:S03]  /*8e70*/  LDSM.16.MT88.4 R8, [R227+0x8900] ;  /* 0x00890000e308783b */ /* 0x000ee60000004200 */
        /* <DEDUP_REMOVED lines=9> */
[C---:B-----5:R-:W-:Y:S04]  /*8f10*/  HMMA.16816.F32.BF16 R108, R20.reuse, R24, R108 ;  /* 0x00000018146c723c */ /* 0x060fe8000004186c */
[----:B------:R-:W-:Y:S04]  /*8f20*/  FADD.FTZ R0, R160, R0 ;  /* 0x00000000a0007221 */ /* 0x000fe80000010000 */
[C---:B------:R-:W-:Y:S08]  /*8f30*/  HMMA.16816.F32.BF16 R112, R20.reuse, R26, R112 ;  /* 0x0000001a1470723c */ /* 0x040ff00000041870 */
[C---:B--2---:R-:W-:Y:S08]  /*8f40*/  HMMA.16816.F32.BF16 R116, R20.reuse, R28, R116 ;  /* 0x0000001c1474723c */ /* 0x044ff00000041874 */
[C---:B------:R-:W-:Y:S08]  /*8f50*/  HMMA.16816.F32.BF16 R120, R20.reuse, R30, R120 ;  /* 0x0000001e1478723c */ /* 0x040ff00000041878 */
[C---:B-1----:R-:W-:Y:S07]  /*8f60*/  HMMA.16816.F32.BF16 R144, R20.reuse, R4, R12 ;  /* 0x000000041490723c */ /* 0x042fee000004180c */
[----:B------:R-:W-:Y:S01]  /*8f70*/  FADD.FTZ R4, R134, R0 ;  /* 0x0000000086047221 */ /* 0x000fe20000010000 */
[C---:B------:R-:W-:Y:S04]  /*8f80*/  HMMA.16816.F32.BF16 R124, R20.reuse, R6, R124 ;  /* 0x00000006147c723c */ /* 0x040fe8000004187c */
[----:B------:R-:W-:Y:S01]  /*8f90*/  FADD.FTZ R0, R49, R2 ;  /* 0x0000000231007221 */ /* 0x000fe20000010000 */
[----:B------:R-:W-:Y:S01]  /*8fa0*/  MOV R134, R3 ;  /* 0x0000000300867202 */ /* 0x000fe20000000f00 */
[----:B------:R-:W-:Y:S02]  /*8fb0*/  FADD.FTZ R4, R45, R4 ;  /* 0x000000042d047221 */ /* 0x000fe40000010000 */
[C---:B---3--:R-:W-:Y:S04]  /*8fc0*/  HMMA.16816.F32.BF16 R148, R20.reuse, R8, R16 ;  /* 0x000000081494723c */ /* 0x048fe80000041810 */
[----:B------:R-:W-:Y:S02]  /*8fd0*/  FADD.FTZ R0, R47, R0 ;  /* 0x000000002f007221 */ /* 0x000fe40000010000 */
[----:B------:R-:W-:Y:S02]  /*8fe0*/  FADD.FTZ R4, R46, R4 ;  /* 0x000000042e047221 */ /* 0x000fe40000010000 */
[----:B------:R-:W-:Y:S04]  /*8ff0*/  HMMA.16816.F32.BF16 R128, R20, R10, R128 ;  /* 0x0000000a1480723c */ /* 0x000fe80000041880 */
[----:B------:R-:W-:Y:S02]  /*9000*/  FADD.FTZ R2, R48, R0 ;  /* 0x0000000030027221 */ /* 0x000fe40000010000 */
[----:B------:R-:W-:Y:S02]  /*9010*/  FADD.FTZ R0, R44, R4 ;  /* 0x000000042c007221 */ /* 0x000fe40000010000 */
[----:B------:R-:W-:Y:S04]  /*9020*/  FADD.FTZ R2, R172, R2 ;  /* 0x00000002ac027221 */ /* 0x000fe80000010000 */
[----:B------:R-:W-:Y:S01]  /*9030*/  FADD.FTZ R0, R133, R0 ;  /* 0x0000000085007221 */ /* 0x000fe20000010000 */
[----:B------:R1:W-:Y:S01]  /*9040*/  STL [R1], R2 ;  /* 0x0000000201007387 */ /* 0x0003e20000100800 */
[----:B------:R-:W-:Y:S03]  /*9050*/  MOV R133, R132 ;  /* 0x0000008400857202 */ /* 0x000fe60000000f00 */
[----:B------:R1:W-:Y:S01]  /*9060*/  STL [R1+0x4], R0 ;  /* 0x0000040001007387 */ /* 0x0003e20000100800 */
[----:B------:R-:W-:-:S05]  /*9070*/  @P0 BRA `(.L_x_2473) ;  /* 0xffffc9b000000947 */ /* 0x000fca000383ffff */
.L_x_2472:
[----:B-1----:R-:W2:Y:S04]  /*9080*/  LDL.LU R0, [R1] ;  /* 0x0000000001007983 */ /* 0x002ea80000300800 */
        /* <DEDUP_REMOVED lines=124> */
.L_x_2470:
        /* <DEDUP_REMOVED lines=262> */
.L_x_2476:
[----:B------:R-:W-:Y:S05]  /*a8b0*/  BSYNC B0 ;  /* 0x0000000000007941 */ /* 0x000fea0003800000 */
.L_x_2475:
        /* <DEDUP_REMOVED lines=146> */
.L_x_2474:
        /* <DEDUP_REMOVED lines=50> */
.L_x_2477:
        /* <DEDUP_REMOVED lines=16> */
.L_x_4990:


//--------------------- .text._ZN7cutlass13device_kernelIN5flash19enable_sm80_to_sm89INS1_16FlashAttnFwdSm80INS1_25CollectiveMainloopFwdSm80ILi8ELi1ELb0EN4cute5tupleIJNS5_1CILi128EEENS7_ILi64EEENS7_ILi192EEEEEELi192ENS_10bfloat16_tEfNS_4arch4Sm80ELb0ELb0ELb0ELb1ELb0ELb0ELb1ELb1EEENS1_21CollectiveEpilogueFwdINS6_IJS8_SA_S9_EEENS6_IJNS7_ILi1EEESI_SI_EEESC_SE_Li256ELb1ELb1ELb1ELb0EEENS1_36VarlenDynamicPersistentTileSchedulerILi128ELi64ELi256ELi256ELb1ELb1ELb0ELb0ELb1ELb1EEEEEEEEEvNT_6ParamsE --------------------------
	.section	.text._ZN7cutlass13device_kernelIN5flash19enable_sm80_to_sm89INS1_16FlashAttnFwdSm80INS1_25CollectiveMainloopFwdSm80ILi8ELi1ELb0EN4cute5tupleIJNS5_1CILi128EEENS7_ILi64EEENS7_ILi192EEEEEELi192ENS_10bfloat16_tEfNS_4arch4Sm80ELb0ELb0ELb0ELb1ELb0ELb0ELb1ELb1EEENS1_21CollectiveEpilogueFwdINS6_IJS8_SA_S9_EEENS6_IJNS7_ILi1EEESI_SI_EEESC_SE_Li256ELb1ELb1ELb1ELb0EEENS1_36VarlenDynamicPersistentTileSchedulerILi128ELi64ELi256ELi256ELb1ELb1ELb0ELb0ELb1ELb1EEEEEEEEEvNT_6ParamsE,"ax",@progbits
	.sectioninfo	@"SHI_REGISTERS=255"
	.align	128
.text._ZN7cutlass13device_kernelIN5flash19enable_sm80_to_sm89INS1_16FlashAttnFwdSm80INS1_25CollectiveMainloopFwdSm80ILi8ELi1ELb0EN4cute5tupleIJNS5_1CILi128EEENS7_ILi64EEENS7_ILi192EEEEEELi192ENS_10bfloat16_tEfNS_4arch4Sm80ELb0ELb0ELb0ELb1ELb0ELb0ELb1ELb1EEENS1_21CollectiveEpilogueFwdINS6_IJS8_SA_S9_EEENS6_IJNS7_ILi1EEESI_SI_EEESC_SE_Li256ELb1ELb1ELb1ELb0EEENS1_36VarlenDynamicPersistentTileSchedulerILi128ELi64ELi256ELi256ELb1ELb1ELb0ELb0ELb1ELb1EEEEEEEEEvNT_6ParamsE:
        .type           _ZN7cutlass13device_kernelIN5flash19enable_sm80_to_sm89INS1_16FlashAttnFwdSm80INS1_25CollectiveMainloopFwdSm80ILi8ELi1ELb0EN4cute5tupleIJNS5_1CILi128EEENS7_ILi64EEENS7_ILi192EEEEEELi192ENS_10bfloat16_tEfNS_4arch4Sm80ELb0ELb0ELb0ELb1ELb0ELb0ELb1ELb1EEENS1_21CollectiveEpilogueFwdINS6_IJS8_SA_S9_EEENS6_IJNS7_ILi1EEESI_SI_EEESC_SE_Li256ELb1ELb1ELb1ELb0EEENS1_36VarlenDynamicPersistentTileSchedulerILi128ELi64ELi256ELi256ELb1ELb1ELb0ELb0ELb1ELb1EEEEEEEEEvNT_6ParamsE,@function
        .size           _ZN7cutlass13device_kernelIN5flash19enable_sm80_to_sm89INS1_16FlashAttnFwdSm80INS1_25CollectiveMainloopFwdSm80ILi8ELi1ELb0EN4cute5tupleIJNS5_1CILi128EEENS7_ILi64EEENS7_ILi192EEEEEELi192ENS_10bfloat16_tEfNS_4arch4Sm80ELb0ELb0ELb0ELb1ELb0ELb0ELb1ELb1EEENS1_21CollectiveEpilogueFwdINS6_IJS8_SA_S9_EEENS6_IJNS7_ILi1EEESI_SI_EEESC_SE_Li256ELb1ELb1ELb1ELb0EEENS1_36VarlenDynamicPersistentTileSchedulerILi128ELi64ELi256ELi256ELb1ELb1ELb0ELb0ELb1ELb1EEEEEEEEEvNT_6ParamsE,(.L_x_4991 - _ZN7cutlass13device_kernelIN5flash19enable_sm80_to_sm89INS1_16FlashAttnFwdSm80INS1_25CollectiveMainloopFwdSm80ILi8ELi1ELb0EN4cute5tupleIJNS5_1CILi128EEENS7_ILi64EEENS7_ILi192EEEEEELi192ENS_10bfloat16_tEfNS_4arch4Sm80ELb0ELb0ELb0ELb1ELb0ELb0ELb1ELb1EEENS1_21CollectiveEpilogueFwdINS6_IJS8_SA_S9_EEENS6_IJNS7_ILi1EEESI_SI_EEESC_SE_Li256ELb1ELb1ELb1ELb0EEENS1_36VarlenDynamicPersistentTileSchedulerILi128ELi64ELi256ELi256ELb1ELb1ELb0ELb0ELb1ELb1EEEEEEEEEvNT_6ParamsE)
        .other          _ZN7cutlass13device_kernelIN5flash19enable_sm80_to_sm89INS1_16FlashAttnFwdSm80INS1_25CollectiveMainloopFwdSm80ILi8ELi1ELb0EN4cute5tupleIJNS5_1CILi128EEENS7_ILi64EEENS7_ILi192EEEEEELi192ENS_10bfloat16_tEfNS_4arch4Sm80ELb0ELb0ELb0ELb1ELb0ELb0ELb1ELb1EEENS1_21CollectiveEpilogueFwdINS6_IJS8_SA_S9_EEENS6_IJNS7_ILi1EEESI_SI_EEESC_SE_Li256ELb1ELb1ELb1ELb0EEENS1_36VarlenDynamicPersistentTileSchedulerILi128ELi64ELi256ELi256ELb1ELb1ELb0ELb0ELb1ELb1EEEEEEEEEvNT_6ParamsE,@"STO_CUDA_ENTRY STV_DEFAULT"
_ZN7cutlass13device_kernelIN5flash19enable_sm80_to_sm89INS1_16FlashAttnFwdSm80INS1_25CollectiveMainloopFwdSm80ILi8ELi1ELb0EN4cute5tupleIJNS5_1CILi128EEENS7_ILi64EEENS7_ILi192EEEEEELi192ENS_10bfloat16_tEfNS_4arch4Sm80ELb0ELb0ELb0ELb1ELb0ELb0ELb1ELb1EEENS1_21CollectiveEpilogueFwdINS6_IJS8_SA_S9_EEENS6_IJNS7_ILi1EEESI_SI_EEESC_SE_Li256ELb1ELb1ELb1ELb0EEENS1_36VarlenDynamicPersistentTileSchedulerILi128ELi64ELi256ELi256ELb1ELb1ELb0ELb0ELb1ELb1EEEEEEEEEvNT_6ParamsE:
        /* <DEDUP_REMOVED lines=55> */
.L_x_2483:
        /* <DEDUP_REMOVED lines=16> */
.L_x_2571:
        /* <DEDUP_REMOVED lines=16> */
.L_x_2572:
[----:B--2---:R-:W-:-:S05]  /*0570*/  IMAD R5, R5, c[0x0][0x538], RZ ;  /* 0x00014e0005057a24 */ /* 0x004fca00078e02ff */
[----:B------:R-:W-:-:S04]  /*0580*/  IADD3 R0, R5, R0, RZ ;  /* 0x0000000005007210 */ /* 0x000fc80007ffe0ff */
[----:B------:R-:W-:-:S13]  /*0590*/  ISETP.GT.AND P0, PT, R0, UR4, PT ;  /* 0x0000000400007c0c */ /* 0x000fda000bf04270 */
[----:B-1----:R-:W-:Y:S05]  /*05a0*/  @!P0 BRA `(.L_x_2483) ;  /* 0xfffffdc000008947 */ /* 0x002fea000383ffff */
.L_x_2479:
[----:B------:R-:W-:-:S05]  /*05b0*/  IADD3 R192, -R5, R0, RZ ;  /* 0x0000000005c07210 */ /* 0x000fca0007ffe1ff */
[----:B------:R-:W-:-:S05]  /*05c0*/  IMAD R0, R9, c[0x0][0x538], R192 ;  /* 0x00014e0009007a24 */ /* 0x000fca00078e02c0 */
[----:B------:R-:W-:Y:S01]  /*05d0*/  ISETP.GT.AND P0, PT, R0, UR4, PT ;  /* 0x0000000400007c0c */ /* 0x000fe2000bf04270 */
[----:B------:R-:W-:-:S12]  /*05e0*/  BRA.DIV ~URZ, `(.L_x_2484) ;  /* 0x0000b7927f007947 */ /* 0x000fd8000b800000 */
[----:B------:R-:W-:-:S04]  /*05f0*/  VOTE.ANY R10, PT, !P0 ;  /* 0x00000000000a7806 */ /* 0x000fc800040e0100 */
.L_x_2573:
[----:B------:R1:W2:Y:S01]  /*0600*/  POPC R0, R10 ;  /* 0x0000000a00007309 */ /* 0x0002a20000000000 */
[----:B------:R-:W-:Y:S05]  /*0610*/  BRA.DIV ~URZ, `(.L_x_2485) ;  /* 0x0000b7a27f007947 */ /* 0x000fea000b800000 */
[----:B--2---:R2:W3:Y:S01]  /*0620*/  SHFL.IDX PT, R8, R8, R0, 0x1f ;  /* 0x00001f0008087589 */ /* 0x0044e200000e0000 */
[----:B------:R-:W-:-:S03]  /*0630*/  MOV R11, RZ ;  /* 0x000000ff000b7202 */ /* 0x000fc60000000f00 */
[----:B------:R2:W4:Y:S04]  /*0640*/  SHFL.IDX PT, R4, R4, R0, 0x1f ;  /* 0x00001f0004047589 */ /* 0x00052800000e0000 */
.L_x_2574:
[----:B------:R-:W-:Y:S01]  /*0650*/  ISETP.NE.AND P0, PT, R10, RZ, PT ;  /* 0x000000ff0a00720c */ /* 0x000fe20003f05270 */
[----:B------:R-:W-:-:S12]  /*0660*/  BSSY B0, `(.L_x_2486) ;  /* 0x0000005000007945 */ /* 0x000fd80003800000 */
[----:B------:R-:W-:Y:S05]  /*0670*/  @!P0 BRA `(.L_x_2487) ;  /* 0x0000003000008947 */ /* 0x000fea0003800000 */
[----:B------:R-:W-:Y:S01]  /*0680*/  IADD3 R6, R0, -0x1, RZ ;  /* 0xffffffff00067810 */ /* 0x000fe20007ffe0ff */
[----:B------:R-:W-:Y:S05]  /*0690*/  BRA.DIV ~URZ, `(.L_x_2488) ;  /* 0x0000b8027f007947 */ /* 0x000fea000b800000 */
[----:B------:R1:W2:Y:S02]  /*06a0*/  SHFL.IDX PT, R11, R9, R6, 0x1f ;  /* 0x00001f06090b7589 */ /* 0x0002a400000e0000 */
.L_x_2487:
[----:B------:R-:W-:Y:S05]  /*06b0*/  BSYNC B0 ;  /* 0x0000000000007941 */ /* 0x000fea0003800000 */
.L_x_2486:
[----:B---3--:R-:W-:Y:S01]  /*06c0*/  IABS R2, R8 ;  /* 0x0000000800027213 */ /* 0x008fe20000000000 */
[----:B--2---:R-:W-:Y:S01]  /*06d0*/  IMAD R192, R11, c[0x0][0x538], R192 ;  /* 0x00014e000bc07a24 */ /* 0x004fe200078e02c0 */
[----:B-1--4-:R-:W-:Y:S02]  /*06e0*/  IABS R10, R4 ;  /* 0x00000004000a7213 */ /* 0x012fe40000000000 */
[----:B------:R-:W1:Y:S01]  /*06f0*/  I2F.RP R6, R2 ;  /* 0x0000000200067306 */ /* 0x000e620000209400 */
[----:B------:R-:W-:Y:S02]  /*0700*/  IADD3 R195, R0, R195, RZ ;  /* 0x000000c300c37210 */ /* 0x000fe40007ffe0ff */
[----:B------:R-:W-:-:S04]  /*0710*/  IADD3 R193, -R192, UR4, RZ ;  /* 0x00000004c0c17c10 */ /* 0x000fc8000fffe1ff */
[----:B------:R-:W-:Y:S01]  /*0720*/  IABS R9, R193 ;  /* 0x000000c100097213 */ /* 0x000fe20000000000 */
[----:B------:R-:W2:Y:S08]  /*0730*/  I2F.RP R12, R10 ;  /* 0x0000000a000c7306 */ /* 0x000eb00000209400 */
[----:B-1----:R-:W1:Y:S08]  /*0740*/  MUFU.RCP R6, R6 ;  /* 0x0000000600067308 */ /* 0x002e700000001000 */
[----:B--2---:R-:W2:Y:S01]  /*0750*/  MUFU.RCP R12, R12 ;  /* 0x0000000c000c7308 */ /* 0x004ea20000001000 */
[----:B-1----:R-:W-:-:S07]  /*0760*/  IADD3 R6, R6, 0xffffffe, RZ ;  /* 0x0ffffffe06067810 */ /* 0x002fce0007ffe0ff */
[----:B------:R-:W1:Y:S01]  /*0770*/  F2I.FTZ.U32.TRUNC.NTZ R7, R6 ;  /* 0x0000000600077305 */ /* 0x000e62000021f000 */
[----:B--2---:R-:W-:-:S07]  /*0780*/  IADD3 R12, R12, 0xffffffe, RZ ;  /* 0x0ffffffe0c0c7810 */ /* 0x004fce0007ffe0ff */
[----:B------:R2:W3:Y:S01]  /*0790*/  F2I.FTZ.U32.TRUNC.NTZ R13, R12 ;  /* 0x0000000c000d7305 */ /* 0x0004e2000021f000 */
[----:B-1----:R-:W-:Y:S02]  /*07a0*/  IMAD.MOV R5, RZ, RZ, -R7 ;  /* 0x000000ffff057224 */ /* 0x002fe400078e0a07 */
[----:B------:R-:W-:Y:S02]  /*07b0*/  IMAD.MOV.U32 R6, RZ, RZ, RZ ;  /* 0x000000ffff067224 */ /* 0x000fe400078e00ff */
[----:B------:R-:W-:Y:S01]  /*07c0*/  IMAD.MOV.U32 R11, RZ, RZ, R5 ;  /* 0x000000ffff0b7224 */ /* 0x000fe200078e0005 */
[----:B------:R-:W-:-:S03]  /*07d0*/  IABS R5, R8 ;  /* 0x0000000800057213 */ /* 0x000fc60000000000 */
[----:B------:R-:W-:Y:S01]  /*07e0*/  IMAD R11, R11, R2, RZ ;  /* 0x000000020b0b7224 */ /* 0x000fe200078e02ff */
[----:B--2---:R-:W-:Y:S01]  /*07f0*/  MOV R12, RZ ;  /* 0x000000ff000c7202 */ /* 0x004fe20000000f00 */
[----:B------:R-:W-:Y:S02]  /*0800*/  IMAD.MOV R5, RZ, RZ, -R5 ;  /* 0x000000ffff057224 */ /* 0x000fe400078e0a05 */
[----:B------:R-:W-:-:S04]  /*0810*/  IMAD.HI.U32 R11, R7, R11, R6 ;  /* 0x0000000b070b7227 */ /* 0x000fc800078e0006 */
[----:B---3--:R-:W-:Y:S02]  /*0820*/  IMAD.MOV R7, RZ, RZ, -R13 ;  /* 0x000000ffff077224 */ /* 0x008fe400078e0a0d */
[----:B------:R-:W-:-:S04]  /*0830*/  IMAD.HI.U32 R6, R11, R9, RZ ;  /* 0x000000090b067227 */ /* 0x000fc800078e00ff */
[----:B------:R-:W-:Y:S02]  /*0840*/  IMAD R5, R6, R5, R9 ;  /* 0x0000000506057224 */ /* 0x000fe400078e0209 */
[----:B------:R-:W-:-:S03]  /*0850*/  IMAD R7, R7, R10, RZ ;  /* 0x0000000a07077224 */ /* 0x000fc600078e02ff */
[----:B------:R-:W-:Y:S01]  /*0860*/  ISETP.GT.U32.AND P1, PT, R2, R5, PT ;  /* 0x000000050200720c */ /* 0x000fe20003f24070 */
[----:B------:R-:W-:-:S12]  /*0870*/  IMAD.HI.U32 R7, R13, R7, R12 ;  /* 0x000000070d077227 */ /* 0x000fd800078e000c */
[----:B------:R-:W-:Y:S01]  /*0880*/  @!P1 IMAD.IADD R5, R5, 0x1, -R2 ;  /* 0x0000000105059824 */ /* 0x000fe200078e0a02 */
[----:B------:R-:W-:Y:S02]  /*0890*/  @!P1 IADD3 R6, R6, 0x1, RZ ;  /* 0x0000000106069810 */ /* 0x000fe40007ffe0ff */
[----:B------:R-:W-:Y:S02]  /*08a0*/  ISETP.NE.AND P1, PT, R8, RZ, PT ;  /* 0x000000ff0800720c */ /* 0x000fe40003f25270 */
[----:B------:R-:W-:Y:S02]  /*08b0*/  ISETP.GE.U32.AND P2, PT, R5, R2, PT ;  /* 0x000000020500720c */ /* 0x000fe40003f46070 */
[----:B------:R-:W-:-:S04]  /*08c0*/  LOP3.LUT R2, R193, R8, RZ, 0x3c, !PT ;  /* 0x00000008c1027212 */ /* 0x000fc800078e3cff */
        /* <DEDUP_REMOVED lines=26> */
.L_x_2480:
[----:B------:R-:W-:Y:S01]  /*0a70*/  IMAD.MOV.U32 R193, RZ, RZ, RZ ;  /* 0x000000ffffc17224 */ /* 0x000fe200078e00ff */
[----:B------:R-:W-:Y:S01]  /*0a80*/  MOV R194, RZ ;  /* 0x000000ff00c27202 */ /* 0x000fe20000000f00 */
[----:B------:R-:W-:Y:S01]  /*0a90*/  IMAD.U32 R192, RZ, RZ, UR4 ;  /* 0x00000004ffc07e24 */ /* 0x000fe2000f8e00ff */
[----:B------:R-:W-:Y:S02]  /*0aa0*/  MOV R195, c[0x0][0x53c] ;  /* 0x00014f0000c37a02 */ /* 0x000fe40000000f00 */
.L_x_2489:
[----:B------:R-:W-:Y:S01]  /*0ab0*/  ISETP.NE.AND P0, PT, R3, RZ, PT ;  /* 0x000000ff0300720c */ /* 0x000fe20003f05270 */
[----:B------:R-:W-:-:S12]  /*0ac0*/  WARPSYNC 0xffffffff ;  /* 0xffffffff00007948 */ /* 0x000fd80003800000 */
[----:B------:R1:W-:Y:S04]  /*0ad0*/  @!P0 STS.128 [0x18100], R192 ;  /* 0x018100c0ff008388 */ /* 0x0003e80000000c00 */
[----:B------:R-:W-:Y:S06]  /*0ae0*/  BAR.ARV 0x5, 0x100 ;  /* 0x0144000000007b1d */ /* 0x000fec0000002000 */
.L_x_2478:
[----:B-1----:R-:W-:-:S13]  /*0af0*/  ISETP.GE.AND P0, PT, R195, c[0x0][0x53c], PT ;  /* 0x00014f00c3007a0c */ /* 0x002fda0003f06270 */
[----:B------:R-:W-:Y:S05]  /*0b00*/  @P0 EXIT ;  /* 0x000000000000094d */ /* 0x000fea0003800000 */
[----:B------:R-:W-:-:S04]  /*0b10*/  SHF.R.S32.HI R3, RZ, 0x1f, R201 ;  /* 0x0000001fff037819 */ /* 0x000fc800000114c9 */
[CC--:B------:R-:W-:Y:S02]  /*0b20*/  LEA.HI R10, R3.reuse, R201.reuse, RZ, 0x4 ;  /* 0x000000c9030a7211 */ /* 0x0c0fe400078f20ff */
[CC--:B------:R-:W-:Y:S02]  /*0b30*/  LEA.HI R8, R3.reuse, R201.reuse, RZ, 0x3 ;  /* 0x000000c903087211 */ /* 0x0c0fe400078f18ff */
[----:B------:R-:W-:Y:S02]  /*0b40*/  SHF.R.S32.HI R2, RZ, 0x4, R10 ;  /* 0x00000004ff027819 */ /* 0x000fe4000001140a */
[----:B------:R-:W-:Y:S02]  /*0b50*/  LEA.HI R0, R3, R201, RZ, 0x2 ;  /* 0x000000c903007211 */ /* 0x000fe400078f10ff */
[----:B------:R-:W-:Y:S02]  /*0b60*/  LEA.HI R4, R10, R2, RZ, 0x1 ;  /* 0x000000020a047211 */ /* 0x000fe400078f08ff */
[----:B------:R-:W-:-:S02]  /*0b70*/  LOP3.LUT R209, R8, 0xfffffff8, RZ, 0xc0, !PT ;  /* 0xfffffff808d17812 */ /* 0x000fc400078ec0ff */
[--C-:B------:R-:W-:Y:S02]  /*0b80*/  SHF.R.S32.HI R6, RZ, 0x2, R0.reuse ;  /* 0x00000002ff067819 */ /* 0x100fe40000011400 */
[----:B------:R-:W-:Y:S01]  /*0b90*/  SHF.R.S32.HI R7, RZ, 0x1f, R0 ;  /* 0x0000001fff077819 */ /* 0x000fe20000011400 */
[----:B------:R-:W-:Y:S01]  /*0ba0*/  IMAD.IADD R209, R201, 0x1, -R209 ;  /* 0x00000001c9d17824 */ /* 0x000fe200078e0ad1 */
[----:B------:R-:W-:Y:S02]  /*0bb0*/  LOP3.LUT R4, R4, 0xfffffffe, RZ, 0xc0, !PT ;  /* 0xfffffffe04047812 */ /* 0x000fe400078ec0ff */
[----:B------:R-:W-:Y:S01]  /*0bc0*/  LEA.HI R7, R7, R6, RZ, 0x3 ;  /* 0x0000000607077211 */ /* 0x000fe200078f18ff */
[----:B------:R-:W-:Y:S01]  /*0bd0*/  IMAD.SHL.U32 R212, R209, 0x8, RZ ;  /* 0x00000008d1d47824 */ /* 0x000fe200078e00ff */
[----:B------:R-:W-:Y:S01]  /*0be0*/  SHF.R.S32.HI R210, RZ, 0x3, R8 ;  /* 0x00000003ffd27819 */ /* 0x000fe20000011408 */
        /* <DEDUP_REMOVED lines=10> */
[----:B------:R-:W-:Y:S01]  /*0c90*/  IMAD.IADD R0, R201, 0x1, -R0 ;  /* 0x00000001c9007824 */ /* 0x000fe200078e0a00 */
[----:B------:R-:W-:-:S02]  /*0ca0*/  LOP3.LUT R8, R2, 0x8, R8, 0xf8, !PT ;  /* 0x0000000802087812 */ /* 0x000fc400078ef808 */
[----:B------:R-:W-:Y:S02]  /*0cb0*/  SHF.R.U32.HI R2, RZ, 0x3, R2 ;  /* 0x00000003ff027819 */ /* 0x000fe40000011602 */
[----:B------:R-:W-:Y:S02]  /*0cc0*/  LOP3.LUT R208, R6, 0xffffffe0, RZ, 0xc0, !PT ;  /* 0xffffffe006d07812 */ /* 0x000fe400078ec0ff */
[----:B------:R-:W-:Y:S02]  /*0cd0*/  LOP3.LUT R204, R204, 0x1c0, RZ, 0xc0, !PT ;  /* 0x000001c0cccc7812 */ /* 0x000fe400078ec0ff */
[----:B------:R-:W-:Y:S01]  /*0ce0*/  SHF.R.S32.HI R9, RZ, 0x1f, R10 ;  /* 0x0000001fff097819 */ /* 0x000fe2000001140a */
[----:B------:R-:W-:Y:S01]  /*0cf0*/  IMAD.IADD R208, R201, 0x1, -R208 ;  /* 0x00000001c9d07824 */ /* 0x000fe200078e0ad0 */
[----:B------:R-:W-:Y:S02]  /*0d00*/  LOP3.LUT R2, R8, R2, RZ, 0x3c, !PT ;  /* 0x0000000208027212 */ /* 0x000fe400078e3cff */
[----:B------:R-:W-:-:S02]  /*0d10*/  LOP3.LUT R5, R204, 0x38, R212, 0xf8, !PT ;  /* 0x00000038cc057812 */ /* 0x000fc400078ef8d4 */
[----:B------:R-:W-:Y:S02]  /*0d20*/  SHF.R.S32.HI R8, RZ, 0x5, R6 ;  /* 0x00000005ff087819 */ /* 0x000fe40000011406 */
[----:B------:R-:W-:Y:S02]  /*0d30*/  SHF.R.U32.HI R204, RZ, 0x3, R204 ;  /* 0x00000003ffcc7819 */ /* 0x000fe400000116cc */
[----:B------:R-:W-:Y:S02]  /*0d40*/  SHF.R.S32.HI R6, RZ, 0x1f, R6 ;  /* 0x0000001fff067819 */ /* 0x000fe40000011406 */
[----:B------:R-:W-:Y:S02]  /*0d50*/  LEA.HI R9, R9, R10, RZ, 0x3 ;  /* 0x0000000a09097211 */ /* 0x000fe400078f18ff */
[----:B------:R-:W-:Y:S02]  /*0d60*/  LEA.HI R3, R3, R201, RZ, 0x6 ;  /* 0x000000c903037211 */ /* 0x000fe400078f30ff */
[----:B------:R-:W-:-:S02]  /*0d70*/  LOP3.LUT R204, R5, R204, RZ, 0x3c, !PT ;  /* 0x000000cc05cc7212 */ /* 0x000fc400078e3cff */
[----:B------:R-:W-:Y:S01]  /*0d80*/  LEA.HI R6, R6, R8, RZ, 0x3 ;  /* 0x0000000806067211 */ /* 0x000fe200078f18ff */
[----:B------:R-:W-:Y:S01]  /*0d90*/  IMAD.SHL.U32 R3, R3, 0x8, RZ ;  /* 0x0000000803037824 */ /* 0x000fe200078e00ff */
[----:B------:R-:W-:Y:S02]  /*0da0*/  SHF.R.S32.HI R205, RZ, 0x1f, R208 ;  /* 0x0000001fffcd7819 */ /* 0x000fe400000114d0 */
[----:B------:R-:W-:Y:S02]  /*0db0*/  LOP3.LUT R11, R7, 0x1, RZ, 0xc0, !PT ;  /* 0x00000001070b7812 */ /* 0x000fe400078ec0ff */
[C---:B------:R-:W-:Y:S01]  /*0dc0*/  LOP3.LUT R5, R9.reuse, 0xfffffff8, RZ, 0xc0, !PT ;  /* 0xfffffff809057812 */ /* 0x040fe200078ec0ff */
[----:B------:R-:W-:Y:S01]  /*0dd0*/  IMAD.SHL.U32 R9, R9, 0x40, RZ ;  /* 0x0000004009097824 */ /* 0x000fe200078e00ff */
[----:B------:R-:W-:Y:S02]  /*0de0*/  LOP3.LUT R6, R6, 0xffffff8, RZ, 0xc0, !PT ;  /* 0x0ffffff806067812 */ /* 0x000fe400078ec0ff */
[----:B------:R-:W-:Y:S01]  /*0df0*/  LEA.HI R205, R205, R208, RZ, 0x2 ;  /* 0x000000d0cdcd7211 */ /* 0x000fe200078f10ff */
[----:B------:R-:W-:Y:S01]  /*0e00*/  IMAD.IADD R5, R10, 0x1, -R5 ;  /* 0x000000010a057824 */ /* 0x000fe200078e0a05 */
[----:B------:R-:W-:Y:S01]  /*0e10*/  ISETP.NE.U32.AND P0, PT, R11, 0x1, PT ;  /* 0x000000010b00780c */ /* 0x000fe20003f05070 */
[----:B------:R-:W-:Y:S01]  /*0e20*/  IMAD.IADD R6, R8, 0x1, -R6 ;  /* 0x0000000108067824 */ /* 0x000fe200078e0a06 */
[----:B------:R-:W-:Y:S01]  /*0e30*/  SHF.R.S32.HI R207, RZ, 0x2, R205 ;  /* 0x00000002ffcf7819 */ /* 0x000fe200000114cd */
[----:B------:R-:W-:Y:S01]  /*0e40*/  IMAD.SHL.U32 R10, R4, 0x8, RZ ;  /* 0x00000008040a7824 */ /* 0x000fe200078e00ff */
[C---:B------:R-:W-:Y:S01]  /*0e50*/  R2P PR, R7.reuse, 0x6 ;  /* 0x0000000607007804 */ /* 0x040fe20000000000 */
[----:B------:R-:W-:Y:S01]  /*0e60*/  IMAD.SHL.U32 R7, R7, 0x40, RZ ;  /* 0x0000004007077824 */ /* 0x000fe200078e00ff */
[----:B------:R-:W-:Y:S01]  /*0e70*/  LOP3.LUT R204, R204, 0x7ffffe00, R3, 0xf8, !PT ;  /* 0x7ffffe00cccc7812 */ /* 0x000fe200078ef803 */
[----:B------:R-:W-:Y:S01]  /*0e80*/  IMAD.SHL.U32 R3, R5, 0x40, RZ ;  /* 0x0000004005037824 */ /* 0x000fe200078e00ff */
[----:B------:R-:W-:Y:S01]  /*0e90*/  LOP3.LUT P4, RZ, R209, 0x2, RZ, 0xc0, !PT ;  /* 0x00000002d1ff7812 */ /* 0x000fe2000788c0ff */
[----:B------:R-:W-:Y:S01]  /*0ea0*/  IMAD R207, R6, 0x10, R207 ;  /* 0x0000001006cf7824 */ /* 0x000fe200078e02cf */
[----:B------:R-:W-:Y:S01]  /*0eb0*/  LEA.HI R6, R0, R0, RZ, 0x1 ;  /* 0x0000000000067211 */ /* 0x000fe200078f08ff */
[----:B------:R-:W-:Y:S01]  /*0ec0*/  IMAD.SHL.U32 R8, R8, 0x400, RZ ;  /* 0x0000040008087824 */ /* 0x000fe200078e00ff */
[----:B------:R-:W-:Y:S01]  /*0ed0*/  LOP3.LUT R7, R7, 0x1c0, RZ, 0xc0, !PT ;  /* 0x000001c007077812 */ /* 0x000fe200078ec0ff */
[----:B------:R-:W-:Y:S01]  /*0ee0*/  IMAD.SHL.U32 R204, R204, 0x2, RZ ;  /* 0x00000002cccc7824 */ /* 0x000fe200078e00ff */
[----:B------:R-:W-:Y:S01]  /*0ef0*/  LOP3.LUT R3, R3, 0x1c0, RZ, 0xc0, !PT ;  /* 0x000001c003037812 */ /* 0x000fe200078ec0ff */
[----:B------:R-:W-:Y:S01]  /*0f00*/  IMAD R232, R0, 0x2, R8 ;  /* 0x0000000200e87824 */ /* 0x000fe200078e0208 */
[----:B------:R-:W-:-:S02]  /*0f10*/  LOP3.LUT R6, R6, 0x1ffffffe, RZ, 0xc0, !PT ;  /* 0x1ffffffe06067812 */ /* 0x000fc400078ec0ff */
[----:B------:R-:W-:Y:S02]  /*0f20*/  LEA.HI R7, R7, R7, RZ, 0x1d ;  /* 0x0000000707077211 */ /* 0x000fe400078fe8ff */
[----:B------:R-:W-:Y:S01]  /*0f30*/  LOP3.LUT R10, R3, 0x8, R10, 0xf8, !PT ;  /* 0x00000008030a7812 */ /* 0x000fe200078ef80a */
[----:B------:R-:W-:Y:S01]  /*0f40*/  IMAD.IADD R206, R0, 0x1, -R6 ;  /* 0x0000000100ce7824 */ /* 0x000fe200078e0a06 */
[----:B------:R-:W-:Y:S01]  /*0f50*/  SHF.R.U32.HI R3, RZ, 0x3, R3 ;  /* 0x00000003ff037819 */ /* 0x000fe20000011603 */
[----:B------:R-:W-:Y:S01]  /*0f60*/  IMAD.IADD R232, R232, 0x1, R7 ;  /* 0x00000001e8e87824 */ /* 0x000fe200078e0207 */
[----:B------:R-:W-:Y:S01]  /*0f70*/  LOP3.LUT R6, R9, 0xfffffe00, RZ, 0xc0, !PT ;  /* 0xfffffe0009067812 */ /* 0x000fe200078ec0ff */
[----:B------:R-:W-:Y:S01]  /*0f80*/  IMAD R0, R4, 0x200, R2 ;  /* 0x0000020004007824 */ /* 0x000fe200078e0202 */
[----:B------:R-:W-:Y:S01]  /*0f90*/  LOP3.LUT R3, R10, R3, RZ, 0x3c, !PT ;  /* 0x000000030a037212 */ /* 0x000fe200078e3cff */
[----:B------:R-:W-:Y:S01]  /*0fa0*/  IMAD.MOV.U32 R2, RZ, RZ, 0x20 ;  /* 0x00000020ff027424 */ /* 0x000fe200078e00ff */
[----:B------:R-:W-:Y:S01]  /*0fb0*/  LOP3.LUT R205, R205, 0x7ffffffc, RZ, 0xc0, !PT ;  /* 0x7ffffffccdcd7812 */ /* 0x000fe200078ec0ff */
[----:B------:R-:W-:Y:S01]  /*0fc0*/  IMAD R206, R206, 0x8, R207 ;  /* 0x00000008cece7824 */ /* 0x000fe200078e02cf */
[----:B------:R-:W-:-:S02]  /*0fd0*/  IADD3 R4, R3, R6, R8 ;  /* 0x0000000603047210 */ /* 0x000fc40007ffe008 */
[----:B------:R-:W-:Y:S01]  /*0fe0*/  LEA R232, R232, 0x80, 0x1 ;  /* 0x00000080e8e87811 */ /* 0x000fe200078e08ff */
[----:B------:R-:W-:Y:S01]  /*0ff0*/  IMAD.IADD R205, R208, 0x1, -R205 ;  /* 0x00000001d0cd7824 */ /* 0x000fe200078e0acd */
[----:B------:R-:W-:Y:S02]  /*1000*/  LOP3.LUT P6, RZ, R5, 0x2, RZ, 0xc0, !PT ;  /* 0x0000000205ff7812 */ /* 0x000fe400078cc0ff */
[----:B------:R-:W-:Y:S01]  /*1010*/  LOP3.LUT R3, R3, R6, RZ, 0xfc, !PT ;  /* 0x0000000603037212 */ /* 0x000fe200078efcff */
[----:B------:R-:W-:Y:S01]  /*1020*/  IMAD.MOV.U32 R6, RZ, RZ, 0x40 ;  /* 0x00000040ff067424 */ /* 0x000fe200078e00ff */
[----:B------:R-:W-:Y:S01]  /*1030*/  SEL R235, R2, 0xffffffe0, !P1 ;  /* 0xffffffe002eb7807 */ /* 0x000fe20004800000 */
[----:B------:R-:W-:Y:S01]  /*1040*/  IMAD.SHL.U32 R205, R205, 0x2, RZ ;  /* 0x00000002cdcd7824 */ /* 0x000fe200078e00ff */
[----:B------:R-:W-:Y:S02]  /*1050*/  LEA R189, R0, 0x6100, 0x1 ;  /* 0x0000610000bd7811 */ /* 0x000fe400078e08ff */
[C---:B------:R-:W-:Y:S01]  /*1060*/  IADD3 R231, R232.reuse, -0x10, RZ ;  /* 0xfffffff0e8e77810 */ /* 0x040fe20007ffe0ff */
[----:B------:R-:W-:Y:S01]  /*1070*/  IMAD.IADD R230, R232, 0x1, R235 ;  /* 0x00000001e8e67824 */ /* 0x000fe200078e02eb */
[----:B------:R-:W-:-:S02]  /*1080*/  LOP3.LUT P5, RZ, R5, 0x4, RZ, 0xc0, !PT ;  /* 0x0000000405ff7812 */ /* 0x000fc400078ac0ff */
[C---:B------:R-:W-:Y:S01]  /*1090*/  LOP3.LUT P3, RZ, R209.reuse, 0x4, RZ, 0xc0, !PT ;  /* 0x00000004d1ff7812 */ /* 0x040fe2000786c0ff */
[----:B------:R-:W-:Y:S01]  /*10a0*/  IMAD R209, R209, 0x20, R210 ;  /* 0x00000020d1d17824 */ /* 0x000fe200078e02d2 */
[----:B------:R-:W-:Y:S02]  /*10b0*/  SEL R2, R2, 0xffffffe0, !P6 ;  /* 0xffffffe002027807 */ /* 0x000fe40007000000 */
[----:B------:R-:W-:Y:S02]  /*10c0*/  @P0 IADD3 R231, R232, 0x10, RZ ;  /* 0x00000010e8e70810 */ /* 0x000fe40007ffe0ff */
[----:B------:R-:W-:Y:S02]  /*10d0*/  LEA R190, R4, 0xc100, 0x1 ;  /* 0x0000c10004be7811 */ /* 0x000fe400078e08ff */
[----:B------:R-:W-:Y:S01]  /*10e0*/  LEA R183, R3, 0x100, 0x1 ;  /* 0x0000010003b77811 */ /* 0x000fe200078e08ff */
[----:B------:R-:W-:Y:S01]  /*10f0*/  IMAD.IADD R235, R235, 0x1, R231 ;  /* 0x00000001ebeb7824 */ /* 0x000fe200078e02e7 */
[----:B------:R-:W-:Y:S01]  /*1100*/  SEL R236, R6, 0xffffffc0, !P2 ;  /* 0xffffffc006ec7807 */ /* 0x000fe20005000000 */
[----:B------:R-:W-:Y:S01]  /*1110*/  IMAD.IADD R188, R190, 0x1, R2 ;  /* 0x00000001bebc7824 */ /* 0x000fe200078e0202 */
[C---:B------:R-:W-:Y:S01]  /*1120*/  IADD3 R187, R189.reuse, 0x20, RZ ;  /* 0x00000020bdbb7810 */ /* 0x040fe20007ffe0ff */
[----:B------:R-:W-:Y:S01]  /*1130*/  IMAD.IADD R182, R2, 0x1, R183 ;  /* 0x0000000102b67824 */ /* 0x000fe200078e02b7 */
[----:B------:R-:W-:Y:S01]  /*1140*/  SEL R5, R6, 0xffffffc0, !P3 ;  /* 0xffffffc006057807 */ /* 0x000fe20005800000 */
[--C-:B------:R-:W-:Y:S01]  /*1150*/  IMAD.IADD R229, R232, 0x1, R236.reuse ;  /* 0x00000001e8e57824 */ /* 0x100fe200078e02ec */
[----:B------:R-:W-:Y:S01]  /*1160*/  SEL R0, R6, 0xffffffc0, !P5 ;  /* 0xffffffc006007807 */ /* 0x000fe20006800000 */
[--C-:B------:R-:W-:Y:S01]  /*1170*/  IMAD.IADD R233, R230, 0x1, R236.reuse ;  /* 0x00000001e6e97824 */ /* 0x100fe200078e02ec */
[C---:B------:R-:W-:Y:S01]  /*1180*/  @P4 IADD3 R187, R189.reuse, -0x20, RZ ;  /* 0xffffffe0bdbb4810 */ /* 0x040fe20007ffe0ff */
[----:B------:R-:W-:Y:S01]  /*1190*/  IMAD.IADD R234, R236, 0x1, R231 ;  /* 0x00000001ecea7824 */ /* 0x000fe200078e02e7 */
[C---:B------:R-:W-:Y:S01]  /*11a0*/  IADD3 R203, R212.reuse, 0x40, RZ ;  /* 0x00000040d4cb7810 */ /* 0x040fe20007ffe0ff */
[----:B------:R-:W-:Y:S01]  /*11b0*/  IMAD.IADD R185, R189, 0x1, R5 ;  /* 0x00000001bdb97824 */ /* 0x000fe200078e0205 */
[----:B------:R-:W-:Y:S01]  /*11c0*/  IADD3 R202, R212, 0x80, RZ ;  /* 0x00000080d4ca7810 */ /* 0x000fe20007ffe0ff */
[----:B------:R-:W-:Y:S01]  /*11d0*/  IMAD.IADD R176, R5, 0x1, R187 ;  /* 0x0000000105b07824 */ /* 0x000fe200078e02bb */
[----:B------:R-:W-:Y:S01]  /*11e0*/  IADD3 R227, R205, 0x88, RZ ;  /* 0x00000088cde37810 */ /* 0x000fe20007ffe0ff */
[----:B------:R-:W-:Y:S01]  /*11f0*/  IMAD.IADD R236, R235, 0x1, R236 ;  /* 0x00000001ebec7824 */ /* 0x000fe200078e02ec */
[C---:B------:R-:W-:Y:S01]  /*1200*/  IADD3 R226, R205.reuse, 0x90, RZ ;  /* 0x00000090cde27810 */ /* 0x040fe20007ffe0ff */
[--C-:B------:R-:W-:Y:S01]  /*1210*/  IMAD.IADD R186, R190, 0x1, R0.reuse ;  /* 0x00000001beba7824 */ /* 0x100fe200078e0200 */
        /* <DEDUP_REMOVED lines=8> */
[----:B------:R-:W-:Y:S02]  /*12a0*/  SHF.R.S32.HI R213, RZ, 0x1f, R212 ;  /* 0x0000001fffd57819 */ /* 0x000fe400000114d4 */
[----:B------:R-:W-:Y:S02]  /*12b0*/  SHF.R.S32.HI R198, RZ, 0x1f, R203 ;  /* 0x0000001fffc67819 */ /* 0x000fe400000114cb */
[----:B------:R-:W-:Y:S02]  /*12c0*/  SHF.R.S32.HI R197, RZ, 0x1f, R202 ;  /* 0x0000001fffc57819 */ /* 0x000fe400000114ca */
        /* <DEDUP_REMOVED lines=19> */
.L_x_2570:
        /* <DEDUP_REMOVED lines=34> */
.L_x_2490:
[----:B------:R-:W-:-:S04]  /*1620*/  ISETP.NE.U32.AND P1, PT, RZ, c[0x0][0x368], PT ;  /* 0x0000da00ff007a0c */ /* 0x000fc80003f25070 */
[----:B------:R-:W-:-:S13]  /*1630*/  ISETP.NE.AND.EX P1, PT, RZ, c[0x0][0x36c], PT, P1 ;  /* 0x0000db00ff007a0c */ /* 0x000fda0003f25310 */
[----:B------:R-:W-:Y:S05]  /*1640*/  @!P1 BRA `(.L_x_2491) ;  /* 0x0000004000009947 */ /* 0x000fea0003800000 */
[----:B--2---:R-:W-:-:S04]  /*1650*/  LEA R10, P1, R238, c[0x0][0x368], 0x2 ;  /* 0x0000da00ee0a7a11 */ /* 0x004fc800078210ff */
[----:B------:R-:W-:-:S05]  /*1660*/  LEA.HI.X R11, R238, c[0x0][0x36c], R237, 0x2, P1 ;  /* 0x0000db00ee0b7a11 */ /* 0x000fca00008f14ed */
[----:B------:R1:W5:Y:S01]  /*1670*/  LDG.E R4, [R10.64] ;  /* 0x000000060a047981 */ /* 0x000362000c1e1900 */
[----:B------:R-:W-:Y:S05]  /*1680*/  BRA `(.L_x_2492) ;  /* 0x0000005000007947 */ /* 0x000fea0003800000 */
.L_x_2491:
[----:B------:R-:W-:Y:S01]  /*1690*/  MOV R4, c[0x0][0x1d0] ;  /* 0x0000740000047a02 */ /* 0x000fe20000000f00 */
[----:B------:R-:W-:Y:S05]  /*16a0*/  @!P0 BRA `(.L_x_2492) ;  /* 0x0000003000008947 */ /* 0x000fea0003800000 */
[----:B------:R-:W3:Y:S04]  /*16b0*/  LDG.E R0, [R10.64] ;  /* 0x000000060a007981 */ /* 0x000ee8000c1e1900 */
[----:B------:R-:W3:Y:S02]  /*16c0*/  LDG.E R4, [R10.64+0x4] ;  /* 0x000004060a047981 */ /* 0x000ee4000c1e1900 */
[----:B---3--:R-:W-:-:S05]  /*16d0*/  IADD3 R4, -R0, R4, RZ ;  /* 0x0000000400047210 */ /* 0x008fca0007ffe1ff */
.L_x_2492:
[--C-:B-----5:R-:W-:Y:S01]  /*16e0*/  IMAD.IADD R4, R4, 0x1, -R5.reuse ;  /* 0x0000000104047824 */ /* 0x120fe200078e0a05 */
[C---:B--2---:R-:W-:Y:S01]  /*16f0*/  LOP3.LUT R9, R194.reuse, 0xff000000, RZ, 0xc0, !PT ;  /* 0xff000000c2097812 */ /* 0x044fe200078ec0ff */
[----:B------:R-:W-:Y:S01]  /*1700*/  BSSY B0, `(.L_x_2493) ;  /* 0x000002a000007945 */ /* 0x000fe20003800000 */
[----:B------:R-:W-:Y:S01]  /*1710*/  LOP3.LUT R242, R194, 0xff0000, RZ, 0xc0, !PT ;  /* 0x00ff0000c2f27812 */ /* 0x000fe200078ec0ff */
[----:B------:R-:W-:Y:S01]  /*1720*/  IMAD.IADD R7, R7, 0x1, R5 ;  /* 0x0000000107077824 */ /* 0x000fe200078e0205 */
[----:B------:R-:W-:-:S02]  /*1730*/  ISETP.GE.AND P1, PT, R4, 0x1, PT ;  /* 0x000000010400780c */ /* 0x000fc40003f26270 */
[----:B------:R-:W-:Y:S02]  /*1740*/  IADD3 R0, R4, 0x3f, RZ ;  /* 0x0000003f04007810 */ /* 0x000fe40007ffe0ff */
[----:B------:R-:W-:Y:S02]  /*1750*/  SHF.R.U32.HI R9, RZ, 0x8, R9 ;  /* 0x00000008ff097819 */ /* 0x000fe40000011609 */
[----:B------:R-:W-:Y:S02]  /*1760*/  SHF.R.S32.HI R2, RZ, 0x1f, R0 ;  /* 0x0000001fff027819 */ /* 0x000fe40000011400 */
[----:B------:R-:W-:Y:S02]  /*1770*/  LEA.HI R242, R242, R9, RZ, 0x10 ;  /* 0x00000009f2f27211 */ /* 0x000fe400078f80ff */
[----:B------:R-:W-:Y:S01]  /*1780*/  LEA.HI R0, R2, R0, RZ, 0x6 ;  /* 0x0000000002007211 */ /* 0x000fe200078f30ff */
[----:B------:R-:W-:Y:S01]  /*1790*/  IMAD.MOV.U32 R2, RZ, RZ, RZ ;  /* 0x000000ffff027224 */ /* 0x000fe200078e00ff */
[----:B------:R-:W-:-:S02]  /*17a0*/  LOP3.LUT R243, R242, 0xff, RZ, 0xc0, !PT ;  /* 0x000000fff2f37812 */ /* 0x000fc400078ec0ff */
[----:B------:R-:W-:Y:S02]  /*17b0*/  SHF.R.U32.HI R242, RZ, 0x10, R242 ;  /* 0x00000010fff27819 */ /* 0x000fe400000116f2 */
[----:B------:R-:W-:Y:S01]  /*17c0*/  SHF.R.S32.HI R0, RZ, 0x6, R0 ;  /* 0x00000006ff007819 */ /* 0x000fe20000011400 */
[----:B------:R-:W-:Y:S05]  /*17d0*/  @!P1 BRA `(.L_x_2494) ;  /* 0x000001c000009947 */ /* 0x000fea0003800000 */
[----:B------:R-:W-:-:S04]  /*17e0*/  ISETP.NE.AND P1, PT, R242, RZ, PT ;  /* 0x000000fff200720c */ /* 0x000fc80003f25270 */
[----:B------:R-:W-:-:S04]  /*17f0*/  SEL R9, R242, c[0x0][0x338], P1 ;  /* 0x0000ce00f2097a07 */ /* 0x000fc80000800000 */
        /* <DEDUP_REMOVED lines=24> */
[----:B------:R-:W-:-:S05]  /*1980*/  @!P2 LOP3.LUT R10, RZ, R9, RZ, 0x33, !PT ;  /* 0x00000009ff0aa212 */ /* 0x000fca00078e33ff */
[----:B------:R-:W-:Y:S02]  /*1990*/  IMAD.MOV.U32 R2, RZ, RZ, R10 ;  /* 0x000000ffff027224 */ /* 0x000fe400078e000a */
.L_x_2494:
[----:B------:R-:W-:Y:S05]  /*19a0*/  BSYNC B0 ;  /* 0x0000000000007941 */ /* 0x000fea0003800000 */
.L_x_2493:
        /* <DEDUP_REMOVED lines=58> */
[----:B------:R-:W-:-:S06]  /*1d50*/  @P2 IMAD.WIDE R2, R238, R3, c[0x0][0x340] ;  /* 0x0000d000ee022625 */ /* 0x000fcc00078e0203 */
[----:B------:R2:W3:Y:S01]  /*1d60*/  @P2 LDG.E R3, [R2.64] ;  /* 0x0000000602032981 */ /* 0x0004e2000c1e1900 */
[----:B------:R-:W-:Y:S01]  /*1d70*/  SHF.R.S32.HI R20, RZ, 0x1f, R6 ;  /* 0x0000001fff147819 */ /* 0x000fe20000011406 */
[----:B------:R-:W-:Y:S01]  /*1d80*/  IMAD.WIDE.U32 R12, R6, c[0x0][0x178], RZ ;  /* 0x00005e00060c7a25 */ /* 0x000fe200078e00ff */
[----:B------:R-:W-:Y:S02]  /*1d90*/  ISETP.GE.AND P5, PT, R203, c[0x0][0x1d4], PT ;  /* 0x00007500cb007a0c */ /* 0x000fe40003fa6270 */
[----:B------:R-:W-:Y:S01]  /*1da0*/  ISETP.GE.AND P4, PT, R212, c[0x0][0x1d4], PT ;  /* 0x00007500d4007a0c */ /* 0x000fe20003f86270 */
[----:B------:R-:W-:Y:S01]  /*1db0*/  IMAD R20, R20, c[0x0][0x178], RZ ;  /* 0x00005e0014147a24 */ /* 0x000fe200078e02ff */
[----:B------:R-:W-:Y:S02]  /*1dc0*/  SEL R28, RZ, 0xffffffff, P5 ;  /* 0xffffffffff1c7807 */ /* 0x000fe40002800000 */
[----:B-1----:R-:W-:Y:S01]  /*1dd0*/  SEL R11, RZ, 0x1, P4 ;  /* 0x00000001ff0b7807 */ /* 0x002fe20002000000 */
[----:B------:R-:W-:Y:S01]  /*1de0*/  IMAD R20, R6, c[0x0][0x17c], R20 ;  /* 0x00005f0006147a24 */ /* 0x000fe200078e0214 */
[----:B------:R-:W-:Y:S01]  /*1df0*/  ISETP.GE.AND P6, PT, R202, c[0x0][0x1d4], PT ;  /* 0x00007500ca007a0c */ /* 0x000fe20003fc6270 */
[----:B------:R-:W-:Y:S01]  /*1e00*/  IMAD.SHL.U32 R28, R28, 0x2, RZ ;  /* 0x000000021c1c7824 */ /* 0x000fe200078e00ff */
[----:B------:R-:W-:-:S02]  /*1e10*/  P2R R9, PR, RZ, 0x20 ;  /* 0x00000020ff097803 */ /* 0x000fc40000000000 */
[----:B------:R-:W-:Y:S01]  /*1e20*/  IADD3 R21, R13, R20, RZ ;  /* 0x000000140d157210 */ /* 0x000fe20007ffe0ff */
[----:B------:R-:W-:Y:S01]  /*1e30*/  IMAD.MOV.U32 R20, RZ, RZ, R12 ;  /* 0x000000ffff147224 */ /* 0x000fe200078e000c */
[----:B------:R-:W-:Y:S02]  /*1e40*/  LOP3.LUT R28, R28, 0x2, R11, 0xe2, !PT ;  /* 0x000000021c1c7812 */ /* 0x000fe400078ee20b */
[----:B------:R-:W-:Y:S01]  /*1e50*/  SHF.R.S32.HI R11, RZ, 0x1f, R7 ;  /* 0x0000001fff0b7819 */ /* 0x000fe20000011407 */
[C---:B------:R-:W-:Y:S01]  /*1e60*/  IMAD.WIDE.U32 R20, R239.reuse, c[0x0][0x1b8], R20 ;  /* 0x00006e00ef147a25 */ /* 0x040fe200078e0014 */
[----:B------:R-:W-:Y:S02]  /*1e70*/  SEL R13, RZ, 0x4, P6 ;  /* 0x00000004ff0d7807 */ /* 0x000fe40003000000 */
[----:B------:R-:W-:Y:S01]  /*1e80*/  P2R R10, PR, RZ, 0x10 ;  /* 0x00000010ff0a7803 */ /* 0x000fe20000000000 */
[----:B------:R-:W-:Y:S01]  /*1e90*/  IMAD R15, R239, c[0x0][0x1bc], R21 ;  /* 0x00006f00ef0f7a24 */ /* 0x000fe200078e0215 */
[----:B--2---:R-:W-:-:S02]  /*1ea0*/  MOV R2, c[0x0][0x2c4] ;  /* 0x0000b10000027a02 */ /* 0x004fc40000000f00 */
[----:B------:R-:W-:Y:S02]  /*1eb0*/  LOP3.LUT R28, R28, R13, RZ, 0xfc, !PT ;  /* 0x0000000d1c1c7212 */ /* 0x000fe400078efcff */
[----:B------:R-:W-:Y:S01]  /*1ec0*/  ISETP.NE.AND P1, PT, R2, 0x1, PT ;  /* 0x000000010200780c */ /* 0x000fe20003f25270 */
[----:B------:R-:W-:Y:S01]  /*1ed0*/  IMAD R2, R193, 0x80, R209 ;  /* 0x00000080c1027824 */ /* 0x000fe200078e02d1 */
[----:B------:R-:W-:Y:S02]  /*1ee0*/  ISETP.GE.AND P5, PT, R203, c[0x0][0x198], PT ;  /* 0x00006600cb007a0c */ /* 0x000fe40003fa6270 */
[----:B------:R-:W-:Y:S02]  /*1ef0*/  ISETP.GE.AND P4, PT, R202, c[0x0][0x198], PT ;  /* 0x00006600ca007a0c */ /* 0x000fe40003f86270 */
[----:B------:R-:W-:-:S07]  /*1f00*/  MOV R5, R2 ;  /* 0x0000000200057202 */ /* 0x000fce0000000f00 */
[----:B------:R-:W-:-:S05]  /*1f10*/  @P1 IMAD.HI.U32 R6, R2, c[0x0][0x2c8], RZ ;  /* 0x0000b20002061a27 */ /* 0x000fca00078e00ff */
[----:B------:R-:W-:Y:S02]  /*1f20*/  @P1 SHF.R.U32.HI R5, RZ, c[0x0][0x2cc], R6 ;  /* 0x0000b300ff051a19 */ /* 0x000fe40000011606 */
[C---:B------:R-:W-:Y:S02]  /*1f30*/  IADD3 R14, P1, R210.reuse, R7, RZ ;  /* 0x00000007d20e7210 */ /* 0x040fe40007f3e0ff */
[----:B------:R-:W-:Y:S02]  /*1f40*/  SEL R7, R237, RZ, !P3 ;  /* 0x000000ffed077207 */ /* 0x000fe40005800000 */
[----:B------:R-:W-:Y:S01]  /*1f50*/  LEA.HI.X.SX32 R11, R210, R11, 0x1, P1 ;  /* 0x0000000bd20b7211 */ /* 0x000fe200008f0eff */
[----:B------:R-:W-:Y:S01]  /*1f60*/  IMAD.WIDE.U32 R18, R14, c[0x0][0x1e0], R212 ;  /* 0x000078000e127a25 */ /* 0x000fe200078e00d4 */
[----:B------:R-:W-:Y:S02]  /*1f70*/  SEL R6, R238, RZ, !P3 ;  /* 0x000000ffee067207 */ /* 0x000fe40005800000 */
[----:B------:R-:W-:Y:S01]  /*1f80*/  ISETP.GE.AND P1, PT, R212, c[0x0][0x198], PT ;  /* 0x00006600d4007a0c */ /* 0x000fe20003f26270 */
[----:B------:R-:W-:-:S02]  /*1f90*/  IMAD R12, R11, c[0x0][0x1e0], RZ ;  /* 0x000078000b0c7a24 */ /* 0x000fc400078e02ff */
[----:B------:R-:W-:Y:S02]  /*1fa0*/  IMAD R11, R11, c[0x0][0x208], RZ ;  /* 0x000082000b0b7a24 */ /* 0x000fe400078e02ff */
[----:B------:R-:W-:-:S04]  /*1fb0*/  IMAD.WIDE.U32 R16, R14, c[0x0][0x208], R212 ;  /* 0x000082000e107a25 */ /* 0x000fc800078e00d4 */
[C---:B------:R-:W-:Y:S02]  /*1fc0*/  IMAD R12, R14.reuse, c[0x0][0x1e4], R12 ;  /* 0x000079000e0c7a24 */ /* 0x040fe400078e020c */
[----:B------:R-:W-:Y:S01]  /*1fd0*/  IMAD R11, R14, c[0x0][0x20c], R11 ;  /* 0x000083000e0b7a24 */ /* 0x000fe200078e020b */
[----:B------:R-:W-:Y:S01]  /*1fe0*/  MOV R14, R20 ;  /* 0x00000014000e7202 */ /* 0x000fe20000000f00 */
[----:B------:R-:W-:Y:S01]  /*1ff0*/  IMAD R7, R7, c[0x0][0x1c0], RZ ;  /* 0x0000700007077a24 */ /* 0x000fe200078e02ff */
[----:B------:R-:W-:Y:S01]  /*2000*/  IADD3 R13, R19, R12, RZ ;  /* 0x0000000c130d7210 */ /* 0x000fe20007ffe0ff */
[----:B------:R-:W-:Y:S01]  /*2010*/  IMAD.IADD R17, R17, 0x1, R11 ;  /* 0x0000000111117824 */ /* 0x000fe200078e020b */
[----:B------:R-:W-:Y:S01]  /*2020*/  SHF.R.S32.HI R11, RZ, 0x1f, R5 ;  /* 0x0000001fff0b7819 */ /* 0x000fe20000011405 */
[C---:B------:R-:W-:Y:S02]  /*2030*/  IMAD R7, R6.reuse, c[0x0][0x1c4], R7 ;  /* 0x0000710006077a24 */ /* 0x040fe400078e0207 */
[----:B------:R-:W-:-:S04]  /*2040*/  IMAD.WIDE.U32 R14, R6, c[0x0][0x1c0], R14 ;  /* 0x00007000060e7a25 */ /* 0x000fc800078e000e */
[----:B------:R-:W-:Y:S01]  /*2050*/  IMAD.MOV R6, RZ, RZ, -R5 ;  /* 0x000000ffff067224 */ /* 0x000fe200078e0a05 */
[----:B------:R-:W-:Y:S01]  /*2060*/  IADD3 R15, R15, R7, RZ ;  /* 0x000000070f0f7210 */ /* 0x000fe20007ffe0ff */
[----:B------:R-:W-:Y:S02]  /*2070*/  IMAD R11, R11, c[0x0][0x1b0], RZ ;  /* 0x00006c000b0b7a24 */ /* 0x000fe400078e02ff */
[----:B------:R-:W-:Y:S02]  /*2080*/  IMAD R6, R6, c[0x0][0x2c4], R2 ;  /* 0x0000b10006067a24 */ /* 0x000fe400078e0202 */
[----:B------:R-:W-:Y:S02]  /*2090*/  IMAD.MOV.U32 R12, RZ, RZ, R18 ;  /* 0x000000ffff0c7224 */ /* 0x000fe400078e0012 */
[C---:B------:R-:W-:Y:S01]  /*20a0*/  IMAD R11, R5.reuse, c[0x0][0x1b4], R11 ;  /* 0x00006d00050b7a24 */ /* 0x040fe200078e020b */
[----:B------:R-:W-:Y:S01]  /*20b0*/  SHF.R.S32.HI R2, RZ, 0x1f, R6 ;  /* 0x0000001fff027819 */ /* 0x000fe20000011406 */
[----:B------:R-:W-:-:S04]  /*20c0*/  IMAD.WIDE.U32 R14, R5, c[0x0][0x1b0], R14 ;  /* 0x00006c00050e7a25 */ /* 0x000fc800078e000e */
[----:B------:R-:W-:Y:S01]  /*20d0*/  IMAD.WIDE.U32 R12, R239, c[0x0][0x1e8], R12 ;  /* 0x00007a00ef0c7a25 */ /* 0x000fe200078e000c */
[----:B------:R-:W-:-:S03]  /*20e0*/  IADD3 R15, R15, R11, RZ ;  /* 0x0000000b0f0f7210 */ /* 0x000fc60007ffe0ff */
[----:B------:R-:W-:-:S04]  /*20f0*/  IMAD.WIDE.U32 R16, R239, c[0x0][0x210], R16 ;  /* 0x00008400ef107a25 */ /* 0x000fc800078e0010 */
[----:B------:R-:W-:Y:S01]  /*2100*/  IMAD R2, R2, c[0x0][0x1a8], RZ ;  /* 0x00006a0002027a24 */ /* 0x000fe200078e02ff */
[----:B------:R-:W-:Y:S01]  /*2110*/  MOV R248, R16 ;  /* 0x0000001000f87202 */ /* 0x000fe20000000f00 */
[----:B------:R-:W-:Y:S02]  /*2120*/  IMAD.MOV.U32 R250, RZ, RZ, R12 ;  /* 0x000000fffffa7224 */ /* 0x000fe400078e000c */
[C---:B------:R-:W-:Y:S02]  /*2130*/  IMAD R12, R6.reuse, c[0x0][0x1ac], R2 ;  /* 0x00006b00060c7a24 */ /* 0x040fe400078e0202 */
[C---:B------:R-:W-:Y:S02]  /*2140*/  IMAD R251, R239.reuse, c[0x0][0x1ec], R13 ;  /* 0x00007b00effb7a24 */ /* 0x040fe400078e020d */
[----:B------:R-:W-:Y:S02]  /*2150*/  IMAD R249, R239, c[0x0][0x214], R17 ;  /* 0x00008500eff97a24 */ /* 0x000fe400078e0211 */
[----:B------:R-:W-:-:S04]  /*2160*/  IMAD.WIDE.U32 R6, R6, c[0x0][0x1a8], R14 ;  /* 0x00006a0006067a25 */ /* 0x000fc800078e000e */
[----:B------:R-:W-:Y:S01]  /*2170*/  IMAD R11, R193, 0x80, R210 ;  /* 0x00000080c10b7824 */ /* 0x000fe200078e02d2 */
[----:B------:R-:W-:Y:S02]  /*2180*/  IADD3 R12, R7, R12, RZ ;  /* 0x0000000c070c7210 */ /* 0x000fe40007ffe0ff */
[----:B---3--:R-:W-:Y:S01]  /*2190*/  @P2 SHF.R.S32.HI R194, RZ, 0x1f, R3 ;  /* 0x0000001fffc22819 */ /* 0x008fe20000011403 */
[----:B------:R-:W-:Y:S01]  /*21a0*/  @!P2 IMAD.MOV.U32 R194, RZ, RZ, R237 ;  /* 0x000000ffffc2a224 */ /* 0x000fe200078e00ed */
[----:B------:R-:W-:-:S04]  /*21b0*/  @!P2 MOV R3, R238 ;  /* 0x000000ee0003a202 */ /* 0x000fc80000000f00 */
[----:B------:R-:W-:Y:S02]  /*21c0*/  SEL R194, R194, RZ, !P0 ;  /* 0x000000ffc2c27207 */ /* 0x000fe40004000000 */
[----:B------:R-:W-:Y:S02]  /*21d0*/  SEL R3, R3, RZ, !P0 ;  /* 0x000000ff03037207 */ /* 0x000fe40004000000 */
[----:B------:R-:W-:Y:S01]  /*21e0*/  LEA R13, P0, R6, c[0x0][0x160], 0x1 ;  /* 0x00005800060d7a11 */ /* 0x000fe200078008ff */
[C---:B------:R-:W-:Y:S02]  /*21f0*/  IMAD R240, R194.reuse, c[0x0][0x1f0], RZ ;  /* 0x00007c00c2f07a24 */ /* 0x040fe400078e02ff */
[----:B------:R-:W-:Y:S01]  /*2200*/  IMAD R194, R194, c[0x0][0x218], RZ ;  /* 0x00008600c2c27a24 */ /* 0x000fe200078e02ff */
[----:B------:R-:W-:Y:S01]  /*2210*/  LEA.HI.X R12, R6, c[0x0][0x164], R12, 0x1, P0 ;  /* 0x00005900060c7a11 */ /* 0x000fe200000f0c0c */
[C---:B------:R-:W-:Y:S02]  /*2220*/  IMAD R240, R3.reuse, c[0x0][0x1f4], R240 ;  /* 0x00007d0003f07a24 */ /* 0x040fe400078e02f0 */
[----:B------:R-:W-:-:S02]  /*2230*/  IMAD R194, R3, c[0x0][0x21c], R194 ;  /* 0x0000870003c27a24 */ /* 0x000fc400078e02c2 */
[----:B------:R-:W-:-:S04]  /*2240*/  IMAD.WIDE.U32 R250, R3, c[0x0][0x1f0], R250 ;  /* 0x00007c0003fa7a25 */ /* 0x000fc800078e00fa */
[----:B------:R-:W-:Y:S01]  /*2250*/  IMAD.WIDE.U32 R248, R3, c[0x0][0x218], R248 ;  /* 0x0000860003f87a25 */ /* 0x000fe200078e00f8 */
[----:B------:R-:W-:Y:S02]  /*2260*/  IADD3 R3, R0, -0x1, RZ ;  /* 0xffffffff00037810 */ /* 0x000fe40007ffe0ff */
[----:B------:R-:W-:Y:S02]  /*2270*/  IADD3 R240, R251, R240, RZ ;  /* 0x000000f0fbf07210 */ /* 0x000fe40007ffe0ff */
[----:B------:R-:W-:Y:S01]  /*2280*/  IADD3 R194, R249, R194, RZ ;  /* 0x000000c2f9c27210 */ /* 0x000fe20007ffe0ff */
[----:B------:R-:W-:Y:S05]  /*2290*/  BRA.DIV ~URZ, `(.L_x_2496) ;  /* 0x00009c627f007947 */ /* 0x000fea000b800000 */
[----:B------:R1:W2:Y:S02]  /*22a0*/  SHFL.IDX PT, R14, R12, RZ, 0x181f ;  /* 0x00181fff0c0e7589 */ /* 0x0002a400000e0000 */
.L_x_2575:
[----:B------:R-:W-:Y:S05]  /*22b0*/  BRA.DIV ~URZ, `(.L_x_2497) ;  /* 0x00009cb27f007947 */ /* 0x000fea000b800000 */
[----:B------:R3:W4:Y:S02]  /*22c0*/  SHFL.IDX PT, R2, R13, RZ, 0x181f ;  /* 0x00181fff0d027589 */ /* 0x00072400000e0000 */
.L_x_2576:
[----:B------:R-:W-:Y:S01]  /*22d0*/  IMAD R8, R8, c[0x0][0x2c4], RZ ;  /* 0x0000b10008087a24 */ /* 0x000fe200078e02ff */
[----:B------:R-:W-:Y:S04]  /*22e0*/  BSSY B0, `(.L_x_2498) ;  /* 0x000000f000007945 */ /* 0x000fe80003800000 */
        /* <DEDUP_REMOVED lines=14> */
.L_x_2499:
[----:B------:R-:W-:Y:S05]  /*23d0*/  BSYNC B0 ;  /* 0x0000000000007941 */ /* 0x000fea0003800000 */
.L_x_2498:
[----:B------:R-:W-:Y:S05]  /*23e0*/  BRA.DIV ~URZ, `(.L_x_2500) ;  /* 0x00009bf27f007947 */ /* 0x000fea000b800000 */
[----:B--2---:R2:W1:Y:S04]  /*23f0*/  SHFL.IDX PT, R14, R12, 0x1, 0x181f ;  /* 0x00381f000c0e7f89 */ /* 0x00446800000e0000 */
[----:B------:R2:W3:Y:S02]  /*2400*/  SHFL.IDX PT, R5, R13, 0x1, 0x181f ;  /* 0x00381f000d057f89 */ /* 0x0004e400000e0000 */
.L_x_2577:
[----:B----4-:R-:W-:Y:S01]  /*2410*/  IADD3 R2, R11, 0x20, RZ ;  /* 0x000000200b027810 */ /* 0x010fe20007ffe0ff */
[----:B------:R-:W-:Y:S03]  /*2420*/  BSSY B0, `(.L_x_2501) ;  /* 0x000000f000007945 */ /* 0x000fe60003800000 */
[----:B------:R-:W-:-:S13]  /*2430*/  ISETP.GE.AND P0, PT, R2, R8, PT ;  /* 0x000000080200720c */ /* 0x000fda0003f06270 */
[----:B------:R-:W-:Y:S05]  /*2440*/  @P0 BRA `(.L_x_2502) ;  /* 0x000000c000000947 */ /* 0x000fea0003800000 */
[----:B---3--:R-:W-:-:S04]  /*2450*/  LEA R16, P0, R212, R5, 0x1 ;  /* 0x00000005d4107211 */ /* 0x008fc800078008ff */
        /* <DEDUP_REMOVED lines=11> */
.L_x_2502:
[----:B------:R-:W-:Y:S05]  /*2510*/  BSYNC B0 ;  /* 0x0000000000007941 */ /* 0x000fea0003800000 */
.L_x_2501:
[----:B------:R-:W-:Y:S05]  /*2520*/  BRA.DIV ~URZ, `(.L_x_2503) ;  /* 0x00009b727f007947 */ /* 0x000fea000b800000 */
[----:B-1----:R1:W4:Y:S02]  /*2530*/  SHFL.IDX PT, R14, R12, 0x2, 0x181f ;  /* 0x00581f000c0e7f89 */ /* 0x00232400000e0000 */
.L_x_2578:
[----:B------:R-:W-:Y:S05]  /*2540*/  BRA.DIV ~URZ, `(.L_x_2504) ;  /* 0x00009bc27f007947 */ /* 0x000fea000b800000 */
[----:B---3--:R3:W1:Y:S02]  /*2550*/  SHFL.IDX PT, R5, R13, 0x2, 0x181f ;  /* 0x00581f000d057f89 */ /* 0x00866400000e0000 */
.L_x_2579:
[----:B------:R-:W-:Y:S01]  /*2560*/  IADD3 R2, R11, 0x40, RZ ;  /* 0x000000400b027810 */ /* 0x000fe20007ffe0ff */
[----:B------:R-:W-:Y:S03]  /*2570*/  BSSY B0, `(.L_x_2505) ;  /* 0x000000f000007945 */ /* 0x000fe60003800000 */
[----:B------:R-:W-:-:S13]  /*2580*/  ISETP.GE.AND P0, PT, R2, R8, PT ;  /* 0x000000080200720c */ /* 0x000fda0003f06270 */
[----:B------:R-:W-:Y:S05]  /*2590*/  @P0 BRA `(.L_x_2506) ;  /* 0x000000c000000947 */ /* 0x000fea0003800000 */
[----:B-1----:R-:W-:-:S04]  /*25a0*/  LEA R16, P0, R212, R5, 0x1 ;  /* 0x00000005d4107211 */ /* 0x002fc800078008ff */
[----:B----4-:R-:W-:Y:S02]  /*25b0*/  LEA.HI.X R17, R212, R14, R213, 0x1, P0 ;  /* 0x0000000ed4117211 */ /* 0x010fe400000f0cd5 */
        /* <DEDUP_REMOVED lines=10> */
.L_x_2506:
[----:B------:R-:W-:Y:S05]  /*2660*/  BSYNC B0 ;  /* 0x0000000000007941 */ /* 0x000fea0003800000 */
.L_x_2505:
[----:B------:R-:W-:Y:S05]  /*2670*/  BRA.DIV ~URZ, `(.L_x_2507) ;  /* 0x00009af27f007947 */ /* 0x000fea000b800000 */
[----:B-12---:R-:W1:Y:S04]  /*2680*/  SHFL.IDX PT, R12, R12, 0x3, 0x181f ;  /* 0x00781f000c0c7f89 */ /* 0x006e6800000e0000 */
[----:B---3--:R-:W2:Y:S02]  /*2690*/  SHFL.IDX PT, R13, R13, 0x3, 0x181f ;  /* 0x00781f000d0d7f89 */ /* 0x008ea400000e0000 */
.L_x_2580:
[----:B------:R-:W-:Y:S01]  /*26a0*/  IADD3 R11, R11, 0x60, RZ ;  /* 0x000000600b0b7810 */ /* 0x000fe20007ffe0ff */
[----:B------:R-:W-:Y:S01]  /*26b0*/  IMAD.IADD R7, R4, 0x1, -R210 ;  /* 0x0000000104077824 */ /* 0x000fe200078e0ad2 */
[----:B------:R-:W-:Y:S01]  /*26c0*/  SHF.R.S32.HI R6, RZ, 0x1f, R3 ;  /* 0x0000001fff067819 */ /* 0x000fe20000011403 */
[----:B----4-:R-:W-:Y:S01]  /*26d0*/  IMAD.WIDE.U32 R14, R3, c[0x0][0x1e0], RZ ;  /* 0x00007800030e7a25 */ /* 0x010fe200078e00ff */
[----:B------:R-:W-:-:S03]  /*26e0*/  ISETP.GE.AND P3, PT, R11, R8, PT ;  /* 0x000000080b00720c */ /* 0x000fc60003f66270 */
[----:B------:R-:W-:Y:S02]  /*26f0*/  IMAD R2, R6, c[0x0][0x1e0], RZ ;  /* 0x0000780006027a24 */ /* 0x000fe400078e02ff */
[C---:B------:R-:W-:Y:S02]  /*2700*/  IMAD R7, R3.reuse, -0x40, R7 ;  /* 0xffffffc003077824 */ /* 0x040fe400078e0207 */
[----:B------:R-:W-:Y:S02]  /*2710*/  IMAD R2, R3, c[0x0][0x1e4], R2 ;  /* 0x0000790003027a24 */ /* 0x000fe400078e0202 */
[----:B------:R-:W-:Y:S01]  /*2720*/  IMAD.MOV.U32 R8, RZ, RZ, 0x20 ;  /* 0x00000020ff087424 */ /* 0x000fe200078e00ff */
[----:B------:R-:W-:Y:S01]  /*2730*/  ISETP.GE.AND P2, PT, R7, 0x1, PT ;  /* 0x000000010700780c */ /* 0x000fe20003f46270 */
[----:B------:R-:W-:Y:S02]  /*2740*/  IMAD.IADD R2, R15, 0x1, R2 ;  /* 0x000000010f027824 */ /* 0x000fe400078e0202 */
[----:B--2---:R-:W-:Y:S01]  /*2750*/  @!P3 LEA R16, P0, R212, R13, 0x1 ;  /* 0x0000000dd410b211 */ /* 0x004fe200078008ff */
[----:B------:R-:W-:-:S03]  /*2760*/  IMAD R6, R6, c[0x0][0x208], RZ ;  /* 0x0000820006067a24 */ /* 0x000fc600078e02ff */
[----:B-1----:R-:W-:Y:S01]  /*2770*/  @!P3 LEA.HI.X R17, R212, R12, R213, 0x1, P0 ;  /* 0x0000000cd411b211 */ /* 0x002fe200000f0cd5 */
[----:B------:R-:W-:Y:S01]  /*2780*/  IMAD R6, R3, c[0x0][0x20c], R6 ;  /* 0x0000830003067a24 */ /* 0x000fe200078e0206 */
[----:B------:R-:W-:-:S03]  /*2790*/  LEA R5, P0, R14, R250, 0x6 ;  /* 0x000000fa0e057211 */ /* 0x000fc600078030ff */
[----:B------:R-:W-:Y:S01]  /*27a0*/  @!PT LDS RZ, [RZ] ;  /* 0x00000000fffff984 */ /* 0x000fe20000000800 */
[----:B------:R-:W-:Y:S01]  /*27b0*/  @!PT LDS RZ, [RZ] ;  /* 0x00000000fffff984 */ /* 0x000fe20000000800 */
[----:B------:R-:W-:Y:S01]  /*27c0*/  @!PT LDS RZ, [RZ] ;  /* 0x00000000fffff984 */ /* 0x000fe20000000800 */
[----:B------:R1:W-:Y:S01]  /*27d0*/  @!P3 LDGSTS.E.BYPASS.LTC128B.128 [R204+0xf100], [R16.64], !P1 ;  /* 0x0f10000010ccbfae */ /* 0x0003e2000c901d46 */
[----:B------:R-:W-:Y:S02]  /*27e0*/  ISETP.GE.AND P1, PT, R7, 0x21, PT ;  /* 0x000000210700780c */ /* 0x000fe40003f26270 */
[----:B------:R-:W-:Y:S01]  /*27f0*/  LEA.HI.X R2, R14, R240, R2, 0x6, P0 ;  /* 0x000000f00e027211 */ /* 0x000fe200000f3402 */
[----:B------:R-:W-:-:S04]  /*2800*/  IMAD.WIDE.U32 R14, R8, c[0x0][0x1e0], RZ ;  /* 0x00007800080e7a25 */ /* 0x000fc800078e00ff */
[----:B------:R-:W-:-:S06]  /*2810*/  IMAD R8, R8, c[0x0][0x1e4], RZ ;  /* 0x0000790008087a24 */ /* 0x000fcc00078e02ff */
[----:B------:R-:W-:-:S04]  /*2820*/  @P1 IADD3 R11, P0, R5, R14, RZ ;  /* 0x0000000e050b1210 */ /* 0x000fc80007f1e0ff */
[----:B------:R-:W-:Y:S02]  /*2830*/  @P1 IADD3.X R8, R2, R15, R8, P0, !PT ;  /* 0x0000000f02081210 */ /* 0x000fe400007fe408 */
[----:B------:R-:W-:-:S04]  /*2840*/  @P2 LEA R14, P0, R5, c[0x0][0x1c8], 0x1 ;  /* 0x00007200050e2a11 */ /* 0x000fc800078008ff */
[----:B------:R-:W-:Y:S01]  /*2850*/  @P2 LEA.HI.X R15, R5, c[0x0][0x1cc], R2, 0x1, P0 ;  /* 0x00007300050f2a11 */ /* 0x000fe200000f0c02 */
[----:B------:R-:W-:Y:S01]  /*2860*/  IMAD R2, R3, -0x40, R4 ;  /* 0xffffffc003027824 */ /* 0x000fe200078e0204 */
[----:B------:R-:W-:Y:S02]  /*2870*/  LOP3.LUT R4, R28, 0x1, RZ, 0xc0, !PT ;  /* 0x000000011c047812 */ /* 0x000fe400078ec0ff */
[----:B-1----:R-:W-:Y:S01]  /*2880*/  @!P3 LEA R16, P0, R203, R13, 0x1 ;  /* 0x0000000dcb10b211 */ /* 0x002fe200078008ff */
[----:B------:R-:W-:-:S03]  /*2890*/  IMAD.IADD R29, R2, 0x1, -R210 ;  /* 0x00000001021d7824 */ /* 0x000fc600078e0ad2 */
[----:B------:R-:W-:Y:S02]  /*28a0*/  @!P3 LEA.HI.X R17, R203, R12, R198, 0x1, P0 ;  /* 0x0000000ccb11b211 */ /* 0x000fe400000f0cc6 */
[----:B------:R-:W-:-:S03]  /*28b0*/  @!P3 LEA R18, P0, R202, R13, 0x1 ;  /* 0x0000000dca12b211 */ /* 0x000fc600078008ff */
[----:B------:R1:W-:Y:S01]  /*28c0*/  @!P3 LDGSTS.E.BYPASS.LTC128B.128 [R204+0x13100], [R16.64], !P5 ;  /* 0x1310000010ccbfae */ /* 0x0003e2000e901d46 */
[----:B------:R-:W-:Y:S02]  /*28d0*/  @!P3 LEA.HI.X R19, R202, R12, R197, 0x1, P0 ;  /* 0x0000000cca13b211 */ /* 0x000fe400000f0cc5 */
[----:B------:R-:W-:Y:S02]  /*28e0*/  ISETP.NE.AND P5, PT, R9, RZ, PT ;  /* 0x000000ff0900720c */ /* 0x000fe40003fa5270 */
[C---:B------:R-:W-:Y:S01]  /*28f0*/  @P1 LEA R12, P0, R11.reuse, c[0x0][0x1c8], 0x1 ;  /* 0x000072000b0c1a11 */ /* 0x040fe200078008ff */
[----:B------:R1:W-:Y:S01]  /*2900*/  @!P3 LDGSTS.E.BYPASS.LTC128B.128 [R204+0x17100], [R18.64], !P4 ;  /* 0x1710000012ccbfae */ /* 0x0003e2000e101d46 */
[----:B------:R-:W-:Y:S02]  /*2910*/  ISETP.NE.AND P4, PT, R10, RZ, PT ;  /* 0x000000ff0a00720c */ /* 0x000fe40003f85270 */
[----:B------:R-:W-:Y:S01]  /*2920*/  @P1 LEA.HI.X R13, R11, c[0x0][0x1cc], R8, 0x1, P0 ;  /* 0x000073000b0d1a11 */ /* 0x000fe200000f0c08 */
[----:B------:R-:W0:Y:S01]  /*2930*/  LDGDEPBAR ;  /* 0x00000000000079af */ /* 0x000e220000000000 */
[----:B------:R-:W-:Y:S01]  /*2940*/  WARPSYNC 0xffffffff ;  /* 0xffffffff00007948 */ /* 0x000fe20003800000 */
[----:B------:R-:W-:Y:S01]  /*2950*/  IMAD.WIDE.U32 R8, R3, c[0x0][0x208], RZ ;  /* 0x0000820003087a25 */ /* 0x000fe200078e00ff */
[----:B------:R-:W-:Y:S01]  /*2960*/  BSSY B0, `(.L_x_2508) ;  /* 0x00000e3000007945 */ /* 0x000fe20003800000 */
[----:B------:R-:W-:Y:S02]  /*2970*/  BAR.SYNC.DEFER_BLOCKING 0x0 ;  /* 0x0000000000007b1d */ /* 0x000fe40000010000 */
[----:B------:R-:W-:Y:S01]  /*2980*/  IMAD.IADD R6, R9, 0x1, R6 ;  /* 0x0000000109067824 */ /* 0x000fe200078e0206 */
[----:B------:R-:W-:-:S04]  /*2990*/  LEA R5, P0, R8, R248, 0x6 ;  /* 0x000000f808057211 */ /* 0x000fc800078030ff */
[----:B------:R-:W-:Y:S02]  /*29a0*/  LEA.HI.X R6, R8, R194, R6, 0x6, P0 ;  /* 0x000000c208067211 */ /* 0x000fe400000f3406 */
[----:B------:R-:W-:-:S04]  /*29b0*/  LEA R60, P0, R5, c[0x0][0x1f8], 0x1 ;  /* 0x00007e00053c7a11 */ /* 0x000fc800078008ff */
[----:B------:R-:W-:Y:S01]  /*29c0*/  LEA.HI.X R61, R5, c[0x0][0x1fc], R6, 0x1, P0 ;  /* 0x00007f00053d7a11 */ /* 0x000fe200000f0c06 */
[----:B------:R-:W-:-:S05]  /*29d0*/  IMAD.MOV.U32 R5, RZ, RZ, c[0x0][0x208] ;  /* 0x00008200ff057624 */ /* 0x000fca00078e00ff */
[----:B------:R-:W-:Y:S01]  /*29e0*/  LEA R62, P0, R5, R60, 0x6 ;  /* 0x0000003c053e7211 */ /* 0x000fe200078030ff */
[----:B------:R-:W-:Y:S01]  /*29f0*/  @!PT LDS RZ, [RZ] ;  /* 0x00000000fffff984 */ /* 0x000fe20000000800 */
[----:B------:R-:W-:Y:S01]  /*2a00*/  @!PT LDS RZ, [RZ] ;  /* 0x00000000fffff984 */ /* 0x000fe20000000800 */
[----:B------:R-:W-:Y:S01]  /*2a10*/  @!PT LDS RZ, [RZ] ;  /* 0x00000000fffff984 */ /* 0x000fe20000000800 */
[----:B------:R2:W-:Y:S04]  /*2a20*/  @P2 LDGSTS.E.BYPASS.LTC128B.128 [R204+0x6100], [R14.64], !P4 ;  /* 0x061000000ecc2fae */ /* 0x0005e8000e101d46 */
[----:B------:R2:W-:Y:S04]  /*2a30*/  @P2 LDGSTS.E.BYPASS.LTC128B.128 [R204+0x8100], [R14.64+0x80], !P5 ;  /* 0x081000800ecc2fae */ /* 0x0005e8000e901d46 */
[----:B------:R2:W-:Y:S01]  /*2a40*/  @P2 LDGSTS.E.BYPASS.LTC128B.128 [R204+0xa100], [R14.64+0x100], !P6 ;  /* 0x0a1001000ecc2fae */ /* 0x0005e2000f101d46 */
[----:B------:R-:W-:Y:S01]  /*2a50*/  ISETP.NE.U32.AND P2, PT, R4, 0x1, PT ;  /* 0x000000010400780c */ /* 0x000fe20003f45070 */
[----:B------:R-:W-:-:S02]  /*2a60*/  IMAD.MOV.U32 R4, RZ, RZ, c[0x0][0x20c] ;  /* 0x00008300ff047624 */ /* 0x000fc400078e00ff */
[----:B------:R2:W-:Y:S01]  /*2a70*/  @P1 LDGSTS.E.BYPASS.LTC128B.128 [R204+0x7100], [R12.64], !P4 ;  /* 0x071000000ccc1fae */ /* 0x0005e2000e101d46 */
[----:B------:R-:W-:Y:S02]  /*2a80*/  ISETP.LT.OR P3, PT, R29, 0x1, P2 ;  /* 0x000000011d00780c */ /* 0x000fe40001761670 */
[----:B------:R-:W-:Y:S01]  /*2a90*/  LEA.HI.X R63, R5, R61, R4, 0x6, P0 ;  /* 0x0000003d053f7211 */ /* 0x000fe200000f3404 */
[----:B------:R2:W-:Y:S01]  /*2aa0*/  @P1 LDGSTS.E.BYPASS.LTC128B.128 [R204+0x9100], [R12.64+0x80], !P5 ;  /* 0x091000800ccc1fae */ /* 0x0005e2000e901d46 */
[----:B------:R-:W-:-:S03]  /*2ab0*/  ISETP.LT.OR P2, PT, R29, 0x21, P2 ;  /* 0x000000211d00780c */ /* 0x000fc60001741670 */
[----:B------:R2:W-:Y:S01]  /*2ac0*/  @P1 LDGSTS.E.BYPASS.LTC128B.128 [R204+0xb100], [R12.64+0x100], !P6 ;  /* 0x0b1001000ccc1fae */ /* 0x0005e2000f101d46 */
[----:B------:R-:W-:-:S03]  /*2ad0*/  LOP3.LUT P1, RZ, R28, 0x2, RZ, 0xc0, !PT ;  /* 0x000000021cff7812 */ /* 0x000fc6000782c0ff */
[----:B------:R-:W0:Y:S01]  /*2ae0*/  LDGDEPBAR ;  /* 0x00000000000079af */ /* 0x000e220000000000 */
[C---:B------:R-:W-:Y:S02]  /*2af0*/  ISETP.LT.OR P0, PT, R29.reuse, 0x1, !P1 ;  /* 0x000000011d00780c */ /* 0x040fe40004f01670 */
[----:B------:R-:W-:Y:S01]  /*2b00*/  ISETP.LT.OR P1, PT, R29, 0x21, !P1 ;  /* 0x000000211d00780c */ /* 0x000fe20004f21670 */
[----:B------:R-:W-:-:S04]  /*2b10*/  DEPBAR.LE SB0, 0x1 ;  /* 0x000080400000791a */ /* 0x000fc80000000000 */
[----:B------:R-:W-:-:S04]  /*2b20*/  DEPBAR.LE SB0, 0x0 ;  /* 0x000080000000791a */ /* 0x000fc80000000000 */
[----:B------:R-:W-:Y:S06]  /*2b30*/  BAR.SYNC.DEFER_BLOCKING 0x0 ;  /* 0x0000000000007b1d */ /* 0x000fec0000010000 */
[----:B------:R-:W-:Y:S04]  /*2b40*/  LDSM.16.M88.4 R24, [R190] ;  /* 0x00000000be18783b */ /* 0x000fe80000000200 */
[----:B------:R-:W3:Y:S04]  /*2b50*/  LDSM.16.M88.4 R48, [R189] ;  /* 0x00000000bd30783b */ /* 0x000ee80000000200 */
[----:B------:R-:W4:Y:S04]  /*2b60*/  LDSM.16.M88.4 R40, [R189+0x800] ;  /* 0x00080000bd28783b */ /* 0x000f280000000200 */
[----:B------:R-:W5:Y:S04]  /*2b70*/  LDSM.16.M88.4 R32, [R189+0x1000] ;  /* 0x00100000bd20783b */ /* 0x000f680000000200 */
[----:B------:R-:W5:Y:S04]  /*2b80*/  LDSM.16.M88.4 R56, [R189+0x1800] ;  /* 0x00180000bd38783b */ /* 0x000f680000000200 */
[----:B------:R-:W-:Y:S04]  /*2b90*/  LDSM.16.M88.4 R4, [R188] ;  /* 0x00000000bc04783b */ /* 0x000fe80000000200 */
[----:B------:R-:W5:Y:S04]  /*2ba0*/  LDSM.16.M88.4 R20, [R187] ;  /* 0x00000000bb14783b */ /* 0x000f680000000200 */
[----:B-1----:R-:W1:Y:S04]  /*2bb0*/  LDSM.16.M88.4 R16, [R179] ;  /* 0x00000000b310783b */ /* 0x002e680000000200 */
[----:B--2---:R-:W2:Y:S04]  /*2bc0*/  LDSM.16.M88.4 R12, [R178] ;  /* 0x00000000b20c783b */ /* 0x004ea80000000200 */
[----:B------:R-:W1:Y:S04]  /*2bd0*/  LDSM.16.M88.4 R8, [R177] ;  /* 0x00000000b108783b */ /* 0x000e680000000200 */
[----:B------:R-:W-:Y:S01]  /*2be0*/  @!PT LDS RZ, [RZ] ;  /* 0x00000000fffff984 */ /* 0x000fe20000000800 */
[----:B------:R-:W-:Y:S01]  /*2bf0*/  @!PT LDS RZ, [RZ] ;  /* 0x00000000fffff984 */ /* 0x000fe20000000800 */
[----:B------:R-:W-:Y:S01]  /*2c00*/  @!PT LDS RZ, [RZ] ;  /* 0x00000000fffff984 */ /* 0x000fe20000000800 */
[----:B------:R1:W-:Y:S01]  /*2c10*/  LDGSTS.E.BYPASS.LTC128B.128 [R204+0x100], [R60.64], !P3 ;  /* 0x001000003ccc7fae */ /* 0x0003e2000d901d46 */
[----:B------:R-:W-:-:S03]  /*2c20*/  LOP3.LUT P3, RZ, R28, 0x4, RZ, 0xc0, !PT ;  /* 0x000000041cff7812 */ /* 0x000fc6000786c0ff */
[----:B------:R1:W-:Y:S01]  /*2c30*/  LDGSTS.E.BYPASS.LTC128B.128 [R204+0x2100], [R60.64+0x80], !P0 ;  /* 0x021000803ccc7fae */ /* 0x0003e2000c101d46 */
[C---:B------:R-:W-:Y:S01]  /*2c40*/  ISETP.LT.OR P0, PT, R29.reuse, 0x1, !P3 ;  /* 0x000000011d00780c */ /* 0x040fe20005f01670 */
[----:B---3--:R-:W-:Y:S01]  /*2c50*/  HMMA.16816.F32.BF16 R52, R24, R48, RZ ;  /* 0x000000301834723c */ /* 0x008fe200000418ff */
[----:B------:R-:W-:-:S07]  /*2c60*/  ISETP.LT.OR P3, PT, R29, 0x21, !P3 ;  /* 0x000000211d00780c */ /* 0x000fce0005f61670 */
[----:B----4-:R-:W-:Y:S04]  /*2c70*/  HMMA.16816.F32.BF16 R44, R24, R40, RZ ;  /* 0x00000028182c723c */ /* 0x010fe800000418ff */
[----:B------:R1:W-:Y:S01]  /*2c80*/  LDGSTS.E.BYPASS.LTC128B.128 [R204+0x4100], [R60.64+0x100], !P0 ;  /* 0x041001003ccc7fae */ /* 0x0003e2000c101d46 */
[----:B------:R-:W-:-:S03]  /*2c90*/  ISETP.GT.AND P0, PT, R3, R241, PT ;  /* 0x000000f10300720c */ /* 0x000fc60003f04270 */
[C---:B-----5:R-:W-:Y:S01]  /*2ca0*/  HMMA.16816.F32.BF16 R36, R24.reuse, R32, RZ ;  /* 0x000000201824723c */ /* 0x060fe200000418ff */
[----:B------:R1:W-:Y:S04]  /*2cb0*/  LDGSTS.E.BYPASS.LTC128B.128 [R204+0x1100], [R62.64], !P2 ;  /* 0x011000003ecc7fae */ /* 0x0003e8000d101d46 */
[----:B------:R1:W-:Y:S03]  /*2cc0*/  LDGSTS.E.BYPASS.LTC128B.128 [R204+0x3100], [R62.64+0x80], !P1 ;  /* 0x031000803ecc7fae */ /* 0x0003e6000c901d46 */
[C---:B------:R-:W-:Y:S01]  /*2cd0*/  HMMA.16816.F32.BF16 R48, R24.reuse, R50, RZ ;  /* 0x000000321830723c */ /* 0x040fe200000418ff */
[----:B------:R1:W-:Y:S04]  /*2ce0*/  LDGSTS.E.BYPASS.LTC128B.128 [R204+0x5100], [R62.64+0x100], !P3 ;  /* 0x051001003ecc7fae */ /* 0x0003e8000d901d46 */
[----:B------:R-:W-:Y:S03]  /*2cf0*/  LDSM.16.M88.4 R72, [R185] ;  /* 0x00000000b948783b */ /* 0x000fe60000000200 */
[C---:B------:R-:W-:Y:S01]  /*2d00*/  HMMA.16816.F32.BF16 R40, R24.reuse, R42, RZ ;  /* 0x0000002a1828723c */ /* 0x040fe200000418ff */
[----:B------:R-:W-:Y:S04]  /*2d10*/  LDSM.16.M88.4 R68, [R185+0x800] ;  /* 0x00080000b944783b */ /* 0x000fe80000000200 */
[----:B------:R-:W-:Y:S03]  /*2d20*/  LDSM.16.M88.4 R64, [R185+0x1000] ;  /* 0x00100000b940783b */ /* 0x000fe60000000200 */
[C---:B------:R-:W-:Y:S01]  /*2d30*/  HMMA.16816.F32.BF16 R32, R24.reuse, R34, RZ ;  /* 0x000000221820723c */ /* 0x040fe200000418ff */
[----:B------:R-:W0:Y:S07]  /*2d40*/  LDGDEPBAR ;  /* 0x00000000000079af */ /* 0x000e2e0000000000 */
[C---:B------:R-:W-:Y:S01]  /*2d50*/  HMMA.16816.F32.BF16 R28, R24.reuse, R56, RZ ;  /* 0x00000038181c723c */ /* 0x040fe200000418ff */
[----:B-1----:R-:W-:Y:S07]  /*2d60*/  LDSM.16.M88.4 R60, [R185+0x1800] ;  /* 0x00180000b93c783b */ /* 0x002fee0000000200 */
[----:B------:R-:W-:Y:S01]  /*2d70*/  HMMA.16816.F32.BF16 R24, R24, R58, RZ ;  /* 0x0000003a1818723c */ /* 0x000fe200000418ff */
[----:B------:R-:W1:Y:S07]  /*2d80*/  LDSM.16.M88.4 R56, [R186] ;  /* 0x00000000ba38783b */ /* 0x000e6e0000000200 */
[C---:B------:R-:W-:Y:S08]  /*2d90*/  HMMA.16816.F32.BF16 R52, R4.reuse, R20, R52 ;  /* 0x000000140434723c */ /* 0x040ff00000041834 */
[C---:B------:R-:W-:Y:S01]  /*2da0*/  HMMA.16816.F32.BF16 R48, R4.reuse, R22, R48 ;  /* 0x000000160430723c */ /* 0x040fe20000041830 */
[----:B------:R-:W-:Y:S07]  /*2db0*/  LDSM.16.M88.4 R20, [R176] ;  /* 0x00000000b014783b */ /* 0x000fee0000000200 */
[C---:B------:R-:W-:Y:S08]  /*2dc0*/  HMMA.16816.F32.BF16 R44, R4.reuse, R16, R44 ;  /* 0x00000010042c723c */ /* 0x040ff0000004182c */
[C---:B------:R-:W-:Y:S01]  /*2dd0*/  HMMA.16816.F32.BF16 R40, R4.reuse, R18, R40 ;  /* 0x000000120428723c */ /* 0x040fe20000041828 */
[----:B------:R-:W-:Y:S07]  /*2de0*/  LDSM.16.M88.4 R16, [R176+0x800] ;  /* 0x00080000b010783b */ /* 0x000fee0000000200 */
[C---:B--2---:R-:W-:Y:S08]  /*2df0*/  HMMA.16816.F32.BF16 R36, R4.reuse, R12, R36 ;  /* 0x0000000c0424723c */ /* 0x044ff00000041824 */
[C---:B------:R-:W-:Y:S01]  /*2e00*/  HMMA.16816.F32.BF16 R32, R4.reuse, R14, R32 ;  /* 0x0000000e0420723c */ /* 0x040fe20000041820 */
[----:B------:R-:W-:Y:S07]  /*2e10*/  LDSM.16.M88.4 R12, [R176+0x1000] ;  /* 0x00100000b00c783b */ /* 0x000fee0000000200 */
[C---:B------:R-:W-:Y:S08]  /*2e20*/  HMMA.16816.F32.BF16 R28, R4.reuse, R8, R28 ;  /* 0x00000008041c723c */ /* 0x040ff0000004181c */
[----:B------:R-:W-:Y:S01]  /*2e30*/  HMMA.16816.F32.BF16 R24, R4, R10, R24 ;  /* 0x0000000a0418723c */ /* 0x000fe20000041818 */
[----:B------:R-:W2:Y:S04]  /*2e40*/  LDSM.16.M88.4 R4, [R184] ;  /* 0x00000000b804783b */ /* 0x000ea80000000200 */
[----:B------:R-:W3:Y:S03]  /*2e50*/  LDSM.16.M88.4 R8, [R176+0x1800] ;  /* 0x00180000b008783b */ /* 0x000ee60000000200 */
[C---:B-1----:R-:W-:Y:S08]  /*2e60*/  HMMA.16816.F32.BF16 R52, R56.reuse, R72, R52 ;  /* 0x000000483834723c */ /* 0x042ff00000041834 */
        /* <DEDUP_REMOVED lines=10> */
[----:B------:R-:W1:Y:S04]  /*2f10*/  LDSM.16.M88.4 R56, [R190+0x4000] ;  /* 0x00400000be38783b */ /* 0x000e680000000200 */
[----:B------:R-:W4:Y:S03]  /*2f20*/  LDSM.16.M88.4 R60, [R189+0x3800] ;  /* 0x00380000bd3c783b */ /* 0x000f260000000200 */
[C---:B--2---:R-:W-:Y:S08]  /*2f30*/  HMMA.16816.F32.BF16 R52, R4.reuse, R20, R52 ;  /* 0x000000140434723c */ /* 0x044ff00000041834 */
[C---:B------:R-:W-:Y:S01]  /*2f40*/  HMMA.16816.F32.BF16 R48, R4.reuse, R22, R48 ;  /* 0x000000160430723c */ /* 0x040fe20000041830 */
[----:B------:R-:W-:Y:S07]  /*2f50*/  LDSM.16.M88.4 R20, [R175] ;  /* 0x00000000af14783b */ /* 0x000fee0000000200 */
[C---:B------:R-:W-:Y:S08]  /*2f60*/  HMMA.16816.F32.BF16 R44, R4.reuse, R16, R44 ;  /* 0x00000010042c723c */ /* 0x040ff0000004182c */
[C---:B------:R-:W-:Y:S01]  /*2f70*/  HMMA.16816.F32.BF16 R40, R4.reuse, R18, R40 ;  /* 0x000000120428723c */ /* 0x040fe20000041828 */
[----:B------:R-:W-:Y:S07]  /*2f80*/  LDSM.16.M88.4 R16, [R174] ;  /* 0x00000000ae10783b */ /* 0x000fee0000000200 */
[C---:B------:R-:W-:Y:S08]  /*2f90*/  HMMA.16816.F32.BF16 R36, R4.reuse, R12, R36 ;  /* 0x0000000c0424723c */ /* 0x040ff00000041824 */
[C---:B------:R-:W-:Y:S01]  /*2fa0*/  HMMA.16816.F32.BF16 R32, R4.reuse, R14, R32 ;  /* 0x0000000e0420723c */ /* 0x040fe20000041820 */
[----:B------:R-:W-:Y:S07]  /*2fb0*/  LDSM.16.M88.4 R12, [R173] ;  /* 0x00000000ad0c783b */ /* 0x000fee0000000200 */
[C---:B---3--:R-:W-:Y:S08]  /*2fc0*/  HMMA.16816.F32.BF16 R28, R4.reuse, R8, R28 ;  /* 0x00000008041c723c */ /* 0x048ff0000004181c */
[----:B------:R-:W-:Y:S01]  /*2fd0*/  HMMA.16816.F32.BF16 R24, R4, R10, R24 ;  /* 0x0000000a0418723c */ /* 0x000fe20000041818 */
[----:B------:R-:W2:Y:S04]  /*2fe0*/  LDSM.16.M88.4 R4, [R188+0x4000] ;  /* 0x00400000bc04783b */ /* 0x000ea80000000200 */
[----:B------:R-:W3:Y:S03]  /*2ff0*/  LDSM.16.M88.4 R8, [R172] ;  /* 0x00000000ac08783b */ /* 0x000ee60000000200 */
        /* <DEDUP_REMOVED lines=11> */
[----:B------:R-:W1:Y:S04]  /*30b0*/  LDSM.16.M88.4 R56, [R186+0x4000] ;  /* 0x00400000ba38783b */ /* 0x000e680000000200 */
[----:B------:R-:W4:Y:S03]  /*30c0*/  LDSM.16.M88.4 R60, [R185+0x3800] ;  /* 0x00380000b93c783b */ /* 0x000f260000000200 */
[C---:B--2---:R-:W-:Y:S08]  /*30d0*/  HMMA.16816.F32.BF16 R52, R4.reuse, R20, R52 ;  /* 0x000000140434723c */ /* 0x044ff00000041834 */
        /* <DEDUP_REMOVED lines=10> */
[----:B------:R-:W2:Y:S04]  /*3180*/  LDSM.16.M88.4 R4, [R184+0x4000] ;  /* 0x00400000b804783b */ /* 0x000ea80000000200 */
        /* <DEDUP_REMOVED lines=32> */
[----:B------:R-:W1:Y:S07]  /*3390*/  LDSM.16.M88.4 R68, [R185+0x4000] ;  /* 0x00400000b944783b */ /* 0x000e6e0000000200 */
[C---:B------:R-:W-:Y:S08]  /*33a0*/  HMMA.16816.F32.BF16 R36, R56.reuse, R64, R36 ;  /* 0x000000403824723c */ /* 0x040ff00000041824 */
[C---:B------:R-:W-:Y:S01]  /*33b0*/  HMMA.16816.F32.BF16 R32, R56.reuse, R66, R32 ;  /* 0x000000423820723c */ /* 0x040fe20000041820 */
[----:B------:R-:W5:Y:S07]  /*33c0*/  LDSM.16.M88.4 R64, [R185+0x4800] ;  /* 0x00480000b940783b */ /* 0x000f6e0000000200 */
[C---:B----4-:R-:W-:Y:S08]  /*33d0*/  HMMA.16816.F32.BF16 R28, R56.reuse, R60, R28 ;  /* 0x0000003c381c723c */ /* 0x050ff0000004181c */
[----:B------:R-:W-:Y:S01]  /*33e0*/  HMMA.16816.F32.BF16 R24, R56, R62, R24 ;  /* 0x0000003e3818723c */ /* 0x000fe20000041818 */
[----:B------:R-:W4:Y:S04]  /*33f0*/  LDSM.16.M88.4 R60, [R185+0x5000] ;  /* 0x00500000b93c783b */ /* 0x000f280000000200 */
[----:B------:R-:W1:Y:S03]  /*3400*/  LDSM.16.M88.4 R56, [R185+0x5800] ;  /* 0x00580000b938783b */ /* 0x000e660000000200 */
[C---:B--2---:R-:W-:Y:S08]  /*3410*/  HMMA.16816.F32.BF16 R52, R4.reuse, R20, R52 ;  /* 0x000000140434723c */ /* 0x044ff00000041834 */
[C---:B------:R-:W-:Y:S01]  /*3420*/  HMMA.16816.F32.BF16 R48, R4.reuse, R22, R48 ;  /* 0x000000160430723c */ /* 0x040fe20000041830 */
[----:B------:R-:W-:Y:S07]  /*3430*/  LDSM.16.M88.4 R20, [R184+0x8000] ;  /* 0x00800000b814783b */ /* 0x000fee0000000200 */
[C---:B------:R-:W-:Y:S08]  /*3440*/  HMMA.16816.F32.BF16 R44, R4.reuse, R16, R44 ;  /* 0x00000010042c723c */ /* 0x040ff0000004182c */
[C---:B------:R-:W-:Y:S01]  /*3450*/  HMMA.16816.F32.BF16 R40, R4.reuse, R18, R40 ;  /* 0x000000120428723c */ /* 0x040fe20000041828 */
[----:B------:R-:W2:Y:S07]  /*3460*/  LDSM.16.M88.4 R16, [R176+0x4000] ;  /* 0x00400000b010783b */ /* 0x000eae0000000200 */
[C---:B------:R-:W-:Y:S08]  /*3470*/  HMMA.16816.F32.BF16 R36, R4.reuse, R12, R36 ;  /* 0x0000000c0424723c */ /* 0x040ff00000041824 */
[C---:B------:R-:W-:Y:S01]  /*3480*/  HMMA.16816.F32.BF16 R32, R4.reuse, R14, R32 ;  /* 0x0000000e0420723c */ /* 0x040fe20000041820 */
[----:B------:R-:W2:Y:S07]  /*3490*/  LDSM.16.M88.4 R12, [R176+0x4800] ;  /* 0x00480000b00c783b */ /* 0x000eae0000000200 */
[C---:B---3--:R-:W-:Y:S08]  /*34a0*/  HMMA.16816.F32.BF16 R28, R4.reuse, R8, R28 ;  /* 0x00000008041c723c */ /* 0x048ff0000004181c */
[----:B------:R-:W-:Y:S01]  /*34b0*/  HMMA.16816.F32.BF16 R24, R4, R10, R24 ;  /* 0x0000000a0418723c */ /* 0x000fe20000041818 */
[----:B------:R-:W3:Y:S04]  /*34c0*/  LDSM.16.M88.4 R8, [R176+0x5000] ;  /* 0x00500000b008783b */ /* 0x000ee80000000200 */
[----:B------:R-:W2:Y:S01]  /*34d0*/  LDSM.16.M88.4 R4, [R176+0x5800] ;  /* 0x00580000b004783b */ /* 0x000ea20000000200 */
[----:B------:R-:W-:-:S04]  /*34e0*/  DEPBAR.LE SB0, 0x0 ;  /* 0x000080000000791a */ /* 0x000fc80000000000 */
[C---:B-1----:R-:W-:Y:S08]  /*34f0*/  HMMA.16816.F32.BF16 R52, R72.reuse, R68, R52 ;  /* 0x000000444834723c */ /* 0x042ff00000041834 */
[C---:B------:R-:W-:Y:S08]  /*3500*/  HMMA.16816.F32.BF16 R48, R72.reuse, R70, R48 ;  /* 0x000000464830723c */ /* 0x040ff00000041830 */
[C---:B-----5:R-:W-:Y:S08]  /*3510*/  HMMA.16816.F32.BF16 R44, R72.reuse, R64, R44 ;  /* 0x00000040482c723c */ /* 0x060ff0000004182c */
[C---:B------:R-:W-:Y:S08]  /*3520*/  HMMA.16816.F32.BF16 R40, R72.reuse, R66, R40 ;  /* 0x000000424828723c */ /* 0x040ff00000041828 */
[C---:B----4-:R-:W-:Y:S08]  /*3530*/  HMMA.16816.F32.BF16 R36, R72.reuse, R60, R36 ;  /* 0x0000003c4824723c */ /* 0x050ff00000041824 */
[C---:B------:R-:W-:Y:S08]  /*3540*/  HMMA.16816.F32.BF16 R32, R72.reuse, R62, R32 ;  /* 0x0000003e4820723c */ /* 0x040ff00000041820 */
[C---:B------:R-:W-:Y:S08]  /*3550*/  HMMA.16816.F32.BF16 R28, R72.reuse, R56, R28 ;  /* 0x00000038481c723c */ /* 0x040ff0000004181c */
[----:B------:R-:W-:Y:S08]  /*3560*/  HMMA.16816.F32.BF16 R24, R72, R58, R24 ;  /* 0x0000003a4818723c */ /* 0x000ff00000041818 */
[C---:B--2---:R-:W-:Y:S08]  /*3570*/  HMMA.16816.F32.BF16 R52, R20.reuse, R16, R52 ;  /* 0x000000101434723c */ /* 0x044ff00000041834 */
[C---:B------:R-:W-:Y:S08]  /*3580*/  HMMA.16816.F32.BF16 R48, R20.reuse, R18, R48 ;  /* 0x000000121430723c */ /* 0x040ff00000041830 */
[C---:B------:R-:W-:Y:S08]  /*3590*/  HMMA.16816.F32.BF16 R44, R20.reuse, R12, R44 ;  /* 0x0000000c142c723c */ /* 0x040ff0000004182c */
[C---:B------:R-:W-:Y:S08]  /*35a0*/  HMMA.16816.F32.BF16 R40, R20.reuse, R14, R40 ;  /* 0x0000000e1428723c */ /* 0x040ff00000041828 */
[C---:B---3--:R-:W-:Y:S08]  /*35b0*/  HMMA.16816.F32.BF16 R36, R20.reuse, R8, R36 ;  /* 0x000000081424723c */ /* 0x048ff00000041824 */
[C---:B------:R-:W-:Y:S08]  /*35c0*/  HMMA.16816.F32.BF16 R32, R20.reuse, R10, R32 ;  /* 0x0000000a1420723c */ /* 0x040ff00000041820 */
[C---:B------:R-:W-:Y:S08]  /*35d0*/  HMMA.16816.F32.BF16 R28, R20.reuse, R4, R28 ;  /* 0x00000004141c723c */ /* 0x040ff0000004181c */
[----:B------:R-:W-:Y:S01]  /*35e0*/  HMMA.16816.F32.BF16 R24, R20, R6, R24 ;  /* 0x000000061418723c */ /* 0x000fe20000041818 */
[----:B------:R-:W-:Y:S06]  /*35f0*/  BAR.SYNC.DEFER_BLOCKING 0x0 ;  /* 0x0000000000007b1d */ /* 0x000fec0000010000 */
[----:B------:R-:W-:Y:S01]  /*3600*/  @!UPT UIADD3 URZ, URZ, URZ, URZ ;  /* 0x0000003f3f3ff290 */ /* 0x000fe2000fffe03f */
[----:B------:R-:W-:Y:S11]  /*3610*/  @!P0 BRA `(.L_x_2509) ;  /* 0x0000017000008947 */ /* 0x000ff60003800000 */
[----:B------:R-:W-:Y:S01]  /*3620*/  IADD3 R3, R0, -0x2, RZ ;  /* 0xfffffffe00037810 */ /* 0x000fe20007ffe0ff */
[----:B------:R-:W-:-:S03]  /*3630*/  IMAD.MOV.U32 R4, RZ, RZ, c[0x0][0x1e0] ;  /* 0x00007800ff047624 */ /* 0x000fc600078e00ff */
[----:B------:R-:W-:Y:S01]  /*3640*/  SHF.R.S32.HI R5, RZ, 0x1f, R3 ;  /* 0x0000001fff057819 */ /* 0x000fe20000011403 */
[----:B------:R-:W-:-:S04]  /*3650*/  IMAD.WIDE.U32 R10, R3, c[0x0][0x1e0], RZ ;  /* 0x00007800030a7a25 */ /* 0x000fc800078e00ff */
[----:B------:R-:W-:Y:S01]  /*3660*/  IMAD R5, R5, c[0x0][0x1e0], RZ ;  /* 0x0000780005057a24 */ /* 0x000fe200078e02ff */
[----:B------:R-:W-:-:S03]  /*3670*/  LEA R6, P0, R10, R250, 0x6 ;  /* 0x000000fa0a067211 */ /* 0x000fc600078030ff */
[----:B------:R-:W-:Y:S01]  /*3680*/  IMAD R5, R3, c[0x0][0x1e4], R5 ;  /* 0x0000790003057a24 */ /* 0x000fe200078e0205 */
[----:B------:R-:W-:Y:S01]  /*3690*/  LEA R8, P1, R6, c[0x0][0x1c8], 0x1 ;  /* 0x0000720006087a11 */ /* 0x000fe200078208ff */
[----:B------:R-:W-:Y:S02]  /*36a0*/  IMAD.MOV.U32 R3, RZ, RZ, c[0x0][0x1e4] ;  /* 0x00007900ff037624 */ /* 0x000fe400078e00ff */
[----:B------:R-:W-:-:S05]  /*36b0*/  IMAD.IADD R5, R11, 0x1, R5 ;  /* 0x000000010b057824 */ /* 0x000fca00078e0205 */
        /* <DEDUP_REMOVED lines=13> */
.L_x_2509:
[----:B------:R-:W-:Y:S05]  /*3790*/  BSYNC B0 ;  /* 0x0000000000007941 */ /* 0x000fea0003800000 */
.L_x_2508:
[----:B------:R-:W-:Y:S01]  /*37a0*/  IMAD.IADD R3, R2, 0x1, -R205 ;  /* 0x0000000102037824 */ /* 0x000fe200078e0acd */
[----:B------:R-:W-:Y:S01]  /*37b0*/  LDSM.16.MT88.4 R124, [R183] ;  /* 0x00000000b77c783b */ /* 0x000fe20000004200 */
[----:B------:R-:W-:-:S03]  /*37c0*/  IADD3 R0, R0, -0x2, RZ ;  /* 0xfffffffe00007810 */ /* 0x000fc60007ffe0ff */
[C---:B------:R-:W-:Y:S01]  /*37d0*/  ISETP.GT.AND P3, PT, R3.reuse, RZ, PT ;  /* 0x000000ff0300720c */ /* 0x040fe20003f64270 */
[----:B------:R-:W-:Y:S01]  /*37e0*/  LDSM.16.MT88.4 R56, [R180] ;  /* 0x00000000b438783b */ /* 0x000fe20000004200 */
[C---:B------:R-:W-:Y:S02]  /*37f0*/  ISETP.GT.AND P2, PT, R3.reuse, 0x1, PT ;  /* 0x000000010300780c */ /* 0x040fe40003f44270 */
[----:B------:R-:W-:Y:S01]  /*3800*/  ISETP.GT.AND P1, PT, R3, 0x8, PT ;  /* 0x000000080300780c */ /* 0x000fe20003f24270 */
[----:B------:R-:W-:Y:S01]  /*3810*/  LDSM.16.MT88.4 R64, [R183+0x2000] ;  /* 0x00200000b740783b */ /* 0x000fe20000004200 */
[----:B------:R-:W-:Y:S02]  /*3820*/  FSEL R52, R52, -INF , P3 ;  /* 0xff80000034347808 */ /* 0x000fe40001800000 */
[----:B------:R-:W-:Y:S01]  /*3830*/  FSEL R53, R53, -INF , P2 ;  /* 0xff80000035357808 */ /* 0x000fe20001000000 */
[----:B------:R-:W-:Y:S01]  /*3840*/  LDSM.16.MT88.4 R72, [R182+0x2000] ;  /* 0x00200000b648783b */ /* 0x000fe20000004200 */
[----:B------:R-:W-:-:S02]  /*3850*/  ISETP.GT.AND P0, PT, R3, 0x9, PT ;  /* 0x000000090300780c */ /* 0x000fc40003f04270 */
[----:B------:R-:W-:Y:S01]  /*3860*/  FSEL R48, R48, -INF , P1 ;  /* 0xff80000030307808 */ /* 0x000fe20000800000 */
[----:B------:R-:W-:Y:S01]  /*3870*/  LDSM.16.MT88.4 R80, [R181+0x2000] ;  /* 0x00200000b550783b */ /* 0x000fe20000004200 */
[----:B------:R-:W-:Y:S02]  /*3880*/  FMNMX.FTZ R2, R52, R53, !PT ;  /* 0x0000003534027209 */ /* 0x000fe40007810000 */
[----:B------:R-:W-:Y:S01]  /*3890*/  FSEL R54, R54, -INF , P3 ;  /* 0xff80000036367808 */ /* 0x000fe20001800000 */
[----:B------:R-:W-:Y:S01]  /*38a0*/  LDSM.16.MT88.4 R88, [R180+0x2000] ;  /* 0x00200000b458783b */ /* 0x000fe20000004200 */
[----:B------:R-:W-:Y:S02]  /*38b0*/  FSEL R55, R55, -INF , P2 ;  /* 0xff80000037377808 */ /* 0x000fe40001000000 */
[----:B------:R-:W-:Y:S01]  /*38c0*/  FSEL R49, R49, -INF , P0 ;  /* 0xff80000031317808 */ /* 0x000fe20000000000 */
[----:B------:R-:W-:Y:S01]  /*38d0*/  LDSM.16.MT88.4 R96, [R183+0x4000] ;  /* 0x00400000b760783b */ /* 0x000fe20000004200 */
[----:B------:R-:W-:-:S02]  /*38e0*/  ISETP.GT.AND P2, PT, R3, 0x10, PT ;  /* 0x000000100300780c */ /* 0x000fc40003f44270 */
[----:B------:R-:W-:Y:S01]  /*38f0*/  FMNMX.FTZ R2, R48, R2, !PT ;  /* 0x0000000230027209 */ /* 0x000fe20007810000 */
[----:B------:R-:W-:Y:S01]  /*3900*/  LDSM.16.MT88.4 R120, [R182+0x4000] ;  /* 0x00400000b678783b */ /* 0x000fe20000004200 */
[----:B------:R-:W-:Y:S02]  /*3910*/  FSEL R50, R50, -INF , P1 ;  /* 0xff80000032327808 */ /* 0x000fe40000800000 */
[----:B------:R-:W-:Y:S01]  /*3920*/  FMNMX.FTZ R13, R54, R55, !PT ;  /* 0x00000037360d7209 */ /* 0x000fe20007810000 */
[----:B------:R-:W-:Y:S01]  /*3930*/  LDSM.16.MT88.4 R108, [R181+0x4000] ;  /* 0x00400000b56c783b */ /* 0x000fe20000004200 */
[----:B------:R-:W-:Y:S02]  /*3940*/  ISETP.GT.AND P1, PT, R3, 0x11, PT ;  /* 0x000000110300780c */ /* 0x000fe40003f24270 */
[----:B------:R-:W-:Y:S01]  /*3950*/  FSEL R5, R44, -INF , P2 ;  /* 0xff8000002c057808 */ /* 0x000fe20001000000 */
[----:B------:R-:W-:Y:S01]  /*3960*/  LDSM.16.MT88.4 R16, [R182+0x800] ;  /* 0x00080000b610783b */ /* 0x000fe20000004200 */
[----:B------:R-:W-:-:S02]  /*3970*/  FMNMX.FTZ R2, R49, R2, !PT ;  /* 0x0000000231027209 */ /* 0x000fc40007810000 */
[----:B------:R-:W-:Y:S01]  /*3980*/  FSEL R6, R51, -INF , P0 ;  /* 0xff80000033067808 */ /* 0x000fe20000000000 */
[----:B------:R-:W-:Y:S01]  /*3990*/  LDSM.16.MT88.4 R20, [R180+0x800] ;  /* 0x00080000b414783b */ /* 0x000fe20000004200 */
[----:B------:R-:W-:Y:S02]  /*39a0*/  FMNMX.FTZ R13, R50, R13, !PT ;  /* 0x0000000d320d7209 */ /* 0x000fe40007810000 */
[----:B------:R-:W-:Y:S01]  /*39b0*/  ISETP.GT.AND P0, PT, R3, 0x18, PT ;  /* 0x000000180300780c */ /* 0x000fe20003f04270 */
[----:B------:R-:W0:Y:S01]  /*39c0*/  LDGDEPBAR ;  /* 0x00000000000079af */ /* 0x000e220000000000 */
[----:B------:R-:W-:Y:S02]  /*39d0*/  FSEL R4, R45, -INF , P1 ;  /* 0xff8000002d047808 */ /* 0x000fe40000800000 */
[----:B------:R-:W-:Y:S02]  /*39e0*/  FMNMX.FTZ R7, R5, R2, !PT ;  /* 0x0000000205077209 */ /* 0x000fe40007810000 */
[----:B-1----:R-:W-:-:S02]  /*39f0*/  FSEL R11, R46, -INF , P2 ;  /* 0xff8000002e0b7808 */ /* 0x002fc40001000000 */
[----:B------:R-:W-:Y:S02]  /*3a00*/  FMNMX.FTZ R13, R6, R13, !PT ;  /* 0x0000000d060d7209 */ /* 0x000fe40007810000 */
[----:B------:R-:W-:Y:S02]  /*3a10*/  FSEL R10, R47, -INF , P1 ;  /* 0xff8000002f0a7808 */ /* 0x000fe40000800000 */
[----:B------:R-:W-:Y:S02]  /*3a20*/  ISETP.GT.AND P1, PT, R3, 0x19, PT ;  /* 0x000000190300780c */ /* 0x000fe40003f24270 */
[----:B------:R-:W-:Y:S02]  /*3a30*/  FSEL R12, R40, -INF , P0 ;  /* 0xff800000280c7808 */ /* 0x000fe40000000000 */
[----:B------:R-:W-:Y:S02]  /*3a40*/  FMNMX.FTZ R7, R4, R7, !PT ;  /* 0x0000000704077209 */ /* 0x000fe40007810000 */
[----:B------:R-:W-:-:S02]  /*3a50*/  FMNMX.FTZ R13, R11, R13, !PT ;  /* 0x0000000d0b0d7209 */ /* 0x000fc40007810000 */
[----:B------:R-:W-:Y:S02]  /*3a60*/  FSEL R9, R42, -INF , P0 ;  /* 0xff8000002a097808 */ /* 0x000fe40000000000 */
[----:B------:R-:W-:Y:S02]  /*3a70*/  FSEL R2, R41, -INF , P1 ;  /* 0xff80000029027808 */ /* 0x000fe40000800000 */
[C---:B------:R-:W-:Y:S02]  /*3a80*/  ISETP.GT.AND P0, PT, R3.reuse, 0x20, PT ;  /* 0x000000200300780c */ /* 0x040fe40003f04270 */
[----:B------:R-:W-:Y:S02]  /*3a90*/  FMNMX.FTZ R7, R12, R7, !PT ;  /* 0x000000070c077209 */ /* 0x000fe40007810000 */
[----:B------:R-:W-:Y:S02]  /*3aa0*/  FMNMX.FTZ R13, R10, R13, !PT ;  /* 0x0000000d0a0d7209 */ /* 0x000fe40007810000 */
[----:B------:R-:W-:-:S02]  /*3ab0*/  ISETP.GT.AND P6, PT, R3, 0x21, PT ;  /* 0x000000210300780c */ /* 0x000fc40003fc4270 */
[----:B------:R-:W-:Y:S02]  /*3ac0*/  FSEL R144, R36, -INF , P0 ;  /* 0xff80000024907808 */ /* 0x000fe40000000000 */
[----:B------:R-:W-:Y:S02]  /*3ad0*/  FMNMX.FTZ R7, R2, R7, !PT ;  /* 0x0000000702077209 */ /* 0x000fe40007810000 */
[----:B------:R-:W-:Y:S02]  /*3ae0*/  FSEL R8, R43, -INF , P1 ;  /* 0xff8000002b087808 */ /* 0x000fe40000800000 */
[----:B------:R-:W-:Y:S01]  /*3af0*/  FMNMX.FTZ R13, R9, R13, !PT ;  /* 0x0000000d090d7209 */ /* 0x000fe20007810000 */
[----:B------:R-:W-:Y:S01]  /*3b00*/  LDSM.16.MT88.4 R40, [R182] ;  /* 0x00000000b628783b */ /* 0x000fe20000004200 */
[----:B------:R-:W-:Y:S02]  /*3b10*/  ISETP.GT.AND P5, PT, R3, 0x28, PT ;  /* 0x000000280300780c */ /* 0x000fe40003fa4270 */
[----:B------:R-:W-:-:S02]  /*3b20*/  FSEL R145, R37, -INF , P6 ;  /* 0xff80000025917808 */ /* 0x000fc40003000000 */
[----:B------:R-:W-:Y:S02]  /*3b30*/  FMNMX.FTZ R7, R144, R7, !PT ;  /* 0x0000000790077209 */ /* 0x000fe40007810000 */
[----:B------:R-:W-:Y:S02]  /*3b40*/  FSEL R156, R38, -INF , P0 ;  /* 0xff800000269c7808 */ /* 0x000fe40000000000 */
[----:B------:R-:W-:Y:S02]  /*3b50*/  FMNMX.FTZ R13, R8, R13, !PT ;  /* 0x0000000d080d7209 */ /* 0x000fe40007810000 */
[----:B------:R-:W-:Y:S02]  /*3b60*/  ISETP.GT.AND P4, PT, R3, 0x29, PT ;  /* 0x000000290300780c */ /* 0x000fe40003f84270 */
[----:B------:R-:W-:Y:S02]  /*3b70*/  FSEL R149, R32, -INF , P5 ;  /* 0xff80000020957808 */ /* 0x000fe40002800000 */
[----:B------:R-:W-:-:S02]  /*3b80*/  FMNMX.FTZ R7, R145, R7, !PT ;  /* 0x0000000791077209 */ /* 0x000fc40007810000 */
[----:B------:R-:W-:Y:S02]  /*3b90*/  FSEL R157, R39, -INF , P6 ;  /* 0xff800000279d7808 */ /* 0x000fe40003000000 */
[----:B------:R-:W-:Y:S02]  /*3ba0*/  FMNMX.FTZ R13, R156, R13, !PT ;  /* 0x0000000d9c0d7209 */ /* 0x000fe40007810000 */
[C---:B------:R-:W-:Y:S02]  /*3bb0*/  ISETP.GT.AND P3, PT, R3.reuse, 0x30, PT ;  /* 0x000000300300780c */ /* 0x040fe40003f64270 */
[----:B------:R-:W-:Y:S02]  /*3bc0*/  ISETP.GT.AND P2, PT, R3, 0x31, PT ;  /* 0x000000310300780c */ /* 0x000fe40003f44270 */
[----:B------:R-:W-:Y:S02]  /*3bd0*/  FSEL R150, R33, -INF , P4 ;  /* 0xff80000021967808 */ /* 0x000fe40002000000 */
[----:B------:R-:W-:-:S02]  /*3be0*/  FMNMX.FTZ R7, R149, R7, !PT ;  /* 0x0000000795077209 */ /* 0x000fc40007810000 */
[----:B------:R-:W-:Y:S02]  /*3bf0*/  FSEL R159, R34, -INF , P5 ;  /* 0xff800000229f7808 */ /* 0x000fe40002800000 */
[----:B------:R-:W-:Y:S02]  /*3c00*/  FMNMX.FTZ R13, R157, R13, !PT ;  /* 0x0000000d9d0d7209 */ /* 0x000fe40007810000 */
[----:B------:R-:W-:Y:S02]  /*3c10*/  FSEL R28, R28, -INF , P3 ;  /* 0xff8000001c1c7808 */ /* 0x000fe40001800000 */
[----:B------:R-:W-:Y:S02]  /*3c20*/  FMNMX.FTZ R7, R150, R7, !PT ;  /* 0x0000000796077209 */ /* 0x000fe40007810000 */
[----:B------:R-:W-:Y:S02]  /*3c30*/  FSEL R158, R29, -INF , P2 ;  /* 0xff8000001d9e7808 */ /* 0x000fe40001000000 */
[----:B------:R-:W-:-:S02]  /*3c40*/  FSEL R29, R35, -INF , P4 ;  /* 0xff800000231d7808 */ /* 0x000fc40002000000 */
[----:B------:R-:W-:Y:S02]  /*3c50*/  FMNMX.FTZ R13, R159, R13, !PT ;  /* 0x0000000d9f0d7209 */ /* 0x000fe40007810000 */
[----:B------:R-:W-:Y:S02]  /*3c60*/  ISETP.GT.AND P1, PT, R3, 0x38, PT ;  /* 0x000000380300780c */ /* 0x000fe40003f24270 */
[----:B------:R-:W-:Y:S02]  /*3c70*/  FMNMX.FTZ R7, R28, R7, !PT ;  /* 0x000000071c077209 */ /* 0x000fe40007810000 */
[----:B------:R-:W-:Y:S02]  /*3c80*/  FSEL R152, R30, -INF , P3 ;  /* 0xff8000001e987808 */ /* 0x000fe40001800000 */
[----:B------:R-:W-:Y:S02]  /*3c90*/  FMNMX.FTZ R13, R29, R13, !PT ;  /* 0x0000000d1d0d7209 */ /* 0x000fe40007810000 */
[----:B------:R-:W-:-:S02]  /*3ca0*/  ISETP.GT.AND P0, PT, R3, 0x39, PT ;  /* 0x000000390300780c */ /* 0x000fc40003f04270 */
[----:B------:R-:W-:Y:S02]  /*3cb0*/  FSEL R155, R24, -INF , P1 ;  /* 0xff800000189b7808 */ /* 0x000fe40000800000 */
[----:B------:R-:W-:Y:S02]  /*3cc0*/  FMNMX.FTZ R7, R158, R7, !PT ;  /* 0x000000079e077209 */ /* 0x000fe40007810000 */
[----:B------:R-:W-:Y:S02]  /*3cd0*/  FSEL R151, R31, -INF , P2 ;  /* 0xff8000001f977808 */ /* 0x000fe40001000000 */
[----:B------:R-:W-:Y:S02]  /*3ce0*/  FMNMX.FTZ R13, R152, R13, !PT ;  /* 0x0000000d980d7209 */ /* 0x000fe40007810000 */
[----:B------:R-:W-:Y:S02]  /*3cf0*/  FSEL R154, R25, -INF , P0 ;  /* 0xff800000199a7808 */ /* 0x000fe40000000000 */
[----:B------:R-:W-:-:S02]  /*3d00*/  FMNMX.FTZ R3, R155, R7, !PT ;  /* 0x000000079b037209 */ /* 0x000fc40007810000 */
[----:B------:R-:W-:Y:S02]  /*3d10*/  FSEL R148, R26, -INF , P1 ;  /* 0xff8000001a947808 */ /* 0x000fe40000800000 */
[----:B------:R-:W-:Y:S02]  /*3d20*/  FMNMX.FTZ R13, R151, R13, !PT ;  /* 0x0000000d970d7209 */ /* 0x000fe40007810000 */
[----:B------:R-:W-:Y:S02]  /*3d30*/  FMNMX.FTZ R3, R154, R3, !PT ;  /* 0x000000039a037209 */ /* 0x000fe40007810000 */
[----:B------:R-:W-:Y:S02]  /*3d40*/  FSEL R147, R27, -INF , P0 ;  /* 0xff8000001b937808 */ /* 0x000fe40000000000 */
[----:B------:R-:W-:Y:S01]  /*3d50*/  FMNMX.FTZ R13, R148, R13, !PT ;  /* 0x0000000d940d7209 */ /* 0x000fe20007810000 */
[----:B------:R-:W1:Y:S03]  /*3d60*/  SHFL.BFLY PT, R7, R3, 0x2, 0x1f ;  /* 0x0c401f0003077f89 */ /* 0x000e6600000e0000 */
[----:B------:R-:W-:Y:S01]  /*3d70*/  FMNMX.FTZ R15, R147, R13, !PT ;  /* 0x0000000d930f7209 */ /* 0x000fe20007810000 */
[----:B------:R-:W-:Y:S04]  /*3d80*/  LDSM.16.MT88.4 R24, [R182+0x2800] ;  /* 0x00280000b618783b */ /* 0x000fe80000004200 */
[----:B------:R-:W2:Y:S01]  /*3d90*/  SHFL.BFLY PT, R13, R15, 0x2, 0x1f ;  /* 0x0c401f000f0d7f89 */ /* 0x000ea200000e0000 */
[----:B-1----:R-:W-:-:S05]  /*3da0*/  FMNMX.FTZ R14, R3, R7, !PT ;  /* 0x00000007030e7209 */ /* 0x002fca0007810000 */
[----:B------:R-:W1:Y:S01]  /*3db0*/  SHFL.BFLY PT, R132, R14, 0x1, 0x1f ;  /* 0x0c201f000e847f89 */ /* 0x000e6200000e0000 */
[----:B--2---:R-:W-:-:S05]  /*3dc0*/  FMNMX.FTZ R7, R15, R13, !PT ;  /* 0x0000000d0f077209 */ /* 0x004fca0007810000 */
[----:B------:R-:W2:Y:S01]  /*3dd0*/  SHFL.BFLY PT, R3, R7, 0x1, 0x1f ;  /* 0x0c201f0007037f89 */ /* 0x000ea200000e0000 */
[----:B-1----:R-:W-:-:S04]  /*3de0*/  FMNMX.FTZ R132, R14, R132, !PT ;  /* 0x000000840e847209 */ /* 0x002fc80007810000 */
[C---:B------:R-:W-:Y:S01]  /*3df0*/  FSETP.NEU.FTZ.AND P0, PT, R132.reuse, -INF , PT ;  /* 0xff8000008400780b */ /* 0x040fe20003f1d000 */
[----:B------:R-:W-:Y:S01]  /*3e00*/  FMUL.FTZ R153, R132, c[0x0][0x2d0] ;  /* 0x0000b40084997a20 */ /* 0x000fe20000410000 */
[----:B--2---:R-:W-:-:S04]  /*3e10*/  FMNMX.FTZ R3, R7, R3, !PT ;  /* 0x0000000307037209 */ /* 0x004fc80007810000 */
[----:B------:R-:W-:Y:S02]  /*3e20*/  FSEL R153, R153, RZ, P0 ;  /* 0x000000ff99997208 */ /* 0x000fe40000000000 */
[C---:B------:R-:W-:Y:S01]  /*3e30*/  FSETP.NEU.FTZ.AND P0, PT, R3.reuse, -INF , PT ;  /* 0xff8000000300780b */ /* 0x040fe20003f1d000 */
[----:B------:R-:W-:Y:S02]  /*3e40*/  FMUL.FTZ R146, R3, c[0x0][0x2d0] ;  /* 0x0000b40003927a20 */ /* 0x000fe40000410000 */
[--C-:B------:R-:W-:Y:S02]  /*3e50*/  FFMA.FTZ R137, R48, c[0x0][0x2d0], -R153.reuse ;  /* 0x0000b40030897a23 */ /* 0x100fe40000010899 */
[--C-:B------:R-:W-:Y:S01]  /*3e60*/  FFMA.FTZ R133, R49, c[0x0][0x2d0], -R153.reuse ;  /* 0x0000b40031857a23 */ /* 0x100fe20000010899 */
[----:B------:R-:W-:Y:S01]  /*3e70*/  FSEL R146, R146, RZ, P0 ;  /* 0x000000ff92927208 */ /* 0x000fe20000000000 */
[--C-:B------:R-:W-:Y:S01]  /*3e80*/  FFMA.FTZ R139, R52, c[0x0][0x2d0], -R153.reuse ;  /* 0x0000b400348b7a23 */ /* 0x100fe20000010899 */
[----:B------:R-:W-:Y:S01]  /*3e90*/  ISETP.GE.AND P0, PT, R0, R241, PT ;  /* 0x000000f10000720c */ /* 0x000fe20003f06270 */
[----:B------:R-:W-:Y:S01]  /*3ea0*/  FFMA.FTZ R138, R53, c[0x0][0x2d0], -R153 ;  /* 0x0000b400358a7a23 */ /* 0x000fe20000010899 */
[----:B------:R-:W-:Y:S01]  /*3eb0*/  MUFU.EX2 R137, R137 ;  /* 0x0000008900897308 */ /* 0x000fe20000000800 */
[----:B------:R-:W-:-:S02]  /*3ec0*/  FFMA.FTZ R134, R50, c[0x0][0x2d0], -R146 ;  /* 0x0000b40032867a23 */ /* 0x000fc40000010892 */
[----:B------:R-:W1:Y:S01]  /*3ed0*/  LDSM.16.MT88.4 R48, [R181] ;  /* 0x00000000b530783b */ /* 0x000e620000004200 */
[--C-:B------:R-:W-:Y:S02]  /*3ee0*/  FFMA.FTZ R136, R54, c[0x0][0x2d0], -R146.reuse ;  /* 0x0000b40036887a23 */ /* 0x100fe40000010892 */
[--C-:B------:R-:W-:Y:S02]  /*3ef0*/  FFMA.FTZ R135, R55, c[0x0][0x2d0], -R146.reuse ;  /* 0x0000b40037877a23 */ /* 0x100fe40000010892 */
[----:B------:R-:W-:Y:S01]  /*3f00*/  FFMA.FTZ R33, R6, c[0x0][0x2d0], -R146 ;  /* 0x0000b40006217a23 */ /* 0x000fe20000010892 */
[----:B------:R-:W-:Y:S01]  /*3f10*/  MUFU.EX2 R139, R139 ;  /* 0x0000008b008b7308 */ /* 0x000fe20000000800 */
[--C-:B------:R-:W-:Y:S02]  /*3f20*/  FFMA.FTZ R35, R5, c[0x0][0x2d0], -R153.reuse ;  /* 0x0000b40005237a23 */ /* 0x100fe40000010899 */
[--C-:B------:R-:W-:Y:S02]  /*3f30*/  FFMA.FTZ R32, R4, c[0x0][0x2d0], -R153.reuse ;  /* 0x0000b40004207a23 */ /* 0x100fe40000010899 */
[----:B------:R-:W2:Y:S01]  /*3f40*/  LDSM.16.MT88.4 R4, [R180+0x4000] ;  /* 0x00400000b404783b */ /* 0x000ea20000004200 */
[----:B------:R-:W-:-:S02]  /*3f50*/  FFMA.FTZ R34, R12, c[0x0][0x2d0], -R153 ;  /* 0x0000b4000c227a23 */ /* 0x000fc40000010899 */
[----:B------:R-:W3:Y:S01]  /*3f60*/  MUFU.EX2 R138, R138 ;  /* 0x0000008a008a7308 */ /* 0x000ee20000000800 */
[--C-:B------:R-:W-:Y:S01]  /*3f70*/  FFMA.FTZ R143, R11, c[0x0][0x2d0], -R146.reuse ;  /* 0x0000b4000b8f7a23 */ /* 0x100fe20000010892 */
[----:B------:R-:W4:Y:S01]  /*3f80*/  LDSM.16.MT88.4 R12, [R183+0x800] ;  /* 0x00080000b70c783b */ /* 0x000f220000004200 */
[--C-:B------:R-:W-:Y:S02]  /*3f90*/  FFMA.FTZ R141, R10, c[0x0][0x2d0], -R146.reuse ;  /* 0x0000b4000a8d7a23 */ /* 0x100fe40000010892 */
[--C-:B------:R-:W-:Y:S02]  /*3fa0*/  FFMA.FTZ R142, R9, c[0x0][0x2d0], -R146.reuse ;  /* 0x0000b400098e7a23 */ /* 0x100fe40000010892 */
[----:B------:R-:W-:Y:S01]  /*3fb0*/  FFMA.FTZ R140, R8, c[0x0][0x2d0], -R146 ;  /* 0x0000b400088c7a23 */ /* 0x000fe20000010892 */
[----:B------:R-:W5:Y:S01]  /*3fc0*/  MUFU.EX2 R133, R133 ;  /* 0x0000008500857308 */ /* 0x000f620000000800 */
[----:B------:R-:W1:Y:S01]  /*3fd0*/  LDSM.16.MT88.4 R8, [R181+0x800] ;  /* 0x00080000b508783b */ /* 0x000e620000004200 */
[----:B------:R-:W-:-:S02]  /*3fe0*/  FFMA.FTZ R2, R2, c[0x0][0x2d0], -R153 ;  /* 0x0000b40002027a23 */ /* 0x000fc40000010899 */
[--C-:B------:R-:W-:Y:S02]  /*3ff0*/  FFMA.FTZ R144, R144, c[0x0][0x2d0], -R153.reuse ;  /* 0x0000b40090907a23 */ /* 0x100fe40000010899 */
[--C-:B------:R-:W-:Y:S02]  /*4000*/  FFMA.FTZ R145, R145, c[0x0][0x2d0], -R153.reuse ;  /* 0x0000b40091917a23 */ /* 0x100fe40000010899 */
[----:B------:R-:W-:Y:S01]  /*4010*/  MUFU.EX2 R136, R136 ;  /* 0x0000008800887308 */ /* 0x000fe20000000800 */
[----:B---3--:R-:W-:Y:S01]  /*4020*/  F2FP.BF16.PACK_AB R112, R138, R139 ;  /* 0x0000008b8a70723e */ /* 0x008fe200000010ff */
[--C-:B------:R-:W-:Y:S02]  /*4030*/  FFMA.FTZ R149, R149, c[0x0][0x2d0], -R153.reuse ;  /* 0x0000b40095957a23 */ /* 0x100fe40000010899 */
[----:B------:R-:W-:Y:S02]  /*4040*/  FFMA.FTZ R150, R150, c[0x0][0x2d0], -R153 ;  /* 0x0000b40096967a23 */ /* 0x000fe40000010899 */
[----:B------:R-:W-:-:S02]  /*4050*/  FFMA.FTZ R156, R156, c[0x0][0x2d0], -R146 ;  /* 0x0000b4009c9c7a23 */ /* 0x000fc40000010892 */
[----:B------:R-:W3:Y:S01]  /*4060*/  MUFU.EX2 R135, R135 ;  /* 0x0000008700877308 */ /* 0x000ee20000000800 */
[----:B-----5:R-:W-:Y:S01]  /*4070*/  F2FP.BF16.PACK_AB R114, R133, R137 ;  /* 0x000000898572723e */ /* 0x020fe200000010ff */
[--C-:B------:R-:W-:Y:S02]  /*4080*/  FFMA.FTZ R157, R157, c[0x0][0x2d0], -R146.reuse ;  /* 0x0000b4009d9d7a23 */ /* 0x100fe40000010892 */
[--C-:B------:R-:W-:Y:S02]  /*4090*/  FFMA.FTZ R159, R159, c[0x0][0x2d0], -R146.reuse ;  /* 0x0000b4009f9f7a23 */ /* 0x100fe40000010892 */
[----:B------:R-:W-:Y:S02]  /*40a0*/  FFMA.FTZ R160, R29, c[0x0][0x2d0], -R146 ;  /* 0x0000b4001da07a23 */ /* 0x000fe40000010892 */
[----:B------:R-:W-:Y:S01]  /*40b0*/  MUFU.EX2 R134, R134 ;  /* 0x0000008600867308 */ /* 0x000fe20000000800 */
[--C-:B------:R-:W-:Y:S02]  /*40c0*/  FFMA.FTZ R161, R28, c[0x0][0x2d0], -R153.reuse ;  /* 0x0000b4001ca17a23 */ /* 0x100fe40000010899 */
[----:B------:R-:W-:Y:S01]  /*40d0*/  LDSM.16.MT88.4 R28, [R180+0x5000] ;  /* 0x00500000b41c783b */ /* 0x000fe20000004200 */
[----:B------:R-:W-:-:S02]  /*40e0*/  FFMA.FTZ R158, R158, c[0x0][0x2d0], -R153 ;  /* 0x0000b4009e9e7a23 */ /* 0x000fc40000010899 */
[--C-:B------:R-:W-:Y:S02]  /*40f0*/  FFMA.FTZ R155, R155, c[0x0][0x2d0], -R153.reuse ;  /* 0x0000b4009b9b7a23 */ /* 0x100fe40000010899 */
[----:B------:R-:W5:Y:S01]  /*4100*/  MUFU.EX2 R33, R33 ;  /* 0x0000002100217308 */ /* 0x000f620000000800 */
[----:B---3--:R-:W-:Y:S01]  /*4110*/  F2FP.BF16.PACK_AB R113, R135, R136 ;  /* 0x000000888771723e */ /* 0x008fe200000010ff */
[----:B------:R-:W-:Y:S02]  /*4120*/  FFMA.FTZ R246, R154, c[0x0][0x2d0], -R153 ;  /* 0x0000b4009af67a23 */ /* 0x000fe40000010899 */
[--C-:B------:R-:W-:Y:S02]  /*4130*/  FFMA.FTZ R152, R152, c[0x0][0x2d0], -R146.reuse ;  /* 0x0000b40098987a23 */ /* 0x100fe40000010892 */
[--C-:B------:R-:W-:Y:S02]  /*4140*/  FFMA.FTZ R151, R151, c[0x0][0x2d0], -R146.reuse ;  /* 0x0000b40097977a23 */ /* 0x100fe40000010892 */
[----:B------:R-:W-:Y:S01]  /*4150*/  MUFU.EX2 R35, R35 ;  /* 0x0000002300237308 */ /* 0x000fe20000000800 */
[----:B------:R-:W-:-:S02]  /*4160*/  FFMA.FTZ R148, R148, c[0x0][0x2d0], -R146 ;  /* 0x0000b40094947a23 */ /* 0x000fc40000010892 */
[----:B------:R-:W-:Y:S02]  /*4170*/  FFMA.FTZ R245, R147, c[0x0][0x2d0], -R146 ;  /* 0x0000b40093f57a23 */ /* 0x000fe40000010892 */
[----:B------:R-:W-:Y:S02]  /*4180*/  FADD.FTZ R138, R139, R138 ;  /* 0x0000008a8b8a7221 */ /* 0x000fe40000010000 */
[----:B------:R-:W-:Y:S01]  /*4190*/  FADD.FTZ R135, R136, R135 ;  /* 0x0000008788877221 */ /* 0x000fe20000010000 */
[----:B-----5:R-:W-:Y:S01]  /*41a0*/  F2FP.BF16.PACK_AB R115, R33, R134 ;  /* 0x000000862173723e */ /* 0x020fe200000010ff */
[----:B------:R-:W3:Y:S01]  /*41b0*/  MUFU.EX2 R32, R32 ;  /* 0x0000002000207308 */ /* 0x000ee20000000800 */
[----:B------:R-:W-:Y:S02]  /*41c0*/  FADD.FTZ R137, R137, R138 ;  /* 0x0000008a89897221 */ /* 0x000fe40000010000 */
[----:B------:R-:W-:Y:S02]  /*41d0*/  FADD.FTZ R134, R134, R135 ;  /* 0x0000008786867221 */ /* 0x000fe40000010000 */
[----:B------:R-:W-:Y:S01]  /*41e0*/  FADD.FTZ R137, R133, R137 ;  /* 0x0000008985897221 */ /* 0x000fe20000010000 */
[C---:B------:R-:W-:Y:S01]  /*41f0*/  HMMA.16816.F32.BF16 R128, R112.reuse, R124, RZ ;  /* 0x0000007c7080723c */ /* 0x040fe200000418ff */
[----:B------:R-:W-:Y:S01]  /*4200*/  FADD.FTZ R134, R33, R134 ;  /* 0x0000008621867221 */ /* 0x000fe20000010000 */
[----:B------:R-:W-:Y:S06]  /*4210*/  MUFU.EX2 R34, R34 ;  /* 0x0000002200227308 */ /* 0x000fec0000000800 */
[C---:B-1----:R-:W-:Y:S02]  /*4220*/  HMMA.16816.F32.BF16 R44, R112.reuse, R48, RZ ;  /* 0x00000030702c723c */ /* 0x042fe400000418ff */
        /* <DEDUP_REMOVED lines=40> */
[----:B------:R-:W4:Y:S06]  /*44b0*/  MUFU.EX2 R245, R245 ;  /* 0x000000f500f57308 */ /* 0x000f2c0000000800 */
[C---:B--2---:R-:W-:Y:S07]  /*44c0*/  HMMA.16816.F32.BF16 R116, R112.reuse, R4, RZ ;  /* 0x000000047074723c */ /* 0x044fee00000418ff */
[----:B---3--:R-:W-:Y:S01]  /*44d0*/  F2FP.BF16.PACK_AB R4, R32, R35 ;  /* 0x000000232004723e */ /* 0x008fe200000010ff */
[----:B------:R-:W-:Y:S01]  /*44e0*/  HMMA.16816.F32.BF16 R112, R112, R6, RZ ;  /* 0x000000067070723c */ /* 0x000fe200000418ff */
[----:B-1----:R-:W-:Y:S01]  /*44f0*/  F2FP.BF16.PACK_AB R5, R141, R143 ;  /* 0x0000008f8d05723e */ /* 0x002fe200000010ff */
        /* <DEDUP_REMOVED lines=40> */
[C---:B----4-:R-:W-:Y:S08]  /*4780*/  HMMA.16816.F32.BF16 R92, R4.reuse, R20, R92 ;  /* 0x00000014045c723c */ /* 0x050ff0000004185c */
[C---:B------:R-:W-:Y:S01]  /*4790*/  HMMA.16816.F32.BF16 R96, R4.reuse, R22, R96 ;  /* 0x000000160460723c */ /* 0x040fe20000041860 */
[----:B------:R-:W4:Y:S07]  /*47a0*/  LDSM.16.MT88.4 R20, [R183+0x1000] ;  /* 0x00100000b714783b */ /* 0x000f2e0000004200 */
[C---:B---3--:R-:W-:Y:S08]  /*47b0*/  HMMA.16816.F32.BF16 R116, R4.reuse, R16, R116 ;  /* 0x000000100474723c */ /* 0x048ff00000041874 */
        /* <DEDUP_REMOVED lines=21> */
[----:B--2---:R-:W-:Y:S01]  /*4910*/  HMMA.16816.F32.BF16 R44, R4, R8, R44 ;  /* 0x00000008042c723c */ /* 0x004fe2000004182c */
[----:B------:R-:W-:Y:S02]  /*4920*/  FADD.FTZ R149, R155, R149 ;  /* 0x000000959b957221 */ /* 0x000fe40000010000 */
[----:B------:R-:W-:-:S05]  /*4930*/  FADD.FTZ R159, R148, R159 ;  /* 0x0000009f949f7221 */ /* 0x000fca0000010000 */
[C---:B------:R-:W-:Y:S01]  /*4940*/  HMMA.16816.F32.BF16 R48, R4.reuse, R10, R48 ;  /* 0x0000000a0430723c */ /* 0x040fe20000041830 */
[----:B------:R-:W2:Y:S07]  /*4950*/  LDSM.16.MT88.4 R8, [R181+0x3000] ;  /* 0x00300000b508783b */ /* 0x000eae0000004200 */
[C---:B----4-:R-:W-:Y:S08]  /*4960*/  HMMA.16816.F32.BF16 R128, R4.reuse, R20, R128 ;  /* 0x000000140480723c */ /* 0x050ff00000041880 */
[C---:B------:R-:W-:Y:S01]  /*4970*/  HMMA.16816.F32.BF16 R124, R4.reuse, R22, R124 ;  /* 0x00000016047c723c */ /* 0x040fe2000004187c */
[----:B------:R-:W-:Y:S07]  /*4980*/  LDSM.16.MT88.4 R20, [R180+0x3000] ;  /* 0x00300000b414783b */ /* 0x000fee0000004200 */
[C---:B---3--:R-:W-:Y:S08]  /*4990*/  HMMA.16816.F32.BF16 R52, R4.reuse, R16, R52 ;  /* 0x000000100434723c */ /* 0x048ff00000041834 */
[C---:B-1----:R-:W-:Y:S08]  /*49a0*/  HMMA.16816.F32.BF16 R68, R4.reuse, R12, R68 ;  /* 0x0000000c0444723c */ /* 0x042ff00000041844 */
[C---:B------:R-:W-:Y:S01]  /*49b0*/  HMMA.16816.F32.BF16 R72, R4.reuse, R14, R72 ;  /* 0x0000000e0448723c */ /* 0x040fe20000041848 */
[----:B------:R-:W1:Y:S07]  /*49c0*/  LDSM.16.MT88.4 R12, [R182+0x5000] ;  /* 0x00500000b60c783b */ /* 0x000e6e0000004200 */
[C---:B--2---:R-:W-:Y:S08]  /*49d0*/  HMMA.16816.F32.BF16 R76, R4.reuse, R8, R76 ;  /* 0x00000008044c723c */ /* 0x044ff0000004184c */
[C---:B------:R-:W-:Y:S01]  /*49e0*/  HMMA.16816.F32.BF16 R80, R4.reuse, R10, R80 ;  /* 0x0000000a0450723c */ /* 0x040fe20000041850 */
[----:B------:R-:W2:Y:S07]  /*49f0*/  LDSM.16.MT88.4 R8, [R181+0x5000] ;  /* 0x00500000b508783b */ /* 0x000eae0000004200 */
        /* <DEDUP_REMOVED lines=17> */
[C---:B------:R-:W-:Y:S08]  /*4b10*/  HMMA.16816.F32.BF16 R116, R4.reuse, R28, R116 ;  /* 0x0000001c0474723c */ /* 0x040ff00000041874 */
[----:B------:R-:W-:Y:S07]  /*4b20*/  HMMA.16816.F32.BF16 R112, R4, R30, R112 ;  /* 0x0000001e0470723c */ /* 0x000fee0000041870 */
[----:B------:R-:W-:-:S02]  /*4b30*/  F2FP.BF16.PACK_AB R4, R158, R161 ;  /* 0x000000a19e04723e */ /* 0x000fc400000010ff */
[C---:B------:R-:W-:Y:S01]  /*4b40*/  F2FP.BF16.PACK_AB R6, R246.reuse, R155 ;  /* 0x0000009bf606723e */ /* 0x040fe200000010ff */
[----:B------:R-:W-:Y:S01]  /*4b50*/  FADD.FTZ R246, R246, R149 ;  /* 0x00000095f6f67221 */ /* 0x000fe20000010000 */
[----:B------:R-:W-:Y:S02]  /*4b60*/  F2FP.BF16.PACK_AB R5, R151, R152 ;  /* 0x000000989705723e */ /* 0x000fe400000010ff */
[C---:B------:R-:W-:Y:S01]  /*4b70*/  F2FP.BF16.PACK_AB R7, R245.reuse, R148 ;  /* 0x00000094f507723e */ /* 0x040fe200000010ff */
[----:B------:R-:W-:-:S06]  /*4b80*/  FADD.FTZ R245, R245, R159 ;  /* 0x0000009ff5f57221 */ /* 0x000fcc0000010000 */
        /* <DEDUP_REMOVED lines=22> */
[C---:B------:R-:W-:Y:S08]  /*4cf0*/  HMMA.16816.F32.BF16 R80, R4.reuse, R26, R80 ;  /* 0x0000001a0450723c */ /* 0x040ff00000041850 */
[C---:B----4-:R-:W-:Y:S08]  /*4d00*/  HMMA.16816.F32.BF16 R84, R4.reuse, R20, R84 ;  /* 0x000000140454723c */ /* 0x050ff00000041854 */
[C---:B------:R-:W-:Y:S08]  /*4d10*/  HMMA.16816.F32.BF16 R88, R4.reuse, R22, R88 ;  /* 0x000000160458723c */ /* 0x040ff00000041858 */
[C---:B---3--:R-:W-:Y:S08]  /*4d20*/  HMMA.16816.F32.BF16 R100, R4.reuse, R16, R100 ;  /* 0x000000100464723c */ /* 0x048ff00000041864 */
[C---:B------:R-:W-:Y:S08]  /*4d30*/  HMMA.16816.F32.BF16 R120, R4.reuse, R18, R120 ;  /* 0x000000120478723c */ /* 0x040ff00000041878 */
[C---:B-1----:R-:W-:Y:S08]  /*4d40*/  HMMA.16816.F32.BF16 R104, R4.reuse, R12, R104 ;  /* 0x0000000c0468723c */ /* 0x042ff00000041868 */
[C---:B------:R-:W-:Y:S08]  /*4d50*/  HMMA.16816.F32.BF16 R108, R4.reuse, R14, R108 ;  /* 0x0000000e046c723c */ /* 0x040ff0000004186c */
[C---:B--2---:R-:W-:Y:S08]  /*4d60*/  HMMA.16816.F32.BF16 R116, R4.reuse, R8, R116 ;  /* 0x000000080474723c */ /* 0x044ff00000041874 */
[----:B------:R-:W-:Y:S01]  /*4d70*/  HMMA.16816.F32.BF16 R112, R4, R10, R112 ;  /* 0x0000000a0470723c */ /* 0x000fe20000041870 */
[----:B------:R-:W-:Y:S07]  /*4d80*/  @!UPT UIADD3 URZ, URZ, URZ, URZ ;  /* 0x0000003f3f3ff290 */ /* 0x000fee000fffe03f */
[----:B------:R-:W-:Y:S11]  /*4d90*/  @!P0 BRA `(.L_x_2510) ;  /* 0x000029e000008947 */ /* 0x000ff60003800000 */
[----:B------:R-:W-:Y:S02]  /*4da0*/  MOV R244, R0 ;  /* 0x0000000000f47202 */ /* 0x000fe40000000f00 */
[----:B------:R-:W-:-:S02]  /*4db0*/  MOV R0, R3 ;  /* 0x0000000300007202 */ /* 0x000fc40000000f00 */
[----:B------:R-:W-:Y:S02]  /*4dc0*/  MOV R2, R132 ;  /* 0x0000008400027202 */ /* 0x000fe40000000f00 */
.L_x_2511:
        /* <DEDUP_REMOVED lines=16> */
[----:B------:R-:W-:Y:S02]  /*4ed0*/  LEA R162, P5, R12, c[0x0][0x1f8], 0x1 ;  /* 0x00007e000ca27a11 */ /* 0x000fe400078a08ff */
[----:B------:R-:W-:Y:S01]  /*4ee0*/  IADD3.X R136, R29, R21, RZ, P4, !PT ;  /* 0x000000151d887210 */ /* 0x000fe200027fe4ff */
[----:B------:R-:W-:Y:S01]  /*4ef0*/  LDSM.16.M88.4 R32, [R190] ;  /* 0x00000000be20783b */ /* 0x000fe20000000200 */
[----:B------:R-:W-:Y:S02]  /*4f00*/  LEA R30, P3, R13, c[0x0][0x1f8], 0x1 ;  /* 0x00007e000d1e7a11 */ /* 0x000fe400078608ff */
[----:B------:R-:W-:Y:S02]  /*4f10*/  IADD3.X R20, RZ, R194, RZ, P1, !PT ;  /* 0x000000c2ff147210 */ /* 0x000fe40000ffe4ff */
[----:B------:R-:W-:Y:S02]  /*4f20*/  IADD3 R14, P2, R22, R148, RZ ;  /* 0x00000094160e7210 */ /* 0x000fe40007f5e0ff */
[----:B------:R-:W-:Y:S01]  /*4f30*/  LEA R22, P0, R15, R22, 0x5 ;  /* 0x000000160f167211 */ /* 0x000fe200078028ff */
[----:B------:R-:W1:Y:S01]  /*4f40*/  LDSM.16.M88.4 R8, [R189] ;  /* 0x00000000bd08783b */ /* 0x000e620000000200 */
[C---:B------:R-:W-:Y:S02]  /*4f50*/  IADD3.X R31, R29.reuse, R194, RZ, P6, !PT ;  /* 0x000000c21d1f7210 */ /* 0x040fe400037fe4ff */
[----:B------:R-:W-:Y:S02]  /*4f60*/  MOV R23, c[0x0][0x20c] ;  /* 0x0000830000177a02 */ /* 0x000fe40000000f00 */
[----:B------:R-:W-:Y:S02]  /*4f70*/  IADD3.X R137, R29, R20, RZ, P2, !PT ;  /* 0x000000141d897210 */ /* 0x000fe400017fe4ff */
[----:B------:R-:W-:Y:S01]  /*4f80*/  LEA.HI.X R163, R12, c[0x0][0x1fc], R31, 0x1, P5 ;  /* 0x00007f000ca37a11 */ /* 0x000fe200028f0c1f */
[----:B------:R-:W2:Y:S01]  /*4f90*/  LDSM.16.M88.4 R16, [R189+0x800] ;  /* 0x00080000bd10783b */ /* 0x000ea20000000200 */
[C---:B------:R-:W-:Y:S02]  /*4fa0*/  IADD3 R148, P2, R22.reuse, R148, RZ ;  /* 0x0000009416947210 */ /* 0x040fe40007f5e0ff */
[----:B------:R-:W-:Y:S02]  /*4fb0*/  LEA.HI.X R31, R13, c[0x0][0x1fc], R136, 0x1, P3 ;  /* 0x00007f000d1f7a11 */ /* 0x000fe400018f0c88 */
[----:B------:R-:W-:Y:S02]  /*4fc0*/  LEA.HI.X R23, R15, R29, R23, 0x5, P0 ;  /* 0x0000001d0f177211 */ /* 0x000fe400000f2c17 */
[C---:B------:R-:W-:Y:S01]  /*4fd0*/  IADD3 R3, P3, R22.reuse, R3, RZ ;  /* 0x0000000316037210 */ /* 0x040fe20007f7e0ff */
[----:B------:R-:W3:Y:S01]  /*4fe0*/  LDSM.16.M88.4 R24, [R189+0x1000] ;  /* 0x00100000bd18783b */ /* 0x000ee20000000200 */
[----:B------:R-:W-:Y:S02]  /*4ff0*/  IADD3 R22, P4, R22, R248, RZ ;  /* 0x000000f816167210 */ /* 0x000fe40007f9e0ff */
[C---:B------:R-:W-:Y:S02]  /*5000*/  IADD3.X R149, R23.reuse, R21, RZ, P3, !PT ;  /* 0x0000001517957210 */ /* 0x040fe40001ffe4ff */
[----:B------:R-:W-:Y:S02]  /*5010*/  LEA R28, P1, R14, c[0x0][0x1f8], 0x1 ;  /* 0x00007e000e1c7a11 */ /* 0x000fe400078208ff */
[C---:B------:R-:W-:Y:S01]  /*5020*/  IADD3.X R150, R23.reuse, R20, RZ, P2, !PT ;  /* 0x0000001417967210 */ /* 0x040fe200017fe4ff */
[----:B------:R-:W4:Y:S01]  /*5030*/  LDSM.16.M88.4 R132, [R189+0x1800] ;  /* 0x00180000bd84783b */ /* 0x000f220000000200 */
[----:B------:R-:W-:Y:S02]  /*5040*/  LEA R156, P3, R148, c[0x0][0x1f8], 0x1 ;  /* 0x00007e00949c7a11 */ /* 0x000fe400078608ff */
[----:B------:R-:W-:Y:S02]  /*5050*/  IADD3.X R23, R23, R194, RZ, P4, !PT ;  /* 0x000000c217177210 */ /* 0x000fe400027fe4ff */
[C---:B------:R-:W-:Y:S02]  /*5060*/  LEA R158, P4, R3.reuse, c[0x0][0x1f8], 0x1 ;  /* 0x00007e00039e7a11 */ /* 0x040fe400078808ff */
[----:B------:R-:W-:Y:S01]  /*5070*/  ISETP.GE.AND P0, PT, R212, c[0x0][0x1d4], PT ;  /* 0x00007500d4007a0c */ /* 0x000fe20003f06270 */
[----:B------:R-:W-:Y:S01]  /*5080*/  LDSM.16.M88.4 R140, [R187] ;  /* 0x00000000bb8c783b */ /* 0x000fe20000000200 */
[----:B------:R-:W-:Y:S02]  /*5090*/  LEA.HI.X R29, R14, c[0x0][0x1fc], R137, 0x1, P1 ;  /* 0x00007f000e1d7a11 */ /* 0x000fe400008f0c89 */
[----:B------:R-:W-:Y:S02]  /*50a0*/  LEA.HI.X R159, R3, c[0x0][0x1fc], R149, 0x1, P4 ;  /* 0x00007f00039f7a11 */ /* 0x000fe400020f0c95 */
[----:B------:R-:W-:Y:S02]  /*50b0*/  LEA.HI.X R157, R148, c[0x0][0x1fc], R150, 0x1, P3 ;  /* 0x00007f00949d7a11 */ /* 0x000fe400018f0c96 */
[C---:B------:R-:W-:Y:S01]  /*50c0*/  LEA R160, P5, R22.reuse, c[0x0][0x1f8], 0x1 ;  /* 0x00007e0016a07a11 */ /* 0x040fe200078a08ff */
[C---:B-1----:R-:W-:Y:S01]  /*50d0*/  HMMA.16816.F32.BF16 R4, R32.reuse, R8, RZ ;  /* 0x000000082004723c */ /* 0x042fe200000418ff */
[----:B------:R-:W1:Y:S02]  /*50e0*/  LDSM.16.M88.4 R136, [R188] ;  /* 0x00000000bc88783b */ /* 0x000e640000000200 */
[----:B------:R-:W-:Y:S02]  /*50f0*/  ISETP.GE.AND P1, PT, R203, c[0x0][0x1d4], PT ;  /* 0x00007500cb007a0c */ /* 0x000fe40003f26270 */
[----:B------:R-:W-:Y:S02]  /*5100*/  LEA.HI.X R161, R22, c[0x0][0x1fc], R23, 0x1, P5 ;  /* 0x00007f0016a17a11 */ /* 0x000fe400028f0c17 */
[----:B------:R-:W-:Y:S01]  /*5110*/  ISETP.GT.AND P3, PT, R244, R241, PT ;  /* 0x000000f1f400720c */ /* 0x000fe20003f64270 */
[C---:B------:R-:W-:Y:S01]  /*5120*/  HMMA.16816.F32.BF16 R8, R32.reuse, R10, RZ ;  /* 0x0000000a2008723c */ /* 0x040fe200000418ff */
[----:B------:R-:W5:Y:S01]  /*5130*/  LDSM.16.M88.4 R144, [R179] ;  /* 0x00000000b390783b */ /* 0x000f620000000200 */
[----:B------:R-:W-:Y:S02]  /*5140*/  ISETP.GE.AND P2, PT, R202, c[0x0][0x1d4], PT ;  /* 0x00007500ca007a0c */ /* 0x000fe40003f46270 */
[----:B------:R-:W-:Y:S04]  /*5150*/  IADD3 R244, R244, -0x1, RZ ;  /* 0xfffffffff4f47810 */ /* 0x000fe80007ffe0ff */
        /* <DEDUP_REMOVED lines=14> */
[----:B------:R2:W-:Y:S01]  /*5240*/  LDGSTS.E.BYPASS.LTC128B.128 [R204+0x5100], [R156.64], !P2 ;  /* 0x051000009ccc7fae */ /* 0x0005e2000d101d46 */
[C---:B----4-:R-:W-:Y:S07]  /*5250*/  HMMA.16816.F32.BF16 R28, R32.reuse, R132, RZ ;  /* 0x00000084201c723c */ /* 0x050fee00000418ff */
[----:B------:R-:W-:Y:S01]  /*5260*/  LDSM.16.M88.4 R164, [R185+0x800] ;  /* 0x00080000b9a4783b */ /* 0x000fe20000000200 */
[----:B------:R-:W-:Y:S07]  /*5270*/  HMMA.16816.F32.BF16 R32, R32, R134, RZ ;  /* 0x000000862020723c */ /* 0x000fee00000418ff */
[----:B------:R-:W0:Y:S01]  /*5280*/  LDGDEPBAR ;  /* 0x00000000000079af */ /* 0x000e220000000000 */
[C---:B-1----:R-:W-:Y:S07]  /*5290*/  HMMA.16816.F32.BF16 R4, R136.reuse, R140, R4 ;  /* 0x0000008c8804723c */ /* 0x042fee0000041804 */
[----:B---3--:R-:W-:Y:S01]  /*52a0*/  LDSM.16.M88.4 R160, [R185] ;  /* 0x00000000b9a0783b */ /* 0x008fe20000000200 */
[C---:B------:R-:W-:Y:S07]  /*52b0*/  HMMA.16816.F32.BF16 R8, R136.reuse, R142, R8 ;  /* 0x0000008e8808723c */ /* 0x040fee0000041808 */
[----:B--2---:R-:W1:Y:S01]  /*52c0*/  LDSM.16.M88.4 R156, [R186] ;  /* 0x00000000ba9c783b */ /* 0x004e620000000200 */
[C---:B-----5:R-:W-:Y:S07]  /*52d0*/  HMMA.16816.F32.BF16 R12, R136.reuse, R144, R12 ;  /* 0x00000090880c723c */ /* 0x060fee000004180c */
[----:B------:R-:W2:Y:S01]  /*52e0*/  LDSM.16.M88.4 R132, [R185+0x1000] ;  /* 0x00100000b984783b */ /* 0x000ea20000000200 */
[C---:B------:R-:W-:Y:S07]  /*52f0*/  HMMA.16816.F32.BF16 R16, R136.reuse, R146, R16 ;  /* 0x000000928810723c */ /* 0x040fee0000041810 */
[----:B------:R-:W3:Y:S01]  /*5300*/  LDSM.16.M88.4 R140, [R185+0x1800] ;  /* 0x00180000b98c783b */ /* 0x000ee20000000200 */
[C---:B------:R-:W-:Y:S07]  /*5310*/  HMMA.16816.F32.BF16 R20, R136.reuse, R148, R20 ;  /* 0x000000948814723c */ /* 0x040fee0000041814 */
[----:B------:R-:W-:Y:S01]  /*5320*/  LDSM.16.M88.4 R144, [R184] ;  /* 0x00000000b890783b */ /* 0x000fe20000000200 */
[C---:B------:R-:W-:Y:S07]  /*5330*/  HMMA.16816.F32.BF16 R24, R136.reuse, R150, R24 ;  /* 0x000000968818723c */ /* 0x040fee0000041818 */
[----:B------:R-:W4:Y:S01]  /*5340*/  LDSM.16.M88.4 R148, [R176] ;  /* 0x00000000b094783b */ /* 0x000f220000000200 */
[C---:B------:R-:W-:Y:S08]  /*5350*/  HMMA.16816.F32.BF16 R28, R136.reuse, R152, R28 ;  /* 0x00000098881c723c */ /* 0x040ff0000004181c */
[----:B------:R-:W-:Y:S01]  /*5360*/  HMMA.16816.F32.BF16 R32, R136, R154, R32 ;  /* 0x0000009a8820723c */ /* 0x000fe20000041820 */
[----:B------:R-:W5:Y:S07]  /*5370*/  LDSM.16.M88.4 R136, [R176+0x800] ;  /* 0x00080000b088783b */ /* 0x000f6e0000000200 */
        /* <DEDUP_REMOVED lines=14> */
[----:B------:R-:W-:Y:S07]  /*5460*/  LDSM.16.M88.4 R156, [R175] ;  /* 0x00000000af9c783b */ /* 0x000fee0000000200 */
[C---:B------:R-:W-:Y:S01]  /*5470*/  HMMA.16816.F32.BF16 R8, R144.reuse, R150, R8 ;  /* 0x000000969008723c */ /* 0x040fe20000041808 */
[----:B------:R-:W4:Y:S07]  /*5480*/  LDSM.16.M88.4 R148, [R189+0x3000] ;  /* 0x00300000bd94783b */ /* 0x000f2e0000000200 */
        /* <DEDUP_REMOVED lines=8> */
[----:B------:R-:W1:Y:S07]  /*5510*/  LDSM.16.M88.4 R144, [R174] ;  /* 0x00000000ae90783b */ /* 0x000e6e0000000200 */
[C---:B--2---:R-:W-:Y:S01]  /*5520*/  HMMA.16816.F32.BF16 R4, R132.reuse, R164, R4 ;  /* 0x000000a48404723c */ /* 0x044fe20000041804 */
[----:B------:R-:W2:Y:S07]  /*5530*/  LDSM.16.M88.4 R160, [R173] ;  /* 0x00000000ada0783b */ /* 0x000eae0000000200 */
[C---:B------:R-:W-:Y:S01]  /*5540*/  HMMA.16816.F32.BF16 R8, R132.reuse, R166, R8 ;  /* 0x000000a68408723c */ /* 0x040fe20000041808 */
[----:B------:R-:W-:Y:S07]  /*5550*/  LDSM.16.M88.4 R164, [R185+0x2000] ;  /* 0x00200000b9a4783b */ /* 0x000fee0000000200 */
[C---:B---3--:R-:W-:Y:S08]  /*5560*/  HMMA.16816.F32.BF16 R12, R132.reuse, R140, R12 ;  /* 0x0000008c840c723c */ /* 0x048ff0000004180c */
[C---:B------:R-:W-:Y:S01]  /*5570*/  HMMA.16816.F32.BF16 R16, R132.reuse, R142, R16 ;  /* 0x0000008e8410723c */ /* 0x040fe20000041810 */
[----:B------:R-:W3:Y:S07]  /*5580*/  LDSM.16.M88.4 R140, [R172] ;  /* 0x00000000ac8c783b */ /* 0x000eee0000000200 */
[C---:B----4-:R-:W-:Y:S08]  /*5590*/  HMMA.16816.F32.BF16 R20, R132.reuse, R148, R20 ;  /* 0x000000948414723c */ /* 0x050ff00000041814 */
[C---:B------:R-:W-:Y:S01]  /*55a0*/  HMMA.16816.F32.BF16 R24, R132.reuse, R150, R24 ;  /* 0x000000968418723c */ /* 0x040fe20000041818 */
[----:B------:R-:W4:Y:S07]  /*55b0*/  LDSM.16.M88.4 R148, [R186+0x4000] ;  /* 0x00400000ba94783b */ /* 0x000f2e0000000200 */
[C---:B-----5:R-:W-:Y:S08]  /*55c0*/  HMMA.16816.F32.BF16 R28, R132.reuse, R136, R28 ;  /* 0x00000088841c723c */ /* 0x060ff0000004181c */
        /* <DEDUP_REMOVED lines=28> */
[C---:B--2---:R-:W-:Y:S01]  /*5790*/  HMMA.16816.F32.BF16 R4, R144.reuse, R160, R4 ;  /* 0x000000a09004723c */ /* 0x044fe20000041804 */
[----:B------:R-:W2:Y:S07]  /*57a0*/  LDSM.16.M88.4 R156, [R189+0x5000] ;  /* 0x00500000bd9c783b */ /* 0x000eae0000000200 */
[C---:B------:R-:W-:Y:S01]  /*57b0*/  HMMA.16816.F32.BF16 R8, R144.reuse, R162, R8 ;  /* 0x000000a29008723c */ /* 0x040fe20000041808 */
[----:B------:R-:W-:Y:S07]  /*57c0*/  LDSM.16.M88.4 R160, [R171] ;  /* 0x00000000aba0783b */ /* 0x000fee0000000200 */
        /* <DEDUP_REMOVED lines=8> */
[----:B------:R-:W5:Y:S07]  /*5850*/  LDSM.16.M88.4 R132, [R170] ;  /* 0x00000000aa84783b */ /* 0x000f6e0000000200 */
[C---:B-1----:R-:W-:Y:S01]  /*5860*/  HMMA.16816.F32.BF16 R4, R136.reuse, R164, R4 ;  /* 0x000000a48804723c */ /* 0x042fe20000041804 */
[----:B------:R-:W1:Y:S07]  /*5870*/  LDSM.16.M88.4 R144, [R169] ;  /* 0x00000000a990783b */ /* 0x000e6e0000000200 */
[C---:B------:R-:W-:Y:S01]  /*5880*/  HMMA.16816.F32.BF16 R8, R136.reuse, R166, R8 ;  /* 0x000000a68808723c */ /* 0x040fe20000041808 */
[----:B------:R-:W-:Y:S07]  /*5890*/  LDSM.16.M88.4 R164, [R176+0x4000] ;  /* 0x00400000b0a4783b */ /* 0x000fee0000000200 */
[C---:B------:R-:W-:Y:S08]  /*58a0*/  HMMA.16816.F32.BF16 R12, R136.reuse, R148, R12 ;  /* 0x00000094880c723c */ /* 0x040ff0000004180c */
[C---:B------:R-:W-:Y:S01]  /*58b0*/  HMMA.16816.F32.BF16 R16, R136.reuse, R150, R16 ;  /* 0x000000968810723c */ /* 0x040fe20000041810 */
[----:B------:R-:W-:Y:S07]  /*58c0*/  LDSM.16.M88.4 R148, [R185+0x4000] ;  /* 0x00400000b994783b */ /* 0x000fee0000000200 */
[C---:B--2---:R-:W-:Y:S08]  /*58d0*/  HMMA.16816.F32.BF16 R20, R136.reuse, R156, R20 ;  /* 0x0000009c8814723c */ /* 0x044ff00000041814 */
[C---:B------:R-:W-:Y:S01]  /*58e0*/  HMMA.16816.F32.BF16 R24, R136.reuse, R158, R24 ;  /* 0x0000009e8818723c */ /* 0x040fe20000041818 */
[----:B------:R-:W-:Y:S07]  /*58f0*/  LDSM.16.M88.4 R156, [R185+0x4800] ;  /* 0x00480000b99c783b */ /* 0x000fee0000000200 */
[C---:B---3--:R-:W-:Y:S08]  /*5900*/  HMMA.16816.F32.BF16 R28, R136.reuse, R140, R28 ;  /* 0x0000008c881c723c */ /* 0x048ff0000004181c */
[----:B------:R-:W-:Y:S01]  /*5910*/  HMMA.16816.F32.BF16 R32, R136, R142, R32 ;  /* 0x0000008e8820723c */ /* 0x000fe20000041820 */
[----:B------:R-:W2:Y:S07]  /*5920*/  LDSM.16.M88.4 R136, [R168] ;  /* 0x00000000a888783b */ /* 0x000eae0000000200 */
[C---:B----4-:R-:W-:Y:S01]  /*5930*/  HMMA.16816.F32.BF16 R4, R152.reuse, R160, R4 ;  /* 0x000000a09804723c */ /* 0x050fe20000041804 */
[----:B------:R-:W3:Y:S07]  /*5940*/  LDSM.16.M88.4 R140, [R186+0x8000] ;  /* 0x00800000ba8c783b */ /* 0x000eee0000000200 */
[C---:B------:R-:W-:Y:S01]  /*5950*/  HMMA.16816.F32.BF16 R8, R152.reuse, R162, R8 ;  /* 0x000000a29808723c */ /* 0x040fe20000041808 */
[----:B------:R-:W-:Y:S07]  /*5960*/  LDSM.16.M88.4 R160, [R184+0x8000] ;  /* 0x00800000b8a0783b */ /* 0x000fee0000000200 */
[C---:B-----5:R-:W-:Y:S08]  /*5970*/  HMMA.16816.F32.BF16 R12, R152.reuse, R132, R12 ;  /* 0x00000084980c723c */ /* 0x060ff0000004180c */
[C---:B------:R-:W-:Y:S01]  /*5980*/  HMMA.16816.F32.BF16 R16, R152.reuse, R134, R16 ;  /* 0x000000869810723c */ /* 0x040fe20000041810 */
[----:B------:R-:W4:Y:S07]  /*5990*/  LDSM.16.M88.4 R132, [R185+0x5000] ;  /* 0x00500000b984783b */ /* 0x000f2e0000000200 */
[C---:B-1----:R-:W-:Y:S08]  /*59a0*/  HMMA.16816.F32.BF16 R20, R152.reuse, R144, R20 ;  /* 0x000000909814723c */ /* 0x042ff00000041814 */
[C---:B------:R-:W-:Y:S01]  /*59b0*/  HMMA.16816.F32.BF16 R24, R152.reuse, R146, R24 ;  /* 0x000000929818723c */ /* 0x040fe20000041818 */
[----:B------:R-:W1:Y:S07]  /*59c0*/  LDSM.16.M88.4 R144, [R185+0x5800] ;  /* 0x00580000b990783b */ /* 0x000e6e0000000200 */
[C---:B--2---:R-:W-:Y:S08]  /*59d0*/  HMMA.16816.F32.BF16 R28, R152.reuse, R136, R28 ;  /* 0x00000088981c723c */ /* 0x044ff0000004181c */
[----:B------:R-:W-:Y:S01]  /*59e0*/  HMMA.16816.F32.BF16 R32, R152, R138, R32 ;  /* 0x0000008a9820723c */ /* 0x000fe20000041820 */
[----:B------:R-:W2:Y:S07]  /*59f0*/  LDSM.16.M88.4 R136, [R176+0x4800] ;  /* 0x00480000b088783b */ /* 0x000eae0000000200 */
[C---:B---3--:R-:W-:Y:S08]  /*5a00*/  HMMA.16816.F32.BF16 R4, R140.reuse, R148, R4 ;  /* 0x000000948c04723c */ /* 0x048ff00000041804 */
[C---:B------:R-:W-:Y:S08]  /*5a10*/  HMMA.16816.F32.BF16 R8, R140.reuse, R150, R8 ;  /* 0x000000968c08723c */ /* 0x040ff00000041808 */
[C---:B------:R-:W-:Y:S08]  /*5a20*/  HMMA.16816.F32.BF16 R12, R140.reuse, R156, R12 ;  /* 0x0000009c8c0c723c */ /* 0x040ff0000004180c */
[C---:B------:R-:W-:Y:S08]  /*5a30*/  HMMA.16816.F32.BF16 R16, R140.reuse, R158, R16 ;  /* 0x0000009e8c10723c */ /* 0x040ff00000041810 */
[C---:B----4-:R-:W-:Y:S08]  /*5a40*/  HMMA.16816.F32.BF16 R20, R140.reuse, R132, R20 ;  /* 0x000000848c14723c */ /* 0x050ff00000041814 */
[C---:B------:R-:W-:Y:S01]  /*5a50*/  HMMA.16816.F32.BF16 R24, R140.reuse, R134, R24 ;  /* 0x000000868c18723c */ /* 0x040fe20000041818 */
[----:B------:R-:W3:Y:S07]  /*5a60*/  LDSM.16.M88.4 R132, [R176+0x5000] ;  /* 0x00500000b084783b */ /* 0x000eee0000000200 */
[C---:B-1----:R-:W-:Y:S08]  /*5a70*/  HMMA.16816.F32.BF16 R28, R140.reuse, R144, R28 ;  /* 0x000000908c1c723c */ /* 0x042ff0000004181c */
[----:B------:R-:W-:Y:S01]  /*5a80*/  HMMA.16816.F32.BF16 R32, R140, R146, R32 ;  /* 0x000000928c20723c */ /* 0x000fe20000041820 */
[----:B------:R-:W1:Y:S01]  /*5a90*/  LDSM.16.M88.4 R140, [R176+0x5800] ;  /* 0x00580000b08c783b */ /* 0x000e620000000200 */
[----:B------:R-:W-:Y:S06]  /*5aa0*/  DEPBAR.LE SB0, 0x0 ;  /* 0x000080000000791a */ /* 0x000fec0000000000 */
[C---:B------:R-:W-:Y:S01]  /*5ab0*/  HMMA.16816.F32.BF16 R4, R160.reuse, R164, R4 ;  /* 0x000000a4a004723c */ /* 0x040fe20000041804 */
[----:B------:R-:W-:Y:S07]  /*5ac0*/  BAR.SYNC.DEFER_BLOCKING 0x0 ;  /* 0x0000000000007b1d */ /* 0x000fee0000010000 */
[C---:B------:R-:W-:Y:S08]  /*5ad0*/  HMMA.16816.F32.BF16 R8, R160.reuse, R166, R8 ;  /* 0x000000a6a008723c */ /* 0x040ff00000041808 */
[C---:B--2---:R-:W-:Y:S08]  /*5ae0*/  HMMA.16816.F32.BF16 R12, R160.reuse, R136, R12 ;  /* 0x00000088a00c723c */ /* 0x044ff0000004180c */
[C---:B------:R-:W-:Y:S04]  /*5af0*/  HMMA.16816.F32.BF16 R16, R160.reuse, R138, R16 ;  /* 0x0000008aa010723c */ /* 0x040fe80000041810 */
[----:B------:R-:W-:Y:S04]  /*5b00*/  FMNMX.FTZ R3, R4, R2, !PT ;  /* 0x0000000204037209 */ /* 0x000fe80007810000 */
[C---:B---3--:R-:W-:Y:S04]  /*5b10*/  HMMA.16816.F32.BF16 R20, R160.reuse, R132, R20 ;  /* 0x00000084a014723c */ /* 0x048fe80000041814 */
[----:B------:R-:W-:Y:S03]  /*5b20*/  FMNMX.FTZ R3, R5, R3, !PT ;  /* 0x0000000305037209 */ /* 0x000fe60007810000 */
[----:B------:R-:W-:Y:S01]  /*5b30*/  FMNMX.FTZ R132, R6, R0, !PT ;  /* 0x0000000006847209 */ /* 0x000fe20007810000 */
[C---:B------:R-:W-:Y:S04]  /*5b40*/  HMMA.16816.F32.BF16 R24, R160.reuse, R134, R24 ;  /* 0x00000086a018723c */ /* 0x040fe80000041818 */
[----:B------:R-:W-:Y:S02]  /*5b50*/  FMNMX.FTZ R3, R8, R3, !PT ;  /* 0x0000000308037209 */ /* 0x000fe40007810000 */
[----:B------:R-:W-:Y:S02]  /*5b60*/  FMNMX.FTZ R132, R7, R132, !PT ;  /* 0x0000008407847209 */ /* 0x000fe40007810000 */
[C---:B-1----:R-:W-:Y:S04]  /*5b70*/  HMMA.16816.F32.BF16 R28, R160.reuse, R140, R28 ;  /* 0x0000008ca01c723c */ /* 0x042fe8000004181c */
[----:B------:R-:W-:Y:S02]  /*5b80*/  FMNMX.FTZ R3, R9, R3, !PT ;  /* 0x0000000309037209 */ /* 0x000fe40007810000 */
[----:B------:R-:W-:Y:S02]  /*5b90*/  FMNMX.FTZ R132, R10, R132, !PT ;  /* 0x000000840a847209 */ /* 0x000fe40007810000 */
        /* <DEDUP_REMOVED lines=26> */
[----:B------:R-:W-:Y:S07]  /*5d40*/  FMNMX.FTZ R133, R35, R3, !PT ;  /* 0x0000000323857209 */ /* 0x000fee0007810000 */
[----:B------:R-:W2:Y:S01]  /*5d50*/  SHFL.BFLY PT, R3, R133, 0x2, 0x1f ;  /* 0x0c401f0085037f89 */ /* 0x000ea200000e0000 */
[----:B-1----:R-:W-:Y:S07]  /*5d60*/  FMNMX.FTZ R134, R134, R132, !PT ;  /* 0x0000008486867209 */ /* 0x002fee0007810000 */
[----:B------:R-:W1:Y:S01]  /*5d70*/  SHFL.BFLY PT, R132, R134, 0x1, 0x1f ;  /* 0x0c201f0086847f89 */ /* 0x000e6200000e0000 */
[----:B--2---:R-:W-:Y:S07]  /*5d80*/  FMNMX.FTZ R133, R133, R3, !PT ;  /* 0x0000000385857209 */ /* 0x004fee0007810000 */
[----:B------:R-:W2:Y:S01]  /*5d90*/  SHFL.BFLY PT, R3, R133, 0x1, 0x1f ;  /* 0x0c201f0085037f89 */ /* 0x000ea200000e0000 */
[----:B-1----:R-:W-:Y:S02]  /*5da0*/  FMNMX.FTZ R132, R134, R132, !PT ;  /* 0x0000008486847209 */ /* 0x002fe40007810000 */
[----:B------:R-:W-:Y:S03]  /*5db0*/  @P3 SHF.R.S32.HI R134, RZ, 0x1f, R244 ;  /* 0x0000001fff863819 */ /* 0x000fe600000114f4 */
[C---:B------:R-:W-:Y:S02]  /*5dc0*/  FMUL.FTZ R162, R132.reuse, c[0x0][0x2d0] ;  /* 0x0000b40084a27a20 */ /* 0x040fe40000410000 */
[----:B------:R-:W-:Y:S01]  /*5dd0*/  FADD.FTZ R2, -R132, R2 ;  /* 0x0000000284027221 */ /* 0x000fe20000010100 */
[----:B--2---:R-:W-:Y:S01]  /*5de0*/  FMNMX.FTZ R3, R133, R3, !PT ;  /* 0x0000000385037209 */ /* 0x004fe20007810000 */
[----:B------:R-:W-:Y:S02]  /*5df0*/  @P3 IMAD R133, R134, c[0x0][0x1e0], RZ ;  /* 0x0000780086853a24 */ /* 0x000fe400078e02ff */
[C---:B------:R-:W-:Y:S04]  /*5e00*/  @P3 IMAD.WIDE.U32 R134, R244.reuse, c[0x0][0x1e0], RZ ;  /* 0x00007800f4863a25 */ /* 0x040fe800078e00ff */
[----:B------:R-:W-:Y:S01]  /*5e10*/  @P3 IMAD R133, R244, c[0x0][0x1e4], R133 ;  /* 0x00007900f4853a24 */ /* 0x000fe200078e0285 */
[----:B------:R-:W-:Y:S01]  /*5e20*/  @P3 SHF.L.U32 R142, R134, 0x6, RZ ;  /* 0x00000006868e3819 */ /* 0x000fe200000006ff */
[--C-:B------:R-:W-:Y:S02]  /*5e30*/  FFMA.FTZ R145, R8, c[0x0][0x2d0], -R162.reuse ;  /* 0x0000b40008917a23 */ /* 0x100fe400000108a2 */
[----:B------:R-:W-:Y:S01]  /*5e40*/  FMUL.FTZ R161, R3, c[0x0][0x2d0] ;  /* 0x0000b40003a17a20 */ /* 0x000fe20000410000 */
[----:B------:R-:W-:Y:S01]  /*5e50*/  @P3 IADD3 R135, R135, R133, RZ ;  /* 0x0000008587873210 */ /* 0x000fe20007ffe0ff */
[----:B------:R-:W-:Y:S01]  /*5e60*/  FFMA.FTZ R133, R4, c[0x0][0x2d0], -R162 ;  /* 0x0000b40004857a23 */ /* 0x000fe200000108a2 */
[----:B------:R-:W-:Y:S01]  /*5e70*/  @P3 IADD3 R140, P6, R142, R250, RZ ;  /* 0x000000fa8e8c3210 */ /* 0x000fe20007fde0ff */
[----:B------:R-:W-:Y:S01]  /*5e80*/  FADD.FTZ R0, -R3, R0 ;  /* 0x0000000003007221 */ /* 0x000fe20000010100 */
[----:B------:R-:W-:Y:S01]  /*5e90*/  @P3 SHF.L.U64.HI R135, R134, 0x6, R135 ;  /* 0x0000000686873819 */ /* 0x000fe20000010287 */
[--C-:B------:R-:W-:Y:S01]  /*5ea0*/  FFMA.FTZ R156, R9, c[0x0][0x2d0], -R162.reuse ;  /* 0x0000b400099c7a23 */ /* 0x100fe200000108a2 */
[----:B------:R-:W-:Y:S01]  /*5eb0*/  @P3 MOV R134, c[0x0][0x1e0] ;  /* 0x0000780000863a02 */ /* 0x000fe20000000f00 */
[--C-:B------:R-:W-:Y:S01]  /*5ec0*/  FFMA.FTZ R158, R6, c[0x0][0x2d0], -R161.reuse ;  /* 0x0000b400069e7a23 */ /* 0x100fe200000108a1 */
[----:B------:R-:W-:Y:S01]  /*5ed0*/  @P3 LEA R138, P5, R140, c[0x0][0x1c8], 0x1 ;  /* 0x000072008c8a3a11 */ /* 0x000fe200078a08ff */
[--C-:B------:R-:W-:Y:S01]  /*5ee0*/  FFMA.FTZ R157, R7, c[0x0][0x2d0], -R161.reuse ;  /* 0x0000b400079d7a23 */ /* 0x100fe200000108a1 */
[----:B------:R-:W-:Y:S01]  /*5ef0*/  @P3 IADD3.X R139, R135, R240, RZ, P6, !PT ;  /* 0x000000f0878b3210 */ /* 0x000fe200037fe4ff */
[--C-:B------:R-:W-:Y:S01]  /*5f00*/  FFMA.FTZ R159, R10, c[0x0][0x2d0], -R161.reuse ;  /* 0x0000b4000a9f7a23 */ /* 0x100fe200000108a1 */
[----:B------:R-:W-:Y:S01]  /*5f10*/  @P3 LEA R137, P4, R134, R142, 0x5 ;  /* 0x0000008e86893211 */ /* 0x000fe200078828ff */
[----:B------:R-:W-:Y:S01]  /*5f20*/  FFMA.FTZ R160, R11, c[0x0][0x2d0], -R161 ;  /* 0x0000b4000ba07a23 */ /* 0x000fe200000108a1 */
[----:B------:R-:W-:Y:S01]  /*5f30*/  @P3 IADD3 R136, P6, R250, 0x40, RZ ;  /* 0x00000040fa883810 */ /* 0x000fe20007fde0ff */
[----:B------:R-:W-:Y:S01]  /*5f40*/  FMUL.FTZ R2, R2, c[0x0][0x2d0] ;  /* 0x0000b40002027a20 */ /* 0x000fe20000410000 */
[----:B------:R-:W-:Y:S01]  /*5f50*/  @P3 MOV R4, c[0x0][0x1e4] ;  /* 0x0000790000043a02 */ /* 0x000fe20000000f00 */
[----:B------:R-:W-:Y:S01]  /*5f60*/  FMUL.FTZ R0, R0, c[0x0][0x2d0] ;  /* 0x0000b40000007a20 */ /* 0x000fe20000410000 */
[----:B------:R-:W-:Y:S01]  /*5f70*/  @P3 LEA.HI.X R139, R140, c[0x0][0x1cc], R139, 0x1, P5 ;  /* 0x000073008c8b3a11 */ /* 0x000fe200028f0c8b */
[----:B------:R-:W-:Y:S01]  /*5f80*/  MUFU.EX2 R133, R133 ;  /* 0x0000008500857308 */ /* 0x000fe20000000800 */
[----:B------:R-:W-:Y:S01]  /*5f90*/  @P3 IADD3 R140, P5, R250, 0x80, RZ ;  /* 0x00000080fa8c3810 */ /* 0x000fe20007fbe0ff */
[----:B------:R-:W-:Y:S01]  /*5fa0*/  FFMA.FTZ R163, R12, c[0x0][0x2d0], -R162 ;  /* 0x0000b4000ca37a23 */ /* 0x000fe200000108a2 */
[----:B------:R-:W-:Y:S01]  /*5fb0*/  @P3 IADD3.X R141, RZ, R240, RZ, P6, !PT ;  /* 0x000000f0ff8d3210 */ /* 0x000fe200037fe4ff */
[----:B------:R1:W-:Y:S01]  /*5fc0*/  @P3 LDGSTS.E.BYPASS.LTC128B.128 [R204+0x6100], [R138.64], !P0 ;  /* 0x061000008acc3fae */ /* 0x0003e2000c101d46 */
[----:B------:R-:W-:Y:S01]  /*5fd0*/  @P3 LEA.HI.X R4, R134, R135, R4, 0x5, P4 ;  /* 0x0000008786043211 */ /* 0x000fe200020f2c04 */
[--C-:B------:R-:W-:Y:S01]  /*5fe0*/  FFMA.FTZ R134, R5, c[0x0][0x2d0], -R162.reuse ;  /* 0x0000b40005867a23 */ /* 0x100fe200000108a2 */
[C---:B------:R-:W-:Y:S01]  /*5ff0*/  @P3 IADD3 R144, P4, R142.reuse, R136, RZ ;  /* 0x000000888e903210 */ /* 0x040fe20007f9e0ff */
[--C-:B------:R-:W-:Y:S01]  /*6000*/  FFMA.FTZ R164, R13, c[0x0][0x2d0], -R162.reuse ;  /* 0x0000b4000da47a23 */ /* 0x100fe200000108a2 */
[----:B------:R-:W-:Y:S01]  /*6010*/  @P3 IADD3.X R5, RZ, R240, RZ, P5, !PT ;  /* 0x000000f0ff053210 */ /* 0x000fe20002ffe4ff */
[----:B------:R-:W2:Y:S01]  /*6020*/  MUFU.EX2 R2, R2 ;  /* 0x0000000200027308 */ /* 0x000ea20000000800 */
[----:B------:R-:W-:Y:S01]  /*6030*/  @P3 IADD3 R142, P5, R142, R140, RZ ;  /* 0x0000008c8e8e3210 */ /* 0x000fe20007fbe0ff */
[--C-:B------:R-:W-:Y:S01]  /*6040*/  FFMA.FTZ R165, R14, c[0x0][0x2d0], -R161.reuse ;  /* 0x0000b4000ea57a23 */ /* 0x100fe200000108a1 */
[----:B------:R-:W-:Y:S01]  /*6050*/  @P3 LEA R148, P6, R144, c[0x0][0x1c8], 0x1 ;  /* 0x0000720090943a11 */ /* 0x000fe200078c08ff */
[----:B------:R-:W-:Y:S01]  /*6060*/  FFMA.FTZ R166, R15, c[0x0][0x2d0], -R161 ;  /* 0x0000b4000fa67a23 */ /* 0x000fe200000108a1 */
[C---:B------:R-:W-:Y:S01]  /*6070*/  @P3 IADD3.X R143, R135.reuse, R141, RZ, P4, !PT ;  /* 0x0000008d878f3210 */ /* 0x040fe200027fe4ff */
[--C-:B------:R-:W-:Y:S01]  /*6080*/  FFMA.FTZ R167, R16, c[0x0][0x2d0], -R162.reuse ;  /* 0x0000b40010a77a23 */ /* 0x100fe200000108a2 */
[----:B------:R-:W-:Y:S01]  /*6090*/  @P3 IADD3.X R8, R135, R5, RZ, P5, !PT ;  /* 0x0000000587083210 */ /* 0x000fe20002ffe4ff */
[----:B------:R-:W-:Y:S01]  /*60a0*/  FFMA.FTZ R247, R17, c[0x0][0x2d0], -R162 ;  /* 0x0000b40011f77a23 */ /* 0x000fe200000108a2 */
[----:B------:R-:W-:Y:S01]  /*60b0*/  @P3 LEA.HI.X R149, R144, c[0x0][0x1cc], R143, 0x1, P6 ;  /* 0x0000730090953a11 */ /* 0x000fe200030f0c8f */
[----:B------:R3:W-:Y:S01]  /*60c0*/  MUFU.EX2 R135, R145 ;  /* 0x0000009100877308 */ /* 0x0007e20000000800 */
[----:B------:R-:W-:Y:S01]  /*60d0*/  @P3 LEA R146, P4, R142, c[0x0][0x1c8], 0x1 ;  /* 0x000072008e923a11 */ /* 0x000fe200078808ff */
[----:B------:R-:W-:Y:S01]  /*60e0*/  FFMA.FTZ R252, R18, c[0x0][0x2d0], -R161 ;  /* 0x0000b40012fc7a23 */ /* 0x000fe200000108a1 */
[C---:B------:R-:W-:Y:S01]  /*60f0*/  @P3 IADD3 R136, P6, R137.reuse, R136, RZ ;  /* 0x0000008889883210 */ /* 0x040fe20007fde0ff */
[----:B------:R4:W-:Y:S01]  /*6100*/  @P3 LDGSTS.E.BYPASS.LTC128B.128 [R204+0x8100], [R148.64], !P1 ;  /* 0x0810000094cc3fae */ /* 0x0009e2000c901d46 */
[----:B------:R-:W-:Y:S02]  /*6110*/  @P3 LEA.HI.X R147, R142, c[0x0][0x1cc], R8, 0x1, P4 ;  /* 0x000073008e933a11 */ /* 0x000fe400020f0c08 */
[C---:B------:R-:W-:Y:S02]  /*6120*/  @P3 IADD3 R8, P5, R137.reuse, R250, RZ ;  /* 0x000000fa89083210 */ /* 0x040fe40007fbe0ff */
[----:B------:R-:W-:Y:S01]  /*6130*/  @P3 IADD3 R137, P4, R137, R140, RZ ;  /* 0x0000008c89893210 */ /* 0x000fe20007f9e0ff */
[----:B------:R-:W5:Y:S01]  /*6140*/  MUFU.EX2 R0, R0 ;  /* 0x0000000000007308 */ /* 0x000f620000000800 */
[----:B------:R-:W-:Y:S01]  /*6150*/  @P3 IADD3.X R141, R4, R141, RZ, P6, !PT ;  /* 0x0000008d048d3210 */ /* 0x000fe200037fe4ff */
[----:B------:R1:W-:Y:S01]  /*6160*/  @P3 LDGSTS.E.BYPASS.LTC128B.128 [R204+0xa100], [R146.64], !P2 ;  /* 0x0a10000092cc3fae */ /* 0x0003e2000d101d46 */
[----:B------:R-:W-:Y:S01]  /*6170*/  @P3 LEA R142, P6, R8, c[0x0][0x1c8], 0x1 ;  /* 0x00007200088e3a11 */ /* 0x000fe200078c08ff */
[----:B--2---:R-:W-:Y:S01]  /*6180*/  FMUL.FTZ R9, R2, R125 ;  /* 0x0000007d02097220 */ /* 0x004fe20000410000 */
[----:B------:R-:W-:Y:S01]  /*6190*/  @P3 IADD3.X R5, R4, R5, RZ, P4, !PT ;  /* 0x0000000504053210 */ /* 0x000fe200027fe4ff */
[----:B------:R-:W-:Y:S01]  /*61a0*/  FMUL.FTZ R36, R2, R36 ;  /* 0x0000002402247220 */ /* 0x000fe20000410000 */
[----:B------:R-:W-:Y:S01]  /*61b0*/  @P3 IADD3.X R4, R4, R240, RZ, P5, !PT ;  /* 0x000000f004043210 */ /* 0x000fe20002ffe4ff */
[----:B------:R-:W-:Y:S01]  /*61c0*/  FMUL.FTZ R37, R2, R37 ;  /* 0x0000002502257220 */ /* 0x000fe20000410000 */
[----:B------:R-:W-:Y:S01]  /*61d0*/  @P3 LEA R144, P5, R136, c[0x0][0x1c8], 0x1 ;  /* 0x0000720088903a11 */ /* 0x000fe200078a08ff */
[----:B------:R-:W2:Y:S01]  /*61e0*/  MUFU.EX2 R134, R134 ;  /* 0x0000008600867308 */ /* 0x000ea20000000800 */
[----:B------:R-:W-:Y:S01]  /*61f0*/  @P3 LEA.HI.X R143, R8, c[0x0][0x1cc], R4, 0x1, P6 ;  /* 0x00007300088f3a11 */ /* 0x000fe200030f0c04 */
[C---:B------:R-:W-:Y:S01]  /*6200*/  FMUL.FTZ R4, R2.reuse, R128 ;  /* 0x0000008002047220 */ /* 0x040fe20000410000 */
[C---:B------:R-:W-:Y:S01]  /*6210*/  @P3 LEA R140, P4, R137.reuse, c[0x0][0x1c8], 0x1 ;  /* 0x00007200898c3a11 */ /* 0x040fe200078808ff */
[----:B------:R-:W-:Y:S01]  /*6220*/  FMUL.FTZ R8, R2, R124 ;  /* 0x0000007c02087220 */ /* 0x000fe20000410000 */
[----:B---3--:R-:W-:Y:S01]  /*6230*/  @P3 LEA.HI.X R145, R136, c[0x0][0x1cc], R141, 0x1, P5 ;  /* 0x0000730088913a11 */ /* 0x008fe200028f0c8d */
[----:B------:R3:W-:Y:S01]  /*6240*/  @P3 LDGSTS.E.BYPASS.LTC128B.128 [R204+0x7100], [R142.64], !P0 ;  /* 0x071000008ecc3fae */ /* 0x0007e2000c101d46 */
[----:B------:R-:W-:Y:S01]  /*6250*/  @P3 LEA.HI.X R141, R137, c[0x0][0x1cc], R5, 0x1, P4 ;  /* 0x00007300898d3a11 */ /* 0x000fe200020f0c05 */
[C---:B------:R-:W-:Y:S02]  /*6260*/  FMUL.FTZ R5, R2.reuse, R129 ;  /* 0x0000008102057220 */ /* 0x040fe40000410000 */
[----:B------:R-:W3:Y:S01]  /*6270*/  MUFU.EX2 R156, R156 ;  /* 0x0000009c009c7308 */ /* 0x000ee20000000800 */
[C---:B------:R-:W-:Y:S02]  /*6280*/  FMUL.FTZ R40, R2.reuse, R40 ;  /* 0x0000002802287220 */ /* 0x040fe40000410000 */
[----:B------:R-:W-:Y:S01]  /*6290*/  FMUL.FTZ R41, R2, R41 ;  /* 0x0000002902297220 */ /* 0x000fe20000410000 */
[----:B------:R4:W-:Y:S01]  /*62a0*/  @P3 LDGSTS.E.BYPASS.LTC128B.128 [R204+0x9100], [R144.64], !P1 ;  /* 0x0910000090cc3fae */ /* 0x0009e2000c901d46 */
[C---:B-----5:R-:W-:Y:S02]  /*62b0*/  FMUL.FTZ R6, R0.reuse, R130 ;  /* 0x0000008200067220 */ /* 0x060fe40000410000 */
[C---:B------:R-:W-:Y:S02]  /*62c0*/  FMUL.FTZ R7, R0.reuse, R131 ;  /* 0x0000008300077220 */ /* 0x040fe40000410000 */
[C---:B------:R-:W-:Y:S01]  /*62d0*/  FMUL.FTZ R10, R0.reuse, R126 ;  /* 0x0000007e000a7220 */ /* 0x040fe20000410000 */
[----:B------:R-:W-:Y:S01]  /*62e0*/  MUFU.EX2 R158, R158 ;  /* 0x0000009e009e7308 */ /* 0x000fe20000000800 */
[C---:B------:R-:W-:Y:S01]  /*62f0*/  FMUL.FTZ R11, R0.reuse, R127 ;  /* 0x0000007f000b7220 */ /* 0x040fe20000410000 */
[----:B------:R5:W-:Y:S01]  /*6300*/  @P3 LDGSTS.E.BYPASS.LTC128B.128 [R204+0xb100], [R140.64], !P2 ;  /* 0x0b1000008ccc3fae */ /* 0x000be2000d101d46 */
[----:B------:R-:W-:Y:S01]  /*6310*/  FMUL.FTZ R38, R0, R38 ;  /* 0x0000002600267220 */ /* 0x000fe20000410000 */
[----:B--2---:R-:W-:Y:S01]  /*6320*/  F2FP.BF16.PACK_AB R128, R134, R133 ;  /* 0x000000858680723e */ /* 0x004fe200000010ff */
[C---:B------:R-:W-:Y:S02]  /*6330*/  FMUL.FTZ R39, R0.reuse, R39 ;  /* 0x0000002700277220 */ /* 0x040fe40000410000 */
[C---:B------:R-:W-:Y:S02]  /*6340*/  FMUL.FTZ R42, R0.reuse, R42 ;  /* 0x0000002a002a7220 */ /* 0x040fe40000410000 */
[----:B------:R-:W-:Y:S01]  /*6350*/  FMUL.FTZ R43, R0, R43 ;  /* 0x0000002b002b7220 */ /* 0x000fe20000410000 */
[----:B-1----:R-:W1:Y:S01]  /*6360*/  LDSM.16.MT88.4 R136, [R183] ;  /* 0x00000000b788783b */ /* 0x002e620000004200 */
[----:B------:R-:W2:Y:S01]  /*6370*/  MUFU.EX2 R157, R157 ;  /* 0x0000009d009d7308 */ /* 0x000ea20000000800 */
[----:B------:R-:W-:Y:S01]  /*6380*/  FMUL.FTZ R44, R2, R44 ;  /* 0x0000002c022c7220 */ /* 0x000fe20000410000 */
[----:B---3--:R-:W-:Y:S01]  /*6390*/  F2FP.BF16.PACK_AB R130, R156, R135 ;  /* 0x000000879c82723e */ /* 0x008fe200000010ff */
[----:B------:R-:W-:Y:S02]  /*63a0*/  FMUL.FTZ R45, R2, R45 ;  /* 0x0000002d022d7220 */ /* 0x000fe40000410000 */
[C---:B------:R-:W-:Y:S02]  /*63b0*/  FMUL.FTZ R46, R0.reuse, R46 ;  /* 0x0000002e002e7220 */ /* 0x040fe40000410000 */
[----:B------:R-:W-:Y:S01]  /*63c0*/  LDSM.16.MT88.4 R124, [R180] ;  /* 0x00000000b47c783b */ /* 0x000fe20000004200 */
[----:B------:R-:W-:Y:S02]  /*63d0*/  FMUL.FTZ R47, R0, R47 ;  /* 0x0000002f002f7220 */ /* 0x000fe40000410000 */
[----:B------:R-:W-:Y:S01]  /*63e0*/  MUFU.EX2 R159, R159 ;  /* 0x0000009f009f7308 */ /* 0x000fe20000000800 */
[C---:B------:R-:W-:Y:S02]  /*63f0*/  FMUL.FTZ R48, R2.reuse, R48 ;  /* 0x0000003002307220 */ /* 0x040fe40000410000 */
[----:B------:R-:W-:Y:S02]  /*6400*/  FMUL.FTZ R49, R2, R49 ;  /* 0x0000003102317220 */ /* 0x000fe40000410000 */
[----:B----4-:R-:W-:Y:S01]  /*6410*/  LDSM.16.MT88.4 R144, [R181] ;  /* 0x00000000b590783b */ /* 0x010fe20000004200 */
[C---:B------:R-:W-:Y:S02]  /*6420*/  FMUL.FTZ R50, R0.reuse, R50 ;  /* 0x0000003200327220 */ /* 0x040fe40000410000 */
[----:B------:R-:W-:Y:S02]  /*6430*/  FMUL.FTZ R51, R0, R51 ;  /* 0x0000003300337220 */ /* 0x000fe40000410000 */
[----:B------:R-:W3:Y:S01]  /*6440*/  MUFU.EX2 R160, R160 ;  /* 0x000000a000a07308 */ /* 0x000ee20000000800 */
[C---:B------:R-:W-:Y:S02]  /*6450*/  FMUL.FTZ R12, R2.reuse, R120 ;  /* 0x00000078020c7220 */ /* 0x040fe40000410000 */
[----:B-----5:R-:W4:Y:S01]  /*6460*/  LDSM.16.MT88.4 R140, [R182] ;  /* 0x00000000b68c783b */ /* 0x020f220000004200 */
[----:B--2---:R-:W-:Y:S01]  /*6470*/  F2FP.BF16.PACK_AB R129, R157, R158 ;  /* 0x0000009e9d81723e */ /* 0x004fe200000010ff */
        /* <DEDUP_REMOVED lines=10> */
[C---:B------:R-:W-:Y:S01]  /*6520*/  FMUL.FTZ R56, R2.reuse, R56 ;  /* 0x0000003802387220 */ /* 0x040fe20000410000 */
[----:B------:R-:W-:Y:S01]  /*6530*/  MUFU.EX2 R164, R164 ;  /* 0x000000a400a47308 */ /* 0x000fe20000000800 */
[----:B------:R-:W-:Y:S01]  /*6540*/  FMUL.FTZ R57, R2, R57 ;  /* 0x0000003902397220 */ /* 0x000fe20000410000 */
[----:B---3--:R-:W-:Y:S01]  /*6550*/  F2FP.BF16.PACK_AB R131, R160, R159 ;  /* 0x0000009fa083723e */ /* 0x008fe200000010ff */
[C---:B------:R-:W-:Y:S03]  /*6560*/  FMUL.FTZ R58, R0.reuse, R58 ;  /* 0x0000003a003a7220 */ /* 0x040fe60000410000 */
[----:B------:R-:W-:Y:S01]  /*6570*/  LDSM.16.MT88.4 R152, [R182+0x2800] ;  /* 0x00280000b698783b */ /* 0x000fe20000004200 */
[----:B------:R-:W-:Y:S02]  /*6580*/  FMUL.FTZ R59, R0, R59 ;  /* 0x0000003b003b7220 */ /* 0x000fe40000410000 */
[C---:B------:R-:W-:Y:S01]  /*6590*/  FMUL.FTZ R60, R2.reuse, R60 ;  /* 0x0000003c023c7220 */ /* 0x040fe20000410000 */
[C---:B-1----:R-:W-:Y:S01]  /*65a0*/  HMMA.16816.F32.BF16 R4, R128.reuse, R136, R4 ;  /* 0x000000888004723c */ /* 0x042fe20000041804 */
[----:B------:R-:W-:Y:S03]  /*65b0*/  MUFU.EX2 R165, R165 ;  /* 0x000000a500a57308 */ /* 0x000fe60000000800 */
[----:B------:R-:W0:Y:S01]  /*65c0*/  LDGDEPBAR ;  /* 0x00000000000079af */ /* 0x000e220000000000 */
[----:B------:R-:W-:Y:S02]  /*65d0*/  FMUL.FTZ R61, R2, R61 ;  /* 0x0000003d023d7220 */ /* 0x000fe40000410000 */
[C---:B------:R-:W-:Y:S01]  /*65e0*/  FMUL.FTZ R62, R0.reuse, R62 ;  /* 0x0000003e003e7220 */ /* 0x040fe20000410000 */
[C---:B------:R-:W-:Y:S03]  /*65f0*/  HMMA.16816.F32.BF16 R8, R128.reuse, R138, R8 ;  /* 0x0000008a8008723c */ /* 0x040fe60000041808 */
[----:B------:R-:W1:Y:S01]  /*6600*/  MUFU.EX2 R166, R166 ;  /* 0x000000a600a67308 */ /* 0x000e620000000800 */
[----:B------:R-:W2:Y:S01]  /*6610*/  LDSM.16.MT88.4 R136, [R183+0x2000] ;  /* 0x00200000b788783b */ /* 0x000ea20000004200 */
[----:B------:R-:W-:Y:S02]  /*6620*/  FMUL.FTZ R63, R0, R63 ;  /* 0x0000003f003f7220 */ /* 0x000fe40000410000 */
[C---:B------:R-:W-:Y:S01]  /*6630*/  FMUL.FTZ R64, R2.reuse, R64 ;  /* 0x0000004002407220 */ /* 0x040fe20000410000 */
[C---:B----4-:R-:W-:Y:S04]  /*6640*/  HMMA.16816.F32.BF16 R36, R128.reuse, R140, R36 ;  /* 0x0000008c8024723c */ /* 0x050fe80000041824 */
[----:B------:R-:W-:Y:S01]  /*6650*/  FMUL.FTZ R65, R2, R65 ;  /* 0x0000004102417220 */ /* 0x000fe20000410000 */
[----:B------:R-:W-:Y:S01]  /*6660*/  MUFU.EX2 R167, R167 ;  /* 0x000000a700a77308 */ /* 0x000fe20000000800 */
[C---:B------:R-:W-:Y:S02]  /*6670*/  FMUL.FTZ R66, R0.reuse, R66 ;  /* 0x0000004200427220 */ /* 0x040fe40000410000 */
[C---:B------:R-:W-:Y:S01]  /*6680*/  HMMA.16816.F32.BF16 R40, R128.reuse, R142, R40 ;  /* 0x0000008e8028723c */ /* 0x040fe20000041828 */
[----:B------:R-:W3:Y:S03]  /*6690*/  LDSM.16.MT88.4 R140, [R182+0x2000] ;  /* 0x00200000b68c783b */ /* 0x000ee60000004200 */
[----:B------:R-:W-:Y:S02]  /*66a0*/  FMUL.FTZ R67, R0, R67 ;  /* 0x0000004300437220 */ /* 0x000fe40000410000 */
[C---:B------:R-:W-:Y:S01]  /*66b0*/  FMUL.FTZ R68, R2.reuse, R68 ;  /* 0x0000004402447220 */ /* 0x040fe20000410000 */
[----:B------:R-:W4:Y:S01]  /*66c0*/  MUFU.EX2 R247, R247 ;  /* 0x000000f700f77308 */ /* 0x000f220000000800 */
[C---:B------:R-:W-:Y:S04]  /*66d0*/  HMMA.16816.F32.BF16 R44, R128.reuse, R144, R44 ;  /* 0x00000090802c723c */ /* 0x040fe8000004182c */
[----:B------:R-:W-:Y:S02]  /*66e0*/  FMUL.FTZ R69, R2, R69 ;  /* 0x0000004502457220 */ /* 0x000fe40000410000 */
[C---:B------:R-:W-:Y:S02]  /*66f0*/  FMUL.FTZ R70, R0.reuse, R70 ;  /* 0x0000004600467220 */ /* 0x040fe40000410000 */
[C---:B------:R-:W-:Y:S01]  /*6700*/  HMMA.16816.F32.BF16 R48, R128.reuse, R146, R48 ;  /* 0x000000928030723c */ /* 0x040fe20000041830 */
[----:B------:R-:W-:Y:S01]  /*6710*/  LDSM.16.MT88.4 R144, [R180+0x800] ;  /* 0x00080000b490783b */ /* 0x000fe20000004200 */
[----:B------:R-:W-:Y:S02]  /*6720*/  MUFU.EX2 R252, R252 ;  /* 0x000000fc00fc7308 */ /* 0x000fe40000000800 */
[----:B------:R-:W-:Y:S02]  /*6730*/  FMUL.FTZ R71, R0, R71 ;  /* 0x0000004700477220 */ /* 0x000fe40000410000 */
[C---:B------:R-:W-:Y:S02]  /*6740*/  FMUL.FTZ R72, R2.reuse, R72 ;  /* 0x0000004802487220 */ /* 0x040fe40000410000 */
[C---:B------:R-:W-:Y:S04]  /*6750*/  HMMA.16816.F32.BF16 R52, R128.reuse, R124, R52 ;  /* 0x0000007c8034723c */ /* 0x040fe80000041834 */
[----:B------:R-:W-:Y:S02]  /*6760*/  FMUL.FTZ R73, R2, R73 ;  /* 0x0000004902497220 */ /* 0x000fe40000410000 */
[C---:B------:R-:W-:Y:S02]  /*6770*/  FMUL.FTZ R74, R0.reuse, R74 ;  /* 0x0000004a004a7220 */ /* 0x040fe40000410000 */
[C---:B------:R-:W-:Y:S01]  /*6780*/  HMMA.16816.F32.BF16 R56, R128.reuse, R126, R56 ;  /* 0x0000007e8038723c */ /* 0x040fe20000041838 */
[----:B------:R-:W5:Y:S03]  /*6790*/  LDSM.16.MT88.4 R124, [R181+0x2000] ;  /* 0x00200000b57c783b */ /* 0x000f660000004200 */
        /* <DEDUP_REMOVED lines=17> */
[C---:B-----5:R-:W-:Y:S03]  /*68b0*/  HMMA.16816.F32.BF16 R76, R128.reuse, R124, R76 ;  /* 0x0000007c804c723c */ /* 0x060fe6000004184c */
[C---:B------:R-:W-:Y:S02]  /*68c0*/  FMUL.FTZ R86, R0.reuse, R86 ;  /* 0x0000005600567220 */ /* 0x040fe40000410000 */
[----:B------:R-:W-:Y:S02]  /*68d0*/  FMUL.FTZ R87, R0, R87 ;  /* 0x0000005700577220 */ /* 0x000fe40000410000 */
[C---:B------:R-:W-:Y:S01]  /*68e0*/  FMUL.FTZ R88, R2.reuse, R88 ;  /* 0x0000005802587220 */ /* 0x040fe20000410000 */
[C---:B------:R-:W-:Y:S01]  /*68f0*/  HMMA.16816.F32.BF16 R80, R128.reuse, R126, R80 ;  /* 0x0000007e8050723c */ /* 0x040fe20000041850 */
[----:B------:R-:W5:Y:S03]  /*6900*/  LDSM.16.MT88.4 R124, [R182+0x4000] ;  /* 0x00400000b67c783b */ /* 0x000f660000004200 */
[----:B------:R-:W-:Y:S02]  /*6910*/  FMUL.FTZ R89, R2, R89 ;  /* 0x0000005902597220 */ /* 0x000fe40000410000 */
[C---:B------:R-:W-:Y:S02]  /*6920*/  FMUL.FTZ R90, R0.reuse, R90 ;  /* 0x0000005a005a7220 */ /* 0x040fe40000410000 */
[C---:B--2---:R-:W-:Y:S04]  /*6930*/  HMMA.16816.F32.BF16 R84, R128.reuse, R136, R84 ;  /* 0x000000888054723c */ /* 0x044fe80000041854 */
[----:B------:R-:W-:Y:S02]  /*6940*/  FMUL.FTZ R91, R0, R91 ;  /* 0x0000005b005b7220 */ /* 0x000fe40000410000 */
[C---:B------:R-:W-:Y:S02]  /*6950*/  FMUL.FTZ R92, R2.reuse, R92 ;  /* 0x0000005c025c7220 */ /* 0x040fe40000410000 */
[----:B------:R-:W-:Y:S03]  /*6960*/  FMUL.FTZ R93, R2, R93 ;  /* 0x0000005d025d7220 */ /* 0x000fe60000410000 */
[C---:B------:R-:W-:Y:S01]  /*6970*/  HMMA.16816.F32.BF16 R88, R128.reuse, R138, R88 ;  /* 0x0000008a8058723c */ /* 0x040fe20000041858 */
[----:B------:R-:W2:Y:S02]  /*6980*/  LDSM.16.MT88.4 R136, [R181+0x4000] ;  /* 0x00400000b588783b */ /* 0x000ea40000004200 */
[C---:B------:R-:W-:Y:S02]  /*6990*/  FMUL.FTZ R94, R0.reuse, R94 ;  /* 0x0000005e005e7220 */ /* 0x040fe40000410000 */
[----:B------:R-:W-:Y:S02]  /*69a0*/  FMUL.FTZ R95, R0, R95 ;  /* 0x0000005f005f7220 */ /* 0x000fe40000410000 */
[C---:B------:R-:W-:Y:S02]  /*69b0*/  FMUL.FTZ R96, R2.reuse, R96 ;  /* 0x0000006002607220 */ /* 0x040fe40000410000 */
[----:B------:R-:W-:Y:S03]  /*69c0*/  FMUL.FTZ R97, R2, R97 ;  /* 0x0000006102617220 */ /* 0x000fe60000410000 */
[C---:B---3--:R-:W-:Y:S03]  /*69d0*/  HMMA.16816.F32.BF16 R92, R128.reuse, R140, R92 ;  /* 0x0000008c805c723c */ /* 0x048fe6000004185c */
[C---:B------:R-:W-:Y:S02]  /*69e0*/  FMUL.FTZ R98, R0.reuse, R98 ;  /* 0x0000006200627220 */ /* 0x040fe40000410000 */
[----:B------:R-:W-:Y:S02]  /*69f0*/  FMUL.FTZ R99, R0, R99 ;  /* 0x0000006300637220 */ /* 0x000fe40000410000 */
[----:B------:R-:W-:Y:S02]  /*6a00*/  FFMA.FTZ R140, R19, c[0x0][0x2d0], -R161 ;  /* 0x0000b400138c7a23 */ /* 0x000fe400000108a1 */
[C---:B------:R-:W-:Y:S03]  /*6a10*/  FMUL.FTZ R100, R2.reuse, R100 ;  /* 0x0000006402647220 */ /* 0x040fe60000410000 */
[C---:B------:R-:W-:Y:S03]  /*6a20*/  HMMA.16816.F32.BF16 R96, R128.reuse, R142, R96 ;  /* 0x0000008e8060723c */ /* 0x040fe60000041860 */
[----:B------:R-:W-:Y:S02]  /*6a30*/  FMUL.FTZ R101, R2, R101 ;  /* 0x0000006502657220 */ /* 0x000fe40000410000 */
[C---:B------:R-:W-:Y:S02]  /*6a40*/  FMUL.FTZ R102, R0.reuse, R102 ;  /* 0x0000006600667220 */ /* 0x040fe40000410000 */
[----:B------:R-:W-:Y:S02]  /*6a50*/  FMUL.FTZ R103, R0, R103 ;  /* 0x0000006700677220 */ /* 0x000fe40000410000 */
[C---:B------:R-:W-:Y:S03]  /*6a60*/  FMUL.FTZ R104, R2.reuse, R104 ;  /* 0x0000006802687220 */ /* 0x040fe60000410000 */
[----:B------:R-:W-:Y:S02]  /*6a70*/  FMUL.FTZ R105, R2, R105 ;  /* 0x0000006902697220 */ /* 0x000fe40000410000 */
[C---:B-----5:R-:W-:Y:S03]  /*6a80*/  HMMA.16816.F32.BF16 R100, R128.reuse, R124, R100 ;  /* 0x0000007c8064723c */ /* 0x060fe60000041864 */
[C---:B------:R-:W-:Y:S02]  /*6a90*/  FMUL.FTZ R106, R0.reuse, R106 ;  /* 0x0000006a006a7220 */ /* 0x040fe40000410000 */
[----:B------:R-:W-:Y:S02]  /*6aa0*/  FMUL.FTZ R107, R0, R107 ;  /* 0x0000006b006b7220 */ /* 0x000fe40000410000 */
[C---:B------:R-:W-:Y:S01]  /*6ab0*/  FMUL.FTZ R108, R2.reuse, R108 ;  /* 0x0000006c026c7220 */ /* 0x040fe20000410000 */
[C---:B------:R-:W-:Y:S01]  /*6ac0*/  HMMA.16816.F32.BF16 R12, R128.reuse, R126, R12 ;  /* 0x0000007e800c723c */ /* 0x040fe2000004180c */
[----:B------:R-:W3:Y:S03]  /*6ad0*/  LDSM.16.MT88.4 R124, [R183+0x800] ;  /* 0x00080000b77c783b */ /* 0x000ee60000004200 */
[----:B------:R-:W-:Y:S02]  /*6ae0*/  FMUL.FTZ R109, R2, R109 ;  /* 0x0000006d026d7220 */ /* 0x000fe40000410000 */
[C---:B------:R-:W-:Y:S02]  /*6af0*/  FMUL.FTZ R110, R0.reuse, R110 ;  /* 0x0000006e006e7220 */ /* 0x040fe40000410000 */
[C---:B--2---:R-:W-:Y:S04]  /*6b00*/  HMMA.16816.F32.BF16 R104, R128.reuse, R136, R104 ;  /* 0x000000888068723c */ /* 0x044fe80000041868 */
[----:B------:R-:W-:Y:S02]  /*6b10*/  FMUL.FTZ R111, R0, R111 ;  /* 0x0000006f006f7220 */ /* 0x000fe40000410000 */
[C---:B------:R-:W-:Y:S02]  /*6b20*/  FMUL.FTZ R16, R2.reuse, R116 ;  /* 0x0000007402107220 */ /* 0x040fe40000410000 */
[----:B------:R2:W5:Y:S01]  /*6b30*/  MUFU.EX2 R116, R140 ;  /* 0x0000008c00747308 */ /* 0x0005620000000800 */
[----:B------:R-:W-:Y:S02]  /*6b40*/  FMUL.FTZ R17, R2, R117 ;  /* 0x0000007502117220 */ /* 0x000fe40000410000 */
[C---:B------:R-:W-:Y:S01]  /*6b50*/  HMMA.16816.F32.BF16 R108, R128.reuse, R138, R108 ;  /* 0x0000008a806c723c */ /* 0x040fe2000004186c */
[----:B------:R-:W3:Y:S02]  /*6b60*/  LDSM.16.MT88.4 R136, [R182+0x800] ;  /* 0x00080000b688783b */ /* 0x000ee40000004200 */
[----:B------:R-:W-:Y:S01]  /*6b70*/  FMUL.FTZ R18, R0, R118 ;  /* 0x0000007600127220 */ /* 0x000fe20000410000 */
[----:B-1----:R-:W-:Y:S01]  /*6b80*/  F2FP.BF16.PACK_AB R117, R166, R165 ;  /* 0x000000a5a675723e */ /* 0x002fe200000010ff */
[----:B------:R-:W-:Y:S01]  /*6b90*/  FMUL.FTZ R19, R0, R119 ;  /* 0x0000007700137220 */ /* 0x000fe20000410000 */
[----:B----4-:R-:W-:Y:S01]  /*6ba0*/  F2FP.BF16.PACK_AB R118, R247, R167 ;  /* 0x000000a7f776723e */ /* 0x010fe200000010ff */
[C---:B------:R-:W-:Y:S02]  /*6bb0*/  FMUL.FTZ R112, R2.reuse, R112 ;  /* 0x0000007002707220 */ /* 0x040fe40000410000 */
[----:B------:R-:W-:Y:S03]  /*6bc0*/  FMUL.FTZ R113, R2, R113 ;  /* 0x0000007102717220 */ /* 0x000fe60000410000 */
[C---:B------:R-:W-:Y:S03]  /*6bd0*/  HMMA.16816.F32.BF16 R16, R128.reuse, R120, R16 ;  /* 0x000000788010723c */ /* 0x040fe60000041810 */
[C---:B------:R-:W-:Y:S02]  /*6be0*/  FMUL.FTZ R114, R0.reuse, R114 ;  /* 0x0000007200727220 */ /* 0x040fe40000410000 */
[----:B------:R-:W-:Y:S02]  /*6bf0*/  FMUL.FTZ R115, R0, R115 ;  /* 0x0000007300737220 */ /* 0x000fe40000410000 */
[----:B------:R-:W-:Y:S01]  /*6c00*/  FFMA.FTZ R133, R2, R246, R133 ;  /* 0x000000f602857223 */ /* 0x000fe20000010085 */
[----:B------:R-:W-:Y:S01]  /*6c10*/  MOV R2, R132 ;  /* 0x0000008400027202 */ /* 0x000fe20000000f00 */
[----:B--2---:R-:W1:Y:S03]  /*6c20*/  LDSM.16.MT88.4 R140, [R181+0x800] ;  /* 0x00080000b58c783b */ /* 0x004e660000004200 */
[----:B------:R-:W-:Y:S03]  /*6c30*/  HMMA.16816.F32.BF16 R112, R128, R122, R112 ;  /* 0x0000007a8070723c */ /* 0x000fe60000041870 */
[----:B------:R-:W-:Y:S02]  /*6c40*/  FFMA.FTZ R158, R0, R245, R158 ;  /* 0x000000f5009e7223 */ /* 0x000fe4000001009e */
[----:B------:R-:W2:Y:S01]  /*6c50*/  LDSM.16.MT88.4 R120, [R181+0x2800] ;  /* 0x00280000b578783b */ /* 0x000ea20000004200 */
[----:B------:R-:W-:Y:S01]  /*6c60*/  FADD.FTZ R133, R134, R133 ;  /* 0x0000008586857221 */ /* 0x000fe20000010000 */
[----:B-----5:R-:W-:Y:S01]  /*6c70*/  MOV R131, R116 ;  /* 0x0000007400837202 */ /* 0x020fe20000000f00 */
[----:B------:R-:W-:Y:S01]  /*6c80*/  FADD.FTZ R158, R157, R158 ;  /* 0x0000009e9d9e7221 */ /* 0x000fe20000010000 */
[----:B------:R-:W-:Y:S03]  /*6c90*/  F2FP.BF16.PACK_AB R116, R164, R163 ;  /* 0x000000a3a474723e */ /* 0x000fe600000010ff */
[----:B------:R-:W-:Y:S01]  /*6ca0*/  F2FP.BF16.PACK_AB R119, R131, R252 ;  /* 0x000000fc8377723e */ /* 0x000fe200000010ff */
[----:B------:R-:W-:Y:S02]  /*6cb0*/  FADD.FTZ R133, R135, R133 ;  /* 0x0000008587857221 */ /* 0x000fe40000010000 */
[----:B------:R-:W-:Y:S02]  /*6cc0*/  FADD.FTZ R158, R159, R158 ;  /* 0x0000009e9f9e7221 */ /* 0x000fe40000010000 */
[----:B------:R-:W-:Y:S02]  /*6cd0*/  FADD.FTZ R156, R156, R133 ;  /* 0x000000859c9c7221 */ /* 0x000fe40000010000 */
[C---:B---3--:R-:W-:Y:S05]  /*6ce0*/  HMMA.16816.F32.BF16 R4, R116.reuse, R124, R4 ;  /* 0x0000007c7404723c */ /* 0x048fea0000041804 */
[----:B------:R-:W-:Y:S02]  /*6cf0*/  FADD.FTZ R160, R160, R158 ;  /* 0x0000009ea0a07221 */ /* 0x000fe40000010000 */
[----:B------:R-:W-:Y:S01]  /*6d00*/  FADD.FTZ R156, R163, R156 ;  /* 0x0000009ca39c7221 */ /* 0x000fe20000010000 */
[C---:B------:R-:W-:Y:S01]  /*6d10*/  HMMA.16816.F32.BF16 R8, R116.reuse, R126, R8 ;  /* 0x0000007e7408723c */ /* 0x040fe20000041808 */
[----:B------:R-:W3:Y:S03]  /*6d20*/  LDSM.16.MT88.4 R124, [R180+0x2800] ;  /* 0x00280000b47c783b */ /* 0x000ee60000004200 */
[----:B------:R-:W-:Y:S02]  /*6d30*/  FADD.FTZ R160, R165, R160 ;  /* 0x000000a0a5a07221 */ /* 0x000fe40000010000 */
[----:B------:R-:W-:Y:S02]  /*6d40*/  FADD.FTZ R164, R164, R156 ;  /* 0x0000009ca4a47221 */ /* 0x000fe40000010000 */
[C---:B------:R-:W-:Y:S04]  /*6d50*/  HMMA.16816.F32.BF16 R36, R116.reuse, R136, R36 ;  /* 0x000000887424723c */ /* 0x040fe80000041824 */
[----:B------:R-:W-:Y:S02]  /*6d60*/  FADD.FTZ R166, R166, R160 ;  /* 0x000000a0a6a67221 */ /* 0x000fe40000010000 */
[----:B------:R-:W-:Y:S01]  /*6d70*/  FADD.FTZ R164, R167, R164 ;  /* 0x000000a4a7a47221 */ /* 0x000fe20000010000 */
[----:B------:R-:W-:Y:S01]  /*6d80*/  MOV R137, R131 ;  /* 0x0000008300897202 */ /* 0x000fe20000000f00 */
[C---:B------:R-:W-:Y:S01]  /*6d90*/  HMMA.16816.F32.BF16 R40, R116.reuse, R138, R40 ;  /* 0x0000008a7428723c */ /* 0x040fe20000041828 */
[----:B------:R-:W4:Y:S03]  /*6da0*/  LDSM.16.MT88.4 R128, [R183+0x4800] ;  /* 0x00480000b780783b */ /* 0x000f260000004200 */
[----:B------:R-:W-:Y:S02]  /*6db0*/  FADD.FTZ R0, R252, R166 ;  /* 0x000000a6fc007221 */ /* 0x000fe40000010000 */
[----:B------:R-:W-:Y:S02]  /*6dc0*/  FADD.FTZ R247, R247, R164 ;  /* 0x000000a4f7f77221 */ /* 0x000fe40000010000 */
[C---:B-1----:R-:W-:Y:S08]  /*6dd0*/  HMMA.16816.F32.BF16 R44, R116.reuse, R140, R44 ;  /* 0x0000008c742c723c */ /* 0x042ff0000004182c */
[C---:B------:R-:W-:Y:S01]  /*6de0*/  HMMA.16816.F32.BF16 R48, R116.reuse, R142, R48 ;  /* 0x0000008e7430723c */ /* 0x040fe20000041830 */
[----:B------:R-:W-:Y:S07]  /*6df0*/  LDSM.16.MT88.4 R140, [R181+0x1000] ;  /* 0x00100000b58c783b */ /* 0x000fee0000004200 */
[C---:B------:R-:W-:Y:S07]  /*6e00*/  HMMA.16816.F32.BF16 R52, R116.reuse, R144, R52 ;  /* 0x000000907434723c */ /* 0x040fee0000041834 */
[--C-:B------:R-:W-:Y:S01]  /*6e10*/  FFMA.FTZ R144, R20, c[0x0][0x2d0], -R162.reuse ;  /* 0x0000b40014907a23 */ /* 0x100fe200000108a2 */
[C---:B------:R-:W-:Y:S04]  /*6e20*/  HMMA.16816.F32.BF16 R56, R116.reuse, R146, R56 ;  /* 0x000000927438723c */ /* 0x040fe80000041838 */
[--C-:B------:R-:W-:Y:S01]  /*6e30*/  FFMA.FTZ R145, R21, c[0x0][0x2d0], -R162.reuse ;  /* 0x0000b40015917a23 */ /* 0x100fe200000108a2 */
[----:B------:R-:W1:Y:S02]  /*6e40*/  MUFU.EX2 R144, R144 ;  /* 0x0000009000907308 */ /* 0x000e640000000800 */
[--C-:B------:R-:W-:Y:S01]  /*6e50*/  FFMA.FTZ R146, R22, c[0x0][0x2d0], -R161.reuse ;  /* 0x0000b40016927a23 */ /* 0x100fe200000108a1 */
[C---:B------:R-:W-:Y:S04]  /*6e60*/  HMMA.16816.F32.BF16 R60, R116.reuse, R148, R60 ;  /* 0x00000094743c723c */ /* 0x040fe8000004183c */
[--C-:B------:R-:W-:Y:S02]  /*6e70*/  FFMA.FTZ R147, R23, c[0x0][0x2d0], -R161.reuse ;  /* 0x0000b40017937a23 */ /* 0x100fe400000108a1 */
[----:B------:R-:W-:Y:S01]  /*6e80*/  LDSM.16.MT88.4 R20, [R180+0x4800] ;  /* 0x00480000b414783b */ /* 0x000fe20000004200 */
[--C-:B------:R-:W-:Y:S01]  /*6e90*/  FFMA.FTZ R148, R24, c[0x0][0x2d0], -R162.reuse ;  /* 0x0000b40018947a23 */ /* 0x100fe200000108a2 */
[C---:B------:R-:W-:Y:S01]  /*6ea0*/  HMMA.16816.F32.BF16 R64, R116.reuse, R150, R64 ;  /* 0x000000967440723c */ /* 0x040fe20000041840 */
[----:B------:R-:W-:Y:S03]  /*6eb0*/  MUFU.EX2 R145, R145 ;  /* 0x0000009100917308 */ /* 0x000fe60000000800 */
[--C-:B------:R-:W-:Y:S03]  /*6ec0*/  FFMA.FTZ R149, R25, c[0x0][0x2d0], -R162.reuse ;  /* 0x0000b40019957a23 */ /* 0x100fe600000108a2 */
[--C-:B------:R-:W-:Y:S01]  /*6ed0*/  FFMA.FTZ R150, R26, c[0x0][0x2d0], -R161.reuse ;  /* 0x0000b4001a967a23 */ /* 0x100fe200000108a1 */
[C---:B------:R-:W-:Y:S03]  /*6ee0*/  HMMA.16816.F32.BF16 R68, R116.reuse, R152, R68 ;  /* 0x000000987444723c */ /* 0x040fe60000041844 */
[----:B------:R-:W5:Y:S01]  /*6ef0*/  MUFU.EX2 R146, R146 ;  /* 0x0000009200927308 */ /* 0x000f620000000800 */
[--C-:B------:R-:W-:Y:S02]  /*6f00*/  FFMA.FTZ R151, R27, c[0x0][0x2d0], -R161.reuse ;  /* 0x0000b4001b977a23 */ /* 0x100fe400000108a1 */
[----:B------:R-:W-:Y:S01]  /*6f10*/  LDSM.16.MT88.4 R24, [R180+0x1000] ;  /* 0x00100000b418783b */ /* 0x000fe20000004200 */
[----:B------:R-:W-:Y:S01]  /*6f20*/  FFMA.FTZ R152, R32, c[0x0][0x2d0], -R162 ;  /* 0x0000b40020987a23 */ /* 0x000fe200000108a2 */
[C---:B------:R-:W-:Y:S04]  /*6f30*/  HMMA.16816.F32.BF16 R72, R116.reuse, R154, R72 ;  /* 0x0000009a7448723c */ /* 0x040fe80000041848 */
[----:B------:R-:W-:Y:S01]  /*6f40*/  FFMA.FTZ R153, R34, c[0x0][0x2d0], -R161 ;  /* 0x0000b40022997a23 */ /* 0x000fe200000108a1 */
[----:B------:R-:W4:Y:S01]  /*6f50*/  MUFU.EX2 R147, R147 ;  /* 0x0000009300937308 */ /* 0x000f220000000800 */
[----:B-1----:R-:W-:Y:S01]  /*6f60*/  FADD.FTZ R247, R144, R247 ;  /* 0x000000f790f77221 */ /* 0x002fe20000010000 */
[----:B------:R-:W-:Y:S01]  /*6f70*/  MOV R155, R137 ;  /* 0x00000089009b7202 */ /* 0x000fe20000000f00 */
[C---:B--2---:R-:W-:Y:S01]  /*6f80*/  HMMA.16816.F32.BF16 R76, R116.reuse, R120, R76 ;  /* 0x00000078744c723c */ /* 0x044fe2000004184c */
[----:B------:R-:W1:Y:S03]  /*6f90*/  LDSM.16.MT88.4 R136, [R182+0x4800] ;  /* 0x00480000b688783b */ /* 0x000e660000004200 */
[----:B------:R-:W-:Y:S03]  /*6fa0*/  FADD.FTZ R0, R155, R0 ;  /* 0x000000009b007221 */ /* 0x000fe60000010000 */
[----:B------:R-:W-:Y:S01]  /*6fb0*/  MUFU.EX2 R148, R148 ;  /* 0x0000009400947308 */ /* 0x000fe20000000800 */
[C---:B------:R-:W-:Y:S01]  /*6fc0*/  HMMA.16816.F32.BF16 R80, R116.reuse, R122, R80 ;  /* 0x0000007a7450723c */ /* 0x040fe20000041850 */
[----:B------:R-:W2:Y:S03]  /*6fd0*/  LDSM.16.MT88.4 R120, [R181+0x4800] ;  /* 0x00480000b578783b */ /* 0x000ea60000004200 */
[----:B-----5:R-:W-:Y:S04]  /*6fe0*/  FADD.FTZ R0, R146, R0 ;  /* 0x0000000092007221 */ /* 0x020fe80000010000 */
[C---:B---3--:R-:W-:Y:S01]  /*6ff0*/  HMMA.16816.F32.BF16 R84, R116.reuse, R124, R84 ;  /* 0x0000007c7454723c */ /* 0x048fe20000041854 */
[----:B------:R-:W3:Y:S07]  /*7000*/  MUFU.EX2 R149, R149 ;  /* 0x0000009500957308 */ /* 0x000eee0000000800 */
[C---:B------:R-:W-:Y:S01]  /*7010*/  HMMA.16816.F32.BF16 R88, R116.reuse, R126, R88 ;  /* 0x0000007e7458723c */ /* 0x040fe20000041858 */
[----:B------:R-:W5:Y:S02]  /*7020*/  LDSM.16.MT88.4 R124, [R183+0x1000] ;  /* 0x00100000b77c783b */ /* 0x000f640000004200 */
[----:B------:R-:W-:Y:S05]  /*7030*/  MUFU.EX2 R150, R150 ;  /* 0x0000009600967308 */ /* 0x000fea0000000800 */
[C---:B----4-:R-:W-:Y:S05]  /*7040*/  HMMA.16816.F32.BF16 R92, R116.reuse, R128, R92 ;  /* 0x00000080745c723c */ /* 0x050fea000004185c */
[----:B------:R-:W4:Y:S03]  /*7050*/  MUFU.EX2 R151, R151 ;  /* 0x0000009700977308 */ /* 0x000f260000000800 */
[C---:B------:R-:W-:Y:S01]  /*7060*/  HMMA.16816.F32.BF16 R96, R116.reuse, R130, R96 ;  /* 0x000000827460723c */ /* 0x040fe20000041860 */
[----:B------:R-:W3:Y:S06]  /*7070*/  LDSM.16.MT88.4 R128, [R182+0x1000] ;  /* 0x00100000b680783b */ /* 0x000eec0000004200 */
[----:B------:R-:W-:Y:S01]  /*7080*/  MUFU.EX2 R152, R152 ;  /* 0x0000009800987308 */ /* 0x000fe20000000800 */
[C---:B-1----:R-:W-:Y:S08]  /*7090*/  HMMA.16816.F32.BF16 R100, R116.reuse, R136, R100 ;  /* 0x000000887464723c */ /* 0x042ff00000041864 */
[C---:B------:R-:W-:Y:S01]  /*70a0*/  HMMA.16816.F32.BF16 R12, R116.reuse, R138, R12 ;  /* 0x0000008a740c723c */ /* 0x040fe2000004180c */
[----:B------:R-:W-:Y:S01]  /*70b0*/  LDSM.16.MT88.4 R136, [R183+0x5800] ;  /* 0x00580000b788783b */ /* 0x000fe20000004200 */
[----:B------:R-:W-:Y:S06]  /*70c0*/  MUFU.EX2 R153, R153 ;  /* 0x0000009900997308 */ /* 0x000fec0000000800 */
[C---:B--2---:R-:W-:Y:S08]  /*70d0*/  HMMA.16816.F32.BF16 R104, R116.reuse, R120, R104 ;  /* 0x000000787468723c */ /* 0x044ff00000041868 */
[C---:B------:R-:W-:Y:S01]  /*70e0*/  HMMA.16816.F32.BF16 R108, R116.reuse, R122, R108 ;  /* 0x0000007a746c723c */ /* 0x040fe2000004186c */
[----:B------:R-:W1:Y:S07]  /*70f0*/  LDSM.16.MT88.4 R120, [R183+0x3000] ;  /* 0x00300000b778783b */ /* 0x000e6e0000004200 */
[C---:B------:R-:W-:Y:S07]  /*7100*/  HMMA.16816.F32.BF16 R16, R116.reuse, R20, R16 ;  /* 0x000000147410723c */ /* 0x040fee0000041810 */
[----:B------:R-:W-:Y:S01]  /*7110*/  F2FP.BF16.PACK_AB R20, R145, R144 ;  /* 0x000000909114723e */ /* 0x000fe200000010ff */
[----:B------:R-:W-:Y:S01]  /*7120*/  HMMA.16816.F32.BF16 R112, R116, R22, R112 ;  /* 0x000000167470723c */ /* 0x000fe20000041870 */
[----:B------:R-:W2:Y:S03]  /*7130*/  LDSM.16.MT88.4 R116, [R182+0x3000] ;  /* 0x00300000b674783b */ /* 0x000ea60000004200 */
[----:B------:R-:W-:Y:S01]  /*7140*/  F2FP.BF16.PACK_AB R21, R147, R146 ;  /* 0x000000929315723e */ /* 0x000fe200000010ff */
[----:B------:R-:W-:Y:S02]  /*7150*/  FADD.FTZ R145, R145, R247 ;  /* 0x000000f791917221 */ /* 0x000fe40000010000 */
[----:B---3--:R-:W-:Y:S01]  /*7160*/  F2FP.BF16.PACK_AB R22, R149, R148 ;  /* 0x000000949516723e */ /* 0x008fe200000010ff */
[----:B------:R-:W-:Y:S01]  /*7170*/  FADD.FTZ R147, R147, R0 ;  /* 0x0000000093937221 */ /* 0x000fe20000010000 */
[----:B----4-:R-:W-:Y:S03]  /*7180*/  F2FP.BF16.PACK_AB R23, R151, R150 ;  /* 0x000000969717723e */ /* 0x010fe600000010ff */
[----:B------:R-:W-:Y:S01]  /*7190*/  MOV R0, R3 ;  /* 0x0000000300007202 */ /* 0x000fe20000000f00 */
[----:B------:R-:W-:Y:S02]  /*71a0*/  FADD.FTZ R145, R148, R145 ;  /* 0x0000009194917221 */ /* 0x000fe40000010000 */
[----:B------:R-:W-:Y:S01]  /*71b0*/  FADD.FTZ R147, R150, R147 ;  /* 0x0000009396937221 */ /* 0x000fe20000010000 */
[C---:B-----5:R-:W-:Y:S05]  /*71c0*/  HMMA.16816.F32.BF16 R4, R20.reuse, R124, R4 ;  /* 0x0000007c1404723c */ /* 0x060fea0000041804 */
[----:B------:R-:W-:Y:S02]  /*71d0*/  FADD.FTZ R149, R149, R145 ;  /* 0x0000009195957221 */ /* 0x000fe40000010000 */
[----:B------:R-:W-:Y:S01]  /*71e0*/  FADD.FTZ R151, R151, R147 ;  /* 0x0000009397977221 */ /* 0x000fe20000010000 */
[C---:B------:R-:W-:Y:S01]  /*71f0*/  HMMA.16816.F32.BF16 R8, R20.reuse, R126, R8 ;  /* 0x0000007e1408723c */ /* 0x040fe20000041808 */
[----:B------:R-:W3:Y:S07]  /*7200*/  LDSM.16.MT88.4 R124, [R181+0x3000] ;  /* 0x00300000b57c783b */ /* 0x000eee0000004200 */
[C---:B------:R-:W-:Y:S08]  /*7210*/  HMMA.16816.F32.BF16 R36, R20.reuse, R128, R36 ;  /* 0x000000801424723c */ /* 0x040ff00000041824 */
[C---:B------:R-:W-:Y:S01]  /*7220*/  HMMA.16816.F32.BF16 R40, R20.reuse, R130, R40 ;  /* 0x000000821428723c */ /* 0x040fe20000041828 */
[----:B------:R-:W4:Y:S07]  /*7230*/  LDSM.16.MT88.4 R128, [R180+0x3000] ;  /* 0x00300000b480783b */ /* 0x000f2e0000004200 */
[C---:B------:R-:W-:Y:S07]  /*7240*/  HMMA.16816.F32.BF16 R44, R20.reuse, R140, R44 ;  /* 0x0000008c142c723c */ /* 0x040fee000004182c */
[--C-:B------:R-:W-:Y:S01]  /*7250*/  FFMA.FTZ R140, R28, c[0x0][0x2d0], -R162.reuse ;  /* 0x0000b4001c8c7a23 */ /* 0x100fe200000108a2 */
[C---:B------:R-:W-:Y:S04]  /*7260*/  HMMA.16816.F32.BF16 R48, R20.reuse, R142, R48 ;  /* 0x0000008e1430723c */ /* 0x040fe80000041830 */
[--C-:B------:R-:W-:Y:S01]  /*7270*/  FFMA.FTZ R141, R29, c[0x0][0x2d0], -R162.reuse ;  /* 0x0000b4001d8d7a23 */ /* 0x100fe200000108a2 */
[----:B------:R-:W5:Y:S01]  /*7280*/  MUFU.EX2 R140, R140 ;  /* 0x0000008c008c7308 */ /* 0x000f620000000800 */
[----:B------:R-:W-:Y:S02]  /*7290*/  FFMA.FTZ R162, R33, c[0x0][0x2d0], -R162 ;  /* 0x0000b40021a27a23 */ /* 0x000fe400000108a2 */
[C---:B------:R-:W-:Y:S04]  /*72a0*/  HMMA.16816.F32.BF16 R52, R20.reuse, R24, R52 ;  /* 0x000000181434723c */ /* 0x040fe80000041834 */
[--C-:B------:R-:W-:Y:S02]  /*72b0*/  FFMA.FTZ R142, R30, c[0x0][0x2d0], -R161.reuse ;  /* 0x0000b4001e8e7a23 */ /* 0x100fe400000108a1 */
[--C-:B------:R-:W-:Y:S01]  /*72c0*/  FFMA.FTZ R143, R31, c[0x0][0x2d0], -R161.reuse ;  /* 0x0000b4001f8f7a23 */ /* 0x100fe200000108a1 */
[----:B------:R-:W2:Y:S01]  /*72d0*/  MUFU.EX2 R141, R141 ;  /* 0x0000008d008d7308 */ /* 0x000ea20000000800 */
[C---:B------:R-:W-:Y:S01]  /*72e0*/  HMMA.16816.F32.BF16 R56, R20.reuse, R26, R56 ;  /* 0x0000001a1438723c */ /* 0x040fe20000041838 */
[----:B------:R-:W4:Y:S03]  /*72f0*/  LDSM.16.MT88.4 R24, [R183+0x5000] ;  /* 0x00500000b718783b */ /* 0x000f260000004200 */
[----:B------:R-:W-:Y:S04]  /*7300*/  FFMA.FTZ R161, R35, c[0x0][0x2d0], -R161 ;  /* 0x0000b40023a17a23 */ /* 0x000fe800000108a1 */
[C---:B-1----:R-:W-:Y:S01]  /*7310*/  HMMA.16816.F32.BF16 R60, R20.reuse, R120, R60 ;  /* 0x00000078143c723c */ /* 0x042fe2000004183c */
[----:B------:R-:W-:Y:S01]  /*7320*/  LDSM.16.MT88.4 R28, [R181+0x5000] ;  /* 0x00500000b51c783b */ /* 0x000fe20000004200 */
[----:B------:R-:W1:Y:S02]  /*7330*/  MUFU.EX2 R142, R142 ;  /* 0x0000008e008e7308 */ /* 0x000e640000000800 */
[----:B-----5:R-:W-:Y:S04]  /*7340*/  FADD.FTZ R149, R140, R149 ;  /* 0x000000958c957221 */ /* 0x020fe80000010000 */
[C---:B------:R-:W-:Y:S01]  /*7350*/  HMMA.16816.F32.BF16 R64, R20.reuse, R122, R64 ;  /* 0x0000007a1440723c */ /* 0x040fe20000041840 */
[----:B------:R-:W-:Y:S03]  /*7360*/  LDSM.16.MT88.4 R120, [R180+0x5000] ;  /* 0x00500000b478783b */ /* 0x000fe60000004200 */
[----:B------:R-:W5:Y:S01]  /*7370*/  MUFU.EX2 R143, R143 ;  /* 0x0000008f008f7308 */ /* 0x000f620000000800 */
[----:B--2---:R-:W-:Y:S03]  /*7380*/  FADD.FTZ R149, R141, R149 ;  /* 0x000000958d957221 */ /* 0x004fe60000010000 */
[C---:B------:R-:W-:Y:S01]  /*7390*/  HMMA.16816.F32.BF16 R68, R20.reuse, R116, R68 ;  /* 0x000000741444723c */ /* 0x040fe20000041844 */
[----:B------:R-:W-:Y:S03]  /*73a0*/  LDSM.16.MT88.4 R32, [R181+0x1800] ;  /* 0x00180000b520783b */ /* 0x000fe60000004200 */
[----:B------:R-:W-:Y:S02]  /*73b0*/  FADD.FTZ R149, R152, R149 ;  /* 0x0000009598957221 */ /* 0x000fe40000010000 */
[----:B------:R-:W2:Y:S02]  /*73c0*/  MUFU.EX2 R162, R162 ;  /* 0x000000a200a27308 */ /* 0x000ea40000000800 */
[C---:B------:R-:W-:Y:S01]  /*73d0*/  HMMA.16816.F32.BF16 R72, R20.reuse, R118, R72 ;  /* 0x000000761448723c */ /* 0x040fe20000041848 */
[----:B------:R-:W4:Y:S03]  /*73e0*/  LDSM.16.MT88.4 R116, [R182+0x5000] ;  /* 0x00500000b674783b */ /* 0x000f260000004200 */
[----:B-1----:R-:W-:Y:S04]  /*73f0*/  FADD.FTZ R151, R142, R151 ;  /* 0x000000978e977221 */ /* 0x002fe80000010000 */
[C---:B---3--:R-:W-:Y:S01]  /*7400*/  HMMA.16816.F32.BF16 R76, R20.reuse, R124, R76 ;  /* 0x0000007c144c723c */ /* 0x048fe2000004184c */
[----:B------:R-:W1:Y:S03]  /*7410*/  MUFU.EX2 R161, R161 ;  /* 0x000000a100a17308 */ /* 0x000e660000000800 */
[----:B-----5:R-:W-:Y:S04]  /*7420*/  FADD.FTZ R151, R143, R151 ;  /* 0x000000978f977221 */ /* 0x020fe80000010000 */
[C---:B------:R-:W-:Y:S01]  /*7430*/  HMMA.16816.F32.BF16 R80, R20.reuse, R126, R80 ;  /* 0x0000007e1450723c */ /* 0x040fe20000041850 */
[----:B------:R-:W3:Y:S03]  /*7440*/  LDSM.16.MT88.4 R124, [R183+0x1800] ;  /* 0x00180000b77c783b */ /* 0x000ee60000004200 */
[----:B------:R-:W-:Y:S02]  /*7450*/  FADD.FTZ R151, R153, R151 ;  /* 0x0000009799977221 */ /* 0x000fe40000010000 */
[C---:B--2---:R-:W-:Y:S02]  /*7460*/  FADD.FTZ R246, R162.reuse, R149 ;  /* 0x00000095a2f67221 */ /* 0x044fe40000010000 */
[C---:B----4-:R-:W-:Y:S08]  /*7470*/  HMMA.16816.F32.BF16 R84, R20.reuse, R128, R84 ;  /* 0x000000801454723c */ /* 0x050ff00000041854 */
[C---:B------:R-:W-:Y:S04]  /*7480*/  HMMA.16816.F32.BF16 R88, R20.reuse, R130, R88 ;  /* 0x000000821458723c */ /* 0x040fe80000041858 */
[----:B-1----:R-:W-:Y:S04]  /*7490*/  FADD.FTZ R245, R161, R151 ;  /* 0x00000097a1f57221 */ /* 0x002fe80000010000 */
[C---:B------:R-:W-:Y:S08]  /*74a0*/  HMMA.16816.F32.BF16 R92, R20.reuse, R24, R92 ;  /* 0x00000018145c723c */ /* 0x040ff0000004185c */
[C---:B------:R-:W-:Y:S01]  /*74b0*/  HMMA.16816.F32.BF16 R96, R20.reuse, R26, R96 ;  /* 0x0000001a1460723c */ /* 0x040fe20000041860 */
[----:B------:R-:W1:Y:S07]  /*74c0*/  LDSM.16.MT88.4 R24, [R182+0x1800] ;  /* 0x00180000b618783b */ /* 0x000e6e0000004200 */
[C---:B------:R-:W-:Y:S08]  /*74d0*/  HMMA.16816.F32.BF16 R100, R20.reuse, R116, R100 ;  /* 0x000000741464723c */ /* 0x040ff00000041864 */
[C---:B------:R-:W-:Y:S01]  /*74e0*/  HMMA.16816.F32.BF16 R12, R20.reuse, R118, R12 ;  /* 0x00000076140c723c */ /* 0x040fe2000004180c */
[----:B------:R-:W-:Y:S07]  /*74f0*/  LDSM.16.MT88.4 R116, [R183+0x3800] ;  /* 0x00380000b774783b */ /* 0x000fee0000004200 */
[C---:B------:R-:W-:Y:S08]  /*7500*/  HMMA.16816.F32.BF16 R104, R20.reuse, R28, R104 ;  /* 0x0000001c1468723c */ /* 0x040ff00000041868 */
[C---:B------:R-:W-:Y:S01]  /*7510*/  HMMA.16816.F32.BF16 R108, R20.reuse, R30, R108 ;  /* 0x0000001e146c723c */ /* 0x040fe2000004186c */
[----:B------:R-:W2:Y:S07]  /*7520*/  LDSM.16.MT88.4 R28, [R180+0x1800] ;  /* 0x00180000b41c783b */ /* 0x000eae0000004200 */
[C---:B------:R-:W-:Y:S08]  /*7530*/  HMMA.16816.F32.BF16 R16, R20.reuse, R120, R16 ;  /* 0x000000781410723c */ /* 0x040ff00000041810 */
[----:B------:R-:W-:Y:S01]  /*7540*/  HMMA.16816.F32.BF16 R112, R20, R122, R112 ;  /* 0x0000007a1470723c */ /* 0x000fe20000041870 */
[----:B------:R-:W-:Y:S06]  /*7550*/  LDSM.16.MT88.4 R120, [R180+0x3800] ;  /* 0x00380000b478783b */ /* 0x000fec0000004200 */
[----:B------:R-:W-:Y:S02]  /*7560*/  F2FP.BF16.PACK_AB R20, R141, R140 ;  /* 0x0000008c8d14723e */ /* 0x000fe400000010ff */
[----:B------:R-:W-:Y:S03]  /*7570*/  F2FP.BF16.PACK_AB R21, R143, R142 ;  /* 0x0000008e8f15723e */ /* 0x000fe600000010ff */
[----:B------:R-:W-:Y:S02]  /*7580*/  F2FP.BF16.PACK_AB R22, R162, R152 ;  /* 0x00000098a216723e */ /* 0x000fe400000010ff */
[----:B------:R-:W-:Y:S07]  /*7590*/  F2FP.BF16.PACK_AB R23, R161, R153 ;  /* 0x00000099a117723e */ /* 0x000fee00000010ff */
[C---:B---3--:R-:W-:Y:S01]  /*75a0*/  HMMA.16816.F32.BF16 R128, R20.reuse, R124, R4 ;  /* 0x0000007c1480723c */ /* 0x048fe20000041804 */
[----:B------:R-:W3:Y:S07]  /*75b0*/  LDSM.16.MT88.4 R4, [R182+0x3800] ;  /* 0x00380000b604783b */ /* 0x000eee0000004200 */
[C---:B------:R-:W-:Y:S01]  /*75c0*/  HMMA.16816.F32.BF16 R124, R20.reuse, R126, R8 ;  /* 0x0000007e147c723c */ /* 0x040fe20000041808 */
[----:B------:R-:W4:Y:S07]  /*75d0*/  LDSM.16.MT88.4 R8, [R181+0x3800] ;  /* 0x00380000b508783b */ /* 0x000f2e0000004200 */
[C---:B-1----:R-:W-:Y:S08]  /*75e0*/  HMMA.16816.F32.BF16 R36, R20.reuse, R24, R36 ;  /* 0x000000181424723c */ /* 0x042ff00000041824 */
[C---:B------:R-:W-:Y:S01]  /*75f0*/  HMMA.16816.F32.BF16 R40, R20.reuse, R26, R40 ;  /* 0x0000001a1428723c */ /* 0x040fe20000041828 */
[----:B------:R-:W1:Y:S07]  /*7600*/  LDSM.16.MT88.4 R24, [R182+0x5800] ;  /* 0x00580000b618783b */ /* 0x000e6e0000004200 */
[C---:B------:R-:W-:Y:S08]  /*7610*/  HMMA.16816.F32.BF16 R44, R20.reuse, R32, R44 ;  /* 0x00000020142c723c */ /* 0x040ff0000004182c */
[C---:B------:R-:W-:Y:S08]  /*7620*/  HMMA.16816.F32.BF16 R48, R20.reuse, R34, R48 ;  /* 0x000000221430723c */ /* 0x040ff00000041830 */
        /* <DEDUP_REMOVED lines=8> */
[C---:B----4-:R-:W-:Y:S08]  /*76b0*/  HMMA.16816.F32.BF16 R76, R20.reuse, R8, R76 ;  /* 0x00000008144c723c */ /* 0x050ff0000004184c */
        /* <DEDUP_REMOVED lines=12> */
.L_x_2510:
[----:B------:R-:W-:Y:S11]  /*7780*/  @!UPT UIADD3 URZ, URZ, URZ, URZ ;  /* 0x0000003f3f3ff290 */ /* 0x000ff6000fffe03f */
        /* <DEDUP_REMOVED lines=8> */
.L_x_2581:
[----:B------:R-:W-:Y:S01]  /*7810*/  FSETP.NE.FTZ.AND P1, PT, R0, RZ, PT ;  /* 0x000000ff0000720b */ /* 0x000fe20003f35000 */
[----:B---3--:R-:W-:Y:S01]  /*7820*/  FADD.FTZ R4, R4, R245 ;  /* 0x000000f504047221 */ /* 0x008fe20000010000 */
[----:B------:R-:W-:Y:S02]  /*7830*/  MOV R5, RZ ;  /* 0x000000ff00057202 */ /* 0x000fe40000000f00 */
[----:B------:R-:W-:Y:S02]  /*7840*/  MOV R2, 0xff800000 ;  /* 0xff80000000027802 */ /* 0x000fe40000000f00 */
[----:B------:R-:W-:-:S02]  /*7850*/  FSETP.NE.FTZ.AND P0, PT, R4, RZ, PT ;  /* 0x000000ff0400720b */ /* 0x000fc40003f15000 */
[----:B------:R-:W-:-:S05]  /*7860*/  MOV R9, 0x1 ;  /* 0x0000000100097802 */ /* 0x000fca0000000f00 */
[----:B------:R-:W1:Y:S01]  /*7870*/  @P1 MUFU.LG2 R6, R0 ;  /* 0x0000000000061308 */ /* 0x000e620000000c00 */
[----:B------:R-:W-:-:S05]  /*7880*/  @P1 MOV R7, 0x3f317218 ;  /* 0x3f31721800071802 */ /* 0x000fca0000000f00 */
[----:B------:R-:W-:Y:S02]  /*7890*/  @P1 FMUL.FTZ R7, R7, c[0x0][0x2d0] ;  /* 0x0000b40007071a20 */ /* 0x000fe40000410000 */
[----:B------:R3:W4:Y:S01]  /*78a0*/  @P1 MUFU.RCP R5, R0 ;  /* 0x0000000000051308 */ /* 0x0007220000001000 */
[----:B-1----:R-:W-:-:S04]  /*78b0*/  @P1 FMUL.FTZ R6, R6, 0.69314718246459960938 ;  /* 0x3f31721806061820 */ /* 0x002fc80000410000 */
[----:B------:R-:W-:Y:S01]  /*78c0*/  @P1 FFMA.FTZ R2, R7, R132, R6 ;  /* 0x0000008407021223 */ /* 0x000fe20000010006 */
[----:B------:R-:W-:Y:S02]  /*78d0*/  @P0 MOV R7, 0x3f317218 ;  /* 0x3f31721800070802 */ /* 0x000fe40000000f00 */
[----:B---3--:R-:W-:Y:S01]  /*78e0*/  MOV R0, RZ ;  /* 0x000000ff00007202 */ /* 0x008fe20000000f00 */
[C---:B----4-:R-:W-:Y:S02]  /*78f0*/  FMUL.FTZ R128, R5.reuse, R128 ;  /* 0x0000008005807220 */ /* 0x050fe40000410000 */
        /* <DEDUP_REMOVED lines=16> */
[----:B-1----:R-:W-:-:S02]  /*7a00*/  @P0 FMUL.FTZ R6, R4, 0.69314718246459960938 ;  /* 0x3f31721804060820 */ /* 0x002fc40000410000 */
        /* <DEDUP_REMOVED lines=34> */
[----:B------:R-:W-:Y:S01]  /*7c30*/  MOV R5, 0xff800000 ;  /* 0xff80000000057802 */ /* 0x000fe20000000f00 */
        /* <DEDUP_REMOVED lines=49> */
.L_x_2495:
[----:B------:R-:W-:Y:S01]  /*7f50*/  LOP3.LUT P0, RZ, R201, 0xff, RZ, 0xc0, !PT ;  /* 0x000000ffc9ff7812 */ /* 0x000fe2000780c0ff */
[----:B------:R-:W-:-:S12]  /*7f60*/  BSSY B0, `(.L_x_2513) ;  /* 0x000000f000007945 */ /* 0x000fd80003800000 */
[----:B------:R-:W-:Y:S05]  /*7f70*/  @P0 BRA `(.L_x_2514) ;  /* 0x000000d000000947 */ /* 0x000fea0003800000 */
[----:B------:R-:W3:Y:S01]  /*7f80*/  S2R R0, SR_LANEID ;  /* 0x0000000000007919 */ /* 0x000ee20000000000 */
[----:B------:R-:W-:Y:S01]  /*7f90*/  VOTEU.ANY UR4, UPT, PT ;  /* 0x0000000000047886 */ /* 0x000fe200038e0100 */
[----:B------:R-:W-:Y:S01]  /*7fa0*/  IMAD.MOV.U32 R6, RZ, RZ, c[0x0][0x560] ;  /* 0x00015800ff067624 */ /* 0x000fe200078e00ff */
[----:B------:R-:W3:Y:S01]  /*7fb0*/  FLO.U32 R4, UR4 ;  /* 0x0000000400047d00 */ /* 0x000ee200080e0000 */
[----:B------:R-:W-:-:S07]  /*7fc0*/  IMAD.MOV.U32 R7, RZ, RZ, c[0x0][0x564] ;  /* 0x00015900ff077624 */ /* 0x000fce00078e00ff */
[----:B------:R-:W4:Y:S01]  /*7fd0*/  POPC R3, UR4 ;  /* 0x0000000400037d09 */ /* 0x000f220008000000 */
[----:B---3--:R-:W-:-:S13]  /*7fe0*/  ISETP.EQ.U32.AND P0, PT, R4, R0, PT ;  /* 0x000000000400720c */ /* 0x008fda0003f02070 */
[----:B----4-:R-:W3:Y:S04]  /*7ff0*/  @P0 ATOMG.E.ADD.STRONG.GPU PT, R3, [R6.64], R3 ;  /* 0x00000003060309a8 */ /* 0x010ee800081ee1c6 */
[----:B------:R-:W4:Y:S02]  /*8000*/  S2R R0, SR_LTMASK ;  /* 0x0000000000007919 */ /* 0x000f240000003900 */
[----:B----4-:R-:W-:-:S04]  /*8010*/  LOP3.LUT R0, R0, UR4, RZ, 0xc0, !PT ;  /* 0x0000000400007c12 */ /* 0x010fc8000f8ec0ff */
[----:B------:R-:W4:Y:S01]  /*8020*/  POPC R192, R0 ;  /* 0x0000000000c07309 */ /* 0x000f220000000000 */
[----:B---3--:R-:W4:Y:S02]  /*8030*/  SHFL.IDX PT, R3, R3, R4, 0x1f ;  /* 0x00001f0403037589 */ /* 0x008f2400000e0000 */
[----:B----4-:R-:W-:-:S05]  /*8040*/  IADD3 R192, R3, c[0x0][0xc], R192 ;  /* 0x0000030003c07a10 */ /* 0x010fca0007ffe0c0 */
.L_x_2514:
[----:B------:R-:W-:Y:S05]  /*8050*/  BSYNC B0 ;  /* 0x0000000000007941 */ /* 0x000fea0003800000 */
.L_x_2513:
[----:B------:R-:W-:Y:S01]  /*8060*/  PRMT R9, R9, 0x9910, RZ ;  /* 0x0000991009097816 */ /* 0x000fe200000000ff */
[----:B------:R-:W-:Y:S01]  /*8070*/  BSSY B1, `(.L_x_2515) ;  /* 0x00002fd000017945 */ /* 0x000fe20003800000 */
[----:B------:R-:W-:Y:S02]  /*8080*/  IMAD.MOV.U32 R0, RZ, RZ, R192 ;  /* 0x000000ffff007224 */ /* 0x000fe400078e00c0 */
        /* <DEDUP_REMOVED lines=17> */
[----:B---3--:R-:W-:-:S02]  /*81a0*/  F2FP.BF16.PACK_AB R4, R127, R126 ;  /* 0x0000007e7f04723e */ /* 0x008fc400000010ff */
[----:B----4-:R-:W-:-:S03]  /*81b0*/  F2FP.BF16.PACK_AB R6, R37, R36 ;  /* 0x000000242506723e */ /* 0x010fc600000010ff */
[----:B------:R3:W-:Y:S01]  /*81c0*/  STS [R231+0x400], R4 ;  /* 0x00040004e7007388 */ /* 0x0007e20000000800 */
[----:B-1----:R-:W-:-:S03]  /*81d0*/  F2FP.BF16.PACK_AB R3, R39, R38 ;  /* 0x000000262703723e */ /* 0x002fc600000010ff */
[----:B------:R1:W-:Y:S04]  /*81e0*/  STS [R230], R6 ;  /* 0x00000006e6007388 */ /* 0x0003e80000000800 */
[----:B------:R4:W-:Y:S01]  /*81f0*/  STS [R230+0x400], R3 ;  /* 0x00040003e6007388 */ /* 0x0009e20000000800 */
[----:B---3--:R-:W-:Y:S02]  /*8200*/  F2FP.BF16.PACK_AB R4, R41, R40 ;  /* 0x000000282904723e */ /* 0x008fe400000010ff */
[----:B-1----:R-:W-:-:S03]  /*8210*/  F2FP.BF16.PACK_AB R6, R43, R42 ;  /* 0x0000002a2b06723e */ /* 0x002fc600000010ff */
[----:B------:R1:W-:Y:S01]  /*8220*/  STS [R235], R4 ;  /* 0x00000004eb007388 */ /* 0x0003e20000000800 */
[----:B----4-:R-:W-:-:S03]  /*8230*/  F2FP.BF16.PACK_AB R3, R45, R44 ;  /* 0x0000002c2d03723e */ /* 0x010fc600000010ff */
[----:B------:R3:W-:Y:S04]  /*8240*/  STS [R235+0x400], R6 ;  /* 0x00040006eb007388 */ /* 0x0007e80000000800 */
[----:B------:R4:W-:Y:S01]  /*8250*/  STS [R229], R3 ;  /* 0x00000003e5007388 */ /* 0x0009e20000000800 */
[----:B-1----:R-:W-:Y:S02]  /*8260*/  F2FP.BF16.PACK_AB R4, R47, R46 ;  /* 0x0000002e2f04723e */ /* 0x002fe400000010ff */
[----:B---3--:R-:W-:-:S03]  /*8270*/  F2FP.BF16.PACK_AB R6, R49, R48 ;  /* 0x000000303106723e */ /* 0x008fc600000010ff */
[----:B------:R1:W-:Y:S01]  /*8280*/  STS [R229+0x400], R4 ;  /* 0x00040004e5007388 */ /* 0x0003e20000000800 */
[----:B----4-:R-:W-:-:S03]  /*8290*/  F2FP.BF16.PACK_AB R3, R51, R50 ;  /* 0x000000323303723e */ /* 0x010fc600000010ff */
[----:B------:R3:W-:Y:S04]  /*82a0*/  STS [R234], R6 ;  /* 0x00000006ea007388 */ /* 0x0007e80000000800 */
[----:B------:R4:W-:Y:S01]  /*82b0*/  STS [R234+0x400], R3 ;  /* 0x00040003ea007388 */ /* 0x0009e20000000800 */
[----:B-1----:R-:W-:Y:S02]  /*82c0*/  F2FP.BF16.PACK_AB R4, R53, R52 ;  /* 0x000000343504723e */ /* 0x002fe400000010ff */
[----:B---3--:R-:W-:-:S03]  /*82d0*/  F2FP.BF16.PACK_AB R6, R55, R54 ;  /* 0x000000363706723e */ /* 0x008fc600000010ff */
        /* <DEDUP_REMOVED lines=8> */
[----:B------:R3:W-:Y:S04]  /*8360*/  STS [R232+0x4000], R6 ;  /* 0x00400006e8007388 */ /* 0x0007e80000000800 */
[----:B------:R4:W-:Y:S01]  /*8370*/  STS [R232+0x4400], R3 ;  /* 0x00440003e8007388 */ /* 0x0009e20000000800 */
        /* <DEDUP_REMOVED lines=51> */
[----:B----4-:R-:W-:-:S05]  /*86b0*/  F2FP.BF16.PACK_AB R3, R111, R110 ;  /* 0x0000006e6f03723e */ /* 0x010fca00000010ff */
[----:B------:R3:W-:Y:S04]  /*86c0*/  STS [R234+0x8400], R3 ;  /* 0x00840003ea007388 */ /* 0x0007e80000000800 */
[----:B------:R4:W-:Y:S01]  /*86d0*/  STS [R233+0x8000], R6 ;  /* 0x00800006e9007388 */ /* 0x0009e20000000800 */
[----:B-1----:R-:W-:-:S05]  /*86e0*/  F2FP.BF16.PACK_AB R4, R119, R118 ;  /* 0x000000767704723e */ /* 0x002fca00000010ff */
[----:B------:R1:W-:Y:S01]  /*86f0*/  STS [R233+0x8400], R4 ;  /* 0x00840004e9007388 */ /* 0x0003e20000000800 */
[----:B---3--:R-:W-:-:S03]  /*8700*/  F2FP.BF16.PACK_AB R3, R113, R112 ;  /* 0x000000707103723e */ /* 0x008fc600000010ff */
[----:B------:R-:W-:Y:S01]  /*8710*/  STS [R236+0x8400], R7 ;  /* 0x00840007ec007388 */ /* 0x000fe20000000800 */
[----:B----4-:R-:W-:-:S03]  /*8720*/  IMAD.MOV.U32 R6, RZ, RZ, 0x4 ;  /* 0x00000004ff067424 */ /* 0x010fc600078e00ff */
[----:B------:R3:W-:Y:S01]  /*8730*/  STS [R236+0x8000], R3 ;  /* 0x00800003ec007388 */ /* 0x0007e20000000800 */
[----:B------:R-:W-:-:S04]  /*8740*/  IMAD.WIDE R10, R238, R6, c[0x0][0x500] ;  /* 0x00014000ee0a7625 */ /* 0x000fc800078e0206 */
[----:B-1----:R-:W-:Y:S01]  /*8750*/  IMAD.MOV.U32 R4, RZ, RZ, RZ ;  /* 0x000000ffff047224 */ /* 0x002fe200078e00ff */
[----:B------:R-:W-:Y:S01]  /*8760*/  BAR.SYNC.DEFER_BLOCKING 0x1, 0x100 ;  /* 0x0044000000007b1d */ /* 0x000fe20000010000 */
[----:B---3--:R-:W-:-:S06]  /*8770*/  IMAD.MOV.U32 R3, RZ, RZ, c[0x0][0x388] ;  /* 0x0000e200ff037624 */ /* 0x008fcc00078e00ff */
[----:B------:R1:W5:Y:S04]  /*8780*/  @P2 LDG.E R3, [R8.64] ;  /* 0x0000000608032981 */ /* 0x000368000c1e1900 */
[----:B------:R1:W5:Y:S01]  /*8790*/  @P1 LDG.E R4, [R10.64] ;  /* 0x000000060a041981 */ /* 0x000362000c1e1900 */
[----:B------:R-:W-:-:S04]  /*87a0*/  ISETP.NE.AND P0, PT, R242, RZ, PT ;  /* 0x000000fff200720c */ /* 0x000fc80003f05270 */
[----:B------:R-:W-:Y:S01]  /*87b0*/  SEL R242, R242, c[0x0][0x3d4], P0 ;  /* 0x0000f500f2f27a07 */ /* 0x000fe20000000000 */
[----:B------:R-:W-:Y:S05]  /*87c0*/  @P2 BRA `(.L_x_2517) ;  /* 0x0000004000002947 */ /* 0x000fea0003800000 */
[----:B------:R-:W-:Y:S05]  /*87d0*/  @!P1 BRA `(.L_x_2517) ;  /* 0x0000003000009947 */ /* 0x000fea0003800000 */
[----:B-----5:R3:W4:Y:S04]  /*87e0*/  LDG.E R3, [R10.64] ;  /* 0x000000060a037981 */ /* 0x020728000c1e1900 */
[----:B-1-3--:R-:W4:Y:S02]  /*87f0*/  LDG.E R10, [R10.64+0x4] ;  /* 0x000004060a0a7981 */ /* 0x00af24000c1e1900 */
[----:B----4-:R-:W-:Y:S02]  /*8800*/  IADD3 R3, -R3, R10, RZ ;  /* 0x0000000a03037210 */ /* 0x010fe40007ffe1ff */
.L_x_2517:
[----:B------:R-:W-:Y:S01]  /*8810*/  IMAD.MOV.U32 R22, RZ, RZ, 0x368 ;  /* 0x00000368ff167424 */ /* 0x000fe200078e00ff */
[----:B------:R-:W-:Y:S01]  /*8820*/  ISETP.GT.AND P3, PT, R242, 0x1, PT ;  /* 0x00000001f200780c */ /* 0x000fe20003f64270 */
[----:B------:R-:W-:Y:S01]  /*8830*/  IMAD.MOV.U32 R6, RZ, RZ, c[0x0][0x4e8] ;  /* 0x00013a00ff067624 */ /* 0x000fe200078e00ff */
[----:B------:R-:W-:Y:S01]  /*8840*/  ISETP.NE.U32.AND P0, PT, RZ, c[0x0][0x500], PT ;  /* 0x00014000ff007a0c */ /* 0x000fe20003f05070 */
[----:B-----5:R-:W-:Y:S01]  /*8850*/  IMAD R3, R3, c[0x0][0x4e8], RZ ;  /* 0x00013a0003037a24 */ /* 0x020fe200078e02ff */
[----:B------:R-:W-:-:S02]  /*8860*/  SEL R22, R22, 0x328, P3 ;  /* 0x0000032816167807 */ /* 0x000fc40001800000 */
[----:B------:R-:W-:Y:S01]  /*8870*/  ISETP.NE.AND P2, PT, R6, 0x1, PT ;  /* 0x000000010600780c */ /* 0x000fe20003f45270 */
[----:B------:R-:W-:Y:S01]  /*8880*/  IMAD R6, R193, 0x80, R206 ;  /* 0x00000080c1067824 */ /* 0x000fe200078e02ce */
[----:B------:R-:W3:Y:S01]  /*8890*/  LDC.64 R20, c[0x0][R22+0x170] ;  /* 0x00005c0016147b82 */ /* 0x000ee20000000a00 */
[----:B------:R-:W-:Y:S02]  /*88a0*/  ISETP.NE.AND.EX P0, PT, RZ, c[0x0][0x504], PT, P0 ;  /* 0x00014100ff007a0c */ /* 0x000fe40003f05300 */
[----:B------:R-:W-:Y:S02]  /*88b0*/  IMAD.MOV.U32 R15, RZ, RZ, R6 ;  /* 0x000000ffff0f7224 */ /* 0x000fe400078e0006 */
[----:B------:R-:W-:Y:S02]  /*88c0*/  SEL R238, R238, RZ, !P0 ;  /* 0x000000ffeeee7207 */ /* 0x000fe40004000000 */
[----:B------:R-:W-:Y:S01]  /*88d0*/  SEL R237, R237, RZ, !P0 ;  /* 0x000000ffeded7207 */ /* 0x000fe20004000000 */
[----:B------:R-:W4:Y:S03]  /*88e0*/  LDC.64 R16, c[0x0][R22+0x168] ;  /* 0x00005a0016107b82 */ /* 0x000f260000000a00 */
[----:B------:R-:W-:-:S05]  /*88f0*/  @P2 IMAD.HI.U32 R7, R6, c[0x0][0x4ec], RZ ;  /* 0x00013b0006072a27 */ /* 0x000fca00078e00ff */
[----:B------:R-:W1:Y:S01]  /*8900*/  LDC.64 R18, c[0x0][R22+0x178] ;  /* 0x00005e0016127b82 */ /* 0x000e620000000a00 */
[----:B------:R-:W-:Y:S02]  /*8910*/  @P2 SHF.R.U32.HI R15, RZ, c[0x0][0x4f0], R7 ;  /* 0x00013c00ff0f2a19 */ /* 0x000fe40000011607 */
[----:B------:R-:W-:-:S05]  /*8920*/  SHF.R.S32.HI R7, RZ, 0x1f, R4 ;  /* 0x0000001fff077819 */ /* 0x000fca0000011404 */
[----:B-1----:R-:W1:Y:S01]  /*8930*/  LDC.64 R10, c[0x0][R22+0x160] ;  /* 0x00005800160a7b82 */ /* 0x002e620000000a00 */
[----:B---3--:R-:W-:-:S04]  /*8940*/  IMAD R8, R21, R238, RZ ;  /* 0x000000ee15087224 */ /* 0x008fc800078e02ff */
[C---:B------:R-:W-:Y:S02]  /*8950*/  IMAD R8, R20.reuse, R237, R8 ;  /* 0x000000ed14087224 */ /* 0x040fe400078e0208 */
[----:B------:R-:W-:-:S04]  /*8960*/  IMAD.WIDE.U32 R20, R20, R238, RZ ;  /* 0x000000ee14147225 */ /* 0x000fc800078e00ff */
[----:B----4-:R-:W-:Y:S01]  /*8970*/  IMAD.WIDE.U32 R12, R16, R239, RZ ;  /* 0x000000ef100c7225 */ /* 0x010fe200078e00ff */
[----:B------:R-:W-:-:S03]  /*8980*/  SEL R16, R243, RZ, P3 ;  /* 0x000000fff3107207 */ /* 0x000fc60001800000 */
[----:B------:R-:W-:Y:S01]  /*8990*/  IMAD R9, R17, R239, RZ ;  /* 0x000000ef11097224 */ /* 0x000fe200078e02ff */
[----:B------:R-:W-:Y:S01]  /*89a0*/  IADD3 R14, P1, P0, R20, R12, R4 ;  /* 0x0000000c140e7210 */ /* 0x000fe2000783e004 */
[----:B------:R-:W-:Y:S02]  /*89b0*/  IMAD.IADD R8, R21, 0x1, R8 ;  /* 0x0000000115087824 */ /* 0x000fe400078e0208 */
[----:B------:R-:W-:Y:S02]  /*89c0*/  IMAD.IADD R9, R13, 0x1, R9 ;  /* 0x000000010d097824 */ /* 0x000fe400078e0209 */
[-C--:B------:R-:W-:Y:S02]  /*89d0*/  IMAD R13, R19, R16.reuse, RZ ;  /* 0x00000010130d7224 */ /* 0x080fe400078e02ff */
        /* <DEDUP_REMOVED lines=8> */
[-C--:B-1----:R-:W-:Y:S01]  /*8a60*/  IMAD R9, R11, R12.reuse, RZ ;  /* 0x0000000c0b097224 */ /* 0x082fe200078e02ff */
        /* <DEDUP_REMOVED lines=13> */
[----:B------:R-:W3:Y:S04]  /*8b40*/  SHFL.IDX PT, R11, R9, RZ, 0x1c1f ;  /* 0x001c1fff090b7589 */ /* 0x000ee800000e0000 */
[----:B------:R4:W2:Y:S01]  /*8b50*/  SHFL.IDX PT, R13, R9, 0x1, 0x1c1f ;  /* 0x003c1f00090d7f89 */ /* 0x0008a200000e0000 */
[----:B-1----:R-:W-:-:S05]  /*8b60*/  IMAD R8, R193, 0x80, R207 ;  /* 0x00000080c1087824 */ /* 0x002fca00078e02cf */
[C---:B------:R-:W-:Y:S02]  /*8b70*/  ISETP.GE.OR P1, PT, R8.reuse, R3, P0 ;  /* 0x000000030800720c */ /* 0x040fe40000726670 */
[----:B----4-:R-:W-:-:S04]  /*8b80*/  IADD3 R9, R8, 0x8, RZ ;  /* 0x0000000808097810 */ /* 0x010fc80007ffe0ff */
[----:B------:R-:W-:-:S07]  /*8b90*/  ISETP.GE.OR P0, PT, R9, R3, P0 ;  /* 0x000000030900720c */ /* 0x000fce0000706670 */
[----:B---3--:R1:W-:Y:S01]  /*8ba0*/  @!P1 ST.E [R10.64], R2 ;  /* 0x000000020a009985 */ /* 0x0083e2000c101906 */
[----:B------:R-:W-:-:S05]  /*8bb0*/  ISETP.GE.AND P1, PT, R8, R3, PT ;  /* 0x000000030800720c */ /* 0x000fca0003f26270 */
[----:B--2---:R1:W-:Y:S01]  /*8bc0*/  @!P0 ST.E [R12.64], R5 ;  /* 0x000000050c008985 */ /* 0x0043e2000c101906 */
[----:B------:R-:W-:Y:S01]  /*8bd0*/  ISETP.GE.AND P0, PT, R9, R3, PT ;  /* 0x000000030900720c */ /* 0x000fe20003f06270 */
[----:B------:R-:W-:Y:S05]  /*8be0*/  @P3 BRA `(.L_x_2518) ;  /* 0x000007b000003947 */ /* 0x000fea0003800000 */
[----:B-1----:R-:W-:Y:S01]  /*8bf0*/  IMAD R2, R7, c[0x0][0x3a0], RZ ;  /* 0x0000e80007027a24 */ /* 0x002fe200078e02ff */
[----:B------:R-:W-:Y:S01]  /*8c00*/  SHF.R.S32.HI R5, RZ, 0x1f, R238 ;  /* 0x0000001fff057819 */ /* 0x000fe200000114ee */
[C---:B------:R-:W-:Y:S01]  /*8c10*/  IMAD.WIDE.U32 R6, R4.reuse, c[0x0][0x3a0], RZ ;  /* 0x0000e80004067a25 */ /* 0x040fe200078e00ff */
[----:B------:R1:W2:Y:S03]  /*8c20*/  LDS.128 R52, [R204+0x80] ;  /* 0x00008000cc347984 */ /* 0x0002a60000000c00 */
[----:B------:R-:W-:Y:S01]  /*8c30*/  IMAD R2, R4, c[0x0][0x3a4], R2 ;  /* 0x0000e90004027a24 */ /* 0x000fe200078e0202 */
[----:B------:R1:W3:Y:S01]  /*8c40*/  LDS.128 R48, [R204+0x1080] ;  /* 0x00108000cc307984 */ /* 0x0002e20000000c00 */
[----:B------:R-:W-:-:S03]  /*8c50*/  IMAD R5, R5, c[0x0][0x3f0], RZ ;  /* 0x0000fc0005057a24 */ /* 0x000fc600078e02ff */
[----:B------:R-:W-:Y:S01]  /*8c60*/  IADD3 R7, R7, R2, RZ ;  /* 0x0000000207077210 */ /* 0x000fe20007ffe0ff */
[----:B------:R1:W4:Y:S01]  /*8c70*/  LDS.128 R44, [R204+0x2080] ;  /* 0x00208000cc2c7984 */ /* 0x0003220000000c00 */
[C---:B------:R-:W-:Y:S01]  /*8c80*/  LEA R2, R193.reuse, R209, 0x7 ;  /* 0x000000d1c1027211 */ /* 0x040fe200078e38ff */
[----:B------:R-:W-:Y:S01]  /*8c90*/  IMAD R5, R238, c[0x0][0x3f4], R5 ;  /* 0x0000fd00ee057a24 */ /* 0x000fe200078e0205 */
[----:B------:R-:W-:Y:S01]  /*8ca0*/  LEA R193, R193, R210, 0x7 ;  /* 0x000000d2c1c17211 */ /* 0x000fe200078e38ff */
        /* <DEDUP_REMOVED lines=32> */
.L_x_2582:
[----:B------:R-:W-:Y:S05]  /*8eb0*/  BRA.DIV ~URZ, `(.L_x_2520) ;  /* 0x000035627f007947 */ /* 0x000fea000b800000 */
[----:B------:R4:W2:Y:S02]  /*8ec0*/  SHFL.IDX PT, R2, R56, RZ, 0x181f ;  /* 0x00181fff38027589 */ /* 0x0008a400000e0000 */
.L_x_2583:
        /* <DEDUP_REMOVED lines=15> */
.L_x_2522:
[----:B------:R-:W-:Y:S05]  /*8fc0*/  BSYNC B0 ;  /* 0x0000000000007941 */ /* 0x000fea0003800000 */
.L_x_2521:
[----:B------:R-:W-:Y:S05]  /*8fd0*/  BRA.DIV ~URZ, `(.L_x_2523) ;  /* 0x000034b27f007947 */ /* 0x000fea000b800000 */
[----:B-12---:R1:W2:Y:S04]  /*8fe0*/  SHFL.IDX PT, R20, R4, 0x1, 0x181f ;  /* 0x00381f0004147f89 */ /* 0x0062a800000e0000 */
[----:B------:R1:W4:Y:S02]  /*8ff0*/  SHFL.IDX PT, R5, R56, 0x1, 0x181f ;  /* 0x00381f0038057f89 */ /* 0x00032400000e0000 */
.L_x_2584:
        /* <DEDUP_REMOVED lines=16> */
.L_x_2525:
[----:B------:R-:W-:Y:S05]  /*9100*/  BSYNC B0 ;  /* 0x0000000000007941 */ /* 0x000fea0003800000 */
.L_x_2524:
[----:B------:R-:W-:Y:S05]  /*9110*/  BRA.DIV ~URZ, `(.L_x_2526) ;  /* 0x000034327f007947 */ /* 0x000fea000b800000 */
[----:B--2---:R2:W1:Y:S02]  /*9120*/  SHFL.IDX PT, R16, R4, 0x2, 0x181f ;  /* 0x00581f0004107f89 */ /* 0x00446400000e0000 */
.L_x_2585:
[----:B------:R-:W-:Y:S05]  /*9130*/  BRA.DIV ~URZ, `(.L_x_2527) ;  /* 0x000034827f007947 */ /* 0x000fea000b800000 */
[----:B----4-:R4:W2:Y:S02]  /*9140*/  SHFL.IDX PT, R5, R56, 0x2, 0x181f ;  /* 0x00581f0038057f89 */ /* 0x0108a400000e0000 */
.L_x_2586:
        /* <DEDUP_REMOVED lines=16> */
.L_x_2529:
[----:B------:R-:W-:Y:S05]  /*9250*/  BSYNC B0 ;  /* 0x0000000000007941 */ /* 0x000fea0003800000 */
.L_x_2528:
[----:B------:R-:W-:Y:S05]  /*9260*/  BRA.DIV ~URZ, `(.L_x_2530) ;  /* 0x000033b27f007947 */ /* 0x000fea000b800000 */
[----:B-12---:R-:W1:Y:S04]  /*9270*/  SHFL.IDX PT, R4, R4, 0x3, 0x181f ;  /* 0x00781f0004047f89 */ /* 0x006e6800000e0000 */
[----:B----4-:R-:W2:Y:S02]  /*9280*/  SHFL.IDX PT, R56, R56, 0x3, 0x181f ;  /* 0x00781f0038387f89 */ /* 0x010ea400000e0000 */
.L_x_2587:
[----:B------:R-:W-:-:S04]  /*9290*/  IADD3 R193, R193, 0x60, RZ ;  /* 0x00000060c1c17810 */ /* 0x000fc80007ffe0ff */
[----:B------:R-:W-:-:S13]  /*92a0*/  ISETP.GE.AND P0, PT, R193, R3, PT ;  /* 0x00000003c100720c */ /* 0x000fda0003f06270 */
[----:B------:R-:W-:Y:S05]  /*92b0*/  @P0 BRA `(.L_x_2531) ;  /* 0x00001d8000000947 */ /* 0x000fea0003800000 */
[----:B------:R-:W-:Y:S02]  /*92c0*/  ISETP.GE.AND P1, PT, R212, c[0x0][0x3c8], PT ;  /* 0x0000f200d4007a0c */ /* 0x000fe40003f26270 */
[----:B------:R-:W-:-:S11]  /*92d0*/  ISETP.GE.AND P0, PT, R203, c[0x0][0x3c8], PT ;  /* 0x0000f200cb007a0c */ /* 0x000fd60003f06270 */
[CC--:B--2---:R-:W-:Y:S02]  /*92e0*/  @!P1 LEA R6, P3, R212.reuse, R56.reuse, 0x1 ;  /* 0x00000038d4069211 */ /* 0x0c4fe400078608ff */
[C---:B------:R-:W-:Y:S02]  /*92f0*/  @!P0 LEA R2, P2, R203.reuse, R56, 0x1 ;  /* 0x00000038cb028211 */ /* 0x040fe400078408ff */
        /* <DEDUP_REMOVED lines=10> */
.L_x_2518:
[----:B------:R-:W-:Y:S01]  /*93a0*/  IMAD R7, R7, c[0x0][0x408], RZ ;  /* 0x0001020007077a24 */ /* 0x000fe200078e02ff */
[----:B-1----:R-:W-:Y:S01]  /*93b0*/  SHF.R.S32.HI R2, RZ, 0x1f, R238 ;  /* 0x0000001fff027819 */ /* 0x002fe200000114ee */
[----:B------:R-:W-:-:S04]  /*93c0*/  IMAD.WIDE.U32 R8, R4, c[0x0][0x408], RZ ;  /* 0x0001020004087a25 */ /* 0x000fc800078e00ff */
[----:B------:R-:W-:Y:S01]  /*93d0*/  IMAD R7, R4, c[0x0][0x40c], R7 ;  /* 0x0001030004077a24 */ /* 0x000fe200078e0207 */
[----:B------:R-:W-:Y:S01]  /*93e0*/  MOV R4, R8 ;  /* 0x0000000800047202 */ /* 0x000fe20000000f00 */
[----:B------:R-:W-:Y:S02]  /*93f0*/  IMAD R2, R2, c[0x0][0x440], RZ ;  /* 0x0001100002027a24 */ /* 0x000fe400078e02ff */
[----:B------:R-:W-:Y:S01]  /*9400*/  @P2 IMAD.HI.U32 R3, R6, c[0x0][0x4ec], RZ ;  /* 0x00013b0006032a27 */ /* 0x000fe200078e00ff */
[----:B------:R-:W-:-:S03]  /*9410*/  IADD3 R5, R9, R7, RZ ;  /* 0x0000000709057210 */ /* 0x000fc60007ffe0ff */
[----:B------:R-:W-:Y:S02]  /*9420*/  IMAD R2, R238, c[0x0][0x444], R2 ;  /* 0x00011100ee027a24 */ /* 0x000fe400078e0202 */
[----:B------:R-:W-:-:S04]  /*9430*/  IMAD.WIDE.U32 R4, R239, c[0x0][0x438], R4 ;  /* 0x00010e00ef047a25 */ /* 0x000fc800078e0004 */
[----:B------:R-:W-:-:S04]  /*9440*/  IMAD R5, R239, c[0x0][0x43c], R5 ;  /* 0x00010f00ef057a24 */ /* 0x000fc800078e0205 */
[----:B------:R-:W-:Y:S01]  /*9450*/  IMAD.WIDE.U32 R238, R238, c[0x0][0x440], R4 ;  /* 0x00011000eeee7a25 */ /* 0x000fe200078e0004 */
[----:B------:R-:W-:Y:S02]  /*9460*/  MOV R4, R6 ;  /* 0x0000000600047202 */ /* 0x000fe40000000f00 */
[----:B------:R-:W-:Y:S02]  /*9470*/  @P2 SHF.R.U32.HI R4, RZ, c[0x0][0x4f0], R3 ;  /* 0x00013c00ff042a19 */ /* 0x000fe40000011603 */
        /* <DEDUP_REMOVED lines=21> */
.L_x_2588:
[----:B------:R-:W-:Y:S05]  /*95d0*/  BRA.DIV ~URZ, `(.L_x_2533) ;  /* 0x000031827f007947 */ /* 0x000fea000b800000 */
[----:B------:R3:W4:Y:S02]  /*95e0*/  SHFL.IDX PT, R2, R134, RZ, 0x1c1f ;  /* 0x001c1fff86027589 */ /* 0x00072400000e0000 */
.L_x_2589:
        /* <DEDUP_REMOVED lines=95> */
[-C--:B----4-:R-:W-:Y:S02]  /*9be0*/  @!P1 LEA R6, P2, R8, R2.reuse, 0x2 ;  /* 0x0000000208069211 */ /* 0x090fe400078410ff */
        /* <DEDUP_REMOVED lines=23> */
[CC--:B------:R-:W-:Y:S02]  /*9d60*/  @!P5 LEA R40, P1, R223.reuse, R2.reuse, 0x2 ;  /* 0x00000002df28d211 */ /* 0x0c0fe400078210ff */
[-C--:B------:R-:W-:Y:S02]  /*9d70*/  @!P6 LEA.HI.X R7, R224, R135.reuse, R217, 0x2, P2 ;  /* 0x00000087e007e211 */ /* 0x080fe400010f14d9 */
[-C--:B------:R-:W-:Y:S02]  /*9d80*/  @!P5 LEA.HI.X R41, R223, R135.reuse, R216, 0x2, P1 ;  /* 0x00000087df29d211 */ /* 0x080fe400008f14d8 */
[CC--:B------:R-:W-:Y:S01]  /*9d90*/  @!P3 LEA R44, P1, R221.reuse, R2.reuse, 0x2 ;  /* 0x00000002dd2cb211 */ /* 0x0c0fe200078210ff */
[----:B------:R4:W-:Y:S03]  /*9da0*/  @!P6 ST.E.64 [R6.64], R104 ;  /* 0x000000680600e985 */ /* 0x0009e6000c101b06 */
[----:B------:R-:W-:Y:S01]  /*9db0*/  @!P3 LEA.HI.X R45, R221, R135, R214, 0x2, P1 ;  /* 0x00000087dd2db211 */ /* 0x000fe200008f14d6 */
[----:B------:R4:W-:Y:S01]  /*9dc0*/  @!P5 ST.E.64 [R40.64], R108 ;  /* 0x0000006c2800d985 */ /* 0x0009e2000c101b06 */
[----:B--2---:R-:W-:-:S04]  /*9dd0*/  @!P4 LEA R36, P2, R222, R2, 0x2 ;  /* 0x00000002de24c211 */ /* 0x004fc800078410ff */
[----:B------:R-:W-:-:S05]  /*9de0*/  @!P4 LEA.HI.X R37, R222, R135, R215, 0x2, P2 ;  /* 0x00000087de25c211 */ /* 0x000fca00010f14d7 */
[----:B------:R4:W-:Y:S04]  /*9df0*/  @!P4 ST.E.64 [R36.64], R116 ;  /* 0x000000742400c985 */ /* 0x0009e8000c101b06 */
[----:B------:R4:W-:Y:S02]  /*9e00*/  @!P3 ST.E.64 [R44.64], R112 ;  /* 0x000000702c00b985 */ /* 0x0009e4000c101b06 */
.L_x_2535:
[----:B------:R-:W-:Y:S05]  /*9e10*/  BSYNC B0 ;  /* 0x0000000000007941 */ /* 0x000fea0003800000 */
.L_x_2534:
[----:B------:R-:W-:Y:S05]  /*9e20*/  BRA.DIV ~URZ, `(.L_x_2536) ;  /* 0x000029a27f007947 */ /* 0x000fea000b800000 */
[----:B-1----:R-:W1:Y:S04]  /*9e30*/  SHFL.IDX PT, R133, R133, 0x1, 0x1c1f ;  /* 0x003c1f0085857f89 */ /* 0x002e6800000e0000 */
[----:B---3--:R-:W3:Y:S02]  /*9e40*/  SHFL.IDX PT, R134, R134, 0x1, 0x1c1f ;  /* 0x003c1f0086867f89 */ /* 0x008ee400000e0000 */
.L_x_2590:
[----:B------:R-:W-:Y:S05]  /*9e50*/  @P0 BRA `(.L_x_2531) ;  /* 0x000011e000000947 */ /* 0x000fea0003800000 */
[----:B------:R-:W-:Y:S02]  /*9e60*/  ISETP.GE.AND P1, PT, R34, c[0x0][0x3c8], PT ;  /* 0x0000f20022007a0c */ /* 0x000fe40003f26270 */
[----:B------:R-:W-:-:S02]  /*9e70*/  ISETP.GE.AND P3, PT, R205, c[0x0][0x3c8], PT ;  /* 0x0000f200cd007a0c */ /* 0x000fc40003f66270 */
[----:B------:R-:W-:Y:S02]  /*9e80*/  ISETP.GE.AND P2, PT, R132, c[0x0][0x3c8], PT ;  /* 0x0000f20084007a0c */ /* 0x000fe40003f46270 */
[----:B------:R-:W-:Y:S02]  /*9e90*/  ISETP.GE.AND P6, PT, R30, c[0x0][0x3c8], PT ;  /* 0x0000f2001e007a0c */ /* 0x000fe40003fc6270 */
[----:B------:R-:W-:-:S05]  /*9ea0*/  ISETP.GE.AND P0, PT, R32, c[0x0][0x3c8], PT ;  /* 0x0000f20020007a0c */ /* 0x000fca0003f06270 */
[-C--:B---34-:R-:W-:Y:S02]  /*9eb0*/  @!P1 LEA R6, P4, R34, R134.reuse, 0x2 ;  /* 0x0000008622069211 */ /* 0x098fe400078810ff */
[----:B------:R-:W-:Y:S02]  /*9ec0*/  @!P3 IMAD.MOV.U32 R44, RZ, RZ, R134 ;  /* 0x000000ffff2cb224 */ /* 0x000fe400078e0086 */
[----:B-1----:R-:W-:Y:S01]  /*9ed0*/  @!P3 IMAD.MOV.U32 R45, RZ, RZ, R133 ;  /* 0x000000ffff2db224 */ /* 0x002fe200078e0085 */
[-C--:B------:R-:W-:Y:S02]  /*9ee0*/  @!P2 LEA R36, P5, R132, R134.reuse, 0x2 ;  /* 0x000000868424a211 */ /* 0x080fe400078a10ff */
[-C--:B------:R-:W-:Y:S01]  /*9ef0*/  @!P1 LEA.HI.X R7, R34, R133.reuse, R33, 0x2, P4 ;  /* 0x0000008522079211 */ /* 0x080fe200020f1421 */
[----:B------:R-:W-:Y:S01]  /*9f00*/  @!P3 IMAD.WIDE R44, R205, 0x4, R44 ;  /* 0x00000004cd2cb825 */ /* 0x000fe200078e022c */
[----:B------:R-:W-:Y:S02]  /*9f10*/  @!P6 LEA R34, P4, R30, R134, 0x2 ;  /* 0x000000861e22e211 */ /* 0x000fe400078810ff */
[----:B------:R-:W-:-:S02]  /*9f20*/  @!P2 LEA.HI.X R37, R132, R133, R35, 0x2, P5 ;  /* 0x000000858425a211 */ /* 0x000fc400028f1423 */
[-C--:B------:R-:W-:Y:S01]  /*9f30*/  @!P6 LEA.HI.X R35, R30, R133.reuse, R29, 0x2, P4 ;  /* 0x000000851e23e211 */ /* 0x080fe200020f141d */
[----:B------:R-:W-:Y:S01]  /*9f40*/  @!P3 ST.E.64 [R44.64], R130 ;  /* 0x000000822c00b985 */ /* 0x000fe2000c101b06 */
[----:B------:R-:W-:Y:S02]  /*9f50*/  @!P0 LEA R40, P5, R32, R134, 0x2 ;  /* 0x0000008620288211 */ /* 0x000fe400078a10ff */
[----:B------:R-:W-:Y:S01]  /*9f60*/  ISETP.GE.AND P4, PT, R28, c[0x0][0x3c8], PT ;  /* 0x0000f2001c007a0c */ /* 0x000fe20003f86270 */
[----:B------:R-:W-:Y:S01]  /*9f70*/  @!P2 ST.E.64 [R36.64], R126 ;  /* 0x0000007e2400a985 */ /* 0x000fe2000c101b06 */
[----:B------:R-:W-:Y:S02]  /*9f80*/  ISETP.GE.AND P3, PT, R26, c[0x0][0x3c8], PT ;  /* 0x0000f2001a007a0c */ /* 0x000fe40003f66270 */
[----:B------:R-:W-:Y:S01]  /*9f90*/  @!P0 LEA.HI.X R41, R32, R133, R31, 0x2, P5 ;  /* 0x0000008520298211 */ /* 0x000fe200028f141f */
[----:B------:R1:W-:Y:S01]  /*9fa0*/  @!P1 ST.E.64 [R6.64], R38 ;  /* 0x0000002606009985 */ /* 0x0003e2000c101b06 */
[----:B------:R-:W-:-:S02]  /*9fb0*/  ISETP.GE.AND P2, PT, R24, c[0x0][0x3c8], PT ;  /* 0x0000f20018007a0c */ /* 0x000fc40003f46270 */
[----:B------:R-:W-:Y:S01]  /*9fc0*/  ISETP.GE.AND P1, PT, R22, c[0x0][0x3c8], PT ;  /* 0x0000f20016007a0c */ /* 0x000fe20003f26270 */
[----:B------:R-:W-:Y:S01]  /*9fd0*/  @!P0 ST.E.64 [R40.64], R42 ;  /* 0x0000002a28008985 */ /* 0x000fe2000c101b06 */
[----:B------:R-:W-:-:S03]  /*9fe0*/  ISETP.GE.AND P0, PT, R20, c[0x0][0x3c8], PT ;  /* 0x0000f20014007a0c */ /* 0x000fc60003f06270 */
[----:B------:R-:W-:Y:S02]  /*9ff0*/  @!P6 ST.E.64 [R34.64], R46 ;  /* 0x0000002e2200e985 */ /* 0x000fe4000c101b06 */
[----:B------:R-:W-:-:S04]  /*a000*/  @!P3 LEA R30, P6, R26, R134, 0x2 ;  /* 0x000000861a1eb211 */ /* 0x000fc800078c10ff */
[----:B------:R-:W-:Y:S02]  /*a010*/  @!P3 LEA.HI.X R31, R26, R133, R25, 0x2, P6 ;  /* 0x000000851a1fb211 */ /* 0x000fe400030f1419 */
[-C--:B------:R-:W-:Y:S02]  /*a020*/  @!P1 LEA R26, P6, R22, R134.reuse, 0x2 ;  /* 0x00000086161a9211 */ /* 0x080fe400078c10ff */
[----:B-1----:R-:W-:-:S04]  /*a030*/  @!P4 LEA R6, P5, R28, R134, 0x2 ;  /* 0x000000861c06c211 */ /* 0x002fc800078a10ff */
[-C--:B------:R-:W-:Y:S02]  /*a040*/  @!P4 LEA.HI.X R7, R28, R133.reuse, R27, 0x2, P5 ;  /* 0x000000851c07c211 */ /* 0x080fe400028f141b */
[-C--:B------:R-:W-:Y:S02]  /*a050*/  @!P2 LEA R28, P5, R24, R134.reuse, 0x2 ;  /* 0x00000086181ca211 */ /* 0x080fe400078a10ff */
[-C--:B------:R-:W-:Y:S01]  /*a060*/  @!P1 LEA.HI.X R27, R22, R133.reuse, R21, 0x2, P6 ;  /* 0x00000085161b9211 */ /* 0x080fe200030f1415 */
[----:B------:R1:W-:Y:S01]  /*a070*/  @!P4 ST.E.64 [R6.64], R50 ;  /* 0x000000320600c985 */ /* 0x0003e2000c101b06 */
[----:B------:R-:W-:Y:S02]  /*a080*/  @!P2 LEA.HI.X R29, R24, R133, R23, 0x2, P5 ;  /* 0x00000085181da211 */ /* 0x000fe400028f1417 */
[----:B------:R-:W-:Y:S01]  /*a090*/  @!P0 LEA R24, P5, R20, R134, 0x2 ;  /* 0x0000008614188211 */ /* 0x000fe200078a10ff */
[----:B------:R-:W-:Y:S01]  /*a0a0*/  @!P3 ST.E.64 [R30.64], R54 ;  /* 0x000000361e00b985 */ /* 0x000fe2000c101b06 */
[----:B------:R-:W-:-:S02]  /*a0b0*/  ISETP.GE.AND P6, PT, R18, c[0x0][0x3c8], PT ;  /* 0x0000f20012007a0c */ /* 0x000fc40003fc6270 */
[----:B------:R-:W-:Y:S01]  /*a0c0*/  @!P0 LEA.HI.X R25, R20, R133, R19, 0x2, P5 ;  /* 0x0000008514198211 */ /* 0x000fe200028f1413 */
[----:B------:R-:W-:Y:S01]  /*a0d0*/  @!P2 ST.E.64 [R28.64], R58 ;  /* 0x0000003a1c00a985 */ /* 0x000fe2000c101b06 */
[----:B------:R-:W-:Y:S02]  /*a0e0*/  ISETP.GE.AND P5, PT, R16, c[0x0][0x3c8], PT ;  /* 0x0000f20010007a0c */ /* 0x000fe40003fa6270 */
[----:B------:R-:W-:Y:S01]  /*a0f0*/  ISETP.GE.AND P3, PT, R12, c[0x0][0x3c8], PT ;  /* 0x0000f2000c007a0c */ /* 0x000fe20003f66270 */
[----:B------:R-:W-:Y:S01]  /*a100*/  @!P1 ST.E.64 [R26.64], R62 ;  /* 0x0000003e1a009985 */ /* 0x000fe2000c101b06 */
[----:B------:R-:W-:Y:S02]  /*a110*/  ISETP.GE.AND P4, PT, R14, c[0x0][0x3c8], PT ;  /* 0x0000f2000e007a0c */ /* 0x000fe40003f86270 */
[----:B------:R-:W-:Y:S01]  /*a120*/  ISETP.GE.AND P2, PT, R10, c[0x0][0x3c8], PT ;  /* 0x0000f2000a007a0c */ /* 0x000fe20003f46270 */
[----:B------:R-:W-:Y:S02]  /*a130*/  @!P0 ST.E.64 [R24.64], R66 ;  /* 0x0000004218008985 */ /* 0x000fe4000c101b06 */
[----:B-1----:R-:W-:-:S04]  /*a140*/  @!P6 LEA R6, P1, R18, R134, 0x2 ;  /* 0x000000861206e211 */ /* 0x002fc800078210ff */
[-C--:B------:R-:W-:Y:S02]  /*a150*/  @!P6 LEA.HI.X R7, R18, R133.reuse, R17, 0x2, P1 ;  /* 0x000000851207e211 */ /* 0x080fe400008f1411 */
[-C--:B------:R-:W-:Y:S02]  /*a160*/  @!P5 LEA R18, P0, R16, R134.reuse, 0x2 ;  /* 0x000000861012d211 */ /* 0x080fe400078010ff */
[----:B------:R-:W-:Y:S01]  /*a170*/  ISETP.GE.AND P1, PT, R8, c[0x0][0x3c8], PT ;  /* 0x0000f20008007a0c */ /* 0x000fe20003f26270 */
[----:B------:R1:W-:Y:S01]  /*a180*/  @!P6 ST.E.64 [R6.64], R70 ;  /* 0x000000460600e985 */ /* 0x0003e2000c101b06 */
[----:B------:R-:W-:Y:S02]  /*a190*/  @!P5 LEA.HI.X R19, R16, R133, R15, 0x2, P0 ;  /* 0x000000851013d211 */ /* 0x000fe400000f140f */
[----:B------:R-:W-:-:S03]  /*a1a0*/  @!P3 LEA R16, P0, R12, R134, 0x2 ;  /* 0x000000860c10b211 */ /* 0x000fc600078010ff */
[----:B------:R-:W-:Y:S01]  /*a1b0*/  @!P5 ST.E.64 [R18.64], R74 ;  /* 0x0000004a1200d985 */ /* 0x000fe2000c101b06 */
[----:B------:R-:W-:Y:S02]  /*a1c0*/  @!P3 LEA.HI.X R17, R12, R133, R11, 0x2, P0 ;  /* 0x000000850c11b211 */ /* 0x000fe400000f140b */
[----:B------:R-:W-:-:S13]  /*a1d0*/  ISETP.GE.AND P0, PT, R228, c[0x0][0x3c8], PT ;  /* 0x0000f200e4007a0c */ /* 0x000fda0003f06270 */
[----:B------:R-:W-:-:S04]  /*a1e0*/  @!P0 LEA R2, P5, R228, R134, 0x2 ;  /* 0x00000086e4028211 */ /* 0x000fc800078a10ff */
[----:B------:R-:W-:Y:S02]  /*a1f0*/  @!P0 LEA.HI.X R3, R228, R133, R3, 0x2, P5 ;  /* 0x00000085e4038211 */ /* 0x000fe400028f1403 */
[----:B------:R-:W-:Y:S02]  /*a200*/  ISETP.GE.AND P5, PT, R225, c[0x0][0x3c8], PT ;  /* 0x0000f200e1007a0c */ /* 0x000fe40003fa6270 */
[----:B-1----:R-:W-:-:S04]  /*a210*/  @!P4 LEA R6, P6, R14, R134, 0x2 ;  /* 0x000000860e06c211 */ /* 0x002fc800078c10ff */
[----:B------:R-:W-:Y:S02]  /*a220*/  @!P4 LEA.HI.X R7, R14, R133, R13, 0x2, P6 ;  /* 0x000000850e07c211 */ /* 0x000fe400030f140d */
[----:B------:R-:W-:-:S03]  /*a230*/  @!P2 LEA R14, P6, R10, R134, 0x2 ;  /* 0x000000860a0ea211 */ /* 0x000fc600078c10ff */
[----:B------:R-:W-:Y:S01]  /*a240*/  @!P4 ST.E.64 [R6.64], R78 ;  /* 0x0000004e0600c985 */ /* 0x000fe2000c101b06 */
[----:B------:R-:W-:Y:S02]  /*a250*/  ISETP.GE.AND P4, PT, R227, c[0x0][0x3c8], PT ;  /* 0x0000f200e3007a0c */ /* 0x000fe40003f86270 */
[-C--:B------:R-:W-:Y:S01]  /*a260*/  @!P2 LEA.HI.X R15, R10, R133.reuse, R9, 0x2, P6 ;  /* 0x000000850a0fa211 */ /* 0x080fe200030f1409 */
[----:B------:R-:W-:Y:S01]  /*a270*/  @!P3 ST.E.64 [R16.64], R82 ;  /* 0x000000521000b985 */ /* 0x000fe2000c101b06 */
[----:B------:R-:W-:Y:S02]  /*a280*/  @!P1 LEA R10, P6, R8, R134, 0x2 ;  /* 0x00000086080a9211 */ /* 0x000fe400078c10ff */
[----:B------:R-:W-:Y:S01]  /*a290*/  ISETP.GE.AND P3, PT, R226, c[0x0][0x3c8], PT ;  /* 0x0000f200e2007a0c */ /* 0x000fe20003f66270 */
[----:B------:R-:W-:Y:S01]  /*a2a0*/  @!P2 ST.E.64 [R14.64], R86 ;  /* 0x000000560e00a985 */ /* 0x000fe2000c101b06 */
[----:B------:R-:W-:Y:S02]  /*a2b0*/  @!P1 LEA.HI.X R11, R8, R133, R4, 0x2, P6 ;  /* 0x00000085080b9211 */ /* 0x000fe400030f1404 */
[----:B------:R-:W-:-:S03]  /*a2c0*/  ISETP.GE.AND P2, PT, R224, c[0x0][0x3c8], PT ;  /* 0x0000f200e0007a0c */ /* 0x000fc60003f46270 */
[----:B------:R-:W-:Y:S01]  /*a2d0*/  @!P1 ST.E.64 [R10.64], R90 ;  /* 0x0000005a0a009985 */ /* 0x000fe2000c101b06 */
[----:B------:R-:W-:-:S03]  /*a2e0*/  ISETP.GE.AND P1, PT, R223, c[0x0][0x3c8], PT ;  /* 0x0000f200df007a0c */ /* 0x000fc60003f26270 */
[----:B------:R1:W-:Y:S01]  /*a2f0*/  @!P0 ST.E.64 [R2.64], R94 ;  /* 0x0000005e02008985 */ /* 0x0003e2000c101b06 */
[----:B------:R-:W-:-:S04]  /*a300*/  @!P4 LEA R4, P0, R227, R134, 0x2 ;  /* 0x00000086e304c211 */ /* 0x000fc800078010ff */
[----:B------:R-:W-:Y:S02]  /*a310*/  @!P4 LEA.HI.X R5, R227, R133, R220, 0x2, P0 ;  /* 0x00000085e305c211 */ /* 0x000fe400000f14dc */
[----:B------:R-:W-:-:S03]  /*a320*/  ISETP.GE.AND P0, PT, R222, c[0x0][0x3c8], PT ;  /* 0x0000f200de007a0c */ /* 0x000fc60003f06270 */
[----:B------:R3:W-:Y:S01]  /*a330*/  @!P4 ST.E.64 [R4.64], R98 ;  /* 0x000000620400c985 */ /* 0x0007e2000c101b06 */
[----:B-1----:R-:W-:-:S04]  /*a340*/  @!P3 LEA R2, P6, R226, R134, 0x2 ;  /* 0x00000086e202b211 */ /* 0x002fc800078c10ff */
[----:B------:R-:W-:Y:S02]  /*a350*/  @!P3 LEA.HI.X R3, R226, R133, R219, 0x2, P6 ;  /* 0x00000085e203b211 */ /* 0x000fe400030f14db */
[----:B------:R-:W-:-:S03]  /*a360*/  @!P2 LEA R8, P6, R224, R134, 0x2 ;  /* 0x00000086e008a211 */ /* 0x000fc600078c10ff */
[----:B------:R1:W-:Y:S01]  /*a370*/  @!P3 ST.E.64 [R2.64], R102 ;  /* 0x000000660200b985 */ /* 0x0003e2000c101b06 */
[-C--:B---3--:R-:W-:Y:S02]  /*a380*/  @!P5 LEA R4, P4, R225, R134.reuse, 0x2 ;  /* 0x00000086e104d211 */ /* 0x088fe400078810ff */
[-C--:B------:R-:W-:Y:S02]  /*a390*/  @!P1 LEA R6, P3, R223, R134.reuse, 0x2 ;  /* 0x00000086df069211 */ /* 0x080fe400078610ff */
[-C--:B------:R-:W-:Y:S02]  /*a3a0*/  @!P5 LEA.HI.X R5, R225, R133.reuse, R218, 0x2, P4 ;  /* 0x00000085e105d211 */ /* 0x080fe400020f14da */
[-C--:B------:R-:W-:Y:S02]  /*a3b0*/  @!P2 LEA.HI.X R9, R224, R133.reuse, R217, 0x2, P6 ;  /* 0x00000085e009a211 */ /* 0x080fe400030f14d9 */
[----:B------:R-:W-:Y:S01]  /*a3c0*/  @!P1 LEA.HI.X R7, R223, R133, R216, 0x2, P3 ;  /* 0x00000085df079211 */ /* 0x000fe200018f14d8 */
[----:B------:R3:W-:Y:S04]  /*a3d0*/  @!P5 ST.E.64 [R4.64], R122 ;  /* 0x0000007a0400d985 */ /* 0x0007e8000c101b06 */
[----:B------:R3:W-:Y:S04]  /*a3e0*/  @!P2 ST.E.64 [R8.64], R106 ;  /* 0x0000006a0800a985 */ /* 0x0007e8000c101b06 */
[----:B------:R3:W-:Y:S01]  /*a3f0*/  @!P1 ST.E.64 [R6.64], R110 ;  /* 0x0000006e06009985 */ /* 0x0007e2000c101b06 */
[----:B-1----:R-:W-:-:S04]  /*a400*/  @!P0 LEA R2, P4, R222, R134, 0x2 ;  /* 0x00000086de028211 */ /* 0x002fc800078810ff */
[----:B------:R-:W-:-:S05]  /*a410*/  @!P0 LEA.HI.X R3, R222, R133, R215, 0x2, P4 ;  /* 0x00000085de038211 */ /* 0x000fca00020f14d7 */
[----:B------:R3:W-:Y:S01]  /*a420*/  @!P0 ST.E.64 [R2.64], R118 ;  /* 0x0000007602008985 */ /* 0x0007e2000c101b06 */
[----:B------:R-:W-:-:S13]  /*a430*/  ISETP.GE.AND P0, PT, R221, c[0x0][0x3c8], PT ;  /* 0x0000f200dd007a0c */ /* 0x000fda0003f06270 */
[----:B------:R-:W-:Y:S05]  /*a440*/  @P0 BRA `(.L_x_2531) ;  /* 0x00000bf000000947 */ /* 0x000fea0003800000 */
[----:B------:R-:W-:-:S04]  /*a450*/  LEA R134, P0, R221, R134, 0x2 ;  /* 0x00000086dd867211 */ /* 0x000fc800078010ff */
[----:B--2---:R-:W-:-:S05]  /*a460*/  LEA.HI.X R135, R221, R133, R214, 0x2, P0 ;  /* 0x00000085dd877211 */ /* 0x004fca00000f14d6 */
[----:B------:R1:W-:Y:S01]  /*a470*/  ST.E.64 [R134.64], R114 ;  /* 0x0000007286007985 */ /* 0x0003e2000c101b06 */
[----:B------:R-:W-:Y:S05]  /*a480*/  BRA `(.L_x_2531) ;  /* 0x00000bb000007947 */ /* 0x000fea0003800000 */
.L_x_2516:
        /* <DEDUP_REMOVED lines=17> */
[----:B---34-:R-:W2:Y:S02]  /*a5a0*/  LDG.E R4, [R4.64+0x4] ;  /* 0x0000040604047981 */ /* 0x018ea4000c1e1900 */
[----:B--2---:R-:W-:Y:S02]  /*a5b0*/  IADD3 R3, -R3, R4, RZ ;  /* 0x0000000403037210 */ /* 0x004fe40007ffe1ff */
.L_x_2537:
[----:B------:R-:W-:Y:S01]  /*a5c0*/  ISETP.GT.AND P0, PT, R201, 0x7f, PT ;  /* 0x0000007fc900780c */ /* 0x000fe20003f04270 */
[----:B------:R-:W-:Y:S01]  /*a5d0*/  BSSY B0, `(.L_x_2538) ;  /* 0x0000034000007945 */ /* 0x000fe20003800000 */
[----:B------:R-:W-:Y:S02]  /*a5e0*/  SEL R238, R238, RZ, !P2 ;  /* 0x000000ffeeee7207 */ /* 0x000fe40005000000 */
[----:B------:R-:W-:-:S02]  /*a5f0*/  SEL R237, R237, RZ, !P2 ;  /* 0x000000ffeded7207 */ /* 0x000fc40005000000 */
[----:B---3-5:R-:W-:-:S07]  /*a600*/  SHF.R.S32.HI R5, RZ, 0x1f, R2 ;  /* 0x0000001fff057819 */ /* 0x028fce0000011402 */
[----:B------:R-:W-:Y:S05]  /*a610*/  @P0 BRA `(.L_x_2539) ;  /* 0x000002f000000947 */ /* 0x000fea0003800000 */
[----:B------:R-:W-:Y:S01]  /*a620*/  IMAD R6, R3, c[0x0][0x4e8], RZ ;  /* 0x00013a0003067a24 */ /* 0x000fe200078e02ff */
[----:B------:R-:W-:-:S04]  /*a630*/  LEA R4, R193, R201, 0x7 ;  /* 0x000000c9c1047211 */ /* 0x000fc800078e38ff */
        /* <DEDUP_REMOVED lines=8> */
[----:B------:R-:W3:Y:S01]  /*a6c0*/  LDC.64 R18, c[0x0][R20+0x170] ;  /* 0x00005c0014127b82 */ /* 0x000ee20000000a00 */
[----:B------:R-:W-:-:S07]  /*a6d0*/  SEL R243, R243, RZ, P2 ;  /* 0x000000fff3f37207 */ /* 0x000fce0001000000 */
[----:B------:R-:W4:Y:S03]  /*a6e0*/  LDC.64 R12, c[0x0][R20+0x168] ;  /* 0x00005a00140c7b82 */ /* 0x000f260000000a00 */
[----:B------:R-:W-:-:S05]  /*a6f0*/  @P0 IMAD.HI.U32 R8, R4, c[0x0][0x4ec], RZ ;  /* 0x00013b0004080a27 */ /* 0x000fca00078e00ff */
[----:B------:R-:W5:Y:S01]  /*a700*/  LDC.64 R16, c[0x0][R20+0x178] ;  /* 0x00005e0014107b82 */ /* 0x000f620000000a00 */
[----:B------:R-:W-:-:S05]  /*a710*/  @P0 SHF.R.U32.HI R9, RZ, c[0x0][0x4f0], R8 ;  /* 0x00013c00ff090a19 */ /* 0x000fca0000011608 */
[----:B------:R-:W-:Y:S02]  /*a720*/  IMAD.MOV R8, RZ, RZ, -R9 ;  /* 0x000000ffff087224 */ /* 0x000fe400078e0a09 */
[----:B------:R-:W1:Y:S02]  /*a730*/  LDC.64 R14, c[0x0][R20+0x160] ;  /* 0x00005800140e7b82 */ /* 0x000e640000000a00 */
[----:B------:R-:W-:Y:S02]  /*a740*/  IMAD R8, R8, c[0x0][0x4e8], R4 ;  /* 0x00013a0008087a24 */ /* 0x000fe400078e0204 */
[-C--:B---3--:R-:W-:Y:S02]  /*a750*/  IMAD R6, R19, R238.reuse, RZ ;  /* 0x000000ee13067224 */ /* 0x088fe400078e02ff */
[----:B-1----:R-:W-:-:S04]  /*a760*/  IMAD.WIDE.U32 R10, R18, R238, RZ ;  /* 0x000000ee120a7225 */ /* 0x002fc800078e00ff */
[----:B------:R-:W-:Y:S02]  /*a770*/  IMAD R6, R18, R237, R6 ;  /* 0x000000ed12067224 */ /* 0x000fe400078e0206 */
[-C--:B----4-:R-:W-:Y:S02]  /*a780*/  IMAD R7, R13, R239.reuse, RZ ;  /* 0x000000ef0d077224 */ /* 0x090fe400078e02ff */
[----:B------:R-:W-:Y:S01]  /*a790*/  IMAD.WIDE.U32 R12, R12, R239, RZ ;  /* 0x000000ef0c0c7225 */ /* 0x000fe200078e00ff */
[----:B------:R-:W-:-:S03]  /*a7a0*/  IADD3 R6, R11, R6, RZ ;  /* 0x000000060b067210 */ /* 0x000fc60007ffe0ff */
[----:B------:R-:W-:Y:S01]  /*a7b0*/  IMAD.IADD R7, R13, 0x1, R7 ;  /* 0x000000010d077824 */ /* 0x000fe200078e0207 */
[----:B------:R-:W-:Y:S01]  /*a7c0*/  IADD3 R12, P1, P0, R10, R12, R2 ;  /* 0x0000000c0a0c7210 */ /* 0x000fe2000783e002 */
[-C--:B-----5:R-:W-:Y:S02]  /*a7d0*/  IMAD R10, R17, R243.reuse, RZ ;  /* 0x000000f3110a7224 */ /* 0x0a0fe400078e02ff */
[----:B------:R-:W-:Y:S01]  /*a7e0*/  IMAD.WIDE.U32 R16, R16, R243, RZ ;  /* 0x000000f310107225 */ /* 0x000fe200078e00ff */
[----:B------:R-:W-:Y:S02]  /*a7f0*/  IADD3.X R6, R6, R7, R5, P1, P0 ;  /* 0x0000000706067210 */ /* 0x000fe40000fe0405 */
[----:B------:R-:W-:Y:S02]  /*a800*/  SHF.R.S32.HI R7, RZ, 0x1f, R8 ;  /* 0x0000001fff077819 */ /* 0x000fe40000011408 */
[----:B------:R-:W-:Y:S01]  /*a810*/  IADD3 R12, P1, P0, R9, R12, R16 ;  /* 0x0000000c090c7210 */ /* 0x000fe2000783e010 */
[----:B------:R-:W-:Y:S01]  /*a820*/  IMAD R4, R15, R8, RZ ;  /* 0x000000080f047224 */ /* 0x000fe200078e02ff */
        /* <DEDUP_REMOVED lines=14> */
.L_x_2539:
[----:B------:R-:W-:Y:S05]  /*a910*/  BSYNC B0 ;  /* 0x0000000000007941 */ /* 0x000fea0003800000 */
.L_x_2538:
        /* <DEDUP_REMOVED lines=8> */
[----:B------:R-:W-:Y:S01]  /*a9a0*/  IMAD R237, R237, c[0x0][0x3f0], RZ ;  /* 0x0000fc00eded7a24 */ /* 0x000fe200078e02ff */
[----:B------:R-:W-:Y:S02]  /*a9b0*/  LEA R193, R193, R210, 0x7 ;  /* 0x000000d2c1c17211 */ /* 0x000fe400078e38ff */
[----:B------:R-:W-:Y:S01]  /*a9c0*/  IADD3 R7, R7, R5, RZ ;  /* 0x0000000507077210 */ /* 0x000fe20007ffe0ff */
[----:B------:R-:W-:Y:S01]  /*a9d0*/  IMAD R237, R238, c[0x0][0x3f4], R237 ;  /* 0x0000fd00eeed7a24 */ /* 0x000fe200078e02ed */
[----:B------:R-:W-:-:S03]  /*a9e0*/  MOV R5, R2 ;  /* 0x0000000200057202 */ /* 0x000fc60000000f00 */
[----:B------:R-:W-:-:S04]  /*a9f0*/  @P0 IMAD.HI.U32 R4, R2, c[0x0][0x4ec], RZ ;  /* 0x00013b0002040a27 */ /* 0x000fc800078e00ff */
[----:B------:R-:W-:Y:S01]  /*aa00*/  IMAD.WIDE.U32 R6, R239, c[0x0][0x3e8], R6 ;  /* 0x0000fa00ef067a25 */ /* 0x000fe200078e0006 */
[----:B------:R-:W-:-:S03]  /*aa10*/  @P0 SHF.R.U32.HI R5, RZ, c[0x0][0x4f0], R4 ;  /* 0x00013c00ff050a19 */ /* 0x000fc60000011604 */
[----:B------:R-:W-:Y:S01]  /*aa20*/  IMAD R7, R239, c[0x0][0x3ec], R7 ;  /* 0x0000fb00ef077a24 */ /* 0x000fe200078e0207 */
[----:B------:R-:W-:-:S03]  /*aa30*/  SHF.R.S32.HI R4, RZ, 0x1f, R5 ;  /* 0x0000001fff047819 */ /* 0x000fc60000011405 */
[----:B------:R-:W-:Y:S01]  /*aa40*/  IMAD.WIDE.U32 R238, R238, c[0x0][0x3f0], R6 ;  /* 0x0000fc00eeee7a25 */ /* 0x000fe200078e0006 */
[----:B------:R-:W-:-:S03]  /*aa50*/  IADD3 R6, -R5, RZ, RZ ;  /* 0x000000ff05067210 */ /* 0x000fc60007ffe1ff */
        /* <DEDUP_REMOVED lines=15> */
[----:B------:R1:W3:Y:S02]  /*ab50*/  SHFL.IDX PT, R9, R8, RZ, 0x181f ;  /* 0x00181fff08097589 */ /* 0x0002e400000e0000 */
.L_x_2591:
[----:B------:R-:W-:Y:S05]  /*ab60*/  BRA.DIV ~URZ, `(.L_x_2541) ;  /* 0x00001da27f007947 */ /* 0x000fea000b800000 */
[----:B------:R4:W1:Y:S02]  /*ab70*/  SHFL.IDX PT, R2, R4, RZ, 0x181f ;  /* 0x00181fff04027589 */ /* 0x00086400000e0000 */
.L_x_2592:
        /* <DEDUP_REMOVED lines=16> */
.L_x_2543:
[----:B------:R-:W-:Y:S05]  /*ac80*/  BSYNC B0 ;  /* 0x0000000000007941 */ /* 0x000fea0003800000 */
.L_x_2542:
[----:B------:R-:W-:Y:S05]  /*ac90*/  BRA.DIV ~URZ, `(.L_x_2544) ;  /* 0x00001ce27f007947 */ /* 0x000fea000b800000 */
[----:B---3--:R3:W2:Y:S04]  /*aca0*/  SHFL.IDX PT, R9, R8, 0x1, 0x181f ;  /* 0x00381f0008097f89 */ /* 0x0086a800000e0000 */
[----:B-1----:R3:W1:Y:S02]  /*acb0*/  SHFL.IDX PT, R2, R4, 0x1, 0x181f ;  /* 0x00381f0004027f89 */ /* 0x00266400000e0000 */
.L_x_2593:
        /* <DEDUP_REMOVED lines=16> */
.L_x_2546:
[----:B------:R-:W-:Y:S05]  /*adc0*/  BSYNC B0 ;  /* 0x0000000000007941 */ /* 0x000fea0003800000 */
.L_x_2545:
[----:B------:R-:W-:Y:S05]  /*add0*/  BRA.DIV ~URZ, `(.L_x_2547) ;  /* 0x00001c727f007947 */ /* 0x000fea000b800000 */
[----:B--2---:R2:W3:Y:S02]  /*ade0*/  SHFL.IDX PT, R9, R8, 0x2, 0x181f ;  /* 0x00581f0008097f89 */ /* 0x0044e400000e0000 */
.L_x_2594:
[----:B------:R-:W-:Y:S05]  /*adf0*/  BRA.DIV ~URZ, `(.L_x_2548) ;  /* 0x00001cc27f007947 */ /* 0x000fea000b800000 */
[----:B-1----:R1:W2:Y:S02]  /*ae00*/  SHFL.IDX PT, R2, R4, 0x2, 0x181f ;  /* 0x00581f0004027f89 */ /* 0x0022a400000e0000 */
.L_x_2595:
        /* <DEDUP_REMOVED lines=16> */
.L_x_2550:
[----:B------:R-:W-:Y:S05]  /*af10*/  BSYNC B0 ;  /* 0x0000000000007941 */ /* 0x000fea0003800000 */
.L_x_2549:
[----:B------:R-:W-:Y:S05]  /*af20*/  BRA.DIV ~URZ, `(.L_x_2551) ;  /* 0x00001c027f007947 */ /* 0x000fea000b800000 */
[----:B--23--:R-:W2:Y:S04]  /*af30*/  SHFL.IDX PT, R8, R8, 0x3, 0x181f ;  /* 0x00781f0008087f89 */ /* 0x00cea800000e0000 */
[----:B-1--4-:R-:W1:Y:S02]  /*af40*/  SHFL.IDX PT, R4, R4, 0x3, 0x181f ;  /* 0x00781f0004047f89 */ /* 0x012e6400000e0000 */
.L_x_2596:
        /* <DEDUP_REMOVED lines=15> */
.L_x_2531:
[----:B------:R-:W-:Y:S05]  /*b040*/  BSYNC B1 ;  /* 0x0000000000017941 */ /* 0x000fea0003800000 */
.L_x_2515:
[----:B------:R-:W-:-:S13]  /*b050*/  ISETP.NE.AND P0, PT, R211, RZ, PT ;  /* 0x000000ffd300720c */ /* 0x000fda0003f05270 */
[----:B------:R-:W-:Y:S01]  /*b060*/  @P0 WARPSYNC 0xffffffff ;  /* 0xffffffff00000948 */ /* 0x000fe20003800000 */
[----:B------:R-:W-:Y:S06]  /*b070*/  @P0 BAR.SYNC.DEFER_BLOCKING 0x5, 0x100 ;  /* 0x0144000000000b1d */ /* 0x000fec0000010000 */
[----:B------:R-:W4:Y:S04]  /*b080*/  @P0 LDS.128 R192, [0x18100] ;  /* 0x01810000ffc00984 */ /* 0x000f280000000c00 */
[----:B------:R-:W-:Y:S06]  /*b090*/  @P0 BAR.ARV 0x4, 0x100 ;  /* 0x0104000000000b1d */ /* 0x000fec0000002000 */
[----:B------:R-:W-:Y:S05]  /*b0a0*/  @P0 BRA `(.L_x_2552) ;  /* 0x00000a5000000947 */ /* 0x000fea0003800000 */
[----:B-1-3--:R-:W-:Y:S01]  /*b0b0*/  LOP3.LUT R3, R201, 0x1f, RZ, 0xc0, !PT ;  /* 0x0000001fc9037812 */ /* 0x00afe200078ec0ff */
[----:B--2---:R-:W-:-:S03]  /*b0c0*/  IMAD.MOV.U32 R8, RZ, RZ, RZ ;  /* 0x000000ffff087224 */ /* 0x004fc600078e00ff */
[----:B------:R-:W-:Y:S01]  /*b0d0*/  ISETP.NE.AND P5, PT, R3, 0x1f, PT ;  /* 0x0000001f0300780c */ /* 0x000fe20003fa5270 */
[----:B------:R-:W-:Y:S10]  /*b0e0*/  BRA.DIV ~URZ, `(.L_x_2553) ;  /* 0x00001b127f007947 */ /* 0x000ff4000b800000 */
[----:B------:R1:W2:Y:S02]  /*b0f0*/  SHFL.IDX PT, R4, R0, RZ, 0x1f ;  /* 0x00001fff00047589 */ /* 0x0002a400000e0000 */
.L_x_2597:
[----:B------:R-:W-:Y:S05]  /*b100*/  BRA.DIV ~URZ, `(.L_x_2554) ;  /* 0x00001b627f007947 */ /* 0x000fea000b800000 */
[----:B-1----:R-:W1:Y:S02]  /*b110*/  SHFL.IDX PT, R0, R0, 0x1, 0x1f ;  /* 0x00201f0000007f89 */ /* 0x002e6400000e0000 */
.L_x_2598:
[----:B----4-:R-:W-:Y:S02]  /*b120*/  IMAD.IADD R6, R195, 0x1, R3 ;  /* 0x00000001c3067824 */ /* 0x010fe400078e0203 */
        /* <DEDUP_REMOVED lines=17> */
.L_x_2599:
        /* <DEDUP_REMOVED lines=16> */
.L_x_2600:
[----:B----4-:R-:W-:Y:S01]  /*b340*/  IMAD R2, R2, c[0x0][0x538], RZ ;  /* 0x00014e0002027a24 */ /* 0x010fe200078e02ff */
[----:B------:R-:W-:Y:S04]  /*b350*/  BSSY B1, `(.L_x_2557) ;  /* 0x0000075000017945 */ /* 0x000fe80003800000 */
[----:B-1----:R-:W-:-:S04]  /*b360*/  IADD3 R192, R2, R0, RZ ;  /* 0x0000000002c07210 */ /* 0x002fc80007ffe0ff */
[----:B--2---:R-:W-:-:S13]  /*b370*/  ISETP.GT.AND P6, PT, R192, R4, PT ;  /* 0x00000004c000720c */ /* 0x004fda0003fc4270 */
[----:B------:R-:W-:Y:S05]  /*b380*/  @P6 BRA `(.L_x_2558) ;  /* 0x0000023000006947 */ /* 0x000fea0003800000 */
.L_x_2562:
[----:B------:R-:W-:-:S04]  /*b390*/  IADD3 R195, R195, 0x1f, RZ ;  /* 0x0000001fc3c37810 */ /* 0x000fc80007ffe0ff */
[----:B------:R-:W-:-:S13]  /*b3a0*/  ISETP.GE.AND P6, PT, R195, c[0x0][0x53c], PT ;  /* 0x00014f00c3007a0c */ /* 0x000fda0003fc6270 */
[----:B------:R-:W-:Y:S05]  /*b3b0*/  @P6 BRA `(.L_x_2559) ;  /* 0x000006a000006947 */ /* 0x000fea0003800000 */
[----:B------:R-:W-:Y:S01]  /*b3c0*/  IADD3 R5, R195, R3, RZ ;  /* 0x00000003c3057210 */ /* 0x000fe20007ffe0ff */
[----:B------:R-:W-:-:S03]  /*b3d0*/  CS2R R8, SRZ ;  /* 0x0000000000087805 */ /* 0x000fc6000001ff00 */
[----:B------:R-:W-:-:S13]  /*b3e0*/  ISETP.GE.OR P6, PT, R5, c[0x0][0x53c], !P5 ;  /* 0x00014f0005007a0c */ /* 0x000fda0006fc6670 */
[----:B------:R-:W-:Y:S02]  /*b3f0*/  @!P6 MOV R2, 0x4 ;  /* 0x000000040002e802 */ /* 0x000fe40000000f00 */
[----:B------:R-:W-:-:S03]  /*b400*/  @!P6 MOV R0, 0x4 ;  /* 0x000000040000e802 */ /* 0x000fc60000000f00 */
[----:B------:R-:W-:-:S04]  /*b410*/  @!P6 IMAD.WIDE R6, R5, R2, c[0x0][0x580] ;  /* 0x000160000506e625 */ /* 0x000fc800078e0202 */
[----:B---3--:R-:W-:Y:S01]  /*b420*/  @!P6 IMAD.WIDE R10, R5, R0, c[0x0][0x578] ;  /* 0x00015e00050ae625 */ /* 0x008fe200078e0200 */
[----:B------:R-:W2:Y:S04]  /*b430*/  @!P6 LDG.E R9, [R6.64] ;  /* 0x000000060609e981 */ /* 0x000ea8000c1e1900 */
[----:B------:R-:W2:Y:S02]  /*b440*/  @!P6 LDG.E R8, [R10.64] ;  /* 0x000000060a08e981 */ /* 0x000ea4000c1e1900 */
[----:B--2---:R-:W-:Y:S01]  /*b450*/  IMAD R0, R8, R9, RZ ;  /* 0x0000000908007224 */ /* 0x004fe200078e02ff */
[----:B------:R-:W-:Y:S05]  /*b460*/  BRA.DIV ~URZ, `(.L_x_2560) ;  /* 0x00001a727f007947 */ /* 0x000fea000b800000 */
[----:B------:R1:W2:Y:S02]  /*b470*/  SHFL.UP PT, R2, R0, 0x1, RZ ;  /* 0x0420000000027989 */ /* 0x0002a400000e00ff */
.L_x_2601:
        /* <DEDUP_REMOVED lines=16> */
.L_x_2602:
[----:B--2---:R-:W-:-:S05]  /*b580*/  IMAD R2, R2, c[0x0][0x538], RZ ;  /* 0x00014e0002027a24 */ /* 0x004fca00078e02ff */
[----:B------:R-:W-:-:S04]  /*b590*/  IADD3 R192, R2, R192, RZ ;  /* 0x000000c002c07210 */ /* 0x000fc80007ffe0ff */
[----:B------:R-:W-:-:S13]  /*b5a0*/  ISETP.GT.AND P6, PT, R192, R4, PT ;  /* 0x00000004c000720c */ /* 0x000fda0003fc4270 */
[----:B-1----:R-:W-:Y:S05]  /*b5b0*/  @!P6 BRA `(.L_x_2562) ;  /* 0xfffffdd00000e947 */ /* 0x002fea000383ffff */
.L_x_2558:
[----:B------:R-:W-:-:S05]  /*b5c0*/  IADD3 R192, -R2, R192, RZ ;  /* 0x000000c002c07210 */ /* 0x000fca0007ffe1ff */
[----:B------:R-:W-:-:S05]  /*b5d0*/  IMAD R0, R11, c[0x0][0x538], R192 ;  /* 0x00014e000b007a24 */ /* 0x000fca00078e02c0 */
[----:B------:R-:W-:Y:S01]  /*b5e0*/  ISETP.GT.AND P0, PT, R0, R4, PT ;  /* 0x000000040000720c */ /* 0x000fe20003f04270 */
[----:B------:R-:W-:-:S12]  /*b5f0*/  BRA.DIV ~URZ, `(.L_x_2563) ;  /* 0x00001b027f007947 */ /* 0x000fd8000b800000 */
[----:B------:R-:W-:-:S04]  /*b600*/  VOTE.ANY R10, PT, !P0 ;  /* 0x00000000000a7806 */ /* 0x000fc800040e0100 */
.L_x_2603:
[----:B------:R1:W2:Y:S01]  /*b610*/  POPC R0, R10 ;  /* 0x0000000a00007309 */ /* 0x0002a20000000000 */
[----:B------:R-:W-:Y:S05]  /*b620*/  BRA.DIV ~URZ, `(.L_x_2564) ;  /* 0x00001b127f007947 */ /* 0x000fea000b800000 */
[----:B--2---:R2:W4:Y:S04]  /*b630*/  SHFL.IDX PT, R9, R9, R0, 0x1f ;  /* 0x00001f0009097589 */ /* 0x00452800000e0000 */
[----:B------:R2:W1:Y:S02]  /*b640*/  SHFL.IDX PT, R8, R8, R0, 0x1f ;  /* 0x00001f0008087589 */ /* 0x00046400000e0000 */
.L_x_2604:
[----:B------:R-:W-:Y:S01]  /*b650*/  ISETP.NE.AND P0, PT, R10, RZ, PT ;  /* 0x000000ff0a00720c */ /* 0x000fe20003f05270 */
[----:B------:R-:W-:-:S12]  /*b660*/  BSSY B0, `(.L_x_2565) ;  /* 0x0000005000007945 */ /* 0x000fd80003800000 */
[----:B------:R-:W-:Y:S05]  /*b670*/  @!P0 BRA `(.L_x_2566) ;  /* 0x0000003000008947 */ /* 0x000fea0003800000 */
[----:B------:R-:W-:Y:S01]  /*b680*/  IADD3 R6, R0, -0x1, RZ ;  /* 0xffffffff00067810 */ /* 0x000fe20007ffe0ff */
[----:B------:R-:W-:Y:S05]  /*b690*/  BRA.DIV ~URZ, `(.L_x_2567) ;  /* 0x00001b727f007947 */ /* 0x000fea000b800000 */
[----:B------:R2:W3:Y:S02]  /*b6a0*/  SHFL.IDX PT, R12, R11, R6, 0x1f ;  /* 0x00001f060b0c7589 */ /* 0x0004e400000e0000 */
.L_x_2566:
[----:B------:R-:W-:Y:S05]  /*b6b0*/  BSYNC B0 ;  /* 0x0000000000007941 */ /* 0x000fea0003800000 */
.L_x_2565:
[-C--:B----4-:R-:W-:Y:S01]  /*b6c0*/  IABS R2, R9.reuse ;  /* 0x0000000900027213 */ /* 0x090fe20000000000 */
[----:B---3--:R-:W-:Y:S01]  /*b6d0*/  IMAD R192, R12, c[0x0][0x538], R192 ;  /* 0x00014e000cc07a24 */ /* 0x008fe200078e02c0 */
[----:B-1----:R-:W-:Y:S02]  /*b6e0*/  IABS R10, R8 ;  /* 0x00000008000a7213 */ /* 0x002fe40000000000 */
[----:B------:R-:W1:Y:S01]  /*b6f0*/  I2F.RP R5, R2 ;  /* 0x0000000200057306 */ /* 0x000e620000209400 */
[----:B------:R-:W-:Y:S01]  /*b700*/  IMAD.IADD R193, R4, 0x1, -R192 ;  /* 0x0000000104c17824 */ /* 0x000fe200078e0ac0 */
[----:B--2---:R-:W-:Y:S01]  /*b710*/  IABS R6, R9 ;  /* 0x0000000900067213 */ /* 0x004fe20000000000 */
[----:B------:R-:W-:Y:S01]  /*b720*/  IMAD.MOV.U32 R4, RZ, RZ, RZ ;  /* 0x000000ffff047224 */ /* 0x000fe200078e00ff */
[----:B------:R-:W-:Y:S02]  /*b730*/  IADD3 R195, R0, R195, RZ ;  /* 0x000000c300c37210 */ /* 0x000fe40007ffe0ff */
[----:B------:R-:W-:Y:S01]  /*b740*/  IABS R7, R193 ;  /* 0x000000c100077213 */ /* 0x000fe20000000000 */
[----:B------:R-:W-:Y:S01]  /*b750*/  IMAD.MOV R6, RZ, RZ, -R6 ;  /* 0x000000ffff067224 */ /* 0x000fe200078e0a06 */
[----:B------:R-:W2:Y:S08]  /*b760*/  I2F.RP R12, R10 ;  /* 0x0000000a000c7306 */ /* 0x000eb00000209400 */
[----:B-1----:R-:W1:Y:S08]  /*b770*/  MUFU.RCP R5, R5 ;  /* 0x0000000500057308 */ /* 0x002e700000001000 */
[----:B--2---:R-:W2:Y:S01]  /*b780*/  MUFU.RCP R12, R12 ;  /* 0x0000000c000c7308 */ /* 0x004ea20000001000 */
[----:B-1----:R-:W-:-:S07]  /*b790*/  IADD3 R5, R5, 0xffffffe, RZ ;  /* 0x0ffffffe05057810 */ /* 0x002fce0007ffe0ff */
[----:B------:R-:W1:Y:S01]  /*b7a0*/  F2I.FTZ.U32.TRUNC.NTZ R5, R5 ;  /* 0x0000000500057305 */ /* 0x000e62000021f000 */
[----:B--2---:R-:W-:-:S07]  /*b7b0*/  IADD3 R12, R12, 0xffffffe, RZ ;  /* 0x0ffffffe0c0c7810 */ /* 0x004fce0007ffe0ff */
[----:B------:R2:W3:Y:S01]  /*b7c0*/  F2I.FTZ.U32.TRUNC.NTZ R13, R12 ;  /* 0x0000000c000d7305 */ /* 0x0004e2000021f000 */
[----:B-1----:R-:W-:-:S04]  /*b7d0*/  IMAD.MOV R11, RZ, RZ, -R5 ;  /* 0x000000ffff0b7224 */ /* 0x002fc800078e0a05 */
[----:B------:R-:W-:-:S04]  /*b7e0*/  IMAD R11, R11, R2, RZ ;  /* 0x000000020b0b7224 */ /* 0x000fc800078e02ff */
[----:B------:R-:W-:-:S04]  /*b7f0*/  IMAD.HI.U32 R11, R5, R11, R4 ;  /* 0x0000000b050b7227 */ /* 0x000fc800078e0004 */
[----:B--2---:R-:W-:Y:S02]  /*b800*/  IMAD.MOV.U32 R12, RZ, RZ, RZ ;  /* 0x000000ffff0c7224 */ /* 0x004fe400078e00ff */
[----:B------:R-:W-:-:S04]  /*b810*/  IMAD.HI.U32 R5, R11, R7, RZ ;  /* 0x000000070b057227 */ /* 0x000fc800078e00ff */
[----:B------:R-:W-:-:S05]  /*b820*/  IMAD R6, R5, R6, R7 ;  /* 0x0000000605067224 */ /* 0x000fca00078e0207 */
[----:B------:R-:W-:-:S13]  /*b830*/  ISETP.GT.U32.AND P1, PT, R2, R6, PT ;  /* 0x000000060200720c */ /* 0x000fda0003f24070 */
[----:B------:R-:W-:Y:S01]  /*b840*/  @!P1 IMAD.IADD R6, R6, 0x1, -R2 ;  /* 0x0000000106069824 */ /* 0x000fe200078e0a02 */
[----:B------:R-:W-:Y:S02]  /*b850*/  @!P1 IADD3 R5, R5, 0x1, RZ ;  /* 0x0000000105059810 */ /* 0x000fe40007ffe0ff */
[----:B------:R-:W-:Y:S02]  /*b860*/  ISETP.NE.AND P1, PT, R9, RZ, PT ;  /* 0x000000ff0900720c */ /* 0x000fe40003f25270 */
[----:B------:R-:W-:Y:S02]  /*b870*/  ISETP.GE.U32.AND P2, PT, R6, R2, PT ;  /* 0x000000020600720c */ /* 0x000fe40003f46070 */
[----:B------:R-:W-:Y:S02]  /*b880*/  LOP3.LUT R2, R193, R9, RZ, 0x3c, !PT ;  /* 0x00000009c1027212 */ /* 0x000fe400078e3cff */
[----:B---3--:R-:W-:Y:S02]  /*b890*/  IADD3 R6, RZ, -R13, RZ ;  /* 0x8000000dff067210 */ /* 0x008fe40007ffe0ff */
[----:B------:R-:W-:-:S02]  /*b8a0*/  ISETP.GE.AND P0, PT, R2, RZ, PT ;  /* 0x000000ff0200720c */ /* 0x000fc40003f06270 */
        /* <DEDUP_REMOVED lines=27> */
.L_x_2559:
[----:B------:R-:W-:Y:S01]  /*ba60*/  IMAD.MOV.U32 R192, RZ, RZ, R4 ;  /* 0x000000ffffc07224 */ /* 0x000fe200078e0004 */
[----:B------:R-:W-:Y:S01]  /*ba70*/  MOV R194, RZ ;  /* 0x000000ff00c27202 */ /* 0x000fe20000000f00 */
[----:B------:R-:W-:Y:S01]  /*ba80*/  IMAD.MOV.U32 R193, RZ, RZ, RZ ;  /* 0x000000ffffc17224 */ /* 0x000fe200078e00ff */
[----:B------:R-:W-:Y:S02]  /*ba90*/  MOV R195, c[0x0][0x53c] ;  /* 0x00014f0000c37a02 */ /* 0x000fe40000000f00 */
.L_x_2568:
[----:B------:R-:W-:Y:S05]  /*baa0*/  BSYNC B1 ;  /* 0x0000000000017941 */ /* 0x000fea0003800000 */
.L_x_2557:
[----:B------:R-:W-:Y:S01]  /*bab0*/  WARPSYNC 0xffffffff ;  /* 0xffffffff00007948 */ /* 0x000fe20003800000 */
[----:B------:R-:W-:Y:S01]  /*bac0*/  BAR.SYNC.DEFER_BLOCKING 0x4, 0x100 ;  /* 0x0104000000007b1d */ /* 0x000fe20000010000 */
[----:B------:R-:W-:-:S13]  /*bad0*/  ISETP.NE.AND P0, PT, R3, RZ, PT ;  /* 0x000000ff0300720c */ /* 0x000fda0003f05270 */
[----:B------:R1:W-:Y:S04]  /*bae0*/  @!P0 STS.128 [0x18100], R192 ;  /* 0x018100c0ff008388 */ /* 0x0003e80000000c00 */
[----:B------:R-:W-:Y:S06]  /*baf0*/  BAR.ARV 0x5, 0x100 ;  /* 0x0144000000007b1d */ /* 0x000fec0000002000 */
.L_x_2552:
[----:B----4-:R-:W-:-:S13]  /*bb00*/  ISETP.GE.AND P0, PT, R195, c[0x0][0x53c], PT ;  /* 0x00014f00c3007a0c */ /* 0x010fda0003f06270 */
[----:B-123--:R-:W-:Y:S01]  /*bb10*/  @P0 CALL.REL.NOINC `(.L_x_2569) ;  /* 0x0000001000000944 */ /* 0x00efe20003c00000 */
[----:B------:R-:W-:Y:S05]  /*bb20*/  BRA `(.L_x_2570) ;  /* 0xffff58d000007947 */ /* 0x000fea000383ffff */
.L_x_2569:
[----:B------:R-:W-:Y:S05]  /*bb30*/  EXIT ;  /* 0x000000000000794d */ /* 0x000fea0003800000 */
.L_x_2481:
[----:B------:R-:W-:Y:S01]  /*bb40*/  IMAD.MOV.U32 R11, RZ, RZ, R9 ;  /* 0x000000ffff0b7224 */ /* 0x000fe200078e0009 */
[----:B------:R-:W-:Y:S02]  /*bb50*/  MOV R5, 0x1 ;  /* 0x0000000100057802 */ /* 0x000fe40000000f00 */
[----:B------:R-:W-:Y:S02]  /*bb60*/  MOV R2, 0xbb80 ;  /* 0x0000bb8000027802 */ /* 0x000fe40000000f00 */
[----:B------:R-:W-:Y:S05]  /*bb70*/  CALL.REL.NOINC `($__internal_54_$__cuda_sm70_shflsync_up_p) ;  /* 0x0000179000007944 */ /* 0x000fea0003c00000 */
[----:B--2---:R-:W-:Y:S01]  /*bb80*/  MOV R2, R5 ;  /* 0x0000000500027202 */ /* 0x004fe20000000f00 */
[----:B-1----:R-:W-:Y:S05]  /*bb90*/  BRA `(.L_x_2571) ;  /* 0xffff48d000007947 */ /* 0x002fea000383ffff */
.L_x_2482:
[----:B------:R-:W-:Y:S01]  /*bba0*/  IMAD.MOV.U32 R11, RZ, RZ, R9 ;  /* 0x000000ffff0b7224 */ /* 0x000fe200078e0009 */
[----:B------:R-:W-:Y:S02]  /*bbb0*/  MOV R5, 0x2 ;  /* 0x0000000200057802 */ /* 0x000fe40000000f00 */
[----:B------:R-:W-:Y:S02]  /*bbc0*/  MOV R2, 0xbbe0 ;  /* 0x0000bbe000027802 */ /* 0x000fe40000000f00 */
[----:B------:R-:W-:Y:S05]  /*bbd0*/  CALL.REL.NOINC `($__internal_54_$__cuda_sm70_shflsync_up_p) ;  /* 0x0000173000007944 */ /* 0x000fea0003c00000 */
[----:B--2---:R-:W-:Y:S02]  /*bbe0*/  SEL R5, R5, RZ, P4 ;  /* 0x000000ff05057207 */ /* 0x004fe40002000000 */
[----:B------:R-:W-:-:S03]  /*bbf0*/  MOV R2, 0xbc40 ;  /* 0x0000bc4000027802 */ /* 0x000fc60000000f00 */
[----:B------:R-:W-:Y:S01]  /*bc00*/  IMAD.IADD R9, R9, 0x1, R5 ;  /* 0x0000000109097824 */ /* 0x000fe200078e0205 */
[----:B------:R-:W-:-:S03]  /*bc10*/  MOV R5, 0x4 ;  /* 0x0000000400057802 */ /* 0x000fc60000000f00 */
[----:B-1----:R-:W-:Y:S02]  /*bc20*/  IMAD.MOV.U32 R11, RZ, RZ, R9 ;  /* 0x000000ffff0b7224 */ /* 0x002fe400078e0009 */
        /* <DEDUP_REMOVED lines=13> */
[----:B--2---:R-:W-:Y:S01]  /*bd00*/  SEL R5, R5, RZ, P1 ;  /* 0x000000ff05057207 */ /* 0x004fe20000800000 */
[----:B------:R-:W-:Y:S01]  /*bd10*/  IMAD.MOV.U32 R6, RZ, RZ, 0x1f ;  /* 0x0000001fff067424 */ /* 0x000fe200078e00ff */
[----:B------:R-:W-:-:S03]  /*bd20*/  MOV R2, 0xbd70 ;  /* 0x0000bd7000027802 */ /* 0x000fc60000000f00 */
[----:B------:R-:W-:Y:S01]  /*bd30*/  IMAD.IADD R9, R9, 0x1, R5 ;  /* 0x0000000109097824 */ /* 0x000fe200078e0205 */
[----:B------:R-:W-:-:S03]  /*bd40*/  MOV R5, 0x1f ;  /* 0x0000001f00057802 */ /* 0x000fc60000000f00 */
[----:B------:R-:W-:Y:S02]  /*bd50*/  IMAD.MOV.U32 R7, RZ, RZ, R9 ;  /* 0x000000ffff077224 */ /* 0x000fe400078e0009 */
[----:B-1----:R-:W-:Y:S05]  /*bd60*/  CALL.REL.NOINC `($__internal_53_$__cuda_sm70_shflsync_idx_p) ;  /* 0x0000155000007944 */ /* 0x002fea0003c00000 */
[----:B------:R-:W-:Y:S05]  /*bd70*/  BRA `(.L_x_2572) ;  /* 0xffff47f000007947 */ /* 0x000fea000383ffff */
.L_x_2484:
[----:B------:R-:W-:Y:S02]  /*bd80*/  SEL R2, RZ, 0x1, P0 ;  /* 0x00000001ff027807 */ /* 0x000fe40000000000 */
[----:B------:R-:W-:Y:S02]  /*bd90*/  MOV R0, 0xbdb0 ;  /* 0x0000bdb000007802 */ /* 0x000fe40000000f00 */
[----:B------:R-:W-:Y:S05]  /*bda0*/  CALL.REL.NOINC `($__internal_55_$__cuda_sm70_votesync_ballot) ;  /* 0x000015b000007944 */ /* 0x000fea0003c00000 */
[----:B------:R-:W-:Y:S05]  /*bdb0*/  BRA `(.L_x_2573) ;  /* 0xffff484000007947 */ /* 0x000fea000383ffff */
.L_x_2485:
[----:B------:R-:W-:Y:S01]  /*bdc0*/  IMAD.MOV.U32 R7, RZ, RZ, R8 ;  /* 0x000000ffff077224 */ /* 0x000fe200078e0008 */
[----:B--2---:R-:W-:Y:S01]  /*bdd0*/  MOV R6, R0 ;  /* 0x0000000000067202 */ /* 0x004fe20000000f00 */
[----:B------:R-:W-:Y:S01]  /*bde0*/  IMAD.MOV.U32 R5, RZ, RZ, 0x1f ;  /* 0x0000001fff057424 */ /* 0x000fe200078e00ff */
[----:B------:R-:W-:Y:S02]  /*bdf0*/  MOV R2, 0xbe10 ;  /* 0x0000be1000027802 */ /* 0x000fe40000000f00 */
[----:B-1----:R-:W-:Y:S05]  /*be00*/  CALL.REL.NOINC `($__internal_53_$__cuda_sm70_shflsync_idx_p) ;  /* 0x000014b000007944 */ /* 0x002fea0003c00000 */
[----:B------:R-:W-:Y:S01]  /*be10*/  IMAD.MOV.U32 R8, RZ, RZ, R5 ;  /* 0x000000ffff087224 */ /* 0x000fe200078e0005 */
[----:B------:R-:W-:Y:S01]  /*be20*/  MOV R7, R4 ;  /* 0x0000000400077202 */ /* 0x000fe20000000f00 */
[----:B------:R-:W-:Y:S01]  /*be30*/  IMAD.MOV.U32 R11, RZ, RZ, RZ ;  /* 0x000000ffff0b7224 */ /* 0x000fe200078e00ff */
[----:B------:R-:W-:Y:S01]  /*be40*/  MOV R6, R0 ;  /* 0x0000000000067202 */ /* 0x000fe20000000f00 */
[----:B------:R-:W-:Y:S01]  /*be50*/  IMAD.MOV.U32 R5, RZ, RZ, 0x1f ;  /* 0x0000001fff057424 */ /* 0x000fe200078e00ff */
[----:B------:R-:W-:-:S02]  /*be60*/  MOV R2, 0xbe80 ;  /* 0x0000be8000027802 */ /* 0x000fc40000000f00 */
[----:B------:R-:W-:Y:S05]  /*be70*/  CALL.REL.NOINC `($__internal_53_$__cuda_sm70_shflsync_idx_p) ;  /* 0x0000144000007944 */ /* 0x000fea0003c00000 */
[----:B------:R-:W-:Y:S01]  /*be80*/  MOV R4, R5 ;  /* 0x0000000500047202 */ /* 0x000fe20000000f00 */
[----:B------:R-:W-:Y:S05]  /*be90*/  BRA `(.L_x_2574) ;  /* 0xffff47b000007947 */ /* 0x000fea000383ffff */
.L_x_2488:
[----:B------:R-:W-:Y:S01]  /*bea0*/  IMAD.MOV.U32 R7, RZ, RZ, R9 ;  /* 0x000000ffff077224 */ /* 0x000fe200078e0009 */
[----:B------:R-:W-:-:S02]  /*beb0*/  MOV R5, 0x1f ;  /* 0x0000001f00057802 */ /* 0x000fc40000000f00 */
[----:B------:R-:W-:Y:S02]  /*bec0*/  MOV R2, 0xbee0 ;  /* 0x0000bee000027802 */ /* 0x000fe40000000f00 */
[----:B-1234-:R-:W-:Y:S05]  /*bed0*/  CALL.REL.NOINC `($__internal_53_$__cuda_sm70_shflsync_idx_p) ;  /* 0x000013e000007944 */ /* 0x01efea0003c00000 */
[----:B------:R-:W-:Y:S01]  /*bee0*/  MOV R11, R5 ;  /* 0x00000005000b7202 */ /* 0x000fe20000000f00 */
[----:B------:R-:W-:Y:S05]  /*bef0*/  BRA `(.L_x_2487) ;  /* 0xffff47b000007947 */ /* 0x000fea000383ffff */
.L_x_2496:
[----:B------:R-:W-:Y:S01]  /*bf00*/  IMAD.MOV.U32 R7, RZ, RZ, R12 ;  /* 0x000000ffff077224 */ /* 0x000fe200078e000c */
[----:B------:R-:W-:Y:S01]  /*bf10*/  MOV R6, RZ ;  /* 0x000000ff00067202 */ /* 0x000fe20000000f00 */
[----:B------:R-:W-:Y:S01]  /*bf20*/  IMAD.MOV.U32 R5, RZ, RZ, 0x181f ;  /* 0x0000181fff057424 */ /* 0x000fe200078e00ff */
[----:B------:R-:W-:Y:S02]  /*bf30*/  MOV R2, 0xbf50 ;  /* 0x0000bf5000027802 */ /* 0x000fe40000000f00 */
[----:B------:R-:W-:Y:S05]  /*bf40*/  CALL.REL.NOINC `($__internal_53_$__cuda_sm70_shflsync_idx_p) ;  /* 0x0000137000007944 */ /* 0x000fea0003c00000 */
[----:B------:R-:W-:Y:S01]  /*bf50*/  MOV R14, R5 ;  /* 0x00000005000e7202 */ /* 0x000fe20000000f00 */
[----:B------:R-:W-:Y:S05]  /*bf60*/  BRA `(.L_x_2575) ;  /* 0xffff634000007947 */ /* 0x000fea000383ffff */
.L_x_2497:
[----:B------:R-:W-:Y:S01]  /*bf70*/  IMAD.MOV.U32 R7, RZ, RZ, R13 ;  /* 0x000000ffff077224 */ /* 0x000fe200078e000d */
[----:B------:R-:W-:Y:S01]  /*bf80*/  MOV R6, RZ ;  /* 0x000000ff00067202 */ /* 0x000fe20000000f00 */
[----:B------:R-:W-:Y:S01]  /*bf90*/  IMAD.MOV.U32 R5, RZ, RZ, 0x181f ;  /* 0x0000181fff057424 */ /* 0x000fe200078e00ff */
[----:B------:R-:W-:Y:S02]  /*bfa0*/  MOV R2, 0xbfc0 ;  /* 0x0000bfc000027802 */ /* 0x000fe40000000f00 */
[----:B-12---:R-:W-:Y:S05]  /*bfb0*/  CALL.REL.NOINC `($__internal_53_$__cuda_sm70_shflsync_idx_p) ;  /* 0x0000130000007944 */ /* 0x006fea0003c00000 */
[----:B------:R-:W-:Y:S01]  /*bfc0*/  MOV R2, R5 ;  /* 0x0000000500027202 */ /* 0x000fe20000000f00 */
[----:B------:R-:W-:Y:S05]  /*bfd0*/  BRA `(.L_x_2576) ;  /* 0xffff62f000007947 */ /* 0x000fea000383ffff */
.L_x_2500:
[----:B--2---:R-:W-:Y:S01]  /*bfe0*/  IMAD.MOV.U32 R7, RZ, RZ, R12 ;  /* 0x000000ffff077224 */ /* 0x004fe200078e000c */
[----:B------:R-:W-:Y:S01]  /*bff0*/  MOV R6, 0x1 ;  /* 0x0000000100067802 */ /* 0x000fe20000000f00 */
[----:B------:R-:W-:Y:S01]  /*c000*/  IMAD.MOV.U32 R5, RZ, RZ, 0x181f ;  /* 0x0000181fff057424 */ /* 0x000fe200078e00ff */
[----:B----4-:R-:W-:-:S02]  /*c010*/  MOV R2, 0xc030 ;  /* 0x0000c03000027802 */ /* 0x010fc40000000f00 */
[----:B-1-3--:R-:W-:Y:S05]  /*c020*/  CALL.REL.NOINC `($__internal_53_$__cuda_sm70_shflsync_idx_p) ;  /* 0x0000129000007944 */ /* 0x00afea0003c00000 */
[----:B------:R-:W-:Y:S01]  /*c030*/  IMAD.MOV.U32 R14, RZ, RZ, R5 ;  /* 0x000000ffff0e7224 */ /* 0x000fe200078e0005 */
[----:B------:R-:W-:Y:S01]  /*c040*/  MOV R6, 0x1 ;  /* 0x0000000100067802 */ /* 0x000fe20000000f00 */
[----:B------:R-:W-:Y:S01]  /*c050*/  IMAD.MOV.U32 R7, RZ, RZ, R13 ;  /* 0x000000ffff077224 */ /* 0x000fe200078e000d */
[----:B------:R-:W-:-:S02]  /*c060*/  MOV R5, 0x181f ;  /* 0x0000181f00057802 */ /* 0x000fc40000000f00 */
[----:B------:R-:W-:Y:S02]  /*c070*/  MOV R2, 0xc090 ;  /* 0x0000c09000027802 */ /* 0x000fe40000000f00 */
[----:B------:R-:W-:Y:S05]  /*c080*/  CALL.REL.NOINC `($__internal_53_$__cuda_sm70_shflsync_idx_p) ;  /* 0x0000123000007944 */ /* 0x000fea0003c00000 */
[----:B------:R-:W-:Y:S05]  /*c090*/  BRA `(.L_x_2577) ;  /* 0xffff637000007947 */ /* 0x000fea000383ffff */
.L_x_2503:
[----:B-1----:R-:W-:Y:S01]  /*c0a0*/  IMAD.MOV.U32 R7, RZ, RZ, R12 ;  /* 0x000000ffff077224 */ /* 0x002fe200078e000c */
[----:B------:R-:W-:Y:S01]  /*c0b0*/  MOV R6, 0x2 ;  /* 0x0000000200067802 */ /* 0x000fe20000000f00 */
[----:B---3--:R-:W-:Y:S01]  /*c0c0*/  IMAD.MOV.U32 R5, RZ, RZ, 0x181f ;  /* 0x0000181fff057424 */ /* 0x008fe200078e00ff */
[----:B------:R-:W-:Y:S02]  /*c0d0*/  MOV R2, 0xc0f0 ;  /* 0x0000c0f000027802 */ /* 0x000fe40000000f00 */
[----:B--2---:R-:W-:Y:S05]  /*c0e0*/  CALL.REL.NOINC `($__internal_53_$__cuda_sm70_shflsync_idx_p) ;  /* 0x000011d000007944 */ /* 0x004fea0003c00000 */
[----:B------:R-:W-:Y:S01]  /*c0f0*/  MOV R14, R5 ;  /* 0x00000005000e7202 */ /* 0x000fe20000000f00 */
[----:B------:R-:W-:Y:S05]  /*c100*/  BRA `(.L_x_2578) ;  /* 0xffff643000007947 */ /* 0x000fea000383ffff */
.L_x_2504:
[----:B------:R-:W-:Y:S01]  /*c110*/  IMAD.MOV.U32 R7, RZ, RZ, R13 ;  /* 0x000000ffff077224 */ /* 0x000fe200078e000d */
[----:B------:R-:W-:Y:S01]  /*c120*/  MOV R6, 0x2 ;  /* 0x0000000200067802 */ /* 0x000fe20000000f00 */
[----:B---3--:R-:W-:Y:S01]  /*c130*/  IMAD.MOV.U32 R5, RZ, RZ, 0x181f ;  /* 0x0000181fff057424 */ /* 0x008fe200078e00ff */
[----:B------:R-:W-:Y:S02]  /*c140*/  MOV R2, 0xc160 ;  /* 0x0000c16000027802 */ /* 0x000fe40000000f00 */
[----:B-12-4-:R-:W-:Y:S05]  /*c150*/  CALL.REL.NOINC `($__internal_53_$__cuda_sm70_shflsync_idx_p) ;  /* 0x0000116000007944 */ /* 0x016fea0003c00000 */
[----:B------:R-:W-:Y:S05]  /*c160*/  BRA `(.L_x_2579) ;  /* 0xffff63f000007947 */ /* 0x000fea000383ffff */
.L_x_2507:
[----:B-1----:R-:W-:Y:S01]  /*c170*/  IMAD.MOV.U32 R7, RZ, RZ, R12 ;  /* 0x000000ffff077224 */ /* 0x002fe200078e000c */
[----:B------:R-:W-:Y:S01]  /*c180*/  MOV R6, 0x3 ;  /* 0x0000000300067802 */ /* 0x000fe20000000f00 */
[----:B------:R-:W-:Y:S01]  /*c190*/  IMAD.MOV.U32 R5, RZ, RZ, 0x181f ;  /* 0x0000181fff057424 */ /* 0x000fe200078e00ff */
[----:B------:R-:W-:-:S02]  /*c1a0*/  MOV R2, 0xc1c0 ;  /* 0x0000c1c000027802 */ /* 0x000fc40000000f00 */
[----:B--234-:R-:W-:Y:S05]  /*c1b0*/  CALL.REL.NOINC `($__internal_53_$__cuda_sm70_shflsync_idx_p) ;  /* 0x0000110000007944 */ /* 0x01cfea0003c00000 */
[----:B------:R-:W-:Y:S01]  /*c1c0*/  IMAD.MOV.U32 R12, RZ, RZ, R5 ;  /* 0x000000ffff0c7224 */ /* 0x000fe200078e0005 */
[----:B------:R-:W-:Y:S01]  /*c1d0*/  MOV R6, 0x3 ;  /* 0x0000000300067802 */ /* 0x000fe20000000f00 */
[----:B------:R-:W-:Y:S01]  /*c1e0*/  IMAD.MOV.U32 R7, RZ, RZ, R13 ;  /* 0x000000ffff077224 */ /* 0x000fe200078e000d */
[----:B------:R-:W-:-:S02]  /*c1f0*/  MOV R5, 0x181f ;  /* 0x0000181f00057802 */ /* 0x000fc40000000f00 */
[----:B------:R-:W-:Y:S02]  /*c200*/  MOV R2, 0xc220 ;  /* 0x0000c22000027802 */ /* 0x000fe40000000f00 */
[----:B------:R-:W-:Y:S05]  /*c210*/  CALL.REL.NOINC `($__internal_53_$__cuda_sm70_shflsync_idx_p) ;  /* 0x000010a000007944 */ /* 0x000fea0003c00000 */
[----:B------:R-:W-:Y:S01]  /*c220*/  MOV R13, R5 ;  /* 0x00000005000d7202 */ /* 0x000fe20000000f00 */
[----:B------:R-:W-:Y:S05]  /*c230*/  BRA `(.L_x_2580) ;  /* 0xffff646000007947 */ /* 0x000fea000383ffff */
.L_x_2512:
[----:B------:R-:W-:Y:S01]  /*c240*/  IMAD.MOV.U32 R7, RZ, RZ, R246 ;  /* 0x000000ffff077224 */ /* 0x000fe200078e00f6 */
[----:B------:R-:W-:Y:S01]  /*c250*/  MOV R4, 0x1f ;  /* 0x0000001f00047802 */ /* 0x000fe20000000f00 */
[----:B------:R-:W-:Y:S01]  /*c260*/  IMAD.MOV.U32 R6, RZ, RZ, 0x2 ;  /* 0x00000002ff067424 */ /* 0x000fe200078e00ff */
[----:B------:R-:W-:Y:S02]  /*c270*/  MOV R2, 0xffffffff ;  /* 0xffffffff00027802 */ /* 0x000fe40000000f00 */
[----:B------:R-:W-:Y:S02]  /*c280*/  MOV R5, 0xc2a0 ;  /* 0x0000c2a000057802 */ /* 0x000fe40000000f00 */
[----:B------:R-:W-:Y:S05]  /*c290*/  CALL.REL.NOINC `($__internal_52_$__cuda_sm70_shflsync_bfly_p) ;  /* 0x00000fd000007944 */ /* 0x000fea0003c00000 */
[----:B--2---:R-:W-:Y:S01]  /*c2a0*/  FADD.FTZ R0, R246, R6 ;  /* 0x00000006f6007221 */ /* 0x004fe20000010000 */
[----:B------:R-:W-:Y:S02]  /*c2b0*/  MOV R6, 0x1 ;  /* 0x0000000100067802 */ /* 0x000fe40000000f00 */
[----:B------:R-:W-:Y:S02]  /*c2c0*/  MOV R5, 0xc2f0 ;  /* 0x0000c2f000057802 */ /* 0x000fe40000000f00 */
[----:B-1----:R-:W-:-:S02]  /*c2d0*/  MOV R7, R0 ;  /* 0x0000000000077202 */ /* 0x002fc40000000f00 */
[----:B------:R-:W-:Y:S05]  /*c2e0*/  CALL.REL.NOINC `($__internal_52_$__cuda_sm70_shflsync_bfly_p) ;  /* 0x00000f8000007944 */ /* 0x000fea0003c00000 */
[----:B--2---:R-:W-:Y:S01]  /*c2f0*/  FADD.FTZ R0, R0, R6 ;  /* 0x0000000600007221 */ /* 0x004fe20000010000 */
[----:B-1----:R-:W-:-:S02]  /*c300*/  MOV R7, R245 ;  /* 0x000000f500077202 */ /* 0x002fc40000000f00 */
[----:B------:R-:W-:Y:S02]  /*c310*/  MOV R6, 0x2 ;  /* 0x0000000200067802 */ /* 0x000fe40000000f00 */
[----:B------:R-:W-:Y:S02]  /*c320*/  MOV R5, 0xc340 ;  /* 0x0000c34000057802 */ /* 0x000fe40000000f00 */
[----:B------:R-:W-:Y:S05]  /*c330*/  CALL.REL.NOINC `($__internal_52_$__cuda_sm70_shflsync_bfly_p) ;  /* 0x00000f3000007944 */ /* 0x000fea0003c00000 */
[----:B--2---:R-:W-:Y:S01]  /*c340*/  FADD.FTZ R245, R245, R6 ;  /* 0x00000006f5f57221 */ /* 0x004fe20000010000 */
[----:B------:R-:W-:Y:S02]  /*c350*/  MOV R6, 0x1 ;  /* 0x0000000100067802 */ /* 0x000fe40000000f00 */
[----:B------:R-:W-:Y:S02]  /*c360*/  MOV R5, 0xc390 ;  /* 0x0000c39000057802 */ /* 0x000fe40000000f00 */
[----:B-1----:R-:W-:Y:S02]  /*c370*/  MOV R7, R245 ;  /* 0x000000f500077202 */ /* 0x002fe40000000f00 */
[----:B------:R-:W-:Y:S05]  /*c380*/  CALL.REL.NOINC `($__internal_52_$__cuda_sm70_shflsync_bfly_p) ;  /* 0x00000ee000007944 */ /* 0x000fea0003c00000 */
[----:B-12---:R-:W-:Y:S01]  /*c390*/  MOV R4, R6 ;  /* 0x0000000600047202 */ /* 0x006fe20000000f00 */
[----:B------:R-:W-:Y:S05]  /*c3a0*/  BRA `(.L_x_2581) ;  /* 0xffffb46000007947 */ /* 0x000fea000383ffff */
.L_x_2519:
[----:B--234-:R-:W-:Y:S01]  /*c3b0*/  IMAD.MOV.U32 R7, RZ, RZ, R4 ;  /* 0x000000ffff077224 */ /* 0x01cfe200078e0004 */
[----:B------:R-:W-:Y:S01]  /*c3c0*/  MOV R6, RZ ;  /* 0x000000ff00067202 */ /* 0x000fe20000000f00 */
[----:B------:R-:W-:Y:S01]  /*c3d0*/  IMAD.MOV.U32 R5, RZ, RZ, 0x181f ;  /* 0x0000181fff057424 */ /* 0x000fe200078e00ff */
[----:B------:R-:W-:-:S02]  /*c3e0*/  MOV R2, 0xc400 ;  /* 0x0000c40000027802 */ /* 0x000fc40000000f00 */
[----:B-1----:R-:W-:Y:S05]  /*c3f0*/  CALL.REL.NOINC `($__internal_53_$__cuda_sm70_shflsync_idx_p) ;  /* 0x00000ec000007944 */ /* 0x002fea0003c00000 */
[----:B------:R-:W-:Y:S01]  /*c400*/  MOV R57, R5 ;  /* 0x0000000500397202 */ /* 0x000fe20000000f00 */
[----:B------:R-:W-:Y:S05]  /*c410*/  BRA `(.L_x_2582) ;  /* 0xffffca9000007947 */ /* 0x000fea000383ffff */
.L_x_2520:
[----:B------:R-:W-:Y:S01]  /*c420*/  IMAD.MOV.U32 R7, RZ, RZ, R56 ;  /* 0x000000ffff077224 */ /* 0x000fe200078e0038 */
[----:B------:R-:W-:Y:S01]  /*c430*/  MOV R6, RZ ;  /* 0x000000ff00067202 */ /* 0x000fe20000000f00 */
[----:B------:R-:W-:Y:S01]  /*c440*/  IMAD.MOV.U32 R5, RZ, RZ, 0x181f ;  /* 0x0000181fff057424 */ /* 0x000fe200078e00ff */
[----:B------:R-:W-:-:S02]  /*c450*/  MOV R2, 0xc470 ;  /* 0x0000c47000027802 */ /* 0x000fc40000000f00 */
[----:B-123--:R-:W-:Y:S05]  /*c460*/  CALL.REL.NOINC `($__internal_53_$__cuda_sm70_shflsync_idx_p) ;  /* 0x00000e5000007944 */ /* 0x00efea0003c00000 */
[----:B------:R-:W-:Y:S01]  /*c470*/  MOV R2, R5 ;  /* 0x0000000500027202 */ /* 0x000fe20000000f00 */
[----:B------:R-:W-:Y:S05]  /*c480*/  BRA `(.L_x_2583) ;  /* 0xffffca4000007947 */ /* 0x000fea000383ffff */
.L_x_2523:
[----:B--2---:R-:W-:Y:S01]  /*c490*/  IMAD.MOV.U32 R7, RZ, RZ, R4 ;  /* 0x000000ffff077224 */ /* 0x004fe200078e0004 */
[----:B------:R-:W-:Y:S01]  /*c4a0*/  MOV R6, 0x1 ;  /* 0x0000000100067802 */ /* 0x000fe20000000f00 */
[----:B------:R-:W-:Y:S01]  /*c4b0*/  IMAD.MOV.U32 R5, RZ, RZ, 0x181f ;  /* 0x0000181fff057424 */ /* 0x000fe200078e00ff */
[----:B------:R-:W-:-:S02]  /*c4c0*/  MOV R2, 0xc4e0 ;  /* 0x0000c4e000027802 */ /* 0x000fc40000000f00 */
[----:B-1-34-:R-:W-:Y:S05]  /*c4d0*/  CALL.REL.NOINC `($__internal_53_$__cuda_sm70_shflsync_idx_p) ;  /* 0x00000de000007944 */ /* 0x01afea0003c00000 */
[----:B------:R-:W-:Y:S01]  /*c4e0*/  IMAD.MOV.U32 R20, RZ, RZ, R5 ;  /* 0x000000ffff147224 */ /* 0x000fe200078e0005 */
[----:B------:R-:W-:Y:S01]  /*c4f0*/  MOV R6, 0x1 ;  /* 0x0000000100067802 */ /* 0x000fe20000000f00 */
[----:B------:R-:W-:Y:S01]  /*c500*/  IMAD.MOV.U32 R7, RZ, RZ, R56 ;  /* 0x000000ffff077224 */ /* 0x000fe200078e0038 */
[----:B------:R-:W-:-:S02]  /*c510*/  MOV R5, 0x181f ;  /* 0x0000181f00057802 */ /* 0x000fc40000000f00 */
[----:B------:R-:W-:Y:S02]  /*c520*/  MOV R2, 0xc540 ;  /* 0x0000c54000027802 */ /* 0x000fe40000000f00 */
[----:B------:R-:W-:Y:S05]  /*c530*/  CALL.REL.NOINC `($__internal_53_$__cuda_sm70_shflsync_idx_p) ;  /* 0x00000d8000007944 */ /* 0x000fea0003c00000 */
[----:B------:R-:W-:Y:S05]  /*c540*/  BRA `(.L_x_2584) ;  /* 0xffffcab000007947 */ /* 0x000fea000383ffff */
.L_x_2526:
[----:B--2---:R-:W-:Y:S01]  /*c550*/  IMAD.MOV.U32 R7, RZ, RZ, R4 ;  /* 0x000000ffff077224 */ /* 0x004fe200078e0004 */
[----:B------:R-:W-:Y:S01]  /*c560*/  MOV R6, 0x2 ;  /* 0x0000000200067802 */ /* 0x000fe20000000f00 */
[----:B----4-:R-:W-:Y:S01]  /*c570*/  IMAD.MOV.U32 R5, RZ, RZ, 0x181f ;  /* 0x0000181fff057424 */ /* 0x010fe200078e00ff */
[----:B------:R-:W-:Y:S02]  /*c580*/  MOV R2, 0xc5a0 ;  /* 0x0000c5a000027802 */ /* 0x000fe40000000f00 */
[----:B-1-3--:R-:W-:Y:S05]  /*c590*/  CALL.REL.NOINC `($__internal_53_$__cuda_sm70_shflsync_idx_p) ;  /* 0x00000d2000007944 */ /* 0x00afea0003c00000 */
[----:B------:R-:W-:Y:S01]  /*c5a0*/  MOV R16, R5 ;  /* 0x0000000500107202 */ /* 0x000fe20000000f00 */
[----:B------:R-:W-:Y:S05]  /*c5b0*/  BRA `(.L_x_2585) ;  /* 0xffffcb7000007947 */ /* 0x000fea000383ffff */
.L_x_2527:
[----:B------:R-:W-:Y:S01]  /*c5c0*/  IMAD.MOV.U32 R7, RZ, RZ, R56 ;  /* 0x000000ffff077224 */ /* 0x000fe200078e0038 */
[----:B------:R-:W-:Y:S01]  /*c5d0*/  MOV R6, 0x2 ;  /* 0x0000000200067802 */ /* 0x000fe20000000f00 */
[----:B----4-:R-:W-:Y:S01]  /*c5e0*/  IMAD.MOV.U32 R5, RZ, RZ, 0x181f ;  /* 0x0000181fff057424 */ /* 0x010fe200078e00ff */
[----:B------:R-:W-:Y:S02]  /*c5f0*/  MOV R2, 0xc610 ;  /* 0x0000c61000027802 */ /* 0x000fe40000000f00 */
[----:B-123--:R-:W-:Y:S05]  /*c600*/  CALL.REL.NOINC `($__internal_53_$__cuda_sm70_shflsync_idx_p) ;  /* 0x00000cb000007944 */ /* 0x00efea0003c00000 */
[----:B------:R-:W-:Y:S05]  /*c610*/  BRA `(.L_x_2586) ;  /* 0xffffcb3000007947 */ /* 0x000fea000383ffff */
.L_x_2530:
[----:B-1----:R-:W-:Y:S01]  /*c620*/  IMAD.MOV.U32 R7, RZ, RZ, R4 ;  /* 0x000000ffff077224 */ /* 0x002fe200078e0004 */
[----:B------:R-:W-:Y:S01]  /*c630*/  MOV R6, 0x3 ;  /* 0x0000000300067802 */ /* 0x000fe20000000f00 */
[----:B--2---:R-:W-:Y:S01]  /*c640*/  IMAD.MOV.U32 R5, RZ, RZ, 0x181f ;  /* 0x0000181fff057424 */ /* 0x004fe200078e00ff */
[----:B------:R-:W-:-:S02]  /*c650*/  MOV R2, 0xc670 ;  /* 0x0000c67000027802 */ /* 0x000fc40000000f00 */
[----:B---34-:R-:W-:Y:S05]  /*c660*/  CALL.REL.NOINC `($__internal_53_$__cuda_sm70_shflsync_idx_p) ;  /* 0x00000c5000007944 */ /* 0x018fea0003c00000 */
        /* <DEDUP_REMOVED lines=8> */
.L_x_2532:
[----:B------:R-:W-:Y:S01]  /*c6f0*/  IMAD.MOV.U32 R7, RZ, RZ, R133 ;  /* 0x000000ffff077224 */ /* 0x000fe200078e0085 */
[----:B------:R-:W-:Y:S01]  /*c700*/  MOV R6, RZ ;  /* 0x000000ff00067202 */ /* 0x000fe20000000f00 */
[----:B------:R-:W-:Y:S01]  /*c710*/  IMAD.MOV.U32 R5, RZ, RZ, 0x1c1f ;  /* 0x00001c1fff057424 */ /* 0x000fe200078e00ff */
[----:B------:R-:W-:Y:S02]  /*c720*/  MOV R2, 0xc740 ;  /* 0x0000c74000027802 */ /* 0x000fe40000000f00 */
[----:B------:R-:W-:Y:S05]  /*c730*/  CALL.REL.NOINC `($__internal_53_$__cuda_sm70_shflsync_idx_p) ;  /* 0x00000b8000007944 */ /* 0x000fea0003c00000 */
[----:B------:R-:W-:Y:S01]  /*c740*/  MOV R135, R5 ;  /* 0x0000000500877202 */ /* 0x000fe20000000f00 */
[----:B------:R-:W-:Y:S05]  /*c750*/  BRA `(.L_x_2588) ;  /* 0xffffce7000007947 */ /* 0x000fea000383ffff */
.L_x_2533:
[----:B------:R-:W-:Y:S01]  /*c760*/  IMAD.MOV.U32 R7, RZ, RZ, R134 ;  /* 0x000000ffff077224 */ /* 0x000fe200078e0086 */
[----:B------:R-:W-:Y:S01]  /*c770*/  MOV R6, RZ ;  /* 0x000000ff00067202 */ /* 0x000fe20000000f00 */
[----:B------:R-:W-:Y:S01]  /*c780*/  IMAD.MOV.U32 R5, RZ, RZ, 0x1c1f ;  /* 0x00001c1fff057424 */ /* 0x000fe200078e00ff */
[----:B------:R-:W-:Y:S02]  /*c790*/  MOV R2, 0xc7b0 ;  /* 0x0000c7b000027802 */ /* 0x000fe40000000f00 */
[----:B-12---:R-:W-:Y:S05]  /*c7a0*/  CALL.REL.NOINC `($__internal_53_$__cuda_sm70_shflsync_idx_p) ;  /* 0x00000b1000007944 */ /* 0x006fea0003c00000 */
[----:B------:R-:W-:Y:S01]  /*c7b0*/  MOV R2, R5 ;  /* 0x0000000500027202 */ /* 0x000fe20000000f00 */
[----:B------:R-:W-:Y:S05]  /*c7c0*/  BRA `(.L_x_2589) ;  /* 0xffffce2000007947 */ /* 0x000fea000383ffff */
.L_x_2536:
[----:B----4-:R-:W-:Y:S01]  /*c7d0*/  IMAD.MOV.U32 R7, RZ, RZ, R133 ;  /* 0x000000ffff077224 */ /* 0x010fe200078e0085 */
[----:B------:R-:W-:Y:S01]  /*c7e0*/  MOV R6, 0x1 ;  /* 0x0000000100067802 */ /* 0x000fe20000000f00 */
[----:B------:R-:W-:Y:S01]  /*c7f0*/  IMAD.MOV.U32 R5, RZ, RZ, 0x1c1f ;  /* 0x00001c1fff057424 */ /* 0x000fe200078e00ff */
[----:B------:R-:W-:-:S02]  /*c800*/  MOV R2, 0xc820 ;  /* 0x0000c82000027802 */ /* 0x000fc40000000f00 */
[----:B-123--:R-:W-:Y:S05]  /*c810*/  CALL.REL.NOINC `($__internal_53_$__cuda_sm70_shflsync_idx_p) ;  /* 0x00000aa000007944 */ /* 0x00efea0003c00000 */
        /* <DEDUP_REMOVED lines=8> */
.L_x_2540:
[----:B------:R-:W-:Y:S01]  /*c8a0*/  IMAD.MOV.U32 R7, RZ, RZ, R8 ;  /* 0x000000ffff077224 */ /* 0x000fe200078e0008 */
[----:B------:R-:W-:Y:S01]  /*c8b0*/  MOV R6, RZ ;  /* 0x000000ff00067202 */ /* 0x000fe20000000f00 */
[----:B------:R-:W-:Y:S01]  /*c8c0*/  IMAD.MOV.U32 R5, RZ, RZ, 0x181f ;  /* 0x0000181fff057424 */ /* 0x000fe200078e00ff */
[----:B------:R-:W-:Y:S02]  /*c8d0*/  MOV R2, 0xc8f0 ;  /* 0x0000c8f000027802 */ /* 0x000fe40000000f00 */
[----:B--2---:R-:W-:Y:S05]  /*c8e0*/  CALL.REL.NOINC `($__internal_53_$__cuda_sm70_shflsync_idx_p) ;  /* 0x000009d000007944 */ /* 0x004fea0003c00000 */
[----:B------:R-:W-:Y:S01]  /*c8f0*/  MOV R9, R5 ;  /* 0x0000000500097202 */ /* 0x000fe20000000f00 */
[----:B------:R-:W-:Y:S05]  /*c900*/  BRA `(.L_x_2591) ;  /* 0xffffe25000007947 */ /* 0x000fea000383ffff */
.L_x_2541:
[----:B------:R-:W-:Y:S01]  /*c910*/  IMAD.MOV.U32 R7, RZ, RZ, R4 ;  /* 0x000000ffff077224 */ /* 0x000fe200078e0004 */
[----:B------:R-:W-:Y:S01]  /*c920*/  MOV R6, RZ ;  /* 0x000000ff00067202 */ /* 0x000fe20000000f00 */
[----:B------:R-:W-:Y:S01]  /*c930*/  IMAD.MOV.U32 R5, RZ, RZ, 0x181f ;  /* 0x0000181fff057424 */ /* 0x000fe200078e00ff */
[----:B------:R-:W-:Y:S02]  /*c940*/  MOV R2, 0xc960 ;  /* 0x0000c96000027802 */ /* 0x000fe40000000f00 */
[----:B-123--:R-:W-:Y:S05]  /*c950*/  CALL.REL.NOINC `($__internal_53_$__cuda_sm70_shflsync_idx_p) ;  /* 0x0000096000007944 */ /* 0x00efea0003c00000 */
[----:B------:R-:W-:Y:S01]  /*c960*/  MOV R2, R5 ;  /* 0x0000000500027202 */ /* 0x000fe20000000f00 */
[----:B------:R-:W-:Y:S05]  /*c970*/  BRA `(.L_x_2592) ;  /* 0xffffe20000007947 */ /* 0x000fea000383ffff */
.L_x_2544:
        /* <DEDUP_REMOVED lines=13> */
.L_x_2547:
[----:B-1----:R-:W-:Y:S01]  /*ca50*/  IMAD.MOV.U32 R7, RZ, RZ, R8 ;  /* 0x000000ffff077224 */ /* 0x002fe200078e0008 */
[----:B------:R-:W-:Y:S01]  /*ca60*/  MOV R6, 0x2 ;  /* 0x0000000200067802 */ /* 0x000fe20000000f00 */
[----:B------:R-:W-:Y:S01]  /*ca70*/  IMAD.MOV.U32 R5, RZ, RZ, 0x181f ;  /* 0x0000181fff057424 */ /* 0x000fe200078e00ff */
[----:B------:R-:W-:Y:S02]  /*ca80*/  MOV R2, 0xcaa0 ;  /* 0x0000caa000027802 */ /* 0x000fe40000000f00 */
[----:B--234-:R-:W-:Y:S05]  /*ca90*/  CALL.REL.NOINC `($__internal_53_$__cuda_sm70_shflsync_idx_p) ;  /* 0x0000082000007944 */ /* 0x01cfea0003c00000 */
[----:B------:R-:W-:Y:S01]  /*caa0*/  MOV R9, R5 ;  /* 0x0000000500097202 */ /* 0x000fe20000000f00 */
[----:B------:R-:W-:Y:S05]  /*cab0*/  BRA `(.L_x_2594) ;  /* 0xffffe33000007947 */ /* 0x000fea000383ffff */
.L_x_2548:
[----:B-1----:R-:W-:Y:S01]  /*cac0*/  IMAD.MOV.U32 R7, RZ, RZ, R4 ;  /* 0x000000ffff077224 */ /* 0x002fe200078e0004 */
[----:B------:R-:W-:Y:S01]  /*cad0*/  MOV R6, 0x2 ;  /* 0x0000000200067802 */ /* 0x000fe20000000f00 */
[----:B------:R-:W-:Y:S01]  /*cae0*/  IMAD.MOV.U32 R5, RZ, RZ, 0x181f ;  /* 0x0000181fff057424 */ /* 0x000fe200078e00ff */
[----:B------:R-:W-:Y:S02]  /*caf0*/  MOV R2, 0xcb10 ;  /* 0x0000cb1000027802 */ /* 0x000fe40000000f00 */
[----:B--234-:R-:W-:Y:S05]  /*cb00*/  CALL.REL.NOINC `($__internal_53_$__cuda_sm70_shflsync_idx_p) ;  /* 0x000007b000007944 */ /* 0x01cfea0003c00000 */
[----:B------:R-:W-:Y:S01]  /*cb10*/  MOV R2, R5 ;  /* 0x0000000500027202 */ /* 0x000fe20000000f00 */
[----:B------:R-:W-:Y:S05]  /*cb20*/  BRA `(.L_x_2595) ;  /* 0xffffe2e000007947 */ /* 0x000fea000383ffff */
.L_x_2551:
        /* <DEDUP_REMOVED lines=13> */
.L_x_2553:
[----:B----4-:R-:W-:Y:S01]  /*cc00*/  IMAD.MOV.U32 R7, RZ, RZ, R0 ;  /* 0x000000ffff077224 */ /* 0x010fe200078e0000 */
[----:B------:R-:W-:Y:S01]  /*cc10*/  MOV R6, RZ ;  /* 0x000000ff00067202 */ /* 0x000fe20000000f00 */
[----:B------:R-:W-:Y:S01]  /*cc20*/  IMAD.MOV.U32 R5, RZ, RZ, 0x1f ;  /* 0x0000001fff057424 */ /* 0x000fe200078e00ff */
[----:B------:R-:W-:Y:S02]  /*cc30*/  MOV R2, 0xcc50 ;  /* 0x0000cc5000027802 */ /* 0x000fe40000000f00 */
[----:B------:R-:W-:Y:S05]  /*cc40*/  CALL.REL.NOINC `($__internal_53_$__cuda_sm70_shflsync_idx_p) ;  /* 0x0000067000007944 */ /* 0x000fea0003c00000 */
[----:B------:R-:W-:Y:S01]  /*cc50*/  MOV R4, R5 ;  /* 0x0000000500047202 */ /* 0x000fe20000000f00 */
[----:B------:R-:W-:Y:S05]  /*cc60*/  BRA `(.L_x_2597) ;  /* 0xffffe49000007947 */ /* 0x000fea000383ffff */
.L_x_2554:
[----:B----4-:R-:W-:Y:S01]  /*cc70*/  IMAD.MOV.U32 R7, RZ, RZ, R0 ;  /* 0x000000ffff077224 */ /* 0x010fe200078e0000 */
[----:B------:R-:W-:Y:S01]  /*cc80*/  MOV R6, 0x1 ;  /* 0x0000000100067802 */ /* 0x000fe20000000f00 */
[----:B------:R-:W-:Y:S01]  /*cc90*/  IMAD.MOV.U32 R5, RZ, RZ, 0x1f ;  /* 0x0000001fff057424 */ /* 0x000fe200078e00ff */
[----:B------:R-:W-:Y:S02]  /*cca0*/  MOV R2, 0xccc0 ;  /* 0x0000ccc000027802 */ /* 0x000fe40000000f00 */
[----:B-12---:R-:W-:Y:S05]  /*ccb0*/  CALL.REL.NOINC `($__internal_53_$__cuda_sm70_shflsync_idx_p) ;  /* 0x0000060000007944 */ /* 0x006fea0003c00000 */
[----:B------:R-:W-:Y:S01]  /*ccc0*/  MOV R0, R5 ;  /* 0x0000000500007202 */ /* 0x000fe20000000f00 */
[----:B------:R-:W-:Y:S05]  /*ccd0*/  BRA `(.L_x_2598) ;  /* 0xffffe44000007947 */ /* 0x000fea000383ffff */
.L_x_2555:
[----:B------:R-:W-:Y:S02]  /*cce0*/  MOV R5, 0x1 ;  /* 0x0000000100057802 */ /* 0x000fe40000000f00 */
[----:B------:R-:W-:-:S02]  /*ccf0*/  MOV R2, 0xcd10 ;  /* 0x0000cd1000027802 */ /* 0x000fc40000000f00 */
[----:B-12---:R-:W-:Y:S05]  /*cd00*/  CALL.REL.NOINC `($__internal_54_$__cuda_sm70_shflsync_up_p) ;  /* 0x0000060000007944 */ /* 0x006fea0003c00000 */
[----:B--2---:R-:W-:Y:S01]  /*cd10*/  MOV R2, R5 ;  /* 0x0000000500027202 */ /* 0x004fe20000000f00 */
[----:B-1----:R-:W-:Y:S05]  /*cd20*/  BRA `(.L_x_2599) ;  /* 0xffffe51000007947 */ /* 0x002fea000383ffff */
.L_x_2556:
[----:B------:R-:W-:Y:S02]  /*cd30*/  MOV R5, 0x2 ;  /* 0x0000000200057802 */ /* 0x000fe40000000f00 */
[----:B------:R-:W-:-:S02]  /*cd40*/  MOV R2, 0xcd60 ;  /* 0x0000cd6000027802 */ /* 0x000fc40000000f00 */
[----:B-12---:R-:W-:Y:S05]  /*cd50*/  CALL.REL.NOINC `($__internal_54_$__cuda_sm70_shflsync_up_p) ;  /* 0x000005b000007944 */ /* 0x006fea0003c00000 */
[----:B--2---:R-:W-:Y:S02]  /*cd60*/  SEL R5, R5, RZ, P1 ;  /* 0x000000ff05057207 */ /* 0x004fe40000800000 */
[----:B------:R-:W-:-:S03]  /*cd70*/  MOV R2, 0xcdb0 ;  /* 0x0000cdb000027802 */ /* 0x000fc60000000f00 */
[----:B-1----:R-:W-:Y:S02]  /*cd80*/  IMAD.IADD R11, R11, 0x1, R5 ;  /* 0x000000010b0b7824 */ /* 0x002fe400078e0205 */
[----:B------:R-:W-:Y:S02]  /*cd90*/  IMAD.MOV.U32 R5, RZ, RZ, 0x4 ;  /* 0x00000004ff057424 */ /* 0x000fe400078e00ff */
[----:B------:R-:W-:Y:S05]  /*cda0*/  CALL.REL.NOINC `($__internal_54_$__cuda_sm70_shflsync_up_p) ;  /* 0x0000056000007944 */ /* 0x000fea0003c00000 */
        /* <DEDUP_REMOVED lines=10> */
[----:B--2---:R-:W-:Y:S01]  /*ce50*/  SEL R5, R5, RZ, P4 ;  /* 0x000000ff05057207 */ /* 0x004fe20002000000 */
[----:B------:R-:W-:Y:S01]  /*ce60*/  IMAD.MOV.U32 R6, RZ, RZ, 0x1f ;  /* 0x0000001fff067424 */ /* 0x000fe200078e00ff */
[----:B------:R-:W-:-:S03]  /*ce70*/  MOV R2, 0xcec0 ;  /* 0x0000cec000027802 */ /* 0x000fc60000000f00 */
[----:B-1----:R-:W-:Y:S01]  /*ce80*/  IMAD.IADD R11, R5, 0x1, R11 ;  /* 0x00000001050b7824 */ /* 0x002fe200078e020b */
[----:B------:R-:W-:-:S03]  /*ce90*/  MOV R5, 0x1f ;  /* 0x0000001f00057802 */ /* 0x000fc60000000f00 */
[----:B------:R-:W-:Y:S02]  /*cea0*/  IMAD.MOV.U32 R7, RZ, RZ, R11 ;  /* 0x000000ffff077224 */ /* 0x000fe400078e000b */
[----:B------:R-:W-:Y:S05]  /*ceb0*/  CALL.REL.NOINC `($__internal_53_$__cuda_sm70_shflsync_idx_p) ;  /* 0x0000040000007944 */ /* 0x000fea0003c00000 */
[----:B------:R-:W-:Y:S01]  /*cec0*/  MOV R2, R5 ;  /* 0x0000000500027202 */ /* 0x000fe20000000f00 */
[----:B------:R-:W-:Y:S05]  /*ced0*/  BRA `(.L_x_2600) ;  /* 0xffffe46000007947 */ /* 0x000fea000383ffff */
.L_x_2560:
[----:B------:R-:W-:Y:S01]  /*cee0*/  IMAD.MOV.U32 R11, RZ, RZ, R0 ;  /* 0x000000ffff0b7224 */ /* 0x000fe200078e0000 */
[----:B------:R-:W-:Y:S02]  /*cef0*/  MOV R5, 0x1 ;  /* 0x0000000100057802 */ /* 0x000fe40000000f00 */
[----:B------:R-:W-:Y:S02]  /*cf00*/  MOV R2, 0xcf20 ;  /* 0x0000cf2000027802 */ /* 0x000fe40000000f00 */
[----:B------:R-:W-:Y:S05]  /*cf10*/  CALL.REL.NOINC `($__internal_54_$__cuda_sm70_shflsync_up_p) ;  /* 0x000003f000007944 */ /* 0x000fea0003c00000 */
[----:B--2---:R-:W-:Y:S01]  /*cf20*/  MOV R2, R5 ;  /* 0x0000000500027202 */ /* 0x004fe20000000f00 */
[----:B-1----:R-:W-:Y:S05]  /*cf30*/  BRA `(.L_x_2601) ;  /* 0xffffe54000007947 */ /* 0x002fea000383ffff */
.L_x_2561:
[----:B------:R-:W-:Y:S01]  /*cf40*/  IMAD.MOV.U32 R11, RZ, RZ, R0 ;  /* 0x000000ffff0b7224 */ /* 0x000fe200078e0000 */
[----:B------:R-:W-:Y:S02]  /*cf50*/  MOV R5, 0x2 ;  /* 0x0000000200057802 */ /* 0x000fe40000000f00 */
[----:B------:R-:W-:Y:S02]  /*cf60*/  MOV R2, 0xcf80 ;  /* 0x0000cf8000027802 */ /* 0x000fe40000000f00 */
[----:B------:R-:W-:Y:S05]  /*cf70*/  CALL.REL.NOINC `($__internal_54_$__cuda_sm70_shflsync_up_p) ;  /* 0x0000039000007944 */ /* 0x000fea0003c00000 */
[----:B-12---:R-:W-:Y:S01]  /*cf80*/  SEL R11, R5, RZ, P1 ;  /* 0x000000ff050b7207 */ /* 0x006fe20000800000 */
[----:B------:R-:W-:Y:S01]  /*cf90*/  IMAD.MOV.U32 R5, RZ, RZ, 0x4 ;  /* 0x00000004ff057424 */ /* 0x000fe200078e00ff */
[----:B------:R-:W-:-:S03]  /*cfa0*/  MOV R2, 0xcfd0 ;  /* 0x0000cfd000027802 */ /* 0x000fc60000000f00 */
[----:B------:R-:W-:Y:S02]  /*cfb0*/  IMAD.IADD R11, R0, 0x1, R11 ;  /* 0x00000001000b7824 */ /* 0x000fe400078e020b */
        /* <DEDUP_REMOVED lines=20> */
.L_x_2563:
[----:B------:R-:W-:Y:S02]  /*d100*/  SEL R2, RZ, 0x1, P0 ;  /* 0x00000001ff027807 */ /* 0x000fe40000000000 */
[----:B------:R-:W-:Y:S02]  /*d110*/  MOV R0, 0xd130 ;  /* 0x0000d13000007802 */ /* 0x000fe40000000f00 */
[----:B---3--:R-:W-:Y:S05]  /*d120*/  CALL.REL.NOINC `($__internal_55_$__cuda_sm70_votesync_ballot) ;  /* 0x0000023000007944 */ /* 0x008fea0003c00000 */
[----:B------:R-:W-:Y:S05]  /*d130*/  BRA `(.L_x_2603) ;  /* 0xffffe4d000007947 */ /* 0x000fea000383ffff */
.L_x_2564:
[----:B------:R-:W-:Y:S01]  /*d140*/  IMAD.MOV.U32 R7, RZ, RZ, R9 ;  /* 0x000000ffff077224 */ /* 0x000fe200078e0009 */
[----:B--2---:R-:W-:Y:S01]  /*d150*/  MOV R6, R0 ;  /* 0x0000000000067202 */ /* 0x004fe20000000f00 */
[----:B------:R-:W-:Y:S01]  /*d160*/  IMAD.MOV.U32 R5, RZ, RZ, 0x1f ;  /* 0x0000001fff057424 */ /* 0x000fe200078e00ff */
[----:B------:R-:W-:Y:S02]  /*d170*/  MOV R2, 0xd190 ;  /* 0x0000d19000027802 */ /* 0x000fe40000000f00 */
[----:B-1-3--:R-:W-:Y:S05]  /*d180*/  CALL.REL.NOINC `($__internal_53_$__cuda_sm70_shflsync_idx_p) ;  /* 0x0000013000007944 */ /* 0x00afea0003c00000 */
[----:B------:R-:W-:Y:S01]  /*d190*/  IMAD.MOV.U32 R9, RZ, RZ, R5 ;  /* 0x000000ffff097224 */ /* 0x000fe200078e0005 */
[----:B------:R-:W-:Y:S01]  /*d1a0*/  MOV R6, R0 ;  /* 0x0000000000067202 */ /* 0x000fe20000000f00 */
[----:B------:R-:W-:Y:S01]  /*d1b0*/  IMAD.MOV.U32 R7, RZ, RZ, R8 ;  /* 0x000000ffff077224 */ /* 0x000fe200078e0008 */
[----:B------:R-:W-:Y:S02]  /*d1c0*/  MOV R5, 0x1f ;  /* 0x0000001f00057802 */ /* 0x000fe40000000f00 */
[----:B------:R-:W-:-:S02]  /*d1d0*/  MOV R2, 0xd1f0 ;  /* 0x0000d1f000027802 */ /* 0x000fc40000000f00 */
[----:B------:R-:W-:Y:S05]  /*d1e0*/  CALL.REL.NOINC `($__internal_53_$__cuda_sm70_shflsync_idx_p) ;  /* 0x000000d000007944 */ /* 0x000fea0003c00000 */
[----:B------:R-:W-:Y:S01]  /*d1f0*/  MOV R8, R5 ;  /* 0x0000000500087202 */ /* 0x000fe20000000f00 */
[----:B------:R-:W-:Y:S05]  /*d200*/  BRA `(.L_x_2604) ;  /* 0xffffe44000007947 */ /* 0x000fea000383ffff */
.L_x_2567:
[----:B------:R-:W-:Y:S01]  /*d210*/  IMAD.MOV.U32 R7, RZ, RZ, R11 ;  /* 0x000000ffff077224 */ /* 0x000fe200078e000b */
[----:B------:R-:W-:-:S02]  /*d220*/  MOV R5, 0x1f ;  /* 0x0000001f00057802 */ /* 0x000fc40000000f00 */
[----:B------:R-:W-:Y:S02]  /*d230*/  MOV R2, 0xd250 ;  /* 0x0000d25000027802 */ /* 0x000fe40000000f00 */
[----:B-1234-:R-:W-:Y:S05]  /*d240*/  CALL.REL.NOINC `($__internal_53_$__cuda_sm70_shflsync_idx_p) ;  /* 0x0000007000007944 */ /* 0x01efea0003c00000 */
[----:B------:R-:W-:Y:S01]  /*d250*/  MOV R12, R5 ;  /* 0x00000005000c7202 */ /* 0x000fe20000000f00 */
[----:B------:R-:W-:Y:S05]  /*d260*/  BRA `(.L_x_2566) ;  /* 0xffffe44000007947 */ /* 0x000fea000383ffff */
        .weak           $__internal_52_$__cuda_sm70_shflsync_bfly_p
        .type           $__internal_52_$__cuda_sm70_shflsync_bfly_p,@function
        .size           $__internal_52_$__cuda_sm70_shflsync_bfly_p,($__internal_53_$__cuda_sm70_shflsync_idx_p - $__internal_52_$__cuda_sm70_shflsync_bfly_p)
$__internal_52_$__cuda_sm70_shflsync_bfly_p:
[----:B------:R-:W-:Y:S01]  /*d270*/  MOV R8, R5 ;  /* 0x0000000500087202 */ /* 0x000fe20000000f00 */
[----:B------:R-:W-:Y:S04]  /*d280*/  WARPSYNC R2 ;  /* 0x0000000200007348 */ /* 0x000fe80003800000 */
[----:B------:R-:W-:Y:S01]  /*d290*/  MOV R9, 0x0 ;  /* 0x0000000000097802 */ /* 0x000fe20000000f00 */
[----:B------:R1:W2:Y:S03]  /*d2a0*/  SHFL.BFLY PT, R6, R7, R6, R4 ;  /* 0x0c00000607067389 */ /* 0x0002a600000e0004 */
[----:B------:R-:W-:Y:S05]  /*d2b0*/  RET.REL.NODEC R8 `(_ZN7cutlass13device_kernelIN5flash19enable_sm80_to_sm89INS1_16FlashAttnFwdSm80INS1_25CollectiveMainloopFwdSm80ILi8ELi1ELb0EN4cute5tupleIJNS5_1CILi128EEENS7_ILi64EEENS7_ILi192EEEEEELi192ENS_10bfloat16_tEfNS_4arch4Sm80ELb0ELb0ELb0ELb1ELb0ELb0ELb1ELb1EEENS1_21CollectiveEpilogueFwdINS6_IJS8_SA_S9_EEENS6_IJNS7_ILi1EEESI_SI_EEESC_SE_Li256ELb1ELb1ELb1ELb0EEENS1_36VarlenDynamicPersistentTileSchedulerILi128ELi64ELi256ELi256ELb1ELb1ELb0ELb0ELb1ELb1EEEEEEEEEvNT_6ParamsE) ;  /* 0xffff2d4008007950 */ /* 0x000fea0003c3ffff */
        .weak           $__internal_53_$__cuda_sm70_shflsync_idx_p
        .type           $__internal_53_$__cuda_sm70_shflsync_idx_p,@function
        .size           $__internal_53_$__cuda_sm70_shflsync_idx_p,($__internal_54_$__cuda_sm70_shflsync_up_p - $__internal_53_$__cuda_sm70_shflsync_idx_p)
$__internal_53_$__cuda_sm70_shflsync_idx_p:
[----:B------:R-:W-:Y:S04]  /*d2c0*/  WARPSYNC R196 ;  /* 0x000000c400007348 */ /* 0x000fe80003800000 */
[----:B------:R1:W2:Y:S02]  /*d2d0*/  SHFL.IDX PT, R5, R7, R6, R5 ;  /* 0x0000000607057389 */ /* 0x0002a400000e0005 */
[----:B-1----:R-:W-:-:S02]  /*d2e0*/  MOV R6, R2 ;  /* 0x0000000200067202 */ /* 0x002fc40000000f00 */
[----:B------:R-:W-:-:S04]  /*d2f0*/  MOV R7, 0x0 ;  /* 0x0000000000077802 */ /* 0x000fc80000000f00 */
[----:B--2---:R-:W-:Y:S05]  /*d300*/  RET.REL.NODEC R6 `(_ZN7cutlass13device_kernelIN5flash19enable_sm80_to_sm89INS1_16FlashAttnFwdSm80INS1_25CollectiveMainloopFwdSm80ILi8ELi1ELb0EN4cute5tupleIJNS5_1CILi128EEENS7_ILi64EEENS7_ILi192EEEEEELi192ENS_10bfloat16_tEfNS_4arch4Sm80ELb0ELb0ELb0ELb1ELb0ELb0ELb1ELb1EEENS1_21CollectiveEpilogueFwdINS6_IJS8_SA_S9_EEENS6_IJNS7_ILi1EEESI_SI_EEESC_SE_Li256ELb1ELb1ELb1ELb0EEENS1_36VarlenDynamicPersistentTileSchedulerILi128ELi64ELi256ELi256ELb1ELb1ELb0ELb0ELb1ELb1EEEEEEEEEvNT_6ParamsE) ;  /* 0xffff2cf006007950 */ /* 0x004fea0003c3ffff */
        .weak           $__internal_54_$__cuda_sm70_shflsync_up_p
        .type           $__internal_54_$__cuda_sm70_shflsync_up_p,@function
        .size           $__internal_54_$__cuda_sm70_shflsync_up_p,($__internal_55_$__cuda_sm70_votesync_ballot - $__internal_54_$__cuda_sm70_shflsync_up_p)
$__internal_54_$__cuda_sm70_shflsync_up_p:
[----:B------:R-:W-:Y:S01]  /*d310*/  MOV R6, R2 ;  /* 0x0000000200067202 */ /* 0x000fe20000000f00 */
[----:B------:R-:W-:Y:S04]  /*d320*/  WARPSYNC R199 ;  /* 0x000000c700007348 */ /* 0x000fe80003800000 */
[----:B------:R-:W-:Y:S01]  /*d330*/  MOV R7, 0x0 ;  /* 0x0000000000077802 */ /* 0x000fe20000000f00 */
[----:B------:R1:W2:Y:S03]  /*d340*/  SHFL.UP PT, R5, R11, R5, R200 ;  /* 0x040000050b057389 */ /* 0x0002a600000e00c8 */
[----:B------:R-:W-:Y:S05]  /*d350*/  RET.REL.NODEC R6 `(_ZN7cutlass13device_kernelIN5flash19enable_sm80_to_sm89INS1_16FlashAttnFwdSm80INS1_25CollectiveMainloopFwdSm80ILi8ELi1ELb0EN4cute5tupleIJNS5_1CILi128EEENS7_ILi64EEENS7_ILi192EEEEEELi192ENS_10bfloat16_tEfNS_4arch4Sm80ELb0ELb0ELb0ELb1ELb0ELb0ELb1ELb1EEENS1_21CollectiveEpilogueFwdINS6_IJS8_SA_S9_EEENS6_IJNS7_ILi1EEESI_SI_EEESC_SE_Li256ELb1ELb1ELb1ELb0EEENS1_36VarlenDynamicPersistentTileSchedulerILi128ELi64ELi256ELi256ELb1ELb1ELb0ELb0ELb1ELb1EEEEEEEEEvNT_6ParamsE) ;  /* 0xffff2ca006007950 */ /* 0x000fea0003c3ffff */
        .weak           $__internal_55_$__cuda_sm70_votesync_ballot
        .type           $__internal_55_$__cuda_sm70_votesync_ballot,@function
        .size           $__internal_55_$__cuda_sm70_votesync_ballot,(.L_x_4991 - $__internal_55_$__cuda_sm70_votesync_ballot)
$__internal_55_$__cuda_sm70_votesync_ballot:
[----:B------:R-:W-:Y:S01]  /*d360*/  ISETP.NE.U32.AND P0, PT, R2, 0x1, PT ;  /* 0x000000010200780c */ /* 0x000fe20003f05070 */
[----:B------:R-:W-:Y:S01]  /*d370*/  IMAD.MOV.U32 R6, RZ, RZ, R0 ;  /* 0x000000ffff067224 */ /* 0x000fe200078e0000 */
[----:B------:R-:W-:Y:S04]  /*d380*/  WARPSYNC R191 ;  /* 0x000000bf00007348 */ /* 0x000fe80003800000 */
[----:B------:R-:W-:-:S07]  /*d390*/  IMAD.MOV.U32 R7, RZ, RZ, 0x0 ;  /* 0x00000000ff077424 */ /* 0x000fce00078e00ff */
[----:B------:R-:W-:-:S04]  /*d3a0*/  VOTE.ANY R10, PT, !P0 ;  /* 0x00000000000a7806 */ /* 0x000fc800040e0100 */
[----:B------:R-:W-:Y:S01]  /*d3b0*/  LOP3.LUT R10, R10, R191, RZ, 0xc0, !PT ;  /* 0x000000bf0a0a7212 */ /* 0x000fe200078ec0ff */
[----:B------:R-:W-:Y:S06]  /*d3c0*/  RET.REL.NODEC R6 `(_ZN7cutlass13device_kernelIN5flash19enable_sm80_to_sm89INS1_16FlashAttnFwdSm80INS1_25CollectiveMainloopFwdSm80ILi8ELi1ELb0EN4cute5tupleIJNS5_1CILi128EEENS7_ILi64EEENS7_ILi192EEEEEELi192ENS_10bfloat16_tEfNS_4arch4Sm80ELb0ELb0ELb0ELb1ELb0ELb0ELb1ELb1EEENS1_21CollectiveEpilogueFwdINS6_IJS8_SA_S9_EEENS6_IJNS7_ILi1EEESI_SI_EEESC_SE_Li256ELb1ELb1ELb1ELb0EEENS1_36VarlenDynamicPersistentTileSchedulerILi128ELi64ELi256ELi256ELb1ELb1ELb0ELb0ELb1ELb1EEEEEEEEEvNT_6ParamsE) ;  /* 0xffff2c3006007950 */ /* 0x000fec0003c3ffff */
.L_x_2605:
        /* <DEDUP_REMOVED lines=11> */
.L_x_4991:


//--------------------- .text._ZN7cutlass13device_kernelIN5flash19enable_sm80_to_sm89INS1_16FlashAttnFwdSm80INS1_25CollectiveMainloopFwdSm80ILi8ELi1ELb0EN4cute5tupleIJNS5_1CILi128EEENS7_ILi64EEENS7_ILi192EEEEEELi192ENS_10bfloat16_tEfNS_4arch4Sm80ELb0ELb0ELb0ELb1ELb0ELb1ELb1ELb1EEENS1_21CollectiveEpilogueFwdINS6_IJS8_SA_S9_EEENS6_IJNS7_ILi1EEESI_SI_EEESC_SE_Li256ELb1ELb1ELb1ELb0EEENS1_36VarlenDynamicPersistentTileSchedulerILi128ELi64ELi256ELi256ELb1ELb1ELb0ELb0ELb1ELb1EEEEEEEEEvNT_6ParamsE --------------------------
	.section	.text._ZN7cutlass13device_kernelIN5flash19enable_sm80_to_sm89INS1_16FlashAttnFwdSm80INS1_25CollectiveMainloopFwdSm80ILi8ELi1ELb0EN4cute5tupleIJNS5_1CILi128EEENS7_ILi64EEENS7_ILi192EEEEEELi192ENS_10bfloat16_tEfNS_4arch4Sm80ELb0ELb0ELb0ELb1ELb0ELb1ELb1ELb1EEENS1_21CollectiveEpilogueFwdINS6_IJS8_SA_S9_EEENS6_IJNS7_ILi1EEESI_SI_EEESC_SE_Li256ELb1ELb1ELb1ELb0EEENS1_36VarlenDynamicPersistentTileSchedulerILi128ELi64ELi256ELi256ELb1ELb1ELb0ELb0ELb1ELb1EEEEEEEEEvNT_6ParamsE,"ax",@progbits
	.sectioninfo	@"SHI_REGISTERS=255"
	.align	128
.text._ZN7cutlass13device_kernelIN5flash19enable_sm80_to_sm89INS1_16FlashAttnFwdSm80INS1_25CollectiveMainloopFwdSm80ILi8ELi1ELb0EN4cute5tupleIJNS5_1CILi128EEENS7_ILi64EEENS7_ILi192EEEEEELi192ENS_10bfloat16_tEfNS_4arch4Sm80ELb0ELb0ELb0ELb1ELb0ELb1ELb1ELb1EEENS1_21CollectiveEpilogueFwdINS6_IJS8_SA_S9_EEENS6_IJNS7_ILi1EEESI_SI_EEESC_SE_Li256ELb1ELb1ELb1ELb0EEENS1_36VarlenDynamicPersistentTileSchedulerILi128ELi64ELi256ELi256ELb1ELb1ELb0ELb0ELb1ELb1EEEEEEEEEvNT_6ParamsE:
        .type           _ZN7cutlass13device_kernelIN5flash19enable_sm80_to_sm89INS1_16FlashAttnFwdSm80INS1_25CollectiveMainloopFwdSm80ILi8ELi1ELb0EN4cute5tupleIJNS5_1CILi128EEENS7_ILi64EEENS7_ILi192EEEEEELi192ENS_10bfloat16_tEfNS_4arch4Sm80ELb0ELb0ELb0ELb1ELb0ELb1ELb1ELb1EEENS1_21CollectiveEpilogueFwdINS6_IJS8_SA_S9_EEENS6_IJNS7_ILi1EEESI_SI_EEESC_SE_Li256ELb1ELb1ELb1ELb0EEENS1_36VarlenDynamicPersistentTileSchedulerILi128ELi64ELi256ELi256ELb1ELb1ELb0ELb0ELb1ELb1EEEEEEEEEvNT_6ParamsE,@function
        .size           _ZN7cutlass13device_kernelIN5flash19enable_sm80_to_sm89INS1_16FlashAttnFwdSm80INS1_25CollectiveMainloopFwdSm80ILi8ELi1ELb0EN4cute5tupleIJNS5_1CILi128EEENS7_ILi64EEENS7_ILi192EEEEEELi192ENS_10bfloat16_tEfNS_4arch4Sm80ELb0ELb0ELb0ELb1ELb0ELb1ELb1ELb1EEENS1_21CollectiveEpilogueFwdINS6_IJS8_SA_S9_EEENS6_IJNS7_ILi1EEESI_SI_EEESC_SE_Li256ELb1ELb1ELb1ELb0EEENS1_36VarlenDynamicPersistentTileSchedulerILi128ELi64ELi256ELi256ELb1ELb1ELb0ELb0ELb1ELb1EEEEEEEEEvNT_6ParamsE,(.L_x_4996 - _ZN7cutlass13device_kernelIN5flash19enable_sm80_to_sm89INS1_16FlashAttnFwdSm80INS1_25CollectiveMainloopFwdSm80ILi8ELi1ELb0EN4cute5tupleIJNS5_1CILi128EEENS7_ILi64EEENS7_ILi192EEEEEELi192ENS_10bfloat16_tEfNS_4arch4Sm80ELb0ELb0ELb0ELb1ELb0ELb1ELb1ELb1EEENS1_21CollectiveEpilogueFwdINS6_IJS8_SA_S9_EEENS6_IJNS7_ILi1EEESI_SI_EEESC_SE_Li256ELb1ELb1ELb1ELb0EEENS1_36VarlenDynamicPersistentTileSchedulerILi128ELi64ELi256ELi256ELb1ELb1ELb0ELb0ELb1ELb1EEEEEEEEEvNT_6ParamsE)
        .other          _ZN7cutlass13device_kernelIN5flash19enable_sm80_to_sm89INS1_16FlashAttnFwdSm80INS1_25CollectiveMainloopFwdSm80ILi8ELi1ELb0EN4cute5tupleIJNS5_1CILi128EEENS7_ILi64EEENS7_ILi192EEEEEELi192ENS_10bfloat16_tEfNS_4arch4Sm80ELb0ELb0ELb0ELb1ELb0ELb1ELb1ELb1EEENS1_21CollectiveEpilogueFwdINS6_IJS8_SA_S9_EEENS6_IJNS7_ILi1EEESI_SI_EEESC_SE_Li256ELb1ELb1ELb1ELb0EEENS1_36VarlenDynamicPersistentTileSchedulerILi128ELi64ELi256ELi256ELb1ELb1ELb0ELb0ELb1ELb1EEEEEEEEEvNT_6ParamsE,@"STO_CUDA_ENTRY STV_DEFAULT"
_ZN7cutlass13device_kernelIN5flash19enable_sm80_to_sm89INS1_16FlashAttnFwdSm80INS1_25CollectiveMainloopFwdSm80ILi8ELi1ELb0EN4cute5tupleIJNS5_1CILi128EEENS7_ILi64EEENS7_ILi192EEEEEELi192ENS_10bfloat16_tEfNS_4arch4Sm80ELb0ELb0ELb0ELb1ELb0ELb1ELb1ELb1EEENS1_21CollectiveEpilogueFwdINS6_IJS8_SA_S9_EEENS6_IJNS7_ILi1EEESI_SI_EEESC_SE_Li256ELb1ELb1ELb1ELb0EEENS1_36VarlenDynamicPersistentTileSchedulerILi128ELi64ELi256ELi256ELb1ELb1ELb0ELb0ELb1ELb1EEEEEEEEEvNT_6ParamsE:
[----:B------:R-:W-:Y:S02]  /*0000*/  MOV R1, c[0x0][0x28] ;  /* 0x00000a0000017a02 */ /* 0x000fe40000000f00 */
[----:B------:R-:W1:Y:S01]  /*0010*/  S2R R210, SR_TID.X ;  /* 0x0000000000d27919 */ /* 0x000e620000002100 */
[----:B------:R-:W-:Y:S01]  /*0020*/  ULDC.64 UR6, c[0x0][0x118] ;  /* 0x0000460000067ab9 */ /* 0x000fe20000000a00 */
[----:B------:R-:W-:Y:S01]  /*0030*/  IADD3 R1, R1, -0x10, RZ ;  /* 0xfffffff001017810 */ /* 0x000fe20007ffe0ff */
        /* <DEDUP_REMOVED lines=12> */
[----:B------:R-:W-:-:S03]  /*0100*/  CS2R R4, SRZ ;  /* 0x0000000000047805 */ /* 0x000fc6000001ff00 */
        /* <DEDUP_REMOVED lines=10> */
[C---:B------:R-:W-:Y:S01]  /*01b0*/  ISETP.GE.U32.AND P4, PT, R2.reuse, 0x2, PT ;  /* 0x000000020200780c */ /* 0x040fe20003f86070 */
[----:B-1----:R-:W-:Y:S01]  /*01c0*/  IMAD.MOV.U32 R207, RZ, RZ, RZ ;  /* 0x000000ffffcf7224 */ /* 0x002fe200078e00ff */
[----:B------:R-:W-:-:S02]  /*01d0*/  ISETP.GE.U32.AND P3, PT, R2, 0x4, PT ;  /* 0x000000040200780c */ /* 0x000fc40003f66070 */
[C---:B------:R-:W-:Y:S02]  /*01e0*/  ISETP.GE.U32.AND P2, PT, R2.reuse, 0x8, PT ;  /* 0x000000080200780c */ /* 0x040fe40003f46070 */
[----:B------:R-:W-:Y:S01]  /*01f0*/  ISETP.GE.U32.AND P1, PT, R2, 0x10, PT ;  /* 0x000000100200780c */ /* 0x000fe20003f26070 */
[----:B--2---:R-:W-:-:S05]  /*0200*/  IMAD R0, R5, R4, RZ ;  /* 0x0000000405007224 */ /* 0x004fca00078e02ff */
        /* <DEDUP_REMOVED lines=22> */
.L_x_2611:
        /* <DEDUP_REMOVED lines=15> */
.L_x_2767:
        /* <DEDUP_REMOVED lines=16> */
.L_x_2768:
[----:B--2---:R-:W-:-:S05]  /*0560*/  IMAD R10, R10, c[0x0][0x538], RZ ;  /* 0x00014e000a0a7a24 */ /* 0x004fca00078e02ff */
[----:B------:R-:W-:-:S04]  /*0570*/  IADD3 R0, R10, R0, RZ ;  /* 0x000000000a007210 */ /* 0x000fc80007ffe0ff */
[----:B------:R-:W-:-:S13]  /*0580*/  ISETP.GT.AND P0, PT, R0, UR4, PT ;  /* 0x0000000400007c0c */ /* 0x000fda000bf04270 */
[----:B-1----:R-:W-:Y:S05]  /*0590*/  @!P0 BRA `(.L_x_2611) ;  /* 0xfffffdd000008947 */ /* 0x002fea000383ffff */
.L_x_2607:
[----:B------:R-:W-:-:S05]  /*05a0*/  IADD3 R204, -R10, R0, RZ ;  /* 0x000000000acc7210 */ /* 0x000fca0007ffe1ff */
[----:B------:R-:W-:-:S05]  /*05b0*/  IMAD R0, R6, c[0x0][0x538], R204 ;  /* 0x00014e0006007a24 */ /* 0x000fca00078e02cc */
[----:B------:R-:W-:Y:S01]  /*05c0*/  ISETP.GT.AND P0, PT, R0, UR4, PT ;  /* 0x0000000400007c0c */ /* 0x000fe2000bf04270 */
[----:B------:R-:W-:-:S12]  /*05d0*/  BRA.DIV ~URZ, `(.L_x_2612) ;  /* 0x000166427f007947 */ /* 0x000fd8000b800000 */
[----:B------:R-:W-:-:S04]  /*05e0*/  VOTE.ANY R7, PT, !P0 ;  /* 0x0000000000077806 */ /* 0x000fc800040e0100 */
.L_x_2769:
[----:B------:R1:W2:Y:S01]  /*05f0*/  POPC R0, R7 ;  /* 0x0000000700007309 */ /* 0x0002a20000000000 */
[----:B------:R-:W-:Y:S05]  /*0600*/  BRA.DIV ~URZ, `(.L_x_2613) ;  /* 0x000166527f007947 */ /* 0x000fea000b800000 */
[----:B--2---:R2:W3:Y:S01]  /*0610*/  SHFL.IDX PT, R5, R5, R0, 0x1f ;  /* 0x00001f0005057589 */ /* 0x0044e200000e0000 */
[----:B------:R-:W-:-:S03]  /*0620*/  MOV R8, RZ ;  /* 0x000000ff00087202 */ /* 0x000fc60000000f00 */
[----:B------:R2:W4:Y:S04]  /*0630*/  SHFL.IDX PT, R4, R4, R0, 0x1f ;  /* 0x00001f0004047589 */ /* 0x00052800000e0000 */
.L_x_2770:
[----:B------:R-:W-:Y:S01]  /*0640*/  ISETP.NE.AND P0, PT, R7, RZ, PT ;  /* 0x000000ff0700720c */ /* 0x000fe20003f05270 */
[----:B------:R-:W-:-:S12]  /*0650*/  BSSY B0, `(.L_x_2614) ;  /* 0x0000005000007945 */ /* 0x000fd80003800000 */
[----:B------:R-:W-:Y:S05]  /*0660*/  @!P0 BRA `(.L_x_2615) ;  /* 0x0000003000008947 */ /* 0x000fea0003800000 */
[----:B------:R-:W-:Y:S01]  /*0670*/  IADD3 R8, R0, -0x1, RZ ;  /* 0xffffffff00087810 */ /* 0x000fe20007ffe0ff */
[----:B------:R-:W-:Y:S05]  /*0680*/  BRA.DIV ~URZ, `(.L_x_2616) ;  /* 0x000166b27f007947 */ /* 0x000fea000b800000 */
[----:B------:R1:W2:Y:S02]  /*0690*/  SHFL.IDX PT, R8, R6, R8, 0x1f ;  /* 0x00001f0806087589 */ /* 0x0002a400000e0000 */
.L_x_2615:
[----:B------:R-:W-:Y:S05]  /*06a0*/  BSYNC B0 ;  /* 0x0000000000007941 */ /* 0x000fea0003800000 */
.L_x_2614:
[-C--:B---3--:R-:W-:Y:S01]  /*06b0*/  IABS R3, R5.reuse ;  /* 0x0000000500037213 */ /* 0x088fe20000000000 */
[----:B--2---:R-:W-:Y:S01]  /*06c0*/  IMAD R204, R8, c[0x0][0x538], R204 ;  /* 0x00014e0008cc7a24 */ /* 0x004fe200078e02cc */
[----:B----4-:R-:W-:Y:S02]  /*06d0*/  IABS R10, R4 ;  /* 0x00000004000a7213 */ /* 0x010fe40000000000 */
[----:B-1----:R-:W1:Y:S01]  /*06e0*/  I2F.RP R6, R3 ;  /* 0x0000000300067306 */ /* 0x002e620000209400 */
[----:B------:R-:W-:Y:S02]  /*06f0*/  IABS R8, R5 ;  /* 0x0000000500087213 */ /* 0x000fe40000000000 */
[----:B------:R-:W-:Y:S02]  /*0700*/  IADD3 R205, -R204, UR4, RZ ;  /* 0x00000004cccd7c10 */ /* 0x000fe4000fffe1ff */
[----:B------:R-:W-:Y:S01]  /*0710*/  IADD3 R207, R0, R207, RZ ;  /* 0x000000cf00cf7210 */ /* 0x000fe20007ffe0ff */
[----:B------:R-:W-:Y:S01]  /*0720*/  IMAD.MOV R8, RZ, RZ, -R8 ;  /* 0x000000ffff087224 */ /* 0x000fe200078e0a08 */
        /* <DEDUP_REMOVED lines=10> */
[----:B------:R-:W-:-:S04]  /*07d0*/  IMAD R11, R11, R3, RZ ;  /* 0x000000030b0b7224 */ /* 0x000fc800078e02ff */
[----:B------:R-:W-:Y:S01]  /*07e0*/  IMAD.HI.U32 R11, R7, R11, R6 ;  /* 0x0000000b070b7227 */ /* 0x000fe200078e0006 */
[----:B--2---:R-:W-:-:S05]  /*07f0*/  MOV R12, RZ ;  /* 0x000000ff000c7202 */ /* 0x004fca0000000f00 */
[----:B------:R-:W-:-:S04]  /*0800*/  IMAD.HI.U32 R7, R11, R9, RZ ;  /* 0x000000090b077227 */ /* 0x000fc800078e00ff */
[----:B------:R-:W-:-:S05]  /*0810*/  IMAD R8, R7, R8, R9 ;  /* 0x0000000807087224 */ /* 0x000fca00078e0209 */
[----:B------:R-:W-:-:S13]  /*0820*/  ISETP.GT.U32.AND P0, PT, R3, R8, PT ;  /* 0x000000080300720c */ /* 0x000fda0003f04070 */
[----:B------:R-:W-:Y:S01]  /*0830*/  @!P0 IMAD.IADD R8, R8, 0x1, -R3 ;  /* 0x0000000108088824 */ /* 0x000fe200078e0a03 */
[----:B------:R-:W-:Y:S02]  /*0840*/  @!P0 IADD3 R7, R7, 0x1, RZ ;  /* 0x0000000107078810 */ /* 0x000fe40007ffe0ff */
[----:B------:R-:W-:Y:S02]  /*0850*/  ISETP.NE.AND P0, PT, R5, RZ, PT ;  /* 0x000000ff0500720c */ /* 0x000fe40003f05270 */
[----:B------:R-:W-:Y:S01]  /*0860*/  ISETP.GE.U32.AND P2, PT, R8, R3, PT ;  /* 0x000000030800720c */ /* 0x000fe20003f46070 */
[----:B---3--:R-:W-:Y:S01]  /*0870*/  IMAD.MOV R8, RZ, RZ, -R13 ;  /* 0x000000ffff087224 */ /* 0x008fe200078e0a0d */
        /* <DEDUP_REMOVED lines=29> */
.L_x_2608:
[----:B------:R-:W-:Y:S01]  /*0a50*/  IMAD.MOV.U32 R205, RZ, RZ, RZ ;  /* 0x000000ffffcd7224 */ /* 0x000fe200078e00ff */
[----:B------:R-:W-:Y:S01]  /*0a60*/  MOV R206, RZ ;  /* 0x000000ff00ce7202 */ /* 0x000fe20000000f00 */
[----:B------:R-:W-:Y:S01]  /*0a70*/  IMAD.U32 R204, RZ, RZ, UR4 ;  /* 0x00000004ffcc7e24 */ /* 0x000fe2000f8e00ff */
[----:B------:R-:W-:Y:S02]  /*0a80*/  MOV R207, c[0x0][0x53c] ;  /* 0x00014f0000cf7a02 */ /* 0x000fe40000000f00 */
.L_x_2617:
[----:B------:R-:W-:Y:S01]  /*0a90*/  ISETP.NE.AND P0, PT, R2, RZ, PT ;  /* 0x000000ff0200720c */ /* 0x000fe20003f05270 */
[----:B------:R-:W-:-:S12]  /*0aa0*/  WARPSYNC 0xffffffff ;  /* 0xffffffff00007948 */ /* 0x000fd80003800000 */
[----:B------:R1:W-:Y:S04]  /*0ab0*/  @!P0 STS.128 [0x18100], R204 ;  /* 0x018100ccff008388 */ /* 0x0003e80000000c00 */
[----:B------:R-:W-:Y:S06]  /*0ac0*/  BAR.ARV 0x5, 0x100 ;  /* 0x0144000000007b1d */ /* 0x000fec0000002000 */
.L_x_2606:
[----:B-1----:R-:W-:-:S13]  /*0ad0*/  ISETP.GE.AND P0, PT, R207, c[0x0][0x53c], PT ;  /* 0x00014f00cf007a0c */ /* 0x002fda0003f06270 */
[----:B------:R-:W-:Y:S05]  /*0ae0*/  @P0 EXIT ;  /* 0x000000000000094d */ /* 0x000fea0003800000 */
[----:B------:R-:W-:-:S04]  /*0af0*/  SHF.R.S32.HI R219, RZ, 0x1f, R210 ;  /* 0x0000001fffdb7819 */ /* 0x000fc800000114d2 */
[CC--:B------:R-:W-:Y:S02]  /*0b00*/  LEA.HI R5, R219.reuse, R210.reuse, RZ, 0x3 ;  /* 0x000000d2db057211 */ /* 0x0c0fe400078f18ff */
[----:B------:R-:W-:Y:S02]  /*0b10*/  LEA.HI R7, R219, R210, RZ, 0x4 ;  /* 0x000000d2db077211 */ /* 0x000fe400078f20ff */
[----:B------:R-:W-:Y:S02]  /*0b20*/  LOP3.LUT R221, R5, 0xfffffff8, RZ, 0xc0, !PT ;  /* 0xfffffff805dd7812 */ /* 0x000fe400078ec0ff */
[----:B------:R-:W-:Y:S02]  /*0b30*/  SHF.R.S32.HI R4, RZ, 0x4, R7 ;  /* 0x00000004ff047819 */ /* 0x000fe40000011407 */
[C---:B------:R-:W-:Y:S01]  /*0b40*/  LOP3.LUT R6, R7.reuse, 0xfffffff0, RZ, 0xc0, !PT ;  /* 0xfffffff007067812 */ /* 0x040fe200078ec0ff */
[----:B------:R-:W-:Y:S01]  /*0b50*/  IMAD.IADD R221, R210, 0x1, -R221 ;  /* 0x00000001d2dd7824 */ /* 0x000fe200078e0add */
[----:B------:R-:W-:-:S02]  /*0b60*/  LEA.HI R7, R7, R4, RZ, 0x1 ;  /* 0x0000000407077211 */ /* 0x000fc400078f08ff */
[----:B------:R-:W-:Y:S01]  /*0b70*/  LEA.HI R223, R219, R210, RZ, 0x2 ;  /* 0x000000d2dbdf7211 */ /* 0x000fe200078f10ff */
[----:B------:R-:W-:Y:S01]  /*0b80*/  IMAD.SHL.U32 R0, R221, 0x40, RZ ;  /* 0x00000040dd007824 */ /* 0x000fe200078e00ff */
[----:B------:R-:W-:Y:S01]  /*0b90*/  LOP3.LUT R7, R7, 0xfffffffe, RZ, 0xc0, !PT ;  /* 0xfffffffe07077812 */ /* 0x000fe200078ec0ff */
[----:B------:R-:W-:Y:S01]  /*0ba0*/  IMAD.IADD R6, R210, 0x1, -R6 ;  /* 0x00000001d2067824 */ /* 0x000fe200078e0a06 */
[----:B------:R-:W-:Y:S01]  /*0bb0*/  SHF.R.S32.HI R226, RZ, 0x3, R5 ;  /* 0x00000003ffe27819 */ /* 0x000fe20000011405 */
[----:B------:R-:W-:Y:S01]  /*0bc0*/  IMAD.SHL.U32 R246, R221, 0x8, RZ ;  /* 0x00000008ddf67824 */ /* 0x000fe200078e00ff */
[----:B------:R-:W-:Y:S01]  /*0bd0*/  LOP3.LUT R0, R0, 0x1c0, RZ, 0xc0, !PT ;  /* 0x000001c000007812 */ /* 0x000fe200078ec0ff */
[----:B------:R-:W-:Y:S01]  /*0be0*/  IMAD.IADD R7, R4, 0x1, -R7 ;  /* 0x0000000104077824 */ /* 0x000fe200078e0a07 */
[----:B------:R-:W-:Y:S01]  /*0bf0*/  SHF.R.S32.HI R225, RZ, 0x2, R223 ;  /* 0x00000002ffe17819 */ /* 0x000fe200000114df */
[----:B------:R-:W-:Y:S01]  /*0c00*/  IMAD.SHL.U32 R217, R226, 0x40, RZ ;  /* 0x00000040e2d97824 */ /* 0x000fe200078e00ff */
[----:B------:R-:W-:-:S02]  /*0c10*/  LOP3.LUT R5, R0, 0x8, R5, 0xf8, !PT ;  /* 0x0000000800057812 */ /* 0x000fc400078ef805 */
[----:B------:R-:W-:Y:S02]  /*0c20*/  SHF.R.S32.HI R224, RZ, 0x1f, R223 ;  /* 0x0000001fffe07819 */ /* 0x000fe400000114df */
[CC--:B------:R-:W-:Y:S02]  /*0c30*/  LEA.HI R4, R219.reuse, R210.reuse, RZ, 0x6 ;  /* 0x000000d2db047211 */ /* 0x0c0fe400078f30ff */
[----:B------:R-:W-:Y:S02]  /*0c40*/  SHF.R.U32.HI R0, RZ, 0x3, R0 ;  /* 0x00000003ff007819 */ /* 0x000fe40000011600 */
[----:B------:R-:W-:Y:S01]  /*0c50*/  LEA.HI R219, R219, R210, RZ, 0x5 ;  /* 0x000000d2dbdb7211 */ /* 0x000fe200078f28ff */
[----:B------:R-:W-:Y:S01]  /*0c60*/  IMAD.SHL.U32 R4, R4, 0x8, RZ ;  /* 0x0000000804047824 */ /* 0x000fe200078e00ff */
[----:B------:R-:W-:Y:S02]  /*0c70*/  LEA.HI R224, R224, R225, RZ, 0x3 ;  /* 0x000000e1e0e07211 */ /* 0x000fe400078f18ff */
[----:B------:R-:W-:-:S02]  /*0c80*/  LOP3.LUT R0, R5, R0, RZ, 0x3c, !PT ;  /* 0x0000000005007212 */ /* 0x000fc400078e3cff */
[--C-:B------:R-:W-:Y:S02]  /*0c90*/  SHF.R.S32.HI R220, RZ, 0x5, R219.reuse ;  /* 0x00000005ffdc7819 */ /* 0x100fe400000114db */
[----:B------:R-:W-:Y:S01]  /*0ca0*/  SHF.R.S32.HI R5, RZ, 0x1f, R219 ;  /* 0x0000001fff057819 */ /* 0x000fe200000114db */
[----:B------:R-:W-:Y:S01]  /*0cb0*/  IMAD R0, R7, 0x200, R0 ;  /* 0x0000020007007824 */ /* 0x000fe200078e0200 */
[----:B------:R-:W-:Y:S01]  /*0cc0*/  LOP3.LUT R223, R223, 0xfffffffc, RZ, 0xc0, !PT ;  /* 0xfffffffcdfdf7812 */ /* 0x000fe200078ec0ff */
[----:B------:R-:W-:Y:S01]  /*0cd0*/  IMAD.SHL.U32 R7, R7, 0x8, RZ ;  /* 0x0000000807077824 */ /* 0x000fe200078e00ff */
[----:B------:R-:W-:Y:S02]  /*0ce0*/  LOP3.LUT R219, R219, 0xffffffe0, RZ, 0xc0, !PT ;  /* 0xffffffe0dbdb7812 */ /* 0x000fe400078ec0ff */
[----:B------:R-:W-:Y:S01]  /*0cf0*/  LOP3.LUT R217, R217, 0x1c0, RZ, 0xc0, !PT ;  /* 0x000001c0d9d97812 */ /* 0x000fe200078ec0ff */
[----:B------:R-:W-:Y:S01]  /*0d00*/  IMAD.IADD R223, R210, 0x1, -R223 ;  /* 0x00000001d2df7824 */ /* 0x000fe200078e0adf */
[----:B------:R-:W-:Y:S01]  /*0d10*/  LOP3.LUT R224, R224, 0xfffffff8, RZ, 0xc0, !PT ;  /* 0xfffffff8e0e07812 */ /* 0x000fe200078ec0ff */
[----:B------:R-:W-:Y:S01]  /*0d20*/  IMAD.IADD R219, R210, 0x1, -R219 ;  /* 0x00000001d2db7824 */ /* 0x000fe200078e0adb */
[----:B------:R-:W-:Y:S01]  /*0d30*/  SHF.R.S32.HI R2, RZ, 0x1f, R6 ;  /* 0x0000001fff027819 */ /* 0x000fe20000011406 */
[----:B------:R-:W-:Y:S01]  /*0d40*/  IMAD.SHL.U32 R138, R223, 0x4, RZ ;  /* 0x00000004df8a7824 */ /* 0x000fe200078e00ff */
[----:B------:R-:W-:Y:S01]  /*0d50*/  LOP3.LUT R3, R217, 0x38, R246, 0xf8, !PT ;  /* 0x00000038d9037812 */ /* 0x000fe200078ef8f6 */
[----:B------:R-:W-:Y:S01]  /*0d60*/  IMAD.IADD R224, R225, 0x1, -R224 ;  /* 0x00000001e1e07824 */ /* 0x000fe200078e0ae0 */
[----:B------:R-:W-:Y:S01]  /*0d70*/  SHF.R.U32.HI R217, RZ, 0x3, R217 ;  /* 0x00000003ffd97819 */ /* 0x000fe200000116d9 */
[----:B------:R-:W-:Y:S01]  /*0d80*/  IMAD.SHL.U32 R140, R223, 0x8, RZ ;  /* 0x00000008df8c7824 */ /* 0x000fe200078e00ff */
[----:B------:R-:W-:-:S02]  /*0d90*/  LEA.HI R2, R2, R6, RZ, 0x3 ;  /* 0x0000000602027211 */ /* 0x000fc400078f18ff */
[----:B------:R-:W-:Y:S02]  /*0da0*/  LOP3.LUT R217, R3, R217, RZ, 0x3c, !PT ;  /* 0x000000d903d97212 */ /* 0x000fe400078e3cff */
[----:B------:R-:W-:Y:S02]  /*0db0*/  LEA.HI R5, R5, R220, RZ, 0x3 ;  /* 0x000000dc05057211 */ /* 0x000fe400078f18ff */
[----:B------:R-:W-:Y:S02]  /*0dc0*/  SHF.R.S32.HI R218, RZ, 0x1f, R219 ;  /* 0x0000001fffda7819 */ /* 0x000fe400000114db */
[C---:B------:R-:W-:Y:S01]  /*0dd0*/  LOP3.LUT R3, R2.reuse, 0xfffffff8, RZ, 0xc0, !PT ;  /* 0xfffffff802037812 */ /* 0x040fe200078ec0ff */
[----:B------:R-:W-:Y:S01]  /*0de0*/  IMAD.SHL.U32 R2, R2, 0x40, RZ ;  /* 0x0000004002027824 */ /* 0x000fe200078e00ff */
[----:B------:R-:W-:Y:S02]  /*0df0*/  LOP3.LUT R9, R224, 0x1, RZ, 0xc0, !PT ;  /* 0x00000001e0097812 */ /* 0x000fe400078ec0ff */
[----:B------:R-:W-:Y:S01]  /*0e00*/  LOP3.LUT R5, R5, 0xffffff8, RZ, 0xc0, !PT ;  /* 0x0ffffff805057812 */ /* 0x000fe200078ec0ff */
[----:B------:R-:W-:Y:S01]  /*0e10*/  IMAD.IADD R3, R6, 0x1, -R3 ;  /* 0x0000000106037824 */ /* 0x000fe200078e0a03 */
[----:B------:R-:W-:-:S02]  /*0e20*/  LEA.HI R218, R218, R219, RZ, 0x2 ;  /* 0x000000dbdada7211 */ /* 0x000fc400078f10ff */
[----:B------:R-:W-:Y:S01]  /*0e30*/  IADD3 R135, R138, 0x40, RZ ;  /* 0x000000408a877810 */ /* 0x000fe20007ffe0ff */
[----:B------:R-:W-:Y:S01]  /*0e40*/  IMAD.IADD R5, R220, 0x1, -R5 ;  /* 0x00000001dc057824 */ /* 0x000fe200078e0a05 */
[----:B------:R-:W-:Y:S02]  /*0e50*/  ISETP.NE.U32.AND P0, PT, R9, 0x1, PT ;  /* 0x000000010900780c */ /* 0x000fe40003f05070 */
[C---:B------:R-:W-:Y:S02]  /*0e60*/  IADD3 R136, R138.reuse, 0x20, RZ ;  /* 0x000000208a887810 */ /* 0x040fe40007ffe0ff */
[----:B------:R-:W-:Y:S01]  /*0e70*/  LOP3.LUT R217, R217, 0x7ffffe00, R4, 0xf8, !PT ;  /* 0x7ffffe00d9d97812 */ /* 0x000fe200078ef804 */
[C---:B------:R-:W-:Y:S01]  /*0e80*/  IMAD.IADD R4, R138.reuse, 0x1, R135 ;  /* 0x000000018a047824 */ /* 0x040fe200078e0287 */
[----:B------:R-:W-:Y:S01]  /*0e90*/  SHF.R.S32.HI R218, RZ, 0x2, R218 ;  /* 0x00000002ffda7819 */ /* 0x000fe200000114da */
[----:B------:R-:W-:Y:S01]  /*0ea0*/  IMAD.IADD R8, R138, 0x1, R136 ;  /* 0x000000018a087824 */ /* 0x000fe200078e0288 */
[C---:B------:R-:W-:Y:S01]  /*0eb0*/  R2P PR, R224.reuse, 0x6 ;  /* 0x00000006e0007804 */ /* 0x040fe20000000000 */
[----:B------:R-:W-:Y:S01]  /*0ec0*/  IMAD.SHL.U32 R224, R224, 0x40, RZ ;  /* 0x00000040e0e07824 */ /* 0x000fe200078e00ff */
[----:B------:R-:W-:Y:S01]  /*0ed0*/  LOP3.LUT P6, RZ, R3, 0x2, RZ, 0xc0, !PT ;  /* 0x0000000203ff7812 */ /* 0x000fe200078cc0ff */
[----:B------:R-:W-:Y:S01]  /*0ee0*/  IMAD R218, R5, 0x10, R218 ;  /* 0x0000001005da7824 */ /* 0x000fe200078e02da */
[C---:B------:R-:W-:Y:S01]  /*0ef0*/  LOP3.LUT P5, RZ, R3.reuse, 0x4, RZ, 0xc0, !PT ;  /* 0x0000000403ff7812 */ /* 0x040fe200078ac0ff */
[----:B------:R-:W-:Y:S01]  /*0f00*/  IMAD.SHL.U32 R3, R3, 0x40, RZ ;  /* 0x0000004003037824 */ /* 0x000fe200078e00ff */
[----:B------:R-:W-:Y:S01]  /*0f10*/  IADD3 R216, R225, 0x40, RZ ;  /* 0x00000040e1d87810 */ /* 0x000fe20007ffe0ff */
[----:B------:R-:W-:Y:S01]  /*0f20*/  IMAD.SHL.U32 R217, R217, 0x2, RZ ;  /* 0x00000002d9d97824 */ /* 0x000fe200078e00ff */
[----:B------:R-:W-:-:S02]  /*0f30*/  SHF.R.S32.HI R5, RZ, 0x1f, R4 ;  /* 0x0000001fff057819 */ /* 0x000fc40000011404 */
[----:B------:R-:W-:Y:S01]  /*0f40*/  LOP3.LUT R224, R224, 0x1c0, RZ, 0xc0, !PT ;  /* 0x000001c0e0e07812 */ /* 0x000fe200078ec0ff */
[----:B------:R-:W-:Y:S01]  /*0f50*/  IMAD.SHL.U32 R215, R216, 0x40, RZ ;  /* 0x00000040d8d77824 */ /* 0x000fe200078e00ff */
[----:B------:R-:W-:Y:S02]  /*0f60*/  SHF.R.S32.HI R6, RZ, 0x1f, R8 ;  /* 0x0000001fff067819 */ /* 0x000fe40000011408 */
[----:B------:R-:W-:Y:S02]  /*0f70*/  LOP3.LUT R3, R3, 0x1c0, RZ, 0xc0, !PT ;  /* 0x000001c003037812 */ /* 0x000fe400078ec0ff */
[----:B------:R-:W-:Y:S02]  /*0f80*/  SHF.R.S32.HI R214, RZ, 0x1f, R216 ;  /* 0x0000001fffd67819 */ /* 0x000fe400000114d8 */
[CC--:B------:R-:W-:Y:S02]  /*0f90*/  LEA.HI R231, R5.reuse, R4.reuse, RZ, 0x3 ;  /* 0x0000000405e77211 */ /* 0x0c0fe400078f18ff */
[----:B------:R-:W-:Y:S01]  /*0fa0*/  LEA.HI R5, R5, R4, RZ, 0x6 ;  /* 0x0000000405057211 */ /* 0x000fe200078f30ff */
[C---:B------:R-:W-:Y:S01]  /*0fb0*/  IMAD.SHL.U32 R4, R220.reuse, 0x400, RZ ;  /* 0x00000400dc047824 */ /* 0x040fe200078e00ff */
[----:B------:R-:W-:Y:S01]  /*0fc0*/  SHF.R.U32.HI R222, RZ, 0x3, R224 ;  /* 0x00000003ffde7819 */ /* 0x000fe200000116e0 */
[----:B------:R-:W-:Y:S01]  /*0fd0*/  IMAD.SHL.U32 R220, R220, 0x200, RZ ;  /* 0x00000200dcdc7824 */ /* 0x000fe200078e00ff */
[CC--:B------:R-:W-:Y:S01]  /*0fe0*/  LEA.HI R232, R6.reuse, R8.reuse, RZ, 0x3 ;  /* 0x0000000806e87211 */ /* 0x0c0fe200078f18ff */
[----:B------:R-:W-:Y:S01]  /*0ff0*/  IMAD.SHL.U32 R5, R5, 0x80, RZ ;  /* 0x0000008005057824 */ /* 0x000fe200078e00ff */
[----:B------:R-:W-:Y:S01]  /*1000*/  LEA.HI R6, R6, R8, RZ, 0x6 ;  /* 0x0000000806067211 */ /* 0x000fe200078f30ff */
[----:B------:R-:W-:Y:S01]  /*1010*/  IMAD R8, R223, 0x2, R4 ;  /* 0x00000002df087824 */ /* 0x000fe200078e0204 */
[----:B------:R-:W-:-:S02]  /*1020*/  LOP3.LUT R7, R3, 0x8, R7, 0xf8, !PT ;  /* 0x0000000803077812 */ /* 0x000fc400078ef807 */
[----:B------:R-:W-:Y:S01]  /*1030*/  LEA.HI R214, R214, R216, RZ, 0x3 ;  /* 0x000000d8d6d67211 */ /* 0x000fe200078f18ff */
[----:B------:R-:W-:Y:S01]  /*1040*/  IMAD.SHL.U32 R6, R6, 0x80, RZ ;  /* 0x0000008006067824 */ /* 0x000fe200078e00ff */
[----:B------:R-:W-:Y:S02]  /*1050*/  SHF.R.U32.HI R3, RZ, 0x3, R3 ;  /* 0x00000003ff037819 */ /* 0x000fe40000011603 */
[----:B------:R-:W-:Y:S01]  /*1060*/  LOP3.LUT R235, R222, R224, RZ, 0xfc, !PT ;  /* 0x000000e0deeb7212 */ /* 0x000fe200078efcff */
[----:B------:R-:W-:Y:S01]  /*1070*/  IMAD.SHL.U32 R214, R214, 0x40, RZ ;  /* 0x00000040d6d67824 */ /* 0x000fe200078e00ff */
[----:B------:R-:W-:Y:S02]  /*1080*/  LOP3.LUT R215, R215, 0x1c0, RZ, 0xc0, !PT ;  /* 0x000001c0d7d77812 */ /* 0x000fe400078ec0ff */
[----:B------:R-:W-:Y:S01]  /*1090*/  LOP3.LUT R3, R7, R3, RZ, 0x3c, !PT ;  /* 0x0000000307037212 */ /* 0x000fe200078e3cff */
[----:B------:R-:W-:Y:S01]  /*10a0*/  IMAD.IADD R235, R8, 0x1, R235 ;  /* 0x0000000108eb7824 */ /* 0x000fe200078e02eb */
[----:B------:R-:W-:-:S02]  /*10b0*/  LOP3.LUT R2, R2, 0xfffffe00, RZ, 0xc0, !PT ;  /* 0xfffffe0002027812 */ /* 0x000fc400078ec0ff */
[--C-:B------:R-:W-:Y:S02]  /*10c0*/  LOP3.LUT R234, R224, 0x38, R232.reuse, 0xf8, !PT ;  /* 0x00000038e0ea7812 */ /* 0x100fe400078ef8e8 */
[----:B------:R-:W-:Y:S02]  /*10d0*/  SHF.R.U32.HI R213, RZ, 0x3, R215 ;  /* 0x00000003ffd57819 */ /* 0x000fe400000116d7 */
[----:B------:R-:W-:Y:S02]  /*10e0*/  LOP3.LUT R232, R215, 0x38, R232, 0xf8, !PT ;  /* 0x00000038d7e87812 */ /* 0x000fe400078ef8e8 */
[----:B------:R-:W-:Y:S02]  /*10f0*/  LOP3.LUT P4, RZ, R221, 0x2, RZ, 0xc0, !PT ;  /* 0x00000002ddff7812 */ /* 0x000fe4000788c0ff */
[----:B------:R-:W-:Y:S02]  /*1100*/  IADD3 R4, R3, R2, R4 ;  /* 0x0000000203047210 */ /* 0x000fe40007ffe004 */
[----:B------:R-:W-:-:S02]  /*1110*/  LOP3.LUT R214, R214, 0xfffffe00, RZ, 0xc0, !PT ;  /* 0xfffffe00d6d67812 */ /* 0x000fc400078ec0ff */
[----:B------:R-:W-:Y:S02]  /*1120*/  LOP3.LUT R6, R6, 0xffffe000, RZ, 0xc0, !PT ;  /* 0xffffe00006067812 */ /* 0x000fe400078ec0ff */
[----:B------:R-:W-:Y:S02]  /*1130*/  LOP3.LUT R234, R234, R222, RZ, 0x3c, !PT ;  /* 0x000000deeaea7212 */ /* 0x000fe400078e3cff */
[----:B------:R-:W-:Y:S02]  /*1140*/  LOP3.LUT R232, R232, R213, RZ, 0x3c, !PT ;  /* 0x000000d5e8e87212 */ /* 0x000fe400078e3cff */
[----:B------:R-:W-:Y:S01]  /*1150*/  LOP3.LUT R3, R3, R2, RZ, 0xfc, !PT ;  /* 0x0000000203037212 */ /* 0x000fe200078efcff */
[----:B------:R-:W-:Y:S01]  /*1160*/  IMAD.MOV.U32 R2, RZ, RZ, 0x20 ;  /* 0x00000020ff027424 */ /* 0x000fe200078e00ff */
[--C-:B------:R-:W-:Y:S02]  /*1170*/  LOP3.LUT R233, R224, 0x38, R231.reuse, 0xf8, !PT ;  /* 0x00000038e0e97812 */ /* 0x100fe400078ef8e7 */
[----:B------:R-:W-:-:S02]  /*1180*/  LOP3.LUT R231, R215, 0x38, R231, 0xf8, !PT ;  /* 0x00000038d7e77812 */ /* 0x000fc400078ef8e7 */
[----:B------:R-:W-:Y:S02]  /*1190*/  LOP3.LUT R230, R224, 0x18, R140, 0xf8, !PT ;  /* 0x00000018e0e67812 */ /* 0x000fe400078ef88c */
[----:B------:R-:W-:Y:S02]  /*11a0*/  LEA R235, R235, 0x80, 0x1 ;  /* 0x00000080ebeb7811 */ /* 0x000fe400078e08ff */
[-C--:B------:R-:W-:Y:S02]  /*11b0*/  IADD3 R234, R234, R6.reuse, R220 ;  /* 0x00000006eaea7210 */ /* 0x080fe40007ffe0dc */
[----:B------:R-:W-:Y:S01]  /*11c0*/  IADD3 R232, R232, R6, R214 ;  /* 0x00000006e8e87210 */ /* 0x000fe20007ffe0d6 */
[----:B------:R-:W-:Y:S01]  /*11d0*/  IMAD.MOV.U32 R6, RZ, RZ, 0x40 ;  /* 0x00000040ff067424 */ /* 0x000fe200078e00ff */
[----:B------:R-:W-:Y:S02]  /*11e0*/  LOP3.LUT R5, R5, 0xffffe000, RZ, 0xc0, !PT ;  /* 0xffffe00005057812 */ /* 0x000fe400078ec0ff */
[----:B------:R-:W-:-:S02]  /*11f0*/  LOP3.LUT R233, R233, R222, RZ, 0x3c, !PT ;  /* 0x000000dee9e97212 */ /* 0x000fc400078e3cff */
[----:B------:R-:W-:Y:S02]  /*1200*/  LOP3.LUT R231, R231, R213, RZ, 0x3c, !PT ;  /* 0x000000d5e7e77212 */ /* 0x000fe400078e3cff */
[----:B------:R-:W-:Y:S02]  /*1210*/  SEL R239, R2, 0xffffffe0, !P1 ;  /* 0xffffffe002ef7807 */ /* 0x000fe40004800000 */
[----:B------:R-:W-:Y:S02]  /*1220*/  LEA R200, R0, 0x6100, 0x1 ;  /* 0x0000610000c87811 */ /* 0x000fe400078e08ff */
[----:B------:R-:W-:Y:S01]  /*1230*/  LOP3.LUT R230, R220, R230, R222, 0xf6, !PT ;  /* 0x000000e6dce67212 */ /* 0x000fe200078ef6de */
[C---:B------:R-:W-:Y:S01]  /*1240*/  IMAD.IADD R236, R235.reuse, 0x1, R239 ;  /* 0x00000001ebec7824 */ /* 0x040fe200078e02ef */
[----:B------:R-:W-:Y:S02]  /*1250*/  IADD3 R228, R235, -0x10, RZ ;  /* 0xfffffff0ebe47810 */ /* 0x000fe40007ffe0ff */
[C---:B------:R-:W-:Y:S01]  /*1260*/  LOP3.LUT P3, RZ, R221.reuse, 0x4, RZ, 0xc0, !PT ;  /* 0x00000004ddff7812 */ /* 0x040fe2000786c0ff */
[----:B------:R-:W-:Y:S01]  /*1270*/  IMAD R221, R221, 0x20, R226 ;  /* 0x00000020dddd7824 */ /* 0x000fe200078e02e2 */
[----:B------:R-:W-:-:S02]  /*1280*/  SEL R2, R2, 0xffffffe0, !P6 ;  /* 0xffffffe002027807 */ /* 0x000fc40007000000 */
[----:B------:R-:W-:Y:S02]  /*1290*/  @P0 IADD3 R228, R235, 0x10, RZ ;  /* 0x00000010ebe40810 */ /* 0x000fe40007ffe0ff */
[----:B------:R-:W-:Y:S02]  /*12a0*/  LEA R201, R4, 0xc100, 0x1 ;  /* 0x0000c10004c97811 */ /* 0x000fe400078e08ff */
[----:B------:R-:W-:Y:S01]  /*12b0*/  LEA R194, R3, 0x100, 0x1 ;  /* 0x0000010003c27811 */ /* 0x000fe200078e08ff */
[----:B------:R-:W-:Y:S01]  /*12c0*/  IMAD.IADD R239, R239, 0x1, R228 ;  /* 0x00000001efef7824 */ /* 0x000fe200078e02e4 */
[-C--:B------:R-:W-:Y:S01]  /*12d0*/  IADD3 R233, R233, R5.reuse, R220 ;  /* 0x00000005e9e97210 */ /* 0x080fe20007ffe0dc */
[----:B------:R-:W-:Y:S01]  /*12e0*/  IMAD.IADD R199, R201, 0x1, R2 ;  /* 0x00000001c9c77824 */ /* 0x000fe200078e0202 */
[----:B------:R-:W-:Y:S01]  /*12f0*/  IADD3 R231, R231, R5, R214 ;  /* 0x00000005e7e77210 */ /* 0x000fe20007ffe0d6 */
[----:B------:R-:W-:Y:S01]  /*1300*/  IMAD.IADD R193, R2, 0x1, R194 ;  /* 0x0000000102c17824 */ /* 0x000fe200078e02c2 */
[----:B------:R-:W-:-:S02]  /*1310*/  SEL R242, R6, 0xffffffc0, !P2 ;  /* 0xffffffc006f27807 */ /* 0x000fc40005000000 */
[----:B------:R-:W-:Y:S02]  /*1320*/  IADD3 R198, R200, 0x20, RZ ;  /* 0x00000020c8c67810 */ /* 0x000fe40007ffe0ff */
[----:B------:R-:W-:Y:S01]  /*1330*/  LEA R230, R230, 0x100, 0x1 ;  /* 0x00000100e6e67811 */ /* 0x000fe200078e08ff */
[----:B------:R-:W-:Y:S01]  /*1340*/  IMAD.IADD R235, R235, 0x1, R242 ;  /* 0x00000001ebeb7824 */ /* 0x000fe200078e02f2 */
[----:B------:R-:W-:Y:S01]  /*1350*/  SEL R5, R6, 0xffffffc0, !P3 ;  /* 0xffffffc006057807 */ /* 0x000fe20005800000 */
[----:B------:R-:W-:Y:S01]  /*1360*/  IMAD.IADD R237, R242, 0x1, R236 ;  /* 0x00000001f2ed7824 */ /* 0x000fe200078e02ec */
[----:B------:R-:W-:Y:S01]  /*1370*/  SEL R0, R6, 0xffffffc0, !P5 ;  /* 0xffffffc006007807 */ /* 0x000fe20006800000 */
[----:B------:R-:W-:Y:S01]  /*1380*/  IMAD.IADD R229, R230, 0x1, R242 ;  /* 0x00000001e6e57824 */ /* 0x000fe200078e02f2 */
[----:B------:R-:W-:Y:S01]  /*1390*/  @P4 IADD3 R198, R200, -0x20, RZ ;  /* 0xffffffe0c8c64810 */ /* 0x000fe20007ffe0ff */
[----:B------:R-:W-:Y:S01]  /*13a0*/  IMAD.IADD R238, R242, 0x1, R228 ;  /* 0x00000001f2ee7824 */ /* 0x000fe200078e02e4 */
[----:B------:R-:W-:Y:S01]  /*13b0*/  SHF.R.S32.HI R141, RZ, 0x1f, R140 ;  /* 0x0000001fff8d7819 */ /* 0x000fe2000001148c */
[----:B------:R-:W-:Y:S01]  /*13c0*/  IMAD.IADD R196, R200, 0x1, R5 ;  /* 0x00000001c8c47824 */ /* 0x000fe200078e0205 */
[C---:B------:R-:W-:Y:S01]  /*13d0*/  IADD3 R134, R138.reuse, 0x10, RZ ;  /* 0x000000108a867810 */ /* 0x040fe20007ffe0ff */
[----:B------:R-:W-:Y:S01]  /*13e0*/  IMAD.IADD R187, R5, 0x1, R198 ;  /* 0x0000000105bb7824 */ /* 0x000fe200078e02c6 */
[C---:B------:R-:W-:Y:S01]  /*13f0*/  IADD3 R133, R138.reuse, 0x30, RZ ;  /* 0x000000308a857810 */ /* 0x040fe20007ffe0ff */
[----:B------:R-:W-:Y:S01]  /*1400*/  IMAD.IADD R197, R201, 0x1, R0 ;  /* 0x00000001c9c57824 */ /* 0x000fe200078e0200 */
[----:B------:R-:W-:Y:S01]  /*1410*/  IADD3 R132, R138, 0x50, RZ ;  /* 0x000000508a847810 */ /* 0x000fe20007ffe0ff */
[----:B------:R-:W-:Y:S01]  /*1420*/  IMAD.IADD R192, R0, 0x1, R194 ;  /* 0x0000000100c07824 */ /* 0x000fe200078e02c2 */
[C---:B------:R-:W-:Y:S01]  /*1430*/  IADD3 R212, R246.reuse, 0x40, RZ ;  /* 0x00000040f6d47810 */ /* 0x040fe20007ffe0ff */
[----:B------:R-:W-:Y:S01]  /*1440*/  IMAD.IADD R195, R199, 0x1, R0 ;  /* 0x00000001c7c37824 */ /* 0x000fe200078e0200 */
[----:B------:R-:W-:Y:S01]  /*1450*/  IADD3 R211, R246, 0x80, RZ ;  /* 0x00000080f6d37810 */ /* 0x000fe20007ffe0ff */
[----:B------:R-:W-:Y:S01]  /*1460*/  IMAD.IADD R191, R0, 0x1, R193 ;  /* 0x0000000100bf7824 */ /* 0x000fe200078e02c1 */
[----:B------:R-:W-:Y:S01]  /*1470*/  LEA R234, R234, 0xc100, 0x1 ;  /* 0x0000c100eaea7811 */ /* 0x000fe200078e08ff */
[----:B------:R-:W-:Y:S01]  /*1480*/  IMAD.IADD R242, R242, 0x1, R239 ;  /* 0x00000001f2f27824 */ /* 0x000fe200078e02ef */
[----:B------:R-:W-:-:S02]  /*1490*/  LEA R232, R232, 0xc100, 0x1 ;  /* 0x0000c100e8e87811 */ /* 0x000fc400078e08ff */
[----:B------:R-:W-:Y:S02]  /*14a0*/  LEA R233, R233, 0xc100, 0x1 ;  /* 0x0000c100e9e97811 */ /* 0x000fe400078e08ff */
[----:B------:R-:W-:Y:S02]  /*14b0*/  LEA R231, R231, 0xc100, 0x1 ;  /* 0x0000c100e7e77811 */ /* 0x000fe400078e08ff */
        /* <DEDUP_REMOVED lines=10> */
[----:B------:R-:W-:Y:S02]  /*1560*/  IADD3 R143, R198, 0x5800, RZ ;  /* 0x00005800c68f7810 */ /* 0x000fe40007ffe0ff */
.L_x_2766:
        /* <DEDUP_REMOVED lines=33> */
[----:B------:R-:W-:Y:S01]  /*1780*/  YIELD ;  /* 0x0000000000007946 */ /* 0x000fe20003800000 */
[----:B------:R-:W-:Y:S01]  /*1790*/  LOP3.LUT R241, R206, 0xffff, RZ, 0xc0, !PT ;  /* 0x0000ffffcef17812 */ /* 0x000fe200078ec0ff */
[----:B------:R-:W-:Y:S05]  /*17a0*/  @P4 BRA `(.L_x_2618) ;  /* 0x0000005000004947 */ /* 0x000fea0003800000 */
[----:B-----5:R-:W-:Y:S01]  /*17b0*/  MOV R61, c[0x0][0x168] ;  /* 0x00005a00003d7a02 */ /* 0x020fe20000000f00 */
[----:B------:R-:W-:Y:S05]  /*17c0*/  @!P3 BRA `(.L_x_2618) ;  /* 0x000000300000b947 */ /* 0x000fea0003800000 */
[----:B------:R-:W2:Y:S04]  /*17d0*/  LDG.E R61, [R8.64] ;  /* 0x00000006083d7981 */ /* 0x000ea8000c1e1900 */
[----:B------:R-:W2:Y:S02]  /*17e0*/  LDG.E R0, [R8.64+0x4] ;  /* 0x0000040608007981 */ /* 0x000ea4000c1e1900 */
[----:B--2---:R-:W-:-:S02]  /*17f0*/  IADD3 R61, -R61, R0, RZ ;  /* 0x000000003d3d7210 */ /* 0x004fc40007ffe1ff */
.L_x_2618:
[----:B------:R-:W-:-:S04]  /*1800*/  ISETP.NE.U32.AND P0, PT, RZ, c[0x0][0x368], PT ;  /* 0x0000da00ff007a0c */ /* 0x000fc80003f05070 */
[----:B------:R-:W-:-:S13]  /*1810*/  ISETP.NE.AND.EX P0, PT, RZ, c[0x0][0x36c], PT, P0 ;  /* 0x0000db00ff007a0c */ /* 0x000fda0003f05300 */
[----:B------:R-:W-:Y:S05]  /*1820*/  @!P0 BRA `(.L_x_2619) ;  /* 0x0000004000008947 */ /* 0x000fea0003800000 */
[----:B---3--:R-:W-:-:S04]  /*1830*/  LEA R6, P0, R240, c[0x0][0x368], 0x2 ;  /* 0x0000da00f0067a11 */ /* 0x008fc800078010ff */
[----:B------:R-:W-:-:S05]  /*1840*/  LEA.HI.X R7, R240, c[0x0][0x36c], R63, 0x2, P0 ;  /* 0x0000db00f0077a11 */ /* 0x000fca00000f143f */
[----:B------:R1:W5:Y:S01]  /*1850*/  LDG.E R2, [R6.64] ;  /* 0x0000000606027981 */ /* 0x000362000c1e1900 */
[----:B------:R-:W-:Y:S05]  /*1860*/  BRA `(.L_x_2620) ;  /* 0x0000005000007947 */ /* 0x000fea0003800000 */
.L_x_2619:
[----:B------:R-:W-:Y:S01]  /*1870*/  MOV R2, c[0x0][0x1d0] ;  /* 0x0000740000027a02 */ /* 0x000fe20000000f00 */
[----:B------:R-:W-:Y:S05]  /*1880*/  @!P6 BRA `(.L_x_2620) ;  /* 0x000000300000e947 */ /* 0x000fea0003800000 */
[----:B------:R-:W2:Y:S04]  /*1890*/  LDG.E R2, [R6.64] ;  /* 0x0000000606027981 */ /* 0x000ea8000c1e1900 */
[----:B------:R-:W2:Y:S02]  /*18a0*/  LDG.E R0, [R6.64+0x4] ;  /* 0x0000040606007981 */ /* 0x000ea4000c1e1900 */
[----:B--2---:R-:W-:Y:S02]  /*18b0*/  IADD3 R2, -R2, R0, RZ ;  /* 0x0000000002027210 */ /* 0x004fe40007ffe1ff */
.L_x_2620:
[----:B------:R2:W4:Y:S04]  /*18c0*/  @P5 LDG.E R0, [R4.64] ;  /* 0x0000000604005981 */ /* 0x000528000c1e1900 */
[----:B--23--:R-:W4:Y:S01]  /*18d0*/  @P5 LDG.E R4, [R4.64+0x4] ;  /* 0x0000040604045981 */ /* 0x00cf22000c1e1900 */
[----:B------:R-:W-:Y:S01]  /*18e0*/  ISETP.NE.U32.AND P0, PT, RZ, c[0x0][0x378], PT ;  /* 0x0000de00ff007a0c */ /* 0x000fe20003f05070 */
[----:B-----5:R-:W-:-:S03]  /*18f0*/  IMAD.MOV.U32 R60, RZ, RZ, R2 ;  /* 0x000000ffff3c7224 */ /* 0x020fc600078e0002 */
[----:B------:R-:W-:Y:S01]  /*1900*/  ISETP.NE.AND.EX P1, PT, RZ, c[0x0][0x37c], PT, P0 ;  /* 0x0000df00ff007a0c */ /* 0x000fe20003f25300 */
[----:B------:R-:W-:Y:S01]  /*1910*/  IMAD.MOV.U32 R66, RZ, RZ, c[0x0][0x228] ;  /* 0x00008a00ff427624 */ /* 0x000fe200078e00ff */
[C---:B------:R-:W-:Y:S02]  /*1920*/  LOP3.LUT R244, R206.reuse, 0xff000000, RZ, 0xc0, !PT ;  /* 0xff000000cef47812 */ /* 0x040fe400078ec0ff */
[----:B------:R-:W-:Y:S02]  /*1930*/  LOP3.LUT R206, R206, 0xff0000, RZ, 0xc0, !PT ;  /* 0x00ff0000cece7812 */ /* 0x000fe400078ec0ff */
[----:B------:R-:W-:-:S07]  /*1940*/  SHF.R.U32.HI R244, RZ, 0x8, R244 ;  /* 0x00000008fff47819 */ /* 0x000fce00000116f4 */
[----:B-1----:R-:W-:-:S04]  /*1950*/  @P1 LEA R6, P0, R240, c[0x0][0x378], 0x2 ;  /* 0x0000de00f0061a11 */ /* 0x002fc800078010ff */
[----:B------:R-:W-:Y:S02]  /*1960*/  @P1 LEA.HI.X R7, R240, c[0x0][0x37c], R63, 0x2, P0 ;  /* 0x0000df00f0071a11 */ /* 0x000fe400000f143f */
[----:B------:R-:W-:Y:S01]  /*1970*/  LEA.HI R244, R206, R244, RZ, 0x10 ;  /* 0x000000f4cef47211 */ /* 0x000fe200078f80ff */
[----:B------:R-:W-:Y:S02]  /*1980*/  BSSY B0, `(.L_x_2621) ;  /* 0x000002a000007945 */ /* 0x000fe40003800000 */
[----:B------:R1:W5:Y:S01]  /*1990*/  @P1 LDG.E R60, [R6.64] ;  /* 0x00000006063c1981 */ /* 0x000362000c1e1900 */
[----:B------:R-:W-:Y:S02]  /*19a0*/  SHF.R.U32.HI R206, RZ, 0x10, R244 ;  /* 0x00000010ffce7819 */ /* 0x000fe400000116f4 */
        /* <DEDUP_REMOVED lines=39> */
.L_x_2622:
[----:B-1----:R-:W-:Y:S05]  /*1c20*/  BSYNC B0 ;  /* 0x0000000000007941 */ /* 0x002fea0003800000 */
.L_x_2621:
[----:B------:R-:W-:-:S04]  /*1c30*/  IMAD R84, R244, R4, RZ ;  /* 0x00000004f4547224 */ /* 0x000fc800078e02ff */
[C---:B------:R-:W-:Y:S02]  /*1c40*/  IMAD.IADD R4, R84.reuse, 0x1, R4 ;  /* 0x0000000154047824 */ /* 0x040fe400078e0204 */
[----:B------:R-:W-:-:S03]  /*1c50*/  IMAD R84, R84, 0x40, -R0 ;  /* 0x0000004054547824 */ /* 0x000fc600078e0a00 */
[----:B------:R-:W-:Y:S02]  /*1c60*/  IMNMX R4, R65, R4, PT ;  /* 0x0000000441047217 */ /* 0x000fe40003800200 */
[----:B------:R-:W-:-:S03]  /*1c70*/  IMNMX R84, RZ, R84, !PT ;  /* 0x00000054ff547217 */ /* 0x000fc60007800200 */
[----:B------:R-:W-:-:S05]  /*1c80*/  IMAD R0, R4, 0x40, -R0 ;  /* 0x0000004004007824 */ /* 0x000fca00078e0a00 */
[----:B------:R-:W-:-:S04]  /*1c90*/  IMNMX R0, R0, R66, PT ;  /* 0x0000004200007217 */ /* 0x000fc80003800200 */
[----:B------:R-:W-:Y:S02]  /*1ca0*/  ISETP.GT.AND P0, PT, R0, R84, PT ;  /* 0x000000540000720c */ /* 0x000fe40003f04270 */
[----:B------:R-:W-:-:S11]  /*1cb0*/  SHF.R.U32.HI R84, RZ, 0x6, R84 ;  /* 0x00000006ff547819 */ /* 0x000fd60000011654 */
        /* <DEDUP_REMOVED lines=12> */
[----:B------:R-:W-:Y:S01]  /*1d80*/  IMAD.MOV.U32 R91, RZ, RZ, c[0x0][0x238] ;  /* 0x00008e00ff5b7624 */ /* 0x000fe200078e00ff */
[----:B------:R-:W-:Y:S01]  /*1d90*/  IADD3 R82, P0, R226, R81, RZ ;  /* 0x00000051e2527210 */ /* 0x000fe20007f1e0ff */
[----:B------:R-:W-:Y:S01]  /*1da0*/  IMAD.MOV.U32 R96, RZ, RZ, 0x6 ;  /* 0x00000006ff607424 */ /* 0x000fe200078e00ff */
[--C-:B------:R-:W-:Y:S01]  /*1db0*/  SHF.R.S32.HI R247, RZ, 0x1f, R246.reuse ;  /* 0x0000001ffff77819 */ /* 0x100fe200000114f6 */
[----:B------:R-:W-:Y:S01]  /*1dc0*/  IMAD.SHL.U32 R88, R91, 0x40, RZ ;  /* 0x000000405b587824 */ /* 0x000fe200078e00ff */
[----:B------:R-:W-:Y:S01]  /*1dd0*/  LEA.HI.X.SX32 R81, R81, R3, 0x1, P0 ;  /* 0x0000000351517211 */ /* 0x000fe200000f0eff */
[----:B------:R-:W-:Y:S01]  /*1de0*/  IMAD.MOV.U32 R86, RZ, RZ, c[0x0][0x27c] ;  /* 0x00009f00ff567624 */ /* 0x000fe200078e00ff */
[----:B------:R-:W-:Y:S01]  /*1df0*/  IADD3 R116, R0, -0x1, RZ ;  /* 0xffffffff00747810 */ /* 0x000fe20007ffe0ff */
[----:B------:R-:W-:Y:S01]  /*1e00*/  IMAD.WIDE.U32 R4, R82, c[0x0][0x238], R246 ;  /* 0x00008e0052047a25 */ /* 0x000fe200078e00f6 */
[----:B------:R-:W-:-:S02]  /*1e10*/  SEL R79, R63, RZ, !P5 ;  /* 0x000000ff3f4f7207 */ /* 0x000fc40006800000 */
[----:B------:R-:W-:Y:S01]  /*1e20*/  IADD3 R80, -R226, R66, RZ ;  /* 0x00000042e2507210 */ /* 0x000fe20007ffe1ff */
[----:B------:R-:W-:Y:S01]  /*1e30*/  IMAD R3, R81, c[0x0][0x238], RZ ;  /* 0x00008e0051037a24 */ /* 0x000fe200078e02ff */
[----:B------:R-:W-:Y:S01]  /*1e40*/  SEL R128, R240, RZ, !P5 ;  /* 0x000000fff0807207 */ /* 0x000fe20006800000 */
[----:B------:R-:W-:Y:S01]  /*1e50*/  IMAD R146, R79, c[0x0][0x248], RZ ;  /* 0x000092004f927a24 */ /* 0x000fe200078e02ff */
[----:B------:R-:W-:Y:S01]  /*1e60*/  SHF.L.U64.HI R87, R91, R96, c[0x0][0x23c] ;  /* 0x00008f005b577619 */ /* 0x000fe20000010260 */
[----:B------:R-:W-:Y:S01]  /*1e70*/  IMAD R3, R82, c[0x0][0x23c], R3 ;  /* 0x00008f0052037a24 */ /* 0x000fe200078e0203 */
[----:B------:R-:W-:Y:S01]  /*1e80*/  IADD3 R78, R2, R67, RZ ;  /* 0x00000043024e7210 */ /* 0x000fe20007ffe0ff */
[----:B------:R-:W-:Y:S01]  /*1e90*/  IMAD R146, R128, c[0x0][0x24c], R146 ;  /* 0x0000930080927a24 */ /* 0x000fe200078e0292 */
[----:B------:R-:W-:Y:S01]  /*1ea0*/  ISETP.GE.AND P5, PT, R246, c[0x0][0x1d4], PT ;  /* 0x00007500f6007a0c */ /* 0x000fe20003fa6270 */
[----:B------:R-:W-:Y:S01]  /*1eb0*/  IMAD.IADD R5, R5, 0x1, R3 ;  /* 0x0000000105057824 */ /* 0x000fe200078e0203 */
[----:B------:R-:W-:Y:S01]  /*1ec0*/  ISETP.GE.AND P4, PT, R212, c[0x0][0x1d4], PT ;  /* 0x00007500d4007a0c */ /* 0x000fe20003f86270 */
[----:B------:R-:W-:Y:S01]  /*1ed0*/  IMAD R3, R116, -0x40, R80 ;  /* 0xffffffc074037824 */ /* 0x000fe200078e0250 */
[----:B------:R-:W-:Y:S01]  /*1ee0*/  SHF.R.S32.HI R77, RZ, 0x1f, R78 ;  /* 0x0000001fff4d7819 */ /* 0x000fe2000001144e */
[----:B------:R-:W-:Y:S01]  /*1ef0*/  IMAD.WIDE.U32 R130, R241, c[0x0][0x240], R4 ;  /* 0x00009000f1827a25 */ /* 0x000fe200078e0004 */
[----:B------:R-:W-:-:S02]  /*1f00*/  SHF.R.S32.HI R4, RZ, 0x1f, R116 ;  /* 0x0000001fff047819 */ /* 0x000fc40000011474 */
[----:B------:R-:W-:Y:S01]  /*1f10*/  ISETP.GE.AND P1, PT, R3, 0x1, PT ;  /* 0x000000010300780c */ /* 0x000fe20003f26270 */
[----:B------:R-:W-:Y:S01]  /*1f20*/  IMAD R131, R241, c[0x0][0x244], R131 ;  /* 0x00009100f1837a24 */ /* 0x000fe200078e0283 */
[----:B------:R-:W-:Y:S01]  /*1f30*/  ISETP.GE.AND P3, PT, R211, c[0x0][0x1d4], PT ;  /* 0x00007500d3007a0c */ /* 0x000fe20003f66270 */
[----:B------:R-:W-:Y:S01]  /*1f40*/  IMAD R0, R87, R116, RZ ;  /* 0x0000007457007224 */ /* 0x000fe200078e02ff */
[----:B------:R-:W-:Y:S01]  /*1f50*/  MOV R90, 0x5 ;  /* 0x00000005005a7802 */ /* 0x000fe20000000f00 */
[----:B------:R-:W-:Y:S01]  /*1f60*/  IMAD.WIDE.U32 R130, R128, c[0x0][0x248], R130 ;  /* 0x0000920080827a25 */ /* 0x000fe200078e0082 */
[----:B------:R-:W-:Y:S02]  /*1f70*/  SHF.R.S32.HI R118, RZ, 0x1f, R225 ;  /* 0x0000001fff767819 */ /* 0x000fe400000114e1 */
[----:B------:R-:W-:Y:S01]  /*1f80*/  SHF.L.U64.HI R90, R91, R90, c[0x0][0x23c] ;  /* 0x00008f005b5a7619 */ /* 0x000fe2000001025a */
[----:B------:R-:W-:Y:S01]  /*1f90*/  IMAD.IADD R147, R131, 0x1, R146 ;  /* 0x0000000183937824 */ /* 0x000fe200078e0292 */
[----:B------:R-:W-:Y:S01]  /*1fa0*/  IADD3 R10, R140, 0x40, RZ ;  /* 0x000000408c0a7810 */ /* 0x000fe20007ffe0ff */
[----:B------:R-:W-:Y:S01]  /*1fb0*/  IMAD.MOV.U32 R146, RZ, RZ, R130 ;  /* 0x000000ffff927224 */ /* 0x000fe200078e0082 */
[----:B------:R-:W-:Y:S01]  /*1fc0*/  SHF.R.S32.HI R139, RZ, 0x1f, R138 ;  /* 0x0000001fff8b7819 */ /* 0x000fe2000001148a */
[-C--:B------:R-:W-:Y:S01]  /*1fd0*/  IMAD R0, R4, R88.reuse, R0 ;  /* 0x0000005804007224 */ /* 0x080fe200078e0200 */
[----:B-----5:R-:W-:Y:S01]  /*1fe0*/  SHF.R.S32.HI R72, RZ, 0x1f, R60 ;  /* 0x0000001fff487819 */ /* 0x020fe2000001143c */
[----:B------:R-:W-:-:S04]  /*1ff0*/  IMAD.WIDE.U32 R4, R116, R88, R146 ;  /* 0x0000005874047225 */ /* 0x000fc800078e0092 */
[----:B------:R-:W-:Y:S01]  /*2000*/  IMAD.IADD R0, R5, 0x1, R0 ;  /* 0x0000000105007824 */ /* 0x000fe200078e0200 */
[----:B------:R-:W-:Y:S01]  /*2010*/  @P1 LEA R8, P0, R4, c[0x0][0x220], 0x1 ;  /* 0x0000880004081a11 */ /* 0x000fe200078008ff */
[----:B------:R-:W-:Y:S02]  /*2020*/  IMAD R2, R77, c[0x0][0x1e0], RZ ;  /* 0x000078004d027a24 */ /* 0x000fe400078e02ff */
[----:B------:R-:W-:Y:S01]  /*2030*/  IMAD.WIDE.U32 R6, R78, c[0x0][0x1e0], RZ ;  /* 0x000078004e067a25 */ /* 0x000fe200078e00ff */
[----:B------:R-:W-:Y:S02]  /*2040*/  @P1 LEA.HI.X R9, R4, c[0x0][0x224], R0, 0x1, P0 ;  /* 0x0000890004091a11 */ /* 0x000fe400000f0c00 */
[----:B------:R-:W-:Y:S01]  /*2050*/  ISETP.GT.AND P0, PT, R3, 0x20, PT ;  /* 0x000000200300780c */ /* 0x000fe20003f04270 */
[----:B------:R-:W-:Y:S02]  /*2060*/  IMAD R2, R78, c[0x0][0x1e4], R2 ;  /* 0x000079004e027a24 */ /* 0x000fe400078e0202 */
[----:B------:R-:W-:Y:S01]  /*2070*/  IMAD.SHL.U32 R91, R91, 0x20, RZ ;  /* 0x000000205b5b7824 */ /* 0x000fe200078e00ff */
[----:B------:R-:W-:Y:S01]  /*2080*/  @!PT LDS RZ, [RZ] ;  /* 0x00000000fffff984 */ /* 0x000fe20000000800 */
[----:B------:R-:W-:Y:S01]  /*2090*/  @!PT LDS RZ, [RZ] ;  /* 0x00000000fffff984 */ /* 0x000fe20000000800 */
[----:B------:R-:W-:Y:S01]  /*20a0*/  @!PT LDS RZ, [RZ] ;  /* 0x00000000fffff984 */ /* 0x000fe20000000800 */
[----:B------:R1:W-:Y:S01]  /*20b0*/  @P1 LDGSTS.E.BYPASS.LTC128B.128 [R217+0x6100], [R8.64], !P5 ;  /* 0x0610000008d91fae */ /* 0x0003e2000e901d46 */
[----:B------:R-:W-:-:S02]  /*20c0*/  IMAD.IADD R7, R7, 0x1, R2 ;  /* 0x0000000107077824 */ /* 0x000fc400078e0202 */
[----:B------:R-:W-:Y:S01]  /*20d0*/  IMAD R89, R118, c[0x0][0x1e0], RZ ;  /* 0x0000780076597a24 */ /* 0x000fe200078e02ff */
[----:B------:R1:W-:Y:S01]  /*20e0*/  @P1 LDGSTS.E.BYPASS.LTC128B.128 [R217+0x8100], [R8.64+0x80], !P4 ;  /* 0x0810008008d91fae */ /* 0x0003e2000e101d46 */
[----:B------:R-:W-:-:S03]  /*20f0*/  IMAD.WIDE.U32 R144, R241, c[0x0][0x1e8], R6 ;  /* 0x00007a00f1907a25 */ /* 0x000fc600078e0006 */
[----:B------:R1:W-:Y:S01]  /*2100*/  @P1 LDGSTS.E.BYPASS.LTC128B.128 [R217+0xa100], [R8.64+0x100], !P3 ;  /* 0x0a10010008d91fae */ /* 0x0003e2000d901d46 */
[----:B------:R-:W-:Y:S01]  /*2110*/  @P0 IADD3 R2, P1, R91, R4, RZ ;  /* 0x000000045b020210 */ /* 0x000fe20007f3e0ff */
[----:B------:R-:W-:Y:S02]  /*2120*/  IMAD R145, R241, c[0x0][0x1ec], R145 ;  /* 0x00007b00f1917a24 */ /* 0x000fe400078e0291 */
[C---:B------:R-:W-:Y:S01]  /*2130*/  IMAD.WIDE.U32 R148, R225.reuse, c[0x0][0x1e0], RZ ;  /* 0x00007800e1947a25 */ /* 0x040fe200078e00ff */
[----:B------:R-:W-:Y:S02]  /*2140*/  @P0 IADD3.X R0, R0, R90, RZ, P1, !PT ;  /* 0x0000005a00000210 */ /* 0x000fe40000ffe4ff */
[----:B------:R-:W-:Y:S01]  /*2150*/  @P0 LEA R4, P1, R2, c[0x0][0x220], 0x1 ;  /* 0x0000880002040a11 */ /* 0x000fe200078208ff */
[----:B------:R-:W-:-:S03]  /*2160*/  IMAD R89, R225, c[0x0][0x1e4], R89 ;  /* 0x00007900e1597a24 */ /* 0x000fc600078e0259 */
[----:B------:R-:W-:Y:S01]  /*2170*/  @P0 LEA.HI.X R5, R2, c[0x0][0x224], R0, 0x1, P1 ;  /* 0x0000890002050a11 */ /* 0x000fe200008f0c00 */
[----:B------:R-:W-:Y:S02]  /*2180*/  IMAD.SHL.U32 R0, R86, 0x2, RZ ;  /* 0x0000000256007824 */ /* 0x000fe400078e00ff */
[----:B------:R-:W-:Y:S02]  /*2190*/  IMAD.IADD R89, R149, 0x1, R89 ;  /* 0x0000000195597824 */ /* 0x000fe400078e0259 */
[----:B------:R3:W-:Y:S04]  /*21a0*/  @P0 LDGSTS.E.BYPASS.LTC128B.128 [R217+0x7100], [R4.64], !P5 ;  /* 0x0710000004d90fae */ /* 0x0007e8000e901d46 */
[----:B------:R3:W-:Y:S04]  /*21b0*/  @P0 LDGSTS.E.BYPASS.LTC128B.128 [R217+0x9100], [R4.64+0x80], !P4 ;  /* 0x0910008004d90fae */ /* 0x0007e8000e101d46 */
[----:B------:R3:W-:Y:S01]  /*21c0*/  @P0 LDGSTS.E.BYPASS.LTC128B.128 [R217+0xb100], [R4.64+0x100], !P3 ;  /* 0x0b10010004d90fae */ /* 0x0007e2000d901d46 */
[----:B------:R-:W-:-:S02]  /*21d0*/  ISETP.GE.AND P0, PT, R140, c[0x0][0x27c], PT ;  /* 0x00009f008c007a0c */ /* 0x000fc40003f06270 */
[----:B-1----:R-:W-:Y:S01]  /*21e0*/  IADD3 R9, R140, 0x20, RZ ;  /* 0x000000208c097810 */ /* 0x002fe20007ffe0ff */
[----:B------:R-:W0:Y:S01]  /*21f0*/  LDGDEPBAR ;  /* 0x00000000000079af */ /* 0x000e220000000000 */
[----:B------:R-:W-:Y:S02]  /*2200*/  WARPSYNC 0xffffffff ;  /* 0xffffffff00007948 */ /* 0x000fe40003800000 */
[----:B------:R-:W-:Y:S02]  /*2210*/  ISETP.GE.AND P1, PT, R9, c[0x0][0x27c], PT ;  /* 0x00009f0009007a0c */ /* 0x000fe40003f26270 */
[----:B--2---:R-:W-:Y:S01]  /*2220*/  @P2 SHF.R.S32.HI R76, RZ, 0x1f, R126 ;  /* 0x0000001fff4c2819 */ /* 0x004fe2000001147e */
[----:B------:R-:W-:Y:S01]  /*2230*/  @!P2 IMAD.MOV.U32 R76, RZ, RZ, R63 ;  /* 0x000000ffff4ca224 */ /* 0x000fe200078e003f */
[----:B------:R-:W-:Y:S02]  /*2240*/  @!P2 MOV R126, R240 ;  /* 0x000000f0007ea202 */ /* 0x000fe40000000f00 */
[----:B------:R-:W-:-:S02]  /*2250*/  ISETP.GE.AND P2, PT, R10, c[0x0][0x27c], PT ;  /* 0x00009f000a007a0c */ /* 0x000fc40003f46270 */
[----:B------:R-:W-:Y:S02]  /*2260*/  SEL R76, R76, RZ, !P6 ;  /* 0x000000ff4c4c7207 */ /* 0x000fe40007000000 */
[----:B------:R-:W-:-:S03]  /*2270*/  SEL R126, R126, RZ, !P6 ;  /* 0x000000ff7e7e7207 */ /* 0x000fc60007000000 */
[----:B------:R-:W-:Y:S02]  /*2280*/  IMAD R83, R76, c[0x0][0x1f0], RZ ;  /* 0x00007c004c537a24 */ /* 0x000fe400078e02ff */
[----:B------:R-:W-:-:S04]  /*2290*/  IMAD.WIDE.U32 R144, R126, c[0x0][0x1f0], R144 ;  /* 0x00007c007e907a25 */ /* 0x000fc800078e0090 */
[----:B------:R-:W-:-:S05]  /*22a0*/  IMAD R83, R126, c[0x0][0x1f4], R83 ;  /* 0x00007d007e537a24 */ /* 0x000fca00078e0253 */
[----:B------:R-:W-:Y:S02]  /*22b0*/  IADD3 R83, R145, R83, RZ ;  /* 0x0000005391537210 */ /* 0x000fe40007ffe0ff */
[C---:B---3--:R-:W-:Y:S01]  /*22c0*/  IADD3 R7, -R0.reuse, c[0x0][0x1d4], RZ ;  /* 0x0000750000077a10 */ /* 0x048fe20007ffe1ff */
[----:B------:R-:W-:Y:S01]  /*22d0*/  IMAD.WIDE.U32 R12, R241, c[0x0][0x260], R246 ;  /* 0x00009800f10c7a25 */ /* 0x000fe200078e00f6 */
[----:B------:R-:W-:Y:S01]  /*22e0*/  SEL R4, RZ, c[0x0][0x27c], !P0 ;  /* 0x00009f00ff047a07 */ /* 0x000fe20004000000 */
[----:B------:R-:W-:Y:S01]  /*22f0*/  BAR.SYNC.DEFER_BLOCKING 0x0 ;  /* 0x0000000000007b1d */ /* 0x000fe20000010000 */
[CC--:B------:R-:W-:Y:S01]  /*2300*/  SEL R2, R0.reuse, R7.reuse, !P0 ;  /* 0x0000000700027207 */ /* 0x0c0fe20004000000 */
[----:B------:R-:W-:Y:S01]  /*2310*/  IMAD R79, R79, c[0x0][0x268], RZ ;  /* 0x00009a004f4f7a24 */ /* 0x000fe200078e02ff */
[-C--:B------:R-:W-:Y:S01]  /*2320*/  SEL R11, R0, R7.reuse, !P1 ;  /* 0x00000007000b7207 */ /* 0x080fe20004800000 */
[----:B------:R-:W-:Y:S01]  /*2330*/  IMAD.IADD R4, R140, 0x1, R4 ;  /* 0x000000018c047824 */ /* 0x000fe200078e0204 */
[----:B------:R-:W-:Y:S01]  /*2340*/  SEL R7, R0, R7, !P2 ;  /* 0x0000000700077207 */ /* 0x000fe20005000000 */
[----:B------:R-:W-:Y:S01]  /*2350*/  IMAD R120, R118, c[0x0][0x280], RZ ;  /* 0x0000a00076787a24 */ /* 0x000fe200078e02ff */
[----:B------:R-:W-:Y:S01]  /*2360*/  SEL R0, RZ, c[0x0][0x27c], !P1 ;  /* 0x00009f00ff007a07 */ /* 0x000fe20004800000 */
[----:B------:R-:W-:Y:S01]  /*2370*/  IMAD R13, R241, c[0x0][0x264], R13 ;  /* 0x00009900f10d7a24 */ /* 0x000fe200078e020d */
[----:B------:R-:W-:Y:S01]  /*2380*/  SEL R8, RZ, c[0x0][0x27c], !P2 ;  /* 0x00009f00ff087a07 */ /* 0x000fe20005000000 */
[----:B------:R-:W-:Y:S01]  /*2390*/  IMAD R79, R128, c[0x0][0x26c], R79 ;  /* 0x00009b00804f7a24 */ /* 0x000fe200078e024f */
[----:B------:R-:W-:Y:S01]  /*23a0*/  SHF.R.S32.HI R3, RZ, 0x1f, R2 ;  /* 0x0000001fff037819 */ /* 0x000fe20000011402 */
[----:B------:R-:W-:Y:S01]  /*23b0*/  IMAD.IADD R0, R9, 0x1, R0 ;  /* 0x0000000109007824 */ /* 0x000fe200078e0200 */
[----:B------:R-:W-:Y:S01]  /*23c0*/  SHF.R.S32.HI R6, RZ, 0x1f, R4 ;  /* 0x0000001fff067819 */ /* 0x000fe20000011404 */
[----:B------:R-:W-:Y:S01]  /*23d0*/  IMAD.IADD R8, R10, 0x1, R8 ;  /* 0x000000010a087824 */ /* 0x000fe200078e0208 */
[----:B------:R-:W-:Y:S01]  /*23e0*/  LEA.HI R3, R3, R2, RZ, 0x4 ;  /* 0x0000000203037211 */ /* 0x000fe200078f20ff */
[----:B------:R-:W-:Y:S01]  /*23f0*/  IMAD.WIDE.U32 R128, R128, c[0x0][0x268], R12 ;  /* 0x00009a0080807a25 */ /* 0x000fe200078e000c */
[----:B------:R-:W-:Y:S01]  /*2400*/  SHF.R.S32.HI R5, RZ, 0x1f, R0 ;  /* 0x0000001fff057819 */ /* 0x000fe20000011400 */
[----:B------:R-:W-:Y:S01]  /*2410*/  ULDC.U8 UR4, c[0x0][0x298] ;  /* 0x0000a60000047ab9 */ /* 0x000fe20000000000 */
[----:B------:R-:W-:Y:S01]  /*2420*/  SHF.R.S32.HI R2, RZ, 0x1f, R11 ;  /* 0x0000001fff027819 */ /* 0x000fe2000001140b */
[----:B------:R-:W-:Y:S01]  /*2430*/  IMAD R120, R225, c[0x0][0x284], R120 ;  /* 0x0000a100e1787a24 */ /* 0x000fe200078e0278 */
[-C--:B------:R-:W-:Y:S01]  /*2440*/  LEA.HI R114, R5, R0.reuse, RZ, 0x3 ;  /* 0x0000000005727211 */ /* 0x080fe200078f18ff */
[----:B------:R-:W-:Y:S01]  /*2450*/  IMAD.WIDE.U32 R124, R225, c[0x0][0x280], R138 ;  /* 0x0000a000e17c7a25 */ /* 0x000fe200078e008a */
[----:B------:R-:W-:-:S02]  /*2460*/  LEA.HI R5, R5, R0, RZ, 0x6 ;  /* 0x0000000005057211 */ /* 0x000fc400078f30ff */
[----:B------:R-:W-:Y:S01]  /*2470*/  SHF.R.S32.HI R0, RZ, 0x1f, R7 ;  /* 0x0000001fff007819 */ /* 0x000fe20000011407 */
[----:B------:R-:W-:Y:S01]  /*2480*/  IMAD.WIDE.U32 R122, R225, c[0x0][0x290], R138 ;  /* 0x0000a400e17a7a25 */ /* 0x000fe200078e008a */
[CC--:B------:R-:W-:Y:S02]  /*2490*/  LEA.HI R115, R6.reuse, R4.reuse, RZ, 0x3 ;  /* 0x0000000406737211 */ /* 0x0c0fe400078f18ff */
[----:B------:R-:W-:Y:S01]  /*24a0*/  LEA.HI R6, R6, R4, RZ, 0x6 ;  /* 0x0000000406067211 */ /* 0x000fe200078f30ff */
[----:B------:R-:W-:Y:S01]  /*24b0*/  IMAD.SHL.U32 R5, R5, 0x40, RZ ;  /* 0x0000004005057824 */ /* 0x000fe200078e00ff */
[----:B------:R-:W-:Y:S01]  /*24c0*/  SHF.R.S32.HI R4, RZ, 0x1f, R8 ;  /* 0x0000001fff047819 */ /* 0x000fe20000011408 */
[C-C-:B------:R-:W-:Y:S01]  /*24d0*/  IMAD.WIDE.U32 R16, R225.reuse, c[0x0][0x280], R140.reuse ;  /* 0x0000a000e1107a25 */ /* 0x140fe200078e008c */
[----:B------:R-:W-:Y:S02]  /*24e0*/  LEA.HI R2, R2, R11, RZ, 0x4 ;  /* 0x0000000b02027211 */ /* 0x000fe400078f20ff */
[----:B------:R-:W-:Y:S01]  /*24f0*/  LEA.HI R0, R0, R7, RZ, 0x4 ;  /* 0x0000000700007211 */ /* 0x000fe200078f20ff */
[----:B------:R-:W-:Y:S01]  /*2500*/  IMAD.SHL.U32 R6, R6, 0x40, RZ ;  /* 0x0000004006067824 */ /* 0x000fe200078e00ff */
[----:B------:R-:W-:Y:S01]  /*2510*/  LEA.HI R113, R4, R8, RZ, 0x3 ;  /* 0x0000000804717211 */ /* 0x000fe200078f18ff */
[----:B------:R-:W-:Y:S01]  /*2520*/  IMAD.WIDE.U32 R14, R225, c[0x0][0x290], R140 ;  /* 0x0000a400e10e7a25 */ /* 0x000fe200078e008c */
[----:B------:R-:W-:-:S02]  /*2530*/  SHF.R.S32.HI R3, RZ, 0x4, R3 ;  /* 0x00000004ff037819 */ /* 0x000fc40000011403 */
[----:B------:R-:W-:Y:S01]  /*2540*/  SHF.R.S32.HI R2, RZ, 0x4, R2 ;  /* 0x00000004ff027819 */ /* 0x000fe20000011402 */
[----:B------:R-:W-:Y:S01]  /*2550*/  IMAD.WIDE.U32 R12, R241, c[0x0][0x210], R140 ;  /* 0x00008400f10c7a25 */ /* 0x000fe200078e008c */
[----:B------:R-:W-:Y:S02]  /*2560*/  SHF.R.S32.HI R0, RZ, 0x4, R0 ;  /* 0x00000004ff007819 */ /* 0x000fe40000011400 */
[----:B------:R-:W-:Y:S01]  /*2570*/  LEA.HI.SX32 R112, R115, R3, 0x1d ;  /* 0x0000000373707211 */ /* 0x000fe200078feaff */
[----:B------:R-:W-:Y:S01]  /*2580*/  IMAD R73, R72, c[0x0][0x280], RZ ;  /* 0x0000a00048497a24 */ /* 0x000fe200078e02ff */
[----:B------:R-:W-:Y:S01]  /*2590*/  LEA.HI.SX32 R111, R114, R2, 0x1d ;  /* 0x00000002726f7211 */ /* 0x000fe200078feaff */
[----:B------:R-:W-:Y:S01]  /*25a0*/  IMAD.IADD R125, R125, 0x1, R120 ;  /* 0x000000017d7d7824 */ /* 0x000fe200078e0278 */
[----:B------:R-:W-:Y:S01]  /*25b0*/  LEA.HI.SX32 R110, R113, R0, 0x1d ;  /* 0x00000000716e7211 */ /* 0x000fe200078feaff */
[----:B------:R-:W-:Y:S01]  /*25c0*/  IMAD.IADD R121, R120, 0x1, R17 ;  /* 0x0000000178797824 */ /* 0x000fe200078e0211 */
[----:B------:R-:W-:Y:S01]  /*25d0*/  IADD3 R78, P6, R225, R78, RZ ;  /* 0x0000004ee14e7210 */ /* 0x000fe20007fde0ff */
[----:B------:R-:W-:Y:S01]  /*25e0*/  IMAD R76, R76, c[0x0][0x218], RZ ;  /* 0x000086004c4c7a24 */ /* 0x000fe200078e02ff */
[----:B------:R-:W-:Y:S01]  /*25f0*/  SHF.R.S32.HI R3, RZ, 0x1f, R112 ;  /* 0x0000001fff037819 */ /* 0x000fe20000011470 */
[----:B------:R-:W-:Y:S01]  /*2600*/  IMAD R72, R72, c[0x0][0x290], RZ ;  /* 0x0000a40048487a24 */ /* 0x000fe200078e02ff */
[----:B------:R-:W-:Y:S01]  /*2610*/  SHF.R.S32.HI R2, RZ, 0x1f, R111 ;  /* 0x0000001fff027819 */ /* 0x000fe2000001146f */
[----:B------:R-:W-:Y:S01]  /*2620*/  IMAD.X R77, R77, 0x1, R118, P6 ;  /* 0x000000014d4d7824 */ /* 0x000fe200030e0676 */
[----:B------:R-:W-:Y:S01]  /*2630*/  SHF.R.S32.HI R0, RZ, 0x1f, R110 ;  /* 0x0000001fff007819 */ /* 0x000fe2000001146e */
[----:B------:R-:W-:Y:S01]  /*2640*/  IMAD R118, R118, c[0x0][0x290], RZ ;  /* 0x0000a40076767a24 */ /* 0x000fe200078e02ff */
[----:B------:R-:W-:Y:S01]  /*2650*/  LEA.HI R4, R4, R8, RZ, 0x6 ;  /* 0x0000000804047211 */ /* 0x000fe200078f30ff */
[----:B------:R-:W-:Y:S01]  /*2660*/  IMAD R13, R241, c[0x0][0x214], R13 ;  /* 0x00008500f10d7a24 */ /* 0x000fe200078e020d */
[----:B------:R-:W-:Y:S01]  /*2670*/  LEA.HI R3, R3, R112, RZ, 0x3 ;  /* 0x0000007003037211 */ /* 0x000fe200078f18ff */
[----:B------:R-:W-:Y:S01]  /*2680*/  IMAD.SHL.U32 R112, R112, 0x8, RZ ;  /* 0x0000000870707824 */ /* 0x000fe200078e00ff */
[----:B------:R-:W-:Y:S01]  /*2690*/  LEA.HI R2, R2, R111, RZ, 0x3 ;  /* 0x0000006f02027211 */ /* 0x000fe200078f18ff */
[----:B------:R-:W-:Y:S01]  /*26a0*/  IMAD.SHL.U32 R111, R111, 0x8, RZ ;  /* 0x000000086f6f7824 */ /* 0x000fe200078e00ff */
[----:B------:R-:W-:Y:S01]  /*26b0*/  LEA.HI R0, R0, R110, RZ, 0x3 ;  /* 0x0000006e00007211 */ /* 0x000fe200078f18ff */
[----:B------:R-:W-:Y:S01]  /*26c0*/  IMAD.SHL.U32 R110, R110, 0x8, RZ ;  /* 0x000000086e6e7824 */ /* 0x000fe200078e00ff */
[----:B------:R-:W-:Y:S01]  /*26d0*/  LOP3.LUT R109, R224, 0x38, R115, 0xf8, !PT ;  /* 0x00000038e06d7812 */ /* 0x000fe200078ef873 */
[----:B------:R-:W-:Y:S01]  /*26e0*/  IMAD.SHL.U32 R4, R4, 0x40, RZ ;  /* 0x0000004004047824 */ /* 0x000fe200078e00ff */
[C---:B------:R-:W-:Y:S01]  /*26f0*/  LOP3.LUT R107, R224.reuse, 0x38, R114, 0xf8, !PT ;  /* 0x00000038e06b7812 */ /* 0x040fe200078ef872 */
[----:B------:R-:W-:Y:S01]  /*2700*/  IMAD.SHL.U32 R3, R3, 0x200, RZ ;  /* 0x0000020003037824 */ /* 0x000fe200078e00ff */
[----:B------:R-:W-:Y:S01]  /*2710*/  LOP3.LUT R105, R224, 0x38, R113, 0xf8, !PT ;  /* 0x00000038e0697812 */ /* 0x000fe200078ef871 */
[----:B------:R-:W-:Y:S01]  /*2720*/  IMAD.SHL.U32 R2, R2, 0x200, RZ ;  /* 0x0000020002027824 */ /* 0x000fe200078e00ff */
[----:B------:R-:W-:Y:S01]  /*2730*/  LOP3.LUT R108, R224, 0x38, R112, 0xf8, !PT ;  /* 0x00000038e06c7812 */ /* 0x000fe200078ef870 */
[----:B------:R-:W-:Y:S01]  /*2740*/  IMAD.SHL.U32 R0, R0, 0x200, RZ ;  /* 0x0000020000007824 */ /* 0x000fe200078e00ff */
[C---:B------:R-:W-:Y:S01]  /*2750*/  LOP3.LUT R106, R224.reuse, 0x38, R111, 0xf8, !PT ;  /* 0x00000038e06a7812 */ /* 0x040fe200078ef86f */
[----:B------:R-:W-:Y:S01]  /*2760*/  IMAD R118, R225, c[0x0][0x294], R118 ;  /* 0x0000a500e1767a24 */ /* 0x000fe200078e0276 */
[----:B------:R-:W-:Y:S01]  /*2770*/  LOP3.LUT R104, R224, 0x38, R110, 0xf8, !PT ;  /* 0x00000038e0687812 */ /* 0x000fe200078ef86e */
[----:B------:R-:W-:Y:S01]  /*2780*/  IMAD.MOV.U32 R120, RZ, RZ, R16 ;  /* 0x000000ffff787224 */ /* 0x000fe200078e0010 */
[----:B------:R-:W-:Y:S01]  /*2790*/  LOP3.LUT R6, R6, 0x7ffff000, RZ, 0xc0, !PT ;  /* 0x7ffff00006067812 */ /* 0x000fe200078ec0ff */
[----:B------:R-:W-:Y:S01]  /*27a0*/  IMAD.IADD R123, R123, 0x1, R118 ;  /* 0x000000017b7b7824 */ /* 0x000fe200078e0276 */
[-C--:B------:R-:W-:Y:S01]  /*27b0*/  LOP3.LUT R109, R109, R222.reuse, RZ, 0x3c, !PT ;  /* 0x000000de6d6d7212 */ /* 0x080fe200078e3cff */
[----:B------:R-:W-:Y:S01]  /*27c0*/  IMAD.IADD R119, R118, 0x1, R15 ;  /* 0x0000000176777824 */ /* 0x000fe200078e020f */
[----:B------:R-:W-:Y:S01]  /*27d0*/  LOP3.LUT R5, R5, 0x7ffff000, RZ, 0xc0, !PT ;  /* 0x7ffff00005057812 */ /* 0x000fe200078ec0ff */
[----:B------:R-:W-:Y:S01]  /*27e0*/  IMAD.MOV.U32 R118, RZ, RZ, R14 ;  /* 0x000000ffff767224 */ /* 0x000fe200078e000e */
[-C--:B------:R-:W-:Y:S01]  /*27f0*/  LOP3.LUT R107, R107, R222.reuse, RZ, 0x3c, !PT ;  /* 0x000000de6b6b7212 */ /* 0x080fe200078e3cff */
[----:B------:R-:W-:Y:S01]  /*2800*/  IMAD.MOV.U32 R93, RZ, RZ, c[0x0][0x1e0] ;  /* 0x00007800ff5d7624 */ /* 0x000fe200078e00ff */
[----:B------:R-:W-:Y:S01]  /*2810*/  LOP3.LUT R4, R4, 0x7ffff000, RZ, 0xc0, !PT ;  /* 0x7ffff00004047812 */ /* 0x000fe200078ec0ff */
[----:B------:R-:W-:Y:S01]  /*2820*/  IMAD.MOV.U32 R95, RZ, RZ, c[0x0][0x280] ;  /* 0x0000a000ff5f7624 */ /* 0x000fe200078e00ff */
[-C--:B------:R-:W-:Y:S01]  /*2830*/  LOP3.LUT R105, R105, R222.reuse, RZ, 0x3c, !PT ;  /* 0x000000de69697212 */ /* 0x080fe200078e3cff */
[----:B------:R-:W-:Y:S01]  /*2840*/  IMAD.MOV.U32 R97, RZ, RZ, c[0x0][0x290] ;  /* 0x0000a400ff617624 */ /* 0x000fe200078e00ff */
[-C--:B------:R-:W-:Y:S01]  /*2850*/  LOP3.LUT R108, R108, R222.reuse, RZ, 0x3c, !PT ;  /* 0x000000de6c6c7212 */ /* 0x080fe200078e3cff */
[----:B------:R-:W-:Y:S01]  /*2860*/  IMAD R76, R126, c[0x0][0x21c], R76 ;  /* 0x000087007e4c7a24 */ /* 0x000fe200078e024c */
[-C--:B------:R-:W-:Y:S01]  /*2870*/  LOP3.LUT R106, R106, R222.reuse, RZ, 0x3c, !PT ;  /* 0x000000de6a6a7212 */ /* 0x080fe200078e3cff */
[----:B------:R-:W-:Y:S01]  /*2880*/  IMAD R73, R60, c[0x0][0x284], R73 ;  /* 0x0000a1003c497a24 */ /* 0x000fe200078e0249 */
[----:B------:R-:W-:Y:S01]  /*2890*/  LOP3.LUT R104, R104, R222, RZ, 0x3c, !PT ;  /* 0x000000de68687212 */ /* 0x000fe200078e3cff */
[C---:B------:R-:W-:Y:S01]  /*28a0*/  IMAD R72, R60.reuse, c[0x0][0x294], R72 ;  /* 0x0000a5003c487a24 */ /* 0x040fe200078e0248 */
[----:B------:R-:W-:Y:S01]  /*28b0*/  LOP3.LUT R3, R3, 0x7ffff000, RZ, 0xc0, !PT ;  /* 0x7ffff00003037812 */ /* 0x000fe200078ec0ff */
[----:B------:R-:W-:Y:S01]  /*28c0*/  IMAD.WIDE.U32 R124, R60, c[0x0][0x280], R124 ;  /* 0x0000a0003c7c7a25 */ /* 0x000fe200078e007c */
[----:B------:R-:W-:-:S02]  /*28d0*/  LOP3.LUT R2, R2, 0x7ffff000, RZ, 0xc0, !PT ;  /* 0x7ffff00002027812 */ /* 0x000fc400078ec0ff */
[----:B------:R-:W-:Y:S01]  /*28e0*/  LOP3.LUT R0, R0, 0x7ffff000, RZ, 0xc0, !PT ;  /* 0x7ffff00000007812 */ /* 0x000fe200078ec0ff */
[----:B------:R-:W-:Y:S01]  /*28f0*/  IMAD.WIDE.U32 R122, R60, c[0x0][0x290], R122 ;  /* 0x0000a4003c7a7a25 */ /* 0x000fe200078e007a */
[--C-:B------:R-:W-:Y:S02]  /*2900*/  IADD3 R109, R109, R6, R220.reuse ;  /* 0x000000066d6d7210 */ /* 0x100fe40007ffe0dc */
[----:B------:R-:W-:Y:S01]  /*2910*/  IADD3 R107, R107, R5, R220 ;  /* 0x000000056b6b7210 */ /* 0x000fe20007ffe0dc */
[----:B------:R-:W-:Y:S01]  /*2920*/  IMAD.WIDE.U32 R126, R126, c[0x0][0x218], R12 ;  /* 0x000086007e7e7a25 */ /* 0x000fe200078e000c */
[--C-:B------:R-:W-:Y:S02]  /*2930*/  IADD3 R105, R105, R4, R220.reuse ;  /* 0x0000000469697210 */ /* 0x100fe40007ffe0dc */
[----:B------:R-:W-:Y:S01]  /*2940*/  IADD3 R108, R108, R3, R220 ;  /* 0x000000036c6c7210 */ /* 0x000fe20007ffe0dc */
[----:B------:R-:W-:Y:S01]  /*2950*/  IMAD.WIDE.U32 R120, R60, c[0x0][0x280], R120 ;  /* 0x0000a0003c787a25 */ /* 0x000fe200078e0078 */
[----:B------:R-:W-:-:S02]  /*2960*/  IADD3 R106, R106, R2, R220 ;  /* 0x000000026a6a7210 */ /* 0x000fc40007ffe0dc */
[----:B------:R-:W-:Y:S01]  /*2970*/  IADD3 R104, R104, R0, R220 ;  /* 0x0000000068687210 */ /* 0x000fe20007ffe0dc */
[----:B------:R-:W-:Y:S01]  /*2980*/  IMAD.WIDE.U32 R118, R60, c[0x0][0x290], R118 ;  /* 0x0000a4003c767a25 */ /* 0x000fe200078e0076 */
[----:B------:R-:W-:Y:S02]  /*2990*/  IADD3 R71, P1, P0, R144, R148, R140 ;  /* 0x0000009490477210 */ /* 0x000fe4000783e08c */
        /* <DEDUP_REMOVED lines=10> */
[----:B------:R-:W-:Y:S01]  /*2a40*/  ISETP.GE.AND P6, PT, R86, 0x1, PT ;  /* 0x000000015600780c */ /* 0x000fe20003fc6270 */
[----:B------:R-:W-:Y:S01]  /*2a50*/  IMAD.IADD R76, R127, 0x1, R76 ;  /* 0x000000017f4c7824 */ /* 0x000fe200078e024c */
[C---:B------:R-:W-:Y:S01]  /*2a60*/  SHF.L.U64.HI R96, R97.reuse, R96, c[0x0][0x294] ;  /* 0x0000a50061607619 */ /* 0x040fe20000010260 */
[----:B------:R-:W-:Y:S01]  /*2a70*/  IMAD.SHL.U32 R97, R97, 0x40, RZ ;  /* 0x0000004061617824 */ /* 0x000fe200078e00ff */
[----:B------:R-:W-:Y:S01]  /*2a80*/  ISETP.NE.AND P6, PT, RZ, UR4, PT ;  /* 0x00000004ff007c0c */ /* 0x000fe2000bfc5270 */
[----:B------:R-:W-:Y:S01]  /*2a90*/  IMAD.IADD R73, R73, 0x1, R121 ;  /* 0x0000000149497824 */ /* 0x000fe200078e0279 */
        /* <DEDUP_REMOVED lines=13> */
[----:B------:R-:W-:-:S02]  /*2b70*/  IMAD.SHL.U32 R104, R104, 0x2, RZ ;  /* 0x0000000268687824 */ /* 0x000fc400078e00ff */
.L_x_2648:
[-C--:B------:R-:W-:Y:S01]  /*2b80*/  IMAD R117, R92, R116.reuse, RZ ;  /* 0x000000745c757224 */ /* 0x080fe200078e02ff */
[----:B------:R-:W-:Y:S01]  /*2b90*/  SHF.R.S32.HI R69, RZ, 0x1f, R116 ;  /* 0x0000001fff457819 */ /* 0x000fe20000011474 */
[----:B------:R-:W-:Y:S01]  /*2ba0*/  IMAD.WIDE.U32 R16, R93, R116, RZ ;  /* 0x000000745d107225 */ /* 0x000fe200078e00ff */
[----:B------:R-:W-:Y:S04]  /*2bb0*/  DEPBAR.LE SB0, 0x0 ;  /* 0x000080000000791a */ /* 0x000fe80000000000 */
[----:B------:R-:W-:Y:S01]  /*2bc0*/  WARPSYNC 0xffffffff ;  /* 0xffffffff00007948 */ /* 0x000fe20003800000 */
[----:B------:R-:W-:Y:S01]  /*2bd0*/  BAR.SYNC.DEFER_BLOCKING 0x0 ;  /* 0x0000000000007b1d */ /* 0x000fe20000010000 */
[----:B------:R-:W-:Y:S01]  /*2be0*/  ISETP.GE.AND P2, PT, R86, 0x1, PT ;  /* 0x000000015600780c */ /* 0x000fe20003f46270 */
[----:B------:R-:W-:Y:S01]  /*2bf0*/  IMAD R117, R69, R93, R117 ;  /* 0x0000005d45757224 */ /* 0x000fe200078e0275 */
[----:B-1----:R-:W-:Y:S03]  /*2c00*/  IADD3 R2, P1, R71, R16, RZ ;  /* 0x0000001047027210 */ /* 0x002fe60007f3e0ff */
[----:B------:R-:W-:Y:S01]  /*2c10*/  IMAD.IADD R117, R17, 0x1, R117 ;  /* 0x0000000111757824 */ /* 0x000fe200078e0275 */
[C---:B------:R-:W-:Y:S03]  /*2c20*/  LEA R50, P0, R2.reuse, c[0x0][0x1c8], 0x1 ;  /* 0x0000720002327a11 */ /* 0x040fe600078008ff */
[----:B------:R-:W-:Y:S05]  /*2c30*/  IMAD.X R0, R117, 0x1, R70, P1 ;  /* 0x0000000175007824 */ /* 0x000fea00008e0646 */
        /* <DEDUP_REMOVED lines=49> */
[----:B------:R-:W-:Y:S11]  /*2f50*/  ISETP.GE.AND P0, PT, R138, c[0x0][0x27c], PT ;  /* 0x00009f008a007a0c */ /* 0x000ff60003f06270 */
[----:B------:R-:W-:Y:S02]  /*2f60*/  @!UPT UIADD3 URZ, URZ, URZ, URZ ;  /* 0x0000003f3f3ff290 */ /* 0x000fe4000fffe03f */
        /* <DEDUP_REMOVED lines=22> */
.L_x_2628:
[----:B------:R-:W-:Y:S05]  /*30d0*/  BSYNC B0 ;  /* 0x0000000000007941 */ /* 0x000fea0003800000 */
.L_x_2627:
        /* <DEDUP_REMOVED lines=39> */
[----:B------:R-:W-:Y:S06]  /*3350*/  IMAD.MOV.U32 R3, RZ, RZ, R25 ;  /* 0x000000ffff037224 */ /* 0x000fec00078e0019 */
[----:B------:R-:W-:Y:S02]  /*3360*/  @!P0 SHF.R.U64 R31, R32, 0x10, R33 ;  /* 0x00000010201f8819 */ /* 0x000fe40000001221 */
[--C-:B------:R-:W-:Y:S02]  /*3370*/  @!P0 SHF.R.U64 R4, R24, 0x10, R25.reuse ;  /* 0x0000001018048819 */ /* 0x100fe40000001219 */
[----:B------:R-:W-:Y:S02]  /*3380*/  @!P0 SHF.R.U32.HI R0, RZ, 0x10, R25 ;  /* 0x00000010ff008819 */ /* 0x000fe40000011619 */
[----:B------:R-:W-:Y:S02]  /*3390*/  @!P0 PRMT R27, R27, 0x5410, R31 ;  /* 0x000054101b1b8816 */ /* 0x000fe4000000001f */
[----:B------:R-:W-:Y:S02]  /*33a0*/  @!P0 PRMT R4, R2, 0x5410, R4 ;  /* 0x0000541002048816 */ /* 0x000fe40000000004 */
[----:B------:R-:W-:Y:S01]  /*33b0*/  @!P0 PRMT R3, R3, 0x5410, R0 ;  /* 0x0000541003038816 */ /* 0x000fe20000000000 */
[C---:B------:R-:W-:Y:S01]  /*33c0*/  @!P0 IMAD.U32 R25, R27.reuse, 0x10000, RZ ;  /* 0x000100001b198824 */ /* 0x040fe200078e00ff */
[----:B------:R-:W-:Y:S02]  /*33d0*/  @!P0 SHF.L.U32 R2, R4, 0x10, RZ ;  /* 0x0000001004028819 */ /* 0x000fe400000006ff */
[----:B------:R-:W-:Y:S02]  /*33e0*/  @!P0 SHF.R.U32.HI R30, RZ, 0x10, R33 ;  /* 0x00000010ff1e8819 */ /* 0x000fe40000011621 */
[----:B------:R-:W-:Y:S02]  /*33f0*/  @!P0 LOP3.LUT R27, R27, 0xffff0000, RZ, 0xc0, !PT ;  /* 0xffff00001b1b8812 */ /* 0x000fe400078ec0ff */
[----:B------:R-:W-:Y:S02]  /*3400*/  @!P0 PRMT R33, R26, 0x5410, R30 ;  /* 0x000054101a218816 */ /* 0x000fe4000000001e */
[----:B------:R-:W-:Y:S03]  /*3410*/  @!P0 LOP3.LUT R4, R4, 0xffff0000, RZ, 0xc0, !PT ;  /* 0xffff000004048812 */ /* 0x000fe600078ec0ff */
[C---:B------:R-:W-:Y:S01]  /*3420*/  @!P0 IMAD.U32 R31, R33.reuse, 0x10000, RZ ;  /* 0x00010000211f8824 */ /* 0x040fe200078e00ff */
[----:B------:R-:W-:Y:S01]  /*3430*/  @!P0 LOP3.LUT R33, R33, 0xffff0000, RZ, 0xc0, !PT ;  /* 0xffff000021218812 */ /* 0x000fe200078ec0ff */
[C---:B-1----:R-:W-:Y:S01]  /*3440*/  @!P0 IMAD.U32 R26, R12.reuse, 0x10000, RZ ;  /* 0x000100000c1a8824 */ /* 0x042fe200078e00ff */
[----:B------:R-:W-:Y:S02]  /*3450*/  @!P0 LOP3.LUT R0, R12, 0xffff0000, RZ, 0xc0, !PT ;  /* 0xffff00000c008812 */ /* 0x000fe400078ec0ff */
[C---:B------:R-:W-:Y:S02]  /*3460*/  @!P0 LOP3.LUT R24, R13.reuse, 0xffff0000, RZ, 0xc0, !PT ;  /* 0xffff00000d188812 */ /* 0x040fe400078ec0ff */
[----:B------:R-:W-:Y:S01]  /*3470*/  @!P0 SHF.L.U32 R30, R13, 0x10, RZ ;  /* 0x000000100d1e8819 */ /* 0x000fe200000006ff */
[----:B------:R-:W-:Y:S01]  /*3480*/  @!P0 FMUL.FTZ R52, R0, R25 ;  /* 0x0000001900348220 */ /* 0x000fe20000410000 */
[----:B------:R-:W-:Y:S01]  /*3490*/  @!P0 SHF.L.U32 R32, R14, 0x10, RZ ;  /* 0x000000100e208819 */ /* 0x000fe200000006ff */
[-C--:B------:R-:W-:Y:S01]  /*34a0*/  @!P0 FMUL.FTZ R0, R0, R2.reuse ;  /* 0x0000000200008220 */ /* 0x080fe20000410000 */
[----:B------:R-:W-:Y:S01]  /*34b0*/  @!P0 SHF.L.U32 R34, R15, 0x10, RZ ;  /* 0x000000100f228819 */ /* 0x000fe200000006ff */
[----:B------:R-:W-:Y:S02]  /*34c0*/  @!P0 FMUL.FTZ R53, R24, R27 ;  /* 0x0000001b18358220 */ /* 0x000fe40000410000 */
[----:B------:R-:W-:Y:S02]  /*34d0*/  @!P0 FFMA.FTZ R52, R26, R2, -R52 ;  /* 0x000000021a348223 */ /* 0x000fe40000010834 */
[----:B------:R-:W-:Y:S01]  /*34e0*/  @!P0 FFMA.FTZ R0, R25, R26, R0 ;  /* 0x0000001a19008223 */ /* 0x000fe20000010000 */
[----:B------:R-:W-:Y:S01]  /*34f0*/  @!P0 LOP3.LUT R26, R14, 0xffff0000, RZ, 0xc0, !PT ;  /* 0xffff00000e1a8812 */ /* 0x000fe200078ec0ff */
[-C--:B------:R-:W-:Y:S01]  /*3500*/  @!P0 FMUL.FTZ R2, R24, R4.reuse ;  /* 0x0000000418028220 */ /* 0x080fe20000410000 */
[----:B------:R-:W-:Y:S01]  /*3510*/  @!P0 LOP3.LUT R25, R15, 0xffff0000, RZ, 0xc0, !PT ;  /* 0xffff00000f198812 */ /* 0x000fe200078ec0ff */
[----:B------:R-:W-:Y:S01]  /*3520*/  @!P0 FFMA.FTZ R53, R30, R4, -R53 ;  /* 0x000000041e358223 */ /* 0x000fe20000010835 */
[----:B------:R-:W-:Y:S01]  /*3530*/  @!P0 F2FP.BF16.PACK_AB R0, R0, R52 ;  /* 0x000000340000823e */ /* 0x000fe200000010ff */
[C---:B------:R-:W-:Y:S01]  /*3540*/  @!P0 IMAD.U32 R4, R3.reuse, 0x10000, RZ ;  /* 0x0001000003048824 */ /* 0x040fe200078e00ff */
[----:B------:R-:W-:Y:S01]  /*3550*/  @!P0 LOP3.LUT R24, R3, 0xffff0000, RZ, 0xc0, !PT ;  /* 0xffff000003188812 */ /* 0x000fe200078ec0ff */
[C---:B------:R-:W-:Y:S02]  /*3560*/  @!P0 FMUL.FTZ R55, R26.reuse, R31 ;  /* 0x0000001f1a378220 */ /* 0x040fe40000410000 */
[-C--:B------:R-:W-:Y:S02]  /*3570*/  @!P0 FMUL.FTZ R3, R26, R4.reuse ;  /* 0x000000041a038220 */ /* 0x080fe40000410000 */
        /* <DEDUP_REMOVED lines=15> */
.L_x_2631:
[----:B------:R-:W-:Y:S05]  /*3670*/  BSYNC B0 ;  /* 0x0000000000007941 */ /* 0x000fea0003800000 */
.L_x_2630:
        /* <DEDUP_REMOVED lines=8> */
[--C-:B------:R-:W-:Y:S02]  /*3700*/  @!P0 SHF.R.U64 R2, R48, 0x10, R49.reuse ;  /* 0x0000001030028819 */ /* 0x100fe40000001231 */
[----:B------:R-:W-:Y:S02]  /*3710*/  @!P0 SHF.R.U32.HI R24, RZ, 0x10, R49 ;  /* 0x00000010ff188819 */ /* 0x000fe40000011631 */
[----:B------:R-:W-:Y:S02]  /*3720*/  @!P0 PRMT R0, R11, 0x5432, R0 ;  /* 0x000054320b008816 */ /* 0x000fe40000000000 */
[C---:B------:R-:W-:Y:S02]  /*3730*/  @!P0 PRMT R4, R45.reuse, 0x5432, R2 ;  /* 0x000054322d048816 */ /* 0x040fe40000000002 */
[----:B------:R-:W-:Y:S01]  /*3740*/  @!P0 SHF.R.U32.HI R3, RZ, 0x10, R29 ;  /* 0x00000010ff038819 */ /* 0x000fe2000001161d */
[----:B------:R-:W-:Y:S01]  /*3750*/  @!P0 IMAD.U32 R2, R0, 0x10000, RZ ;  /* 0x0001000000028824 */ /* 0x000fe200078e00ff */
[----:B------:R-:W-:Y:S01]  /*3760*/  @!P0 PRMT R30, R45, 0x5410, R24 ;  /* 0x000054102d1e8816 */ /* 0x000fe20000000018 */
[C---:B------:R-:W-:Y:S01]  /*3770*/  @!P0 IMAD.U32 R25, R4.reuse, 0x10000, RZ ;  /* 0x0001000004198824 */ /* 0x040fe200078e00ff */
[----:B------:R-:W-:Y:S02]  /*3780*/  @!P0 PRMT R3, R11, 0x5410, R3 ;  /* 0x000054100b038816 */ /* 0x000fe40000000003 */
[----:B------:R-:W-:Y:S02]  /*3790*/  @!P0 LOP3.LUT R27, R4, 0xffff0000, RZ, 0xc0, !PT ;  /* 0xffff0000041b8812 */ /* 0x000fe400078ec0ff */
[----:B------:R-:W-:Y:S01]  /*37a0*/  @!P0 LOP3.LUT R4, R0, 0xffff0000, RZ, 0xc0, !PT ;  /* 0xffff000000048812 */ /* 0x000fe200078ec0ff */
[C---:B-1----:R-:W-:Y:S01]  /*37b0*/  @!P0 IMAD.U32 R28, R13.reuse, 0x10000, RZ ;  /* 0x000100000d1c8824 */ /* 0x042fe200078e00ff */
[C---:B------:R-:W-:Y:S02]  /*37c0*/  @!P0 LOP3.LUT R24, R12.reuse, 0xffff0000, RZ, 0xc0, !PT ;  /* 0xffff00000c188812 */ /* 0x040fe400078ec0ff */
[----:B------:R-:W-:Y:S02]  /*37d0*/  @!P0 LOP3.LUT R11, R13, 0xffff0000, RZ, 0xc0, !PT ;  /* 0xffff00000d0b8812 */ /* 0x000fe400078ec0ff */
[----:B------:R-:W-:Y:S01]  /*37e0*/  @!P0 SHF.L.U32 R26, R12, 0x10, RZ ;  /* 0x000000100c1a8819 */ /* 0x000fe200000006ff */
[----:B------:R-:W-:Y:S01]  /*37f0*/  @!P0 FMUL.FTZ R0, R24, R2 ;  /* 0x0000000218008220 */ /* 0x000fe20000410000 */
[----:B------:R-:W-:Y:S01]  /*3800*/  @!P0 SHF.L.U32 R29, R14, 0x10, RZ ;  /* 0x000000100e1d8819 */ /* 0x000fe200000006ff */
[----:B------:R-:W-:Y:S01]  /*3810*/  @!P0 FMUL.FTZ R32, R24, R25 ;  /* 0x0000001918208220 */ /* 0x000fe20000410000 */
[----:B------:R-:W-:Y:S01]  /*3820*/  @!P0 LOP3.LUT R24, R15, 0xffff0000, RZ, 0xc0, !PT ;  /* 0xffff00000f188812 */ /* 0x000fe200078ec0ff */
[----:B------:R-:W-:Y:S01]  /*3830*/  @!P0 FMUL.FTZ R33, R11, R27 ;  /* 0x0000001b0b218220 */ /* 0x000fe20000410000 */
[----:B------:R-:W-:Y:S01]  /*3840*/  @!P0 SHF.L.U32 R31, R15, 0x10, RZ ;  /* 0x000000100f1f8819 */ /* 0x000fe200000006ff */
[----:B------:R-:W-:Y:S01]  /*3850*/  @!P0 FFMA.FTZ R0, R25, R26, R0 ;  /* 0x0000001a19008223 */ /* 0x000fe20000010000 */
[----:B------:R-:W-:Y:S01]  /*3860*/  @!P0 LOP3.LUT R25, R14, 0xffff0000, RZ, 0xc0, !PT ;  /* 0xffff00000e198812 */ /* 0x000fe200078ec0ff */
[----:B------:R-:W-:Y:S02]  /*3870*/  @!P0 FFMA.FTZ R32, R26, R2, -R32 ;  /* 0x000000021a208223 */ /* 0x000fe40000010820 */
[C---:B------:R-:W-:Y:S01]  /*3880*/  @!P0 IMAD.U32 R26, R30.reuse, 0x10000, RZ ;  /* 0x000100001e1a8824 */ /* 0x040fe200078e00ff */
[----:B------:R-:W-:Y:S01]  /*3890*/  @!P0 LOP3.LUT R30, R30, 0xffff0000, RZ, 0xc0, !PT ;  /* 0xffff00001e1e8812 */ /* 0x000fe200078ec0ff */
[----:B------:R-:W-:Y:S01]  /*38a0*/  @!P0 FMUL.FTZ R2, R11, R4 ;  /* 0x000000040b028220 */ /* 0x000fe20000410000 */
[----:B------:R-:W-:Y:S01]  /*38b0*/  @!P0 F2FP.BF16.PACK_AB R0, R0, R32 ;  /* 0x000000200000823e */ /* 0x000fe200000010ff */
[----:B------:R-:W-:Y:S01]  /*38c0*/  @!P0 FFMA.FTZ R33, R28, R4, -R33 ;  /* 0x000000041c218223 */ /* 0x000fe20000010821 */
[C---:B------:R-:W-:Y:S01]  /*38d0*/  @!P0 LOP3.LUT R11, R3.reuse, 0xffff0000, RZ, 0xc0, !PT ;  /* 0xffff0000030b8812 */ /* 0x040fe200078ec0ff */
[----:B------:R-:W-:Y:S02]  /*38e0*/  @!P0 IMAD.U32 R4, R3, 0x10000, RZ ;  /* 0x0001000003048824 */ /* 0x000fe400078e00ff */
[C---:B------:R-:W-:Y:S02]  /*38f0*/  @!P0 FMUL.FTZ R45, R25.reuse, R26 ;  /* 0x0000001a192d8220 */ /* 0x040fe40000410000 */
[----:B------:R-:W-:Y:S02]  /*3900*/  @!P0 FMUL.FTZ R3, R25, R4 ;  /* 0x0000000419038220 */ /* 0x000fe40000410000 */
        /* <DEDUP_REMOVED lines=15> */
.L_x_2633:
[----:B------:R-:W-:Y:S05]  /*3a00*/  BSYNC B0 ;  /* 0x0000000000007941 */ /* 0x000fea0003800000 */
.L_x_2632:
        /* <DEDUP_REMOVED lines=25> */
[----:B------:R-:W-:Y:S01]  /*3ba0*/  @!P0 FMUL.FTZ R29, R11, R22 ;  /* 0x000000160b1d8220 */ /* 0x000fe20000410000 */
[C---:B------:R-:W-:Y:S01]  /*3bb0*/  @!P0 LOP3.LUT R11, R15.reuse, 0xffff0000, RZ, 0xc0, !PT ;  /* 0xffff00000f0b8812 */ /* 0x040fe200078ec0ff */
[----:B------:R-:W-:Y:S01]  /*3bc0*/  @!P0 FMUL.FTZ R30, R8, R24 ;  /* 0x00000018081e8220 */ /* 0x000fe20000410000 */
[----:B------:R-:W-:Y:S01]  /*3bd0*/  @!P0 SHF.L.U32 R28, R15, 0x10, RZ ;  /* 0x000000100f1c8819 */ /* 0x000fe200000006ff */
[----:B------:R-:W-:Y:S01]  /*3be0*/  @!P0 FFMA.FTZ R0, R22, R23, R0 ;  /* 0x0000001716008223 */ /* 0x000fe20000010000 */
[----:B------:R-:W-:Y:S01]  /*3bf0*/  @!P0 LOP3.LUT R22, R14, 0xffff0000, RZ, 0xc0, !PT ;  /* 0xffff00000e168812 */ /* 0x000fe200078ec0ff */
[----:B------:R-:W-:Y:S02]  /*3c00*/  @!P0 FFMA.FTZ R29, R23, R2, -R29 ;  /* 0x00000002171d8223 */ /* 0x000fe4000001081d */
[C---:B------:R-:W-:Y:S01]  /*3c10*/  @!P0 IMAD.U32 R23, R27.reuse, 0x10000, RZ ;  /* 0x000100001b178824 */ /* 0x040fe200078e00ff */
[----:B------:R-:W-:Y:S01]  /*3c20*/  @!P0 LOP3.LUT R27, R27, 0xffff0000, RZ, 0xc0, !PT ;  /* 0xffff00001b1b8812 */ /* 0x000fe200078ec0ff */
[-C--:B------:R-:W-:Y:S01]  /*3c30*/  @!P0 FMUL.FTZ R2, R8, R4.reuse ;  /* 0x0000000408028220 */ /* 0x080fe20000410000 */
[----:B------:R-:W-:Y:S01]  /*3c40*/  @!P0 F2FP.BF16.PACK_AB R0, R0, R29 ;  /* 0x0000001d0000823e */ /* 0x000fe200000010ff */
[----:B------:R-:W-:Y:S01]  /*3c50*/  @!P0 FFMA.FTZ R30, R25, R4, -R30 ;  /* 0x00000004191e8223 */ /* 0x000fe2000001081e */
[C---:B------:R-:W-:Y:S01]  /*3c60*/  @!P0 LOP3.LUT R8, R3.reuse, 0xffff0000, RZ, 0xc0, !PT ;  /* 0xffff000003088812 */ /* 0x040fe200078ec0ff */
[----:B------:R-:W-:Y:S02]  /*3c70*/  @!P0 IMAD.U32 R4, R3, 0x10000, RZ ;  /* 0x0001000003048824 */ /* 0x000fe400078e00ff */
        /* <DEDUP_REMOVED lines=17> */
.L_x_2635:
[----:B------:R-:W-:Y:S05]  /*3d90*/  BSYNC B0 ;  /* 0x0000000000007941 */ /* 0x000fea0003800000 */
.L_x_2634:
        /* <DEDUP_REMOVED lines=57> */
.L_x_2637:
[----:B------:R-:W-:Y:S05]  /*4130*/  BSYNC B0 ;  /* 0x0000000000007941 */ /* 0x000fea0003800000 */
.L_x_2636:
        /* <DEDUP_REMOVED lines=57> */
.L_x_2639:
[----:B------:R-:W-:Y:S05]  /*44d0*/  BSYNC B0 ;  /* 0x0000000000007941 */ /* 0x000fea0003800000 */
.L_x_2638:
        /* <DEDUP_REMOVED lines=57> */
.L_x_2626:
        /* <DEDUP_REMOVED lines=47> */
.L_x_2641:
[----:B------:R-:W-:Y:S05]  /*4b60*/  BSYNC B0 ;  /* 0x0000000000007941 */ /* 0x000fea0003800000 */
.L_x_2640:
[----:B------:R-:W-:Y:S04]  /*4b70*/  IADD3 R137, P0, R148, R16, RZ ;  /* 0x0000001094897210 */ /* 0x000fe80007f1e0ff */
[----:B------:R-:W-:Y:S01]  /*4b80*/  IADD3.X R117, R117, R89, RZ, P0, !PT ;  /* 0x0000005975757210 */ /* 0x000fe200007fe4ff */
[----:B------:R-:W-:-:S05]  /*4b90*/  @P1 BRA `(.L_x_2629) ;  /* 0x0000194000001947 */ /* 0x000fca0003800000 */
[----:B-----5:R-:W-:Y:S01]  /*4ba0*/  MOV R0, R13 ;  /* 0x0000000d00007202 */ /* 0x020fe20000000f00 */
[----:B------:R-:W-:Y:S01]  /*4bb0*/  IMAD.MOV.U32 R8, RZ, RZ, R14 ;  /* 0x000000ffff087224 */ /* 0x000fe200078e000e */
[----:B------:R-:W-:Y:S01]  /*4bc0*/  ISETP.GE.AND P0, PT, R140, c[0x0][0x1d4], PT ;  /* 0x000075008c007a0c */ /* 0x000fe20003f06270 */
[----:B-1----:R-:W-:Y:S01]  /*4bd0*/  IMAD.MOV.U32 R3, RZ, RZ, R15 ;  /* 0x000000ffff037224 */ /* 0x002fe200078e000f */
        /* <DEDUP_REMOVED lines=25> */
[C---:B------:R-:W-:Y:S01]  /*4d70*/  IADD3 R8, P1, P0, R144.reuse, R137, R115 ;  /* 0x0000008990087210 */ /* 0x040fe2000783e073 */
[----:B------:R-:W-:Y:S02]  /*4d80*/  IMAD.MOV.U32 R32, RZ, RZ, R28 ;  /* 0x000000ffff207224 */ /* 0x000fe400078e001c */
[----:B------:R-:W-:Y:S01]  /*4d90*/  IMAD.MOV.U32 R27, RZ, RZ, R29 ;  /* 0x000000ffff1b7224 */ /* 0x000fe200078e001d */
[C---:B------:R-:W-:Y:S03]  /*4da0*/  IADD3.X R3, R83.reuse, R117, R103, P1, P0 ;  /* 0x0000007553037210 */ /* 0x040fe60000fe0467 */
[----:B------:R-:W1:Y:S04]  /*4db0*/  LDS.128 R52, [R109+0x6100] ;  /* 0x006100006d347984 */ /* 0x000e680000000c00 */
[----:B------:R-:W-:Y:S04]  /*4dc0*/  @!P2 IADD3 R2, P1, P0, R144, R137, R112 ;  /* 0x000000899002a210 */ /* 0x000fe8000783e070 */
[----:B------:R-:W-:Y:S02]  /*4dd0*/  @!P2 IADD3.X R0, R83, R117, R100, P1, P0 ;  /* 0x000000755300a210 */ /* 0x000fe40000fe0464 */
[C---:B------:R-:W-:Y:S04]  /*4de0*/  LEA R152, P0, R8.reuse, c[0x0][0x1c8], 0x1 ;  /* 0x0000720008987a11 */ /* 0x040fe800078008ff */
[----:B------:R-:W-:Y:S02]  /*4df0*/  LEA.HI.X R153, R8, c[0x0][0x1cc], R3, 0x1, P0 ;  /* 0x0000730008997a11 */ /* 0x000fe400000f0c03 */
[C---:B------:R-:W-:Y:S04]  /*4e00*/  @!P2 LEA R150, P0, R2.reuse, c[0x0][0x1c8], 0x1 ;  /* 0x000072000296aa11 */ /* 0x040fe800078008ff */
[----:B------:R-:W-:Y:S01]  /*4e10*/  @!P2 LEA.HI.X R151, R2, c[0x0][0x1cc], R0, 0x1, P0 ;  /* 0x000073000297aa11 */ /* 0x000fe200000f0c00 */
[----:B------:R-:W-:Y:S01]  /*4e20*/  IMAD.MOV.U32 R2, RZ, RZ, R4 ;  /* 0x000000ffff027224 */ /* 0x000fe200078e0004 */
[----:B------:R-:W-:Y:S01]  /*4e30*/  ISETP.GE.AND P0, PT, R140, c[0x0][0x27c], PT ;  /* 0x00009f008c007a0c */ /* 0x000fe20003f06270 */
[----:B------:R-:W-:Y:S11]  /*4e40*/  IMAD.MOV.U32 R0, RZ, RZ, R5 ;  /* 0x000000ffff007224 */ /* 0x000ff600078e0005 */
[----:B------:R-:W-:Y:S01]  /*4e50*/  @!UPT UIADD3 URZ, URZ, URZ, URZ ;  /* 0x0000003f3f3ff290 */ /* 0x000fe2000fffe03f */
[----:B------:R-:W-:Y:S01]  /*4e60*/  @!P0 SHF.R.U64 R33, R28, 0x10, R29 ;  /* 0x000000101c218819 */ /* 0x000fe2000000121d */
[--C-:B------:R-:W-:Y:S01]  /*4e70*/  IMAD.MOV.U32 R28, RZ, RZ, R31.reuse ;  /* 0x000000ffff1c7224 */ /* 0x100fe200078e001f */
[----:B------:R-:W-:Y:S02]  /*4e80*/  @!P0 SHF.R.U64 R35, R30, 0x10, R31 ;  /* 0x000000101e238819 */ /* 0x000fe4000000121f */
[----:B------:R-:W-:Y:S02]  /*4e90*/  @!P0 SHF.R.U32.HI R34, RZ, 0x10, R29 ;  /* 0x00000010ff228819 */ /* 0x000fe4000001161d */
[C---:B-1----:R-:W-:Y:S02]  /*4ea0*/  @!P0 SHF.L.U32 R37, R54.reuse, 0x10, RZ ;  /* 0x0000001036258819 */ /* 0x042fe400000006ff */
[----:B------:R-:W-:Y:S02]  /*4eb0*/  @!P0 LOP3.LUT R39, R54, 0xffff0000, RZ, 0xc0, !PT ;  /* 0xffff000036278812 */ /* 0x000fe400078ec0ff */
[C---:B------:R-:W-:Y:S02]  /*4ec0*/  @!P0 SHF.L.U32 R41, R55.reuse, 0x10, RZ ;  /* 0x0000001037298819 */ /* 0x040fe400000006ff */
[----:B------:R-:W-:Y:S02]  /*4ed0*/  @!P0 LOP3.LUT R43, R55, 0xffff0000, RZ, 0xc0, !PT ;  /* 0xffff0000372b8812 */ /* 0x000fe400078ec0ff */
[----:B------:R-:W-:Y:S02]  /*4ee0*/  @!P0 SHF.R.U32.HI R8, RZ, 0x10, R5 ;  /* 0x00000010ff088819 */ /* 0x000fe40000011605 */
[----:B------:R-:W-:Y:S02]  /*4ef0*/  MOV R29, R30 ;  /* 0x0000001e001d7202 */ /* 0x000fe40000000f00 */
[----:B------:R-:W-:Y:S01]  /*4f00*/  @!P0 PRMT R30, R32, 0x5410, R33 ;  /* 0x00005410201e8816 */ /* 0x000fe20000000021 */
[----:B------:R-:W-:Y:S01]  /*4f10*/  @!P0 IMAD.U32 R33, R53, 0x10000, RZ ;  /* 0x0001000035218824 */ /* 0x000fe200078e00ff */
[----:B------:R-:W-:Y:S01]  /*4f20*/  @!P0 PRMT R8, R0, 0x5410, R8 ;  /* 0x0000541000088816 */ /* 0x000fe20000000008 */
[----:B------:R-:W-:Y:S01]  /*4f30*/  @!P0 IMAD.U32 R0, R16, 0x10000, RZ ;  /* 0x0001000010008824 */ /* 0x000fe200078e00ff */
[----:B------:R-:W-:Y:S02]  /*4f40*/  @!P0 PRMT R29, R29, 0x5410, R35 ;  /* 0x000054101d1d8816 */ /* 0x000fe40000000023 */
[----:B------:R-:W-:Y:S02]  /*4f50*/  @!P0 LOP3.LUT R35, R53, 0xffff0000, RZ, 0xc0, !PT ;  /* 0xffff000035238812 */ /* 0x000fe400078ec0ff */
[----:B------:R-:W-:Y:S02]  /*4f60*/  @!P0 LOP3.LUT R38, R29, 0xffff0000, RZ, 0xc0, !PT ;  /* 0xffff00001d268812 */ /* 0x000fe400078ec0ff */
[----:B------:R-:W-:Y:S02]  /*4f70*/  @!P0 SHF.R.U32.HI R36, RZ, 0x10, R31 ;  /* 0x00000010ff248819 */ /* 0x000fe4000001161f */
[----:B------:R-:W-:Y:S01]  /*4f80*/  @!P0 PRMT R31, R27, 0x5410, R34 ;  /* 0x000054101b1f8816 */ /* 0x000fe20000000022 */
[----:B------:R-:W-:Y:S01]  /*4f90*/  @!P0 IMAD.U32 R27, R30, 0x10000, RZ ;  /* 0x000100001e1b8824 */ /* 0x000fe200078e00ff */
[----:B------:R-:W-:Y:S01]  /*4fa0*/  @!P0 PRMT R42, R28, 0x5410, R36 ;  /* 0x000054101c2a8816 */ /* 0x000fe20000000024 */
[----:B------:R-:W-:Y:S01]  /*4fb0*/  @!P0 IMAD.U32 R36, R29, 0x10000, RZ ;  /* 0x000100001d248824 */ /* 0x000fe200078e00ff */
[----:B------:R-:W-:Y:S01]  /*4fc0*/  @!P0 SHF.L.U32 R28, R52, 0x10, RZ ;  /* 0x00000010341c8819 */ /* 0x000fe200000006ff */
[C---:B------:R-:W-:Y:S01]  /*4fd0*/  @!P0 IMAD.U32 R32, R31.reuse, 0x10000, RZ ;  /* 0x000100001f208824 */ /* 0x040fe200078e00ff */
[----:B------:R-:W-:Y:S01]  /*4fe0*/  @!P0 LOP3.LUT R34, R31, 0xffff0000, RZ, 0xc0, !PT ;  /* 0xffff00001f228812 */ /* 0x000fe200078ec0ff */
[----:B------:R-:W-:Y:S01]  /*4ff0*/  @!P0 FMUL.FTZ R142, R0, R27 ;  /* 0x0000001b008e8220 */ /* 0x000fe20000410000 */
[----:B------:R-:W-:Y:S01]  /*5000*/  @!P0 LOP3.LUT R31, R52, 0xffff0000, RZ, 0xc0, !PT ;  /* 0xffff0000341f8812 */ /* 0x000fe200078ec0ff */
[----:B------:R-:W-:Y:S01]  /*5010*/  @!P0 IMAD.U32 R40, R42, 0x10000, RZ ;  /* 0x000100002a288824 */ /* 0x000fe200078e00ff */
[----:B------:R-:W-:Y:S01]  /*5020*/  @!P0 LOP3.LUT R30, R30, 0xffff0000, RZ, 0xc0, !PT ;  /* 0xffff00001e1e8812 */ /* 0x000fe200078ec0ff */
[----:B------:R-:W-:Y:S01]  /*5030*/  @!P0 IMAD.U32 R29, R19, 0x10000, RZ ;  /* 0x00010000131d8824 */ /* 0x000fe200078e00ff */
[----:B------:R-:W-:Y:S02]  /*5040*/  @!P0 LOP3.LUT R42, R42, 0xffff0000, RZ, 0xc0, !PT ;  /* 0xffff00002a2a8812 */ /* 0x000fe400078ec0ff */
[----:B------:R-:W-:Y:S01]  /*5050*/  @!P0 SHF.R.U64 R3, R4, 0x10, R5 ;  /* 0x0000001004038819 */ /* 0x000fe20000001205 */
[----:B------:R-:W-:Y:S01]  /*5060*/  IMAD.MOV.U32 R5, RZ, RZ, R6 ;  /* 0x000000ffff057224 */ /* 0x000fe200078e0006 */
[--C-:B------:R-:W-:Y:S01]  /*5070*/  @!P0 SHF.R.U64 R6, R6, 0x10, R7.reuse ;  /* 0x0000001006068819 */ /* 0x100fe20000001207 */
[----:B------:R-:W-:Y:S01]  /*5080*/  IMAD.MOV.U32 R4, RZ, RZ, R7 ;  /* 0x000000ffff047224 */ /* 0x000fe200078e0007 */
[----:B------:R-:W-:Y:S01]  /*5090*/  @!P0 PRMT R2, R2, 0x5410, R3 ;  /* 0x0000541002028816 */ /* 0x000fe20000000003 */
[----:B------:R-:W-:Y:S01]  /*50a0*/  @!P0 FMUL.FTZ R160, R29, R40 ;  /* 0x000000281da08220 */ /* 0x000fe20000410000 */
[----:B------:R-:W-:Y:S02]  /*50b0*/  @!P0 PRMT R5, R5, 0x5410, R6 ;  /* 0x0000541005058816 */ /* 0x000fe40000000006 */
[----:B------:R-:W-:Y:S01]  /*50c0*/  @!P0 SHF.L.U32 R6, R17, 0x10, RZ ;  /* 0x0000001011068819 */ /* 0x000fe200000006ff */
[----:B------:R-:W-:Y:S01]  /*50d0*/  @!P0 IMAD.U32 R3, R2, 0x10000, RZ ;  /* 0x0001000002038824 */ /* 0x000fe200078e00ff */
[----:B------:R-:W-:Y:S03]  /*50e0*/  @!P0 SHF.R.U32.HI R7, RZ, 0x10, R7 ;  /* 0x00000010ff078819 */ /* 0x000fe60000011607 */
[----:B------:R-:W-:Y:S01]  /*50f0*/  @!P0 FMUL.FTZ R154, R6, R32 ;  /* 0x00000020069a8220 */ /* 0x000fe20000410000 */
[----:B------:R-:W-:Y:S01]  /*5100*/  @!P0 PRMT R7, R4, 0x5410, R7 ;  /* 0x0000541004078816 */ /* 0x000fe20000000007 */
[C---:B------:R-:W-:Y:S01]  /*5110*/  @!P0 IMAD.U32 R4, R8.reuse, 0x10000, RZ ;  /* 0x0001000008048824 */ /* 0x040fe200078e00ff */
[----:B------:R-:W-:Y:S01]  /*5120*/  @!P0 LOP3.LUT R8, R8, 0xffff0000, RZ, 0xc0, !PT ;  /* 0xffff000008088812 */ /* 0x000fe200078ec0ff */
[-C--:B------:R-:W-:Y:S02]  /*5130*/  @!P0 FMUL.FTZ R0, R0, R3.reuse ;  /* 0x0000000300008220 */ /* 0x080fe40000410000 */
[----:B------:R-:W-:Y:S02]  /*5140*/  @!P0 FFMA.FTZ R142, R28, R3, -R142 ;  /* 0x000000031c8e8223 */ /* 0x000fe4000001088e */
[-C--:B------:R-:W-:Y:S01]  /*5150*/  @!P0 FMUL.FTZ R3, R6, R4.reuse ;  /* 0x0000000406038220 */ /* 0x080fe20000410000 */
[----:B------:R-:W-:Y:S01]  /*5160*/  @!P0 LOP3.LUT R6, R16, 0xffff0000, RZ, 0xc0, !PT ;  /* 0xffff000010068812 */ /* 0x000fe200078ec0ff */
[----:B------:R-:W-:Y:S01]  /*5170*/  @!P0 FFMA.FTZ R154, R33, R4, -R154 ;  /* 0x00000004219a8223 */ /* 0x000fe2000001089a */
[----:B------:R-:W-:Y:S01]  /*5180*/  @!P0 LOP3.LUT R4, R17, 0xffff0000, RZ, 0xc0, !PT ;  /* 0xffff000011048812 */ /* 0x000fe200078ec0ff */
[----:B------:R-:W-:Y:S01]  /*5190*/  @!P0 FFMA.FTZ R0, R27, R28, R0 ;  /* 0x0000001c1b008223 */ /* 0x000fe20000010000 */
[----:B------:R-:W-:Y:S01]  /*51a0*/  @!P0 LOP3.LUT R27, R2, 0xffff0000, RZ, 0xc0, !PT ;  /* 0xffff0000021b8812 */ /* 0x000fe200078ec0ff */
[----:B------:R-:W-:Y:S02]  /*51b0*/  @!P0 FMUL.FTZ R156, R6, R30 ;  /* 0x0000001e069c8220 */ /* 0x000fe40000410000 */
[----:B------:R-:W-:Y:S02]  /*51c0*/  @!P0 FMUL.FTZ R155, R4, R34 ;  /* 0x00000022049b8220 */ /* 0x000fe40000410000 */
[-C--:B------:R-:W-:Y:S02]  /*51d0*/  @!P0 FMUL.FTZ R2, R6, R27.reuse ;  /* 0x0000001b06028220 */ /* 0x080fe40000410000 */
[----:B------:R-:W-:Y:S01]  /*51e0*/  @!P0 FFMA.FTZ R156, R31, R27, -R156 ;  /* 0x0000001b1f9c8223 */ /* 0x000fe2000001089c */
[C---:B------:R-:W-:Y:S01]  /*51f0*/  @!P0 LOP3.LUT R27, R18.reuse, 0xffff0000, RZ, 0xc0, !PT ;  /* 0xffff0000121b8812 */ /* 0x040fe200078ec0ff */
[----:B------:R-:W-:Y:S02]  /*5200*/  @!P0 IMAD.U32 R28, R18, 0x10000, RZ ;  /* 0x00010000121c8824 */ /* 0x000fe400078e00ff */
[----:B------:R-:W-:Y:S01]  /*5210*/  @!P0 IMAD.U32 R6, R5, 0x10000, RZ ;  /* 0x0001000005068824 */ /* 0x000fe200078e00ff */
[----:B------:R-:W-:Y:S01]  /*5220*/  @!P0 F2FP.BF16.PACK_AB R142, R156, R142 ;  /* 0x0000008e9c8e823e */ /* 0x000fe200000010ff */
[-C--:B------:R-:W-:Y:S02]  /*5230*/  @!P0 FMUL.FTZ R4, R4, R8.reuse ;  /* 0x0000000804048220 */ /* 0x080fe40000410000 */
[----:B------:R-:W-:Y:S01]  /*5240*/  @!P0 FFMA.FTZ R155, R35, R8, -R155 ;  /* 0x00000008239b8223 */ /* 0x000fe2000001089b */
[----:B------:R-:W-:Y:S01]  /*5250*/  @!P0 LOP3.LUT R8, R5, 0xffff0000, RZ, 0xc0, !PT ;  /* 0xffff000005088812 */ /* 0x000fe200078ec0ff */
[C---:B------:R-:W-:Y:S01]  /*5260*/  @!P0 FMUL.FTZ R157, R28.reuse, R36 ;  /* 0x000000241c9d8220 */ /* 0x040fe20000410000 */
[----:B------:R-:W-:Y:S01]  /*5270*/  @!P0 MOV R52, R142 ;  /* 0x0000008e00348202 */ /* 0x000fe20000000f00 */
[----:B------:R-:W-:Y:S01]  /*5280*/  @!P0 FMUL.FTZ R5, R28, R6 ;  /* 0x000000061c058220 */ /* 0x000fe20000410000 */
[----:B------:R-:W-:Y:S01]  /*5290*/  @!P0 LOP3.LUT R28, R19, 0xffff0000, RZ, 0xc0, !PT ;  /* 0xffff0000131c8812 */ /* 0x000fe200078ec0ff */
[----:B------:R-:W-:Y:S01]  /*52a0*/  @!P0 FMUL.FTZ R158, R27, R38 ;  /* 0x000000261b9e8220 */ /* 0x000fe20000410000 */
[----:B------:R-:W-:Y:S01]  /*52b0*/  @!P0 F2FP.BF16.PACK_AB R154, R155, R154 ;  /* 0x0000009a9b9a823e */ /* 0x000fe200000010ff */
[----:B------:R-:W-:Y:S02]  /*52c0*/  @!P0 FFMA.FTZ R157, R37, R6, -R157 ;  /* 0x00000006259d8223 */ /* 0x000fe4000001089d */
[-C--:B------:R-:W-:Y:S01]  /*52d0*/  @!P0 FMUL.FTZ R6, R27, R8.reuse ;  /* 0x000000081b068220 */ /* 0x080fe20000410000 */
[----:B------:R-:W-:Y:S01]  /*52e0*/  @!P0 LOP3.LUT R27, R7, 0xffff0000, RZ, 0xc0, !PT ;  /* 0xffff0000071b8812 */ /* 0x000fe200078ec0ff */
[----:B------:R-:W-:Y:S02]  /*52f0*/  @!P0 FFMA.FTZ R2, R30, R31, R2 ;  /* 0x0000001f1e028223 */ /* 0x000fe40000010002 */
[----:B------:R-:W-:Y:S02]  /*5300*/  @!P0 FFMA.FTZ R158, R39, R8, -R158 ;  /* 0x00000008279e8223 */ /* 0x000fe4000001089e */
[----:B------:R-:W-:Y:S01]  /*5310*/  @!P0 IMAD.U32 R8, R7, 0x10000, RZ ;  /* 0x0001000007088824 */ /* 0x000fe200078e00ff */
[----:B------:R-:W-:Y:S01]  /*5320*/  @!P0 F2FP.BF16.PACK_AB R0, R2, R0 ;  /* 0x000000000200823e */ /* 0x000fe200000010ff */
[----:B------:R-:W-:Y:S01]  /*5330*/  @!P0 FMUL.FTZ R159, R28, R42 ;  /* 0x0000002a1c9f8220 */ /* 0x000fe20000410000 */
[----:B------:R-:W-:Y:S01]  /*5340*/  @!P0 F2FP.BF16.PACK_AB R157, R158, R157 ;  /* 0x0000009d9e9d823e */ /* 0x000fe200000010ff */
[----:B------:R-:W-:Y:S02]  /*5350*/  @!P0 FFMA.FTZ R3, R32, R33, R3 ;  /* 0x0000002120038223 */ /* 0x000fe40000010003 */
[----:B------:R-:W-:Y:S02]  /*5360*/  @!P0 FFMA.FTZ R4, R34, R35, R4 ;  /* 0x0000002322048223 */ /* 0x000fe40000010004 */
[-C--:B------:R-:W-:Y:S02]  /*5370*/  @!P0 FMUL.FTZ R7, R29, R8.reuse ;  /* 0x000000081d078220 */ /* 0x080fe40000410000 */
[----:B------:R-:W-:Y:S01]  /*5380*/  @!P0 FFMA.FTZ R29, R41, R8, -R160 ;  /* 0x00000008291d8223 */ /* 0x000fe200000108a0 */
[----:B------:R-:W-:Y:S01]  /*5390*/  @!P0 F2FP.BF16.PACK_AB R3, R4, R3 ;  /* 0x000000030403823e */ /* 0x000fe200000010ff */
[----:B------:R-:W-:Y:S02]  /*53a0*/  @!P0 FFMA.FTZ R159, R43, R27, -R159 ;  /* 0x0000001b2b9f8223 */ /* 0x000fe4000001089f */
[----:B------:R-:W-:Y:S02]  /*53b0*/  @!P0 FFMA.FTZ R5, R36, R37, R5 ;  /* 0x0000002524058223 */ /* 0x000fe40000010005 */
[----:B------:R-:W-:Y:S01]  /*53c0*/  @!P0 FMUL.FTZ R8, R28, R27 ;  /* 0x0000001b1c088220 */ /* 0x000fe20000410000 */
[----:B------:R-:W-:Y:S01]  /*53d0*/  @!P0 F2FP.BF16.PACK_AB R29, R159, R29 ;  /* 0x0000001d9f1d823e */ /* 0x000fe200000010ff */
[----:B------:R-:W-:Y:S02]  /*53e0*/  @!P0 FFMA.FTZ R6, R38, R39, R6 ;  /* 0x0000002726068223 */ /* 0x000fe40000010006 */
        /* <DEDUP_REMOVED lines=13> */
.L_x_2643:
[----:B------:R-:W-:Y:S05]  /*54c0*/  BSYNC B0 ;  /* 0x0000000000007941 */ /* 0x000fea0003800000 */
.L_x_2642:
[----:B------:R-:W-:Y:S01]  /*54d0*/  ISETP.GE.AND P0, PT, R9, c[0x0][0x1d4], PT ;  /* 0x0000750009007a0c */ /* 0x000fe20003f06270 */
[----:B------:R-:W-:Y:S01]  /*54e0*/  @!UPT UIADD3 URZ, URZ, URZ, URZ ;  /* 0x0000003f3f3ff290 */ /* 0x000fe2000fffe03f */
[----:B------:R-:W-:Y:S11]  /*54f0*/  BSSY B0, `(.L_x_2644) ;  /* 0x0000071000007945 */ /* 0x000ff60003800000 */
[----:B------:R-:W-:-:S05]  /*5500*/  @P0 BRA `(.L_x_2645) ;  /* 0x000006f000000947 */ /* 0x000fca0003800000 */
[----:B------:R-:W-:Y:S01]  /*5510*/  ISETP.GE.AND P2, PT, R111, c[0x0][0x1d4], PT ;  /* 0x000075006f007a0c */ /* 0x000fe20003f46270 */
[----:B-1----:R-:W-:Y:S01]  /*5520*/  LDS.128 R16, [R106+0x6100] ;  /* 0x006100006a107984 */ /* 0x002fe20000000c00 */
[C---:B------:R-:W-:Y:S04]  /*5530*/  IADD3 R4, P1, P0, R144.reuse, R137, R114 ;  /* 0x0000008990047210 */ /* 0x040fe8000783e072 */
[C---:B------:R-:W-:Y:S03]  /*5540*/  IADD3.X R3, R83.reuse, R117, R102, P1, P0 ;  /* 0x0000007553037210 */ /* 0x040fe60000fe0466 */
        /* <DEDUP_REMOVED lines=9> */
[----:B------:R-:W-:Y:S02]  /*55e0*/  @!P0 SHF.R.U64 R0, R20, 0x10, R21 ;  /* 0x0000001014008819 */ /* 0x000fe40000001215 */
[----:B------:R-:W-:Y:S02]  /*55f0*/  @!P0 SHF.R.U64 R4, R22, 0x10, R23 ;  /* 0x0000001016048819 */ /* 0x000fe40000001217 */
[----:B------:R-:W-:Y:S01]  /*5600*/  @!P0 SHF.R.U64 R8, R50, 0x10, R51 ;  /* 0x0000001032088819 */ /* 0x000fe20000001233 */
[C---:B-1----:R-:W-:Y:S01]  /*5610*/  @!P0 IMAD.U32 R27, R41.reuse, 0x10000, RZ ;  /* 0x00010000291b8824 */ /* 0x042fe200078e00ff */
[----:B------:R-:W-:Y:S01]  /*5620*/  @!P0 LOP3.LUT R29, R41, 0xffff0000, RZ, 0xc0, !PT ;  /* 0xffff0000291d8812 */ /* 0x000fe200078ec0ff */
[C---:B------:R-:W-:Y:S01]  /*5630*/  @!P0 IMAD.U32 R35, R43.reuse, 0x10000, RZ ;  /* 0x000100002b238824 */ /* 0x040fe200078e00ff */
[----:B------:R-:W-:Y:S01]  /*5640*/  @!P0 LOP3.LUT R37, R43, 0xffff0000, RZ, 0xc0, !PT ;  /* 0xffff00002b258812 */ /* 0x000fe200078ec0ff */
[C---:B------:R-:W-:Y:S01]  /*5650*/  @!P0 IMAD.U32 R31, R42.reuse, 0x10000, RZ ;  /* 0x000100002a1f8824 */ /* 0x040fe200078e00ff */
[----:B------:R-:W-:Y:S02]  /*5660*/  @!P0 LOP3.LUT R33, R42, 0xffff0000, RZ, 0xc0, !PT ;  /* 0xffff00002a218812 */ /* 0x000fe400078ec0ff */
[C---:B------:R-:W-:Y:S02]  /*5670*/  @!P0 PRMT R0, R25.reuse, 0x5432, R0 ;  /* 0x0000543219008816 */ /* 0x040fe40000000000 */
[----:B------:R-:W-:Y:S01]  /*5680*/  @!P0 SHF.R.U32.HI R2, RZ, 0x10, R21 ;  /* 0x00000010ff028819 */ /* 0x000fe20000011615 */
[----:B------:R-:W-:Y:S01]  /*5690*/  @!P0 IMAD.U32 R21, R40, 0x10000, RZ ;  /* 0x0001000028158824 */ /* 0x000fe200078e00ff */
[----:B------:R-:W-:Y:S01]  /*56a0*/  @!P0 PRMT R32, R58, 0x5410, R8 ;  /* 0x000054103a208816 */ /* 0x000fe20000000008 */
[----:B------:R-:W-:Y:S01]  /*56b0*/  @!P0 IMAD.U32 R8, R16, 0x10000, RZ ;  /* 0x0001000010088824 */ /* 0x000fe200078e00ff */
[----:B------:R-:W-:Y:S01]  /*56c0*/  @!P0 PRMT R7, R25, 0x5410, R2 ;  /* 0x0000541019078816 */ /* 0x000fe20000000002 */
[----:B------:R-:W-:Y:S01]  /*56d0*/  @!P0 IMAD.U32 R2, R0, 0x10000, RZ ;  /* 0x0001000000028824 */ /* 0x000fe200078e00ff */
[----:B------:R-:W-:Y:S01]  /*56e0*/  @!P0 LOP3.LUT R25, R40, 0xffff0000, RZ, 0xc0, !PT ;  /* 0xffff000028198812 */ /* 0x000fe200078ec0ff */
[----:B------:R-:W-:Y:S01]  /*56f0*/  @!P0 IMAD.U32 R30, R32, 0x10000, RZ ;  /* 0x00010000201e8824 */ /* 0x000fe200078e00ff */
[----:B------:R-:W-:Y:S02]  /*5700*/  @!P0 SHF.R.U64 R5, R48, 0x10, R49 ;  /* 0x0000001030058819 */ /* 0x000fe40000001231 */
[----:B------:R-:W-:Y:S02]  /*5710*/  @!P0 SHF.R.U32.HI R3, RZ, 0x10, R23 ;  /* 0x00000010ff038819 */ /* 0x000fe40000011617 */
[C---:B------:R-:W-:Y:S02]  /*5720*/  @!P0 PRMT R23, R59.reuse, 0x5432, R5 ;  /* 0x000054323b178816 */ /* 0x040fe40000000005 */
[----:B------:R-:W-:Y:S02]  /*5730*/  @!P0 SHF.R.U32.HI R6, RZ, 0x10, R49 ;  /* 0x00000010ff068819 */ /* 0x000fe40000011631 */
[----:B------:R-:W-:Y:S02]  /*5740*/  @!P0 SHF.R.U32.HI R20, RZ, 0x10, R51 ;  /* 0x00000010ff148819 */ /* 0x000fe40000011633 */
[----:B------:R-:W-:Y:S02]  /*5750*/  @!P0 PRMT R28, R59, 0x5410, R6 ;  /* 0x000054103b1c8816 */ /* 0x000fe40000000006 */
[----:B------:R-:W-:Y:S01]  /*5760*/  @!P0 PRMT R22, R58, 0x5432, R20 ;  /* 0x000054323a168816 */ /* 0x000fe20000000014 */
[----:B------:R-:W-:Y:S01]  /*5770*/  @!P0 IMAD.U32 R20, R23, 0x10000, RZ ;  /* 0x0001000017148824 */ /* 0x000fe200078e00ff */
[----:B------:R-:W-:Y:S02]  /*5780*/  @!P0 PRMT R6, R26, 0x5432, R4 ;  /* 0x000054321a068816 */ /* 0x000fe40000000004 */
[----:B------:R-:W-:Y:S01]  /*5790*/  @!P0 LOP3.LUT R4, R16, 0xffff0000, RZ, 0xc0, !PT ;  /* 0xffff000010048812 */ /* 0x000fe200078ec0ff */
[----:B------:R-:W-:Y:S01]  /*57a0*/  @!P0 FMUL.FTZ R48, R8, R20 ;  /* 0x0000001408308220 */ /* 0x000fe20000410000 */
[C---:B------:R-:W-:Y:S01]  /*57b0*/  @!P0 LOP3.LUT R36, R22.reuse, 0xffff0000, RZ, 0xc0, !PT ;  /* 0xffff000016248812 */ /* 0x040fe200078ec0ff */
[----:B------:R-:W-:Y:S01]  /*57c0*/  @!P0 IMAD.U32 R34, R22, 0x10000, RZ ;  /* 0x0001000016228824 */ /* 0x000fe200078e00ff */
[----:B------:R-:W-:Y:S01]  /*57d0*/  @!P0 LOP3.LUT R22, R18, 0xffff0000, RZ, 0xc0, !PT ;  /* 0xffff000012168812 */ /* 0x000fe200078ec0ff */
[-C--:B------:R-:W-:Y:S01]  /*57e0*/  @!P0 FFMA.FTZ R48, R21, R2.reuse, -R48 ;  /* 0x0000000215308223 */ /* 0x080fe20000010830 */
[----:B------:R-:W-:Y:S02]  /*57f0*/  @!P0 LOP3.LUT R23, R23, 0xffff0000, RZ, 0xc0, !PT ;  /* 0xffff000017178812 */ /* 0x000fe400078ec0ff */
[----:B------:R-:W-:Y:S02]  /*5800*/  @!P0 PRMT R5, R26, 0x5410, R3 ;  /* 0x000054101a058816 */ /* 0x000fe40000000003 */
[----:B------:R-:W-:Y:S01]  /*5810*/  @!P0 LOP3.LUT R3, R0, 0xffff0000, RZ, 0xc0, !PT ;  /* 0xffff000000038812 */ /* 0x000fe200078ec0ff */
[----:B------:R-:W-:Y:S01]  /*5820*/  @!P0 FMUL.FTZ R49, R4, R23 ;  /* 0x0000001704318220 */ /* 0x000fe20000410000 */
[----:B------:R-:W-:Y:S01]  /*5830*/  @!P0 SHF.L.U32 R26, R28, 0x10, RZ ;  /* 0x000000101c1a8819 */ /* 0x000fe200000006ff */
[----:B------:R-:W-:Y:S01]  /*5840*/  @!P0 FMUL.FTZ R0, R8, R2 ;  /* 0x0000000208008220 */ /* 0x000fe20000410000 */
[----:B------:R-:W-:Y:S01]  /*5850*/  @!P0 LOP3.LUT R8, R17, 0xffff0000, RZ, 0xc0, !PT ;  /* 0xffff000011088812 */ /* 0x000fe200078ec0ff */
[-C--:B------:R-:W-:Y:S01]  /*5860*/  @!P0 FMUL.FTZ R2, R4, R3.reuse ;  /* 0x0000000304028220 */ /* 0x080fe20000410000 */
[----:B------:R-:W-:Y:S01]  /*5870*/  @!P0 LOP3.LUT R28, R28, 0xffff0000, RZ, 0xc0, !PT ;  /* 0xffff00001c1c8812 */ /* 0x000fe200078ec0ff */
[----:B------:R-:W-:Y:S01]  /*5880*/  @!P0 FFMA.FTZ R49, R25, R3, -R49 ;  /* 0x0000000319318223 */ /* 0x000fe20000010831 */
[----:B------:R-:W-:Y:S01]  /*5890*/  @!P0 LOP3.LUT R32, R32, 0xffff0000, RZ, 0xc0, !PT ;  /* 0xffff000020208812 */ /* 0x000fe200078ec0ff */
[----:B------:R-:W-:Y:S02]  /*58a0*/  @!P0 IMAD.U32 R3, R17, 0x10000, RZ ;  /* 0x0001000011038824 */ /* 0x000fe400078e00ff */
[----:B------:R-:W-:Y:S01]  /*58b0*/  @!P0 IMAD.U32 R4, R7, 0x10000, RZ ;  /* 0x0001000007048824 */ /* 0x000fe200078e00ff */
[----:B------:R-:W-:Y:S01]  /*58c0*/  @!P0 F2FP.BF16.PACK_AB R48, R49, R48 ;  /* 0x000000303130823e */ /* 0x000fe200000010ff */
[----:B------:R-:W-:Y:S01]  /*58d0*/  @!P0 FMUL.FTZ R50, R3, R26 ;  /* 0x0000001a03328220 */ /* 0x000fe20000410000 */
[----:B------:R-:W-:Y:S01]  /*58e0*/  @!P0 LOP3.LUT R7, R7, 0xffff0000, RZ, 0xc0, !PT ;  /* 0xffff000007078812 */ /* 0x000fe200078ec0ff */
[----:B------:R-:W-:Y:S01]  /*58f0*/  @!P0 FMUL.FTZ R51, R8, R28 ;  /* 0x0000001c08338220 */ /* 0x000fe20000410000 */
[----:B------:R-:W-:Y:S01]  /*5900*/  @!P0 MOV R40, R48 ;  /* 0x0000003000288202 */ /* 0x000fe20000000f00 */
[----:B------:R-:W-:Y:S01]  /*5910*/  @!P0 FFMA.FTZ R0, R20, R21, R0 ;  /* 0x0000001514008223 */ /* 0x000fe20000010000 */
[----:B------:R-:W-:Y:S01]  /*5920*/  @!P0 LOP3.LUT R20, R19, 0xffff0000, RZ, 0xc0, !PT ;  /* 0xffff000013148812 */ /* 0x000fe200078ec0ff */
[-C--:B------:R-:W-:Y:S02]  /*5930*/  @!P0 FMUL.FTZ R3, R3, R4.reuse ;  /* 0x0000000403038220 */ /* 0x080fe40000410000 */
[----:B------:R-:W-:Y:S02]  /*5940*/  @!P0 FFMA.FTZ R50, R27, R4, -R50 ;  /* 0x000000041b328223 */ /* 0x000fe40000010832 */
[-C--:B------:R-:W-:Y:S01]  /*5950*/  @!P0 FMUL.FTZ R4, R8, R7.reuse ;  /* 0x0000000708048220 */ /* 0x080fe20000410000 */
[----:B------:R-:W-:Y:S01]  /*5960*/  @!P0 SHF.L.U32 R8, R5, 0x10, RZ ;  /* 0x0000001005088819 */ /* 0x000fe200000006ff */
[----:B------:R-:W-:Y:S01]  /*5970*/  @!P0 FFMA.FTZ R51, R29, R7, -R51 ;  /* 0x000000071d338223 */ /* 0x000fe20000010833 */
[----:B------:R-:W-:Y:S01]  /*5980*/  @!P0 LOP3.LUT R5, R5, 0xffff0000, RZ, 0xc0, !PT ;  /* 0xffff000005058812 */ /* 0x000fe200078ec0ff */
[----:B------:R-:W-:Y:S02]  /*5990*/  @!P0 IMAD.U32 R7, R19, 0x10000, RZ ;  /* 0x0001000013078824 */ /* 0x000fe400078e00ff */
[C---:B------:R-:W-:Y:S01]  /*59a0*/  @!P0 FMUL.FTZ R55, R20.reuse, R36 ;  /* 0x0000002414378220 */ /* 0x040fe20000410000 */
[----:B------:R-:W-:Y:S01]  /*59b0*/  @!P0 F2FP.BF16.PACK_AB R50, R51, R50 ;  /* 0x000000323332823e */ /* 0x000fe200000010ff */
[C---:B------:R-:W-:Y:S02]  /*59c0*/  @!P0 FMUL.FTZ R54, R7.reuse, R34 ;  /* 0x0000002207368220 */ /* 0x040fe40000410000 */
[-C--:B------:R-:W-:Y:S02]  /*59d0*/  @!P0 FMUL.FTZ R7, R7, R8.reuse ;  /* 0x0000000807078220 */ /* 0x080fe40000410000 */
[----:B------:R-:W-:Y:S02]  /*59e0*/  @!P0 FFMA.FTZ R54, R35, R8, -R54 ;  /* 0x0000000823368223 */ /* 0x000fe40000010836 */
[-C--:B------:R-:W-:Y:S01]  /*59f0*/  @!P0 FMUL.FTZ R8, R20, R5.reuse ;  /* 0x0000000514088220 */ /* 0x080fe20000410000 */
[----:B------:R-:W-:Y:S01]  /*5a00*/  @!P0 LOP3.LUT R20, R6, 0xffff0000, RZ, 0xc0, !PT ;  /* 0xffff000006148812 */ /* 0x000fe200078ec0ff */
[----:B------:R-:W-:Y:S02]  /*5a10*/  @!P0 FFMA.FTZ R55, R37, R5, -R55 ;  /* 0x0000000525378223 */ /* 0x000fe40000010837 */
[----:B------:R-:W-:Y:S02]  /*5a20*/  @!P0 IMAD.U32 R5, R18, 0x10000, RZ ;  /* 0x0001000012058824 */ /* 0x000fe400078e00ff */
[----:B------:R-:W-:Y:S01]  /*5a30*/  @!P0 IMAD.U32 R21, R6, 0x10000, RZ ;  /* 0x0001000006158824 */ /* 0x000fe200078e00ff */
[----:B------:R-:W-:Y:S01]  /*5a40*/  @!P0 F2FP.BF16.PACK_AB R54, R55, R54 ;  /* 0x000000363736823e */ /* 0x000fe200000010ff */
[----:B------:R-:W-:Y:S02]  /*5a50*/  @!P0 FMUL.FTZ R6, R5, R30 ;  /* 0x0000001e05068220 */ /* 0x000fe40000410000 */
[----:B------:R-:W-:Y:S02]  /*5a60*/  @!P0 FMUL.FTZ R58, R22, R32 ;  /* 0x00000020163a8220 */ /* 0x000fe40000410000 */
[----:B------:R-:W-:Y:S02]  /*5a70*/  @!P0 FFMA.FTZ R2, R23, R25, R2 ;  /* 0x0000001917028223 */ /* 0x000fe40000010002 */
[----:B------:R-:W-:Y:S02]  /*5a80*/  @!P0 FMUL.FTZ R5, R5, R21 ;  /* 0x0000001505058220 */ /* 0x000fe40000410000 */
        /* <DEDUP_REMOVED lines=23> */
.L_x_2645:
[----:B------:R-:W-:Y:S05]  /*5c00*/  BSYNC B0 ;  /* 0x0000000000007941 */ /* 0x000fea0003800000 */
.L_x_2644:
        /* <DEDUP_REMOVED lines=11> */
[----:B------:R-:W-:Y:S02]  /*5cc0*/  @!P0 SHF.R.U32.HI R4, RZ, 0x10, R45 ;  /* 0x00000010ff048819 */ /* 0x000fe4000001162d */
[----:B------:R-:W-:Y:S02]  /*5cd0*/  @!P0 SHF.R.U32.HI R0, RZ, 0x10, R13 ;  /* 0x00000010ff008819 */ /* 0x000fe4000001160d */
[----:B------:R-:W-:Y:S02]  /*5ce0*/  @!P0 SHF.R.U64 R7, R44, 0x10, R45 ;  /* 0x000000102c078819 */ /* 0x000fe4000000122d */
[----:B------:R-:W-:Y:S02]  /*5cf0*/  @!P0 SHF.R.U32.HI R5, RZ, 0x10, R47 ;  /* 0x00000010ff058819 */ /* 0x000fe4000001162f */
[C---:B------:R-:W-:Y:S02]  /*5d00*/  @!P0 PRMT R8, R57.reuse, 0x5410, R7 ;  /* 0x0000541039088816 */ /* 0x040fe40000000007 */
[----:B------:R-:W-:Y:S02]  /*5d10*/  @!P0 PRMT R28, R57, 0x5432, R4 ;  /* 0x00005432391c8816 */ /* 0x000fe40000000004 */
[----:B------:R-:W-:Y:S01]  /*5d20*/  @!P0 PRMT R4, R11, 0x5410, R0 ;  /* 0x000054100b048816 */ /* 0x000fe20000000000 */
[C---:B------:R-:W-:Y:S01]  /*5d30*/  @!P0 IMAD.U32 R20, R8.reuse, 0x10000, RZ ;  /* 0x0001000008148824 */ /* 0x040fe200078e00ff */
[----:B------:R-:W-:Y:S01]  /*5d40*/  @!P0 LOP3.LUT R22, R8, 0xffff0000, RZ, 0xc0, !PT ;  /* 0xffff000008168812 */ /* 0x000fe200078ec0ff */
[----:B------:R-:W-:Y:S01]  /*5d50*/  @!P0 IMAD.U32 R25, R28, 0x10000, RZ ;  /* 0x000100001c198824 */ /* 0x000fe200078e00ff */
[----:B------:R-:W-:Y:S01]  /*5d60*/  @!P0 SHF.R.U64 R2, R12, 0x10, R13 ;  /* 0x000000100c028819 */ /* 0x000fe2000000120d */
[C---:B------:R-:W-:Y:S01]  /*5d70*/  @!P0 IMAD.U32 R0, R4.reuse, 0x10000, RZ ;  /* 0x0001000004008824 */ /* 0x040fe200078e00ff */
[----:B------:R-:W-:Y:S02]  /*5d80*/  @!P0 LOP3.LUT R4, R4, 0xffff0000, RZ, 0xc0, !PT ;  /* 0xffff000004048812 */ /* 0x000fe400078ec0ff */
[----:B------:R-:W-:Y:S01]  /*5d90*/  @!P0 SHF.R.U64 R12, R46, 0x10, R47 ;  /* 0x000000102e0c8819 */ /* 0x000fe2000000122f */
[----:B-1----:R-:W-:Y:S01]  /*5da0*/  @!P0 IMAD.U32 R7, R17, 0x10000, RZ ;  /* 0x0001000011078824 */ /* 0x002fe200078e00ff */
[----:B------:R-:W-:Y:S02]  /*5db0*/  @!P0 PRMT R2, R11, 0x5432, R2 ;  /* 0x000054320b028816 */ /* 0x000fe40000000002 */
[----:B------:R-:W-:Y:S01]  /*5dc0*/  @!P0 LOP3.LUT R11, R16, 0xffff0000, RZ, 0xc0, !PT ;  /* 0xffff0000100b8812 */ /* 0x000fe200078ec0ff */
[----:B------:R-:W-:Y:S01]  /*5dd0*/  @!P0 FMUL.FTZ R42, R7, R25 ;  /* 0x00000019072a8220 */ /* 0x000fe20000410000 */
[----:B------:R-:W-:Y:S01]  /*5de0*/  @!P0 LOP3.LUT R13, R18, 0xffff0000, RZ, 0xc0, !PT ;  /* 0xffff0000120d8812 */ /* 0x000fe200078ec0ff */
[----:B------:R-:W-:Y:S01]  /*5df0*/  @!P0 IMAD.U32 R8, R2, 0x10000, RZ ;  /* 0x0001000002088824 */ /* 0x000fe200078e00ff */
[--C-:B------:R-:W-:Y:S01]  /*5e00*/  @!P0 SHF.R.U32.HI R3, RZ, 0x10, R15.reuse ;  /* 0x00000010ff038819 */ /* 0x100fe2000001160f */
[----:B--2---:R-:W-:Y:S01]  /*5e10*/  @!P0 IMAD.U32 R26, R37, 0x10000, RZ ;  /* 0x00010000251a8824 */ /* 0x004fe200078e00ff */
[C---:B------:R-:W-:Y:S01]  /*5e20*/  @!P0 SHF.L.U32 R21, R36.reuse, 0x10, RZ ;  /* 0x0000001024158819 */ /* 0x040fe200000006ff */
[----:B------:R-:W-:Y:S01]  /*5e30*/  @!P0 FMUL.FTZ R44, R11, R22 ;  /* 0x000000160b2c8220 */ /* 0x000fe20000410000 */
[----:B------:R-:W-:Y:S01]  /*5e40*/  @!P0 LOP3.LUT R23, R36, 0xffff0000, RZ, 0xc0, !PT ;  /* 0xffff000024178812 */ /* 0x000fe200078ec0ff */
[-C--:B------:R-:W-:Y:S01]  /*5e50*/  @!P0 FFMA.FTZ R42, R26, R0.reuse, -R42 ;  /* 0x000000001a2a8223 */ /* 0x080fe2000001082a */
[----:B------:R-:W-:Y:S01]  /*5e60*/  @!P0 LOP3.LUT R27, R37, 0xffff0000, RZ, 0xc0, !PT ;  /* 0xffff0000251b8812 */ /* 0x000fe200078ec0ff */
[C---:B------:R-:W-:Y:S01]  /*5e70*/  @!P0 IMAD.U32 R29, R38.reuse, 0x10000, RZ ;  /* 0x00010000261d8824 */ /* 0x040fe200078e00ff */
[----:B------:R-:W-:Y:S02]  /*5e80*/  @!P0 LOP3.LUT R31, R38, 0xffff0000, RZ, 0xc0, !PT ;  /* 0xffff0000261f8812 */ /* 0x000fe400078ec0ff */
[C---:B------:R-:W-:Y:S02]  /*5e90*/  @!P0 SHF.L.U32 R33, R39.reuse, 0x10, RZ ;  /* 0x0000001027218819 */ /* 0x040fe400000006ff */
[----:B------:R-:W-:Y:S02]  /*5ea0*/  @!P0 LOP3.LUT R35, R39, 0xffff0000, RZ, 0xc0, !PT ;  /* 0xffff000027238812 */ /* 0x000fe400078ec0ff */
[----:B------:R-:W-:Y:S01]  /*5eb0*/  @!P0 SHF.R.U64 R6, R14, 0x10, R15 ;  /* 0x000000100e068819 */ /* 0x000fe2000000120f */
[----:B------:R-:W-:Y:S01]  /*5ec0*/  @!P0 IMAD.U32 R14, R18, 0x10000, RZ ;  /* 0x00010000120e8824 */ /* 0x000fe200078e00ff */
[----:B------:R-:W-:Y:S02]  /*5ed0*/  @!P0 LOP3.LUT R15, R17, 0xffff0000, RZ, 0xc0, !PT ;  /* 0xffff0000110f8812 */ /* 0x000fe400078ec0ff */
[----:B------:R-:W-:Y:S02]  /*5ee0*/  @!P0 PRMT R6, R24, 0x5432, R6 ;  /* 0x0000543218068816 */ /* 0x000fe40000000006 */
[C---:B------:R-:W-:Y:S01]  /*5ef0*/  @!P0 PRMT R30, R56.reuse, 0x5432, R12 ;  /* 0x00005432381e8816 */ /* 0x040fe2000000000c */
[----:B------:R-:W-:Y:S01]  /*5f00*/  @!P0 IMAD.U32 R12, R19, 0x10000, RZ ;  /* 0x00010000130c8824 */ /* 0x000fe200078e00ff */
[----:B------:R-:W-:Y:S02]  /*5f10*/  @!P0 PRMT R34, R56, 0x5410, R5 ;  /* 0x0000541038228816 */ /* 0x000fe40000000005 */
[----:B------:R-:W-:Y:S01]  /*5f20*/  @!P0 PRMT R5, R24, 0x5410, R3 ;  /* 0x0000541018058816 */ /* 0x000fe20000000003 */
[----:B------:R-:W-:Y:S01]  /*5f30*/  @!P0 FMUL.FTZ R3, R7, R0 ;  /* 0x0000000007038220 */ /* 0x000fe20000410000 */
[----:B------:R-:W-:Y:S01]  /*5f40*/  @!P0 LOP3.LUT R7, R2, 0xffff0000, RZ, 0xc0, !PT ;  /* 0xffff000002078812 */ /* 0x000fe200078ec0ff */
[----:B------:R-:W-:Y:S01]  /*5f50*/  @!P0 IMAD.U32 R0, R16, 0x10000, RZ ;  /* 0x0001000010008824 */ /* 0x000fe200078e00ff */
[----:B------:R-:W-:Y:S01]  /*5f60*/  @!P0 LOP3.LUT R24, R28, 0xffff0000, RZ, 0xc0, !PT ;  /* 0xffff00001c188812 */ /* 0x000fe200078ec0ff */
[C---:B------:R-:W-:Y:S01]  /*5f70*/  @!P0 IMAD.U32 R28, R30.reuse, 0x10000, RZ ;  /* 0x000100001e1c8824 */ /* 0x040fe200078e00ff */
[----:B------:R-:W-:Y:S01]  /*5f80*/  @!P0 LOP3.LUT R30, R30, 0xffff0000, RZ, 0xc0, !PT ;  /* 0xffff00001e1e8812 */ /* 0x000fe200078ec0ff */
[----:B------:R-:W-:Y:S01]  /*5f90*/  @!P0 FMUL.FTZ R43, R0, R20 ;  /* 0x00000014002b8220 */ /* 0x000fe20000410000 */
[----:B------:R-:W-:Y:S01]  /*5fa0*/  @!P0 SHF.L.U32 R32, R34, 0x10, RZ ;  /* 0x0000001022208819 */ /* 0x000fe200000006ff */
[-C--:B------:R-:W-:Y:S01]  /*5fb0*/  @!P0 FMUL.FTZ R2, R11, R7.reuse ;  /* 0x000000070b028220 */ /* 0x080fe20000410000 */
[----:B------:R-:W-:Y:S01]  /*5fc0*/  @!P0 LOP3.LUT R11, R19, 0xffff0000, RZ, 0xc0, !PT ;  /* 0xffff0000130b8812 */ /* 0x000fe200078ec0ff */
[-C--:B------:R-:W-:Y:S01]  /*5fd0*/  @!P0 FMUL.FTZ R0, R0, R8.reuse ;  /* 0x0000000800008220 */ /* 0x080fe20000410000 */
[----:B------:R-:W-:Y:S01]  /*5fe0*/  @!P0 LOP3.LUT R34, R34, 0xffff0000, RZ, 0xc0, !PT ;  /* 0xffff000022228812 */ /* 0x000fe200078ec0ff */
[----:B------:R-:W-:Y:S01]  /*5ff0*/  @!P0 FFMA.FTZ R43, R21, R8, -R43 ;  /* 0x00000008152b8223 */ /* 0x000fe2000001082b */
[----:B------:R-:W-:Y:S01]  /*6000*/  @!P0 LOP3.LUT R8, R5, 0xffff0000, RZ, 0xc0, !PT ;  /* 0xffff000005088812 */ /* 0x000fe200078ec0ff */
[----:B------:R-:W-:Y:S02]  /*6010*/  @!P0 FFMA.FTZ R44, R23, R7, -R44 ;  /* 0x00000007172c8223 */ /* 0x000fe4000001082c */
[----:B------:R-:W-:Y:S02]  /*6020*/  @!P0 IMAD.U32 R7, R5, 0x10000, RZ ;  /* 0x0001000005078824 */ /* 0x000fe400078e00ff */
[----:B------:R-:W-:Y:S01]  /*6030*/  @!P0 IMAD.U32 R5, R6, 0x10000, RZ ;  /* 0x0001000006058824 */ /* 0x000fe200078e00ff */
[----:B------:R-:W-:Y:S01]  /*6040*/  @!P0 F2FP.BF16.PACK_AB R43, R44, R43 ;  /* 0x0000002b2c2b823e */ /* 0x000fe200000010ff */
[----:B------:R-:W-:Y:S01]  /*6050*/  @!P0 FMUL.FTZ R49, R15, R24 ;  /* 0x000000180f318220 */ /* 0x000fe20000410000 */
[----:B------:R-:W-:Y:S01]  /*6060*/  @!P0 LOP3.LUT R6, R6, 0xffff0000, RZ, 0xc0, !PT ;  /* 0xffff000006068812 */ /* 0x000fe200078ec0ff */
[----:B------:R-:W-:Y:S01]  /*6070*/  @!P0 FMUL.FTZ R48, R14, R28 ;  /* 0x0000001c0e308220 */ /* 0x000fe20000410000 */
[----:B------:R-:W-:Y:S01]  /*6080*/  @!P0 MOV R36, R43 ;  /* 0x0000002b00248202 */ /* 0x000fe20000000f00 */
[----:B------:R-:W-:Y:S02]  /*6090*/  @!P0 FMUL.FTZ R47, R13, R30 ;  /* 0x0000001e0d2f8220 */ /* 0x000fe40000410000 */
[----:B------:R-:W-:Y:S02]  /*60a0*/  @!P0 FMUL.FTZ R46, R12, R32 ;  /* 0x000000200c2e8220 */ /* 0x000fe40000410000 */
[----:B------:R-:W-:Y:S02]  /*60b0*/  @!P0 FMUL.FTZ R45, R11, R34 ;  /* 0x000000220b2d8220 */ /* 0x000fe40000410000 */
[----:B------:R-:W-:Y:S02]  /*60c0*/  @!P0 FFMA.FTZ R49, R27, R4, -R49 ;  /* 0x000000041b318223 */ /* 0x000fe40000010831 */
[----:B------:R-:W-:Y:S02]  /*60d0*/  @!P0 FFMA.FTZ R48, R29, R5, -R48 ;  /* 0x000000051d308223 */ /* 0x000fe40000010830 */
[----:B------:R-:W-:Y:S01]  /*60e0*/  @!P0 FFMA.FTZ R47, R31, R6, -R47 ;  /* 0x000000061f2f8223 */ /* 0x000fe2000001082f */
[----:B------:R-:W-:Y:S01]  /*60f0*/  @!P0 F2FP.BF16.PACK_AB R42, R49, R42 ;  /* 0x0000002a312a823e */ /* 0x000fe200000010ff */
[----:B------:R-:W-:Y:S02]  /*6100*/  @!P0 FFMA.FTZ R46, R33, R7, -R46 ;  /* 0x00000007212e8223 */ /* 0x000fe4000001082e */
[----:B------:R-:W-:Y:S01]  /*6110*/  @!P0 FFMA.FTZ R45, R35, R8, -R45 ;  /* 0x00000008232d8223 */ /* 0x000fe2000001082d */
[----:B------:R-:W-:Y:S01]  /*6120*/  @!P0 F2FP.BF16.PACK_AB R47, R47, R48 ;  /* 0x000000302f2f823e */ /* 0x000fe200000010ff */
[----:B------:R-:W-:Y:S02]  /*6130*/  @!P0 IMAD.MOV.U32 R37, RZ, RZ, R42 ;  /* 0x000000ffff258224 */ /* 0x000fe400078e002a */
[----:B------:R-:W-:Y:S01]  /*6140*/  @!P0 FFMA.FTZ R0, R20, R21, R0 ;  /* 0x0000001514008223 */ /* 0x000fe20000010000 */
[----:B------:R-:W-:Y:S01]  /*6150*/  @!P0 F2FP.BF16.PACK_AB R45, R45, R46 ;  /* 0x0000002e2d2d823e */ /* 0x000fe200000010ff */
[----:B------:R-:W-:Y:S02]  /*6160*/  @!P0 IMAD.MOV.U32 R38, RZ, RZ, R47 ;  /* 0x000000ffff268224 */ /* 0x000fe400078e002f */
[----:B------:R-:W-:Y:S01]  /*6170*/  @!P0 FMUL.FTZ R4, R15, R4 ;  /* 0x000000040f048220 */ /* 0x000fe20000410000 */
[----:B------:R-:W-:Y:S01]  /*6180*/  @!P0 MOV R39, R45 ;  /* 0x0000002d00278202 */ /* 0x000fe20000000f00 */
[----:B------:R-:W-:Y:S02]  /*6190*/  @!P0 FFMA.FTZ R2, R22, R23, R2 ;  /* 0x0000001716028223 */ /* 0x000fe40000010002 */
[----:B------:R-:W-:Y:S02]  /*61a0*/  @!P0 FMUL.FTZ R5, R14, R5 ;  /* 0x000000050e058220 */ /* 0x000fe40000410000 */
[----:B------:R-:W-:Y:S01]  /*61b0*/  @!P0 FFMA.FTZ R3, R25, R26, R3 ;  /* 0x0000001a19038223 */ /* 0x000fe20000010003 */
[----:B------:R1:W-:Y:S01]  /*61c0*/  STG.E.128 [R40.64], R36 ;  /* 0x0000002428007986 */ /* 0x0003e2000c101d06 */
[----:B------:R-:W-:Y:S01]  /*61d0*/  @!P0 FMUL.FTZ R6, R13, R6 ;  /* 0x000000060d068220 */ /* 0x000fe20000410000 */
[----:B------:R-:W-:Y:S01]  /*61e0*/  @!P0 F2FP.BF16.PACK_AB R0, R2, R0 ;  /* 0x000000000200823e */ /* 0x000fe200000010ff */
[----:B------:R-:W-:Y:S02]  /*61f0*/  @!P0 FFMA.FTZ R4, R24, R27, R4 ;  /* 0x0000001b18048223 */ /* 0x000fe40000010004 */
[----:B------:R-:W-:Y:S02]  /*6200*/  @!P0 FMUL.FTZ R7, R12, R7 ;  /* 0x000000070c078220 */ /* 0x000fe40000410000 */
[----:B------:R-:W-:Y:S01]  /*6210*/  @!P0 FFMA.FTZ R5, R28, R29, R5 ;  /* 0x0000001d1c058223 */ /* 0x000fe20000010005 */
[----:B------:R-:W-:Y:S01]  /*6220*/  @!P0 F2FP.BF16.PACK_AB R3, R4, R3 ;  /* 0x000000030403823e */ /* 0x000fe200000010ff */
[----:B------:R-:W-:Y:S02]  /*6230*/  @!P0 FMUL.FTZ R8, R11, R8 ;  /* 0x000000080b088220 */ /* 0x000fe40000410000 */
        /* <DEDUP_REMOVED lines=16> */
.L_x_2625:
        /* <DEDUP_REMOVED lines=26> */
.L_x_2629:
[----:B------:R-:W-:Y:S05]  /*64e0*/  BSYNC B1 ;  /* 0x0000000000017941 */ /* 0x000fea0003800000 */
.L_x_2624:
[C---:B-12---:R-:W-:Y:S01]  /*64f0*/  IMAD.SHL.U32 R2, R116.reuse, 0x40, RZ ;  /* 0x0000004074027824 */ /* 0x046fe200078e00ff */
[----:B------:R-:W-:Y:S01]  /*6500*/  SHF.L.U64.HI R69, R116, 0x6, R69 ;  /* 0x0000000674457819 */ /* 0x000fe20000010245 */
[----:B------:R-:W-:Y:S02]  /*6510*/  BSSY B0, `(.L_x_2646) ;  /* 0x000004a000007945 */ /* 0x000fe40003800000 */
[----:B------:R-:W-:Y:S01]  /*6520*/  IMAD.IADD R0, R80, 0x1, -R2 ;  /* 0x0000000150007824 */ /* 0x000fe200078e0a02 */
[----:B-----5:R-:W-:Y:S04]  /*6530*/  IADD3 R4, P1, R2, R82, RZ ;  /* 0x0000005202047210 */ /* 0x020fe80007f3e0ff */
[----:B------:R-:W-:Y:S02]  /*6540*/  ISETP.GE.AND P0, PT, R0, 0x21, PT ;  /* 0x000000210000780c */ /* 0x000fe40003f06270 */
[----:B------:R-:W-:Y:S11]  /*6550*/  IADD3.X R3, R69, R81, RZ, P1, !PT ;  /* 0x0000005145037210 */ /* 0x000ff60000ffe4ff */
[----:B------:R-:W-:Y:S05]  /*6560*/  @P0 IADD3 R6, P1, R4, 0x20, RZ ;  /* 0x0000002004060810 */ /* 0x000fea0007f3e0ff */
[----:B------:R-:W-:Y:S01]  /*6570*/  @P0 IMAD.X R5, RZ, RZ, R3, P1 ;  /* 0x000000ffff050224 */ /* 0x000fe200008e0603 */
[----:B------:R-:W-:Y:S02]  /*6580*/  ISETP.GE.AND P1, PT, R0, 0x1, PT ;  /* 0x000000010000780c */ /* 0x000fe40003f26270 */
[----:B------:R-:W-:Y:S01]  /*6590*/  IADD3 R0, -R2, R66, RZ ;  /* 0x0000004202007210 */ /* 0x000fe20007ffe1ff */
[----:B------:R-:W-:Y:S03]  /*65a0*/  @P0 IMAD R5, R5, c[0x0][0x258], RZ ;  /* 0x0000960005050a24 */ /* 0x000fe600078e02ff */
[----:B------:R-:W-:Y:S01]  /*65b0*/  IMNMX R0, R0, 0x40, PT ;  /* 0x0000004000007817 */ /* 0x000fe20003800200 */
[----:B------:R-:W-:Y:S06]  /*65c0*/  @P0 IMAD R5, R6, c[0x0][0x25c], R5 ;  /* 0x0000970006050a24 */ /* 0x000fec00078e0205 */
[-C--:B------:R-:W-:Y:S01]  /*65d0*/  @P1 MOV R13, R79.reuse ;  /* 0x0000004f000d1202 */ /* 0x080fe20000000f00 */
[----:B------:R-:W-:Y:S02]  /*65e0*/  @P1 IMAD R3, R3, c[0x0][0x258], RZ ;  /* 0x0000960003031a24 */ /* 0x000fe400078e02ff */
[----:B------:R-:W-:Y:S02]  /*65f0*/  @P1 IMAD.MOV.U32 R12, RZ, RZ, R128 ;  /* 0x000000ffff0c1224 */ /* 0x000fe400078e0080 */
[C---:B------:R-:W-:Y:S02]  /*6600*/  @P1 IMAD R3, R4.reuse, c[0x0][0x25c], R3 ;  /* 0x0000970004031a24 */ /* 0x040fe400078e0203 */
[----:B------:R-:W-:Y:S04]  /*6610*/  @P1 IMAD.WIDE.U32 R12, R4, c[0x0][0x258], R12 ;  /* 0x00009600040c1a25 */ /* 0x000fe800078e000c */
[----:B------:R-:W-:Y:S01]  /*6620*/  @P1 IMAD.IADD R3, R13, 0x1, R3 ;  /* 0x000000010d031824 */ /* 0x000fe200078e0203 */
[C---:B------:R-:W-:Y:S02]  /*6630*/  @P1 LEA R14, P2, R12.reuse, c[0x0][0x250], 0x1 ;  /* 0x000094000c0e1a11 */ /* 0x040fe400078408ff */
[----:B------:R-:W-:Y:S02]  /*6640*/  @P0 MOV R13, R79 ;  /* 0x0000004f000d0202 */ /* 0x000fe40000000f00 */
[----:B------:R-:W-:Y:S01]  /*6650*/  @P1 LEA.HI.X R15, R12, c[0x0][0x254], R3, 0x1, P2 ;  /* 0x000095000c0f1a11 */ /* 0x000fe200010f0c03 */
[----:B------:R-:W-:Y:S04]  /*6660*/  @P0 IMAD.MOV.U32 R12, RZ, RZ, R128 ;  /* 0x000000ffff0c0224 */ /* 0x000fe800078e0080 */
[----:B------:R-:W-:Y:S01]  /*6670*/  @!PT LDS RZ, [RZ] ;  /* 0x00000000fffff984 */ /* 0x000fe20000000800 */
[----:B------:R-:W-:Y:S01]  /*6680*/  @!PT LDS RZ, [RZ] ;  /* 0x00000000fffff984 */ /* 0x000fe20000000800 */
[----:B------:R-:W-:Y:S01]  /*6690*/  @!PT LDS RZ, [RZ] ;  /* 0x00000000fffff984 */ /* 0x000fe20000000800 */
[----:B------:R1:W-:Y:S01]  /*66a0*/  @P1 LDGSTS.E.BYPASS.LTC128B.128 [R217+0x100], [R14.64], !P5 ;  /* 0x001000000ed91fae */ /* 0x0003e2000e901d46 */
[----:B------:R-:W-:Y:S03]  /*66b0*/  @P0 IMAD.WIDE.U32 R12, R6, c[0x0][0x258], R12 ;  /* 0x00009600060c0a25 */ /* 0x000fe600078e000c */
[----:B------:R1:W-:Y:S01]  /*66c0*/  @P1 LDGSTS.E.BYPASS.LTC128B.128 [R217+0x2100], [R14.64+0x80], !P4 ;  /* 0x021000800ed91fae */ /* 0x0003e2000e101d46 */
[----:B------:R-:W-:Y:S01]  /*66d0*/  @P0 IMAD.IADD R5, R13, 0x1, R5 ;  /* 0x000000010d050824 */ /* 0x000fe200078e0205 */
[C---:B------:R-:W-:Y:S02]  /*66e0*/  @P0 LEA R4, P2, R12.reuse, c[0x0][0x250], 0x1 ;  /* 0x000094000c040a11 */ /* 0x040fe400078408ff */
[----:B------:R1:W-:Y:S02]  /*66f0*/  @P1 LDGSTS.E.BYPASS.LTC128B.128 [R217+0x4100], [R14.64+0x100], !P3 ;  /* 0x041001000ed91fae */ /* 0x0003e4000d901d46 */
[----:B------:R-:W-:Y:S05]  /*6700*/  @P0 LEA.HI.X R5, R12, c[0x0][0x254], R5, 0x1, P2 ;  /* 0x000095000c050a11 */ /* 0x000fea00010f0c05 */
        /* <DEDUP_REMOVED lines=10> */
[----:B------:R-:W-:Y:S01]  /*67b0*/  ISETP.GE.AND P1, PT, R140, c[0x0][0x1d4], PT ;  /* 0x000075008c007a0c */ /* 0x000fe20003f26270 */
[----:B------:R-:W-:Y:S02]  /*67c0*/  IMAD.MOV.U32 R5, RZ, RZ, R76 ;  /* 0x000000ffff057224 */ /* 0x000fe400078e004c */
[----:B------:R-:W-:Y:S02]  /*67d0*/  IMAD.X R0, R69, 0x1, R77, P0 ;  /* 0x0000000145007824 */ /* 0x000fe400000e064d */
[----:B------:R-:W-:Y:S04]  /*67e0*/  IMAD.WIDE.U32 R4, R2, c[0x0][0x208], R4 ;  /* 0x0000820002047a25 */ /* 0x000fe800078e0004 */
[----:B------:R-:W-:Y:S01]  /*67f0*/  IMAD R0, R0, c[0x0][0x208], RZ ;  /* 0x0000820000007a24 */ /* 0x000fe200078e02ff */
[----:B------:R-:W-:Y:S03]  /*6800*/  LEA R16, P0, R4, c[0x0][0x1f8], 0x1 ;  /* 0x00007e0004107a11 */ /* 0x000fe600078008ff */
[----:B------:R-:W1:Y:S01]  /*6810*/  @!P1 LDS.128 R12, [R230] ;  /* 0x00000000e60c9984 */ /* 0x000e620000000c00 */
[----:B------:R-:W-:Y:S01]  /*6820*/  IMAD R0, R2, c[0x0][0x20c], R0 ;  /* 0x0000830002007a24 */ /* 0x000fe200078e0200 */
[----:B------:R-:W-:Y:S03]  /*6830*/  IADD3 R2, R140, 0x80, RZ ;  /* 0x000000808c027810 */ /* 0x000fe60007ffe0ff */
        /* <DEDUP_REMOVED lines=23> */
.L_x_2647:
[----:B-1----:R-:W-:Y:S05]  /*69b0*/  BSYNC B0 ;  /* 0x0000000000007941 */ /* 0x002fea0003800000 */
.L_x_2646:
        /* <DEDUP_REMOVED lines=26> */
.L_x_2623:
        /* <DEDUP_REMOVED lines=31> */
.L_x_2650:
[----:B------:R-:W-:Y:S05]  /*6d50*/  BSYNC B0 ;  /* 0x0000000000007941 */ /* 0x000fea0003800000 */
.L_x_2649:
        /* <DEDUP_REMOVED lines=61> */
[----:B------:R-:W-:Y:S01]  /*7130*/  IMAD.WIDE.U32 R8, R64, c[0x0][0x178], RZ ;  /* 0x00005e0040087a25 */ /* 0x000fe200078e00ff */
[----:B------:R-:W-:Y:S02]  /*7140*/  IADD3 R7, P0, R226, R3, RZ ;  /* 0x00000003e2077210 */ /* 0x000fe40007f1e0ff */
[--C-:B------:R-:W-:Y:S01]  /*7150*/  SHF.R.S32.HI R15, RZ, 0x1f, R246.reuse ;  /* 0x0000001fff0f7819 */ /* 0x100fe200000114f6 */
[----:B------:R-:W-:Y:S01]  /*7160*/  IMAD.MOV.U32 R14, RZ, RZ, R246 ;  /* 0x000000ffff0e7224 */ /* 0x000fe200078e00f6 */
[----:B------:R-:W-:Y:S02]  /*7170*/  ISETP.GE.AND P4, PT, R212, c[0x0][0x1d4], PT ;  /* 0x00007500d4007a0c */ /* 0x000fe40003f86270 */
[----:B------:R-:W-:Y:S01]  /*7180*/  ISETP.GE.AND P3, PT, R246, c[0x0][0x1d4], PT ;  /* 0x00007500f6007a0c */ /* 0x000fe20003f66270 */
[----:B------:R-:W-:Y:S01]  /*7190*/  IMAD.WIDE.U32 R18, R7, c[0x0][0x1e0], R14 ;  /* 0x0000780007127a25 */ /* 0x000fe200078e000e */
[----:B------:R-:W-:-:S02]  /*71a0*/  ISETP.GE.AND P6, PT, R211, c[0x0][0x1d4], PT ;  /* 0x00007500d3007a0c */ /* 0x000fc40003fc6270 */
[----:B------:R-:W-:Y:S01]  /*71b0*/  SEL R11, RZ, 0x1, P3 ;  /* 0x00000001ff0b7807 */ /* 0x000fe20001800000 */
[----:B------:R-:W-:Y:S01]  /*71c0*/  IMAD.WIDE.U32 R16, R7, c[0x0][0x208], R14 ;  /* 0x0000820007107a25 */ /* 0x000fe200078e000e */
[----:B------:R-:W-:Y:S02]  /*71d0*/  LOP3.LUT R243, R243, 0xfffffffe, RZ, 0xc0, !PT ;  /* 0xfffffffef3f37812 */ /* 0x000fe400078ec0ff */
[----:B------:R-:W-:-:S03]  /*71e0*/  ISETP.GE.AND P5, PT, R212, c[0x0][0x198], PT ;  /* 0x00006600d4007a0c */ /* 0x000fc60003fa6270 */
[----:B------:R-:W-:-:S04]  /*71f0*/  @P4 LOP3.LUT R243, R243, 0x1, RZ, 0xfc, !PT ;  /* 0x00000001f3f34812 */ /* 0x000fc800078efcff */
[----:B------:R-:W-:Y:S02]  /*7200*/  LOP3.LUT R243, R243, 0xfffffffd, RZ, 0xc0, !PT ;  /* 0xfffffffdf3f37812 */ /* 0x000fe400078ec0ff */
[----:B-1----:R-:W-:Y:S01]  /*7210*/  SHF.R.S32.HI R4, RZ, 0x1f, R64 ;  /* 0x0000001fff047819 */ /* 0x002fe20000011440 */
[----:B------:R-:W-:Y:S01]  /*7220*/  IMAD.MOV.U32 R5, RZ, RZ, c[0x0][0x2c4] ;  /* 0x0000b100ff057624 */ /* 0x000fe200078e00ff */
[----:B------:R-:W-:-:S03]  /*7230*/  @P3 LOP3.LUT R243, R243, 0x2, RZ, 0xfc, !PT ;  /* 0x00000002f3f33812 */ /* 0x000fc600078efcff */
[----:B------:R-:W-:Y:S01]  /*7240*/  IMAD R4, R4, c[0x0][0x178], RZ ;  /* 0x00005e0004047a24 */ /* 0x000fe200078e02ff */
[----:B------:R-:W-:-:S03]  /*7250*/  ISETP.NE.AND P2, PT, R5, 0x1, PT ;  /* 0x000000010500780c */ /* 0x000fc60003f45270 */
[----:B------:R-:W-:Y:S01]  /*7260*/  IMAD R64, R64, c[0x0][0x17c], R4 ;  /* 0x00005f0040407a24 */ /* 0x000fe200078e0204 */
[----:B------:R-:W-:-:S04]  /*7270*/  SHF.R.S32.HI R4, RZ, 0x1f, R226 ;  /* 0x0000001fff047819 */ /* 0x000fc800000114e2 */
[----:B------:R-:W-:Y:S02]  /*7280*/  IADD3 R9, R9, R64, RZ ;  /* 0x0000004009097210 */ /* 0x000fe40007ffe0ff */
[----:B------:R-:W-:Y:S01]  /*7290*/  LEA.HI.X.SX32 R3, R3, R4, 0x1, P0 ;  /* 0x0000000403037211 */ /* 0x000fe200000f0eff */
[----:B------:R-:W-:Y:S01]  /*72a0*/  IMAD R4, R205, 0x80, R221 ;  /* 0x00000080cd047824 */ /* 0x000fe200078e02dd */
[----:B------:R-:W-:Y:S01]  /*72b0*/  ISETP.NE.U32.AND P0, PT, RZ, c[0x0][0x348], PT ;  /* 0x0000d200ff007a0c */ /* 0x000fe20003f05070 */
[----:B------:R-:W-:-:S03]  /*72c0*/  IMAD.WIDE.U32 R12, R241, c[0x0][0x1b8], R8 ;  /* 0x00006e00f10c7a25 */ /* 0x000fc600078e0008 */
[----:B------:R-:W-:Y:S01]  /*72d0*/  ISETP.NE.AND.EX P0, PT, RZ, c[0x0][0x34c], PT, P0 ;  /* 0x0000d300ff007a0c */ /* 0x000fe20003f05300 */
[C---:B------:R-:W-:Y:S01]  /*72e0*/  IMAD R8, R3.reuse, c[0x0][0x1e0], RZ ;  /* 0x0000780003087a24 */ /* 0x040fe200078e02ff */
[----:B------:R-:W-:Y:S01]  /*72f0*/  MOV R10, R4 ;  /* 0x00000004000a7202 */ /* 0x000fe20000000f00 */
[----:B------:R-:W-:Y:S01]  /*7300*/  IMAD R3, R3, c[0x0][0x208], RZ ;  /* 0x0000820003037a24 */ /* 0x000fe200078e02ff */
[----:B------:R-:W-:Y:S01]  /*7310*/  SEL R6, R63, RZ, !P0 ;  /* 0x000000ff3f067207 */ /* 0x000fe20004000000 */
[C---:B------:R-:W-:Y:S01]  /*7320*/  IMAD R8, R7.reuse, c[0x0][0x1e4], R8 ;  /* 0x0000790007087a24 */ /* 0x040fe200078e0208 */
[----:B------:R-:W-:Y:S01]  /*7330*/  SEL R5, R240, RZ, !P0 ;  /* 0x000000fff0057207 */ /* 0x000fe20004000000 */
[----:B------:R-:W-:Y:S01]  /*7340*/  IMAD R7, R7, c[0x0][0x20c], R3 ;  /* 0x0000830007077a24 */ /* 0x000fe200078e0203 */
[----:B------:R-:W-:Y:S01]  /*7350*/  SEL R3, RZ, 0xffffffff, P4 ;  /* 0xffffffffff037807 */ /* 0x000fe20002000000 */
[----:B------:R-:W-:Y:S01]  /*7360*/  @P2 IMAD.HI.U32 R9, R4, c[0x0][0x2c8], RZ ;  /* 0x0000b20004092a27 */ /* 0x000fe200078e00ff */
[----:B------:R-:W-:-:S02]  /*7370*/  ISETP.NE.U32.AND P0, PT, RZ, c[0x0][0x350], PT ;  /* 0x0000d400ff007a0c */ /* 0x000fc40003f05070 */
[----:B------:R-:W-:Y:S01]  /*7380*/  ISETP.GE.AND P4, PT, R211, c[0x0][0x198], PT ;  /* 0x00006600d3007a0c */ /* 0x000fe20003f86270 */
[----:B------:R-:W-:Y:S01]  /*7390*/  IMAD.SHL.U32 R3, R3, 0x2, RZ ;  /* 0x0000000203037824 */ /* 0x000fe200078e00ff */
[----:B------:R-:W-:Y:S01]  /*73a0*/  @P2 SHF.R.U32.HI R10, RZ, c[0x0][0x2cc], R9 ;  /* 0x0000b300ff0a2a19 */ /* 0x000fe20000011609 */
[----:B------:R-:W-:Y:S01]  /*73b0*/  IMAD R13, R241, c[0x0][0x1bc], R13 ;  /* 0x00006f00f10d7a24 */ /* 0x000fe200078e020d */
[----:B------:R-:W-:Y:S01]  /*73c0*/  ISETP.NE.AND.EX P0, PT, RZ, c[0x0][0x354], PT, P0 ;  /* 0x0000d500ff007a0c */ /* 0x000fe20003f05300 */
[----:B------:R-:W-:Y:S01]  /*73d0*/  IMAD R6, R6, c[0x0][0x1c0], RZ ;  /* 0x0000700006067a24 */ /* 0x000fe200078e02ff */
[----:B------:R-:W-:Y:S01]  /*73e0*/  LOP3.LUT R3, R3, 0x2, R11, 0xe2, !PT ;  /* 0x0000000203037812 */ /* 0x000fe200078ee20b */
[----:B------:R-:W-:Y:S01]  /*73f0*/  IMAD.IADD R9, R19, 0x1, R8 ;  /* 0x0000000113097824 */ /* 0x000fe200078e0208 */
[----:B------:R-:W-:Y:S01]  /*7400*/  MOV R8, R18 ;  /* 0x0000001200087202 */ /* 0x000fe20000000f00 */
[----:B------:R-:W-:Y:S01]  /*7410*/  IMAD.MOV.U32 R18, RZ, RZ, R16 ;  /* 0x000000ffff127224 */ /* 0x000fe200078e0010 */
[----:B------:R-:W-:Y:S01]  /*7420*/  SEL R16, RZ, 0x4, P6 ;  /* 0x00000004ff107807 */ /* 0x000fe20003000000 */
[----:B------:R-:W-:Y:S01]  /*7430*/  IMAD R6, R5, c[0x0][0x1c4], R6 ;  /* 0x0000710005067a24 */ /* 0x000fe200078e0206 */
[----:B------:R-:W-:Y:S01]  /*7440*/  IADD3 R19, R17, R7, RZ ;  /* 0x0000000711137210 */ /* 0x000fe20007ffe0ff */
[----:B------:R-:W-:Y:S01]  /*7450*/  IMAD.WIDE.U32 R12, R5, c[0x0][0x1c0], R12 ;  /* 0x00007000050c7a25 */ /* 0x000fe200078e000c */
[----:B------:R-:W-:-:S02]  /*7460*/  SHF.R.S32.HI R5, RZ, 0x1f, R10 ;  /* 0x0000001fff057819 */ /* 0x000fc4000001140a */
[----:B------:R-:W-:Y:S01]  /*7470*/  LOP3.LUT R16, R3, R16, RZ, 0xfc, !PT ;  /* 0x0000001003107212 */ /* 0x000fe200078efcff */
[----:B------:R-:W-:Y:S01]  /*7480*/  IMAD.IADD R13, R13, 0x1, R6 ;  /* 0x000000010d0d7824 */ /* 0x000fe200078e0206 */
[----:B------:R-:W-:Y:S01]  /*7490*/  IADD3 R6, -R10, RZ, RZ ;  /* 0x000000ff0a067210 */ /* 0x000fe20007ffe1ff */
[----:B------:R-:W-:Y:S02]  /*74a0*/  IMAD R5, R5, c[0x0][0x1b0], RZ ;  /* 0x00006c0005057a24 */ /* 0x000fe400078e02ff */
[----:B------:R-:W-:-:S04]  /*74b0*/  IMAD.WIDE.U32 R18, R241, c[0x0][0x210], R18 ;  /* 0x00008400f1127a25 */ /* 0x000fc800078e0012 */
[----:B------:R-:W-:-:S04]  /*74c0*/  IMAD.WIDE.U32 R8, R241, c[0x0][0x1e8], R8 ;  /* 0x00007a00f1087a25 */ /* 0x000fc800078e0008 */
[C---:B------:R-:W-:Y:S02]  /*74d0*/  IMAD R5, R10.reuse, c[0x0][0x1b4], R5 ;  /* 0x00006d000a057a24 */ /* 0x040fe400078e0205 */
[----:B------:R-:W-:Y:S01]  /*74e0*/  IMAD.WIDE.U32 R12, R10, c[0x0][0x1b0], R12 ;  /* 0x00006c000a0c7a25 */ /* 0x000fe200078e000c */
[----:B------:R-:W-:-:S03]  /*74f0*/  MOV R10, R18 ;  /* 0x00000012000a7202 */ /* 0x000fc60000000f00 */
[C---:B------:R-:W-:Y:S02]  /*7500*/  IMAD R9, R241.reuse, c[0x0][0x1ec], R9 ;  /* 0x00007b00f1097a24 */ /* 0x040fe400078e0209 */
[----:B------:R-:W-:Y:S02]  /*7510*/  IMAD R11, R241, c[0x0][0x214], R19 ;  /* 0x00008500f10b7a24 */ /* 0x000fe400078e0213 */
[----:B------:R-:W-:Y:S01]  /*7520*/  IMAD R4, R6, c[0x0][0x2c4], R4 ;  /* 0x0000b10006047a24 */ /* 0x000fe200078e0204 */
[----:B------:R-:W-:Y:S01]  /*7530*/  LEA R6, R205, R226, 0x7 ;  /* 0x000000e2cd067211 */ /* 0x000fe200078e38ff */
[----:B------:R-:W-:-:S03]  /*7540*/  IMAD.IADD R13, R13, 0x1, R5 ;  /* 0x000000010d0d7824 */ /* 0x000fc600078e0205 */
[----:B------:R-:W-:-:S05]  /*7550*/  SHF.R.S32.HI R5, RZ, 0x1f, R4 ;  /* 0x0000001fff057819 */ /* 0x000fca0000011404 */
[----:B------:R-:W-:-:S04]  /*7560*/  IMAD R5, R5, c[0x0][0x1a8], RZ ;  /* 0x00006a0005057a24 */ /* 0x000fc800078e02ff */
[C---:B------:R-:W-:Y:S02]  /*7570*/  IMAD R7, R4.reuse, c[0x0][0x1ac], R5 ;  /* 0x00006b0004077a24 */ /* 0x040fe400078e0205 */
[----:B------:R-:W-:-:S04]  /*7580*/  IMAD.WIDE.U32 R4, R4, c[0x0][0x1a8], R12 ;  /* 0x00006a0004047a25 */ /* 0x000fc800078e000c */
[----:B------:R-:W-:Y:S01]  /*7590*/  IMAD.IADD R7, R5, 0x1, R7 ;  /* 0x0000000105077824 */ /* 0x000fe200078e0207 */
[----:B--2---:R-:W-:Y:S01]  /*75a0*/  @P1 SHF.R.S32.HI R3, RZ, 0x1f, R2 ;  /* 0x0000001fff031819 */ /* 0x004fe20000011402 */
[----:B------:R-:W-:Y:S01]  /*75b0*/  @!P1 IMAD.MOV.U32 R3, RZ, RZ, R63 ;  /* 0x000000ffff039224 */ /* 0x000fe200078e003f */
[----:B------:R-:W-:Y:S02]  /*75c0*/  @!P1 MOV R2, R240 ;  /* 0x000000f000029202 */ /* 0x000fe40000000f00 */
[----:B------:R-:W-:Y:S02]  /*75d0*/  ISETP.GE.AND P1, PT, R246, c[0x0][0x198], PT ;  /* 0x00006600f6007a0c */ /* 0x000fe40003f26270 */
[----:B------:R-:W-:Y:S02]  /*75e0*/  SEL R2, R2, RZ, !P0 ;  /* 0x000000ff02027207 */ /* 0x000fe40004000000 */
[----:B------:R-:W-:-:S03]  /*75f0*/  SEL R3, R3, RZ, !P0 ;  /* 0x000000ff03037207 */ /* 0x000fc60004000000 */
[----:B------:R-:W-:Y:S01]  /*7600*/  IMAD.WIDE.U32 R22, R2, c[0x0][0x1f0], R8 ;  /* 0x00007c0002167a25 */ /* 0x000fe200078e0008 */
[----:B------:R-:W-:-:S03]  /*7610*/  LEA R8, P0, R4, c[0x0][0x160], 0x1 ;  /* 0x0000580004087a11 */ /* 0x000fc600078008ff */
[----:B------:R-:W-:Y:S01]  /*7620*/  IMAD.WIDE.U32 R20, R2, c[0x0][0x218], R10 ;  /* 0x0000860002147a25 */ /* 0x000fe200078e000a */
[----:B------:R1:W-:Y:S01]  /*7630*/  STL.64 [R1+0x8], R22 ;  /* 0x0000081601007387 */ /* 0x0003e20000100a00 */
[----:B------:R-:W-:Y:S02]  /*7640*/  LEA.HI.X R7, R4, c[0x0][0x164], R7, 0x1, P0 ;  /* 0x0000590004077a11 */ /* 0x000fe400000f0c07 */
[C---:B------:R-:W-:Y:S01]  /*7650*/  IMAD R245, R3.reuse, c[0x0][0x218], RZ ;  /* 0x0000860003f57a24 */ /* 0x040fe200078e02ff */
[----:B------:R1:W-:Y:S01]  /*7660*/  STL.64 [R1], R20 ;  /* 0x0000001401007387 */ /* 0x0003e20000100a00 */
[----:B------:R-:W-:Y:S02]  /*7670*/  IMAD R248, R3, c[0x0][0x1f0], RZ ;  /* 0x00007c0003f87a24 */ /* 0x000fe400078e02ff */
[C---:B------:R-:W-:Y:S02]  /*7680*/  IMAD R245, R2.reuse, c[0x0][0x21c], R245 ;  /* 0x0000870002f57a24 */ /* 0x040fe400078e02f5 */
[----:B------:R-:W-:Y:S01]  /*7690*/  IMAD R248, R2, c[0x0][0x1f4], R248 ;  /* 0x00007d0002f87a24 */ /* 0x000fe200078e02f8 */
[----:B------:R-:W-:-:S02]  /*76a0*/  IADD3 R2, R0, -0x1, RZ ;  /* 0xffffffff00027810 */ /* 0x000fc40007ffe0ff */
[----:B------:R-:W-:Y:S01]  /*76b0*/  IADD3 R245, R21, R245, RZ ;  /* 0x000000f515f57210 */ /* 0x000fe20007ffe0ff */
[----:B------:R-:W-:Y:S01]  /*76c0*/  IMAD.IADD R248, R23, 0x1, R248 ;  /* 0x0000000117f87824 */ /* 0x000fe200078e02f8 */
[----:B------:R-:W-:Y:S05]  /*76d0*/  BRA.DIV ~URZ, `(.L_x_2652) ;  /* 0x0000f6d27f007947 */ /* 0x000fea000b800000 */
[----:B------:R2:W3:Y:S02]  /*76e0*/  SHFL.IDX PT, R9, R7, RZ, 0x181f ;  /* 0x00181fff07097589 */ /* 0x0004e400000e0000 */
.L_x_2771:
[----:B------:R-:W-:Y:S05]  /*76f0*/  BRA.DIV ~URZ, `(.L_x_2653) ;  /* 0x0000f7227f007947 */ /* 0x000fea000b800000 */
[----:B------:R4:W1:Y:S02]  /*7700*/  SHFL.IDX PT, R3, R8, RZ, 0x181f ;  /* 0x00181fff08037589 */ /* 0x00086400000e0000 */
.L_x_2772:
[----:B------:R-:W-:Y:S01]  /*7710*/  IMAD R61, R61, c[0x0][0x2c4], RZ ;  /* 0x0000b1003d3d7a24 */ /* 0x000fe200078e02ff */
[----:B------:R-:W-:Y:S01]  /*7720*/  BSSY B0, `(.L_x_2654) ;  /* 0x0000011000007945 */ /* 0x000fe20003800000 */
[----:B------:R-:W-:Y:S02]  /*7730*/  SHF.R.S32.HI R5, RZ, 0x1f, R211 ;  /* 0x0000001fff057819 */ /* 0x000fe400000114d3 */
[----:B------:R-:W-:Y:S02]  /*7740*/  SHF.R.S32.HI R4, RZ, 0x1f, R212 ;  /* 0x0000001fff047819 */ /* 0x000fe400000114d4 */
[----:B------:R-:W-:-:S13]  /*7750*/  ISETP.GE.AND P0, PT, R6, R61, PT ;  /* 0x0000003d0600720c */ /* 0x000fda0003f06270 */
[----:B------:R-:W-:Y:S05]  /*7760*/  @P0 BRA `(.L_x_2655) ;  /* 0x000000c000000947 */ /* 0x000fea0003800000 */
[----:B-1----:R-:W-:-:S04]  /*7770*/  LEA R12, P0, R246, R3, 0x1 ;  /* 0x00000003f60c7211 */ /* 0x002fc800078008ff */
        /* <DEDUP_REMOVED lines=11> */
.L_x_2655:
[----:B------:R-:W-:Y:S05]  /*7830*/  BSYNC B0 ;  /* 0x0000000000007941 */ /* 0x000fea0003800000 */
.L_x_2654:
[----:B------:R-:W-:Y:S05]  /*7840*/  BRA.DIV ~URZ, `(.L_x_2656) ;  /* 0x0000f6427f007947 */ /* 0x000fea000b800000 */
[----:B---3--:R3:W2:Y:S04]  /*7850*/  SHFL.IDX PT, R9, R7, 0x1, 0x181f ;  /* 0x00381f0007097f89 */ /* 0x0086a800000e0000 */
[----:B-1----:R3:W1:Y:S02]  /*7860*/  SHFL.IDX PT, R10, R8, 0x1, 0x181f ;  /* 0x00381f00080a7f89 */ /* 0x00266400000e0000 */
.L_x_2773:
        /* <DEDUP_REMOVED lines=16> */
.L_x_2658:
[----:B------:R-:W-:Y:S05]  /*7970*/  BSYNC B0 ;  /* 0x0000000000007941 */ /* 0x000fea0003800000 */
.L_x_2657:
[----:B------:R-:W-:Y:S05]  /*7980*/  BRA.DIV ~URZ, `(.L_x_2659) ;  /* 0x0000f5c27f007947 */ /* 0x000fea000b800000 */
[----:B--2---:R2:W3:Y:S02]  /*7990*/  SHFL.IDX PT, R9, R7, 0x2, 0x181f ;  /* 0x00581f0007097f89 */ /* 0x0044e400000e0000 */
.L_x_2774:
[----:B------:R-:W-:Y:S05]  /*79a0*/  BRA.DIV ~URZ, `(.L_x_2660) ;  /* 0x0000f6127f007947 */ /* 0x000fea000b800000 */
[----:B-1----:R1:W2:Y:S02]  /*79b0*/  SHFL.IDX PT, R10, R8, 0x2, 0x181f ;  /* 0x00581f00080a7f89 */ /* 0x0022a400000e0000 */
.L_x_2775:
[----:B------:R-:W-:Y:S01]  /*79c0*/  IADD3 R3, R6, 0x40, RZ ;  /* 0x0000004006037810 */ /* 0x000fe20007ffe0ff */
[----:B------:R-:W-:Y:S03]  /*79d0*/  BSSY B0, `(.L_x_2661) ;  /* 0x000000f000007945 */ /* 0x000fe60003800000 */
[----:B------:R-:W-:-:S13]  /*79e0*/  ISETP.GE.AND P0, PT, R3, R61, PT ;  /* 0x0000003d0300720c */ /* 0x000fda0003f06270 */
[----:B------:R-:W-:Y:S05]  /*79f0*/  @P0 BRA `(.L_x_2662) ;  /* 0x000000c000000947 */ /* 0x000fea0003800000 */
[----:B--2---:R-:W-:-:S04]  /*7a00*/  LEA R18, P0, R246, R10, 0x1 ;  /* 0x0000000af6127211 */ /* 0x004fc800078008ff */
        /* <DEDUP_REMOVED lines=11> */
.L_x_2662:
[----:B------:R-:W-:Y:S05]  /*7ac0*/  BSYNC B0 ;  /* 0x0000000000007941 */ /* 0x000fea0003800000 */
.L_x_2661:
[----:B------:R-:W-:Y:S05]  /*7ad0*/  BRA.DIV ~URZ, `(.L_x_2663) ;  /* 0x0000f5427f007947 */ /* 0x000fea000b800000 */
[----:B--23--:R-:W2:Y:S04]  /*7ae0*/  SHFL.IDX PT, R7, R7, 0x3, 0x181f ;  /* 0x00781f0007077f89 */ /* 0x00cea800000e0000 */
[----:B-1--4-:R-:W1:Y:S02]  /*7af0*/  SHFL.IDX PT, R8, R8, 0x3, 0x181f ;  /* 0x00781f0008087f89 */ /* 0x012e6400000e0000 */
.L_x_2776:
[----:B------:R-:W3:Y:S01]  /*7b00*/  LDL.64 R76, [R1+0x8] ;  /* 0x00000800014c7983 */ /* 0x000ee20000100a00 */
[----:B------:R-:W-:Y:S01]  /*7b10*/  IADD3 R6, R6, 0x60, RZ ;  /* 0x0000006006067810 */ /* 0x000fe20007ffe0ff */
[----:B------:R-:W-:Y:S01]  /*7b20*/  IMAD.IADD R9, R62, 0x1, -R226 ;  /* 0x000000013e097824 */ /* 0x000fe200078e0ae2 */
[----:B------:R-:W-:Y:S02]  /*7b30*/  SHF.R.S32.HI R3, RZ, 0x1f, R2 ;  /* 0x0000001fff037819 */ /* 0x000fe40000011402 */
[----:B------:R-:W-:Y:S01]  /*7b40*/  ISETP.GE.AND P2, PT, R6, R61, PT ;  /* 0x0000003d0600720c */ /* 0x000fe20003f46270 */
[----:B------:R-:W-:-:S02]  /*7b50*/  IMAD R9, R2, -0x40, R9 ;  /* 0xffffffc002097824 */ /* 0x000fc400078e0209 */
[----:B------:R-:W-:-:S04]  /*7b60*/  IMAD R6, R3, c[0x0][0x1e0], RZ ;  /* 0x0000780003067a24 */ /* 0x000fc800078e02ff */
[----:B------:R-:W-:-:S06]  /*7b70*/  IMAD R6, R2, c[0x0][0x1e4], R6 ;  /* 0x0000790002067a24 */ /* 0x000fcc00078e0206 */
[----:B-1----:R-:W-:-:S04]  /*7b80*/  @!P2 LEA R10, P0, R246, R8, 0x1 ;  /* 0x00000008f60aa211 */ /* 0x002fc800078008ff */
[----:B--2---:R-:W-:Y:S01]  /*7b90*/  @!P2 LEA.HI.X R11, R246, R7, R15, 0x1, P0 ;  /* 0x00000007f60ba211 */ /* 0x004fe200000f0c0f */
[----:B------:R-:W-:-:S04]  /*7ba0*/  IMAD.WIDE.U32 R14, R2, c[0x0][0x1e0], RZ ;  /* 0x00007800020e7a25 */ /* 0x000fc800078e00ff */
[----:B------:R-:W-:Y:S01]  /*7bb0*/  @!PT LDS RZ, [RZ] ;  /* 0x00000000fffff984 */ /* 0x000fe20000000800 */
[----:B------:R-:W-:Y:S01]  /*7bc0*/  @!PT LDS RZ, [RZ] ;  /* 0x00000000fffff984 */ /* 0x000fe20000000800 */
[----:B------:R-:W-:Y:S01]  /*7bd0*/  @!PT LDS RZ, [RZ] ;  /* 0x00000000fffff984 */ /* 0x000fe20000000800 */
[----:B------:R1:W-:Y:S02]  /*7be0*/  @!P2 LDGSTS.E.BYPASS.LTC128B.128 [R217+0xf100], [R10.64], !P1 ;  /* 0x0f1000000ad9afae */ /* 0x0003e4000c901d46 */
[----:B-1----:R-:W-:-:S04]  /*7bf0*/  @!P2 LEA R10, P0, R212, R8, 0x1 ;  /* 0x00000008d40aa211 */ /* 0x002fc800078008ff */
[----:B------:R-:W-:Y:S02]  /*7c00*/  @!P2 LEA.HI.X R11, R212, R7, R4, 0x1, P0 ;  /* 0x00000007d40ba211 */ /* 0x000fe400000f0c04 */
[----:B------:R-:W-:-:S03]  /*7c10*/  @!P2 LEA R12, P0, R211, R8, 0x1 ;  /* 0x00000008d30ca211 */ /* 0x000fc600078008ff */
[----:B------:R1:W-:Y:S01]  /*7c20*/  @!P2 LDGSTS.E.BYPASS.LTC128B.128 [R217+0x13100], [R10.64], !P5 ;  /* 0x131000000ad9afae */ /* 0x0003e2000e901d46 */
[----:B------:R-:W-:Y:S01]  /*7c30*/  @!P2 LEA.HI.X R13, R211, R7, R5, 0x1, P0 ;  /* 0x00000007d30da211 */ /* 0x000fe200000f0c05 */
[----:B------:R-:W-:Y:S01]  /*7c40*/  IMAD.IADD R5, R15, 0x1, R6 ;  /* 0x000000010f057824 */ /* 0x000fe200078e0206 */
[----:B------:R-:W-:Y:S01]  /*7c50*/  LOP3.LUT P5, RZ, R243, 0x1, RZ, 0xc0, !PT ;  /* 0x00000001f3ff7812 */ /* 0x000fe200078ac0ff */
[----:B------:R-:W-:Y:S02]  /*7c60*/  IMAD.MOV.U32 R6, RZ, RZ, 0x20 ;  /* 0x00000020ff067424 */ /* 0x000fe400078e00ff */
[----:B------:R1:W-:Y:S04]  /*7c70*/  @!P2 LDGSTS.E.BYPASS.LTC128B.128 [R217+0x17100], [R12.64], !P4 ;  /* 0x171000000cd9afae */ /* 0x0003e8000e101d46 */
[----:B------:R-:W0:Y:S01]  /*7c80*/  LDGDEPBAR ;  /* 0x00000000000079af */ /* 0x000e220000000000 */
[----:B------:R-:W-:Y:S03]  /*7c90*/  WARPSYNC 0xffffffff ;  /* 0xffffffff00007948 */ /* 0x000fe60003800000 */
[----:B------:R-:W-:Y:S01]  /*7ca0*/  BAR.SYNC.DEFER_BLOCKING 0x0 ;  /* 0x0000000000007b1d */ /* 0x000fe20000010000 */
[----:B---3--:R-:W-:-:S04]  /*7cb0*/  LEA R4, P0, R14, R76, 0x6 ;  /* 0x0000004c0e047211 */ /* 0x008fc800078030ff */
[----:B------:R-:W-:Y:S01]  /*7cc0*/  LEA.HI.X R5, R14, R248, R5, 0x6, P0 ;  /* 0x000000f80e057211 */ /* 0x000fe200000f3405 */
[----:B------:R-:W-:Y:S01]  /*7cd0*/  IMAD.WIDE.U32 R14, R6, c[0x0][0x1e0], RZ ;  /* 0x00007800060e7a25 */ /* 0x000fe200078e00ff */
[----:B------:R-:W-:-:S03]  /*7ce0*/  ISETP.GE.AND P0, PT, R9, 0x21, PT ;  /* 0x000000210900780c */ /* 0x000fc60003f06270 */
[----:B------:R-:W-:-:S10]  /*7cf0*/  IMAD R6, R6, c[0x0][0x1e4], RZ ;  /* 0x0000790006067a24 */ /* 0x000fd400078e02ff */
[----:B------:R-:W-:-:S04]  /*7d00*/  @P0 IADD3 R7, P1, R4, R14, RZ ;  /* 0x0000000e04070210 */ /* 0x000fc80007f3e0ff */
[----:B------:R-:W-:Y:S02]  /*7d10*/  @P0 IADD3.X R6, R5, R15, R6, P1, !PT ;  /* 0x0000000f05060210 */ /* 0x000fe40000ffe406 */
[----:B------:R-:W-:-:S13]  /*7d20*/  ISETP.GE.AND P1, PT, R9, 0x1, PT ;  /* 0x000000010900780c */ /* 0x000fda0003f26270 */
[----:B------:R-:W-:-:S04]  /*7d30*/  @P1 LEA R8, P3, R4, c[0x0][0x1c8], 0x1 ;  /* 0x0000720004081a11 */ /* 0x000fc800078608ff */
[----:B------:R-:W-:Y:S02]  /*7d40*/  @P1 LEA.HI.X R9, R4, c[0x0][0x1cc], R5, 0x1, P3 ;  /* 0x0000730004091a11 */ /* 0x000fe400018f0c05 */
[----:B------:R-:W-:-:S04]  /*7d50*/  @P0 LEA R4, P3, R7, c[0x0][0x1c8], 0x1 ;  /* 0x0000720007040a11 */ /* 0x000fc800078608ff */
[----:B------:R-:W-:Y:S02]  /*7d60*/  @P0 LEA.HI.X R5, R7, c[0x0][0x1cc], R6, 0x1, P3 ;  /* 0x0000730007050a11 */ /* 0x000fe400018f0c06 */
[----:B------:R-:W-:-:S13]  /*7d70*/  LOP3.LUT P3, RZ, R243, 0x2, RZ, 0xc0, !PT ;  /* 0x00000002f3ff7812 */ /* 0x000fda000786c0ff */
        /* <DEDUP_REMOVED lines=14> */
.L_x_2664:
[----:B-1---5:R-:W-:Y:S01]  /*7e60*/  SHF.R.S32.HI R5, RZ, 0x1f, R60 ;  /* 0x0000001fff057819 */ /* 0x022fe2000001143c */
[----:B------:R-:W-:Y:S01]  /*7e70*/  ULDC.U8 UR4, c[0x0][0x298] ;  /* 0x0000a60000047ab9 */ /* 0x000fe20000000000 */
[----:B------:R-:W-:Y:S01]  /*7e80*/  IMAD.WIDE.U32 R22, R60, c[0x0][0x280], RZ ;  /* 0x0000a0003c167a25 */ /* 0x000fe200078e00ff */
[----:B------:R-:W-:Y:S01]  /*7e90*/  ISETP.NE.AND P2, PT, RZ, UR4, PT ;  /* 0x00000004ff007c0c */ /* 0x000fe2000bf45270 */
[----:B------:R-:W-:Y:S02]  /*7ea0*/  BSSY B2, `(.L_x_2665) ;  /* 0x0000565000027945 */ /* 0x000fe40003800000 */
[C---:B------:R-:W-:Y:S01]  /*7eb0*/  IMAD R4, R5.reuse, c[0x0][0x280], RZ ;  /* 0x0000a00005047a24 */ /* 0x040fe200078e02ff */
[----:B------:R-:W-:Y:S01]  /*7ec0*/  LEA R8, P1, R22, c[0x0][0x270], 0x1 ;  /* 0x00009c0016087a11 */ /* 0x000fe200078208ff */
[----:B------:R-:W-:Y:S02]  /*7ed0*/  IMAD R5, R5, c[0x0][0x290], RZ ;  /* 0x0000a40005057a24 */ /* 0x000fe400078e02ff */
[----:B------:R-:W-:-:S04]  /*7ee0*/  IMAD.WIDE.U32 R6, R60, c[0x0][0x290], RZ ;  /* 0x0000a4003c067a25 */ /* 0x000fc800078e00ff */
[C---:B------:R-:W-:Y:S02]  /*7ef0*/  IMAD R4, R60.reuse, c[0x0][0x284], R4 ;  /* 0x0000a1003c047a24 */ /* 0x040fe400078e0204 */
[----:B------:R-:W-:Y:S01]  /*7f00*/  IMAD R60, R60, c[0x0][0x294], R5 ;  /* 0x0000a5003c3c7a24 */ /* 0x000fe200078e0205 */
[----:B------:R-:W-:Y:S02]  /*7f10*/  LEA R5, P0, R6, c[0x0][0x288], 0x1 ;  /* 0x0000a20006057a11 */ /* 0x000fe400078008ff */
[----:B------:R-:W-:Y:S02]  /*7f20*/  IADD3 R4, R4, R23, RZ ;  /* 0x0000001704047210 */ /* 0x000fe40007ffe0ff */
[----:B------:R-:W-:Y:S02]  /*7f30*/  IADD3 R20, R60, R7, RZ ;  /* 0x000000073c147210 */ /* 0x000fe40007ffe0ff */
[----:B------:R-:W-:Y:S02]  /*7f40*/  LEA.HI.X R22, R22, c[0x0][0x274], R4, 0x1, P1 ;  /* 0x00009d0016167a11 */ /* 0x000fe400008f0c04 */
[----:B------:R-:W-:-:S02]  /*7f50*/  LEA.HI.X R20, R6, c[0x0][0x28c], R20, 0x1, P0 ;  /* 0x0000a30006147a11 */ /* 0x000fc400000f0c14 */
[----:B------:R-:W-:Y:S01]  /*7f60*/  LEA R4, R205, R225, 0x7 ;  /* 0x000000e1cd047211 */ /* 0x000fe200078e38ff */
[----:B------:R-:W-:Y:S05]  /*7f70*/  @!P2 BRA `(.L_x_2666) ;  /* 0x000029e00000a947 */ /* 0x000fea0003800000 */
[----:B------:R-:W-:Y:S01]  /*7f80*/  ISETP.GE.AND P0, PT, R4, R61, PT ;  /* 0x0000003d0400720c */ /* 0x000fe20003f06270 */
[----:B------:R-:W1:Y:S01]  /*7f90*/  SHFL.IDX PT, R23, R22, RZ, 0x1c1f ;  /* 0x001c1fff16177589 */ /* 0x000e6200000e0000 */
[----:B------:R-:W-:Y:S01]  /*7fa0*/  BSSY B0, `(.L_x_2667) ;  /* 0x0000054000007945 */ /* 0x000fe20003800000 */
[----:B------:R-:W-:Y:S01]  /*7fb0*/  CS2R R36, SRZ ;  /* 0x0000000000247805 */ /* 0x000fe2000001ff00 */
[----:B------:R-:W-:Y:S01]  /*7fc0*/  CS2R R10, SRZ ;  /* 0x00000000000a7805 */ /* 0x000fe2000001ff00 */
[----:B------:R-:W2:Y:S01]  /*7fd0*/  SHFL.IDX PT, R21, R20, RZ, 0x1c1f ;  /* 0x001c1fff14157589 */ /* 0x000ea200000e0000 */
[----:B------:R-:W-:Y:S01]  /*7fe0*/  CS2R R14, SRZ ;  /* 0x00000000000e7805 */ /* 0x000fe2000001ff00 */
[----:B------:R-:W-:Y:S01]  /*7ff0*/  CS2R R18, SRZ ;  /* 0x0000000000127805 */ /* 0x000fe2000001ff00 */
[----:B------:R-:W-:Y:S01]  /*8000*/  CS2R R24, SRZ ;  /* 0x0000000000187805 */ /* 0x000fe2000001ff00 */
[----:B------:R3:W4:Y:S01]  /*8010*/  SHFL.IDX PT, R22, R8, RZ, 0x1c1f ;  /* 0x001c1fff08167589 */ /* 0x00072200000e0000 */
[----:B------:R-:W-:Y:S01]  /*8020*/  CS2R R26, SRZ ;  /* 0x00000000001a7805 */ /* 0x000fe2000001ff00 */
[----:B------:R-:W-:Y:S01]  /*8030*/  CS2R R54, SRZ ;  /* 0x0000000000367805 */ /* 0x000fe2000001ff00 */
[----:B------:R-:W-:Y:S01]  /*8040*/  CS2R R6, SRZ ;  /* 0x0000000000067805 */ /* 0x000fe2000001ff00 */
[----:B------:R5:W1:Y:S01]  /*8050*/  SHFL.IDX PT, R20, R5, RZ, 0x1c1f ;  /* 0x001c1fff05147589 */ /* 0x000a6200000e0000 */
[----:B------:R-:W-:Y:S01]  /*8060*/  CS2R R12, SRZ ;  /* 0x00000000000c7805 */ /* 0x000fe2000001ff00 */
[----:B------:R-:W-:Y:S01]  /*8070*/  CS2R R34, SRZ ;  /* 0x0000000000227805 */ /* 0x000fe2000001ff00 */
[----:B---3--:R-:W-:Y:S01]  /*8080*/  CS2R R8, SRZ ;  /* 0x0000000000087805 */ /* 0x008fe2000001ff00 */
[----:B-----5:R-:W-:Y:S01]  /*8090*/  CS2R R4, SRZ ;  /* 0x0000000000047805 */ /* 0x020fe2000001ff00 */
[----:B------:R-:W-:Y:S05]  /*80a0*/  @P0 BRA `(.L_x_2668) ;  /* 0x0000043000000947 */ /* 0x000fea0003800000 */
[C---:B-12-4-:R-:W-:Y:S01]  /*80b0*/  ISETP.GE.AND P1, PT, R136.reuse, c[0x0][0x27c], PT ;  /* 0x00009f0088007a0c */ /* 0x056fe20003f26270 */
[----:B------:R-:W-:Y:S01]  /*80c0*/  IMAD.SHL.U32 R7, R136, 0x2, RZ ;  /* 0x0000000288077824 */ /* 0x000fe200078e00ff */
[C---:B------:R-:W-:Y:S01]  /*80d0*/  ISETP.GE.AND P0, PT, R133.reuse, c[0x0][0x27c], PT ;  /* 0x00009f0085007a0c */ /* 0x040fe20003f06270 */
[----:B------:R-:W-:Y:S01]  /*80e0*/  IMAD.SHL.U32 R5, R133, 0x2, RZ ;  /* 0x0000000285057824 */ /* 0x000fe200078e00ff */
[----:B------:R-:W-:Y:S01]  /*80f0*/  SHF.R.S32.HI R6, RZ, 0x1f, R136 ;  /* 0x0000001fff067819 */ /* 0x000fe20000011488 */
[----:B------:R-:W-:Y:S01]  /*8100*/  CS2R R18, SRZ ;  /* 0x0000000000127805 */ /* 0x000fe2000001ff00 */
[----:B------:R-:W-:Y:S01]  /*8110*/  CS2R R8, SRZ ;  /* 0x0000000000087805 */ /* 0x000fe2000001ff00 */
[----:B------:R-:W-:-:S02]  /*8120*/  SHF.R.S32.HI R4, RZ, 0x1f, R133 ;  /* 0x0000001fff047819 */ /* 0x000fc40000011485 */
[----:B------:R-:W-:Y:S02]  /*8130*/  SHF.L.U64.HI R6, R136, 0x1, R6 ;  /* 0x0000000188067819 */ /* 0x000fe40000010206 */
[----:B------:R-:W-:Y:S02]  /*8140*/  SHF.L.U64.HI R4, R133, 0x1, R4 ;  /* 0x0000000185047819 */ /* 0x000fe40000010204 */
[-C--:B------:R-:W-:Y:S02]  /*8150*/  @!P1 IADD3 R10, P2, R22, R7.reuse, RZ ;  /* 0x00000007160a9210 */ /* 0x080fe40007f5e0ff */
[----:B------:R-:W-:-:S03]  /*8160*/  @!P1 IADD3 R14, P3, R20, R7, RZ ;  /* 0x00000007140e9210 */ /* 0x000fc60007f7e0ff */
[--C-:B------:R-:W-:Y:S01]  /*8170*/  @!P1 IMAD.X R11, R23, 0x1, R6.reuse, P2 ;  /* 0x00000001170b9824 */ /* 0x100fe200010e0606 */
[----:B------:R-:W-:Y:S01]  /*8180*/  @!P0 IADD3 R12, P2, R22, R5, RZ ;  /* 0x00000005160c8210 */ /* 0x000fe20007f5e0ff */
[----:B------:R-:W-:Y:S01]  /*8190*/  @!P1 IMAD.X R15, R21, 0x1, R6, P3 ;  /* 0x00000001150f9824 */ /* 0x000fe200018e0606 */
[----:B------:R-:W-:Y:S02]  /*81a0*/  ISETP.GE.AND P3, PT, R135, c[0x0][0x27c], PT ;  /* 0x00009f0087007a0c */ /* 0x000fe40003f66270 */
[----:B------:R1:W5:Y:S01]  /*81b0*/  @!P1 LD.E.64 R18, [R10.64] ;  /* 0x000000060a129980 */ /* 0x000362000c101b00 */
[----:B------:R-:W-:-:S03]  /*81c0*/  @!P0 IMAD.X R13, R23, 0x1, R4, P2 ;  /* 0x00000001170d8824 */ /* 0x000fc600010e0604 */
[----:B------:R2:W5:Y:S01]  /*81d0*/  @!P1 LD.E.64 R8, [R14.64] ;  /* 0x000000060e089980 */ /* 0x000562000c101b00 */
[----:B------:R-:W-:Y:S01]  /*81e0*/  CS2R R6, SRZ ;  /* 0x0000000000067805 */ /* 0x000fe2000001ff00 */
[----:B------:R-:W-:Y:S02]  /*81f0*/  ISETP.GE.AND P2, PT, R134, c[0x0][0x27c], PT ;  /* 0x00009f0086007a0c */ /* 0x000fe40003f46270 */
[----:B-1----:R-:W-:Y:S01]  /*8200*/  @!P0 IADD3 R10, P1, R20, R5, RZ ;  /* 0x00000005140a8210 */ /* 0x002fe20007f3e0ff */
[----:B--2---:R-:W-:-:S04]  /*8210*/  CS2R R14, SRZ ;  /* 0x00000000000e7805 */ /* 0x004fc8000001ff00 */
[----:B------:R-:W-:Y:S01]  /*8220*/  @!P0 IMAD.X R11, R21, 0x1, R4, P1 ;  /* 0x00000001150b8824 */ /* 0x000fe200008e0604 */
[----:B------:R-:W-:Y:S01]  /*8230*/  SHF.R.S32.HI R5, RZ, 0x1f, R135 ;  /* 0x0000001fff057819 */ /* 0x000fe20000011487 */
[C---:B------:R-:W-:Y:S01]  /*8240*/  IMAD.SHL.U32 R4, R135.reuse, 0x2, RZ ;  /* 0x0000000287047824 */ /* 0x040fe200078e00ff */
[----:B------:R1:W5:Y:S02]  /*8250*/  @!P0 LD.E.64 R14, [R12.64] ;  /* 0x000000060c0e8980 */ /* 0x000364000c101b00 */
[----:B------:R-:W-:Y:S02]  /*8260*/  SHF.L.U64.HI R5, R135, 0x1, R5 ;  /* 0x0000000187057819 */ /* 0x000fe40000010205 */
[----:B------:R2:W5:Y:S01]  /*8270*/  @!P0 LD.E.64 R6, [R10.64] ;  /* 0x000000060a068980 */ /* 0x000562000c101b00 */
[----:B------:R-:W-:Y:S01]  /*8280*/  @!P3 IADD3 R24, P1, R22, R4, RZ ;  /* 0x000000041618b210 */ /* 0x000fe20007f3e0ff */
[----:B------:R-:W-:Y:S01]  /*8290*/  CS2R R26, SRZ ;  /* 0x00000000001a7805 */ /* 0x000fe2000001ff00 */
[----:B------:R-:W-:-:S03]  /*82a0*/  CS2R R34, SRZ ;  /* 0x0000000000227805 */ /* 0x000fc6000001ff00 */
[----:B------:R-:W-:Y:S01]  /*82b0*/  @!P3 IMAD.X R25, R23, 0x1, R5, P1 ;  /* 0x000000011719b824 */ /* 0x000fe200008e0605 */
[----:B------:R-:W-:-:S13]  /*82c0*/  ISETP.GE.AND P1, PT, R138, c[0x0][0x27c], PT ;  /* 0x00009f008a007a0c */ /* 0x000fda0003f26270 */
[----:B------:R-:W-:Y:S01]  /*82d0*/  @!P1 IMAD.WIDE R32, R138, 0x2, R22 ;  /* 0x000000028a209825 */ /* 0x000fe200078e0216 */
[----:B-1----:R-:W-:Y:S02]  /*82e0*/  @!P3 IADD3 R12, P0, R20, R4, RZ ;  /* 0x00000004140cb210 */ /* 0x002fe40007f1e0ff */
[----:B------:R-:W-:Y:S01]  /*82f0*/  SHF.R.S32.HI R4, RZ, 0x1f, R132 ;  /* 0x0000001fff047819 */ /* 0x000fe20000011484 */
[----:B--2---:R-:W-:Y:S01]  /*8300*/  IMAD.SHL.U32 R11, R134, 0x2, RZ ;  /* 0x00000002860b7824 */ /* 0x004fe200078e00ff */
[----:B------:R-:W-:Y:S01]  /*8310*/  SHF.R.S32.HI R10, RZ, 0x1f, R134 ;  /* 0x0000001fff0a7819 */ /* 0x000fe20000011486 */
[----:B------:R-:W-:Y:S01]  /*8320*/  @!P3 IMAD.X R13, R21, 0x1, R5, P0 ;  /* 0x00000001150db824 */ /* 0x000fe200000e0605 */
[----:B------:R1:W5:Y:S01]  /*8330*/  @!P1 LD.E.64 R26, [R32.64] ;  /* 0x00000006201a9980 */ /* 0x000362000c101b00 */
[----:B------:R-:W-:Y:S01]  /*8340*/  IMAD.SHL.U32 R5, R132, 0x2, RZ ;  /* 0x0000000284057824 */ /* 0x000fe200078e00ff */
[----:B------:R-:W-:Y:S02]  /*8350*/  SHF.L.U64.HI R10, R134, 0x1, R10 ;  /* 0x00000001860a7819 */ /* 0x000fe4000001020a */
[----:B------:R-:W-:-:S05]  /*8360*/  @!P2 IADD3 R30, P0, R22, R11, RZ ;  /* 0x0000000b161ea210 */ /* 0x000fca0007f1e0ff */
[----:B------:R-:W-:Y:S01]  /*8370*/  @!P2 IMAD.X R31, R23, 0x1, R10, P0 ;  /* 0x00000001171fa824 */ /* 0x000fe200000e060a */
[----:B------:R-:W-:-:S05]  /*8380*/  @!P2 IADD3 R28, P0, R20, R11, RZ ;  /* 0x0000000b141ca210 */ /* 0x000fca0007f1e0ff */
[----:B------:R-:W-:Y:S01]  /*8390*/  @!P2 IMAD.X R29, R21, 0x1, R10, P0 ;  /* 0x00000001151da824 */ /* 0x000fe200000e060a */
[----:B------:R-:W-:Y:S01]  /*83a0*/  ISETP.GE.AND P0, PT, R132, c[0x0][0x27c], PT ;  /* 0x00009f0084007a0c */ /* 0x000fe20003f06270 */
[----:B------:R-:W-:Y:S01]  /*83b0*/  @!P1 IMAD.WIDE R10, R138, 0x2, R20 ;  /* 0x000000028a0a9825 */ /* 0x000fe200078e0214 */
[----:B------:R-:W-:-:S04]  /*83c0*/  SHF.L.U64.HI R4, R132, 0x1, R4 ;  /* 0x0000000184047819 */ /* 0x000fc80000010204 */
[----:B------:R2:W5:Y:S07]  /*83d0*/  @!P1 LD.E.64 R34, [R10.64] ;  /* 0x000000060a229980 */ /* 0x00056e000c101b00 */
[----:B------:R-:W-:-:S05]  /*83e0*/  @!P0 IADD3 R22, P1, R22, R5, RZ ;  /* 0x0000000516168210 */ /* 0x000fca0007f3e0ff */
[----:B------:R-:W-:Y:S01]  /*83f0*/  @!P0 IMAD.X R23, R23, 0x1, R4, P1 ;  /* 0x0000000117178824 */ /* 0x000fe200008e0604 */
[----:B------:R-:W-:-:S05]  /*8400*/  @!P0 IADD3 R20, P1, R20, R5, RZ ;  /* 0x0000000514148210 */ /* 0x000fca0007f3e0ff */
[----:B------:R-:W-:Y:S02]  /*8410*/  @!P0 IMAD.X R21, R21, 0x1, R4, P1 ;  /* 0x0000000115158824 */ /* 0x000fe400008e0604 */
[----:B------:R-:W-:Y:S01]  /*8420*/  CS2R R4, SRZ ;  /* 0x0000000000047805 */ /* 0x000fe2000001ff00 */
[----:B--2---:R-:W-:-:S05]  /*8430*/  CS2R R10, SRZ ;  /* 0x00000000000a7805 */ /* 0x004fca000001ff00 */
[----:B------:R2:W5:Y:S01]  /*8440*/  @!P3 LD.E.64 R4, [R12.64] ;  /* 0x000000060c04b980 */ /* 0x000562000c101b00 */
[----:B------:R-:W-:Y:S01]  /*8450*/  CS2R R36, SRZ ;  /* 0x0000000000247805 */ /* 0x000fe2000001ff00 */
[----:B------:R-:W-:Y:S02]  /*8460*/  CS2R R54, SRZ ;  /* 0x0000000000367805 */ /* 0x000fe4000001ff00 */
[----:B------:R3:W5:Y:S04]  /*8470*/  @!P3 LD.E.64 R10, [R24.64] ;  /* 0x00000006180ab980 */ /* 0x000768000c101b00 */
[----:B------:R1:W5:Y:S04]  /*8480*/  @!P0 LD.E.64 R36, [R22.64] ;  /* 0x0000000616248980 */ /* 0x000368000c101b00 */
[----:B------:R1:W5:Y:S01]  /*8490*/  @!P0 LD.E.64 R54, [R20.64] ;  /* 0x0000000614368980 */ /* 0x000362000c101b00 */
[----:B--2---:R-:W-:Y:S01]  /*84a0*/  CS2R R12, SRZ ;  /* 0x00000000000c7805 */ /* 0x004fe2000001ff00 */
[----:B---3--:R-:W-:-:S05]  /*84b0*/  CS2R R24, SRZ ;  /* 0x0000000000187805 */ /* 0x008fca000001ff00 */
[----:B------:R1:W5:Y:S04]  /*84c0*/  @!P2 LD.E.64 R12, [R28.64] ;  /* 0x000000061c0ca980 */ /* 0x000368000c101b00 */
[----:B------:R1:W5:Y:S02]  /*84d0*/  @!P2 LD.E.64 R24, [R30.64] ;  /* 0x000000061e18a980 */ /* 0x000364000c101b00 */
.L_x_2668:
[----:B-12-4-:R-:W-:Y:S05]  /*84e0*/  BSYNC B0 ;  /* 0x0000000000007941 */ /* 0x016fea0003800000 */
.L_x_2667:
[----:B-----5:R-:W-:Y:S01]  /*84f0*/  IMAD.MOV.U32 R33, RZ, RZ, R34 ;  /* 0x000000ffff217224 */ /* 0x020fe200078e0022 */
[----:B------:R-:W-:Y:S01]  /*8500*/  SHF.R.U64 R30, R34, 0x10, R35 ;  /* 0x00000010221e7819 */ /* 0x000fe20000001223 */
[----:B------:R-:W-:Y:S01]  /*8510*/  IMAD R61, R205, -0x80, R61 ;  /* 0xffffff80cd3d7824 */ /* 0x000fe200078e023d */
[----:B------:R-:W-:Y:S01]  /*8520*/  SHF.R.U64 R28, R24, 0x10, R25 ;  /* 0x00000010181c7819 */ /* 0x000fe20000001219 */
        /* <DEDUP_REMOVED lines=87> */
[----:B------:R-:W-:Y:S01]  /*8aa0*/  FMUL.FTZ R5, R34, R37 ;  /* 0x0000002522057220 */ /* 0x000fe20000410000 */
[----:B------:R-:W-:Y:S01]  /*8ab0*/  SHF.L.U32 R41, R6, 0x10, RZ ;  /* 0x0000001006297819 */ /* 0x000fe200000006ff */
[-C--:B------:R-:W-:Y:S01]  /*8ac0*/  FMUL.FTZ R34, R34, R39.reuse ;  /* 0x0000002722227220 */ /* 0x080fe20000410000 */
[----:B------:R-:W-:Y:S01]  /*8ad0*/  LOP3.LUT R40, R6, 0xffff0000, RZ, 0xc0, !PT ;  /* 0xffff000006287812 */ /* 0x000fe200078ec0ff */
[C---:B------:R-:W-:Y:S01]  /*8ae0*/  IMAD.U32 R6, R7.reuse, 0x10000, RZ ;  /* 0x0001000007067824 */ /* 0x040fe200078e00ff */
[----:B------:R-:W-:Y:S01]  /*8af0*/  LOP3.LUT R43, R7, 0xffff0000, RZ, 0xc0, !PT ;  /* 0xffff0000072b7812 */ /* 0x000fe200078ec0ff */
[C---:B------:R-:W-:Y:S02]  /*8b00*/  FMUL.FTZ R7, R42.reuse, R36 ;  /* 0x000000242a077220 */ /* 0x040fe40000410000 */
[----:B------:R-:W-:Y:S01]  /*8b10*/  FFMA.FTZ R5, R35, R39, -R5 ;  /* 0x0000002723057223 */ /* 0x000fe20000010805 */
        /* <DEDUP_REMOVED lines=8> */
[C---:B------:R-:W-:Y:S02]  /*8ba0*/  FMUL.FTZ R4, R40.reuse, R37 ;  /* 0x0000002528047220 */ /* 0x040fe40000410000 */
        /* <DEDUP_REMOVED lines=12> */
.L_x_2672:
[----:B------:R-:W-:Y:S05]  /*8c70*/  BSYNC B0 ;  /* 0x0000000000007941 */ /* 0x000fea0003800000 */
.L_x_2671:
        /* <DEDUP_REMOVED lines=41> */
.L_x_2674:
[----:B------:R-:W-:Y:S05]  /*8f10*/  BSYNC B0 ;  /* 0x0000000000007941 */ /* 0x000fea0003800000 */
.L_x_2673:
        /* <DEDUP_REMOVED lines=41> */
.L_x_2676:
[----:B------:R-:W-:Y:S05]  /*91b0*/  BSYNC B0 ;  /* 0x0000000000007941 */ /* 0x000fea0003800000 */
.L_x_2675:
        /* <DEDUP_REMOVED lines=41> */
.L_x_2678:
[----:B------:R-:W-:Y:S05]  /*9450*/  BSYNC B0 ;  /* 0x0000000000007941 */ /* 0x000fea0003800000 */
.L_x_2677:
        /* <DEDUP_REMOVED lines=41> */
.L_x_2680:
[----:B------:R-:W-:Y:S05]  /*96f0*/  BSYNC B0 ;  /* 0x0000000000007941 */ /* 0x000fea0003800000 */
.L_x_2679:
        /* <DEDUP_REMOVED lines=40> */
.L_x_2670:
[----:B------:R-:W-:Y:S05]  /*9980*/  BSYNC B1 ;  /* 0x0000000000017941 */ /* 0x000fea0003800000 */
.L_x_2669:
        /* <DEDUP_REMOVED lines=17> */
[----:B------:R-:W-:Y:S01]  /*9aa0*/  FMUL.FTZ R6, R32, R33 ;  /* 0x0000002120067220 */ /* 0x000fe20000410000 */
[----:B------:R-:W-:Y:S01]  /*9ab0*/  LOP3.LUT R40, R7, 0xffff0000, RZ, 0xc0, !PT ;  /* 0xffff000007287812 */ /* 0x000fe200078ec0ff */
[----:B------:R-:W-:Y:S02]  /*9ac0*/  FMUL.FTZ R7, R30, R35 ;  /* 0x000000231e077220 */ /* 0x000fe40000410000 */
        /* <DEDUP_REMOVED lines=15> */
[----:B------:R-:W-:-:S02]  /*9bc0*/  FFMA.FTZ R38, R7, R39, R38 ;  /* 0x0000002707267223 */ /* 0x000fc40000010026 */
[----:B------:R-:W-:Y:S01]  /*9bd0*/  FFMA.FTZ R32, R32, R39, -R4 ;  /* 0x0000002720207223 */ /* 0x000fe20000010804 */
[----:B------:R-:W-:Y:S01]  /*9be0*/  F2FP.BF16.PACK_AB R4, R33, R6 ;  /* 0x000000062104723e */ /* 0x000fe200000010ff */
[-C--:B------:R-:W-:Y:S02]  /*9bf0*/  FFMA.FTZ R7, R31, R37.reuse, -R30 ;  /* 0x000000251f077223 */ /* 0x080fe4000001081e */
[----:B------:R-:W-:Y:S01]  /*9c00*/  FFMA.FTZ R40, R29, R37, R40 ;  /* 0x000000251d287223 */ /* 0x000fe20000010028 */
[----:B------:R-:W-:-:S04]  /*9c10*/  F2FP.BF16.PACK_AB R6, R38, R32 ;  /* 0x000000202606723e */ /* 0x000fc800000010ff */
[----:B------:R-:W-:-:S05]  /*9c20*/  F2FP.BF16.PACK_AB R7, R40, R7 ;  /* 0x000000072807723e */ /* 0x000fca00000010ff */
[----:B------:R1:W-:Y:S02]  /*9c30*/  STS.128 [R230+0xe000], R4 ;  /* 0x00e00004e6007388 */ /* 0x0003e40000000c00 */
.L_x_2683:
[----:B------:R-:W-:Y:S05]  /*9c40*/  BSYNC B0 ;  /* 0x0000000000007941 */ /* 0x000fea0003800000 */
.L_x_2682:
        /* <DEDUP_REMOVED lines=41> */
.L_x_2685:
[----:B------:R-:W-:Y:S05]  /*9ee0*/  BSYNC B0 ;  /* 0x0000000000007941 */ /* 0x000fea0003800000 */
.L_x_2684:
        /* <DEDUP_REMOVED lines=41> */
.L_x_2687:
[----:B------:R-:W-:Y:S05]  /*a180*/  BSYNC B0 ;  /* 0x0000000000007941 */ /* 0x000fea0003800000 */
.L_x_2686:
        /* <DEDUP_REMOVED lines=41> */
.L_x_2689:
[----:B------:R-:W-:Y:S05]  /*a420*/  BSYNC B0 ;  /* 0x0000000000007941 */ /* 0x000fea0003800000 */
.L_x_2688:
        /* <DEDUP_REMOVED lines=41> */
.L_x_2691:
[----:B------:R-:W-:Y:S05]  /*a6c0*/  BSYNC B0 ;  /* 0x0000000000007941 */ /* 0x000fea0003800000 */
.L_x_2690:
[----:B------:R-:W-:-:S13]  /*a6d0*/  ISETP.GE.AND P0, PT, R132, c[0x0][0x27c], PT ;  /* 0x00009f0084007a0c */ /* 0x000fda0003f06270 */
        /* <DEDUP_REMOVED lines=38> */
[----:B------:R1:W-:Y:S01]  /*a940*/  STS.128 [R229+0x16000], R4 ;  /* 0x01600004e5007388 */ /* 0x0003e20000000c00 */
[----:B------:R-:W-:Y:S05]  /*a950*/  BRA `(.L_x_2681) ;  /* 0x00002b9000007947 */ /* 0x000fea0003800000 */
.L_x_2666:
[----:B------:R-:W-:Y:S01]  /*a960*/  ISETP.GE.AND P0, PT, R4, R61, PT ;  /* 0x0000003d0400720c */ /* 0x000fe20003f06270 */
[C---:B------:R-:W-:Y:S01]  /*a970*/  IMAD.IADD R7, R138.reuse, 0x1, R136 ;  /* 0x000000018a077824 */ /* 0x040fe200078e0288 */
[----:B------:R1:W2:Y:S01]  /*a980*/  SHFL.IDX PT, R35, R22, RZ, 0x1c1f ;  /* 0x001c1fff16237589 */ /* 0x0002a200000e0000 */
[----:B------:R-:W-:Y:S01]  /*a990*/  IMAD.IADD R6, R138, 0x1, R135 ;  /* 0x000000018a067824 */ /* 0x000fe200078e0287 */
[----:B------:R-:W-:Y:S01]  /*a9a0*/  BSSY B0, `(.L_x_2692) ;  /* 0x000003a000007945 */ /* 0x000fe20003800000 */
[----:B------:R-:W-:Y:S01]  /*a9b0*/  CS2R R30, SRZ ;  /* 0x00000000001e7805 */ /* 0x000fe2000001ff00 */
[----:B------:R-:W-:Y:S01]  /*a9c0*/  SHF.R.S32.HI R18, RZ, 0x1f, R7 ;  /* 0x0000001fff127819 */ /* 0x000fe20000011407 */
[----:B------:R3:W4:Y:S01]  /*a9d0*/  SHFL.IDX PT, R34, R8, RZ, 0x1c1f ;  /* 0x001c1fff08227589 */ /* 0x00072200000e0000 */
[----:B------:R-:W-:Y:S01]  /*a9e0*/  SHF.R.S32.HI R17, RZ, 0x1f, R6 ;  /* 0x0000001fff117819 */ /* 0x000fe20000011406 */
[----:B------:R-:W-:Y:S01]  /*a9f0*/  CS2R R28, SRZ ;  /* 0x00000000001c7805 */ /* 0x000fe2000001ff00 */
[----:B------:R-:W-:Y:S01]  /*aa00*/  LEA.HI R18, R18, R7, RZ, 0x3 ;  /* 0x0000000712127211 */ /* 0x000fe200078f18ff */
[----:B------:R5:W2:Y:S01]  /*aa10*/  SHFL.IDX PT, R33, R20, RZ, 0x1c1f ;  /* 0x001c1fff14217589 */ /* 0x000aa200000e0000 */
[----:B------:R-:W-:Y:S01]  /*aa20*/  LEA.HI R17, R17, R6, RZ, 0x3 ;  /* 0x0000000611117211 */ /* 0x000fe200078f18ff */
[----:B------:R-:W-:Y:S01]  /*aa30*/  CS2R R26, SRZ ;  /* 0x00000000001a7805 */ /* 0x000fe2000001ff00 */
[----:B------:R-:W-:Y:S01]  /*aa40*/  CS2R R24, SRZ ;  /* 0x0000000000187805 */ /* 0x000fe2000001ff00 */
[----:B------:R2:W4:Y:S01]  /*aa50*/  SHFL.IDX PT, R32, R5, RZ, 0x1c1f ;  /* 0x001c1fff05207589 */ /* 0x00052200000e0000 */
[----:B------:R-:W-:Y:S01]  /*aa60*/  CS2R R14, SRZ ;  /* 0x00000000000e7805 */ /* 0x000fe2000001ff00 */
[----:B------:R-:W-:Y:S01]  /*aa70*/  CS2R R12, SRZ ;  /* 0x00000000000c7805 */ /* 0x000fe2000001ff00 */
[----:B------:R-:W-:Y:S01]  /*aa80*/  CS2R R10, SRZ ;  /* 0x00000000000a7805 */ /* 0x000fe2000001ff00 */
[----:B------:R-:W-:Y:S01]  /*aa90*/  CS2R R6, SRZ ;  /* 0x0000000000067805 */ /* 0x000fe2000001ff00 */
[----:B------:R-:W-:-:S02]  /*aaa0*/  SHF.R.S32.HI R18, RZ, 0x3, R18 ;  /* 0x00000003ff127819 */ /* 0x000fc40000011412 */
[----:B------:R-:W-:Y:S01]  /*aab0*/  SHF.R.S32.HI R17, RZ, 0x3, R17 ;  /* 0x00000003ff117819 */ /* 0x000fe20000011411 */
[----:B-1----:R-:W-:Y:S01]  /*aac0*/  CS2R R22, SRZ ;  /* 0x0000000000167805 */ /* 0x002fe2000001ff00 */
[----:B---3--:R-:W-:Y:S01]  /*aad0*/  CS2R R8, SRZ ;  /* 0x0000000000087805 */ /* 0x008fe2000001ff00 */
[----:B-----5:R-:W-:Y:S01]  /*aae0*/  CS2R R20, SRZ ;  /* 0x0000000000147805 */ /* 0x020fe2000001ff00 */
[----:B--2---:R-:W-:Y:S01]  /*aaf0*/  CS2R R4, SRZ ;  /* 0x0000000000047805 */ /* 0x004fe2000001ff00 */
[----:B------:R-:W-:Y:S05]  /*ab00*/  @P0 BRA `(.L_x_2693) ;  /* 0x0000023000000947 */ /* 0x000fea0003800000 */
[C---:B----4-:R-:W-:Y:S01]  /*ab10*/  ISETP.GE.AND P0, PT, R140.reuse, c[0x0][0x27c], PT ;  /* 0x00009f008c007a0c */ /* 0x050fe20003f06270 */
        /* <DEDUP_REMOVED lines=21> */
[----:B------:R1:W5:Y:S01]  /*ac70*/  @!P2 LD.E.128 R24, [R12.64] ;  /* 0x000000060c18a980 */ /* 0x000362000c101d00 */
[----:B------:R-:W-:Y:S01]  /*ac80*/  CS2R R22, SRZ ;  /* 0x0000000000167805 */ /* 0x000fe2000001ff00 */
[----:B------:R-:W-:Y:S01]  /*ac90*/  CS2R R20, SRZ ;  /* 0x0000000000147805 */ /* 0x000fe2000001ff00 */
[C---:B------:R-:W-:Y:S01]  /*aca0*/  @!P1 IMAD.WIDE R34, R5.reuse, 0x2, R34 ;  /* 0x0000000205229825 */ /* 0x040fe200078e0222 */
[----:B------:R2:W5:Y:S03]  /*acb0*/  @!P2 LD.E.128 R8, [R6.64] ;  /* 0x000000060608a980 */ /* 0x000566000c101d00 */
[----:B------:R-:W-:Y:S01]  /*acc0*/  @!P1 IMAD.WIDE R32, R5, 0x2, R32 ;  /* 0x0000000205209825 */ /* 0x000fe200078e0220 */
[----:B------:R3:W5:Y:S01]  /*acd0*/  @!P1 LD.E.128 R28, [R34.64] ;  /* 0x00000006221c9980 */ /* 0x000762000c101d00 */
[----:B------:R-:W-:-:S03]  /*ace0*/  CS2R R4, SRZ ;  /* 0x0000000000047805 */ /* 0x000fc6000001ff00 */
[----:B------:R3:W5:Y:S01]  /*acf0*/  @!P0 LD.E.128 R20, [R38.64] ;  /* 0x0000000626148980 */ /* 0x000762000c101d00 */
[----:B-1----:R-:W-:Y:S01]  /*ad00*/  CS2R R12, SRZ ;  /* 0x00000000000c7805 */ /* 0x002fe2000001ff00 */
[----:B--2---:R-:W-:-:S05]  /*ad10*/  CS2R R6, SRZ ;  /* 0x0000000000067805 */ /* 0x004fca000001ff00 */
[----:B------:R3:W5:Y:S04]  /*ad20*/  @!P1 LD.E.128 R12, [R32.64] ;  /* 0x00000006200c9980 */ /* 0x000768000c101d00 */
[----:B------:R3:W5:Y:S02]  /*ad30*/  @!P0 LD.E.128 R4, [R36.64] ;  /* 0x0000000624048980 */ /* 0x000764000c101d00 */
.L_x_2693:
[----:B----4-:R-:W-:Y:S05]  /*ad40*/  BSYNC B0 ;  /* 0x0000000000007941 */ /* 0x010fea0003800000 */
.L_x_2692:
[----:B-----5:R-:W-:Y:S01]  /*ad50*/  IMAD.MOV.U32 R52, RZ, RZ, R26 ;  /* 0x000000ffff347224 */ /* 0x020fe200078e001a */
[----:B---3--:R-:W-:Y:S01]  /*ad60*/  SHF.R.U64 R39, R26, 0x10, R27 ;  /* 0x000000101a277819 */ /* 0x008fe2000000121b */
[----:B------:R-:W-:Y:S01]  /*ad70*/  IMAD.MOV.U32 R53, RZ, RZ, R28 ;  /* 0x000000ffff357224 */ /* 0x000fe200078e001c */
[----:B------:R-:W-:Y:S01]  /*ad80*/  SHF.R.U64 R41, R28, 0x10, R29 ;  /* 0x000000101c297819 */ /* 0x000fe2000000121d */
[----:B------:R-:W-:Y:S01]  /*ad90*/  IMAD.MOV.U32 R50, RZ, RZ, R22 ;  /* 0x000000ffff327224 */ /* 0x000fe200078e0016 */
[----:B------:R-:W-:Y:S01]  /*ada0*/  PRMT R28, R52, 0x5410, R39 ;  /* 0x00005410341c7816 */ /* 0x000fe20000000027 */
[----:B------:R-:W-:Y:S01]  /*adb0*/  IMAD R39, R205, -0x80, R61 ;  /* 0xffffff80cd277824 */ /* 0x000fe200078e023d */
[----:B------:R-:W-:Y:S01]  /*adc0*/  SHF.R.U64 R36, R22, 0x10, R23 ;  /* 0x0000001016247819 */ /* 0x000fe20000001217 */
[--C-:B------:R-:W-:Y:S01]  /*add0*/  IMAD.MOV.U32 R34, RZ, RZ, R31.reuse ;  /* 0x000000ffff227224 */ /* 0x100fe200078e001f */
        /* <DEDUP_REMOVED lines=85> */
[----:B------:R-:W-:Y:S02]  /*b330*/  SHF.L.U32 R4, R4, 0xa, RZ ;  /* 0x0000000a04047819 */ /* 0x000fe400000006ff */
[----:B------:R-:W-:Y:S02]  /*b340*/  LOP3.LUT R5, R5, R222, RZ, 0x3c, !PT ;  /* 0x000000de05057212 */ /* 0x000fe400078e3cff */
[----:B------:R-:W-:Y:S02]  /*b350*/  LOP3.LUT R4, R4, 0x7fffe000, RZ, 0xc0, !PT ;  /* 0x7fffe00004047812 */ /* 0x000fe400078ec0ff */
[----:B------:R-:W-:-:S02]  /*b360*/  LOP3.LUT R49, R34, 0xffff0000, RZ, 0xc0, !PT ;  /* 0xffff000022317812 */ /* 0x000fc400078ec0ff */
[----:B------:R-:W-:Y:S02]  /*b370*/  IADD3 R41, R5, R4, R220 ;  /* 0x0000000405297210 */ /* 0x000fe40007ffe0dc */
[----:B------:R-:W-:Y:S02]  /*b380*/  LOP3.LUT R53, R38, 0xffff0000, RZ, 0xc0, !PT ;  /* 0xffff000026357812 */ /* 0x000fe400078ec0ff */
[----:B------:R-:W-:Y:S01]  /*b390*/  SHF.L.U32 R56, R32, 0x10, RZ ;  /* 0x0000001020387819 */ /* 0x000fe200000006ff */
        /* <DEDUP_REMOVED lines=10> */
[C---:B--2---:R-:W-:Y:S02]  /*b440*/  SHF.L.U32 R55, R4.reuse, 0x10, RZ ;  /* 0x0000001004377819 */ /* 0x044fe400000006ff */
[----:B------:R-:W-:Y:S01]  /*b450*/  LOP3.LUT R11, R4, 0xffff0000, RZ, 0xc0, !PT ;  /* 0xffff0000040b7812 */ /* 0x000fe200078ec0ff */
[C---:B------:R-:W-:Y:S01]  /*b460*/  IMAD.U32 R4, R5.reuse, 0x10000, RZ ;  /* 0x0001000005047824 */ /* 0x040fe200078e00ff */
[----:B------:R-:W-:Y:S01]  /*b470*/  LOP3.LUT R54, R5, 0xffff0000, RZ, 0xc0, !PT ;  /* 0xffff000005367812 */ /* 0x000fe200078ec0ff */
[----:B------:R-:W-:Y:S01]  /*b480*/  FMUL.FTZ R48, R55, R50 ;  /* 0x0000003237307220 */ /* 0x000fe20000410000 */
[----:B------:R-:W-:Y:S01]  /*b490*/  LOP3.LUT R52, R7, 0xffff0000, RZ, 0xc0, !PT ;  /* 0xffff000007347812 */ /* 0x000fe200078ec0ff */
[-C--:B------:R-:W-:Y:S01]  /*b4a0*/  FMUL.FTZ R55, R55, R47.reuse ;  /* 0x0000002f37377220 */ /* 0x080fe20000410000 */
[C---:B------:R-:W-:Y:S01]  /*b4b0*/  SHF.L.U32 R51, R6.reuse, 0x10, RZ ;  /* 0x0000001006337819 */ /* 0x040fe200000006ff */
[----:B------:R-:W-:Y:S01]  /*b4c0*/  IMAD.U32 R5, R7, 0x10000, RZ ;  /* 0x0001000007057824 */ /* 0x000fe200078e00ff */
[----:B------:R-:W-:Y:S01]  /*b4d0*/  SHF.L.U32 R7, R33, 0x10, RZ ;  /* 0x0000001021077819 */ /* 0x000fe200000006ff */
[----:B------:R-:W-:Y:S01]  /*b4e0*/  FFMA.FTZ R48, R45, R47, -R48 ;  /* 0x0000002f2d307223 */ /* 0x000fe20000010830 */
[----:B------:R-:W-:Y:S01]  /*b4f0*/  LOP3.LUT R6, R6, 0xffff0000, RZ, 0xc0, !PT ;  /* 0xffff000006067812 */ /* 0x000fe200078ec0ff */
[----:B------:R-:W-:-:S02]  /*b500*/  FMUL.FTZ R47, R11, R49 ;  /* 0x000000310b2f7220 */ /* 0x000fc40000410000 */
[----:B------:R-:W-:Y:S02]  /*b510*/  FFMA.FTZ R45, R45, R50, R55 ;  /* 0x000000322d2d7223 */ /* 0x000fe40000010037 */
[----:B------:R-:W-:Y:S02]  /*b520*/  IMAD.U32 R50, R37, 0x10000, RZ ;  /* 0x0001000025327824 */ /* 0x000fe400078e00ff */
[-C--:B------:R-:W-:Y:S02]  /*b530*/  FMUL.FTZ R55, R11, R53.reuse ;  /* 0x000000350b377220 */ /* 0x080fe40000410000 */
[----:B------:R-:W-:Y:S02]  /*b540*/  FFMA.FTZ R47, R44, R53, -R47 ;  /* 0x000000352c2f7223 */ /* 0x000fe4000001082f */
[C---:B------:R-:W-:Y:S02]  /*b550*/  FMUL.FTZ R53, R4.reuse, R7 ;  /* 0x0000000704357220 */ /* 0x040fe40000410000 */
[----:B------:R-:W-:-:S02]  /*b560*/  FMUL.FTZ R11, R4, R50 ;  /* 0x00000032040b7220 */ /* 0x000fc40000410000 */
[----:B------:R-:W-:Y:S01]  /*b570*/  FFMA.FTZ R4, R44, R49, R55 ;  /* 0x000000312c047223 */ /* 0x000fe20000010037 */
[C---:B------:R-:W-:Y:S01]  /*b580*/  LOP3.LUT R55, R36.reuse, 0xffff0000, RZ, 0xc0, !PT ;  /* 0xffff000024377812 */ /* 0x040fe200078ec0ff */
[----:B------:R-:W-:Y:S01]  /*b590*/  FFMA.FTZ R44, R43, R50, -R53 ;  /* 0x000000322b2c7223 */ /* 0x000fe20000010835 */
[----:B------:R-:W-:Y:S01]  /*b5a0*/  SHF.L.U32 R53, R31, 0x10, RZ ;  /* 0x000000101f357819 */ /* 0x000fe200000006ff */
[----:B------:R-:W-:Y:S01]  /*b5b0*/  IMAD.U32 R50, R36, 0x10000, RZ ;  /* 0x0001000024327824 */ /* 0x000fe200078e00ff */
[----:B------:R-:W-:Y:S01]  /*b5c0*/  F2FP.BF16.PACK_AB R4, R4, R45 ;  /* 0x0000002d0404723e */ /* 0x000fe200000010ff */
[----:B------:R-:W-:Y:S01]  /*b5d0*/  FFMA.FTZ R43, R43, R7, R11 ;  /* 0x000000072b2b7223 */ /* 0x000fe2000001000b */
[----:B------:R-:W-:Y:S01]  /*b5e0*/  LOP3.LUT R7, R32, 0xffff0000, RZ, 0xc0, !PT ;  /* 0xffff000020077812 */ /* 0x000fe200078ec0ff */
[C---:B------:R-:W-:Y:S02]  /*b5f0*/  FMUL.FTZ R11, R51.reuse, R56 ;  /* 0x00000038330b7220 */ /* 0x040fe40000410000 */
[----:B------:R-:W-:-:S02]  /*b600*/  FMUL.FTZ R51, R51, R50 ;  /* 0x0000003233337220 */ /* 0x000fc40000410000 */
[----:B------:R-:W-:Y:S02]  /*b610*/  FFMA.FTZ R50, R46, R50, -R11 ;  /* 0x000000322e327223 */ /* 0x000fe4000001080b */
[C---:B------:R-:W-:Y:S02]  /*b620*/  FMUL.FTZ R49, R6.reuse, R7 ;  /* 0x0000000706317220 */ /* 0x040fe40000410000 */
[----:B------:R-:W-:Y:S02]  /*b630*/  FMUL.FTZ R6, R6, R55 ;  /* 0x0000003706067220 */ /* 0x000fe40000410000 */
[----:B------:R-:W-:Y:S02]  /*b640*/  FFMA.FTZ R46, R46, R56, R51 ;  /* 0x000000382e2e7223 */ /* 0x000fe40000010033 */
[----:B------:R-:W-:Y:S02]  /*b650*/  IMAD.U32 R11, R35, 0x10000, RZ ;  /* 0x00010000230b7824 */ /* 0x000fe400078e00ff */
[----:B------:R-:W-:-:S02]  /*b660*/  FMUL.FTZ R51, R5, R53 ;  /* 0x0000003505337220 */ /* 0x000fc40000410000 */
[C---:B------:R-:W-:Y:S01]  /*b670*/  FFMA.FTZ R49, R42.reuse, R55, -R49 ;  /* 0x000000372a317223 */ /* 0x040fe20000010831 */
[----:B------:R-:W-:Y:S01]  /*b680*/  LOP3.LUT R55, R37, 0xffff0000, RZ, 0xc0, !PT ;  /* 0xffff000025377812 */ /* 0x000fe200078ec0ff */
[----:B------:R-:W-:Y:S02]  /*b690*/  FFMA.FTZ R6, R42, R7, R6 ;  /* 0x000000072a067223 */ /* 0x000fe40000010006 */
[-C--:B------:R-:W-:Y:S01]  /*b6a0*/  FMUL.FTZ R7, R5, R11.reuse ;  /* 0x0000000b05077220 */ /* 0x080fe20000410000 */
        /* <DEDUP_REMOVED lines=8> */
[----:B------:R-:W-:Y:S02]  /*b730*/  FMUL.FTZ R54, R54, R55 ;  /* 0x0000003736367220 */ /* 0x000fe40000410000 */
        /* <DEDUP_REMOVED lines=13> */
.L_x_2697:
[----:B------:R-:W-:Y:S05]  /*b810*/  BSYNC B0 ;  /* 0x0000000000007941 */ /* 0x000fea0003800000 */
.L_x_2696:
[----:B-1----:R-:W-:Y:S01]  /*b820*/  IADD3 R4, R140, 0x20, RZ ;  /* 0x000000208c047810 */ /* 0x002fe20007ffe0ff */
[----:B------:R-:W-:Y:S03]  /*b830*/  BSSY B0, `(.L_x_2698) ;  /* 0x000005a000007945 */ /* 0x000fe60003800000 */
[----:B------:R-:W-:-:S13]  /*b840*/  ISETP.GE.AND P0, PT, R4, c[0x0][0x27c], PT ;  /* 0x00009f0004007a0c */ /* 0x000fda0003f06270 */
[----:B------:R-:W-:Y:S05]  /*b850*/  @P0 BRA `(.L_x_2699) ;  /* 0x0000057000000947 */ /* 0x000fea0003800000 */
[----:B------:R-:W-:Y:S01]  /*b860*/  MOV R6, c[0x0][0x27c] ;  /* 0x00009f0000067a02 */ /* 0x000fe20000000f00 */
[----:B------:R-:W1:Y:S01]  /*b870*/  LDS.128 R8, [R234] ;  /* 0x00000000ea087984 */ /* 0x000e620000000c00 */
[----:B------:R-:W-:Y:S01]  /*b880*/  SHF.L.U32 R49, R26, 0x10, RZ ;  /* 0x000000101a317819 */ /* 0x000fe200000006ff */
[----:B------:R-:W-:Y:S01]  /*b890*/  IMAD.U32 R46, R30, 0x10000, RZ ;  /* 0x000100001e2e7824 */ /* 0x000fe200078e00ff */
[----:B------:R-:W-:Y:S02]  /*b8a0*/  LEA.HI R6, R6, R18, RZ, 0x1d ;  /* 0x0000001206067211 */ /* 0x000fe400078fe8ff */
[----:B------:R-:W-:Y:S02]  /*b8b0*/  LOP3.LUT R48, R26, 0xffff0000, RZ, 0xc0, !PT ;  /* 0xffff00001a307812 */ /* 0x000fe400078ec0ff */
[----:B------:R-:W-:Y:S01]  /*b8c0*/  SHF.R.S32.HI R4, RZ, 0x1f, R6 ;  /* 0x0000001fff047819 */ /* 0x000fe20000011406 */
[----:B------:R-:W-:Y:S01]  /*b8d0*/  IMAD.SHL.U32 R5, R6, 0x8, RZ ;  /* 0x0000000806057824 */ /* 0x000fe200078e00ff */
[----:B------:R-:W-:-:S02]  /*b8e0*/  LOP3.LUT R52, R30, 0xffff0000, RZ, 0xc0, !PT ;  /* 0xffff00001e347812 */ /* 0x000fc400078ec0ff */
[----:B------:R-:W-:Y:S02]  /*b8f0*/  LEA.HI R4, R4, R6, RZ, 0x3 ;  /* 0x0000000604047211 */ /* 0x000fe400078f18ff */
[----:B------:R-:W-:Y:S02]  /*b900*/  LOP3.LUT R5, R224, 0x38, R5, 0xf8, !PT ;  /* 0x00000038e0057812 */ /* 0x000fe400078ef805 */
[----:B------:R-:W-:Y:S02]  /*b910*/  SHF.L.U32 R4, R4, 0xa, RZ ;  /* 0x0000000a04047819 */ /* 0x000fe400000006ff */
[----:B------:R-:W-:Y:S02]  /*b920*/  LOP3.LUT R5, R5, R222, RZ, 0x3c, !PT ;  /* 0x000000de05057212 */ /* 0x000fe400078e3cff */
[----:B------:R-:W-:Y:S02]  /*b930*/  LOP3.LUT R4, R4, 0x7fffe000, RZ, 0xc0, !PT ;  /* 0x7fffe00004047812 */ /* 0x000fe400078ec0ff */
[----:B------:R-:W-:-:S02]  /*b940*/  SHF.L.U32 R55, R24, 0x10, RZ ;  /* 0x0000001018377819 */ /* 0x000fc400000006ff */
        /* <DEDUP_REMOVED lines=15> */
[C---:B------:R-:W-:Y:S01]  /*ba40*/  FMUL.FTZ R47, R54.reuse, R49 ;  /* 0x00000031362f7220 */ /* 0x040fe20000410000 */
[C---:B------:R-:W-:Y:S01]  /*ba50*/  LOP3.LUT R51, R7.reuse, 0xffff0000, RZ, 0xc0, !PT ;  /* 0xffff000007337812 */ /* 0x040fe200078ec0ff */
[-C--:B------:R-:W-:Y:S01]  /*ba60*/  FMUL.FTZ R54, R54, R46.reuse ;  /* 0x0000002e36367220 */ /* 0x080fe20000410000 */
[----:B------:R-:W-:Y:S01]  /*ba70*/  SHF.L.U32 R50, R6, 0x10, RZ ;  /* 0x0000001006327819 */ /* 0x000fe200000006ff */
        /* <DEDUP_REMOVED lines=12> */
[----:B------:R-:W-:Y:S01]  /*bb40*/  LOP3.LUT R54, R28, 0xffff0000, RZ, 0xc0, !PT ;  /* 0xffff00001c367812 */ /* 0x000fe200078ec0ff */
        /* <DEDUP_REMOVED lines=8> */
[----:B------:R-:W-:Y:S01]  /*bbd0*/  FFMA.FTZ R49, R45, R49, -R11 ;  /* 0x000000312d317223 */ /* 0x000fe2000001080b */
[----:B------:R-:W-:Y:S01]  /*bbe0*/  SHF.L.U32 R11, R27, 0x10, RZ ;  /* 0x000000101b0b7819 */ /* 0x000fe200000006ff */
[C---:B------:R-:W-:Y:S02]  /*bbf0*/  FMUL.FTZ R48, R6.reuse, R7 ;  /* 0x0000000706307220 */ /* 0x040fe40000410000 */
[----:B------:R-:W-:Y:S02]  /*bc00*/  FMUL.FTZ R6, R6, R54 ;  /* 0x0000003606067220 */ /* 0x000fe40000410000 */
[----:B------:R-:W-:Y:S02]  /*bc10*/  FFMA.FTZ R45, R45, R55, R50 ;  /* 0x000000372d2d7223 */ /* 0x000fe40000010032 */
[----:B------:R-:W-:Y:S02]  /*bc20*/  FMUL.FTZ R50, R5, R52 ;  /* 0x0000003405327220 */ /* 0x000fe40000410000 */
[----:B------:R-:W-:Y:S01]  /*bc30*/  FFMA.FTZ R48, R41, R54, -R48 ;  /* 0x0000003629307223 */ /* 0x000fe20000010830 */
[----:B------:R-:W-:Y:S01]  /*bc40*/  LOP3.LUT R54, R29, 0xffff0000, RZ, 0xc0, !PT ;  /* 0xffff00001d367812 */ /* 0x000fe200078ec0ff */
[----:B------:R-:W-:-:S02]  /*bc50*/  FFMA.FTZ R6, R41, R7, R6 ;  /* 0x0000000729067223 */ /* 0x000fc40000010006 */
        /* <DEDUP_REMOVED lines=8> */
[----:B------:R-:W-:Y:S02]  /*bce0*/  FMUL.FTZ R52, R51, R50 ;  /* 0x0000003233347220 */ /* 0x000fe40000410000 */
[----:B------:R-:W-:-:S02]  /*bcf0*/  FMUL.FTZ R53, R53, R54 ;  /* 0x0000003635357220 */ /* 0x000fc40000410000 */
[-C--:B------:R-:W-:Y:S02]  /*bd00*/  FMUL.FTZ R51, R51, R11.reuse ;  /* 0x0000000b33337220 */ /* 0x080fe40000410000 */
[----:B------:R-:W-:Y:S02]  /*bd10*/  FFMA.FTZ R9, R8, R54, -R9 ;  /* 0x0000003608097223 */ /* 0x000fe40000010809 */
[----:B------:R-:W-:Y:S02]  /*bd20*/  FFMA.FTZ R11, R10, R11, -R52 ;  /* 0x0000000b0a0b7223 */ /* 0x000fe40000010834 */
[----:B------:R-:W-:Y:S01]  /*bd30*/  FFMA.FTZ R5, R8, R5, R53 ;  /* 0x0000000508057223 */ /* 0x000fe20000010035 */
[----:B------:R-:W-:Y:S01]  /*bd40*/  F2FP.BF16.PACK_AB R8, R46, R47 ;  /* 0x0000002f2e08723e */ /* 0x000fe200000010ff */
[----:B------:R-:W-:Y:S01]  /*bd50*/  FFMA.FTZ R51, R10, R50, R51 ;  /* 0x000000320a337223 */ /* 0x000fe20000010033 */
[----:B------:R-:W-:Y:S02]  /*bd60*/  F2FP.BF16.PACK_AB R10, R48, R49 ;  /* 0x00000031300a723e */ /* 0x000fe400000010ff */
[----:B------:R-:W-:-:S02]  /*bd70*/  F2FP.BF16.PACK_AB R9, R9, R43 ;  /* 0x0000002b0909723e */ /* 0x000fc400000010ff */
[----:B------:R-:W-:Y:S02]  /*bd80*/  F2FP.BF16.PACK_AB R11, R11, R41 ;  /* 0x000000290b0b723e */ /* 0x000fe400000010ff */
[----:B------:R-:W-:Y:S02]  /*bd90*/  F2FP.BF16.PACK_AB R5, R5, R42 ;  /* 0x0000002a0505723e */ /* 0x000fe400000010ff */
[----:B------:R-:W-:Y:S01]  /*bda0*/  F2FP.BF16.PACK_AB R7, R51, R7 ;  /* 0x000000073307723e */ /* 0x000fe200000010ff */
[----:B------:R1:W-:Y:S04]  /*bdb0*/  STS.128 [R234], R8 ;  /* 0x00000008ea007388 */ /* 0x0003e80000000c00 */
[----:B------:R1:W-:Y:S02]  /*bdc0*/  STS.128 [R40+0xc100], R4 ;  /* 0x00c1000428007388 */ /* 0x0003e40000000c00 */
.L_x_2699:
[----:B------:R-:W-:Y:S05]  /*bdd0*/  BSYNC B0 ;  /* 0x0000000000007941 */ /* 0x000fea0003800000 */
.L_x_2698:
[----:B-1----:R-:W-:-:S04]  /*bde0*/  IADD3 R4, R140, 0x40, RZ ;  /* 0x000000408c047810 */ /* 0x002fc80007ffe0ff */
[----:B------:R-:W-:-:S13]  /*bdf0*/  ISETP.GE.AND P0, PT, R4, c[0x0][0x27c], PT ;  /* 0x00009f0004007a0c */ /* 0x000fda0003f06270 */
[----:B------:R-:W-:Y:S05]  /*be00*/  @P0 BRA `(.L_x_2695) ;  /* 0x0000057000000947 */ /* 0x000fea0003800000 */
[----:B------:R-:W-:Y:S01]  /*be10*/  MOV R6, c[0x0][0x27c] ;  /* 0x00009f0000067a02 */ /* 0x000fe20000000f00 */
[----:B------:R-:W1:Y:S01]  /*be20*/  LDS.128 R8, [R233] ;  /* 0x00000000e9087984 */ /* 0x000e620000000c00 */
[C---:B------:R-:W-:Y:S01]  /*be30*/  SHF.L.U32 R49, R15.reuse, 0x10, RZ ;  /* 0x000000100f317819 */ /* 0x040fe200000006ff */
        /* <DEDUP_REMOVED lines=63> */
[C---:B------:R-:W-:Y:S01]  /*c230*/  FFMA.FTZ R41, R9.reuse, R11, -R50 ;  /* 0x0000000b09297223 */ /* 0x040fe20000010832 */
        /* <DEDUP_REMOVED lines=20> */
.L_x_2695:
[----:B------:R-:W-:Y:S05]  /*c380*/  BSYNC B1 ;  /* 0x0000000000017941 */ /* 0x000fea0003800000 */
.L_x_2694:
[----:B------:R-:W-:-:S13]  /*c390*/  ISETP.GE.AND P0, PT, R216, R39, PT ;  /* 0x00000027d800720c */ /* 0x000fda0003f06270 */
[----:B------:R-:W-:Y:S05]  /*c3a0*/  @P0 BRA `(.L_x_2681) ;  /* 0x0000114000000947 */ /* 0x000fea0003800000 */
[----:B------:R-:W-:Y:S01]  /*c3b0*/  ISETP.GE.AND P0, PT, R140, c[0x0][0x27c], PT ;  /* 0x00009f008c007a0c */ /* 0x000fe20003f06270 */
[----:B------:R-:W-:-:S12]  /*c3c0*/  BSSY B0, `(.L_x_2700) ;  /* 0x000005c000007945 */ /* 0x000fd80003800000 */
[----:B------:R-:W-:Y:S05]  /*c3d0*/  @P0 BRA `(.L_x_2701) ;  /* 0x000005a000000947 */ /* 0x000fea0003800000 */
[----:B-1----:R-:W-:Y:S01]  /*c3e0*/  IMAD.MOV.U32 R6, RZ, RZ, c[0x0][0x27c] ;  /* 0x00009f00ff067624 */ /* 0x002fe200078e00ff */
        /* <DEDUP_REMOVED lines=34> */
[----:B------:R-:W-:Y:S01]  /*c610*/  FMUL.FTZ R45, R47, R45 ;  /* 0x0000002d2f2d7220 */ /* 0x000fe20000410000 */
[----:B------:R-:W-:Y:S01]  /*c620*/  LOP3.LUT R7, R7, 0xffff0000, RZ, 0xc0, !PT ;  /* 0xffff000007077812 */ /* 0x000fe200078ec0ff */
[-C--:B------:R-:W-:Y:S01]  /*c630*/  FFMA.FTZ R6, R47, R42.reuse, -R6 ;  /* 0x0000002a2f067223 */ /* 0x080fe20000010806 */
[----:B------:R-:W-:Y:S01]  /*c640*/  LOP3.LUT R47, R38, 0xffff0000, RZ, 0xc0, !PT ;  /* 0xffff0000262f7812 */ /* 0x000fe200078ec0ff */
[-C--:B------:R-:W-:Y:S01]  /*c650*/  FMUL.FTZ R52, R34, R11.reuse ;  /* 0x0000000b22347220 */ /* 0x080fe20000410000 */
        /* <DEDUP_REMOVED lines=11> */
[-C--:B------:R-:W-:Y:S02]  /*c710*/  FFMA.FTZ R47, R5, R8.reuse, -R47 ;  /* 0x00000008052f7223 */ /* 0x080fe4000001082f */
[----:B------:R-:W-:Y:S02]  /*c720*/  FFMA.FTZ R11, R34, R41, R11 ;  /* 0x00000029220b7223 */ /* 0x000fe4000001000b */
[----:B------:R-:W-:Y:S02]  /*c730*/  FFMA.FTZ R5, R38, R8, R4 ;  /* 0x0000000826057223 */ /* 0x000fe40000010004 */
[C---:B------:R-:W-:Y:S01]  /*c740*/  IMAD.U32 R34, R36.reuse, 0x10000, RZ ;  /* 0x0001000024227824 */ /* 0x040fe200078e00ff */
[----:B------:R-:W-:Y:S01]  /*c750*/  LOP3.LUT R36, R36, 0xffff0000, RZ, 0xc0, !PT ;  /* 0xffff000024247812 */ /* 0x000fe200078ec0ff */
[----:B------:R-:W-:-:S02]  /*c760*/  FMUL.FTZ R4, R42, R50 ;  /* 0x000000322a047220 */ /* 0x000fc40000410000 */
[C---:B------:R-:W-:Y:S01]  /*c770*/  IMAD.U32 R8, R35.reuse, 0x10000, RZ ;  /* 0x0001000023087824 */ /* 0x040fe200078e00ff */
[----:B------:R-:W-:Y:S01]  /*c780*/  LOP3.LUT R35, R35, 0xffff0000, RZ, 0xc0, !PT ;  /* 0xffff000023237812 */ /* 0x000fe200078ec0ff */
[C---:B------:R-:W-:Y:S01]  /*c790*/  FFMA.FTZ R38, R34.reuse, R43, -R4 ;  /* 0x0000002b22267223 */ /* 0x040fe20000010804 */
[C---:B------:R-:W-:Y:S01]  /*c7a0*/  SHF.L.U32 R4, R31.reuse, 0x10, RZ ;  /* 0x000000101f047819 */ /* 0x040fe200000006ff */
[----:B------:R-:W-:Y:S01]  /*c7b0*/  FMUL.FTZ R50, R34, R50 ;  /* 0x0000003222327220 */ /* 0x000fe20000410000 */
[----:B------:R-:W-:Y:S01]  /*c7c0*/  LOP3.LUT R31, R31, 0xffff0000, RZ, 0xc0, !PT ;  /* 0xffff00001f1f7812 */ /* 0x000fe200078ec0ff */
[----:B------:R-:W-:Y:S02]  /*c7d0*/  FMUL.FTZ R34, R32, R49 ;  /* 0x0000003120227220 */ /* 0x000fe40000410000 */
[-C--:B------:R-:W-:Y:S02]  /*c7e0*/  FMUL.FTZ R41, R4, R48.reuse ;  /* 0x0000003004297220 */ /* 0x080fe40000410000 */
[----:B------:R-:W-:-:S02]  /*c7f0*/  FMUL.FTZ R48, R8, R48 ;  /* 0x0000003008307220 */ /* 0x000fc40000410000 */
[-C--:B------:R-:W-:Y:S01]  /*c800*/  FFMA.FTZ R41, R8, R9.reuse, -R41 ;  /* 0x0000000908297223 */ /* 0x080fe20000010829 */
[----:B------:R-:W-:Y:S01]  /*c810*/  F2FP.BF16.PACK_AB R8, R52, R6 ;  /* 0x000000063408723e */ /* 0x000fe200000010ff */
[----:B------:R-:W-:Y:S02]  /*c820*/  FFMA.FTZ R48, R4, R9, R48 ;  /* 0x0000000904307223 */ /* 0x000fe40000010030 */
[----:B------:R-:W-:Y:S02]  /*c830*/  FMUL.FTZ R9, R33, R51 ;  /* 0x0000003321097220 */ /* 0x000fe40000410000 */
[----:B------:R-:W-:Y:S02]  /*c840*/  FMUL.FTZ R4, R31, R7 ;  /* 0x000000071f047220 */ /* 0x000fe40000410000 */
[----:B------:R-:W-:Y:S02]  /*c850*/  FMUL.FTZ R49, R36, R49 ;  /* 0x0000003124317220 */ /* 0x000fe40000410000 */
[----:B------:R-:W-:-:S02]  /*c860*/  FMUL.FTZ R51, R37, R51 ;  /* 0x0000003325337220 */ /* 0x000fc40000410000 */
        /* <DEDUP_REMOVED lines=14> */
[----:B------:R1:W-:Y:S01]  /*c950*/  STS.128 [R39], R8 ;  /* 0x0000000827007388 */ /* 0x0003e20000000c00 */
[----:B------:R-:W-:-:S05]  /*c960*/  F2FP.BF16.PACK_AB R7, R7, R48 ;  /* 0x000000300707723e */ /* 0x000fca00000010ff */
[----:B------:R1:W-:Y:S02]  /*c970*/  STS.128 [R40+0xc100], R4 ;  /* 0x00c1000428007388 */ /* 0x0003e40000000c00 */
.L_x_2701:
[----:B------:R-:W-:Y:S05]  /*c980*/  BSYNC B0 ;  /* 0x0000000000007941 */ /* 0x000fea0003800000 */
.L_x_2700:
[----:B-1----:R-:W-:Y:S01]  /*c990*/  IADD3 R4, R140, 0x20, RZ ;  /* 0x000000208c047810 */ /* 0x002fe20007ffe0ff */
[----:B------:R-:W-:Y:S03]  /*c9a0*/  BSSY B0, `(.L_x_2702) ;  /* 0x000005a000007945 */ /* 0x000fe60003800000 */
[----:B------:R-:W-:-:S13]  /*c9b0*/  ISETP.GE.AND P0, PT, R4, c[0x0][0x27c], PT ;  /* 0x00009f0004007a0c */ /* 0x000fda0003f06270 */
[----:B------:R-:W-:Y:S05]  /*c9c0*/  @P0 BRA `(.L_x_2703) ;  /* 0x0000057000000947 */ /* 0x000fea0003800000 */
[----:B------:R-:W-:Y:S01]  /*c9d0*/  MOV R4, c[0x0][0x27c] ;  /* 0x00009f0000047a02 */ /* 0x000fe20000000f00 */
[----:B------:R-:W1:Y:S01]  /*c9e0*/  LDS.128 R8, [R232] ;  /* 0x00000000e8087984 */ /* 0x000e620000000c00 */
[----:B------:R-:W-:Y:S02]  /*c9f0*/  IMAD.U32 R37, R30, 0x10000, RZ ;  /* 0x000100001e257824 */ /* 0x000fe400078e00ff */
        /* <DEDUP_REMOVED lines=47> */
[----:B------:R-:W-:Y:S01]  /*ccf0*/  FFMA.FTZ R5, R30, R8, R4 ;  /* 0x000000081e057223 */ /* 0x000fe20000010004 */
[C---:B------:R-:W-:Y:S01]  /*cd00*/  SHF.L.U32 R8, R27.reuse, 0x10, RZ ;  /* 0x000000101b087819 */ /* 0x040fe200000006ff */
[C---:B------:R-:W-:Y:S01]  /*cd10*/  IMAD.U32 R26, R28.reuse, 0x10000, RZ ;  /* 0x000100001c1a7824 */ /* 0x040fe200078e00ff */
[----:B------:R-:W-:Y:S01]  /*cd20*/  LOP3.LUT R28, R28, 0xffff0000, RZ, 0xc0, !PT ;  /* 0xffff00001c1c7812 */ /* 0x000fe200078ec0ff */
[-C--:B------:R-:W-:Y:S01]  /*cd30*/  FMUL.FTZ R4, R32, R40.reuse ;  /* 0x0000002820047220 */ /* 0x080fe20000410000 */
[----:B------:R-:W-:Y:S01]  /*cd40*/  LOP3.LUT R27, R27, 0xffff0000, RZ, 0xc0, !PT ;  /* 0xffff00001b1b7812 */ /* 0x000fe200078ec0ff */
[----:B------:R-:W-:-:S02]  /*cd50*/  FMUL.FTZ R40, R26, R40 ;  /* 0x000000281a287220 */ /* 0x000fc40000410000 */
[----:B------:R-:W-:Y:S01]  /*cd60*/  FFMA.FTZ R30, R26, R33, -R4 ;  /* 0x000000211a1e7223 */ /* 0x000fe20000010804 */
[C---:B------:R-:W-:Y:S01]  /*cd70*/  SHF.L.U32 R4, R23.reuse, 0x10, RZ ;  /* 0x0000001017047819 */ /* 0x040fe200000006ff */
[-C--:B------:R-:W-:Y:S01]  /*cd80*/  FMUL.FTZ R26, R24, R39.reuse ;  /* 0x00000027181a7220 */ /* 0x080fe20000410000 */
[----:B------:R-:W-:Y:S01]  /*cd90*/  LOP3.LUT R23, R23, 0xffff0000, RZ, 0xc0, !PT ;  /* 0xffff000017177812 */ /* 0x000fe200078ec0ff */
[----:B------:R-:W-:Y:S02]  /*cda0*/  FMUL.FTZ R39, R28, R39 ;  /* 0x000000271c277220 */ /* 0x000fe40000410000 */
[-C--:B------:R-:W-:Y:S02]  /*cdb0*/  FMUL.FTZ R31, R4, R38.reuse ;  /* 0x00000026041f7220 */ /* 0x080fe40000410000 */
[C---:B------:R-:W-:Y:S02]  /*cdc0*/  FMUL.FTZ R38, R8.reuse, R38 ;  /* 0x0000002608267220 */ /* 0x040fe40000410000 */
[-C--:B------:R-:W-:Y:S01]  /*cdd0*/  FFMA.FTZ R31, R8, R9.reuse, -R31 ;  /* 0x00000009081f7223 */ /* 0x080fe2000001081f */
[----:B------:R-:W-:Y:S01]  /*cde0*/  F2FP.BF16.PACK_AB R8, R42, R6 ;  /* 0x000000062a08723e */ /* 0x000fe200000010ff */
[----:B------:R-:W-:-:S02]  /*cdf0*/  FFMA.FTZ R38, R4, R9, R38 ;  /* 0x0000000904267223 */ /* 0x000fc40000010026 */
[----:B------:R-:W-:Y:S02]  /*ce00*/  FMUL.FTZ R9, R25, R41 ;  /* 0x0000002919097220 */ /* 0x000fe40000410000 */
[----:B------:R-:W-:Y:S02]  /*ce10*/  FMUL.FTZ R4, R23, R7 ;  /* 0x0000000717047220 */ /* 0x000fe40000410000 */
[----:B------:R-:W-:Y:S02]  /*ce20*/  FMUL.FTZ R41, R29, R41 ;  /* 0x000000291d297220 */ /* 0x000fe40000410000 */
[----:B------:R-:W-:Y:S02]  /*ce30*/  FMUL.FTZ R7, R27, R7 ;  /* 0x000000071b077220 */ /* 0x000fe40000410000 */
[----:B------:R-:W-:Y:S02]  /*ce40*/  FFMA.FTZ R26, R28, R10, -R26 ;  /* 0x0000000a1c1a7223 */ /* 0x000fe4000001081a */
        /* <DEDUP_REMOVED lines=10> */
[----:B------:R-:W-:Y:S02]  /*cef0*/  F2FP.BF16.PACK_AB R6, R39, R40 ;  /* 0x000000282706723e */ /* 0x000fe400000010ff */
[----:B------:R-:W-:Y:S01]  /*cf00*/  F2FP.BF16.PACK_AB R5, R25, R5 ;  /* 0x000000051905723e */ /* 0x000fe200000010ff */
[----:B------:R1:W-:Y:S01]  /*cf10*/  STS.128 [R232], R8 ;  /* 0x00000008e8007388 */ /* 0x0003e20000000c00 */
[----:B------:R-:W-:-:S05]  /*cf20*/  F2FP.BF16.PACK_AB R7, R7, R38 ;  /* 0x000000260707723e */ /* 0x000fca00000010ff */
[----:B------:R1:W-:Y:S02]  /*cf30*/  STS.128 [R18+0xc100], R4 ;  /* 0x00c1000412007388 */ /* 0x0003e40000000c00 */
.L_x_2703:
[----:B------:R-:W-:Y:S05]  /*cf40*/  BSYNC B0 ;  /* 0x0000000000007941 */ /* 0x000fea0003800000 */
.L_x_2702:
[----:B-1----:R-:W-:-:S04]  /*cf50*/  IADD3 R4, R140, 0x40, RZ ;  /* 0x000000408c047810 */ /* 0x002fc80007ffe0ff */
        /* <DEDUP_REMOVED lines=41> */
[----:B------:R-:W-:Y:S01]  /*d1f0*/  SHF.L.U32 R23, R13, 0x10, RZ ;  /* 0x000000100d177819 */ /* 0x000fe200000006ff */
        /* <DEDUP_REMOVED lines=10> */
[----:B------:R-:W-:Y:S01]  /*d2a0*/  FFMA.FTZ R5, R22, R8, R4 ;  /* 0x0000000816057223 */ /* 0x000fe20000010004 */
[----:B------:R-:W-:Y:S01]  /*d2b0*/  SHF.L.U32 R8, R19, 0x10, RZ ;  /* 0x0000001013087819 */ /* 0x000fe200000006ff */
        /* <DEDUP_REMOVED lines=15> */
[-C--:B------:R-:W-:Y:S02]  /*d3b0*/  FMUL.FTZ R9, R14, R32.reuse ;  /* 0x000000200e097220 */ /* 0x080fe40000410000 */
[-C--:B------:R-:W-:Y:S02]  /*d3c0*/  FMUL.FTZ R4, R12, R7.reuse ;  /* 0x000000070c047220 */ /* 0x080fe40000410000 */
        /* <DEDUP_REMOVED lines=18> */
.L_x_2681:
[----:B------:R-:W-:Y:S05]  /*d4f0*/  BSYNC B2 ;  /* 0x0000000000027941 */ /* 0x000fea0003800000 */
.L_x_2665:
[----:B------:R-:W2:Y:S01]  /*d500*/  LDL.64 R14, [R1] ;  /* 0x00000000010e7983 */ /* 0x000ea20000100a00 */
[----:B------:R-:W-:-:S04]  /*d510*/  DEPBAR.LE SB0, 0x0 ;  /* 0x000080000000791a */ /* 0x000fc80000000000 */
[----:B------:R-:W-:Y:S01]  /*d520*/  BAR.SYNC.DEFER_BLOCKING 0x0 ;  /* 0x0000000000007b1d */ /* 0x000fe20000010000 */
[----:B------:R-:W-:Y:S01]  /*d530*/  IMAD R3, R3, c[0x0][0x208], RZ ;  /* 0x0000820003037a24 */ /* 0x000fe200078e02ff */
[----:B------:R-:W-:Y:S01]  /*d540*/  LOP3.LUT R20, R16, 0x1, RZ, 0xc0, !PT ;  /* 0x0000000110147812 */ /* 0x000fe200078ec0ff */
[----:B-1----:R-:W-:Y:S01]  /*d550*/  IMAD.WIDE.U32 R12, R2, c[0x0][0x208], RZ ;  /* 0x00008200020c7a25 */ /* 0x002fe200078e00ff */
[----:B------:R-:W-:Y:S02]  /*d560*/  LOP3.LUT P1, RZ, R16, 0x2, RZ, 0xc0, !PT ;  /* 0x0000000210ff7812 */ /* 0x000fe4000782c0ff */
[----:B------:R-:W-:Y:S01]  /*d570*/  ISETP.NE.U32.AND P3, PT, R20, 0x1, PT ;  /* 0x000000011400780c */ /* 0x000fe20003f65070 */
[----:B------:R-:W-:Y:S01]  /*d580*/  IMAD R3, R2, c[0x0][0x20c], R3 ;  /* 0x0000830002037a24 */ /* 0x000fe200078e0203 */
[----:B------:R-:W-:Y:S01]  /*d590*/  BSSY B0, `(.L_x_2704) ;  /* 0x00000d6000007945 */ /* 0x000fe20003800000 */
[----:B------:R-:W-:Y:S02]  /*d5a0*/  IMAD.MOV.U32 R21, RZ, RZ, c[0x0][0x208] ;  /* 0x00008200ff157624 */ /* 0x000fe400078e00ff */
[----:B------:R-:W-:-:S02]  /*d5b0*/  IMAD.IADD R3, R13, 0x1, R3 ;  /* 0x000000010d037824 */ /* 0x000fc400078e0203 */
[----:B------:R-:W-:Y:S01]  /*d5c0*/  IMAD.MOV.U32 R22, RZ, RZ, c[0x0][0x20c] ;  /* 0x00008300ff167624 */ /* 0x000fe200078e00ff */
[----:B------:R-:W-:Y:S04]  /*d5d0*/  LDSM.16.M88.4 R32, [R201] ;  /* 0x00000000c920783b */ /* 0x000fe80000000200 */
[----:B------:R-:W1:Y:S04]  /*d5e0*/  LDSM.16.M88.4 R4, [R200] ;  /* 0x00000000c804783b */ /* 0x000e680000000200 */
[----:B------:R-:W3:Y:S04]  /*d5f0*/  LDSM.16.M88.4 R48, [R200+0x800] ;  /* 0x00080000c830783b */ /* 0x000ee80000000200 */
[----:B------:R-:W4:Y:S04]  /*d600*/  LDSM.16.M88.4 R40, [R200+0x1000] ;  /* 0x00100000c828783b */ /* 0x000f280000000200 */
[----:B------:R-:W-:Y:S04]  /*d610*/  LDSM.16.M88.4 R72, [R199] ;  /* 0x00000000c748783b */ /* 0x000fe80000000200 */
[----:B------:R-:W4:Y:S04]  /*d620*/  LDSM.16.M88.4 R68, [R198] ;  /* 0x00000000c644783b */ /* 0x000f280000000200 */
[----:B------:R-:W4:Y:S04]  /*d630*/  LDSM.16.M88.4 R64, [R190] ;  /* 0x00000000be40783b */ /* 0x000f280000000200 */
[----:B------:R-:W-:Y:S01]  /*d640*/  LDSM.16.M88.4 R56, [R188] ;  /* 0x00000000bc38783b */ /* 0x000fe20000000200 */
[C---:B-1----:R-:W-:Y:S08]  /*d650*/  HMMA.16816.F32.BF16 R8, R32.reuse, R4, RZ ;  /* 0x000000042008723c */ /* 0x042ff000000418ff */
[C---:B---3--:R-:W-:Y:S08]  /*d660*/  HMMA.16816.F32.BF16 R52, R32.reuse, R48, RZ ;  /* 0x000000302034723c */ /* 0x048ff000000418ff */
[C---:B----4-:R-:W-:Y:S08]  /*d670*/  HMMA.16816.F32.BF16 R44, R32.reuse, R40, RZ ;  /* 0x00000028202c723c */ /* 0x050ff000000418ff */
[C---:B------:R-:W-:Y:S08]  /*d680*/  HMMA.16816.F32.BF16 R4, R32.reuse, R6, RZ ;  /* 0x000000062004723c */ /* 0x040ff000000418ff */
[C---:B------:R-:W-:Y:S08]  /*d690*/  HMMA.16816.F32.BF16 R48, R32.reuse, R50, RZ ;  /* 0x000000322030723c */ /* 0x040ff000000418ff */
[----:B------:R-:W-:Y:S08]  /*d6a0*/  HMMA.16816.F32.BF16 R40, R32, R42, RZ ;  /* 0x0000002a2028723c */ /* 0x000ff000000418ff */
[C---:B------:R-:W-:Y:S08]  /*d6b0*/  HMMA.16816.F32.BF16 R8, R72.reuse, R68, R8 ;  /* 0x000000444808723c */ /* 0x040ff00000041808 */
[C---:B------:R-:W-:Y:S08]  /*d6c0*/  HMMA.16816.F32.BF16 R4, R72.reuse, R70, R4 ;  /* 0x000000464804723c */ /* 0x040ff00000041804 */
[C---:B------:R-:W-:Y:S08]  /*d6d0*/  HMMA.16816.F32.BF16 R52, R72.reuse, R64, R52 ;  /* 0x000000404834723c */ /* 0x040ff00000041834 */
[----:B------:R-:W-:Y:S01]  /*d6e0*/  HMMA.16816.F32.BF16 R48, R72, R66, R48 ;  /* 0x000000424830723c */ /* 0x000fe20000041830 */
[----:B--2---:R-:W-:-:S04]  /*d6f0*/  LEA R19, P0, R12, R14, 0x6 ;  /* 0x0000000e0c137211 */ /* 0x004fc800078030ff */
[----:B------:R-:W-:Y:S01]  /*d700*/  LEA.HI.X R17, R12, R245, R3, 0x6, P0 ;  /* 0x000000f50c117211 */ /* 0x000fe200000f3403 */
[----:B------:R-:W-:Y:S01]  /*d710*/  IMAD R3, R2, -0x40, R62 ;  /* 0xffffffc002037824 */ /* 0x000fe200078e023e */
[----:B------:R-:W1:Y:S01]  /*d720*/  LDSM.16.M88.4 R12, [R200+0x1800] ;  /* 0x00180000c80c783b */ /* 0x000e620000000200 */
[----:B------:R-:W-:-:S03]  /*d730*/  LEA R18, P0, R19, c[0x0][0x1f8], 0x1 ;  /* 0x00007e0013127a11 */ /* 0x000fc600078008ff */
[----:B-----5:R-:W2:Y:S01]  /*d740*/  LDSM.16.M88.4 R60, [R189] ;  /* 0x00000000bd3c783b */ /* 0x020ea20000000200 */
[----:B------:R-:W-:Y:S01]  /*d750*/  LEA.HI.X R19, R19, c[0x0][0x1fc], R17, 0x1, P0 ;  /* 0x00007f0013137a11 */ /* 0x000fe200000f0c11 */
[----:B------:R-:W-:Y:S01]  /*d760*/  IMAD.IADD R17, R3, 0x1, -R226 ;  /* 0x0000000103117824 */ /* 0x000fe200078e0ae2 */
[----:B------:R-:W-:-:S04]  /*d770*/  LEA R20, P0, R21, R18, 0x6 ;  /* 0x0000001215147211 */ /* 0x000fc800078030ff */
[C---:B------:R-:W-:Y:S02]  /*d780*/  ISETP.LT.OR P4, PT, R17.reuse, 0x1, P3 ;  /* 0x000000011100780c */ /* 0x040fe40001f81670 */
[----:B------:R-:W-:Y:S02]  /*d790*/  ISETP.LT.OR P2, PT, R17, 0x1, !P1 ;  /* 0x000000011100780c */ /* 0x000fe40004f41670 */
[----:B------:R-:W-:Y:S02]  /*d7a0*/  LEA.HI.X R21, R21, R19, R22, 0x6, P0 ;  /* 0x0000001315157211 */ /* 0x000fe400000f3416 */
[----:B------:R-:W-:Y:S02]  /*d7b0*/  LOP3.LUT P0, RZ, R16, 0x4, RZ, 0xc0, !PT ;  /* 0x0000000410ff7812 */ /* 0x000fe4000780c0ff */
[C---:B------:R-:W-:Y:S02]  /*d7c0*/  ISETP.LT.OR P3, PT, R17.reuse, 0x21, P3 ;  /* 0x000000211100780c */ /* 0x040fe40001f61670 */
[----:B------:R-:W-:-:S03]  /*d7d0*/  ISETP.LT.OR P1, PT, R17, 0x21, !P1 ;  /* 0x000000211100780c */ /* 0x000fc60004f21670 */
[----:B------:R-:W-:Y:S01]  /*d7e0*/  @!PT LDS RZ, [RZ] ;  /* 0x00000000fffff984 */ /* 0x000fe20000000800 */
[----:B------:R-:W-:Y:S01]  /*d7f0*/  @!PT LDS RZ, [RZ] ;  /* 0x00000000fffff984 */ /* 0x000fe20000000800 */
[----:B------:R-:W-:Y:S01]  /*d800*/  @!PT LDS RZ, [RZ] ;  /* 0x00000000fffff984 */ /* 0x000fe20000000800 */
[----:B------:R3:W-:Y:S04]  /*d810*/  LDGSTS.E.BYPASS.LTC128B.128 [R217+0x100], [R18.64], !P4 ;  /* 0x0010000012d97fae */ /* 0x0007e8000e101d46 */
[----:B------:R3:W-:Y:S01]  /*d820*/  LDGSTS.E.BYPASS.LTC128B.128 [R217+0x2100], [R18.64+0x80], !P2 ;  /* 0x0210008012d97fae */ /* 0x0007e2000d101d46 */
[C---:B------:R-:W-:Y:S02]  /*d830*/  ISETP.LT.OR P2, PT, R17.reuse, 0x1, !P0 ;  /* 0x000000011100780c */ /* 0x040fe40004741670 */
[----:B------:R-:W-:Y:S01]  /*d840*/  ISETP.LT.OR P0, PT, R17, 0x21, !P0 ;  /* 0x000000211100780c */ /* 0x000fe20004701670 */
[C---:B-1----:R-:W-:Y:S10]  /*d850*/  HMMA.16816.F32.BF16 R36, R32.reuse, R12, RZ ;  /* 0x0000000c2024723c */ /* 0x042ff400000418ff */
[----:B------:R3:W-:Y:S04]  /*d860*/  LDGSTS.E.BYPASS.LTC128B.128 [R217+0x4100], [R18.64+0x100], !P2 ;  /* 0x0410010012d97fae */ /* 0x0007e8000d101d46 */
[----:B------:R1:W-:Y:S01]  /*d870*/  LDGSTS.E.BYPASS.LTC128B.128 [R217+0x1100], [R20.64], !P3 ;  /* 0x0110000014d97fae */ /* 0x0003e2000d901d46 */
[----:B------:R-:W-:Y:S03]  /*d880*/  HMMA.16816.F32.BF16 R32, R32, R14, RZ ;  /* 0x0000000e2020723c */ /* 0x000fe600000418ff */
[----:B------:R1:W-:Y:S04]  /*d890*/  LDGSTS.E.BYPASS.LTC128B.128 [R217+0x3100], [R20.64+0x80], !P1 ;  /* 0x0310008014d97fae */ /* 0x0003e8000c901d46 */
[----:B------:R1:W-:Y:S01]  /*d8a0*/  LDGSTS.E.BYPASS.LTC128B.128 [R217+0x5100], [R20.64+0x100], !P0 ;  /* 0x0510010014d97fae */ /* 0x0003e2000c101d46 */
[----:B------:R-:W-:Y:S01]  /*d8b0*/  ISETP.GT.AND P0, PT, R2, R249, PT ;  /* 0x000000f90200720c */ /* 0x000fe20003f04270 */
[C---:B--2---:R-:W-:Y:S02]  /*d8c0*/  HMMA.16816.F32.BF16 R44, R72.reuse, R60, R44 ;  /* 0x0000003c482c723c */ /* 0x044fe4000004182c */
[----:B------:R-:W-:Y:S04]  /*d8d0*/  LDSM.16.M88.4 R28, [R197] ;  /* 0x00000000c51c783b */ /* 0x000fe80000000200 */
[----:B------:R-:W2:Y:S02]  /*d8e0*/  LDSM.16.M88.4 R24, [R196] ;  /* 0x00000000c418783b */ /* 0x000ea40000000200 */
[C---:B------:R-:W-:Y:S02]  /*d8f0*/  HMMA.16816.F32.BF16 R40, R72.reuse, R62, R40 ;  /* 0x0000003e4828723c */ /* 0x040fe40000041828 */
[----:B------:R-:W-:Y:S04]  /*d900*/  LDSM.16.M88.4 R12, [R196+0x1800] ;  /* 0x00180000c40c783b */ /* 0x000fe80000000200 */
[----:B---3--:R-:W3:Y:S02]  /*d910*/  LDSM.16.M88.4 R16, [R196+0x1000] ;  /* 0x00100000c410783b */ /* 0x008ee40000000200 */
[C---:B------:R-:W-:Y:S02]  /*d920*/  HMMA.16816.F32.BF16 R36, R72.reuse, R56, R36 ;  /* 0x000000384824723c */ /* 0x040fe40000041824 */
[----:B------:R-:W-:Y:S04]  /*d930*/  LDSM.16.M88.4 R68, [R195] ;  /* 0x00000000c344783b */ /* 0x000fe80000000200 */
[----:B------:R-:W-:Y:S02]  /*d940*/  LDSM.16.M88.4 R64, [R187] ;  /* 0x00000000bb40783b */ /* 0x000fe40000000200 */
[----:B------:R-:W-:Y:S02]  /*d950*/  HMMA.16816.F32.BF16 R72, R72, R58, R32 ;  /* 0x0000003a4848723c */ /* 0x000fe40000041820 */
[----:B-1----:R-:W1:Y:S04]  /*d960*/  LDSM.16.M88.4 R20, [R196+0x800] ;  /* 0x00080000c414783b */ /* 0x002e680000000200 */
[----:B------:R-:W4:Y:S04]  /*d970*/  LDSM.16.M88.4 R60, [R187+0x800] ;  /* 0x00080000bb3c783b */ /* 0x000f280000000200 */
[----:B------:R-:W4:Y:S04]  /*d980*/  LDSM.16.M88.4 R56, [R187+0x1000] ;  /* 0x00100000bb38783b */ /* 0x000f280000000200 */
[----:B------:R-:W4:Y:S04]  /*d990*/  LDSM.16.M88.4 R32, [R187+0x1800] ;  /* 0x00180000bb20783b */ /* 0x000f280000000200 */
[----:B------:R-:W0:Y:S01]  /*d9a0*/  LDGDEPBAR ;  /* 0x00000000000079af */ /* 0x000e220000000000 */
[C---:B--2---:R-:W-:Y:S08]  /*d9b0*/  HMMA.16816.F32.BF16 R8, R28.reuse, R24, R8 ;  /* 0x000000181c08723c */ /* 0x044ff00000041808 */
[C---:B------:R-:W-:Y:S01]  /*d9c0*/  HMMA.16816.F32.BF16 R4, R28.reuse, R26, R4 ;  /* 0x0000001a1c04723c */ /* 0x040fe20000041804 */
[----:B------:R-:W-:Y:S07]  /*d9d0*/  LDSM.16.M88.4 R24, [R200+0x2000] ;  /* 0x00200000c818783b */ /* 0x000fee0000000200 */
[C---:B---3--:R-:W-:Y:S08]  /*d9e0*/  HMMA.16816.F32.BF16 R44, R28.reuse, R16, R44 ;  /* 0x000000101c2c723c */ /* 0x048ff0000004182c */
[C---:B-1----:R-:W-:Y:S08]  /*d9f0*/  HMMA.16816.F32.BF16 R52, R28.reuse, R20, R52 ;  /* 0x000000141c34723c */ /* 0x042ff00000041834 */
[C---:B------:R-:W-:Y:S01]  /*da00*/  HMMA.16816.F32.BF16 R48, R28.reuse, R22, R48 ;  /* 0x000000161c30723c */ /* 0x040fe20000041830 */
[----:B------:R-:W-:Y:S07]  /*da10*/  LDSM.16.M88.4 R20, [R200+0x2800] ;  /* 0x00280000c814783b */ /* 0x000fee0000000200 */
[C---:B------:R-:W-:Y:S01]  /*da20*/  HMMA.16816.F32.BF16 R40, R28.reuse, R18, R40 ;  /* 0x000000121c28723c */ /* 0x040fe20000041828 */
[----:B------:R-:W-:Y:S07]  /*da30*/  LDSM.16.M88.4 R16, [R200+0x3000] ;  /* 0x00300000c810783b */ /* 0x000fee0000000200 */
[C---:B------:R-:W-:Y:S08]  /*da40*/  HMMA.16816.F32.BF16 R36, R28.reuse, R12, R36 ;  /* 0x0000000c1c24723c */ /* 0x040ff00000041824 */
[----:B------:R-:W-:Y:S01]  /*da50*/  HMMA.16816.F32.BF16 R72, R28, R14, R72 ;  /* 0x0000000e1c48723c */ /* 0x000fe20000041848 */
[----:B------:R-:W1:Y:S04]  /*da60*/  LDSM.16.M88.4 R28, [R201+0x4000] ;  /* 0x00400000c91c783b */ /* 0x000e680000000200 */
[----:B------:R-:W2:Y:S03]  /*da70*/  LDSM.16.M88.4 R12, [R200+0x3800] ;  /* 0x00380000c80c783b */ /* 0x000ea60000000200 */
[C---:B------:R-:W-:Y:S08]  /*da80*/  HMMA.16816.F32.BF16 R8, R68.reuse, R64, R8 ;  /* 0x000000404408723c */ /* 0x040ff00000041808 */
[C---:B------:R-:W-:Y:S01]  /*da90*/  HMMA.16816.F32.BF16 R4, R68.reuse, R66, R4 ;  /* 0x000000424404723c */ /* 0x040fe20000041804 */
[----:B------:R-:W-:Y:S07]  /*daa0*/  LDSM.16.M88.4 R64, [R186] ;  /* 0x00000000ba40783b */ /* 0x000fee0000000200 */
[C---:B----4-:R-:W-:Y:S08]  /*dab0*/  HMMA.16816.F32.BF16 R52, R68.reuse, R60, R52 ;  /* 0x0000003c4434723c */ /* 0x050ff00000041834 */
[C---:B------:R-:W-:Y:S01]  /*dac0*/  HMMA.16816.F32.BF16 R48, R68.reuse, R62, R48 ;  /* 0x0000003e4430723c */ /* 0x040fe20000041830 */
[----:B------:R-:W-:Y:S07]  /*dad0*/  LDSM.16.M88.4 R60, [R185] ;  /* 0x00000000b93c783b */ /* 0x000fee0000000200 */
[C---:B------:R-:W-:Y:S08]  /*dae0*/  HMMA.16816.F32.BF16 R44, R68.reuse, R56, R44 ;  /* 0x00000038442c723c */ /* 0x040ff0000004182c */
[C---:B------:R-:W-:Y:S01]  /*daf0*/  HMMA.16816.F32.BF16 R40, R68.reuse, R58, R40 ;  /* 0x0000003a4428723c */ /* 0x040fe20000041828 */
[----:B------:R-:W-:Y:S07]  /*db00*/  LDSM.16.M88.4 R56, [R184] ;  /* 0x00000000b838783b */ /* 0x000fee0000000200 */
[C---:B------:R-:W-:Y:S08]  /*db10*/  HMMA.16816.F32.BF16 R36, R68.reuse, R32, R36 ;  /* 0x000000204424723c */ /* 0x040ff00000041824 */
[----:B------:R-:W-:Y:S01]  /*db20*/  HMMA.16816.F32.BF16 R72, R68, R34, R72 ;  /* 0x000000224448723c */ /* 0x000fe20000041848 */
[----:B------:R-:W3:Y:S04]  /*db30*/  LDSM.16.M88.4 R68, [R199+0x4000] ;  /* 0x00400000c744783b */ /* 0x000ee80000000200 */
[----:B------:R-:W4:Y:S03]  /*db40*/  LDSM.16.M88.4 R32, [R183] ;  /* 0x00000000b720783b */ /* 0x000f260000000200 */
        /* <DEDUP_REMOVED lines=11> */
[----:B------:R-:W1:Y:S04]  /*dc00*/  LDSM.16.M88.4 R28, [R197+0x4000] ;  /* 0x00400000c51c783b */ /* 0x000e680000000200 */
[----:B------:R-:W2:Y:S03]  /*dc10*/  LDSM.16.M88.4 R12, [R196+0x3800] ;  /* 0x00380000c40c783b */ /* 0x000ea60000000200 */
[C---:B---3--:R-:W-:Y:S08]  /*dc20*/  HMMA.16816.F32.BF16 R8, R68.reuse, R64, R8 ;  /* 0x000000404408723c */ /* 0x048ff00000041808 */
        /* <DEDUP_REMOVED lines=10> */
[----:B------:R-:W3:Y:S04]  /*dcd0*/  LDSM.16.M88.4 R68, [R195+0x4000] ;  /* 0x00400000c344783b */ /* 0x000ee80000000200 */
[----:B------:R-:W4:Y:S03]  /*dce0*/  LDSM.16.M88.4 R32, [R187+0x3800] ;  /* 0x00380000bb20783b */ /* 0x000f260000000200 */
        /* <DEDUP_REMOVED lines=22> */
[C---:B----4-:R-:W-:Y:S08]  /*de50*/  HMMA.16816.F32.BF16 R36, R68.reuse, R32, R36 ;  /* 0x000000204424723c */ /* 0x050ff00000041824 */
        /* <DEDUP_REMOVED lines=28> */
[----:B------:R-:W4:Y:S01]  /*e020*/  LDSM.16.M88.4 R32, [R187+0x5800] ;  /* 0x00580000bb20783b */ /* 0x000f220000000200 */
[----:B------:R-:W-:-:S04]  /*e030*/  DEPBAR.LE SB0, 0x0 ;  /* 0x000080000000791a */ /* 0x000fc80000000000 */
[C---:B-1----:R-:W-:Y:S08]  /*e040*/  HMMA.16816.F32.BF16 R8, R28.reuse, R24, R8 ;  /* 0x000000181c08723c */ /* 0x042ff00000041808 */
[C---:B------:R-:W-:Y:S08]  /*e050*/  HMMA.16816.F32.BF16 R4, R28.reuse, R26, R4 ;  /* 0x0000001a1c04723c */ /* 0x040ff00000041804 */
[C---:B------:R-:W-:Y:S08]  /*e060*/  HMMA.16816.F32.BF16 R52, R28.reuse, R20, R52 ;  /* 0x000000141c34723c */ /* 0x040ff00000041834 */
[C---:B------:R-:W-:Y:S08]  /*e070*/  HMMA.16816.F32.BF16 R48, R28.reuse, R22, R48 ;  /* 0x000000161c30723c */ /* 0x040ff00000041830 */
[C---:B------:R-:W-:Y:S08]  /*e080*/  HMMA.16816.F32.BF16 R44, R28.reuse, R16, R44 ;  /* 0x000000101c2c723c */ /* 0x040ff0000004182c */
[C---:B------:R-:W-:Y:S08]  /*e090*/  HMMA.16816.F32.BF16 R40, R28.reuse, R18, R40 ;  /* 0x000000121c28723c */ /* 0x040ff00000041828 */
[C---:B--2---:R-:W-:Y:S08]  /*e0a0*/  HMMA.16816.F32.BF16 R36, R28.reuse, R12, R36 ;  /* 0x0000000c1c24723c */ /* 0x044ff00000041824 */
[----:B------:R-:W-:Y:S08]  /*e0b0*/  HMMA.16816.F32.BF16 R72, R28, R14, R72 ;  /* 0x0000000e1c48723c */ /* 0x000ff00000041848 */
[C---:B---3--:R-:W-:Y:S08]  /*e0c0*/  HMMA.16816.F32.BF16 R8, R68.reuse, R64, R8 ;  /* 0x000000404408723c */ /* 0x048ff00000041808 */
[C---:B------:R-:W-:Y:S08]  /*e0d0*/  HMMA.16816.F32.BF16 R4, R68.reuse, R66, R4 ;  /* 0x000000424404723c */ /* 0x040ff00000041804 */
[C---:B------:R-:W-:Y:S08]  /*e0e0*/  HMMA.16816.F32.BF16 R52, R68.reuse, R60, R52 ;  /* 0x0000003c4434723c */ /* 0x040ff00000041834 */
[C---:B------:R-:W-:Y:S08]  /*e0f0*/  HMMA.16816.F32.BF16 R48, R68.reuse, R62, R48 ;  /* 0x0000003e4430723c */ /* 0x040ff00000041830 */
[C---:B------:R-:W-:Y:S08]  /*e100*/  HMMA.16816.F32.BF16 R44, R68.reuse, R56, R44 ;  /* 0x00000038442c723c */ /* 0x040ff0000004182c */
[C---:B------:R-:W-:Y:S08]  /*e110*/  HMMA.16816.F32.BF16 R40, R68.reuse, R58, R40 ;  /* 0x0000003a4428723c */ /* 0x040ff00000041828 */
[C---:B----4-:R-:W-:Y:S08]  /*e120*/  HMMA.16816.F32.BF16 R36, R68.reuse, R32, R36 ;  /* 0x000000204424723c */ /* 0x050ff00000041824 */
[----:B------:R-:W-:Y:S01]  /*e130*/  HMMA.16816.F32.BF16 R72, R68, R34, R72 ;  /* 0x000000224448723c */ /* 0x000fe20000041848 */
[----:B------:R-:W-:Y:S06]  /*e140*/  BAR.SYNC.DEFER_BLOCKING 0x0 ;  /* 0x0000000000007b1d */ /* 0x000fec0000010000 */
[----:B------:R-:W-:Y:S01]  /*e150*/  @!UPT UIADD3 URZ, URZ, URZ, URZ ;  /* 0x0000003f3f3ff290 */ /* 0x000fe2000fffe03f */
[----:B------:R-:W-:Y:S11]  /*e160*/  @!P0 BRA `(.L_x_2705) ;  /* 0x0000018000008947 */ /* 0x000ff60003800000 */
[----:B------:R-:W-:Y:S01]  /*e170*/  IADD3 R2, R0, -0x2, RZ ;  /* 0xfffffffe00027810 */ /* 0x000fe20007ffe0ff */
[----:B------:R-:W-:Y:S01]  /*e180*/  IMAD.MOV.U32 R12, RZ, RZ, c[0x0][0x1e4] ;  /* 0x00007900ff0c7624 */ /* 0x000fe200078e00ff */
[----:B------:R-:W-:-:S02]  /*e190*/  LOP3.LUT P4, RZ, R243, 0x2, RZ, 0xc0, !PT ;  /* 0x00000002f3ff7812 */ /* 0x000fc4000788c0ff */
        /* <DEDUP_REMOVED lines=21> */
.L_x_2705:
[----:B------:R-:W-:Y:S05]  /*e2f0*/  BSYNC B0 ;  /* 0x0000000000007941 */ /* 0x000fea0003800000 */
.L_x_2704:
[----:B-1----:R-:W-:Y:S01]  /*e300*/  SHF.R.S32.HI R18, RZ, 0x1f, R219 ;  /* 0x0000001fff127819 */ /* 0x002fe200000114db */
[----:B------:R-:W-:Y:S01]  /*e310*/  LDSM.16.MT88.4 R124, [R194] ;  /* 0x00000000c27c783b */ /* 0x000fe20000004200 */
[----:B------:R-:W-:-:S02]  /*e320*/  IADD3 R0, R0, -0x2, RZ ;  /* 0xfffffffe00007810 */ /* 0x000fc40007ffe0ff */
[----:B------:R-:W-:Y:S01]  /*e330*/  LEA.HI R18, R18, R219, RZ, 0x2 ;  /* 0x000000db12127211 */ /* 0x000fe200078f10ff */
[----:B------:R-:W-:Y:S03]  /*e340*/  LDSM.16.MT88.4 R56, [R191] ;  /* 0x00000000bf38783b */ /* 0x000fe60000004200 */
[----:B------:R-:W-:Y:S01]  /*e350*/  LOP3.LUT R18, R18, 0x7ffffffc, RZ, 0xc0, !PT ;  /* 0x7ffffffc12127812 */ /* 0x000fe200078ec0ff */
[----:B------:R-:W-:Y:S04]  /*e360*/  LDSM.16.MT88.4 R64, [R194+0x2000] ;  /* 0x00200000c240783b */ /* 0x000fe80000004200 */
[----:B------:R-:W-:Y:S01]  /*e370*/  IMAD.IADD R18, R219, 0x1, -R18 ;  /* 0x00000001db127824 */ /* 0x000fe200078e0a12 */
[----:B------:R-:W-:Y:S03]  /*e380*/  LDSM.16.MT88.4 R80, [R192+0x2000] ;  /* 0x00200000c050783b */ /* 0x000fe60000004200 */
[----:B------:R-:W-:Y:S01]  /*e390*/  IMAD.SHL.U32 R18, R18, 0x2, RZ ;  /* 0x0000000212127824 */ /* 0x000fe200078e00ff */
[----:B------:R-:W-:Y:S03]  /*e3a0*/  LDSM.16.MT88.4 R88, [R191+0x2000] ;  /* 0x00200000bf58783b */ /* 0x000fe60000004200 */
[----:B------:R-:W-:Y:S01]  /*e3b0*/  IMAD.IADD R18, R3, 0x1, -R18 ;  /* 0x0000000103127824 */ /* 0x000fe200078e0a12 */
[----:B------:R-:W-:Y:S04]  /*e3c0*/  LDSM.16.MT88.4 R96, [R194+0x4000] ;  /* 0x00400000c260783b */ /* 0x000fe80000004200 */
[C---:B------:R-:W-:Y:S01]  /*e3d0*/  ISETP.GT.AND P3, PT, R18.reuse, RZ, PT ;  /* 0x000000ff1200720c */ /* 0x040fe20003f64270 */
[----:B------:R-:W-:Y:S01]  /*e3e0*/  LDSM.16.MT88.4 R100, [R193+0x4000] ;  /* 0x00400000c164783b */ /* 0x000fe20000004200 */
[----:B------:R-:W-:-:S02]  /*e3f0*/  ISETP.GT.AND P2, PT, R18, 0x1, PT ;  /* 0x000000011200780c */ /* 0x000fc40003f44270 */
[----:B------:R-:W-:Y:S01]  /*e400*/  ISETP.GT.AND P1, PT, R18, 0x8, PT ;  /* 0x000000081200780c */ /* 0x000fe20003f24270 */
[----:B------:R-:W-:Y:S01]  /*e410*/  LDSM.16.MT88.4 R108, [R192+0x4000] ;  /* 0x00400000c06c783b */ /* 0x000fe20000004200 */
[----:B------:R-:W-:Y:S02]  /*e420*/  FSEL R3, R8, -INF , P3 ;  /* 0xff80000008037808 */ /* 0x000fe40001800000 */
[----:B------:R-:W-:Y:S01]  /*e430*/  FSEL R15, R9, -INF , P2 ;  /* 0xff800000090f7808 */ /* 0x000fe20001000000 */
[----:B------:R-:W0:Y:S01]  /*e440*/  LDGDEPBAR ;  /* 0x00000000000079af */ /* 0x000e220000000000 */
[----:B------:R-:W-:Y:S02]  /*e450*/  ISETP.GT.AND P0, PT, R18, 0x9, PT ;  /* 0x000000091200780c */ /* 0x000fe40003f04270 */
[----:B------:R-:W-:Y:S02]  /*e460*/  FSEL R17, R4, -INF , P1 ;  /* 0xff80000004117808 */ /* 0x000fe40000800000 */
[----:B------:R-:W-:-:S02]  /*e470*/  FMNMX.FTZ R8, R3, R15, !PT ;  /* 0x0000000f03087209 */ /* 0x000fc40007810000 */
[----:B------:R-:W-:Y:S02]  /*e480*/  FSEL R6, R6, -INF , P1 ;  /* 0xff80000006067808 */ /* 0x000fe40000800000 */
[----:B------:R-:W-:Y:S02]  /*e490*/  FSEL R16, R5, -INF , P0 ;  /* 0xff80000005107808 */ /* 0x000fe40000000000 */
[C---:B------:R-:W-:Y:S02]  /*e4a0*/  ISETP.GT.AND P1, PT, R18.reuse, 0x10, PT ;  /* 0x000000101200780c */ /* 0x040fe40003f24270 */
[----:B------:R-:W-:Y:S02]  /*e4b0*/  FMNMX.FTZ R8, R17, R8, !PT ;  /* 0x0000000811087209 */ /* 0x000fe40007810000 */
[----:B------:R-:W-:Y:S02]  /*e4c0*/  FSEL R7, R7, -INF , P0 ;  /* 0xff80000007077808 */ /* 0x000fe40000000000 */
[----:B------:R-:W-:-:S02]  /*e4d0*/  ISETP.GT.AND P0, PT, R18, 0x11, PT ;  /* 0x000000111200780c */ /* 0x000fc40003f04270 */
[----:B------:R-:W-:Y:S02]  /*e4e0*/  FSEL R5, R52, -INF , P1 ;  /* 0xff80000034057808 */ /* 0x000fe40000800000 */
[----:B------:R-:W-:Y:S02]  /*e4f0*/  FMNMX.FTZ R8, R16, R8, !PT ;  /* 0x0000000810087209 */ /* 0x000fe40007810000 */
[----:B------:R-:W-:Y:S02]  /*e500*/  FSEL R2, R11, -INF , P2 ;  /* 0xff8000000b027808 */ /* 0x000fe40001000000 */
[----:B------:R-:W-:Y:S02]  /*e510*/  FSEL R14, R10, -INF , P3 ;  /* 0xff8000000a0e7808 */ /* 0x000fe40001800000 */
[----:B------:R-:W-:Y:S02]  /*e520*/  ISETP.GT.AND P2, PT, R18, 0x18, PT ;  /* 0x000000181200780c */ /* 0x000fe40003f44270 */
        /* <DEDUP_REMOVED lines=9> */
[----:B------:R-:W-:Y:S02]  /*e5c0*/  ISETP.GT.AND P0, PT, R18, 0x20, PT ;  /* 0x000000201200780c */ /* 0x000fe40003f04270 */
        /* <DEDUP_REMOVED lines=11> */
[----:B------:R-:W-:Y:S02]  /*e680*/  FSEL R9, R50, -INF , P2 ;  /* 0xff80000032097808 */ /* 0x000fe40001000000 */
[----:B------:R-:W-:Y:S01]  /*e690*/  ISETP.GT.AND P4, PT, R18, 0x29, PT ;  /* 0x000000291200780c */ /* 0x000fe20003f84270 */
[----:B------:R-:W-:Y:S01]  /*e6a0*/  LDSM.16.MT88.4 R48, [R192] ;  /* 0x00000000c030783b */ /* 0x000fe20000004200 */
[----:B------:R-:W-:Y:S02]  /*e6b0*/  FSEL R156, R40, -INF , P5 ;  /* 0xff800000289c7808 */ /* 0x000fe40002800000 */
[----:B------:R-:W-:-:S02]  /*e6c0*/  FMNMX.FTZ R19, R154, R19, !PT ;  /* 0x000000139a137209 */ /* 0x000fc40007810000 */
[----:B------:R-:W-:Y:S02]  /*e6d0*/  FMNMX.FTZ R20, R10, R20, !PT ;  /* 0x000000140a147209 */ /* 0x000fe40007810000 */
[----:B------:R-:W-:Y:S02]  /*e6e0*/  ISETP.GT.AND P3, PT, R18, 0x30, PT ;  /* 0x000000301200780c */ /* 0x000fe40003f64270 */
[----:B------:R-:W-:Y:S02]  /*e6f0*/  FSEL R158, R41, -INF , P4 ;  /* 0xff800000299e7808 */ /* 0x000fe40002000000 */
[----:B------:R-:W-:Y:S02]  /*e700*/  FMNMX.FTZ R19, R156, R19, !PT ;  /* 0x000000139c137209 */ /* 0x000fe40007810000 */
[----:B------:R-:W-:Y:S02]  /*e710*/  FMNMX.FTZ R20, R9, R20, !PT ;  /* 0x0000001409147209 */ /* 0x000fe40007810000 */
[----:B------:R-:W-:-:S02]  /*e720*/  ISETP.GT.AND P2, PT, R18, 0x31, PT ;  /* 0x000000311200780c */ /* 0x000fc40003f44270 */
[----:B------:R-:W-:Y:S02]  /*e730*/  FSEL R27, R46, -INF , P0 ;  /* 0xff8000002e1b7808 */ /* 0x000fe40000000000 */
[----:B------:R-:W-:Y:S02]  /*e740*/  FSEL R165, R36, -INF , P3 ;  /* 0xff80000024a57808 */ /* 0x000fe40001800000 */
[----:B------:R-:W-:Y:S02]  /*e750*/  FMNMX.FTZ R19, R158, R19, !PT ;  /* 0x000000139e137209 */ /* 0x000fe40007810000 */
[----:B------:R-:W-:Y:S02]  /*e760*/  FMNMX.FTZ R20, R8, R20, !PT ;  /* 0x0000001408147209 */ /* 0x000fe40007810000 */
        /* <DEDUP_REMOVED lines=13> */
[----:B------:R-:W-:Y:S01]  /*e840*/  FMNMX.FTZ R20, R26, R20, !PT ;  /* 0x000000141a147209 */ /* 0x000fe20007810000 */
[----:B------:R-:W-:Y:S01]  /*e850*/  LDSM.16.MT88.4 R40, [R193] ;  /* 0x00000000c128783b */ /* 0x000fe20000004200 */
[----:B------:R-:W-:-:S02]  /*e860*/  FMNMX.FTZ R18, R160, R18, !PT ;  /* 0x00000012a0127209 */ /* 0x000fc40007810000 */
[----:B------:R-:W-:Y:S02]  /*e870*/  FSEL R157, R38, -INF , P3 ;  /* 0xff800000269d7808 */ /* 0x000fe40001800000 */
[----:B------:R-:W-:Y:S01]  /*e880*/  FMNMX.FTZ R20, R24, R20, !PT ;  /* 0x0000001418147209 */ /* 0x000fe20007810000 */
[----:B------:R-:W1:Y:S01]  /*e890*/  SHFL.BFLY PT, R19, R18, 0x2, 0x1f ;  /* 0x0c401f0012137f89 */ /* 0x000e6200000e0000 */
[----:B------:R-:W-:Y:S02]  /*e8a0*/  FSEL R155, R39, -INF , P2 ;  /* 0xff800000279b7808 */ /* 0x000fe40001000000 */
[----:B------:R-:W-:Y:S02]  /*e8b0*/  FMNMX.FTZ R20, R157, R20, !PT ;  /* 0x000000149d147209 */ /* 0x000fe40007810000 */
[----:B------:R-:W-:Y:S02]  /*e8c0*/  FSEL R152, R74, -INF , P1 ;  /* 0xff8000004a987808 */ /* 0x000fe40000800000 */
[----:B------:R-:W-:-:S02]  /*e8d0*/  FMNMX.FTZ R20, R155, R20, !PT ;  /* 0x000000149b147209 */ /* 0x000fc40007810000 */
        /* <DEDUP_REMOVED lines=9> */
[----:B-1----:R-:W-:-:S03]  /*e970*/  FMNMX.FTZ R137, R21, R137, !PT ;  /* 0x0000008915897209 */ /* 0x002fc60007810000 */
[----:B------:R-:W-:Y:S01]  /*e980*/  LDSM.16.MT88.4 R20, [R191+0x800] ;  /* 0x00080000bf14783b */ /* 0x000fe20000004200 */
[C---:B------:R-:W-:Y:S01]  /*e990*/  FSETP.NEU.FTZ.AND P0, PT, R137.reuse, -INF , PT ;  /* 0xff8000008900780b */ /* 0x040fe20003f1d000 */
[----:B------:R-:W-:-:S05]  /*e9a0*/  FMUL.FTZ R159, R137, c[0x0][0x2d0] ;  /* 0x0000b400899f7a20 */ /* 0x000fca0000410000 */
[----:B------:R-:W-:-:S05]  /*e9b0*/  FSEL R159, R159, RZ, P0 ;  /* 0x000000ff9f9f7208 */ /* 0x000fca0000000000 */
[--C-:B------:R-:W-:Y:S02]  /*e9c0*/  FFMA.FTZ R142, R3, c[0x0][0x2d0], -R159.reuse ;  /* 0x0000b400038e7a23 */ /* 0x100fe4000001089f */
[--C-:B------:R-:W-:Y:S02]  /*e9d0*/  FFMA.FTZ R35, R15, c[0x0][0x2d0], -R159.reuse ;  /* 0x0000b4000f237a23 */ /* 0x100fe4000001089f */
[--C-:B------:R-:W-:Y:S01]  /*e9e0*/  FFMA.FTZ R34, R17, c[0x0][0x2d0], -R159.reuse ;  /* 0x0000b40011227a23 */ /* 0x100fe2000001089f */
[----:B--2---:R-:W-:Y:S01]  /*e9f0*/  FMNMX.FTZ R3, R19, R18, !PT ;  /* 0x0000001213037209 */ /* 0x004fe20007810000 */
[--C-:B------:R-:W-:Y:S01]  /*ea00*/  FFMA.FTZ R28, R16, c[0x0][0x2d0], -R159.reuse ;  /* 0x0000b400101c7a23 */ /* 0x100fe2000001089f */
[----:B------:R-:W-:Y:S01]  /*ea10*/  MUFU.EX2 R142, R142 ;  /* 0x0000008e008e7308 */ /* 0x000fe20000000800 */
[--C-:B------:R-:W-:Y:S01]  /*ea20*/  FFMA.FTZ R145, R5, c[0x0][0x2d0], -R159.reuse ;  /* 0x0000b40005917a23 */ /* 0x100fe2000001089f */
[C---:B------:R-:W-:Y:S01]  /*ea30*/  FSETP.NEU.FTZ.AND P0, PT, R3.reuse, -INF , PT ;  /* 0xff8000000300780b */ /* 0x040fe20003f1d000 */
[----:B------:R-:W-:Y:S01]  /*ea40*/  FMUL.FTZ R150, R3, c[0x0][0x2d0] ;  /* 0x0000b40003967a20 */ /* 0x000fe20000410000 */
[----:B------:R-:W-:Y:S01]  /*ea50*/  LDSM.16.MT88.4 R16, [R194+0x800] ;  /* 0x00080000c210783b */ /* 0x000fe20000004200 */
[----:B------:R-:W-:-:S02]  /*ea60*/  FFMA.FTZ R33, R4, c[0x0][0x2d0], -R159 ;  /* 0x0000b40004217a23 */ /* 0x000fc4000001089f */
[--C-:B------:R-:W-:Y:S01]  /*ea70*/  FFMA.FTZ R144, R13, c[0x0][0x2d0], -R159.reuse ;  /* 0x0000b4000d907a23 */ /* 0x100fe2000001089f */
[----:B------:R-:W-:Y:S01]  /*ea80*/  FSEL R150, R150, RZ, P0 ;  /* 0x000000ff96967208 */ /* 0x000fe20000000000 */
[----:B------:R-:W1:Y:S01]  /*ea90*/  MUFU.EX2 R35, R35 ;  /* 0x0000002300237308 */ /* 0x000e620000000800 */
[--C-:B------:R-:W-:Y:S01]  /*eaa0*/  FFMA.FTZ R32, R12, c[0x0][0x2d0], -R159.reuse ;  /* 0x0000b4000c207a23 */ /* 0x100fe2000001089f */
[----:B------:R-:W-:Y:S01]  /*eab0*/  ISETP.GE.AND P0, PT, R0, R249, PT ;  /* 0x000000f90000720c */ /* 0x000fe20003f06270 */
        /* <DEDUP_REMOVED lines=8> */
[----:B------:R-:W2:Y:S01]  /*eb40*/  LDSM.16.MT88.4 R4, [R191+0x4000] ;  /* 0x00400000bf04783b */ /* 0x000ea20000004200 */
[--C-:B------:R-:W-:Y:S01]  /*eb50*/  FFMA.FTZ R147, R10, c[0x0][0x2d0], -R150.reuse ;  /* 0x0000b4000a937a23 */ /* 0x100fe20000010896 */
[----:B------:R-:W3:Y:S01]  /*eb60*/  MUFU.EX2 R28, R28 ;  /* 0x0000001c001c7308 */ /* 0x000ee20000000800 */
[--C-:B------:R-:W-:Y:S01]  /*eb70*/  FFMA.FTZ R148, R9, c[0x0][0x2d0], -R150.reuse ;  /* 0x0000b40009947a23 */ /* 0x100fe20000010896 */
[----:B-1----:R-:W-:Y:S01]  /*eb80*/  F2FP.BF16.PACK_AB R112, R35, R142 ;  /* 0x0000008e2370723e */ /* 0x002fe200000010ff */
[----:B------:R-:W-:Y:S02]  /*eb90*/  FFMA.FTZ R146, R8, c[0x0][0x2d0], -R150 ;  /* 0x0000b40008927a23 */ /* 0x000fe40000010896 */
[----:B------:R-:W1:Y:S01]  /*eba0*/  LDSM.16.MT88.4 R8, [R192+0x800] ;  /* 0x00080000c008783b */ /* 0x000e620000004200 */
[--C-:B------:R-:W-:Y:S02]  /*ebb0*/  FFMA.FTZ R154, R154, c[0x0][0x2d0], -R159.reuse ;  /* 0x0000b4009a9a7a23 */ /* 0x100fe4000001089f */
[----:B------:R-:W-:Y:S01]  /*ebc0*/  MUFU.EX2 R31, R31 ;  /* 0x0000001f001f7308 */ /* 0x000fe20000000800 */
[----:B------:R-:W-:-:S02]  /*ebd0*/  FFMA.FTZ R156, R156, c[0x0][0x2d0], -R159 ;  /* 0x0000b4009c9c7a23 */ /* 0x000fc4000001089f */
[--C-:B------:R-:W-:Y:S02]  /*ebe0*/  FFMA.FTZ R158, R158, c[0x0][0x2d0], -R159.reuse ;  /* 0x0000b4009e9e7a23 */ /* 0x100fe4000001089f */
[--C-:B------:R-:W-:Y:S02]  /*ebf0*/  FFMA.FTZ R163, R27, c[0x0][0x2d0], -R150.reuse ;  /* 0x0000b4001ba37a23 */ /* 0x100fe40000010896 */
[--C-:B------:R-:W-:Y:S01]  /*ec00*/  FFMA.FTZ R164, R25, c[0x0][0x2d0], -R150.reuse ;  /* 0x0000b40019a47a23 */ /* 0x100fe20000010896 */
[----:B------:R-:W4:Y:S01]  /*ec10*/  MUFU.EX2 R30, R30 ;  /* 0x0000001e001e7308 */ /* 0x000f220000000800 */
[----:B---3--:R-:W-:Y:S01]  /*ec20*/  F2FP.BF16.PACK_AB R114, R28, R34 ;  /* 0x000000221c72723e */ /* 0x008fe200000010ff */
[--C-:B------:R-:W-:Y:S02]  /*ec30*/  FFMA.FTZ R166, R26, c[0x0][0x2d0], -R150.reuse ;  /* 0x0000b4001aa67a23 */ /* 0x100fe40000010896 */
[----:B------:R-:W-:Y:S02]  /*ec40*/  FFMA.FTZ R167, R24, c[0x0][0x2d0], -R150 ;  /* 0x0000b40018a77a23 */ /* 0x000fe40000010896 */
[----:B------:R-:W-:Y:S01]  /*ec50*/  LDSM.16.MT88.4 R24, [R191+0x1000] ;  /* 0x00100000bf18783b */ /* 0x000fe20000004200 */
[--C-:B------:R-:W-:Y:S01]  /*ec60*/  FFMA.FTZ R165, R165, c[0x0][0x2d0], -R159.reuse ;  /* 0x0000b400a5a57a23 */ /* 0x100fe2000001089f */
[----:B------:R-:W-:Y:S01]  /*ec70*/  MUFU.EX2 R29, R29 ;  /* 0x0000001d001d7308 */ /* 0x000fe20000000800 */
[----:B------:R-:W-:-:S02]  /*ec80*/  FFMA.FTZ R162, R162, c[0x0][0x2d0], -R159 ;  /* 0x0000b400a2a27a23 */ /* 0x000fc4000001089f */
[--C-:B------:R-:W-:Y:S02]  /*ec90*/  FFMA.FTZ R161, R161, c[0x0][0x2d0], -R159.reuse ;  /* 0x0000b400a1a17a23 */ /* 0x100fe4000001089f */
[----:B------:R-:W-:Y:S02]  /*eca0*/  FFMA.FTZ R252, R160, c[0x0][0x2d0], -R159 ;  /* 0x0000b400a0fc7a23 */ /* 0x000fe4000001089f */
[--C-:B------:R-:W-:Y:S01]  /*ecb0*/  FFMA.FTZ R157, R157, c[0x0][0x2d0], -R150.reuse ;  /* 0x0000b4009d9d7a23 */ /* 0x100fe20000010896 */
[----:B------:R-:W3:Y:S01]  /*ecc0*/  MUFU.EX2 R2, R2 ;  /* 0x0000000200027308 */ /* 0x000ee20000000800 */
[----:B----4-:R-:W-:Y:S01]  /*ecd0*/  F2FP.BF16.PACK_AB R113, R30, R31 ;  /* 0x0000001f1e71723e */ /* 0x010fe200000010ff */
[--C-:B------:R-:W-:Y:S02]  /*ece0*/  FFMA.FTZ R155, R155, c[0x0][0x2d0], -R150.reuse ;  /* 0x0000b4009b9b7a23 */ /* 0x100fe40000010896 */
[--C-:B------:R-:W-:Y:S02]  /*ecf0*/  FFMA.FTZ R152, R152, c[0x0][0x2d0], -R150.reuse ;  /* 0x0000b40098987a23 */ /* 0x100fe40000010896 */
[----:B------:R-:W-:-:S02]  /*ed00*/  FFMA.FTZ R251, R151, c[0x0][0x2d0], -R150 ;  /* 0x0000b40097fb7a23 */ /* 0x000fc40000010896 */
[----:B------:R-:W-:Y:S01]  /*ed10*/  MUFU.EX2 R145, R145 ;  /* 0x0000009100917308 */ /* 0x000fe20000000800 */
[----:B------:R-:W-:Y:S02]  /*ed20*/  FADD.FTZ R35, R142, R35 ;  /* 0x000000238e237221 */ /* 0x000fe40000010000 */
[----:B------:R-:W-:Y:S02]  /*ed30*/  FADD.FTZ R30, R31, R30 ;  /* 0x0000001e1f1e7221 */ /* 0x000fe40000010000 */
[----:B------:R-:W-:Y:S01]  /*ed40*/  FADD.FTZ R34, R34, R35 ;  /* 0x0000002322227221 */ /* 0x000fe20000010000 */
[----:B---3--:R-:W-:Y:S02]  /*ed50*/  F2FP.BF16.PACK_AB R115, R2, R29 ;  /* 0x0000001d0273723e */ /* 0x008fe400000010ff */
[----:B------:R-:W3:Y:S01]  /*ed60*/  MUFU.EX2 R33, R33 ;  /* 0x0000002100217308 */ /* 0x000ee20000000800 */
[----:B------:R-:W-:Y:S02]  /*ed70*/  FADD.FTZ R29, R29, R30 ;  /* 0x0000001e1d1d7221 */ /* 0x000fe40000010000 */
[----:B------:R-:W-:-:S02]  /*ed80*/  FADD.FTZ R34, R28, R34 ;  /* 0x000000221c227221 */ /* 0x000fc40000010000 */
        /* <DEDUP_REMOVED lines=8> */
[----:B------:R-:W4:Y:S06]  /*ee10*/  MUFU.EX2 R147, R147 ;  /* 0x0000009300937308 */ /* 0x000f2c0000000800 */
        /* <DEDUP_REMOVED lines=36> */
[C---:B--2---:R-:W-:Y:S07]  /*f060*/  HMMA.16816.F32.BF16 R116, R112.reuse, R4, RZ ;  /* 0x000000047074723c */ /* 0x044fee00000418ff */
[----:B---3--:R-:W-:Y:S01]  /*f070*/  F2FP.BF16.PACK_AB R4, R33, R145 ;  /* 0x000000912104723e */ /* 0x008fe200000010ff */
[----:B------:R-:W-:Y:S01]  /*f080*/  HMMA.16816.F32.BF16 R112, R112, R6, RZ ;  /* 0x000000067070723c */ /* 0x000fe200000418ff */
[----:B----4-:R-:W-:Y:S01]  /*f090*/  F2FP.BF16.PACK_AB R5, R147, R149 ;  /* 0x000000959305723e */ /* 0x010fe200000010ff */
        /* <DEDUP_REMOVED lines=9> */
[----:B------:R-:W-:Y:S01]  /*f130*/  HMMA.16816.F32.BF16 R36, R4, R12, R36 ;  /* 0x0000000c0424723c */ /* 0x000fe20000041824 */
[----:B------:R-:W-:-:S07]  /*f140*/  FADD.FTZ R148, R146, R148 ;  /* 0x0000009492947221 */ /* 0x000fce0000010000 */
        /* <DEDUP_REMOVED lines=33> */
[----:B------:R-:W-:Y:S01]  /*f360*/  HMMA.16816.F32.BF16 R112, R4, R22, R112 ;  /* 0x000000160470723c */ /* 0x000fe20000041870 */
[----:B------:R-:W4:Y:S06]  /*f370*/  LDSM.16.MT88.4 R20, [R194+0x3000] ;  /* 0x00300000c214783b */ /* 0x000f2c0000004200 */
        /* <DEDUP_REMOVED lines=19> */
[----:B-1----:R-:W-:Y:S01]  /*f4b0*/  HMMA.16816.F32.BF16 R44, R4, R8, R44 ;  /* 0x00000008042c723c */ /* 0x002fe2000004182c */
[----:B------:R-:W-:Y:S02]  /*f4c0*/  FADD.FTZ R156, R161, R156 ;  /* 0x0000009ca19c7221 */ /* 0x000fe40000010000 */
[----:B------:R-:W-:-:S05]  /*f4d0*/  FADD.FTZ R166, R152, R166 ;  /* 0x000000a698a67221 */ /* 0x000fca0000010000 */
[C---:B------:R-:W-:Y:S01]  /*f4e0*/  HMMA.16816.F32.BF16 R48, R4.reuse, R10, R48 ;  /* 0x0000000a0430723c */ /* 0x040fe20000041830 */
[----:B------:R-:W1:Y:S07]  /*f4f0*/  LDSM.16.MT88.4 R8, [R192+0x3000] ;  /* 0x00300000c008783b */ /* 0x000e6e0000004200 */
[C---:B---3--:R-:W-:Y:S08]  /*f500*/  HMMA.16816.F32.BF16 R128, R4.reuse, R16, R128 ;  /* 0x000000100480723c */ /* 0x048ff00000041880 */
[C---:B------:R-:W-:Y:S01]  /*f510*/  HMMA.16816.F32.BF16 R124, R4.reuse, R18, R124 ;  /* 0x00000012047c723c */ /* 0x040fe2000004187c */
[----:B------:R-:W3:Y:S07]  /*f520*/  LDSM.16.MT88.4 R16, [R191+0x3000] ;  /* 0x00300000bf10783b */ /* 0x000eee0000004200 */
[C---:B----4-:R-:W-:Y:S08]  /*f530*/  HMMA.16816.F32.BF16 R60, R4.reuse, R20, R60 ;  /* 0x00000014043c723c */ /* 0x050ff0000004183c */
[C---:B--2---:R-:W-:Y:S08]  /*f540*/  HMMA.16816.F32.BF16 R68, R4.reuse, R12, R68 ;  /* 0x0000000c0444723c */ /* 0x044ff00000041844 */
[C---:B------:R-:W-:Y:S01]  /*f550*/  HMMA.16816.F32.BF16 R72, R4.reuse, R14, R72 ;  /* 0x0000000e0448723c */ /* 0x040fe20000041848 */
[----:B------:R-:W2:Y:S07]  /*f560*/  LDSM.16.MT88.4 R12, [R193+0x5000] ;  /* 0x00500000c10c783b */ /* 0x000eae0000004200 */
[C---:B-1----:R-:W-:Y:S08]  /*f570*/  HMMA.16816.F32.BF16 R76, R4.reuse, R8, R76 ;  /* 0x00000008044c723c */ /* 0x042ff0000004184c */
[C---:B------:R-:W-:Y:S01]  /*f580*/  HMMA.16816.F32.BF16 R80, R4.reuse, R10, R80 ;  /* 0x0000000a0450723c */ /* 0x040fe20000041850 */
[----:B------:R-:W1:Y:S07]  /*f590*/  LDSM.16.MT88.4 R8, [R192+0x5000] ;  /* 0x00500000c008783b */ /* 0x000e6e0000004200 */
        /* <DEDUP_REMOVED lines=13> */
[----:B------:R-:W5:Y:S07]  /*f670*/  LDSM.16.MT88.4 R24, [R194+0x1800] ;  /* 0x00180000c218783b */ /* 0x000f6e0000004200 */
[C---:B----4-:R-:W-:Y:S08]  /*f680*/  HMMA.16816.F32.BF16 R92, R4.reuse, R20, R92 ;  /* 0x00000014045c723c */ /* 0x050ff0000004185c */
[C---:B------:R-:W-:Y:S01]  /*f690*/  HMMA.16816.F32.BF16 R96, R4.reuse, R22, R96 ;  /* 0x000000160460723c */ /* 0x040fe20000041860 */
[----:B------:R-:W4:Y:S07]  /*f6a0*/  LDSM.16.MT88.4 R20, [R192+0x1800] ;  /* 0x00180000c014783b */ /* 0x000f2e0000004200 */
[C---:B---3--:R-:W-:Y:S08]  /*f6b0*/  HMMA.16816.F32.BF16 R116, R4.reuse, R16, R116 ;  /* 0x000000100474723c */ /* 0x048ff00000041874 */
[----:B------:R-:W-:Y:S01]  /*f6c0*/  HMMA.16816.F32.BF16 R112, R4, R18, R112 ;  /* 0x000000120470723c */ /* 0x000fe20000041870 */
[----:B------:R-:W3:Y:S06]  /*f6d0*/  LDSM.16.MT88.4 R16, [R194+0x3800] ;  /* 0x00380000c210783b */ /* 0x000eec0000004200 */
[----:B------:R-:W-:-:S02]  /*f6e0*/  F2FP.BF16.PACK_AB R4, R162, R165 ;  /* 0x000000a5a204723e */ /* 0x000fc400000010ff */
[C---:B------:R-:W-:Y:S01]  /*f6f0*/  F2FP.BF16.PACK_AB R6, R252.reuse, R161 ;  /* 0x000000a1fc06723e */ /* 0x040fe200000010ff */
[----:B------:R-:W-:Y:S01]  /*f700*/  FADD.FTZ R252, R252, R156 ;  /* 0x0000009cfcfc7221 */ /* 0x000fe20000010000 */
[----:B------:R-:W-:Y:S02]  /*f710*/  F2FP.BF16.PACK_AB R5, R155, R157 ;  /* 0x0000009d9b05723e */ /* 0x000fe400000010ff */
[C---:B------:R-:W-:Y:S01]  /*f720*/  F2FP.BF16.PACK_AB R7, R251.reuse, R152 ;  /* 0x00000098fb07723e */ /* 0x040fe200000010ff */
[----:B------:R-:W-:-:S06]  /*f730*/  FADD.FTZ R251, R251, R166 ;  /* 0x000000a6fbfb7221 */ /* 0x000fcc0000010000 */
[C---:B--2---:R-:W-:Y:S08]  /*f740*/  HMMA.16816.F32.BF16 R36, R4.reuse, R12, R36 ;  /* 0x0000000c0424723c */ /* 0x044ff00000041824 */
[C---:B------:R-:W-:Y:S01]  /*f750*/  HMMA.16816.F32.BF16 R40, R4.reuse, R14, R40 ;  /* 0x0000000e0428723c */ /* 0x040fe20000041828 */
[----:B------:R-:W2:Y:S07]  /*f760*/  LDSM.16.MT88.4 R12, [R193+0x3800] ;  /* 0x00380000c10c783b */ /* 0x000eae0000004200 */
[C---:B-1----:R-:W-:Y:S08]  /*f770*/  HMMA.16816.F32.BF16 R52, R4.reuse, R8, R52 ;  /* 0x000000080434723c */ /* 0x042ff00000041834 */
[C---:B------:R-:W-:Y:S01]  /*f780*/  HMMA.16816.F32.BF16 R56, R4.reuse, R10, R56 ;  /* 0x0000000a0438723c */ /* 0x040fe20000041838 */
[----:B------:R-:W1:Y:S07]  /*f790*/  LDSM.16.MT88.4 R8, [R194+0x5800] ;  /* 0x00580000c208783b */ /* 0x000e6e0000004200 */
[C---:B-----5:R-:W-:Y:S08]  /*f7a0*/  HMMA.16816.F32.BF16 R128, R4.reuse, R24, R128 ;  /* 0x000000180480723c */ /* 0x060ff00000041880 */
        /* <DEDUP_REMOVED lines=14> */
[C---:B-----5:R-:W-:Y:S08]  /*f890*/  HMMA.16816.F32.BF16 R76, R4.reuse, R24, R76 ;  /* 0x00000018044c723c */ /* 0x060ff0000004184c */
[C---:B------:R-:W-:Y:S08]  /*f8a0*/  HMMA.16816.F32.BF16 R80, R4.reuse, R26, R80 ;  /* 0x0000001a0450723c */ /* 0x040ff00000041850 */
[C---:B----4-:R-:W-:Y:S08]  /*f8b0*/  HMMA.16816.F32.BF16 R84, R4.reuse, R20, R84 ;  /* 0x000000140454723c */ /* 0x050ff00000041854 */
[C---:B------:R-:W-:Y:S08]  /*f8c0*/  HMMA.16816.F32.BF16 R88, R4.reuse, R22, R88 ;  /* 0x000000160458723c */ /* 0x040ff00000041858 */
[C---:B---3--:R-:W-:Y:S08]  /*f8d0*/  HMMA.16816.F32.BF16 R120, R4.reuse, R16, R120 ;  /* 0x000000100478723c */ /* 0x048ff00000041878 */
[C---:B------:R-:W-:Y:S08]  /*f8e0*/  HMMA.16816.F32.BF16 R100, R4.reuse, R18, R100 ;  /* 0x000000120464723c */ /* 0x040ff00000041864 */
[C---:B--2---:R-:W-:Y:S08]  /*f8f0*/  HMMA.16816.F32.BF16 R104, R4.reuse, R12, R104 ;  /* 0x0000000c0468723c */ /* 0x044ff00000041868 */
[C---:B------:R-:W-:Y:S08]  /*f900*/  HMMA.16816.F32.BF16 R108, R4.reuse, R14, R108 ;  /* 0x0000000e046c723c */ /* 0x040ff0000004186c */
[C---:B-1----:R-:W-:Y:S08]  /*f910*/  HMMA.16816.F32.BF16 R116, R4.reuse, R8, R116 ;  /* 0x000000080474723c */ /* 0x042ff00000041874 */
[----:B------:R-:W-:Y:S01]  /*f920*/  HMMA.16816.F32.BF16 R112, R4, R10, R112 ;  /* 0x0000000a0470723c */ /* 0x000fe20000041870 */
[----:B------:R-:W-:Y:S07]  /*f930*/  @!UPT UIADD3 URZ, URZ, URZ, URZ ;  /* 0x0000003f3f3ff290 */ /* 0x000fee000fffe03f */
[----:B------:R-:W-:Y:S11]  /*f940*/  @!P0 BRA `(.L_x_2706) ;  /* 0x00002a1000008947 */ /* 0x000ff60003800000 */
[----:B------:R-:W-:Y:S02]  /*f950*/  MOV R250, R0 ;  /* 0x0000000000fa7202 */ /* 0x000fe40000000f00 */
[----:B------:R-:W-:-:S02]  /*f960*/  MOV R0, R3 ;  /* 0x0000000300007202 */ /* 0x000fc40000000f00 */
[----:B------:R-:W-:Y:S02]  /*f970*/  MOV R2, R137 ;  /* 0x0000008900027202 */ /* 0x000fe40000000f00 */
.L_x_2707:
[----:B------:R-:W2:Y:S01]  /*f980*/  LDL.64 R156, [R1] ;  /* 0x00000000019c7983 */ /* 0x000ea20000100a00 */
[----:B------:R-:W-:Y:S04]  /*f990*/  DEPBAR.LE SB0, 0x0 ;  /* 0x000080000000791a */ /* 0x000fe80000000000 */
[----:B------:R-:W-:Y:S01]  /*f9a0*/  WARPSYNC 0xffffffff ;  /* 0xffffffff00007948 */ /* 0x000fe20003800000 */
[----:B------:R-:W-:Y:S01]  /*f9b0*/  BAR.SYNC.DEFER_BLOCKING 0x0 ;  /* 0x0000000000007b1d */ /* 0x000fe20000010000 */
[----:B------:R-:W-:Y:S01]  /*f9c0*/  SHF.R.S32.HI R3, RZ, 0x1f, R250 ;  /* 0x0000001fff037819 */ /* 0x000fe200000114fa */
[----:B------:R-:W-:Y:S01]  /*f9d0*/  IMAD.WIDE.U32 R28, R250, c[0x0][0x208], RZ ;  /* 0x00008200fa1c7a25 */ /* 0x000fe200078e00ff */
[----:B------:R-:W-:Y:S02]  /*f9e0*/  MOV R142, c[0x0][0x208] ;  /* 0x00008200008e7a02 */ /* 0x000fe40000000f00 */
[----:B------:R-:W-:Y:S01]  /*f9f0*/  MOV R21, c[0x0][0x20c] ;  /* 0x0000830000157a02 */ /* 0x000fe20000000f00 */
[----:B------:R-:W-:Y:S01]  /*fa00*/  IMAD R3, R3, c[0x0][0x208], RZ ;  /* 0x0000820003037a24 */ /* 0x000fe200078e02ff */
[----:B------:R-:W-:Y:S02]  /*fa10*/  SHF.L.U32 R167, R28, 0x6, RZ ;  /* 0x000000061ca77819 */ /* 0x000fe400000006ff */
[----:B------:R-:W-:Y:S01]  /*fa20*/  ISETP.GE.AND P6, PT, R212, c[0x0][0x1d4], PT ;  /* 0x00007500d4007a0c */ /* 0x000fe20003fc6270 */
[----:B------:R-:W-:Y:S05]  /*fa30*/  IMAD R3, R250, c[0x0][0x20c], R3 ;  /* 0x00008300fa037a24 */ /* 0x000fea00078e0203 */
[----:B------:R-:W-:Y:S04]  /*fa40*/  IADD3 R3, R29, R3, RZ ;  /* 0x000000031d037210 */ /* 0x000fe80007ffe0ff */
[----:B------:R-:W-:Y:S01]  /*fa50*/  SHF.L.U64.HI R28, R28, 0x6, R3 ;  /* 0x000000061c1c7819 */ /* 0x000fe20000010203 */
[----:B------:R-:W-:Y:S08]  /*fa60*/  LDSM.16.M88.4 R32, [R201] ;  /* 0x00000000c920783b */ /* 0x000ff00000000200 */
[----:B------:R-:W1:Y:S08]  /*fa70*/  LDSM.16.M88.4 R8, [R200] ;  /* 0x00000000c808783b */ /* 0x000e700000000200 */
[----:B------:R-:W3:Y:S08]  /*fa80*/  LDSM.16.M88.4 R16, [R200+0x800] ;  /* 0x00080000c810783b */ /* 0x000ef00000000200 */
[----:B------:R-:W4:Y:S08]  /*fa90*/  LDSM.16.M88.4 R24, [R200+0x1000] ;  /* 0x00100000c818783b */ /* 0x000f300000000200 */
[----:B------:R-:W5:Y:S08]  /*faa0*/  LDSM.16.M88.4 R144, [R200+0x1800] ;  /* 0x00180000c890783b */ /* 0x000f700000000200 */
[----:B------:R-:W-:Y:S01]  /*fab0*/  LDSM.16.M88.4 R148, [R199] ;  /* 0x00000000c794783b */ /* 0x000fe20000000200 */
[C---:B-1----:R-:W-:Y:S07]  /*fac0*/  HMMA.16816.F32.BF16 R4, R32.reuse, R8, RZ ;  /* 0x000000082004723c */ /* 0x042fee00000418ff */
[----:B------:R-:W1:Y:S01]  /*fad0*/  LDSM.16.M88.4 R152, [R198] ;  /* 0x00000000c698783b */ /* 0x000e620000000200 */
[C---:B------:R-:W-:Y:S07]  /*fae0*/  HMMA.16816.F32.BF16 R8, R32.reuse, R10, RZ ;  /* 0x0000000a2008723c */ /* 0x040fee00000418ff */
[----:B------:R-:W-:Y:S01]  /*faf0*/  LDSM.16.M88.4 R160, [R189] ;  /* 0x00000000bda0783b */ /* 0x000fe20000000200 */
[C---:B---3--:R-:W-:Y:S08]  /*fb00*/  HMMA.16816.F32.BF16 R12, R32.reuse, R16, RZ ;  /* 0x00000010200c723c */ /* 0x048ff000000418ff */
[C---:B------:R-:W-:Y:S01]  /*fb10*/  HMMA.16816.F32.BF16 R16, R32.reuse, R18, RZ ;  /* 0x000000122010723c */ /* 0x040fe200000418ff */
[----:B--2---:R-:W-:Y:S03]  /*fb20*/  IADD3 R173, P0, R156, 0x40, RZ ;  /* 0x000000409cad7810 */ /* 0x004fe60007f1e0ff */
[----:B------:R-:W-:Y:S02]  /*fb30*/  IADD3 R3, P3, R167, R156, RZ ;  /* 0x0000009ca7037210 */ /* 0x000fe40007f7e0ff */
[----:B------:R-:W-:Y:S02]  /*fb40*/  IADD3.X R29, RZ, R245, RZ, P0, !PT ;  /* 0x000000f5ff1d7210 */ /* 0x000fe400007fe4ff */
[C---:B------:R-:W-:Y:S04]  /*fb50*/  LEA R164, P2, R3.reuse, c[0x0][0x1f8], 0x1 ;  /* 0x00007e0003a47a11 */ /* 0x040fe800078408ff */
[----:B------:R-:W-:Y:S02]  /*fb60*/  LEA R172, P0, R142, R167, 0x5 ;  /* 0x000000a78eac7211 */ /* 0x000fe400078028ff */
[----:B------:R-:W-:Y:S02]  /*fb70*/  IADD3.X R20, R28, R245, RZ, P3, !PT ;  /* 0x000000f51c147210 */ /* 0x000fe40001ffe4ff */
[----:B------:R-:W-:Y:S02]  /*fb80*/  LEA.HI.X R142, R142, R28, R21, 0x5, P0 ;  /* 0x0000001c8e8e7211 */ /* 0x000fe400000f2c15 */
[----:B------:R-:W-:Y:S02]  /*fb90*/  LEA.HI.X R165, R3, c[0x0][0x1fc], R20, 0x1, P2 ;  /* 0x00007f0003a57a11 */ /* 0x000fe400010f0c14 */
[C---:B----4-:R-:W-:Y:S01]  /*fba0*/  HMMA.16816.F32.BF16 R20, R32.reuse, R24, RZ ;  /* 0x000000182014723c */ /* 0x050fe200000418ff */
[C---:B------:R-:W-:Y:S04]  /*fbb0*/  IADD3 R30, P1, R167.reuse, R173, RZ ;  /* 0x000000ada71e7210 */ /* 0x040fe80007f3e0ff */
[----:B------:R-:W-:Y:S02]  /*fbc0*/  IADD3.X R31, R28, R29, RZ, P1, !PT ;  /* 0x0000001d1c1f7210 */ /* 0x000fe40000ffe4ff */
[----:B------:R-:W-:Y:S01]  /*fbd0*/  IADD3 R3, P1, R156, 0x80, RZ ;  /* 0x000000809c037810 */ /* 0x000fe20007f3e0ff */
[C---:B------:R-:W-:Y:S01]  /*fbe0*/  HMMA.16816.F32.BF16 R24, R32.reuse, R26, RZ ;  /* 0x0000001a2018723c */ /* 0x040fe200000418ff */
[----:B------:R-:W-:Y:S03]  /*fbf0*/  LEA R170, P0, R30, c[0x0][0x1f8], 0x1 ;  /* 0x00007e001eaa7a11 */ /* 0x000fe600078008ff */
[----:B------:R-:W-:Y:S02]  /*fc00*/  IADD3 R167, P3, R167, R3, RZ ;  /* 0x00000003a7a77210 */ /* 0x000fe40007f7e0ff */
[----:B------:R-:W-:Y:S02]  /*fc10*/  IADD3.X R137, RZ, R245, RZ, P1, !PT ;  /* 0x000000f5ff897210 */ /* 0x000fe40000ffe4ff */
[----:B------:R-:W-:Y:S04]  /*fc20*/  IADD3 R173, P1, R172, R173, RZ ;  /* 0x000000adacad7210 */ /* 0x000fe80007f3e0ff */
[----:B------:R-:W-:Y:S02]  /*fc30*/  IADD3.X R174, R142, R29, RZ, P1, !PT ;  /* 0x0000001d8eae7210 */ /* 0x000fe40000ffe4ff */
[----:B------:R-:W-:Y:S02]  /*fc40*/  LEA.HI.X R171, R30, c[0x0][0x1fc], R31, 0x1, P0 ;  /* 0x00007f001eab7a11 */ /* 0x000fe400000f0c1f */
[----:B------:R-:W-:Y:S02]  /*fc50*/  IADD3.X R169, R28, R137, RZ, P3, !PT ;  /* 0x000000891ca97210 */ /* 0x000fe40001ffe4ff */
[C---:B-----5:R-:W-:Y:S01]  /*fc60*/  HMMA.16816.F32.BF16 R28, R32.reuse, R144, RZ ;  /* 0x00000090201c723c */ /* 0x060fe200000418ff */
[----:B------:R-:W-:Y:S02]  /*fc70*/  ISETP.GE.AND P3, PT, R246, c[0x0][0x1d4], PT ;  /* 0x00007500f6007a0c */ /* 0x000fe40003f66270 */
[C---:B------:R-:W-:Y:S02]  /*fc80*/  IADD3 R3, P0, R172.reuse, R3, RZ ;  /* 0x00000003ac037210 */ /* 0x040fe40007f1e0ff */
[----:B------:R-:W-:Y:S02]  /*fc90*/  IADD3 R172, P2, R172, R156, RZ ;  /* 0x0000009cacac7210 */ /* 0x000fe40007f5e0ff */
[----:B------:R-:W2:Y:S01]  /*fca0*/  LDSM.16.M88.4 R156, [R190] ;  /* 0x00000000be9c783b */ /* 0x000ea20000000200 */
[----:B------:R-:W-:Y:S01]  /*fcb0*/  HMMA.16816.F32.BF16 R32, R32, R146, RZ ;  /* 0x000000922020723c */ /* 0x000fe200000418ff */
[C---:B------:R-:W-:Y:S03]  /*fcc0*/  LEA R168, P5, R167.reuse, c[0x0][0x1f8], 0x1 ;  /* 0x00007e00a7a87a11 */ /* 0x040fe600078a08ff */
[----:B------:R-:W-:Y:S02]  /*fcd0*/  LEA R166, P4, R172, c[0x0][0x1f8], 0x1 ;  /* 0x00007e00aca67a11 */ /* 0x000fe400078808ff */
[----:B------:R-:W-:Y:S01]  /*fce0*/  LEA.HI.X R169, R167, c[0x0][0x1fc], R169, 0x1, P5 ;  /* 0x00007f00a7a97a11 */ /* 0x000fe200028f0ca9 */
[----:B------:R-:W3:Y:S01]  /*fcf0*/  LDSM.16.M88.4 R144, [R188] ;  /* 0x00000000bc90783b */ /* 0x000ee20000000200 */
[C---:B-1----:R-:W-:Y:S05]  /*fd00*/  HMMA.16816.F32.BF16 R4, R148.reuse, R152, R4 ;  /* 0x000000989404723c */ /* 0x042fea0000041804 */
[----:B------:R-:W-:Y:S02]  /*fd10*/  ISETP.GE.AND P5, PT, R211, c[0x0][0x1d4], PT ;  /* 0x00007500d3007a0c */ /* 0x000fe40003fa6270 */
[----:B------:R-:W-:Y:S01]  /*fd20*/  @!PT LDS RZ, [RZ] ;  /* 0x00000000fffff984 */ /* 0x000fe20000000800 */
[----:B------:R-:W-:Y:S01]  /*fd30*/  @!PT LDS RZ, [RZ] ;  /* 0x00000000fffff984 */ /* 0x000fe20000000800 */
[----:B------:R-:W-:Y:S01]  /*fd40*/  @!PT LDS RZ, [RZ] ;  /* 0x00000000fffff984 */ /* 0x000fe20000000800 */
[----:B------:R1:W-:Y:S01]  /*fd50*/  LDGSTS.E.BYPASS.LTC128B.128 [R217+0x100], [R164.64], !P3 ;  /* 0x00100000a4d97fae */ /* 0x0003e2000d901d46 */
[C---:B------:R-:W-:Y:S04]  /*fd60*/  HMMA.16816.F32.BF16 R8, R148.reuse, R154, R8 ;  /* 0x0000009a9408723c */ /* 0x040fe80000041808 */
[C---:B------:R-:W-:Y:S02]  /*fd70*/  IADD3.X R137, R142.reuse, R137, RZ, P0, !PT ;  /* 0x000000898e897210 */ /* 0x040fe400007fe4ff */
[----:B------:R-:W-:Y:S01]  /*fd80*/  IADD3.X R142, R142, R245, RZ, P2, !PT ;  /* 0x000000f58e8e7210 */ /* 0x000fe200017fe4ff */
[----:B------:R4:W-:Y:S01]  /*fd90*/  LDGSTS.E.BYPASS.LTC128B.128 [R217+0x2100], [R170.64], !P6 ;  /* 0x02100000aad97fae */ /* 0x0009e2000f101d46 */
[C---:B------:R-:W-:Y:S04]  /*fda0*/  LEA R176, P0, R173.reuse, c[0x0][0x1f8], 0x1 ;  /* 0x00007e00adb07a11 */ /* 0x040fe800078008ff */
[----:B------:R-:W-:Y:S02]  /*fdb0*/  LEA.HI.X R167, R172, c[0x0][0x1fc], R142, 0x1, P4 ;  /* 0x00007f00aca77a11 */ /* 0x000fe400020f0c8e */
[----:B------:R-:W-:Y:S01]  /*fdc0*/  LEA.HI.X R177, R173, c[0x0][0x1fc], R174, 0x1, P0 ;  /* 0x00007f00adb17a11 */ /* 0x000fe200000f0cae */
[----:B------:R4:W-:Y:S01]  /*fdd0*/  LDGSTS.E.BYPASS.LTC128B.128 [R217+0x4100], [R168.64], !P5 ;  /* 0x04100000a8d97fae */ /* 0x0009e2000e901d46 */
[C---:B------:R-:W-:Y:S04]  /*fde0*/  LEA R172, P0, R3.reuse, c[0x0][0x1f8], 0x1 ;  /* 0x00007e0003ac7a11 */ /* 0x040fe800078008ff */
[----:B------:R-:W-:Y:S02]  /*fdf0*/  LEA.HI.X R173, R3, c[0x0][0x1fc], R137, 0x1, P0 ;  /* 0x00007f0003ad7a11 */ /* 0x000fe400000f0c89 */
[C---:B------:R-:W-:Y:S01]  /*fe00*/  ISETP.GT.AND P0, PT, R250.reuse, R249, PT ;  /* 0x000000f9fa00720c */ /* 0x040fe20003f04270 */
[C---:B--2---:R-:W-:Y:S01]  /*fe10*/  HMMA.16816.F32.BF16 R12, R148.reuse, R156, R12 ;  /* 0x0000009c940c723c */ /* 0x044fe2000004180c */
[----:B------:R1:W-:Y:S02]  /*fe20*/  LDGSTS.E.BYPASS.LTC128B.128 [R217+0x1100], [R166.64], !P3 ;  /* 0x01100000a6d97fae */ /* 0x0003e4000d901d46 */
[----:B------:R-:W-:Y:S05]  /*fe30*/  IADD3 R250, R250, -0x1, RZ ;  /* 0xfffffffffafa7810 */ /* 0x000fea0007ffe0ff */
[C---:B------:R-:W-:Y:S01]  /*fe40*/  HMMA.16816.F32.BF16 R16, R148.reuse, R158, R16 ;  /* 0x0000009e9410723c */ /* 0x040fe20000041810 */
[----:B------:R2:W-:Y:S07]  /*fe50*/  LDGSTS.E.BYPASS.LTC128B.128 [R217+0x3100], [R176.64], !P6 ;  /* 0x03100000b0d97fae */ /* 0x0005ee000f101d46 */
[C---:B------:R-:W-:Y:S01]  /*fe60*/  HMMA.16816.F32.BF16 R20, R148.reuse, R160, R20 ;  /* 0x000000a09414723c */ /* 0x040fe20000041814 */
[----:B------:R5:W-:Y:S07]  /*fe70*/  LDGSTS.E.BYPASS.LTC128B.128 [R217+0x5100], [R172.64], !P5 ;  /* 0x05100000acd97fae */ /* 0x000bee000e901d46 */
[C---:B------:R-:W-:Y:S01]  /*fe80*/  HMMA.16816.F32.BF16 R24, R148.reuse, R162, R24 ;  /* 0x000000a29418723c */ /* 0x040fe20000041818 */
[----:B------:R-:W-:Y:S07]  /*fe90*/  LDSM.16.M88.4 R152, [R197] ;  /* 0x00000000c598783b */ /* 0x000fee0000000200 */
[C---:B---3--:R-:W-:Y:S01]  /*fea0*/  HMMA.16816.F32.BF16 R28, R148.reuse, R144, R28 ;  /* 0x00000090941c723c */ /* 0x048fe2000004181c */
[----:B-1----:R-:W1:Y:S07]  /*feb0*/  LDSM.16.M88.4 R164, [R196] ;  /* 0x00000000c4a4783b */ /* 0x002e6e0000000200 */
[----:B------:R-:W-:Y:S01]  /*fec0*/  HMMA.16816.F32.BF16 R32, R148, R146, R32 ;  /* 0x000000929420723c */ /* 0x000fe20000041820 */
[----:B------:R-:W3:Y:S08]  /*fed0*/  LDSM.16.M88.4 R156, [R196+0x800] ;  /* 0x00080000c49c783b */ /* 0x000ef00000000200 */
[----:B----4-:R-:W4:Y:S08]  /*fee0*/  LDSM.16.M88.4 R168, [R196+0x1000] ;  /* 0x00100000c4a8783b */ /* 0x010f300000000200 */
[----:B------:R-:W0:Y:S08]  /*fef0*/  LDGDEPBAR ;  /* 0x00000000000079af */ /* 0x000e300000000000 */
[----:B------:R-:W4:Y:S01]  /*ff00*/  LDSM.16.M88.4 R160, [R196+0x1800] ;  /* 0x00180000c4a0783b */ /* 0x000f220000000200 */
[C---:B-1----:R-:W-:Y:S07]  /*ff10*/  HMMA.16816.F32.BF16 R4, R152.reuse, R164, R4 ;  /* 0x000000a49804723c */ /* 0x042fee0000041804 */
[----:B-----5:R-:W-:Y:S01]  /*ff20*/  LDSM.16.M88.4 R172, [R195] ;  /* 0x00000000c3ac783b */ /* 0x020fe20000000200 */
[C---:B------:R-:W-:Y:S07]  /*ff30*/  HMMA.16816.F32.BF16 R8, R152.reuse, R166, R8 ;  /* 0x000000a69808723c */ /* 0x040fee0000041808 */
[----:B--2---:R-:W1:Y:S01]  /*ff40*/  LDSM.16.M88.4 R176, [R187] ;  /* 0x00000000bbb0783b */ /* 0x004e620000000200 */
[C---:B---3--:R-:W-:Y:S07]  /*ff50*/  HMMA.16816.F32.BF16 R12, R152.reuse, R156, R12 ;  /* 0x0000009c980c723c */ /* 0x048fee000004180c */
[----:B------:R-:W2:Y:S01]  /*ff60*/  LDSM.16.M88.4 R144, [R187+0x800] ;  /* 0x00080000bb90783b */ /* 0x000ea20000000200 */
[C---:B------:R-:W-:Y:S07]  /*ff70*/  HMMA.16816.F32.BF16 R16, R152.reuse, R158, R16 ;  /* 0x0000009e9810723c */ /* 0x040fee0000041810 */
[----:B------:R-:W3:Y:S01]  /*ff80*/  LDSM.16.M88.4 R148, [R187+0x1000] ;  /* 0x00100000bb94783b */ /* 0x000ee20000000200 */
[C---:B----4-:R-:W-:Y:S07]  /*ff90*/  HMMA.16816.F32.BF16 R20, R152.reuse, R168, R20 ;  /* 0x000000a89814723c */ /* 0x050fee0000041814 */
[----:B------:R-:W4:Y:S01]  /*ffa0*/  LDSM.16.M88.4 R156, [R187+0x1800] ;  /* 0x00180000bb9c783b */ /* 0x000f220000000200 */
[C---:B------:R-:W-:Y:S07]  /*ffb0*/  HMMA.16816.F32.BF16 R24, R152.reuse, R170, R24 ;  /* 0x000000aa9818723c */ /* 0x040fee0000041818 */
[----:B------:R-:W-:Y:S01]  /*ffc0*/  LDSM.16.M88.4 R164, [R200+0x3800] ;  /* 0x00380000c8a4783b */ /* 0x000fe20000000200 */
[C---:B------:R-:W-:Y:S07]  /*ffd0*/  HMMA.16816.F32.BF16 R28, R152.reuse, R160, R28 ;  /* 0x000000a0981c723c */ /* 0x040fee000004181c */
[----:B------:R-:W-:Y:S01]  /*ffe0*/  LDSM.16.M88.4 R168, [R199+0x4000] ;  /* 0x00400000c7a8783b */ /* 0x000fe20000000200 */
[----:B------:R-:W-:Y:S07]  /*fff0*/  HMMA.16816.F32.BF16 R32, R152, R162, R32 ;  /* 0x000000a29820723c */ /* 0x000fee0000041820 */
[----:B------:R-:W-:Y:S01]  /*10000*/  LDSM.16.M88.4 R152, [R201+0x4000] ;  /* 0x00400000c998783b */ /* 0x000fe20000000200 */
[C---:B-1----:R-:W-:Y:S07]  /*10010*/  HMMA.16816.F32.BF16 R4, R172.reuse, R176, R4 ;  /* 0x000000b0ac04723c */ /* 0x042fee0000041804 */
[----:B------:R-:W1:Y:S01]  /*10020*/  LDSM.16.M88.4 R160, [R200+0x2000] ;  /* 0x00200000c8a0783b */ /* 0x000e620000000200 */
[C---:B------:R-:W-:Y:S07]  /*10030*/  HMMA.16816.F32.BF16 R8, R172.reuse, R178, R8 ;  /* 0x000000b2ac08723c */ /* 0x040fee0000041808 */
[----:B------:R-:W-:Y:S01]  /*10040*/  LDSM.16.M88.4 R176, [R186] ;  /* 0x00000000bab0783b */ /* 0x000fe20000000200 */
[C---:B--2---:R-:W-:Y:S08]  /*10050*/  HMMA.16816.F32.BF16 R12, R172.reuse, R144, R12 ;  /* 0x00000090ac0c723c */ /* 0x044ff0000004180c */
[C---:B------:R-:W-:Y:S01]  /*10060*/  HMMA.16816.F32.BF16 R16, R172.reuse, R146, R16 ;  /* 0x00000092ac10723c */ /* 0x040fe20000041810 */
[----:B------:R-:W2:Y:S07]  /*10070*/  LDSM.16.M88.4 R144, [R200+0x2800] ;  /* 0x00280000c890783b */ /* 0x000eae0000000200 */
[C---:B---3--:R-:W-:Y:S08]  /*10080*/  HMMA.16816.F32.BF16 R20, R172.reuse, R148, R20 ;  /* 0x00000094ac14723c */ /* 0x048ff00000041814 */
[C---:B------:R-:W-:Y:S01]  /*10090*/  HMMA.16816.F32.BF16 R24, R172.reuse, R150, R24 ;  /* 0x00000096ac18723c */ /* 0x040fe20000041818 */
[----:B------:R-:W3:Y:S07]  /*100a0*/  LDSM.16.M88.4 R148, [R200+0x3000] ;  /* 0x00300000c894783b */ /* 0x000eee0000000200 */
[C---:B----4-:R-:W-:Y:S08]  /*100b0*/  HMMA.16816.F32.BF16 R28, R172.reuse, R156, R28 ;  /* 0x0000009cac1c723c */ /* 0x050ff0000004181c */
[----:B------:R-:W-:Y:S01]  /*100c0*/  HMMA.16816.F32.BF16 R32, R172, R158, R32 ;  /* 0x0000009eac20723c */ /* 0x000fe20000041820 */
[----:B------:R-:W4:Y:S07]  /*100d0*/  LDSM.16.M88.4 R156, [R185] ;  /* 0x00000000b99c783b */ /* 0x000f2e0000000200 */
[C---:B-1----:R-:W-:Y:S01]  /*100e0*/  HMMA.16816.F32.BF16 R4, R152.reuse, R160, R4 ;  /* 0x000000a09804723c */ /* 0x042fe20000041804 */
[----:B------:R-:W-:Y:S07]  /*100f0*/  LDSM.16.M88.4 R172, [R195+0x4000] ;  /* 0x00400000c3ac783b */ /* 0x000fee0000000200 */
[C---:B------:R-:W-:Y:S01]  /*10100*/  HMMA.16816.F32.BF16 R8, R152.reuse, R162, R8 ;  /* 0x000000a29808723c */ /* 0x040fe20000041808 */
[----:B------:R-:W1:Y:S07]  /*10110*/  LDSM.16.M88.4 R160, [R184] ;  /* 0x00000000b8a0783b */ /* 0x000e6e0000000200 */
[C---:B--2---:R-:W-:Y:S08]  /*10120*/  HMMA.16816.F32.BF16 R12, R152.reuse, R144, R12 ;  /* 0x00000090980c723c */ /* 0x044ff0000004180c */
[C---:B------:R-:W-:Y:S01]  /*10130*/  HMMA.16816.F32.BF16 R16, R152.reuse, R146, R16 ;  /* 0x000000929810723c */ /* 0x040fe20000041810 */
[----:B------:R-:W2:Y:S07]  /*10140*/  LDSM.16.M88.4 R144, [R183] ;  /* 0x00000000b790783b */ /* 0x000eae0000000200 */
[C---:B---3--:R-:W-:Y:S08]  /*10150*/  HMMA.16816.F32.BF16 R20, R152.reuse, R148, R20 ;  /* 0x000000949814723c */ /* 0x048ff00000041814 */
[C---:B------:R-:W-:Y:S01]  /*10160*/  HMMA.16816.F32.BF16 R24, R152.reuse, R150, R24 ;  /* 0x000000969818723c */ /* 0x040fe20000041818 */
[----:B------:R-:W-:Y:S07]  /*10170*/  LDSM.16.M88.4 R148, [R197+0x4000] ;  /* 0x00400000c594783b */ /* 0x000fee0000000200 */
[C---:B------:R-:W-:Y:S08]  /*10180*/  HMMA.16816.F32.BF16 R28, R152.reuse, R164, R28 ;  /* 0x000000a4981c723c */ /* 0x040ff0000004181c */
[----:B------:R-:W-:Y:S01]  /*10190*/  HMMA.16816.F32.BF16 R32, R152, R166, R32 ;  /* 0x000000a69820723c */ /* 0x000fe20000041820 */
[----:B------:R-:W3:Y:S07]  /*101a0*/  LDSM.16.M88.4 R152, [R196+0x2000] ;  /* 0x00200000c498783b */ /* 0x000eee0000000200 */
[C---:B------:R-:W-:Y:S01]  /*101b0*/  HMMA.16816.F32.BF16 R4, R168.reuse, R176, R4 ;  /* 0x000000b0a804723c */ /* 0x040fe20000041804 */
[----:B------:R-:W-:Y:S07]  /*101c0*/  LDSM.16.M88.4 R164, [R196+0x3000] ;  /* 0x00300000c4a4783b */ /* 0x000fee0000000200 */
        /* <DEDUP_REMOVED lines=11> */
[C---:B---3--:R-:W-:Y:S01]  /*10280*/  HMMA.16816.F32.BF16 R4, R148.reuse, R152, R4 ;  /* 0x000000989404723c */ /* 0x048fe20000041804 */
[----:B------:R-:W3:Y:S07]  /*10290*/  LDSM.16.M88.4 R168, [R187+0x3000] ;  /* 0x00300000bba8783b */ /* 0x000eee0000000200 */
[C---:B------:R-:W-:Y:S01]  /*102a0*/  HMMA.16816.F32.BF16 R8, R148.reuse, R154, R8 ;  /* 0x0000009a9408723c */ /* 0x040fe20000041808 */
[----:B------:R-:W5:Y:S07]  /*102b0*/  LDSM.16.M88.4 R152, [R187+0x3800] ;  /* 0x00380000bb98783b */ /* 0x000f6e0000000200 */
[C---:B----4-:R-:W-:Y:S08]  /*102c0*/  HMMA.16816.F32.BF16 R12, R148.reuse, R156, R12 ;  /* 0x0000009c940c723c */ /* 0x050ff0000004180c */
[C---:B------:R-:W-:Y:S01]  /*102d0*/  HMMA.16816.F32.BF16 R16, R148.reuse, R158, R16 ;  /* 0x0000009e9410723c */ /* 0x040fe20000041810 */
[----:B------:R-:W-:Y:S07]  /*102e0*/  LDSM.16.M88.4 R156, [R200+0x4000] ;  /* 0x00400000c89c783b */ /* 0x000fee0000000200 */
[C---:B------:R-:W-:Y:S08]  /*102f0*/  HMMA.16816.F32.BF16 R20, R148.reuse, R164, R20 ;  /* 0x000000a49414723c */ /* 0x040ff00000041814 */
[C---:B------:R-:W-:Y:S01]  /*10300*/  HMMA.16816.F32.BF16 R24, R148.reuse, R166, R24 ;  /* 0x000000a69418723c */ /* 0x040fe20000041818 */
[----:B------:R-:W-:Y:S07]  /*10310*/  LDSM.16.M88.4 R164, [R200+0x5800] ;  /* 0x00580000c8a4783b */ /* 0x000fee0000000200 */
[C---:B-1----:R-:W-:Y:S08]  /*10320*/  HMMA.16816.F32.BF16 R28, R148.reuse, R160, R28 ;  /* 0x000000a0941c723c */ /* 0x042ff0000004181c */
[----:B------:R-:W-:Y:S01]  /*10330*/  HMMA.16816.F32.BF16 R32, R148, R162, R32 ;  /* 0x000000a29420723c */ /* 0x000fe20000041820 */
[----:B------:R-:W1:Y:S07]  /*10340*/  LDSM.16.M88.4 R148, [R201+0x8000] ;  /* 0x00800000c994783b */ /* 0x000e6e0000000200 */
[C---:B------:R-:W-:Y:S01]  /*10350*/  HMMA.16816.F32.BF16 R4, R172.reuse, R176, R4 ;  /* 0x000000b0ac04723c */ /* 0x040fe20000041804 */
[----:B------:R-:W-:Y:S07]  /*10360*/  LDSM.16.M88.4 R160, [R200+0x5000] ;  /* 0x00500000c8a0783b */ /* 0x000fee0000000200 */
[C---:B------:R-:W-:Y:S01]  /*10370*/  HMMA.16816.F32.BF16 R8, R172.reuse, R178, R8 ;  /* 0x000000b2ac08723c */ /* 0x040fe20000041808 */
[----:B------:R-:W-:Y:S07]  /*10380*/  LDSM.16.M88.4 R176, [R182] ;  /* 0x00000000b6b0783b */ /* 0x000fee0000000200 */
        /* <DEDUP_REMOVED lines=16> */
[C---:B------:R-:W-:Y:S08]  /*10490*/  HMMA.16816.F32.BF16 R20, R148.reuse, R160, R20 ;  /* 0x000000a09414723c */ /* 0x040ff00000041814 */
[C---:B------:R-:W-:Y:S01]  /*104a0*/  HMMA.16816.F32.BF16 R24, R148.reuse, R162, R24 ;  /* 0x000000a29418723c */ /* 0x040fe20000041818 */
[----:B------:R-:W-:Y:S07]  /*104b0*/  LDSM.16.M88.4 R160, [R196+0x4000] ;  /* 0x00400000c4a0783b */ /* 0x000fee0000000200 */
[C---:B------:R-:W-:Y:S08]  /*104c0*/  HMMA.16816.F32.BF16 R28, R148.reuse, R164, R28 ;  /* 0x000000a4941c723c */ /* 0x040ff0000004181c */
[----:B------:R-:W-:Y:S01]  /*104d0*/  HMMA.16816.F32.BF16 R32, R148, R166, R32 ;  /* 0x000000a69420723c */ /* 0x000fe20000041820 */
[----:B------:R-:W5:Y:S07]  /*104e0*/  LDSM.16.M88.4 R148, [R197+0x8000] ;  /* 0x00800000c594783b */ /* 0x000f6e0000000200 */
[C---:B---3--:R-:W-:Y:S01]  /*104f0*/  HMMA.16816.F32.BF16 R4, R168.reuse, R176, R4 ;  /* 0x000000b0a804723c */ /* 0x048fe20000041804 */
[----:B------:R-:W-:Y:S07]  /*10500*/  LDSM.16.M88.4 R164, [R196+0x5000] ;  /* 0x00500000c4a4783b */ /* 0x000fee0000000200 */
[C---:B------:R-:W-:Y:S01]  /*10510*/  HMMA.16816.F32.BF16 R8, R168.reuse, R178, R8 ;  /* 0x000000b2a808723c */ /* 0x040fe20000041808 */
[----:B------:R-:W-:Y:S07]  /*10520*/  LDSM.16.M88.4 R176, [R187+0x4000] ;  /* 0x00400000bbb0783b */ /* 0x000fee0000000200 */
[C---:B----4-:R-:W-:Y:S08]  /*10530*/  HMMA.16816.F32.BF16 R12, R168.reuse, R152, R12 ;  /* 0x00000098a80c723c */ /* 0x050ff0000004180c */
[C---:B------:R-:W-:Y:S01]  /*10540*/  HMMA.16816.F32.BF16 R16, R168.reuse, R154, R16 ;  /* 0x0000009aa810723c */ /* 0x040fe20000041810 */
[----:B------:R-:W3:Y:S07]  /*10550*/  LDSM.16.M88.4 R152, [R196+0x4800] ;  /* 0x00480000c498783b */ /* 0x000eee0000000200 */
[C---:B-1----:R-:W-:Y:S08]  /*10560*/  HMMA.16816.F32.BF16 R20, R168.reuse, R156, R20 ;  /* 0x0000009ca814723c */ /* 0x042ff00000041814 */
[C---:B------:R-:W-:Y:S01]  /*10570*/  HMMA.16816.F32.BF16 R24, R168.reuse, R158, R24 ;  /* 0x0000009ea818723c */ /* 0x040fe20000041818 */
[----:B------:R-:W1:Y:S07]  /*10580*/  LDSM.16.M88.4 R156, [R196+0x5800] ;  /* 0x00580000c49c783b */ /* 0x000e6e0000000200 */
[C---:B--2---:R-:W-:Y:S08]  /*10590*/  HMMA.16816.F32.BF16 R28, R168.reuse, R144, R28 ;  /* 0x00000090a81c723c */ /* 0x044ff0000004181c */
[----:B------:R-:W-:Y:S01]  /*105a0*/  HMMA.16816.F32.BF16 R32, R168, R146, R32 ;  /* 0x00000092a820723c */ /* 0x000fe20000041820 */
[----:B------:R-:W2:Y:S06]  /*105b0*/  LDL.64 R170, [R1+0x8] ;  /* 0x0000080001aa7983 */ /* 0x000eac0000100a00 */
[----:B------:R-:W4:Y:S01]  /*105c0*/  LDSM.16.M88.4 R144, [R187+0x4800] ;  /* 0x00480000bb90783b */ /* 0x000f220000000200 */
[C---:B-----5:R-:W-:Y:S08]  /*105d0*/  HMMA.16816.F32.BF16 R4, R148.reuse, R160, R4 ;  /* 0x000000a09404723c */ /* 0x060ff00000041804 */
[C---:B------:R-:W-:Y:S08]  /*105e0*/  HMMA.16816.F32.BF16 R8, R148.reuse, R162, R8 ;  /* 0x000000a29408723c */ /* 0x040ff00000041808 */
[C---:B---3--:R-:W-:Y:S08]  /*105f0*/  HMMA.16816.F32.BF16 R12, R148.reuse, R152, R12 ;  /* 0x00000098940c723c */ /* 0x048ff0000004180c */
[C---:B------:R-:W-:Y:S01]  /*10600*/  HMMA.16816.F32.BF16 R16, R148.reuse, R154, R16 ;  /* 0x0000009a9410723c */ /* 0x040fe20000041810 */
[----:B------:R-:W3:Y:S07]  /*10610*/  LDSM.16.M88.4 R152, [R187+0x5000] ;  /* 0x00500000bb98783b */ /* 0x000eee0000000200 */
[C---:B------:R-:W-:Y:S08]  /*10620*/  HMMA.16816.F32.BF16 R20, R148.reuse, R164, R20 ;  /* 0x000000a49414723c */ /* 0x040ff00000041814 */
[C---:B------:R-:W-:Y:S08]  /*10630*/  HMMA.16816.F32.BF16 R24, R148.reuse, R166, R24 ;  /* 0x000000a69418723c */ /* 0x040ff00000041818 */
[C---:B-1----:R-:W-:Y:S08]  /*10640*/  HMMA.16816.F32.BF16 R28, R148.reuse, R156, R28 ;  /* 0x0000009c941c723c */ /* 0x042ff0000004181c */
[----:B------:R-:W-:Y:S01]  /*10650*/  HMMA.16816.F32.BF16 R32, R148, R158, R32 ;  /* 0x0000009e9420723c */ /* 0x000fe20000041820 */
[----:B------:R-:W1:Y:S01]  /*10660*/  LDSM.16.M88.4 R148, [R187+0x5800] ;  /* 0x00580000bb94783b */ /* 0x000e620000000200 */
[----:B------:R-:W-:Y:S06]  /*10670*/  DEPBAR.LE SB0, 0x0 ;  /* 0x000080000000791a */ /* 0x000fec0000000000 */
[C---:B------:R-:W-:Y:S01]  /*10680*/  HMMA.16816.F32.BF16 R4, R172.reuse, R176, R4 ;  /* 0x000000b0ac04723c */ /* 0x040fe20000041804 */
[----:B------:R-:W-:Y:S07]  /*10690*/  BAR.SYNC.DEFER_BLOCKING 0x0 ;  /* 0x0000000000007b1d */ /* 0x000fee0000010000 */
[C---:B------:R-:W-:Y:S08]  /*106a0*/  HMMA.16816.F32.BF16 R8, R172.reuse, R178, R8 ;  /* 0x000000b2ac08723c */ /* 0x040ff00000041808 */
[C---:B----4-:R-:W-:Y:S08]  /*106b0*/  HMMA.16816.F32.BF16 R12, R172.reuse, R144, R12 ;  /* 0x00000090ac0c723c */ /* 0x050ff0000004180c */
[C---:B------:R-:W-:Y:S04]  /*106c0*/  HMMA.16816.F32.BF16 R16, R172.reuse, R146, R16 ;  /* 0x00000092ac10723c */ /* 0x040fe80000041810 */
[----:B------:R-:W-:Y:S02]  /*106d0*/  FMNMX.FTZ R3, R4, R2, !PT ;  /* 0x0000000204037209 */ /* 0x000fe40007810000 */
[----:B------:R-:W-:Y:S01]  /*106e0*/  FMNMX.FTZ R137, R6, R0, !PT ;  /* 0x0000000006897209 */ /* 0x000fe20007810000 */
[----:B------:R-:W-:Y:S01]  /*106f0*/  @P0 IMAD.WIDE.U32 R146, R250, c[0x0][0x1e0], RZ ;  /* 0x00007800fa920a25 */ /* 0x000fe200078e00ff */
[C---:B---3--:R-:W-:Y:S04]  /*10700*/  HMMA.16816.F32.BF16 R20, R172.reuse, R152, R20 ;  /* 0x00000098ac14723c */ /* 0x048fe80000041814 */
[----:B------:R-:W-:Y:S02]  /*10710*/  FMNMX.FTZ R3, R5, R3, !PT ;  /* 0x0000000305037209 */ /* 0x000fe40007810000 */
[----:B------:R-:W-:Y:S02]  /*10720*/  FMNMX.FTZ R137, R7, R137, !PT ;  /* 0x0000008907897209 */ /* 0x000fe40007810000 */
        /* <DEDUP_REMOVED lines=30> */
[----:B------:R-:W-:Y:S01]  /*10910*/  @P0 SHF.L.U32 R149, R146, 0x6, RZ ;  /* 0x0000000692950819 */ /* 0x000fe200000006ff */
[----:B------:R-:W1:Y:S01]  /*10920*/  SHFL.BFLY PT, R142, R145, 0x2, 0x1f ;  /* 0x0c401f00918e7f89 */ /* 0x000e6200000e0000 */
[----:B------:R-:W-:Y:S07]  /*10930*/  FMNMX.FTZ R137, R35, R3, !PT ;  /* 0x0000000323897209 */ /* 0x000fee0007810000 */
[----:B------:R-:W3:Y:S01]  /*10940*/  SHFL.BFLY PT, R3, R137, 0x2, 0x1f ;  /* 0x0c401f0089037f89 */ /* 0x000ee200000e0000 */
[----:B-1----:R-:W-:Y:S07]  /*10950*/  FMNMX.FTZ R145, R145, R142, !PT ;  /* 0x0000008e91917209 */ /* 0x002fee0007810000 */
[----:B------:R-:W1:Y:S01]  /*10960*/  SHFL.BFLY PT, R144, R145, 0x1, 0x1f ;  /* 0x0c201f0091907f89 */ /* 0x000e6200000e0000 */
[----:B---3--:R-:W-:Y:S07]  /*10970*/  FMNMX.FTZ R142, R137, R3, !PT ;  /* 0x00000003898e7209 */ /* 0x008fee0007810000 */
[----:B------:R-:W3:Y:S01]  /*10980*/  SHFL.BFLY PT, R3, R142, 0x1, 0x1f ;  /* 0x0c201f008e037f89 */ /* 0x000ee200000e0000 */
[----:B-1----:R-:W-:Y:S02]  /*10990*/  FMNMX.FTZ R137, R145, R144, !PT ;  /* 0x0000009091897209 */ /* 0x002fe40007810000 */
[----:B------:R-:W-:Y:S03]  /*109a0*/  @P0 SHF.R.S32.HI R144, RZ, 0x1f, R250 ;  /* 0x0000001fff900819 */ /* 0x000fe600000114fa */
[----:B------:R-:W-:Y:S02]  /*109b0*/  FMUL.FTZ R173, R137, c[0x0][0x2d0] ;  /* 0x0000b40089ad7a20 */ /* 0x000fe40000410000 */
[----:B------:R-:W-:Y:S01]  /*109c0*/  @P0 IMAD R144, R144, c[0x0][0x1e0], RZ ;  /* 0x0000780090900a24 */ /* 0x000fe200078e02ff */
[----:B---3--:R-:W-:Y:S01]  /*109d0*/  FMNMX.FTZ R3, R142, R3, !PT ;  /* 0x000000038e037209 */ /* 0x008fe20007810000 */
[--C-:B------:R-:W-:Y:S01]  /*109e0*/  FFMA.FTZ R142, R4, c[0x0][0x2d0], -R173.reuse ;  /* 0x0000b400048e7a23 */ /* 0x100fe200000108ad */
[----:B------:R-:W-:Y:S01]  /*109f0*/  @P0 MOV R4, c[0x0][0x1e4] ;  /* 0x0000790000040a02 */ /* 0x000fe20000000f00 */
[----:B------:R-:W-:Y:S02]  /*10a00*/  @P0 IMAD R144, R250, c[0x0][0x1e4], R144 ;  /* 0x00007900fa900a24 */ /* 0x000fe400078e0290 */
[--C-:B------:R-:W-:Y:S02]  /*10a10*/  FFMA.FTZ R164, R5, c[0x0][0x2d0], -R173.reuse ;  /* 0x0000b40005a47a23 */ /* 0x100fe400000108ad */
[----:B------:R-:W-:Y:S01]  /*10a20*/  FFMA.FTZ R165, R8, c[0x0][0x2d0], -R173 ;  /* 0x0000b40008a57a23 */ /* 0x000fe200000108ad */
[----:B------:R-:W-:Y:S01]  /*10a30*/  @P0 IADD3 R145, R147, R144, RZ ;  /* 0x0000009093910210 */ /* 0x000fe20007ffe0ff */
[----:B------:R-:W-:Y:S01]  /*10a40*/  FADD.FTZ R2, -R137, R2 ;  /* 0x0000000289027221 */ /* 0x000fe20000010100 */
[----:B------:R-:W-:Y:S01]  /*10a50*/  @P0 MOV R144, c[0x0][0x1e0] ;  /* 0x0000780000900a02 */ /* 0x000fe20000000f00 */
[----:B------:R-:W-:Y:S01]  /*10a60*/  FADD.FTZ R0, -R3, R0 ;  /* 0x0000000003007221 */ /* 0x000fe20000010100 */
[----:B------:R-:W-:Y:S01]  /*10a70*/  @P0 SHF.L.U64.HI R145, R146, 0x6, R145 ;  /* 0x0000000692910819 */ /* 0x000fe20000010291 */
[--C-:B------:R-:W-:Y:S01]  /*10a80*/  FFMA.FTZ R166, R9, c[0x0][0x2d0], -R173.reuse ;  /* 0x0000b40009a67a23 */ /* 0x100fe200000108ad */
[----:B------:R-:W-:Y:S01]  /*10a90*/  @P0 LEA R146, P1, R144, R149, 0x5 ;  /* 0x0000009590920211 */ /* 0x000fe200078228ff */
[----:B------:R-:W-:Y:S01]  /*10aa0*/  FMUL.FTZ R2, R2, c[0x0][0x2d0] ;  /* 0x0000b40002027a20 */ /* 0x000fe20000410000 */
[----:B------:R-:W-:Y:S01]  /*10ab0*/  MUFU.EX2 R142, R142 ;  /* 0x0000008e008e7308 */ /* 0x000fe20000000800 */
[----:B------:R-:W-:Y:S01]  /*10ac0*/  FMUL.FTZ R0, R0, c[0x0][0x2d0] ;  /* 0x0000b40000007a20 */ /* 0x000fe20000410000 */
[----:B------:R-:W-:Y:S01]  /*10ad0*/  @P0 LEA.HI.X R4, R144, R145, R4, 0x5, P1 ;  /* 0x0000009190040211 */ /* 0x000fe200008f2c04 */
[--C-:B------:R-:W-:Y:S02]  /*10ae0*/  FFMA.FTZ R172, R12, c[0x0][0x2d0], -R173.reuse ;  /* 0x0000b4000cac7a23 */ /* 0x100fe400000108ad */
[--C-:B------:R-:W-:Y:S02]  /*10af0*/  FFMA.FTZ R174, R13, c[0x0][0x2d0], -R173.reuse ;  /* 0x0000b4000dae7a23 */ /* 0x100fe400000108ad */
[--C-:B------:R-:W-:Y:S02]  /*10b00*/  FFMA.FTZ R177, R16, c[0x0][0x2d0], -R173.reuse ;  /* 0x0000b40010b17a23 */ /* 0x100fe400000108ad */
[----:B------:R-:W-:Y:S01]  /*10b10*/  FFMA.FTZ R178, R17, c[0x0][0x2d0], -R173 ;  /* 0x0000b40011b27a23 */ /* 0x000fe200000108ad */
[----:B------:R-:W1:Y:S10]  /*10b20*/  MUFU.EX2 R2, R2 ;  /* 0x0000000200027308 */ /* 0x000e740000000800 */
[----:B------:R-:W3:Y:S10]  /*10b30*/  MUFU.EX2 R0, R0 ;  /* 0x0000000000007308 */ /* 0x000ef40000000800 */
[----:B------:R-:W4:Y:S01]  /*10b40*/  MUFU.EX2 R164, R164 ;  /* 0x000000a400a47308 */ /* 0x000f220000000800 */
[C---:B-1----:R-:W-:Y:S02]  /*10b50*/  FMUL.FTZ R9, R2.reuse, R125 ;  /* 0x0000007d02097220 */ /* 0x042fe40000410000 */
[C---:B------:R-:W-:Y:S02]  /*10b60*/  FMUL.FTZ R36, R2.reuse, R36 ;  /* 0x0000002402247220 */ /* 0x040fe40000410000 */
[C---:B------:R-:W-:Y:S05]  /*10b70*/  FMUL.FTZ R37, R2.reuse, R37 ;  /* 0x0000002502257220 */ /* 0x040fea0000410000 */
[----:B------:R-:W-:Y:S01]  /*10b80*/  MUFU.EX2 R165, R165 ;  /* 0x000000a500a57308 */ /* 0x000fe20000000800 */
[----:B------:R-:W-:Y:S01]  /*10b90*/  FMUL.FTZ R40, R2, R40 ;  /* 0x0000002802287220 */ /* 0x000fe20000410000 */
[----:B--2---:R-:W-:Y:S01]  /*10ba0*/  @P0 IADD3 R148, P2, R149, R170, RZ ;  /* 0x000000aa95940210 */ /* 0x004fe20007f5e0ff */
[----:B------:R-:W-:Y:S01]  /*10bb0*/  FMUL.FTZ R171, R3, c[0x0][0x2d0] ;  /* 0x0000b40003ab7a20 */ /* 0x000fe20000410000 */
[----:B------:R-:W-:Y:S01]  /*10bc0*/  @P0 IADD3 R144, P1, R170, 0x40, RZ ;  /* 0x00000040aa900810 */ /* 0x000fe20007f3e0ff */
[----:B---3--:R-:W-:Y:S01]  /*10bd0*/  FMUL.FTZ R38, R0, R38 ;  /* 0x0000002600267220 */ /* 0x008fe20000410000 */
[----:B------:R-:W-:Y:S01]  /*10be0*/  @P0 LEA R152, P3, R148, c[0x0][0x1c8], 0x1 ;  /* 0x0000720094980a11 */ /* 0x000fe200078608ff */
[--C-:B------:R-:W-:Y:S01]  /*10bf0*/  FFMA.FTZ R168, R6, c[0x0][0x2d0], -R171.reuse ;  /* 0x0000b40006a87a23 */ /* 0x100fe200000108ab */
[----:B------:R-:W-:Y:S01]  /*10c00*/  @P0 IADD3.X R147, R145, R248, RZ, P2, !PT ;  /* 0x000000f891930210 */ /* 0x000fe200017fe4ff */
[--C-:B------:R-:W-:Y:S01]  /*10c10*/  FFMA.FTZ R167, R7, c[0x0][0x2d0], -R171.reuse ;  /* 0x0000b40007a77a23 */ /* 0x100fe200000108ab */
[C---:B------:R-:W-:Y:S01]  /*10c20*/  @P0 IADD3 R151, P4, R149.reuse, R144, RZ ;  /* 0x0000009095970210 */ /* 0x040fe20007f9e0ff */
[----:B------:R-:W-:Y:S01]  /*10c30*/  FFMA.FTZ R169, R10, c[0x0][0x2d0], -R171 ;  /* 0x0000b4000aa97a23 */ /* 0x000fe200000108ab */
[----:B------:R-:W-:Y:S01]  /*10c40*/  @P0 LEA.HI.X R153, R148, c[0x0][0x1cc], R147, 0x1, P3 ;  /* 0x0000730094990a11 */ /* 0x000fe200018f0c93 */
[----:B------:R-:W1:Y:S01]  /*10c50*/  MUFU.EX2 R166, R166 ;  /* 0x000000a600a67308 */ /* 0x000e620000000800 */
[----:B------:R-:W-:Y:S01]  /*10c60*/  @P0 IADD3 R147, P2, R170, 0x80, RZ ;  /* 0x00000080aa930810 */ /* 0x000fe20007f5e0ff */
[C---:B------:R-:W-:Y:S01]  /*10c70*/  FMUL.FTZ R6, R0.reuse, R130 ;  /* 0x0000008200067220 */ /* 0x040fe20000410000 */
[-C--:B------:R-:W-:Y:S01]  /*10c80*/  @P0 IADD3.X R148, RZ, R248.reuse, RZ, P1, !PT ;  /* 0x000000f8ff940210 */ /* 0x080fe20000ffe4ff */
[C---:B------:R-:W-:Y:S01]  /*10c90*/  FMUL.FTZ R7, R0.reuse, R131 ;  /* 0x0000008300077220 */ /* 0x040fe20000410000 */
[----:B------:R-:W-:Y:S01]  /*10ca0*/  @P0 IADD3.X R5, RZ, R248, RZ, P2, !PT ;  /* 0x000000f8ff050210 */ /* 0x000fe200017fe4ff */
[C---:B------:R-:W-:Y:S01]  /*10cb0*/  FMUL.FTZ R10, R0.reuse, R126 ;  /* 0x0000007e000a7220 */ /* 0x040fe20000410000 */
[----:B------:R-:W-:Y:S01]  /*10cc0*/  @P0 IADD3 R149, P2, R149, R147, RZ ;  /* 0x0000009395950210 */ /* 0x000fe20007f5e0ff */
[----:B------:R-:W-:Y:S01]  /*10cd0*/  FMUL.FTZ R39, R0, R39 ;  /* 0x0000002700277220 */ /* 0x000fe20000410000 */
[----:B------:R-:W-:Y:S01]  /*10ce0*/  @P0 LEA R156, P3, R151, c[0x0][0x1c8], 0x1 ;  /* 0x00007200979c0a11 */ /* 0x000fe200078608ff */
[----:B------:R-:W-:Y:S01]  /*10cf0*/  MUFU.EX2 R168, R168 ;  /* 0x000000a800a87308 */ /* 0x000fe20000000800 */
[----:B------:R-:W-:Y:S01]  /*10d00*/  @P0 LEA R154, P1, R149, c[0x0][0x1c8], 0x1 ;  /* 0x00007200959a0a11 */ /* 0x000fe200078208ff */
[----:B------:R-:W-:Y:S01]  /*10d10*/  FMUL.FTZ R41, R2, R41 ;  /* 0x0000002902297220 */ /* 0x000fe20000410000 */
[C---:B------:R-:W-:Y:S01]  /*10d20*/  @P0 IADD3.X R150, R145.reuse, R148, RZ, P4, !PT ;  /* 0x0000009491960210 */ /* 0x040fe200027fe4ff */
[C---:B------:R-:W-:Y:S01]  /*10d30*/  FMUL.FTZ R42, R0.reuse, R42 ;  /* 0x0000002a002a7220 */ /* 0x040fe20000410000 */
[----:B------:R-:W-:Y:S01]  /*10d40*/  @P0 IADD3.X R145, R145, R5, RZ, P2, !PT ;  /* 0x0000000591910210 */ /* 0x000fe200017fe4ff */
[----:B------:R-:W-:Y:S01]  /*10d50*/  FMUL.FTZ R43, R0, R43 ;  /* 0x0000002b002b7220 */ /* 0x000fe20000410000 */
[----:B------:R-:W-:Y:S01]  /*10d60*/  @P0 LEA.HI.X R157, R151, c[0x0][0x1cc], R150, 0x1, P3 ;  /* 0x00007300979d0a11 */ /* 0x000fe200018f0c96 */
[----:B------:R-:W-:Y:S01]  /*10d70*/  FMUL.FTZ R44, R2, R44 ;  /* 0x0000002c022c7220 */ /* 0x000fe20000410000 */
[----:B------:R-:W-:Y:S01]  /*10d80*/  @P0 IADD3 R144, P2, R146, R144, RZ ;  /* 0x0000009092900210 */ /* 0x000fe20007f5e0ff */
[----:B------:R-:W2:Y:S01]  /*10d90*/  MUFU.EX2 R167, R167 ;  /* 0x000000a700a77308 */ /* 0x000ea20000000800 */
[----:B------:R-:W-:Y:S01]  /*10da0*/  @P0 LEA.HI.X R155, R149, c[0x0][0x1cc], R145, 0x1, P1 ;  /* 0x00007300959b0a11 */ /* 0x000fe200008f0c91 */
[----:B------:R-:W-:Y:S01]  /*10db0*/  FMUL.FTZ R45, R2, R45 ;  /* 0x0000002d022d7220 */ /* 0x000fe20000410000 */
[C---:B------:R-:W-:Y:S01]  /*10dc0*/  @P0 IADD3 R8, P3, R146.reuse, R170, RZ ;  /* 0x000000aa92080210 */ /* 0x040fe20007f7e0ff */
[----:B------:R-:W-:Y:S01]  /*10dd0*/  FFMA.FTZ R170, R11, c[0x0][0x2d0], -R171 ;  /* 0x0000b4000baa7a23 */ /* 0x000fe200000108ab */
[----:B------:R-:W-:Y:S01]  /*10de0*/  @P0 IADD3 R146, P1, R146, R147, RZ ;  /* 0x0000009392920210 */ /* 0x000fe20007f3e0ff */
[----:B------:R-:W-:Y:S01]  /*10df0*/  FMUL.FTZ R11, R0, R127 ;  /* 0x0000007f000b7220 */ /* 0x000fe20000410000 */
[----:B------:R-:W-:Y:S01]  /*10e00*/  @P0 IADD3.X R148, R4, R148, RZ, P2, !PT ;  /* 0x0000009404940210 */ /* 0x000fe200017fe4ff */
[----:B------:R-:W-:Y:S01]  /*10e10*/  FMUL.FTZ R46, R0, R46 ;  /* 0x0000002e002e7220 */ /* 0x000fe20000410000 */
[C---:B------:R-:W-:Y:S01]  /*10e20*/  @P0 IADD3.X R5, R4.reuse, R5, RZ, P1, !PT ;  /* 0x0000000504050210 */ /* 0x040fe20000ffe4ff */
[----:B------:R-:W-:Y:S01]  /*10e30*/  MUFU.EX2 R169, R169 ;  /* 0x000000a900a97308 */ /* 0x000fe20000000800 */
[----:B------:R-:W-:Y:S01]  /*10e40*/  @P0 IADD3.X R4, R4, R248, RZ, P3, !PT ;  /* 0x000000f804040210 */ /* 0x000fe20001ffe4ff */
[----:B------:R-:W-:Y:S01]  /*10e50*/  FMUL.FTZ R47, R0, R47 ;  /* 0x0000002f002f7220 */ /* 0x000fe20000410000 */
[----:B------:R-:W-:Y:S01]  /*10e60*/  ISETP.GE.AND P3, PT, R246, c[0x0][0x1d4], PT ;  /* 0x00007500f6007a0c */ /* 0x000fe20003f66270 */
[----:B------:R-:W-:Y:S01]  /*10e70*/  FMUL.FTZ R12, R2, R120 ;  /* 0x00000078020c7220 */ /* 0x000fe20000410000 */
[----:B------:R-:W-:Y:S01]  /*10e80*/  @P0 LEA R150, P4, R8, c[0x0][0x1c8], 0x1 ;  /* 0x0000720008960a11 */ /* 0x000fe200078808ff */
[----:B------:R-:W-:Y:S01]  /*10e90*/  FMUL.FTZ R13, R2, R121 ;  /* 0x00000079020d7220 */ /* 0x000fe20000410000 */
[----:B------:R-:W-:Y:S01]  /*10ea0*/  @P0 LEA R160, P2, R144, c[0x0][0x1c8], 0x1 ;  /* 0x0000720090a00a11 */ /* 0x000fe200078408ff */
[----:B------:R-:W-:Y:S01]  /*10eb0*/  FMUL.FTZ R48, R2, R48 ;  /* 0x0000003002307220 */ /* 0x000fe20000410000 */
[----:B------:R-:W-:Y:S01]  /*10ec0*/  @P0 LEA.HI.X R151, R8, c[0x0][0x1cc], R4, 0x1, P4 ;  /* 0x0000730008970a11 */ /* 0x000fe200020f0c04 */
[----:B------:R-:W3:Y:S01]  /*10ed0*/  MUFU.EX2 R170, R170 ;  /* 0x000000aa00aa7308 */ /* 0x000ee20000000800 */
[----:B------:R-:W-:Y:S01]  /*10ee0*/  @P0 LEA.HI.X R161, R144, c[0x0][0x1cc], R148, 0x1, P2 ;  /* 0x0000730090a10a11 */ /* 0x000fe200010f0c94 */
[----:B------:R-:W-:Y:S01]  /*10ef0*/  FMUL.FTZ R4, R2, R128 ;  /* 0x0000008002047220 */ /* 0x000fe20000410000 */
[----:B------:R-:W-:Y:S01]  /*10f00*/  @P0 LEA R158, P1, R146, c[0x0][0x1c8], 0x1 ;  /* 0x00007200929e0a11 */ /* 0x000fe200078208ff */
[----:B------:R-:W-:Y:S01]  /*10f10*/  FMUL.FTZ R8, R2, R124 ;  /* 0x0000007c02087220 */ /* 0x000fe20000410000 */
[----:B----4-:R-:W-:Y:S01]  /*10f20*/  F2FP.BF16.PACK_AB R128, R164, R142 ;  /* 0x0000008ea480723e */ /* 0x010fe200000010ff */
[----:B------:R4:W-:Y:S01]  /*10f30*/  @P0 LDGSTS.E.BYPASS.LTC128B.128 [R217+0x6100], [R152.64], !P3 ;  /* 0x0610000098d90fae */ /* 0x0009e2000d901d46 */
[----:B------:R-:W-:Y:S01]  /*10f40*/  @P0 LEA.HI.X R159, R146, c[0x0][0x1cc], R5, 0x1, P1 ;  /* 0x00007300929f0a11 */ /* 0x000fe200008f0c05 */
[----:B------:R-:W-:Y:S01]  /*10f50*/  FMUL.FTZ R5, R2, R129 ;  /* 0x0000008102057220 */ /* 0x000fe20000410000 */
[----:B-1----:R-:W-:Y:S01]  /*10f60*/  F2FP.BF16.PACK_AB R130, R166, R165 ;  /* 0x000000a5a682723e */ /* 0x002fe200000010ff */
[----:B------:R-:W-:Y:S01]  /*10f70*/  FMUL.FTZ R49, R2, R49 ;  /* 0x0000003102317220 */ /* 0x000fe20000410000 */
[----:B--2---:R-:W-:Y:S01]  /*10f80*/  F2FP.BF16.PACK_AB R129, R167, R168 ;  /* 0x000000a8a781723e */ /* 0x004fe200000010ff */
[C---:B------:R-:W-:Y:S01]  /*10f90*/  FMUL.FTZ R50, R0.reuse, R50 ;  /* 0x0000003200327220 */ /* 0x040fe20000410000 */
[----:B------:R-:W-:Y:S01]  /*10fa0*/  MUFU.EX2 R172, R172 ;  /* 0x000000ac00ac7308 */ /* 0x000fe20000000800 */
[----:B------:R1:W-:Y:S01]  /*10fb0*/  @P0 LDGSTS.E.BYPASS.LTC128B.128 [R217+0x8100], [R156.64], !P6 ;  /* 0x081000009cd90fae */ /* 0x0003e2000f101d46 */
[----:B------:R-:W-:Y:S02]  /*10fc0*/  FMUL.FTZ R51, R0, R51 ;  /* 0x0000003300337220 */ /* 0x000fe40000410000 */
[C---:B------:R-:W-:Y:S02]  /*10fd0*/  FMUL.FTZ R52, R2.reuse, R52 ;  /* 0x0000003402347220 */ /* 0x040fe40000410000 */
[----:B------:R-:W-:Y:S02]  /*10fe0*/  FMUL.FTZ R53, R2, R53 ;  /* 0x0000003502357220 */ /* 0x000fe40000410000 */
[C---:B------:R-:W-:Y:S01]  /*10ff0*/  FMUL.FTZ R54, R0.reuse, R54 ;  /* 0x0000003600367220 */ /* 0x040fe20000410000 */
[----:B------:R4:W-:Y:S01]  /*11000*/  @P0 LDGSTS.E.BYPASS.LTC128B.128 [R217+0xa100], [R154.64], !P5 ;  /* 0x0a1000009ad90fae */ /* 0x0009e2000e901d46 */
[----:B------:R-:W-:Y:S01]  /*11010*/  FMUL.FTZ R55, R0, R55 ;  /* 0x0000003700377220 */ /* 0x000fe20000410000 */
[----:B---3--:R-:W-:Y:S01]  /*11020*/  F2FP.BF16.PACK_AB R131, R170, R169 ;  /* 0x000000a9aa83723e */ /* 0x008fe200000010ff */
[C---:B------:R-:W-:Y:S01]  /*11030*/  FMUL.FTZ R56, R2.reuse, R56 ;  /* 0x0000003802387220 */ /* 0x040fe20000410000 */
[----:B------:R-:W-:Y:S01]  /*11040*/  MUFU.EX2 R174, R174 ;  /* 0x000000ae00ae7308 */ /* 0x000fe20000000800 */
[----:B------:R-:W-:Y:S02]  /*11050*/  FMUL.FTZ R57, R2, R57 ;  /* 0x0000003902397220 */ /* 0x000fe40000410000 */
[C---:B------:R-:W-:Y:S01]  /*11060*/  FMUL.FTZ R58, R0.reuse, R58 ;  /* 0x0000003a003a7220 */ /* 0x040fe20000410000 */
[----:B------:R2:W-:Y:S01]  /*11070*/  @P0 LDGSTS.E.BYPASS.LTC128B.128 [R217+0x7100], [R150.64], !P3 ;  /* 0x0710000096d90fae */ /* 0x0005e2000d901d46 */
[----:B------:R-:W-:Y:S02]  /*11080*/  FMUL.FTZ R59, R0, R59 ;  /* 0x0000003b003b7220 */ /* 0x000fe40000410000 */
[C---:B------:R-:W-:Y:S02]  /*11090*/  FMUL.FTZ R60, R2.reuse, R60 ;  /* 0x0000003c023c7220 */ /* 0x040fe40000410000 */
[----:B------:R-:W-:Y:S01]  /*110a0*/  FMUL.FTZ R61, R2, R61 ;  /* 0x0000003d023d7220 */ /* 0x000fe20000410000 */
[----:B------:R-:W-:Y:S01]  /*110b0*/  MUFU.EX2 R177, R177 ;  /* 0x000000b100b17308 */ /* 0x000fe20000000800 */
[C---:B------:R-:W-:Y:S01]  /*110c0*/  FMUL.FTZ R62, R0.reuse, R62 ;  /* 0x0000003e003e7220 */ /* 0x040fe20000410000 */
[----:B------:R3:W-:Y:S01]  /*110d0*/  @P0 LDGSTS.E.BYPASS.LTC128B.128 [R217+0x9100], [R160.64], !P6 ;  /* 0x09100000a0d90fae */ /* 0x0007e2000f101d46 */
[----:B------:R-:W-:Y:S02]  /*110e0*/  FMUL.FTZ R63, R0, R63 ;  /* 0x0000003f003f7220 */ /* 0x000fe40000410000 */
[C---:B------:R-:W-:Y:S02]  /*110f0*/  FMUL.FTZ R64, R2.reuse, R64 ;  /* 0x0000004002407220 */ /* 0x040fe40000410000 */
        /* <DEDUP_REMOVED lines=8> */
[----:B------:R-:W5:Y:S01]  /*11180*/  LDSM.16.MT88.4 R144, [R194] ;  /* 0x00000000c290783b */ /* 0x000f620000004200 */
[----:B------:R-:W-:Y:S02]  /*11190*/  FMUL.FTZ R71, R0, R71 ;  /* 0x0000004700477220 */ /* 0x000fe40000410000 */
[C---:B------:R-:W-:Y:S02]  /*111a0*/  FMUL.FTZ R72, R2.reuse, R72 ;  /* 0x0000004802487220 */ /* 0x040fe40000410000 */
[----:B------:R-:W-:Y:S02]  /*111b0*/  FMUL.FTZ R73, R2, R73 ;  /* 0x0000004902497220 */ /* 0x000fe40000410000 */
[C---:B------:R-:W-:Y:S01]  /*111c0*/  FMUL.FTZ R74, R0.reuse, R74 ;  /* 0x0000004a004a7220 */ /* 0x040fe20000410000 */
[----:B--2---:R-:W2:Y:S01]  /*111d0*/  LDSM.16.MT88.4 R148, [R193] ;  /* 0x00000000c194783b */ /* 0x004ea20000004200 */
[----:B------:R-:W-:Y:S02]  /*111e0*/  FMUL.FTZ R75, R0, R75 ;  /* 0x0000004b004b7220 */ /* 0x000fe40000410000 */
[C---:B------:R-:W-:Y:S02]  /*111f0*/  FMUL.FTZ R76, R2.reuse, R76 ;  /* 0x0000004c024c7220 */ /* 0x040fe40000410000 */
[----:B------:R-:W-:Y:S02]  /*11200*/  FMUL.FTZ R77, R2, R77 ;  /* 0x0000004d024d7220 */ /* 0x000fe40000410000 */
[C---:B------:R-:W-:Y:S01]  /*11210*/  FMUL.FTZ R78, R0.reuse, R78 ;  /* 0x0000004e004e7220 */ /* 0x040fe20000410000 */
[----:B----4-:R-:W4:Y:S01]  /*11220*/  LDSM.16.MT88.4 R152, [R192] ;  /* 0x00000000c098783b */ /* 0x010f220000004200 */
[----:B------:R-:W-:Y:S02]  /*11230*/  FMUL.FTZ R79, R0, R79 ;  /* 0x0000004f004f7220 */ /* 0x000fe40000410000 */
[C---:B------:R-:W-:Y:S02]  /*11240*/  FMUL.FTZ R80, R2.reuse, R80 ;  /* 0x0000005002507220 */ /* 0x040fe40000410000 */
[----:B------:R-:W-:Y:S02]  /*11250*/  FMUL.FTZ R81, R2, R81 ;  /* 0x0000005102517220 */ /* 0x000fe40000410000 */
[C---:B------:R-:W-:Y:S01]  /*11260*/  FMUL.FTZ R82, R0.reuse, R82 ;  /* 0x0000005200527220 */ /* 0x040fe20000410000 */
[----:B------:R-:W3:Y:S01]  /*11270*/  LDSM.16.MT88.4 R124, [R191] ;  /* 0x00000000bf7c783b */ /* 0x000ee20000004200 */
[----:B------:R-:W-:Y:S02]  /*11280*/  FMUL.FTZ R83, R0, R83 ;  /* 0x0000005300537220 */ /* 0x000fe40000410000 */
[C---:B------:R-:W-:Y:S02]  /*11290*/  FMUL.FTZ R84, R2.reuse, R84 ;  /* 0x0000005402547220 */ /* 0x040fe40000410000 */
[----:B------:R-:W-:Y:S02]  /*112a0*/  FMUL.FTZ R85, R2, R85 ;  /* 0x0000005502557220 */ /* 0x000fe40000410000 */
[C---:B------:R-:W-:Y:S01]  /*112b0*/  FMUL.FTZ R86, R0.reuse, R86 ;  /* 0x0000005600567220 */ /* 0x040fe20000410000 */
[----:B-1----:R-:W-:Y:S01]  /*112c0*/  LDSM.16.MT88.4 R156, [R194+0x2800] ;  /* 0x00280000c29c783b */ /* 0x002fe20000004200 */
[----:B------:R-:W-:Y:S02]  /*112d0*/  FMUL.FTZ R87, R0, R87 ;  /* 0x0000005700577220 */ /* 0x000fe40000410000 */
[C---:B------:R-:W-:Y:S02]  /*112e0*/  FMUL.FTZ R88, R2.reuse, R88 ;  /* 0x0000005802587220 */ /* 0x040fe40000410000 */
[----:B------:R-:W-:Y:S02]  /*112f0*/  FMUL.FTZ R89, R2, R89 ;  /* 0x0000005902597220 */ /* 0x000fe40000410000 */
[C---:B------:R-:W-:Y:S01]  /*11300*/  FMUL.FTZ R90, R0.reuse, R90 ;  /* 0x0000005a005a7220 */ /* 0x040fe20000410000 */
[C---:B-----5:R-:W-:Y:S01]  /*11310*/  HMMA.16816.F32.BF16 R4, R128.reuse, R144, R4 ;  /* 0x000000908004723c */ /* 0x060fe20000041804 */
[----:B------:R-:W0:Y:S04]  /*11320*/  LDGDEPBAR ;  /* 0x00000000000079af */ /* 0x000e280000000000 */
[----:B------:R-:W-:Y:S02]  /*11330*/  FMUL.FTZ R91, R0, R91 ;  /* 0x0000005b005b7220 */ /* 0x000fe40000410000 */
[C---:B------:R-:W-:Y:S01]  /*11340*/  FMUL.FTZ R92, R2.reuse, R92 ;  /* 0x0000005c025c7220 */ /* 0x040fe20000410000 */
        /* <DEDUP_REMOVED lines=11> */
[C---:B----4-:R-:W-:Y:S04]  /*11400*/  HMMA.16816.F32.BF16 R44, R128.reuse, R152, R44 ;  /* 0x00000098802c723c */ /* 0x050fe8000004182c */
[----:B------:R-:W-:Y:S02]  /*11410*/  FMUL.FTZ R99, R0, R99 ;  /* 0x0000006300637220 */ /* 0x000fe40000410000 */
[--C-:B------:R-:W-:Y:S02]  /*11420*/  FFMA.FTZ R175, R14, c[0x0][0x2d0], -R171.reuse ;  /* 0x0000b4000eaf7a23 */ /* 0x100fe400000108ab */
[C---:B------:R-:W-:Y:S01]  /*11430*/  HMMA.16816.F32.BF16 R48, R128.reuse, R154, R48 ;  /* 0x0000009a8030723c */ /* 0x040fe20000041830 */
[----:B------:R-:W-:Y:S03]  /*11440*/  LDSM.16.MT88.4 R152, [R191+0x800] ;  /* 0x00080000bf98783b */ /* 0x000fe60000004200 */
[C---:B------:R-:W-:Y:S01]  /*11450*/  FMUL.FTZ R14, R0.reuse, R122 ;  /* 0x0000007a000e7220 */ /* 0x040fe20000410000 */
[----:B------:R-:W-:Y:S01]  /*11460*/  MUFU.EX2 R175, R175 ;  /* 0x000000af00af7308 */ /* 0x000fe20000000800 */
[--C-:B------:R-:W-:Y:S02]  /*11470*/  FFMA.FTZ R176, R15, c[0x0][0x2d0], -R171.reuse ;  /* 0x0000b4000fb07a23 */ /* 0x100fe400000108ab */
[C---:B---3--:R-:W-:Y:S04]  /*11480*/  HMMA.16816.F32.BF16 R52, R128.reuse, R124, R52 ;  /* 0x0000007c8034723c */ /* 0x048fe80000041834 */
[----:B------:R-:W-:Y:S02]  /*11490*/  FMUL.FTZ R15, R0, R123 ;  /* 0x0000007b000f7220 */ /* 0x000fe40000410000 */
[----:B------:R-:W-:Y:S01]  /*114a0*/  LDSM.16.MT88.4 R120, [R191+0x4000] ;  /* 0x00400000bf78783b */ /* 0x000fe20000004200 */
[--C-:B------:R-:W-:Y:S01]  /*114b0*/  FFMA.FTZ R19, R19, c[0x0][0x2d0], -R171.reuse ;  /* 0x0000b40013137a23 */ /* 0x100fe200000108ab */
[C---:B------:R-:W-:Y:S01]  /*114c0*/  HMMA.16816.F32.BF16 R56, R128.reuse, R126, R56 ;  /* 0x0000007e8038723c */ /* 0x040fe20000041838 */
[----:B------:R-:W-:Y:S03]  /*114d0*/  MUFU.EX2 R176, R176 ;  /* 0x000000b000b07308 */ /* 0x000fe60000000800 */
[C---:B------:R-:W-:Y:S02]  /*114e0*/  FMUL.FTZ R100, R2.reuse, R100 ;  /* 0x0000006402647220 */ /* 0x040fe40000410000 */
[----:B------:R-:W3:Y:S01]  /*114f0*/  LDSM.16.MT88.4 R124, [R192+0x2000] ;  /* 0x00200000c07c783b */ /* 0x000ee20000004200 */
[----:B------:R-:W-:Y:S01]  /*11500*/  FMUL.FTZ R101, R2, R101 ;  /* 0x0000006502657220 */ /* 0x000fe20000410000 */
[C---:B-1----:R-:W-:Y:S03]  /*11510*/  HMMA.16816.F32.BF16 R60, R128.reuse, R144, R60 ;  /* 0x00000090803c723c */ /* 0x042fe6000004183c */
[----:B------:R-:W1:Y:S01]  /*11520*/  MUFU.EX2 R162, R19 ;  /* 0x0000001300a27308 */ /* 0x000e620000000800 */
[C---:B------:R-:W-:Y:S02]  /*11530*/  FMUL.FTZ R102, R0.reuse, R102 ;  /* 0x0000006600667220 */ /* 0x040fe40000410000 */
[----:B------:R-:W-:Y:S02]  /*11540*/  FMUL.FTZ R103, R0, R103 ;  /* 0x0000006700677220 */ /* 0x000fe40000410000 */
[C---:B------:R-:W-:Y:S01]  /*11550*/  HMMA.16816.F32.BF16 R64, R128.reuse, R146, R64 ;  /* 0x000000928040723c */ /* 0x040fe20000041840 */
[----:B------:R-:W4:Y:S03]  /*11560*/  LDSM.16.MT88.4 R144, [R191+0x2000] ;  /* 0x00200000bf90783b */ /* 0x000f260000004200 */
[C---:B------:R-:W-:Y:S02]  /*11570*/  FMUL.FTZ R104, R2.reuse, R104 ;  /* 0x0000006802687220 */ /* 0x040fe40000410000 */
[----:B------:R-:W-:Y:S02]  /*11580*/  FMUL.FTZ R105, R2, R105 ;  /* 0x0000006902697220 */ /* 0x000fe40000410000 */
[C---:B--2---:R-:W-:Y:S04]  /*11590*/  HMMA.16816.F32.BF16 R68, R128.reuse, R148, R68 ;  /* 0x000000948044723c */ /* 0x044fe80000041844 */
[C---:B------:R-:W-:Y:S02]  /*115a0*/  FMUL.FTZ R106, R0.reuse, R106 ;  /* 0x0000006a006a7220 */ /* 0x040fe40000410000 */
[----:B------:R-:W-:Y:S02]  /*115b0*/  FMUL.FTZ R107, R0, R107 ;  /* 0x0000006b006b7220 */ /* 0x000fe40000410000 */
[C---:B------:R-:W-:Y:S01]  /*115c0*/  HMMA.16816.F32.BF16 R72, R128.reuse, R150, R72 ;  /* 0x000000968048723c */ /* 0x040fe20000041848 */
[----:B------:R-:W2:Y:S03]  /*115d0*/  LDSM.16.MT88.4 R148, [R194+0x4000] ;  /* 0x00400000c294783b */ /* 0x000ea60000004200 */
[C---:B------:R-:W-:Y:S02]  /*115e0*/  FMUL.FTZ R108, R2.reuse, R108 ;  /* 0x0000006c026c7220 */ /* 0x040fe40000410000 */
[----:B------:R-:W-:Y:S02]  /*115f0*/  FMUL.FTZ R109, R2, R109 ;  /* 0x0000006d026d7220 */ /* 0x000fe40000410000 */
[C---:B------:R-:W-:Y:S04]  /*11600*/  FMUL.FTZ R110, R0.reuse, R110 ;  /* 0x0000006e006e7220 */ /* 0x040fe80000410000 */
[----:B------:R-:W-:Y:S01]  /*11610*/  FMUL.FTZ R111, R0, R111 ;  /* 0x0000006f006f7220 */ /* 0x000fe20000410000 */
[C---:B---3--:R-:W-:Y:S03]  /*11620*/  HMMA.16816.F32.BF16 R76, R128.reuse, R124, R76 ;  /* 0x0000007c804c723c */ /* 0x048fe6000004184c */
[----:B------:R-:W-:Y:S02]  /*11630*/  FFMA.FTZ R179, R18, c[0x0][0x2d0], -R171 ;  /* 0x0000b40012b37a23 */ /* 0x000fe400000108ab */
[C---:B------:R-:W-:Y:S01]  /*11640*/  FMUL.FTZ R16, R2.reuse, R116 ;  /* 0x0000007402107220 */ /* 0x040fe20000410000 */
[----:B-1----:R-:W-:Y:S01]  /*11650*/  MOV R116, R162 ;  /* 0x000000a200747202 */ /* 0x002fe20000000f00 */
[----:B------:R-:W-:Y:S01]  /*11660*/  FMUL.FTZ R17, R2, R117 ;  /* 0x0000007502117220 */ /* 0x000fe20000410000 */
[C---:B------:R-:W-:Y:S01]  /*11670*/  HMMA.16816.F32.BF16 R80, R128.reuse, R126, R80 ;  /* 0x0000007e8050723c */ /* 0x040fe20000041850 */
[----:B------:R-:W1:Y:S01]  /*11680*/  LDSM.16.MT88.4 R124, [R193+0x4000] ;  /* 0x00400000c17c783b */ /* 0x000e620000004200 */
[----:B------:R-:W3:Y:S02]  /*11690*/  MUFU.EX2 R179, R179 ;  /* 0x000000b300b37308 */ /* 0x000ee40000000800 */
[----:B------:R-:W-:Y:S01]  /*116a0*/  F2FP.BF16.PACK_AB R117, R176, R175 ;  /* 0x000000afb075723e */ /* 0x000fe200000010ff */
[----:B------:R-:W-:Y:S01]  /*116b0*/  FMUL.FTZ R18, R0, R118 ;  /* 0x0000007600127220 */ /* 0x000fe20000410000 */
[----:B------:R-:W-:Y:S01]  /*116c0*/  F2FP.BF16.PACK_AB R118, R178, R177 ;  /* 0x000000b1b276723e */ /* 0x000fe200000010ff */
[----:B------:R-:W-:Y:S01]  /*116d0*/  FMUL.FTZ R19, R0, R119 ;  /* 0x0000007700137220 */ /* 0x000fe20000410000 */
[C---:B----4-:R-:W-:Y:S01]  /*116e0*/  HMMA.16816.F32.BF16 R84, R128.reuse, R144, R84 ;  /* 0x000000908054723c */ /* 0x050fe20000041854 */
[----:B------:R-:W-:Y:S03]  /*116f0*/  LDSM.16.MT88.4 R160, [R193+0x2800] ;  /* 0x00280000c1a0783b */ /* 0x000fe60000004200 */
[C---:B------:R-:W-:Y:S02]  /*11700*/  FMUL.FTZ R112, R2.reuse, R112 ;  /* 0x0000007002707220 */ /* 0x040fe40000410000 */
[----:B------:R-:W-:Y:S02]  /*11710*/  FMUL.FTZ R113, R2, R113 ;  /* 0x0000007102717220 */ /* 0x000fe40000410000 */
[C---:B------:R-:W-:Y:S01]  /*11720*/  HMMA.16816.F32.BF16 R88, R128.reuse, R146, R88 ;  /* 0x000000928058723c */ /* 0x040fe20000041858 */
[----:B------:R-:W4:Y:S03]  /*11730*/  LDSM.16.MT88.4 R144, [R192+0x4000] ;  /* 0x00400000c090783b */ /* 0x000f260000004200 */
[C---:B------:R-:W-:Y:S02]  /*11740*/  FMUL.FTZ R114, R0.reuse, R114 ;  /* 0x0000007200727220 */ /* 0x040fe40000410000 */
[----:B------:R-:W-:Y:S02]  /*11750*/  FMUL.FTZ R115, R0, R115 ;  /* 0x0000007300737220 */ /* 0x000fe40000410000 */
[C---:B--2---:R-:W-:Y:S04]  /*11760*/  HMMA.16816.F32.BF16 R92, R128.reuse, R148, R92 ;  /* 0x00000094805c723c */ /* 0x044fe8000004185c */
[----:B------:R-:W-:Y:S01]  /*11770*/  FFMA.FTZ R142, R2, R252, R142 ;  /* 0x000000fc028e7223 */ /* 0x000fe2000001008e */
[----:B------:R-:W-:Y:S01]  /*11780*/  MOV R2, R137 ;  /* 0x0000008900027202 */ /* 0x000fe20000000f00 */
[----:B------:R-:W-:Y:S02]  /*11790*/  FFMA.FTZ R168, R0, R251, R168 ;  /* 0x000000fb00a87223 */ /* 0x000fe400000100a8 */
[C---:B------:R-:W-:Y:S01]  /*117a0*/  HMMA.16816.F32.BF16 R96, R128.reuse, R150, R96 ;  /* 0x000000968060723c */ /* 0x040fe20000041860 */
[----:B------:R-:W-:Y:S03]  /*117b0*/  LDSM.16.MT88.4 R148, [R192+0x800] ;  /* 0x00080000c094783b */ /* 0x000fe60000004200 */
        /* <DEDUP_REMOVED lines=12> */
[----:B------:R-:W-:Y:S04]  /*11880*/  FADD.FTZ R176, R176, R170 ;  /* 0x000000aab0b07221 */ /* 0x000fe80000010000 */
[C---:B------:R-:W-:Y:S01]  /*11890*/  HMMA.16816.F32.BF16 R108, R128.reuse, R146, R108 ;  /* 0x00000092806c723c */ /* 0x040fe2000004186c */
[----:B------:R-:W2:Y:S03]  /*118a0*/  LDSM.16.MT88.4 R144, [R193+0x800] ;  /* 0x00080000c190783b */ /* 0x000ea60000004200 */
[----:B---3--:R-:W-:Y:S04]  /*118b0*/  FADD.FTZ R0, R179, R176 ;  /* 0x000000b0b3007221 */ /* 0x008fe80000010000 */
[C---:B------:R-:W-:Y:S08]  /*118c0*/  HMMA.16816.F32.BF16 R16, R128.reuse, R120, R16 ;  /* 0x000000788010723c */ /* 0x040ff00000041810 */
[----:B------:R-:W-:Y:S01]  /*118d0*/  HMMA.16816.F32.BF16 R112, R128, R122, R112 ;  /* 0x0000007a8070723c */ /* 0x000fe20000041870 */
[----:B------:R-:W3:Y:S06]  /*118e0*/  LDSM.16.MT88.4 R120, [R192+0x2800] ;  /* 0x00280000c078783b */ /* 0x000eec0000004200 */
[----:B------:R-:W-:Y:S02]  /*118f0*/  MOV R131, R116 ;  /* 0x0000007400837202 */ /* 0x000fe40000000f00 */
[C---:B------:R-:W-:Y:S03]  /*11900*/  F2FP.BF16.PACK_AB R116, R174.reuse, R172 ;  /* 0x000000acae74723e */ /* 0x040fe600000010ff */
[----:B------:R-:W-:Y:S01]  /*11910*/  F2FP.BF16.PACK_AB R119, R131, R179 ;  /* 0x000000b38377723e */ /* 0x000fe200000010ff */
[----:B------:R-:W-:Y:S04]  /*11920*/  FADD.FTZ R174, R174, R166 ;  /* 0x000000a6aeae7221 */ /* 0x000fe80000010000 */
[----:B------:R-:W-:Y:S02]  /*11930*/  FADD.FTZ R174, R177, R174 ;  /* 0x000000aeb1ae7221 */ /* 0x000fe40000010000 */
[C---:B-1----:R-:W-:Y:S05]  /*11940*/  HMMA.16816.F32.BF16 R4, R116.reuse, R124, R4 ;  /* 0x0000007c7404723c */ /* 0x042fea0000041804 */
[----:B------:R-:W-:Y:S03]  /*11950*/  FADD.FTZ R178, R178, R174 ;  /* 0x000000aeb2b27221 */ /* 0x000fe60000010000 */
[C---:B------:R-:W-:Y:S01]  /*11960*/  HMMA.16816.F32.BF16 R8, R116.reuse, R126, R8 ;  /* 0x0000007e7408723c */ /* 0x040fe20000041808 */
[----:B------:R-:W1:Y:S07]  /*11970*/  LDSM.16.MT88.4 R124, [R191+0x2800] ;  /* 0x00280000bf7c783b */ /* 0x000e6e0000004200 */
[C---:B--2---:R-:W-:Y:S08]  /*11980*/  HMMA.16816.F32.BF16 R36, R116.reuse, R144, R36 ;  /* 0x000000907424723c */ /* 0x044ff00000041824 */
[C---:B------:R-:W-:Y:S01]  /*11990*/  HMMA.16816.F32.BF16 R40, R116.reuse, R146, R40 ;  /* 0x000000927428723c */ /* 0x040fe20000041828 */
[----:B------:R-:W-:Y:S07]  /*119a0*/  LDSM.16.MT88.4 R144, [R193+0x4800] ;  /* 0x00480000c190783b */ /* 0x000fee0000004200 */
[C---:B------:R-:W-:Y:S08]  /*119b0*/  HMMA.16816.F32.BF16 R44, R116.reuse, R148, R44 ;  /* 0x00000094742c723c */ /* 0x040ff0000004182c */
[C---:B------:R-:W-:Y:S01]  /*119c0*/  HMMA.16816.F32.BF16 R48, R116.reuse, R150, R48 ;  /* 0x000000967430723c */ /* 0x040fe20000041830 */
[----:B------:R-:W-:Y:S07]  /*119d0*/  LDSM.16.MT88.4 R148, [R192+0x1000] ;  /* 0x00100000c094783b */ /* 0x000fee0000004200 */
[C---:B------:R-:W-:Y:S07]  /*119e0*/  HMMA.16816.F32.BF16 R52, R116.reuse, R152, R52 ;  /* 0x000000987434723c */ /* 0x040fee0000041834 */
[--C-:B------:R-:W-:Y:S01]  /*119f0*/  FFMA.FTZ R152, R20, c[0x0][0x2d0], -R173.reuse ;  /* 0x0000b40014987a23 */ /* 0x100fe200000108ad */
[C---:B------:R-:W-:Y:S04]  /*11a00*/  HMMA.16816.F32.BF16 R56, R116.reuse, R154, R56 ;  /* 0x0000009a7438723c */ /* 0x040fe80000041838 */
[----:B------:R-:W-:Y:S01]  /*11a10*/  FFMA.FTZ R153, R21, c[0x0][0x2d0], -R173 ;  /* 0x0000b40015997a23 */ /* 0x000fe200000108ad */
[----:B------:R-:W2:Y:S02]  /*11a20*/  MUFU.EX2 R152, R152 ;  /* 0x0000009800987308 */ /* 0x000ea40000000800 */
[--C-:B------:R-:W-:Y:S01]  /*11a30*/  FFMA.FTZ R154, R22, c[0x0][0x2d0], -R171.reuse ;  /* 0x0000b400169a7a23 */ /* 0x100fe200000108ab */
[C---:B------:R-:W-:Y:S04]  /*11a40*/  HMMA.16816.F32.BF16 R60, R116.reuse, R156, R60 ;  /* 0x0000009c743c723c */ /* 0x040fe8000004183c */
[----:B------:R-:W-:Y:S02]  /*11a50*/  FFMA.FTZ R155, R23, c[0x0][0x2d0], -R171 ;  /* 0x0000b400179b7a23 */ /* 0x000fe400000108ab */
[----:B------:R-:W-:Y:S01]  /*11a60*/  LDSM.16.MT88.4 R20, [R192+0x4800] ;  /* 0x00480000c014783b */ /* 0x000fe20000004200 */
[--C-:B------:R-:W-:Y:S01]  /*11a70*/  FFMA.FTZ R156, R24, c[0x0][0x2d0], -R173.reuse ;  /* 0x0000b400189c7a23 */ /* 0x100fe200000108ad */
[C---:B------:R-:W-:Y:S01]  /*11a80*/  HMMA.16816.F32.BF16 R64, R116.reuse, R158, R64 ;  /* 0x0000009e7440723c */ /* 0x040fe20000041840 */
[----:B------:R-:W-:Y:S03]  /*11a90*/  MUFU.EX2 R153, R153 ;  /* 0x0000009900997308 */ /* 0x000fe60000000800 */
[----:B------:R-:W-:Y:S03]  /*11aa0*/  FFMA.FTZ R157, R25, c[0x0][0x2d0], -R173 ;  /* 0x0000b400199d7a23 */ /* 0x000fe600000108ad */
[--C-:B------:R-:W-:Y:S01]  /*11ab0*/  FFMA.FTZ R158, R26, c[0x0][0x2d0], -R171.reuse ;  /* 0x0000b4001a9e7a23 */ /* 0x100fe200000108ab */
[C---:B------:R-:W-:Y:S03]  /*11ac0*/  HMMA.16816.F32.BF16 R68, R116.reuse, R160, R68 ;  /* 0x000000a07444723c */ /* 0x040fe60000041844 */
[----:B------:R-:W4:Y:S01]  /*11ad0*/  MUFU.EX2 R154, R154 ;  /* 0x0000009a009a7308 */ /* 0x000f220000000800 */
[----:B------:R-:W-:Y:S02]  /*11ae0*/  FFMA.FTZ R159, R27, c[0x0][0x2d0], -R171 ;  /* 0x0000b4001b9f7a23 */ /* 0x000fe400000108ab */
[----:B------:R-:W-:Y:S01]  /*11af0*/  LDSM.16.MT88.4 R24, [R191+0x1000] ;  /* 0x00100000bf18783b */ /* 0x000fe20000004200 */
[----:B------:R-:W-:Y:S01]  /*11b00*/  MOV R161, R131 ;  /* 0x0000008300a17202 */ /* 0x000fe20000000f00 */
[C---:B------:R-:W-:Y:S04]  /*11b10*/  HMMA.16816.F32.BF16 R72, R116.reuse, R162, R72 ;  /* 0x000000a27448723c */ /* 0x040fe80000041848 */
[----:B------:R-:W-:Y:S01]  /*11b20*/  FADD.FTZ R0, R161, R0 ;  /* 0x00000000a1007221 */ /* 0x000fe20000010000 */
[----:B------:R-:W5:Y:S01]  /*11b30*/  MUFU.EX2 R155, R155 ;  /* 0x0000009b009b7308 */ /* 0x000f620000000800 */
[----:B------:R-:W5:Y:S01]  /*11b40*/  LDSM.16.MT88.4 R128, [R194+0x4800] ;  /* 0x00480000c280783b */ /* 0x000f620000004200 */
[----:B--2---:R-:W-:Y:S01]  /*11b50*/  FADD.FTZ R178, R152, R178 ;  /* 0x000000b298b27221 */ /* 0x004fe20000010000 */
[C---:B---3--:R-:W-:Y:S07]  /*11b60*/  HMMA.16816.F32.BF16 R76, R116.reuse, R120, R76 ;  /* 0x00000078744c723c */ /* 0x048fee000004184c */
[----:B------:R-:W-:Y:S01]  /*11b70*/  MUFU.EX2 R156, R156 ;  /* 0x0000009c009c7308 */ /* 0x000fe20000000800 */
[C---:B------:R-:W-:Y:S01]  /*11b80*/  HMMA.16816.F32.BF16 R80, R116.reuse, R122, R80 ;  /* 0x0000007a7450723c */ /* 0x040fe20000041850 */
[----:B------:R-:W2:Y:S03]  /*11b90*/  LDSM.16.MT88.4 R120, [R191+0x4800] ;  /* 0x00480000bf78783b */ /* 0x000ea60000004200 */
[----:B----4-:R-:W-:Y:S04]  /*11ba0*/  FADD.FTZ R0, R154, R0 ;  /* 0x000000009a007221 */ /* 0x010fe80000010000 */
[C---:B-1----:R-:W-:Y:S01]  /*11bb0*/  HMMA.16816.F32.BF16 R84, R116.reuse, R124, R84 ;  /* 0x0000007c7454723c */ /* 0x042fe20000041854 */
[----:B------:R-:W1:Y:S07]  /*11bc0*/  MUFU.EX2 R157, R157 ;  /* 0x0000009d009d7308 */ /* 0x000e6e0000000800 */
[C---:B------:R-:W-:Y:S01]  /*11bd0*/  HMMA.16816.F32.BF16 R88, R116.reuse, R126, R88 ;  /* 0x0000007e7458723c */ /* 0x040fe20000041858 */
[----:B------:R-:W3:Y:S02]  /*11be0*/  LDSM.16.MT88.4 R124, [R194+0x1000] ;  /* 0x00100000c27c783b */ /* 0x000ee40000004200 */
[----:B------:R-:W-:Y:S10]  /*11bf0*/  MUFU.EX2 R158, R158 ;  /* 0x0000009e009e7308 */ /* 0x000ff40000000800 */
[----:B------:R-:W4:Y:S01]  /*11c00*/  MUFU.EX2 R159, R159 ;  /* 0x0000009f009f7308 */ /* 0x000f220000000800 */
[C---:B-----5:R-:W-:Y:S08]  /*11c10*/  HMMA.16816.F32.BF16 R92, R116.reuse, R128, R92 ;  /* 0x00000080745c723c */ /* 0x060ff0000004185c */
[C---:B------:R-:W-:Y:S01]  /*11c20*/  HMMA.16816.F32.BF16 R96, R116.reuse, R130, R96 ;  /* 0x000000827460723c */ /* 0x040fe20000041860 */
[----:B------:R-:W5:Y:S07]  /*11c30*/  LDSM.16.MT88.4 R128, [R193+0x1000] ;  /* 0x00100000c180783b */ /* 0x000f6e0000004200 */
[C---:B------:R-:W-:Y:S08]  /*11c40*/  HMMA.16816.F32.BF16 R12, R116.reuse, R144, R12 ;  /* 0x00000090740c723c */ /* 0x040ff0000004180c */
[C---:B------:R-:W-:Y:S01]  /*11c50*/  HMMA.16816.F32.BF16 R100, R116.reuse, R146, R100 ;  /* 0x000000927464723c */ /* 0x040fe20000041864 */
[----:B------:R-:W5:Y:S07]  /*11c60*/  LDSM.16.MT88.4 R144, [R194+0x3000] ;  /* 0x00300000c290783b */ /* 0x000f6e0000004200 */
[C---:B------:R-:W-:Y:S07]  /*11c70*/  HMMA.16816.F32.BF16 R104, R116.reuse, R20, R104 ;  /* 0x000000147468723c */ /* 0x040fee0000041868 */
[----:B------:R-:W-:Y:S01]  /*11c80*/  F2FP.BF16.PACK_AB R20, R153, R152 ;  /* 0x000000989914723e */ /* 0x000fe200000010ff */
[C---:B------:R-:W-:Y:S04]  /*11c90*/  HMMA.16816.F32.BF16 R108, R116.reuse, R22, R108 ;  /* 0x00000016746c723c */ /* 0x040fe8000004186c */
[----:B------:R-:W-:Y:S01]  /*11ca0*/  F2FP.BF16.PACK_AB R21, R155, R154 ;  /* 0x0000009a9b15723e */ /* 0x000fe200000010ff */
[----:B------:R-:W-:Y:S02]  /*11cb0*/  FADD.FTZ R153, R153, R178 ;  /* 0x000000b299997221 */ /* 0x000fe40000010000 */
[----:B-1----:R-:W-:Y:S01]  /*11cc0*/  F2FP.BF16.PACK_AB R22, R157, R156 ;  /* 0x0000009c9d16723e */ /* 0x002fe200000010ff */
[C---:B--2---:R-:W-:Y:S04]  /*11cd0*/  HMMA.16816.F32.BF16 R16, R116.reuse, R120, R16 ;  /* 0x000000787410723c */ /* 0x044fe80000041810 */
[----:B----4-:R-:W-:Y:S01]  /*11ce0*/  F2FP.BF16.PACK_AB R23, R159, R158 ;  /* 0x0000009e9f17723e */ /* 0x010fe200000010ff */
[----:B------:R-:W-:Y:S01]  /*11cf0*/  FADD.FTZ R155, R155, R0 ;  /* 0x000000009b9b7221 */ /* 0x000fe20000010000 */
[----:B------:R-:W-:Y:S01]  /*11d00*/  MOV R0, R3 ;  /* 0x0000000300007202 */ /* 0x000fe20000000f00 */
[----:B------:R-:W-:Y:S01]  /*11d10*/  FADD.FTZ R153, R156, R153 ;  /* 0x000000999c997221 */ /* 0x000fe20000010000 */
[----:B------:R-:W-:Y:S01]  /*11d20*/  HMMA.16816.F32.BF16 R112, R116, R122, R112 ;  /* 0x0000007a7470723c */ /* 0x000fe20000041870 */
[----:B------:R-:W1:Y:S03]  /*11d30*/  LDSM.16.MT88.4 R116, [R193+0x3000] ;  /* 0x00300000c174783b */ /* 0x000e660000004200 */
[----:B------:R-:W-:Y:S02]  /*11d40*/  FADD.FTZ R155, R158, R155 ;  /* 0x0000009b9e9b7221 */ /* 0x000fe40000010000 */
[----:B------:R-:W-:Y:S02]  /*11d50*/  FADD.FTZ R157, R157, R153 ;  /* 0x000000999d9d7221 */ /* 0x000fe40000010000 */
[C---:B---3--:R-:W-:Y:S01]  /*11d60*/  HMMA.16816.F32.BF16 R4, R20.reuse, R124, R4 ;  /* 0x0000007c1404723c */ /* 0x048fe20000041804 */
[----:B------:R-:W2:Y:S04]  /*11d70*/  LDSM.16.MT88.4 R120, [R192+0x3000] ;  /* 0x00300000c078783b */ /* 0x000ea80000004200 */
[----:B------:R-:W-:Y:S03]  /*11d80*/  FADD.FTZ R159, R159, R155 ;  /* 0x0000009b9f9f7221 */ /* 0x000fe60000010000 */
[C---:B------:R-:W-:Y:S01]  /*11d90*/  HMMA.16816.F32.BF16 R8, R20.reuse, R126, R8 ;  /* 0x0000007e1408723c */ /* 0x040fe20000041808 */
[----:B------:R-:W-:Y:S07]  /*11da0*/  LDSM.16.MT88.4 R124, [R192+0x5000] ;  /* 0x00500000c07c783b */ /* 0x000fee0000004200 */
[C---:B-----5:R-:W-:Y:S08]  /*11db0*/  HMMA.16816.F32.BF16 R36, R20.reuse, R128, R36 ;  /* 0x000000801424723c */ /* 0x060ff00000041824 */
[C---:B------:R-:W-:Y:S01]  /*11dc0*/  HMMA.16816.F32.BF16 R40, R20.reuse, R130, R40 ;  /* 0x000000821428723c */ /* 0x040fe20000041828 */
[----:B------:R-:W-:Y:S07]  /*11dd0*/  LDSM.16.MT88.4 R128, [R191+0x5000] ;  /* 0x00500000bf80783b */ /* 0x000fee0000004200 */
[C---:B------:R-:W-:Y:S07]  /*11de0*/  HMMA.16816.F32.BF16 R44, R20.reuse, R148, R44 ;  /* 0x00000094142c723c */ /* 0x040fee000004182c */
[----:B------:R-:W-:Y:S01]  /*11df0*/  FFMA.FTZ R148, R28, c[0x0][0x2d0], -R173 ;  /* 0x0000b4001c947a23 */ /* 0x000fe200000108ad */
[C---:B------:R-:W-:Y:S04]  /*11e00*/  HMMA.16816.F32.BF16 R48, R20.reuse, R150, R48 ;  /* 0x000000961430723c */ /* 0x040fe80000041830 */
[----:B------:R-:W-:Y:S01]  /*11e10*/  FFMA.FTZ R149, R34, c[0x0][0x2d0], -R171 ;  /* 0x0000b40022957a23 */ /* 0x000fe200000108ab */
[----:B------:R-:W3:Y:S03]  /*11e20*/  MUFU.EX2 R148, R148 ;  /* 0x0000009400947308 */ /* 0x000ee60000000800 */
[C---:B------:R-:W-:Y:S07]  /*11e30*/  HMMA.16816.F32.BF16 R52, R20.reuse, R24, R52 ;  /* 0x000000181434723c */ /* 0x040fee0000041834 */
[----:B------:R-:W-:Y:S01]  /*11e40*/  MUFU.EX2 R149, R149 ;  /* 0x0000009500957308 */ /* 0x000fe20000000800 */
[C---:B------:R-:W-:Y:S01]  /*11e50*/  HMMA.16816.F32.BF16 R56, R20.reuse, R26, R56 ;  /* 0x0000001a1438723c */ /* 0x040fe20000041838 */
[----:B------:R-:W4:Y:S07]  /*11e60*/  LDSM.16.MT88.4 R24, [R191+0x3000] ;  /* 0x00300000bf18783b */ /* 0x000f2e0000004200 */
[C---:B------:R-:W-:Y:S04]  /*11e70*/  HMMA.16816.F32.BF16 R60, R20.reuse, R144, R60 ;  /* 0x00000090143c723c */ /* 0x040fe8000004183c */
[----:B---3--:R-:W-:Y:S03]  /*11e80*/  FADD.FTZ R157, R148, R157 ;  /* 0x0000009d949d7221 */ /* 0x008fe60000010000 */
[----:B------:R-:W-:Y:S01]  /*11e90*/  FFMA.FTZ R144, R29, c[0x0][0x2d0], -R173 ;  /* 0x0000b4001d907a23 */ /* 0x000fe200000108ad */
[C---:B------:R-:W-:Y:S04]  /*11ea0*/  HMMA.16816.F32.BF16 R64, R20.reuse, R146, R64 ;  /* 0x000000921440723c */ /* 0x040fe80000041840 */
[--C-:B------:R-:W-:Y:S01]  /*11eb0*/  FFMA.FTZ R145, R30, c[0x0][0x2d0], -R171.reuse ;  /* 0x0000b4001e917a23 */ /* 0x100fe200000108ab */
[----:B------:R-:W3:Y:S02]  /*11ec0*/  MUFU.EX2 R144, R144 ;  /* 0x0000009000907308 */ /* 0x000ee40000000800 */
[----:B------:R-:W-:Y:S01]  /*11ed0*/  FFMA.FTZ R146, R31, c[0x0][0x2d0], -R171 ;  /* 0x0000b4001f927a23 */ /* 0x000fe200000108ab */
[C---:B-1----:R-:W-:Y:S01]  /*11ee0*/  HMMA.16816.F32.BF16 R68, R20.reuse, R116, R68 ;  /* 0x000000741444723c */ /* 0x042fe20000041844 */
[----:B------:R-:W1:Y:S03]  /*11ef0*/  LDSM.16.MT88.4 R28, [R194+0x5000] ;  /* 0x00500000c21c783b */ /* 0x000e660000004200 */
[--C-:B------:R-:W-:Y:S02]  /*11f00*/  FFMA.FTZ R147, R32, c[0x0][0x2d0], -R173.reuse ;  /* 0x0000b40020937a23 */ /* 0x100fe400000108ad */
[----:B------:R-:W-:Y:S01]  /*11f10*/  FFMA.FTZ R173, R33, c[0x0][0x2d0], -R173 ;  /* 0x0000b40021ad7a23 */ /* 0x000fe200000108ad */
[----:B------:R-:W5:Y:S01]  /*11f20*/  MUFU.EX2 R145, R145 ;  /* 0x0000009100917308 */ /* 0x000f620000000800 */
[C---:B------:R-:W-:Y:S01]  /*11f30*/  HMMA.16816.F32.BF16 R72, R20.reuse, R118, R72 ;  /* 0x000000761448723c */ /* 0x040fe20000041848 */
[----:B------:R-:W1:Y:S03]  /*11f40*/  LDSM.16.MT88.4 R116, [R193+0x5000] ;  /* 0x00500000c174783b */ /* 0x000e660000004200 */
[----:B------:R-:W-:Y:S04]  /*11f50*/  FFMA.FTZ R171, R35, c[0x0][0x2d0], -R171 ;  /* 0x0000b40023ab7a23 */ /* 0x000fe800000108ab */
[C---:B--2---:R-:W-:Y:S01]  /*11f60*/  HMMA.16816.F32.BF16 R76, R20.reuse, R120, R76 ;  /* 0x00000078144c723c */ /* 0x044fe2000004184c */
[----:B------:R-:W-:Y:S01]  /*11f70*/  LDSM.16.MT88.4 R32, [R191+0x1800] ;  /* 0x00180000bf20783b */ /* 0x000fe20000004200 */
[----:B------:R-:W2:Y:S02]  /*11f80*/  MUFU.EX2 R146, R146 ;  /* 0x0000009200927308 */ /* 0x000ea40000000800 */
[----:B---3--:R-:W-:Y:S04]  /*11f90*/  FADD.FTZ R157, R144, R157 ;  /* 0x0000009d909d7221 */ /* 0x008fe80000010000 */
[C---:B------:R-:W-:Y:S01]  /*11fa0*/  HMMA.16816.F32.BF16 R80, R20.reuse, R122, R80 ;  /* 0x0000007a1450723c */ /* 0x040fe20000041850 */
[----:B------:R-:W3:Y:S03]  /*11fb0*/  LDSM.16.MT88.4 R120, [R194+0x1800] ;  /* 0x00180000c278783b */ /* 0x000ee60000004200 */
[----:B------:R-:W1:Y:S01]  /*11fc0*/  MUFU.EX2 R147, R147 ;  /* 0x0000009300937308 */ /* 0x000e620000000800 */
[----:B-----5:R-:W-:Y:S03]  /*11fd0*/  FADD.FTZ R159, R145, R159 ;  /* 0x0000009f919f7221 */ /* 0x020fe60000010000 */
[C---:B----4-:R-:W-:Y:S06]  /*11fe0*/  HMMA.16816.F32.BF16 R84, R20.reuse, R24, R84 ;  /* 0x000000181454723c */ /* 0x050fec0000041854 */
[----:B------:R-:W4:Y:S02]  /*11ff0*/  MUFU.EX2 R173, R173 ;  /* 0x000000ad00ad7308 */ /* 0x000f240000000800 */
[C---:B------:R-:W-:Y:S01]  /*12000*/  HMMA.16816.F32.BF16 R88, R20.reuse, R26, R88 ;  /* 0x0000001a1458723c */ /* 0x040fe20000041858 */
[----:B------:R-:W5:Y:S03]  /*12010*/  LDSM.16.MT88.4 R24, [R193+0x1800] ;  /* 0x00180000c118783b */ /* 0x000f660000004200 */
[----:B--2---:R-:W-:Y:S04]  /*12020*/  FADD.FTZ R159, R146, R159 ;  /* 0x0000009f929f7221 */ /* 0x004fe80000010000 */
[C---:B-1----:R-:W-:Y:S01]  /*12030*/  HMMA.16816.F32.BF16 R92, R20.reuse, R28, R92 ;  /* 0x0000001c145c723c */ /* 0x042fe2000004185c */
[----:B------:R-:W1:Y:S03]  /*12040*/  MUFU.EX2 R171, R171 ;  /* 0x000000ab00ab7308 */ /* 0x000e660000000800 */
[----:B------:R-:W-:Y:S02]  /*12050*/  FADD.FTZ R157, R147, R157 ;  /* 0x0000009d939d7221 */ /* 0x000fe40000010000 */
[----:B------:R-:W-:Y:S02]  /*12060*/  FADD.FTZ R159, R149, R159 ;  /* 0x0000009f959f7221 */ /* 0x000fe40000010000 */
[C---:B------:R-:W-:Y:S01]  /*12070*/  HMMA.16816.F32.BF16 R96, R20.reuse, R30, R96 ;  /* 0x0000001e1460723c */ /* 0x040fe20000041860 */
[----:B------:R-:W2:Y:S03]  /*12080*/  LDSM.16.MT88.4 R28, [R192+0x1800] ;  /* 0x00180000c01c783b */ /* 0x000ea60000004200 */
[----:B----4-:R-:W-:Y:S04]  /*12090*/  FADD.FTZ R252, R173, R157 ;  /* 0x0000009dadfc7221 */ /* 0x010fe80000010000 */
[C---:B------:R-:W-:Y:S08]  /*120a0*/  HMMA.16816.F32.BF16 R12, R20.reuse, R116, R12 ;  /* 0x00000074140c723c */ /* 0x040ff0000004180c */
[C---:B------:R-:W-:Y:S01]  /*120b0*/  HMMA.16816.F32.BF16 R100, R20.reuse, R118, R100 ;  /* 0x000000761464723c */ /* 0x040fe20000041864 */
[----:B------:R-:W-:Y:S03]  /*120c0*/  LDSM.16.MT88.4 R116, [R192+0x3800] ;  /* 0x00380000c074783b */ /* 0x000fe60000004200 */
[----:B-1----:R-:W-:Y:S04]  /*120d0*/  FADD.FTZ R251, R171, R159 ;  /* 0x0000009fabfb7221 */ /* 0x002fe80000010000 */
[C---:B------:R-:W-:Y:S08]  /*120e0*/  HMMA.16816.F32.BF16 R104, R20.reuse, R124, R104 ;  /* 0x0000007c1468723c */ /* 0x040ff00000041868 */
[C---:B------:R-:W-:Y:S08]  /*120f0*/  HMMA.16816.F32.BF16 R108, R20.reuse, R126, R108 ;  /* 0x0000007e146c723c */ /* 0x040ff0000004186c */
[C---:B------:R-:W-:Y:S08]  /*12100*/  HMMA.16816.F32.BF16 R16, R20.reuse, R128, R16 ;  /* 0x000000801410723c */ /* 0x040ff00000041810 */
[----:B------:R-:W-:Y:S07]  /*12110*/  HMMA.16816.F32.BF16 R112, R20, R130, R112 ;  /* 0x000000821470723c */ /* 0x000fee0000041870 */
[----:B------:R-:W-:Y:S02]  /*12120*/  F2FP.BF16.PACK_AB R20, R144, R148 ;  /* 0x000000949014723e */ /* 0x000fe400000010ff */
[----:B------:R-:W-:Y:S03]  /*12130*/  F2FP.BF16.PACK_AB R21, R146, R145 ;  /* 0x000000919215723e */ /* 0x000fe600000010ff */
[----:B------:R-:W-:Y:S02]  /*12140*/  F2FP.BF16.PACK_AB R22, R173, R147 ;  /* 0x00000093ad16723e */ /* 0x000fe400000010ff */
[----:B------:R-:W-:Y:S07]  /*12150*/  F2FP.BF16.PACK_AB R23, R171, R149 ;  /* 0x00000095ab17723e */ /* 0x000fee00000010ff */
[C---:B---3--:R-:W-:Y:S01]  /*12160*/  HMMA.16816.F32.BF16 R128, R20.reuse, R120, R4 ;  /* 0x000000781480723c */ /* 0x048fe20000041804 */
[----:B------:R-:W1:Y:S07]  /*12170*/  LDSM.16.MT88.4 R4, [R194+0x3800] ;  /* 0x00380000c204783b */ /* 0x000e6e0000004200 */
[C---:B------:R-:W-:Y:S01]  /*12180*/  HMMA.16816.F32.BF16 R124, R20.reuse, R122, R8 ;  /* 0x0000007a147c723c */ /* 0x040fe20000041808 */
[----:B------:R-:W3:Y:S07]  /*12190*/  LDSM.16.MT88.4 R8, [R193+0x3800] ;  /* 0x00380000c108783b */ /* 0x000eee0000004200 */
[C---:B-----5:R-:W-:Y:S01]  /*121a0*/  HMMA.16816.F32.BF16 R36, R20.reuse, R24, R36 ;  /* 0x000000181424723c */ /* 0x060fe20000041824 */
[----:B------:R-:W4:Y:S07]  /*121b0*/  LDSM.16.MT88.4 R120, [R191+0x3800] ;  /* 0x00380000bf78783b */ /* 0x000f2e0000004200 */
[C---:B------:R-:W-:Y:S01]  /*121c0*/  HMMA.16816.F32.BF16 R40, R20.reuse, R26, R40 ;  /* 0x0000001a1428723c */ /* 0x040fe20000041828 */
[----:B------:R-:W5:Y:S07]  /*121d0*/  LDSM.16.MT88.4 R24, [R194+0x5800] ;  /* 0x00580000c218783b */ /* 0x000f6e0000004200 */
[C---:B--2---:R-:W-:Y:S08]  /*121e0*/  HMMA.16816.F32.BF16 R44, R20.reuse, R28, R44 ;  /* 0x0000001c142c723c */ /* 0x044ff0000004182c */
[C---:B------:R-:W-:Y:S01]  /*121f0*/  HMMA.16816.F32.BF16 R48, R20.reuse, R30, R48 ;  /* 0x0000001e1430723c */ /* 0x040fe20000041830 */
[----:B------:R-:W2:Y:S07]  /*12200*/  LDSM.16.MT88.4 R28, [R193+0x5800] ;  /* 0x00580000c11c783b */ /* 0x000eae0000004200 */
        /* <DEDUP_REMOVED lines=8> */
[C---:B------:R-:W-:Y:S08]  /*12290*/  HMMA.16816.F32.BF16 R76, R20.reuse, R116, R76 ;  /* 0x00000074144c723c */ /* 0x040ff0000004184c */
[C---:B------:R-:W-:Y:S08]  /*122a0*/  HMMA.16816.F32.BF16 R80, R20.reuse, R118, R80 ;  /* 0x000000761450723c */ /* 0x040ff00000041850 */
[C---:B----4-:R-:W-:Y:S08]  /*122b0*/  HMMA.16816.F32.BF16 R84, R20.reuse, R120, R84 ;  /* 0x000000781454723c */ /* 0x050ff00000041854 */
[C---:B------:R-:W-:Y:S08]  /*122c0*/  HMMA.16816.F32.BF16 R88, R20.reuse, R122, R88 ;  /* 0x0000007a1458723c */ /* 0x040ff00000041858 */
[C---:B-----5:R-:W-:Y:S08]  /*122d0*/  HMMA.16816.F32.BF16 R92, R20.reuse, R24, R92 ;  /* 0x00000018145c723c */ /* 0x060ff0000004185c */
[C---:B------:R-:W-:Y:S08]  /*122e0*/  HMMA.16816.F32.BF16 R96, R20.reuse, R26, R96 ;  /* 0x0000001a1460723c */ /* 0x040ff00000041860 */
[C---:B--2---:R-:W-:Y:S08]  /*122f0*/  HMMA.16816.F32.BF16 R120, R20.reuse, R28, R12 ;  /* 0x0000001c1478723c */ /* 0x044ff0000004180c */
[C---:B------:R-:W-:Y:S08]  /*12300*/  HMMA.16816.F32.BF16 R100, R20.reuse, R30, R100 ;  /* 0x0000001e1464723c */ /* 0x040ff00000041864 */
[C---:B-1----:R-:W-:Y:S08]  /*12310*/  HMMA.16816.F32.BF16 R104, R20.reuse, R4, R104 ;  /* 0x000000041468723c */ /* 0x042ff00000041868 */
[C---:B------:R-:W-:Y:S08]  /*12320*/  HMMA.16816.F32.BF16 R108, R20.reuse, R6, R108 ;  /* 0x00000006146c723c */ /* 0x040ff0000004186c */
[C---:B---3--:R-:W-:Y:S08]  /*12330*/  HMMA.16816.F32.BF16 R116, R20.reuse, R8, R16 ;  /* 0x000000081474723c */ /* 0x048ff00000041810 */
[----:B------:R-:W-:Y:S01]  /*12340*/  HMMA.16816.F32.BF16 R112, R20, R10, R112 ;  /* 0x0000000a1470723c */ /* 0x000fe20000041870 */
[----:B------:R-:W-:-:S07]  /*12350*/  @P0 BRA `(.L_x_2707) ;  /* 0xffffd62000000947 */ /* 0x000fce000383ffff */
.L_x_2706:
        /* <DEDUP_REMOVED lines=9> */
.L_x_2777:
        /* <DEDUP_REMOVED lines=8> */
[----:B------:R-:W-:Y:S01]  /*12470*/  @P0 MOV R12, 0x3f317218 ;  /* 0x3f317218000c0802 */ /* 0x000fe20000000f00 */
[----:B------:R-:W-:Y:S01]  /*12480*/  @P1 FMUL.FTZ R5, R5, c[0x0][0x2d0] ;  /* 0x0000b40005051a20 */ /* 0x000fe20000410000 */
[----:B------:R3:W4:Y:S03]  /*12490*/  @P1 MUFU.RCP R8, R0 ;  /* 0x0000000000081308 */ /* 0x0007260000001000 */
[----:B------:R-:W-:Y:S02]  /*124a0*/  @P0 FMUL.FTZ R12, R12, c[0x0][0x2d0] ;  /* 0x0000b4000c0c0a20 */ /* 0x000fe40000410000 */
[----:B-1----:R-:W-:-:S04]  /*124b0*/  @P1 FMUL.FTZ R4, R4, 0.69314718246459960938 ;  /* 0x3f31721804041820 */ /* 0x002fc80000410000 */
[----:B------:R-:W-:Y:S01]  /*124c0*/  @P1 FFMA.FTZ R2, R5, R137, R4 ;  /* 0x0000008905021223 */ /* 0x000fe20000010004 */
[----:B---3--:R-:W-:Y:S01]  /*124d0*/  MOV R0, RZ ;  /* 0x000000ff00007202 */ /* 0x008fe20000000f00 */
[C---:B----4-:R-:W-:Y:S02]  /*124e0*/  FMUL.FTZ R128, R8.reuse, R128 ;  /* 0x0000008008807220 */ /* 0x050fe40000410000 */
[C---:B------:R-:W-:Y:S02]  /*124f0*/  FMUL.FTZ R129, R8.reuse, R129 ;  /* 0x0000008108817220 */ /* 0x040fe40000410000 */
[C---:B------:R-:W-:Y:S01]  /*12500*/  FMUL.FTZ R124, R8.reuse, R124 ;  /* 0x0000007c087c7220 */ /* 0x040fe20000410000 */
[----:B------:R-:W-:Y:S01]  /*12510*/  @P0 MUFU.RCP R0, R10 ;  /* 0x0000000a00000308 */ /* 0x000fe20000001000 */
[C---:B------:R-:W-:Y:S02]  /*12520*/  FMUL.FTZ R125, R8.reuse, R125 ;  /* 0x0000007d087d7220 */ /* 0x040fe40000410000 */
[----:B------:R-:W-:-:S02]  /*12530*/  FMUL.FTZ R36, R8, R36 ;  /* 0x0000002408247220 */ /* 0x000fc40000410000 */
[C---:B------:R-:W-:Y:S02]  /*12540*/  FMUL.FTZ R37, R8.reuse, R37 ;  /* 0x0000002508257220 */ /* 0x040fe40000410000 */
[C---:B------:R-:W-:Y:S01]  /*12550*/  FMUL.FTZ R40, R8.reuse, R40 ;  /* 0x0000002808287220 */ /* 0x040fe20000410000 */
[----:B------:R-:W1:Y:S01]  /*12560*/  @P0 MUFU.LG2 R10, R10 ;  /* 0x0000000a000a0308 */ /* 0x000e620000000c00 */
        /* <DEDUP_REMOVED lines=8> */
[----:B-1----:R-:W-:Y:S01]  /*125f0*/  @P0 FMUL.FTZ R13, R10, 0.69314718246459960938 ;  /* 0x3f3172180a0d0820 */ /* 0x002fe20000410000 */
[----:B------:R-:W-:Y:S01]  /*12600*/  MOV R10, 0x1 ;  /* 0x00000001000a7802 */ /* 0x000fe20000000f00 */
        /* <DEDUP_REMOVED lines=82> */
.L_x_2651:
        /* <DEDUP_REMOVED lines=8> */
[----:B------:R-:W3:Y:S01]  /*12bb0*/  POPC R3, UR4 ;  /* 0x0000000400037d09 */ /* 0x000ee20008000000 */
[----:B-1----:R-:W-:-:S13]  /*12bc0*/  ISETP.EQ.U32.AND P0, PT, R12, R0, PT ;  /* 0x000000000c00720c */ /* 0x002fda0003f02070 */
[----:B---3--:R-:W3:Y:S04]  /*12bd0*/  @P0 ATOMG.E.ADD.STRONG.GPU PT, R3, [R14.64], R3 ;  /* 0x000000030e0309a8 */ /* 0x008ee800081ee1c6 */
[----:B------:R-:W1:Y:S02]  /*12be0*/  S2R R0, SR_LTMASK ;  /* 0x0000000000007919 */ /* 0x000e640000003900 */
[----:B-1----:R-:W-:-:S04]  /*12bf0*/  LOP3.LUT R0, R0, UR4, RZ, 0xc0, !PT ;  /* 0x0000000400007c12 */ /* 0x002fc8000f8ec0ff */
[----:B------:R-:W1:Y:S01]  /*12c00*/  POPC R204, R0 ;  /* 0x0000000000cc7309 */ /* 0x000e620000000000 */
[----:B---3--:R-:W1:Y:S02]  /*12c10*/  SHFL.IDX PT, R3, R3, R12, 0x1f ;  /* 0x00001f0c03037589 */ /* 0x008e6400000e0000 */
[----:B-1----:R-:W-:-:S05]  /*12c20*/  IADD3 R204, R3, c[0x0][0xc], R204 ;  /* 0x0000030003cc7a10 */ /* 0x002fca0007ffe0cc */
.L_x_2710:
[----:B------:R-:W-:Y:S05]  /*12c30*/  BSYNC B0 ;  /* 0x0000000000007941 */ /* 0x000fea0003800000 */
.L_x_2709:
        /* <DEDUP_REMOVED lines=8> */
[----:B------:R-:W-:Y:S01]  /*12cc0*/  LOP3.LUT R12, R222, R224, RZ, 0xfc, !PT ;  /* 0x000000e0de0c7212 */ /* 0x000fe200078efcff */
[----:B------:R-:W-:Y:S01]  /*12cd0*/  IMAD.MOV.U32 R14, RZ, RZ, c[0x0][0x388] ;  /* 0x0000e200ff0e7624 */ /* 0x000fe200078e00ff */
[----:B------:R-:W-:Y:S02]  /*12ce0*/  LEA.HI R3, R3, R210, RZ, 0x5 ;  /* 0x000000d203037211 */ /* 0x000fe400078f28ff */
[----:B------:R-:W-:Y:S02]  /*12cf0*/  F2FP.BF16.PACK_AB R13, R129, R128 ;  /* 0x00000080810d723e */ /* 0x000fe400000010ff */
[----:B------:R-:W-:Y:S02]  /*12d00*/  SHF.R.S32.HI R3, RZ, 0x5, R3 ;  /* 0x00000005ff037819 */ /* 0x000fe40000011403 */
[----:B------:R-:W-:-:S02]  /*12d10*/  F2FP.BF16.PACK_AB R10, R125, R124 ;  /* 0x0000007c7d0a723e */ /* 0x000fc400000010ff */
[----:B------:R-:W-:Y:S01]  /*12d20*/  ISETP.NE.U32.AND P0, PT, RZ, c[0x0][0x508], PT ;  /* 0x00014200ff007a0c */ /* 0x000fe20003f05070 */
[----:B------:R-:W-:Y:S01]  /*12d30*/  IMAD.SHL.U32 R3, R3, 0x400, RZ ;  /* 0x0000040003037824 */ /* 0x000fe200078e00ff */
[----:B------:R-:W-:Y:S02]  /*12d40*/  ISETP.NE.U32.AND P2, PT, RZ, c[0x0][0x500], PT ;  /* 0x00014000ff007a0c */ /* 0x000fe40003f45070 */
[----:B------:R-:W-:Y:S01]  /*12d50*/  ISETP.NE.AND.EX P1, PT, RZ, c[0x0][0x50c], PT, P0 ;  /* 0x00014300ff007a0c */ /* 0x000fe20003f25300 */
[----:B------:R-:W-:Y:S01]  /*12d60*/  IMAD R3, R223, 0x2, R3 ;  /* 0x00000002df037824 */ /* 0x000fe200078e0203 */
[----:B------:R-:W-:-:S03]  /*12d70*/  ISETP.NE.AND.EX P2, PT, RZ, c[0x0][0x504], PT, P2 ;  /* 0x00014100ff007a0c */ /* 0x000fc60003f45320 */
[----:B------:R-:W-:Y:S01]  /*12d80*/  IMAD.IADD R12, R3, 0x1, R12 ;  /* 0x00000001030c7824 */ /* 0x000fe200078e020c */
[----:B------:R-:W-:-:S04]  /*12d90*/  F2FP.BF16.PACK_AB R3, R131, R130 ;  /* 0x000000828303723e */ /* 0x000fc800000010ff */
[----:B------:R-:W-:-:S03]  /*12da0*/  LEA R12, R12, 0x80, 0x1 ;  /* 0x000000800c0c7811 */ /* 0x000fc600078e08ff */
[----:B------:R-:W-:Y:S02]  /*12db0*/  @P1 LEA R18, P0, R240, c[0x0][0x508], 0x2 ;  /* 0x00014200f0121a11 */ /* 0x000fe400078010ff */
[----:B------:R1:W-:Y:S04]  /*12dc0*/  STS [R12], R13 ;  /* 0x0000000d0c007388 */ /* 0x0003e80000000800 */
[----:B------:R3:W-:Y:S04]  /*12dd0*/  STS [R12+0x400], R3 ;  /* 0x000400030c007388 */ /* 0x0007e80000000800 */
[----:B------:R4:W-:Y:S01]  /*12de0*/  STS [R228], R10 ;  /* 0x0000000ae4007388 */ /* 0x0009e20000000800 */
[----:B-1----:R-:W-:-:S02]  /*12df0*/  F2FP.BF16.PACK_AB R13, R127, R126 ;  /* 0x0000007e7f0d723e */ /* 0x002fc400000010ff */
        /* <DEDUP_REMOVED lines=66> */
[----:B------:R-:W-:Y:S02]  /*13220*/  F2FP.BF16.PACK_AB R12, R101, R100 ;  /* 0x00000064650c723e */ /* 0x000fe400000010ff */
[----:B---3--:R-:W-:Y:S01]  /*13230*/  F2FP.BF16.PACK_AB R3, R123, R122 ;  /* 0x0000007a7b03723e */ /* 0x008fe200000010ff */
[----:B------:R1:W-:Y:S01]  /*13240*/  STS [R236+0x8000], R13 ;  /* 0x0080000dec007388 */ /* 0x0003e20000000800 */
[----:B----4-:R-:W-:-:S03]  /*13250*/  F2FP.BF16.PACK_AB R10, R103, R102 ;  /* 0x00000066670a723e */ /* 0x010fc600000010ff */
[----:B------:R3:W-:Y:S04]  /*13260*/  STS [R236+0x8400], R3 ;  /* 0x00840003ec007388 */ /* 0x0007e80000000800 */
[----:B------:R4:W-:Y:S04]  /*13270*/  STS [R239+0x8000], R12 ;  /* 0x0080000cef007388 */ /* 0x0009e80000000800 */
[----:B------:R2:W-:Y:S01]  /*13280*/  STS [R239+0x8400], R10 ;  /* 0x0084000aef007388 */ /* 0x0005e20000000800 */
[----:B-1----:R-:W-:Y:S02]  /*13290*/  F2FP.BF16.PACK_AB R13, R107, R106 ;  /* 0x0000006a6b0d723e */ /* 0x002fe400000010ff */
[----:B---3--:R-:W-:-:S03]  /*132a0*/  F2FP.BF16.PACK_AB R3, R105, R104 ;  /* 0x000000686903723e */ /* 0x008fc600000010ff */
[----:B------:R1:W-:Y:S01]  /*132b0*/  STS [R235+0x8400], R13 ;  /* 0x0084000deb007388 */ /* 0x0003e20000000800 */
[----:B----4-:R-:W-:-:S03]  /*132c0*/  F2FP.BF16.PACK_AB R12, R111, R110 ;  /* 0x0000006e6f0c723e */ /* 0x010fc600000010ff */
[----:B------:R3:W-:Y:S01]  /*132d0*/  STS [R235+0x8000], R3 ;  /* 0x00800003eb007388 */ /* 0x0007e20000000800 */
[----:B--2---:R-:W-:-:S03]  /*132e0*/  F2FP.BF16.PACK_AB R10, R109, R108 ;  /* 0x0000006c6d0a723e */ /* 0x004fc600000010ff */
[----:B------:R2:W-:Y:S04]  /*132f0*/  STS [R238+0x8400], R12 ;  /* 0x0084000cee007388 */ /* 0x0005e80000000800 */
[----:B------:R4:W-:Y:S01]  /*13300*/  STS [R238+0x8000], R10 ;  /* 0x0080000aee007388 */ /* 0x0009e20000000800 */
[----:B-1----:R-:W-:Y:S02]  /*13310*/  F2FP.BF16.PACK_AB R13, R115, R114 ;  /* 0x00000072730d723e */ /* 0x002fe400000010ff */
[----:B---3--:R-:W-:Y:S01]  /*13320*/  F2FP.BF16.PACK_AB R3, R117, R116 ;  /* 0x000000747503723e */ /* 0x008fe200000010ff */
[----:B--2---:R-:W-:-:S04]  /*13330*/  IMAD.MOV.U32 R12, RZ, RZ, 0x4 ;  /* 0x00000004ff0c7424 */ /* 0x004fc800078e00ff */
[----:B------:R1:W-:Y:S01]  /*13340*/  STS [R237+0x8000], R3 ;  /* 0x00800003ed007388 */ /* 0x0003e20000000800 */
[----:B----4-:R-:W-:Y:S01]  /*13350*/  F2FP.BF16.PACK_AB R10, R119, R118 ;  /* 0x00000076770a723e */ /* 0x010fe200000010ff */
[----:B------:R-:W-:-:S04]  /*13360*/  IMAD.WIDE R16, R240, R12, c[0x0][0x500] ;  /* 0x00014000f0107625 */ /* 0x000fc800078e020c */
[----:B------:R2:W-:Y:S04]  /*13370*/  STS [R237+0x8400], R10 ;  /* 0x0084000aed007388 */ /* 0x0005e80000000800 */
[----:B------:R-:W-:Y:S01]  /*13380*/  STS [R242+0x8400], R13 ;  /* 0x0084000df2007388 */ /* 0x000fe20000000800 */
[----:B-1----:R-:W-:-:S05]  /*13390*/  F2FP.BF16.PACK_AB R3, R113, R112 ;  /* 0x000000707103723e */ /* 0x002fca00000010ff */
[----:B------:R1:W-:Y:S01]  /*133a0*/  STS [R242+0x8000], R3 ;  /* 0x00800003f2007388 */ /* 0x0003e20000000800 */
[----:B--2---:R-:W-:-:S04]  /*133b0*/  SHF.R.S32.HI R10, RZ, 0x1f, R240 ;  /* 0x0000001fff0a7819 */ /* 0x004fc800000114f0 */
[----:B------:R-:W-:Y:S01]  /*133c0*/  @P1 LEA.HI.X R19, R240, c[0x0][0x50c], R10, 0x2, P0 ;  /* 0x00014300f0131a11 */ /* 0x000fe200000f140a */
[----:B------:R-:W-:Y:S01]  /*133d0*/  BAR.SYNC.DEFER_BLOCKING 0x1, 0x100 ;  /* 0x0044000000007b1d */ /* 0x000fe20000010000 */
[----:B-1----:R-:W-:-:S05]  /*133e0*/  IMAD.MOV.U32 R3, RZ, RZ, RZ ;  /* 0x000000ffff037224 */ /* 0x002fca00078e00ff */
[----:B------:R1:W5:Y:S04]  /*133f0*/  @P1 LDG.E R14, [R18.64] ;  /* 0x00000006120e1981 */ /* 0x000368000c1e1900 */
[----:B------:R1:W5:Y:S01]  /*13400*/  @P2 LDG.E R3, [R16.64] ;  /* 0x0000000610032981 */ /* 0x000362000c1e1900 */
[----:B------:R-:W-:-:S04]  /*13410*/  ISETP.NE.AND P0, PT, R206, RZ, PT ;  /* 0x000000ffce00720c */ /* 0x000fc80003f05270 */
[----:B------:R-:W-:Y:S01]  /*13420*/  SEL R206, R206, c[0x0][0x3d4], P0 ;  /* 0x0000f500cece7a07 */ /* 0x000fe20000000000 */
[----:B------:R-:W-:Y:S05]  /*13430*/  @P1 BRA `(.L_x_2713) ;  /* 0x0000004000001947 */ /* 0x000fea0003800000 */
[----:B------:R-:W-:Y:S05]  /*13440*/  @!P2 BRA `(.L_x_2713) ;  /* 0x000000300000a947 */ /* 0x000fea0003800000 */
[----:B-----5:R2:W3:Y:S04]  /*13450*/  LDG.E R14, [R16.64] ;  /* 0x00000006100e7981 */ /* 0x0204e8000c1e1900 */
[----:B-12---:R-:W3:Y:S02]  /*13460*/  LDG.E R16, [R16.64+0x4] ;  /* 0x0000040610107981 */ /* 0x006ee4000c1e1900 */
[----:B---3--:R-:W-:Y:S02]  /*13470*/  IADD3 R14, -R14, R16, RZ ;  /* 0x000000100e0e7210 */ /* 0x008fe40007ffe1ff */
.L_x_2713:
[----:B------:R-:W-:Y:S01]  /*13480*/  IMAD.MOV.U32 R28, RZ, RZ, 0x368 ;  /* 0x00000368ff1c7424 */ /* 0x000fe200078e00ff */
[----:B------:R-:W-:Y:S01]  /*13490*/  ISETP.GT.AND P2, PT, R206, 0x1, PT ;  /* 0x00000001ce00780c */ /* 0x000fe20003f44270 */
[----:B------:R-:W-:Y:S01]  /*134a0*/  IMAD.MOV.U32 R13, RZ, RZ, c[0x0][0x4e8] ;  /* 0x00013a00ff0d7624 */ /* 0x000fe200078e00ff */
[----:B------:R-:W-:Y:S01]  /*134b0*/  LEA.HI R12, R223, R223, RZ, 0x1 ;  /* 0x000000dfdf0c7211 */ /* 0x000fe200078f08ff */
[----:B-----5:R-:W-:Y:S01]  /*134c0*/  IMAD R14, R14, c[0x0][0x4e8], RZ ;  /* 0x00013a000e0e7a24 */ /* 0x020fe200078e02ff */
[----:B------:R-:W-:-:S02]  /*134d0*/  SEL R28, R28, 0x328, P2 ;  /* 0x000003281c1c7807 */ /* 0x000fc40001000000 */
[----:B------:R-:W-:Y:S02]  /*134e0*/  ISETP.NE.U32.AND P0, PT, RZ, c[0x0][0x500], PT ;  /* 0x00014000ff007a0c */ /* 0x000fe40003f05070 */
[----:B-1----:R-:W1:Y:S01]  /*134f0*/  LDC.64 R16, c[0x0][R28+0x170] ;  /* 0x00005c001c107b82 */ /* 0x002e620000000a00 */
[----:B------:R-:W-:Y:S02]  /*13500*/  LOP3.LUT R12, R12, 0x1ffffffe, RZ, 0xc0, !PT ;  /* 0x1ffffffe0c0c7812 */ /* 0x000fe400078ec0ff */
[----:B------:R-:W-:Y:S02]  /*13510*/  ISETP.NE.AND.EX P0, PT, RZ, c[0x0][0x504], PT, P0 ;  /* 0x00014100ff007a0c */ /* 0x000fe40003f05300 */
[----:B------:R-:W-:Y:S01]  /*13520*/  ISETP.NE.AND P3, PT, R13, 0x1, PT ;  /* 0x000000010d00780c */ /* 0x000fe20003f65270 */
[----:B------:R-:W-:Y:S01]  /*13530*/  IMAD.IADD R12, R223, 0x1, -R12 ;  /* 0x00000001df0c7824 */ /* 0x000fe200078e0a0c */
[----:B------:R-:W-:Y:S01]  /*13540*/  SEL R240, R240, RZ, !P0 ;  /* 0x000000fff0f07207 */ /* 0x000fe20004000000 */
[----:B------:R-:W2:Y:S01]  /*13550*/  LDC.64 R24, c[0x0][R28+0x168] ;  /* 0x00005a001c187b82 */ /* 0x000ea20000000a00 */
[----:B------:R-:W-:Y:S01]  /*13560*/  SEL R15, R10, RZ, !P0 ;  /* 0x000000ff0a0f7207 */ /* 0x000fe20004000000 */
[----:B------:R-:W-:Y:S01]  /*13570*/  IMAD R12, R12, 0x8, R218 ;  /* 0x000000080c0c7824 */ /* 0x000fe200078e02da */
[----:B------:R-:W-:-:S03]  /*13580*/  SEL R19, R244, RZ, P2 ;  /* 0x000000fff4137207 */ /* 0x000fc60001000000 */
[----:B------:R-:W-:Y:S02]  /*13590*/  IMAD R10, R205, 0x80, R12 ;  /* 0x00000080cd0a7824 */ /* 0x000fe400078e020c */
[----:B------:R-:W3:Y:S02]  /*135a0*/  LDC.64 R22, c[0x0][R28+0x178] ;  /* 0x00005e001c167b82 */ /* 0x000ee40000000a00 */
[----:B------:R-:W-:-:S04]  /*135b0*/  @P3 IMAD.HI.U32 R12, R10, c[0x0][0x4ec], RZ ;  /* 0x00013b000a0c3a27 */ /* 0x000fc800078e00ff */
[----:B------:R-:W-:Y:S01]  /*135c0*/  IMAD.MOV.U32 R18, RZ, RZ, R10 ;  /* 0x000000ffff127224 */ /* 0x000fe200078e000a */
[----:B------:R-:W-:Y:S01]  /*135d0*/  @P3 SHF.R.U32.HI R18, RZ, c[0x0][0x4f0], R12 ;  /* 0x00013c00ff123a19 */ /* 0x000fe2000001160c */
[----:B------:R-:W4:Y:S01]  /*135e0*/  LDC.64 R20, c[0x0][R28+0x160] ;  /* 0x000058001c147b82 */ /* 0x000f220000000a00 */
[----:B------:R-:W-:Y:S01]  /*135f0*/  SHF.R.S32.HI R12, RZ, 0x1f, R3 ;  /* 0x0000001fff0c7819 */ /* 0x000fe20000011403 */
[----:B-1----:R-:W-:-:S04]  /*13600*/  IMAD R13, R17, R240, RZ ;  /* 0x000000f0110d7224 */ /* 0x002fc800078e02ff */
[C---:B------:R-:W-:Y:S02]  /*13610*/  IMAD R13, R16.reuse, R15, R13 ;  /* 0x0000000f100d7224 */ /* 0x040fe400078e020d */
[----:B------:R-:W-:-:S04]  /*13620*/  IMAD.WIDE.U32 R16, R16, R240, RZ ;  /* 0x000000f010107225 */ /* 0x000fc800078e00ff */
[----:B--2---:R-:W-:-:S04]  /*13630*/  IMAD.WIDE.U32 R26, R24, R241, RZ ;  /* 0x000000f1181a7225 */ /* 0x004fc800078e00ff */
[----:B------:R-:W-:Y:S02]  /*13640*/  IMAD R15, R25, R241, RZ ;  /* 0x000000f1190f7224 */ /* 0x000fe400078e02ff */
[----:B------:R-:W-:Y:S01]  /*13650*/  IMAD.IADD R13, R17, 0x1, R13 ;  /* 0x00000001110d7824 */ /* 0x000fe200078e020d */
[----:B------:R-:W-:Y:S01]  /*13660*/  IADD3 R17, P1, P0, R16, R26, R3 ;  /* 0x0000001a10117210 */ /* 0x000fe2000783e003 */
        /* <DEDUP_REMOVED lines=19> */
[----:B------:R-:W-:-:S04]  /*137a0*/  LEA R13, P0, R22, R13, 0x2 ;  /* 0x0000000d160d7211 */ /* 0x000fc800078010ff */
[----:B------:R-:W-:Y:S01]  /*137b0*/  LEA.HI.X R15, R22, R15, R16, 0x2, P0 ;  /* 0x0000000f160f7211 */ /* 0x000fe200000f1410 */
[----:B------:R-:W-:Y:S01]  /*137c0*/  SHFL.IDX PT, R18, R13, 0x1, 0x1c1f ;  /* 0x003c1f000d127f89 */ /* 0x000fe200000e0000 */
[----:B------:R-:W-:-:S03]  /*137d0*/  LOP3.LUT P0, RZ, R219, 0x3, RZ, 0xc0, !PT ;  /* 0x00000003dbff7812 */ /* 0x000fc6000780c0ff */
[----:B------:R1:W-:Y:S04]  /*137e0*/  SHFL.IDX PT, R16, R13, RZ, 0x1c1f ;  /* 0x001c1fff0d107589 */ /* 0x0003e800000e0000 */
[----:B------:R-:W2:Y:S04]  /*137f0*/  SHFL.IDX PT, R17, R15, RZ, 0x1c1f ;  /* 0x001c1fff0f117589 */ /* 0x000ea800000e0000 */
[----:B------:R3:W4:Y:S01]  /*13800*/  SHFL.IDX PT, R19, R15, 0x1, 0x1c1f ;  /* 0x003c1f000f137f89 */ /* 0x00072200000e0000 */
[----:B-1----:R-:W-:-:S05]  /*13810*/  IMAD R13, R205, 0x80, R218 ;  /* 0x00000080cd0d7824 */ /* 0x002fca00078e02da */
[C---:B------:R-:W-:Y:S02]  /*13820*/  ISETP.GE.OR P1, PT, R13.reuse, R14, P0 ;  /* 0x0000000e0d00720c */ /* 0x040fe40000726670 */
[----:B---3--:R-:W-:-:S04]  /*13830*/  IADD3 R15, R13, 0x8, RZ ;  /* 0x000000080d0f7810 */ /* 0x008fc80007ffe0ff */
[----:B------:R-:W-:-:S07]  /*13840*/  ISETP.GE.OR P0, PT, R15, R14, P0 ;  /* 0x0000000e0f00720c */ /* 0x000fce0000706670 */
[----:B--2---:R1:W-:Y:S01]  /*13850*/  @!P1 ST.E [R16.64], R2 ;  /* 0x0000000210009985 */ /* 0x0043e2000c101906 */
[----:B------:R-:W-:-:S05]  /*13860*/  ISETP.GE.AND P1, PT, R15, R14, PT ;  /* 0x0000000e0f00720c */ /* 0x000fca0003f26270 */
[----:B----4-:R2:W-:Y:S01]  /*13870*/  @!P0 ST.E [R18.64], R11 ;  /* 0x0000000b12008985 */ /* 0x0105e2000c101906 */
[----:B------:R-:W-:Y:S02]  /*13880*/  ISETP.GE.AND P0, PT, R13, R14, PT ;  /* 0x0000000e0d00720c */ /* 0x000fe40003f06270 */
[----:B-1----:R-:W-:Y:S01]  /*13890*/  P2R R2, PR, RZ, 0x2 ;  /* 0x00000002ff027803 */ /* 0x002fe20000000000 */
[----:B------:R-:W-:Y:S05]  /*138a0*/  @P2 BRA `(.L_x_2714) ;  /* 0x000007f000002947 */ /* 0x000fea0003800000 */
[----:B------:R-:W-:Y:S01]  /*138b0*/  IMAD R12, R12, c[0x0][0x3a0], RZ ;  /* 0x0000e8000c0c7a24 */ /* 0x000fe200078e02ff */
[----:B------:R-:W-:Y:S01]  /*138c0*/  LEA R2, R205, R221, 0x7 ;  /* 0x000000ddcd027211 */ /* 0x000fe200078e38ff */
[----:B------:R-:W-:Y:S01]  /*138d0*/  IMAD.WIDE.U32 R4, R3, c[0x0][0x3a0], RZ ;  /* 0x0000e80003047a25 */ /* 0x000fe200078e00ff */
[----:B------:R-:W-:Y:S01]  /*138e0*/  SHF.R.S32.HI R8, RZ, 0x1f, R240 ;  /* 0x0000001fff087819 */ /* 0x000fe200000114f0 */
[----:B------:R1:W3:Y:S01]  /*138f0*/  LDS.128 R56, [R217+0x80] ;  /* 0x00008000d9387984 */ /* 0x0002e20000000c00 */
[----:B------:R-:W-:Y:S01]  /*13900*/  LEA R205, R205, R226, 0x7 ;  /* 0x000000e2cdcd7211 */ /* 0x000fe200078e38ff */
[----:B------:R-:W-:Y:S01]  /*13910*/  IMAD R12, R3, c[0x0][0x3a4], R12 ;  /* 0x0000e900030c7a24 */ /* 0x000fe200078e020c */
[----:B------:R-:W-:Y:S01]  /*13920*/  MOV R3, R2 ;  /* 0x0000000200037202 */ /* 0x000fe20000000f00 */
[----:B------:R1:W4:Y:S01]  /*13930*/  LDS.128 R52, [R217+0x1080] ;  /* 0x00108000d9347984 */ /* 0x0003220000000c00 */
[----:B------:R-:W-:-:S02]  /*13940*/  IMAD R8, R8, c[0x0][0x3f0], RZ ;  /* 0x0000fc0008087a24 */ /* 0x000fc400078e02ff */
[----:B------:R-:W-:Y:S01]  /*13950*/  IADD3 R5, R5, R12, RZ ;  /* 0x0000000c05057210 */ /* 0x000fe20007ffe0ff */
[----:B------:R1:W2:Y:S01]  /*13960*/  LDS.128 R48, [R217+0x2080] ;  /* 0x00208000d9307984 */ /* 0x0002a20000000c00 */
[----:B------:R-:W-:-:S03]  /*13970*/  IMAD R8, R240, c[0x0][0x3f4], R8 ;  /* 0x0000fd00f0087a24 */ /* 0x000fc600078e0208 */
[C---:B------:R-:W-:Y:S01]  /*13980*/  IMAD.WIDE.U32 R6, R241.reuse, c[0x0][0x3e8], R4 ;  /* 0x0000fa00f1067a25 */ /* 0x040fe200078e0004 */
[----:B------:R1:W1:Y:S03]  /*13990*/  LDS.128 R44, [R217+0x3080] ;  /* 0x00308000d92c7984 */ /* 0x0002660000000c00 */
[----:B------:R-:W-:Y:S01]  /*139a0*/  @P3 IMAD.HI.U32 R4, R2, c[0x0][0x4ec], RZ ;  /* 0x00013b0002043a27 */ /* 0x000fe200078e00ff */
[----:B------:R1:W1:Y:S03]  /*139b0*/  LDS.128 R40, [R217+0x4080] ;  /* 0x00408000d9287984 */ /* 0x0002660000000c00 */
[----:B------:R-:W-:Y:S01]  /*139c0*/  IMAD R7, R241, c[0x0][0x3ec], R7 ;  /* 0x0000fb00f1077a24 */ /* 0x000fe200078e0207 */
[----:B------:R-:W-:Y:S01]  /*139d0*/  @P3 SHF.R.U32.HI R3, RZ, c[0x0][0x4f0], R4 ;  /* 0x00013c00ff033a19 */ /* 0x000fe20000011604 */
[----:B------:R1:W1:Y:S02]  /*139e0*/  LDS.128 R36, [R217+0x5080] ;  /* 0x00508000d9247984 */ /* 0x0002640000000c00 */
[----:B------:R-:W-:Y:S01]  /*139f0*/  IMAD.WIDE.U32 R12, R240, c[0x0][0x3f0], R6 ;  /* 0x0000fc00f00c7a25 */ /* 0x000fe200078e0006 */
[----:B------:R-:W-:Y:S01]  /*13a00*/  SHF.R.S32.HI R10, RZ, 0x1f, R3 ;  /* 0x0000001fff0a7819 */ /* 0x000fe20000011403 */
[----:B------:R1:W1:Y:S01]  /*13a10*/  LDS.128 R32, [R217+0x6080] ;  /* 0x00608000d9207984 */ /* 0x0002620000000c00 */
[----:B------:R-:W-:-:S02]  /*13a20*/  IADD3 R9, -R3, RZ, RZ ;  /* 0x000000ff03097210 */ /* 0x000fc40007ffe1ff */
        /* <DEDUP_REMOVED lines=9> */
[----:B--2---:R2:W1:Y:S01]  /*13ac0*/  LDS.128 R16, [R217+0xa080] ;  /* 0x00a08000d9107984 */ /* 0x0044620000000c00 */
[----:B------:R-:W-:Y:S01]  /*13ad0*/  IADD3 R11, R13, R10, RZ ;  /* 0x0000000a0d0b7210 */ /* 0x000fe20007ffe0ff */
[----:B------:R-:W-:Y:S01]  /*13ae0*/  IMAD R2, R2, c[0x0][0x3d8], RZ ;  /* 0x0000f60002027a24 */ /* 0x000fe200078e02ff */
[----:B------:R-:W-:Y:S01]  /*13af0*/  MOV R10, R12 ;  /* 0x0000000c000a7202 */ /* 0x000fe20000000f00 */
[----:B------:R2:W1:Y:S04]  /*13b00*/  LDS.128 R4, [R217+0xb080] ;  /* 0x00b08000d9047984 */ /* 0x0004680000000c00 */
[----:B------:R-:W-:-:S04]  /*13b10*/  IMAD.WIDE.U32 R10, R9, c[0x0][0x3d8], R10 ;  /* 0x0000f600090a7a25 */ /* 0x000fc800078e000a */
[----:B------:R-:W-:Y:S01]  /*13b20*/  IMAD R9, R9, c[0x0][0x3dc], R2 ;  /* 0x0000f70009097a24 */ /* 0x000fe200078e0202 */
[----:B------:R-:W-:-:S04]  /*13b30*/  LEA R8, P0, R10, c[0x0][0x380], 0x1 ;  /* 0x0000e0000a087a11 */ /* 0x000fc800078008ff */
[----:B------:R-:W-:-:S04]  /*13b40*/  IADD3 R2, R11, R9, RZ ;  /* 0x000000090b027210 */ /* 0x000fc80007ffe0ff */
[----:B------:R-:W-:Y:S01]  /*13b50*/  LEA.HI.X R2, R10, c[0x0][0x384], R2, 0x1, P0 ;  /* 0x0000e1000a027a11 */ /* 0x000fe200000f0c02 */
[----:B------:R-:W-:Y:S05]  /*13b60*/  BRA.DIV ~URZ, `(.L_x_2715) ;  /* 0x000036f27f007947 */ /* 0x000fea000b800000 */
[----:B---34-:R3:W4:Y:S02]  /*13b70*/  SHFL.IDX PT, R61, R2, RZ, 0x181f ;  /* 0x00181fff023d7589 */ /* 0x01872400000e0000 */
.L_x_2778:
[----:B------:R-:W-:Y:S05]  /*13b80*/  BRA.DIV ~URZ, `(.L_x_2716) ;  /* 0x000037427f007947 */ /* 0x000fea000b800000 */
[----:B------:R2:W3:Y:S02]  /*13b90*/  SHFL.IDX PT, R3, R8, RZ, 0x181f ;  /* 0x00181fff08037589 */ /* 0x0004e400000e0000 */
.L_x_2779:
        /* <DEDUP_REMOVED lines=18> */
.L_x_2718:
[----:B------:R-:W-:Y:S05]  /*13cc0*/  BSYNC B0 ;  /* 0x0000000000007941 */ /* 0x000fea0003800000 */
.L_x_2717:
[----:B------:R-:W-:Y:S05]  /*13cd0*/  BRA.DIV ~URZ, `(.L_x_2719) ;  /* 0x000036627f007947 */ /* 0x000fea000b800000 */
[----:B-1-3--:R1:W3:Y:S04]  /*13ce0*/  SHFL.IDX PT, R24, R2, 0x1, 0x181f ;  /* 0x00381f0002187f89 */ /* 0x00a2e800000e0000 */
[----:B------:R1:W2:Y:S02]  /*13cf0*/  SHFL.IDX PT, R10, R8, 0x1, 0x181f ;  /* 0x00381f00080a7f89 */ /* 0x0002a400000e0000 */
.L_x_2780:
        /* <DEDUP_REMOVED lines=14> */
[----:B------:R2:W-:Y:S04]  /*13de0*/  @!P1 ST.E.128 [R12.64], R36 ;  /* 0x000000240c009985 */ /* 0x0005e8000c101d06 */
[----:B------:R2:W-:Y:S02]  /*13df0*/  @!P0 ST.E.128 [R10.64], R20 ;  /* 0x000000140a008985 */ /* 0x0005e4000c101d06 */
.L_x_2721:
[----:B------:R-:W-:Y:S05]  /*13e00*/  BSYNC B0 ;  /* 0x0000000000007941 */ /* 0x000fea0003800000 */
.L_x_2720:
[----:B------:R-:W-:Y:S05]  /*13e10*/  BRA.DIV ~URZ, `(.L_x_2722) ;  /* 0x000035e27f007947 */ /* 0x000fea000b800000 */
[----:B--2---:R2:W1:Y:S02]  /*13e20*/  SHFL.IDX PT, R20, R2, 0x2, 0x181f ;  /* 0x00581f0002147f89 */ /* 0x00446400000e0000 */
.L_x_2781:
[----:B------:R-:W-:Y:S05]  /*13e30*/  BRA.DIV ~URZ, `(.L_x_2723) ;  /* 0x000036327f007947 */ /* 0x000fea000b800000 */
[----:B------:R2:W4:Y:S02]  /*13e40*/  SHFL.IDX PT, R10, R8, 0x2, 0x181f ;  /* 0x00581f00080a7f89 */ /* 0x00052400000e0000 */
.L_x_2782:
        /* <DEDUP_REMOVED lines=16> */
.L_x_2725:
[----:B------:R-:W-:Y:S05]  /*13f50*/  BSYNC B0 ;  /* 0x0000000000007941 */ /* 0x000fea0003800000 */
.L_x_2724:
[----:B------:R-:W-:Y:S05]  /*13f60*/  BRA.DIV ~URZ, `(.L_x_2726) ;  /* 0x000035627f007947 */ /* 0x000fea000b800000 */
[----:B-12---:R-:W1:Y:S04]  /*13f70*/  SHFL.IDX PT, R2, R2, 0x3, 0x181f ;  /* 0x00781f0002027f89 */ /* 0x006e6800000e0000 */
[----:B------:R-:W2:Y:S02]  /*13f80*/  SHFL.IDX PT, R8, R8, 0x3, 0x181f ;  /* 0x00781f0008087f89 */ /* 0x000ea400000e0000 */
.L_x_2783:
[----:B------:R-:W-:-:S04]  /*13f90*/  IADD3 R205, R205, 0x60, RZ ;  /* 0x00000060cdcd7810 */ /* 0x000fc80007ffe0ff */
[----:B------:R-:W-:-:S13]  /*13fa0*/  ISETP.GE.AND P0, PT, R205, R14, PT ;  /* 0x0000000ecd00720c */ /* 0x000fda0003f06270 */
[----:B------:R-:W-:Y:S05]  /*13fb0*/  @P0 BRA `(.L_x_2727) ;  /* 0x00001f0000000947 */ /* 0x000fea0003800000 */
[----:B------:R-:W-:Y:S02]  /*13fc0*/  ISETP.GE.AND P1, PT, R246, c[0x0][0x3c8], PT ;  /* 0x0000f200f6007a0c */ /* 0x000fe40003f26270 */
[----:B------:R-:W-:-:S11]  /*13fd0*/  ISETP.GE.AND P0, PT, R212, c[0x0][0x3c8], PT ;  /* 0x0000f200d4007a0c */ /* 0x000fd60003f06270 */
[-C--:B--2---:R-:W-:Y:S02]  /*13fe0*/  @!P1 LEA R12, P3, R246, R8.reuse, 0x1 ;  /* 0x00000008f60c9211 */ /* 0x084fe400078608ff */
[----:B----4-:R-:W-:Y:S02]  /*13ff0*/  @!P0 LEA R10, P2, R212, R8, 0x1 ;  /* 0x00000008d40a8211 */ /* 0x010fe400078408ff */
[-C--:B-1----:R-:W-:Y:S02]  /*14000*/  @!P1 LEA.HI.X R13, R246, R2.reuse, R9, 0x1, P3 ;  /* 0x00000002f60d9211 */ /* 0x082fe400018f0c09 */
[----:B------:R-:W-:-:S03]  /*14010*/  @!P0 LEA.HI.X R11, R212, R2, R15, 0x1, P2 ;  /* 0x00000002d40b8211 */ /* 0x000fc600010f0c0f */
        /* <DEDUP_REMOVED lines=8> */
.L_x_2714:
[----:B------:R-:W-:Y:S02]  /*140a0*/  IMAD R12, R12, c[0x0][0x408], RZ ;  /* 0x000102000c0c7a24 */ /* 0x000fe400078e02ff */
[----:B------:R-:W-:-:S04]  /*140b0*/  IMAD.WIDE.U32 R14, R3, c[0x0][0x408], RZ ;  /* 0x00010200030e7a25 */ /* 0x000fc800078e00ff */
[----:B------:R-:W-:Y:S01]  /*140c0*/  IMAD R12, R3, c[0x0][0x40c], R12 ;  /* 0x00010300030c7a24 */ /* 0x000fe200078e020c */
[----:B------:R-:W-:Y:S01]  /*140d0*/  SHF.R.S32.HI R3, RZ, 0x1f, R240 ;  /* 0x0000001fff037819 */ /* 0x000fe200000114f0 */
[----:B--2---:R-:W-:-:S03]  /*140e0*/  @P3 IMAD.HI.U32 R11, R10, c[0x0][0x4ec], RZ ;  /* 0x00013b000a0b3a27 */ /* 0x004fc600078e00ff */
[----:B------:R-:W-:Y:S01]  /*140f0*/  IADD3 R13, R15, R12, RZ ;  /* 0x0000000c0f0d7210 */ /* 0x000fe20007ffe0ff */
[----:B------:R-:W-:Y:S01]  /*14100*/  IMAD R3, R3, c[0x0][0x440], RZ ;  /* 0x0001100003037a24 */ /* 0x000fe200078e02ff */
[----:B------:R-:W-:-:S03]  /*14110*/  MOV R12, R14 ;  /* 0x0000000e000c7202 */ /* 0x000fc60000000f00 */
        /* <DEDUP_REMOVED lines=26> */
.L_x_2784:
[----:B------:R-:W-:Y:S05]  /*142c0*/  BRA.DIV ~URZ, `(.L_x_2729) ;  /* 0x000033427f007947 */ /* 0x000fea000b800000 */
[----:B------:R3:W4:Y:S02]  /*142d0*/  SHFL.IDX PT, R3, R162, RZ, 0x1c1f ;  /* 0x001c1fffa2037589 */ /* 0x00072400000e0000 */
.L_x_2785:
[----:B------:R-:W-:Y:S01]  /*142e0*/  SHF.R.S32.HI R160, RZ, 0x1f, R219 ;  /* 0x0000001fffa07819 */ /* 0x000fe200000114db */
[----:B------:R-:W-:Y:S03]  /*142f0*/  BSSY B0, `(.L_x_2730) ;  /* 0x0000095000007945 */ /* 0x000fe60003800000 */
        /* <DEDUP_REMOVED lines=113> */
[----:B--2---:R-:W-:-:S04]  /*14a10*/  @!P3 LEA R4, P5, R159, R3, 0x2 ;  /* 0x000000039f04b211 */ /* 0x004fc800078a10ff */
[----:B------:R-:W-:Y:S02]  /*14a20*/  @!P3 LEA.HI.X R5, R159, R163, R20, 0x2, P5 ;  /* 0x000000a39f05b211 */ /* 0x000fe400028f1414 */
[----:B----4-:R-:W-:Y:S02]  /*14a30*/  @!P4 LEA R6, P0, R158, R3, 0x2 ;  /* 0x000000039e06c211 */ /* 0x010fe400078010ff */
[----:B------:R-:W-:Y:S01]  /*14a40*/  ISETP.GE.AND P5, PT, R150, c[0x0][0x3c8], PT ;  /* 0x0000f20096007a0c */ /* 0x000fe20003fa6270 */
[----:B------:R2:W-:Y:S01]  /*14a50*/  @!P3 ST.E.64 [R4.64], R84 ;  /* 0x000000540400b985 */ /* 0x0005e2000c101b06 */
[----:B------:R-:W-:Y:S02]  /*14a60*/  @!P4 LEA.HI.X R7, R158, R163, R157, 0x2, P0 ;  /* 0x000000a39e07c211 */ /* 0x000fe400000f149d */
[----:B------:R-:W-:-:S03]  /*14a70*/  @!P1 LEA R10, P3, R154, R3, 0x2 ;  /* 0x000000039a0a9211 */ /* 0x000fc600078610ff */
[----:B------:R4:W-:Y:S01]  /*14a80*/  @!P4 ST.E.64 [R6.64], R88 ;  /* 0x000000580600c985 */ /* 0x0009e2000c101b06 */
        /* <DEDUP_REMOVED lines=8> */
[----:B------:R4:W-:Y:S01]  /*14b10*/  @!P1 ST.E.64 [R10.64], R96 ;  /* 0x000000600a009985 */ /* 0x0009e2000c101b06 */
[----:B------:R-:W-:Y:S02]  /*14b20*/  ISETP.GE.AND P1, PT, R144, c[0x0][0x3c8], PT ;  /* 0x0000f20090007a0c */ /* 0x000fe40003f26270 */
[----:B------:R-:W-:Y:S01]  /*14b30*/  ISETP.GE.AND P0, PT, R137, c[0x0][0x3c8], PT ;  /* 0x0000f20089007a0c */ /* 0x000fe20003f06270 */
[----:B------:R5:W-:Y:S01]  /*14b40*/  @!P6 ST.E.64 [R6.64], R120 ;  /* 0x000000780600e985 */ /* 0x000be2000c101b06 */
[----:B--2---:R-:W-:-:S04]  /*14b50*/  @!P5 LEA R4, P3, R150, R3, 0x2 ;  /* 0x000000039604d211 */ /* 0x004fc800078610ff */
[----:B------:R-:W-:Y:S02]  /*14b60*/  @!P5 LEA.HI.X R5, R150, R163, R149, 0x2, P3 ;  /* 0x000000a39605d211 */ /* 0x000fe400018f1495 */
[-C--:B----4-:R-:W-:Y:S02]  /*14b70*/  @!P2 LEA R10, P3, R146, R3.reuse, 0x2 ;  /* 0x00000003920aa211 */ /* 0x090fe400078610ff */
[----:B-----5:R-:W-:Y:S01]  /*14b80*/  @!P4 LEA R6, P6, R148, R3, 0x2 ;  /* 0x000000039406c211 */ /* 0x020fe200078c10ff */
[----:B------:R2:W-:Y:S01]  /*14b90*/  @!P5 ST.E.64 [R4.64], R100 ;  /* 0x000000640400d985 */ /* 0x0005e2000c101b06 */
[----:B------:R-:W-:Y:S02]  /*14ba0*/  @!P2 LEA.HI.X R11, R146, R163, R145, 0x2, P3 ;  /* 0x000000a3920ba211 */ /* 0x000fe400018f1491 */
[----:B------:R-:W-:Y:S02]  /*14bb0*/  @!P0 LEA R12, P3, R137, R3, 0x2 ;  /* 0x00000003890c8211 */ /* 0x000fe400078610ff */
[----:B------:R-:W-:-:S02]  /*14bc0*/  @!P4 LEA.HI.X R7, R148, R163, R147, 0x2, P6 ;  /* 0x000000a39407c211 */ /* 0x000fc400030f1493 */
[----:B------:R-:W-:-:S03]  /*14bd0*/  @!P0 LEA.HI.X R13, R137, R163, R65, 0x2, P3 ;  /* 0x000000a3890d8211 */ /* 0x000fc600018f1441 */
[----:B------:R4:W-:Y:S04]  /*14be0*/  @!P4 ST.E.64 [R6.64], R104 ;  /* 0x000000680600c985 */ /* 0x0009e8000c101b06 */
[----:B------:R4:W-:Y:S01]  /*14bf0*/  @!P2 ST.E.64 [R10.64], R108 ;  /* 0x0000006c0a00a985 */ /* 0x0009e2000c101b06 */
[----:B--2---:R-:W-:-:S04]  /*14c00*/  @!P1 LEA R4, P5, R144, R3, 0x2 ;  /* 0x0000000390049211 */ /* 0x004fc800078a10ff */
[----:B------:R-:W-:-:S05]  /*14c10*/  @!P1 LEA.HI.X R5, R144, R163, R142, 0x2, P5 ;  /* 0x000000a390059211 */ /* 0x000fca00028f148e */
[----:B------:R4:W-:Y:S04]  /*14c20*/  @!P1 ST.E.64 [R4.64], R116 ;  /* 0x0000007404009985 */ /* 0x0009e8000c101b06 */
[----:B------:R4:W-:Y:S02]  /*14c30*/  @!P0 ST.E.64 [R12.64], R112 ;  /* 0x000000700c008985 */ /* 0x0009e4000c101b06 */
.L_x_2731:
[----:B------:R-:W-:Y:S05]  /*14c40*/  BSYNC B0 ;  /* 0x0000000000007941 */ /* 0x000fea0003800000 */
.L_x_2730:
[----:B------:R-:W-:Y:S05]  /*14c50*/  BRA.DIV ~URZ, `(.L_x_2732) ;  /* 0x00002a227f007947 */ /* 0x000fea000b800000 */
[----:B-1----:R-:W1:Y:S04]  /*14c60*/  SHFL.IDX PT, R161, R161, 0x1, 0x1c1f ;  /* 0x003c1f00a1a17f89 */ /* 0x002e6800000e0000 */
[----:B---3--:R-:W3:Y:S02]  /*14c70*/  SHFL.IDX PT, R162, R162, 0x1, 0x1c1f ;  /* 0x003c1f00a2a27f89 */ /* 0x008ee400000e0000 */
.L_x_2786:
[----:B------:R-:W-:-:S13]  /*14c80*/  ISETP.NE.AND P0, PT, R2, RZ, PT ;  /* 0x000000ff0200720c */ /* 0x000fda0003f05270 */
[----:B------:R-:W-:Y:S05]  /*14c90*/  @P0 BRA `(.L_x_2727) ;  /* 0x0000122000000947 */ /* 0x000fea0003800000 */
[----:B------:R-:W-:Y:S02]  /*14ca0*/  ISETP.GE.AND P3, PT, R64, c[0x0][0x3c8], PT ;  /* 0x0000f20040007a0c */ /* 0x000fe40003f66270 */
[----:B------:R-:W-:Y:S02]  /*14cb0*/  ISETP.GE.AND P2, PT, R63, c[0x0][0x3c8], PT ;  /* 0x0000f2003f007a0c */ /* 0x000fe40003f46270 */
[----:B------:R-:W-:Y:S02]  /*14cc0*/  ISETP.GE.AND P1, PT, R61, c[0x0][0x3c8], PT ;  /* 0x0000f2003d007a0c */ /* 0x000fe40003f26270 */
[----:B------:R-:W-:Y:S02]  /*14cd0*/  ISETP.GE.AND P4, PT, R160, c[0x0][0x3c8], PT ;  /* 0x0000f200a0007a0c */ /* 0x000fe40003f86270 */
[----:B------:R-:W-:-:S05]  /*14ce0*/  ISETP.GE.AND P0, PT, R35, c[0x0][0x3c8], PT ;  /* 0x0000f20023007a0c */ /* 0x000fca0003f06270 */
[CC--:B---34-:R-:W-:Y:S02]  /*14cf0*/  @!P3 LEA R4, P6, R64.reuse, R162.reuse, 0x2 ;  /* 0x000000a24004b211 */ /* 0x0d8fe400078c10ff */
        /* <DEDUP_REMOVED lines=14> */
[----:B------:R1:W-:Y:S01]  /*14de0*/  @!P3 ST.E.64 [R4.64], R126 ;  /* 0x0000007e0400b985 */ /* 0x0003e2000c101b06 */
[----:B------:R-:W-:-:S03]  /*14df0*/  ISETP.GE.AND P3, PT, R27, c[0x0][0x3c8], PT ;  /* 0x0000f2001b007a0c */ /* 0x000fc60003f66270 */
[----:B------:R3:W-:Y:S01]  /*14e00*/  @!P2 ST.E.64 [R2.64], R38 ;  /* 0x000000260200a985 */ /* 0x0007e2000c101b06 */
[----:B------:R-:W-:-:S03]  /*14e10*/  ISETP.GE.AND P2, PT, R24, c[0x0][0x3c8], PT ;  /* 0x0000f20018007a0c */ /* 0x000fc60003f46270 */
[----:B------:R-:W-:Y:S04]  /*14e20*/  @!P1 ST.E.64 [R10.64], R42 ;  /* 0x0000002a0a009985 */ /* 0x000fe8000c101b06 */
[----:B------:R4:W-:Y:S01]  /*14e30*/  @!P0 ST.E.64 [R6.64], R46 ;  /* 0x0000002e06008985 */ /* 0x0009e2000c101b06 */
[-C--:B-1----:R-:W-:Y:S02]  /*14e40*/  @!P6 LEA R4, P0, R33, R162.reuse, 0x2 ;  /* 0x000000a22104e211 */ /* 0x082fe400078010ff */
[----:B---3--:R-:W-:Y:S02]  /*14e50*/  @!P5 LEA R2, P1, R31, R162, 0x2 ;  /* 0x000000a21f02d211 */ /* 0x008fe400078210ff */
[-C--:B------:R-:W-:Y:S02]  /*14e60*/  @!P6 LEA.HI.X R5, R33, R161.reuse, R32, 0x2, P0 ;  /* 0x000000a12105e211 */ /* 0x080fe400000f1420 */
[----:B------:R-:W-:-:S02]  /*14e70*/  @!P5 LEA.HI.X R3, R31, R161, R30, 0x2, P1 ;  /* 0x000000a11f03d211 */ /* 0x000fc400008f141e */
[----:B------:R-:W-:Y:S01]  /*14e80*/  ISETP.GE.AND P1, PT, R19, c[0x0][0x3c8], PT ;  /* 0x0000f20013007a0c */ /* 0x000fe20003f26270 */
[----:B------:R1:W-:Y:S01]  /*14e90*/  @!P6 ST.E.64 [R4.64], R50 ;  /* 0x000000320400e985 */ /* 0x0003e2000c101b06 */
[CC--:B----4-:R-:W-:Y:S02]  /*14ea0*/  @!P4 LEA R6, P0, R29.reuse, R162.reuse, 0x2 ;  /* 0x000000a21d06c211 */ /* 0x0d0fe400078010ff */
[----:B------:R-:W-:Y:S01]  /*14eb0*/  ISETP.GE.AND P6, PT, R16, c[0x0][0x3c8], PT ;  /* 0x0000f20010007a0c */ /* 0x000fe20003fc6270 */
[----:B------:R3:W-:Y:S01]  /*14ec0*/  @!P5 ST.E.64 [R2.64], R54 ;  /* 0x000000360200d985 */ /* 0x0007e2000c101b06 */
[-C--:B------:R-:W-:Y:S02]  /*14ed0*/  @!P4 LEA.HI.X R7, R29, R161.reuse, R28, 0x2, P0 ;  /* 0x000000a11d07c211 */ /* 0x080fe400000f141c */
[----:B------:R-:W-:Y:S02]  /*14ee0*/  @!P3 LEA R10, P0, R27, R162, 0x2 ;  /* 0x000000a21b0ab211 */ /* 0x000fe400078010ff */
[----:B------:R-:W-:Y:S01]  /*14ef0*/  ISETP.GE.AND P5, PT, R25, c[0x0][0x3c8], PT ;  /* 0x0000f20019007a0c */ /* 0x000fe20003fa6270 */
[----:B------:R4:W-:Y:S01]  /*14f00*/  @!P4 ST.E.64 [R6.64], R58 ;  /* 0x0000003a0600c985 */ /* 0x0009e2000c101b06 */
[----:B------:R-:W-:-:S02]  /*14f10*/  @!P3 LEA.HI.X R11, R27, R161, R26, 0x2, P0 ;  /* 0x000000a11b0bb211 */ /* 0x000fc400000f141a */
[-C--:B------:R-:W-:Y:S02]  /*14f20*/  @!P2 LEA R12, P0, R24, R162.reuse, 0x2 ;  /* 0x000000a2180ca211 */ /* 0x080fe400078010ff */
[----:B------:R-:W-:Y:S01]  /*14f30*/  ISETP.GE.AND P4, PT, R22, c[0x0][0x3c8], PT ;  /* 0x0000f20016007a0c */ /* 0x000fe20003f86270 */
[----:B------:R5:W-:Y:S01]  /*14f40*/  @!P3 ST.E.64 [R10.64], R8 ;  /* 0x000000080a00b985 */ /* 0x000be2000c101b06 */
[-C--:B------:R-:W-:Y:S02]  /*14f50*/  @!P2 LEA.HI.X R13, R24, R161.reuse, R23, 0x2, P0 ;  /* 0x000000a1180da211 */ /* 0x080fe400000f1417 */
[----:B------:R-:W-:Y:S02]  /*14f60*/  @!P1 LEA R26, P0, R19, R162, 0x2 ;  /* 0x000000a2131a9211 */ /* 0x000fe400078010ff */
[----:B------:R-:W-:Y:S01]  /*14f70*/  ISETP.GE.AND P3, PT, R159, c[0x0][0x3c8], PT ;  /* 0x0000f2009f007a0c */ /* 0x000fe20003f66270 */
[----:B------:R2:W-:Y:S01]  /*14f80*/  @!P2 ST.E.64 [R12.64], R66 ;  /* 0x000000420c00a985 */ /* 0x0005e2000c101b06 */
[----:B------:R-:W-:-:S02]  /*14f90*/  @!P1 LEA.HI.X R27, R19, R161, R18, 0x2, P0 ;  /* 0x000000a1131b9211 */ /* 0x000fc400000f1412 */
[----:B------:R-:W-:-:S03]  /*14fa0*/  ISETP.GE.AND P2, PT, R158, c[0x0][0x3c8], PT ;  /* 0x0000f2009e007a0c */ /* 0x000fc60003f46270 */
[----:B------:R-:W-:Y:S01]  /*14fb0*/  @!P1 ST.E.64 [R26.64], R70 ;  /* 0x000000461a009985 */ /* 0x000fe2000c101b06 */
[CC--:B-1----:R-:W-:Y:S02]  /*14fc0*/  @!P6 LEA R4, P0, R16.reuse, R162.reuse, 0x2 ;  /* 0x000000a21004e211 */ /* 0x0c2fe400078010ff */
[CC--:B---3--:R-:W-:Y:S02]  /*14fd0*/  @!P5 LEA R2, P1, R25.reuse, R162.reuse, 0x2 ;  /* 0x000000a21902d211 */ /* 0x0c8fe400078210ff */
[-C--:B------:R-:W-:Y:S02]  /*14fe0*/  @!P6 LEA.HI.X R5, R16, R161.reuse, R15, 0x2, P0 ;  /* 0x000000a11005e211 */ /* 0x080fe400000f140f */
[----:B------:R-:W-:Y:S02]  /*14ff0*/  @!P5 LEA.HI.X R3, R25, R161, R17, 0x2, P1 ;  /* 0x000000a11903d211 */ /* 0x000fe400008f1411 */
[----:B----4-:R-:W-:Y:S01]  /*15000*/  @!P4 LEA R6, P0, R22, R162, 0x2 ;  /* 0x000000a21606c211 */ /* 0x010fe200078010ff */
[----:B------:R1:W-:Y:S01]  /*15010*/  @!P6 ST.E.64 [R4.64], R74 ;  /* 0x0000004a0400e985 */ /* 0x0003e2000c101b06 */
[----:B------:R-:W-:-:S02]  /*15020*/  ISETP.GE.AND P1, PT, R156, c[0x0][0x3c8], PT ;  /* 0x0000f2009c007a0c */ /* 0x000fc40003f26270 */
[-C--:B------:R-:W-:Y:S01]  /*15030*/  @!P4 LEA.HI.X R7, R22, R161.reuse, R21, 0x2, P0 ;  /* 0x000000a11607c211 */ /* 0x080fe200000f1415 */
[----:B------:R3:W-:Y:S01]  /*15040*/  @!P5 ST.E.64 [R2.64], R78 ;  /* 0x0000004e0200d985 */ /* 0x0007e2000c101b06 */
[CC--:B-----5:R-:W-:Y:S02]  /*15050*/  @!P3 LEA R8, P0, R159.reuse, R162.reuse, 0x2 ;  /* 0x000000a29f08b211 */ /* 0x0e0fe400078010ff */
[----:B------:R-:W-:Y:S01]  /*15060*/  ISETP.GE.AND P6, PT, R154, c[0x0][0x3c8], PT ;  /* 0x0000f2009a007a0c */ /* 0x000fe20003fc6270 */
[----:B------:R4:W-:Y:S01]  /*15070*/  @!P4 ST.E.64 [R6.64], R82 ;  /* 0x000000520600c985 */ /* 0x0009e2000c101b06 */
[-C--:B------:R-:W-:Y:S02]  /*15080*/  @!P3 LEA.HI.X R9, R159, R161.reuse, R20, 0x2, P0 ;  /* 0x000000a19f09b211 */ /* 0x080fe400000f1414 */
[----:B------:R-:W-:Y:S02]  /*15090*/  @!P2 LEA R10, P0, R158, R162, 0x2 ;  /* 0x000000a29e0aa211 */ /* 0x000fe400078010ff */
[----:B------:R-:W-:Y:S01]  /*150a0*/  ISETP.GE.AND P5, PT, R152, c[0x0][0x3c8], PT ;  /* 0x0000f20098007a0c */ /* 0x000fe20003fa6270 */
[----:B------:R5:W-:Y:S01]  /*150b0*/  @!P3 ST.E.64 [R8.64], R86 ;  /* 0x000000560800b985 */ /* 0x000be2000c101b06 */
[----:B------:R-:W-:-:S02]  /*150c0*/  @!P2 LEA.HI.X R11, R158, R161, R157, 0x2, P0 ;  /* 0x000000a19e0ba211 */ /* 0x000fc400000f149d */
[-C--:B--2---:R-:W-:Y:S02]  /*150d0*/  @!P1 LEA R12, P0, R156, R162.reuse, 0x2 ;  /* 0x000000a29c0c9211 */ /* 0x084fe400078010ff */
[----:B------:R-:W-:Y:S01]  /*150e0*/  ISETP.GE.AND P4, PT, R150, c[0x0][0x3c8], PT ;  /* 0x0000f20096007a0c */ /* 0x000fe20003f86270 */
[----:B------:R2:W-:Y:S01]  /*150f0*/  @!P2 ST.E.64 [R10.64], R90 ;  /* 0x0000005a0a00a985 */ /* 0x0005e2000c101b06 */
[----:B------:R-:W-:Y:S02]  /*15100*/  @!P1 LEA.HI.X R13, R156, R161, R155, 0x2, P0 ;  /* 0x000000a19c0d9211 */ /* 0x000fe400000f149b */
[----:B------:R-:W-:Y:S02]  /*15110*/  ISETP.GE.AND P3, PT, R148, c[0x0][0x3c8], PT ;  /* 0x0000f20094007a0c */ /* 0x000fe40003f66270 */
[----:B------:R-:W-:Y:S01]  /*15120*/  ISETP.GE.AND P2, PT, R146, c[0x0][0x3c8], PT ;  /* 0x0000f20092007a0c */ /* 0x000fe20003f46270 */
[----:B------:R2:W-:Y:S01]  /*15130*/  @!P1 ST.E.64 [R12.64], R94 ;  /* 0x0000005e0c009985 */ /* 0x0005e2000c101b06 */
[----:B-1----:R-:W-:-:S02]  /*15140*/  @!P6 LEA R4, P0, R154, R162, 0x2 ;  /* 0x000000a29a04e211 */ /* 0x002fc400078010ff */
[-C--:B---3--:R-:W-:Y:S02]  /*15150*/  @!P5 LEA R2, P1, R152, R162.reuse, 0x2 ;  /* 0x000000a29802d211 */ /* 0x088fe400078210ff */
[-C--:B------:R-:W-:Y:S02]  /*15160*/  @!P6 LEA.HI.X R5, R154, R161.reuse, R153, 0x2, P0 ;  /* 0x000000a19a05e211 */ /* 0x080fe400000f1499 */
[-C--:B----4-:R-:W-:Y:S02]  /*15170*/  @!P4 LEA R6, P0, R150, R162.reuse, 0x2 ;  /* 0x000000a29606c211 */ /* 0x090fe400078010ff */
[-C--:B------:R-:W-:Y:S01]  /*15180*/  @!P5 LEA.HI.X R3, R152, R161.reuse, R151, 0x2, P1 ;  /* 0x000000a19803d211 */ /* 0x080fe200008f1497 */
[----:B------:R1:W-:Y:S01]  /*15190*/  @!P6 ST.E.64 [R4.64], R98 ;  /* 0x000000620400e985 */ /* 0x0003e2000c101b06 */
[----:B------:R-:W-:Y:S02]  /*151a0*/  ISETP.GE.AND P1, PT, R144, c[0x0][0x3c8], PT ;  /* 0x0000f20090007a0c */ /* 0x000fe40003f26270 */
[----:B------:R-:W-:Y:S01]  /*151b0*/  @!P4 LEA.HI.X R7, R150, R161, R149, 0x2, P0 ;  /* 0x000000a19607c211 */ /* 0x000fe200000f1495 */
[----:B------:R1:W-:Y:S01]  /*151c0*/  @!P5 ST.E.64 [R2.64], R122 ;  /* 0x0000007a0200d985 */ /* 0x0003e2000c101b06 */
[----:B-----5:R-:W-:-:S03]  /*151d0*/  @!P3 LEA R8, P0, R148, R162, 0x2 ;  /* 0x000000a29408b211 */ /* 0x020fc600078010ff */
[----:B------:R1:W-:Y:S01]  /*151e0*/  @!P4 ST.E.64 [R6.64], R102 ;  /* 0x000000660600c985 */ /* 0x0003e2000c101b06 */
[----:B------:R-:W-:Y:S02]  /*151f0*/  @!P3 LEA.HI.X R9, R148, R161, R147, 0x2, P0 ;  /* 0x000000a19409b211 */ /* 0x000fe400000f1493 */
[----:B--2---:R-:W-:-:S03]  /*15200*/  @!P2 LEA R10, P0, R146, R162, 0x2 ;  /* 0x000000a2920aa211 */ /* 0x004fc600078010ff */
        /* <DEDUP_REMOVED lines=12> */
.L_x_2712:
        /* <DEDUP_REMOVED lines=18> */
[----:B------:R-:W3:Y:S02]  /*153f0*/  LDG.E R4, [R6.64+0x4] ;  /* 0x0000040606047981 */ /* 0x000ee4000c1e1900 */
[----:B---3--:R-:W-:Y:S02]  /*15400*/  IADD3 R2, -R2, R4, RZ ;  /* 0x0000000402027210 */ /* 0x008fe40007ffe1ff */
.L_x_2733:
        /* <DEDUP_REMOVED lines=16> */
[----:B------:R-:W-:Y:S02]  /*15510*/  SEL R244, R244, RZ, P2 ;  /* 0x000000fff4f47207 */ /* 0x000fe40001000000 */
[----:B------:R-:W-:-:S05]  /*15520*/  MOV R7, R4 ;  /* 0x0000000400077202 */ /* 0x000fca0000000f00 */
[----:B------:R-:W3:Y:S03]  /*15530*/  LDC.64 R18, c[0x0][R22+0x168] ;  /* 0x00005a0016127b82 */ /* 0x000ee60000000a00 */
[----:B------:R-:W-:-:S05]  /*15540*/  @P0 IMAD.HI.U32 R10, R4, c[0x0][0x4ec], RZ ;  /* 0x00013b00040a0a27 */ /* 0x000fca00078e00ff */
[----:B------:R-:W4:Y:S01]  /*15550*/  LDC.64 R16, c[0x0][R22+0x178] ;  /* 0x00005e0016107b82 */ /* 0x000f220000000a00 */
[----:B------:R-:W-:-:S05]  /*15560*/  @P0 SHF.R.U32.HI R7, RZ, c[0x0][0x4f0], R10 ;  /* 0x00013c00ff070a19 */ /* 0x000fca000001160a */
[----:B------:R-:W-:Y:S02]  /*15570*/  IMAD.MOV R10, RZ, RZ, -R7 ;  /* 0x000000ffff0a7224 */ /* 0x000fe400078e0a07 */
[----:B------:R-:W5:Y:S02]  /*15580*/  LDC.64 R14, c[0x0][R22+0x160] ;  /* 0x00005800160e7b82 */ /* 0x000f640000000a00 */
[----:B------:R-:W-:Y:S02]  /*15590*/  IMAD R10, R10, c[0x0][0x4e8], R4 ;  /* 0x00013a000a0a7a24 */ /* 0x000fe400078e0204 */
[-C--:B-1----:R-:W-:Y:S02]  /*155a0*/  IMAD R8, R21, R240.reuse, RZ ;  /* 0x000000f015087224 */ /* 0x082fe400078e02ff */
        /* <DEDUP_REMOVED lines=9> */
[----:B------:R-:W-:Y:S02]  /*15640*/  IADD3.X R8, R8, R9, R6, P1, P0 ;  /* 0x0000000908087210 */ /* 0x000fe40000fe0406 */
[----:B------:R-:W-:Y:S02]  /*15650*/  SHF.R.S32.HI R9, RZ, 0x1f, R10 ;  /* 0x0000001fff097819 */ /* 0x000fe4000001140a */
[----:B------:R-:W-:Y:S01]  /*15660*/  IADD3 R12, P1, P0, R7, R12, R16 ;  /* 0x0000000c070c7210 */ /* 0x000fe2000783e010 */
[----:B-----5:R-:W-:Y:S01]  /*15670*/  IMAD R4, R15, R10, RZ ;  /* 0x0000000a0f047224 */ /* 0x020fe200078e02ff */
[----:B------:R-:W-:-:S02]  /*15680*/  IADD3 R11, R17, R11, RZ ;  /* 0x0000000b110b7210 */ /* 0x000fc40007ffe0ff */
[----:B------:R-:W-:Y:S01]  /*15690*/  SHF.R.S32.HI R7, RZ, 0x1f, R7 ;  /* 0x0000001fff077819 */ /* 0x000fe20000011407 */
[----:B------:R-:W-:-:S03]  /*156a0*/  IMAD R4, R14, R9, R4 ;  /* 0x000000090e047224 */ /* 0x000fc600078e0204 */
[----:B------:R-:W-:Y:S01]  /*156b0*/  IADD3.X R13, R7, R8, R11, P1, P0 ;  /* 0x00000008070d7210 */ /* 0x000fe20000fe040b */
[----:B------:R-:W-:Y:S01]  /*156c0*/  IMAD.MOV.U32 R7, RZ, RZ, c[0x0][0x4a8] ;  /* 0x00012a00ff077624 */ /* 0x000fe200078e00ff */
[----:B------:R-:W-:-:S03]  /*156d0*/  MOV R8, c[0x0][0x4ac] ;  /* 0x00012b0000087a02 */ /* 0x000fc60000000f00 */
[----:B------:R-:W-:Y:S01]  /*156e0*/  IMAD.WIDE.U32 R12, R14, R10, R12 ;  /* 0x0000000a0e0c7225 */ /* 0x000fe200078e000c */
[----:B------:R-:W-:Y:S02]  /*156f0*/  SEL R7, R7, c[0x0][0x450], P2 ;  /* 0x0001140007077a07 */ /* 0x000fe40001000000 */
[----:B------:R-:W-:Y:S01]  /*15700*/  SEL R8, R8, c[0x0][0x454], P2 ;  /* 0x0001150008087a07 */ /* 0x000fe20001000000 */
[----:B------:R-:W-:Y:S01]  /*15710*/  IMAD.IADD R4, R13, 0x1, R4 ;  /* 0x000000010d047824 */ /* 0x000fe200078e0204 */
[----:B------:R-:W-:-:S04]  /*15720*/  LEA R10, P0, R12, R7, 0x2 ;  /* 0x000000070c0a7211 */ /* 0x000fc800078010ff */
[----:B------:R-:W-:Y:S02]  /*15730*/  LEA.HI.X R11, R12, R8, R4, 0x2, P0 ;  /* 0x000000080c0b7211 */ /* 0x000fe400000f1404 */
[----:B------:R-:W-:-:S05]  /*15740*/  MOV R4, 0xff800000 ;  /* 0xff80000000047802 */ /* 0x000fca0000000f00 */
[----:B------:R1:W-:Y:S02]  /*15750*/  STG.E [R10.64], R4 ;  /* 0x000000040a007986 */ /* 0x0003e4000c101906 */
.L_x_2735:
[----:B------:R-:W-:Y:S05]  /*15760*/  BSYNC B0 ;  /* 0x0000000000007941 */ /* 0x000fea0003800000 */
.L_x_2734:
        /* <DEDUP_REMOVED lines=36> */
.L_x_2787:
[----:B------:R-:W-:Y:S05]  /*159b0*/  BRA.DIV ~URZ, `(.L_x_2737) ;  /* 0x00001e027f007947 */ /* 0x000fea000b800000 */
[----:B------:R4:W1:Y:S02]  /*159c0*/  SHFL.IDX PT, R3, R4, RZ, 0x181f ;  /* 0x00181fff04037589 */ /* 0x00086400000e0000 */
.L_x_2788:
        /* <DEDUP_REMOVED lines=19> */
.L_x_2739:
[----:B------:R-:W-:Y:S05]  /*15b00*/  BSYNC B0 ;  /* 0x0000000000007941 */ /* 0x000fea0003800000 */
.L_x_2738:
[----:B------:R-:W-:Y:S05]  /*15b10*/  BRA.DIV ~URZ, `(.L_x_2740) ;  /* 0x00001d127f007947 */ /* 0x000fea000b800000 */
[----:B---3--:R3:W2:Y:S04]  /*15b20*/  SHFL.IDX PT, R6, R5, 0x1, 0x181f ;  /* 0x00381f0005067f89 */ /* 0x0086a800000e0000 */
[----:B-1----:R3:W1:Y:S02]  /*15b30*/  SHFL.IDX PT, R10, R4, 0x1, 0x181f ;  /* 0x00381f00040a7f89 */ /* 0x00266400000e0000 */
.L_x_2789:
        /* <DEDUP_REMOVED lines=16> */
.L_x_2742:
[----:B------:R-:W-:Y:S05]  /*15c40*/  BSYNC B0 ;  /* 0x0000000000007941 */ /* 0x000fea0003800000 */
.L_x_2741:
[----:B------:R-:W-:Y:S05]  /*15c50*/  BRA.DIV ~URZ, `(.L_x_2743) ;  /* 0x00001c927f007947 */ /* 0x000fea000b800000 */
[----:B--2---:R2:W3:Y:S02]  /*15c60*/  SHFL.IDX PT, R6, R5, 0x2, 0x181f ;  /* 0x00581f0005067f89 */ /* 0x0044e400000e0000 */
.L_x_2790:
[----:B------:R-:W-:Y:S05]  /*15c70*/  BRA.DIV ~URZ, `(.L_x_2744) ;  /* 0x00001ce27f007947 */ /* 0x000fea000b800000 */
[----:B-1----:R1:W2:Y:S02]  /*15c80*/  SHFL.IDX PT, R10, R4, 0x2, 0x181f ;  /* 0x00581f00040a7f89 */ /* 0x0022a400000e0000 */
.L_x_2791:
        /* <DEDUP_REMOVED lines=16> */
.L_x_2746:
[----:B------:R-:W-:Y:S05]  /*15d90*/  BSYNC B0 ;  /* 0x0000000000007941 */ /* 0x000fea0003800000 */
.L_x_2745:
[----:B------:R-:W-:Y:S05]  /*15da0*/  BRA.DIV ~URZ, `(.L_x_2747) ;  /* 0x00001c127f007947 */ /* 0x000fea000b800000 */
[----:B--23--:R-:W2:Y:S04]  /*15db0*/  SHFL.IDX PT, R5, R5, 0x3, 0x181f ;  /* 0x00781f0005057f89 */ /* 0x00cea800000e0000 */
[----:B-1--4-:R-:W1:Y:S02]  /*15dc0*/  SHFL.IDX PT, R4, R4, 0x3, 0x181f ;  /* 0x00781f0004047f89 */ /* 0x012e6400000e0000 */
.L_x_2792:
        /* <DEDUP_REMOVED lines=15> */
.L_x_2727:
[----:B------:R-:W-:Y:S05]  /*15ec0*/  BSYNC B1 ;  /* 0x0000000000017941 */ /* 0x000fea0003800000 */
.L_x_2711:
[----:B------:R-:W-:-:S13]  /*15ed0*/  ISETP.NE.AND P0, PT, R227, RZ, PT ;  /* 0x000000ffe300720c */ /* 0x000fda0003f05270 */
[----:B------:R-:W-:Y:S01]  /*15ee0*/  @P0 WARPSYNC 0xffffffff ;  /* 0xffffffff00000948 */ /* 0x000fe20003800000 */
[----:B------:R-:W-:Y:S06]  /*15ef0*/  @P0 BAR.SYNC.DEFER_BLOCKING 0x5, 0x100 ;  /* 0x0144000000000b1d */ /* 0x000fec0000010000 */
[----:B------:R-:W4:Y:S04]  /*15f00*/  @P0 LDS.128 R204, [0x18100] ;  /* 0x01810000ffcc0984 */ /* 0x000f280000000c00 */
[----:B------:R-:W-:Y:S06]  /*15f10*/  @P0 BAR.ARV 0x4, 0x100 ;  /* 0x0104000000000b1d */ /* 0x000fec0000002000 */
[----:B------:R-:W-:Y:S05]  /*15f20*/  @P0 BRA `(.L_x_2748) ;  /* 0x00000a7000000947 */ /* 0x000fea0003800000 */
[----:B-1----:R-:W-:Y:S01]  /*15f30*/  LOP3.LUT R2, R210, 0x1f, RZ, 0xc0, !PT ;  /* 0x0000001fd2027812 */ /* 0x002fe200078ec0ff */
[----:B--2-4-:R-:W-:-:S03]  /*15f40*/  IMAD.MOV.U32 R5, RZ, RZ, RZ ;  /* 0x000000ffff057224 */ /* 0x014fc600078e00ff */
[----:B------:R-:W-:Y:S01]  /*15f50*/  ISETP.NE.AND P6, PT, R2, 0x1f, PT ;  /* 0x0000001f0200780c */ /* 0x000fe20003fc5270 */
[----:B------:R-:W-:Y:S10]  /*15f60*/  BRA.DIV ~URZ, `(.L_x_2749) ;  /* 0x00001b227f007947 */ /* 0x000ff4000b800000 */
[----:B------:R1:W2:Y:S02]  /*15f70*/  SHFL.IDX PT, R4, R0, RZ, 0x1f ;  /* 0x00001fff00047589 */ /* 0x0002a400000e0000 */
.L_x_2793:
[----:B------:R-:W-:Y:S05]  /*15f80*/  BRA.DIV ~URZ, `(.L_x_2750) ;  /* 0x00001b727f007947 */ /* 0x000fea000b800000 */
[----:B-1----:R-:W1:Y:S02]  /*15f90*/  SHFL.IDX PT, R0, R0, 0x1, 0x1f ;  /* 0x00201f0000007f89 */ /* 0x002e6400000e0000 */
.L_x_2794:
[----:B------:R-:W-:Y:S02]  /*15fa0*/  IMAD.IADD R8, R207, 0x1, R2 ;  /* 0x00000001cf087824 */ /* 0x000fe400078e0202 */
[----:B------:R-:W-:-:S03]  /*15fb0*/  IMAD.MOV.U32 R6, RZ, RZ, RZ ;  /* 0x000000ffff067224 */ /* 0x000fc600078e00ff */
[----:B------:R-:W-:-:S13]  /*15fc0*/  ISETP.GE.OR P0, PT, R8, c[0x0][0x53c], !P6 ;  /* 0x00014f0008007a0c */ /* 0x000fda0007706670 */
[----:B------:R-:W-:Y:S01]  /*15fd0*/  @!P0 IMAD.MOV.U32 R7, RZ, RZ, 0x4 ;  /* 0x00000004ff078424 */ /* 0x000fe200078e00ff */
[----:B------:R-:W-:-:S03]  /*15fe0*/  @!P0 MOV R3, 0x4 ;  /* 0x0000000400038802 */ /* 0x000fc60000000f00 */
[----:B------:R-:W-:-:S04]  /*15ff0*/  @!P0 IMAD.WIDE R10, R8, R7, c[0x0][0x580] ;  /* 0x00016000080a8625 */ /* 0x000fc800078e0207 */
[----:B------:R-:W-:Y:S01]  /*16000*/  @!P0 IMAD.WIDE R8, R8, R3, c[0x0][0x578] ;  /* 0x00015e0008088625 */ /* 0x000fe200078e0203 */
[----:B------:R-:W4:Y:S04]  /*16010*/  @!P0 LDG.E R6, [R10.64] ;  /* 0x000000060a068981 */ /* 0x000f28000c1e1900 */
[----:B------:R5:W4:Y:S01]  /*16020*/  @!P0 LDG.E R5, [R8.64] ;  /* 0x0000000608058981 */ /* 0x000b22000c1e1900 */
[C---:B------:R-:W-:Y:S02]  /*16030*/  ISETP.GE.U32.AND P4, PT, R2.reuse, 0x10, PT ;  /* 0x000000100200780c */ /* 0x040fe40003f86070 */
[C---:B------:R-:W-:Y:S02]  /*16040*/  ISETP.GE.U32.AND P3, PT, R2.reuse, 0x8, PT ;  /* 0x000000080200780c */ /* 0x040fe40003f66070 */
[----:B------:R-:W-:-:S02]  /*16050*/  ISETP.GE.U32.AND P2, PT, R2, 0x4, PT ;  /* 0x000000040200780c */ /* 0x000fc40003f46070 */
[C---:B------:R-:W-:Y:S02]  /*16060*/  ISETP.GE.U32.AND P1, PT, R2.reuse, 0x2, PT ;  /* 0x000000020200780c */ /* 0x040fe40003f26070 */
[----:B------:R-:W-:Y:S02]  /*16070*/  ISETP.NE.AND P5, PT, R2, RZ, PT ;  /* 0x000000ff0200720c */ /* 0x000fe40003fa5270 */
[----:B-----5:R-:W-:Y:S01]  /*16080*/  MOV R9, RZ ;  /* 0x000000ff00097202 */ /* 0x020fe20000000f00 */
[----:B----4-:R-:W-:Y:S01]  /*16090*/  IMAD R8, R5, R6, RZ ;  /* 0x0000000605087224 */ /* 0x010fe200078e02ff */
[----:B------:R-:W-:Y:S07]  /*160a0*/  BRA.DIV ~URZ, `(.L_x_2751) ;  /* 0x00001ac27f007947 */ /* 0x000fee000b800000 */
[----:B------:R4:W3:Y:S02]  /*160b0*/  SHFL.UP PT, R3, R8, 0x1, RZ ;  /* 0x0420000008037989 */ /* 0x0008e400000e00ff */
.L_x_2795:
        /* <DEDUP_REMOVED lines=16> */
.L_x_2796:
[----:B----4-:R-:W-:Y:S01]  /*161c0*/  IMAD R3, R3, c[0x0][0x538], RZ ;  /* 0x00014e0003037a24 */ /* 0x010fe200078e02ff */
[----:B------:R-:W-:Y:S04]  /*161d0*/  BSSY B1, `(.L_x_2753) ;  /* 0x0000077000017945 */ /* 0x000fe80003800000 */
[----:B-1----:R-:W-:-:S04]  /*161e0*/  IADD3 R204, R3, R0, RZ ;  /* 0x0000000003cc7210 */ /* 0x002fc80007ffe0ff */
[----:B--2---:R-:W-:-:S13]  /*161f0*/  ISETP.GT.AND P0, PT, R204, R4, PT ;  /* 0x00000004cc00720c */ /* 0x004fda0003f04270 */
[----:B------:R-:W-:Y:S05]  /*16200*/  @P0 BRA `(.L_x_2754) ;  /* 0x0000024000000947 */ /* 0x000fea0003800000 */
.L_x_2758:
        /* <DEDUP_REMOVED lines=16> */
.L_x_2797:
        /* <DEDUP_REMOVED lines=16> */
.L_x_2798:
[----:B--2---:R-:W-:-:S05]  /*16410*/  IMAD R3, R3, c[0x0][0x538], RZ ;  /* 0x00014e0003037a24 */ /* 0x004fca00078e02ff */
[----:B------:R-:W-:-:S04]  /*16420*/  IADD3 R204, R3, R204, RZ ;  /* 0x000000cc03cc7210 */ /* 0x000fc80007ffe0ff */
[----:B------:R-:W-:-:S13]  /*16430*/  ISETP.GT.AND P0, PT, R204, R4, PT ;  /* 0x00000004cc00720c */ /* 0x000fda0003f04270 */
[----:B-1----:R-:W-:Y:S05]  /*16440*/  @!P0 BRA `(.L_x_2758) ;  /* 0xfffffdc000008947 */ /* 0x002fea000383ffff */
.L_x_2754:
[----:B------:R-:W-:-:S05]  /*16450*/  IADD3 R204, -R3, R204, RZ ;  /* 0x000000cc03cc7210 */ /* 0x000fca0007ffe1ff */
[----:B------:R-:W-:-:S05]  /*16460*/  IMAD R0, R8, c[0x0][0x538], R204 ;  /* 0x00014e0008007a24 */ /* 0x000fca00078e02cc */
[----:B------:R-:W-:Y:S01]  /*16470*/  ISETP.GT.AND P0, PT, R0, R4, PT ;  /* 0x000000040000720c */ /* 0x000fe20003f04270 */
[----:B------:R-:W-:-:S12]  /*16480*/  BRA.DIV ~URZ, `(.L_x_2759) ;  /* 0x00001b027f007947 */ /* 0x000fd8000b800000 */
[----:B------:R-:W-:-:S04]  /*16490*/  VOTE.ANY R7, PT, !P0 ;  /* 0x0000000000077806 */ /* 0x000fc800040e0100 */
.L_x_2799:
[----:B------:R1:W2:Y:S01]  /*164a0*/  POPC R0, R7 ;  /* 0x0000000700007309 */ /* 0x0002a20000000000 */
[----:B------:R-:W-:Y:S05]  /*164b0*/  BRA.DIV ~URZ, `(.L_x_2760) ;  /* 0x00001b127f007947 */ /* 0x000fea000b800000 */
[----:B--2---:R2:W4:Y:S04]  /*164c0*/  SHFL.IDX PT, R6, R6, R0, 0x1f ;  /* 0x00001f0006067589 */ /* 0x00452800000e0000 */
[----:B------:R2:W1:Y:S02]  /*164d0*/  SHFL.IDX PT, R5, R5, R0, 0x1f ;  /* 0x00001f0005057589 */ /* 0x00046400000e0000 */
.L_x_2800:
[----:B------:R-:W-:Y:S01]  /*164e0*/  ISETP.NE.AND P0, PT, R7, RZ, PT ;  /* 0x000000ff0700720c */ /* 0x000fe20003f05270 */
[----:B------:R-:W-:-:S12]  /*164f0*/  BSSY B0, `(.L_x_2761) ;  /* 0x0000005000007945 */ /* 0x000fd80003800000 */
[----:B------:R-:W-:Y:S05]  /*16500*/  @!P0 BRA `(.L_x_2762) ;  /* 0x0000003000008947 */ /* 0x000fea0003800000 */
[----:B------:R-:W-:Y:S01]  /*16510*/  IADD3 R9, R0, -0x1, RZ ;  /* 0xffffffff00097810 */ /* 0x000fe20007ffe0ff */
[----:B------:R-:W-:Y:S05]  /*16520*/  BRA.DIV ~URZ, `(.L_x_2763) ;  /* 0x00001b727f007947 */ /* 0x000fea000b800000 */
[----:B------:R2:W3:Y:S02]  /*16530*/  SHFL.IDX PT, R9, R8, R9, 0x1f ;  /* 0x00001f0908097589 */ /* 0x0004e400000e0000 */
.L_x_2762:
[----:B------:R-:W-:Y:S05]  /*16540*/  BSYNC B0 ;  /* 0x0000000000007941 */ /* 0x000fea0003800000 */
.L_x_2761:
[-C--:B----4-:R-:W-:Y:S01]  /*16550*/  IABS R3, R6.reuse ;  /* 0x0000000600037213 */ /* 0x090fe20000000000 */
[----:B---3--:R-:W-:Y:S01]  /*16560*/  IMAD R204, R9, c[0x0][0x538], R204 ;  /* 0x00014e0009cc7a24 */ /* 0x008fe200078e02cc */
[----:B-12---:R-:W-:Y:S02]  /*16570*/  IABS R8, R5 ;  /* 0x0000000500087213 */ /* 0x006fe40000000000 */
[----:B------:R-:W1:Y:S01]  /*16580*/  I2F.RP R12, R3 ;  /* 0x00000003000c7306 */ /* 0x000e620000209400 */
[----:B------:R-:W-:Y:S01]  /*16590*/  IMAD.IADD R205, R4, 0x1, -R204 ;  /* 0x0000000104cd7824 */ /* 0x000fe200078e0acc */
[----:B------:R-:W-:Y:S02]  /*165a0*/  IABS R4, R6 ;  /* 0x0000000600047213 */ /* 0x000fe40000000000 */
[----:B------:R-:W-:-:S03]  /*165b0*/  IADD3 R207, R0, R207, RZ ;  /* 0x000000cf00cf7210 */ /* 0x000fc60007ffe0ff */
        /* <DEDUP_REMOVED lines=12> */
[----:B------:R-:W-:Y:S02]  /*16680*/  IMAD R9, R9, R3, RZ ;  /* 0x0000000309097224 */ /* 0x000fe400078e02ff */
[----:B--2---:R-:W-:Y:S02]  /*16690*/  IMAD.MOV.U32 R10, RZ, RZ, RZ ;  /* 0x000000ffff0a7224 */ /* 0x004fe400078e00ff */
[----:B------:R-:W-:-:S06]  /*166a0*/  IMAD.HI.U32 R9, R13, R9, R12 ;  /* 0x000000090d097227 */ /* 0x000fcc00078e000c */
[----:B------:R-:W-:-:S04]  /*166b0*/  IMAD.HI.U32 R9, R9, R7, RZ ;  /* 0x0000000709097227 */ /* 0x000fc800078e00ff */
[----:B------:R-:W-:Y:S02]  /*166c0*/  IMAD R4, R9, R4, R7 ;  /* 0x0000000409047224 */ /* 0x000fe400078e0207 */
[----:B---3--:R-:W-:-:S03]  /*166d0*/  IMAD.MOV R7, RZ, RZ, -R11 ;  /* 0x000000ffff077224 */ /* 0x008fc600078e0a0b */
[----:B------:R-:W-:Y:S01]  /*166e0*/  ISETP.GT.U32.AND P0, PT, R3, R4, PT ;  /* 0x000000040300720c */ /* 0x000fe20003f04070 */
[----:B------:R-:W-:-:S04]  /*166f0*/  IMAD R7, R7, R8, RZ ;  /* 0x0000000807077224 */ /* 0x000fc800078e02ff */
[----:B------:R-:W-:-:S08]  /*16700*/  IMAD.HI.U32 R7, R11, R7, R10 ;  /* 0x000000070b077227 */ /* 0x000fd000078e000a */
[-C--:B------:R-:W-:Y:S02]  /*16710*/  @!P0 IADD3 R4, R4, -R3.reuse, RZ ;  /* 0x8000000304048210 */ /* 0x080fe40007ffe0ff */
[----:B------:R-:W-:Y:S02]  /*16720*/  @!P0 IADD3 R9, R9, 0x1, RZ ;  /* 0x0000000109098810 */ /* 0x000fe40007ffe0ff */
[----:B------:R-:W-:Y:S02]  /*16730*/  ISETP.GE.U32.AND P2, PT, R4, R3, PT ;  /* 0x000000030400720c */ /* 0x000fe40003f46070 */
[----:B------:R-:W-:Y:S02]  /*16740*/  LOP3.LUT R3, R205, R6, RZ, 0x3c, !PT ;  /* 0x00000006cd037212 */ /* 0x000fe400078e3cff */
[----:B------:R-:W-:Y:S02]  /*16750*/  ISETP.NE.AND P0, PT, R6, RZ, PT ;  /* 0x000000ff0600720c */ /* 0x000fe40003f05270 */
[----:B------:R-:W-:-:S02]  /*16760*/  ISETP.GE.AND P1, PT, R3, RZ, PT ;  /* 0x000000ff0300720c */ /* 0x000fc40003f26270 */
        /* <DEDUP_REMOVED lines=25> */
.L_x_2755:
[----:B------:R-:W-:Y:S01]  /*16900*/  IMAD.MOV.U32 R204, RZ, RZ, R4 ;  /* 0x000000ffffcc7224 */ /* 0x000fe200078e0004 */
[----:B------:R-:W-:Y:S01]  /*16910*/  MOV R206, RZ ;  /* 0x000000ff00ce7202 */ /* 0x000fe20000000f00 */
[----:B------:R-:W-:Y:S01]  /*16920*/  IMAD.MOV.U32 R205, RZ, RZ, RZ ;  /* 0x000000ffffcd7224 */ /* 0x000fe200078e00ff */
[----:B------:R-:W-:Y:S02]  /*16930*/  MOV R207, c[0x0][0x53c] ;  /* 0x00014f0000cf7a02 */ /* 0x000fe40000000f00 */
.L_x_2764:
[----:B------:R-:W-:Y:S05]  /*16940*/  BSYNC B1 ;  /* 0x0000000000017941 */ /* 0x000fea0003800000 */
.L_x_2753:
[----:B------:R-:W-:Y:S01]  /*16950*/  WARPSYNC 0xffffffff ;  /* 0xffffffff00007948 */ /* 0x000fe20003800000 */
[----:B------:R-:W-:Y:S01]  /*16960*/  BAR.SYNC.DEFER_BLOCKING 0x4, 0x100 ;  /* 0x0104000000007b1d */ /* 0x000fe20000010000 */
[----:B------:R-:W-:-:S13]  /*16970*/  ISETP.NE.AND P0, PT, R2, RZ, PT ;  /* 0x000000ff0200720c */ /* 0x000fda0003f05270 */
[----:B------:R1:W-:Y:S04]  /*16980*/  @!P0 STS.128 [0x18100], R204 ;  /* 0x018100ccff008388 */ /* 0x0003e80000000c00 */
[----:B------:R-:W-:Y:S06]  /*16990*/  BAR.ARV 0x5, 0x100 ;  /* 0x0144000000007b1d */ /* 0x000fec0000002000 */
.L_x_2748:
[----:B----4-:R-:W-:-:S13]  /*169a0*/  ISETP.GE.AND P0, PT, R207, c[0x0][0x53c], PT ;  /* 0x00014f00cf007a0c */ /* 0x010fda0003f06270 */
[----:B-123--:R-:W-:Y:S01]  /*169b0*/  @P0 CALL.REL.NOINC `(.L_x_2765) ;  /* 0x0000001000000944 */ /* 0x00efe20003c00000 */
[----:B------:R-:W-:Y:S05]  /*169c0*/  BRA `(.L_x_2766) ;  /* 0xfffeaba000007947 */ /* 0x000fea000383ffff */
.L_x_2765:
[----:B------:R-:W-:Y:S05]  /*169d0*/  EXIT ;  /* 0x000000000000794d */ /* 0x000fea0003800000 */
.L_x_2609:
[----:B------:R-:W-:Y:S01]  /*169e0*/  IMAD.MOV.U32 R8, RZ, RZ, R6 ;  /* 0x000000ffff087224 */ /* 0x000fe200078e0006 */
[----:B------:R-:W-:Y:S02]  /*169f0*/  MOV R7, 0x1 ;  /* 0x0000000100077802 */ /* 0x000fe40000000f00 */
[----:B------:R-:W-:Y:S02]  /*16a00*/  MOV R3, 0x16a20 ;  /* 0x00016a2000037802 */ /* 0x000fe40000000f00 */
[----:B------:R-:W-:Y:S05]  /*16a10*/  CALL.REL.NOINC `($__internal_58_$__cuda_sm70_shflsync_up_p) ;  /* 0x0000179000007944 */ /* 0x000fea0003c00000 */
[----:B--2---:R-:W-:Y:S01]  /*16a20*/  MOV R3, R7 ;  /* 0x0000000700037202 */ /* 0x004fe20000000f00 */
[----:B-1----:R-:W-:Y:S05]  /*16a30*/  BRA `(.L_x_2767) ;  /* 0xfffe9a2000007947 */ /* 0x002fea000383ffff */
.L_x_2610:
[----:B------:R-:W-:Y:S01]  /*16a40*/  IMAD.MOV.U32 R8, RZ, RZ, R6 ;  /* 0x000000ffff087224 */ /* 0x000fe200078e0006 */
[----:B------:R-:W-:Y:S02]  /*16a50*/  MOV R7, 0x2 ;  /* 0x0000000200077802 */ /* 0x000fe40000000f00 */
[----:B------:R-:W-:Y:S02]  /*16a60*/  MOV R3, 0x16a80 ;  /* 0x00016a8000037802 */ /* 0x000fe40000000f00 */
[----:B------:R-:W-:Y:S05]  /*16a70*/  CALL.REL.NOINC `($__internal_58_$__cuda_sm70_shflsync_up_p) ;  /* 0x0000173000007944 */ /* 0x000fea0003c00000 */
[----:B--2---:R-:W-:Y:S02]  /*16a80*/  SEL R7, R7, RZ, P4 ;  /* 0x000000ff07077207 */ /* 0x004fe40002000000 */
[----:B------:R-:W-:-:S03]  /*16a90*/  MOV R3, 0x16ae0 ;  /* 0x00016ae000037802 */ /* 0x000fc60000000f00 */
[----:B------:R-:W-:Y:S01]  /*16aa0*/  IMAD.IADD R6, R6, 0x1, R7 ;  /* 0x0000000106067824 */ /* 0x000fe200078e0207 */
[----:B------:R-:W-:-:S03]  /*16ab0*/  MOV R7, 0x4 ;  /* 0x0000000400077802 */ /* 0x000fc60000000f00 */
[----:B-1----:R-:W-:Y:S02]  /*16ac0*/  IMAD.MOV.U32 R8, RZ, RZ, R6 ;  /* 0x000000ffff087224 */ /* 0x002fe400078e0006 */
        /* <DEDUP_REMOVED lines=13> */
[----:B--2---:R-:W-:Y:S01]  /*16ba0*/  SEL R7, R7, RZ, P1 ;  /* 0x000000ff07077207 */ /* 0x004fe20000800000 */
[----:B------:R-:W-:Y:S01]  /*16bb0*/  IMAD.MOV.U32 R11, RZ, RZ, 0x1f ;  /* 0x0000001fff0b7424 */ /* 0x000fe200078e00ff */
[----:B------:R-:W-:Y:S02]  /*16bc0*/  MOV R10, 0x1f ;  /* 0x0000001f000a7802 */ /* 0x000fe40000000f00 */
[----:B------:R-:W-:Y:S01]  /*16bd0*/  MOV R3, 0x16c10 ;  /* 0x00016c1000037802 */ /* 0x000fe20000000f00 */
[----:B------:R-:W-:-:S04]  /*16be0*/  IMAD.IADD R6, R6, 0x1, R7 ;  /* 0x0000000106067824 */ /* 0x000fc800078e0207 */
[----:B------:R-:W-:Y:S02]  /*16bf0*/  IMAD.MOV.U32 R12, RZ, RZ, R6 ;  /* 0x000000ffff0c7224 */ /* 0x000fe400078e0006 */
[----:B-1----:R-:W-:Y:S05]  /*16c00*/  CALL.REL.NOINC `($__internal_57_$__cuda_sm70_shflsync_idx_p) ;  /* 0x0000155000007944 */ /* 0x002fea0003c00000 */
[----:B------:R-:W-:Y:S05]  /*16c10*/  BRA `(.L_x_2768) ;  /* 0xfffe994000007947 */ /* 0x000fea000383ffff */
.L_x_2612:
[----:B------:R-:W-:Y:S02]  /*16c20*/  SEL R3, RZ, 0x1, P0 ;  /* 0x00000001ff037807 */ /* 0x000fe40000000000 */
[----:B------:R-:W-:Y:S02]  /*16c30*/  MOV R0, 0x16c50 ;  /* 0x00016c5000007802 */ /* 0x000fe40000000f00 */
[----:B------:R-:W-:Y:S05]  /*16c40*/  CALL.REL.NOINC `($__internal_59_$__cuda_sm70_votesync_ballot) ;  /* 0x000015b000007944 */ /* 0x000fea0003c00000 */
[----:B------:R-:W-:Y:S05]  /*16c50*/  BRA `(.L_x_2769) ;  /* 0xfffe999000007947 */ /* 0x000fea000383ffff */
.L_x_2613:
[----:B------:R-:W-:Y:S01]  /*16c60*/  IMAD.MOV.U32 R12, RZ, RZ, R5 ;  /* 0x000000ffff0c7224 */ /* 0x000fe200078e0005 */
[----:B--2---:R-:W-:Y:S01]  /*16c70*/  MOV R11, R0 ;  /* 0x00000000000b7202 */ /* 0x004fe20000000f00 */
[----:B------:R-:W-:Y:S01]  /*16c80*/  IMAD.MOV.U32 R10, RZ, RZ, 0x1f ;  /* 0x0000001fff0a7424 */ /* 0x000fe200078e00ff */
[----:B------:R-:W-:Y:S02]  /*16c90*/  MOV R3, 0x16cb0 ;  /* 0x00016cb000037802 */ /* 0x000fe40000000f00 */
[----:B-1----:R-:W-:Y:S05]  /*16ca0*/  CALL.REL.NOINC `($__internal_57_$__cuda_sm70_shflsync_idx_p) ;  /* 0x000014b000007944 */ /* 0x002fea0003c00000 */
[----:B------:R-:W-:Y:S01]  /*16cb0*/  IMAD.MOV.U32 R5, RZ, RZ, R10 ;  /* 0x000000ffff057224 */ /* 0x000fe200078e000a */
[----:B------:R-:W-:Y:S01]  /*16cc0*/  MOV R12, R4 ;  /* 0x00000004000c7202 */ /* 0x000fe20000000f00 */
[----:B------:R-:W-:Y:S01]  /*16cd0*/  IMAD.MOV.U32 R8, RZ, RZ, RZ ;  /* 0x000000ffff087224 */ /* 0x000fe200078e00ff */
[----:B------:R-:W-:Y:S01]  /*16ce0*/  MOV R11, R0 ;  /* 0x00000000000b7202 */ /* 0x000fe20000000f00 */
[----:B------:R-:W-:Y:S01]  /*16cf0*/  IMAD.MOV.U32 R10, RZ, RZ, 0x1f ;  /* 0x0000001fff0a7424 */ /* 0x000fe200078e00ff */
[----:B------:R-:W-:-:S02]  /*16d00*/  MOV R3, 0x16d20 ;  /* 0x00016d2000037802 */ /* 0x000fc40000000f00 */
[----:B------:R-:W-:Y:S05]  /*16d10*/  CALL.REL.NOINC `($__internal_57_$__cuda_sm70_shflsync_idx_p) ;  /* 0x0000144000007944 */ /* 0x000fea0003c00000 */
[----:B------:R-:W-:Y:S01]  /*16d20*/  MOV R4, R10 ;  /* 0x0000000a00047202 */ /* 0x000fe20000000f00 */
[----:B------:R-:W-:Y:S05]  /*16d30*/  BRA `(.L_x_2770) ;  /* 0xfffe990000007947 */ /* 0x000fea000383ffff */
.L_x_2616:
[----:B------:R-:W-:Y:S01]  /*16d40*/  IMAD.MOV.U32 R12, RZ, RZ, R6 ;  /* 0x000000ffff0c7224 */ /* 0x000fe200078e0006 */
[----:B------:R-:W-:Y:S01]  /*16d50*/  MOV R11, R8 ;  /* 0x00000008000b7202 */ /* 0x000fe20000000f00 */
[----:B------:R-:W-:Y:S01]  /*16d60*/  IMAD.MOV.U32 R10, RZ, RZ, 0x1f ;  /* 0x0000001fff0a7424 */ /* 0x000fe200078e00ff */
[----:B------:R-:W-:-:S02]  /*16d70*/  MOV R3, 0x16d90 ;  /* 0x00016d9000037802 */ /* 0x000fc40000000f00 */
[----:B-1234-:R-:W-:Y:S05]  /*16d80*/  CALL.REL.NOINC `($__internal_57_$__cuda_sm70_shflsync_idx_p) ;  /* 0x000013d000007944 */ /* 0x01efea0003c00000 */
[----:B------:R-:W-:Y:S01]  /*16d90*/  MOV R8, R10 ;  /* 0x0000000a00087202 */ /* 0x000fe20000000f00 */
[----:B------:R-:W-:Y:S05]  /*16da0*/  BRA `(.L_x_2615) ;  /* 0xfffe98f000007947 */ /* 0x000fea000383ffff */
.L_x_2652:
[----:B------:R-:W-:Y:S01]  /*16db0*/  IMAD.MOV.U32 R12, RZ, RZ, R7 ;  /* 0x000000ffff0c7224 */ /* 0x000fe200078e0007 */
[----:B------:R-:W-:Y:S01]  /*16dc0*/  MOV R11, RZ ;  /* 0x000000ff000b7202 */ /* 0x000fe20000000f00 */
[----:B------:R-:W-:Y:S01]  /*16dd0*/  IMAD.MOV.U32 R10, RZ, RZ, 0x181f ;  /* 0x0000181fff0a7424 */ /* 0x000fe200078e00ff */
[----:B------:R-:W-:-:S02]  /*16de0*/  MOV R3, 0x16e00 ;  /* 0x00016e0000037802 */ /* 0x000fc40000000f00 */
[----:B-1---5:R-:W-:Y:S05]  /*16df0*/  CALL.REL.NOINC `($__internal_57_$__cuda_sm70_shflsync_idx_p) ;  /* 0x0000136000007944 */ /* 0x022fea0003c00000 */
[----:B------:R-:W-:Y:S01]  /*16e00*/  MOV R9, R10 ;  /* 0x0000000a00097202 */ /* 0x000fe20000000f00 */
[----:B------:R-:W-:Y:S05]  /*16e10*/  BRA `(.L_x_2771) ;  /* 0xffff08d000007947 */ /* 0x000fea000383ffff */
.L_x_2653:
[----:B------:R-:W-:Y:S01]  /*16e20*/  IMAD.MOV.U32 R12, RZ, RZ, R8 ;  /* 0x000000ffff0c7224 */ /* 0x000fe200078e0008 */
[----:B------:R-:W-:Y:S01]  /*16e30*/  MOV R11, RZ ;  /* 0x000000ff000b7202 */ /* 0x000fe20000000f00 */
[----:B------:R-:W-:Y:S01]  /*16e40*/  IMAD.MOV.U32 R10, RZ, RZ, 0x181f ;  /* 0x0000181fff0a7424 */ /* 0x000fe200078e00ff */
[----:B------:R-:W-:-:S02]  /*16e50*/  MOV R3, 0x16e70 ;  /* 0x00016e7000037802 */ /* 0x000fc40000000f00 */
[----:B-123-5:R-:W-:Y:S05]  /*16e60*/  CALL.REL.NOINC `($__internal_57_$__cuda_sm70_shflsync_idx_p) ;  /* 0x000012f000007944 */ /* 0x02efea0003c00000 */
[----:B------:R-:W-:Y:S01]  /*16e70*/  MOV R3, R10 ;  /* 0x0000000a00037202 */ /* 0x000fe20000000f00 */
[----:B------:R-:W-:Y:S05]  /*16e80*/  BRA `(.L_x_2772) ;  /* 0xffff088000007947 */ /* 0x000fea000383ffff */
.L_x_2656:
[----:B-1----:R-:W-:Y:S01]  /*16e90*/  IMAD.MOV.U32 R12, RZ, RZ, R7 ;  /* 0x000000ffff0c7224 */ /* 0x002fe200078e0007 */
[----:B------:R-:W-:Y:S01]  /*16ea0*/  MOV R11, 0x1 ;  /* 0x00000001000b7802 */ /* 0x000fe20000000f00 */
[----:B------:R-:W-:Y:S01]  /*16eb0*/  IMAD.MOV.U32 R10, RZ, RZ, 0x181f ;  /* 0x0000181fff0a7424 */ /* 0x000fe200078e00ff */
[----:B------:R-:W-:-:S02]  /*16ec0*/  MOV R3, 0x16ee0 ;  /* 0x00016ee000037802 */ /* 0x000fc40000000f00 */
[----:B--2345:R-:W-:Y:S05]  /*16ed0*/  CALL.REL.NOINC `($__internal_57_$__cuda_sm70_shflsync_idx_p) ;  /* 0x0000128000007944 */ /* 0x03cfea0003c00000 */
[----:B------:R-:W-:Y:S01]  /*16ee0*/  IMAD.MOV.U32 R9, RZ, RZ, R10 ;  /* 0x000000ffff097224 */ /* 0x000fe200078e000a */
[----:B------:R-:W-:Y:S01]  /*16ef0*/  MOV R11, 0x1 ;  /* 0x00000001000b7802 */ /* 0x000fe20000000f00 */
[----:B------:R-:W-:Y:S01]  /*16f00*/  IMAD.MOV.U32 R12, RZ, RZ, R8 ;  /* 0x000000ffff0c7224 */ /* 0x000fe200078e0008 */
[----:B------:R-:W-:-:S02]  /*16f10*/  MOV R10, 0x181f ;  /* 0x0000181f000a7802 */ /* 0x000fc40000000f00 */
[----:B------:R-:W-:Y:S02]  /*16f20*/  MOV R3, 0x16f40 ;  /* 0x00016f4000037802 */ /* 0x000fe40000000f00 */
[----:B------:R-:W-:Y:S05]  /*16f30*/  CALL.REL.NOINC `($__internal_57_$__cuda_sm70_shflsync_idx_p) ;  /* 0x0000122000007944 */ /* 0x000fea0003c00000 */
[----:B------:R-:W-:Y:S05]  /*16f40*/  BRA `(.L_x_2773) ;  /* 0xffff092000007947 */ /* 0x000fea000383ffff */
.L_x_2659:
[----:B-1----:R-:W-:Y:S01]  /*16f50*/  IMAD.MOV.U32 R12, RZ, RZ, R7 ;  /* 0x000000ffff0c7224 */ /* 0x002fe200078e0007 */
[----:B------:R-:W-:Y:S01]  /*16f60*/  MOV R11, 0x2 ;  /* 0x00000002000b7802 */ /* 0x000fe20000000f00 */
[----:B------:R-:W-:Y:S01]  /*16f70*/  IMAD.MOV.U32 R10, RZ, RZ, 0x181f ;  /* 0x0000181fff0a7424 */ /* 0x000fe200078e00ff */
[----:B------:R-:W-:Y:S02]  /*16f80*/  MOV R3, 0x16fa0 ;  /* 0x00016fa000037802 */ /* 0x000fe40000000f00 */
[----:B--2345:R-:W-:Y:S05]  /*16f90*/  CALL.REL.NOINC `($__internal_57_$__cuda_sm70_shflsync_idx_p) ;  /* 0x000011c000007944 */ /* 0x03cfea0003c00000 */
[----:B------:R-:W-:Y:S01]  /*16fa0*/  MOV R9, R10 ;  /* 0x0000000a00097202 */ /* 0x000fe20000000f00 */
[----:B------:R-:W-:Y:S05]  /*16fb0*/  BRA `(.L_x_2774) ;  /* 0xffff09e000007947 */ /* 0x000fea000383ffff */
.L_x_2660:
[----:B-1----:R-:W-:Y:S01]  /*16fc0*/  IMAD.MOV.U32 R12, RZ, RZ, R8 ;  /* 0x000000ffff0c7224 */ /* 0x002fe200078e0008 */
[----:B------:R-:W-:Y:S01]  /*16fd0*/  MOV R11, 0x2 ;  /* 0x00000002000b7802 */ /* 0x000fe20000000f00 */
[----:B------:R-:W-:Y:S01]  /*16fe0*/  IMAD.MOV.U32 R10, RZ, RZ, 0x181f ;  /* 0x0000181fff0a7424 */ /* 0x000fe200078e00ff */
[----:B------:R-:W-:Y:S02]  /*16ff0*/  MOV R3, 0x17010 ;  /* 0x0001701000037802 */ /* 0x000fe40000000f00 */
[----:B--2345:R-:W-:Y:S05]  /*17000*/  CALL.REL.NOINC `($__internal_57_$__cuda_sm70_shflsync_idx_p) ;  /* 0x0000115000007944 */ /* 0x03cfea0003c00000 */
[----:B------:R-:W-:Y:S05]  /*17010*/  BRA `(.L_x_2775) ;  /* 0xffff09a000007947 */ /* 0x000fea000383ffff */
.L_x_2663:
[----:B--2---:R-:W-:Y:S01]  /*17020*/  IMAD.MOV.U32 R12, RZ, RZ, R7 ;  /* 0x000000ffff0c7224 */ /* 0x004fe200078e0007 */
[----:B------:R-:W-:Y:S01]  /*17030*/  MOV R11, 0x3 ;  /* 0x00000003000b7802 */ /* 0x000fe20000000f00 */
[----:B------:R-:W-:Y:S01]  /*17040*/  IMAD.MOV.U32 R10, RZ, RZ, 0x181f ;  /* 0x0000181fff0a7424 */ /* 0x000fe200078e00ff */
[----:B------:R-:W-:-:S02]  /*17050*/  MOV R3, 0x17070 ;  /* 0x0001707000037802 */ /* 0x000fc40000000f00 */
[----:B-1-345:R-:W-:Y:S05]  /*17060*/  CALL.REL.NOINC `($__internal_57_$__cuda_sm70_shflsync_idx_p) ;  /* 0x000010f000007944 */ /* 0x03afea0003c00000 */
[----:B------:R-:W-:Y:S01]  /*17070*/  IMAD.MOV.U32 R7, RZ, RZ, R10 ;  /* 0x000000ffff077224 */ /* 0x000fe200078e000a */
[----:B------:R-:W-:Y:S01]  /*17080*/  MOV R11, 0x3 ;  /* 0x00000003000b7802 */ /* 0x000fe20000000f00 */
[----:B------:R-:W-:Y:S01]  /*17090*/  IMAD.MOV.U32 R12, RZ, RZ, R8 ;  /* 0x000000ffff0c7224 */ /* 0x000fe200078e0008 */
[----:B------:R-:W-:-:S02]  /*170a0*/  MOV R10, 0x181f ;  /* 0x0000181f000a7802 */ /* 0x000fc40000000f00 */
[----:B------:R-:W-:Y:S02]  /*170b0*/  MOV R3, 0x170d0 ;  /* 0x000170d000037802 */ /* 0x000fe40000000f00 */
[----:B------:R-:W-:Y:S05]  /*170c0*/  CALL.REL.NOINC `($__internal_57_$__cuda_sm70_shflsync_idx_p) ;  /* 0x0000109000007944 */ /* 0x000fea0003c00000 */
[----:B------:R-:W-:Y:S01]  /*170d0*/  MOV R8, R10 ;  /* 0x0000000a00087202 */ /* 0x000fe20000000f00 */
[----:B------:R-:W-:Y:S05]  /*170e0*/  BRA `(.L_x_2776) ;  /* 0xffff0a1000007947 */ /* 0x000fea000383ffff */
.L_x_2708:
[----:B------:R-:W-:Y:S01]  /*170f0*/  IMAD.MOV.U32 R7, RZ, RZ, R252 ;  /* 0x000000ffff077224 */ /* 0x000fe200078e00fc */
[----:B------:R-:W-:Y:S01]  /*17100*/  MOV R4, 0x1f ;  /* 0x0000001f00047802 */ /* 0x000fe20000000f00 */
[----:B------:R-:W-:Y:S01]  /*17110*/  IMAD.MOV.U32 R6, RZ, RZ, 0x2 ;  /* 0x00000002ff067424 */ /* 0x000fe200078e00ff */
[----:B------:R-:W-:Y:S02]  /*17120*/  MOV R2, 0xffffffff ;  /* 0xffffffff00027802 */ /* 0x000fe40000000f00 */
[----:B------:R-:W-:Y:S02]  /*17130*/  MOV R5, 0x17150 ;  /* 0x0001715000057802 */ /* 0x000fe40000000f00 */
[----:B------:R-:W-:Y:S05]  /*17140*/  CALL.REL.NOINC `($__internal_56_$__cuda_sm70_shflsync_bfly_p) ;  /* 0x00000fc000007944 */ /* 0x000fea0003c00000 */
[----:B--2---:R-:W-:Y:S01]  /*17150*/  FADD.FTZ R0, R252, R6 ;  /* 0x00000006fc007221 */ /* 0x004fe20000010000 */
[----:B------:R-:W-:Y:S02]  /*17160*/  MOV R6, 0x1 ;  /* 0x0000000100067802 */ /* 0x000fe40000000f00 */
[----:B------:R-:W-:Y:S02]  /*17170*/  MOV R5, 0x171a0 ;  /* 0x000171a000057802 */ /* 0x000fe40000000f00 */
[----:B-1----:R-:W-:-:S02]  /*17180*/  MOV R7, R0 ;  /* 0x0000000000077202 */ /* 0x002fc40000000f00 */
[----:B------:R-:W-:Y:S05]  /*17190*/  CALL.REL.NOINC `($__internal_56_$__cuda_sm70_shflsync_bfly_p) ;  /* 0x00000f7000007944 */ /* 0x000fea0003c00000 */
[----:B--2---:R-:W-:Y:S01]  /*171a0*/  FADD.FTZ R0, R0, R6 ;  /* 0x0000000600007221 */ /* 0x004fe20000010000 */
[----:B-1----:R-:W-:-:S02]  /*171b0*/  MOV R7, R251 ;  /* 0x000000fb00077202 */ /* 0x002fc40000000f00 */
[----:B------:R-:W-:Y:S02]  /*171c0*/  MOV R6, 0x2 ;  /* 0x0000000200067802 */ /* 0x000fe40000000f00 */
[----:B------:R-:W-:Y:S02]  /*171d0*/  MOV R5, 0x171f0 ;  /* 0x000171f000057802 */ /* 0x000fe40000000f00 */
[----:B------:R-:W-:Y:S05]  /*171e0*/  CALL.REL.NOINC `($__internal_56_$__cuda_sm70_shflsync_bfly_p) ;  /* 0x00000f2000007944 */ /* 0x000fea0003c00000 */
[----:B--2---:R-:W-:Y:S01]  /*171f0*/  FADD.FTZ R251, R251, R6 ;  /* 0x00000006fbfb7221 */ /* 0x004fe20000010000 */
[----:B------:R-:W-:Y:S02]  /*17200*/  MOV R6, 0x1 ;  /* 0x0000000100067802 */ /* 0x000fe40000000f00 */
[----:B------:R-:W-:Y:S02]  /*17210*/  MOV R5, 0x17240 ;  /* 0x0001724000057802 */ /* 0x000fe40000000f00 */
[----:B-1----:R-:W-:Y:S02]  /*17220*/  MOV R7, R251 ;  /* 0x000000fb00077202 */ /* 0x002fe40000000f00 */
[----:B------:R-:W-:Y:S05]  /*17230*/  CALL.REL.NOINC `($__internal_56_$__cuda_sm70_shflsync_bfly_p) ;  /* 0x00000ed000007944 */ /* 0x000fea0003c00000 */
[----:B--2---:R-:W-:Y:S01]  /*17240*/  MOV R10, R6 ;  /* 0x00000006000a7202 */ /* 0x004fe20000000f00 */
[----:B-1----:R-:W-:Y:S05]  /*17250*/  BRA `(.L_x_2777) ;  /* 0xffffb19000007947 */ /* 0x002fea000383ffff */
.L_x_2715:
[----:B---34-:R-:W-:Y:S01]  /*17260*/  IMAD.MOV.U32 R12, RZ, RZ, R2 ;  /* 0x000000ffff0c7224 */ /* 0x018fe200078e0002 */
[----:B------:R-:W-:Y:S01]  /*17270*/  MOV R11, RZ ;  /* 0x000000ff000b7202 */ /* 0x000fe20000000f00 */
[----:B------:R-:W-:Y:S01]  /*17280*/  IMAD.MOV.U32 R10, RZ, RZ, 0x181f ;  /* 0x0000181fff0a7424 */ /* 0x000fe200078e00ff */
[----:B------:R-:W-:-:S02]  /*17290*/  MOV R3, 0x172b0 ;  /* 0x000172b000037802 */ /* 0x000fc40000000f00 */
[----:B-12---:R-:W-:Y:S05]  /*172a0*/  CALL.REL.NOINC `($__internal_57_$__cuda_sm70_shflsync_idx_p) ;  /* 0x00000eb000007944 */ /* 0x006fea0003c00000 */
[----:B------:R-:W-:Y:S01]  /*172b0*/  MOV R61, R10 ;  /* 0x0000000a003d7202 */ /* 0x000fe20000000f00 */
[----:B------:R-:W-:Y:S05]  /*172c0*/  BRA `(.L_x_2778) ;  /* 0xffffc8b000007947 */ /* 0x000fea000383ffff */
.L_x_2716:
[----:B------:R-:W-:Y:S01]  /*172d0*/  IMAD.MOV.U32 R12, RZ, RZ, R8 ;  /* 0x000000ffff0c7224 */ /* 0x000fe200078e0008 */
[----:B------:R-:W-:Y:S01]  /*172e0*/  MOV R11, RZ ;  /* 0x000000ff000b7202 */ /* 0x000fe20000000f00 */
[----:B------:R-:W-:Y:S01]  /*172f0*/  IMAD.MOV.U32 R10, RZ, RZ, 0x181f ;  /* 0x0000181fff0a7424 */ /* 0x000fe200078e00ff */
[----:B------:R-:W-:-:S02]  /*17300*/  MOV R3, 0x17320 ;  /* 0x0001732000037802 */ /* 0x000fc40000000f00 */
[----:B-1234-:R-:W-:Y:S05]  /*17310*/  CALL.REL.NOINC `($__internal_57_$__cuda_sm70_shflsync_idx_p) ;  /* 0x00000e4000007944 */ /* 0x01efea0003c00000 */
[----:B------:R-:W-:Y:S01]  /*17320*/  MOV R3, R10 ;  /* 0x0000000a00037202 */ /* 0x000fe20000000f00 */
[----:B------:R-:W-:Y:S05]  /*17330*/  BRA `(.L_x_2779) ;  /* 0xffffc86000007947 */ /* 0x000fea000383ffff */
.L_x_2719:
[----:B---3--:R-:W-:Y:S01]  /*17340*/  IMAD.MOV.U32 R12, RZ, RZ, R2 ;  /* 0x000000ffff0c7224 */ /* 0x008fe200078e0002 */
[----:B------:R-:W-:Y:S01]  /*17350*/  MOV R11, 0x1 ;  /* 0x00000001000b7802 */ /* 0x000fe20000000f00 */
[----:B------:R-:W-:Y:S01]  /*17360*/  IMAD.MOV.U32 R10, RZ, RZ, 0x181f ;  /* 0x0000181fff0a7424 */ /* 0x000fe200078e00ff */
[----:B------:R-:W-:-:S02]  /*17370*/  MOV R3, 0x17390 ;  /* 0x0001739000037802 */ /* 0x000fc40000000f00 */
[----:B-12-4-:R-:W-:Y:S05]  /*17380*/  CALL.REL.NOINC `($__internal_57_$__cuda_sm70_shflsync_idx_p) ;  /* 0x00000dd000007944 */ /* 0x016fea0003c00000 */
[----:B------:R-:W-:Y:S01]  /*17390*/  IMAD.MOV.U32 R24, RZ, RZ, R10 ;  /* 0x000000ffff187224 */ /* 0x000fe200078e000a */
[----:B------:R-:W-:Y:S01]  /*173a0*/  MOV R11, 0x1 ;  /* 0x00000001000b7802 */ /* 0x000fe20000000f00 */
[----:B------:R-:W-:Y:S01]  /*173b0*/  IMAD.MOV.U32 R12, RZ, RZ, R8 ;  /* 0x000000ffff0c7224 */ /* 0x000fe200078e0008 */
[----:B------:R-:W-:-:S02]  /*173c0*/  MOV R10, 0x181f ;  /* 0x0000181f000a7802 */ /* 0x000fc40000000f00 */
[----:B------:R-:W-:Y:S02]  /*173d0*/  MOV R3, 0x173f0 ;  /* 0x000173f000037802 */ /* 0x000fe40000000f00 */
[----:B------:R-:W-:Y:S05]  /*173e0*/  CALL.REL.NOINC `($__internal_57_$__cuda_sm70_shflsync_idx_p) ;  /* 0x00000d7000007944 */ /* 0x000fea0003c00000 */
[----:B------:R-:W-:Y:S05]  /*173f0*/  BRA `(.L_x_2780) ;  /* 0xffffc90000007947 */ /* 0x000fea000383ffff */
.L_x_2722:
[----:B--2---:R-:W-:Y:S01]  /*17400*/  IMAD.MOV.U32 R12, RZ, RZ, R2 ;  /* 0x000000ffff0c7224 */ /* 0x004fe200078e0002 */
[----:B------:R-:W-:Y:S01]  /*17410*/  MOV R11, 0x2 ;  /* 0x00000002000b7802 */ /* 0x000fe20000000f00 */
[----:B------:R-:W-:Y:S01]  /*17420*/  IMAD.MOV.U32 R10, RZ, RZ, 0x181f ;  /* 0x0000181fff0a7424 */ /* 0x000fe200078e00ff */
[----:B------:R-:W-:Y:S02]  /*17430*/  MOV R3, 0x17450 ;  /* 0x0001745000037802 */ /* 0x000fe40000000f00 */
[----:B-1-34-:R-:W-:Y:S05]  /*17440*/  CALL.REL.NOINC `($__internal_57_$__cuda_sm70_shflsync_idx_p) ;  /* 0x00000d1000007944 */ /* 0x01afea0003c00000 */
[----:B------:R-:W-:Y:S01]  /*17450*/  MOV R20, R10 ;  /* 0x0000000a00147202 */ /* 0x000fe20000000f00 */
[----:B------:R-:W-:Y:S05]  /*17460*/  BRA `(.L_x_2781) ;  /* 0xffffc9c000007947 */ /* 0x000fea000383ffff */
.L_x_2723:
[----:B------:R-:W-:Y:S01]  /*17470*/  IMAD.MOV.U32 R12, RZ, RZ, R8 ;  /* 0x000000ffff0c7224 */ /* 0x000fe200078e0008 */
[----:B------:R-:W-:Y:S01]  /*17480*/  MOV R11, 0x2 ;  /* 0x00000002000b7802 */ /* 0x000fe20000000f00 */
[----:B------:R-:W-:Y:S01]  /*17490*/  IMAD.MOV.U32 R10, RZ, RZ, 0x181f ;  /* 0x0000181fff0a7424 */ /* 0x000fe200078e00ff */
[----:B------:R-:W-:Y:S02]  /*174a0*/  MOV R3, 0x174c0 ;  /* 0x000174c000037802 */ /* 0x000fe40000000f00 */
[----:B-1234-:R-:W-:Y:S05]  /*174b0*/  CALL.REL.NOINC `($__internal_57_$__cuda_sm70_shflsync_idx_p) ;  /* 0x00000ca000007944 */ /* 0x01efea0003c00000 */
[----:B------:R-:W-:Y:S05]  /*174c0*/  BRA `(.L_x_2782) ;  /* 0xffffc98000007947 */ /* 0x000fea000383ffff */
.L_x_2726:
[----:B-1----:R-:W-:Y:S01]  /*174d0*/  IMAD.MOV.U32 R12, RZ, RZ, R2 ;  /* 0x000000ffff0c7224 */ /* 0x002fe200078e0002 */
[----:B------:R-:W-:Y:S01]  /*174e0*/  MOV R11, 0x3 ;  /* 0x00000003000b7802 */ /* 0x000fe20000000f00 */
[----:B----4-:R-:W-:Y:S01]  /*174f0*/  IMAD.MOV.U32 R10, RZ, RZ, 0x181f ;  /* 0x0000181fff0a7424 */ /* 0x010fe200078e00ff */
[----:B------:R-:W-:-:S02]  /*17500*/  MOV R3, 0x17520 ;  /* 0x0001752000037802 */ /* 0x000fc40000000f00 */
[----:B--23--:R-:W-:Y:S05]  /*17510*/  CALL.REL.NOINC `($__internal_57_$__cuda_sm70_shflsync_idx_p) ;  /* 0x00000c4000007944 */ /* 0x00cfea0003c00000 */
        /* <DEDUP_REMOVED lines=8> */
.L_x_2728:
[----:B------:R-:W-:Y:S01]  /*175a0*/  IMAD.MOV.U32 R12, RZ, RZ, R161 ;  /* 0x000000ffff0c7224 */ /* 0x000fe200078e00a1 */
[----:B------:R-:W-:Y:S01]  /*175b0*/  MOV R11, RZ ;  /* 0x000000ff000b7202 */ /* 0x000fe20000000f00 */
[----:B------:R-:W-:Y:S01]  /*175c0*/  IMAD.MOV.U32 R10, RZ, RZ, 0x1c1f ;  /* 0x00001c1fff0a7424 */ /* 0x000fe200078e00ff */
[----:B------:R-:W-:Y:S02]  /*175d0*/  MOV R3, 0x175f0 ;  /* 0x000175f000037802 */ /* 0x000fe40000000f00 */
[----:B------:R-:W-:Y:S05]  /*175e0*/  CALL.REL.NOINC `($__internal_57_$__cuda_sm70_shflsync_idx_p) ;  /* 0x00000b7000007944 */ /* 0x000fea0003c00000 */
[----:B------:R-:W-:Y:S01]  /*175f0*/  MOV R163, R10 ;  /* 0x0000000a00a37202 */ /* 0x000fe20000000f00 */
[----:B------:R-:W-:Y:S05]  /*17600*/  BRA `(.L_x_2784) ;  /* 0xffffccb000007947 */ /* 0x000fea000383ffff */
.L_x_2729:
[----:B------:R-:W-:Y:S01]  /*17610*/  IMAD.MOV.U32 R12, RZ, RZ, R162 ;  /* 0x000000ffff0c7224 */ /* 0x000fe200078e00a2 */
[----:B------:R-:W-:Y:S01]  /*17620*/  MOV R11, RZ ;  /* 0x000000ff000b7202 */ /* 0x000fe20000000f00 */
[----:B------:R-:W-:Y:S01]  /*17630*/  IMAD.MOV.U32 R10, RZ, RZ, 0x1c1f ;  /* 0x00001c1fff0a7424 */ /* 0x000fe200078e00ff */
[----:B------:R-:W-:Y:S02]  /*17640*/  MOV R3, 0x17660 ;  /* 0x0001766000037802 */ /* 0x000fe40000000f00 */
[----:B-12---:R-:W-:Y:S05]  /*17650*/  CALL.REL.NOINC `($__internal_57_$__cuda_sm70_shflsync_idx_p) ;  /* 0x00000b0000007944 */ /* 0x006fea0003c00000 */
[----:B------:R-:W-:Y:S01]  /*17660*/  MOV R3, R10 ;  /* 0x0000000a00037202 */ /* 0x000fe20000000f00 */
[----:B------:R-:W-:Y:S05]  /*17670*/  BRA `(.L_x_2785) ;  /* 0xffffcc6000007947 */ /* 0x000fea000383ffff */
.L_x_2732:
[----:B----4-:R-:W-:Y:S01]  /*17680*/  IMAD.MOV.U32 R12, RZ, RZ, R161 ;  /* 0x000000ffff0c7224 */ /* 0x010fe200078e00a1 */
[----:B------:R-:W-:Y:S01]  /*17690*/  MOV R11, 0x1 ;  /* 0x00000001000b7802 */ /* 0x000fe20000000f00 */
[----:B------:R-:W-:Y:S01]  /*176a0*/  IMAD.MOV.U32 R10, RZ, RZ, 0x1c1f ;  /* 0x00001c1fff0a7424 */ /* 0x000fe200078e00ff */
[----:B------:R-:W-:-:S02]  /*176b0*/  MOV R3, 0x176d0 ;  /* 0x000176d000037802 */ /* 0x000fc40000000f00 */
[----:B-123--:R-:W-:Y:S05]  /*176c0*/  CALL.REL.NOINC `($__internal_57_$__cuda_sm70_shflsync_idx_p) ;  /* 0x00000a9000007944 */ /* 0x00efea0003c00000 */
        /* <DEDUP_REMOVED lines=8> */
.L_x_2736:
[----:B------:R-:W-:Y:S01]  /*17750*/  IMAD.MOV.U32 R12, RZ, RZ, R5 ;  /* 0x000000ffff0c7224 */ /* 0x000fe200078e0005 */
[----:B------:R-:W-:Y:S01]  /*17760*/  MOV R11, RZ ;  /* 0x000000ff000b7202 */ /* 0x000fe20000000f00 */
[----:B------:R-:W-:Y:S01]  /*17770*/  IMAD.MOV.U32 R10, RZ, RZ, 0x181f ;  /* 0x0000181fff0a7424 */ /* 0x000fe200078e00ff */
[----:B------:R-:W-:Y:S02]  /*17780*/  MOV R3, 0x177a0 ;  /* 0x000177a000037802 */ /* 0x000fe40000000f00 */
[----:B--2---:R-:W-:Y:S05]  /*17790*/  CALL.REL.NOINC `($__internal_57_$__cuda_sm70_shflsync_idx_p) ;  /* 0x000009c000007944 */ /* 0x004fea0003c00000 */
[----:B------:R-:W-:Y:S01]  /*177a0*/  MOV R6, R10 ;  /* 0x0000000a00067202 */ /* 0x000fe20000000f00 */
[----:B------:R-:W-:Y:S05]  /*177b0*/  BRA `(.L_x_2787) ;  /* 0xffffe1f000007947 */ /* 0x000fea000383ffff */
.L_x_2737:
[----:B------:R-:W-:Y:S01]  /*177c0*/  IMAD.MOV.U32 R12, RZ, RZ, R4 ;  /* 0x000000ffff0c7224 */ /* 0x000fe200078e0004 */
[----:B------:R-:W-:Y:S01]  /*177d0*/  MOV R11, RZ ;  /* 0x000000ff000b7202 */ /* 0x000fe20000000f00 */
[----:B------:R-:W-:Y:S01]  /*177e0*/  IMAD.MOV.U32 R10, RZ, RZ, 0x181f ;  /* 0x0000181fff0a7424 */ /* 0x000fe200078e00ff */
[----:B------:R-:W-:Y:S02]  /*177f0*/  MOV R3, 0x17810 ;  /* 0x0001781000037802 */ /* 0x000fe40000000f00 */
[----:B-123--:R-:W-:Y:S05]  /*17800*/  CALL.REL.NOINC `($__internal_57_$__cuda_sm70_shflsync_idx_p) ;  /* 0x0000095000007944 */ /* 0x00efea0003c00000 */
[----:B------:R-:W-:Y:S01]  /*17810*/  MOV R3, R10 ;  /* 0x0000000a00037202 */ /* 0x000fe20000000f00 */
[----:B------:R-:W-:Y:S05]  /*17820*/  BRA `(.L_x_2788) ;  /* 0xffffe1a000007947 */ /* 0x000fea000383ffff */
.L_x_2740:
[----:B-1----:R-:W-:Y:S01]  /*17830*/  IMAD.MOV.U32 R12, RZ, RZ, R5 ;  /* 0x000000ffff0c7224 */ /* 0x002fe200078e0005 */
[----:B------:R-:W-:Y:S01]  /*17840*/  MOV R11, 0x1 ;  /* 0x00000001000b7802 */ /* 0x000fe20000000f00 */
[----:B------:R-:W-:Y:S01]  /*17850*/  IMAD.MOV.U32 R10, RZ, RZ, 0x181f ;  /* 0x0000181fff0a7424 */ /* 0x000fe200078e00ff */
[----:B------:R-:W-:-:S02]  /*17860*/  MOV R3, 0x17880 ;  /* 0x0001788000037802 */ /* 0x000fc40000000f00 */
[----:B--234-:R-:W-:Y:S05]  /*17870*/  CALL.REL.NOINC `($__internal_57_$__cuda_sm70_shflsync_idx_p) ;  /* 0x000008e000007944 */ /* 0x01cfea0003c00000 */
[----:B------:R-:W-:Y:S01]  /*17880*/  IMAD.MOV.U32 R6, RZ, RZ, R10 ;  /* 0x000000ffff067224 */ /* 0x000fe200078e000a */
[----:B------:R-:W-:Y:S01]  /*17890*/  MOV R11, 0x1 ;  /* 0x00000001000b7802 */ /* 0x000fe20000000f00 */
[----:B------:R-:W-:Y:S01]  /*178a0*/  IMAD.MOV.U32 R12, RZ, RZ, R4 ;  /* 0x000000ffff0c7224 */ /* 0x000fe200078e0004 */
[----:B------:R-:W-:-:S02]  /*178b0*/  MOV R10, 0x181f ;  /* 0x0000181f000a7802 */ /* 0x000fc40000000f00 */
[----:B------:R-:W-:Y:S02]  /*178c0*/  MOV R3, 0x178e0 ;  /* 0x000178e000037802 */ /* 0x000fe40000000f00 */
[----:B------:R-:W-:Y:S05]  /*178d0*/  CALL.REL.NOINC `($__internal_57_$__cuda_sm70_shflsync_idx_p) ;  /* 0x0000088000007944 */ /* 0x000fea0003c00000 */
[----:B------:R-:W-:Y:S05]  /*178e0*/  BRA `(.L_x_2789) ;  /* 0xffffe25000007947 */ /* 0x000fea000383ffff */
.L_x_2743:
[----:B-1----:R-:W-:Y:S01]  /*178f0*/  IMAD.MOV.U32 R12, RZ, RZ, R5 ;  /* 0x000000ffff0c7224 */ /* 0x002fe200078e0005 */
[----:B------:R-:W-:Y:S01]  /*17900*/  MOV R11, 0x2 ;  /* 0x00000002000b7802 */ /* 0x000fe20000000f00 */
[----:B------:R-:W-:Y:S01]  /*17910*/  IMAD.MOV.U32 R10, RZ, RZ, 0x181f ;  /* 0x0000181fff0a7424 */ /* 0x000fe200078e00ff */
[----:B------:R-:W-:Y:S02]  /*17920*/  MOV R3, 0x17940 ;  /* 0x0001794000037802 */ /* 0x000fe40000000f00 */
[----:B--234-:R-:W-:Y:S05]  /*17930*/  CALL.REL.NOINC `($__internal_57_$__cuda_sm70_shflsync_idx_p) ;  /* 0x0000082000007944 */ /* 0x01cfea0003c00000 */
[----:B------:R-:W-:Y:S01]  /*17940*/  MOV R6, R10 ;  /* 0x0000000a00067202 */ /* 0x000fe20000000f00 */
[----:B------:R-:W-:Y:S05]  /*17950*/  BRA `(.L_x_2790) ;  /* 0xffffe31000007947 */ /* 0x000fea000383ffff */
.L_x_2744:
[----:B-1----:R-:W-:Y:S01]  /*17960*/  IMAD.MOV.U32 R12, RZ, RZ, R4 ;  /* 0x000000ffff0c7224 */ /* 0x002fe200078e0004 */
[----:B------:R-:W-:Y:S01]  /*17970*/  MOV R11, 0x2 ;  /* 0x00000002000b7802 */ /* 0x000fe20000000f00 */
[----:B------:R-:W-:Y:S01]  /*17980*/  IMAD.MOV.U32 R10, RZ, RZ, 0x181f ;  /* 0x0000181fff0a7424 */ /* 0x000fe200078e00ff */
[----:B------:R-:W-:Y:S02]  /*17990*/  MOV R3, 0x179b0 ;  /* 0x000179b000037802 */ /* 0x000fe40000000f00 */
[----:B--234-:R-:W-:Y:S05]  /*179a0*/  CALL.REL.NOINC `($__internal_57_$__cuda_sm70_shflsync_idx_p) ;  /* 0x000007b000007944 */ /* 0x01cfea0003c00000 */
[----:B------:R-:W-:Y:S05]  /*179b0*/  BRA `(.L_x_2791) ;  /* 0xffffe2d000007947 */ /* 0x000fea000383ffff */
.L_x_2747:
[----:B--2---:R-:W-:Y:S01]  /*179c0*/  IMAD.MOV.U32 R12, RZ, RZ, R5 ;  /* 0x000000ffff0c7224 */ /* 0x004fe200078e0005 */
        /* <DEDUP_REMOVED lines=12> */
.L_x_2749:
[----:B------:R-:W-:Y:S01]  /*17a90*/  IMAD.MOV.U32 R12, RZ, RZ, R0 ;  /* 0x000000ffff0c7224 */ /* 0x000fe200078e0000 */
[----:B------:R-:W-:Y:S01]  /*17aa0*/  MOV R11, RZ ;  /* 0x000000ff000b7202 */ /* 0x000fe20000000f00 */
[----:B------:R-:W-:Y:S01]  /*17ab0*/  IMAD.MOV.U32 R10, RZ, RZ, 0x1f ;  /* 0x0000001fff0a7424 */ /* 0x000fe200078e00ff */
[----:B------:R-:W-:Y:S02]  /*17ac0*/  MOV R3, 0x17ae0 ;  /* 0x00017ae000037802 */ /* 0x000fe40000000f00 */
[----:B---3--:R-:W-:Y:S05]  /*17ad0*/  CALL.REL.NOINC `($__internal_57_$__cuda_sm70_shflsync_idx_p) ;  /* 0x0000068000007944 */ /* 0x008fea0003c00000 */
[----:B------:R-:W-:Y:S01]  /*17ae0*/  MOV R4, R10 ;  /* 0x0000000a00047202 */ /* 0x000fe20000000f00 */
[----:B------:R-:W-:Y:S05]  /*17af0*/  BRA `(.L_x_2793) ;  /* 0xffffe48000007947 */ /* 0x000fea000383ffff */
.L_x_2750:
[----:B------:R-:W-:Y:S01]  /*17b00*/  IMAD.MOV.U32 R12, RZ, RZ, R0 ;  /* 0x000000ffff0c7224 */ /* 0x000fe200078e0000 */
[----:B------:R-:W-:Y:S01]  /*17b10*/  MOV R11, 0x1 ;  /* 0x00000001000b7802 */ /* 0x000fe20000000f00 */
[----:B------:R-:W-:Y:S01]  /*17b20*/  IMAD.MOV.U32 R10, RZ, RZ, 0x1f ;  /* 0x0000001fff0a7424 */ /* 0x000fe200078e00ff */
[----:B------:R-:W-:Y:S02]  /*17b30*/  MOV R3, 0x17b50 ;  /* 0x00017b5000037802 */ /* 0x000fe40000000f00 */
[----:B-123--:R-:W-:Y:S05]  /*17b40*/  CALL.REL.NOINC `($__internal_57_$__cuda_sm70_shflsync_idx_p) ;  /* 0x0000061000007944 */ /* 0x00efea0003c00000 */
[----:B------:R-:W-:Y:S01]  /*17b50*/  MOV R0, R10 ;  /* 0x0000000a00007202 */ /* 0x000fe20000000f00 */
[----:B------:R-:W-:Y:S05]  /*17b60*/  BRA `(.L_x_2794) ;  /* 0xffffe43000007947 */ /* 0x000fea000383ffff */
.L_x_2751:
[----:B------:R-:W-:Y:S02]  /*17b70*/  MOV R7, 0x1 ;  /* 0x0000000100077802 */ /* 0x000fe40000000f00 */
[----:B------:R-:W-:-:S02]  /*17b80*/  MOV R3, 0x17ba0 ;  /* 0x00017ba000037802 */ /* 0x000fc40000000f00 */
[----:B-123--:R-:W-:Y:S05]  /*17b90*/  CALL.REL.NOINC `($__internal_58_$__cuda_sm70_shflsync_up_p) ;  /* 0x0000061000007944 */ /* 0x00efea0003c00000 */
[----:B--2---:R-:W-:Y:S01]  /*17ba0*/  MOV R3, R7 ;  /* 0x0000000700037202 */ /* 0x004fe20000000f00 */
[----:B-1----:R-:W-:Y:S05]  /*17bb0*/  BRA `(.L_x_2795) ;  /* 0xffffe50000007947 */ /* 0x002fea000383ffff */
.L_x_2752:
[----:B------:R-:W-:Y:S02]  /*17bc0*/  MOV R7, 0x2 ;  /* 0x0000000200077802 */ /* 0x000fe40000000f00 */
[----:B------:R-:W-:-:S02]  /*17bd0*/  MOV R3, 0x17bf0 ;  /* 0x00017bf000037802 */ /* 0x000fc40000000f00 */
[----:B-12---:R-:W-:Y:S05]  /*17be0*/  CALL.REL.NOINC `($__internal_58_$__cuda_sm70_shflsync_up_p) ;  /* 0x000005c000007944 */ /* 0x006fea0003c00000 */
[----:B--2---:R-:W-:Y:S02]  /*17bf0*/  SEL R7, R7, RZ, P1 ;  /* 0x000000ff07077207 */ /* 0x004fe40000800000 */
[----:B------:R-:W-:-:S03]  /*17c00*/  MOV R3, 0x17c40 ;  /* 0x00017c4000037802 */ /* 0x000fc60000000f00 */
[----:B-1----:R-:W-:Y:S02]  /*17c10*/  IMAD.IADD R8, R8, 0x1, R7 ;  /* 0x0000000108087824 */ /* 0x002fe400078e0207 */
[----:B------:R-:W-:Y:S02]  /*17c20*/  IMAD.MOV.U32 R7, RZ, RZ, 0x4 ;  /* 0x00000004ff077424 */ /* 0x000fe400078e00ff */
[----:B------:R-:W-:Y:S05]  /*17c30*/  CALL.REL.NOINC `($__internal_58_$__cuda_sm70_shflsync_up_p) ;  /* 0x0000057000007944 */ /* 0x000fea0003c00000 */
        /* <DEDUP_REMOVED lines=10> */
[----:B--2---:R-:W-:Y:S01]  /*17ce0*/  SEL R7, R7, RZ, P4 ;  /* 0x000000ff07077207 */ /* 0x004fe20002000000 */
[----:B------:R-:W-:Y:S01]  /*17cf0*/  IMAD.MOV.U32 R11, RZ, RZ, 0x1f ;  /* 0x0000001fff0b7424 */ /* 0x000fe200078e00ff */
[----:B------:R-:W-:Y:S02]  /*17d00*/  MOV R10, 0x1f ;  /* 0x0000001f000a7802 */ /* 0x000fe40000000f00 */
[----:B------:R-:W-:Y:S01]  /*17d10*/  MOV R3, 0x17d50 ;  /* 0x00017d5000037802 */ /* 0x000fe20000000f00 */
[----:B-1----:R-:W-:-:S04]  /*17d20*/  IMAD.IADD R8, R7, 0x1, R8 ;  /* 0x0000000107087824 */ /* 0x002fc800078e0208 */
[----:B------:R-:W-:Y:S02]  /*17d30*/  IMAD.MOV.U32 R12, RZ, RZ, R8 ;  /* 0x000000ffff0c7224 */ /* 0x000fe400078e0008 */
[----:B------:R-:W-:Y:S05]  /*17d40*/  CALL.REL.NOINC `($__internal_57_$__cuda_sm70_shflsync_idx_p) ;  /* 0x0000041000007944 */ /* 0x000fea0003c00000 */
[----:B------:R-:W-:Y:S01]  /*17d50*/  MOV R3, R10 ;  /* 0x0000000a00037202 */ /* 0x000fe20000000f00 */
[----:B------:R-:W-:Y:S05]  /*17d60*/  BRA `(.L_x_2796) ;  /* 0xffffe45000007947 */ /* 0x000fea000383ffff */
.L_x_2756:
[----:B---3--:R-:W-:Y:S01]  /*17d70*/  IMAD.MOV.U32 R8, RZ, RZ, R0 ;  /* 0x000000ffff087224 */ /* 0x008fe200078e0000 */
[----:B------:R-:W-:Y:S02]  /*17d80*/  MOV R7, 0x1 ;  /* 0x0000000100077802 */ /* 0x000fe40000000f00 */
[----:B------:R-:W-:Y:S02]  /*17d90*/  MOV R3, 0x17db0 ;  /* 0x00017db000037802 */ /* 0x000fe40000000f00 */
[----:B------:R-:W-:Y:S05]  /*17da0*/  CALL.REL.NOINC `($__internal_58_$__cuda_sm70_shflsync_up_p) ;  /* 0x0000040000007944 */ /* 0x000fea0003c00000 */
[----:B--2---:R-:W-:Y:S01]  /*17db0*/  MOV R3, R7 ;  /* 0x0000000700037202 */ /* 0x004fe20000000f00 */
[----:B-1----:R-:W-:Y:S05]  /*17dc0*/  BRA `(.L_x_2797) ;  /* 0xffffe54000007947 */ /* 0x002fea000383ffff */
.L_x_2757:
[----:B---3--:R-:W-:Y:S01]  /*17dd0*/  IMAD.MOV.U32 R8, RZ, RZ, R0 ;  /* 0x000000ffff087224 */ /* 0x008fe200078e0000 */
[----:B------:R-:W-:Y:S02]  /*17de0*/  MOV R7, 0x2 ;  /* 0x0000000200077802 */ /* 0x000fe40000000f00 */
[----:B------:R-:W-:Y:S02]  /*17df0*/  MOV R3, 0x17e10 ;  /* 0x00017e1000037802 */ /* 0x000fe40000000f00 */
[----:B------:R-:W-:Y:S05]  /*17e00*/  CALL.REL.NOINC `($__internal_58_$__cuda_sm70_shflsync_up_p) ;  /* 0x000003a000007944 */ /* 0x000fea0003c00000 */
[----:B-12---:R-:W-:Y:S01]  /*17e10*/  SEL R8, R7, RZ, P1 ;  /* 0x000000ff07087207 */ /* 0x006fe20000800000 */
[----:B------:R-:W-:Y:S01]  /*17e20*/  IMAD.MOV.U32 R7, RZ, RZ, 0x4 ;  /* 0x00000004ff077424 */ /* 0x000fe200078e00ff */
[----:B------:R-:W-:-:S03]  /*17e30*/  MOV R3, 0x17e60 ;  /* 0x00017e6000037802 */ /* 0x000fc60000000f00 */
[----:B------:R-:W-:Y:S02]  /*17e40*/  IMAD.IADD R8, R0, 0x1, R8 ;  /* 0x0000000100087824 */ /* 0x000fe400078e0208 */
        /* <DEDUP_REMOVED lines=20> */
.L_x_2759:
[----:B------:R-:W-:Y:S02]  /*17f90*/  SEL R3, RZ, 0x1, P0 ;  /* 0x00000001ff037807 */ /* 0x000fe40000000000 */
[----:B------:R-:W-:Y:S02]  /*17fa0*/  MOV R0, 0x17fc0 ;  /* 0x00017fc000007802 */ /* 0x000fe40000000f00 */
[----:B---3--:R-:W-:Y:S05]  /*17fb0*/  CALL.REL.NOINC `($__internal_59_$__cuda_sm70_votesync_ballot) ;  /* 0x0000024000007944 */ /* 0x008fea0003c00000 */
[----:B------:R-:W-:Y:S05]  /*17fc0*/  BRA `(.L_x_2799) ;  /* 0xffffe4d000007947 */ /* 0x000fea000383ffff */
.L_x_2760:
[----:B------:R-:W-:Y:S01]  /*17fd0*/  IMAD.MOV.U32 R12, RZ, RZ, R6 ;  /* 0x000000ffff0c7224 */ /* 0x000fe200078e0006 */
[----:B--2---:R-:W-:Y:S01]  /*17fe0*/  MOV R11, R0 ;  /* 0x00000000000b7202 */ /* 0x004fe20000000f00 */
[----:B------:R-:W-:Y:S01]  /*17ff0*/  IMAD.MOV.U32 R10, RZ, RZ, 0x1f ;  /* 0x0000001fff0a7424 */ /* 0x000fe200078e00ff */
[----:B------:R-:W-:Y:S02]  /*18000*/  MOV R3, 0x18020 ;  /* 0x0001802000037802 */ /* 0x000fe40000000f00 */
[----:B-1-3--:R-:W-:Y:S05]  /*18010*/  CALL.REL.NOINC `($__internal_57_$__cuda_sm70_shflsync_idx_p) ;  /* 0x0000014000007944 */ /* 0x00afea0003c00000 */
[----:B------:R-:W-:Y:S01]  /*18020*/  IMAD.MOV.U32 R6, RZ, RZ, R10 ;  /* 0x000000ffff067224 */ /* 0x000fe200078e000a */
[----:B------:R-:W-:Y:S01]  /*18030*/  MOV R11, R0 ;  /* 0x00000000000b7202 */ /* 0x000fe20000000f00 */
[----:B------:R-:W-:Y:S01]  /*18040*/  IMAD.MOV.U32 R12, RZ, RZ, R5 ;  /* 0x000000ffff0c7224 */ /* 0x000fe200078e0005 */
[----:B------:R-:W-:Y:S02]  /*18050*/  MOV R10, 0x1f ;  /* 0x0000001f000a7802 */ /* 0x000fe40000000f00 */
[----:B------:R-:W-:-:S02]  /*18060*/  MOV R3, 0x18080 ;  /* 0x0001808000037802 */ /* 0x000fc40000000f00 */
[----:B------:R-:W-:Y:S05]  /*18070*/  CALL.REL.NOINC `($__internal_57_$__cuda_sm70_shflsync_idx_p) ;  /* 0x000000e000007944 */ /* 0x000fea0003c00000 */
[----:B------:R-:W-:Y:S01]  /*18080*/  MOV R5, R10 ;  /* 0x0000000a00057202 */ /* 0x000fe20000000f00 */
[----:B------:R-:W-:Y:S05]  /*18090*/  BRA `(.L_x_2800) ;  /* 0xffffe44000007947 */ /* 0x000fea000383ffff */
.L_x_2763:
[----:B------:R-:W-:Y:S01]  /*180a0*/  IMAD.MOV.U32 R12, RZ, RZ, R8 ;  /* 0x000000ffff0c7224 */ /* 0x000fe200078e0008 */
[----:B------:R-:W-:Y:S01]  /*180b0*/  MOV R11, R9 ;  /* 0x00000009000b7202 */ /* 0x000fe20000000f00 */
[----:B------:R-:W-:Y:S01]  /*180c0*/  IMAD.MOV.U32 R10, RZ, RZ, 0x1f ;  /* 0x0000001fff0a7424 */ /* 0x000fe200078e00ff */
[----:B------:R-:W-:-:S02]  /*180d0*/  MOV R3, 0x180f0 ;  /* 0x000180f000037802 */ /* 0x000fc40000000f00 */
[----:B-1234-:R-:W-:Y:S05]  /*180e0*/  CALL.REL.NOINC `($__internal_57_$__cuda_sm70_shflsync_idx_p) ;  /* 0x0000007000007944 */ /* 0x01efea0003c00000 */
[----:B------:R-:W-:Y:S01]  /*180f0*/  MOV R9, R10 ;  /* 0x0000000a00097202 */ /* 0x000fe20000000f00 */
[----:B------:R-:W-:Y:S05]  /*18100*/  BRA `(.L_x_2762) ;  /* 0xffffe43000007947 */ /* 0x000fea000383ffff */
        .weak           $__internal_56_$__cuda_sm70_shflsync_bfly_p
        .type           $__internal_56_$__cuda_sm70_shflsync_bfly_p,@function
        .size           $__internal_56_$__cuda_sm70_shflsync_bfly_p,($__internal_57_$__cuda_sm70_shflsync_idx_p - $__internal_56_$__cuda_sm70_shflsync_bfly_p)
$__internal_56_$__cuda_sm70_shflsync_bfly_p:
[----:B------:R-:W-:Y:S01]  /*18110*/  MOV R8, R5 ;  /* 0x0000000500087202 */ /* 0x000fe20000000f00 */
[----:B------:R-:W-:Y:S04]  /*18120*/  WARPSYNC R2 ;  /* 0x0000000200007348 */ /* 0x000fe80003800000 */
[----:B------:R-:W-:Y:S01]  /*18130*/  MOV R9, 0x0 ;  /* 0x0000000000097802 */ /* 0x000fe20000000f00 */
[----:B------:R1:W2:Y:S03]  /*18140*/  SHFL.BFLY PT, R6, R7, R6, R4 ;  /* 0x0c00000607067389 */ /* 0x0002a600000e0004 */
[----:B------:R-:W-:Y:S05]  /*18150*/  RET.REL.NODEC R8 `(_ZN7cutlass13device_kernelIN5flash19enable_sm80_to_sm89INS1_16FlashAttnFwdSm80INS1_25CollectiveMainloopFwdSm80ILi8ELi1ELb0EN4cute5tupleIJNS5_1CILi128EEENS7_ILi64EEENS7_ILi192EEEEEELi192ENS_10bfloat16_tEfNS_4arch4Sm80ELb0ELb0ELb0ELb1ELb0ELb1ELb1ELb1EEENS1_21CollectiveEpilogueFwdINS6_IJS8_SA_S9_EEENS6_IJNS7_ILi1EEESI_SI_EEESC_SE_Li256ELb1ELb1ELb1ELb0EEENS1_36VarlenDynamicPersistentTileSchedulerILi128ELi64ELi256ELi256ELb1ELb1ELb0ELb0ELb1ELb1EEEEEEEEEvNT_6ParamsE) ;  /* 0xfffe7ea008007950 */ /* 0x000fea0003c3ffff */
        .weak           $__internal_57_$__cuda_sm70_shflsync_idx_p
        .type           $__internal_57_$__cuda_sm70_shflsync_idx_p,@function
        .size           $__internal_57_$__cuda_sm70_shflsync_idx_p,($__internal_58_$__cuda_sm70_shflsync_up_p - $__internal_57_$__cuda_sm70_shflsync_idx_p)
$__internal_57_$__cuda_sm70_shflsync_idx_p:
[----:B------:R-:W-:Y:S04]  /*18160*/  WARPSYNC R203 ;  /* 0x000000cb00007348 */ /* 0x000fe80003800000 */
[----:B------:R1:W2:Y:S01]  /*18170*/  SHFL.IDX PT, R10, R12, R11, R10 ;  /* 0x0000000b0c0a7389 */ /* 0x0002a200000e000a */
[----:B------:R-:W-:-:S02]  /*18180*/  MOV R13, 0x0 ;  /* 0x00000000000d7802 */ /* 0x000fc40000000f00 */
[----:B-1----:R-:W-:-:S04]  /*18190*/  MOV R12, R3 ;  /* 0x00000003000c7202 */ /* 0x002fc80000000f00 */
[----:B--2---:R-:W-:Y:S05]  /*181a0*/  RET.REL.NODEC R12 `(_ZN7cutlass13device_kernelIN5flash19enable_sm80_to_sm89INS1_16FlashAttnFwdSm80INS1_25CollectiveMainloopFwdSm80ILi8ELi1ELb0EN4cute5tupleIJNS5_1CILi128EEENS7_ILi64EEENS7_ILi192EEEEEELi192ENS_10bfloat16_tEfNS_4arch4Sm80ELb0ELb0ELb0ELb1ELb0ELb1ELb1ELb1EEENS1_21CollectiveEpilogueFwdINS6_IJS8_SA_S9_EEENS6_IJNS7_ILi1EEESI_SI_EEESC_SE_Li256ELb1ELb1ELb1ELb0EEENS1_36VarlenDynamicPersistentTileSchedulerILi128ELi64ELi256ELi256ELb1ELb1ELb0ELb0ELb1ELb1EEEEEEEEEvNT_6ParamsE) ;  /* 0xfffe7e500c007950 */ /* 0x004fea0003c3ffff */
        .weak           $__internal_58_$__cuda_sm70_shflsync_up_p
        .type           $__internal_58_$__cuda_sm70_shflsync_up_p,@function
        .size           $__internal_58_$__cuda_sm70_shflsync_up_p,($__internal_59_$__cuda_sm70_votesync_ballot - $__internal_58_$__cuda_sm70_shflsync_up_p)
$__internal_58_$__cuda_sm70_shflsync_up_p:
[----:B------:R-:W-:Y:S01]  /*181b0*/  MOV R10, R3 ;  /* 0x00000003000a7202 */ /* 0x000fe20000000f00 */
[----:B------:R-:W-:Y:S04]  /*181c0*/  WARPSYNC R208 ;  /* 0x000000d000007348 */ /* 0x000fe80003800000 */
[----:B------:R-:W-:Y:S01]  /*181d0*/  MOV R11, 0x0 ;  /* 0x00000000000b7802 */ /* 0x000fe20000000f00 */
[----:B------:R1:W2:Y:S03]  /*181e0*/  SHFL.UP PT, R7, R8, R7, R209 ;  /* 0x0400000708077389 */ /* 0x0002a600000e00d1 */
[----:B------:R-:W-:Y:S05]  /*181f0*/  RET.REL.NODEC R10 `(_ZN7cutlass13device_kernelIN5flash19enable_sm80_to_sm89INS1_16FlashAttnFwdSm80INS1_25CollectiveMainloopFwdSm80ILi8ELi1ELb0EN4cute5tupleIJNS5_1CILi128EEENS7_ILi64EEENS7_ILi192EEEEEELi192ENS_10bfloat16_tEfNS_4arch4Sm80ELb0ELb0ELb0ELb1ELb0ELb1ELb1ELb1EEENS1_21CollectiveEpilogueFwdINS6_IJS8_SA_S9_EEENS6_IJNS7_ILi1EEESI_SI_EEESC_SE_Li256ELb1ELb1ELb1ELb0EEENS1_36VarlenDynamicPersistentTileSchedulerILi128ELi64ELi256ELi256ELb1ELb1ELb0ELb0ELb1ELb1EEEEEEEEEvNT_6ParamsE) ;  /* 0xfffe7e000a007950 */ /* 0x000fea0003c3ffff */
        .weak           $__internal_59_$__cuda_sm70_votesync_ballot
        .type           $__internal_59_$__cuda_sm70_votesync_ballot,@function
        .size           $__internal_59_$__cuda_sm70_votesync_ballot,(.L_x_4996 - $__internal_59_$__cuda_sm70_votesync_ballot)
$__internal_59_$__cuda_sm70_votesync_ballot:
[----:B------:R-:W-:Y:S01]  /*18200*/  ISETP.NE.U32.AND P0, PT, R3, 0x1, PT ;  /* 0x000000010300780c */ /* 0x000fe20003f05070 */
[----:B------:R-:W-:Y:S01]  /*18210*/  IMAD.MOV.U32 R10, RZ, RZ, R0 ;  /* 0x000000ffff0a7224 */ /* 0x000fe200078e0000 */
[----:B------:R-:W-:Y:S04]  /*18220*/  WARPSYNC R202 ;  /* 0x000000ca00007348 */ /* 0x000fe80003800000 */
[----:B------:R-:W-:-:S07]  /*18230*/  IMAD.MOV.U32 R11, RZ, RZ, 0x0 ;  /* 0x00000000ff0b7424 */ /* 0x000fce00078e00ff */
[----:B------:R-:W-:-:S04]  /*18240*/  VOTE.ANY R7, PT, !P0 ;  /* 0x0000000000077806 */ /* 0x000fc800040e0100 */
[----:B------:R-:W-:Y:S01]  /*18250*/  LOP3.LUT R7, R7, R202, RZ, 0xc0, !PT ;  /* 0x000000ca07077212 */ /* 0x000fe200078ec0ff */
[----:B------:R-:W-:Y:S06]  /*18260*/  RET.REL.NODEC R10 `(_ZN7cutlass13device_kernelIN5flash19enable_sm80_to_sm89INS1_16FlashAttnFwdSm80INS1_25CollectiveMainloopFwdSm80ILi8ELi1ELb0EN4cute5tupleIJNS5_1CILi128EEENS7_ILi64EEENS7_ILi192EEEEEELi192ENS_10bfloat16_tEfNS_4arch4Sm80ELb0ELb0ELb0ELb1ELb0ELb1ELb1ELb1EEENS1_21CollectiveEpilogueFwdINS6_IJS8_SA_S9_EEENS6_IJNS7_ILi1EEESI_SI_EEESC_SE_Li256ELb1ELb1ELb1ELb0EEENS1_36VarlenDynamicPersistentTileSchedulerILi128ELi64ELi256ELi256ELb1ELb1ELb0ELb0ELb1ELb1EEEEEEEEEvNT_6ParamsE) ;  /* 0xfffe7d900a007950 */ /* 0x000fec0003c3ffff */
.L_x_2801:
        /* <DEDUP_REMOVED lines=9> */
.L_x_4996:


//--------------------- .text._ZN7cutlass13device_kernelIN5flash19enable_sm80_to_sm89INS1_16FlashAttnFwdSm80INS1_25CollectiveMainloopFwdSm80ILi8ELi1ELb0EN4cute5tupleIJNS5_1CILi128EEENS7_ILi64EEENS7_ILi192EEEEEELi192ENS_10bfloat16_tEfNS_4arch4Sm80ELb0ELb1ELb0ELb0ELb0ELb0ELb1ELb1EEENS1_21CollectiveEpilogueFwdINS6_IJS8_SA_S9_EEENS6_IJNS7_ILi1EEESI_SI_EEESC_SE_Li256ELb0ELb1ELb1ELb0EEENS1_19SingleTileSchedulerILb0ELb1ELb1ELi128EEEEEEEEEvNT_6ParamsE --------------------------
	.section	.text._ZN7cutlass13device_kernelIN5flash19enable_sm80_to_sm89INS1_16FlashAttnFwdSm80INS1_25CollectiveMainloopFwdSm80ILi8ELi1ELb0EN4cute5tupleIJNS5_1CILi128EEENS7_ILi64EEENS7_ILi192EEEEEELi192ENS_10bfloat16_tEfNS_4arch4Sm80ELb0ELb1ELb0ELb0ELb0ELb0ELb1ELb1EEENS1_21CollectiveEpilogueFwdINS6_IJS8_SA_S9_EEENS6_IJNS7_ILi1EEESI_SI_EEESC_SE_Li256ELb0ELb1ELb1ELb0EEENS1_19SingleTileSchedulerILb0ELb1ELb1ELi128EEEEEEEEEvNT_6ParamsE,"ax",@progbits
	.sectioninfo	@"SHI_REGISTERS=240"
	.align	128
.text._ZN7cutlass13device_kernelIN5flash19enable_sm80_to_sm89INS1_16FlashAttnFwdSm80INS1_25CollectiveMainloopFwdSm80ILi8ELi1ELb0EN4cute5tupleIJNS5_1CILi128EEENS7_ILi64EEENS7_ILi192EEEEEELi192ENS_10bfloat16_tEfNS_4arch4Sm80ELb0ELb1ELb0ELb0ELb0ELb0ELb1ELb1EEENS1_21CollectiveEpilogueFwdINS6_IJS8_SA_S9_EEENS6_IJNS7_ILi1EEESI_SI_EEESC_SE_Li256ELb0ELb1ELb1ELb0EEENS1_19SingleTileSchedulerILb0ELb1ELb1ELi128EEEEEEEEEvNT_6ParamsE:
        .type           _ZN7cutlass13device_kernelIN5flash19enable_sm80_to_sm89INS1_16FlashAttnFwdSm80INS1_25CollectiveMainloopFwdSm80ILi8ELi1ELb0EN4cute5tupleIJNS5_1CILi128EEENS7_ILi64EEENS7_ILi192EEEEEELi192ENS_10bfloat16_tEfNS_4arch4Sm80ELb0ELb1ELb0ELb0ELb0ELb0ELb1ELb1EEENS1_21CollectiveEpilogueFwdINS6_IJS8_SA_S9_EEENS6_IJNS7_ILi1EEESI_SI_EEESC_SE_Li256ELb0ELb1ELb1ELb0EEENS1_19SingleTileSchedulerILb0ELb1ELb1ELi128EEEEEEEEEvNT_6ParamsE,@function
        .size           _ZN7cutlass13device_kernelIN5flash19enable_sm80_to_sm89INS1_16FlashAttnFwdSm80INS1_25CollectiveMainloopFwdSm80ILi8ELi1ELb0EN4cute5tupleIJNS5_1CILi128EEENS7_ILi64EEENS7_ILi192EEEEEELi192ENS_10bfloat16_tEfNS_4arch4Sm80ELb0ELb1ELb0ELb0ELb0ELb0ELb1ELb1EEENS1_21CollectiveEpilogueFwdINS6_IJS8_SA_S9_EEENS6_IJNS7_ILi1EEESI_SI_EEESC_SE_Li256ELb0ELb1ELb1ELb0EEENS1_19SingleTileSchedulerILb0ELb1ELb1ELi128EEEEEEEEEvNT_6ParamsE,(.L_x_5001 - _ZN7cutlass13device_kernelIN5flash19enable_sm80_to_sm89INS1_16FlashAttnFwdSm80INS1_25CollectiveMainloopFwdSm80ILi8ELi1ELb0EN4cute5tupleIJNS5_1CILi128EEENS7_ILi64EEENS7_ILi192EEEEEELi192ENS_10bfloat16_tEfNS_4arch4Sm80ELb0ELb1ELb0ELb0ELb0ELb0ELb1ELb1EEENS1_21CollectiveEpilogueFwdINS6_IJS8_SA_S9_EEENS6_IJNS7_ILi1EEESI_SI_EEESC_SE_Li256ELb0ELb1ELb1ELb0EEENS1_19SingleTileSchedulerILb0ELb1ELb1ELi128EEEEEEEEEvNT_6ParamsE)
        .other          _ZN7cutlass13device_kernelIN5flash19enable_sm80_to_sm89INS1_16FlashAttnFwdSm80INS1_25CollectiveMainloopFwdSm80ILi8ELi1ELb0EN4cute5tupleIJNS5_1CILi128EEENS7_ILi64EEENS7_ILi192EEEEEELi192ENS_10bfloat16_tEfNS_4arch4Sm80ELb0ELb1ELb0ELb0ELb0ELb0ELb1ELb1EEENS1_21CollectiveEpilogueFwdINS6_IJS8_SA_S9_EEENS6_IJNS7_ILi1EEESI_SI_EEESC_SE_Li256ELb0ELb1ELb1ELb0EEENS1_19SingleTileSchedulerILb0ELb1ELb1ELi128EEEEEEEEEvNT_6ParamsE,@"STO_CUDA_ENTRY STV_DEFAULT"
_ZN7cutlass13device_kernelIN5flash19enable_sm80_to_sm89INS1_16FlashAttnFwdSm80INS1_25CollectiveMainloopFwdSm80ILi8ELi1ELb0EN4cute5tupleIJNS5_1CILi128EEENS7_ILi64EEENS7_ILi192EEEEEELi192ENS_10bfloat16_tEfNS_4arch4Sm80ELb0ELb1ELb0ELb0ELb0ELb0ELb1ELb1EEENS1_21CollectiveEpilogueFwdINS6_IJS8_SA_S9_EEENS6_IJNS7_ILi1EEESI_SI_EEESC_SE_Li256ELb0ELb1ELb1ELb0EEENS1_19SingleTileSchedulerILb0ELb1ELb1ELi128EEEEEEEEEvNT_6ParamsE:
        /* <DEDUP_REMOVED lines=17> */
.L_x_2802:
[----:B---3--:R-:W-:Y:S02]  /*0110*/  ULDC.64 UR4, c[0x0][0x550] ;  /* 0x0001540000047ab9 */ /* 0x008fe40000000a00 */
[----:B------:R-:W-:Y:S02]  /*0120*/  UISETP.NE.AND UP0, UPT, UR4, 0x1, UPT ;  /* 0x000000010400788c */ /* 0x000fe4000bf05270 */
[----:B------:R-:W-:-:S02]  /*0130*/  UIMAD.WIDE.U32 UR8, UR6, UR5, URZ ;  /* 0x00000005060872a5 */ /* 0x000fc4000f8e003f */
[----:B------:R-:W-:Y:S02]  /*0140*/  ULDC UR4, c[0x0][0x558] ;  /* 0x0001560000047ab9 */ /* 0x000fe40000000800 */
[----:B------:R-:W-:-:S05]  /*0150*/  UMOV UR15, UR6 ;  /* 0x00000006000f7c82 */ /* 0x000fca0008000000 */
[----:B------:R-:W-:-:S03]  /*0160*/  @UP0 USHF.R.U32.HI UR15, URZ, UR4, UR9 ;  /* 0x000000043f0f0299 */ /* 0x000fc60008011609 */
.L_x_2803:
        /* <DEDUP_REMOVED lines=35> */
.L_x_2805:
[----:B------:R-:W-:Y:S02]  /*03a0*/  ULDC UR4, c[0x0][0x32c] ;  /* 0x0000cb0000047ab9 */ /* 0x000fe40000000800 */
[----:B------:R-:W-:-:S03]  /*03b0*/  UISETP.NE.AND UP0, UPT, UR8, UR4, UPT ;  /* 0x000000040800728c */ /* 0x000fc6000bf05270 */
[----:B------:R-:W-:Y:S02]  /*03c0*/  ULDC.64 UR4, c[0x0][0x330] ;  /* 0x0000cc0000047ab9 */ /* 0x000fe40000000a00 */
[----:B------:R-:W-:-:S06]  /*03d0*/  UIMAD.WIDE.U32 UR12, UR10, UR4, URZ ;  /* 0x000000040a0c72a5 */ /* 0x000fcc000f8e003f */
[----:B------:R-:W-:Y:S02]  /*03e0*/  @UP0 USHF.R.U32.HI UR10, URZ, UR5, UR13 ;  /* 0x000000053f0a0299 */ /* 0x000fe4000801160d */
.L_x_2806:
[----:B------:R-:W-:Y:S02]  /*03f0*/  ULDC UR4, c[0x0][0x32c] ;  /* 0x0000cb0000047ab9 */ /* 0x000fe40000000800 */
[----:B------:R-:W-:-:S04]  /*0400*/  UIMAD UR4, UR10, UR4, UR4 ;  /* 0x000000040a0472a4 */ /* 0x000fc8000f8e0204 */
[----:B------:R-:W-:-:S04]  /*0410*/  UISETP.LT.AND UP0, UPT, UR6, UR4, UPT ;  /* 0x000000040600728c */ /* 0x000fc8000bf01270 */
[----:B------:R-:W-:-:S03]  /*0420*/  USEL UR6, UR6, UR4, UP0 ;  /* 0x0000000406067287 */ /* 0x000fc60008000000 */
.L_x_2804:
        /* <DEDUP_REMOVED lines=35> */
.L_x_2808:
[----:B------:R-:W-:Y:S02]  /*0660*/  ULDC UR4, c[0x0][0x32c] ;  /* 0x0000cb0000047ab9 */ /* 0x000fe40000000800 */
[----:B------:R-:W-:-:S03]  /*0670*/  UISETP.NE.AND UP0, UPT, UR4, 0x1, UPT ;  /* 0x000000010400788c */ /* 0x000fc6000bf05270 */
[----:B------:R-:W-:Y:S02]  /*0680*/  ULDC.64 UR4, c[0x0][0x330] ;  /* 0x0000cc0000047ab9 */ /* 0x000fe40000000a00 */
[----:B------:R-:W-:-:S06]  /*0690*/  UIMAD.WIDE.U32 UR16, UR10, UR4, URZ ;  /* 0x000000040a1072a5 */ /* 0x000fcc000f8e003f */
[----:B------:R-:W-:Y:S02]  /*06a0*/  @UP0 USHF.R.U32.HI UR10, URZ, UR5, UR17 ;  /* 0x000000053f0a0299 */ /* 0x000fe40008011611 */
.L_x_2809:
[----:B------:R-:W-:Y:S02]  /*06b0*/  ULDC UR4, c[0x0][0x32c] ;  /* 0x0000cb0000047ab9 */ /* 0x000fe40000000800 */
[----:B------:R-:W-:-:S04]  /*06c0*/  UIMAD UR4, UR10, UR4, URZ ;  /* 0x000000040a0472a4 */ /* 0x000fc8000f8e023f */
[----:B------:R-:W-:-:S04]  /*06d0*/  UISETP.LT.AND UP0, UPT, UR8, UR4, UPT ;  /* 0x000000040800728c */ /* 0x000fc8000bf01270 */
[----:B------:R-:W-:-:S04]  /*06e0*/  USEL UR8, UR8, UR4, !UP0 ;  /* 0x0000000408087287 */ /* 0x000fc8000c000000 */
.L_x_2807:
        /* <DEDUP_REMOVED lines=46> */
.L_x_2810:
        /* <DEDUP_REMOVED lines=66> */
[----:B------:R1:W2:Y:S01]  /*0df0*/  @P3 LDG.E R16, [R16.64] ;  /* 0x0000001010103981 */ /* 0x0002a2000c1e1900 */
        /* <DEDUP_REMOVED lines=14> */
[C---:B------:R-:W-:Y:S01]  /*0ee0*/  LOP3.LUT R7, R197.reuse, 0xfffffff0, RZ, 0xc0, !PT ;  /* 0xfffffff0c5077812 */ /* 0x040fe200078ec0ff */
[----:B------:R-:W-:Y:S01]  /*0ef0*/  IMAD.IADD R56, R80, 0x1, -R3 ;  /* 0x0000000150387824 */ /* 0x000fe200078e0a03 */
[----:B------:R-:W-:Y:S01]  /*0f00*/  LEA.HI R197, R197, R2, RZ, 0x1 ;  /* 0x00000002c5c57211 */ /* 0x000fe200078f08ff */
[----:B------:R-:W-:Y:S01]  /*0f10*/  IMAD.U32 R25, RZ, RZ, UR5 ;  /* 0x00000005ff197e24 */ /* 0x000fe2000f8e00ff */
[----:B------:R-:W-:Y:S01]  /*0f20*/  PLOP3.LUT P0, PT, PT, PT, UP2, 0x80, 0x0 ;  /* 0x000000000000781c */ /* 0x000fe20003f0f028 */
[----:B------:R-:W-:Y:S01]  /*0f30*/  IMAD R8, R56, 0x20, R9 ;  /* 0x0000002038087824 */ /* 0x000fe200078e0209 */
[----:B------:R-:W-:Y:S01]  /*0f40*/  LOP3.LUT R197, R197, 0xfffffffe, RZ, 0xc0, !PT ;  /* 0xfffffffec5c57812 */ /* 0x000fe200078ec0ff */
[----:B------:R-:W-:Y:S01]  /*0f50*/  IMAD.IADD R7, R80, 0x1, -R7 ;  /* 0x0000000150077824 */ /* 0x000fe200078e0a07 */
[----:B------:R-:W-:Y:S01]  /*0f60*/  LOP3.LUT R199, R199, 0x1c0, RZ, 0xc0, !PT ;  /* 0x000001c0c7c77812 */ /* 0x000fe200078ec0ff */
[----:B------:R-:W-:Y:S01]  /*0f70*/  IMAD.SHL.U32 R14, R56, 0x8, RZ ;  /* 0x00000008380e7824 */ /* 0x000fe200078e00ff */
[----:B------:R-:W-:Y:S01]  /*0f80*/  IADD3 R8, R8, UR7, RZ ;  /* 0x0000000708087c10 */ /* 0x000fe2000fffe0ff */
[----:B------:R-:W-:Y:S01]  /*0f90*/  IMAD.IADD R197, R2, 0x1, -R197 ;  /* 0x0000000102c57824 */ /* 0x000fe200078e0ac5 */
[----:B------:R-:W-:Y:S01]  /*0fa0*/  SHF.R.S32.HI R2, RZ, 0x1f, R7 ;  /* 0x0000001fff027819 */ /* 0x000fe20000011407 */
[----:B------:R-:W-:Y:S01]  /*0fb0*/  IMAD.U32 R24, RZ, RZ, UR20 ;  /* 0x00000014ff187e24 */ /* 0x000fe2000f8e00ff */
[----:B------:R-:W-:Y:S01]  /*0fc0*/  LOP3.LUT R4, R199, 0x38, R14, 0xf8, !PT ;  /* 0x00000038c7047812 */ /* 0x000fe200078ef80e */
[----:B------:R-:W-:Y:S01]  /*0fd0*/  @P1 IMAD.HI.U32 R5, R8, c[0x0][0x2c8], RZ ;  /* 0x0000b20008051a27 */ /* 0x000fe200078e00ff */
[----:B------:R-:W-:Y:S01]  /*0fe0*/  SHF.R.U32.HI R199, RZ, 0x3, R199 ;  /* 0x00000003ffc77819 */ /* 0x000fe200000116c7 */
[----:B------:R-:W-:Y:S01]  /*0ff0*/  ULDC.64 UR4, c[0x0][0x1e8] ;  /* 0x00007a0000047ab9 */ /* 0x000fe20000000a00 */
[----:B------:R-:W-:Y:S01]  /*1000*/  SHF.R.S32.HI R6, RZ, 0x1f, R9 ;  /* 0x0000001fff067819 */ /* 0x000fe20000011409 */
[----:B------:R-:W-:Y:S01]  /*1010*/  UIMAD UR4, UR9, UR4, URZ ;  /* 0x00000004090472a4 */ /* 0x000fe2000f8e023f */
[----:B------:R-:W-:Y:S01]  /*1020*/  LEA.HI R11, R2, R7, RZ, 0x3 ;  /* 0x00000007020b7211 */ /* 0x000fe200078f18ff */
[----:B------:R-:W-:Y:S01]  /*1030*/  IMAD.WIDE.U32 R24, R0, c[0x0][0x1c0], R24 ;  /* 0x0000700000187a25 */ /* 0x000fe200078e0018 */
[----:B------:R-:W-:Y:S01]  /*1040*/  SHF.R.S32.HI R3, RZ, 0x1f, R0 ;  /* 0x0000001fff037819 */ /* 0x000fe20000011400 */
[----:B------:R-:W-:Y:S01]  /*1050*/  UIMAD UR10, UR15, UR5, UR4 ;  /* 0x000000050f0a72a4 */ /* 0x000fe2000f8e0204 */
[----:B------:R-:W-:Y:S01]  /*1060*/  LOP3.LUT R199, R4, R199, RZ, 0x3c, !PT ;  /* 0x000000c704c77212 */ /* 0x000fe200078e3cff */
[----:B------:R-:W-:Y:S01]  /*1070*/  IMAD.MOV.U32 R4, RZ, RZ, R8 ;  /* 0x000000ffff047224 */ /* 0x000fe200078e0008 */
[----:B------:R-:W-:Y:S01]  /*1080*/  LOP3.LUT R2, R11, 0xfffffff8, RZ, 0xc0, !PT ;  /* 0xfffffff80b027812 */ /* 0x000fe200078ec0ff */
[C---:B------:R-:W-:Y:S01]  /*1090*/  IMAD R20, R6.reuse, c[0x0][0x1e0], RZ ;  /* 0x0000780006147a24 */ /* 0x040fe200078e02ff */
[----:B------:R-:W-:Y:S01]  /*10a0*/  @P0 SHF.R.U32.HI R4, RZ, c[0x0][0x2cc], R5 ;  /* 0x0000b300ff040a19 */ /* 0x000fe20000011605 */
[----:B------:R-:W-:Y:S01]  /*10b0*/  IMAD R6, R6, c[0x0][0x208], RZ ;  /* 0x0000820006067a24 */ /* 0x000fe200078e02ff */
[----:B------:R-:W-:Y:S01]  /*10c0*/  SHF.R.S32.HI R15, RZ, 0x1f, R14 ;  /* 0x0000001fff0f7819 */ /* 0x000fe2000001140e */
[----:B------:R-:W-:Y:S01]  /*10d0*/  IMAD R5, R3, c[0x0][0x1c0], RZ ;  /* 0x0000700003057a24 */ /* 0x000fe200078e02ff */
[----:B------:R-:W-:Y:S01]  /*10e0*/  IADD3 R2, R7, -R2, RZ ;  /* 0x8000000207027210 */ /* 0x000fe20007ffe0ff */
[C---:B------:R-:W-:Y:S01]  /*10f0*/  IMAD R13, R9.reuse, c[0x0][0x20c], R6 ;  /* 0x00008300090d7a24 */ /* 0x040fe200078e0206 */
[----:B------:R-:W-:Y:S01]  /*1100*/  MOV R200, UR15 ;  /* 0x0000000f00c87c02 */ /* 0x000fe20008000f00 */
[----:B-1----:R-:W-:Y:S01]  /*1110*/  IMAD.MOV R17, RZ, RZ, -R4 ;  /* 0x000000ffff117224 */ /* 0x002fe200078e0a04 */
[----:B------:R-:W-:Y:S01]  /*1120*/  ULDC.64 UR4, c[0x0][0x210] ;  /* 0x0000840000047ab9 */ /* 0x000fe20000000a00 */
[----:B------:R-:W-:Y:S01]  /*1130*/  IMAD.WIDE.U32 R6, R9, c[0x0][0x208], R14 ;  /* 0x0000820009067a25 */ /* 0x000fe200078e000e */
[----:B------:R-:W-:Y:S01]  /*1140*/  UIMAD UR4, UR9, UR4, URZ ;  /* 0x00000004090472a4 */ /* 0x000fe2000f8e023f */
[----:B------:R-:W-:Y:S01]  /*1150*/  IADD3 R10, R14, 0x80, RZ ;  /* 0x000000800e0a7810 */ /* 0x000fe20007ffe0ff */
[----:B------:R-:W-:Y:S01]  /*1160*/  BSSY B0, `(.L_x_2812) ;  /* 0x0000058000007945 */ /* 0x000fe20003800000 */
[----:B------:R-:W-:Y:S01]  /*1170*/  IMAD R18, R0, c[0x0][0x1c4], R5 ;  /* 0x0000710000127a24 */ /* 0x000fe200078e0205 */
[----:B------:R-:W-:Y:S01]  /*1180*/  SHF.R.S32.HI R5, RZ, 0x1f, R4 ;  /* 0x0000001fff057819 */ /* 0x000fe20000011404 */
[----:B------:R-:W-:Y:S01]  /*1190*/  IMAD R12, R17, c[0x0][0x2c4], R8 ;  /* 0x0000b100110c7a24 */ /* 0x000fe200078e0208 */
[----:B------:R-:W-:Y:S01]  /*11a0*/  UIMAD UR4, UR15, UR5, UR4 ;  /* 0x000000050f0472a4 */ /* 0x000fe2000f8e0204 */
[----:B------:R-:W-:Y:S01]  /*11b0*/  IMAD.IADD R7, R7, 0x1, R13 ;  /* 0x0000000107077824 */ /* 0x000fe200078e020d */
[----:B------:R-:W-:Y:S01]  /*11c0*/  ISETP.GE.AND P1, PT, R10, c[0x0][0x1d4], PT ;  /* 0x000075000a007a0c */ /* 0x000fe20003f26270 */
[----:B------:R-:W-:Y:S01]  /*11d0*/  IMAD.IADD R19, R25, 0x1, R18 ;  /* 0x0000000119137824 */ /* 0x000fe200078e0212 */
[----:B------:R-:W-:Y:S01]  /*11e0*/  ULDC UR5, c[0x0][0x2c4] ;  /* 0x0000b10000057ab9 */ /* 0x000fe20000000800 */
[----:B------:R-:W-:Y:S01]  /*11f0*/  IMAD.MOV.U32 R18, RZ, RZ, R24 ;  /* 0x000000ffff127224 */ /* 0x000fe200078e0018 */
[----:B------:R-:W-:Y:S01]  /*1200*/  LEA.HI R10, R83, R80, RZ, 0x6 ;  /* 0x00000050530a7211 */ /* 0x000fe200078f30ff */
[----:B------:R-:W-:Y:S01]  /*1210*/  IMAD R5, R5, c[0x0][0x1b0], RZ ;  /* 0x00006c0005057a24 */ /* 0x000fe200078e02ff */
[----:B------:R-:W-:Y:S01]  /*1220*/  LOP3.LUT P6, RZ, R2, 0x4, RZ, 0xc0, !PT ;  /* 0x0000000402ff7812 */ /* 0x000fe200078cc0ff */
[----:B------:R-:W-:Y:S01]  /*1230*/  IMAD.WIDE.U32 R200, R200, c[0x0][0x210], R6 ;  /* 0x00008400c8c87a25 */ /* 0x000fe200078e0006 */
[----:B------:R-:W-:-:S02]  /*1240*/  SHF.R.S32.HI R7, RZ, 0x1f, R12 ;  /* 0x0000001fff077819 */ /* 0x000fc4000001140c */
[----:B------:R-:W-:Y:S01]  /*1250*/  LOP3.LUT P0, RZ, R2, 0x2, RZ, 0xc0, !PT ;  /* 0x0000000202ff7812 */ /* 0x000fe2000780c0ff */
[C---:B------:R-:W-:Y:S01]  /*1260*/  IMAD.WIDE.U32 R18, R4.reuse, c[0x0][0x1b0], R18 ;  /* 0x00006c0004127a25 */ /* 0x040fe200078e0012 */
[----:B------:R-:W-:Y:S01]  /*1270*/  IADD3 R201, R201, UR4, RZ ;  /* 0x00000004c9c97c10 */ /* 0x000fe2000fffe0ff */
[----:B------:R-:W-:Y:S02]  /*1280*/  ULDC UR4, c[0x0][0x168] ;  /* 0x00005a0000047ab9 */ /* 0x000fe40000000800 */
[----:B------:R-:W-:Y:S01]  /*1290*/  IMAD R5, R4, c[0x0][0x1b4], R5 ;  /* 0x00006d0004057a24 */ /* 0x000fe200078e0205 */
[----:B------:R-:W-:Y:S01]  /*12a0*/  UIMAD UR4, UR5, UR4, URZ ;  /* 0x00000004050472a4 */ /* 0x000fe2000f8e023f */
[----:B------:R-:W-:Y:S02]  /*12b0*/  IMAD R7, R7, c[0x0][0x1a8], RZ ;  /* 0x00006a0007077a24 */ /* 0x000fe400078e02ff */
[----:B------:R-:W-:Y:S02]  /*12c0*/  IMAD.IADD R19, R19, 0x1, R5 ;  /* 0x0000000113137824 */ /* 0x000fe400078e0205 */
[----:B------:R-:W-:-:S02]  /*12d0*/  IMAD R6, R12, c[0x0][0x1ac], R7 ;  /* 0x00006b000c067a24 */ /* 0x000fc400078e0207 */
[----:B------:R-:W-:-:S04]  /*12e0*/  IMAD.WIDE.U32 R12, R12, c[0x0][0x1a8], R18 ;  /* 0x00006a000c0c7a25 */ /* 0x000fc800078e0012 */
[C---:B------:R-:W-:Y:S01]  /*12f0*/  IMAD R20, R9.reuse, c[0x0][0x1e4], R20 ;  /* 0x0000790009147a24 */ /* 0x040fe200078e0214 */
[----:B------:R-:W-:Y:S01]  /*1300*/  LEA R8, P2, R12, c[0x0][0x160], 0x1 ;  /* 0x000058000c087a11 */ /* 0x000fe200078408ff */
[----:B------:R-:W-:-:S04]  /*1310*/  IMAD.WIDE.U32 R22, R9, c[0x0][0x1e0], R14 ;  /* 0x0000780009167a25 */ /* 0x000fc800078e000e */
[----:B------:R-:W-:Y:S01]  /*1320*/  IMAD.IADD R6, R13, 0x1, R6 ;  /* 0x000000010d067824 */ /* 0x000fe200078e0206 */
[----:B------:R-:W-:Y:S01]  /*1330*/  IADD3 R13, R9, UR7, RZ ;  /* 0x00000007090d7c10 */ /* 0x000fe2000fffe0ff */
[----:B------:R-:W-:Y:S01]  /*1340*/  IMAD.IADD R21, R23, 0x1, R20 ;  /* 0x0000000117157824 */ /* 0x000fe200078e0214 */
[----:B------:R1:W3:Y:S01]  /*1350*/  SHFL.IDX PT, R18, R8, RZ, 0x181f ;  /* 0x00181fff08127589 */ /* 0x0002e200000e0000 */
[----:B------:R-:W-:Y:S01]  /*1360*/  IMAD.SHL.U32 R4, R2, 0x40, RZ ;  /* 0x0000004002047824 */ /* 0x000fe200078e00ff */
[----:B------:R-:W-:Y:S01]  /*1370*/  ISETP.GE.AND P4, PT, R13, UR4, PT ;  /* 0x000000040d007c0c */ /* 0x000fe2000bf86270 */
[----:B------:R-:W-:Y:S01]  /*1380*/  IMAD.MOV.U32 R20, RZ, RZ, R22 ;  /* 0x000000ffff147224 */ /* 0x000fe200078e0016 */
[----:B------:R-:W-:Y:S01]  /*1390*/  LEA.HI.X R6, R12, c[0x0][0x164], R6, 0x1, P2 ;  /* 0x000059000c067a11 */ /* 0x000fe200010f0c06 */
[----:B------:R-:W-:Y:S01]  /*13a0*/  IMAD.SHL.U32 R5, R197, 0x8, RZ ;  /* 0x00000008c5057824 */ /* 0x000fe200078e00ff */
[----:B------:R-:W-:Y:S01]  /*13b0*/  LOP3.LUT R4, R4, 0x1c0, RZ, 0xc0, !PT ;  /* 0x000001c004047812 */ /* 0x000fe200078ec0ff */
[----:B------:R-:W-:-:S02]  /*13c0*/  IMAD.WIDE.U32 R202, R202, c[0x0][0x1e8], R20 ;  /* 0x00007a00caca7a25 */ /* 0x000fc400078e0014 */
[----:B------:R1:W4:Y:S01]  /*13d0*/  SHFL.IDX PT, R19, R6, RZ, 0x181f ;  /* 0x00181fff06137589 */ /* 0x00032200000e0000 */
[----:B------:R-:W-:Y:S01]  /*13e0*/  LOP3.LUT R5, R4, 0x8, R5, 0xf8, !PT ;  /* 0x0000000804057812 */ /* 0x000fe200078ef805 */
[----:B------:R-:W-:Y:S01]  /*13f0*/  IMAD.SHL.U32 R7, R56, 0x8, RZ ;  /* 0x0000000838077824 */ /* 0x000fe200078e00ff */
[----:B------:R-:W-:Y:S01]  /*1400*/  SHF.R.U32.HI R4, RZ, 0x3, R4 ;  /* 0x00000003ff047819 */ /* 0x000fe20000011604 */
[----:B------:R-:W-:Y:S01]  /*1410*/  IMAD.MOV.U32 R2, RZ, RZ, 0x10 ;  /* 0x00000010ff027424 */ /* 0x000fe200078e00ff */
[----:B------:R-:W-:Y:S01]  /*1420*/  IADD3 R203, R203, UR10, RZ ;  /* 0x0000000acbcb7c10 */ /* 0x000fe2000fffe0ff */
[----:B------:R-:W-:Y:S01]  /*1430*/  IMAD.SHL.U32 R10, R10, 0x8, RZ ;  /* 0x000000080a0a7824 */ /* 0x000fe200078e00ff */
[----:B------:R-:W-:Y:S01]  /*1440*/  LOP3.LUT R4, R5, R4, RZ, 0x3c, !PT ;  /* 0x0000000405047212 */ /* 0x000fe200078e3cff */
[----:B------:R-:W-:Y:S01]  /*1450*/  IMAD.SHL.U32 R11, R11, 0x40, RZ ;  /* 0x000000400b0b7824 */ /* 0x000fe200078e00ff */
[----:B------:R-:W-:Y:S02]  /*1460*/  IADD3 R5, R14, 0x40, RZ ;  /* 0x000000400e057810 */ /* 0x000fe40007ffe0ff */
[----:B------:R-:W-:-:S02]  /*1470*/  SEL R2, R2, 0xfffffff0, !P0 ;  /* 0xfffffff002027807 */ /* 0x000fc40004000000 */
[----:B------:R-:W-:Y:S02]  /*1480*/  ISETP.GE.AND P5, PT, R7, c[0x0][0x198], PT ;  /* 0x0000660007007a0c */ /* 0x000fe40003fa6270 */
[C---:B------:R-:W-:Y:S02]  /*1490*/  ISETP.GE.AND P2, PT, R5.reuse, c[0x0][0x1d4], PT ;  /* 0x0000750005007a0c */ /* 0x040fe40003f46270 */
[----:B------:R-:W-:Y:S02]  /*14a0*/  ISETP.GE.AND P0, PT, R5, c[0x0][0x198], PT ;  /* 0x0000660005007a0c */ /* 0x000fe40003f06270 */
        /* <DEDUP_REMOVED lines=12> */
[----:B------:R-:W-:Y:S01]  /*1570*/  ISETP.GE.AND P3, PT, R14, c[0x0][0x1d4], PT ;  /* 0x000075000e007a0c */ /* 0x000fe20003f66270 */
[C---:B------:R-:W-:Y:S01]  /*1580*/  IMAD R207, R16.reuse, c[0x0][0x21c], R207 ;  /* 0x0000870010cf7a24 */ /* 0x040fe200078e02cf */
[----:B------:R-:W-:Y:S01]  /*1590*/  P2R R12, PR, RZ, 0x40 ;  /* 0x00000040ff0c7803 */ /* 0x000fe20000000000 */
[----:B------:R-:W-:-:S04]  /*15a0*/  IMAD.WIDE.U32 R202, R16, c[0x0][0x1f0], R202 ;  /* 0x00007c0010ca7a25 */ /* 0x000fc800078e00ca */
[----:B------:R-:W-:-:S04]  /*15b0*/  IMAD.WIDE.U32 R200, R16, c[0x0][0x218], R200 ;  /* 0x0000860010c87a25 */ /* 0x000fc800078e00c8 */
[----:B------:R-:W-:Y:S02]  /*15c0*/  IMAD.IADD R209, R203, 0x1, R209 ;  /* 0x00000001cbd17824 */ /* 0x000fe400078e02d1 */
[----:B------:R-:W-:Y:S01]  /*15d0*/  IMAD.IADD R207, R201, 0x1, R207 ;  /* 0x00000001c9cf7824 */ /* 0x000fe200078e02cf */
[----:B------:R-:W-:Y:S05]  /*15e0*/  @P4 BRA `(.L_x_2813) ;  /* 0x000000f000004947 */ /* 0x000fea0003800000 */
[----:B-1-34-:R-:W-:Y:S01]  /*15f0*/  SHF.R.S32.HI R10, RZ, 0x1f, R5 ;  /* 0x0000001fff0a7819 */ /* 0x01afe20000011405 */
[----:B------:R-:W-:Y:S01]  /*1600*/  IMAD.SHL.U32 R12, R199, 0x2, RZ ;  /* 0x00000002c70c7824 */ /* 0x000fe200078e00ff */
[----:B------:R-:W-:Y:S02]  /*1610*/  SHF.R.S32.HI R17, RZ, 0x1f, R0 ;  /* 0x0000001fff117819 */ /* 0x000fe40000011400 */
[----:B------:R-:W-:Y:S02]  /*1620*/  LEA.HI R11, R10, R5, RZ, 0x3 ;  /* 0x000000050a0b7211 */ /* 0x000fe400078f18ff */
[----:B------:R-:W-:Y:S02]  /*1630*/  LEA.HI R10, R17, R0, RZ, 0x3 ;  /* 0x00000000110a7211 */ /* 0x000fe400078f18ff */
        /* <DEDUP_REMOVED lines=10> */
.L_x_2813:
[----:B-1-34-:R-:W-:Y:S05]  /*16e0*/  BSYNC B0 ;  /* 0x0000000000007941 */ /* 0x01afea0003800000 */
.L_x_2812:
        /* <DEDUP_REMOVED lines=22> */
.L_x_2815:
[----:B------:R-:W-:Y:S05]  /*1850*/  BSYNC B0 ;  /* 0x0000000000007941 */ /* 0x000fea0003800000 */
.L_x_2814:
        /* <DEDUP_REMOVED lines=22> */
.L_x_2817:
[----:B------:R-:W-:Y:S05]  /*19c0*/  BSYNC B0 ;  /* 0x0000000000007941 */ /* 0x000fea0003800000 */
.L_x_2816:
        /* <DEDUP_REMOVED lines=9> */
[CC--:B------:R-:W-:Y:S01]  /*1a60*/  LEA.HI R81, R83.reuse, R80.reuse, RZ, 0x5 ;  /* 0x0000005053517211 */ /* 0x0c0fe200078f28ff */
[----:B------:R-:W-:Y:S01]  /*1a70*/  UMOV UR9, 0x6 ;  /* 0x0000000600097882 */ /* 0x000fe20000000000 */
[----:B------:R-:W-:Y:S01]  /*1a80*/  LEA.HI R83, R83, R80, RZ, 0x2 ;  /* 0x0000005053537211 */ /* 0x000fe200078f10ff */
[----:B------:R-:W-:-:S02]  /*1a90*/  USHF.L.U32 UR21, UR10, 0x6, URZ ;  /* 0x000000060a157899 */ /* 0x000fc4000800063f */
[----:B------:R-:W-:Y:S01]  /*1aa0*/  USHF.L.U64.HI UR20, UR10, UR9, UR11 ;  /* 0x000000090a147299 */ /* 0x000fe2000801020b */
[----:B------:R-:W-:Y:S01]  /*1ab0*/  LOP3.LUT R83, R83, 0xfffffffc, RZ, 0xc0, !PT ;  /* 0xfffffffc53537812 */ /* 0x000fe200078ec0ff */
[----:B------:R-:W-:Y:S02]  /*1ac0*/  USHF.R.S32.HI UR22, URZ, 0x1f, UR19 ;  /* 0x0000001f3f167899 */ /* 0x000fe40008011413 */
[----:B------:R-:W-:Y:S02]  /*1ad0*/  UIMAD UR4, UR20, UR19, URZ ;  /* 0x00000013140472a4 */ /* 0x000fe4000f8e023f */
[----:B------:R-:W-:Y:S02]  /*1ae0*/  USHF.L.U32 UR12, UR10, 0x5, URZ ;  /* 0x000000050a0c7899 */ /* 0x000fe4000800063f */
[----:B------:R-:W-:Y:S01]  /*1af0*/  UIMAD UR4, UR22, UR21, UR4 ;  /* 0x00000015160472a4 */ /* 0x000fe2000f8e0204 */
[----:B-123--:R-:W-:Y:S01]  /*1b00*/  @!P6 SHF.R.S32.HI R8, RZ, 0x1f, R5 ;  /* 0x0000001fff08e819 */ /* 0x00efe20000011405 */
[----:B------:R-:W-:Y:S01]  /*1b10*/  UISETP.GT.AND UP0, UPT, UR19, UR8, UPT ;  /* 0x000000081300728c */ /* 0x000fe2000bf04270 */
[C---:B-----5:R-:W-:Y:S01]  /*1b20*/  @!P6 LEA R12, P4, R7.reuse, R16, 0x1 ;  /* 0x00000010070ce211 */ /* 0x060fe200078808ff */
[----:B----4-:R-:W-:Y:S01]  /*1b30*/  IMAD.U32 R6, RZ, RZ, UR14 ;  /* 0x0000000eff067e24 */ /* 0x010fe2000f8e00ff */
[----:B------:R-:W-:Y:S01]  /*1b40*/  @!P6 LEA.HI R11, R8, R5, RZ, 0x3 ;  /* 0x00000005080be211 */ /* 0x000fe200078f18ff */
[----:B------:R-:W-:Y:S01]  /*1b50*/  IMAD.U32 R5, RZ, RZ, UR21 ;  /* 0x00000015ff057e24 */ /* 0x000fe2000f8e00ff */
[----:B------:R-:W-:-:S02]  /*1b60*/  @!P6 LEA.HI.X R13, R7, R17, R15, 0x1, P4 ;  /* 0x00000011070de211 */ /* 0x000fc400020f0c0f */
[----:B------:R-:W-:Y:S01]  /*1b70*/  IADD3 R10, -R6, c[0x0][0x1d0], -R9 ;  /* 0x00007400060a7a10 */ /* 0x000fe20007ffe909 */
[----:B------:R-:W-:Y:S01]  /*1b80*/  IMAD.WIDE.U32 R14, R5, UR19, R208 ;  /* 0x00000013050e7c25 */ /* 0x000fe2000f8e00d0 */
[----:B------:R-:W-:Y:S01]  /*1b90*/  @!P6 LOP3.LUT R11, R11, 0xfffffff8, RZ, 0xc0, !PT ;  /* 0xfffffff80b0be812 */ /* 0x000fe200078ec0ff */
[----:B------:R-:W-:Y:S01]  /*1ba0*/  @!PT LDS RZ, [RZ] ;  /* 0x00000000fffff984 */ /* 0x000fe20000000800 */
[----:B------:R1:W-:Y:S01]  /*1bb0*/  @!P6 LDGSTS.E.BYPASS.LTC128B.128 [R199+0xf100], [R12.64], !P5 ;  /* 0x0f1000000cc7efae */ /* 0x0003e2000e901d50 */
[C---:B------:R-:W-:Y:S02]  /*1bc0*/  ISETP.GE.AND P5, PT, R10.reuse, 0x1, PT ;  /* 0x000000010a00780c */ /* 0x040fe40003fa6270 */
[----:B------:R-:W-:Y:S01]  /*1bd0*/  ISETP.GE.AND P4, PT, R10, 0x21, PT ;  /* 0x000000210a00780c */ /* 0x000fe20003f86270 */
[----:B------:R-:W-:Y:S01]  /*1be0*/  @!P6 IMAD.WIDE R18, R11, 0x2, R16 ;  /* 0x000000020b12e825 */ /* 0x000fe200078e0210 */
[----:B------:R-:W-:Y:S01]  /*1bf0*/  IADD3 R8, R15, UR4, RZ ;  /* 0x000000040f087c10 */ /* 0x000fe2000fffe0ff */
[----:B------:R-:W-:Y:S02]  /*1c00*/  UMOV UR4, 0x5 ;  /* 0x0000000500047882 */ /* 0x000fe40000000000 */
[----:B------:R-:W-:Y:S01]  /*1c10*/  USHF.L.U64.HI UR11, UR10, UR4, UR11 ;  /* 0x000000040a0b7299 */ /* 0x000fe2000801020b */
[----:B------:R2:W-:Y:S02]  /*1c20*/  @!P6 LDGSTS.E.BYPASS.LTC128B.128 [R199+0x13100], [R18.64], !P0 ;  /* 0x1310000012c7efae */ /* 0x0005e4000c101d50 */
[----:B------:R-:W-:-:S02]  /*1c30*/  ULDC.64 UR4, c[0x0][0x208] ;  /* 0x0000820000047ab9 */ /* 0x000fc40000000a00 */
[----:B------:R-:W-:Y:S02]  /*1c40*/  UIMAD UR10, UR22, UR4, URZ ;  /* 0x00000004160a72a4 */ /* 0x000fe4000f8e023f */
[----:B------:R-:W-:Y:S02]  /*1c50*/  UIMAD.WIDE.U32 UR22, UR19, UR4, URZ ;  /* 0x00000004131672a5 */ /* 0x000fe4000f8e003f */
[----:B------:R-:W-:Y:S02]  /*1c60*/  UIMAD UR10, UR19, UR5, UR10 ;  /* 0x00000005130a72a4 */ /* 0x000fe4000f8e020a */
[----:B------:R-:W-:Y:S02]  /*1c70*/  USHF.L.U64.HI UR9, UR4, UR9, UR5 ;  /* 0x0000000904097299 */ /* 0x000fe40008010205 */
[----:B------:R-:W-:Y:S02]  /*1c80*/  UIADD3 UR10, UR23, UR10, URZ ;  /* 0x0000000a170a7290 */ /* 0x000fe4000fffe03f */
[----:B------:R-:W-:-:S02]  /*1c90*/  @UP0 UIADD3 UR5, UR13, -0x2, URZ ;  /* 0xfffffffe0d050890 */ /* 0x000fc4000fffe03f */
[----:B------:R-:W-:Y:S01]  /*1ca0*/  UMOV UR19, 0x1 ;  /* 0x0000000100137882 */ /* 0x000fe20000000000 */
[----:B-1----:R-:W-:-:S04]  /*1cb0*/  @P5 LEA R12, P0, R14, c[0x0][0x1c8], 0x1 ;  /* 0x000072000e0c5a11 */ /* 0x002fc800078008ff */
[C---:B------:R-:W-:Y:S02]  /*1cc0*/  @P5 LEA.HI.X R13, R14.reuse, c[0x0][0x1cc], R8, 0x1, P0 ;  /* 0x000073000e0d5a11 */ /* 0x040fe400000f0c08 */
[----:B------:R-:W-:-:S04]  /*1cd0*/  @P4 IADD3 R10, P0, R14, UR12, RZ ;  /* 0x0000000c0e0a4c10 */ /* 0x000fc8000ff1e0ff */
[----:B------:R-:W-:Y:S02]  /*1ce0*/  @P4 IADD3.X R11, R8, UR11, RZ, P0, !PT ;  /* 0x0000000b080b4c10 */ /* 0x000fe400087fe4ff */
[----:B------:R-:W-:Y:S02]  /*1cf0*/  @!P6 IADD3 R8, R7, 0x80, RZ ;  /* 0x000000800708e810 */ /* 0x000fe40007ffe0ff */
[C---:B------:R-:W-:Y:S02]  /*1d00*/  @P4 LEA R14, P0, R10.reuse, c[0x0][0x1c8], 0x1 ;  /* 0x000072000a0e4a11 */ /* 0x040fe400078008ff */
[----:B------:R-:W-:Y:S02]  /*1d10*/  @!P6 SHF.R.S32.HI R7, RZ, 0x1f, R8 ;  /* 0x0000001fff07e819 */ /* 0x000fe40000011408 */
[----:B------:R-:W-:Y:S01]  /*1d20*/  @P4 LEA.HI.X R15, R10, c[0x0][0x1cc], R11, 0x1, P0 ;  /* 0x000073000a0f4a11 */ /* 0x000fe200000f0c0b */
[----:B------:R-:W-:Y:S01]  /*1d30*/  IMAD.U32 R10, RZ, RZ, UR22 ;  /* 0x00000016ff0a7e24 */ /* 0x000fe2000f8e00ff */
[----:B------:R-:W-:-:S02]  /*1d40*/  @!P6 LEA.HI R7, R7, R8, RZ, 0x3 ;  /* 0x000000080707e211 */ /* 0x000fc400078f18ff */
[----:B------:R-:W-:Y:S01]  /*1d50*/  ISETP.GE.AND P0, PT, R0, c[0x0][0x198], PT ;  /* 0x0000660000007a0c */ /* 0x000fe20003f06270 */
[----:B------:R-:W-:Y:S01]  /*1d60*/  IMAD.SHL.U32 R0, R56, 0x40, RZ ;  /* 0x0000004038007824 */ /* 0x000fe200078e00ff */
[----:B------:R-:W-:-:S04]  /*1d70*/  @!P6 LOP3.LUT R7, R7, 0xfffffff8, RZ, 0xc0, !PT ;  /* 0xfffffff80707e812 */ /* 0x000fc800078ec0ff */
[----:B------:R-:W-:Y:S01]  /*1d80*/  LOP3.LUT R8, R0, 0x1c0, RZ, 0xc0, !PT ;  /* 0x000001c000087812 */ /* 0x000fe200078ec0ff */
[----:B------:R-:W-:-:S03]  /*1d90*/  @!P6 IMAD.WIDE R16, R7, 0x2, R16 ;  /* 0x000000020710e825 */ /* 0x000fc600078e0210 */
[----:B------:R-:W-:Y:S01]  /*1da0*/  SHF.R.U32.HI R11, RZ, 0x3, R8 ;  /* 0x00000003ff0b7819 */ /* 0x000fe20000011608 */
[----:B------:R-:W-:Y:S02]  /*1db0*/  IMAD.SHL.U32 R7, R9, 0x8, RZ ;  /* 0x0000000809077824 */ /* 0x000fe400078e00ff */
[----:B------:R2:W-:Y:S03]  /*1dc0*/  @!P6 LDGSTS.E.BYPASS.LTC128B.128 [R199+0x17100], [R16.64], !P0 ;  /* 0x1710000010c7efae */ /* 0x0005e6000c101d50 */
[----:B------:R-:W-:Y:S01]  /*1dd0*/  LOP3.LUT R0, R8, 0x8, R7, 0xf8, !PT ;  /* 0x0000000808007812 */ /* 0x000fe200078ef807 */
[----:B------:R-:W0:Y:S01]  /*1de0*/  LDGDEPBAR ;  /* 0x00000000000079af */ /* 0x000e220000000000 */
[----:B------:R-:W-:Y:S02]  /*1df0*/  SHF.R.S32.HI R7, RZ, 0x5, R81 ;  /* 0x00000005ff077819 */ /* 0x000fe40000011451 */
[----:B------:R-:W-:Y:S01]  /*1e00*/  LOP3.LUT R0, R0, R11, RZ, 0x3c, !PT ;  /* 0x0000000b00007212 */ /* 0x000fe200078e3cff */
[----:B------:R-:W-:Y:S01]  /*1e10*/  BAR.SYNC.DEFER_BLOCKING 0x0 ;  /* 0x0000000000007b1d */ /* 0x000fe20000010000 */
[----:B------:R-:W-:Y:S01]  /*1e20*/  IMAD.U32 R11, RZ, RZ, UR23 ;  /* 0x00000017ff0b7e24 */ /* 0x000fe2000f8e00ff */
[----:B------:R-:W-:Y:S01]  /*1e30*/  LEA R11, P0, R10, R200, 0x6 ;  /* 0x000000c80a0b7211 */ /* 0x000fe200078030ff */
[----:B------:R-:W-:Y:S01]  /*1e40*/  IMAD R198, R7, 0x400, R4 ;  /* 0x0000040007c67824 */ /* 0x000fe200078e0204 */
[----:B------:R-:W-:Y:S01]  /*1e50*/  SEL R8, RZ, 0x1, P3 ;  /* 0x00000001ff087807 */ /* 0x000fe20001800000 */
[----:B------:R-:W-:Y:S01]  /*1e60*/  IMAD R197, R197, 0x200, R0 ;  /* 0x00000200c5c57824 */ /* 0x000fe200078e0200 */
[----:B------:R-:W-:Y:S01]  /*1e70*/  LOP3.LUT R81, R81, 0xffffffe0, RZ, 0xc0, !PT ;  /* 0xffffffe051517812 */ /* 0x000fe200078ec0ff */
[----:B------:R-:W-:-:S02]  /*1e80*/  IMAD.SHL.U32 R198, R198, 0x2, RZ ;  /* 0x00000002c6c67824 */ /* 0x000fc400078e00ff */
[----:B------:R-:W-:Y:S02]  /*1e90*/  IMAD.SHL.U32 R197, R197, 0x2, RZ ;  /* 0x00000002c5c57824 */ /* 0x000fe400078e00ff */
[--C-:B------:R-:W-:Y:S02]  /*1ea0*/  IMAD R194, R2, 0x2, R198.reuse ;  /* 0x0000000202c27824 */ /* 0x100fe400078e02c6 */
[----:B------:R-:W-:Y:S01]  /*1eb0*/  IMAD R193, R3, 0x2, R198 ;  /* 0x0000000203c17824 */ /* 0x000fe200078e02c6 */
[----:B------:R-:W-:Y:S01]  /*1ec0*/  IADD3 R196, R197, 0x6120, RZ ;  /* 0x00006120c5c47810 */ /* 0x000fe20007ffe0ff */
[----:B------:R-:W-:Y:S01]  /*1ed0*/  IMAD R191, R3, 0x2, R194 ;  /* 0x0000000203bf7824 */ /* 0x000fe200078e02c2 */
        /* <DEDUP_REMOVED lines=9> */
[----:B------:R-:W-:-:S03]  /*1f70*/  LOP3.LUT P4, RZ, R56, 0x2, RZ, 0xc0, !PT ;  /* 0x0000000238ff7812 */ /* 0x000fc6000788c0ff */
[----:B------:R-:W0:Y:S01]  /*1f80*/  LDGDEPBAR ;  /* 0x00000000000079af */ /* 0x000e220000000000 */
[----:B-1----:R-:W-:Y:S01]  /*1f90*/  IMAD.U32 R13, RZ, RZ, UR10 ;  /* 0x0000000aff0d7e24 */ /* 0x002fe2000f8e00ff */
[----:B------:R-:W-:Y:S01]  /*1fa0*/  SEL R12, RZ, 0x2, P2 ;  /* 0x00000002ff0c7807 */ /* 0x000fe20001000000 */
[----:B------:R-:W-:Y:S02]  /*1fb0*/  USHF.L.U32 UR10, UR4, 0x6, URZ ;  /* 0x00000006040a7899 */ /* 0x000fe4000800063f */
[----:B------:R-:W-:Y:S01]  /*1fc0*/  @UP0 USHF.R.S32.HI UR4, URZ, 0x1f, UR5 ;  /* 0x0000001f3f040899 */ /* 0x000fe20008011405 */
[----:B------:R-:W-:Y:S02]  /*1fd0*/  LEA.HI.X R0, R10, R207, R13, 0x6, P0 ;  /* 0x000000cf0a007211 */ /* 0x000fe400000f340d */
[----:B------:R-:W-:Y:S02]  /*1fe0*/  LEA R58, P0, R11, c[0x0][0x1f8], 0x1 ;  /* 0x00007e000b3a7a11 */ /* 0x000fe400078008ff */
[----:B------:R-:W-:-:S02]  /*1ff0*/  SEL R13, RZ, 0x4, P1 ;  /* 0x00000004ff0d7807 */ /* 0x000fc40000800000 */
[----:B------:R-:W-:Y:S01]  /*2000*/  IADD3 R10, R197, 0x6100, RZ ;  /* 0x00006100c50a7810 */ /* 0x000fe20007ffe0ff */
[----:B------:R-:W-:-:S04]  /*2010*/  DEPBAR.LE SB0, 0x1 ;  /* 0x000080400000791a */ /* 0x000fc80000000000 */
[----:B------:R-:W-:-:S04]  /*2020*/  DEPBAR.LE SB0, 0x0 ;  /* 0x000080000000791a */ /* 0x000fc80000000000 */
[----:B------:R-:W-:Y:S01]  /*2030*/  BAR.SYNC.DEFER_BLOCKING 0x0 ;  /* 0x0000000000007b1d */ /* 0x000fe20000010000 */
[----:B------:R-:W-:Y:S02]  /*2040*/  LEA.HI.X R59, R11, c[0x0][0x1fc], R0, 0x1, P0 ;  /* 0x00007f000b3b7a11 */ /* 0x000fe400000f0c00 */
[----:B------:R-:W-:Y:S02]  /*2050*/  IADD3 R0, -R9, c[0x0][0x1d0], -R6 ;  /* 0x0000740009007a10 */ /* 0x000fe40007ffe906 */
[----:B------:R-:W-:Y:S02]  /*2060*/  IADD3 R8, R13, R12, R8 ;  /* 0x0000000c0d087210 */ /* 0x000fe40007ffe008 */
[----:B------:R-:W-:Y:S02]  /*2070*/  @P4 IADD3 R196, R10, -0x20, RZ ;  /* 0xffffffe00ac44810 */ /* 0x000fe40007ffe0ff */
[----:B------:R-:W-:Y:S02]  /*2080*/  ISETP.LT.OR P6, PT, R0, 0x1, P3 ;  /* 0x000000010000780c */ /* 0x000fe40001fc1670 */
[----:B------:R-:W-:-:S02]  /*2090*/  LOP3.LUT P5, RZ, R8, 0x2, RZ, 0xc0, !PT ;  /* 0x0000000208ff7812 */ /* 0x000fc400078ac0ff */
[----:B------:R-:W-:Y:S02]  /*20a0*/  LOP3.LUT P4, RZ, R8, 0x4, RZ, 0xc0, !PT ;  /* 0x0000000408ff7812 */ /* 0x000fe4000788c0ff */
[----:B------:R-:W-:Y:S02]  /*20b0*/  IADD3 R68, P0, R58, UR10, RZ ;  /* 0x0000000a3a447c10 */ /* 0x000fe4000ff1e0ff */
[----:B------:R-:W-:Y:S02]  /*20c0*/  IADD3 R187, R196, 0x800, RZ ;  /* 0x00000800c4bb7810 */ /* 0x000fe40007ffe0ff */
[----:B------:R-:W-:Y:S02]  /*20d0*/  IADD3.X R69, R59, UR9, RZ, P0, !PT ;  /* 0x000000093b457c10 */ /* 0x000fe400087fe4ff */
[C---:B------:R-:W-:Y:S02]  /*20e0*/  ISETP.LT.OR P0, PT, R0.reuse, 0x1, !P5 ;  /* 0x000000010000780c */ /* 0x040fe40006f01670 */
[----:B------:R-:W-:Y:S01]  /*20f0*/  ISETP.LT.OR P5, PT, R0, 0x21, !P5 ;  /* 0x000000210000780c */ /* 0x000fe20006fa1670 */
[----:B------:R-:W-:Y:S01]  /*2100*/  LDSM.16.M88.4 R40, [R198+0xc100] ;  /* 0x00c10000c628783b */ /* 0x000fe20000000200 */
[----:B------:R-:W-:-:S02]  /*2110*/  IADD3 R186, R196, 0x1000, RZ ;  /* 0x00001000c4ba7810 */ /* 0x000fc40007ffe0ff */
[C---:B------:R-:W-:Y:S01]  /*2120*/  IADD3 R185, R196.reuse, 0x1800, RZ ;  /* 0x00001800c4b97810 */ /* 0x040fe20007ffe0ff */
[----:B------:R-:W1:Y:S01]  /*2130*/  LDSM.16.M88.4 R28, [R197+0x6100] ;  /* 0x00610000c51c783b */ /* 0x000e620000000200 */
[C---:B------:R-:W-:Y:S02]  /*2140*/  IADD3 R183, R196.reuse, 0x2000, RZ ;  /* 0x00002000c4b77810 */ /* 0x040fe40007ffe0ff */
[C---:B------:R-:W-:Y:S01]  /*2150*/  IADD3 R182, R196.reuse, 0x2800, RZ ;  /* 0x00002800c4b67810 */ /* 0x040fe20007ffe0ff */
[----:B------:R-:W4:Y:S01]  /*2160*/  LDSM.16.M88.4 R20, [R197+0x6900] ;  /* 0x00690000c514783b */ /* 0x000f220000000200 */
[C---:B------:R-:W-:Y:S02]  /*2170*/  IADD3 R181, R196.reuse, 0x3000, RZ ;  /* 0x00003000c4b57810 */ /* 0x040fe40007ffe0ff */
[C---:B------:R-:W-:Y:S01]  /*2180*/  IADD3 R180, R196.reuse, 0x3800, RZ ;  /* 0x00003800c4b47810 */ /* 0x040fe20007ffe0ff */
[----:B------:R-:W2:Y:S01]  /*2190*/  LDSM.16.M88.4 R64, [R197+0x7100] ;  /* 0x00710000c540783b */ /* 0x000ea20000000200 */
[----:B------:R-:W-:-:S02]  /*21a0*/  IADD3 R179, R196, 0x4000, RZ ;  /* 0x00004000c4b37810 */ /* 0x000fc40007ffe0ff */
[C---:B------:R-:W-:Y:S01]  /*21b0*/  IADD3 R178, R196.reuse, 0x4800, RZ ;  /* 0x00004800c4b27810 */ /* 0x040fe20007ffe0ff */
[----:B------:R-:W5:Y:S01]  /*21c0*/  LDSM.16.M88.4 R48, [R197+0x7900] ;  /* 0x00790000c530783b */ /* 0x000f620000000200 */
[C---:B------:R-:W-:Y:S02]  /*21d0*/  IADD3 R177, R196.reuse, 0x5000, RZ ;  /* 0x00005000c4b17810 */ /* 0x040fe40007ffe0ff */
[----:B------:R-:W-:Y:S01]  /*21e0*/  IADD3 R176, R196, 0x5800, RZ ;  /* 0x00005800c4b07810 */ /* 0x000fe20007ffe0ff */
[----:B---3--:R-:W-:Y:S04]  /*21f0*/  LDSM.16.M88.4 R12, [R194+0xc100] ;  /* 0x00c10000c20c783b */ /* 0x008fe80000000200 */
[----:B------:R-:W3:Y:S04]  /*2200*/  LDSM.16.M88.4 R44, [R196] ;  /* 0x00000000c42c783b */ /* 0x000ee80000000200 */
[----:B------:R-:W2:Y:S04]  /*2210*/  LDSM.16.M88.4 R8, [R196+0x800] ;  /* 0x00080000c408783b */ /* 0x000ea80000000200 */
[----:B------:R-:W2:Y:S04]  /*2220*/  LDSM.16.M88.4 R52, [R196+0x1000] ;  /* 0x00100000c434783b */ /* 0x000ea80000000200 */
[----:B------:R-:W2:Y:S04]  /*2230*/  LDSM.16.M88.4 R36, [R196+0x1800] ;  /* 0x00180000c424783b */ /* 0x000ea80000000200 */
[----:B------:R-:W-:Y:S01]  /*2240*/  @!PT LDS RZ, [RZ] ;  /* 0x00000000fffff984 */ /* 0x000fe20000000800 */
[----:B------:R-:W-:Y:S01]  /*2250*/  @!PT LDS RZ, [RZ] ;  /* 0x00000000fffff984 */ /* 0x000fe20000000800 */
[----:B------:R-:W-:Y:S01]  /*2260*/  @!PT LDS RZ, [RZ] ;  /* 0x00000000fffff984 */ /* 0x000fe20000000800 */
[----:B------:R2:W-:Y:S01]  /*2270*/  LDGSTS.E.BYPASS.LTC128B.128 [R199+0x100], [R58.64], !P6 ;  /* 0x001000003ac77fae */ /* 0x0005e2000f101d50 */
[----:B------:R-:W-:-:S02]  /*2280*/  ISETP.LT.OR P6, PT, R0, 0x1, !P4 ;  /* 0x000000010000780c */ /* 0x000fc400067c1670 */
[----:B------:R-:W-:Y:S01]  /*2290*/  ISETP.LT.OR P4, PT, R0, 0x21, !P4 ;  /* 0x000000210000780c */ /* 0x000fe20006781670 */
[----:B-1----:R-:W-:Y:S01]  /*22a0*/  HMMA.16816.F32.BF16 R32, R40, R28, RZ ;  /* 0x0000001c2820723c */ /* 0x002fe200000418ff */
[----:B------:R1:W-:Y:S01]  /*22b0*/  LDGSTS.E.BYPASS.LTC128B.128 [R199+0x2100], [R58.64+0x80], !P0 ;  /* 0x021000803ac77fae */ /* 0x0003e2000c101d50 */
[----:B------:R-:W-:-:S06]  /*22c0*/  LOP3.LUT P0, RZ, R56, 0x4, RZ, 0xc0, !PT ;  /* 0x0000000438ff7812 */ /* 0x000fcc000780c0ff */
[----:B----4-:R-:W-:Y:S02]  /*22d0*/  HMMA.16816.F32.BF16 R24, R40, R20, RZ ;  /* 0x000000142818723c */ /* 0x010fe400000418ff */
[----:B------:R1:W-:Y:S01]  /*22e0*/  LDGSTS.E.BYPASS.LTC128B.128 [R199+0x4100], [R58.64+0x100], !P6 ;  /* 0x041001003ac77fae */ /* 0x0003e2000f101d50 */
[----:B------:R-:W-:Y:S01]  /*22f0*/  ISETP.LT.OR P6, PT, R0, 0x21, P3 ;  /* 0x000000210000780c */ /* 0x000fe20001fc1670 */
[----:B------:R-:W-:-:S04]  /*2300*/  IMAD.MOV.U32 R0, RZ, RZ, 0x40 ;  /* 0x00000040ff007424 */ /* 0x000fc800078e00ff */
[----:B------:R-:W-:Y:S01]  /*2310*/  HMMA.16816.F32.BF16 R28, R40, R30, RZ ;  /* 0x0000001e281c723c */ /* 0x000fe200000418ff */
[----:B------:R-:W-:-:S05]  /*2320*/  SEL R0, R0, 0xffffffc0, !P0 ;  /* 0xffffffc000007807 */ /* 0x000fca0004000000 */
[----:B------:R-:W-:Y:S02]  /*2330*/  IMAD.IADD R192, R197, 0x1, R0 ;  /* 0x00000001c5c07824 */ /* 0x000fe400078e0200 */
[C---:B------:R-:W-:Y:S01]  /*2340*/  HMMA.16816.F32.BF16 R20, R40.reuse, R22, RZ ;  /* 0x000000162814723c */ /* 0x040fe200000418ff */
[----:B------:R4:W-:Y:S01]  /*2350*/  LDGSTS.E.BYPASS.LTC128B.128 [R199+0x1100], [R68.64], !P6 ;  /* 0x0110000044c77fae */ /* 0x0009e2000f101d50 */
[----:B------:R-:W-:Y:S01]  /*2360*/  IMAD.IADD R184, R0, 0x1, R196 ;  /* 0x0000000100b87824 */ /* 0x000fe200078e02c4 */
[----:B------:R-:W-:Y:S02]  /*2370*/  SHF.R.S32.HI R0, RZ, 0x1f, R7 ;  /* 0x0000001fff007819 */ /* 0x000fe40000011407 */
[----:B------:R4:W-:Y:S01]  /*2380*/  LDGSTS.E.BYPASS.LTC128B.128 [R199+0x3100], [R68.64+0x80], !P5 ;  /* 0x0310008044c77fae */ /* 0x0009e2000e901d50 */
[----:B------:R-:W-:Y:S02]  /*2390*/  PLOP3.LUT P5, PT, PT, PT, UP0, 0x80, 0x0 ;  /* 0x000000000000781c */ /* 0x000fe40003faf008 */
[----:B--2---:R-:W-:Y:S01]  /*23a0*/  HMMA.16816.F32.BF16 R16, R40, R64, RZ ;  /* 0x000000402810723c */ /* 0x004fe200000418ff */
[----:B------:R4:W-:Y:S01]  /*23b0*/  LDGSTS.E.BYPASS.LTC128B.128 [R199+0x5100], [R68.64+0x100], !P4 ;  /* 0x0510010044c77fae */ /* 0x0009e2000e101d50 */
[----:B------:R-:W-:-:S02]  /*23c0*/  LEA.HI R0, R0, R7, RZ, 0x3 ;  /* 0x0000000700007211 */ /* 0x000fc400078f18ff */
[----:B------:R-:W-:Y:S01]  /*23d0*/  PLOP3.LUT P4, PT, PT, PT, UP2, 0x80, 0x0 ;  /* 0x000000000000781c */ /* 0x000fe20003f8f028 */
[----:B-1----:R-:W-:Y:S01]  /*23e0*/  LDSM.16.M88.4 R56, [R193+0xc100] ;  /* 0x00c10000c138783b */ /* 0x002fe20000000200 */
[----:B------:R-:W-:Y:S02]  /*23f0*/  LOP3.LUT R0, R0, 0xffffff8, RZ, 0xc0, !PT ;  /* 0x0ffffff800007812 */ /* 0x000fe400078ec0ff */
[C---:B------:R-:W-:Y:S01]  /*2400*/  HMMA.16816.F32.BF16 R64, R40.reuse, R66, RZ ;  /* 0x000000422840723c */ /* 0x040fe200000418ff */
[----:B------:R-:W-:Y:S02]  /*2410*/  LDSM.16.M88.4 R72, [R192+0x7900] ;  /* 0x00790000c048783b */ /* 0x000fe40000000200 */
[----:B------:R-:W-:Y:S02]  /*2420*/  IMAD.IADD R7, R7, 0x1, -R0 ;  /* 0x0000000107077824 */ /* 0x000fe400078e0a00 */
[----:B------:R-:W-:Y:S03]  /*2430*/  LDSM.16.M88.4 R76, [R192+0x9100] ;  /* 0x00910000c04c783b */ /* 0x000fe60000000200 */
[C---:B-----5:R-:W-:Y:S01]  /*2440*/  HMMA.16816.F32.BF16 R60, R40.reuse, R48, RZ ;  /* 0x00000030283c723c */ /* 0x060fe200000418ff */
[----:B------:R-:W0:Y:S07]  /*2450*/  LDGDEPBAR ;  /* 0x00000000000079af */ /* 0x000e2e0000000000 */
[----:B------:R-:W-:Y:S01]  /*2460*/  HMMA.16816.F32.BF16 R40, R40, R50, RZ ;  /* 0x000000322828723c */ /* 0x000fe200000418ff */
[----:B------:R-:W1:Y:S04]  /*2470*/  LDSM.16.M88.4 R48, [R192+0x6100] ;  /* 0x00610000c030783b */ /* 0x000e680000000200 */
[----:B----4-:R-:W-:Y:S03]  /*2480*/  LDSM.16.M88.4 R68, [R184] ;  /* 0x00000000b844783b */ /* 0x010fe60000000200 */
[C---:B---3--:R-:W-:Y:S08]  /*2490*/  HMMA.16816.F32.BF16 R32, R12.reuse, R44, R32 ;  /* 0x0000002c0c20723c */ /* 0x048ff00000041820 */
        /* <DEDUP_REMOVED lines=10> */
[----:B------:R-:W4:Y:S04]  /*2540*/  LDSM.16.M88.4 R36, [R191+0xc100] ;  /* 0x00c10000bf24783b */ /* 0x000f280000000200 */
[----:B------:R-:W5:Y:S03]  /*2550*/  LDSM.16.M88.4 R12, [R184+0x1000] ;  /* 0x00100000b80c783b */ /* 0x000f660000000200 */
        /* <DEDUP_REMOVED lines=15> */
[----:B------:R-:W-:Y:S07]  /*2650*/  LDSM.16.M88.4 R68, [R197+0x9900] ;  /* 0x00990000c544783b */ /* 0x000fee0000000200 */
[C---:B------:R-:W-:Y:S08]  /*2660*/  HMMA.16816.F32.BF16 R24, R36.reuse, R52, R24 ;  /* 0x000000342418723c */ /* 0x040ff00000041818 */
[C---:B------:R-:W-:Y:S01]  /*2670*/  HMMA.16816.F32.BF16 R20, R36.reuse, R54, R20 ;  /* 0x000000362414723c */ /* 0x040fe20000041814 */
[----:B------:R-:W-:Y:S07]  /*2680*/  LDSM.16.M88.4 R52, [R196+0x2000] ;  /* 0x00200000c434783b */ /* 0x000fee0000000200 */
[C---:B-----5:R-:W-:Y:S08]  /*2690*/  HMMA.16816.F32.BF16 R16, R36.reuse, R12, R16 ;  /* 0x0000000c2410723c */ /* 0x060ff00000041810 */
[C---:B------:R-:W-:Y:S01]  /*26a0*/  HMMA.16816.F32.BF16 R64, R36.reuse, R14, R64 ;  /* 0x0000000e2440723c */ /* 0x040fe20000041840 */
[----:B------:R-:W4:Y:S07]  /*26b0*/  LDSM.16.M88.4 R12, [R197+0x9100] ;  /* 0x00910000c50c783b */ /* 0x000f2e0000000200 */
[C---:B-1----:R-:W-:Y:S08]  /*26c0*/  HMMA.16816.F32.BF16 R60, R36.reuse, R48, R60 ;  /* 0x00000030243c723c */ /* 0x042ff0000004183c */
[----:B------:R-:W-:Y:S01]  /*26d0*/  HMMA.16816.F32.BF16 R56, R36, R50, R56 ;  /* 0x000000322438723c */ /* 0x000fe20000041838 */
[----:B------:R-:W1:Y:S04]  /*26e0*/  LDSM.16.M88.4 R36, [R194+0x10100] ;  /* 0x01010000c224783b */ /* 0x000e680000000200 */
[----:B------:R-:W5:Y:S03]  /*26f0*/  LDSM.16.M88.4 R48, [R196+0x2800] ;  /* 0x00280000c430783b */ /* 0x000f660000000200 */
        /* <DEDUP_REMOVED lines=11> */
[----:B------:R-:W3:Y:S04]  /*27b0*/  LDSM.16.M88.4 R8, [R192+0x8900] ;  /* 0x00890000c008783b */ /* 0x000ee80000000200 */
[----:B------:R-:W3:Y:S03]  /*27c0*/  LDSM.16.M88.4 R68, [R192+0x9900] ;  /* 0x00990000c044783b */ /* 0x000ee60000000200 */
[C---:B-1----:R-:W-:Y:S08]  /*27d0*/  HMMA.16816.F32.BF16 R32, R36.reuse, R52, R32 ;  /* 0x000000342420723c */ /* 0x042ff00000041820 */
[C---:B------:R-:W-:Y:S01]  /*27e0*/  HMMA.16816.F32.BF16 R28, R36.reuse, R54, R28 ;  /* 0x00000036241c723c */ /* 0x040fe2000004181c */
[----:B------:R-:W-:Y:S07]  /*27f0*/  LDSM.16.M88.4 R52, [R191+0x10100] ;  /* 0x01010000bf34783b */ /* 0x000fee0000000200 */
[C---:B-----5:R-:W-:Y:S08]  /*2800*/  HMMA.16816.F32.BF16 R24, R36.reuse, R48, R24 ;  /* 0x000000302418723c */ /* 0x060ff00000041818 */
        /* <DEDUP_REMOVED lines=8> */
[----:B------:R-:W5:Y:S03]  /*2890*/  LDSM.16.M88.4 R36, [R184+0x3800] ;  /* 0x00380000b824783b */ /* 0x000f660000000200 */
[C---:B----4-:R-:W-:Y:S08]  /*28a0*/  HMMA.16816.F32.BF16 R32, R72.reuse, R12, R32 ;  /* 0x0000000c4820723c */ /* 0x050ff00000041820 */
[C---:B------:R-:W-:Y:S01]  /*28b0*/  HMMA.16816.F32.BF16 R28, R72.reuse, R14, R28 ;  /* 0x0000000e481c723c */ /* 0x040fe2000004181c */
[----:B------:R-:W-:Y:S07]  /*28c0*/  LDSM.16.M88.4 R12, [R198+0x14100] ;  /* 0x01410000c60c783b */ /* 0x000fee0000000200 */
[C---:B------:R-:W-:Y:S08]  /*28d0*/  HMMA.16816.F32.BF16 R24, R72.reuse, R8, R24 ;  /* 0x000000084818723c */ /* 0x040ff00000041818 */
[C---:B------:R-:W-:Y:S01]  /*28e0*/  HMMA.16816.F32.BF16 R20, R72.reuse, R10, R20 ;  /* 0x0000000a4814723c */ /* 0x040fe20000041814 */
[----:B------:R-:W4:Y:S07]  /*28f0*/  LDSM.16.M88.4 R8, [R197+0xa100] ;  /* 0x00a10000c508783b */ /* 0x000f2e0000000200 */
[C---:B------:R-:W-:Y:S08]  /*2900*/  HMMA.16816.F32.BF16 R16, R72.reuse, R76, R16 ;  /* 0x0000004c4810723c */ /* 0x040ff00000041810 */
[C---:B------:R-:W-:Y:S08]  /*2910*/  HMMA.16816.F32.BF16 R64, R72.reuse, R78, R64 ;  /* 0x0000004e4840723c */ /* 0x040ff00000041840 */
        /* <DEDUP_REMOVED lines=21> */
[C---:B------:R-:W-:Y:S08]  /*2a70*/  HMMA.16816.F32.BF16 R20, R12.reuse, R70, R20 ;  /* 0x000000460c14723c */ /* 0x040ff00000041814 */
[C---:B------:R-:W-:Y:S08]  /*2a80*/  HMMA.16816.F32.BF16 R16, R12.reuse, R56, R16 ;  /* 0x000000380c10723c */ /* 0x040ff00000041810 */
[C---:B------:R-:W-:Y:S01]  /*2a90*/  HMMA.16816.F32.BF16 R64, R12.reuse, R58, R64 ;  /* 0x0000003a0c40723c */ /* 0x040fe20000041840 */
[----:B------:R-:W-:Y:S07]  /*2aa0*/  LDSM.16.M88.4 R56, [R191+0x14100] ;  /* 0x01410000bf38783b */ /* 0x000fee0000000200 */
[C---:B-1----:R-:W-:Y:S08]  /*2ab0*/  HMMA.16816.F32.BF16 R60, R12.reuse, R48, R60 ;  /* 0x000000300c3c723c */ /* 0x042ff0000004183c */
[----:B------:R-:W-:Y:S01]  /*2ac0*/  HMMA.16816.F32.BF16 R72, R12, R50, R72 ;  /* 0x000000320c48723c */ /* 0x000fe20000041848 */
[----:B------:R-:W-:Y:S04]  /*2ad0*/  LDSM.16.M88.4 R12, [R192+0xa100] ;  /* 0x00a10000c00c783b */ /* 0x000fe80000000200 */
[----:B------:R-:W-:Y:S03]  /*2ae0*/  LDSM.16.M88.4 R48, [R192+0xb100] ;  /* 0x00b10000c030783b */ /* 0x000fe60000000200 */
[C---:B--2---:R-:W-:Y:S08]  /*2af0*/  HMMA.16816.F32.BF16 R32, R44.reuse, R40, R32 ;  /* 0x000000282c20723c */ /* 0x044ff00000041820 */
[C---:B------:R-:W-:Y:S01]  /*2b00*/  HMMA.16816.F32.BF16 R28, R44.reuse, R42, R28 ;  /* 0x0000002a2c1c723c */ /* 0x040fe2000004181c */
[----:B------:R-:W1:Y:S07]  /*2b10*/  LDSM.16.M88.4 R40, [R193+0x14100] ;  /* 0x01410000c128783b */ /* 0x000e6e0000000200 */
[C---:B---3--:R-:W-:Y:S08]  /*2b20*/  HMMA.16816.F32.BF16 R24, R44.reuse, R52, R24 ;  /* 0x000000342c18723c */ /* 0x048ff00000041818 */
[C---:B------:R-:W-:Y:S01]  /*2b30*/  HMMA.16816.F32.BF16 R20, R44.reuse, R54, R20 ;  /* 0x000000362c14723c */ /* 0x040fe20000041814 */
[----:B------:R-:W2:Y:S07]  /*2b40*/  LDSM.16.M88.4 R52, [R192+0xa900] ;  /* 0x00a90000c034783b */ /* 0x000eae0000000200 */
[C---:B----4-:R-:W-:Y:S01]  /*2b50*/  HMMA.16816.F32.BF16 R68, R44.reuse, R8, R60 ;  /* 0x000000082c44723c */ /* 0x050fe2000004183c */
[----:B------:R-:W-:Y:S07]  /*2b60*/  LDSM.16.M88.4 R60, [R184+0x4000] ;  /* 0x00400000b83c783b */ /* 0x000fee0000000200 */
[C---:B------:R-:W-:Y:S01]  /*2b70*/  HMMA.16816.F32.BF16 R72, R44.reuse, R10, R72 ;  /* 0x0000000a2c48723c */ /* 0x040fe20000041848 */
[----:B------:R-:W3:Y:S07]  /*2b80*/  LDSM.16.M88.4 R8, [R184+0x4800] ;  /* 0x00480000b808783b */ /* 0x000eee0000000200 */
[C---:B------:R-:W-:Y:S08]  /*2b90*/  HMMA.16816.F32.BF16 R16, R44.reuse, R36, R16 ;  /* 0x000000242c10723c */ /* 0x040ff00000041810 */
[----:B------:R-:W-:Y:S01]  /*2ba0*/  HMMA.16816.F32.BF16 R64, R44, R38, R64 ;  /* 0x000000262c40723c */ /* 0x000fe20000041840 */
[----:B------:R-:W4:Y:S07]  /*2bb0*/  LDSM.16.M88.4 R36, [R192+0xb900] ;  /* 0x00b90000c024783b */ /* 0x000f2e0000000200 */
[C---:B-1----:R-:W-:Y:S08]  /*2bc0*/  HMMA.16816.F32.BF16 R32, R40.reuse, R12, R32 ;  /* 0x0000000c2820723c */ /* 0x042ff00000041820 */
[C---:B------:R-:W-:Y:S01]  /*2bd0*/  HMMA.16816.F32.BF16 R28, R40.reuse, R14, R28 ;  /* 0x0000000e281c723c */ /* 0x040fe2000004181c */
[----:B------:R-:W1:Y:S07]  /*2be0*/  LDSM.16.M88.4 R12, [R184+0x5000] ;  /* 0x00500000b80c783b */ /* 0x000e6e0000000200 */
[C---:B--2---:R-:W-:Y:S08]  /*2bf0*/  HMMA.16816.F32.BF16 R24, R40.reuse, R52, R24 ;  /* 0x000000342818723c */ /* 0x044ff00000041818 */
[C---:B------:R-:W-:Y:S08]  /*2c00*/  HMMA.16816.F32.BF16 R20, R40.reuse, R54, R20 ;  /* 0x000000362814723c */ /* 0x040ff00000041814 */
[----:B------:R-:W-:Y:S08]  /*2c10*/  HMMA.16816.F32.BF16 R16, R40, R48, R16 ;  /* 0x000000302810723c */ /* 0x000ff00000041810 */
[----:B---3--:R-:W-:Y:S07]  /*2c20*/  HMMA.16816.F32.BF16 R24, R56, R8, R24 ;  /* 0x000000083818723c */ /* 0x008fee0000041818 */
[C---:B------:R-:W-:Y:S01]  /*2c30*/  IMAD.IADD R8, R80.reuse, 0x1, -R81 ;  /* 0x0000000150087824 */ /* 0x040fe200078e0a51 */
[----:B------:R-:W-:Y:S01]  /*2c40*/  HMMA.16816.F32.BF16 R64, R40, R50, R64 ;  /* 0x000000322840723c */ /* 0x000fe20000041840 */
[----:B------:R-:W-:-:S03]  /*2c50*/  IMAD.IADD R80, R80, 0x1, -R83 ;  /* 0x0000000150507824 */ /* 0x000fc600078e0a53 */
[----:B------:R-:W-:-:S04]  /*2c60*/  SHF.R.S32.HI R9, RZ, 0x1f, R8 ;  /* 0x0000001fff097819 */ /* 0x000fc80000011408 */
[----:B----4-:R-:W-:Y:S01]  /*2c70*/  HMMA.16816.F32.BF16 R68, R40, R36, R68 ;  /* 0x000000242844723c */ /* 0x010fe20000041844 */
[----:B------:R-:W-:Y:S01]  /*2c80*/  LEA.HI R0, R9, R8, RZ, 0x2 ;  /* 0x0000000809007211 */ /* 0x000fe200078f10ff */
[----:B------:R-:W-:-:S03]  /*2c90*/  IMAD.U32 R9, RZ, RZ, UR12 ;  /* 0x0000000cff097e24 */ /* 0x000fc6000f8e00ff */
[----:B------:R-:W-:-:S03]  /*2ca0*/  LOP3.LUT R205, R0, 0x7ffffffc, RZ, 0xc0, !PT ;  /* 0x7ffffffc00cd7812 */ /* 0x000fc600078ec0ff */
[----:B------:R-:W-:Y:S01]  /*2cb0*/  HMMA.16816.F32.BF16 R72, R40, R38, R72 ;  /* 0x000000262848723c */ /* 0x000fe20000041848 */
[----:B------:R-:W2:Y:S01]  /*2cc0*/  LDSM.16.M88.4 R36, [R184+0x5800] ;  /* 0x00580000b824783b */ /* 0x000ea20000000200 */
[----:B------:R-:W-:-:S04]  /*2cd0*/  DEPBAR.LE SB0, 0x0 ;  /* 0x000080000000791a */ /* 0x000fc80000000000 */
[----:B------:R-:W-:Y:S02]  /*2ce0*/  IMAD.IADD R205, R8, 0x1, -R205 ;  /* 0x0000000108cd7824 */ /* 0x000fe400078e0acd */
[----:B------:R-:W-:Y:S01]  /*2cf0*/  @P5 IMAD.WIDE.U32 R40, R5, UR5, R208 ;  /* 0x0000000505285c25 */ /* 0x000fe2000f8e00d0 */
[----:B------:R-:W-:Y:S01]  /*2d00*/  LEA.HI R5, R80, R80, RZ, 0x1 ;  /* 0x0000005050057211 */ /* 0x000fe200078f08ff */
[----:B------:R-:W-:Y:S01]  /*2d10*/  @UP0 UIMAD UR5, UR20, UR5, URZ ;  /* 0x00000005140502a4 */ /* 0x000fe2000f8e023f */
[----:B------:R-:W-:Y:S01]  /*2d20*/  HMMA.16816.F32.BF16 R20, R56, R10, R20 ;  /* 0x0000000a3814723c */ /* 0x000fe20000041814 */
[----:B------:R-:W-:Y:S01]  /*2d30*/  IMAD.SHL.U32 R205, R205, 0x2, RZ ;  /* 0x00000002cdcd7824 */ /* 0x000fe200078e00ff */
[----:B------:R-:W-:Y:S01]  /*2d40*/  LOP3.LUT R5, R5, 0x1ffffffe, RZ, 0xc0, !PT ;  /* 0x1ffffffe05057812 */ /* 0x000fe200078ec0ff */
[----:B------:R-:W-:-:S04]  /*2d50*/  @UP0 UIMAD UR4, UR4, UR21, UR5 ;  /* 0x00000015040402a4 */ /* 0x000fc8000f8e0205 */
[----:B------:R-:W-:Y:S01]  /*2d60*/  IMAD.IADD R204, R80, 0x1, -R5 ;  /* 0x0000000150cc7824 */ /* 0x000fe200078e0a05 */
[C---:B-1----:R-:W-:Y:S01]  /*2d70*/  HMMA.16816.F32.BF16 R16, R56.reuse, R12, R16 ;  /* 0x0000000c3810723c */ /* 0x042fe20000041810 */
[----:B------:R-:W-:Y:S02]  /*2d80*/  @P5 LEA R10, P0, R40, c[0x0][0x1c8], 0x1 ;  /* 0x00007200280a5a11 */ /* 0x000fe400078008ff */
[----:B------:R-:W-:Y:S01]  /*2d90*/  @P5 IADD3 R5, R41, UR4, RZ ;  /* 0x0000000429055c10 */ /* 0x000fe2000fffe0ff */
[----:B------:R-:W-:Y:S02]  /*2da0*/  ULDC UR4, c[0x0][0x1d0] ;  /* 0x0000740000047ab9 */ /* 0x000fe40000000800 */
[----:B------:R-:W-:Y:S01]  /*2db0*/  UIADD3 UR4, -UR14, UR4, UR19 ;  /* 0x000000040e047290 */ /* 0x000fe2000fffe113 */
[----:B------:R-:W-:Y:S01]  /*2dc0*/  LEA.HI.SX32 R12, R0, UR7, 0x1e ;  /* 0x00000007000c7c11 */ /* 0x000fe2000f8ff2ff */
[C---:B------:R-:W-:Y:S01]  /*2dd0*/  HMMA.16816.F32.BF16 R32, R56.reuse, R60, R32 ;  /* 0x0000003c3820723c */ /* 0x040fe20000041820 */
[----:B------:R-:W-:Y:S01]  /*2de0*/  @P5 LEA.HI.X R11, R40, c[0x0][0x1cc], R5, 0x1, P0 ;  /* 0x00007300280b5a11 */ /* 0x000fe200000f0c05 */
[----:B------:R-:W-:Y:S01]  /*2df0*/  IMAD.U32 R5, RZ, RZ, UR12 ;  /* 0x0000000cff057e24 */ /* 0x000fe2000f8e00ff */
[----:B------:R-:W-:Y:S01]  /*2e00*/  PLOP3.LUT P0, PT, PT, PT, UP2, 0x80, 0x0 ;  /* 0x000000000000781c */ /* 0x000fe20003f0f028 */
[----:B------:R-:W-:Y:S01]  /*2e10*/  IMAD R7, R7, 0x10, R12 ;  /* 0x0000001007077824 */ /* 0x000fe200078e020c */
[----:B------:R-:W-:Y:S01]  /*2e20*/  BAR.SYNC.DEFER_BLOCKING 0x0 ;  /* 0x0000000000007b1d */ /* 0x000fe20000010000 */
[----:B------:R-:W-:Y:S01]  /*2e30*/  IMAD.U32 R8, RZ, RZ, UR4 ;  /* 0x00000004ff087e24 */ /* 0x000fe2000f8e00ff */
[----:B------:R-:W-:Y:S01]  /*2e40*/  @P5 LEA R12, P6, R5, R10, 0x1 ;  /* 0x0000000a050c5211 */ /* 0x000fe200078c08ff */
[----:B------:R-:W-:Y:S01]  /*2e50*/  IMAD R204, R204, 0x8, R7 ;  /* 0x00000008cccc7824 */ /* 0x000fe200078e0207 */
[----:B------:R-:W-:Y:S01]  /*2e60*/  HMMA.16816.F32.BF16 R28, R56, R62, R28 ;  /* 0x0000003e381c723c */ /* 0x000fe2000004181c */
[----:B------:R-:W-:Y:S01]  /*2e70*/  IMAD.U32 R7, RZ, RZ, UR11 ;  /* 0x0000000bff077e24 */ /* 0x000fe2000f8e00ff */
[----:B------:R-:W-:Y:S01]  /*2e80*/  ULDC UR14, c[0x0][0x324] ;  /* 0x0000c900000e7ab9 */ /* 0x000fe20000000800 */
[----:B------:R-:W-:Y:S01]  /*2e90*/  @P4 IMAD.HI.U32 R5, R204, c[0x0][0x2c8], RZ ;  /* 0x0000b200cc054a27 */ /* 0x000fe200078e00ff */
[----:B------:R-:W-:-:S02]  /*2ea0*/  ULOP3.LUT UR14, URZ, UR14, URZ, 0x33, !UPT ;  /* 0x0000000e3f0e7292 */ /* 0x000fc4000f8e333f */
[----:B------:R-:W-:Y:S01]  /*2eb0*/  @P5 LEA.HI.X R13, R9, R11, R7, 0x1, P6 ;  /* 0x0000000b090d5211 */ /* 0x000fe200030f0c07 */
[----:B------:R-:W-:Y:S01]  /*2ec0*/  IMAD.MOV.U32 R0, RZ, RZ, R204 ;  /* 0x000000ffff007224 */ /* 0x000fe200078e00cc */
[----:B------:R-:W-:Y:S01]  /*2ed0*/  @P0 SHF.R.U32.HI R0, RZ, c[0x0][0x2cc], R5 ;  /* 0x0000b300ff000a19 */ /* 0x000fe20000011605 */
[----:B------:R-:W-:Y:S01]  /*2ee0*/  HMMA.16816.F32.BF16 R64, R56, R14, R64 ;  /* 0x0000000e3840723c */ /* 0x000fe20000041840 */
[----:B------:R-:W-:-:S03]  /*2ef0*/  PLOP3.LUT P0, PT, PT, PT, UP1, 0x40, 0x0 ;  /* 0x000000000000781c */ /* 0x000fc60003f0e818 */
[----:B------:R-:W1:Y:S04]  /*2f00*/  SHFL.IDX PT, R5, R0, RZ, 0x1c1f ;  /* 0x001c1fff00057589 */ /* 0x000e6800000e0000 */
[C---:B--2---:R-:W-:Y:S01]  /*2f10*/  HMMA.16816.F32.BF16 R68, R56.reuse, R36, R68 ;  /* 0x000000243844723c */ /* 0x044fe20000041844 */
[----:B------:R-:W-:Y:S01]  /*2f20*/  @!PT LDS RZ, [RZ] ;  /* 0x00000000fffff984 */ /* 0x000fe20000000800 */
[----:B------:R-:W-:Y:S01]  /*2f30*/  @!PT LDS RZ, [RZ] ;  /* 0x00000000fffff984 */ /* 0x000fe20000000800 */
[----:B------:R2:W-:Y:S04]  /*2f40*/  @P5 LDGSTS.E.BYPASS.LTC128B.128 [R199+0x6100], [R10.64], !P3 ;  /* 0x061000000ac75fae */ /* 0x0005e8000d901d50 */
[----:B------:R2:W-:Y:S03]  /*2f50*/  @P5 LDGSTS.E.BYPASS.LTC128B.128 [R199+0x8100], [R10.64+0x80], !P2 ;  /* 0x081000800ac75fae */ /* 0x0005e6000d101d50 */
[----:B------:R-:W-:Y:S01]  /*2f60*/  HMMA.16816.F32.BF16 R72, R56, R38, R72 ;  /* 0x000000263848723c */ /* 0x000fe20000041848 */
[----:B------:R2:W-:Y:S04]  /*2f70*/  @P5 LDGSTS.E.BYPASS.LTC128B.128 [R199+0xa100], [R10.64+0x100], !P1 ;  /* 0x0a1001000ac75fae */ /* 0x0005e8000c901d50 */
[----:B------:R1:W-:Y:S04]  /*2f80*/  @P5 LDGSTS.E.BYPASS.LTC128B.128 [R199+0x7100], [R12.64], !P3 ;  /* 0x071000000cc75fae */ /* 0x0003e8000d901d50 */
[----:B------:R1:W-:Y:S04]  /*2f90*/  @P5 LDGSTS.E.BYPASS.LTC128B.128 [R199+0x9100], [R12.64+0x80], !P2 ;  /* 0x091000800cc75fae */ /* 0x0003e8000d101d50 */
[----:B------:R1:W-:Y:S04]  /*2fa0*/  @P5 LDGSTS.E.BYPASS.LTC128B.128 [R199+0xb100], [R12.64+0x100], !P1 ;  /* 0x0b1001000cc75fae */ /* 0x0003e8000c901d50 */
[----:B------:R-:W0:Y:S01]  /*2fb0*/  LDGDEPBAR ;  /* 0x00000000000079af */ /* 0x000e220000000000 */
[----:B--2---:R-:W-:-:S02]  /*2fc0*/  IADD3 R10, R8, -c[0x0][0x168], -R205 ;  /* 0x80005a00080a7a10 */ /* 0x004fc40007ffe8cd */
[----:B------:R-:W-:Y:S02]  /*2fd0*/  IADD3 R8, -R205, c[0x0][0x1d0], -R6 ;  /* 0x00007400cd087a10 */ /* 0x000fe40007ffe906 */
[C---:B------:R-:W-:Y:S02]  /*2fe0*/  IADD3 R11, R10.reuse, c[0x0][0x328], RZ ;  /* 0x0000ca000a0b7a10 */ /* 0x040fe40007ffe0ff */
[----:B------:R-:W-:-:S03]  /*2ff0*/  IADD3 R10, R10, UR14, RZ ;  /* 0x0000000e0a0a7c10 */ /* 0x000fc6000fffe0ff */
[--C-:B-1----:R-:W-:Y:S02]  /*3000*/  IMAD.IADD R13, R11, 0x1, R5.reuse ;  /* 0x000000010b0d7824 */ /* 0x102fe400078e0205 */
[----:B------:R-:W-:-:S03]  /*3010*/  IMAD.IADD R12, R10, 0x1, R5 ;  /* 0x000000010a0c7824 */ /* 0x000fc600078e0205 */
[----:B------:R-:W-:Y:S01]  /*3020*/  IMNMX R13, R13, R8, PT ;  /* 0x000000080d0d7217 */ /* 0x000fe20003800200 */
[----:B------:R-:W-:Y:S05]  /*3030*/  @P0 BRA `(.L_x_2818) ;  /* 0x0000018000000947 */ /* 0x000fea0003800000 */
[----:B------:R-:W-:Y:S01]  /*3040*/  IADD3 R5, R5, c[0x0][0x1d0], RZ ;  /* 0x0000740005057a10 */ /* 0x000fe20007ffe0ff */
        /* <DEDUP_REMOVED lines=12> */
.L_x_2820:
[----:B------:R-:W-:Y:S02]  /*3110*/  ULDC UR4, c[0x0][0x32c] ;  /* 0x0000cb0000047ab9 */ /* 0x000fe40000000800 */
[----:B------:R-:W-:-:S06]  /*3120*/  UISETP.NE.AND UP0, UPT, UR19, UR4, UPT ;  /* 0x000000041300728c */ /* 0x000fcc000bf05270 */
[----:B------:R-:W-:-:S13]  /*3130*/  PLOP3.LUT P0, PT, PT, PT, UP0, 0x80, 0x0 ;  /* 0x000000000000781c */ /* 0x000fda0003f0f008 */
[----:B------:R-:W-:-:S05]  /*3140*/  @P0 IMAD.HI.U32 R5, R7, c[0x0][0x330], RZ ;  /* 0x0000cc0007050a27 */ /* 0x000fca00078e00ff */
[----:B------:R-:W-:Y:S02]  /*3150*/  @P0 SHF.R.U32.HI R7, RZ, c[0x0][0x334], R5 ;  /* 0x0000cd00ff070a19 */ /* 0x000fe40000011605 */
.L_x_2821:
[----:B------:R-:W-:Y:S05]  /*3160*/  BSYNC B0 ;  /* 0x0000000000007941 */ /* 0x000fea0003800000 */
.L_x_2819:
[----:B------:R-:W-:-:S04]  /*3170*/  IMAD R14, R7, c[0x0][0x32c], -R6 ;  /* 0x0000cb00070e7a24 */ /* 0x000fc800078e0a06 */
[----:B------:R-:W-:-:S05]  /*3180*/  IMAD.IADD R5, R14, 0x1, -R205 ;  /* 0x000000010e057824 */ /* 0x000fca00078e0acd */
[----:B------:R-:W-:Y:S02]  /*3190*/  IADD3 R14, R5, c[0x0][0x32c], RZ ;  /* 0x0000cb00050e7a10 */ /* 0x000fe40007ffe0ff */
[----:B------:R-:W-:Y:S02]  /*31a0*/  IMNMX R12, R12, R5, !PT ;  /* 0x000000050c0c7217 */ /* 0x000fe40007800200 */
[----:B------:R-:W-:Y:S02]  /*31b0*/  IMNMX R13, R13, R14, PT ;  /* 0x0000000e0d0d7217 */ /* 0x000fe40003800200 */
.L_x_2818:
[----:B------:R-:W-:Y:S01]  /*31c0*/  ISETP.LT.AND P0, PT, RZ, UR13, PT ;  /* 0x0000000dff007c0c */ /* 0x000fe2000bf01270 */
[----:B------:R-:W1:Y:S03]  /*31d0*/  SHFL.IDX PT, R0, R0, 0x1, 0x1c1f ;  /* 0x003c1f0000007f89 */ /* 0x000e6600000e0000 */
[C---:B------:R-:W-:Y:S02]  /*31e0*/  ISETP.GT.AND P4, PT, R12.reuse, 0x1, P0 ;  /* 0x000000010c00780c */ /* 0x040fe40000784270 */
[----:B------:R-:W-:-:S02]  /*31f0*/  ISETP.GT.AND P5, PT, R12, RZ, P0 ;  /* 0x000000ff0c00720c */ /* 0x000fc400007a4270 */
[C---:B------:R-:W-:Y:S02]  /*3200*/  ISETP.LT.OR P4, PT, R13.reuse, 0x2, P4 ;  /* 0x000000020d00780c */ /* 0x040fe40002781670 */
[----:B------:R-:W-:Y:S02]  /*3210*/  ISETP.LT.OR P5, PT, R13, 0x1, P5 ;  /* 0x000000010d00780c */ /* 0x000fe40002fa1670 */
[----:B------:R-:W-:Y:S02]  /*3220*/  FSEL R33, R33, -INF , !P4 ;  /* 0xff80000021217808 */ /* 0x000fe40006000000 */
[----:B------:R-:W-:Y:S02]  /*3230*/  ISETP.GT.AND P4, PT, R12, 0x10, P0 ;  /* 0x000000100c00780c */ /* 0x000fe40000784270 */
[----:B------:R-:W-:Y:S02]  /*3240*/  FSEL R32, R32, -INF , !P5 ;  /* 0xff80000020207808 */ /* 0x000fe40006800000 */
[----:B------:R-:W-:-:S02]  /*3250*/  ISETP.LT.OR P4, PT, R13, 0x11, P4 ;  /* 0x000000110d00780c */ /* 0x000fc40002781670 */
[C---:B------:R-:W-:Y:S02]  /*3260*/  ISETP.GT.AND P6, PT, R12.reuse, 0x8, P0 ;  /* 0x000000080c00780c */ /* 0x040fe400007c4270 */
[----:B------:R-:W-:Y:S02]  /*3270*/  ISETP.GT.AND P5, PT, R12, 0x9, P0 ;  /* 0x000000090c00780c */ /* 0x000fe400007a4270 */
[----:B------:R-:W-:Y:S01]  /*3280*/  FSEL R7, R24, -INF , !P4 ;  /* 0xff80000018077808 */ /* 0x000fe20006000000 */
[----:B-1----:R-:W-:Y:S01]  /*3290*/  IMAD.IADD R11, R11, 0x1, R0 ;  /* 0x000000010b0b7824 */ /* 0x002fe200078e0200 */
[----:B------:R-:W-:Y:S02]  /*32a0*/  ISETP.GT.AND P4, PT, R12, 0x19, P0 ;  /* 0x000000190c00780c */ /* 0x000fe40000784270 */
[C---:B------:R-:W-:Y:S02]  /*32b0*/  ISETP.LT.OR P6, PT, R13.reuse, 0x9, P6 ;  /* 0x000000090d00780c */ /* 0x040fe400037c1670 */
[----:B------:R-:W-:-:S02]  /*32c0*/  ISETP.LT.OR P5, PT, R13, 0xa, P5 ;  /* 0x0000000a0d00780c */ /* 0x000fc40002fa1670 */
[----:B------:R-:W-:Y:S02]  /*32d0*/  ISETP.LT.OR P4, PT, R13, 0x1a, P4 ;  /* 0x0000001a0d00780c */ /* 0x000fe40002781670 */
[----:B------:R-:W-:Y:S02]  /*32e0*/  FSEL R9, R28, -INF , !P6 ;  /* 0xff8000001c097808 */ /* 0x000fe40007000000 */
[----:B------:R-:W-:Y:S02]  /*32f0*/  FSEL R29, R29, -INF , !P5 ;  /* 0xff8000001d1d7808 */ /* 0x000fe40006800000 */
[C---:B------:R-:W-:Y:S02]  /*3300*/  ISETP.GT.AND P6, PT, R12.reuse, 0x11, P0 ;  /* 0x000000110c00780c */ /* 0x040fe400007c4270 */
[----:B------:R-:W-:Y:S02]  /*3310*/  ISETP.GT.AND P5, PT, R12, 0x18, P0 ;  /* 0x000000180c00780c */ /* 0x000fe400007a4270 */
[----:B------:R-:W-:-:S02]  /*3320*/  FSEL R21, R21, -INF , !P4 ;  /* 0xff80000015157808 */ /* 0x000fc40006000000 */
[----:B------:R-:W-:Y:S02]  /*3330*/  ISETP.GT.AND P4, PT, R12, 0x28, P0 ;  /* 0x000000280c00780c */ /* 0x000fe40000784270 */
[C---:B------:R-:W-:Y:S02]  /*3340*/  ISETP.LT.OR P6, PT, R13.reuse, 0x12, P6 ;  /* 0x000000120d00780c */ /* 0x040fe400037c1670 */
[C---:B------:R-:W-:Y:S02]  /*3350*/  ISETP.LT.OR P5, PT, R13.reuse, 0x19, P5 ;  /* 0x000000190d00780c */ /* 0x040fe40002fa1670 */
[----:B------:R-:W-:Y:S02]  /*3360*/  ISETP.LT.OR P4, PT, R13, 0x29, P4 ;  /* 0x000000290d00780c */ /* 0x000fe40002781670 */
[----:B------:R-:W-:Y:S02]  /*3370*/  FSEL R25, R25, -INF , !P6 ;  /* 0xff80000019197808 */ /* 0x000fe40007000000 */
[----:B------:R-:W-:-:S02]  /*3380*/  FSEL R5, R20, -INF , !P5 ;  /* 0xff80000014057808 */ /* 0x000fc40006800000 */
[C---:B------:R-:W-:Y:S02]  /*3390*/  ISETP.GT.AND P6, PT, R12.reuse, 0x20, P0 ;  /* 0x000000200c00780c */ /* 0x040fe400007c4270 */
[----:B------:R-:W-:Y:S02]  /*33a0*/  ISETP.GT.AND P5, PT, R12, 0x21, P0 ;  /* 0x000000210c00780c */ /* 0x000fe400007a4270 */
[----:B------:R-:W-:Y:S02]  /*33b0*/  FSEL R161, R64, -INF , !P4 ;  /* 0xff80000040a17808 */ /* 0x000fe40006000000 */
        /* <DEDUP_REMOVED lines=9> */
[----:B------:R-:W-:Y:S02]  /*3450*/  PLOP3.LUT P4, PT, PT, PT, UP1, 0x40, 0x0 ;  /* 0x000000000000781c */ /* 0x000fe40003f8e818 */
[C---:B------:R-:W-:Y:S02]  /*3460*/  ISETP.LT.OR P6, PT, R13.reuse, 0x2a, P6 ;  /* 0x0000002a0d00780c */ /* 0x040fe400037c1670 */
[----:B------:R-:W-:Y:S02]  /*3470*/  ISETP.LT.OR P5, PT, R13, 0x31, P5 ;  /* 0x000000310d00780c */ /* 0x000fe40002fa1670 */
[----:B------:R-:W-:Y:S02]  /*3480*/  FSEL R157, R65, -INF , !P6 ;  /* 0xff800000419d7808 */ /* 0x000fe40007000000 */
[----:B------:R-:W-:Y:S02]  /*3490*/  FSEL R167, R68, -INF , !P5 ;  /* 0xff80000044a77808 */ /* 0x000fe40006800000 */
[----:B------:R-:W-:-:S02]  /*34a0*/  ISETP.GT.AND P6, PT, R12, 0x38, P0 ;  /* 0x000000380c00780c */ /* 0x000fc400007c4270 */
[----:B------:R-:W-:Y:S01]  /*34b0*/  ISETP.GT.AND P5, PT, R12, 0x39, P0 ;  /* 0x000000390c00780c */ /* 0x000fe200007a4270 */
[----:B------:R-:W-:Y:S01]  /*34c0*/  IMAD.IADD R12, R10, 0x1, R0 ;  /* 0x000000010a0c7824 */ /* 0x000fe200078e0200 */
[C---:B------:R-:W-:Y:S02]  /*34d0*/  ISETP.LT.OR P6, PT, R13.reuse, 0x39, P6 ;  /* 0x000000390d00780c */ /* 0x040fe400037c1670 */
[----:B------:R-:W-:Y:S02]  /*34e0*/  ISETP.LT.OR P5, PT, R13, 0x3a, P5 ;  /* 0x0000003a0d00780c */ /* 0x000fe40002fa1670 */
[----:B------:R-:W-:Y:S02]  /*34f0*/  IMNMX R11, R11, R8, PT ;  /* 0x000000080b0b7217 */ /* 0x000fe40003800200 */
[----:B------:R-:W-:Y:S02]  /*3500*/  FSEL R143, R72, -INF , !P6 ;  /* 0xff800000488f7808 */ /* 0x000fe40007000000 */
[----:B------:R-:W-:Y:S01]  /*3510*/  FSEL R141, R73, -INF , !P5 ;  /* 0xff800000498d7808 */ /* 0x000fe20006800000 */
        /* <DEDUP_REMOVED lines=14> */
.L_x_2824:
[----:B------:R-:W-:Y:S02]  /*3600*/  ULDC UR4, c[0x0][0x32c] ;  /* 0x0000cb0000047ab9 */ /* 0x000fe40000000800 */
[----:B------:R-:W-:-:S06]  /*3610*/  UISETP.NE.AND UP0, UPT, UR19, UR4, UPT ;  /* 0x000000041300728c */ /* 0x000fcc000bf05270 */
[----:B------:R-:W-:-:S13]  /*3620*/  PLOP3.LUT P4, PT, PT, PT, UP0, 0x80, 0x0 ;  /* 0x000000000000781c */ /* 0x000fda0003f8f008 */
[----:B------:R-:W-:-:S05]  /*3630*/  @P4 IMAD.HI.U32 R0, R13, c[0x0][0x330], RZ ;  /* 0x0000cc000d004a27 */ /* 0x000fca00078e00ff */
[----:B------:R-:W-:Y:S02]  /*3640*/  @P4 SHF.R.U32.HI R13, RZ, c[0x0][0x334], R0 ;  /* 0x0000cd00ff0d4a19 */ /* 0x000fe40000011600 */
.L_x_2825:
[----:B------:R-:W-:Y:S05]  /*3650*/  BSYNC B0 ;  /* 0x0000000000007941 */ /* 0x000fea0003800000 */
.L_x_2823:
[----:B------:R-:W-:-:S04]  /*3660*/  IMAD R6, R13, c[0x0][0x32c], -R6 ;  /* 0x0000cb000d067a24 */ /* 0x000fc800078e0a06 */
[----:B------:R-:W-:-:S05]  /*3670*/  IMAD.IADD R13, R6, 0x1, -R205 ;  /* 0x00000001060d7824 */ /* 0x000fca00078e0acd */
[----:B------:R-:W-:Y:S02]  /*3680*/  IADD3 R0, R13, c[0x0][0x32c], RZ ;  /* 0x0000cb000d007a10 */ /* 0x000fe40007ffe0ff */
[----:B------:R-:W-:Y:S02]  /*3690*/  IMNMX R12, R12, R13, !PT ;  /* 0x0000000d0c0c7217 */ /* 0x000fe40007800200 */
[----:B------:R-:W-:Y:S02]  /*36a0*/  IMNMX R11, R11, R0, PT ;  /* 0x000000000b0b7217 */ /* 0x000fe40003800200 */
.L_x_2822:
[----:B------:R-:W-:Y:S01]  /*36b0*/  ISETP.GT.AND P5, PT, R12, 0x8, P0 ;  /* 0x000000080c00780c */ /* 0x000fe200007a4270 */
[----:B------:R-:W-:Y:S01]  /*36c0*/  IMAD.SHL.U32 R195, R4, 0x2, RZ ;  /* 0x0000000204c37824 */ /* 0x000fe200078e00ff */
[----:B------:R-:W-:Y:S01]  /*36d0*/  ISETP.GT.AND P6, PT, R12, 0x10, P0 ;  /* 0x000000100c00780c */ /* 0x000fe200007c4270 */
[----:B------:R-:W-:Y:S01]  /*36e0*/  @UP2 USHF.L.U32 UR18, UR18, 0x7, URZ ;  /* 0x0000000712122899 */ /* 0x000fe2000800063f */
[----:B------:R-:W-:Y:S01]  /*36f0*/  ISETP.LT.OR P5, PT, R11, 0x9, P5 ;  /* 0x000000090b00780c */ /* 0x000fe20002fa1670 */
[--C-:B------:R-:W-:Y:S01]  /*3700*/  IMAD R189, R3, 0x2, R195.reuse ;  /* 0x0000000203bd7824 */ /* 0x100fe200078e02c3 */
[----:B------:R-:W-:Y:S01]  /*3710*/  ISETP.LT.OR P6, PT, R11, 0x11, P6 ;  /* 0x000000110b00780c */ /* 0x000fe200037c1670 */
[----:B------:R-:W-:Y:S01]  /*3720*/  LDSM.16.MT88.4 R40, [R195+0x2100] ;  /* 0x00210000c328783b */ /* 0x000fe20000004200 */
[----:B------:R-:W-:Y:S01]  /*3730*/  FSEL R30, R30, -INF , !P5 ;  /* 0xff8000001e1e7808 */ /* 0x000fe20006800000 */
[----:B------:R-:W-:Y:S01]  /*3740*/  IMAD R190, R2, 0x2, R195 ;  /* 0x0000000202be7824 */ /* 0x000fe200078e02c3 */
[----:B------:R-:W-:Y:S01]  /*3750*/  FSEL R26, R26, -INF , !P6 ;  /* 0xff8000001a1a7808 */ /* 0x000fe20007000000 */
[----:B------:R-:W-:Y:S01]  /*3760*/  LDSM.16.MT88.4 R56, [R189+0x2100] ;  /* 0x00210000bd38783b */ /* 0x000fe20000004200 */
[C---:B------:R-:W-:Y:S01]  /*3770*/  ISETP.GT.AND P5, PT, R12.reuse, 0x1, P0 ;  /* 0x000000010c00780c */ /* 0x040fe200007a4270 */
[----:B------:R-:W-:Y:S01]  /*3780*/  IMAD R188, R3, 0x2, R190 ;  /* 0x0000000203bc7824 */ /* 0x000fe200078e02be */
[C---:B------:R-:W-:Y:S01]  /*3790*/  ISETP.GT.AND P6, PT, R12.reuse, RZ, P0 ;  /* 0x000000ff0c00720c */ /* 0x040fe200007c4270 */
[----:B------:R-:W-:Y:S01]  /*37a0*/  LDSM.16.MT88.4 R124, [R195+0x100] ;  /* 0x00010000c37c783b */ /* 0x000fe20000004200 */
[----:B------:R-:W-:Y:S01]  /*37b0*/  ISETP.GT.AND P4, PT, R12, 0x9, P0 ;  /* 0x000000090c00780c */ /* 0x000fe20000784270 */
[----:B------:R-:W-:Y:S01]  /*37c0*/  ULDC.64 UR4, c[0x0][0x2c8] ;  /* 0x0000b20000047ab9 */ /* 0x000fe20000000a00 */
[C---:B------:R-:W-:Y:S01]  /*37d0*/  ISETP.LT.OR P5, PT, R11.reuse, 0x2, P5 ;  /* 0x000000020b00780c */ /* 0x040fe20002fa1670 */
[----:B------:R-:W-:Y:S01]  /*37e0*/  LDSM.16.MT88.4 R104, [R190+0x100] ;  /* 0x00010000be68783b */ /* 0x000fe20000004200 */
[C---:B------:R-:W-:Y:S01]  /*37f0*/  ISETP.LT.OR P6, PT, R11.reuse, 0x1, P6 ;  /* 0x000000010b00780c */ /* 0x040fe200037c1670 */
[----:B------:R-:W-:Y:S01]  /*3800*/  UIMAD.WIDE.U32 UR20, UR18, UR4, URZ ;  /* 0x00000004121472a5 */ /* 0x000fe2000f8e003f */
[----:B------:R-:W-:Y:S01]  /*3810*/  FMNMX.FTZ R0, R32, R33, !PT ;  /* 0x0000002120007209 */ /* 0x000fe20007810000 */
[----:B------:R-:W-:Y:S01]  /*3820*/  LDSM.16.MT88.4 R112, [R189+0x100] ;  /* 0x00010000bd70783b */ /* 0x000fe20000004200 */
[----:B------:R-:W-:Y:S01]  /*3830*/  ISETP.LT.OR P4, PT, R11, 0xa, P4 ;  /* 0x0000000a0b00780c */ /* 0x000fe20002781670 */
[----:B------:R-:W-:Y:S01]  /*3840*/  @UP2 USHF.R.U32.HI UR7, URZ, UR5, UR21 ;  /* 0x000000053f072299 */ /* 0x000fe20008011615 */
[----:B------:R-:W-:Y:S01]  /*3850*/  FSEL R14, R35, -INF , !P5 ;  /* 0xff800000230e7808 */ /* 0x000fe20006800000 */
[----:B------:R-:W-:Y:S01]  /*3860*/  LDSM.16.MT88.4 R120, [R188+0x100] ;  /* 0x00010000bc78783b */ /* 0x000fe20000004200 */
[----:B------:R-:W-:Y:S01]  /*3870*/  FSEL R34, R34, -INF , !P6 ;  /* 0xff80000022227808 */ /* 0x000fe20007000000 */
[----:B------:R-:W-:Y:S01]  /*3880*/  UIADD3 UR4, UR6, UR7, URZ ;  /* 0x0000000706047290 */ /* 0x000fe2000fffe03f */
[----:B------:R-:W-:Y:S01]  /*3890*/  FMNMX.FTZ R0, R9, R0, !PT ;  /* 0x0000000009007209 */ /* 0x000fe20007810000 */
[----:B------:R-:W-:Y:S01]  /*38a0*/  LDSM.16.MT88.4 R48, [R190+0x2100] ;  /* 0x00210000be30783b */ /* 0x000fe20000004200 */
[----:B------:R-:W-:Y:S01]  /*38b0*/  FSEL R6, R31, -INF , !P4 ;  /* 0xff8000001f067808 */ /* 0x000fe20006000000 */
[----:B------:R-:W-:Y:S01]  /*38c0*/  ULDC UR6, c[0x0][0x328] ;  /* 0x0000ca0000067ab9 */ /* 0x000fe20000000800 */
[----:B------:R-:W-:Y:S01]  /*38d0*/  FMNMX.FTZ R13, R34, R14, !PT ;  /* 0x0000000e220d7209 */ /* 0x000fe20007810000 */
[----:B------:R-:W-:Y:S01]  /*38e0*/  LDSM.16.MT88.4 R80, [R190+0x4100] ;  /* 0x00410000be50783b */ /* 0x000fe20000004200 */
[----:B------:R-:W-:Y:S01]  /*38f0*/  ISETP.GT.AND P4, PT, R12, 0x11, P0 ;  /* 0x000000110c00780c */ /* 0x000fe20000784270 */
[----:B------:R-:W-:Y:S01]  /*3900*/  UIADD3 UR13, UR13, -0x2, URZ ;  /* 0xfffffffe0d0d7890 */ /* 0x000fe2000fffe03f */
[----:B------:R-:W-:Y:S01]  /*3910*/  FMNMX.FTZ R0, R29, R0, !PT ;  /* 0x000000001d007209 */ /* 0x000fe20007810000 */
[----:B------:R-:W-:Y:S01]  /*3920*/  LDSM.16.MT88.4 R88, [R189+0x4100] ;  /* 0x00410000bd58783b */ /* 0x000fe20000004200 */
[----:B------:R-:W-:Y:S01]  /*3930*/  FMNMX.FTZ R13, R30, R13, !PT ;  /* 0x0000000d1e0d7209 */ /* 0x000fe20007810000 */
[----:B------:R-:W-:Y:S01]  /*3940*/  UIADD3 UR6, UR4, UR6, URZ ;  /* 0x0000000604067290 */ /* 0x000fe2000fffe03f */
        /* <DEDUP_REMOVED lines=11> */
[----:B------:R-:W-:Y:S02]  /*3a00*/  ISETP.LT.OR P4, PT, R11, 0x1a, P4 ;  /* 0x0000001a0b00780c */ /* 0x000fe40002781670 */
[----:B------:R-:W-:Y:S02]  /*3a10*/  FSEL R22, R22, -INF , !P5 ;  /* 0xff80000016167808 */ /* 0x000fe40006800000 */
[----:B------:R-:W-:Y:S02]  /*3a20*/  FMNMX.FTZ R0, R5, R0, !PT ;  /* 0x0000000005007209 */ /* 0x000fe40007810000 */
[----:B------:R-:W-:Y:S02]  /*3a30*/  ISETP.GT.AND P5, PT, R12, 0x20, P0 ;  /* 0x000000200c00780c */ /* 0x000fe400007a4270 */
[----:B------:R-:W-:-:S02]  /*3a40*/  FMNMX.FTZ R13, R10, R13, !PT ;  /* 0x0000000d0a0d7209 */ /* 0x000fc40007810000 */
[----:B------:R-:W-:Y:S02]  /*3a50*/  FSEL R8, R23, -INF , !P4 ;  /* 0xff80000017087808 */ /* 0x000fe40006000000 */
[----:B------:R-:W-:Y:S02]  /*3a60*/  FMNMX.FTZ R0, R21, R0, !PT ;  /* 0x0000000015007209 */ /* 0x000fe40007810000 */
[----:B------:R-:W-:Y:S02]  /*3a70*/  ISETP.GT.AND P4, PT, R12, 0x21, P0 ;  /* 0x000000210c00780c */ /* 0x000fe40000784270 */
[----:B------:R-:W-:Y:S02]  /*3a80*/  ISETP.LT.OR P5, PT, R11, 0x21, P5 ;  /* 0x000000210b00780c */ /* 0x000fe40002fa1670 */
[----:B------:R-:W-:Y:S02]  /*3a90*/  FMNMX.FTZ R13, R22, R13, !PT ;  /* 0x0000000d160d7209 */ /* 0x000fe40007810000 */
[----:B------:R-:W-:-:S02]  /*3aa0*/  FMNMX.FTZ R0, R155, R0, !PT ;  /* 0x000000009b007209 */ /* 0x000fc40007810000 */
[----:B------:R-:W-:Y:S02]  /*3ab0*/  ISETP.LT.OR P4, PT, R11, 0x22, P4 ;  /* 0x000000220b00780c */ /* 0x000fe40002781670 */
[----:B------:R-:W-:Y:S02]  /*3ac0*/  FSEL R172, R18, -INF , !P5 ;  /* 0xff80000012ac7808 */ /* 0x000fe40006800000 */
[----:B------:R-:W-:Y:S02]  /*3ad0*/  ISETP.GT.AND P5, PT, R12, 0x28, P0 ;  /* 0x000000280c00780c */ /* 0x000fe400007a4270 */
[----:B------:R-:W-:Y:S02]  /*3ae0*/  FMNMX.FTZ R15, R8, R13, !PT ;  /* 0x0000000d080f7209 */ /* 0x000fe40007810000 */
[----:B------:R-:W-:Y:S02]  /*3af0*/  FMNMX.FTZ R0, R163, R0, !PT ;  /* 0x00000000a3007209 */ /* 0x000fe40007810000 */
[----:B------:R-:W-:-:S02]  /*3b00*/  FSEL R162, R19, -INF , !P4 ;  /* 0xff80000013a27808 */ /* 0x000fc40006000000 */
[----:B------:R-:W-:Y:S01]  /*3b10*/  ISETP.GT.AND P4, PT, R12, 0x29, P0 ;  /* 0x000000290c00780c */ /* 0x000fe20000784270 */
[----:B------:R-:W-:Y:S01]  /*3b20*/  LDSM.16.MT88.4 R16, [R188+0x2900] ;  /* 0x00290000bc10783b */ /* 0x000fe20000004200 */
[----:B------:R-:W-:Y:S02]  /*3b30*/  ISETP.LT.OR P5, PT, R11, 0x29, P5 ;  /* 0x000000290b00780c */ /* 0x000fe40002fa1670 */
[----:B------:R-:W-:Y:S02]  /*3b40*/  FMNMX.FTZ R15, R172, R15, !PT ;  /* 0x0000000fac0f7209 */ /* 0x000fe40007810000 */
[----:B------:R-:W-:Y:S02]  /*3b50*/  FMNMX.FTZ R0, R161, R0, !PT ;  /* 0x00000000a1007209 */ /* 0x000fe40007810000 */
[----:B------:R-:W-:Y:S02]  /*3b60*/  ISETP.GT.AND P6, PT, R12, 0x30, P0 ;  /* 0x000000300c00780c */ /* 0x000fe400007c4270 */
[----:B------:R-:W-:-:S02]  /*3b70*/  ISETP.LT.OR P4, PT, R11, 0x2a, P4 ;  /* 0x0000002a0b00780c */ /* 0x000fc40002781670 */
[----:B------:R-:W-:Y:S02]  /*3b80*/  FSEL R170, R66, -INF , !P5 ;  /* 0xff80000042aa7808 */ /* 0x000fe40006800000 */
[----:B------:R-:W-:Y:S02]  /*3b90*/  FMNMX.FTZ R15, R162, R15, !PT ;  /* 0x0000000fa20f7209 */ /* 0x000fe40007810000 */
[----:B------:R-:W-:Y:S02]  /*3ba0*/  FMNMX.FTZ R0, R157, R0, !PT ;  /* 0x000000009d007209 */ /* 0x000fe40007810000 */
[----:B------:R-:W-:Y:S02]  /*3bb0*/  FSEL R164, R67, -INF , !P4 ;  /* 0xff80000043a47808 */ /* 0x000fe40006000000 */
[----:B------:R-:W-:Y:S01]  /*3bc0*/  ISETP.GT.AND P5, PT, R12, 0x31, P0 ;  /* 0x000000310c00780c */ /* 0x000fe200007a4270 */
[----:B------:R-:W-:Y:S01]  /*3bd0*/  LDSM.16.MT88.4 R64, [R188+0x2100] ;  /* 0x00210000bc40783b */ /* 0x000fe20000004200 */
[----:B------:R-:W-:-:S02]  /*3be0*/  ISETP.LT.OR P6, PT, R11, 0x31, P6 ;  /* 0x000000310b00780c */ /* 0x000fc400037c1670 */
        /* <DEDUP_REMOVED lines=8> */
[----:B------:R-:W-:Y:S02]  /*3c70*/  FSEL R142, R71, -INF , !P5 ;  /* 0xff800000478e7808 */ /* 0x000fe40006800000 */
[----:B------:R-:W-:Y:S02]  /*3c80*/  ISETP.LT.OR P4, PT, R11, 0x39, P4 ;  /* 0x000000390b00780c */ /* 0x000fe40002781670 */
[----:B------:R-:W-:Y:S02]  /*3c90*/  FMNMX.FTZ R15, R166, R15, !PT ;  /* 0x0000000fa60f7209 */ /* 0x000fe40007810000 */
[----:B------:R-:W-:-:S02]  /*3ca0*/  FMNMX.FTZ R0, R143, R0, !PT ;  /* 0x000000008f007209 */ /* 0x000fc40007810000 */
[----:B------:R-:W-:Y:S02]  /*3cb0*/  ISETP.LT.OR P0, PT, R11, 0x3a, P0 ;  /* 0x0000003a0b00780c */ /* 0x000fe40000701670 */
[----:B------:R-:W-:Y:S02]  /*3cc0*/  FSEL R140, R74, -INF , !P4 ;  /* 0xff8000004a8c7808 */ /* 0x000fe40006000000 */
[----:B------:R-:W-:Y:S02]  /*3cd0*/  FMNMX.FTZ R15, R142, R15, !PT ;  /* 0x0000000f8e0f7209 */ /* 0x000fe40007810000 */
[----:B------:R-:W-:Y:S02]  /*3ce0*/  FMNMX.FTZ R0, R141, R0, !PT ;  /* 0x000000008d007209 */ /* 0x000fe40007810000 */
[----:B------:R-:W-:Y:S02]  /*3cf0*/  FSEL R160, R75, -INF , !P0 ;  /* 0xff8000004ba07808 */ /* 0x000fe40004000000 */
        /* <DEDUP_REMOVED lines=20> */
[----:B------:R-:W-:Y:S01]  /*3e40*/  PLOP3.LUT P0, PT, PT, PT, UP1, 0x40, 0x0 ;  /* 0x000000000000781c */ /* 0x000fe20003f0e818 */
[----:B------:R-:W-:Y:S01]  /*3e50*/  FFMA.FTZ R147, R29, c[0x0][0x2d0], -R168 ;  /* 0x0000b4001d937a23 */ /* 0x000fe200000108a8 */
[----:B------:R-:W-:Y:S01]  /*3e60*/  MUFU.EX2 R154, R154 ;  /* 0x0000009a009a7308 */ /* 0x000fe20000000800 */
[----:B------:R-:W-:-:S02]  /*3e70*/  FFMA.FTZ R148, R34, c[0x0][0x2d0], -R159 ;  /* 0x0000b40022947a23 */ /* 0x000fc4000001089f */
[--C-:B------:R-:W-:Y:S01]  /*3e80*/  FFMA.FTZ R149, R14, c[0x0][0x2d0], -R159.reuse ;  /* 0x0000b4000e957a23 */ /* 0x100fe2000001089f */
[----:B------:R-:W-:Y:S01]  /*3e90*/  LDSM.16.MT88.4 R32, [R188+0x900] ;  /* 0x00090000bc20783b */ /* 0x000fe20000004200 */
[--C-:B------:R-:W-:Y:S02]  /*3ea0*/  FFMA.FTZ R150, R30, c[0x0][0x2d0], -R159.reuse ;  /* 0x0000b4001e967a23 */ /* 0x100fe4000001089f */
[--C-:B------:R-:W-:Y:S01]  /*3eb0*/  FFMA.FTZ R15, R6, c[0x0][0x2d0], -R159.reuse ;  /* 0x0000b400060f7a23 */ /* 0x100fe2000001089f */
[----:B------:R-:W1:Y:S01]  /*3ec0*/  MUFU.EX2 R153, R153 ;  /* 0x0000009900997308 */ /* 0x000e620000000800 */
[--C-:B------:R-:W-:Y:S01]  /*3ed0*/  FFMA.FTZ R151, R7, c[0x0][0x2d0], -R168.reuse ;  /* 0x0000b40007977a23 */ /* 0x100fe200000108a8 */
[----:B------:R-:W-:Y:S01]  /*3ee0*/  LDSM.16.MT88.4 R28, [R190+0x2900] ;  /* 0x00290000be1c783b */ /* 0x000fe20000004200 */
[--C-:B------:R-:W-:Y:S02]  /*3ef0*/  FFMA.FTZ R145, R5, c[0x0][0x2d0], -R168.reuse ;  /* 0x0000b40005917a23 */ /* 0x100fe400000108a8 */
[----:B------:R-:W-:Y:S01]  /*3f00*/  FFMA.FTZ R14, R21, c[0x0][0x2d0], -R168 ;  /* 0x0000b400150e7a23 */ /* 0x000fe200000108a8 */
[----:B------:R-:W2:Y:S01]  /*3f10*/  LDSM.16.MT88.4 R4, [R188+0x4100] ;  /* 0x00410000bc04783b */ /* 0x000ea20000004200 */
[--C-:B------:R-:W-:Y:S01]  /*3f20*/  FFMA.FTZ R13, R10, c[0x0][0x2d0], -R159.reuse ;  /* 0x0000b4000a0d7a23 */ /* 0x100fe2000001089f */
[----:B------:R-:W-:Y:S01]  /*3f30*/  MUFU.EX2 R152, R152 ;  /* 0x0000009800987308 */ /* 0x000fe20000000800 */
[----:B------:R-:W-:-:S02]  /*3f40*/  FFMA.FTZ R3, R22, c[0x0][0x2d0], -R159 ;  /* 0x0000b40016037a23 */ /* 0x000fc4000001089f */
[--C-:B------:R-:W-:Y:S01]  /*3f50*/  FFMA.FTZ R2, R8, c[0x0][0x2d0], -R159.reuse ;  /* 0x0000b40008027a23 */ /* 0x100fe2000001089f */
[----:B------:R-:W-:Y:S01]  /*3f60*/  LDSM.16.MT88.4 R20, [R189+0x2900] ;  /* 0x00290000bd14783b */ /* 0x000fe20000004200 */
[--C-:B------:R-:W-:Y:S02]  /*3f70*/  FFMA.FTZ R146, R25, c[0x0][0x2d0], -R168.reuse ;  /* 0x0000b40019927a23 */ /* 0x100fe400000108a8 */
[----:B------:R-:W-:Y:S01]  /*3f80*/  FFMA.FTZ R144, R26, c[0x0][0x2d0], -R159 ;  /* 0x0000b4001a907a23 */ /* 0x000fe2000001089f */
[----:B------:R-:W3:Y:S01]  /*3f90*/  MUFU.EX2 R147, R147 ;  /* 0x0000009300937308 */ /* 0x000ee20000000800 */
[----:B------:R-:W4:Y:S01]  /*3fa0*/  LDSM.16.MT88.4 R8, [R195+0x2900] ;  /* 0x00290000c308783b */ /* 0x000f220000004200 */
[----:B-1----:R-:W-:Y:S01]  /*3fb0*/  F2FP.BF16.PACK_AB R96, R153, R154 ;  /* 0x0000009a9960723e */ /* 0x002fe200000010ff */
[--C-:B------:R-:W-:Y:S02]  /*3fc0*/  FFMA.FTZ R158, R163, c[0x0][0x2d0], -R168.reuse ;  /* 0x0000b400a39e7a23 */ /* 0x100fe400000108a8 */
[----:B------:R-:W1:Y:S01]  /*3fd0*/  LDSM.16.MT88.4 R24, [R195+0x900] ;  /* 0x00090000c318783b */ /* 0x000e620000004200 */
[----:B------:R-:W-:-:S02]  /*3fe0*/  FFMA.FTZ R156, R161, c[0x0][0x2d0], -R168 ;  /* 0x0000b400a19c7a23 */ /* 0x000fc400000108a8 */
[----:B------:R-:W-:Y:S01]  /*3ff0*/  MUFU.EX2 R148, R148 ;  /* 0x0000009400947308 */ /* 0x000fe20000000800 */
[--C-:B------:R-:W-:Y:S02]  /*4000*/  FFMA.FTZ R155, R155, c[0x0][0x2d0], -R168.reuse ;  /* 0x0000b4009b9b7a23 */ /* 0x100fe400000108a8 */
[----:B------:R-:W-:Y:S02]  /*4010*/  FFMA.FTZ R157, R157, c[0x0][0x2d0], -R168 ;  /* 0x0000b4009d9d7a23 */ /* 0x000fe400000108a8 */
[--C-:B------:R-:W-:Y:S02]  /*4020*/  FFMA.FTZ R161, R172, c[0x0][0x2d0], -R159.reuse ;  /* 0x0000b400aca17a23 */ /* 0x100fe4000001089f */
[--C-:B------:R-:W-:Y:S01]  /*4030*/  FFMA.FTZ R162, R162, c[0x0][0x2d0], -R159.reuse ;  /* 0x0000b400a2a27a23 */ /* 0x100fe2000001089f */
[----:B------:R-:W5:Y:S01]  /*4040*/  MUFU.EX2 R149, R149 ;  /* 0x0000009500957308 */ /* 0x000f620000000800 */
[----:B---3--:R-:W-:Y:S01]  /*4050*/  F2FP.BF16.PACK_AB R98, R147, R152 ;  /* 0x000000989362723e */ /* 0x008fe200000010ff */
[----:B------:R-:W-:-:S02]  /*4060*/  FFMA.FTZ R163, R170, c[0x0][0x2d0], -R159 ;  /* 0x0000b400aaa37a23 */ /* 0x000fc4000001089f */
[--C-:B------:R-:W-:Y:S02]  /*4070*/  FFMA.FTZ R164, R164, c[0x0][0x2d0], -R159.reuse ;  /* 0x0000b400a4a47a23 */ /* 0x100fe4000001089f */
[--C-:B------:R-:W-:Y:S02]  /*4080*/  FFMA.FTZ R170, R165, c[0x0][0x2d0], -R168.reuse ;  /* 0x0000b400a5aa7a23 */ /* 0x100fe400000108a8 */
[----:B------:R-:W-:Y:S01]  /*4090*/  MUFU.EX2 R150, R150 ;  /* 0x0000009600967308 */ /* 0x000fe20000000800 */
[--C-:B------:R-:W-:Y:S02]  /*40a0*/  FFMA.FTZ R167, R167, c[0x0][0x2d0], -R168.reuse ;  /* 0x0000b400a7a77a23 */ /* 0x100fe400000108a8 */
[--C-:B------:R-:W-:Y:S02]  /*40b0*/  FFMA.FTZ R165, R143, c[0x0][0x2d0], -R168.reuse ;  /* 0x0000b4008fa57a23 */ /* 0x100fe400000108a8 */
[----:B------:R-:W-:Y:S02]  /*40c0*/  FFMA.FTZ R210, R141, c[0x0][0x2d0], -R168 ;  /* 0x0000b4008dd27a23 */ /* 0x000fe400000108a8 */
[--C-:B------:R-:W-:Y:S01]  /*40d0*/  FFMA.FTZ R166, R166, c[0x0][0x2d0], -R159.reuse ;  /* 0x0000b400a6a67a23 */ /* 0x100fe2000001089f */
[----:B------:R-:W3:Y:S01]  /*40e0*/  MUFU.EX2 R15, R15 ;  /* 0x0000000f000f7308 */ /* 0x000ee20000000800 */
[----:B-----5:R-:W-:Y:S01]  /*40f0*/  F2FP.BF16.PACK_AB R97, R149, R148 ;  /* 0x000000949561723e */ /* 0x020fe200000010ff */
[----:B------:R-:W-:-:S02]  /*4100*/  FFMA.FTZ R169, R142, c[0x0][0x2d0], -R159 ;  /* 0x0000b4008ea97a23 */ /* 0x000fc4000001089f */
[--C-:B------:R-:W-:Y:S02]  /*4110*/  FFMA.FTZ R168, R140, c[0x0][0x2d0], -R159.reuse ;  /* 0x0000b4008ca87a23 */ /* 0x100fe4000001089f */
[----:B------:R-:W-:Y:S01]  /*4120*/  FFMA.FTZ R211, R160, c[0x0][0x2d0], -R159 ;  /* 0x0000b400a0d37a23 */ /* 0x000fe2000001089f */
[----:B------:R-:W-:Y:S01]  /*4130*/  LDSM.16.MT88.4 R140, [R190+0x1900] ;  /* 0x00190000be8c783b */ /* 0x000fe20000004200 */
[----:B------:R-:W-:Y:S01]  /*4140*/  MUFU.EX2 R151, R151 ;  /* 0x0000009700977308 */ /* 0x000fe20000000800 */
[----:B------:R-:W-:Y:S02]  /*4150*/  FADD.FTZ R153, R154, R153 ;  /* 0x000000999a997221 */ /* 0x000fe40000010000 */
[----:B------:R-:W-:Y:S02]  /*4160*/  FADD.FTZ R149, R148, R149 ;  /* 0x0000009594957221 */ /* 0x000fe40000010000 */
[----:B------:R-:W-:Y:S01]  /*4170*/  FADD.FTZ R152, R152, R153 ;  /* 0x0000009998987221 */ /* 0x000fe20000010000 */
[----:B---3--:R-:W-:-:S02]  /*4180*/  F2FP.BF16.PACK_AB R99, R15, R150 ;  /* 0x000000960f63723e */ /* 0x008fc400000010ff */
[----:B------:R-:W3:Y:S01]  /*4190*/  MUFU.EX2 R146, R146 ;  /* 0x0000009200927308 */ /* 0x000ee20000000800 */
        /* <DEDUP_REMOVED lines=196> */
.L_x_2827:
[----:B------:R-:W-:Y:S02]  /*4de0*/  ULDC UR4, c[0x0][0x32c] ;  /* 0x0000cb0000047ab9 */ /* 0x000fe40000000800 */
[----:B------:R-:W-:-:S03]  /*4df0*/  UISETP.NE.AND UP0, UPT, UR19, UR4, UPT ;  /* 0x000000041300728c */ /* 0x000fc6000bf05270 */
[----:B------:R-:W-:Y:S02]  /*4e00*/  ULDC.64 UR4, c[0x0][0x330] ;  /* 0x0000cc0000047ab9 */ /* 0x000fe40000000a00 */
[----:B------:R-:W-:-:S06]  /*4e10*/  UIMAD.WIDE.U32 UR18, UR7, UR4, URZ ;  /* 0x00000004071272a5 */ /* 0x000fcc000f8e003f */
[----:B------:R-:W-:Y:S02]  /*4e20*/  @UP0 USHF.R.U32.HI UR7, URZ, UR5, UR19 ;  /* 0x000000053f070299 */ /* 0x000fe40008011613 */
.L_x_2828:
[----:B------:R-:W-:Y:S02]  /*4e30*/  ULDC UR4, c[0x0][0x32c] ;  /* 0x0000cb0000047ab9 */ /* 0x000fe40000000800 */
[----:B------:R-:W-:-:S04]  /*4e40*/  UIMAD UR4, UR7, UR4, UR4 ;  /* 0x00000004070472a4 */ /* 0x000fc8000f8e0204 */
[----:B------:R-:W-:-:S04]  /*4e50*/  UISETP.LT.AND UP0, UPT, UR6, UR4, UPT ;  /* 0x000000040600728c */ /* 0x000fc8000bf01270 */
[----:B------:R-:W-:-:S04]  /*4e60*/  USEL UR6, UR6, UR4, UP0 ;  /* 0x0000000406067287 */ /* 0x000fc80008000000 */
.L_x_2826:
        /* <DEDUP_REMOVED lines=24> */
.L_x_2838:
        /* <DEDUP_REMOVED lines=10> */
[----:B------:R-:W-:Y:S01]  /*5090*/  @!P0 IADD3 R221, P6, R200, UR20, RZ ;  /* 0x00000014c8dd8c10 */ /* 0x000fe2000ffde0ff */
[----:B------:R-:W-:Y:S01]  /*50a0*/  @!UP3 UIADD3 UR19, UR23, UR19, URZ ;  /* 0x000000131713b290 */ /* 0x000fe2000fffe03f */
[----:B------:R-:W-:Y:S01]  /*50b0*/  @!P0 IADD3 R223, P5, R220, UR20, RZ ;  /* 0x00000014dcdf8c10 */ /* 0x000fe2000ffbe0ff */
[----:B------:R-:W1:Y:S01]  /*50c0*/  LDSM.16.M88.4 R136, [R197+0x6100] ;  /* 0x00610000c588783b */ /* 0x000e620000000200 */
[----:B------:R-:W-:Y:S01]  /*50d0*/  @!P0 IADD3 R225, P4, R218, UR20, RZ ;  /* 0x00000014dae18c10 */ /* 0x000fe2000ff9e0ff */
[----:B------:R-:W-:Y:S02]  /*50e0*/  @!UP3 USHF.L.U64.HI UR19, UR22, 0x6, UR19 ;  /* 0x000000061613b899 */ /* 0x000fe40008010213 */
[----:B------:R-:W-:Y:S01]  /*50f0*/  @!UP3 ULEA UR20, UP0, UR6, UR20, 0x5 ;  /* 0x000000140614b291 */ /* 0x000fe2000f80283f */
[----:B------:R-:W2:Y:S03]  /*5100*/  LDSM.16.M88.4 R140, [R197+0x6900] ;  /* 0x00690000c58c783b */ /* 0x000ea60000000200 */
[----:B------:R-:W-:Y:S02]  /*5110*/  @!P0 IADD3.X R0, R207, UR19, RZ, P6, !PT ;  /* 0x00000013cf008c10 */ /* 0x000fe4000b7fe4ff */
[----:B------:R-:W3:Y:S01]  /*5120*/  LDSM.16.M88.4 R144, [R197+0x7100] ;  /* 0x00710000c590783b */ /* 0x000ee20000000200 */
[----:B------:R-:W-:Y:S02]  /*5130*/  @!P0 LEA R230, P6, R221, c[0x0][0x1f8], 0x1 ;  /* 0x00007e00dde68a11 */ /* 0x000fe400078c08ff */
[----:B------:R-:W-:Y:S02]  /*5140*/  @!P0 IADD3.X R222, R219, UR19, RZ, P5, !PT ;  /* 0x00000013dbde8c10 */ /* 0x000fe4000affe4ff */
[----:B------:R-:W4:Y:S01]  /*5150*/  LDSM.16.M88.4 R148, [R197+0x7900] ;  /* 0x00790000c594783b */ /* 0x000f220000000200 */
[----:B------:R-:W-:Y:S02]  /*5160*/  @!P0 LEA.HI.X R231, R221, c[0x0][0x1fc], R0, 0x1, P6 ;  /* 0x00007f00dde78a11 */ /* 0x000fe400030f0c00 */
[----:B------:R-:W-:Y:S02]  /*5170*/  @!P0 LEA R228, P5, R223, c[0x0][0x1f8], 0x1 ;  /* 0x00007e00dfe48a11 */ /* 0x000fe400078a08ff */
[----:B------:R-:W-:Y:S01]  /*5180*/  LDSM.16.M88.4 R152, [R194+0xc100] ;  /* 0x00c10000c298783b */ /* 0x000fe20000000200 */
[----:B------:R-:W-:Y:S01]  /*5190*/  @!P0 IADD3.X R224, R217, UR19, RZ, P4, !PT ;  /* 0x00000013d9e08c10 */ /* 0x000fe2000a7fe4ff */
[----:B------:R-:W-:Y:S01]  /*51a0*/  @!UP3 ULEA.HI.X UR19, UR6, UR19, UR7, 0x5, UP0 ;  /* 0x000000130613b291 */ /* 0x000fe200080f2c07 */
[----:B------:R-:W-:Y:S01]  /*51b0*/  @!P0 LEA.HI.X R229, R223, c[0x0][0x1fc], R222, 0x1, P5 ;  /* 0x00007f00dfe58a11 */ /* 0x000fe200028f0cde */
[----:B------:R-:W-:Y:S01]  /*51c0*/  UISETP.GT.AND UP3, UPT, UR13, UR8, UPT ;  /* 0x000000080d00728c */ /* 0x000fe2000bf64270 */
[----:B------:R-:W5:Y:S01]  /*51d0*/  LDSM.16.M88.4 R156, [R196] ;  /* 0x00000000c49c783b */ /* 0x000f620000000200 */
[C---:B------:R-:W-:Y:S02]  /*51e0*/  @!P0 LEA R226, P4, R225.reuse, c[0x0][0x1f8], 0x1 ;  /* 0x00007e00e1e28a11 */ /* 0x040fe400078808ff */
[----:B------:R-:W-:Y:S02]  /*51f0*/  @!P0 IADD3 R0, P6, R200, UR20, RZ ;  /* 0x00000014c8008c10 */ /* 0x000fe4000ffde0ff */
[----:B------:R-:W3:Y:S01]  /*5200*/  LDSM.16.M88.4 R160, [R187] ;  /* 0x00000000bba0783b */ /* 0x000ee20000000200 */
[----:B------:R-:W-:Y:S02]  /*5210*/  @!P0 LEA.HI.X R227, R225, c[0x0][0x1fc], R224, 0x1, P4 ;  /* 0x00007f00e1e38a11 */ /* 0x000fe400020f0ce0 */
[----:B------:R-:W-:Y:S02]  /*5220*/  @!P0 IADD3.X R225, R207, UR19, RZ, P6, !PT ;  /* 0x00000013cfe18c10 */ /* 0x000fe4000b7fe4ff */
[----:B------:R-:W-:Y:S01]  /*5230*/  LDSM.16.M88.4 R164, [R185] ;  /* 0x00000000b9a4783b */ /* 0x000fe20000000200 */
[----:B------:R-:W-:Y:S02]  /*5240*/  @!P0 LEA R232, P6, R0, c[0x0][0x1f8], 0x1 ;  /* 0x00007e0000e88a11 */ /* 0x000fe400078c08ff */
[----:B------:R-:W-:Y:S01]  /*5250*/  @!P0 IADD3 R221, P5, R220, UR20, RZ ;  /* 0x00000014dcdd8c10 */ /* 0x000fe2000ffbe0ff */
[C---:B-1----:R-:W-:Y:S03]  /*5260*/  HMMA.16816.F32.BF16 R4, R132.reuse, R136, RZ ;  /* 0x000000888404723c */ /* 0x042fe600000418ff */
[----:B------:R-:W-:Y:S02]  /*5270*/  @!P0 LEA.HI.X R233, R0, c[0x0][0x1fc], R225, 0x1, P6 ;  /* 0x00007f0000e98a11 */ /* 0x000fe400030f0ce1 */
[----:B------:R-:W-:Y:S02]  /*5280*/  @!P0 IADD3.X R234, R219, UR19, RZ, P5, !PT ;  /* 0x00000013dbea8c10 */ /* 0x000fe4000affe4ff */
[C---:B------:R-:W-:Y:S01]  /*5290*/  @!P0 LEA R224, P5, R221.reuse, c[0x0][0x1f8], 0x1 ;  /* 0x00007e00dde08a11 */ /* 0x040fe200078a08ff */
[C---:B------:R-:W-:Y:S01]  /*52a0*/  HMMA.16816.F32.BF16 R8, R132.reuse, R138, RZ ;  /* 0x0000008a8408723c */ /* 0x040fe200000418ff */
[----:B------:R-:W1:Y:S03]  /*52b0*/  LDSM.16.M88.4 R136, [R186] ;  /* 0x00000000ba88783b */ /* 0x000e660000000200 */
[----:B------:R-:W-:Y:S02]  /*52c0*/  @!P0 LEA.HI.X R225, R221, c[0x0][0x1fc], R234, 0x1, P5 ;  /* 0x00007f00dde18a11 */ /* 0x000fe400028f0cea */
[----:B------:R-:W-:Y:S01]  /*52d0*/  @!PT LDS RZ, [RZ] ;  /* 0x00000000fffff984 */ /* 0x000fe20000000800 */
[----:B------:R-:W-:Y:S01]  /*52e0*/  @!PT LDS RZ, [RZ] ;  /* 0x00000000fffff984 */ /* 0x000fe20000000800 */
[----:B------:R-:W-:Y:S01]  /*52f0*/  @!PT LDS RZ, [RZ] ;  /* 0x00000000fffff984 */ /* 0x000fe20000000800 */
[----:B------:R1:W-:Y:S01]  /*5300*/  @!P0 LDGSTS.E.BYPASS.LTC128B.128 [R199+0x100], [R230.64], !P3 ;  /* 0x00100000e6c78fae */ /* 0x0003e2000d901d50 */
[----:B------:R-:W-:Y:S01]  /*5310*/  @!P0 IADD3 R223, P4, R218, UR20, RZ ;  /* 0x00000014dadf8c10 */ /* 0x000fe2000ff9e0ff */
[C---:B--2---:R-:W-:Y:S01]  /*5320*/  HMMA.16816.F32.BF16 R12, R132.reuse, R140, RZ ;  /* 0x0000008c840c723c */ /* 0x044fe200000418ff */
[----:B------:R-:W-:Y:S02]  /*5330*/  @UP3 UIADD3 UR20, UR13, -0x1, URZ ;  /* 0xffffffff0d143890 */ /* 0x000fe4000fffe03f */
[----:B------:R2:W-:Y:S01]  /*5340*/  @!P0 LDGSTS.E.BYPASS.LTC128B.128 [R199+0x2100], [R228.64], !P2 ;  /* 0x02100000e4c78fae */ /* 0x0005e2000d101d50 */
[----:B------:R-:W-:Y:S01]  /*5350*/  @!P0 IADD3.X R236, R217, UR19, RZ, P4, !PT ;  /* 0x00000013d9ec8c10 */ /* 0x000fe2000a7fe4ff */
[----:B------:R-:W-:Y:S01]  /*5360*/  @UP3 USHF.R.S32.HI UR19, URZ, 0x1f, UR20 ;  /* 0x0000001f3f133899 */ /* 0x000fe20008011414 */
[C---:B------:R-:W-:Y:S01]  /*5370*/  @!P0 LEA R222, P4, R223.reuse, c[0x0][0x1f8], 0x1 ;  /* 0x00007e00dfde8a11 */ /* 0x040fe200078808ff */
[----:B------:R-:W-:Y:S01]  /*5380*/  @UP3 UIMAD.WIDE.U32 UR22, UR20, UR4, URZ ;  /* 0x00000004141632a5 */ /* 0x000fe2000f8e003f */
[C---:B------:R-:W-:Y:S01]  /*5390*/  HMMA.16816.F32.BF16 R16, R132.reuse, R142, RZ ;  /* 0x0000008e8410723c */ /* 0x040fe200000418ff */
[----:B------:R1:W-:Y:S01]  /*53a0*/  @!P0 LDGSTS.E.BYPASS.LTC128B.128 [R199+0x4100], [R226.64], !P1 ;  /* 0x04100000e2c78fae */ /* 0x0003e2000c901d50 */
[----:B------:R-:W-:Y:S02]  /*53b0*/  @UP3 UIMAD UR19, UR19, UR4, URZ ;  /* 0x00000004131332a4 */ /* 0x000fe4000f8e023f */
[----:B------:R-:W-:Y:S02]  /*53c0*/  @!P0 LEA.HI.X R223, R223, c[0x0][0x1fc], R236, 0x1, P4 ;  /* 0x00007f00dfdf8a11 */ /* 0x000fe400020f0cec */
[----:B------:R1:W-:Y:S01]  /*53d0*/  @!P0 LDGSTS.E.BYPASS.LTC128B.128 [R199+0x1100], [R232.64], !P3 ;  /* 0x01100000e8c78fae */ /* 0x0003e2000d901d50 */
[----:B------:R-:W-:Y:S01]  /*53e0*/  @UP3 UIMAD UR19, UR20, UR5, UR19 ;  /* 0x00000005141332a4 */ /* 0x000fe2000f8e0213 */
[C---:B---3--:R-:W-:Y:S01]  /*53f0*/  HMMA.16816.F32.BF16 R20, R132.reuse, R144, RZ ;  /* 0x000000908414723c */ /* 0x048fe200000418ff */
[----:B------:R-:W-:Y:S02]  /*5400*/  @UP3 USHF.L.U32 UR20, UR22, 0x6, URZ ;  /* 0x0000000616143899 */ /* 0x000fe4000800063f */
[----:B------:R3:W-:Y:S01]  /*5410*/  @!P0 LDGSTS.E.BYPASS.LTC128B.128 [R199+0x3100], [R224.64], !P2 ;  /* 0x03100000e0c78fae */ /* 0x0007e2000d101d50 */
[----:B------:R-:W-:Y:S04]  /*5420*/  @UP3 UIADD3 UR19, UR23, UR19, URZ ;  /* 0x0000001317133290 */ /* 0x000fe8000fffe03f */
[C---:B------:R-:W-:Y:S01]  /*5430*/  HMMA.16816.F32.BF16 R24, R132.reuse, R146, RZ ;  /* 0x000000928418723c */ /* 0x040fe200000418ff */
[----:B------:R1:W-:Y:S01]  /*5440*/  @!P0 LDGSTS.E.BYPASS.LTC128B.128 [R199+0x5100], [R222.64], !P1 ;  /* 0x05100000dec78fae */ /* 0x0003e2000c901d50 */
[----:B------:R-:W-:Y:S01]  /*5450*/  PLOP3.LUT P0, PT, PT, PT, UP3, 0x80, 0x0 ;  /* 0x000000000000781c */ /* 0x000fe20003f0f038 */
[----:B------:R-:W-:Y:S03]  /*5460*/  @UP3 USHF.L.U64.HI UR19, UR22, 0x6, UR19 ;  /* 0x0000000616133899 */ /* 0x000fe60008010213 */
[----:B------:R-:W-:Y:S02]  /*5470*/  LDSM.16.M88.4 R140, [R193+0xc100] ;  /* 0x00c10000c18c783b */ /* 0x000fe40000000200 */
[C---:B----4-:R-:W-:Y:S03]  /*5480*/  HMMA.16816.F32.BF16 R28, R132.reuse, R148, RZ ;  /* 0x00000094841c723c */ /* 0x050fe600000418ff */
[----:B------:R-:W0:Y:S04]  /*5490*/  LDGDEPBAR ;  /* 0x00000000000079af */ /* 0x000e280000000000 */
[----:B------:R-:W-:Y:S01]  /*54a0*/  @P0 IADD3 R0, P5, R202, UR20, RZ ;  /* 0x00000014ca000c10 */ /* 0x000fe2000ffbe0ff */
[----:B------:R-:W-:Y:S01]  /*54b0*/  HMMA.16816.F32.BF16 R32, R132, R150, RZ ;  /* 0x000000968420723c */ /* 0x000fe200000418ff */
[----:B------:R-:W4:Y:S03]  /*54c0*/  LDSM.16.M88.4 R168, [R192+0x6100] ;  /* 0x00610000c0a8783b */ /* 0x000f260000000200 */
[----:B------:R-:W-:Y:S02]  /*54d0*/  @P0 IADD3.X R221, R209, UR19, RZ, P5, !PT ;  /* 0x00000013d1dd0c10 */ /* 0x000fe4000affe4ff */
[----:B------:R-:W4:Y:S01]  /*54e0*/  LDSM.16.M88.4 R172, [R192+0x6900] ;  /* 0x00690000c0ac783b */ /* 0x000f220000000200 */
[----:B--2---:R-:W-:Y:S01]  /*54f0*/  @P0 IADD3 R228, P5, R214, UR20, RZ ;  /* 0x00000014d6e40c10 */ /* 0x004fe2000ffbe0ff */
[C---:B-----5:R-:W-:Y:S03]  /*5500*/  HMMA.16816.F32.BF16 R4, R152.reuse, R156, R4 ;  /* 0x0000009c9804723c */ /* 0x060fe60000041804 */
[----:B------:R-:W2:Y:S02]  /*5510*/  LDSM.16.M88.4 R132, [R192+0x7100] ;  /* 0x00710000c084783b */ /* 0x000ea40000000200 */
[C---:B-1----:R-:W-:Y:S02]  /*5520*/  @P0 LEA R222, P4, R0.reuse, c[0x0][0x1c8], 0x1 ;  /* 0x0000720000de0a11 */ /* 0x042fe400078808ff */
[----:B---3--:R-:W-:Y:S01]  /*5530*/  @P0 IADD3.X R225, R213, UR19, RZ, P5, !PT ;  /* 0x00000013d5e10c10 */ /* 0x008fe2000affe4ff */
[C---:B------:R-:W-:Y:S01]  /*5540*/  HMMA.16816.F32.BF16 R8, R152.reuse, R158, R8 ;  /* 0x0000009e9808723c */ /* 0x040fe20000041808 */
[----:B------:R-:W1:Y:S03]  /*5550*/  LDSM.16.M88.4 R144, [R192+0x7900] ;  /* 0x00790000c090783b */ /* 0x000e660000000200 */
[----:B------:R-:W-:Y:S02]  /*5560*/  @P0 LEA.HI.X R223, R0, c[0x0][0x1cc], R221, 0x1, P4 ;  /* 0x0000730000df0a11 */ /* 0x000fe400020f0cdd */
[----:B------:R-:W-:Y:S01]  /*5570*/  LDSM.16.M88.4 R148, [R184] ;  /* 0x00000000b894783b */ /* 0x000fe20000000200 */
[----:B------:R-:W-:Y:S01]  /*5580*/  @P0 IADD3 R221, P4, R216, UR20, RZ ;  /* 0x00000014d8dd0c10 */ /* 0x000fe2000ff9e0ff */
[C---:B------:R-:W-:Y:S01]  /*5590*/  HMMA.16816.F32.BF16 R12, R152.reuse, R160, R12 ;  /* 0x000000a0980c723c */ /* 0x040fe2000004180c */
[----:B------:R-:W-:Y:S02]  /*55a0*/  @UP3 UIADD3 UR20, UP0, UR12, UR20, URZ ;  /* 0x000000140c143290 */ /* 0x000fe4000ff1e03f */
[----:B------:R-:W-:Y:S01]  /*55b0*/  LDSM.16.M88.4 R156, [R184+0x1000] ;  /* 0x00100000b89c783b */ /* 0x000fe20000000200 */
[----:B------:R-:W-:Y:S02]  /*55c0*/  @P0 LEA R226, P6, R221, c[0x0][0x1c8], 0x1 ;  /* 0x00007200dde20a11 */ /* 0x000fe400078c08ff */
[----:B------:R-:W-:Y:S01]  /*55d0*/  @P0 IADD3.X R0, R215, UR19, RZ, P4, !PT ;  /* 0x00000013d7000c10 */ /* 0x000fe2000a7fe4ff */
[----:B------:R-:W-:Y:S01]  /*55e0*/  @UP3 UIADD3.X UR19, UR11, UR19, URZ, UP0, !UPT ;  /* 0x000000130b133290 */ /* 0x000fe200087fe43f */
[C---:B------:R-:W-:Y:S01]  /*55f0*/  HMMA.16816.F32.BF16 R16, R152.reuse, R162, R16 ;  /* 0x000000a29810723c */ /* 0x040fe20000041810 */
[----:B------:R-:W-:Y:S03]  /*5600*/  LDSM.16.M88.4 R160, [R184+0x1800] ;  /* 0x00180000b8a0783b */ /* 0x000fe60000000200 */
[C---:B------:R-:W-:Y:S02]  /*5610*/  @P0 LEA R224, P4, R228.reuse, c[0x0][0x1c8], 0x1 ;  /* 0x00007200e4e00a11 */ /* 0x040fe400078808ff */
[----:B------:R-:W-:Y:S02]  /*5620*/  @P0 LEA.HI.X R227, R221, c[0x0][0x1cc], R0, 0x1, P6 ;  /* 0x00007300dde30a11 */ /* 0x000fe400030f0c00 */
[C---:B------:R-:W-:Y:S04]  /*5630*/  HMMA.16816.F32.BF16 R20, R152.reuse, R136, R20 ;  /* 0x000000889814723c */ /* 0x040fe80000041814 */
[----:B------:R-:W-:Y:S02]  /*5640*/  @P0 LEA.HI.X R225, R228, c[0x0][0x1cc], R225, 0x1, P4 ;  /* 0x00007300e4e10a11 */ /* 0x000fe400020f0ce1 */
[----:B------:R-:W-:Y:S02]  /*5650*/  @P0 IADD3 R232, P5, R216, UR20, RZ ;  /* 0x00000014d8e80c10 */ /* 0x000fe4000ffbe0ff */
[C---:B------:R-:W-:Y:S01]  /*5660*/  HMMA.16816.F32.BF16 R24, R152.reuse, R138, R24 ;  /* 0x0000008a9818723c */ /* 0x040fe20000041818 */
[----:B------:R-:W3:Y:S03]  /*5670*/  LDSM.16.M88.4 R136, [R191+0xc100] ;  /* 0x00c10000bf88783b */ /* 0x000ee60000000200 */
[----:B------:R-:W-:Y:S02]  /*5680*/  @P0 IADD3 R234, P4, R214, UR20, RZ ;  /* 0x00000014d6ea0c10 */ /* 0x000fe4000ff9e0ff */
[----:B------:R-:W-:Y:S02]  /*5690*/  @P0 IADD3 R0, P6, R202, UR20, RZ ;  /* 0x00000014ca000c10 */ /* 0x000fe4000ffde0ff */
[C---:B------:R-:W-:Y:S04]  /*56a0*/  HMMA.16816.F32.BF16 R28, R152.reuse, R164, R28 ;  /* 0x000000a4981c723c */ /* 0x040fe8000004181c */
[----:B------:R-:W-:Y:S02]  /*56b0*/  @P0 IADD3.X R229, R215, UR19, RZ, P5, !PT ;  /* 0x00000013d7e50c10 */ /* 0x000fe4000affe4ff */
[C---:B------:R-:W-:Y:S02]  /*56c0*/  @P0 LEA R230, P5, R232.reuse, c[0x0][0x1c8], 0x1 ;  /* 0x00007200e8e60a11 */ /* 0x040fe400078a08ff */
[----:B------:R-:W-:Y:S01]  /*56d0*/  HMMA.16816.F32.BF16 R32, R152, R166, R32 ;  /* 0x000000a69820723c */ /* 0x000fe20000041820 */
[----:B------:R-:W5:Y:S03]  /*56e0*/  LDSM.16.M88.4 R152, [R184+0x800] ;  /* 0x00080000b898783b */ /* 0x000f660000000200 */
[----:B------:R-:W-:Y:S02]  /*56f0*/  @P0 LEA.HI.X R231, R232, c[0x0][0x1cc], R229, 0x1, P5 ;  /* 0x00007300e8e70a11 */ /* 0x000fe400028f0ce5 */
[----:B------:R-:W-:Y:S01]  /*5700*/  LDSM.16.M88.4 R164, [R197+0x8100] ;  /* 0x00810000c5a4783b */ /* 0x000fe20000000200 */
[----:B------:R-:W-:Y:S01]  /*5710*/  @P0 IADD3.X R233, R213, UR19, RZ, P4, !PT ;  /* 0x00000013d5e90c10 */ /* 0x000fe2000a7fe4ff */
[C---:B----4-:R-:W-:Y:S05]  /*5720*/  HMMA.16816.F32.BF16 R4, R140.reuse, R168, R4 ;  /* 0x000000a88c04723c */ /* 0x050fea0000041804 */
[----:B------:R-:W-:Y:S02]  /*5730*/  @P0 LEA R228, P4, R234, c[0x0][0x1c8], 0x1 ;  /* 0x00007200eae40a11 */ /* 0x000fe400078808ff */
[----:B------:R-:W-:Y:S01]  /*5740*/  @P0 IADD3.X R221, R209, UR19, RZ, P6, !PT ;  /* 0x00000013d1dd0c10 */ /* 0x000fe2000b7fe4ff */
[C---:B------:R-:W-:Y:S01]  /*5750*/  HMMA.16816.F32.BF16 R8, R140.reuse, R170, R8 ;  /* 0x000000aa8c08723c */ /* 0x040fe20000041808 */
[----:B------:R-:W-:Y:S01]  /*5760*/  LDSM.16.M88.4 R168, [R198+0x14100] ;  /* 0x01410000c6a8783b */ /* 0x000fe20000000200 */
[----:B------:R-:W-:Y:S02]  /*5770*/  USHF.L.U32 UR19, UR13, 0x6, URZ ;  /* 0x000000060d137899 */ /* 0x000fe4000800063f */
[----:B------:R-:W-:Y:S02]  /*5780*/  @P0 LEA R236, P6, R0, c[0x0][0x1c8], 0x1 ;  /* 0x0000720000ec0a11 */ /* 0x000fe400078c08ff */
[----:B------:R-:W-:Y:S02]  /*5790*/  @P0 LEA.HI.X R229, R234, c[0x0][0x1cc], R233, 0x1, P4 ;  /* 0x00007300eae50a11 */ /* 0x000fe400020f0ce9 */
[C---:B------:R-:W-:Y:S01]  /*57a0*/  HMMA.16816.F32.BF16 R12, R140.reuse, R172, R12 ;  /* 0x000000ac8c0c723c */ /* 0x040fe2000004180c */
[----:B------:R-:W-:Y:S03]  /*57b0*/  PLOP3.LUT P4, PT, PT, PT, UP2, 0x80, 0x0 ;  /* 0x000000000000781c */ /* 0x000fe60003f8f028 */
[----:B------:R-:W-:Y:S01]  /*57c0*/  @P0 LEA.HI.X R237, R0, c[0x0][0x1cc], R221, 0x1, P6 ;  /* 0x0000730000ed0a11 */ /* 0x000fe200030f0cdd */
[----:B------:R-:W-:Y:S02]  /*57d0*/  IMAD.MOV.U32 R0, RZ, RZ, R204 ;  /* 0x000000ffff007224 */ /* 0x000fe400078e00cc */
[----:B------:R-:W-:Y:S01]  /*57e0*/  IMAD.U32 R232, RZ, RZ, UR19 ;  /* 0x00000013ffe87e24 */ /* 0x000fe2000f8e00ff */
[C---:B------:R-:W-:Y:S01]  /*57f0*/  HMMA.16816.F32.BF16 R16, R140.reuse, R174, R16 ;  /* 0x000000ae8c10723c */ /* 0x040fe20000041810 */
[----:B------:R-:W-:Y:S05]  /*5800*/  LDSM.16.M88.4 R172, [R197+0xa100] ;  /* 0x00a10000c5ac783b */ /* 0x000fea0000000200 */
[----:B------:R-:W-:Y:S02]  /*5810*/  @P4 IMAD.MOV.U32 R0, RZ, RZ, R212 ;  /* 0x000000ffff004224 */ /* 0x000fe400078e00d4 */
[C---:B--2---:R-:W-:Y:S03]  /*5820*/  HMMA.16816.F32.BF16 R20, R140.reuse, R132, R20 ;  /* 0x000000848c14723c */ /* 0x044fe60000041814 */
[----:B------:R-:W-:Y:S05]  /*5830*/  SHFL.IDX PT, R221, R0, RZ, 0x1c1f ;  /* 0x001c1fff00dd7589 */ /* 0x000fea00000e0000 */
[C---:B------:R-:W-:Y:S01]  /*5840*/  HMMA.16816.F32.BF16 R24, R140.reuse, R134, R24 ;  /* 0x000000868c18723c */ /* 0x040fe20000041818 */
[----:B------:R-:W2:Y:S07]  /*5850*/  LDSM.16.M88.4 R132, [R198+0x10100] ;  /* 0x01010000c684783b */ /* 0x000eae0000000200 */
[C---:B-1----:R-:W-:Y:S08]  /*5860*/  HMMA.16816.F32.BF16 R28, R140.reuse, R144, R28 ;  /* 0x000000908c1c723c */ /* 0x042ff0000004181c */
[----:B------:R-:W-:Y:S01]  /*5870*/  HMMA.16816.F32.BF16 R32, R140, R146, R32 ;  /* 0x000000928c20723c */ /* 0x000fe20000041820 */
[----:B------:R-:W1:Y:S05]  /*5880*/  LDSM.16.M88.4 R140, [R197+0x8900] ;  /* 0x00890000c58c783b */ /* 0x000e6a0000000200 */
[----:B------:R-:W4:Y:S02]  /*5890*/  LDSM.16.M88.4 R144, [R197+0x9100] ;  /* 0x00910000c590783b */ /* 0x000f240000000200 */
[C---:B---3--:R-:W-:Y:S08]  /*58a0*/  HMMA.16816.F32.BF16 R4, R136.reuse, R148, R4 ;  /* 0x000000948804723c */ /* 0x048ff00000041804 */
[C---:B------:R-:W-:Y:S01]  /*58b0*/  HMMA.16816.F32.BF16 R8, R136.reuse, R150, R8 ;  /* 0x000000968808723c */ /* 0x040fe20000041808 */
[----:B------:R-:W3:Y:S07]  /*58c0*/  LDSM.16.M88.4 R148, [R197+0x9900] ;  /* 0x00990000c594783b */ /* 0x000eee0000000200 */
[C---:B-----5:R-:W-:Y:S08]  /*58d0*/  HMMA.16816.F32.BF16 R12, R136.reuse, R152, R12 ;  /* 0x00000098880c723c */ /* 0x060ff0000004180c */
[C---:B------:R-:W-:Y:S01]  /*58e0*/  HMMA.16816.F32.BF16 R16, R136.reuse, R154, R16 ;  /* 0x0000009a8810723c */ /* 0x040fe20000041810 */
[----:B------:R-:W-:Y:S07]  /*58f0*/  LDSM.16.M88.4 R152, [R183] ;  /* 0x00000000b798783b */ /* 0x000fee0000000200 */
[C---:B------:R-:W-:Y:S08]  /*5900*/  HMMA.16816.F32.BF16 R20, R136.reuse, R156, R20 ;  /* 0x0000009c8814723c */ /* 0x040ff00000041814 */
[C---:B------:R-:W-:Y:S01]  /*5910*/  HMMA.16816.F32.BF16 R24, R136.reuse, R158, R24 ;  /* 0x0000009e8818723c */ /* 0x040fe20000041818 */
[----:B------:R-:W-:Y:S07]  /*5920*/  LDSM.16.M88.4 R156, [R182] ;  /* 0x00000000b69c783b */ /* 0x000fee0000000200 */
[C---:B------:R-:W-:Y:S08]  /*5930*/  HMMA.16816.F32.BF16 R28, R136.reuse, R160, R28 ;  /* 0x000000a0881c723c */ /* 0x040ff0000004181c */
[----:B------:R-:W-:Y:S01]  /*5940*/  HMMA.16816.F32.BF16 R32, R136, R162, R32 ;  /* 0x000000a28820723c */ /* 0x000fe20000041820 */
[----:B------:R-:W5:Y:S05]  /*5950*/  LDSM.16.M88.4 R136, [R194+0x10100] ;  /* 0x01010000c288783b */ /* 0x000f6a0000000200 */
[----:B------:R-:W3:Y:S02]  /*5960*/  LDSM.16.M88.4 R160, [R181] ;  /* 0x00000000b5a0783b */ /* 0x000ee40000000200 */
[C---:B--2---:R-:W-:Y:S08]  /*5970*/  HMMA.16816.F32.BF16 R4, R132.reuse, R164, R4 ;  /* 0x000000a48404723c */ /* 0x044ff00000041804 */
[C---:B------:R-:W-:Y:S01]  /*5980*/  HMMA.16816.F32.BF16 R8, R132.reuse, R166, R8 ;  /* 0x000000a68408723c */ /* 0x040fe20000041808 */
[----:B------:R-:W2:Y:S07]  /*5990*/  LDSM.16.M88.4 R164, [R180] ;  /* 0x00000000b4a4783b */ /* 0x000eae0000000200 */
[C---:B-1----:R-:W-:Y:S08]  /*59a0*/  HMMA.16816.F32.BF16 R12, R132.reuse, R140, R12 ;  /* 0x0000008c840c723c */ /* 0x042ff0000004180c */
[C---:B------:R-:W-:Y:S01]  /*59b0*/  HMMA.16816.F32.BF16 R16, R132.reuse, R142, R16 ;  /* 0x0000008e8410723c */ /* 0x040fe20000041810 */
[----:B------:R-:W-:Y:S07]  /*59c0*/  LDSM.16.M88.4 R140, [R193+0x10100] ;  /* 0x01010000c18c783b */ /* 0x000fee0000000200 */
[C---:B----4-:R-:W-:Y:S08]  /*59d0*/  HMMA.16816.F32.BF16 R20, R132.reuse, R144, R20 ;  /* 0x000000908414723c */ /* 0x050ff00000041814 */
[C---:B------:R-:W-:Y:S01]  /*59e0*/  HMMA.16816.F32.BF16 R24, R132.reuse, R146, R24 ;  /* 0x000000928418723c */ /* 0x040fe20000041818 */
[----:B------:R-:W1:Y:S07]  /*59f0*/  LDSM.16.M88.4 R144, [R192+0x8100] ;  /* 0x00810000c090783b */ /* 0x000e6e0000000200 */
[C---:B---3--:R-:W-:Y:S08]  /*5a00*/  HMMA.16816.F32.BF16 R28, R132.reuse, R148, R28 ;  /* 0x00000094841c723c */ /* 0x048ff0000004181c */
[----:B------:R-:W-:Y:S01]  /*5a10*/  HMMA.16816.F32.BF16 R32, R132, R150, R32 ;  /* 0x000000968420723c */ /* 0x000fe20000041820 */
[----:B------:R-:W3:Y:S05]  /*5a20*/  LDSM.16.M88.4 R132, [R192+0x8900] ;  /* 0x00890000c084783b */ /* 0x000eea0000000200 */
[----:B------:R-:W4:Y:S02]  /*5a30*/  LDSM.16.M88.4 R148, [R192+0x9100] ;  /* 0x00910000c094783b */ /* 0x000f240000000200 */
        /* <DEDUP_REMOVED lines=11> */
[----:B------:R-:W2:Y:S05]  /*5af0*/  LDSM.16.M88.4 R136, [R192+0x9900] ;  /* 0x00990000c088783b */ /* 0x000eaa0000000200 */
[----:B------:R-:W-:Y:S02]  /*5b00*/  LDSM.16.M88.4 R164, [R184+0x3800] ;  /* 0x00380000b8a4783b */ /* 0x000fe40000000200 */
[C---:B-1----:R-:W-:Y:S08]  /*5b10*/  HMMA.16816.F32.BF16 R4, R140.reuse, R144, R4 ;  /* 0x000000908c04723c */ /* 0x042ff00000041804 */
[C---:B------:R-:W-:Y:S01]  /*5b20*/  HMMA.16816.F32.BF16 R8, R140.reuse, R146, R8 ;  /* 0x000000928c08723c */ /* 0x040fe20000041808 */
[----:B------:R-:W1:Y:S07]  /*5b30*/  LDSM.16.M88.4 R144, [R184+0x3000] ;  /* 0x00300000b890783b */ /* 0x000e6e0000000200 */
[C---:B---3--:R-:W-:Y:S08]  /*5b40*/  HMMA.16816.F32.BF16 R12, R140.reuse, R132, R12 ;  /* 0x000000848c0c723c */ /* 0x048ff0000004180c */
[C---:B------:R-:W-:Y:S01]  /*5b50*/  HMMA.16816.F32.BF16 R16, R140.reuse, R134, R16 ;  /* 0x000000868c10723c */ /* 0x040fe20000041810 */
[----:B------:R-:W3:Y:S07]  /*5b60*/  LDSM.16.M88.4 R132, [R197+0xa900] ;  /* 0x00a90000c584783b */ /* 0x000eee0000000200 */
[C---:B----4-:R-:W-:Y:S08]  /*5b70*/  HMMA.16816.F32.BF16 R20, R140.reuse, R148, R20 ;  /* 0x000000948c14723c */ /* 0x050ff00000041814 */
[C---:B------:R-:W-:Y:S01]  /*5b80*/  HMMA.16816.F32.BF16 R24, R140.reuse, R150, R24 ;  /* 0x000000968c18723c */ /* 0x040fe20000041818 */
[----:B------:R-:W-:Y:S07]  /*5b90*/  LDSM.16.M88.4 R148, [R194+0x14100] ;  /* 0x01410000c294783b */ /* 0x000fee0000000200 */
[C---:B--2---:R-:W-:Y:S08]  /*5ba0*/  HMMA.16816.F32.BF16 R28, R140.reuse, R136, R28 ;  /* 0x000000888c1c723c */ /* 0x044ff0000004181c */
[----:B------:R-:W-:Y:S01]  /*5bb0*/  HMMA.16816.F32.BF16 R32, R140, R138, R32 ;  /* 0x0000008a8c20723c */ /* 0x000fe20000041820 */
[----:B------:R-:W2:Y:S05]  /*5bc0*/  LDSM.16.M88.4 R136, [R197+0xb100] ;  /* 0x00b10000c588783b */ /* 0x000eaa0000000200 */
[----:B------:R-:W4:Y:S02]  /*5bd0*/  LDSM.16.M88.4 R140, [R197+0xb900] ;  /* 0x00b90000c58c783b */ /* 0x000f240000000200 */
[C---:B------:R-:W-:Y:S08]  /*5be0*/  HMMA.16816.F32.BF16 R4, R152.reuse, R156, R4 ;  /* 0x0000009c9804723c */ /* 0x040ff00000041804 */
[C---:B------:R-:W-:Y:S01]  /*5bf0*/  HMMA.16816.F32.BF16 R8, R152.reuse, R158, R8 ;  /* 0x0000009e9808723c */ /* 0x040fe20000041808 */
[----:B------:R-:W5:Y:S07]  /*5c00*/  LDSM.16.M88.4 R156, [R179] ;  /* 0x00000000b39c783b */ /* 0x000f6e0000000200 */
[C---:B------:R-:W-:Y:S08]  /*5c10*/  HMMA.16816.F32.BF16 R12, R152.reuse, R160, R12 ;  /* 0x000000a0980c723c */ /* 0x040ff0000004180c */
[C---:B------:R-:W-:Y:S01]  /*5c20*/  HMMA.16816.F32.BF16 R16, R152.reuse, R162, R16 ;  /* 0x000000a29810723c */ /* 0x040fe20000041810 */
[----:B------:R-:W-:Y:S07]  /*5c30*/  LDSM.16.M88.4 R160, [R192+0xb100] ;  /* 0x00b10000c0a0783b */ /* 0x000fee0000000200 */
[C---:B-1----:R-:W-:Y:S08]  /*5c40*/  HMMA.16816.F32.BF16 R20, R152.reuse, R144, R20 ;  /* 0x000000909814723c */ /* 0x042ff00000041814 */
[C---:B------:R-:W-:Y:S01]  /*5c50*/  HMMA.16816.F32.BF16 R24, R152.reuse, R146, R24 ;  /* 0x000000929818723c */ /* 0x040fe20000041818 */
[----:B------:R-:W1:Y:S07]  /*5c60*/  LDSM.16.M88.4 R144, [R178] ;  /* 0x00000000b290783b */ /* 0x000e6e0000000200 */
[C---:B------:R-:W-:Y:S08]  /*5c70*/  HMMA.16816.F32.BF16 R28, R152.reuse, R164, R28 ;  /* 0x000000a4981c723c */ /* 0x040ff0000004181c */
[----:B------:R-:W-:Y:S01]  /*5c80*/  HMMA.16816.F32.BF16 R32, R152, R166, R32 ;  /* 0x000000a69820723c */ /* 0x000fe20000041820 */
[----:B------:R-:W1:Y:S05]  /*5c90*/  LDSM.16.M88.4 R152, [R177] ;  /* 0x00000000b198783b */ /* 0x000e6a0000000200 */
[----:B------:R-:W-:Y:S02]  /*5ca0*/  LDSM.16.M88.4 R164, [R184+0x4000] ;  /* 0x00400000b8a4783b */ /* 0x000fe40000000200 */
[C---:B------:R-:W-:Y:S08]  /*5cb0*/  HMMA.16816.F32.BF16 R4, R168.reuse, R172, R4 ;  /* 0x000000aca804723c */ /* 0x040ff00000041804 */
[C---:B------:R-:W-:Y:S08]  /*5cc0*/  HMMA.16816.F32.BF16 R8, R168.reuse, R174, R8 ;  /* 0x000000aea808723c */ /* 0x040ff00000041808 */
[C---:B---3--:R-:W-:Y:S08]  /*5cd0*/  HMMA.16816.F32.BF16 R12, R168.reuse, R132, R12 ;  /* 0x00000084a80c723c */ /* 0x048ff0000004180c */
[C---:B------:R-:W-:Y:S01]  /*5ce0*/  HMMA.16816.F32.BF16 R16, R168.reuse, R134, R16 ;  /* 0x00000086a810723c */ /* 0x040fe20000041810 */
[----:B------:R-:W3:Y:S07]  /*5cf0*/  LDSM.16.M88.4 R132, [R176] ;  /* 0x00000000b084783b */ /* 0x000eee0000000200 */
[C---:B--2---:R-:W-:Y:S08]  /*5d00*/  HMMA.16816.F32.BF16 R20, R168.reuse, R136, R20 ;  /* 0x00000088a814723c */ /* 0x044ff00000041814 */
[C---:B------:R-:W-:Y:S01]  /*5d10*/  HMMA.16816.F32.BF16 R24, R168.reuse, R138, R24 ;  /* 0x0000008aa818723c */ /* 0x040fe20000041818 */
[----:B------:R-:W-:Y:S07]  /*5d20*/  LDSM.16.M88.4 R136, [R193+0x14100] ;  /* 0x01410000c188783b */ /* 0x000fee0000000200 */
[C---:B----4-:R-:W-:Y:S08]  /*5d30*/  HMMA.16816.F32.BF16 R28, R168.reuse, R140, R28 ;  /* 0x0000008ca81c723c */ /* 0x050ff0000004181c */
[----:B------:R-:W-:Y:S01]  /*5d40*/  HMMA.16816.F32.BF16 R32, R168, R142, R32 ;  /* 0x0000008ea820723c */ /* 0x000fe20000041820 */
[----:B------:R-:W2:Y:S07]  /*5d50*/  LDSM.16.M88.4 R140, [R192+0xa100] ;  /* 0x00a10000c08c783b */ /* 0x000eae0000000200 */
[C---:B-----5:R-:W-:Y:S08]  /*5d60*/  HMMA.16816.F32.BF16 R4, R148.reuse, R156, R4 ;  /* 0x0000009c9404723c */ /* 0x060ff00000041804 */
[C---:B------:R-:W-:Y:S01]  /*5d70*/  HMMA.16816.F32.BF16 R8, R148.reuse, R158, R8 ;  /* 0x0000009e9408723c */ /* 0x040fe20000041808 */
[----:B------:R-:W4:Y:S07]  /*5d80*/  LDSM.16.M88.4 R156, [R192+0xa900] ;  /* 0x00a90000c09c783b */ /* 0x000f2e0000000200 */
[C---:B-1----:R-:W-:Y:S08]  /*5d90*/  HMMA.16816.F32.BF16 R12, R148.reuse, R144, R12 ;  /* 0x00000090940c723c */ /* 0x042ff0000004180c */
[C---:B------:R-:W-:Y:S01]  /*5da0*/  HMMA.16816.F32.BF16 R16, R148.reuse, R146, R16 ;  /* 0x000000929410723c */ /* 0x040fe20000041810 */
[----:B------:R-:W1:Y:S07]  /*5db0*/  LDSM.16.M88.4 R144, [R192+0xb900] ;  /* 0x00b90000c090783b */ /* 0x000e6e0000000200 */
[C---:B------:R-:W-:Y:S08]  /*5dc0*/  HMMA.16816.F32.BF16 R20, R148.reuse, R152, R20 ;  /* 0x000000989414723c */ /* 0x040ff00000041814 */
[C---:B------:R-:W-:Y:S01]  /*5dd0*/  HMMA.16816.F32.BF16 R24, R148.reuse, R154, R24 ;  /* 0x0000009a9418723c */ /* 0x040fe20000041818 */
[----:B------:R-:W5:Y:S07]  /*5de0*/  LDSM.16.M88.4 R152, [R191+0x14100] ;  /* 0x01410000bf98783b */ /* 0x000f6e0000000200 */
[C---:B---3--:R-:W-:Y:S08]  /*5df0*/  HMMA.16816.F32.BF16 R28, R148.reuse, R132, R28 ;  /* 0x00000084941c723c */ /* 0x048ff0000004181c */
[----:B------:R-:W-:Y:S01]  /*5e00*/  HMMA.16816.F32.BF16 R32, R148, R134, R32 ;  /* 0x000000869420723c */ /* 0x000fe20000041820 */
[----:B------:R-:W3:Y:S07]  /*5e10*/  LDSM.16.M88.4 R132, [R184+0x4800] ;  /* 0x00480000b884783b */ /* 0x000eee0000000200 */
[C---:B--2---:R-:W-:Y:S08]  /*5e20*/  HMMA.16816.F32.BF16 R4, R136.reuse, R140, R4 ;  /* 0x0000008c8804723c */ /* 0x044ff00000041804 */
[C---:B------:R-:W-:Y:S08]  /*5e30*/  HMMA.16816.F32.BF16 R8, R136.reuse, R142, R8 ;  /* 0x0000008e8808723c */ /* 0x040ff00000041808 */
[C---:B----4-:R-:W-:Y:S08]  /*5e40*/  HMMA.16816.F32.BF16 R12, R136.reuse, R156, R12 ;  /* 0x0000009c880c723c */ /* 0x050ff0000004180c */
[C---:B------:R-:W-:Y:S08]  /*5e50*/  HMMA.16816.F32.BF16 R16, R136.reuse, R158, R16 ;  /* 0x0000009e8810723c */ /* 0x040ff00000041810 */
[C---:B------:R-:W-:Y:S08]  /*5e60*/  HMMA.16816.F32.BF16 R20, R136.reuse, R160, R20 ;  /* 0x000000a08814723c */ /* 0x040ff00000041814 */
[C---:B------:R-:W-:Y:S08]  /*5e70*/  HMMA.16816.F32.BF16 R24, R136.reuse, R162, R24 ;  /* 0x000000a28818723c */ /* 0x040ff00000041818 */
[C---:B-1----:R-:W-:Y:S08]  /*5e80*/  HMMA.16816.F32.BF16 R28, R136.reuse, R144, R28 ;  /* 0x00000090881c723c */ /* 0x042ff0000004181c */
[----:B------:R-:W-:Y:S01]  /*5e90*/  HMMA.16816.F32.BF16 R32, R136, R146, R32 ;  /* 0x000000928820723c */ /* 0x000fe20000041820 */
[----:B------:R-:W1:Y:S07]  /*5ea0*/  LDSM.16.M88.4 R136, [R184+0x5000] ;  /* 0x00500000b888783b */ /* 0x000e6e0000000200 */
[C---:B-----5:R-:W-:Y:S08]  /*5eb0*/  HMMA.16816.F32.BF16 R4, R152.reuse, R164, R4 ;  /* 0x000000a49804723c */ /* 0x060ff00000041804 */
[C---:B------:R-:W-:Y:S08]  /*5ec0*/  HMMA.16816.F32.BF16 R8, R152.reuse, R166, R8 ;  /* 0x000000a69808723c */ /* 0x040ff00000041808 */
[C---:B---3--:R-:W-:Y:S08]  /*5ed0*/  HMMA.16816.F32.BF16 R12, R152.reuse, R132, R12 ;  /* 0x00000084980c723c */ /* 0x048ff0000004180c */
[C---:B------:R-:W-:Y:S01]  /*5ee0*/  HMMA.16816.F32.BF16 R16, R152.reuse, R134, R16 ;  /* 0x000000869810723c */ /* 0x040fe20000041810 */
[----:B------:R-:W2:Y:S01]  /*5ef0*/  LDSM.16.M88.4 R132, [R184+0x5800] ;  /* 0x00580000b884783b */ /* 0x000ea20000000200 */
[----:B------:R-:W-:Y:S04]  /*5f00*/  DEPBAR.LE SB0, 0x0 ;  /* 0x000080000000791a */ /* 0x000fe80000000000 */
[----:B------:R-:W-:Y:S02]  /*5f10*/  BAR.SYNC.DEFER_BLOCKING 0x0 ;  /* 0x0000000000007b1d */ /* 0x000fe40000010000 */
[C---:B-1----:R-:W-:Y:S08]  /*5f20*/  HMMA.16816.F32.BF16 R20, R152.reuse, R136, R20 ;  /* 0x000000889814723c */ /* 0x042ff00000041814 */
[C---:B------:R-:W-:Y:S01]  /*5f30*/  HMMA.16816.F32.BF16 R24, R152.reuse, R138, R24 ;  /* 0x0000008a9818723c */ /* 0x040fe20000041818 */
[----:B------:R-:W-:Y:S01]  /*5f40*/  @!PT LDS RZ, [RZ] ;  /* 0x00000000fffff984 */ /* 0x000fe20000000800 */
[----:B------:R-:W-:Y:S01]  /*5f50*/  @!PT LDS RZ, [RZ] ;  /* 0x00000000fffff984 */ /* 0x000fe20000000800 */
[----:B------:R-:W-:Y:S01]  /*5f60*/  @!PT LDS RZ, [RZ] ;  /* 0x00000000fffff984 */ /* 0x000fe20000000800 */
[----:B------:R1:W-:Y:S05]  /*5f70*/  @P0 LDGSTS.E.BYPASS.LTC128B.128 [R199+0x6100], [R222.64], !P3 ;  /* 0x06100000dec70fae */ /* 0x0003ea000d901d50 */
[----:B------:R3:W-:Y:S05]  /*5f80*/  @P0 LDGSTS.E.BYPASS.LTC128B.128 [R199+0x8100], [R226.64], !P2 ;  /* 0x08100000e2c70fae */ /* 0x0007ea000d101d50 */
[----:B------:R4:W-:Y:S01]  /*5f90*/  @P0 LDGSTS.E.BYPASS.LTC128B.128 [R199+0xa100], [R224.64], !P1 ;  /* 0x0a100000e0c70fae */ /* 0x0009e2000c901d50 */
[C---:B--2---:R-:W-:Y:S04]  /*5fa0*/  HMMA.16816.F32.BF16 R28, R152.reuse, R132, R28 ;  /* 0x00000084981c723c */ /* 0x044fe8000004181c */
[----:B------:R3:W-:Y:S04]  /*5fb0*/  @P0 LDGSTS.E.BYPASS.LTC128B.128 [R199+0x7100], [R236.64], !P3 ;  /* 0x07100000ecc70fae */ /* 0x0007e8000d901d50 */
[----:B------:R-:W-:Y:S01]  /*5fc0*/  HMMA.16816.F32.BF16 R32, R152, R134, R32 ;  /* 0x000000869820723c */ /* 0x000fe20000041820 */
[----:B------:R3:W-:Y:S05]  /*5fd0*/  @P0 LDGSTS.E.BYPASS.LTC128B.128 [R199+0x9100], [R230.64], !P2 ;  /* 0x09100000e6c70fae */ /* 0x0007ea000d101d50 */
[----:B------:R3:W-:Y:S01]  /*5fe0*/  @P0 LDGSTS.E.BYPASS.LTC128B.128 [R199+0xb100], [R228.64], !P1 ;  /* 0x0b100000e4c70fae */ /* 0x0007e2000c901d50 */
[----:B------:R-:W-:Y:S02]  /*5ff0*/  PLOP3.LUT P0, PT, PT, PT, UP1, 0x40, 0x0 ;  /* 0x000000000000781c */ /* 0x000fe40003f0e818 */
[----:B-1----:R-:W-:Y:S02]  /*6000*/  IADD3 R222, -R205, 0x1, -R232 ;  /* 0x00000001cdde7810 */ /* 0x002fe40007ffe9e8 */
[----:B------:R-:W0:Y:S02]  /*6010*/  LDGDEPBAR ;  /* 0x00000000000079af */ /* 0x000e240000000000 */
[----:B------:R-:W-:Y:S04]  /*6020*/  IADD3 R222, R222, c[0x0][0x1d0], RZ ;  /* 0x00007400dede7a10 */ /* 0x000fe80007ffe0ff */
[----:B------:R-:W-:Y:S04]  /*6030*/  IADD3 R222, R222, -c[0x0][0x168], RZ ;  /* 0x80005a00dede7a10 */ /* 0x000fe80007ffe0ff */
[C---:B----4-:R-:W-:Y:S02]  /*6040*/  IADD3 R224, R222.reuse, c[0x0][0x328], RZ ;  /* 0x0000ca00dee07a10 */ /* 0x050fe40007ffe0ff */
[----:B------:R-:W-:Y:S03]  /*6050*/  IADD3 R222, R222, UR14, RZ ;  /* 0x0000000edede7c10 */ /* 0x000fe6000fffe0ff */
[--C-:B------:R-:W-:Y:S02]  /*6060*/  IMAD.IADD R225, R224, 0x1, R221.reuse ;  /* 0x00000001e0e17824 */ /* 0x100fe400078e02dd */
[----:B------:R-:W-:Y:S01]  /*6070*/  IMAD.IADD R223, R222, 0x1, R221 ;  /* 0x00000001dedf7824 */ /* 0x000fe200078e02dd */
        /* <DEDUP_REMOVED lines=15> */
.L_x_2832:
[----:B------:R-:W-:Y:S04]  /*6170*/  MOV R132, c[0x0][0x32c] ;  /* 0x0000cb0000847a02 */ /* 0x000fe80000000f00 */
[----:B------:R-:W-:Y:S11]  /*6180*/  ISETP.NE.AND P0, PT, R132, 0x1, PT ;  /* 0x000000018400780c */ /* 0x000ff60003f05270 */
[----:B------:R-:W-:Y:S02]  /*6190*/  @!UPT UIADD3 URZ, URZ, URZ, URZ ;  /* 0x0000003f3f3ff290 */ /* 0x000fe4000fffe03f */
[----:B------:R-:W-:Y:S05]  /*61a0*/  @P0 IMAD.HI.U32 R132, R133, c[0x0][0x330], RZ ;  /* 0x0000cc0085840a27 */ /* 0x000fea00078e00ff */
[----:B------:R-:W-:Y:S02]  /*61b0*/  @P0 SHF.R.U32.HI R133, RZ, c[0x0][0x334], R132 ;  /* 0x0000cd00ff850a19 */ /* 0x000fe40000011684 */
.L_x_2833:
[----:B------:R-:W-:Y:S05]  /*61c0*/  BSYNC B0 ;  /* 0x0000000000007941 */ /* 0x000fea0003800000 */
.L_x_2831:
[----:B------:R-:W-:Y:S04]  /*61d0*/  IMAD.MOV.U32 R132, RZ, RZ, c[0x0][0x32c] ;  /* 0x0000cb00ff847624 */ /* 0x000fe800078e00ff */
[----:B------:R-:W-:Y:S04]  /*61e0*/  IMAD R132, R133, R132, -UR19 ;  /* 0x8000001385847e24 */ /* 0x000fe8000f8e0284 */
[----:B------:R-:W-:Y:S05]  /*61f0*/  IMAD.IADD R134, R132, 0x1, -R205 ;  /* 0x0000000184867824 */ /* 0x000fea00078e0acd */
[----:B------:R-:W-:Y:S02]  /*6200*/  IADD3 R132, R134, c[0x0][0x32c], RZ ;  /* 0x0000cb0086847a10 */ /* 0x000fe40007ffe0ff */
[----:B------:R-:W-:Y:S02]  /*6210*/  IMNMX R223, R223, R134, !PT ;  /* 0x00000086dfdf7217 */ /* 0x000fe40007800200 */
[----:B------:R-:W-:Y:S02]  /*6220*/  IMNMX R225, R225, R132, PT ;  /* 0x00000084e1e17217 */ /* 0x000fe40003800200 */
.L_x_2830:
[----:B------:R-:W-:Y:S06]  /*6230*/  UISETP.GT.AND UP0, UPT, UR13, -0x1, UPT ;  /* 0xffffffff0d00788c */ /* 0x000fec000bf04270 */
[----:B------:R-:W-:Y:S04]  /*6240*/  PLOP3.LUT P0, PT, PT, PT, UP0, 0x80, 0x0 ;  /* 0x000000000000781c */ /* 0x000fe80003f0f008 */
[C---:B------:R-:W-:Y:S02]  /*6250*/  ISETP.GT.AND P4, PT, R223.reuse, 0x1, P0 ;  /* 0x00000001df00780c */ /* 0x040fe40000784270 */
[----:B------:R-:W-:Y:S02]  /*6260*/  ISETP.GT.AND P5, PT, R223, RZ, P0 ;  /* 0x000000ffdf00720c */ /* 0x000fe400007a4270 */
[C---:B------:R-:W-:Y:S02]  /*6270*/  ISETP.LT.OR P4, PT, R225.reuse, 0x2, P4 ;  /* 0x00000002e100780c */ /* 0x040fe40002781670 */
[----:B------:R-:W-:Y:S02]  /*6280*/  ISETP.LT.OR P5, PT, R225, 0x1, P5 ;  /* 0x00000001e100780c */ /* 0x000fe40002fa1670 */
[----:B------:R-:W-:Y:S02]  /*6290*/  FSEL R136, R5, -INF , !P4 ;  /* 0xff80000005887808 */ /* 0x000fe40006000000 */
[C---:B------:R-:W-:Y:S01]  /*62a0*/  ISETP.GT.AND P4, PT, R223.reuse, 0x10, P0 ;  /* 0x00000010df00780c */ /* 0x040fe20000784270 */
[----:B------:R-:W1:Y:S01]  /*62b0*/  SHFL.IDX PT, R5, R0, 0x1, 0x1c1f ;  /* 0x003c1f0000057f89 */ /* 0x000e6200000e0000 */
[----:B------:R-:W-:Y:S02]  /*62c0*/  ISETP.GT.AND P6, PT, R223, 0x8, P0 ;  /* 0x00000008df00780c */ /* 0x000fe400007c4270 */
[----:B------:R-:W-:Y:S02]  /*62d0*/  ISETP.LT.OR P4, PT, R225, 0x11, P4 ;  /* 0x00000011e100780c */ /* 0x000fe40002781670 */
        /* <DEDUP_REMOVED lines=8> */
[----:B------:R-:W-:Y:S02]  /*6360*/  ISETP.GT.AND P6, PT, R223, 0x11, P0 ;  /* 0x00000011df00780c */ /* 0x000fe400007c4270 */
[----:B------:R-:W-:Y:S01]  /*6370*/  FSEL R8, R9, -INF , !P5 ;  /* 0xff80000009087808 */ /* 0x000fe20006800000 */
[--C-:B-1----:R-:W-:Y:S01]  /*6380*/  IMAD.IADD R224, R224, 0x1, R5.reuse ;  /* 0x00000001e0e07824 */ /* 0x102fe200078e0205 */
[----:B------:R-:W-:Y:S01]  /*6390*/  ISETP.GT.AND P5, PT, R223, 0x18, P0 ;  /* 0x00000018df00780c */ /* 0x000fe200007a4270 */
[----:B------:R-:W-:Y:S01]  /*63a0*/  IMAD.IADD R222, R222, 0x1, R5 ;  /* 0x00000001dede7824 */ /* 0x000fe200078e0205 */
        /* <DEDUP_REMOVED lines=45> */
.L_x_2836:
[----:B------:R-:W-:Y:S04]  /*6680*/  MOV R0, c[0x0][0x32c] ;  /* 0x0000cb0000007a02 */ /* 0x000fe80000000f00 */
[----:B------:R-:W-:Y:S11]  /*6690*/  ISETP.NE.AND P4, PT, R0, 0x1, PT ;  /* 0x000000010000780c */ /* 0x000ff60003f85270 */
[----:B------:R-:W-:Y:S02]  /*66a0*/  @!UPT UIADD3 URZ, URZ, URZ, URZ ;  /* 0x0000003f3f3ff290 */ /* 0x000fe4000fffe03f */
[----:B------:R-:W-:Y:S05]  /*66b0*/  @P4 IMAD.HI.U32 R0, R5, c[0x0][0x330], RZ ;  /* 0x0000cc0005004a27 */ /* 0x000fea00078e00ff */
[----:B------:R-:W-:Y:S02]  /*66c0*/  @P4 SHF.R.U32.HI R5, RZ, c[0x0][0x334], R0 ;  /* 0x0000cd00ff054a19 */ /* 0x000fe40000011600 */
.L_x_2837:
[----:B------:R-:W-:Y:S05]  /*66d0*/  BSYNC B0 ;  /* 0x0000000000007941 */ /* 0x000fea0003800000 */
.L_x_2835:
[----:B------:R-:W-:Y:S04]  /*66e0*/  IMAD.MOV.U32 R0, RZ, RZ, c[0x0][0x32c] ;  /* 0x0000cb00ff007624 */ /* 0x000fe800078e00ff */
[----:B------:R-:W-:Y:S04]  /*66f0*/  IMAD R0, R5, R0, -UR19 ;  /* 0x8000001305007e24 */ /* 0x000fe8000f8e0200 */
[----:B------:R-:W-:Y:S05]  /*6700*/  IMAD.IADD R9, R0, 0x1, -R205 ;  /* 0x0000000100097824 */ /* 0x000fea00078e0acd */
[----:B------:R-:W-:Y:S02]  /*6710*/  IADD3 R5, R9, c[0x0][0x32c], RZ ;  /* 0x0000cb0009057a10 */ /* 0x000fe40007ffe0ff */
[----:B------:R-:W-:Y:S02]  /*6720*/  IMNMX R222, R222, R9, !PT ;  /* 0x00000009dede7217 */ /* 0x000fe40007800200 */
[----:B------:R-:W-:Y:S02]  /*6730*/  IMNMX R224, R224, R5, PT ;  /* 0x00000005e0e07217 */ /* 0x000fe40003800200 */
.L_x_2834:
[----:B------:R-:W-:Y:S01]  /*6740*/  FMNMX.FTZ R5, R138, R3, !PT ;  /* 0x000000038a057209 */ /* 0x000fe20007810000 */
[----:B------:R-:W-:Y:S01]  /*6750*/  UISETP.GT.AND UP0, UPT, UR13, UR18, UPT ;  /* 0x000000120d00728c */ /* 0x000fe2000bf04270 */
[----:B------:R-:W-:Y:S01]  /*6760*/  ISETP.GT.AND P6, PT, R222, RZ, P0 ;  /* 0x000000ffde00720c */ /* 0x000fe200007c4270 */
[----:B------:R-:W-:Y:S01]  /*6770*/  UIADD3 UR13, UR13, -0x1, URZ ;  /* 0xffffffff0d0d7890 */ /* 0x000fe2000fffe03f */
[----:B------:R-:W-:Y:S02]  /*6780*/  FMNMX.FTZ R5, R136, R5, !PT ;  /* 0x0000000588057209 */ /* 0x000fe40007810000 */
[----:B------:R-:W-:Y:S02]  /*6790*/  ISETP.GT.AND P5, PT, R222, 0x1, P0 ;  /* 0x00000001de00780c */ /* 0x000fe400007a4270 */
[----:B------:R-:W-:Y:S02]  /*67a0*/  FMNMX.FTZ R5, R134, R5, !PT ;  /* 0x0000000586057209 */ /* 0x000fe40007810000 */
[----:B------:R-:W-:Y:S02]  /*67b0*/  ISETP.LT.OR P6, PT, R224, 0x1, P6 ;  /* 0x00000001e000780c */ /* 0x000fe400037c1670 */
        /* <DEDUP_REMOVED lines=15> */
[----:B------:R-:W-:Y:S02]  /*68b0*/  FMNMX.FTZ R0, R13, R0, !PT ;  /* 0x000000000d007209 */ /* 0x000fe40007810000 */
[----:B------:R-:W-:Y:S02]  /*68c0*/  ISETP.GT.AND P5, PT, R222, 0x10, P0 ;  /* 0x00000010de00780c */ /* 0x000fe400007a4270 */
[----:B------:R-:W-:Y:S02]  /*68d0*/  ISETP.LT.OR P6, PT, R224, 0xa, P6 ;  /* 0x0000000ae000780c */ /* 0x000fe400037c1670 */
[----:B------:R-:W-:Y:S02]  /*68e0*/  FSEL R9, R10, -INF , !P4 ;  /* 0xff8000000a097808 */ /* 0x000fe40006000000 */
[----:B------:R-:W-:Y:S02]  /*68f0*/  ISETP.GT.AND P4, PT, R222, 0x11, P0 ;  /* 0x00000011de00780c */ /* 0x000fe40000784270 */
[----:B------:R-:W-:Y:S02]  /*6900*/  FMNMX.FTZ R4, R152, R5, !PT ;  /* 0x0000000598047209 */ /* 0x000fe40007810000 */
[----:B------:R-:W-:Y:S02]  /*6910*/  FSEL R11, R11, -INF , !P6 ;  /* 0xff8000000b0b7808 */ /* 0x000fe40007000000 */
[C---:B------:R-:W-:Y:S02]  /*6920*/  ISETP.LT.OR P5, PT, R224.reuse, 0x11, P5 ;  /* 0x00000011e000780c */ /* 0x040fe40002fa1670 */
[----:B------:R-:W-:Y:S02]  /*6930*/  ISETP.LT.OR P4, PT, R224, 0x12, P4 ;  /* 0x00000012e000780c */ /* 0x000fe40002781670 */
[----:B------:R-:W-:Y:S02]  /*6940*/  FMNMX.FTZ R0, R9, R0, !PT ;  /* 0x0000000009007209 */ /* 0x000fe40007810000 */
[----:B------:R-:W-:Y:S02]  /*6950*/  FMNMX.FTZ R5, R151, R4, !PT ;  /* 0x0000000497057209 */ /* 0x000fe40007810000 */
[----:B------:R-:W-:Y:S02]  /*6960*/  FSEL R173, R14, -INF , !P5 ;  /* 0xff8000000ead7808 */ /* 0x000fe40006800000 */
[----:B------:R-:W-:Y:S02]  /*6970*/  FSEL R171, R15, -INF , !P4 ;  /* 0xff8000000fab7808 */ /* 0x000fe40006000000 */
[C---:B------:R-:W-:Y:S02]  /*6980*/  ISETP.GT.AND P5, PT, R222.reuse, 0x18, P0 ;  /* 0x00000018de00780c */ /* 0x040fe400007a4270 */
[----:B------:R-:W-:Y:S02]  /*6990*/  ISETP.GT.AND P4, PT, R222, 0x19, P0 ;  /* 0x00000019de00780c */ /* 0x000fe40000784270 */
[----:B------:R-:W-:Y:S02]  /*69a0*/  FMNMX.FTZ R0, R11, R0, !PT ;  /* 0x000000000b007209 */ /* 0x000fe40007810000 */
[----:B------:R-:W-:Y:S02]  /*69b0*/  FMNMX.FTZ R5, R150, R5, !PT ;  /* 0x0000000596057209 */ /* 0x000fe40007810000 */
[C---:B------:R-:W-:Y:S02]  /*69c0*/  ISETP.LT.OR P5, PT, R224.reuse, 0x19, P5 ;  /* 0x00000019e000780c */ /* 0x040fe40002fa1670 */
[----:B------:R-:W-:Y:S02]  /*69d0*/  ISETP.LT.OR P4, PT, R224, 0x1a, P4 ;  /* 0x0000001ae000780c */ /* 0x000fe40002781670 */
[----:B------:R-:W-:Y:S02]  /*69e0*/  FMNMX.FTZ R0, R173, R0, !PT ;  /* 0x00000000ad007209 */ /* 0x000fe40007810000 */
[----:B------:R-:W-:Y:S02]  /*69f0*/  FMNMX.FTZ R7, R148, R5, !PT ;  /* 0x0000000594077209 */ /* 0x000fe40007810000 */
[----:B------:R-:W-:Y:S02]  /*6a00*/  FSEL R143, R18, -INF , !P5 ;  /* 0xff800000128f7808 */ /* 0x000fe40006800000 */
[----:B------:R-:W-:Y:S02]  /*6a10*/  FSEL R141, R19, -INF , !P4 ;  /* 0xff800000138d7808 */ /* 0x000fe40006000000 */
[----:B------:R-:W-:Y:S02]  /*6a20*/  ISETP.GT.AND P4, PT, R222, 0x20, P0 ;  /* 0x00000020de00780c */ /* 0x000fe40000784270 */
[----:B------:R-:W-:Y:S02]  /*6a30*/  FMNMX.FTZ R4, R171, R0, !PT ;  /* 0x00000000ab047209 */ /* 0x000fe40007810000 */
[----:B------:R-:W-:Y:S02]  /*6a40*/  FMNMX.FTZ R5, R146, R7, !PT ;  /* 0x0000000792057209 */ /* 0x000fe40007810000 */
[----:B------:R-:W-:Y:S02]  /*6a50*/  FMNMX.FTZ R4, R143, R4, !PT ;  /* 0x000000048f047209 */ /* 0x000fe40007810000 */
[----:B------:R-:W-:Y:S01]  /*6a60*/  ISETP.GT.AND P6, PT, R222, 0x21, P0 ;  /* 0x00000021de00780c */ /* 0x000fe200007c4270 */
[----:B------:R-:W1:Y:S01]  /*6a70*/  SHFL.BFLY PT, R0, R5, 0x2, 0x1f ;  /* 0x0c401f0005007f89 */ /* 0x000e6200000e0000 */
[----:B------:R-:W-:Y:S02]  /*6a80*/  ISETP.LT.OR P4, PT, R224, 0x21, P4 ;  /* 0x00000021e000780c */ /* 0x000fe40002781670 */
[----:B------:R-:W-:Y:S02]  /*6a90*/  FMNMX.FTZ R4, R141, R4, !PT ;  /* 0x000000048d047209 */ /* 0x000fe40007810000 */
[----:B------:R-:W-:Y:S02]  /*6aa0*/  FSEL R175, R22, -INF , !P4 ;  /* 0xff80000016af7808 */ /* 0x000fe40006000000 */
[----:B------:R-:W-:Y:S02]  /*6ab0*/  ISETP.GT.AND P5, PT, R222, 0x28, P0 ;  /* 0x00000028de00780c */ /* 0x000fe400007a4270 */
[----:B------:R-:W-:Y:S02]  /*6ac0*/  ISETP.LT.OR P6, PT, R224, 0x22, P6 ;  /* 0x00000022e000780c */ /* 0x000fe400037c1670 */
[----:B------:R-:W-:Y:S02]  /*6ad0*/  ISETP.GT.AND P4, PT, R222, 0x29, P0 ;  /* 0x00000029de00780c */ /* 0x000fe40000784270 */
[----:B------:R-:W-:Y:S02]  /*6ae0*/  FSEL R159, R23, -INF , !P6 ;  /* 0xff800000179f7808 */ /* 0x000fe40007000000 */
[----:B------:R-:W-:Y:S01]  /*6af0*/  ISETP.LT.OR P5, PT, R224, 0x29, P5 ;  /* 0x00000029e000780c */ /* 0x000fe20002fa1670 */
[----:B------:R-:W-:Y:S01]  /*6b00*/  LDSM.16.MT88.4 R20, [R190+0x100] ;  /* 0x00010000be14783b */ /* 0x000fe20000004200 */
[----:B------:R-:W-:Y:S02]  /*6b10*/  FMNMX.FTZ R4, R175, R4, !PT ;  /* 0x00000004af047209 */ /* 0x000fe40007810000 */
[----:B------:R-:W-:Y:S02]  /*6b20*/  FSEL R157, R26, -INF , !P5 ;  /* 0xff8000001a9d7808 */ /* 0x000fe40006800000 */
[----:B------:R-:W-:Y:S02]  /*6b30*/  FMNMX.FTZ R4, R159, R4, !PT ;  /* 0x000000049f047209 */ /* 0x000fe40007810000 */
[----:B------:R-:W-:Y:S02]  /*6b40*/  ISETP.LT.OR P4, PT, R224, 0x2a, P4 ;  /* 0x0000002ae000780c */ /* 0x000fe40002781670 */
[C---:B------:R-:W-:Y:S02]  /*6b50*/  ISETP.GT.AND P6, PT, R222.reuse, 0x30, P0 ;  /* 0x00000030de00780c */ /* 0x040fe400007c4270 */
        /* <DEDUP_REMOVED lines=9> */
[----:B------:R-:W-:Y:S02]  /*6bf0*/  FSEL R147, R31, -INF , !P5 ;  /* 0xff8000001f937808 */ /* 0x000fe40006800000 */
[----:B------:R-:W-:Y:S01]  /*6c00*/  ISETP.GT.AND P0, PT, R222, 0x39, P0 ;  /* 0x00000039de00780c */ /* 0x000fe20000704270 */
[----:B------:R-:W-:Y:S01]  /*6c10*/  LDSM.16.MT88.4 R28, [R189+0x100] ;  /* 0x00010000bd1c783b */ /* 0x000fe20000004200 */
[C---:B------:R-:W-:Y:S02]  /*6c20*/  ISETP.LT.OR P4, PT, R224.reuse, 0x39, P4 ;  /* 0x00000039e000780c */ /* 0x040fe40002781670 */
[----:B------:R-:W-:Y:S02]  /*6c30*/  ISETP.LT.OR P0, PT, R224, 0x3a, P0 ;  /* 0x0000003ae000780c */ /* 0x000fe40000701670 */
[----:B------:R-:W-:Y:S02]  /*6c40*/  FSEL R145, R34, -INF , !P4 ;  /* 0xff80000022917808 */ /* 0x000fe40006000000 */
[----:B------:R-:W-:Y:S02]  /*6c50*/  FSEL R133, R35, -INF , !P0 ;  /* 0xff80000023857808 */ /* 0x000fe40004000000 */
[----:B-1----:R-:W-:Y:S02]  /*6c60*/  FMNMX.FTZ R6, R5, R0, !PT ;  /* 0x0000000005067209 */ /* 0x002fe40007810000 */
[----:B------:R-:W-:Y:S03]  /*6c70*/  FMNMX.FTZ R0, R147, R4, !PT ;  /* 0x0000000493007209 */ /* 0x000fe60007810000 */
[----:B------:R-:W1:Y:S01]  /*6c80*/  SHFL.BFLY PT, R15, R6, 0x1, 0x1f ;  /* 0x0c201f00060f7f89 */ /* 0x000e6200000e0000 */
[----:B------:R-:W-:Y:S04]  /*6c90*/  FMNMX.FTZ R0, R145, R0, !PT ;  /* 0x0000000091007209 */ /* 0x000fe80007810000 */
[----:B------:R-:W-:Y:S05]  /*6ca0*/  FMNMX.FTZ R7, R133, R0, !PT ;  /* 0x0000000085077209 */ /* 0x000fea0007810000 */
[----:B------:R-:W2:Y:S01]  /*6cb0*/  SHFL.BFLY PT, R4, R7, 0x2, 0x1f ;  /* 0x0c401f0007047f89 */ /* 0x000ea200000e0000 */
[----:B-1----:R-:W-:Y:S04]  /*6cc0*/  FMNMX.FTZ R0, R6, R15, !PT ;  /* 0x0000000f06007209 */ /* 0x002fe80007810000 */
[C---:B------:R-:W-:Y:S01]  /*6cd0*/  FSETP.NEU.FTZ.AND P0, PT, R0.reuse, -INF , PT ;  /* 0xff8000000000780b */ /* 0x040fe20003f1d000 */
[C---:B------:R-:W-:Y:S01]  /*6ce0*/  FMUL.FTZ R153, R0.reuse, c[0x0][0x2d0] ;  /* 0x0000b40000997a20 */ /* 0x040fe20000410000 */
[----:B--2---:R-:W-:Y:S04]  /*6cf0*/  FMNMX.FTZ R5, R7, R4, !PT ;  /* 0x0000000407057209 */ /* 0x004fe80007810000 */
[----:B------:R-:W-:Y:S02]  /*6d00*/  FSEL R153, R153, RZ, P0 ;  /* 0x000000ff99997208 */ /* 0x000fe40000000000 */
[----:B------:R-:W-:Y:S01]  /*6d10*/  FSEL R4, R0, RZ, P0 ;  /* 0x000000ff00047208 */ /* 0x000fe20000000000 */
[----:B------:R-:W1:Y:S02]  /*6d20*/  SHFL.BFLY PT, R132, R5, 0x1, 0x1f ;  /* 0x0c201f0005847f89 */ /* 0x000e6400000e0000 */
[----:B------:R-:W-:Y:S02]  /*6d30*/  FFMA.FTZ R160, R138, c[0x0][0x2d0], -R153 ;  /* 0x0000b4008aa07a23 */ /* 0x000fe40000010899 */
[----:B------:R-:W-:Y:S02]  /*6d40*/  FADD.FTZ R3, -R4, R3 ;  /* 0x0000000304037221 */ /* 0x000fe40000010100 */
        /* <DEDUP_REMOVED lines=12> */
[--C-:B---3--:R-:W-:Y:S02]  /*6e10*/  FFMA.FTZ R227, R151, c[0x0][0x2d0], -R153.reuse ;  /* 0x0000b40097e37a23 */ /* 0x108fe40000010899 */
[--C-:B------:R-:W-:Y:S01]  /*6e20*/  FFMA.FTZ R228, R150, c[0x0][0x2d0], -R153.reuse ;  /* 0x0000b40096e47a23 */ /* 0x100fe20000010899 */
[C---:B------:R-:W-:Y:S01]  /*6e30*/  FSETP.NEU.FTZ.AND P0, PT, R132.reuse, -INF , PT ;  /* 0xff8000008400780b */ /* 0x040fe20003f1d000 */
[----:B------:R-:W-:Y:S01]  /*6e40*/  FMUL.FTZ R144, R132, c[0x0][0x2d0] ;  /* 0x0000b40084907a20 */ /* 0x000fe20000410000 */
[----:B------:R-:W-:Y:S01]  /*6e50*/  MUFU.EX2 R134, R134 ;  /* 0x0000008600867308 */ /* 0x000fe20000000800 */
[--C-:B------:R-:W-:Y:S01]  /*6e60*/  FFMA.FTZ R229, R148, c[0x0][0x2d0], -R153.reuse ;  /* 0x0000b40094e57a23 */ /* 0x100fe20000010899 */
[----:B------:R-:W-:Y:S01]  /*6e70*/  FSEL R5, R132, RZ, P0 ;  /* 0x000000ff84057208 */ /* 0x000fe20000000000 */
[--C-:B------:R-:W-:Y:S01]  /*6e80*/  FFMA.FTZ R166, R166, c[0x0][0x2d0], -R153.reuse ;  /* 0x0000b400a6a67a23 */ /* 0x100fe20000010899 */
[----:B------:R-:W-:Y:S01]  /*6e90*/  FSEL R144, R144, RZ, P0 ;  /* 0x000000ff90907208 */ /* 0x000fe20000000000 */
[--C-:B------:R-:W-:Y:S01]  /*6ea0*/  FFMA.FTZ R167, R168, c[0x0][0x2d0], -R153.reuse ;  /* 0x0000b400a8a77a23 */ /* 0x100fe20000010899 */
[----:B------:R-:W-:Y:S01]  /*6eb0*/  PLOP3.LUT P0, PT, PT, PT, UP0, 0x80, 0x0 ;  /* 0x000000000000781c */ /* 0x000fe20003f0f008 */
[----:B------:R-:W-:Y:S02]  /*6ec0*/  FADD.FTZ R5, -R5, R2 ;  /* 0x0000000205057221 */ /* 0x000fe40000010100 */
[--C-:B------:R-:W-:Y:S01]  /*6ed0*/  FFMA.FTZ R164, R13, c[0x0][0x2d0], -R144.reuse ;  /* 0x0000b4000da47a23 */ /* 0x100fe20000010890 */
[----:B------:R-:W1:Y:S01]  /*6ee0*/  MUFU.EX2 R161, R161 ;  /* 0x000000a100a17308 */ /* 0x000e620000000800 */
[----:B------:R-:W3:Y:S01]  /*6ef0*/  LDSM.16.MT88.4 R12, [R195+0x100] ;  /* 0x00010000c30c783b */ /* 0x000ee20000004200 */
[--C-:B------:R-:W-:Y:S01]  /*6f00*/  FFMA.FTZ R165, R17, c[0x0][0x2d0], -R144.reuse ;  /* 0x0000b40011a57a23 */ /* 0x100fe20000010890 */
[----:B--2---:R-:W-:Y:S01]  /*6f10*/  F2FP.BF16.PACK_AB R136, R135, R160 ;  /* 0x000000a08788723e */ /* 0x004fe200000010ff */
[--C-:B------:R-:W-:Y:S02]  /*6f20*/  FFMA.FTZ R163, R9, c[0x0][0x2d0], -R144.reuse ;  /* 0x0000b40009a37a23 */ /* 0x100fe40000010890 */
[--C-:B------:R-:W-:Y:S02]  /*6f30*/  FFMA.FTZ R162, R11, c[0x0][0x2d0], -R144.reuse ;  /* 0x0000b4000ba27a23 */ /* 0x100fe40000010890 */
[----:B------:R-:W-:Y:S02]  /*6f40*/  FMUL.FTZ R2, R5, c[0x0][0x2d0] ;  /* 0x0000b40005027a20 */ /* 0x000fe40000410000 */
[----:B------:R-:W2:Y:S01]  /*6f50*/  MUFU.EX2 R3, R6 ;  /* 0x0000000600037308 */ /* 0x000ea20000000800 */
[--C-:B------:R-:W-:Y:S02]  /*6f60*/  FFMA.FTZ R168, R142, c[0x0][0x2d0], -R153.reuse ;  /* 0x0000b4008ea87a23 */ /* 0x100fe40000010899 */
[--C-:B------:R-:W-:Y:S02]  /*6f70*/  FFMA.FTZ R172, R143, c[0x0][0x2d0], -R144.reuse ;  /* 0x0000b4008fac7a23 */ /* 0x100fe40000010890 */
[--C-:B------:R-:W-:Y:S02]  /*6f80*/  FFMA.FTZ R224, R159, c[0x0][0x2d0], -R144.reuse ;  /* 0x0000b4009fe07a23 */ /* 0x100fe40000010890 */
[--C-:B------:R-:W-:Y:S02]  /*6f90*/  FFMA.FTZ R225, R157, c[0x0][0x2d0], -R144.reuse ;  /* 0x0000b4009de17a23 */ /* 0x100fe40000010890 */
[----:B------:R-:W-:Y:S01]  /*6fa0*/  LDSM.16.MT88.4 R156, [R195+0x5900] ;  /* 0x00590000c39c783b */ /* 0x000fe20000004200 */
[----:B------:R-:W-:Y:S01]  /*6fb0*/  MUFU.EX2 R165, R165 ;  /* 0x000000a500a57308 */ /* 0x000fe20000000800 */
[--C-:B------:R-:W-:Y:S02]  /*6fc0*/  FFMA.FTZ R226, R155, c[0x0][0x2d0], -R144.reuse ;  /* 0x0000b4009be27a23 */ /* 0x100fe40000010890 */
[--C-:B------:R-:W-:Y:S01]  /*6fd0*/  FFMA.FTZ R231, R149, c[0x0][0x2d0], -R144.reuse ;  /* 0x0000b40095e77a23 */ /* 0x100fe20000010890 */
[----:B-1----:R-:W-:Y:S01]  /*6fe0*/  F2FP.BF16.PACK_AB R138, R161, R134 ;  /* 0x00000086a18a723e */ /* 0x002fe200000010ff */
[--C-:B------:R-:W-:Y:S02]  /*6ff0*/  FFMA.FTZ R232, R147, c[0x0][0x2d0], -R144.reuse ;  /* 0x0000b40093e87a23 */ /* 0x100fe40000010890 */
[----:B------:R-:W-:Y:S01]  /*7000*/  LDSM.16.MT88.4 R148, [R189+0x3900] ;  /* 0x00390000bd94783b */ /* 0x000fe20000004200 */
[--C-:B------:R-:W-:Y:S02]  /*7010*/  FFMA.FTZ R233, R145, c[0x0][0x2d0], -R144.reuse ;  /* 0x0000b40091e97a23 */ /* 0x100fe40000010890 */
[----:B------:R-:W1:Y:S01]  /*7020*/  MUFU.EX2 R164, R164 ;  /* 0x000000a400a47308 */ /* 0x000e620000000800 */
[----:B------:R-:W-:Y:S02]  /*7030*/  FFMA.FTZ R153, R146, c[0x0][0x2d0], -R153 ;  /* 0x0000b40092997a23 */ /* 0x000fe40000010899 */
        /* <DEDUP_REMOVED lines=14> */
[--C-:B------:R-:W-:Y:S02]  /*7120*/  FFMA.FTZ R173, R141, c[0x0][0x2d0], -R144.reuse ;  /* 0x0000b4008dad7a23 */ /* 0x100fe40000010890 */
[----:B------:R-:W-:Y:S01]  /*7130*/  LDSM.16.MT88.4 R140, [R189+0x2900] ;  /* 0x00290000bd8c783b */ /* 0x000fe20000004200 */
[C---:B------:R-:W-:Y:S02]  /*7140*/  FMUL.FTZ R36, R3.reuse, R36 ;  /* 0x0000002403247220 */ /* 0x040fe40000410000 */
        /* <DEDUP_REMOVED lines=22> */
[C---:B---3--:R-:W-:Y:S03]  /*72b0*/  HMMA.16816.F32.BF16 R4, R136.reuse, R12, R4 ;  /* 0x0000000c8804723c */ /* 0x048fe60000041804 */
[----:B------:R-:W-:Y:S02]  /*72c0*/  LDSM.16.MT88.4 R124, [R195+0x2900] ;  /* 0x00290000c37c783b */ /* 0x000fe40000004200 */
[C---:B------:R-:W-:Y:S02]  /*72d0*/  FMUL.FTZ R18, R2.reuse, R106 ;  /* 0x0000006a02127220 */ /* 0x040fe40000410000 */
[C---:B------:R-:W-:Y:S01]  /*72e0*/  FMUL.FTZ R12, R3.reuse, R100 ;  /* 0x00000064030c7220 */ /* 0x040fe20000410000 */
[C---:B------:R-:W-:Y:S01]  /*72f0*/  HMMA.16816.F32.BF16 R8, R136.reuse, R14, R8 ;  /* 0x0000000e8808723c */ /* 0x040fe20000041808 */
[----:B------:R-:W-:Y:S02]  /*7300*/  MUFU.EX2 R168, R168 ;  /* 0x000000a800a87308 */ /* 0x000fe40000000800 */
[----:B----4-:R-:W-:Y:S01]  /*7310*/  LDSM.16.MT88.4 R152, [R188+0x3900] ;  /* 0x00390000bc98783b */ /* 0x010fe20000004200 */
[C---:B------:R-:W-:Y:S02]  /*7320*/  FMUL.FTZ R13, R3.reuse, R101 ;  /* 0x00000065030d7220 */ /* 0x040fe40000410000 */
[C---:B------:R-:W-:Y:S02]  /*7330*/  FMUL.FTZ R19, R2.reuse, R107 ;  /* 0x0000006b02137220 */ /* 0x040fe40000410000 */
[C---:B------:R-:W-:Y:S03]  /*7340*/  FMUL.FTZ R14, R2.reuse, R102 ;  /* 0x00000066020e7220 */ /* 0x040fe60000410000 */
[----:B------:R-:W-:Y:S01]  /*7350*/  LDSM.16.MT88.4 R104, [R195+0x2100] ;  /* 0x00210000c368783b */ /* 0x000fe20000004200 */
[C---:B------:R-:W-:Y:S01]  /*7360*/  FMUL.FTZ R15, R2.reuse, R103 ;  /* 0x00000067020f7220 */ /* 0x040fe20000410000 */
[----:B------:R-:W2:Y:S01]  /*7370*/  MUFU.EX2 R169, R169 ;  /* 0x000000a900a97308 */ /* 0x000ea20000000800 */
[C---:B------:R-:W-:Y:S02]  /*7380*/  FMUL.FTZ R26, R2.reuse, R114 ;  /* 0x00000072021a7220 */ /* 0x040fe40000410000 */
[C---:B------:R-:W-:Y:S02]  /*7390*/  FMUL.FTZ R27, R2.reuse, R115 ;  /* 0x00000073021b7220 */ /* 0x040fe40000410000 */
[C---:B------:R-:W-:Y:S01]  /*73a0*/  FMUL.FTZ R34, R2.reuse, R122 ;  /* 0x0000007a02227220 */ /* 0x040fe20000410000 */
[C---:B------:R-:W-:Y:S01]  /*73b0*/  HMMA.16816.F32.BF16 R12, R136.reuse, R20, R12 ;  /* 0x00000014880c723c */ /* 0x040fe2000004180c */
[----:B------:R-:W3:Y:S02]  /*73c0*/  LDSM.16.MT88.4 R100, [R188+0x100] ;  /* 0x00010000bc64783b */ /* 0x000ee40000004200 */
        /* <DEDUP_REMOVED lines=28> */
[----:B------:R-:W-:Y:S01]  /*7590*/  LDSM.16.MT88.4 R116, [R190+0x900] ;  /* 0x00090000be74783b */ /* 0x000fe20000004200 */
[C---:B------:R-:W-:Y:S02]  /*75a0*/  FMUL.FTZ R54, R2.reuse, R54 ;  /* 0x0000003602367220 */ /* 0x040fe40000410000 */
[C---:B------:R-:W-:Y:S02]  /*75b0*/  FMUL.FTZ R55, R2.reuse, R55 ;  /* 0x0000003702377220 */ /* 0x040fe40000410000 */
        /* <DEDUP_REMOVED lines=14> */
[----:B------:R-:W1:Y:S01]  /*76a0*/  LDSM.16.MT88.4 R104, [R188+0x2100] ;  /* 0x00210000bc68783b */ /* 0x000e620000004200 */
[----:B------:R-:W-:Y:S02]  /*76b0*/  MUFU.EX2 R224, R224 ;  /* 0x000000e000e07308 */ /* 0x000fe40000000800 */
[C---:B------:R-:W-:Y:S02]  /*76c0*/  FMUL.FTZ R66, R2.reuse, R66 ;  /* 0x0000004202427220 */ /* 0x040fe40000410000 */
[C---:B------:R-:W-:Y:S02]  /*76d0*/  FMUL.FTZ R67, R2.reuse, R67 ;  /* 0x0000004302437220 */ /* 0x040fe40000410000 */
[C---:B----4-:R-:W-:Y:S04]  /*76e0*/  HMMA.16816.F32.BF16 R44, R136.reuse, R108, R44 ;  /* 0x0000006c882c723c */ /* 0x050fe8000004182c */
[C---:B------:R-:W-:Y:S01]  /*76f0*/  FMUL.FTZ R68, R3.reuse, R68 ;  /* 0x0000004403447220 */ /* 0x040fe20000410000 */
[----:B------:R-:W-:Y:S01]  /*7700*/  MUFU.EX2 R225, R225 ;  /* 0x000000e100e17308 */ /* 0x000fe20000000800 */
[C---:B------:R-:W-:Y:S02]  /*7710*/  FMUL.FTZ R69, R3.reuse, R69 ;  /* 0x0000004503457220 */ /* 0x040fe40000410000 */
[C---:B------:R-:W-:Y:S01]  /*7720*/  HMMA.16816.F32.BF16 R48, R136.reuse, R110, R48 ;  /* 0x0000006e8830723c */ /* 0x040fe20000041830 */
[----:B------:R-:W4:Y:S03]  /*7730*/  LDSM.16.MT88.4 R108, [R195+0x4100] ;  /* 0x00410000c36c783b */ /* 0x000f260000004200 */
[C---:B------:R-:W-:Y:S02]  /*7740*/  FMUL.FTZ R70, R2.reuse, R70 ;  /* 0x0000004602467220 */ /* 0x040fe40000410000 */
[C---:B------:R-:W-:Y:S01]  /*7750*/  FMUL.FTZ R71, R2.reuse, R71 ;  /* 0x0000004702477220 */ /* 0x040fe20000410000 */
[----:B------:R-:W-:Y:S01]  /*7760*/  MUFU.EX2 R226, R226 ;  /* 0x000000e200e27308 */ /* 0x000fe20000000800 */
[C---:B------:R-:W-:Y:S01]  /*7770*/  FMUL.FTZ R72, R3.reuse, R72 ;  /* 0x0000004803487220 */ /* 0x040fe20000410000 */
[C---:B---3--:R-:W-:Y:S03]  /*7780*/  HMMA.16816.F32.BF16 R52, R136.reuse, R100, R52 ;  /* 0x000000648834723c */ /* 0x048fe60000041834 */
[C---:B------:R-:W-:Y:S02]  /*7790*/  FMUL.FTZ R73, R3.reuse, R73 ;  /* 0x0000004903497220 */ /* 0x040fe40000410000 */
[C---:B------:R-:W-:Y:S02]  /*77a0*/  FMUL.FTZ R74, R2.reuse, R74 ;  /* 0x0000004a024a7220 */ /* 0x040fe40000410000 */
[C---:B------:R-:W-:Y:S01]  /*77b0*/  FMUL.FTZ R75, R2.reuse, R75 ;  /* 0x0000004b024b7220 */ /* 0x040fe20000410000 */
[C---:B------:R-:W-:Y:S01]  /*77c0*/  HMMA.16816.F32.BF16 R56, R136.reuse, R102, R56 ;  /* 0x000000668838723c */ /* 0x040fe20000041838 */
[----:B------:R-:W3:Y:S01]  /*77d0*/  LDSM.16.MT88.4 R100, [R190+0x4100] ;  /* 0x00410000be64783b */ /* 0x000ee20000004200 */
        /* <DEDUP_REMOVED lines=8> */
[----:B------:R-:W1:Y:S03]  /*7860*/  LDSM.16.MT88.4 R104, [R189+0x4100] ;  /* 0x00410000bd68783b */ /* 0x000e660000004200 */
[C---:B------:R-:W-:Y:S02]  /*7870*/  FMUL.FTZ R80, R3.reuse, R80 ;  /* 0x0000005003507220 */ /* 0x040fe40000410000 */
[C---:B------:R-:W-:Y:S01]  /*7880*/  FMUL.FTZ R81, R3.reuse, R81 ;  /* 0x0000005103517220 */ /* 0x040fe20000410000 */
[----:B------:R-:W-:Y:S01]  /*7890*/  MUFU.EX2 R229, R229 ;  /* 0x000000e500e57308 */ /* 0x000fe20000000800 */
[C---:B----4-:R-:W-:Y:S04]  /*78a0*/  HMMA.16816.F32.BF16 R68, R136.reuse, R108, R68 ;  /* 0x0000006c8844723c */ /* 0x050fe80000041844 */
[C---:B------:R-:W-:Y:S02]  /*78b0*/  FMUL.FTZ R82, R2.reuse, R82 ;  /* 0x0000005202527220 */ /* 0x040fe40000410000 */
[C---:B------:R-:W-:Y:S02]  /*78c0*/  FMUL.FTZ R83, R2.reuse, R83 ;  /* 0x0000005302537220 */ /* 0x040fe40000410000 */
[C---:B------:R-:W-:Y:S01]  /*78d0*/  HMMA.16816.F32.BF16 R72, R136.reuse, R110, R72 ;  /* 0x0000006e8848723c */ /* 0x040fe20000041848 */
[----:B------:R-:W4:Y:S01]  /*78e0*/  LDSM.16.MT88.4 R108, [R188+0x4100] ;  /* 0x00410000bc6c783b */ /* 0x000f220000004200 */
[----:B------:R-:W-:Y:S02]  /*78f0*/  MUFU.EX2 R231, R231 ;  /* 0x000000e700e77308 */ /* 0x000fe40000000800 */
[C---:B------:R-:W-:Y:S02]  /*7900*/  FMUL.FTZ R84, R3.reuse, R84 ;  /* 0x0000005403547220 */ /* 0x040fe40000410000 */
[----:B------:R-:W-:Y:S02]  /*7910*/  FMUL.FTZ R85, R3, R85 ;  /* 0x0000005503557220 */ /* 0x000fe40000410000 */
[C---:B------:R-:W-:Y:S01]  /*7920*/  FMUL.FTZ R86, R2.reuse, R86 ;  /* 0x0000005602567220 */ /* 0x040fe20000410000 */
[C---:B---3--:R-:W-:Y:S03]  /*7930*/  HMMA.16816.F32.BF16 R76, R136.reuse, R100, R76 ;  /* 0x00000064884c723c */ /* 0x048fe6000004184c */
[C---:B------:R-:W-:Y:S01]  /*7940*/  FMUL.FTZ R87, R2.reuse, R87 ;  /* 0x0000005702577220 */ /* 0x040fe20000410000 */
[----:B------:R-:W-:Y:S01]  /*7950*/  MUFU.EX2 R232, R232 ;  /* 0x000000e800e87308 */ /* 0x000fe20000000800 */
[--C-:B------:R-:W-:Y:S02]  /*7960*/  FFMA.FTZ R171, R171, c[0x0][0x2d0], -R144.reuse ;  /* 0x0000b400abab7a23 */ /* 0x100fe40000010890 */
[C---:B------:R-:W-:Y:S01]  /*7970*/  FMUL.FTZ R88, R3.reuse, R88 ;  /* 0x0000005803587220 */ /* 0x040fe20000410000 */
[C---:B------:R-:W-:Y:S04]  /*7980*/  HMMA.16816.F32.BF16 R80, R136.reuse, R102, R80 ;  /* 0x000000668850723c */ /* 0x040fe80000041850 */
[----:B------:R-:W-:Y:S01]  /*7990*/  FMUL.FTZ R89, R3, R89 ;  /* 0x0000005903597220 */ /* 0x000fe20000410000 */
[----:B------:R-:W-:Y:S01]  /*79a0*/  F2FP.BF16.PACK_AB R100, R167, R166 ;  /* 0x000000a6a764723e */ /* 0x000fe200000010ff */
[C---:B------:R-:W-:Y:S01]  /*79b0*/  FMUL.FTZ R90, R2.reuse, R90 ;  /* 0x0000005a025a7220 */ /* 0x040fe20000410000 */
[----:B--2---:R-:W-:Y:S01]  /*79c0*/  F2FP.BF16.PACK_AB R102, R169, R168 ;  /* 0x000000a8a966723e */ /* 0x004fe200000010ff */
[C---:B-1----:R-:W-:Y:S01]  /*79d0*/  HMMA.16816.F32.BF16 R84, R136.reuse, R104, R84 ;  /* 0x000000688854723c */ /* 0x042fe20000041854 */
[----:B------:R-:W1:Y:S03]  /*79e0*/  MUFU.EX2 R171, R171 ;  /* 0x000000ab00ab7308 */ /* 0x000e660000000800 */
[C---:B------:R-:W-:Y:S01]  /*79f0*/  FMUL.FTZ R91, R2.reuse, R91 ;  /* 0x0000005b025b7220 */ /* 0x040fe20000410000 */
[----:B-----5:R-:W-:Y:S01]  /*7a00*/  F2FP.BF16.PACK_AB R103, R173, R172 ;  /* 0x000000acad67723e */ /* 0x020fe200000010ff */
[C---:B------:R-:W-:Y:S02]  /*7a10*/  FMUL.FTZ R92, R3.reuse, R92 ;  /* 0x0000005c035c7220 */ /* 0x040fe40000410000 */
[C---:B------:R-:W-:Y:S03]  /*7a20*/  FMUL.FTZ R93, R3.reuse, R93 ;  /* 0x0000005d035d7220 */ /* 0x040fe60000410000 */
[C---:B------:R-:W-:Y:S01]  /*7a30*/  HMMA.16816.F32.BF16 R88, R136.reuse, R106, R88 ;  /* 0x0000006a8858723c */ /* 0x040fe20000041858 */
[----:B------:R-:W2:Y:S01]  /*7a40*/  LDSM.16.MT88.4 R104, [R189+0x900] ;  /* 0x00090000bd68783b */ /* 0x000ea20000004200 */
[----:B------:R-:W-:Y:S01]  /*7a50*/  MUFU.EX2 R233, R233 ;  /* 0x000000e900e97308 */ /* 0x000fe20000000800 */
[C---:B------:R-:W-:Y:S02]  /*7a60*/  FMUL.FTZ R94, R2.reuse, R94 ;  /* 0x0000005e025e7220 */ /* 0x040fe40000410000 */
[C---:B------:R-:W-:Y:S02]  /*7a70*/  FMUL.FTZ R95, R2.reuse, R95 ;  /* 0x0000005f025f7220 */ /* 0x040fe40000410000 */
[C---:B------:R-:W-:Y:S02]  /*7a80*/  FMUL.FTZ R96, R3.reuse, R96 ;  /* 0x0000006003607220 */ /* 0x040fe40000410000 */
[----:B------:R-:W-:Y:S03]  /*7a90*/  FMUL.FTZ R97, R3, R97 ;  /* 0x0000006103617220 */ /* 0x000fe60000410000 */
[C---:B----4-:R-:W-:Y:S03]  /*7aa0*/  HMMA.16816.F32.BF16 R92, R136.reuse, R108, R92 ;  /* 0x0000006c885c723c */ /* 0x050fe6000004185c */
[C---:B------:R-:W-:Y:S01]  /*7ab0*/  FMUL.FTZ R98, R2.reuse, R98 ;  /* 0x0000006202627220 */ /* 0x040fe20000410000 */
[----:B-1----:R-:W-:Y:S01]  /*7ac0*/  F2FP.BF16.PACK_AB R101, R171, R170 ;  /* 0x000000aaab65723e */ /* 0x002fe200000010ff */
[C---:B------:R-:W-:Y:S02]  /*7ad0*/  FMUL.FTZ R99, R2.reuse, R99 ;  /* 0x0000006302637220 */ /* 0x040fe40000410000 */
[--C-:B------:R-:W-:Y:S02]  /*7ae0*/  FFMA.FTZ R175, R175, c[0x0][0x2d0], -R144.reuse ;  /* 0x0000b400afaf7a23 */ /* 0x100fe40000010890 */
[----:B------:R-:W-:Y:S03]  /*7af0*/  FFMA.FTZ R144, R133, c[0x0][0x2d0], -R144 ;  /* 0x0000b40085907a23 */ /* 0x000fe60000010890 */
[----:B------:R-:W-:Y:S01]  /*7b00*/  HMMA.16816.F32.BF16 R96, R136, R110, R96 ;  /* 0x0000006e8860723c */ /* 0x000fe20000041860 */
[----:B------:R-:W1:Y:S01]  /*7b10*/  LDSM.16.MT88.4 R108, [R188+0x2900] ;  /* 0x00290000bc6c783b */ /* 0x000e620000004200 */
[----:B------:R3:W-:Y:S01]  /*7b20*/  MUFU.EX2 R234, R144 ;  /* 0x0000009000ea7308 */ /* 0x0007e20000000800 */
[----:B------:R-:W-:Y:S01]  /*7b30*/  FFMA.FTZ R160, R3, R210, R160 ;  /* 0x000000d203a07223 */ /* 0x000fe200000100a0 */
[----:B------:R-:W-:Y:S01]  /*7b40*/  MOV R3, R0 ;  /* 0x0000000000037202 */ /* 0x000fe20000000f00 */
[----:B------:R-:W-:Y:S02]  /*7b50*/  FFMA.FTZ R165, R2, R211, R165 ;  /* 0x000000d302a57223 */ /* 0x000fe400000100a5 */
[----:B------:R-:W-:Y:S01]  /*7b60*/  FADD.FTZ R135, R135, R160 ;  /* 0x000000a087877221 */ /* 0x000fe20000010000 */
[C---:B------:R-:W-:Y:S01]  /*7b70*/  HMMA.16816.F32.BF16 R4, R100.reuse, R112, R4 ;  /* 0x000000706404723c */ /* 0x040fe20000041804 */
[----:B------:R-:W-:Y:S03]  /*7b80*/  LDSM.16.MT88.4 R136, [R189+0x3100] ;  /* 0x00310000bd88783b */ /* 0x000fe60000004200 */
[----:B------:R-:W4:Y:S01]  /*7b90*/  MUFU.EX2 R175, R175 ;  /* 0x000000af00af7308 */ /* 0x000f220000000800 */
[----:B------:R-:W-:Y:S02]  /*7ba0*/  FADD.FTZ R164, R164, R165 ;  /* 0x000000a5a4a47221 */ /* 0x000fe40000010000 */
[----:B------:R-:W-:Y:S01]  /*7bb0*/  FADD.FTZ R134, R134, R135 ;  /* 0x0000008786867221 */ /* 0x000fe20000010000 */
[C---:B------:R-:W-:Y:S01]  /*7bc0*/  HMMA.16816.F32.BF16 R8, R100.reuse, R114, R8 ;  /* 0x000000726408723c */ /* 0x040fe20000041808 */
[----:B------:R-:W-:Y:S03]  /*7bd0*/  LDSM.16.MT88.4 R112, [R190+0x4900] ;  /* 0x00490000be70783b */ /* 0x000fe60000004200 */
[----:B------:R-:W-:Y:S04]  /*7be0*/  FADD.FTZ R161, R161, R134 ;  /* 0x00000086a1a17221 */ /* 0x000fe80000010000 */
[C---:B------:R-:W-:Y:S01]  /*7bf0*/  HMMA.16816.F32.BF16 R12, R100.reuse, R116, R12 ;  /* 0x00000074640c723c */ /* 0x040fe2000004180c */
[----:B---3--:R-:W-:Y:S03]  /*7c00*/  LDSM.16.MT88.4 R144, [R190+0x3900] ;  /* 0x00390000be90783b */ /* 0x008fe60000004200 */
        /* <DEDUP_REMOVED lines=8> */
[----:B------:R-:W-:Y:S04]  /*7c90*/  FADD.FTZ R169, R169, R168 ;  /* 0x000000a8a9a97221 */ /* 0x000fe80000010000 */
        /* <DEDUP_REMOVED lines=22> */
[C---:B------:R-:W-:Y:S01]  /*7e00*/  HMMA.16816.F32.BF16 R88, R100.reuse, R118, R88 ;  /* 0x000000766458723c */ /* 0x040fe20000041858 */
[----:B------:R-:W5:Y:S07]  /*7e10*/  LDSM.16.MT88.4 R116, [R195+0x3100] ;  /* 0x00310000c374783b */ /* 0x000f6e0000004200 */
[C---:B-1----:R-:W-:Y:S08]  /*7e20*/  HMMA.16816.F32.BF16 R92, R100.reuse, R108, R92 ;  /* 0x0000006c645c723c */ /* 0x042ff0000004185c */
[----:B------:R-:W-:Y:S01]  /*7e30*/  HMMA.16816.F32.BF16 R96, R100, R110, R96 ;  /* 0x0000006e6460723c */ /* 0x000fe20000041860 */
[----:B------:R-:W-:Y:S06]  /*7e40*/  LDSM.16.MT88.4 R108, [R195+0x5100] ;  /* 0x00510000c36c783b */ /* 0x000fec0000004200 */
[----:B------:R-:W-:Y:S01]  /*7e50*/  F2FP.BF16.PACK_AB R100, R221, R174 ;  /* 0x000000aedd64723e */ /* 0x000fe200000010ff */
[----:B------:R-:W-:Y:S01]  /*7e60*/  FADD.FTZ R174, R174, R169 ;  /* 0x000000a9aeae7221 */ /* 0x000fe20000010000 */
[----:B------:R-:W-:Y:S03]  /*7e70*/  F2FP.BF16.PACK_AB R102, R223, R222 ;  /* 0x000000dedf66723e */ /* 0x000fe600000010ff */
[----:B----4-:R-:W-:Y:S01]  /*7e80*/  F2FP.BF16.PACK_AB R101, R224, R175 ;  /* 0x000000afe065723e */ /* 0x010fe200000010ff */
[----:B------:R-:W-:Y:S01]  /*7e90*/  FADD.FTZ R221, R221, R174 ;  /* 0x000000aedddd7221 */ /* 0x000fe20000010000 */
[----:B------:R-:W-:Y:S03]  /*7ea0*/  F2FP.BF16.PACK_AB R103, R226, R225 ;  /* 0x000000e1e267723e */ /* 0x000fe600000010ff */
[----:B------:R-:W-:Y:S04]  /*7eb0*/  FADD.FTZ R222, R222, R221 ;  /* 0x000000dddede7221 */ /* 0x000fe80000010000 */
[C---:B--2---:R-:W-:Y:S03]  /*7ec0*/  HMMA.16816.F32.BF16 R4, R100.reuse, R104, R4 ;  /* 0x000000686404723c */ /* 0x044fe60000041804 */
[----:B------:R-:W-:Y:S05]  /*7ed0*/  FADD.FTZ R222, R223, R222 ;  /* 0x000000dedfde7221 */ /* 0x000fea0000010000 */
[C---:B------:R-:W-:Y:S01]  /*7ee0*/  HMMA.16816.F32.BF16 R8, R100.reuse, R106, R8 ;  /* 0x0000006a6408723c */ /* 0x040fe20000041808 */
[----:B------:R-:W1:Y:S07]  /*7ef0*/  LDSM.16.MT88.4 R104, [R188+0x3100] ;  /* 0x00310000bc68783b */ /* 0x000e6e0000004200 */
[C---:B------:R-:W-:Y:S08]  /*7f00*/  HMMA.16816.F32.BF16 R12, R100.reuse, R120, R12 ;  /* 0x00000078640c723c */ /* 0x040ff0000004180c */
[C---:B------:R-:W-:Y:S01]  /*7f10*/  HMMA.16816.F32.BF16 R16, R100.reuse, R122, R16 ;  /* 0x0000007a6410723c */ /* 0x040fe20000041810 */
[----:B------:R-:W-:Y:S07]  /*7f20*/  LDSM.16.MT88.4 R120, [R188+0x1900] ;  /* 0x00190000bc78783b */ /* 0x000fee0000004200 */
[C---:B---3--:R-:W-:Y:S08]  /*7f30*/  HMMA.16816.F32.BF16 R20, R100.reuse, R112, R20 ;  /* 0x000000706414723c */ /* 0x048ff00000041814 */
[C---:B------:R-:W-:Y:S01]  /*7f40*/  HMMA.16816.F32.BF16 R24, R100.reuse, R114, R24 ;  /* 0x000000726418723c */ /* 0x040fe20000041818 */
[----:B------:R-:W2:Y:S07]  /*7f50*/  LDSM.16.MT88.4 R112, [R190+0x5100] ;  /* 0x00510000be70783b */ /* 0x000eae0000004200 */
[C---:B------:R-:W-:Y:S08]  /*7f60*/  HMMA.16816.F32.BF16 R28, R100.reuse, R124, R28 ;  /* 0x0000007c641c723c */ /* 0x040ff0000004181c */
[C---:B------:R-:W-:Y:S01]  /*7f70*/  HMMA.16816.F32.BF16 R32, R100.reuse, R126, R32 ;  /* 0x0000007e6420723c */ /* 0x040fe20000041820 */
[----:B------:R-:W-:Y:S07]  /*7f80*/  LDSM.16.MT88.4 R124, [R195+0x1900] ;  /* 0x00190000c37c783b */ /* 0x000fee0000004200 */
        /* <DEDUP_REMOVED lines=11> */
[C---:B-1----:R-:W-:Y:S04]  /*8040*/  HMMA.16816.F32.BF16 R60, R100.reuse, R104, R60 ;  /* 0x00000068643c723c */ /* 0x042fe8000004183c */
[----:B------:R-:W-:Y:S01]  /*8050*/  F2FP.BF16.PACK_AB R139, R234, R233 ;  /* 0x000000e9ea8b723e */ /* 0x000fe200000010ff */
[----:B------:R-:W-:Y:S03]  /*8060*/  FADD.FTZ R228, R228, R227 ;  /* 0x000000e3e4e47221 */ /* 0x000fe60000010000 */
[C---:B------:R-:W-:Y:S01]  /*8070*/  HMMA.16816.F32.BF16 R64, R100.reuse, R106, R64 ;  /* 0x0000006a6440723c */ /* 0x040fe20000041840 */
[----:B------:R-:W1:Y:S03]  /*8080*/  LDSM.16.MT88.4 R104, [R188+0x5100] ;  /* 0x00510000bc68783b */ /* 0x000e660000004200 */
[----:B------:R-:W-:Y:S04]  /*8090*/  FADD.FTZ R229, R229, R228 ;  /* 0x000000e4e5e57221 */ /* 0x000fe80000010000 */
[C---:B------:R-:W-:Y:S04]  /*80a0*/  HMMA.16816.F32.BF16 R68, R100.reuse, R108, R68 ;  /* 0x0000006c6444723c */ /* 0x040fe80000041844 */
[----:B------:R-:W-:Y:S04]  /*80b0*/  FADD.FTZ R210, R230, R229 ;  /* 0x000000e5e6d27221 */ /* 0x000fe80000010000 */
[C---:B------:R-:W-:Y:S01]  /*80c0*/  HMMA.16816.F32.BF16 R72, R100.reuse, R110, R72 ;  /* 0x0000006e6448723c */ /* 0x040fe20000041848 */
[----:B------:R-:W4:Y:S07]  /*80d0*/  LDSM.16.MT88.4 R108, [R190+0x1900] ;  /* 0x00190000be6c783b */ /* 0x000f2e0000004200 */
[C---:B--2---:R-:W-:Y:S08]  /*80e0*/  HMMA.16816.F32.BF16 R76, R100.reuse, R112, R76 ;  /* 0x00000070644c723c */ /* 0x044ff0000004184c */
[C---:B------:R-:W-:Y:S01]  /*80f0*/  HMMA.16816.F32.BF16 R80, R100.reuse, R114, R80 ;  /* 0x000000726450723c */ /* 0x040fe20000041850 */
[----:B------:R-:W2:Y:S07]  /*8100*/  LDSM.16.MT88.4 R112, [R189+0x1900] ;  /* 0x00190000bd70783b */ /* 0x000eae0000004200 */
[C---:B---3--:R-:W-:Y:S08]  /*8110*/  HMMA.16816.F32.BF16 R84, R100.reuse, R116, R84 ;  /* 0x000000746454723c */ /* 0x048ff00000041854 */
[C---:B------:R-:W-:Y:S08]  /*8120*/  HMMA.16816.F32.BF16 R88, R100.reuse, R118, R88 ;  /* 0x000000766458723c */ /* 0x040ff00000041858 */
[C---:B-1----:R-:W-:Y:S08]  /*8130*/  HMMA.16816.F32.BF16 R92, R100.reuse, R104, R92 ;  /* 0x00000068645c723c */ /* 0x042ff0000004185c */
[----:B------:R-:W-:Y:S08]  /*8140*/  HMMA.16816.F32.BF16 R96, R100, R106, R96 ;  /* 0x0000006a6460723c */ /* 0x000ff00000041860 */
[C---:B------:R-:W-:Y:S01]  /*8150*/  HMMA.16816.F32.BF16 R128, R136.reuse, R124, R4 ;  /* 0x0000007c8880723c */ /* 0x040fe20000041804 */
[----:B------:R-:W1:Y:S07]  /*8160*/  LDSM.16.MT88.4 R4, [R190+0x5900] ;  /* 0x00590000be04783b */ /* 0x000e6e0000004200 */
[C---:B------:R-:W-:Y:S01]  /*8170*/  HMMA.16816.F32.BF16 R124, R136.reuse, R126, R8 ;  /* 0x0000007e887c723c */ /* 0x040fe20000041808 */
[----:B------:R-:W3:Y:S07]  /*8180*/  LDSM.16.MT88.4 R8, [R189+0x5900] ;  /* 0x00590000bd08783b */ /* 0x000eee0000004200 */
[C---:B----4-:R-:W-:Y:S01]  /*8190*/  HMMA.16816.F32.BF16 R100, R136.reuse, R108, R12 ;  /* 0x0000006c8864723c */ /* 0x050fe2000004180c */
[----:B------:R-:W4:Y:S07]  /*81a0*/  LDSM.16.MT88.4 R12, [R188+0x5900] ;  /* 0x00590000bc0c783b */ /* 0x000f2e0000004200 */
        /* <DEDUP_REMOVED lines=24> */
[C---:B----4-:R-:W-:Y:S03]  /*8330*/  HMMA.16816.F32.BF16 R92, R136.reuse, R12, R92 ;  /* 0x0000000c885c723c */ /* 0x050fe6000004185c */
[----:B------:R-:W-:Y:S04]  /*8340*/  FADD.FTZ R2, R173, R2 ;  /* 0x00000002ad027221 */ /* 0x000fe80000010000 */
[----:B------:R-:W-:Y:S01]  /*8350*/  FADD.FTZ R175, R175, R2 ;  /* 0x00000002afaf7221 */ /* 0x000fe20000010000 */
[-C--:B------:R-:W-:Y:S01]  /*8360*/  MOV R12, R132.reuse ;  /* 0x00000084000c7202 */ /* 0x080fe20000000f00 */
[----:B------:R-:W-:Y:S03]  /*8370*/  HMMA.16816.F32.BF16 R96, R136, R14, R96 ;  /* 0x0000000e8860723c */ /* 0x000fe60000041860 */
[----:B------:R-:W-:Y:S01]  /*8380*/  FADD.FTZ R224, R224, R175 ;  /* 0x000000afe0e07221 */ /* 0x000fe20000010000 */
[----:B------:R-:W-:Y:S03]  /*8390*/  MOV R2, R132 ;  /* 0x0000008400027202 */ /* 0x000fe60000000f00 */
[----:B------:R-:W-:Y:S05]  /*83a0*/  FADD.FTZ R225, R225, R224 ;  /* 0x000000e0e1e17221 */ /* 0x000fea0000010000 */
[----:B------:R-:W-:Y:S04]  /*83b0*/  FADD.FTZ R226, R226, R225 ;  /* 0x000000e1e2e27221 */ /* 0x000fe80000010000 */
[----:B------:R-:W-:Y:S04]  /*83c0*/  FADD.FTZ R231, R231, R226 ;  /* 0x000000e2e7e77221 */ /* 0x000fe80000010000 */
[----:B------:R-:W-:Y:S04]  /*83d0*/  FADD.FTZ R232, R232, R231 ;  /* 0x000000e7e8e87221 */ /* 0x000fe80000010000 */
[----:B------:R-:W-:Y:S04]  /*83e0*/  FADD.FTZ R211, R233, R232 ;  /* 0x000000e8e9d37221 */ /* 0x000fe80000010000 */
[----:B------:R-:W-:Y:S01]  /*83f0*/  FADD.FTZ R211, R234, R211 ;  /* 0x000000d3ead37221 */ /* 0x000fe20000010000 */
[----:B------:R-:W-:-:S05]  /*8400*/  @P0 BRA `(.L_x_2838) ;  /* 0xffffcbe000000947 */ /* 0x000fca000383ffff */
.L_x_2829:
        /* <DEDUP_REMOVED lines=25> */
.L_x_2840:
[----:B------:R-:W-:Y:S02]  /*85a0*/  ULDC UR4, c[0x0][0x32c] ;  /* 0x0000cb0000047ab9 */ /* 0x000fe40000000800 */
[----:B------:R-:W-:-:S03]  /*85b0*/  UISETP.NE.AND UP0, UPT, UR4, 0x1, UPT ;  /* 0x000000010400788c */ /* 0x000fc6000bf05270 */
[----:B------:R-:W-:Y:S02]  /*85c0*/  ULDC.64 UR4, c[0x0][0x330] ;  /* 0x0000cc0000047ab9 */ /* 0x000fe40000000a00 */
[----:B------:R-:W-:-:S06]  /*85d0*/  UIMAD.WIDE.U32 UR18, UR7, UR4, URZ ;  /* 0x00000004071272a5 */ /* 0x000fcc000f8e003f */
[----:B------:R-:W-:Y:S02]  /*85e0*/  @UP0 USHF.R.U32.HI UR7, URZ, UR5, UR19 ;  /* 0x000000053f070299 */ /* 0x000fe40008011613 */
.L_x_2841:
[----:B------:R-:W-:Y:S02]  /*85f0*/  ULDC UR4, c[0x0][0x32c] ;  /* 0x0000cb0000047ab9 */ /* 0x000fe40000000800 */
[----:B------:R-:W-:-:S04]  /*8600*/  UIMAD UR4, UR7, UR4, URZ ;  /* 0x00000004070472a4 */ /* 0x000fc8000f8e023f */
[----:B------:R-:W-:-:S04]  /*8610*/  UISETP.LT.AND UP0, UPT, UR6, UR4, UPT ;  /* 0x000000040600728c */ /* 0x000fc8000bf01270 */
[----:B------:R-:W-:-:S04]  /*8620*/  USEL UR6, UR6, UR4, !UP0 ;  /* 0x0000000406067287 */ /* 0x000fc8000c000000 */
.L_x_2839:
        /* <DEDUP_REMOVED lines=22> */
.L_x_2843:
        /* <DEDUP_REMOVED lines=18> */
[C---:B------:R-:W-:Y:S03]  /*88b0*/  @!P0 LEA R164, P4, R29.reuse, c[0x0][0x1f8], 0x1 ;  /* 0x00007e001da48a11 */ /* 0x040fe600078808ff */
[----:B------:R-:W2:Y:S01]  /*88c0*/  LDSM.16.M88.4 R16, [R197+0x6900] ;  /* 0x00690000c510783b */ /* 0x000ea20000000200 */
[----:B------:R-:W-:Y:S02]  /*88d0*/  @!P0 LEA.HI.X R165, R29, c[0x0][0x1fc], R28, 0x1, P4 ;  /* 0x00007f001da58a11 */ /* 0x000fe400020f0c1c */
[C---:B------:R-:W-:Y:S02]  /*88e0*/  @!P0 LEA R168, P4, R0.reuse, c[0x0][0x1f8], 0x1 ;  /* 0x00007e0000a88a11 */ /* 0x040fe400078808ff */
[----:B------:R-:W-:Y:S03]  /*88f0*/  @!P0 IADD3.X R29, R215, UR13, RZ, P5, !PT ;  /* 0x0000000dd71d8c10 */ /* 0x000fe6000affe4ff */
[----:B------:R-:W3:Y:S01]  /*8900*/  LDSM.16.M88.4 R24, [R197+0x7100] ;  /* 0x00710000c518783b */ /* 0x000ee20000000200 */
[----:B------:R-:W-:Y:S02]  /*8910*/  @!P0 LEA.HI.X R169, R0, c[0x0][0x1fc], R29, 0x1, P4 ;  /* 0x00007f0000a98a11 */ /* 0x000fe400020f0c1d */
[----:B------:R-:W-:Y:S05]  /*8920*/  @!P0 IADD3 R0, P5, R218, UR20, RZ ;  /* 0x00000014da008c10 */ /* 0x000fea000ffbe0ff */
[----:B------:R-:W4:Y:S08]  /*8930*/  LDSM.16.M88.4 R136, [R197+0x7900] ;  /* 0x00790000c588783b */ /* 0x000f300000000200 */
[----:B------:R-:W-:Y:S01]  /*8940*/  LDSM.16.M88.4 R140, [R194+0xc100] ;  /* 0x00c10000c28c783b */ /* 0x000fe20000000200 */
[C---:B-1----:R-:W-:Y:S07]  /*8950*/  HMMA.16816.F32.BF16 R4, R32.reuse, R8, RZ ;  /* 0x000000082004723c */ /* 0x042fee00000418ff */
[----:B------:R-:W1:Y:S01]  /*8960*/  LDSM.16.M88.4 R144, [R196] ;  /* 0x00000000c490783b */ /* 0x000e620000000200 */
[C---:B------:R-:W-:Y:S07]  /*8970*/  HMMA.16816.F32.BF16 R8, R32.reuse, R10, RZ ;  /* 0x0000000a2008723c */ /* 0x040fee00000418ff */
[----:B------:R-:W5:Y:S01]  /*8980*/  LDSM.16.M88.4 R148, [R187] ;  /* 0x00000000bb94783b */ /* 0x000f620000000200 */
[C---:B--2---:R-:W-:Y:S07]  /*8990*/  HMMA.16816.F32.BF16 R12, R32.reuse, R16, RZ ;  /* 0x00000010200c723c */ /* 0x044fee00000418ff */
[----:B------:R-:W2:Y:S01]  /*89a0*/  LDSM.16.M88.4 R152, [R186] ;  /* 0x00000000ba98783b */ /* 0x000ea20000000200 */
[C---:B------:R-:W-:Y:S08]  /*89b0*/  HMMA.16816.F32.BF16 R16, R32.reuse, R18, RZ ;  /* 0x000000122010723c */ /* 0x040ff000000418ff */
[C---:B---3--:R-:W-:Y:S07]  /*89c0*/  HMMA.16816.F32.BF16 R20, R32.reuse, R24, RZ ;  /* 0x000000182014723c */ /* 0x048fee00000418ff */
[C---:B------:R-:W-:Y:S01]  /*89d0*/  @!P0 IADD3.X R25, R217.reuse, UR13, RZ, P6, !PT ;  /* 0x0000000dd9198c10 */ /* 0x040fe2000b7fe4ff */
[----:B------:R-:W-:Y:S01]  /*89e0*/  @!UP3 ULEA.HI.X UR13, UR6, UR13, UR7, 0x5, UP0 ;  /* 0x0000000d060db291 */ /* 0x000fe200080f2c07 */
[C---:B------:R-:W-:Y:S01]  /*89f0*/  @!P0 LEA R166, P6, R2.reuse, c[0x0][0x1f8], 0x1 ;  /* 0x00007e0002a68a11 */ /* 0x040fe200078c08ff */
[----:B------:R-:W-:Y:S03]  /*8a00*/  UISETP.GT.AND UP3, UPT, UR19, UR8, UPT ;  /* 0x000000081300728c */ /* 0x000fe6000bf64270 */
[----:B------:R-:W-:Y:S02]  /*8a10*/  @!P0 LEA.HI.X R167, R2, c[0x0][0x1fc], R25, 0x1, P6 ;  /* 0x00007f0002a78a11 */ /* 0x000fe400030f0c19 */
[C---:B------:R-:W-:Y:S01]  /*8a20*/  HMMA.16816.F32.BF16 R24, R32.reuse, R26, RZ ;  /* 0x0000001a2018723c */ /* 0x040fe200000418ff */
[----:B------:R-:W-:Y:S02]  /*8a30*/  @!P0 IADD3 R2, P4, R216, UR20, RZ ;  /* 0x00000014d8028c10 */ /* 0x000fe4000ff9e0ff */
[----:B------:R-:W-:Y:S02]  /*8a40*/  @!P0 IADD3 R132, P6, R200, UR20, RZ ;  /* 0x00000014c8848c10 */ /* 0x000fe4000ffde0ff */
[----:B------:R-:W-:Y:S02]  /*8a50*/  @!P0 IADD3.X R135, R217, UR13, RZ, P5, !PT ;  /* 0x0000000dd9878c10 */ /* 0x000fe4000affe4ff */
[----:B------:R-:W-:Y:S01]  /*8a60*/  @!P0 IADD3.X R157, R207, UR13, RZ, P6, !PT ;  /* 0x0000000dcf9d8c10 */ /* 0x000fe2000b7fe4ff */
[C---:B----4-:R-:W-:Y:S01]  /*8a70*/  HMMA.16816.F32.BF16 R28, R32.reuse, R136, RZ ;  /* 0x00000088201c723c */ /* 0x050fe200000418ff */
[----:B------:R-:W-:Y:S03]  /*8a80*/  @!P0 LEA R174, P6, R132, c[0x0][0x1f8], 0x1 ;  /* 0x00007e0084ae8a11 */ /* 0x000fe600078c08ff */
[----:B------:R-:W-:Y:S02]  /*8a90*/  @!P0 LEA R172, P5, R0, c[0x0][0x1f8], 0x1 ;  /* 0x00007e0000ac8a11 */ /* 0x000fe400078a08ff */
[----:B------:R-:W-:Y:S02]  /*8aa0*/  @!P0 LEA.HI.X R175, R132, c[0x0][0x1fc], R157, 0x1, P6 ;  /* 0x00007f0084af8a11 */ /* 0x000fe400030f0c9d */
[----:B------:R-:W-:Y:S01]  /*8ab0*/  HMMA.16816.F32.BF16 R32, R32, R138, RZ ;  /* 0x0000008a2020723c */ /* 0x000fe200000418ff */
[----:B------:R-:W-:Y:S01]  /*8ac0*/  @!P0 IADD3.X R137, R215, UR13, RZ, P4, !PT ;  /* 0x0000000dd7898c10 */ /* 0x000fe2000a7fe4ff */
[----:B------:R-:W-:Y:S02]  /*8ad0*/  UIADD3 UR13, UR19, -0x1, URZ ;  /* 0xffffffff130d7890 */ /* 0x000fe4000fffe03f */
[----:B------:R-:W-:Y:S02]  /*8ae0*/  @!P0 LEA R170, P4, R2, c[0x0][0x1f8], 0x1 ;  /* 0x00007e0002aa8a11 */ /* 0x000fe400078808ff */
[----:B------:R-:W-:Y:S01]  /*8af0*/  @!P0 LEA.HI.X R173, R0, c[0x0][0x1fc], R135, 0x1, P5 ;  /* 0x00007f0000ad8a11 */ /* 0x000fe200028f0c87 */
[----:B------:R-:W-:Y:S01]  /*8b00*/  @UP3 UIMAD.WIDE.U32 UR22, UR13, UR4, URZ ;  /* 0x000000040d1632a5 */ /* 0x000fe2000f8e003f */
[C---:B-1----:R-:W-:Y:S01]  /*8b10*/  HMMA.16816.F32.BF16 R4, R140.reuse, R144, R4 ;  /* 0x000000908c04723c */ /* 0x042fe20000041804 */
[----:B------:R-:W-:Y:S02]  /*8b20*/  @UP3 USHF.R.S32.HI UR20, URZ, 0x1f, UR13 ;  /* 0x0000001f3f143899 */ /* 0x000fe4000801140d */
[----:B------:R-:W-:Y:S02]  /*8b30*/  @UP3 USHF.L.U32 UR21, UR22, 0x6, URZ ;  /* 0x0000000616153899 */ /* 0x000fe4000800063f */
[----:B------:R-:W-:Y:S01]  /*8b40*/  @!P0 LEA.HI.X R171, R2, c[0x0][0x1fc], R137, 0x1, P4 ;  /* 0x00007f0002ab8a11 */ /* 0x000fe200020f0c89 */
[----:B------:R-:W-:Y:S01]  /*8b50*/  @UP3 UIMAD UR20, UR20, UR4, URZ ;  /* 0x00000004141432a4 */ /* 0x000fe2000f8e023f */
[----:B------:R-:W1:Y:S01]  /*8b60*/  LDSM.16.M88.4 R136, [R185] ;  /* 0x00000000b988783b */ /* 0x000e620000000200 */
[C---:B------:R-:W-:Y:S02]  /*8b70*/  HMMA.16816.F32.BF16 R8, R140.reuse, R146, R8 ;  /* 0x000000928c08723c */ /* 0x040fe40000041808 */
[----:B------:R-:W-:Y:S04]  /*8b80*/  @UP3 UIMAD UR20, UR13, UR5, UR20 ;  /* 0x000000050d1432a4 */ /* 0x000fe8000f8e0214 */
[----:B------:R-:W-:Y:S01]  /*8b90*/  @UP3 UIADD3 UR20, UR23, UR20, URZ ;  /* 0x0000001417143290 */ /* 0x000fe2000fffe03f */
[----:B------:R-:W-:Y:S01]  /*8ba0*/  @!PT LDS RZ, [RZ] ;  /* 0x00000000fffff984 */ /* 0x000fe20000000800 */
[----:B------:R-:W-:Y:S01]  /*8bb0*/  @!PT LDS RZ, [RZ] ;  /* 0x00000000fffff984 */ /* 0x000fe20000000800 */
[----:B------:R-:W-:Y:S01]  /*8bc0*/  @!PT LDS RZ, [RZ] ;  /* 0x00000000fffff984 */ /* 0x000fe20000000800 */
[----:B------:R3:W-:Y:S01]  /*8bd0*/  @!P0 LDGSTS.E.BYPASS.LTC128B.128 [R199+0x100], [R164.64], !P3 ;  /* 0x00100000a4c78fae */ /* 0x0007e2000d901d50 */
[C---:B-----5:R-:W-:Y:S02]  /*8be0*/  HMMA.16816.F32.BF16 R12, R140.reuse, R148, R12 ;  /* 0x000000948c0c723c */ /* 0x060fe4000004180c */
[----:B------:R-:W-:Y:S05]  /*8bf0*/  @UP3 USHF.L.U64.HI UR20, UR22, 0x6, UR20 ;  /* 0x0000000616143899 */ /* 0x000fea0008010214 */
[----:B------:R3:W-:Y:S01]  /*8c00*/  @!P0 LDGSTS.E.BYPASS.LTC128B.128 [R199+0x2100], [R166.64], !P2 ;  /* 0x02100000a6c78fae */ /* 0x0007e2000d101d50 */
[C---:B------:R-:W-:Y:S07]  /*8c10*/  HMMA.16816.F32.BF16 R16, R140.reuse, R150, R16 ;  /* 0x000000968c10723c */ /* 0x040fee0000041810 */
[----:B------:R4:W-:Y:S01]  /*8c20*/  @!P0 LDGSTS.E.BYPASS.LTC128B.128 [R199+0x4100], [R168.64], !P1 ;  /* 0x04100000a8c78fae */ /* 0x0009e2000c901d50 */
[C---:B--2---:R-:W-:Y:S07]  /*8c30*/  HMMA.16816.F32.BF16 R20, R140.reuse, R152, R20 ;  /* 0x000000988c14723c */ /* 0x044fee0000041814 */
[----:B------:R2:W-:Y:S01]  /*8c40*/  @!P0 LDGSTS.E.BYPASS.LTC128B.128 [R199+0x1100], [R174.64], !P3 ;  /* 0x01100000aec78fae */ /* 0x0005e2000d901d50 */
[C---:B------:R-:W-:Y:S07]  /*8c50*/  HMMA.16816.F32.BF16 R24, R140.reuse, R154, R24 ;  /* 0x0000009a8c18723c */ /* 0x040fee0000041818 */
[----:B------:R2:W-:Y:S01]  /*8c60*/  @!P0 LDGSTS.E.BYPASS.LTC128B.128 [R199+0x3100], [R172.64], !P2 ;  /* 0x03100000acc78fae */ /* 0x0005e2000d101d50 */
[C---:B-1----:R-:W-:Y:S07]  /*8c70*/  HMMA.16816.F32.BF16 R28, R140.reuse, R136, R28 ;  /* 0x000000888c1c723c */ /* 0x042fee000004181c */
[----:B------:R4:W-:Y:S01]  /*8c80*/  @!P0 LDGSTS.E.BYPASS.LTC128B.128 [R199+0x5100], [R170.64], !P1 ;  /* 0x05100000aac78fae */ /* 0x0009e2000c901d50 */
[----:B------:R-:W-:Y:S01]  /*8c90*/  HMMA.16816.F32.BF16 R32, R140, R138, R32 ;  /* 0x0000008a8c20723c */ /* 0x000fe20000041820 */
[----:B------:R-:W-:Y:S06]  /*8ca0*/  PLOP3.LUT P0, PT, PT, PT, UP3, 0x80, 0x0 ;  /* 0x000000000000781c */ /* 0x000fec0003f0f038 */
[----:B------:R-:W-:Y:S08]  /*8cb0*/  LDSM.16.M88.4 R156, [R193+0xc100] ;  /* 0x00c10000c19c783b */ /* 0x000ff00000000200 */
[----:B------:R-:W1:Y:S08]  /*8cc0*/  LDSM.16.M88.4 R160, [R192+0x6100] ;  /* 0x00610000c0a0783b */ /* 0x000e700000000200 */
[----:B------:R-:W5:Y:S08]  /*8cd0*/  LDSM.16.M88.4 R144, [R192+0x6900] ;  /* 0x00690000c090783b */ /* 0x000f700000000200 */
[----:B---3--:R-:W3:Y:S08]  /*8ce0*/  LDSM.16.M88.4 R164, [R192+0x7100] ;  /* 0x00710000c0a4783b */ /* 0x008ef00000000200 */
[----:B------:R-:W0:Y:S08]  /*8cf0*/  LDGDEPBAR ;  /* 0x00000000000079af */ /* 0x000e300000000000 */
[----:B------:R-:W2:Y:S01]  /*8d00*/  LDSM.16.M88.4 R148, [R192+0x7900] ;  /* 0x00790000c094783b */ /* 0x000ea20000000200 */
[C---:B-1----:R-:W-:Y:S07]  /*8d10*/  HMMA.16816.F32.BF16 R4, R156.reuse, R160, R4 ;  /* 0x000000a09c04723c */ /* 0x042fee0000041804 */
[----:B------:R-:W-:Y:S01]  /*8d20*/  LDSM.16.M88.4 R152, [R191+0xc100] ;  /* 0x00c10000bf98783b */ /* 0x000fe20000000200 */
[C---:B------:R-:W-:Y:S07]  /*8d30*/  HMMA.16816.F32.BF16 R8, R156.reuse, R162, R8 ;  /* 0x000000a29c08723c */ /* 0x040fee0000041808 */
[----:B----4-:R-:W1:Y:S01]  /*8d40*/  LDSM.16.M88.4 R168, [R184] ;  /* 0x00000000b8a8783b */ /* 0x010e620000000200 */
[C---:B-----5:R-:W-:Y:S07]  /*8d50*/  HMMA.16816.F32.BF16 R12, R156.reuse, R144, R12 ;  /* 0x000000909c0c723c */ /* 0x060fee000004180c */
[----:B------:R-:W4:Y:S01]  /*8d60*/  LDSM.16.M88.4 R136, [R184+0x800] ;  /* 0x00080000b888783b */ /* 0x000f220000000200 */
[C---:B------:R-:W-:Y:S07]  /*8d70*/  HMMA.16816.F32.BF16 R16, R156.reuse, R146, R16 ;  /* 0x000000929c10723c */ /* 0x040fee0000041810 */
[----:B------:R-:W5:Y:S01]  /*8d80*/  LDSM.16.M88.4 R140, [R184+0x1000] ;  /* 0x00100000b88c783b */ /* 0x000f620000000200 */
[C---:B---3--:R-:W-:Y:S07]  /*8d90*/  HMMA.16816.F32.BF16 R20, R156.reuse, R164, R20 ;  /* 0x000000a49c14723c */ /* 0x048fee0000041814 */
[----:B------:R-:W3:Y:S01]  /*8da0*/  LDSM.16.M88.4 R144, [R184+0x1800] ;  /* 0x00180000b890783b */ /* 0x000ee20000000200 */
[C---:B------:R-:W-:Y:S07]  /*8db0*/  HMMA.16816.F32.BF16 R24, R156.reuse, R166, R24 ;  /* 0x000000a69c18723c */ /* 0x040fee0000041818 */
[----:B------:R-:W-:Y:S01]  /*8dc0*/  LDSM.16.M88.4 R160, [R197+0x8900] ;  /* 0x00890000c5a0783b */ /* 0x000fe20000000200 */
[C---:B--2---:R-:W-:Y:S07]  /*8dd0*/  HMMA.16816.F32.BF16 R28, R156.reuse, R148, R28 ;  /* 0x000000949c1c723c */ /* 0x044fee000004181c */
[----:B------:R-:W-:Y:S01]  /*8de0*/  LDSM.16.M88.4 R164, [R194+0x10100] ;  /* 0x01010000c2a4783b */ /* 0x000fe20000000200 */
[----:B------:R-:W-:Y:S07]  /*8df0*/  HMMA.16816.F32.BF16 R32, R156, R150, R32 ;  /* 0x000000969c20723c */ /* 0x000fee0000041820 */
[----:B------:R-:W-:Y:S01]  /*8e00*/  LDSM.16.M88.4 R148, [R198+0x10100] ;  /* 0x01010000c694783b */ /* 0x000fe20000000200 */
[C---:B-1----:R-:W-:Y:S07]  /*8e10*/  HMMA.16816.F32.BF16 R4, R152.reuse, R168, R4 ;  /* 0x000000a89804723c */ /* 0x042fee0000041804 */
[----:B------:R-:W1:Y:S01]  /*8e20*/  LDSM.16.M88.4 R156, [R197+0x8100] ;  /* 0x00810000c59c783b */ /* 0x000e620000000200 */
[C---:B------:R-:W-:Y:S07]  /*8e30*/  HMMA.16816.F32.BF16 R8, R152.reuse, R170, R8 ;  /* 0x000000aa9808723c */ /* 0x040fee0000041808 */
[----:B------:R-:W-:Y:S01]  /*8e40*/  LDSM.16.M88.4 R168, [R183] ;  /* 0x00000000b7a8783b */ /* 0x000fe20000000200 */
[C---:B----4-:R-:W-:Y:S07]  /*8e50*/  HMMA.16816.F32.BF16 R12, R152.reuse, R136, R12 ;  /* 0x00000088980c723c */ /* 0x050fee000004180c */
[----:B------:R-:W-:Y:S01]  /*8e60*/  LDSM.16.M88.4 R172, [R184+0x4000] ;  /* 0x00400000b8ac783b */ /* 0x000fe20000000200 */
[C---:B------:R-:W-:Y:S07]  /*8e70*/  HMMA.16816.F32.BF16 R16, R152.reuse, R138, R16 ;  /* 0x0000008a9810723c */ /* 0x040fee0000041810 */
[----:B------:R-:W2:Y:S01]  /*8e80*/  LDSM.16.M88.4 R136, [R197+0x9100] ;  /* 0x00910000c588783b */ /* 0x000ea20000000200 */
[C---:B-----5:R-:W-:Y:S08]  /*8e90*/  HMMA.16816.F32.BF16 R20, R152.reuse, R140, R20 ;  /* 0x0000008c9814723c */ /* 0x060ff00000041814 */
[C---:B------:R-:W-:Y:S01]  /*8ea0*/  HMMA.16816.F32.BF16 R24, R152.reuse, R142, R24 ;  /* 0x0000008e9818723c */ /* 0x040fe20000041818 */
[----:B------:R-:W4:Y:S07]  /*8eb0*/  LDSM.16.M88.4 R140, [R197+0x9900] ;  /* 0x00990000c58c783b */ /* 0x000f2e0000000200 */
[C---:B---3--:R-:W-:Y:S08]  /*8ec0*/  HMMA.16816.F32.BF16 R28, R152.reuse, R144, R28 ;  /* 0x00000090981c723c */ /* 0x048ff0000004181c */
[----:B------:R-:W-:Y:S01]  /*8ed0*/  HMMA.16816.F32.BF16 R32, R152, R146, R32 ;  /* 0x000000929820723c */ /* 0x000fe20000041820 */
[----:B------:R-:W3:Y:S07]  /*8ee0*/  LDSM.16.M88.4 R144, [R182] ;  /* 0x00000000b690783b */ /* 0x000eee0000000200 */
[C---:B-1----:R-:W-:Y:S01]  /*8ef0*/  HMMA.16816.F32.BF16 R4, R148.reuse, R156, R4 ;  /* 0x0000009c9404723c */ /* 0x042fe20000041804 */
[----:B------:R-:W1:Y:S07]  /*8f00*/  LDSM.16.M88.4 R152, [R181] ;  /* 0x00000000b598783b */ /* 0x000e6e0000000200 */
[C---:B------:R-:W-:Y:S01]  /*8f10*/  HMMA.16816.F32.BF16 R8, R148.reuse, R158, R8 ;  /* 0x0000009e9408723c */ /* 0x040fe20000041808 */
[----:B------:R-:W5:Y:S07]  /*8f20*/  LDSM.16.M88.4 R156, [R180] ;  /* 0x00000000b49c783b */ /* 0x000f6e0000000200 */
        /* <DEDUP_REMOVED lines=9> */
[C---:B------:R-:W-:Y:S01]  /*8fc0*/  HMMA.16816.F32.BF16 R4, R164.reuse, R168, R4 ;  /* 0x000000a8a404723c */ /* 0x040fe20000041804 */
[----:B------:R-:W-:Y:S07]  /*8fd0*/  LDSM.16.M88.4 R148, [R192+0x9900] ;  /* 0x00990000c094783b */ /* 0x000fee0000000200 */
[C---:B------:R-:W-:Y:S01]  /*8fe0*/  HMMA.16816.F32.BF16 R8, R164.reuse, R170, R8 ;  /* 0x000000aaa408723c */ /* 0x040fe20000041808 */
[----:B------:R-:W-:Y:S07]  /*8ff0*/  LDSM.16.M88.4 R168, [R184+0x2000] ;  /* 0x00200000b8a8783b */ /* 0x000fee0000000200 */
[C---:B---3--:R-:W-:Y:S08]  /*9000*/  HMMA.16816.F32.BF16 R12, R164.reuse, R144, R12 ;  /* 0x00000090a40c723c */ /* 0x048ff0000004180c */
[C---:B------:R-:W-:Y:S01]  /*9010*/  HMMA.16816.F32.BF16 R16, R164.reuse, R146, R16 ;  /* 0x00000092a410723c */ /* 0x040fe20000041810 */
[----:B------:R-:W3:Y:S07]  /*9020*/  LDSM.16.M88.4 R144, [R192+0x9100] ;  /* 0x00910000c090783b */ /* 0x000eee0000000200 */
        /* <DEDUP_REMOVED lines=9> */
[----:B------:R-:W-:Y:S07]  /*90c0*/  LDSM.16.M88.4 R160, [R197+0xa900] ;  /* 0x00a90000c5a0783b */ /* 0x000fee0000000200 */
[C---:B----4-:R-:W-:Y:S08]  /*90d0*/  HMMA.16816.F32.BF16 R12, R136.reuse, R140, R12 ;  /* 0x0000008c880c723c */ /* 0x050ff0000004180c */
[C---:B------:R-:W-:Y:S01]  /*90e0*/  HMMA.16816.F32.BF16 R16, R136.reuse, R142, R16 ;  /* 0x0000008e8810723c */ /* 0x040fe20000041810 */
[----:B------:R-:W2:Y:S07]  /*90f0*/  LDSM.16.M88.4 R140, [R184+0x3000] ;  /* 0x00300000b88c783b */ /* 0x000eae0000000200 */
[C---:B---3--:R-:W-:Y:S08]  /*9100*/  HMMA.16816.F32.BF16 R20, R136.reuse, R144, R20 ;  /* 0x000000908814723c */ /* 0x048ff00000041814 */
[C---:B------:R-:W-:Y:S01]  /*9110*/  HMMA.16816.F32.BF16 R24, R136.reuse, R146, R24 ;  /* 0x000000928818723c */ /* 0x040fe20000041818 */
[----:B------:R-:W3:Y:S07]  /*9120*/  LDSM.16.M88.4 R144, [R184+0x3800] ;  /* 0x00380000b890783b */ /* 0x000eee0000000200 */
[C---:B------:R-:W-:Y:S08]  /*9130*/  HMMA.16816.F32.BF16 R28, R136.reuse, R148, R28 ;  /* 0x00000094881c723c */ /* 0x040ff0000004181c */
[----:B------:R-:W-:Y:S01]  /*9140*/  HMMA.16816.F32.BF16 R32, R136, R150, R32 ;  /* 0x000000968820723c */ /* 0x000fe20000041820 */
[----:B------:R-:W-:Y:S07]  /*9150*/  LDSM.16.M88.4 R136, [R198+0x14100] ;  /* 0x01410000c688783b */ /* 0x000fee0000000200 */
[C---:B-1----:R-:W-:Y:S01]  /*9160*/  HMMA.16816.F32.BF16 R4, R152.reuse, R168, R4 ;  /* 0x000000a89804723c */ /* 0x042fe20000041804 */
[----:B------:R-:W1:Y:S07]  /*9170*/  LDSM.16.M88.4 R148, [R197+0xa100] ;  /* 0x00a10000c594783b */ /* 0x000e6e0000000200 */
[C---:B------:R-:W-:Y:S01]  /*9180*/  HMMA.16816.F32.BF16 R8, R152.reuse, R170, R8 ;  /* 0x000000aa9808723c */ /* 0x040fe20000041808 */
[----:B------:R-:W-:Y:S07]  /*9190*/  LDSM.16.M88.4 R168, [R179] ;  /* 0x00000000b3a8783b */ /* 0x000fee0000000200 */
[C---:B-----5:R-:W-:Y:S08]  /*91a0*/  HMMA.16816.F32.BF16 R12, R152.reuse, R156, R12 ;  /* 0x0000009c980c723c */ /* 0x060ff0000004180c */
[C---:B------:R-:W-:Y:S01]  /*91b0*/  HMMA.16816.F32.BF16 R16, R152.reuse, R158, R16 ;  /* 0x0000009e9810723c */ /* 0x040fe20000041810 */
[----:B------:R-:W4:Y:S07]  /*91c0*/  LDSM.16.M88.4 R156, [R197+0xb900] ;  /* 0x00b90000c59c783b */ /* 0x000f2e0000000200 */
[C---:B--2---:R-:W-:Y:S08]  /*91d0*/  HMMA.16816.F32.BF16 R20, R152.reuse, R140, R20 ;  /* 0x0000008c9814723c */ /* 0x044ff00000041814 */
[C---:B------:R-:W-:Y:S01]  /*91e0*/  HMMA.16816.F32.BF16 R24, R152.reuse, R142, R24 ;  /* 0x0000008e9818723c */ /* 0x040fe20000041818 */
[----:B------:R-:W2:Y:S07]  /*91f0*/  LDSM.16.M88.4 R140, [R194+0x14100] ;  /* 0x01410000c28c783b */ /* 0x000eae0000000200 */
[C---:B---3--:R-:W-:Y:S08]  /*9200*/  HMMA.16816.F32.BF16 R28, R152.reuse, R144, R28 ;  /* 0x00000090981c723c */ /* 0x048ff0000004181c */
[----:B------:R-:W-:Y:S01]  /*9210*/  HMMA.16816.F32.BF16 R32, R152, R146, R32 ;  /* 0x000000929820723c */ /* 0x000fe20000041820 */
[----:B------:R-:W3:Y:S07]  /*9220*/  LDSM.16.M88.4 R144, [R178] ;  /* 0x00000000b290783b */ /* 0x000eee0000000200 */
[C---:B-1----:R-:W-:Y:S01]  /*9230*/  HMMA.16816.F32.BF16 R4, R136.reuse, R148, R4 ;  /* 0x000000948804723c */ /* 0x042fe20000041804 */
[----:B------:R-:W-:Y:S07]  /*9240*/  LDSM.16.M88.4 R152, [R176] ;  /* 0x00000000b098783b */ /* 0x000fee0000000200 */
[C---:B------:R-:W-:Y:S01]  /*9250*/  HMMA.16816.F32.BF16 R8, R136.reuse, R150, R8 ;  /* 0x000000968808723c */ /* 0x040fe20000041808 */
[----:B------:R-:W1:Y:S07]  /*9260*/  LDSM.16.M88.4 R148, [R177] ;  /* 0x00000000b194783b */ /* 0x000e6e0000000200 */
[C---:B------:R-:W-:Y:S08]  /*9270*/  HMMA.16816.F32.BF16 R12, R136.reuse, R160, R12 ;  /* 0x000000a0880c723c */ /* 0x040ff0000004180c */
[C---:B------:R-:W-:Y:S01]  /*9280*/  HMMA.16816.F32.BF16 R16, R136.reuse, R162, R16 ;  /* 0x000000a28810723c */ /* 0x040fe20000041810 */
[----:B------:R-:W-:Y:S07]  /*9290*/  LDSM.16.M88.4 R160, [R193+0x14100] ;  /* 0x01410000c1a0783b */ /* 0x000fee0000000200 */
[C---:B------:R-:W-:Y:S08]  /*92a0*/  HMMA.16816.F32.BF16 R20, R136.reuse, R164, R20 ;  /* 0x000000a48814723c */ /* 0x040ff00000041814 */
[C---:B------:R-:W-:Y:S01]  /*92b0*/  HMMA.16816.F32.BF16 R24, R136.reuse, R166, R24 ;  /* 0x000000a68818723c */ /* 0x040fe20000041818 */
[----:B------:R-:W5:Y:S07]  /*92c0*/  LDSM.16.M88.4 R164, [R192+0xa100] ;  /* 0x00a10000c0a4783b */ /* 0x000f6e0000000200 */
[C---:B----4-:R-:W-:Y:S08]  /*92d0*/  HMMA.16816.F32.BF16 R28, R136.reuse, R156, R28 ;  /* 0x0000009c881c723c */ /* 0x050ff0000004181c */
[----:B------:R-:W-:Y:S01]  /*92e0*/  HMMA.16816.F32.BF16 R32, R136, R158, R32 ;  /* 0x0000009e8820723c */ /* 0x000fe20000041820 */
[----:B------:R-:W4:Y:S07]  /*92f0*/  LDSM.16.M88.4 R136, [R192+0xa900] ;  /* 0x00a90000c088783b */ /* 0x000f2e0000000200 */
[C---:B--2---:R-:W-:Y:S01]  /*9300*/  HMMA.16816.F32.BF16 R4, R140.reuse, R168, R4 ;  /* 0x000000a88c04723c */ /* 0x044fe20000041804 */
[----:B------:R-:W2:Y:S07]  /*9310*/  LDSM.16.M88.4 R156, [R192+0xb100] ;  /* 0x00b10000c09c783b */ /* 0x000eae0000000200 */
[C---:B------:R-:W-:Y:S01]  /*9320*/  HMMA.16816.F32.BF16 R8, R140.reuse, R170, R8 ;  /* 0x000000aa8c08723c */ /* 0x040fe20000041808 */
[----:B------:R-:W-:Y:S07]  /*9330*/  LDSM.16.M88.4 R168, [R191+0x14100] ;  /* 0x01410000bfa8783b */ /* 0x000fee0000000200 */
[C---:B---3--:R-:W-:Y:S08]  /*9340*/  HMMA.16816.F32.BF16 R12, R140.reuse, R144, R12 ;  /* 0x000000908c0c723c */ /* 0x048ff0000004180c */
[C---:B------:R-:W-:Y:S01]  /*9350*/  HMMA.16816.F32.BF16 R16, R140.reuse, R146, R16 ;  /* 0x000000928c10723c */ /* 0x040fe20000041810 */
[----:B------:R-:W3:Y:S07]  /*9360*/  LDSM.16.M88.4 R144, [R192+0xb900] ;  /* 0x00b90000c090783b */ /* 0x000eee0000000200 */
[C---:B-1----:R-:W-:Y:S08]  /*9370*/  HMMA.16816.F32.BF16 R20, R140.reuse, R148, R20 ;  /* 0x000000948c14723c */ /* 0x042ff00000041814 */
[C---:B------:R-:W-:Y:S08]  /*9380*/  HMMA.16816.F32.BF16 R24, R140.reuse, R150, R24 ;  /* 0x000000968c18723c */ /* 0x040ff00000041818 */
[C---:B------:R-:W-:Y:S08]  /*9390*/  HMMA.16816.F32.BF16 R28, R140.reuse, R152, R28 ;  /* 0x000000988c1c723c */ /* 0x040ff0000004181c */
[----:B------:R-:W-:Y:S01]  /*93a0*/  HMMA.16816.F32.BF16 R32, R140, R154, R32 ;  /* 0x0000009a8c20723c */ /* 0x000fe20000041820 */
[----:B------:R-:W1:Y:S07]  /*93b0*/  LDSM.16.M88.4 R140, [R184+0x4800] ;  /* 0x00480000b88c783b */ /* 0x000e6e0000000200 */
[C---:B-----5:R-:W-:Y:S08]  /*93c0*/  HMMA.16816.F32.BF16 R4, R160.reuse, R164, R4 ;  /* 0x000000a4a004723c */ /* 0x060ff00000041804 */
[C---:B------:R-:W-:Y:S08]  /*93d0*/  HMMA.16816.F32.BF16 R8, R160.reuse, R166, R8 ;  /* 0x000000a6a008723c */ /* 0x040ff00000041808 */
[C---:B----4-:R-:W-:Y:S08]  /*93e0*/  HMMA.16816.F32.BF16 R12, R160.reuse, R136, R12 ;  /* 0x00000088a00c723c */ /* 0x050ff0000004180c */
[C---:B------:R-:W-:Y:S01]  /*93f0*/  HMMA.16816.F32.BF16 R16, R160.reuse, R138, R16 ;  /* 0x0000008aa010723c */ /* 0x040fe20000041810 */
[----:B------:R-:W4:Y:S07]  /*9400*/  LDSM.16.M88.4 R136, [R184+0x5000] ;  /* 0x00500000b888783b */ /* 0x000f2e0000000200 */
[C---:B--2---:R-:W-:Y:S08]  /*9410*/  HMMA.16816.F32.BF16 R20, R160.reuse, R156, R20 ;  /* 0x0000009ca014723c */ /* 0x044ff00000041814 */
[C---:B------:R-:W-:Y:S08]  /*9420*/  HMMA.16816.F32.BF16 R24, R160.reuse, R158, R24 ;  /* 0x0000009ea018723c */ /* 0x040ff00000041818 */
[C---:B---3--:R-:W-:Y:S08]  /*9430*/  HMMA.16816.F32.BF16 R28, R160.reuse, R144, R28 ;  /* 0x00000090a01c723c */ /* 0x048ff0000004181c */
[----:B------:R-:W-:Y:S01]  /*9440*/  HMMA.16816.F32.BF16 R32, R160, R146, R32 ;  /* 0x00000092a020723c */ /* 0x000fe20000041820 */
[----:B------:R-:W2:Y:S01]  /*9450*/  LDSM.16.M88.4 R144, [R184+0x5800] ;  /* 0x00580000b890783b */ /* 0x000ea20000000200 */
[----:B------:R-:W-:Y:S06]  /*9460*/  DEPBAR.LE SB0, 0x0 ;  /* 0x000080000000791a */ /* 0x000fec0000000000 */
[C---:B------:R-:W-:Y:S01]  /*9470*/  HMMA.16816.F32.BF16 R4, R168.reuse, R172, R4 ;  /* 0x000000aca804723c */ /* 0x040fe20000041804 */
[----:B------:R-:W-:Y:S07]  /*9480*/  BAR.SYNC.DEFER_BLOCKING 0x0 ;  /* 0x0000000000007b1d */ /* 0x000fee0000010000 */
[C---:B------:R-:W-:Y:S08]  /*9490*/  HMMA.16816.F32.BF16 R8, R168.reuse, R174, R8 ;  /* 0x000000aea808723c */ /* 0x040ff00000041808 */
[C---:B-1----:R-:W-:Y:S08]  /*94a0*/  HMMA.16816.F32.BF16 R12, R168.reuse, R140, R12 ;  /* 0x0000008ca80c723c */ /* 0x042ff0000004180c */
[C---:B------:R-:W-:Y:S04]  /*94b0*/  HMMA.16816.F32.BF16 R16, R168.reuse, R142, R16 ;  /* 0x0000008ea810723c */ /* 0x040fe80000041810 */
[----:B------:R-:W-:Y:S02]  /*94c0*/  FMNMX.FTZ R0, R4, R3, !PT ;  /* 0x0000000304007209 */ /* 0x000fe40007810000 */
[----:B------:R-:W-:Y:S02]  /*94d0*/  FMNMX.FTZ R2, R6, R133, !PT ;  /* 0x0000008506027209 */ /* 0x000fe40007810000 */
[C---:B----4-:R-:W-:Y:S04]  /*94e0*/  HMMA.16816.F32.BF16 R20, R168.reuse, R136, R20 ;  /* 0x00000088a814723c */ /* 0x050fe80000041814 */
[----:B------:R-:W-:Y:S03]  /*94f0*/  FMNMX.FTZ R135, R5, R0, !PT ;  /* 0x0000000005877209 */ /* 0x000fe60007810000 */
[----:B------:R-:W-:Y:S01]  /*9500*/  FMNMX.FTZ R137, R7, R2, !PT ;  /* 0x0000000207897209 */ /* 0x000fe20007810000 */
[C---:B------:R-:W-:Y:S04]  /*9510*/  HMMA.16816.F32.BF16 R24, R168.reuse, R138, R24 ;  /* 0x0000008aa818723c */ /* 0x040fe80000041818 */
[----:B------:R-:W-:Y:S02]  /*9520*/  FMNMX.FTZ R0, R8, R135, !PT ;  /* 0x0000008708007209 */ /* 0x000fe40007810000 */
[----:B------:R-:W-:Y:S02]  /*9530*/  FMNMX.FTZ R2, R10, R137, !PT ;  /* 0x000000890a027209 */ /* 0x000fe40007810000 */
[C---:B--2---:R-:W-:Y:S04]  /*9540*/  HMMA.16816.F32.BF16 R28, R168.reuse, R144, R28 ;  /* 0x00000090a81c723c */ /* 0x044fe8000004181c */
        /* <DEDUP_REMOVED lines=33> */
[----:B-1----:R-:W-:Y:S05]  /*9760*/  FMNMX.FTZ R0, R141, R2, !PT ;  /* 0x000000028d007209 */ /* 0x002fea0007810000 */
[C---:B------:R-:W-:Y:S02]  /*9770*/  FMUL.FTZ R167, R0.reuse, c[0x0][0x2d0] ;  /* 0x0000b40000a77a20 */ /* 0x040fe40000410000 */
[----:B------:R-:W-:Y:S01]  /*9780*/  FADD.FTZ R2, -R0, R3 ;  /* 0x0000000300027221 */ /* 0x000fe20000010100 */
[----:B--2---:R-:W-:Y:S01]  /*9790*/  FMNMX.FTZ R132, R135, R132, !PT ;  /* 0x0000008487847209 */ /* 0x004fe20007810000 */
[----:B------:R-:W-:Y:S01]  /*97a0*/  FFMA.FTZ R162, R4, c[0x0][0x2d0], -R167 ;  /* 0x0000b40004a27a23 */ /* 0x000fe200000108a7 */
[----:B------:R-:W-:Y:S01]  /*97b0*/  @P0 IADD3 R4, P4, R202, UR21, RZ ;  /* 0x00000015ca040c10 */ /* 0x000fe2000ff9e0ff */
[----:B------:R-:W-:Y:S01]  /*97c0*/  FMUL.FTZ R3, R2, c[0x0][0x2d0] ;  /* 0x0000b40002037a20 */ /* 0x000fe20000410000 */
[----:B------:R-:W-:Y:S01]  /*97d0*/  @P0 IADD3 R135, P5, R214, UR21, RZ ;  /* 0x00000015d6870c10 */ /* 0x000fe2000ffbe0ff */
[----:B------:R-:W-:Y:S01]  /*97e0*/  FADD.FTZ R133, -R132, R133 ;  /* 0x0000008584857221 */ /* 0x000fe20000010100 */
[----:B------:R-:W-:Y:S01]  /*97f0*/  @P0 LEA R140, P6, R4, c[0x0][0x1c8], 0x1 ;  /* 0x00007200048c0a11 */ /* 0x000fe200078c08ff */
[--C-:B------:R-:W-:Y:S01]  /*9800*/  FFMA.FTZ R160, R9, c[0x0][0x2d0], -R167.reuse ;  /* 0x0000b40009a07a23 */ /* 0x100fe200000108a7 */
[----:B------:R-:W-:Y:S01]  /*9810*/  @P0 IADD3.X R136, R213, UR20, RZ, P5, !PT ;  /* 0x00000014d5880c10 */ /* 0x000fe2000affe4ff */
[----:B------:R-:W-:Y:S01]  /*9820*/  FMUL.FTZ R2, R133, c[0x0][0x2d0] ;  /* 0x0000b40085027a20 */ /* 0x000fe20000410000 */
[----:B------:R-:W1:Y:S01]  /*9830*/  MUFU.EX2 R3, R3 ;  /* 0x0000000300037308 */ /* 0x000e620000000800 */
[--C-:B------:R-:W-:Y:S01]  /*9840*/  FFMA.FTZ R133, R5, c[0x0][0x2d0], -R167.reuse ;  /* 0x0000b40005857a23 */ /* 0x100fe200000108a7 */
[----:B------:R-:W-:Y:S01]  /*9850*/  @P0 IADD3.X R5, R209, UR20, RZ, P4, !PT ;  /* 0x00000014d1050c10 */ /* 0x000fe2000a7fe4ff */
[----:B------:R-:W-:Y:S01]  /*9860*/  FMUL.FTZ R165, R132, c[0x0][0x2d0] ;  /* 0x0000b40084a57a20 */ /* 0x000fe20000410000 */
[C---:B------:R-:W-:Y:S01]  /*9870*/  @P0 LEA R142, P4, R135.reuse, c[0x0][0x1c8], 0x1 ;  /* 0x00007200878e0a11 */ /* 0x040fe200078808ff */
[----:B------:R-:W-:Y:S01]  /*9880*/  FFMA.FTZ R170, R16, c[0x0][0x2d0], -R167 ;  /* 0x0000b40010aa7a23 */ /* 0x000fe200000108a7 */
[----:B------:R-:W-:Y:S01]  /*9890*/  @P0 LEA.HI.X R141, R4, c[0x0][0x1cc], R5, 0x1, P6 ;  /* 0x00007300048d0a11 */ /* 0x000fe200030f0c05 */
[----:B------:R-:W-:Y:S01]  /*98a0*/  FFMA.FTZ R166, R6, c[0x0][0x2d0], -R165 ;  /* 0x0000b40006a67a23 */ /* 0x000fe200000108a5 */
[----:B------:R-:W-:Y:S01]  /*98b0*/  @P0 LEA.HI.X R143, R135, c[0x0][0x1cc], R136, 0x1, P4 ;  /* 0x00007300878f0a11 */ /* 0x000fe200020f0c88 */
[----:B------:R-:W-:Y:S01]  /*98c0*/  FFMA.FTZ R135, R8, c[0x0][0x2d0], -R167 ;  /* 0x0000b40008877a23 */ /* 0x000fe200000108a7 */
[----:B------:R-:W-:Y:S01]  /*98d0*/  @P0 IADD3 R4, P5, R212, UR21, RZ ;  /* 0x00000015d4040c10 */ /* 0x000fe2000ffbe0ff */
[----:B------:R2:W-:Y:S01]  /*98e0*/  @P0 LDGSTS.E.BYPASS.LTC128B.128 [R199+0x6100], [R140.64], !P3 ;  /* 0x061000008cc70fae */ /* 0x0005e2000d901d50 */
[----:B------:R-:W-:Y:S01]  /*98f0*/  @UP3 UIADD3 UR21, UP0, UR12, UR21, URZ ;  /* 0x000000150c153290 */ /* 0x000fe2000ff1e03f */
[--C-:B------:R-:W-:Y:S01]  /*9900*/  FFMA.FTZ R161, R7, c[0x0][0x2d0], -R165.reuse ;  /* 0x0000b40007a17a23 */ /* 0x100fe200000108a5 */
[----:B------:R-:W-:Y:S01]  /*9910*/  @P0 LEA R144, P4, R4, c[0x0][0x1c8], 0x1 ;  /* 0x0000720004900a11 */ /* 0x000fe200078808ff */
[--C-:B------:R-:W-:Y:S01]  /*9920*/  FFMA.FTZ R163, R10, c[0x0][0x2d0], -R165.reuse ;  /* 0x0000b4000aa37a23 */ /* 0x100fe200000108a5 */
[----:B------:R-:W-:Y:S01]  /*9930*/  @P0 IADD3.X R5, R134, UR20, RZ, P5, !PT ;  /* 0x0000001486050c10 */ /* 0x000fe2000affe4ff */
[----:B------:R-:W-:Y:S01]  /*9940*/  @UP3 UIADD3.X UR20, UR11, UR20, URZ, UP0, !UPT ;  /* 0x000000140b143290 */ /* 0x000fe200087fe43f */
[----:B------:R-:W-:Y:S01]  /*9950*/  FFMA.FTZ R164, R11, c[0x0][0x2d0], -R165 ;  /* 0x0000b4000ba47a23 */ /* 0x000fe200000108a5 */
[----:B------:R2:W-:Y:S01]  /*9960*/  @P0 LDGSTS.E.BYPASS.LTC128B.128 [R199+0x8100], [R142.64], !P2 ;  /* 0x081000008ec70fae */ /* 0x0005e2000d101d50 */
[----:B------:R-:W-:Y:S01]  /*9970*/  @P0 LEA.HI.X R145, R4, c[0x0][0x1cc], R5, 0x1, P4 ;  /* 0x0000730004910a11 */ /* 0x000fe200020f0c05 */
[----:B------:R-:W3:Y:S01]  /*9980*/  MUFU.EX2 R2, R2 ;  /* 0x0000000200027308 */ /* 0x000ee20000000800 */
[----:B------:R-:W-:Y:S01]  /*9990*/  @P0 IADD3 R4, P6, R202, UR21, RZ ;  /* 0x00000015ca040c10 */ /* 0x000fe2000ffde0ff */
[----:B------:R-:W-:Y:S01]  /*99a0*/  FFMA.FTZ R171, R17, c[0x0][0x2d0], -R167 ;  /* 0x0000b40011ab7a23 */ /* 0x000fe200000108a7 */
[----:B------:R-:W-:Y:S01]  /*99b0*/  @P0 IADD3 R5, P5, R214, UR21, RZ ;  /* 0x00000015d6050c10 */ /* 0x000fe2000ffbe0ff */
[----:B-1----:R-:W-:Y:S01]  /*99c0*/  FMUL.FTZ R100, R3, R100 ;  /* 0x0000006403647220 */ /* 0x002fe20000410000 */
[----:B------:R-:W-:Y:S01]  /*99d0*/  @P0 IADD3.X R9, R209, UR20, RZ, P6, !PT ;  /* 0x00000014d1090c10 */ /* 0x000fe2000b7fe4ff */
[----:B------:R1:W-:Y:S01]  /*99e0*/  @P0 LDGSTS.E.BYPASS.LTC128B.128 [R199+0xa100], [R144.64], !P1 ;  /* 0x0a10000090c70fae */ /* 0x0003e2000c901d50 */
[C---:B------:R-:W-:Y:S01]  /*99f0*/  @P0 LEA R150, P6, R4.reuse, c[0x0][0x1c8], 0x1 ;  /* 0x0000720004960a11 */ /* 0x040fe200078c08ff */
[----:B------:R-:W-:Y:S01]  /*9a00*/  FMUL.FTZ R101, R3, R101 ;  /* 0x0000006503657220 */ /* 0x000fe20000410000 */
[----:B------:R-:W-:Y:S01]  /*9a10*/  @P0 IADD3.X R136, R213, UR20, RZ, P5, !PT ;  /* 0x00000014d5880c10 */ /* 0x000fe2000affe4ff */
[----:B------:R-:W-:Y:S01]  /*9a20*/  MUFU.EX2 R162, R162 ;  /* 0x000000a200a27308 */ /* 0x000fe20000000800 */
[----:B------:R-:W-:Y:S01]  /*9a30*/  @P0 LEA.HI.X R151, R4, c[0x0][0x1cc], R9, 0x1, P6 ;  /* 0x0000730004970a11 */ /* 0x000fe200030f0c09 */
[----:B------:R-:W-:Y:S01]  /*9a40*/  FMUL.FTZ R4, R3, R128 ;  /* 0x0000008003047220 */ /* 0x000fe20000410000 */
[----:B------:R-:W-:Y:S01]  /*9a50*/  @P0 LEA R148, P5, R5, c[0x0][0x1c8], 0x1 ;  /* 0x0000720005940a11 */ /* 0x000fe200078a08ff */
[----:B------:R-:W-:Y:S01]  /*9a60*/  FMUL.FTZ R9, R3, R125 ;  /* 0x0000007d03097220 */ /* 0x000fe20000410000 */
[----:B------:R-:W-:Y:S01]  /*9a70*/  @P0 IADD3 R8, P4, R212, UR21, RZ ;  /* 0x00000015d4080c10 */ /* 0x000fe2000ff9e0ff */
[----:B------:R4:W-:Y:S01]  /*9a80*/  @P0 LDGSTS.E.BYPASS.LTC128B.128 [R199+0x7100], [R150.64], !P3 ;  /* 0x0710000096c70fae */ /* 0x0009e2000d901d50 */
[----:B------:R-:W-:Y:S01]  /*9a90*/  @P0 LEA.HI.X R149, R5, c[0x0][0x1cc], R136, 0x1, P5 ;  /* 0x0000730005950a11 */ /* 0x000fe200028f0c88 */
[C---:B------:R-:W-:Y:S01]  /*9aa0*/  FMUL.FTZ R5, R3.reuse, R129 ;  /* 0x0000008103057220 */ /* 0x040fe20000410000 */
[----:B------:R-:W-:Y:S01]  /*9ab0*/  @P0 IADD3.X R137, R134, UR20, RZ, P4, !PT ;  /* 0x0000001486890c10 */ /* 0x000fe2000a7fe4ff */
[----:B------:R-:W5:Y:S01]  /*9ac0*/  MUFU.EX2 R133, R133 ;  /* 0x0000008500857308 */ /* 0x000f620000000800 */
[C---:B------:R-:W-:Y:S01]  /*9ad0*/  @P0 LEA R146, P4, R8.reuse, c[0x0][0x1c8], 0x1 ;  /* 0x0000720008920a11 */ /* 0x040fe200078808ff */
[C---:B------:R-:W-:Y:S01]  /*9ae0*/  FMUL.FTZ R104, R3.reuse, R104 ;  /* 0x0000006803687220 */ /* 0x040fe20000410000 */
[----:B------:R-:W-:Y:S01]  /*9af0*/  UISETP.GT.AND UP0, UPT, UR19, UR18, UPT ;  /* 0x000000121300728c */ /* 0x000fe2000bf04270 */
[----:B------:R4:W-:Y:S01]  /*9b00*/  @P0 LDGSTS.E.BYPASS.LTC128B.128 [R199+0x9100], [R148.64], !P2 ;  /* 0x0910000094c70fae */ /* 0x0009e2000d101d50 */
[----:B------:R-:W-:Y:S01]  /*9b10*/  @P0 LEA.HI.X R147, R8, c[0x0][0x1cc], R137, 0x1, P4 ;  /* 0x0000730008930a11 */ /* 0x000fe200020f0c89 */
[C---:B---3--:R-:W-:Y:S01]  /*9b20*/  FMUL.FTZ R6, R2.reuse, R130 ;  /* 0x0000008202067220 */ /* 0x048fe20000410000 */
[----:B------:R-:W-:Y:S01]  /*9b30*/  UMOV UR19, UR13 ;  /* 0x0000000d00137c82 */ /* 0x000fe20008000000 */
[C---:B------:R-:W-:Y:S02]  /*9b40*/  FMUL.FTZ R7, R2.reuse, R131 ;  /* 0x0000008302077220 */ /* 0x040fe40000410000 */
[----:B------:R-:W-:Y:S01]  /*9b50*/  MUFU.EX2 R135, R135 ;  /* 0x0000008700877308 */ /* 0x000fe20000000800 */
[C---:B------:R-:W-:Y:S01]  /*9b60*/  FMUL.FTZ R8, R3.reuse, R124 ;  /* 0x0000007c03087220 */ /* 0x040fe20000410000 */
[----:B------:R1:W-:Y:S01]  /*9b70*/  @P0 LDGSTS.E.BYPASS.LTC128B.128 [R199+0xb100], [R146.64], !P1 ;  /* 0x0b10000092c70fae */ /* 0x0003e2000c901d50 */
[C---:B------:R-:W-:Y:S01]  /*9b80*/  FMUL.FTZ R10, R2.reuse, R126 ;  /* 0x0000007e020a7220 */ /* 0x040fe20000410000 */
[----:B------:R-:W-:Y:S01]  /*9b90*/  PLOP3.LUT P0, PT, PT, PT, UP0, 0x80, 0x0 ;  /* 0x000000000000781c */ /* 0x000fe20003f0f008 */
[C---:B------:R-:W-:Y:S02]  /*9ba0*/  FMUL.FTZ R11, R2.reuse, R127 ;  /* 0x0000007f020b7220 */ /* 0x040fe40000410000 */
[C---:B------:R-:W-:Y:S02]  /*9bb0*/  FMUL.FTZ R102, R2.reuse, R102 ;  /* 0x0000006602667220 */ /* 0x040fe40000410000 */
[C---:B------:R-:W-:Y:S01]  /*9bc0*/  FMUL.FTZ R103, R2.reuse, R103 ;  /* 0x0000006702677220 */ /* 0x040fe20000410000 */
[----:B------:R-:W3:Y:S01]  /*9bd0*/  LDSM.16.MT88.4 R136, [R195+0x100] ;  /* 0x00010000c388783b */ /* 0x000ee20000004200 */
[----:B------:R-:W4:Y:S01]  /*9be0*/  MUFU.EX2 R160, R160 ;  /* 0x000000a000a07308 */ /* 0x000f220000000800 */
[----:B------:R-:W-:Y:S01]  /*9bf0*/  FMUL.FTZ R105, R3, R105 ;  /* 0x0000006903697220 */ /* 0x000fe20000410000 */
[----:B-----5:R-:W-:Y:S01]  /*9c00*/  F2FP.BF16.PACK_AB R128, R133, R162 ;  /* 0x000000a28580723e */ /* 0x020fe200000010ff */
[C---:B------:R-:W-:Y:S02]  /*9c10*/  FMUL.FTZ R106, R2.reuse, R106 ;  /* 0x0000006a026a7220 */ /* 0x040fe40000410000 */
[C---:B------:R-:W-:Y:S02]  /*9c20*/  FMUL.FTZ R107, R2.reuse, R107 ;  /* 0x0000006b026b7220 */ /* 0x040fe40000410000 */
[----:B--2---:R-:W2:Y:S01]  /*9c30*/  LDSM.16.MT88.4 R140, [R190+0x100] ;  /* 0x00010000be8c783b */ /* 0x004ea20000004200 */
[C---:B------:R-:W-:Y:S02]  /*9c40*/  FMUL.FTZ R108, R3.reuse, R108 ;  /* 0x0000006c036c7220 */ /* 0x040fe40000410000 */
[----:B------:R-:W-:Y:S01]  /*9c50*/  MUFU.EX2 R166, R166 ;  /* 0x000000a600a67308 */ /* 0x000fe20000000800 */
[----:B------:R-:W-:Y:S02]  /*9c60*/  FMUL.FTZ R109, R3, R109 ;  /* 0x0000006d036d7220 */ /* 0x000fe40000410000 */
[C---:B------:R-:W-:Y:S02]  /*9c70*/  FMUL.FTZ R110, R2.reuse, R110 ;  /* 0x0000006e026e7220 */ /* 0x040fe40000410000 */
[----:B------:R-:W-:Y:S01]  /*9c80*/  LDSM.16.MT88.4 R124, [R188+0x100] ;  /* 0x00010000bc7c783b */ /* 0x000fe20000004200 */
[----:B------:R-:W-:Y:S02]  /*9c90*/  FMUL.FTZ R111, R2, R111 ;  /* 0x0000006f026f7220 */ /* 0x000fe40000410000 */
[--C-:B------:R-:W-:Y:S02]  /*9ca0*/  FFMA.FTZ R174, R18, c[0x0][0x2d0], -R165.reuse ;  /* 0x0000b40012ae7a23 */ /* 0x100fe400000108a5 */
[----:B------:R-:W5:Y:S01]  /*9cb0*/  MUFU.EX2 R161, R161 ;  /* 0x000000a100a17308 */ /* 0x000f620000000800 */
[----:B------:R-:W-:Y:S02]  /*9cc0*/  FFMA.FTZ R175, R19, c[0x0][0x2d0], -R165 ;  /* 0x0000b40013af7a23 */ /* 0x000fe400000108a5 */
[----:B-1----:R-:W1:Y:S01]  /*9cd0*/  LDSM.16.MT88.4 R144, [R189+0x100] ;  /* 0x00010000bd90783b */ /* 0x002e620000004200 */
[----:B----4-:R-:W-:Y:S01]  /*9ce0*/  F2FP.BF16.PACK_AB R130, R160, R135 ;  /* 0x00000087a082723e */ /* 0x010fe200000010ff */
[--C-:B------:R-:W-:Y:S02]  /*9cf0*/  FFMA.FTZ R219, R28, c[0x0][0x2d0], -R167.reuse ;  /* 0x0000b4001cdb7a23 */ /* 0x100fe400000108a7 */
[--C-:B------:R-:W-:Y:S02]  /*9d00*/  FFMA.FTZ R220, R29, c[0x0][0x2d0], -R167.reuse ;  /* 0x0000b4001ddc7a23 */ /* 0x100fe400000108a7 */
[----:B------:R-:W-:Y:S01]  /*9d10*/  FFMA.FTZ R221, R32, c[0x0][0x2d0], -R167 ;  /* 0x0000b40020dd7a23 */ /* 0x000fe200000108a7 */
[----:B------:R-:W-:Y:S01]  /*9d20*/  MUFU.EX2 R163, R163 ;  /* 0x000000a300a37308 */ /* 0x000fe20000000800 */
[----:B------:R-:W-:Y:S01]  /*9d30*/  LDSM.16.MT88.4 R16, [R190+0x900] ;  /* 0x00090000be10783b */ /* 0x000fe20000004200 */
[--C-:B------:R-:W-:Y:S02]  /*9d40*/  FFMA.FTZ R223, R30, c[0x0][0x2d0], -R165.reuse ;  /* 0x0000b4001edf7a23 */ /* 0x100fe400000108a5 */
[--C-:B------:R-:W-:Y:S02]  /*9d50*/  FFMA.FTZ R224, R31, c[0x0][0x2d0], -R165.reuse ;  /* 0x0000b4001fe07a23 */ /* 0x100fe400000108a5 */
[----:B------:R-:W-:Y:S02]  /*9d60*/  FFMA.FTZ R225, R34, c[0x0][0x2d0], -R165 ;  /* 0x0000b40022e17a23 */ /* 0x000fe400000108a5 */
[C---:B------:R-:W-:Y:S01]  /*9d70*/  FMUL.FTZ R112, R3.reuse, R112 ;  /* 0x0000007003707220 */ /* 0x040fe20000410000 */
[----:B------:R-:W-:Y:S01]  /*9d80*/  LDSM.16.MT88.4 R148, [R195+0x2900] ;  /* 0x00290000c394783b */ /* 0x000fe20000004200 */
[----:B------:R-:W4:Y:S01]  /*9d90*/  MUFU.EX2 R164, R164 ;  /* 0x000000a400a47308 */ /* 0x000f220000000800 */
[----:B------:R-:W-:Y:S02]  /*9da0*/  FMUL.FTZ R113, R3, R113 ;  /* 0x0000007103717220 */ /* 0x000fe40000410000 */
[C---:B------:R-:W-:Y:S01]  /*9db0*/  FMUL.FTZ R114, R2.reuse, R114 ;  /* 0x0000007202727220 */ /* 0x040fe20000410000 */
[----:B-----5:R-:W-:Y:S01]  /*9dc0*/  F2FP.BF16.PACK_AB R129, R161, R166 ;  /* 0x000000a6a181723e */ /* 0x020fe200000010ff */
[C---:B------:R-:W-:Y:S02]  /*9dd0*/  FMUL.FTZ R115, R2.reuse, R115 ;  /* 0x0000007302737220 */ /* 0x040fe40000410000 */
        /* <DEDUP_REMOVED lines=10> */
[----:B------:R-:W5:Y:S01]  /*9e80*/  MUFU.EX2 R171, R171 ;  /* 0x000000ab00ab7308 */ /* 0x000f620000000800 */
[----:B------:R-:W-:Y:S01]  /*9e90*/  FMUL.FTZ R123, R2, R123 ;  /* 0x0000007b027b7220 */ /* 0x000fe20000410000 */
[----:B------:R-:W-:Y:S01]  /*9ea0*/  LDSM.16.MT88.4 R28, [R189+0x1900] ;  /* 0x00190000bd1c783b */ /* 0x000fe20000004200 */
[----:B----4-:R-:W-:Y:S01]  /*9eb0*/  F2FP.BF16.PACK_AB R131, R164, R163 ;  /* 0x000000a3a483723e */ /* 0x010fe200000010ff */
[C---:B------:R-:W-:Y:S02]  /*9ec0*/  FMUL.FTZ R36, R3.reuse, R36 ;  /* 0x0000002403247220 */ /* 0x040fe40000410000 */
[C---:B------:R-:W-:Y:S02]  /*9ed0*/  FMUL.FTZ R37, R3.reuse, R37 ;  /* 0x0000002503257220 */ /* 0x040fe40000410000 */
[C---:B------:R-:W-:Y:S02]  /*9ee0*/  FMUL.FTZ R38, R2.reuse, R38 ;  /* 0x0000002602267220 */ /* 0x040fe40000410000 */
[C---:B---3--:R-:W-:Y:S01]  /*9ef0*/  HMMA.16816.F32.BF16 R4, R128.reuse, R136, R4 ;  /* 0x000000888004723c */ /* 0x048fe20000041804 */
[----:B------:R-:W0:Y:S01]  /*9f00*/  LDGDEPBAR ;  /* 0x00000000000079af */ /* 0x000e220000000000 */
[----:B------:R-:W-:Y:S03]  /*9f10*/  MUFU.EX2 R174, R174 ;  /* 0x000000ae00ae7308 */ /* 0x000fe60000000800 */
[C---:B------:R-:W-:Y:S02]  /*9f20*/  FMUL.FTZ R39, R2.reuse, R39 ;  /* 0x0000002702277220 */ /* 0x040fe40000410000 */
[C---:B------:R-:W-:Y:S01]  /*9f30*/  FMUL.FTZ R40, R3.reuse, R40 ;  /* 0x0000002803287220 */ /* 0x040fe20000410000 */
[C---:B------:R-:W-:Y:S01]  /*9f40*/  HMMA.16816.F32.BF16 R8, R128.reuse, R138, R8 ;  /* 0x0000008a8008723c */ /* 0x040fe20000041808 */
[----:B------:R-:W3:Y:S03]  /*9f50*/  LDSM.16.MT88.4 R136, [R195+0x2100] ;  /* 0x00210000c388783b */ /* 0x000ee60000004200 */
[C---:B------:R-:W-:Y:S01]  /*9f60*/  FMUL.FTZ R41, R3.reuse, R41 ;  /* 0x0000002903297220 */ /* 0x040fe20000410000 */
[----:B------:R-:W4:Y:S01]  /*9f70*/  MUFU.EX2 R175, R175 ;  /* 0x000000af00af7308 */ /* 0x000f220000000800 */
[C---:B------:R-:W-:Y:S02]  /*9f80*/  FMUL.FTZ R42, R2.reuse, R42 ;  /* 0x0000002a022a7220 */ /* 0x040fe40000410000 */
[C---:B--2---:R-:W-:Y:S04]  /*9f90*/  HMMA.16816.F32.BF16 R100, R128.reuse, R140, R100 ;  /* 0x0000008c8064723c */ /* 0x044fe80000041864 */
[C---:B------:R-:W-:Y:S02]  /*9fa0*/  FMUL.FTZ R43, R2.reuse, R43 ;  /* 0x0000002b022b7220 */ /* 0x040fe40000410000 */
[C---:B------:R-:W-:Y:S01]  /*9fb0*/  FMUL.FTZ R44, R3.reuse, R44 ;  /* 0x0000002c032c7220 */ /* 0x040fe20000410000 */
[----:B------:R-:W-:Y:S01]  /*9fc0*/  MUFU.EX2 R219, R219 ;  /* 0x000000db00db7308 */ /* 0x000fe20000000800 */
[C---:B------:R-:W-:Y:S01]  /*9fd0*/  HMMA.16816.F32.BF16 R104, R128.reuse, R142, R104 ;  /* 0x0000008e8068723c */ /* 0x040fe20000041868 */
[----:B------:R-:W2:Y:S03]  /*9fe0*/  LDSM.16.MT88.4 R140, [R190+0x2100] ;  /* 0x00210000be8c783b */ /* 0x000ea60000004200 */
[C---:B------:R-:W-:Y:S02]  /*9ff0*/  FMUL.FTZ R45, R3.reuse, R45 ;  /* 0x0000002d032d7220 */ /* 0x040fe40000410000 */
[C---:B------:R-:W-:Y:S02]  /*a000*/  FMUL.FTZ R46, R2.reuse, R46 ;  /* 0x0000002e022e7220 */ /* 0x040fe40000410000 */
[C---:B-1----:R-:W-:Y:S01]  /*a010*/  HMMA.16816.F32.BF16 R108, R128.reuse, R144, R108 ;  /* 0x00000090806c723c */ /* 0x042fe2000004186c */
[----:B------:R-:W-:Y:S03]  /*a020*/  MUFU.EX2 R220, R220 ;  /* 0x000000dc00dc7308 */ /* 0x000fe60000000800 */
[C---:B------:R-:W-:Y:S02]  /*a030*/  FMUL.FTZ R47, R2.reuse, R47 ;  /* 0x0000002f022f7220 */ /* 0x040fe40000410000 */
[C---:B------:R-:W-:Y:S02]  /*a040*/  FMUL.FTZ R48, R3.reuse, R48 ;  /* 0x0000003003307220 */ /* 0x040fe40000410000 */
[C---:B------:R-:W-:Y:S01]  /*a050*/  HMMA.16816.F32.BF16 R112, R128.reuse, R146, R112 ;  /* 0x000000928070723c */ /* 0x040fe20000041870 */
[----:B------:R-:W-:Y:S02]  /*a060*/  LDSM.16.MT88.4 R144, [R188+0x900] ;  /* 0x00090000bc90783b */ /* 0x000fe40000004200 */
[----:B------:R-:W-:Y:S01]  /*a070*/  MUFU.EX2 R221, R221 ;  /* 0x000000dd00dd7308 */ /* 0x000fe20000000800 */
[C---:B------:R-:W-:Y:S02]  /*a080*/  FMUL.FTZ R49, R3.reuse, R49 ;  /* 0x0000003103317220 */ /* 0x040fe40000410000 */
[C---:B------:R-:W-:Y:S02]  /*a090*/  FMUL.FTZ R50, R2.reuse, R50 ;  /* 0x0000003202327220 */ /* 0x040fe40000410000 */
[C---:B------:R-:W-:Y:S04]  /*a0a0*/  HMMA.16816.F32.BF16 R116, R128.reuse, R124, R116 ;  /* 0x0000007c8074723c */ /* 0x040fe80000041874 */
        /* <DEDUP_REMOVED lines=8> */
[C---:B---3--:R-:W-:Y:S04]  /*a130*/  HMMA.16816.F32.BF16 R36, R128.reuse, R136, R36 ;  /* 0x000000888024723c */ /* 0x048fe80000041824 */
[C---:B------:R-:W-:Y:S02]  /*a140*/  FMUL.FTZ R55, R2.reuse, R55 ;  /* 0x0000003702377220 */ /* 0x040fe40000410000 */
[C---:B------:R-:W-:Y:S02]  /*a150*/  FMUL.FTZ R56, R3.reuse, R56 ;  /* 0x0000003803387220 */ /* 0x040fe40000410000 */
[C---:B------:R-:W-:Y:S01]  /*a160*/  HMMA.16816.F32.BF16 R40, R128.reuse, R138, R40 ;  /* 0x0000008a8028723c */ /* 0x040fe20000041828 */
[----:B------:R-:W3:Y:S01]  /*a170*/  LDSM.16.MT88.4 R136, [R188+0x2100] ;  /* 0x00210000bc88783b */ /* 0x000ee20000004200 */
[----:B------:R-:W-:Y:S02]  /*a180*/  MUFU.EX2 R225, R225 ;  /* 0x000000e100e17308 */ /* 0x000fe40000000800 */
[C---:B------:R-:W-:Y:S02]  /*a190*/  FMUL.FTZ R57, R3.reuse, R57 ;  /* 0x0000003903397220 */ /* 0x040fe40000410000 */
[C---:B------:R-:W-:Y:S02]  /*a1a0*/  FMUL.FTZ R58, R2.reuse, R58 ;  /* 0x0000003a023a7220 */ /* 0x040fe40000410000 */
[C---:B--2---:R-:W-:Y:S04]  /*a1b0*/  HMMA.16816.F32.BF16 R44, R128.reuse, R140, R44 ;  /* 0x0000008c802c723c */ /* 0x044fe8000004182c */
[C---:B------:R-:W-:Y:S02]  /*a1c0*/  FMUL.FTZ R59, R2.reuse, R59 ;  /* 0x0000003b023b7220 */ /* 0x040fe40000410000 */
[C---:B------:R-:W-:Y:S02]  /*a1d0*/  FMUL.FTZ R60, R3.reuse, R60 ;  /* 0x0000003c033c7220 */ /* 0x040fe40000410000 */
[C---:B------:R-:W-:Y:S01]  /*a1e0*/  HMMA.16816.F32.BF16 R48, R128.reuse, R142, R48 ;  /* 0x0000008e8030723c */ /* 0x040fe20000041830 */
[----:B------:R-:W2:Y:S03]  /*a1f0*/  LDSM.16.MT88.4 R140, [R195+0x4100] ;  /* 0x00410000c38c783b */ /* 0x000ea60000004200 */
        /* <DEDUP_REMOVED lines=11> */
[C---:B---3--:R-:W-:Y:S04]  /*a2b0*/  HMMA.16816.F32.BF16 R60, R128.reuse, R136, R60 ;  /* 0x00000088803c723c */ /* 0x048fe8000004183c */
        /* <DEDUP_REMOVED lines=9> */
[C---:B------:R-:W-:Y:S02]  /*a350*/  FMUL.FTZ R75, R2.reuse, R75 ;  /* 0x0000004b024b7220 */ /* 0x040fe40000410000 */
[C---:B------:R-:W-:Y:S02]  /*a360*/  FMUL.FTZ R76, R3.reuse, R76 ;  /* 0x0000004c034c7220 */ /* 0x040fe40000410000 */
[C---:B------:R-:W-:Y:S03]  /*a370*/  FMUL.FTZ R77, R3.reuse, R77 ;  /* 0x0000004d034d7220 */ /* 0x040fe60000410000 */
[C---:B------:R-:W-:Y:S01]  /*a380*/  HMMA.16816.F32.BF16 R72, R128.reuse, R142, R72 ;  /* 0x0000008e8048723c */ /* 0x040fe20000041848 */
[----:B------:R-:W2:Y:S02]  /*a390*/  LDSM.16.MT88.4 R140, [R188+0x4100] ;  /* 0x00410000bc8c783b */ /* 0x000ea40000004200 */
[C---:B------:R-:W-:Y:S02]  /*a3a0*/  FMUL.FTZ R78, R2.reuse, R78 ;  /* 0x0000004e024e7220 */ /* 0x040fe40000410000 */
[C---:B------:R-:W-:Y:S02]  /*a3b0*/  FMUL.FTZ R79, R2.reuse, R79 ;  /* 0x0000004f024f7220 */ /* 0x040fe40000410000 */
[C---:B------:R-:W-:Y:S02]  /*a3c0*/  FMUL.FTZ R80, R3.reuse, R80 ;  /* 0x0000005003507220 */ /* 0x040fe40000410000 */
[C---:B------:R-:W-:Y:S03]  /*a3d0*/  FMUL.FTZ R81, R3.reuse, R81 ;  /* 0x0000005103517220 */ /* 0x040fe60000410000 */
[C---:B-1----:R-:W-:Y:S03]  /*a3e0*/  HMMA.16816.F32.BF16 R76, R128.reuse, R124, R76 ;  /* 0x0000007c804c723c */ /* 0x042fe6000004184c */
[C---:B------:R-:W-:Y:S02]  /*a3f0*/  FMUL.FTZ R82, R2.reuse, R82 ;  /* 0x0000005202527220 */ /* 0x040fe40000410000 */
[C---:B------:R-:W-:Y:S02]  /*a400*/  FMUL.FTZ R83, R2.reuse, R83 ;  /* 0x0000005302537220 */ /* 0x040fe40000410000 */
[C---:B------:R-:W-:Y:S02]  /*a410*/  FMUL.FTZ R84, R3.reuse, R84 ;  /* 0x0000005403547220 */ /* 0x040fe40000410000 */
[----:B------:R-:W-:Y:S03]  /*a420*/  FMUL.FTZ R85, R3, R85 ;  /* 0x0000005503557220 */ /* 0x000fe60000410000 */
[C---:B------:R-:W-:Y:S01]  /*a430*/  HMMA.16816.F32.BF16 R80, R128.reuse, R126, R80 ;  /* 0x0000007e8050723c */ /* 0x040fe20000041850 */
[----:B------:R-:W1:Y:S02]  /*a440*/  LDSM.16.MT88.4 R124, [R195+0x900] ;  /* 0x00090000c37c783b */ /* 0x000e640000004200 */
[C---:B------:R-:W-:Y:S02]  /*a450*/  FMUL.FTZ R86, R2.reuse, R86 ;  /* 0x0000005602567220 */ /* 0x040fe40000410000 */
[----:B------:R-:W-:Y:S02]  /*a460*/  FMUL.FTZ R87, R2, R87 ;  /* 0x0000005702577220 */ /* 0x000fe40000410000 */
[--C-:B------:R-:W-:Y:S02]  /*a470*/  FFMA.FTZ R168, R12, c[0x0][0x2d0], -R167.reuse ;  /* 0x0000b4000ca87a23 */ /* 0x100fe400000108a7 */
[----:B------:R-:W-:Y:S03]  /*a480*/  FFMA.FTZ R169, R13, c[0x0][0x2d0], -R167 ;  /* 0x0000b4000da97a23 */ /* 0x000fe600000108a7 */
[C---:B---3--:R-:W-:Y:S01]  /*a490*/  HMMA.16816.F32.BF16 R84, R128.reuse, R136, R84 ;  /* 0x000000888054723c */ /* 0x048fe20000041854 */
[----:B------:R-:W-:Y:S02]  /*a4a0*/  MUFU.EX2 R168, R168 ;  /* 0x000000a800a87308 */ /* 0x000fe40000000800 */
[--C-:B------:R-:W-:Y:S01]  /*a4b0*/  FFMA.FTZ R172, R14, c[0x0][0x2d0], -R165.reuse ;  /* 0x0000b4000eac7a23 */ /* 0x100fe200000108a5 */
[----:B-----5:R-:W-:Y:S01]  /*a4c0*/  F2FP.BF16.PACK_AB R14, R171, R170 ;  /* 0x000000aaab0e723e */ /* 0x020fe200000010ff */
[----:B------:R-:W-:Y:S01]  /*a4d0*/  FFMA.FTZ R173, R15, c[0x0][0x2d0], -R165 ;  /* 0x0000b4000fad7a23 */ /* 0x000fe200000108a5 */
[----:B----4-:R-:W-:Y:S01]  /*a4e0*/  F2FP.BF16.PACK_AB R15, R175, R174 ;  /* 0x000000aeaf0f723e */ /* 0x010fe200000010ff */
[C---:B------:R-:W-:Y:S02]  /*a4f0*/  FMUL.FTZ R88, R3.reuse, R88 ;  /* 0x0000005803587220 */ /* 0x040fe40000410000 */
[C---:B------:R-:W-:Y:S02]  /*a500*/  FMUL.FTZ R89, R3.reuse, R89 ;  /* 0x0000005903597220 */ /* 0x040fe40000410000 */
[----:B------:R-:W3:Y:S01]  /*a510*/  MUFU.EX2 R169, R169 ;  /* 0x000000a900a97308 */ /* 0x000ee20000000800 */
[C---:B------:R-:W-:Y:S02]  /*a520*/  FMUL.FTZ R90, R2.reuse, R90 ;  /* 0x0000005a025a7220 */ /* 0x040fe40000410000 */
[C---:B------:R-:W-:Y:S02]  /*a530*/  FMUL.FTZ R91, R2.reuse, R91 ;  /* 0x0000005b025b7220 */ /* 0x040fe40000410000 */
[C---:B------:R-:W-:Y:S02]  /*a540*/  FMUL.FTZ R92, R3.reuse, R92 ;  /* 0x0000005c035c7220 */ /* 0x040fe40000410000 */
[C---:B------:R-:W-:Y:S02]  /*a550*/  FMUL.FTZ R93, R3.reuse, R93 ;  /* 0x0000005d035d7220 */ /* 0x040fe40000410000 */
[C---:B------:R-:W-:Y:S01]  /*a560*/  FMUL.FTZ R94, R2.reuse, R94 ;  /* 0x0000005e025e7220 */ /* 0x040fe20000410000 */
[C---:B------:R-:W-:Y:S01]  /*a570*/  HMMA.16816.F32.BF16 R88, R128.reuse, R138, R88 ;  /* 0x0000008a8058723c */ /* 0x040fe20000041858 */
[----:B------:R-:W-:Y:S01]  /*a580*/  MUFU.EX2 R172, R172 ;  /* 0x000000ac00ac7308 */ /* 0x000fe20000000800 */
[----:B------:R-:W4:Y:S01]  /*a590*/  LDSM.16.MT88.4 R136, [R189+0x900] ;  /* 0x00090000bd88783b */ /* 0x000f220000004200 */
[C---:B------:R-:W-:Y:S02]  /*a5a0*/  FMUL.FTZ R95, R2.reuse, R95 ;  /* 0x0000005f025f7220 */ /* 0x040fe40000410000 */
[C---:B------:R-:W-:Y:S02]  /*a5b0*/  FMUL.FTZ R96, R3.reuse, R96 ;  /* 0x0000006003607220 */ /* 0x040fe40000410000 */
[----:B------:R-:W-:Y:S02]  /*a5c0*/  FMUL.FTZ R97, R3, R97 ;  /* 0x0000006103617220 */ /* 0x000fe40000410000 */
[C---:B------:R-:W-:Y:S01]  /*a5d0*/  FMUL.FTZ R98, R2.reuse, R98 ;  /* 0x0000006202627220 */ /* 0x040fe20000410000 */
[C---:B--2---:R-:W-:Y:S01]  /*a5e0*/  HMMA.16816.F32.BF16 R92, R128.reuse, R140, R92 ;  /* 0x0000008c805c723c */ /* 0x044fe2000004185c */
[----:B------:R-:W2:Y:S02]  /*a5f0*/  MUFU.EX2 R173, R173 ;  /* 0x000000ad00ad7308 */ /* 0x000ea40000000800 */
[C---:B------:R-:W-:Y:S01]  /*a600*/  FMUL.FTZ R99, R2.reuse, R99 ;  /* 0x0000006302637220 */ /* 0x040fe20000410000 */
[----:B---3--:R-:W-:Y:S01]  /*a610*/  F2FP.BF16.PACK_AB R12, R169, R168 ;  /* 0x000000a8a90c723e */ /* 0x008fe200000010ff */
[----:B------:R-:W-:Y:S01]  /*a620*/  FFMA.FTZ R162, R3, R210, R162 ;  /* 0x000000d203a27223 */ /* 0x000fe200000100a2 */
[----:B------:R-:W-:Y:S01]  /*a630*/  MOV R3, R0 ;  /* 0x0000000000037202 */ /* 0x000fe20000000f00 */
[----:B------:R-:W-:Y:S02]  /*a640*/  FFMA.FTZ R166, R2, R211, R166 ;  /* 0x000000d302a67223 */ /* 0x000fe400000100a6 */
[----:B------:R-:W-:Y:S01]  /*a650*/  FADD.FTZ R162, R133, R162 ;  /* 0x000000a285a27221 */ /* 0x000fe20000010000 */
[----:B------:R-:W-:Y:S01]  /*a660*/  HMMA.16816.F32.BF16 R96, R128, R142, R96 ;  /* 0x0000008e8060723c */ /* 0x000fe20000041860 */
[----:B------:R-:W-:Y:S02]  /*a670*/  LDSM.16.MT88.4 R128, [R190+0x4900] ;  /* 0x00490000be80783b */ /* 0x000fe40000004200 */
[----:B------:R-:W-:Y:S01]  /*a680*/  FADD.FTZ R166, R161, R166 ;  /* 0x000000a6a1a67221 */ /* 0x000fe20000010000 */
[----:B------:R-:W-:Y:S01]  /*a690*/  MOV R133, R132 ;  /* 0x0000008400857202 */ /* 0x000fe20000000f00 */
[----:B------:R-:W-:Y:S02]  /*a6a0*/  FADD.FTZ R135, R135, R162 ;  /* 0x000000a287877221 */ /* 0x000fe40000010000 */
[----:B------:R-:W-:Y:S02]  /*a6b0*/  FADD.FTZ R163, R163, R166 ;  /* 0x000000a6a3a37221 */ /* 0x000fe40000010000 */
[----:B------:R-:W-:Y:S03]  /*a6c0*/  LDSM.16.MT88.4 R140, [R190+0x3100] ;  /* 0x00310000be8c783b */ /* 0x000fe60000004200 */
[----:B------:R-:W-:Y:S02]  /*a6d0*/  FADD.FTZ R135, R160, R135 ;  /* 0x00000087a0877221 */ /* 0x000fe40000010000 */
[----:B------:R-:W-:Y:S01]  /*a6e0*/  FADD.FTZ R163, R164, R163 ;  /* 0x000000a3a4a37221 */ /* 0x000fe20000010000 */
[----:B--2---:R-:W-:Y:S01]  /*a6f0*/  F2FP.BF16.PACK_AB R13, R173, R172 ;  /* 0x000000acad0d723e */ /* 0x004fe200000010ff */
[----:B------:R-:W-:Y:S02]  /*a700*/  FADD.FTZ R168, R168, R135 ;  /* 0x00000087a8a87221 */ /* 0x000fe40000010000 */
[----:B------:R-:W-:Y:S02]  /*a710*/  FADD.FTZ R172, R172, R163 ;  /* 0x000000a3acac7221 */ /* 0x000fe40000010000 */
[----:B------:R-:W-:Y:S02]  /*a720*/  FADD.FTZ R169, R169, R168 ;  /* 0x000000a8a9a97221 */ /* 0x000fe40000010000 */
[C---:B-1----:R-:W-:Y:S05]  /*a730*/  HMMA.16816.F32.BF16 R4, R12.reuse, R124, R4 ;  /* 0x0000007c0c04723c */ /* 0x042fea0000041804 */
[----:B------:R-:W-:Y:S02]  /*a740*/  FADD.FTZ R173, R173, R172 ;  /* 0x000000acadad7221 */ /* 0x000fe40000010000 */
[----:B------:R-:W-:Y:S01]  /*a750*/  FADD.FTZ R170, R170, R169 ;  /* 0x000000a9aaaa7221 */ /* 0x000fe20000010000 */
[C---:B------:R-:W-:Y:S01]  /*a760*/  HMMA.16816.F32.BF16 R8, R12.reuse, R126, R8 ;  /* 0x0000007e0c08723c */ /* 0x040fe20000041808 */
[----:B------:R-:W1:Y:S03]  /*a770*/  LDSM.16.MT88.4 R124, [R188+0x2900] ;  /* 0x00290000bc7c783b */ /* 0x000e660000004200 */
[----:B------:R-:W-:Y:S02]  /*a780*/  FADD.FTZ R174, R174, R173 ;  /* 0x000000adaeae7221 */ /* 0x000fe40000010000 */
[----:B------:R-:W-:Y:S02]  /*a790*/  FADD.FTZ R171, R171, R170 ;  /* 0x000000aaabab7221 */ /* 0x000fe40000010000 */
[C---:B------:R-:W-:Y:S04]  /*a7a0*/  HMMA.16816.F32.BF16 R100, R12.reuse, R16, R100 ;  /* 0x000000100c64723c */ /* 0x040fe80000041864 */
[----:B------:R-:W-:Y:S04]  /*a7b0*/  FADD.FTZ R175, R175, R174 ;  /* 0x000000aeafaf7221 */ /* 0x000fe80000010000 */
[C---:B------:R-:W-:Y:S01]  /*a7c0*/  HMMA.16816.F32.BF16 R104, R12.reuse, R18, R104 ;  /* 0x000000120c68723c */ /* 0x040fe20000041868 */
[----:B------:R-:W2:Y:S07]  /*a7d0*/  LDSM.16.MT88.4 R16, [R195+0x4900] ;  /* 0x00490000c310783b */ /* 0x000eae0000004200 */
[C---:B----4-:R-:W-:Y:S08]  /*a7e0*/  HMMA.16816.F32.BF16 R108, R12.reuse, R136, R108 ;  /* 0x000000880c6c723c */ /* 0x050ff0000004186c */
        /* <DEDUP_REMOVED lines=11> */
[--C-:B------:R-:W-:Y:S01]  /*a8a0*/  FFMA.FTZ R153, R21, c[0x0][0x2d0], -R167.reuse ;  /* 0x0000b40015997a23 */ /* 0x100fe200000108a7 */
[----:B------:R-:W-:Y:S02]  /*a8b0*/  MUFU.EX2 R152, R152 ;  /* 0x0000009800987308 */ /* 0x000fe40000000800 */
[--C-:B------:R-:W-:Y:S01]  /*a8c0*/  FFMA.FTZ R154, R24, c[0x0][0x2d0], -R167.reuse ;  /* 0x0000b400189a7a23 */ /* 0x100fe200000108a7 */
[C---:B------:R-:W-:Y:S04]  /*a8d0*/  HMMA.16816.F32.BF16 R52, R12.reuse, R156, R52 ;  /* 0x0000009c0c34723c */ /* 0x040fe80000041834 */
[--C-:B------:R-:W-:Y:S02]  /*a8e0*/  FFMA.FTZ R155, R25, c[0x0][0x2d0], -R167.reuse ;  /* 0x0000b400199b7a23 */ /* 0x100fe400000108a7 */
[----:B------:R-:W-:Y:S01]  /*a8f0*/  FFMA.FTZ R167, R33, c[0x0][0x2d0], -R167 ;  /* 0x0000b40021a77a23 */ /* 0x000fe200000108a7 */
[----:B------:R-:W4:Y:S01]  /*a900*/  MUFU.EX2 R153, R153 ;  /* 0x0000009900997308 */ /* 0x000f220000000800 */
[C---:B------:R-:W-:Y:S04]  /*a910*/  HMMA.16816.F32.BF16 R56, R12.reuse, R158, R56 ;  /* 0x0000009e0c38723c */ /* 0x040fe80000041838 */
[--C-:B------:R-:W-:Y:S02]  /*a920*/  FFMA.FTZ R156, R22, c[0x0][0x2d0], -R165.reuse ;  /* 0x0000b400169c7a23 */ /* 0x100fe400000108a5 */
[--C-:B------:R-:W-:Y:S02]  /*a930*/  FFMA.FTZ R157, R23, c[0x0][0x2d0], -R165.reuse ;  /* 0x0000b400179d7a23 */ /* 0x100fe400000108a5 */
[C---:B-1----:R-:W-:Y:S01]  /*a940*/  HMMA.16816.F32.BF16 R60, R12.reuse, R124, R60 ;  /* 0x0000007c0c3c723c */ /* 0x042fe2000004183c */
[----:B------:R-:W-:Y:S01]  /*a950*/  LDSM.16.MT88.4 R20, [R190+0x1100] ;  /* 0x00110000be14783b */ /* 0x000fe20000004200 */
[----:B------:R-:W-:Y:S02]  /*a960*/  MUFU.EX2 R154, R154 ;  /* 0x0000009a009a7308 */ /* 0x000fe40000000800 */
[--C-:B------:R-:W-:Y:S02]  /*a970*/  FFMA.FTZ R158, R26, c[0x0][0x2d0], -R165.reuse ;  /* 0x0000b4001a9e7a23 */ /* 0x100fe400000108a5 */
[--C-:B------:R-:W-:Y:S02]  /*a980*/  FFMA.FTZ R159, R27, c[0x0][0x2d0], -R165.reuse ;  /* 0x0000b4001b9f7a23 */ /* 0x100fe400000108a5 */
[C---:B------:R-:W-:Y:S01]  /*a990*/  HMMA.16816.F32.BF16 R64, R12.reuse, R126, R64 ;  /* 0x0000007e0c40723c */ /* 0x040fe20000041840 */
[----:B------:R-:W1:Y:S03]  /*a9a0*/  LDSM.16.MT88.4 R124, [R188+0x4900] ;  /* 0x00490000bc7c783b */ /* 0x000e660000004200 */
[----:B------:R-:W-:Y:S01]  /*a9b0*/  FFMA.FTZ R165, R35, c[0x0][0x2d0], -R165 ;  /* 0x0000b40023a57a23 */ /* 0x000fe200000108a5 */
[----:B------:R-:W5:Y:S03]  /*a9c0*/  MUFU.EX2 R155, R155 ;  /* 0x0000009b009b7308 */ /* 0x000f660000000800 */
[C---:B--2---:R-:W-:Y:S01]  /*a9d0*/  HMMA.16816.F32.BF16 R68, R12.reuse, R16, R68 ;  /* 0x000000100c44723c */ /* 0x044fe20000041844 */
[----:B------:R-:W-:Y:S06]  /*a9e0*/  LDSM.16.MT88.4 R24, [R189+0x1100] ;  /* 0x00110000bd18783b */ /* 0x000fec0000004200 */
[----:B------:R-:W-:Y:S01]  /*a9f0*/  MUFU.EX2 R156, R156 ;  /* 0x0000009c009c7308 */ /* 0x000fe20000000800 */
[C---:B------:R-:W-:Y:S01]  /*aa00*/  HMMA.16816.F32.BF16 R72, R12.reuse, R18, R72 ;  /* 0x000000120c48723c */ /* 0x040fe20000041848 */
[----:B------:R-:W2:Y:S07]  /*aa10*/  LDSM.16.MT88.4 R16, [R195+0x1100] ;  /* 0x00110000c310783b */ /* 0x000eae0000004200 */
[C---:B------:R-:W-:Y:S01]  /*aa20*/  HMMA.16816.F32.BF16 R76, R12.reuse, R128, R76 ;  /* 0x000000800c4c723c */ /* 0x040fe2000004184c */
[----:B------:R-:W-:Y:S01]  /*aa30*/  LDSM.16.MT88.4 R32, [R188+0x1900] ;  /* 0x00190000bc20783b */ /* 0x000fe20000004200 */
[----:B------:R-:W1:Y:S06]  /*aa40*/  MUFU.EX2 R157, R157 ;  /* 0x0000009d009d7308 */ /* 0x000e6c0000000800 */
[C---:B------:R-:W-:Y:S01]  /*aa50*/  HMMA.16816.F32.BF16 R80, R12.reuse, R130, R80 ;  /* 0x000000820c50723c */ /* 0x040fe20000041850 */
[----:B------:R-:W2:Y:S03]  /*aa60*/  LDSM.16.MT88.4 R128, [R188+0x1100] ;  /* 0x00110000bc80783b */ /* 0x000ea60000004200 */
[----:B------:R-:W-:Y:S04]  /*aa70*/  MUFU.EX2 R158, R158 ;  /* 0x0000009e009e7308 */ /* 0x000fe80000000800 */
[C---:B---3--:R-:W-:Y:S06]  /*aa80*/  HMMA.16816.F32.BF16 R84, R12.reuse, R136, R84 ;  /* 0x000000880c54723c */ /* 0x048fec0000041854 */
[----:B------:R-:W3:Y:S02]  /*aa90*/  MUFU.EX2 R159, R159 ;  /* 0x0000009f009f7308 */ /* 0x000ee40000000800 */
[C---:B------:R-:W-:Y:S01]  /*aaa0*/  HMMA.16816.F32.BF16 R88, R12.reuse, R138, R88 ;  /* 0x0000008a0c58723c */ /* 0x040fe20000041858 */
[----:B------:R-:W2:Y:S07]  /*aab0*/  LDSM.16.MT88.4 R136, [R195+0x3100] ;  /* 0x00310000c388783b */ /* 0x000eae0000004200 */
[C---:B-1----:R-:W-:Y:S01]  /*aac0*/  HMMA.16816.F32.BF16 R92, R12.reuse, R124, R92 ;  /* 0x0000007c0c5c723c */ /* 0x042fe2000004185c */
[----:B------:R-:W1:Y:S07]  /*aad0*/  MUFU.EX2 R222, R167 ;  /* 0x000000a700de7308 */ /* 0x000e6e0000000800 */
[----:B------:R-:W-:Y:S01]  /*aae0*/  HMMA.16816.F32.BF16 R96, R12, R126, R96 ;  /* 0x0000007e0c60723c */ /* 0x000fe20000041860 */
[----:B------:R-:W-:Y:S02]  /*aaf0*/  LDSM.16.MT88.4 R124, [R189+0x5100] ;  /* 0x00510000bd7c783b */ /* 0x000fe40000004200 */
[----:B------:R-:W1:Y:S04]  /*ab00*/  MUFU.EX2 R226, R165 ;  /* 0x000000a500e27308 */ /* 0x000e680000000800 */
[----:B----4-:R-:W-:Y:S01]  /*ab10*/  F2FP.BF16.PACK_AB R12, R153, R152 ;  /* 0x00000098990c723e */ /* 0x010fe200000010ff */
[----:B------:R-:W-:Y:S01]  /*ab20*/  FADD.FTZ R152, R152, R171 ;  /* 0x000000ab98987221 */ /* 0x000fe20000010000 */
[----:B-----5:R-:W-:Y:S03]  /*ab30*/  F2FP.BF16.PACK_AB R14, R155, R154 ;  /* 0x0000009a9b0e723e */ /* 0x020fe600000010ff */
[----:B------:R-:W-:Y:S01]  /*ab40*/  F2FP.BF16.PACK_AB R13, R157, R156 ;  /* 0x0000009c9d0d723e */ /* 0x000fe200000010ff */
[----:B------:R-:W-:Y:S01]  /*ab50*/  FADD.FTZ R156, R156, R175 ;  /* 0x000000af9c9c7221 */ /* 0x000fe20000010000 */
[----:B---3--:R-:W-:Y:S01]  /*ab60*/  F2FP.BF16.PACK_AB R15, R159, R158 ;  /* 0x0000009e9f0f723e */ /* 0x008fe200000010ff */
        /* <DEDUP_REMOVED lines=15> */
[C---:B------:R-:W-:Y:S08]  /*ac60*/  HMMA.16816.F32.BF16 R116, R12.reuse, R128, R116 ;  /* 0x000000800c74723c */ /* 0x040ff00000041874 */
[C---:B------:R-:W-:Y:S08]  /*ac70*/  HMMA.16816.F32.BF16 R120, R12.reuse, R130, R120 ;  /* 0x000000820c78723c */ /* 0x040ff00000041878 */
        /* <DEDUP_REMOVED lines=18> */
[C---:B------:R-:W-:Y:S08]  /*ada0*/  HMMA.16816.F32.BF16 R84, R12.reuse, R124, R84 ;  /* 0x0000007c0c54723c */ /* 0x040ff00000041854 */
[C---:B------:R-:W-:Y:S08]  /*adb0*/  HMMA.16816.F32.BF16 R88, R12.reuse, R126, R88 ;  /* 0x0000007e0c58723c */ /* 0x040ff00000041858 */
[C---:B--2---:R-:W-:Y:S08]  /*adc0*/  HMMA.16816.F32.BF16 R92, R12.reuse, R16, R92 ;  /* 0x000000100c5c723c */ /* 0x044ff0000004185c */
[----:B------:R-:W-:Y:S01]  /*add0*/  HMMA.16816.F32.BF16 R96, R12, R18, R96 ;  /* 0x000000120c60723c */ /* 0x000fe20000041860 */
[----:B------:R-:W2:Y:S06]  /*ade0*/  LDSM.16.MT88.4 R16, [R189+0x3900] ;  /* 0x00390000bd10783b */ /* 0x000eac0000004200 */
[----:B------:R-:W-:Y:S01]  /*adf0*/  F2FP.BF16.PACK_AB R12, R220, R219 ;  /* 0x000000dbdc0c723e */ /* 0x000fe200000010ff */
[----:B------:R-:W-:Y:S01]  /*ae00*/  FADD.FTZ R219, R219, R154 ;  /* 0x0000009adbdb7221 */ /* 0x000fe20000010000 */
[----:B-1----:R-:W-:Y:S03]  /*ae10*/  F2FP.BF16.PACK_AB R14, R222, R221 ;  /* 0x000000ddde0e723e */ /* 0x002fe600000010ff */
[----:B------:R-:W-:Y:S01]  /*ae20*/  F2FP.BF16.PACK_AB R13, R224, R223 ;  /* 0x000000dfe00d723e */ /* 0x000fe200000010ff */
[----:B------:R-:W-:Y:S01]  /*ae30*/  FADD.FTZ R223, R223, R158 ;  /* 0x0000009edfdf7221 */ /* 0x000fe20000010000 */
[----:B------:R-:W-:Y:S01]  /*ae40*/  F2FP.BF16.PACK_AB R15, R226, R225 ;  /* 0x000000e1e20f723e */ /* 0x000fe200000010ff */
[----:B------:R-:W-:Y:S02]  /*ae50*/  FADD.FTZ R220, R220, R219 ;  /* 0x000000dbdcdc7221 */ /* 0x000fe40000010000 */
[----:B------:R-:W-:Y:S02]  /*ae60*/  FADD.FTZ R224, R224, R223 ;  /* 0x000000dfe0e07221 */ /* 0x000fe40000010000 */
[----:B------:R-:W-:Y:S02]  /*ae70*/  FADD.FTZ R221, R221, R220 ;  /* 0x000000dcdddd7221 */ /* 0x000fe40000010000 */
[C---:B---3--:R-:W-:Y:S01]  /*ae80*/  HMMA.16816.F32.BF16 R128, R12.reuse, R20, R4 ;  /* 0x000000140c80723c */ /* 0x048fe20000041804 */
[----:B------:R-:W1:Y:S02]  /*ae90*/  LDSM.16.MT88.4 R4, [R190+0x5900] ;  /* 0x00590000be04783b */ /* 0x000e640000004200 */
[----:B------:R-:W-:Y:S02]  /*aea0*/  FADD.FTZ R211, R225, R224 ;  /* 0x000000e0e1d37221 */ /* 0x000fe40000010000 */
[----:B------:R-:W-:Y:S02]  /*aeb0*/  FADD.FTZ R210, R222, R221 ;  /* 0x000000ddded27221 */ /* 0x000fe40000010000 */
[----:B------:R-:W-:Y:S01]  /*aec0*/  FADD.FTZ R211, R226, R211 ;  /* 0x000000d3e2d37221 */ /* 0x000fe20000010000 */
        /* <DEDUP_REMOVED lines=13> */
[C---:B------:R-:W-:Y:S01]  /*afa0*/  HMMA.16816.F32.BF16 R56, R12.reuse, R18, R56 ;  /* 0x000000120c38723c */ /* 0x040fe20000041838 */
[----:B------:R-:W2:Y:S07]  /*afb0*/  LDSM.16.MT88.4 R16, [R188+0x5900] ;  /* 0x00590000bc10783b */ /* 0x000eae0000004200 */
[C---:B------:R-:W-:Y:S08]  /*afc0*/  HMMA.16816.F32.BF16 R60, R12.reuse, R144, R60 ;  /* 0x000000900c3c723c */ /* 0x040ff0000004183c */
[C---:B------:R-:W-:Y:S08]  /*afd0*/  HMMA.16816.F32.BF16 R64, R12.reuse, R146, R64 ;  /* 0x000000920c40723c */ /* 0x040ff00000041840 */
[C---:B------:R-:W-:Y:S08]  /*afe0*/  HMMA.16816.F32.BF16 R68, R12.reuse, R148, R68 ;  /* 0x000000940c44723c */ /* 0x040ff00000041844 */
[C---:B------:R-:W-:Y:S08]  /*aff0*/  HMMA.16816.F32.BF16 R72, R12.reuse, R150, R72 ;  /* 0x000000960c48723c */ /* 0x040ff00000041848 */
[C---:B-1----:R-:W-:Y:S08]  /*b000*/  HMMA.16816.F32.BF16 R76, R12.reuse, R4, R76 ;  /* 0x000000040c4c723c */ /* 0x042ff0000004184c */
[C---:B------:R-:W-:Y:S08]  /*b010*/  HMMA.16816.F32.BF16 R80, R12.reuse, R6, R80 ;  /* 0x000000060c50723c */ /* 0x040ff00000041850 */
[C---:B---3--:R-:W-:Y:S08]  /*b020*/  HMMA.16816.F32.BF16 R84, R12.reuse, R8, R84 ;  /* 0x000000080c54723c */ /* 0x048ff00000041854 */
[C---:B------:R-:W-:Y:S08]  /*b030*/  HMMA.16816.F32.BF16 R88, R12.reuse, R10, R88 ;  /* 0x0000000a0c58723c */ /* 0x040ff00000041858 */
[C---:B--2---:R-:W-:Y:S08]  /*b040*/  HMMA.16816.F32.BF16 R92, R12.reuse, R16, R92 ;  /* 0x000000100c5c723c */ /* 0x044ff0000004185c */
[----:B------:R-:W-:Y:S07]  /*b050*/  HMMA.16816.F32.BF16 R96, R12, R18, R96 ;  /* 0x000000120c60723c */ /* 0x000fee0000041860 */
[----:B------:R-:W-:Y:S01]  /*b060*/  MOV R12, R132 ;  /* 0x00000084000c7202 */ /* 0x000fe20000000f00 */
[----:B------:R-:W-:-:S05]  /*b070*/  @P0 BRA `(.L_x_2843) ;  /* 0xffffd71000000947 */ /* 0x000fca000383ffff */
.L_x_2842:
        /* <DEDUP_REMOVED lines=18> */
.L_x_2853:
        /* <DEDUP_REMOVED lines=18> */
[----:B------:R-:W-:Y:S04]  /*b2c0*/  IADD3 R0, R21, UR6, RZ ;  /* 0x0000000615007c10 */ /* 0x000fe8000fffe0ff */
[----:B------:R-:W-:Y:S01]  /*b2d0*/  LEA.HI.X R169, R20, c[0x0][0x1fc], R0, 0x1, P4 ;  /* 0x00007f0014a97a11 */ /* 0x000fe200020f0c00 */
[----:B------:R-:W-:Y:S01]  /*b2e0*/  LDSM.16.M88.4 R32, [R198+0xc100] ;  /* 0x00c10000c620783b */ /* 0x000fe20000000200 */
[----:B------:R-:W-:Y:S02]  /*b2f0*/  IADD3 R20, P5, R200, UR20, RZ ;  /* 0x00000014c8147c10 */ /* 0x000fe4000ffbe0ff */
[----:B------:R-:W-:Y:S02]  /*b300*/  LEA R174, P4, R22, c[0x0][0x1f8], 0x1 ;  /* 0x00007e0016ae7a11 */ /* 0x000fe400078808ff */
[----:B------:R-:W1:Y:S01]  /*b310*/  LDSM.16.M88.4 R8, [R197+0x6100] ;  /* 0x00610000c508783b */ /* 0x000e620000000200 */
[----:B------:R-:W-:Y:S02]  /*b320*/  LEA R222, P0, R20, c[0x0][0x1f8], 0x1 ;  /* 0x00007e0014de7a11 */ /* 0x000fe400078008ff */
[----:B------:R-:W-:Y:S02]  /*b330*/  IADD3 R21, R23, UR6, RZ ;  /* 0x0000000617157c10 */ /* 0x000fe4000fffe0ff */
[----:B------:R-:W2:Y:S01]  /*b340*/  LDSM.16.M88.4 R16, [R197+0x6900] ;  /* 0x00690000c510783b */ /* 0x000ea20000000200 */
[----:B------:R-:W-:Y:S02]  /*b350*/  IADD3 R0, P6, R218, UR20, RZ ;  /* 0x00000014da007c10 */ /* 0x000fe4000ffde0ff */
[----:B------:R-:W-:Y:S02]  /*b360*/  LEA.HI.X R175, R22, c[0x0][0x1fc], R21, 0x1, P4 ;  /* 0x00007f0016af7a11 */ /* 0x000fe400020f0c15 */
[----:B------:R-:W3:Y:S01]  /*b370*/  LDSM.16.M88.4 R24, [R197+0x7100] ;  /* 0x00710000c518783b */ /* 0x000ee20000000200 */
[----:B------:R-:W-:Y:S02]  /*b380*/  IADD3 R28, P4, R216, UR20, RZ ;  /* 0x00000014d81c7c10 */ /* 0x000fe4000ff9e0ff */
[----:B------:R-:W-:Y:S02]  /*b390*/  IADD3.X R29, R219, UR7, RZ, P6, !PT ;  /* 0x00000007db1d7c10 */ /* 0x000fe4000b7fe4ff */
[----:B------:R-:W4:Y:S01]  /*b3a0*/  LDSM.16.M88.4 R132, [R197+0x7900] ;  /* 0x00790000c584783b */ /* 0x000f220000000200 */
[----:B------:R-:W-:Y:S02]  /*b3b0*/  IADD3.X R31, R217, UR7, RZ, P4, !PT ;  /* 0x00000007d91f7c10 */ /* 0x000fe4000a7fe4ff */
[----:B------:R-:W-:Y:S02]  /*b3c0*/  PLOP3.LUT P4, PT, PT, PT, UP2, 0x80, 0x0 ;  /* 0x000000000000781c */ /* 0x000fe40003f8f028 */
[----:B------:R-:W-:Y:S05]  /*b3d0*/  LDSM.16.M88.4 R136, [R194+0xc100] ;  /* 0x00c10000c288783b */ /* 0x000fea0000000200 */
[----:B------:R-:W5:Y:S05]  /*b3e0*/  LDSM.16.M88.4 R140, [R196] ;  /* 0x00000000c48c783b */ /* 0x000f6a0000000200 */
[----:B------:R-:W3:Y:S05]  /*b3f0*/  LDSM.16.M88.4 R144, [R187] ;  /* 0x00000000bb90783b */ /* 0x000eea0000000200 */
[----:B------:R-:W3:Y:S01]  /*b400*/  LDSM.16.M88.4 R148, [R186] ;  /* 0x00000000ba94783b */ /* 0x000ee20000000200 */
[C---:B-1----:R-:W-:Y:S04]  /*b410*/  HMMA.16816.F32.BF16 R4, R32.reuse, R8, RZ ;  /* 0x000000082004723c */ /* 0x042fe800000418ff */
[----:B------:R-:W1:Y:S05]  /*b420*/  LDSM.16.M88.4 R152, [R185] ;  /* 0x00000000b998783b */ /* 0x000e6a0000000200 */
[----:B------:R-:W-:Y:S01]  /*b430*/  @!PT LDS RZ, [RZ] ;  /* 0x00000000fffff984 */ /* 0x000fe20000000800 */
[----:B------:R-:W-:Y:S01]  /*b440*/  @!PT LDS RZ, [RZ] ;  /* 0x00000000fffff984 */ /* 0x000fe20000000800 */
[----:B------:R-:W-:Y:S01]  /*b450*/  @!PT LDS RZ, [RZ] ;  /* 0x00000000fffff984 */ /* 0x000fe20000000800 */
[----:B------:R1:W-:Y:S01]  /*b460*/  LDGSTS.E.BYPASS.LTC128B.128 [R199+0x100], [R168.64], !P3 ;  /* 0x00100000a8c77fae */ /* 0x0003e2000d901d50 */
[C---:B------:R-:W-:Y:S04]  /*b470*/  HMMA.16816.F32.BF16 R8, R32.reuse, R10, RZ ;  /* 0x0000000a2008723c */ /* 0x040fe800000418ff */
[----:B------:R1:W-:Y:S04]  /*b480*/  LDGSTS.E.BYPASS.LTC128B.128 [R199+0x2100], [R224.64], !P2 ;  /* 0x02100000e0c77fae */ /* 0x0003e8000d101d50 */
[C---:B--2---:R-:W-:Y:S01]  /*b490*/  HMMA.16816.F32.BF16 R12, R32.reuse, R16, RZ ;  /* 0x00000010200c723c */ /* 0x044fe200000418ff */
[----:B------:R2:W-:Y:S06]  /*b4a0*/  LDGSTS.E.BYPASS.LTC128B.128 [R199+0x4100], [R174.64], !P1 ;  /* 0x04100000aec77fae */ /* 0x0005ec000c901d50 */
[----:B------:R-:W-:Y:S01]  /*b4b0*/  IADD3.X R17, R207, UR7, RZ, P5, !PT ;  /* 0x00000007cf117c10 */ /* 0x000fe2000affe4ff */
[----:B------:R-:W-:Y:S01]  /*b4c0*/  @UP3 UIADD3 UR7, UR13, -0x1, URZ ;  /* 0xffffffff0d073890 */ /* 0x000fe2000fffe03f */
[----:B------:R-:W-:Y:S03]  /*b4d0*/  LEA R220, P5, R0, c[0x0][0x1f8], 0x1 ;  /* 0x00007e0000dc7a11 */ /* 0x000fe600078a08ff */
[----:B------:R-:W-:Y:S01]  /*b4e0*/  LEA.HI.X R223, R20, c[0x0][0x1fc], R17, 0x1, P0 ;  /* 0x00007f0014df7a11 */ /* 0x000fe200000f0c11 */
[----:B------:R-:W-:Y:S01]  /*b4f0*/  @UP3 USHF.R.S32.HI UR6, URZ, 0x1f, UR7 ;  /* 0x0000001f3f063899 */ /* 0x000fe20008011407 */
[C---:B------:R-:W-:Y:S01]  /*b500*/  HMMA.16816.F32.BF16 R16, R32.reuse, R18, RZ ;  /* 0x000000122010723c */ /* 0x040fe200000418ff */
[----:B------:R-:W-:Y:S01]  /*b510*/  LEA R172, P0, R28, c[0x0][0x1f8], 0x1 ;  /* 0x00007e001cac7a11 */ /* 0x000fe200078008ff */
[----:B------:R-:W-:Y:S01]  /*b520*/  @UP3 UIMAD.WIDE.U32 UR20, UR7, UR4, URZ ;  /* 0x00000004071432a5 */ /* 0x000fe2000f8e003f */
[----:B------:R1:W-:Y:S01]  /*b530*/  LDGSTS.E.BYPASS.LTC128B.128 [R199+0x1100], [R222.64], !P3 ;  /* 0x01100000dec77fae */ /* 0x0003e2000d901d50 */
[----:B------:R-:W-:Y:S01]  /*b540*/  LEA.HI.X R221, R0, c[0x0][0x1fc], R29, 0x1, P5 ;  /* 0x00007f0000dd7a11 */ /* 0x000fe200028f0c1d */
[----:B------:R-:W-:Y:S01]  /*b550*/  IMAD.MOV.U32 R0, RZ, RZ, R204 ;  /* 0x000000ffff007224 */ /* 0x000fe200078e00cc */
[----:B------:R-:W-:Y:S01]  /*b560*/  LEA.HI.X R173, R28, c[0x0][0x1fc], R31, 0x1, P0 ;  /* 0x00007f001cad7a11 */ /* 0x000fe200000f0c1f */
[----:B------:R-:W-:Y:S01]  /*b570*/  @UP3 UIMAD UR6, UR6, UR4, URZ ;  /* 0x00000004060632a4 */ /* 0x000fe2000f8e023f */
[C---:B---3--:R-:W-:Y:S01]  /*b580*/  HMMA.16816.F32.BF16 R20, R32.reuse, R24, RZ ;  /* 0x000000182014723c */ /* 0x048fe200000418ff */
[----:B------:R3:W-:Y:S01]  /*b590*/  LDGSTS.E.BYPASS.LTC128B.128 [R199+0x3100], [R220.64], !P2 ;  /* 0x03100000dcc77fae */ /* 0x0007e2000d101d50 */
[----:B------:R-:W-:Y:S01]  /*b5a0*/  PLOP3.LUT P0, PT, PT, PT, UP3, 0x80, 0x0 ;  /* 0x000000000000781c */ /* 0x000fe20003f0f038 */
[----:B------:R-:W-:Y:S01]  /*b5b0*/  @UP3 UIMAD UR6, UR7, UR5, UR6 ;  /* 0x00000005070632a4 */ /* 0x000fe2000f8e0206 */
[----:B------:R-:W-:Y:S01]  /*b5c0*/  PLOP3.LUT P5, PT, PT, PT, UP2, 0x80, 0x0 ;  /* 0x000000000000781c */ /* 0x000fe20003faf028 */
[----:B------:R-:W-:Y:S01]  /*b5d0*/  @UP3 USHF.L.U32 UR7, UR20, 0x6, URZ ;  /* 0x0000000614073899 */ /* 0x000fe2000800063f */
[----:B------:R2:W-:Y:S01]  /*b5e0*/  LDGSTS.E.BYPASS.LTC128B.128 [R199+0x5100], [R172.64], !P1 ;  /* 0x05100000acc77fae */ /* 0x0005e2000c901d50 */
[----:B------:R-:W-:Y:S01]  /*b5f0*/  @UP3 UIADD3 UR6, UR21, UR6, URZ ;  /* 0x0000000615063290 */ /* 0x000fe2000fffe03f */
[C---:B------:R-:W-:Y:S03]  /*b600*/  HMMA.16816.F32.BF16 R24, R32.reuse, R26, RZ ;  /* 0x0000001a2018723c */ /* 0x040fe600000418ff */
[----:B------:R-:W-:Y:S01]  /*b610*/  LDSM.16.M88.4 R156, [R193+0xc100] ;  /* 0x00c10000c19c783b */ /* 0x000fe20000000200 */
[----:B------:R-:W-:Y:S02]  /*b620*/  @UP3 USHF.L.U64.HI UR6, UR20, 0x6, UR6 ;  /* 0x0000000614063899 */ /* 0x000fe40008010206 */
[----:B------:R-:W-:Y:S02]  /*b630*/  @UP3 UIADD3 UR20, UP0, UR12, UR7, URZ ;  /* 0x000000070c143290 */ /* 0x000fe4000ff1e03f */
[C---:B----4-:R-:W-:Y:S01]  /*b640*/  HMMA.16816.F32.BF16 R28, R32.reuse, R132, RZ ;  /* 0x00000084201c723c */ /* 0x050fe200000418ff */
[----:B------:R-:W0:Y:S05]  /*b650*/  LDGDEPBAR ;  /* 0x00000000000079af */ /* 0x000e2a0000000000 */
[----:B------:R-:W4:Y:S02]  /*b660*/  LDSM.16.M88.4 R160, [R192+0x6100] ;  /* 0x00610000c0a0783b */ /* 0x000f240000000200 */
[----:B------:R-:W-:Y:S03]  /*b670*/  HMMA.16816.F32.BF16 R32, R32, R134, RZ ;  /* 0x000000862020723c */ /* 0x000fe600000418ff */
[----:B------:R-:W3:Y:S05]  /*b680*/  LDSM.16.M88.4 R164, [R192+0x6900] ;  /* 0x00690000c0a4783b */ /* 0x000eea0000000200 */
[C---:B-----5:R-:W-:Y:S01]  /*b690*/  HMMA.16816.F32.BF16 R4, R136.reuse, R140, R4 ;  /* 0x0000008c8804723c */ /* 0x060fe20000041804 */
[----:B-1----:R-:W1:Y:S05]  /*b6a0*/  LDSM.16.M88.4 R168, [R192+0x7100] ;  /* 0x00710000c0a8783b */ /* 0x002e6a0000000200 */
[----:B------:R-:W5:Y:S02]  /*b6b0*/  LDSM.16.M88.4 R132, [R192+0x7900] ;  /* 0x00790000c084783b */ /* 0x000f640000000200 */
[C---:B------:R-:W-:Y:S03]  /*b6c0*/  HMMA.16816.F32.BF16 R8, R136.reuse, R142, R8 ;  /* 0x0000008e8808723c */ /* 0x040fe60000041808 */
[----:B------:R-:W-:Y:S05]  /*b6d0*/  LDSM.16.M88.4 R140, [R191+0xc100] ;  /* 0x00c10000bf8c783b */ /* 0x000fea0000000200 */
[C---:B------:R-:W-:Y:S01]  /*b6e0*/  HMMA.16816.F32.BF16 R12, R136.reuse, R144, R12 ;  /* 0x00000090880c723c */ /* 0x040fe2000004180c */
[----:B--2---:R-:W-:Y:S07]  /*b6f0*/  LDSM.16.M88.4 R172, [R184+0x1000] ;  /* 0x00100000b8ac783b */ /* 0x004fee0000000200 */
[C---:B------:R-:W-:Y:S01]  /*b700*/  HMMA.16816.F32.BF16 R16, R136.reuse, R146, R16 ;  /* 0x000000928810723c */ /* 0x040fe20000041810 */
[----:B------:R-:W2:Y:S07]  /*b710*/  LDSM.16.M88.4 R144, [R184] ;  /* 0x00000000b890783b */ /* 0x000eae0000000200 */
[C---:B------:R-:W-:Y:S08]  /*b720*/  HMMA.16816.F32.BF16 R20, R136.reuse, R148, R20 ;  /* 0x000000948814723c */ /* 0x040ff00000041814 */
[C---:B------:R-:W-:Y:S01]  /*b730*/  HMMA.16816.F32.BF16 R24, R136.reuse, R150, R24 ;  /* 0x000000968818723c */ /* 0x040fe20000041818 */
[----:B------:R-:W1:Y:S07]  /*b740*/  LDSM.16.M88.4 R148, [R184+0x800] ;  /* 0x00080000b894783b */ /* 0x000e6e0000000200 */
[C---:B------:R-:W-:Y:S08]  /*b750*/  HMMA.16816.F32.BF16 R28, R136.reuse, R152, R28 ;  /* 0x00000098881c723c */ /* 0x040ff0000004181c */
[----:B------:R-:W-:Y:S01]  /*b760*/  HMMA.16816.F32.BF16 R32, R136, R154, R32 ;  /* 0x0000009a8820723c */ /* 0x000fe20000041820 */
[----:B------:R-:W2:Y:S05]  /*b770*/  LDSM.16.M88.4 R136, [R184+0x1800] ;  /* 0x00180000b888783b */ /* 0x000eaa0000000200 */
[----:B------:R-:W-:Y:S02]  /*b780*/  LDSM.16.M88.4 R152, [R198+0x10100] ;  /* 0x01010000c698783b */ /* 0x000fe40000000200 */
[C---:B----4-:R-:W-:Y:S08]  /*b790*/  HMMA.16816.F32.BF16 R4, R156.reuse, R160, R4 ;  /* 0x000000a09c04723c */ /* 0x050ff00000041804 */
[C---:B------:R-:W-:Y:S01]  /*b7a0*/  HMMA.16816.F32.BF16 R8, R156.reuse, R162, R8 ;  /* 0x000000a29c08723c */ /* 0x040fe20000041808 */
[----:B------:R-:W4:Y:S07]  /*b7b0*/  LDSM.16.M88.4 R160, [R197+0x8100] ;  /* 0x00810000c5a0783b */ /* 0x000f2e0000000200 */
        /* <DEDUP_REMOVED lines=8> */
[----:B------:R-:W5:Y:S05]  /*b840*/  LDSM.16.M88.4 R132, [R197+0x9900] ;  /* 0x00990000c584783b */ /* 0x000f6a0000000200 */
[----:B------:R-:W-:Y:S02]  /*b850*/  LDSM.16.M88.4 R156, [R182] ;  /* 0x00000000b69c783b */ /* 0x000fe40000000200 */
        /* <DEDUP_REMOVED lines=8> */
[----:B------:R-:W1:Y:S07]  /*b8e0*/  LDSM.16.M88.4 R172, [R181] ;  /* 0x00000000b5ac783b */ /* 0x000e6e0000000200 */
[C---:B------:R-:W-:Y:S08]  /*b8f0*/  HMMA.16816.F32.BF16 R28, R140.reuse, R136, R28 ;  /* 0x000000888c1c723c */ /* 0x040ff0000004181c */
[----:B------:R-:W-:Y:S01]  /*b900*/  HMMA.16816.F32.BF16 R32, R140, R138, R32 ;  /* 0x0000008a8c20723c */ /* 0x000fe20000041820 */
[----:B------:R-:W2:Y:S05]  /*b910*/  LDSM.16.M88.4 R136, [R180] ;  /* 0x00000000b488783b */ /* 0x000eaa0000000200 */
        /* <DEDUP_REMOVED lines=13> */
[----:B------:R-:W-:Y:S02]  /*b9f0*/  LDSM.16.M88.4 R152, [R184+0x2000] ;  /* 0x00200000b898783b */ /* 0x000fe40000000200 */
[C---:B--2---:R-:W-:Y:S08]  /*ba00*/  HMMA.16816.F32.BF16 R4, R144.reuse, R148, R4 ;  /* 0x000000949004723c */ /* 0x044ff00000041804 */
[C---:B------:R-:W-:Y:S01]  /*ba10*/  HMMA.16816.F32.BF16 R8, R144.reuse, R150, R8 ;  /* 0x000000969008723c */ /* 0x040fe20000041808 */
[----:B------:R-:W2:Y:S07]  /*ba20*/  LDSM.16.M88.4 R148, [R191+0x10100] ;  /* 0x01010000bf94783b */ /* 0x000eae0000000200 */
        /* <DEDUP_REMOVED lines=25> */
[----:B------:R-:W2:Y:S07]  /*bbc0*/  LDSM.16.M88.4 R152, [R179] ;  /* 0x00000000b398783b */ /* 0x000eae0000000200 */
[C---:B------:R-:W-:Y:S08]  /*bbd0*/  HMMA.16816.F32.BF16 R12, R148.reuse, R156, R12 ;  /* 0x0000009c940c723c */ /* 0x040ff0000004180c */
[C---:B------:R-:W-:Y:S01]  /*bbe0*/  HMMA.16816.F32.BF16 R16, R148.reuse, R158, R16 ;  /* 0x0000009e9410723c */ /* 0x040fe20000041810 */
[----:B------:R-:W1:Y:S07]  /*bbf0*/  LDSM.16.M88.4 R156, [R178] ;  /* 0x00000000b29c783b */ /* 0x000e6e0000000200 */
[C---:B------:R-:W-:Y:S08]  /*bc00*/  HMMA.16816.F32.BF16 R20, R148.reuse, R172, R20 ;  /* 0x000000ac9414723c */ /* 0x040ff00000041814 */
[C---:B------:R-:W-:Y:S08]  /*bc10*/  HMMA.16816.F32.BF16 R24, R148.reuse, R174, R24 ;  /* 0x000000ae9418723c */ /* 0x040ff00000041818 */
[C---:B------:R-:W-:Y:S08]  /*bc20*/  HMMA.16816.F32.BF16 R28, R148.reuse, R136, R28 ;  /* 0x00000088941c723c */ /* 0x040ff0000004181c */
[----:B------:R-:W-:Y:S01]  /*bc30*/  HMMA.16816.F32.BF16 R32, R148, R138, R32 ;  /* 0x0000008a9420723c */ /* 0x000fe20000041820 */
[----:B------:R-:W2:Y:S05]  /*bc40*/  LDSM.16.M88.4 R136, [R177] ;  /* 0x00000000b188783b */ /* 0x000eaa0000000200 */
[----:B------:R-:W2:Y:S02]  /*bc50*/  LDSM.16.M88.4 R148, [R176] ;  /* 0x00000000b094783b */ /* 0x000ea40000000200 */
[C---:B----4-:R-:W-:Y:S08]  /*bc60*/  HMMA.16816.F32.BF16 R4, R144.reuse, R160, R4 ;  /* 0x000000a09004723c */ /* 0x050ff00000041804 */
[C---:B------:R-:W-:Y:S01]  /*bc70*/  HMMA.16816.F32.BF16 R8, R144.reuse, R162, R8 ;  /* 0x000000a29008723c */ /* 0x040fe20000041808 */
[----:B------:R-:W-:Y:S07]  /*bc80*/  LDSM.16.M88.4 R160, [R192+0xb900] ;  /* 0x00b90000c0a0783b */ /* 0x000fee0000000200 */
[C---:B---3--:R-:W-:Y:S08]  /*bc90*/  HMMA.16816.F32.BF16 R12, R144.reuse, R164, R12 ;  /* 0x000000a4900c723c */ /* 0x048ff0000004180c */
[C---:B------:R-:W-:Y:S01]  /*bca0*/  HMMA.16816.F32.BF16 R16, R144.reuse, R166, R16 ;  /* 0x000000a69010723c */ /* 0x040fe20000041810 */
[----:B------:R-:W-:Y:S07]  /*bcb0*/  LDSM.16.M88.4 R164, [R184+0x4000] ;  /* 0x00400000b8a4783b */ /* 0x000fee0000000200 */
[C---:B-1----:R-:W-:Y:S08]  /*bcc0*/  HMMA.16816.F32.BF16 R20, R144.reuse, R168, R20 ;  /* 0x000000a89014723c */ /* 0x042ff00000041814 */
[C---:B------:R-:W-:Y:S08]  /*bcd0*/  HMMA.16816.F32.BF16 R24, R144.reuse, R170, R24 ;  /* 0x000000aa9018723c */ /* 0x040ff00000041818 */
[C---:B-----5:R-:W-:Y:S08]  /*bce0*/  HMMA.16816.F32.BF16 R28, R144.reuse, R132, R28 ;  /* 0x00000084901c723c */ /* 0x060ff0000004181c */
[----:B------:R-:W-:Y:S01]  /*bcf0*/  HMMA.16816.F32.BF16 R32, R144, R134, R32 ;  /* 0x000000869020723c */ /* 0x000fe20000041820 */
[----:B------:R-:W-:Y:S05]  /*bd00*/  LDSM.16.M88.4 R132, [R193+0x14100] ;  /* 0x01410000c184783b */ /* 0x000fea0000000200 */
[----:B------:R-:W1:Y:S02]  /*bd10*/  LDSM.16.M88.4 R144, [R192+0xa100] ;  /* 0x00a10000c090783b */ /* 0x000e640000000200 */
[C---:B--2---:R-:W-:Y:S08]  /*bd20*/  HMMA.16816.F32.BF16 R4, R140.reuse, R152, R4 ;  /* 0x000000988c04723c */ /* 0x044ff00000041804 */
[C---:B------:R-:W-:Y:S01]  /*bd30*/  HMMA.16816.F32.BF16 R8, R140.reuse, R154, R8 ;  /* 0x0000009a8c08723c */ /* 0x040fe20000041808 */
[----:B------:R-:W2:Y:S07]  /*bd40*/  LDSM.16.M88.4 R152, [R192+0xa900] ;  /* 0x00a90000c098783b */ /* 0x000eae0000000200 */
[C---:B------:R-:W-:Y:S08]  /*bd50*/  HMMA.16816.F32.BF16 R12, R140.reuse, R156, R12 ;  /* 0x0000009c8c0c723c */ /* 0x040ff0000004180c */
[C---:B------:R-:W-:Y:S01]  /*bd60*/  HMMA.16816.F32.BF16 R16, R140.reuse, R158, R16 ;  /* 0x0000009e8c10723c */ /* 0x040fe20000041810 */
[----:B------:R-:W3:Y:S07]  /*bd70*/  LDSM.16.M88.4 R156, [R192+0xb100] ;  /* 0x00b10000c09c783b */ /* 0x000eee0000000200 */
[C---:B------:R-:W-:Y:S08]  /*bd80*/  HMMA.16816.F32.BF16 R20, R140.reuse, R136, R20 ;  /* 0x000000888c14723c */ /* 0x040ff00000041814 */
[C---:B------:R-:W-:Y:S01]  /*bd90*/  HMMA.16816.F32.BF16 R24, R140.reuse, R138, R24 ;  /* 0x0000008a8c18723c */ /* 0x040fe20000041818 */
[----:B------:R-:W4:Y:S07]  /*bda0*/  LDSM.16.M88.4 R136, [R191+0x14100] ;  /* 0x01410000bf88783b */ /* 0x000f2e0000000200 */
[C---:B------:R-:W-:Y:S08]  /*bdb0*/  HMMA.16816.F32.BF16 R28, R140.reuse, R148, R28 ;  /* 0x000000948c1c723c */ /* 0x040ff0000004181c */
[----:B------:R-:W-:Y:S01]  /*bdc0*/  HMMA.16816.F32.BF16 R32, R140, R150, R32 ;  /* 0x000000968c20723c */ /* 0x000fe20000041820 */
[----:B------:R-:W5:Y:S07]  /*bdd0*/  LDSM.16.M88.4 R140, [R184+0x4800] ;  /* 0x00480000b88c783b */ /* 0x000f6e0000000200 */
[C---:B-1----:R-:W-:Y:S07]  /*bde0*/  HMMA.16816.F32.BF16 R4, R132.reuse, R144, R4 ;  /* 0x000000908404723c */ /* 0x042fee0000041804 */
[C---:B------:R-:W-:Y:S01]  /*bdf0*/  @P0 IADD3 R145, P6, R202.reuse, UR7, RZ ;  /* 0x00000007ca910c10 */ /* 0x040fe2000ffde0ff */
[C---:B------:R-:W-:Y:S04]  /*be00*/  HMMA.16816.F32.BF16 R8, R132.reuse, R146, R8 ;  /* 0x000000928408723c */ /* 0x040fe80000041808 */
[----:B------:R-:W-:Y:S02]  /*be10*/  @P0 IADD3.X R144, R209, UR6, RZ, P6, !PT ;  /* 0x00000006d1900c10 */ /* 0x000fe4000b7fe4ff */
[C---:B------:R-:W-:Y:S02]  /*be20*/  @P0 LEA R150, P6, R145.reuse, c[0x0][0x1c8], 0x1 ;  /* 0x0000720091960a11 */ /* 0x040fe400078c08ff */
[C---:B--2---:R-:W-:Y:S04]  /*be30*/  HMMA.16816.F32.BF16 R12, R132.reuse, R152, R12 ;  /* 0x00000098840c723c */ /* 0x044fe8000004180c */
[----:B------:R-:W-:Y:S02]  /*be40*/  @P0 LEA.HI.X R151, R145, c[0x0][0x1cc], R144, 0x1, P6 ;  /* 0x0000730091970a11 */ /* 0x000fe400030f0c90 */
[----:B------:R-:W-:Y:S02]  /*be50*/  @P0 IADD3 R144, P6, R202, UR20, RZ ;  /* 0x00000014ca900c10 */ /* 0x000fe4000ffde0ff */
[C---:B------:R-:W-:Y:S08]  /*be60*/  HMMA.16816.F32.BF16 R16, R132.reuse, R154, R16 ;  /* 0x0000009a8410723c */ /* 0x040ff00000041810 */
[C---:B---3--:R-:W-:Y:S08]  /*be70*/  HMMA.16816.F32.BF16 R20, R132.reuse, R156, R20 ;  /* 0x0000009c8414723c */ /* 0x048ff00000041814 */
[C---:B------:R-:W-:Y:S08]  /*be80*/  HMMA.16816.F32.BF16 R24, R132.reuse, R158, R24 ;  /* 0x0000009e8418723c */ /* 0x040ff00000041818 */
[C---:B------:R-:W-:Y:S08]  /*be90*/  HMMA.16816.F32.BF16 R28, R132.reuse, R160, R28 ;  /* 0x000000a0841c723c */ /* 0x040ff0000004181c */
[----:B------:R-:W-:Y:S01]  /*bea0*/  HMMA.16816.F32.BF16 R32, R132, R162, R32 ;  /* 0x000000a28420723c */ /* 0x000fe20000041820 */
[----:B------:R-:W1:Y:S07]  /*beb0*/  LDSM.16.M88.4 R132, [R184+0x5000] ;  /* 0x00500000b884783b */ /* 0x000e6e0000000200 */
[C---:B----4-:R-:W-:Y:S08]  /*bec0*/  HMMA.16816.F32.BF16 R4, R136.reuse, R164, R4 ;  /* 0x000000a48804723c */ /* 0x050ff00000041804 */
[C---:B------:R-:W-:Y:S08]  /*bed0*/  HMMA.16816.F32.BF16 R8, R136.reuse, R166, R8 ;  /* 0x000000a68808723c */ /* 0x040ff00000041808 */
[C---:B-----5:R-:W-:Y:S07]  /*bee0*/  HMMA.16816.F32.BF16 R12, R136.reuse, R140, R12 ;  /* 0x0000008c880c723c */ /* 0x060fee000004180c */
[----:B------:R-:W-:Y:S01]  /*bef0*/  @P5 IMAD.HI.U32 R140, R204, c[0x0][0x2c8], RZ ;  /* 0x0000b200cc8c5a27 */ /* 0x000fe200078e00ff */
[----:B------:R-:W-:Y:S01]  /*bf00*/  @P0 IADD3 R152, P5, R215, UR7, RZ ;  /* 0x00000007d7980c10 */ /* 0x000fe2000ffbe0ff */
[C---:B------:R-:W-:Y:S03]  /*bf10*/  HMMA.16816.F32.BF16 R16, R136.reuse, R142, R16 ;  /* 0x0000008e8810723c */ /* 0x040fe60000041810 */
[----:B------:R-:W-:Y:S02]  /*bf20*/  @P4 SHF.R.U32.HI R0, RZ, c[0x0][0x2cc], R140 ;  /* 0x0000b300ff004a19 */ /* 0x000fe4000001168c */
[----:B------:R-:W2:Y:S01]  /*bf30*/  LDSM.16.M88.4 R140, [R184+0x5800] ;  /* 0x00580000b88c783b */ /* 0x000ea20000000200 */
[----:B------:R-:W-:Y:S02]  /*bf40*/  @P0 IADD3 R154, P4, R213, UR7, RZ ;  /* 0x00000007d59a0c10 */ /* 0x000fe4000ff9e0ff */
[----:B------:R-:W-:Y:S01]  /*bf50*/  @P0 IADD3.X R147, R214, UR6, RZ, P5, !PT ;  /* 0x00000006d6930c10 */ /* 0x000fe2000affe4ff */
[----:B------:R-:W-:Y:S04]  /*bf60*/  DEPBAR.LE SB0, 0x0 ;  /* 0x000080000000791a */ /* 0x000fe80000000000 */
[----:B------:R-:W-:Y:S01]  /*bf70*/  BAR.SYNC.DEFER_BLOCKING 0x0 ;  /* 0x0000000000007b1d */ /* 0x000fe20000010000 */
[----:B------:R-:W-:Y:S01]  /*bf80*/  @P0 LEA R148, P5, R152, c[0x0][0x1c8], 0x1 ;  /* 0x0000720098940a11 */ /* 0x000fe200078a08ff */
[C---:B-1----:R-:W-:Y:S05]  /*bf90*/  HMMA.16816.F32.BF16 R20, R136.reuse, R132, R20 ;  /* 0x000000848814723c */ /* 0x042fea0000041814 */
[----:B------:R-:W-:Y:S01]  /*bfa0*/  @P0 IADD3.X R153, R212, UR6, RZ, P4, !PT ;  /* 0x00000006d4990c10 */ /* 0x000fe2000a7fe4ff */
[----:B------:R-:W-:Y:S01]  /*bfb0*/  @UP3 UIADD3.X UR6, UR11, UR6, URZ, UP0, !UPT ;  /* 0x000000060b063290 */ /* 0x000fe200087fe43f */
[----:B------:R-:W-:Y:S01]  /*bfc0*/  @P0 LEA.HI.X R149, R152, c[0x0][0x1cc], R147, 0x1, P5 ;  /* 0x0000730098950a11 */ /* 0x000fe200028f0c93 */
[C---:B------:R-:W-:Y:S04]  /*bfd0*/  HMMA.16816.F32.BF16 R24, R136.reuse, R134, R24 ;  /* 0x000000868818723c */ /* 0x040fe80000041818 */
[C---:B------:R-:W-:Y:S02]  /*bfe0*/  @P0 LEA R146, P4, R154.reuse, c[0x0][0x1c8], 0x1 ;  /* 0x000072009a920a11 */ /* 0x040fe400078808ff */
[----:B------:R-:W-:Y:S02]  /*bff0*/  @P0 IADD3.X R133, R209, UR6, RZ, P6, !PT ;  /* 0x00000006d1850c10 */ /* 0x000fe4000b7fe4ff */
[----:B------:R-:W-:Y:S04]  /*c000*/  @P0 LEA.HI.X R147, R154, c[0x0][0x1cc], R153, 0x1, P4 ;  /* 0x000073009a930a11 */ /* 0x000fe800020f0c99 */
[C---:B------:R-:W-:Y:S01]  /*c010*/  @P0 LEA R158, P6, R144.reuse, c[0x0][0x1c8], 0x1 ;  /* 0x00007200909e0a11 */ /* 0x040fe200078c08ff */
[----:B------:R-:W-:Y:S01]  /*c020*/  @!PT LDS RZ, [RZ] ;  /* 0x00000000fffff984 */ /* 0x000fe20000000800 */
[----:B------:R-:W-:Y:S01]  /*c030*/  @!PT LDS RZ, [RZ] ;  /* 0x00000000fffff984 */ /* 0x000fe20000000800 */
[----:B------:R-:W-:Y:S01]  /*c040*/  @!PT LDS RZ, [RZ] ;  /* 0x00000000fffff984 */ /* 0x000fe20000000800 */
[----:B------:R1:W-:Y:S01]  /*c050*/  @P0 LDGSTS.E.BYPASS.LTC128B.128 [R199+0x6100], [R150.64], !P3 ;  /* 0x0610000096c70fae */ /* 0x0003e2000d901d50 */
[----:B------:R-:W-:Y:S02]  /*c060*/  @P0 IADD3 R145, P5, R215, UR20, RZ ;  /* 0x00000014d7910c10 */ /* 0x000fe4000ffbe0ff */
[----:B------:R-:W-:Y:S02]  /*c070*/  @P0 LEA.HI.X R159, R144, c[0x0][0x1cc], R133, 0x1, P6 ;  /* 0x00007300909f0a11 */ /* 0x000fe400030f0c85 */
[----:B------:R1:W-:Y:S01]  /*c080*/  @P0 LDGSTS.E.BYPASS.LTC128B.128 [R199+0x8100], [R148.64], !P2 ;  /* 0x0810000094c70fae */ /* 0x0003e2000d101d50 */
[----:B------:R-:W-:Y:S02]  /*c090*/  @P0 IADD3.X R132, R214, UR6, RZ, P5, !PT ;  /* 0x00000006d6840c10 */ /* 0x000fe4000affe4ff */
[----:B------:R-:W-:Y:S01]  /*c0a0*/  @P0 LEA R156, P5, R145, c[0x0][0x1c8], 0x1 ;  /* 0x00007200919c0a11 */ /* 0x000fe200078a08ff */
[C---:B--2---:R-:W-:Y:S01]  /*c0b0*/  HMMA.16816.F32.BF16 R28, R136.reuse, R140, R28 ;  /* 0x0000008c881c723c */ /* 0x044fe2000004181c */
[----:B------:R1:W-:Y:S02]  /*c0c0*/  @P0 LDGSTS.E.BYPASS.LTC128B.128 [R199+0xa100], [R146.64], !P1 ;  /* 0x0a10000092c70fae */ /* 0x0003e4000c901d50 */
[----:B------:R-:W-:Y:S02]  /*c0d0*/  @P0 IADD3 R153, P4, R213, UR20, RZ ;  /* 0x00000014d5990c10 */ /* 0x000fe4000ff9e0ff */
[----:B------:R-:W-:Y:S01]  /*c0e0*/  @P0 LEA.HI.X R157, R145, c[0x0][0x1cc], R132, 0x1, P5 ;  /* 0x00007300919d0a11 */ /* 0x000fe200028f0c84 */
[----:B------:R1:W-:Y:S01]  /*c0f0*/  @P0 LDGSTS.E.BYPASS.LTC128B.128 [R199+0x7100], [R158.64], !P3 ;  /* 0x071000009ec70fae */ /* 0x0003e2000d901d50 */
[----:B------:R-:W-:Y:S01]  /*c100*/  @P0 IADD3.X R152, R212, UR6, RZ, P4, !PT ;  /* 0x00000006d4980c10 */ /* 0x000fe2000a7fe4ff */
[----:B------:R-:W-:Y:S01]  /*c110*/  USHF.L.U32 UR6, UR13, 0x6, URZ ;  /* 0x000000060d067899 */ /* 0x000fe2000800063f */
[C---:B------:R-:W-:Y:S01]  /*c120*/  @P0 LEA R154, P4, R153.reuse, c[0x0][0x1c8], 0x1 ;  /* 0x00007200999a0a11 */ /* 0x040fe200078808ff */
[----:B------:R-:W-:Y:S01]  /*c130*/  HMMA.16816.F32.BF16 R32, R136, R142, R32 ;  /* 0x0000008e8820723c */ /* 0x000fe20000041820 */
[----:B------:R1:W-:Y:S02]  /*c140*/  @P0 LDGSTS.E.BYPASS.LTC128B.128 [R199+0x9100], [R156.64], !P2 ;  /* 0x091000009cc70fae */ /* 0x0003e4000d101d50 */
[----:B------:R-:W-:Y:S01]  /*c150*/  @P0 LEA.HI.X R155, R153, c[0x0][0x1cc], R152, 0x1, P4 ;  /* 0x00007300999b0a11 */ /* 0x000fe200020f0c98 */
[----:B------:R-:W-:Y:S02]  /*c160*/  IMAD.U32 R134, RZ, RZ, UR6 ;  /* 0x00000006ff867e24 */ /* 0x000fe4000f8e00ff */
[----:B------:R-:W2:Y:S03]  /*c170*/  SHFL.IDX PT, R132, R0, RZ, 0x1c1f ;  /* 0x001c1fff00847589 */ /* 0x000ea600000e0000 */
[----:B------:R-:W-:Y:S02]  /*c180*/  IADD3 R133, -R205, 0x1, -R134 ;  /* 0x00000001cd857810 */ /* 0x000fe40007ffe986 */
[----:B------:R1:W-:Y:S01]  /*c190*/  @P0 LDGSTS.E.BYPASS.LTC128B.128 [R199+0xb100], [R154.64], !P1 ;  /* 0x0b1000009ac70fae */ /* 0x0003e2000c901d50 */
[----:B------:R-:W-:Y:S02]  /*c1a0*/  PLOP3.LUT P0, PT, PT, PT, UP1, 0x40, 0x0 ;  /* 0x000000000000781c */ /* 0x000fe40003f0e818 */
[----:B------:R-:W-:Y:S02]  /*c1b0*/  IADD3 R133, R133, c[0x0][0x1d0], RZ ;  /* 0x0000740085857a10 */ /* 0x000fe40007ffe0ff */
[----:B------:R-:W0:Y:S02]  /*c1c0*/  LDGDEPBAR ;  /* 0x00000000000079af */ /* 0x000e240000000000 */
[----:B------:R-:W-:Y:S04]  /*c1d0*/  IADD3 R133, R133, -c[0x0][0x168], RZ ;  /* 0x80005a0085857a10 */ /* 0x000fe80007ffe0ff */
[C---:B------:R-:W-:Y:S02]  /*c1e0*/  IADD3 R135, R133.reuse, c[0x0][0x328], RZ ;  /* 0x0000ca0085877a10 */ /* 0x040fe40007ffe0ff */
[----:B------:R-:W-:Y:S03]  /*c1f0*/  IADD3 R133, R133, UR14, RZ ;  /* 0x0000000e85857c10 */ /* 0x000fe6000fffe0ff */
[--C-:B--2---:R-:W-:Y:S02]  /*c200*/  IMAD.IADD R139, R135, 0x1, R132.reuse ;  /* 0x00000001878b7824 */ /* 0x104fe400078e0284 */
        /* <DEDUP_REMOVED lines=16> */
.L_x_2847:
[----:B------:R-:W-:Y:S04]  /*c310*/  MOV R132, c[0x0][0x32c] ;  /* 0x0000cb0000847a02 */ /* 0x000fe80000000f00 */
[----:B------:R-:W-:Y:S11]  /*c320*/  ISETP.NE.AND P0, PT, R132, 0x1, PT ;  /* 0x000000018400780c */ /* 0x000ff60003f05270 */
[----:B------:R-:W-:Y:S02]  /*c330*/  @!UPT UIADD3 URZ, URZ, URZ, URZ ;  /* 0x0000003f3f3ff290 */ /* 0x000fe4000fffe03f */
[----:B------:R-:W-:Y:S05]  /*c340*/  @P0 IMAD.HI.U32 R132, R141, c[0x0][0x330], RZ ;  /* 0x0000cc008d840a27 */ /* 0x000fea00078e00ff */
[----:B------:R-:W-:Y:S02]  /*c350*/  @P0 SHF.R.U32.HI R141, RZ, c[0x0][0x334], R132 ;  /* 0x0000cd00ff8d0a19 */ /* 0x000fe40000011684 */
.L_x_2848:
[----:B------:R-:W-:Y:S05]  /*c360*/  BSYNC B0 ;  /* 0x0000000000007941 */ /* 0x000fea0003800000 */
.L_x_2846:
[----:B------:R-:W-:Y:S04]  /*c370*/  IMAD.MOV.U32 R132, RZ, RZ, c[0x0][0x32c] ;  /* 0x0000cb00ff847624 */ /* 0x000fe800078e00ff */
[----:B------:R-:W-:Y:S04]  /*c380*/  IMAD R132, R141, R132, -UR6 ;  /* 0x800000068d847e24 */ /* 0x000fe8000f8e0284 */
[----:B------:R-:W-:Y:S05]  /*c390*/  IMAD.IADD R134, R132, 0x1, -R205 ;  /* 0x0000000184867824 */ /* 0x000fea00078e0acd */
[----:B------:R-:W-:Y:S02]  /*c3a0*/  IADD3 R132, R134, c[0x0][0x32c], RZ ;  /* 0x0000cb0086847a10 */ /* 0x000fe40007ffe0ff */
[----:B------:R-:W-:Y:S02]  /*c3b0*/  IMNMX R137, R137, R134, !PT ;  /* 0x0000008689897217 */ /* 0x000fe40007800200 */
[----:B------:R-:W-:Y:S02]  /*c3c0*/  IMNMX R139, R139, R132, PT ;  /* 0x000000848b8b7217 */ /* 0x000fe40003800200 */
.L_x_2845:
[----:B------:R-:W-:Y:S06]  /*c3d0*/  UISETP.GT.AND UP0, UPT, UR13, -0x1, UPT ;  /* 0xffffffff0d00788c */ /* 0x000fec000bf04270 */
[----:B------:R-:W-:Y:S04]  /*c3e0*/  PLOP3.LUT P0, PT, PT, PT, UP0, 0x80, 0x0 ;  /* 0x000000000000781c */ /* 0x000fe80003f0f008 */
[C---:B------:R-:W-:Y:S02]  /*c3f0*/  ISETP.GT.AND P4, PT, R137.reuse, 0x1, P0 ;  /* 0x000000018900780c */ /* 0x040fe40000784270 */
[----:B------:R-:W-:Y:S02]  /*c400*/  ISETP.GT.AND P5, PT, R137, RZ, P0 ;  /* 0x000000ff8900720c */ /* 0x000fe400007a4270 */
[C---:B------:R-:W-:Y:S02]  /*c410*/  ISETP.LT.OR P4, PT, R139.reuse, 0x2, P4 ;  /* 0x000000028b00780c */ /* 0x040fe40002781670 */
[----:B------:R-:W-:Y:S02]  /*c420*/  ISETP.LT.OR P5, PT, R139, 0x1, P5 ;  /* 0x000000018b00780c */ /* 0x000fe40002fa1670 */
[----:B-1----:R-:W-:Y:S02]  /*c430*/  FSEL R150, R5, -INF , !P4 ;  /* 0xff80000005967808 */ /* 0x002fe40006000000 */
[C---:B------:R-:W-:Y:S02]  /*c440*/  ISETP.GT.AND P4, PT, R137.reuse, 0x10, P0 ;  /* 0x000000108900780c */ /* 0x040fe40000784270 */
[----:B------:R-:W-:Y:S02]  /*c450*/  ISETP.GT.AND P6, PT, R137, 0x8, P0 ;  /* 0x000000088900780c */ /* 0x000fe400007c4270 */
[----:B------:R-:W-:Y:S02]  /*c460*/  ISETP.LT.OR P4, PT, R139, 0x11, P4 ;  /* 0x000000118b00780c */ /* 0x000fe40002781670 */
[----:B------:R-:W-:Y:S02]  /*c470*/  FSEL R148, R4, -INF , !P5 ;  /* 0xff80000004947808 */ /* 0x000fe40006800000 */
[C---:B------:R-:W-:Y:S02]  /*c480*/  ISETP.GT.AND P5, PT, R137.reuse, 0x9, P0 ;  /* 0x000000098900780c */ /* 0x040fe400007a4270 */
[----:B------:R-:W-:Y:S02]  /*c490*/  FSEL R138, R12, -INF , !P4 ;  /* 0xff8000000c8a7808 */ /* 0x000fe40006000000 */
[----:B------:R-:W-:Y:S01]  /*c4a0*/  ISETP.GT.AND P4, PT, R137, 0x19, P0 ;  /* 0x000000198900780c */ /* 0x000fe20000784270 */
[----:B------:R-:W1:Y:S01]  /*c4b0*/  SHFL.IDX PT, R12, R0, 0x1, 0x1c1f ;  /* 0x003c1f00000c7f89 */ /* 0x000e6200000e0000 */
        /* <DEDUP_REMOVED lines=11> */
[----:B------:R-:W-:Y:S01]  /*c570*/  ISETP.LT.OR P4, PT, R139, 0x29, P4 ;  /* 0x000000298b00780c */ /* 0x000fe20002781670 */
[--C-:B-1----:R-:W-:Y:S01]  /*c580*/  IMAD.IADD R0, R135, 0x1, R12.reuse ;  /* 0x0000000187007824 */ /* 0x102fe200078e020c */
[----:B------:R-:W-:Y:S01]  /*c590*/  FSEL R136, R13, -INF , !P6 ;  /* 0xff8000000d887808 */ /* 0x000fe20007000000 */
[----:B------:R-:W-:Y:S01]  /*c5a0*/  IMAD.IADD R4, R133, 0x1, R12 ;  /* 0x0000000185047824 */ /* 0x000fe200078e020c */
        /* <DEDUP_REMOVED lines=39> */
.L_x_2851:
[----:B------:R-:W-:Y:S04]  /*c820*/  MOV R5, c[0x0][0x32c] ;  /* 0x0000cb0000057a02 */ /* 0x000fe80000000f00 */
[----:B------:R-:W-:Y:S11]  /*c830*/  ISETP.NE.AND P4, PT, R5, 0x1, PT ;  /* 0x000000010500780c */ /* 0x000ff60003f85270 */
[----:B------:R-:W-:Y:S02]  /*c840*/  @!UPT UIADD3 URZ, URZ, URZ, URZ ;  /* 0x0000003f3f3ff290 */ /* 0x000fe4000fffe03f */
[----:B------:R-:W-:Y:S05]  /*c850*/  @P4 IMAD.HI.U32 R5, R12, c[0x0][0x330], RZ ;  /* 0x0000cc000c054a27 */ /* 0x000fea00078e00ff */
[----:B------:R-:W-:Y:S02]  /*c860*/  @P4 SHF.R.U32.HI R12, RZ, c[0x0][0x334], R5 ;  /* 0x0000cd00ff0c4a19 */ /* 0x000fe40000011605 */
.L_x_2852:
[----:B------:R-:W-:Y:S05]  /*c870*/  BSYNC B0 ;  /* 0x0000000000007941 */ /* 0x000fea0003800000 */
.L_x_2850:
[----:B------:R-:W-:Y:S04]  /*c880*/  IMAD.MOV.U32 R5, RZ, RZ, c[0x0][0x32c] ;  /* 0x0000cb00ff057624 */ /* 0x000fe800078e00ff */
[----:B------:R-:W-:Y:S04]  /*c890*/  IMAD R12, R12, R5, -UR6 ;  /* 0x800000060c0c7e24 */ /* 0x000fe8000f8e0205 */
[----:B------:R-:W-:Y:S05]  /*c8a0*/  IMAD.IADD R9, R12, 0x1, -R205 ;  /* 0x000000010c097824 */ /* 0x000fea00078e0acd */
[----:B------:R-:W-:Y:S02]  /*c8b0*/  IADD3 R5, R9, c[0x0][0x32c], RZ ;  /* 0x0000cb0009057a10 */ /* 0x000fe40007ffe0ff */
[----:B------:R-:W-:Y:S02]  /*c8c0*/  IMNMX R4, R4, R9, !PT ;  /* 0x0000000904047217 */ /* 0x000fe40007800200 */
[----:B------:R-:W-:Y:S02]  /*c8d0*/  IMNMX R0, R0, R5, PT ;  /* 0x0000000500007217 */ /* 0x000fe40003800200 */
.L_x_2849:
        /* <DEDUP_REMOVED lines=9> */
[----:B------:R-:W-:Y:S02]  /*c970*/  FSEL R21, R6, -INF , !P6 ;  /* 0xff80000006157808 */ /* 0x000fe40007000000 */
[----:B------:R-:W-:Y:S02]  /*c980*/  FMNMX.FTZ R5, R138, R5, !PT ;  /* 0x000000058a057209 */ /* 0x000fe40007810000 */
[----:B------:R-:W-:Y:S02]  /*c990*/  ISETP.LT.OR P5, PT, R0, 0x2, P5 ;  /* 0x000000020000780c */ /* 0x000fe40002fa1670 */
[----:B------:R-:W-:Y:S02]  /*c9a0*/  FMNMX.FTZ R5, R136, R5, !PT ;  /* 0x0000000588057209 */ /* 0x000fe40007810000 */
[----:B------:R-:W-:Y:S02]  /*c9b0*/  ISETP.GT.AND P4, PT, R4, 0x8, P0 ;  /* 0x000000080400780c */ /* 0x000fe40000784270 */
        /* <DEDUP_REMOVED lines=8> */
[----:B------:R-:W-:Y:S02]  /*ca40*/  ISETP.LT.OR P6, PT, R0, 0xa, P6 ;  /* 0x0000000a0000780c */ /* 0x000fe400037c1670 */
[----:B------:R-:W-:Y:S02]  /*ca50*/  FSEL R9, R10, -INF , !P4 ;  /* 0xff8000000a097808 */ /* 0x000fe40006000000 */
[----:B------:R-:W-:Y:S02]  /*ca60*/  ISETP.GT.AND P4, PT, R4, 0x11, P0 ;  /* 0x000000110400780c */ /* 0x000fe40000784270 */
[----:B------:R-:W-:Y:S02]  /*ca70*/  FMNMX.FTZ R5, R166, R5, !PT ;  /* 0x00000005a6057209 */ /* 0x000fe40007810000 */
        /* <DEDUP_REMOVED lines=8> */
[----:B------:R-:W-:Y:S02]  /*cb00*/  FMNMX.FTZ R10, R162, R5, !PT ;  /* 0x00000005a20a7209 */ /* 0x000fe40007810000 */
[C---:B------:R-:W-:Y:S02]  /*cb10*/  ISETP.GT.AND P5, PT, R4.reuse, 0x18, P0 ;  /* 0x000000180400780c */ /* 0x040fe400007a4270 */
[----:B------:R-:W-:Y:S02]  /*cb20*/  ISETP.GT.AND P4, PT, R4, 0x19, P0 ;  /* 0x000000190400780c */ /* 0x000fe40000784270 */
[----:B------:R-:W-:Y:S02]  /*cb30*/  FMNMX.FTZ R6, R11, R6, !PT ;  /* 0x000000060b067209 */ /* 0x000fe40007810000 */
[----:B------:R-:W-:Y:S02]  /*cb40*/  FMNMX.FTZ R5, R147, R10, !PT ;  /* 0x0000000a93057209 */ /* 0x000fe40007810000 */
[----:B------:R-:W-:Y:S02]  /*cb50*/  FMNMX.FTZ R10, R137, R6, !PT ;  /* 0x00000006890a7209 */ /* 0x000fe40007810000 */
[C---:B------:R-:W-:Y:S02]  /*cb60*/  ISETP.LT.OR P5, PT, R0.reuse, 0x19, P5 ;  /* 0x000000190000780c */ /* 0x040fe40002fa1670 */
[----:B------:R-:W-:Y:S02]  /*cb70*/  ISETP.LT.OR P4, PT, R0, 0x1a, P4 ;  /* 0x0000001a0000780c */ /* 0x000fe40002781670 */
[----:B------:R-:W-:Y:S02]  /*cb80*/  FSEL R33, R18, -INF , !P5 ;  /* 0xff80000012217808 */ /* 0x000fe40006800000 */
[----:B------:R-:W-:Y:S02]  /*cb90*/  FSEL R133, R19, -INF , !P4 ;  /* 0xff80000013857808 */ /* 0x000fe40006000000 */
[----:B------:R-:W-:Y:S02]  /*cba0*/  FMNMX.FTZ R10, R135, R10, !PT ;  /* 0x0000000a870a7209 */ /* 0x000fe40007810000 */
[C---:B------:R-:W-:Y:S02]  /*cbb0*/  ISETP.GT.AND P4, PT, R4.reuse, 0x20, P0 ;  /* 0x000000200400780c */ /* 0x040fe40000784270 */
[----:B------:R-:W-:Y:S02]  /*cbc0*/  FMNMX.FTZ R10, R33, R10, !PT ;  /* 0x0000000a210a7209 */ /* 0x000fe40007810000 */
[----:B------:R-:W-:Y:S02]  /*cbd0*/  ISETP.GT.AND P6, PT, R4, 0x21, P0 ;  /* 0x000000210400780c */ /* 0x000fe400007c4270 */
[----:B------:R-:W-:Y:S02]  /*cbe0*/  ISETP.LT.OR P4, PT, R0, 0x21, P4 ;  /* 0x000000210000780c */ /* 0x000fe40002781670 */
[----:B------:R-:W-:Y:S02]  /*cbf0*/  FMNMX.FTZ R10, R133, R10, !PT ;  /* 0x0000000a850a7209 */ /* 0x000fe40007810000 */
[----:B------:R-:W-:Y:S02]  /*cc00*/  FSEL R171, R22, -INF , !P4 ;  /* 0xff80000016ab7808 */ /* 0x000fe40006000000 */
[----:B------:R-:W-:Y:S02]  /*cc10*/  ISETP.GT.AND P5, PT, R4, 0x28, P0 ;  /* 0x000000280400780c */ /* 0x000fe400007a4270 */
[----:B------:R-:W-:Y:S02]  /*cc20*/  ISETP.LT.OR P6, PT, R0, 0x22, P6 ;  /* 0x000000220000780c */ /* 0x000fe400037c1670 */
[----:B------:R-:W-:Y:S02]  /*cc30*/  ISETP.GT.AND P4, PT, R4, 0x29, P0 ;  /* 0x000000290400780c */ /* 0x000fe40000784270 */
[----:B------:R-:W-:Y:S02]  /*cc40*/  FSEL R169, R23, -INF , !P6 ;  /* 0xff80000017a97808 */ /* 0x000fe40007000000 */
[----:B------:R-:W-:Y:S02]  /*cc50*/  ISETP.LT.OR P5, PT, R0, 0x29, P5 ;  /* 0x000000290000780c */ /* 0x000fe40002fa1670 */
[----:B------:R-:W-:Y:S02]  /*cc60*/  FMNMX.FTZ R10, R171, R10, !PT ;  /* 0x0000000aab0a7209 */ /* 0x000fe40007810000 */
[----:B------:R-:W-:Y:S02]  /*cc70*/  FSEL R167, R26, -INF , !P5 ;  /* 0xff8000001aa77808 */ /* 0x000fe40006800000 */
[----:B------:R-:W-:Y:S02]  /*cc80*/  ISETP.LT.OR P4, PT, R0, 0x2a, P4 ;  /* 0x0000002a0000780c */ /* 0x000fe40002781670 */
[C---:B------:R-:W-:Y:S02]  /*cc90*/  ISETP.GT.AND P6, PT, R4.reuse, 0x30, P0 ;  /* 0x000000300400780c */ /* 0x040fe400007c4270 */
[----:B------:R-:W-:Y:S02]  /*cca0*/  FMNMX.FTZ R10, R169, R10, !PT ;  /* 0x0000000aa90a7209 */ /* 0x000fe40007810000 */
[----:B------:R-:W-:Y:S02]  /*ccb0*/  FSEL R165, R27, -INF , !P4 ;  /* 0xff8000001ba57808 */ /* 0x000fe40006000000 */
[----:B------:R-:W-:Y:S01]  /*ccc0*/  ISETP.GT.AND P5, PT, R4, 0x31, P0 ;  /* 0x000000310400780c */ /* 0x000fe200007a4270 */
[----:B------:R-:W-:Y:S01]  /*ccd0*/  LDSM.16.MT88.4 R24, [R190+0x100] ;  /* 0x00010000be18783b */ /* 0x000fe20000004200 */
        /* <DEDUP_REMOVED lines=9> */
[----:B------:R-:W-:Y:S01]  /*cd70*/  ISETP.GT.AND P0, PT, R4, 0x39, P0 ;  /* 0x000000390400780c */ /* 0x000fe20000704270 */
[----:B------:R-:W-:Y:S01]  /*cd80*/  LDSM.16.MT88.4 R28, [R189+0x100] ;  /* 0x00010000bd1c783b */ /* 0x000fe20000004200 */
[----:B------:R-:W-:Y:S02]  /*cd90*/  FMNMX.FTZ R4, R145, R10, !PT ;  /* 0x0000000a91047209 */ /* 0x000fe40007810000 */
[----:B------:R-:W-:Y:S02]  /*cda0*/  ISETP.LT.OR P4, PT, R0, 0x39, P4 ;  /* 0x000000390000780c */ /* 0x000fe40002781670 */
[----:B------:R-:W-:Y:S02]  /*cdb0*/  FMNMX.FTZ R6, R142, R5, !PT ;  /* 0x000000058e067209 */ /* 0x000fe40007810000 */
[----:B------:R-:W-:Y:S02]  /*cdc0*/  FSEL R141, R34, -INF , !P4 ;  /* 0xff800000228d7808 */ /* 0x000fe40006000000 */
[----:B------:R-:W-:Y:S01]  /*cdd0*/  ISETP.LT.OR P0, PT, R0, 0x3a, P0 ;  /* 0x0000003a0000780c */ /* 0x000fe20000701670 */
[----:B------:R-:W1:Y:S01]  /*cde0*/  SHFL.BFLY PT, R5, R6, 0x2, 0x1f ;  /* 0x0c401f0006057f89 */ /* 0x000e6200000e0000 */
[----:B------:R-:W-:Y:S02]  /*cdf0*/  FMNMX.FTZ R0, R143, R4, !PT ;  /* 0x000000048f007209 */ /* 0x000fe40007810000 */
[----:B------:R-:W-:Y:S02]  /*ce00*/  FSEL R13, R35, -INF , !P0 ;  /* 0xff800000230d7808 */ /* 0x000fe40004000000 */
[----:B------:R-:W-:Y:S04]  /*ce10*/  FMNMX.FTZ R0, R141, R0, !PT ;  /* 0x000000008d007209 */ /* 0x000fe80007810000 */
[----:B------:R-:W-:Y:S05]  /*ce20*/  FMNMX.FTZ R7, R13, R0, !PT ;  /* 0x000000000d077209 */ /* 0x000fea0007810000 */
[----:B------:R-:W2:Y:S01]  /*ce30*/  SHFL.BFLY PT, R4, R7, 0x2, 0x1f ;  /* 0x0c401f0007047f89 */ /* 0x000ea200000e0000 */
[----:B-1----:R-:W-:Y:S07]  /*ce40*/  FMNMX.FTZ R6, R6, R5, !PT ;  /* 0x0000000506067209 */ /* 0x002fee0007810000 */
[----:B------:R-:W1:Y:S01]  /*ce50*/  SHFL.BFLY PT, R15, R6, 0x1, 0x1f ;  /* 0x0c201f00060f7f89 */ /* 0x000e6200000e0000 */
[----:B--2---:R-:W-:Y:S07]  /*ce60*/  FMNMX.FTZ R5, R7, R4, !PT ;  /* 0x0000000407057209 */ /* 0x004fee0007810000 */
[----:B------:R-:W2:Y:S01]  /*ce70*/  SHFL.BFLY PT, R12, R5, 0x1, 0x1f ;  /* 0x0c201f00050c7f89 */ /* 0x000ea200000e0000 */
[----:B-1----:R-:W-:Y:S04]  /*ce80*/  FMNMX.FTZ R0, R6, R15, !PT ;  /* 0x0000000f06007209 */ /* 0x002fe80007810000 */
[C---:B------:R-:W-:Y:S01]  /*ce90*/  FSETP.NEU.FTZ.AND P0, PT, R0.reuse, -INF , PT ;  /* 0xff8000000000780b */ /* 0x040fe20003f1d000 */
[C---:B------:R-:W-:Y:S03]  /*cea0*/  FMUL.FTZ R155, R0.reuse, c[0x0][0x2d0] ;  /* 0x0000b400009b7a20 */ /* 0x040fe60000410000 */
[----:B------:R-:W-:Y:S02]  /*ceb0*/  FSEL R4, R0, RZ, P0 ;  /* 0x000000ff00047208 */ /* 0x000fe40000000000 */
[----:B------:R-:W-:Y:S03]  /*cec0*/  FSEL R155, R155, RZ, P0 ;  /* 0x000000ff9b9b7208 */ /* 0x000fe60000000000 */
[----:B------:R-:W-:Y:S01]  /*ced0*/  FADD.FTZ R3, -R4, R3 ;  /* 0x0000000304037221 */ /* 0x000fe20000010100 */
[----:B--2---:R-:W-:Y:S01]  /*cee0*/  FMNMX.FTZ R12, R5, R12, !PT ;  /* 0x0000000c050c7209 */ /* 0x004fe20007810000 */
[--C-:B------:R-:W-:Y:S02]  /*cef0*/  FFMA.FTZ R14, R140, c[0x0][0x2d0], -R155.reuse ;  /* 0x0000b4008c0e7a23 */ /* 0x100fe4000001089b */
[--C-:B------:R-:W-:Y:S01]  /*cf00*/  FFMA.FTZ R148, R148, c[0x0][0x2d0], -R155.reuse ;  /* 0x0000b40094947a23 */ /* 0x100fe2000001089b */
[C---:B------:R-:W-:Y:S01]  /*cf10*/  FSETP.NEU.FTZ.AND P0, PT, R12.reuse, -INF , PT ;  /* 0xff8000000c00780b */ /* 0x040fe20003f1d000 */
[----:B------:R-:W-:Y:S02]  /*cf20*/  FMUL.FTZ R140, R12, c[0x0][0x2d0] ;  /* 0x0000b4000c8c7a20 */ /* 0x000fe40000410000 */
[--C-:B------:R-:W-:Y:S01]  /*cf30*/  FFMA.FTZ R15, R150, c[0x0][0x2d0], -R155.reuse ;  /* 0x0000b400960f7a23 */ /* 0x100fe2000001089b */
[----:B------:R-:W-:Y:S01]  /*cf40*/  FSEL R5, R12, RZ, P0 ;  /* 0x000000ff0c057208 */ /* 0x000fe20000000000 */
[--C-:B------:R-:W-:Y:S01]  /*cf50*/  FFMA.FTZ R149, R8, c[0x0][0x2d0], -R155.reuse ;  /* 0x0000b40008957a23 */ /* 0x100fe2000001089b */
[----:B------:R-:W-:Y:S01]  /*cf60*/  FSEL R140, R140, RZ, P0 ;  /* 0x000000ff8c8c7208 */ /* 0x000fe20000000000 */
[----:B------:R-:W-:Y:S01]  /*cf70*/  FMUL.FTZ R6, R3, c[0x0][0x2d0] ;  /* 0x0000b40003067a20 */ /* 0x000fe20000410000 */
[----:B------:R-:W-:Y:S01]  /*cf80*/  MUFU.EX2 R148, R148 ;  /* 0x0000009400947308 */ /* 0x000fe20000000800 */
[----:B------:R-:W-:Y:S01]  /*cf90*/  FADD.FTZ R5, -R5, R2 ;  /* 0x0000000205057221 */ /* 0x000fe20000010100 */
[----:B------:R-:W-:Y:S01]  /*cfa0*/  PLOP3.LUT P0, PT, PT, PT, UP0, 0x80, 0x0 ;  /* 0x000000000000781c */ /* 0x000fe20003f0f008 */
[--C-:B------:R-:W-:Y:S02]  /*cfb0*/  FFMA.FTZ R153, R21, c[0x0][0x2d0], -R140.reuse ;  /* 0x0000b40015997a23 */ /* 0x100fe4000001088c */
[----:B------:R-:W1:Y:S01]  /*cfc0*/  LDSM.16.MT88.4 R20, [R195+0x100] ;  /* 0x00010000c314783b */ /* 0x000e620000004200 */
[--C-:B------:R-:W-:Y:S02]  /*cfd0*/  FFMA.FTZ R152, R17, c[0x0][0x2d0], -R140.reuse ;  /* 0x0000b40011987a23 */ /* 0x100fe4000001088c */
[--C-:B------:R-:W-:Y:S02]  /*cfe0*/  FFMA.FTZ R151, R9, c[0x0][0x2d0], -R140.reuse ;  /* 0x0000b40009977a23 */ /* 0x100fe4000001088c */
[--C-:B------:R-:W-:Y:S01]  /*cff0*/  FFMA.FTZ R150, R11, c[0x0][0x2d0], -R140.reuse ;  /* 0x0000b4000b967a23 */ /* 0x100fe2000001088c */
[----:B------:R-:W2:Y:S01]  /*d000*/  MUFU.EX2 R3, R6 ;  /* 0x0000000600037308 */ /* 0x000ea20000000800 */
[----:B------:R-:W-:Y:S02]  /*d010*/  FMUL.FTZ R2, R5, c[0x0][0x2d0] ;  /* 0x0000b40005027a20 */ /* 0x000fe40000410000 */
[--C-:B------:R-:W-:Y:S02]  /*d020*/  FFMA.FTZ R154, R138, c[0x0][0x2d0], -R155.reuse ;  /* 0x0000b4008a9a7a23 */ /* 0x100fe4000001089b */
[--C-:B------:R-:W-:Y:S02]  /*d030*/  FFMA.FTZ R157, R136, c[0x0][0x2d0], -R155.reuse ;  /* 0x0000b400889d7a23 */ /* 0x100fe4000001089b */
[--C-:B------:R-:W-:Y:S02]  /*d040*/  FFMA.FTZ R156, R134, c[0x0][0x2d0], -R155.reuse ;  /* 0x0000b400869c7a23 */ /* 0x100fe4000001089b */
[--C-:B------:R-:W-:Y:S01]  /*d050*/  FFMA.FTZ R159, R132, c[0x0][0x2d0], -R155.reuse ;  /* 0x0000b400849f7a23 */ /* 0x100fe2000001089b */
[----:B------:R-:W3:Y:S01]  /*d060*/  MUFU.EX2 R2, R2 ;  /* 0x0000000200027308 */ /* 0x000ee20000000800 */
[--C-:B------:R-:W-:Y:S02]  /*d070*/  FFMA.FTZ R158, R137, c[0x0][0x2d0], -R140.reuse ;  /* 0x0000b400899e7a23 */ /* 0x100fe4000001088c */
[----:B------:R-:W-:Y:S01]  /*d080*/  LDSM.16.MT88.4 R136, [R189+0x2900] ;  /* 0x00290000bd88783b */ /* 0x000fe20000004200 */
[--C-:B------:R-:W-:Y:S02]  /*d090*/  FFMA.FTZ R161, R135, c[0x0][0x2d0], -R140.reuse ;  /* 0x0000b40087a17a23 */ /* 0x100fe4000001088c */
[--C-:B------:R-:W-:Y:S02]  /*d0a0*/  FFMA.FTZ R160, R33, c[0x0][0x2d0], -R140.reuse ;  /* 0x0000b40021a07a23 */ /* 0x100fe4000001088c */
[--C-:B------:R-:W-:Y:S02]  /*d0b0*/  FFMA.FTZ R163, R133, c[0x0][0x2d0], -R140.reuse ;  /* 0x0000b40085a37a23 */ /* 0x100fe4000001088c */
[----:B------:R-:W4:Y:S01]  /*d0c0*/  MUFU.EX2 R15, R15 ;  /* 0x0000000f000f7308 */ /* 0x000f220000000800 */
[----:B------:R-:W-:Y:S01]  /*d0d0*/  LDSM.16.MT88.4 R32, [R190+0x900] ;  /* 0x00090000be20783b */ /* 0x000fe20000004200 */
[--C-:B------:R-:W-:Y:S02]  /*d0e0*/  FFMA.FTZ R170, R146, c[0x0][0x2d0], -R155.reuse ;  /* 0x0000b40092aa7a23 */ /* 0x100fe4000001089b */
[C---:B--2---:R-:W-:Y:S02]  /*d0f0*/  FMUL.FTZ R4, R3.reuse, R128 ;  /* 0x0000008003047220 */ /* 0x044fe40000410000 */
[C---:B------:R-:W-:Y:S02]  /*d100*/  FMUL.FTZ R5, R3.reuse, R129 ;  /* 0x0000008103057220 */ /* 0x040fe40000410000 */
[C---:B------:R-:W-:Y:S01]  /*d110*/  FMUL.FTZ R8, R3.reuse, R124 ;  /* 0x0000007c03087220 */ /* 0x040fe20000410000 */
[----:B------:R-:W-:Y:S01]  /*d120*/  LDSM.16.MT88.4 R132, [R190+0x2900] ;  /* 0x00290000be84783b */ /* 0x000fe20000004200 */
[----:B------:R-:W-:Y:S01]  /*d130*/  MUFU.EX2 R14, R14 ;  /* 0x0000000e000e7308 */ /* 0x000fe20000000800 */
[C---:B------:R-:W-:Y:S02]  /*d140*/  FMUL.FTZ R9, R3.reuse, R125 ;  /* 0x0000007d03097220 */ /* 0x040fe40000410000 */
[C---:B------:R-:W-:Y:S02]  /*d150*/  FMUL.FTZ R100, R3.reuse, R100 ;  /* 0x0000006403647220 */ /* 0x040fe40000410000 */
[C---:B---3--:R-:W-:Y:S02]  /*d160*/  FMUL.FTZ R6, R2.reuse, R130 ;  /* 0x0000008202067220 */ /* 0x048fe40000410000 */
[C---:B------:R-:W-:Y:S02]  /*d170*/  FMUL.FTZ R7, R2.reuse, R131 ;  /* 0x0000008302077220 */ /* 0x040fe40000410000 */
[C---:B------:R-:W-:Y:S01]  /*d180*/  FMUL.FTZ R10, R2.reuse, R126 ;  /* 0x0000007e020a7220 */ /* 0x040fe20000410000 */
[----:B------:R-:W2:Y:S01]  /*d190*/  MUFU.EX2 R149, R149 ;  /* 0x0000009500957308 */ /* 0x000ea20000000800 */
[C---:B------:R-:W-:Y:S01]  /*d1a0*/  FMUL.FTZ R11, R2.reuse, R127 ;  /* 0x0000007f020b7220 */ /* 0x040fe20000410000 */
[----:B------:R-:W-:Y:S01]  /*d1b0*/  LDSM.16.MT88.4 R128, [R195+0x2900] ;  /* 0x00290000c380783b */ /* 0x000fe20000004200 */
[----:B------:R-:W-:Y:S01]  /*d1c0*/  FMUL.FTZ R101, R3, R101 ;  /* 0x0000006503657220 */ /* 0x000fe20000410000 */
[----:B----4-:R-:W-:Y:S01]  /*d1d0*/  F2FP.BF16.PACK_AB R16, R15, R148 ;  /* 0x000000940f10723e */ /* 0x010fe200000010ff */
        /* <DEDUP_REMOVED lines=9> */
[----:B------:R-:W-:Y:S01]  /*d270*/  FMUL.FTZ R109, R3, R109 ;  /* 0x0000006d036d7220 */ /* 0x000fe20000410000 */
[----:B------:R-:W3:Y:S01]  /*d280*/  MUFU.EX2 R152, R152 ;  /* 0x0000009800987308 */ /* 0x000ee20000000800 */
[C---:B------:R-:W-:Y:S02]  /*d290*/  FMUL.FTZ R110, R2.reuse, R110 ;  /* 0x0000006e026e7220 */ /* 0x040fe40000410000 */
[C---:B------:R-:W-:Y:S01]  /*d2a0*/  FMUL.FTZ R111, R2.reuse, R111 ;  /* 0x0000006f026f7220 */ /* 0x040fe20000410000 */
[----:B--2---:R-:W-:Y:S01]  /*d2b0*/  F2FP.BF16.PACK_AB R18, R149, R14 ;  /* 0x0000000e9512723e */ /* 0x004fe200000010ff */
[--C-:B------:R-:W-:Y:S02]  /*d2c0*/  FFMA.FTZ R174, R145, c[0x0][0x2d0], -R140.reuse ;  /* 0x0000b40091ae7a23 */ /* 0x100fe4000001088c */
[--C-:B------:R-:W-:Y:S02]  /*d2d0*/  FFMA.FTZ R221, R143, c[0x0][0x2d0], -R140.reuse ;  /* 0x0000b4008fdd7a23 */ /* 0x100fe4000001088c */
[--C-:B------:R-:W-:Y:S01]  /*d2e0*/  FFMA.FTZ R220, R141, c[0x0][0x2d0], -R140.reuse ;  /* 0x0000b4008ddc7a23 */ /* 0x100fe2000001088c */
        /* <DEDUP_REMOVED lines=20> */
[----:B------:R-:W-:Y:S02]  /*d430*/  FMUL.FTZ R39, R2, R39 ;  /* 0x0000002702277220 */ /* 0x000fe40000410000 */
[C---:B------:R-:W-:Y:S01]  /*d440*/  FMUL.FTZ R40, R3.reuse, R40 ;  /* 0x0000002803287220 */ /* 0x040fe20000410000 */
[----:B--2---:R-:W-:Y:S01]  /*d450*/  F2FP.BF16.PACK_AB R19, R150, R151 ;  /* 0x000000979613723e */ /* 0x004fe200000010ff */
[C---:B------:R-:W-:Y:S02]  /*d460*/  FMUL.FTZ R41, R3.reuse, R41 ;  /* 0x0000002903297220 */ /* 0x040fe40000410000 */
[C---:B------:R-:W-:Y:S02]  /*d470*/  FMUL.FTZ R42, R2.reuse, R42 ;  /* 0x0000002a022a7220 */ /* 0x040fe40000410000 */
[C---:B------:R-:W-:Y:S01]  /*d480*/  FMUL.FTZ R43, R2.reuse, R43 ;  /* 0x0000002b022b7220 */ /* 0x040fe20000410000 */
[----:B------:R-:W-:Y:S01]  /*d490*/  MUFU.EX2 R156, R156 ;  /* 0x0000009c009c7308 */ /* 0x000fe20000000800 */
[C---:B-1----:R-:W-:Y:S05]  /*d4a0*/  HMMA.16816.F32.BF16 R4, R16.reuse, R20, R4 ;  /* 0x000000141004723c */ /* 0x042fea0000041804 */
[C---:B------:R-:W-:Y:S02]  /*d4b0*/  FMUL.FTZ R44, R3.reuse, R44 ;  /* 0x0000002c032c7220 */ /* 0x040fe40000410000 */
[C---:B------:R-:W-:Y:S01]  /*d4c0*/  FMUL.FTZ R45, R3.reuse, R45 ;  /* 0x0000002d032d7220 */ /* 0x040fe20000410000 */
[C---:B------:R-:W-:Y:S01]  /*d4d0*/  HMMA.16816.F32.BF16 R8, R16.reuse, R22, R8 ;  /* 0x000000161008723c */ /* 0x040fe20000041808 */
[----:B------:R-:W1:Y:S01]  /*d4e0*/  LDSM.16.MT88.4 R20, [R188+0x100] ;  /* 0x00010000bc14783b */ /* 0x000e620000004200 */
[----:B------:R-:W2:Y:S02]  /*d4f0*/  MUFU.EX2 R159, R159 ;  /* 0x0000009f009f7308 */ /* 0x000ea40000000800 */
[C---:B------:R-:W-:Y:S02]  /*d500*/  FMUL.FTZ R46, R2.reuse, R46 ;  /* 0x0000002e022e7220 */ /* 0x040fe40000410000 */
[C---:B------:R-:W-:Y:S02]  /*d510*/  FMUL.FTZ R47, R2.reuse, R47 ;  /* 0x0000002f022f7220 */ /* 0x040fe40000410000 */
[C---:B------:R-:W-:Y:S04]  /*d520*/  HMMA.16816.F32.BF16 R100, R16.reuse, R24, R100 ;  /* 0x000000181064723c */ /* 0x040fe80000041864 */
[C---:B------:R-:W-:Y:S01]  /*d530*/  FMUL.FTZ R48, R3.reuse, R48 ;  /* 0x0000003003307220 */ /* 0x040fe20000410000 */
[----:B------:R-:W-:Y:S01]  /*d540*/  MUFU.EX2 R158, R158 ;  /* 0x0000009e009e7308 */ /* 0x000fe20000000800 */
[C---:B------:R-:W-:Y:S02]  /*d550*/  FMUL.FTZ R49, R3.reuse, R49 ;  /* 0x0000003103317220 */ /* 0x040fe40000410000 */
[C---:B------:R-:W-:Y:S01]  /*d560*/  HMMA.16816.F32.BF16 R104, R16.reuse, R26, R104 ;  /* 0x0000001a1068723c */ /* 0x040fe20000041868 */
[----:B------:R-:W4:Y:S03]  /*d570*/  LDSM.16.MT88.4 R24, [R195+0x2100] ;  /* 0x00210000c318783b */ /* 0x000f260000004200 */
[C---:B------:R-:W-:Y:S02]  /*d580*/  FMUL.FTZ R50, R2.reuse, R50 ;  /* 0x0000003202327220 */ /* 0x040fe40000410000 */
[C---:B------:R-:W-:Y:S01]  /*d590*/  FMUL.FTZ R51, R2.reuse, R51 ;  /* 0x0000003302337220 */ /* 0x040fe20000410000 */
[----:B------:R-:W5:Y:S01]  /*d5a0*/  MUFU.EX2 R161, R161 ;  /* 0x000000a100a17308 */ /* 0x000f620000000800 */
[C---:B------:R-:W-:Y:S04]  /*d5b0*/  HMMA.16816.F32.BF16 R108, R16.reuse, R28, R108 ;  /* 0x0000001c106c723c */ /* 0x040fe8000004186c */
[C---:B------:R-:W-:Y:S02]  /*d5c0*/  FMUL.FTZ R52, R3.reuse, R52 ;  /* 0x0000003403347220 */ /* 0x040fe40000410000 */
[C---:B------:R-:W-:Y:S02]  /*d5d0*/  FMUL.FTZ R53, R3.reuse, R53 ;  /* 0x0000003503357220 */ /* 0x040fe40000410000 */
[C---:B------:R-:W-:Y:S01]  /*d5e0*/  HMMA.16816.F32.BF16 R112, R16.reuse, R30, R112 ;  /* 0x0000001e1070723c */ /* 0x040fe20000041870 */
[----:B------:R-:W2:Y:S01]  /*d5f0*/  LDSM.16.MT88.4 R28, [R190+0x2100] ;  /* 0x00210000be1c783b */ /* 0x000ea20000004200 */
[----:B------:R-:W-:Y:S02]  /*d600*/  MUFU.EX2 R160, R160 ;  /* 0x000000a000a07308 */ /* 0x000fe40000000800 */
[C---:B------:R-:W-:Y:S02]  /*d610*/  FMUL.FTZ R54, R2.reuse, R54 ;  /* 0x0000003602367220 */ /* 0x040fe40000410000 */
[C---:B------:R-:W-:Y:S02]  /*d620*/  FMUL.FTZ R55, R2.reuse, R55 ;  /* 0x0000003702377220 */ /* 0x040fe40000410000 */
[C---:B------:R-:W-:Y:S01]  /*d630*/  FMUL.FTZ R56, R3.reuse, R56 ;  /* 0x0000003803387220 */ /* 0x040fe20000410000 */
[C---:B-1----:R-:W-:Y:S03]  /*d640*/  HMMA.16816.F32.BF16 R116, R16.reuse, R20, R116 ;  /* 0x000000141074723c */ /* 0x042fe60000041874 */
[C---:B------:R-:W-:Y:S01]  /*d650*/  FMUL.FTZ R57, R3.reuse, R57 ;  /* 0x0000003903397220 */ /* 0x040fe20000410000 */
[----:B------:R-:W1:Y:S01]  /*d660*/  MUFU.EX2 R163, R163 ;  /* 0x000000a300a37308 */ /* 0x000e620000000800 */
[C---:B------:R-:W-:Y:S02]  /*d670*/  FMUL.FTZ R58, R2.reuse, R58 ;  /* 0x0000003a023a7220 */ /* 0x040fe40000410000 */
[C---:B------:R-:W-:Y:S01]  /*d680*/  FMUL.FTZ R59, R2.reuse, R59 ;  /* 0x0000003b023b7220 */ /* 0x040fe20000410000 */
        /* <DEDUP_REMOVED lines=12> */
[C---:B------:R-:W-:Y:S02]  /*d750*/  FMUL.FTZ R65, R3.reuse, R65 ;  /* 0x0000004103417220 */ /* 0x040fe40000410000 */
[C---:B--2---:R-:W-:Y:S04]  /*d760*/  HMMA.16816.F32.BF16 R44, R16.reuse, R28, R44 ;  /* 0x0000001c102c723c */ /* 0x044fe8000004182c */
[C---:B------:R-:W-:Y:S01]  /*d770*/  FMUL.FTZ R66, R2.reuse, R66 ;  /* 0x0000004202427220 */ /* 0x040fe20000410000 */
[----:B------:R-:W-:Y:S01]  /*d780*/  MUFU.EX2 R221, R221 ;  /* 0x000000dd00dd7308 */ /* 0x000fe20000000800 */
[C---:B------:R-:W-:Y:S02]  /*d790*/  FMUL.FTZ R67, R2.reuse, R67 ;  /* 0x0000004302437220 */ /* 0x040fe40000410000 */
[C---:B------:R-:W-:Y:S01]  /*d7a0*/  HMMA.16816.F32.BF16 R48, R16.reuse, R30, R48 ;  /* 0x0000001e1030723c */ /* 0x040fe20000041830 */
[----:B------:R-:W2:Y:S03]  /*d7b0*/  LDSM.16.MT88.4 R28, [R195+0x4100] ;  /* 0x00410000c31c783b */ /* 0x000ea60000004200 */
[C---:B------:R-:W-:Y:S02]  /*d7c0*/  FMUL.FTZ R68, R3.reuse, R68 ;  /* 0x0000004403447220 */ /* 0x040fe40000410000 */
[C---:B------:R-:W-:Y:S01]  /*d7d0*/  FMUL.FTZ R69, R3.reuse, R69 ;  /* 0x0000004503457220 */ /* 0x040fe20000410000 */
[----:B------:R-:W-:Y:S01]  /*d7e0*/  MUFU.EX2 R220, R220 ;  /* 0x000000dc00dc7308 */ /* 0x000fe20000000800 */
        /* <DEDUP_REMOVED lines=35> */
[C---:B------:R-:W-:Y:S04]  /*da20*/  FMUL.FTZ R92, R3.reuse, R92 ;  /* 0x0000005c035c7220 */ /* 0x040fe80000410000 */
[C---:B------:R-:W-:Y:S01]  /*da30*/  FMUL.FTZ R93, R3.reuse, R93 ;  /* 0x0000005d035d7220 */ /* 0x040fe20000410000 */
[C---:B------:R-:W-:Y:S01]  /*da40*/  HMMA.16816.F32.BF16 R88, R16.reuse, R26, R88 ;  /* 0x0000001a1058723c */ /* 0x040fe20000041858 */
[----:B------:R-:W4:Y:S02]  /*da50*/  LDSM.16.MT88.4 R24, [R189+0x900] ;  /* 0x00090000bd18783b */ /* 0x000f240000004200 */
[C---:B------:R-:W-:Y:S02]  /*da60*/  FMUL.FTZ R94, R2.reuse, R94 ;  /* 0x0000005e025e7220 */ /* 0x040fe40000410000 */
[C---:B------:R-:W-:Y:S02]  /*da70*/  FMUL.FTZ R95, R2.reuse, R95 ;  /* 0x0000005f025f7220 */ /* 0x040fe40000410000 */
[C---:B------:R-:W-:Y:S02]  /*da80*/  FMUL.FTZ R96, R3.reuse, R96 ;  /* 0x0000006003607220 */ /* 0x040fe40000410000 */
[----:B------:R-:W-:Y:S03]  /*da90*/  FMUL.FTZ R97, R3, R97 ;  /* 0x0000006103617220 */ /* 0x000fe60000410000 */
[C---:B--2---:R-:W-:Y:S03]  /*daa0*/  HMMA.16816.F32.BF16 R92, R16.reuse, R28, R92 ;  /* 0x0000001c105c723c */ /* 0x044fe6000004185c */
[C---:B------:R-:W-:Y:S02]  /*dab0*/  FMUL.FTZ R98, R2.reuse, R98 ;  /* 0x0000006202627220 */ /* 0x040fe40000410000 */
[----:B------:R-:W-:Y:S02]  /*dac0*/  FMUL.FTZ R99, R2, R99 ;  /* 0x0000006302637220 */ /* 0x000fe40000410000 */
[--C-:B------:R-:W-:Y:S02]  /*dad0*/  FFMA.FTZ R168, R168, c[0x0][0x2d0], -R155.reuse ;  /* 0x0000b400a8a87a23 */ /* 0x100fe4000001089b */
[--C-:B------:R-:W-:Y:S03]  /*dae0*/  FFMA.FTZ R173, R166, c[0x0][0x2d0], -R155.reuse ;  /* 0x0000b400a6ad7a23 */ /* 0x100fe6000001089b */
[----:B------:R-:W-:Y:S01]  /*daf0*/  HMMA.16816.F32.BF16 R96, R16, R30, R96 ;  /* 0x0000001e1060723c */ /* 0x000fe20000041860 */
[----:B------:R-:W-:Y:S01]  /*db00*/  LDSM.16.MT88.4 R28, [R190+0x4900] ;  /* 0x00490000be1c783b */ /* 0x000fe20000004200 */
[----:B------:R-:W-:Y:S01]  /*db10*/  MUFU.EX2 R168, R168 ;  /* 0x000000a800a87308 */ /* 0x000fe20000000800 */
[--C-:B------:R-:W-:Y:S02]  /*db20*/  FFMA.FTZ R164, R164, c[0x0][0x2d0], -R155.reuse ;  /* 0x0000b400a4a47a23 */ /* 0x100fe4000001089b */
[--C-:B------:R-:W-:Y:S02]  /*db30*/  FFMA.FTZ R175, R162, c[0x0][0x2d0], -R155.reuse ;  /* 0x0000b400a2af7a23 */ /* 0x100fe4000001089b */
[----:B---3--:R-:W-:Y:S01]  /*db40*/  F2FP.BF16.PACK_AB R16, R157, R154 ;  /* 0x0000009a9d10723e */ /* 0x008fe200000010ff */
[--C-:B------:R-:W-:Y:S01]  /*db50*/  FFMA.FTZ R162, R171, c[0x0][0x2d0], -R140.reuse ;  /* 0x0000b400aba27a23 */ /* 0x100fe2000001088c */
[----:B------:R-:W-:Y:S03]  /*db60*/  F2FP.BF16.PACK_AB R18, R159, R156 ;  /* 0x0000009c9f12723e */ /* 0x000fe600000010ff */
[----:B-----5:R-:W-:Y:S01]  /*db70*/  F2FP.BF16.PACK_AB R17, R161, R158 ;  /* 0x0000009ea111723e */ /* 0x020fe200000010ff */
[--C-:B------:R-:W-:Y:S01]  /*db80*/  FFMA.FTZ R171, R144, c[0x0][0x2d0], -R155.reuse ;  /* 0x0000b40090ab7a23 */ /* 0x100fe2000001089b */
[----:B------:R-:W-:Y:S01]  /*db90*/  F2FP.BF16.PACK_AB R19, R163, R160 ;  /* 0x000000a0a313723e */ /* 0x000fe200000010ff */
[--C-:B------:R-:W-:Y:S01]  /*dba0*/  FFMA.FTZ R169, R169, c[0x0][0x2d0], -R140.reuse ;  /* 0x0000b400a9a97a23 */ /* 0x100fe2000001088c */
[----:B------:R-:W2:Y:S01]  /*dbb0*/  MUFU.EX2 R173, R173 ;  /* 0x000000ad00ad7308 */ /* 0x000ea20000000800 */
[--C-:B------:R-:W-:Y:S02]  /*dbc0*/  FFMA.FTZ R166, R167, c[0x0][0x2d0], -R140.reuse ;  /* 0x0000b400a7a67a23 */ /* 0x100fe4000001088c */
[--C-:B------:R-:W-:Y:S02]  /*dbd0*/  FFMA.FTZ R167, R147, c[0x0][0x2d0], -R155.reuse ;  /* 0x0000b40093a77a23 */ /* 0x100fe4000001089b */
[C---:B-1----:R-:W-:Y:S01]  /*dbe0*/  HMMA.16816.F32.BF16 R4, R16.reuse, R20, R4 ;  /* 0x000000141004723c */ /* 0x042fe20000041804 */
[----:B------:R-:W-:Y:S02]  /*dbf0*/  LDSM.16.MT88.4 R144, [R195+0x5900] ;  /* 0x00590000c390783b */ /* 0x000fe40000004200 */
[----:B------:R-:W-:Y:S02]  /*dc00*/  FFMA.FTZ R155, R142, c[0x0][0x2d0], -R155 ;  /* 0x0000b4008e9b7a23 */ /* 0x000fe4000001089b */
[--C-:B------:R-:W-:Y:S01]  /*dc10*/  FFMA.FTZ R165, R165, c[0x0][0x2d0], -R140.reuse ;  /* 0x0000b400a5a57a23 */ /* 0x100fe2000001088c */
[----:B------:R-:W-:Y:S01]  /*dc20*/  MUFU.EX2 R164, R164 ;  /* 0x000000a400a47308 */ /* 0x000fe20000000800 */
[----:B------:R-:W-:Y:S01]  /*dc30*/  FFMA.FTZ R140, R13, c[0x0][0x2d0], -R140 ;  /* 0x0000b4000d8c7a23 */ /* 0x000fe2000001088c */
[C---:B------:R-:W-:Y:S01]  /*dc40*/  HMMA.16816.F32.BF16 R8, R16.reuse, R22, R8 ;  /* 0x000000161008723c */ /* 0x040fe20000041808 */
[----:B------:R-:W1:Y:S03]  /*dc50*/  LDSM.16.MT88.4 R20, [R188+0x2900] ;  /* 0x00290000bc14783b */ /* 0x000e660000004200 */
[----:B------:R-:W-:Y:S01]  /*dc60*/  FFMA.FTZ R148, R3, R210, R148 ;  /* 0x000000d203947223 */ /* 0x000fe20000010094 */
[----:B------:R-:W-:Y:S01]  /*dc70*/  MOV R3, R0 ;  /* 0x0000000000037202 */ /* 0x000fe20000000f00 */
[----:B------:R-:W-:Y:S01]  /*dc80*/  FFMA.FTZ R153, R2, R211, R153 ;  /* 0x000000d302997223 */ /* 0x000fe20000010099 */
[----:B------:R-:W-:Y:S01]  /*dc90*/  MOV R2, R12 ;  /* 0x0000000c00027202 */ /* 0x000fe20000000f00 */
[C---:B------:R-:W-:Y:S01]  /*dca0*/  HMMA.16816.F32.BF16 R100, R16.reuse, R32, R100 ;  /* 0x000000201064723c */ /* 0x040fe20000041864 */
[----:B------:R3:W-:Y:S03]  /*dcb0*/  MUFU.EX2 R13, R140 ;  /* 0x0000008c000d7308 */ /* 0x0007e60000000800 */
[----:B------:R-:W-:Y:S02]  /*dcc0*/  FADD.FTZ R15, R15, R148 ;  /* 0x000000940f0f7221 */ /* 0x000fe40000010000 */
[----:B------:R-:W-:Y:S02]  /*dcd0*/  FADD.FTZ R152, R152, R153 ;  /* 0x0000009998987221 */ /* 0x000fe40000010000 */
[C---:B------:R-:W-:Y:S01]  /*dce0*/  HMMA.16816.F32.BF16 R104, R16.reuse, R34, R104 ;  /* 0x000000221068723c */ /* 0x040fe20000041868 */
[----:B------:R-:W-:Y:S02]  /*dcf0*/  LDSM.16.MT88.4 R32, [R189+0x4900] ;  /* 0x00490000bd20783b */ /* 0x000fe40000004200 */
[----:B------:R-:W5:Y:S01]  /*dd00*/  MUFU.EX2 R175, R175 ;  /* 0x000000af00af7308 */ /* 0x000f620000000800 */
[----:B------:R-:W-:Y:S04]  /*dd10*/  FADD.FTZ R14, R14, R15 ;  /* 0x0000000f0e0e7221 */ /* 0x000fe80000010000 */
[C---:B----4-:R-:W-:Y:S04]  /*dd20*/  HMMA.16816.F32.BF16 R108, R16.reuse, R24, R108 ;  /* 0x00000018106c723c */ /* 0x050fe8000004186c */
[----:B------:R-:W-:Y:S01]  /*dd30*/  FADD.FTZ R149, R149, R14 ;  /* 0x0000000e95957221 */ /* 0x000fe20000010000 */
[----:B------:R-:W-:Y:S03]  /*dd40*/  MUFU.EX2 R162, R162 ;  /* 0x000000a200a27308 */ /* 0x000fe60000000800 */
[C---:B------:R-:W-:Y:S01]  /*dd50*/  HMMA.16816.F32.BF16 R112, R16.reuse, R26, R112 ;  /* 0x0000001a1070723c */ /* 0x040fe20000041870 */
[----:B------:R-:W4:Y:S03]  /*dd60*/  LDSM.16.MT88.4 R24, [R195+0x4900] ;  /* 0x00490000c318783b */ /* 0x000f260000004200 */
[----:B------:R-:W-:Y:S03]  /*dd70*/  FADD.FTZ R154, R154, R149 ;  /* 0x000000959a9a7221 */ /* 0x000fe60000010000 */
[----:B------:R-:W1:Y:S01]  /*dd80*/  MUFU.EX2 R169, R169 ;  /* 0x000000a900a97308 */ /* 0x000e620000000800 */
[C---:B------:R-:W-:Y:S01]  /*dd90*/  HMMA.16816.F32.BF16 R116, R16.reuse, R124, R116 ;  /* 0x0000007c1074723c */ /* 0x040fe20000041874 */
[----:B---3--:R-:W-:Y:S03]  /*dda0*/  LDSM.16.MT88.4 R140, [R188+0x3900] ;  /* 0x00390000bc8c783b */ /* 0x008fe60000004200 */
[----:B------:R-:W-:Y:S04]  /*ddb0*/  FADD.FTZ R157, R157, R154 ;  /* 0x0000009a9d9d7221 */ /* 0x000fe80000010000 */
[C---:B------:R-:W-:Y:S01]  /*ddc0*/  HMMA.16816.F32.BF16 R120, R16.reuse, R126, R120 ;  /* 0x0000007e1078723c */ /* 0x040fe20000041878 */
[----:B------:R-:W-:Y:S01]  /*ddd0*/  LDSM.16.MT88.4 R124, [R190+0x1100] ;  /* 0x00110000be7c783b */ /* 0x000fe20000004200 */
[----:B------:R-:W-:Y:S02]  /*dde0*/  MUFU.EX2 R166, R166 ;  /* 0x000000a600a67308 */ /* 0x000fe40000000800 */
[----:B------:R-:W-:Y:S04]  /*ddf0*/  FADD.FTZ R156, R156, R157 ;  /* 0x0000009d9c9c7221 */ /* 0x000fe80000010000 */
[C---:B------:R-:W-:Y:S04]  /*de00*/  HMMA.16816.F32.BF16 R36, R16.reuse, R128, R36 ;  /* 0x000000801024723c */ /* 0x040fe80000041824 */
[----:B------:R-:W3:Y:S01]  /*de10*/  MUFU.EX2 R165, R165 ;  /* 0x000000a500a57308 */ /* 0x000ee20000000800 */
[----:B------:R-:W-:Y:S03]  /*de20*/  FADD.FTZ R159, R159, R156 ;  /* 0x0000009c9f9f7221 */ /* 0x000fe60000010000 */
[C---:B------:R-:W-:Y:S01]  /*de30*/  HMMA.16816.F32.BF16 R40, R16.reuse, R130, R40 ;  /* 0x000000821028723c */ /* 0x040fe20000041828 */
[----:B------:R-:W-:Y:S05]  /*de40*/  LDSM.16.MT88.4 R128, [R188+0x1100] ;  /* 0x00110000bc80783b */ /* 0x000fea0000004200 */
[----:B------:R-:W1:Y:S02]  /*de50*/  MUFU.EX2 R167, R167 ;  /* 0x000000a700a77308 */ /* 0x000e640000000800 */
[C---:B------:R-:W-:Y:S08]  /*de60*/  HMMA.16816.F32.BF16 R44, R16.reuse, R132, R44 ;  /* 0x00000084102c723c */ /* 0x040ff0000004182c */
[C---:B------:R-:W-:Y:S01]  /*de70*/  HMMA.16816.F32.BF16 R48, R16.reuse, R134, R48 ;  /* 0x000000861030723c */ /* 0x040fe20000041830 */
[----:B------:R-:W-:Y:S01]  /*de80*/  LDSM.16.MT88.4 R132, [R190+0x3100] ;  /* 0x00310000be84783b */ /* 0x000fe20000004200 */
[----:B------:R-:W-:Y:S06]  /*de90*/  MUFU.EX2 R171, R171 ;  /* 0x000000ab00ab7308 */ /* 0x000fec0000000800 */
[C---:B------:R-:W-:Y:S04]  /*dea0*/  HMMA.16816.F32.BF16 R52, R16.reuse, R136, R52 ;  /* 0x000000881034723c */ /* 0x040fe80000041834 */
[----:B------:R-:W2:Y:S04]  /*deb0*/  MUFU.EX2 R172, R155 ;  /* 0x0000009b00ac7308 */ /* 0x000ea80000000800 */
        /* <DEDUP_REMOVED lines=8> */
[C---:B------:R-:W-:Y:S08]  /*df40*/  HMMA.16816.F32.BF16 R76, R16.reuse, R28, R76 ;  /* 0x0000001c104c723c */ /* 0x040ff0000004184c */
[C---:B------:R-:W-:Y:S01]  /*df50*/  HMMA.16816.F32.BF16 R80, R16.reuse, R30, R80 ;  /* 0x0000001e1050723c */ /* 0x040fe20000041850 */
[----:B------:R-:W3:Y:S07]  /*df60*/  LDSM.16.MT88.4 R28, [R189+0x1100] ;  /* 0x00110000bd1c783b */ /* 0x000eee0000004200 */
[C---:B------:R-:W-:Y:S08]  /*df70*/  HMMA.16816.F32.BF16 R84, R16.reuse, R32, R84 ;  /* 0x000000201054723c */ /* 0x040ff00000041854 */
[C---:B------:R-:W-:Y:S01]  /*df80*/  HMMA.16816.F32.BF16 R88, R16.reuse, R34, R88 ;  /* 0x000000221058723c */ /* 0x040fe20000041858 */
[----:B------:R-:W4:Y:S07]  /*df90*/  LDSM.16.MT88.4 R32, [R195+0x3100] ;  /* 0x00310000c320783b */ /* 0x000f2e0000004200 */
[C---:B-1----:R-:W-:Y:S08]  /*dfa0*/  HMMA.16816.F32.BF16 R92, R16.reuse, R20, R92 ;  /* 0x00000014105c723c */ /* 0x042ff0000004185c */
[----:B------:R-:W-:Y:S01]  /*dfb0*/  HMMA.16816.F32.BF16 R96, R16, R22, R96 ;  /* 0x000000161060723c */ /* 0x000fe20000041860 */
[----:B------:R-:W1:Y:S06]  /*dfc0*/  LDSM.16.MT88.4 R20, [R188+0x3100] ;  /* 0x00310000bc14783b */ /* 0x000e6c0000004200 */
[----:B--2---:R-:W-:Y:S01]  /*dfd0*/  F2FP.BF16.PACK_AB R16, R173, R168 ;  /* 0x000000a8ad10723e */ /* 0x004fe200000010ff */
[----:B------:R-:W-:Y:S01]  /*dfe0*/  FADD.FTZ R168, R168, R159 ;  /* 0x0000009fa8a87221 */ /* 0x000fe20000010000 */
[----:B-----5:R-:W-:Y:S03]  /*dff0*/  F2FP.BF16.PACK_AB R18, R175, R164 ;  /* 0x000000a4af12723e */ /* 0x020fe600000010ff */
[----:B------:R-:W-:Y:S01]  /*e000*/  F2FP.BF16.PACK_AB R17, R169, R162 ;  /* 0x000000a2a911723e */ /* 0x000fe200000010ff */
[----:B------:R-:W-:Y:S01]  /*e010*/  FADD.FTZ R173, R173, R168 ;  /* 0x000000a8adad7221 */ /* 0x000fe20000010000 */
[----:B---3--:R-:W-:Y:S03]  /*e020*/  F2FP.BF16.PACK_AB R19, R165, R166 ;  /* 0x000000a6a513723e */ /* 0x008fe600000010ff */
[----:B------:R-:W-:Y:S04]  /*e030*/  FADD.FTZ R164, R164, R173 ;  /* 0x000000ada4a47221 */ /* 0x000fe80000010000 */
[C---:B----4-:R-:W-:Y:S03]  /*e040*/  HMMA.16816.F32.BF16 R4, R16.reuse, R24, R4 ;  /* 0x000000181004723c */ /* 0x050fe60000041804 */
[----:B------:R-:W-:Y:S05]  /*e050*/  FADD.FTZ R164, R175, R164 ;  /* 0x000000a4afa47221 */ /* 0x000fea0000010000 */
[C---:B------:R-:W-:Y:S01]  /*e060*/  HMMA.16816.F32.BF16 R8, R16.reuse, R26, R8 ;  /* 0x0000001a1008723c */ /* 0x040fe20000041808 */
[----:B------:R-:W2:Y:S07]  /*e070*/  LDSM.16.MT88.4 R24, [R195+0x5100] ;  /* 0x00510000c318783b */ /* 0x000eae0000004200 */
[C---:B------:R-:W-:Y:S08]  /*e080*/  HMMA.16816.F32.BF16 R100, R16.reuse, R124, R100 ;  /* 0x0000007c1064723c */ /* 0x040ff00000041864 */
[C---:B------:R-:W-:Y:S01]  /*e090*/  HMMA.16816.F32.BF16 R104, R16.reuse, R126, R104 ;  /* 0x0000007e1068723c */ /* 0x040fe20000041868 */
[----:B------:R-:W-:Y:S07]  /*e0a0*/  LDSM.16.MT88.4 R124, [R195+0x1900] ;  /* 0x00190000c37c783b */ /* 0x000fee0000004200 */
[C---:B------:R-:W-:Y:S08]  /*e0b0*/  HMMA.16816.F32.BF16 R108, R16.reuse, R28, R108 ;  /* 0x0000001c106c723c */ /* 0x040ff0000004186c */
[C---:B------:R-:W-:Y:S01]  /*e0c0*/  HMMA.16816.F32.BF16 R112, R16.reuse, R30, R112 ;  /* 0x0000001e1070723c */ /* 0x040fe20000041870 */
[----:B------:R-:W3:Y:S07]  /*e0d0*/  LDSM.16.MT88.4 R28, [R190+0x5100] ;  /* 0x00510000be1c783b */ /* 0x000eee0000004200 */
[C---:B------:R-:W-:Y:S08]  /*e0e0*/  HMMA.16816.F32.BF16 R116, R16.reuse, R128, R116 ;  /* 0x000000801074723c */ /* 0x040ff00000041874 */
[C---:B------:R-:W-:Y:S08]  /*e0f0*/  HMMA.16816.F32.BF16 R120, R16.reuse, R130, R120 ;  /* 0x000000821078723c */ /* 0x040ff00000041878 */
[C---:B------:R-:W-:Y:S08]  /*e100*/  HMMA.16816.F32.BF16 R36, R16.reuse, R32, R36 ;  /* 0x000000201024723c */ /* 0x040ff00000041824 */
        /* <DEDUP_REMOVED lines=28> */
[----:B------:R-:W-:Y:S03]  /*e2d0*/  F2FP.BF16.PACK_AB R19, R13, R220 ;  /* 0x000000dc0d13723e */ /* 0x000fe600000010ff */
[----:B------:R-:W-:Y:S04]  /*e2e0*/  FADD.FTZ R171, R171, R170 ;  /* 0x000000aaabab7221 */ /* 0x000fe80000010000 */
[C---:B------:R-:W-:Y:S01]  /*e2f0*/  HMMA.16816.F32.BF16 R128, R16.reuse, R124, R4 ;  /* 0x0000007c1080723c */ /* 0x040fe20000041804 */
[----:B------:R-:W5:Y:S02]  /*e300*/  LDSM.16.MT88.4 R4, [R190+0x5900] ;  /* 0x00590000be04783b */ /* 0x000f640000004200 */
[----:B------:R-:W-:Y:S05]  /*e310*/  FADD.FTZ R210, R172, R171 ;  /* 0x000000abacd27221 */ /* 0x000fea0000010000 */
        /* <DEDUP_REMOVED lines=15> */
[C---:B------:R-:W-:Y:S08]  /*e410*/  HMMA.16816.F32.BF16 R60, R16.reuse, R140, R60 ;  /* 0x0000008c103c723c */ /* 0x040ff0000004183c */
[C---:B------:R-:W-:Y:S08]  /*e420*/  HMMA.16816.F32.BF16 R64, R16.reuse, R142, R64 ;  /* 0x0000008e1040723c */ /* 0x040ff00000041840 */
[C---:B------:R-:W-:Y:S08]  /*e430*/  HMMA.16816.F32.BF16 R68, R16.reuse, R144, R68 ;  /* 0x000000901044723c */ /* 0x040ff00000041844 */
[C---:B------:R-:W-:Y:S08]  /*e440*/  HMMA.16816.F32.BF16 R72, R16.reuse, R146, R72 ;  /* 0x000000921048723c */ /* 0x040ff00000041848 */
[C---:B-----5:R-:W-:Y:S07]  /*e450*/  HMMA.16816.F32.BF16 R76, R16.reuse, R4, R76 ;  /* 0x00000004104c723c */ /* 0x060fee000004184c */
[----:B------:R-:W-:Y:S01]  /*e460*/  FADD.FTZ R5, R151, R152 ;  /* 0x0000009897057221 */ /* 0x000fe20000010000 */
[C---:B------:R-:W-:Y:S04]  /*e470*/  HMMA.16816.F32.BF16 R80, R16.reuse, R6, R80 ;  /* 0x000000061050723c */ /* 0x040fe80000041850 */
[----:B------:R-:W-:Y:S04]  /*e480*/  FADD.FTZ R5, R150, R5 ;  /* 0x0000000596057221 */ /* 0x000fe80000010000 */
[C---:B------:R-:W-:Y:S04]  /*e490*/  HMMA.16816.F32.BF16 R84, R16.reuse, R8, R84 ;  /* 0x000000081054723c */ /* 0x040fe80000041854 */
[----:B------:R-:W-:Y:S04]  /*e4a0*/  FADD.FTZ R158, R158, R5 ;  /* 0x000000059e9e7221 */ /* 0x000fe80000010000 */
[C---:B------:R-:W-:Y:S04]  /*e4b0*/  HMMA.16816.F32.BF16 R88, R16.reuse, R10, R88 ;  /* 0x0000000a1058723c */ /* 0x040fe80000041858 */
[----:B------:R-:W-:Y:S04]  /*e4c0*/  FADD.FTZ R161, R161, R158 ;  /* 0x0000009ea1a17221 */ /* 0x000fe80000010000 */
[----:B------:R-:W-:Y:S01]  /*e4d0*/  FADD.FTZ R160, R160, R161 ;  /* 0x000000a1a0a07221 */ /* 0x000fe20000010000 */
[C---:B-1----:R-:W-:Y:S03]  /*e4e0*/  HMMA.16816.F32.BF16 R92, R16.reuse, R20, R92 ;  /* 0x00000014105c723c */ /* 0x042fe6000004185c */
        /* <DEDUP_REMOVED lines=11> */
.L_x_2844:
        /* <DEDUP_REMOVED lines=123> */
.L_x_2811:
        /* <DEDUP_REMOVED lines=261> */
.L_x_2856:
[----:B------:R-:W-:Y:S05]  /*fda0*/  BSYNC B0 ;  /* 0x0000000000007941 */ /* 0x000fea0003800000 */
.L_x_2855:
        /* <DEDUP_REMOVED lines=146> */
.L_x_2854:
        /* <DEDUP_REMOVED lines=50> */
.L_x_2857:
        /* <DEDUP_REMOVED lines=9> */
.L_x_5001:


//--------------------- .text._ZN7cutlass13device_kernelIN5flash19enable_sm80_to_sm89INS1_16FlashAttnFwdSm80INS1_25CollectiveMainloopFwdSm80ILi8ELi1ELb0EN4cute5tupleIJNS5_1CILi128EEENS7_ILi64EEENS7_ILi192EEEEEELi192ENS_10bfloat16_tEfNS_4arch4Sm80ELb0ELb1ELb0ELb1ELb0ELb0ELb1ELb1EEENS1_21CollectiveEpilogueFwdINS6_IJS8_SA_S9_EEENS6_IJNS7_ILi1EEESI_SI_EEESC_SE_Li256ELb1ELb1ELb1ELb0EEENS1_36VarlenDynamicPersistentTileSchedulerILi128ELi64ELi256ELi256ELb1ELb1ELb0ELb1ELb0ELb1EEEEEEEEEvNT_6ParamsE --------------------------
	.section	.text._ZN7cutlass13device_kernelIN5flash19enable_sm80_to_sm89INS1_16FlashAttnFwdSm80INS1_25CollectiveMainloopFwdSm80ILi8ELi1ELb0EN4cute5tupleIJNS5_1CILi128EEENS7_ILi64EEENS7_ILi192EEEEEELi192ENS_10bfloat16_tEfNS_4arch4Sm80ELb0ELb1ELb0ELb1ELb0ELb0ELb1ELb1EEENS1_21CollectiveEpilogueFwdINS6_IJS8_SA_S9_EEENS6_IJNS7_ILi1EEESI_SI_EEESC_SE_Li256ELb1ELb1ELb1ELb0EEENS1_36VarlenDynamicPersistentTileSchedulerILi128ELi64ELi256ELi256ELb1ELb1ELb0ELb1ELb0ELb1EEEEEEEEEvNT_6ParamsE,"ax",@progbits
	.sectioninfo	@"SHI_REGISTERS=255"
	.align	128
.text._ZN7cutlass13device_kernelIN5flash19enable_sm80_to_sm89INS1_16FlashAttnFwdSm80INS1_25CollectiveMainloopFwdSm80ILi8ELi1ELb0EN4cute5tupleIJNS5_1CILi128EEENS7_ILi64EEENS7_ILi192EEEEEELi192ENS_10bfloat16_tEfNS_4arch4Sm80ELb0ELb1ELb0ELb1ELb0ELb0ELb1ELb1EEENS1_21CollectiveEpilogueFwdINS6_IJS8_SA_S9_EEENS6_IJNS7_ILi1EEESI_SI_EEESC_SE_Li256ELb1ELb1ELb1ELb0EEENS1_36VarlenDynamicPersistentTileSchedulerILi128ELi64ELi256ELi256ELb1ELb1ELb0ELb1ELb0ELb1EEEEEEEEEvNT_6ParamsE:
        .type           _ZN7cutlass13device_kernelIN5flash19enable_sm80_to_sm89INS1_16FlashAttnFwdSm80INS1_25CollectiveMainloopFwdSm80ILi8ELi1ELb0EN4cute5tupleIJNS5_1CILi128EEENS7_ILi64EEENS7_ILi192EEEEEELi192ENS_10bfloat16_tEfNS_4arch4Sm80ELb0ELb1ELb0ELb1ELb0ELb0ELb1ELb1EEENS1_21CollectiveEpilogueFwdINS6_IJS8_SA_S9_EEENS6_IJNS7_ILi1EEESI_SI_EEESC_SE_Li256ELb1ELb1ELb1ELb0EEENS1_36VarlenDynamicPersistentTileSchedulerILi128ELi64ELi256ELi256ELb1ELb1ELb0ELb1ELb0ELb1EEEEEEEEEvNT_6ParamsE,@function
        .size           _ZN7cutlass13device_kernelIN5flash19enable_sm80_to_sm89INS1_16FlashAttnFwdSm80INS1_25CollectiveMainloopFwdSm80ILi8ELi1ELb0EN4cute5tupleIJNS5_1CILi128EEENS7_ILi64EEENS7_ILi192EEEEEELi192ENS_10bfloat16_tEfNS_4arch4Sm80ELb0ELb1ELb0ELb1ELb0ELb0ELb1ELb1EEENS1_21CollectiveEpilogueFwdINS6_IJS8_SA_S9_EEENS6_IJNS7_ILi1EEESI_SI_EEESC_SE_Li256ELb1ELb1ELb1ELb0EEENS1_36VarlenDynamicPersistentTileSchedulerILi128ELi64ELi256ELi256ELb1ELb1ELb0ELb1ELb0ELb1EEEEEEEEEvNT_6ParamsE,(.L_x_5002 - _ZN7cutlass13device_kernelIN5flash19enable_sm80_to_sm89INS1_16FlashAttnFwdSm80INS1_25CollectiveMainloopFwdSm80ILi8ELi1ELb0EN4cute5tupleIJNS5_1CILi128EEENS7_ILi64EEENS7_ILi192EEEEEELi192ENS_10bfloat16_tEfNS_4arch4Sm80ELb0ELb1ELb0ELb1ELb0ELb0ELb1ELb1EEENS1_21CollectiveEpilogueFwdINS6_IJS8_SA_S9_EEENS6_IJNS7_ILi1EEESI_SI_EEESC_SE_Li256ELb1ELb1ELb1ELb0EEENS1_36VarlenDynamicPersistentTileSchedulerILi128ELi64ELi256ELi256ELb1ELb1ELb0ELb1ELb0ELb1EEEEEEEEEvNT_6ParamsE)
        .other          _ZN7cutlass13device_kernelIN5flash19enable_sm80_to_sm89INS1_16FlashAttnFwdSm80INS1_25CollectiveMainloopFwdSm80ILi8ELi1ELb0EN4cute5tupleIJNS5_1CILi128EEENS7_ILi64EEENS7_ILi192EEEEEELi192ENS_10bfloat16_tEfNS_4arch4Sm80ELb0ELb1ELb0ELb1ELb0ELb0ELb1ELb1EEENS1_21CollectiveEpilogueFwdINS6_IJS8_SA_S9_EEENS6_IJNS7_ILi1EEESI_SI_EEESC_SE_Li256ELb1ELb1ELb1ELb0EEENS1_36VarlenDynamicPersistentTileSchedulerILi128ELi64ELi256ELi256ELb1ELb1ELb0ELb1ELb0ELb1EEEEEEEEEvNT_6ParamsE,@"STO_CUDA_ENTRY STV_DEFAULT"
_ZN7cutlass13device_kernelIN5flash19enable_sm80_to_sm89INS1_16FlashAttnFwdSm80INS1_25CollectiveMainloopFwdSm80ILi8ELi1ELb0EN4cute5tupleIJNS5_1CILi128EEENS7_ILi64EEENS7_ILi192EEEEEELi192ENS_10bfloat16_tEfNS_4arch4Sm80ELb0ELb1ELb0ELb1ELb0ELb0ELb1ELb1EEENS1_21CollectiveEpilogueFwdINS6_IJS8_SA_S9_EEENS6_IJNS7_ILi1EEESI_SI_EEESC_SE_Li256ELb1ELb1ELb1ELb0EEENS1_36VarlenDynamicPersistentTileSchedulerILi128ELi64ELi256ELi256ELb1ELb1ELb0ELb1ELb0ELb1EEEEEEEEEvNT_6ParamsE:
        /* <DEDUP_REMOVED lines=52> */
.L_x_2863:
        /* <DEDUP_REMOVED lines=16> */
.L_x_3002:
        /* <DEDUP_REMOVED lines=16> */
.L_x_3003:
[----:B---3--:R-:W-:-:S05]  /*0540*/  IMAD R0, R0, c[0x0][0x538], RZ ;  /* 0x00014e0000007a24 */ /* 0x008fca00078e02ff */
[----:B------:R-:W-:-:S04]  /*0550*/  IADD3 R7, R0, R7, RZ ;  /* 0x0000000700077210 */ /* 0x000fc80007ffe0ff */
[----:B------:R-:W-:-:S13]  /*0560*/  ISETP.GT.AND P0, PT, R7, UR4, PT ;  /* 0x0000000407007c0c */ /* 0x000fda000bf04270 */
[----:B-12---:R-:W-:Y:S05]  /*0570*/  @!P0 BRA `(.L_x_2863) ;  /* 0xfffffdc000008947 */ /* 0x006fea000383ffff */
.L_x_2859:
[----:B------:R-:W-:-:S05]  /*0580*/  IADD3 R11, -R0, R7, RZ ;  /* 0x00000007000b7210 */ /* 0x000fca0007ffe1ff */
[----:B------:R-:W-:-:S05]  /*0590*/  IMAD R0, R4, c[0x0][0x538], R11 ;  /* 0x00014e0004007a24 */ /* 0x000fca00078e020b */
[----:B------:R-:W-:Y:S01]  /*05a0*/  ISETP.GT.AND P0, PT, R0, UR4, PT ;  /* 0x0000000400007c0c */ /* 0x000fe2000bf04270 */
[----:B------:R-:W-:-:S12]  /*05b0*/  BRA.DIV ~URZ, `(.L_x_2864) ;  /* 0x000140027f007947 */ /* 0x000fd8000b800000 */
[----:B------:R-:W-:-:S04]  /*05c0*/  VOTE.ANY R10, PT, !P0 ;  /* 0x00000000000a7806 */ /* 0x000fc800040e0100 */
.L_x_3004:
[----:B------:R-:W1:Y:S02]  /*05d0*/  POPC R7, R10 ;  /* 0x0000000a00077309 */ /* 0x000e640000000000 */
[----:B-12---:R-:W-:Y:S01]  /*05e0*/  IADD3 R235, R7, R6, RZ ;  /* 0x0000000607eb7210 */ /* 0x006fe20007ffe0ff */
[----:B------:R-:W-:Y:S05]  /*05f0*/  BRA.DIV ~URZ, `(.L_x_2865) ;  /* 0x000140127f007947 */ /* 0x000fea000b800000 */
[----:B------:R1:W2:Y:S01]  /*0600*/  SHFL.IDX PT, R233, R9, R7, 0x1f ;  /* 0x00001f0709e97589 */ /* 0x0002a200000e0000 */
[----:B------:R-:W-:-:S03]  /*0610*/  MOV R6, RZ ;  /* 0x000000ff00067202 */ /* 0x000fc60000000f00 */
[----:B------:R1:W3:Y:S04]  /*0620*/  SHFL.IDX PT, R9, R8, R7, 0x1f ;  /* 0x00001f0708097589 */ /* 0x0002e800000e0000 */
.L_x_3005:
[----:B------:R-:W-:Y:S01]  /*0630*/  ISETP.NE.AND P0, PT, R10, RZ, PT ;  /* 0x000000ff0a00720c */ /* 0x000fe20003f05270 */
[----:B------:R-:W-:-:S12]  /*0640*/  BSSY B0, `(.L_x_2866) ;  /* 0x0000005000007945 */ /* 0x000fd80003800000 */
[----:B------:R-:W-:Y:S05]  /*0650*/  @!P0 BRA `(.L_x_2867) ;  /* 0x0000003000008947 */ /* 0x000fea0003800000 */
[----:B------:R-:W-:Y:S01]  /*0660*/  IADD3 R3, R7, -0x1, RZ ;  /* 0xffffffff07037810 */ /* 0x000fe20007ffe0ff */
[----:B------:R-:W-:Y:S05]  /*0670*/  BRA.DIV ~URZ, `(.L_x_2868) ;  /* 0x000140727f007947 */ /* 0x000fea000b800000 */
[----:B------:R4:W1:Y:S02]  /*0680*/  SHFL.IDX PT, R6, R4, R3, 0x1f ;  /* 0x00001f0304067589 */ /* 0x00086400000e0000 */
.L_x_2867:
[----:B------:R-:W-:Y:S05]  /*0690*/  BSYNC B0 ;  /* 0x0000000000007941 */ /* 0x000fea0003800000 */
.L_x_2866:
        /* <DEDUP_REMOVED lines=67> */
.L_x_2870:
        /* <DEDUP_REMOVED lines=68> */
.L_x_2871:
[----:B------:R-:W-:Y:S05]  /*0f10*/  BSYNC B0 ;  /* 0x0000000000007941 */ /* 0x000fea0003800000 */
.L_x_2869:
[----:B------:R-:W-:-:S04]  /*0f20*/  LOP3.LUT R0, RZ, R0, RZ, 0x33, !PT ;  /* 0x00000000ff007212 */ /* 0x000fc800078e33ff */
[----:B------:R-:W-:Y:S01]  /*0f30*/  IADD3 R233, R0, R233, RZ ;  /* 0x000000e900e97210 */ /* 0x000fe20007ffe0ff */
[----:B------:R-:W-:Y:S05]  /*0f40*/  BRA `(.L_x_2872) ;  /* 0x0000004000007947 */ /* 0x000fea0003800000 */
.L_x_2860:
[----:B--2---:R-:W-:Y:S01]  /*0f50*/  IMAD.MOV.U32 R233, RZ, RZ, RZ ;  /* 0x000000ffffe97224 */ /* 0x004fe200078e00ff */
[----:B------:R-:W-:Y:S01]  /*0f60*/  MOV R234, RZ ;  /* 0x000000ff00ea7202 */ /* 0x000fe20000000f00 */
[----:B------:R-:W-:Y:S01]  /*0f70*/  IMAD.U32 R232, RZ, RZ, UR4 ;  /* 0x00000004ffe87e24 */ /* 0x000fe2000f8e00ff */
[----:B------:R-:W-:Y:S02]  /*0f80*/  MOV R235, c[0x0][0x53c] ;  /* 0x00014f0000eb7a02 */ /* 0x000fe40000000f00 */
.L_x_2872:
[----:B------:R-:W-:Y:S01]  /*0f90*/  ISETP.NE.AND P0, PT, R12, RZ, PT ;  /* 0x000000ff0c00720c */ /* 0x000fe20003f05270 */
[----:B------:R-:W-:-:S12]  /*0fa0*/  WARPSYNC 0xffffffff ;  /* 0xffffffff00007948 */ /* 0x000fd80003800000 */
[----:B------:R1:W-:Y:S04]  /*0fb0*/  @!P0 STS.128 [0x18100], R232 ;  /* 0x018100e8ff008388 */ /* 0x0003e80000000c00 */
[----:B------:R-:W-:Y:S06]  /*0fc0*/  BAR.ARV 0x5, 0x100 ;  /* 0x0144000000007b1d */ /* 0x000fec0000002000 */
.L_x_2858:
        /* <DEDUP_REMOVED lines=112> */
[C---:B------:R-:W-:Y:S01]  /*16d0*/  IADD3 R10, R224.reuse, 0xa8, RZ ;  /* 0x000000a8e00a7810 */ /* 0x040fe20007ffe0ff */
        /* <DEDUP_REMOVED lines=35> */
.L_x_3001:
        /* <DEDUP_REMOVED lines=27> */
.L_x_2873:
[----:B------:R-:W-:-:S04]  /*1ac0*/  ISETP.NE.U32.AND P1, PT, RZ, c[0x0][0x368], PT ;  /* 0x0000da00ff007a0c */ /* 0x000fc80003f25070 */
[----:B------:R-:W-:-:S13]  /*1ad0*/  ISETP.NE.AND.EX P1, PT, RZ, c[0x0][0x36c], PT, P1 ;  /* 0x0000db00ff007a0c */ /* 0x000fda0003f25310 */
[----:B------:R-:W-:Y:S05]  /*1ae0*/  @!P1 BRA `(.L_x_2874) ;  /* 0x0000003000009947 */ /* 0x000fea0003800000 */
[----:B-1----:R-:W-:-:S05]  /*1af0*/  IMAD.WIDE R2, R235, R14, c[0x0][0x368] ;  /* 0x0000da00eb027625 */ /* 0x002fca00078e020e */
[----:B------:R1:W5:Y:S01]  /*1b00*/  LDG.E R0, [R2.64] ;  /* 0x0000000602007981 */ /* 0x000362000c1e1900 */
[----:B------:R-:W-:Y:S05]  /*1b10*/  BRA `(.L_x_2875) ;  /* 0x0000005000007947 */ /* 0x000fea0003800000 */
.L_x_2874:
[----:B------:R-:W-:Y:S01]  /*1b20*/  MOV R0, c[0x0][0x1d0] ;  /* 0x0000740000007a02 */ /* 0x000fe20000000f00 */
[----:B------:R-:W-:Y:S05]  /*1b30*/  @!P0 BRA `(.L_x_2875) ;  /* 0x0000003000008947 */ /* 0x000fea0003800000 */
[----:B-1----:R-:W2:Y:S04]  /*1b40*/  LDG.E R6, [R2.64] ;  /* 0x0000000602067981 */ /* 0x002ea8000c1e1900 */
[----:B------:R-:W2:Y:S02]  /*1b50*/  LDG.E R0, [R2.64+0x4] ;  /* 0x0000040602007981 */ /* 0x000ea4000c1e1900 */
[----:B--2---:R-:W-:Y:S02]  /*1b60*/  IADD3 R0, -R6, R0, RZ ;  /* 0x0000000006007210 */ /* 0x004fe40007ffe1ff */
.L_x_2875:
        /* <DEDUP_REMOVED lines=25> */
.L_x_2878:
[----:B------:R-:W-:-:S13]  /*1d00*/  ISETP.NE.AND P3, PT, R8, 0x1, PT ;  /* 0x000000010800780c */ /* 0x000fda0003f65270 */
[----:B------:R-:W-:-:S05]  /*1d10*/  @P3 IMAD.HI.U32 R0, R2, c[0x0][0x330], RZ ;  /* 0x0000cc0002003a27 */ /* 0x000fca00078e00ff */
[----:B------:R-:W-:Y:S02]  /*1d20*/  @P3 SHF.R.U32.HI R2, RZ, c[0x0][0x334], R0 ;  /* 0x0000cd00ff023a19 */ /* 0x000fe40000011600 */
.L_x_2879:
[----:B------:R-:W-:Y:S05]  /*1d30*/  BSYNC B0 ;  /* 0x0000000000007941 */ /* 0x000fea0003800000 */
.L_x_2877:
[----:B------:R-:W-:-:S05]  /*1d40*/  IMAD R2, R2, R8, c[0x0][0x32c] ;  /* 0x0000cb0002027624 */ /* 0x000fca00078e0208 */
[----:B------:R-:W-:-:S04]  /*1d50*/  IMNMX R3, R3, R2, PT ;  /* 0x0000000203037217 */ /* 0x000fc80003800200 */
.L_x_2876:
        /* <DEDUP_REMOVED lines=26> */
.L_x_2882:
[----:B------:R-:W-:-:S13]  /*1f00*/  ISETP.NE.AND P3, PT, R8, 0x1, PT ;  /* 0x000000010800780c */ /* 0x000fda0003f65270 */
[----:B------:R-:W-:-:S05]  /*1f10*/  @P3 IMAD.HI.U32 R3, R0, c[0x0][0x330], RZ ;  /* 0x0000cc0000033a27 */ /* 0x000fca00078e00ff */
[----:B------:R-:W-:Y:S02]  /*1f20*/  @P3 SHF.R.U32.HI R0, RZ, c[0x0][0x334], R3 ;  /* 0x0000cd00ff003a19 */ /* 0x000fe40000011603 */
.L_x_2883:
[----:B------:R-:W-:Y:S05]  /*1f30*/  BSYNC B0 ;  /* 0x0000000000007941 */ /* 0x000fea0003800000 */
.L_x_2881:
[----:B------:R-:W-:-:S05]  /*1f40*/  IMAD R0, R0, c[0x0][0x32c], RZ ;  /* 0x0000cb0000007a24 */ /* 0x000fca00078e02ff */
[----:B------:R-:W-:-:S04]  /*1f50*/  IMNMX R2, R2, R0, !PT ;  /* 0x0000000002027217 */ /* 0x000fc80007800200 */
.L_x_2880:
        /* <DEDUP_REMOVED lines=47> */
.L_x_2885:
[----:B------:R-:W-:Y:S05]  /*2250*/  BSYNC B0 ;  /* 0x0000000000007941 */ /* 0x000fea0003800000 */
.L_x_2884:
        /* <DEDUP_REMOVED lines=136> */
[C---:B------:R-:W-:Y:S01]  /*2ae0*/  IMAD R6, R0.reuse, c[0x0][0x1f0], RZ ;  /* 0x00007c0000067a24 */ /* 0x040fe200078e02ff */
        /* <DEDUP_REMOVED lines=15> */
.L_x_3006:
[----:B------:R-:W-:Y:S05]  /*2be0*/  BRA.DIV ~URZ, `(.L_x_2888) ;  /* 0x00011bd27f007947 */ /* 0x000fea000b800000 */
[----:B------:R3:W4:Y:S02]  /*2bf0*/  SHFL.IDX PT, R0, R12, RZ, 0x181f ;  /* 0x00181fff0c007589 */ /* 0x00072400000e0000 */
.L_x_3007:
        /* <DEDUP_REMOVED lines=23> */
.L_x_2890:
[----:B------:R-:W-:Y:S05]  /*2d70*/  BSYNC B0 ;  /* 0x0000000000007941 */ /* 0x000fea0003800000 */
.L_x_2889:
[----:B------:R-:W-:Y:S05]  /*2d80*/  BRA.DIV ~URZ, `(.L_x_2891) ;  /* 0x00011a927f007947 */ /* 0x000fea000b800000 */
[----:B--2---:R2:W1:Y:S04]  /*2d90*/  SHFL.IDX PT, R8, R11, 0x1, 0x181f ;  /* 0x00381f000b087f89 */ /* 0x00446800000e0000 */
[----:B----4-:R2:W4:Y:S02]  /*2da0*/  SHFL.IDX PT, R0, R12, 0x1, 0x181f ;  /* 0x00381f000c007f89 */ /* 0x01052400000e0000 */
.L_x_3008:
        /* <DEDUP_REMOVED lines=23> */
.L_x_2893:
[----:B------:R-:W-:Y:S05]  /*2f20*/  BSYNC B0 ;  /* 0x0000000000007941 */ /* 0x000fea0003800000 */
.L_x_2892:
[----:B------:R-:W-:Y:S05]  /*2f30*/  BRA.DIV ~URZ, `(.L_x_2894) ;  /* 0x000119a27f007947 */ /* 0x000fea000b800000 */
[----:B-1----:R1:W2:Y:S02]  /*2f40*/  SHFL.IDX PT, R8, R11, 0x2, 0x181f ;  /* 0x00581f000b087f89 */ /* 0x0022a400000e0000 */
.L_x_3009:
[----:B------:R-:W-:Y:S05]  /*2f50*/  BRA.DIV ~URZ, `(.L_x_2895) ;  /* 0x000119f27f007947 */ /* 0x000fea000b800000 */
[----:B----4-:R4:W1:Y:S02]  /*2f60*/  SHFL.IDX PT, R0, R12, 0x2, 0x181f ;  /* 0x00581f000c007f89 */ /* 0x01086400000e0000 */
.L_x_3010:
        /* <DEDUP_REMOVED lines=23> */
.L_x_2897:
[----:B------:R-:W-:Y:S05]  /*30e0*/  BSYNC B0 ;  /* 0x0000000000007941 */ /* 0x000fea0003800000 */
.L_x_2896:
[----:B------:R-:W-:Y:S05]  /*30f0*/  BRA.DIV ~URZ, `(.L_x_2898) ;  /* 0x000118b27f007947 */ /* 0x000fea000b800000 */
[----:B--2---:R2:W3:Y:S04]  /*3100*/  SHFL.IDX PT, R8, R11, 0x3, 0x181f ;  /* 0x00781f000b087f89 */ /* 0x0044e800000e0000 */
[----:B-1----:R2:W1:Y:S02]  /*3110*/  SHFL.IDX PT, R0, R12, 0x3, 0x181f ;  /* 0x00781f000c007f89 */ /* 0x00246400000e0000 */
.L_x_3011:
        /* <DEDUP_REMOVED lines=70> */
[----:B------:R-:W-:Y:S01]  /*3580*/  LEA.HI.X R3, R4, R212, R3, 0x6, P0 ;  /* 0x000000d404037211 */ /* 0x000fe200000f3403 */
[----:B------:R-:W-:Y:S01]  /*3590*/  IMAD.MOV.U32 R4, RZ, RZ, c[0x0][0x208] ;  /* 0x00008200ff047624 */ /* 0x000fe200078e00ff */
[C---:B------:R-:W-:Y:S02]  /*35a0*/  LEA R2, P0, R0.reuse, c[0x0][0x1f8], 0x1 ;  /* 0x00007e0000027a11 */ /* 0x040fe400078008ff */
[----:B------:R-:W-:Y:S01]  /*35b0*/  ISETP.NE.U32.AND P1, PT, R5, 0x1, PT ;  /* 0x000000010500780c */ /* 0x000fe20003f25070 */
[----:B------:R-:W-:Y:S01]  /*35c0*/  IMAD.MOV.U32 R5, RZ, RZ, c[0x0][0x20c] ;  /* 0x00008300ff057624 */ /* 0x000fe200078e00ff */
[----:B------:R-:W-:Y:S01]  /*35d0*/  LEA.HI.X R3, R0, c[0x0][0x1fc], R3, 0x1, P0 ;  /* 0x00007f0000037a11 */ /* 0x000fe200000f0c03 */
[----:B------:R-:W-:Y:S01]  /*35e0*/  IMAD.IADD R0, R86, 0x1, -R11 ;  /* 0x0000000156007824 */ /* 0x000fe200078e0a0b */
[----:B------:R-:W-:-:S04]  /*35f0*/  LEA R12, P0, R4, R2, 0x6 ;  /* 0x00000002040c7211 */ /* 0x000fc800078030ff */
[----:B------:R-:W-:Y:S02]  /*3600*/  LEA.HI.X R13, R4, R3, R5, 0x6, P0 ;  /* 0x00000003040d7211 */ /* 0x000fe400000f3405 */
[C---:B------:R-:W-:Y:S02]  /*3610*/  ISETP.LT.OR P0, PT, R0.reuse, 0x1, P1 ;  /* 0x000000010000780c */ /* 0x040fe40000f01670 */
[C---:B------:R-:W-:Y:S01]  /*3620*/  ISETP.LT.OR P1, PT, R0.reuse, 0x21, P1 ;  /* 0x000000210000780c */ /* 0x040fe20000f21670 */
[----:B------:R-:W-:Y:S04]  /*3630*/  LDSM.16.M88.4 R4, [R187] ;  /* 0x00000000bb04783b */ /* 0x000fe80000000200 */
[----:B------:R-:W-:Y:S04]  /*3640*/  LDSM.16.M88.4 R28, [R180] ;  /* 0x00000000b41c783b */ /* 0x000fe80000000200 */
[----:B------:R-:W1:Y:S04]  /*3650*/  LDSM.16.M88.4 R24, [R180+0x800] ;  /* 0x00080000b418783b */ /* 0x000e680000000200 */
[----:B------:R-:W2:Y:S04]  /*3660*/  LDSM.16.M88.4 R20, [R180+0x1000] ;  /* 0x00100000b414783b */ /* 0x000ea80000000200 */
[----:B------:R-:W3:Y:S04]  /*3670*/  LDSM.16.M88.4 R16, [R180+0x1800] ;  /* 0x00180000b410783b */ /* 0x000ee80000000200 */
[----:B------:R-:W-:Y:S04]  /*3680*/  LDSM.16.M88.4 R8, [R188] ;  /* 0x00000000bc08783b */ /* 0x000fe80000000200 */
[----:B------:R-:W4:Y:S04]  /*3690*/  LDSM.16.M88.4 R48, [R191] ;  /* 0x00000000bf30783b */ /* 0x000f280000000200 */
[----:B------:R-:W5:Y:S04]  /*36a0*/  LDSM.16.M88.4 R60, [R202] ;  /* 0x00000000ca3c783b */ /* 0x000f680000000200 */
[----:B------:R-:W3:Y:S04]  /*36b0*/  LDSM.16.M88.4 R68, [R201] ;  /* 0x00000000c944783b */ /* 0x000ee80000000200 */
[----:B------:R-:W3:Y:S04]  /*36c0*/  LDSM.16.M88.4 R72, [R200] ;  /* 0x00000000c848783b */ /* 0x000ee80000000200 */
[----:B------:R-:W-:Y:S01]  /*36d0*/  @!PT LDS RZ, [RZ] ;  /* 0x00000000fffff984 */ /* 0x000fe20000000800 */
[----:B------:R-:W-:Y:S01]  /*36e0*/  @!PT LDS RZ, [RZ] ;  /* 0x00000000fffff984 */ /* 0x000fe20000000800 */
[----:B------:R-:W-:Y:S01]  /*36f0*/  @!PT LDS RZ, [RZ] ;  /* 0x00000000fffff984 */ /* 0x000fe20000000800 */
[----:B------:R3:W-:Y:S01]  /*3700*/  LDGSTS.E.BYPASS.LTC128B.128 [R205+0x100], [R2.64], !P0 ;  /* 0x0010000002cd7fae */ /* 0x0007e2000c101d46 */
[----:B------:R-:W-:-:S02]  /*3710*/  ISETP.LT.OR P0, PT, R0, 0x1, !P6 ;  /* 0x000000010000780c */ /* 0x000fc40007701670 */
[----:B------:R-:W-:Y:S01]  /*3720*/  ISETP.LT.OR P6, PT, R0, 0x21, !P6 ;  /* 0x000000210000780c */ /* 0x000fe200077c1670 */
[C---:B-1----:R-:W-:Y:S10]  /*3730*/  HMMA.16816.F32.BF16 R36, R4.reuse, R24, RZ ;  /* 0x000000180424723c */ /* 0x042ff400000418ff */
[----:B------:R1:W-:Y:S01]  /*3740*/  LDGSTS.E.BYPASS.LTC128B.128 [R205+0x2100], [R2.64+0x80], !P0 ;  /* 0x0210008002cd7fae */ /* 0x0003e2000c101d46 */
[----:B------:R-:W-:Y:S01]  /*3750*/  LOP3.LUT P0, RZ, R14, 0x4, RZ, 0xc0, !PT ;  /* 0x000000040eff7812 */ /* 0x000fe2000780c0ff */
[----:B------:R-:W-:Y:S03]  /*3760*/  HMMA.16816.F32.BF16 R40, R4, R26, RZ ;  /* 0x0000001a0428723c */ /* 0x000fe600000418ff */
[----:B------:R-:W-:-:S02]  /*3770*/  ISETP.LT.OR P2, PT, R0, 0x1, !P0 ;  /* 0x000000010000780c */ /* 0x000fc40004741670 */
[----:B------:R-:W-:-:S03]  /*3780*/  ISETP.LT.OR P0, PT, R0, 0x21, !P0 ;  /* 0x000000210000780c */ /* 0x000fc60004701670 */
[C---:B--2---:R-:W-:Y:S08]  /*3790*/  HMMA.16816.F32.BF16 R44, R4.reuse, R20, RZ ;  /* 0x00000014042c723c */ /* 0x044ff000000418ff */
[----:B------:R1:W-:Y:S01]  /*37a0*/  LDGSTS.E.BYPASS.LTC128B.128 [R205+0x4100], [R2.64+0x100], !P2 ;  /* 0x0410010002cd7fae */ /* 0x0003e2000d101d46 */
[----:B------:R-:W-:Y:S01]  /*37b0*/  ISETP.NE.AND P2, PT, R32, RZ, PT ;  /* 0x000000ff2000720c */ /* 0x000fe20003f45270 */
[----:B------:R-:W-:Y:S02]  /*37c0*/  HMMA.16816.F32.BF16 R52, R4, R22, RZ ;  /* 0x000000160434723c */ /* 0x000fe400000418ff */
[----:B------:R2:W-:Y:S01]  /*37d0*/  LDGSTS.E.BYPASS.LTC128B.128 [R205+0x1100], [R12.64], !P1 ;  /* 0x011000000ccd7fae */ /* 0x0005e2000c901d46 */
[----:B------:R-:W-:-:S03]  /*37e0*/  ISETP.NE.AND P1, PT, R15, RZ, PT ;  /* 0x000000ff0f00720c */ /* 0x000fc60003f25270 */
[----:B------:R2:W-:Y:S02]  /*37f0*/  LDGSTS.E.BYPASS.LTC128B.128 [R205+0x3100], [R12.64+0x80], !P6 ;  /* 0x031000800ccd7fae */ /* 0x0005e4000f101d46 */
[----:B------:R-:W-:Y:S02]  /*3800*/  HMMA.16816.F32.BF16 R32, R4, R28, RZ ;  /* 0x0000001c0420723c */ /* 0x000fe400000418ff */
[----:B------:R2:W-:Y:S01]  /*3810*/  LDGSTS.E.BYPASS.LTC128B.128 [R205+0x5100], [R12.64+0x100], !P0 ;  /* 0x051001000ccd7fae */ /* 0x0005e2000c101d46 */
[----:B------:R-:W-:-:S03]  /*3820*/  ISETP.GT.AND P0, PT, R84, R206, PT ;  /* 0x000000ce5400720c */ /* 0x000fc60003f04270 */
[----:B------:R-:W-:Y:S02]  /*3830*/  LDSM.16.M88.4 R64, [R186] ;  /* 0x00000000ba40783b */ /* 0x000fe40000000200 */
[C---:B------:R-:W-:Y:S02]  /*3840*/  HMMA.16816.F32.BF16 R28, R4.reuse, R30, RZ ;  /* 0x0000001e041c723c */ /* 0x040fe400000418ff */
[----:B------:R-:W-:Y:S04]  /*3850*/  LDSM.16.M88.4 R76, [R186+0x800] ;  /* 0x00080000ba4c783b */ /* 0x000fe80000000200 */
[----:B------:R-:W-:Y:S02]  /*3860*/  LDSM.16.M88.4 R80, [R186+0x1000] ;  /* 0x00100000ba50783b */ /* 0x000fe40000000200 */
[C---:B---3--:R-:W-:Y:S02]  /*3870*/  HMMA.16816.F32.BF16 R56, R4.reuse, R16, RZ ;  /* 0x000000100438723c */ /* 0x048fe400000418ff */
[----:B------:R-:W-:Y:S04]  /*3880*/  LDSM.16.M88.4 R92, [R186+0x1800] ;  /* 0x00180000ba5c783b */ /* 0x000fe80000000200 */
[----:B------:R-:W-:Y:S02]  /*3890*/  LDSM.16.M88.4 R88, [R183+0x1800] ;  /* 0x00180000b758783b */ /* 0x000fe40000000200 */
[----:B------:R-:W-:Y:S02]  /*38a0*/  HMMA.16816.F32.BF16 R16, R4, R18, RZ ;  /* 0x000000120410723c */ /* 0x000fe400000418ff */
[----:B------:R-:W3:Y:S04]  /*38b0*/  LDSM.16.M88.4 R4, [R190] ;  /* 0x00000000be04783b */ /* 0x000ee80000000200 */
[----:B------:R-:W0:Y:S02]  /*38c0*/  LDGDEPBAR ;  /* 0x00000000000079af */ /* 0x000e240000000000 */
[C---:B----4-:R-:W-:Y:S08]  /*38d0*/  HMMA.16816.F32.BF16 R20, R8.reuse, R48, R32 ;  /* 0x000000300814723c */ /* 0x050ff00000041820 */
[C---:B------:R-:W-:Y:S01]  /*38e0*/  HMMA.16816.F32.BF16 R24, R8.reuse, R50, R28 ;  /* 0x000000320818723c */ /* 0x040fe2000004181c */
[----:B------:R-:W-:Y:S07]  /*38f0*/  LDSM.16.M88.4 R48, [R183] ;  /* 0x00000000b730783b */ /* 0x000fee0000000200 */
[C---:B-----5:R-:W-:Y:S08]  /*3900*/  HMMA.16816.F32.BF16 R28, R8.reuse, R60, R36 ;  /* 0x0000003c081c723c */ /* 0x060ff00000041824 */
[C---:B------:R-:W-:Y:S01]  /*3910*/  HMMA.16816.F32.BF16 R32, R8.reuse, R62, R40 ;  /* 0x0000003e0820723c */ /* 0x040fe20000041828 */
[----:B------:R-:W-:Y:S07]  /*3920*/  LDSM.16.M88.4 R60, [R180+0x2800] ;  /* 0x00280000b43c783b */ /* 0x000fee0000000200 */
[C---:B------:R-:W-:Y:S08]  /*3930*/  HMMA.16816.F32.BF16 R36, R8.reuse, R68, R44 ;  /* 0x000000440824723c */ /* 0x040ff0000004182c */
[C---:B------:R-:W-:Y:S01]  /*3940*/  HMMA.16816.F32.BF16 R40, R8.reuse, R70, R52 ;  /* 0x000000460828723c */ /* 0x040fe20000041834 */
[----:B------:R-:W-:Y:S04]  /*3950*/  LDSM.16.M88.4 R68, [R183+0x1000] ;  /* 0x00100000b744783b */ /* 0x000fe80000000200 */
[----:B------:R-:W-:Y:S03]  /*3960*/  LDSM.16.M88.4 R52, [R180+0x2000] ;  /* 0x00200000b434783b */ /* 0x000fe60000000200 */
[C---:B------:R-:W-:Y:S01]  /*3970*/  HMMA.16816.F32.BF16 R44, R8.reuse, R72, R56 ;  /* 0x00000048082c723c */ /* 0x040fe20000041838 */
[----:B------:R-:W-:Y:S07]  /*3980*/  LDSM.16.M88.4 R56, [R183+0x800] ;  /* 0x00080000b738783b */ /* 0x000fee0000000200 */
[----:B--2---:R-:W-:Y:S01]  /*3990*/  HMMA.16816.F32.BF16 R12, R8, R74, R16 ;  /* 0x0000004a080c723c */ /* 0x004fe20000041810 */
[----:B------:R-:W2:Y:S04]  /*39a0*/  LDSM.16.M88.4 R8, [R189] ;  /* 0x00000000bd08783b */ /* 0x000ea80000000200 */
[----:B------:R-:W-:Y:S03]  /*39b0*/  LDSM.16.M88.4 R72, [R180+0x3000] ;  /* 0x00300000b448783b */ /* 0x000fe60000000200 */
[C---:B---3--:R-:W-:Y:S08]  /*39c0*/  HMMA.16816.F32.BF16 R16, R4.reuse, R64, R20 ;  /* 0x000000400410723c */ /* 0x048ff00000041814 */
[C---:B------:R-:W-:Y:S01]  /*39d0*/  HMMA.16816.F32.BF16 R24, R4.reuse, R66, R24 ;  /* 0x000000420418723c */ /* 0x040fe20000041818 */
[----:B------:R-:W-:Y:S07]  /*39e0*/  LDSM.16.M88.4 R64, [R197] ;  /* 0x00000000c540783b */ /* 0x000fee0000000200 */
        /* <DEDUP_REMOVED lines=18> */
[C---:B------:R-:W-:Y:S08]  /*3b10*/  HMMA.16816.F32.BF16 R44, R8.reuse, R88, R44 ;  /* 0x00000058082c723c */ /* 0x040ff0000004182c */
[----:B------:R-:W-:Y:S01]  /*3b20*/  HMMA.16816.F32.BF16 R12, R8, R90, R12 ;  /* 0x0000005a080c723c */ /* 0x000fe2000004180c */
[----:B------:R-:W2:Y:S07]  /*3b30*/  LDSM.16.M88.4 R8, [R188+0x4000] ;  /* 0x00400000bc08783b */ /* 0x000eae0000000200 */
        /* <DEDUP_REMOVED lines=11> */
[----:B------:R-:W3:Y:S04]  /*3bf0*/  LDSM.16.M88.4 R4, [R190+0x4000] ;  /* 0x00400000be04783b */ /* 0x000ee80000000200 */
[----:B------:R-:W-:Y:S03]  /*3c00*/  LDSM.16.M88.4 R76, [R183+0x3800] ;  /* 0x00380000b74c783b */ /* 0x000fe60000000200 */
        /* <DEDUP_REMOVED lines=11> */
[----:B------:R-:W2:Y:S04]  /*3cc0*/  LDSM.16.M88.4 R8, [R189+0x4000] ;  /* 0x00400000bd08783b */ /* 0x000ea80000000200 */
[----:B------:R-:W4:Y:S03]  /*3cd0*/  LDSM.16.M88.4 R68, [R183+0x3000] ;  /* 0x00300000b744783b */ /* 0x000f260000000200 */
[C---:B---3--:R-:W-:Y:S08]  /*3ce0*/  HMMA.16816.F32.BF16 R32, R4.reuse, R52, R28 ;  /* 0x000000340420723c */ /* 0x048ff0000004181c */
[C---:B------:R-:W-:Y:S01]  /*3cf0*/  HMMA.16816.F32.BF16 R28, R4.reuse, R54, R24 ;  /* 0x00000036041c723c */ /* 0x040fe20000041818 */
[----:B------:R-:W-:Y:S07]  /*3d00*/  LDSM.16.M88.4 R52, [R180+0x4000] ;  /* 0x00400000b434783b */ /* 0x000fee0000000200 */
[C---:B------:R-:W-:Y:S08]  /*3d10*/  HMMA.16816.F32.BF16 R24, R4.reuse, R60, R20 ;  /* 0x0000003c0418723c */ /* 0x040ff00000041814 */
[C---:B------:R-:W-:Y:S01]  /*3d20*/  HMMA.16816.F32.BF16 R20, R4.reuse, R62, R16 ;  /* 0x0000003e0414723c */ /* 0x040fe20000041810 */
[----:B------:R-:W-:Y:S07]  /*3d30*/  LDSM.16.M88.4 R60, [R194] ;  /* 0x00000000c23c783b */ /* 0x000fee0000000200 */
[C---:B------:R-:W-:Y:S08]  /*3d40*/  HMMA.16816.F32.BF16 R16, R4.reuse, R72, R36 ;  /* 0x000000480410723c */ /* 0x040ff00000041824 */
[C---:B------:R-:W-:Y:S01]  /*3d50*/  HMMA.16816.F32.BF16 R40, R4.reuse, R74, R40 ;  /* 0x0000004a0428723c */ /* 0x040fe20000041828 */
[----:B------:R-:W-:Y:S07]  /*3d60*/  LDSM.16.M88.4 R72, [R180+0x5000] ;  /* 0x00500000b448783b */ /* 0x000fee0000000200 */
[C---:B------:R-:W-:Y:S08]  /*3d70*/  HMMA.16816.F32.BF16 R44, R4.reuse, R80, R44 ;  /* 0x00000050042c723c */ /* 0x040ff0000004182c */
[----:B------:R-:W-:Y:S01]  /*3d80*/  HMMA.16816.F32.BF16 R12, R4, R82, R12 ;  /* 0x00000052040c723c */ /* 0x000fe2000004180c */
[----:B------:R-:W3:Y:S04]  /*3d90*/  LDSM.16.M88.4 R4, [R187+0x8000] ;  /* 0x00800000bb04783b */ /* 0x000ee80000000200 */
[----:B------:R-:W5:Y:S03]  /*3da0*/  LDSM.16.M88.4 R80, [R180+0x5800] ;  /* 0x00580000b450783b */ /* 0x000f660000000200 */
[C---:B--2---:R-:W-:Y:S08]  /*3db0*/  HMMA.16816.F32.BF16 R36, R8.reuse, R48, R32 ;  /* 0x000000300824723c */ /* 0x044ff00000041820 */
[C---:B------:R-:W-:Y:S01]  /*3dc0*/  HMMA.16816.F32.BF16 R32, R8.reuse, R50, R28 ;  /* 0x000000320820723c */ /* 0x040fe2000004181c */
[----:B------:R-:W-:Y:S07]  /*3dd0*/  LDSM.16.M88.4 R48, [R195] ;  /* 0x00000000c330783b */ /* 0x000fee0000000200 */
[C---:B------:R-:W-:Y:S08]  /*3de0*/  HMMA.16816.F32.BF16 R28, R8.reuse, R56, R24 ;  /* 0x00000038081c723c */ /* 0x040ff00000041818 */
[C---:B------:R-:W-:Y:S01]  /*3df0*/  HMMA.16816.F32.BF16 R24, R8.reuse, R58, R20 ;  /* 0x0000003a0818723c */ /* 0x040fe20000041814 */
[----:B------:R-:W-:Y:S07]  /*3e00*/  LDSM.16.M88.4 R56, [R186+0x4000] ;  /* 0x00400000ba38783b */ /* 0x000fee0000000200 */
[C---:B----4-:R-:W-:Y:S08]  /*3e10*/  HMMA.16816.F32.BF16 R20, R8.reuse, R68, R16 ;  /* 0x000000440814723c */ /* 0x050ff00000041810 */
[C---:B------:R-:W-:Y:S01]  /*3e20*/  HMMA.16816.F32.BF16 R16, R8.reuse, R70, R40 ;  /* 0x000000460810723c */ /* 0x040fe20000041828 */
[----:B------:R-:W-:Y:S07]  /*3e30*/  LDSM.16.M88.4 R68, [R193] ;  /* 0x00000000c144783b */ /* 0x000fee0000000200 */
[C---:B------:R-:W-:Y:S08]  /*3e40*/  HMMA.16816.F32.BF16 R44, R8.reuse, R76, R44 ;  /* 0x0000004c082c723c */ /* 0x040ff0000004182c */
[----:B------:R-:W-:Y:S01]  /*3e50*/  HMMA.16816.F32.BF16 R8, R8, R78, R12 ;  /* 0x0000004e0808723c */ /* 0x000fe2000004180c */
[----:B------:R-:W2:Y:S04]  /*3e60*/  LDSM.16.M88.4 R12, [R188+0x8000] ;  /* 0x00800000bc0c783b */ /* 0x000ea80000000200 */
[----:B------:R-:W4:Y:S03]  /*3e70*/  LDSM.16.M88.4 R76, [R192] ;  /* 0x00000000c04c783b */ /* 0x000f260000000200 */
        /* <DEDUP_REMOVED lines=9> */
[C---:B-----5:R-:W-:Y:S01]  /*3f10*/  HMMA.16816.F32.BF16 R16, R4.reuse, R80, R44 ;  /* 0x000000500410723c */ /* 0x060fe2000004182c */
[----:B------:R-:W-:Y:S07]  /*3f20*/  LDSM.16.M88.4 R44, [R183+0x4800] ;  /* 0x00480000b72c783b */ /* 0x000fee0000000200 */
[----:B------:R-:W-:Y:S01]  /*3f30*/  HMMA.16816.F32.BF16 R4, R4, R82, R8 ;  /* 0x000000520404723c */ /* 0x000fe20000041808 */
[----:B------:R-:W3:Y:S04]  /*3f40*/  LDSM.16.M88.4 R8, [R190+0x8000] ;  /* 0x00800000be08783b */ /* 0x000ee80000000200 */
[----:B------:R-:W5:Y:S03]  /*3f50*/  LDSM.16.M88.4 R80, [R186+0x5800] ;  /* 0x00580000ba50783b */ /* 0x000f660000000200 */
[C---:B--2---:R-:W-:Y:S08]  /*3f60*/  HMMA.16816.F32.BF16 R32, R12.reuse, R60, R32 ;  /* 0x0000003c0c20723c */ /* 0x044ff00000041820 */
[C---:B------:R-:W-:Y:S01]  /*3f70*/  HMMA.16816.F32.BF16 R28, R12.reuse, R62, R28 ;  /* 0x0000003e0c1c723c */ /* 0x040fe2000004181c */
[----:B------:R-:W-:Y:S07]  /*3f80*/  LDSM.16.M88.4 R60, [R183+0x5800] ;  /* 0x00580000b73c783b */ /* 0x000fee0000000200 */
[C---:B------:R-:W-:Y:S08]  /*3f90*/  HMMA.16816.F32.BF16 R40, R12.reuse, R48, R40 ;  /* 0x000000300c28723c */ /* 0x040ff00000041828 */
[C---:B------:R-:W-:Y:S01]  /*3fa0*/  HMMA.16816.F32.BF16 R36, R12.reuse, R50, R36 ;  /* 0x000000320c24723c */ /* 0x040fe20000041824 */
[----:B------:R-:W-:Y:S07]  /*3fb0*/  LDSM.16.M88.4 R48, [R183+0x4000] ;  /* 0x00400000b730783b */ /* 0x000fee0000000200 */
[C---:B------:R-:W-:Y:S08]  /*3fc0*/  HMMA.16816.F32.BF16 R24, R12.reuse, R68, R24 ;  /* 0x000000440c18723c */ /* 0x040ff00000041818 */
[C---:B------:R-:W-:Y:S08]  /*3fd0*/  HMMA.16816.F32.BF16 R20, R12.reuse, R70, R20 ;  /* 0x000000460c14723c */ /* 0x040ff00000041814 */
[C---:B----4-:R-:W-:Y:S08]  /*3fe0*/  HMMA.16816.F32.BF16 R16, R12.reuse, R76, R16 ;  /* 0x0000004c0c10723c */ /* 0x050ff00000041810 */
[----:B------:R-:W-:Y:S01]  /*3ff0*/  HMMA.16816.F32.BF16 R12, R12, R78, R4 ;  /* 0x0000004e0c0c723c */ /* 0x000fe20000041804 */
[----:B------:R-:W2:Y:S01]  /*4000*/  LDSM.16.M88.4 R4, [R189+0x8000] ;  /* 0x00800000bd04783b */ /* 0x000ea20000000200 */
[----:B------:R-:W-:-:S06]  /*4010*/  DEPBAR.LE SB0, 0x0 ;  /* 0x000080000000791a */ /* 0x000fcc0000000000 */
[C---:B---3--:R-:W-:Y:S08]  /*4020*/  HMMA.16816.F32.BF16 R32, R8.reuse, R64, R32 ;  /* 0x000000400820723c */ /* 0x048ff00000041820 */
[C---:B------:R-:W-:Y:S08]  /*4030*/  HMMA.16816.F32.BF16 R28, R8.reuse, R66, R28 ;  /* 0x00000042081c723c */ /* 0x040ff0000004181c */
[C---:B------:R-:W-:Y:S08]  /*4040*/  HMMA.16816.F32.BF16 R40, R8.reuse, R56, R40 ;  /* 0x000000380828723c */ /* 0x040ff00000041828 */
[C---:B------:R-:W-:Y:S08]  /*4050*/  HMMA.16816.F32.BF16 R36, R8.reuse, R58, R36 ;  /* 0x0000003a0824723c */ /* 0x040ff00000041824 */
[C---:B------:R-:W-:Y:S08]  /*4060*/  HMMA.16816.F32.BF16 R24, R8.reuse, R72, R24 ;  /* 0x000000480818723c */ /* 0x040ff00000041818 */
[C---:B------:R-:W-:Y:S08]  /*4070*/  HMMA.16816.F32.BF16 R20, R8.reuse, R74, R20 ;  /* 0x0000004a0814723c */ /* 0x040ff00000041814 */
[C---:B-----5:R-:W-:Y:S08]  /*4080*/  HMMA.16816.F32.BF16 R16, R8.reuse, R80, R16 ;  /* 0x000000500810723c */ /* 0x060ff00000041810 */
[----:B------:R-:W-:Y:S08]  /*4090*/  HMMA.16816.F32.BF16 R8, R8, R82, R12 ;  /* 0x000000520808723c */ /* 0x000ff0000004180c */
        /* <DEDUP_REMOVED lines=8> */
[----:B------:R-:W-:Y:S06]  /*4120*/  BAR.SYNC.DEFER_BLOCKING 0x0 ;  /* 0x0000000000007b1d */ /* 0x000fec0000010000 */
[----:B------:R-:W-:Y:S01]  /*4130*/  @!UPT UIADD3 URZ, URZ, URZ, URZ ;  /* 0x0000003f3f3ff290 */ /* 0x000fe2000fffe03f */
[----:B------:R-:W-:Y:S11]  /*4140*/  @!P0 BRA `(.L_x_2900) ;  /* 0x0000017000008947 */ /* 0x000ff60003800000 */
[----:B-1----:R-:W-:Y:S01]  /*4150*/  IADD3 R0, R239, -0x2, RZ ;  /* 0xfffffffeef007810 */ /* 0x002fe20007ffe0ff */
        /* <DEDUP_REMOVED lines=22> */
.L_x_2900:
[----:B-1----:R-:W-:Y:S05]  /*42c0*/  BSYNC B0 ;  /* 0x0000000000007941 */ /* 0x002fea0003800000 */
.L_x_2899:
[----:B------:R-:W-:Y:S01]  /*42d0*/  IMAD.IADD R0, R237, 0x1, R228 ;  /* 0x00000001ed007824 */ /* 0x000fe200078e02e4 */
        /* <DEDUP_REMOVED lines=27> */
.L_x_2903:
[----:B------:R-:W-:-:S04]  /*4490*/  MOV R8, c[0x0][0x32c] ;  /* 0x0000cb0000087a02 */ /* 0x000fc80000000f00 */
[----:B------:R-:W-:-:S13]  /*44a0*/  ISETP.NE.AND P0, PT, R8, 0x1, PT ;  /* 0x000000010800780c */ /* 0x000fda0003f05270 */
[----:B------:R-:W-:-:S05]  /*44b0*/  @P0 IMAD.HI.U32 R8, R3, c[0x0][0x330], RZ ;  /* 0x0000cc0003080a27 */ /* 0x000fca00078e00ff */
[----:B------:R-:W-:Y:S02]  /*44c0*/  @P0 SHF.R.U32.HI R3, RZ, c[0x0][0x334], R8 ;  /* 0x0000cd00ff030a19 */ /* 0x000fe40000011608 */
.L_x_2904:
[----:B------:R-:W-:Y:S05]  /*44d0*/  BSYNC B0 ;  /* 0x0000000000007941 */ /* 0x000fea0003800000 */
.L_x_2902:
[----:B------:R-:W-:-:S04]  /*44e0*/  IMAD R3, R3, c[0x0][0x32c], -R85 ;  /* 0x0000cb0003037a24 */ /* 0x000fc800078e0a55 */
[----:B------:R-:W-:-:S05]  /*44f0*/  IMAD.IADD R3, R3, 0x1, -R224 ;  /* 0x0000000103037824 */ /* 0x000fca00078e0ae0 */
[----:B------:R-:W-:Y:S02]  /*4500*/  IADD3 R8, R3, c[0x0][0x32c], RZ ;  /* 0x0000cb0003087a10 */ /* 0x000fe40007ffe0ff */
[----:B------:R-:W-:Y:S02]  /*4510*/  IMNMX R0, R0, R3, !PT ;  /* 0x0000000300007217 */ /* 0x000fe40007800200 */
[----:B------:R-:W-:Y:S02]  /*4520*/  IMNMX R2, R2, R8, PT ;  /* 0x0000000802027217 */ /* 0x000fe40003800200 */
.L_x_2901:
        /* <DEDUP_REMOVED lines=65> */
.L_x_2907:
[----:B------:R-:W-:-:S04]  /*4940*/  MOV R4, c[0x0][0x32c] ;  /* 0x0000cb0000047a02 */ /* 0x000fc80000000f00 */
[----:B------:R-:W-:-:S13]  /*4950*/  ISETP.NE.AND P0, PT, R4, 0x1, PT ;  /* 0x000000010400780c */ /* 0x000fda0003f05270 */
[----:B------:R-:W-:-:S05]  /*4960*/  @P0 IMAD.HI.U32 R4, R3, c[0x0][0x330], RZ ;  /* 0x0000cc0003040a27 */ /* 0x000fca00078e00ff */
[----:B------:R-:W-:Y:S02]  /*4970*/  @P0 SHF.R.U32.HI R3, RZ, c[0x0][0x334], R4 ;  /* 0x0000cd00ff030a19 */ /* 0x000fe40000011604 */
.L_x_2908:
[----:B------:R-:W-:Y:S05]  /*4980*/  BSYNC B0 ;  /* 0x0000000000007941 */ /* 0x000fea0003800000 */
.L_x_2906:
[----:B------:R-:W-:-:S04]  /*4990*/  IMAD R3, R3, c[0x0][0x32c], -R85 ;  /* 0x0000cb0003037a24 */ /* 0x000fc800078e0a55 */
[----:B------:R-:W-:-:S05]  /*49a0*/  IMAD.IADD R3, R3, 0x1, -R224 ;  /* 0x0000000103037824 */ /* 0x000fca00078e0ae0 */
[----:B------:R-:W-:Y:S02]  /*49b0*/  IADD3 R4, R3, c[0x0][0x32c], RZ ;  /* 0x0000cb0003047a10 */ /* 0x000fe40007ffe0ff */
[----:B------:R-:W-:Y:S02]  /*49c0*/  IMNMX R0, R0, R3, !PT ;  /* 0x0000000300007217 */ /* 0x000fe40007800200 */
[----:B------:R-:W-:Y:S02]  /*49d0*/  IMNMX R2, R2, R4, PT ;  /* 0x0000000402027217 */ /* 0x000fe40003800200 */
.L_x_2905:
        /* <DEDUP_REMOVED lines=16> */
[----:B------:R-:W-:Y:S01]  /*4ae0*/  LDSM.16.MT88.4 R36, [R185+0x2000] ;  /* 0x00200000b924783b */ /* 0x000fe20000004200 */
        /* <DEDUP_REMOVED lines=9> */
[----:B------:R-:W-:Y:S01]  /*4b80*/  ISETP.GT.AND P0, PT, R0, 0x18, P6 ;  /* 0x000000180000780c */ /* 0x000fe20003704270 */
[----:B------:R-:W-:Y:S01]  /*4b90*/  LDSM.16.MT88.4 R32, [R181] ;  /* 0x00000000b520783b */ /* 0x000fe20000004200 */
        /* <DEDUP_REMOVED lines=32> */
[----:B------:R-:W-:Y:S01]  /*4da0*/  FMNMX.FTZ R4, R52, R4, !PT ;  /* 0x0000000434047209 */ /* 0x000fe20007810000 */
[----:B------:R-:W-:Y:S01]  /*4db0*/  LDSM.16.MT88.4 R20, [R184] ;  /* 0x00000000b814783b */ /* 0x000fe20000004200 */
        /* <DEDUP_REMOVED lines=87> */
[C---:B------:R-:W-:Y:S01]  /*5330*/  HMMA.16816.F32.BF16 R68, R4.reuse, R36, RZ ;  /* 0x000000240444723c */ /* 0x040fe200000418ff */
[----:B------:R2:W1:Y:S07]  /*5340*/  MUFU.EX2 R221, R3 ;  /* 0x0000000300dd7308 */ /* 0x00046e0000000800 */
[C---:B------:R-:W-:Y:S01]  /*5350*/  HMMA.16816.F32.BF16 R64, R4.reuse, R38, RZ ;  /* 0x000000260440723c */ /* 0x040fe200000418ff */
[----:B------:R-:W-:Y:S07]  /*5360*/  LDSM.16.MT88.4 R36, [R185+0x800] ;  /* 0x00080000b924783b */ /* 0x000fee0000004200 */
[----:B---3--:R-:W-:Y:S01]  /*5370*/  HMMA.16816.F32.BF16 R56, R4, R32, RZ ;  /* 0x000000200438723c */ /* 0x008fe200000418ff */
[----:B--2---:R-:W-:-:S04]  /*5380*/  FFMA.FTZ R3, R52, c[0x0][0x2d0], -R0 ;  /* 0x0000b40034037a23 */ /* 0x004fc80000010800 */
[----:B------:R2:W-:Y:S03]  /*5390*/  MUFU.EX2 R222, R3 ;  /* 0x0000000300de7308 */ /* 0x0005e60000000800 */
[C---:B------:R-:W-:Y:S01]  /*53a0*/  HMMA.16816.F32.BF16 R60, R4.reuse, R34, RZ ;  /* 0x00000022043c723c */ /* 0x040fe200000418ff */
[----:B------:R-:W3:Y:S07]  /*53b0*/  LDSM.16.MT88.4 R32, [R182+0x800] ;  /* 0x00080000b620783b */ /* 0x000eee0000004200 */
[----:B-----5:R-:W-:Y:S01]  /*53c0*/  HMMA.16816.F32.BF16 R48, R4, R24, RZ ;  /* 0x000000180430723c */ /* 0x020fe200000418ff */
[----:B--2---:R-:W-:-:S07]  /*53d0*/  FFMA.FTZ R3, R53, c[0x0][0x2d0], -R0 ;  /* 0x0000b40035037a23 */ /* 0x004fce0000010800 */
[C---:B------:R-:W-:Y:S01]  /*53e0*/  HMMA.16816.F32.BF16 R44, R4.reuse, R26, RZ ;  /* 0x0000001a042c723c */ /* 0x040fe200000418ff */
[----:B------:R-:W2:Y:S01]  /*53f0*/  LDSM.16.MT88.4 R24, [R184+0x800] ;  /* 0x00080000b818783b */ /* 0x000ea20000004200 */
[----:B------:R5:W1:Y:S06]  /*5400*/  MUFU.EX2 R220, R3 ;  /* 0x0000000300dc7308 */ /* 0x000a6c0000000800 */
[C---:B------:R-:W-:Y:S08]  /*5410*/  HMMA.16816.F32.BF16 R40, R4.reuse, R20, RZ ;  /* 0x000000140428723c */ /* 0x040ff000000418ff */
[----:B------:R-:W-:Y:S01]  /*5420*/  HMMA.16816.F32.BF16 R120, R4, R22, RZ ;  /* 0x000000160478723c */ /* 0x000fe200000418ff */
[----:B------:R-:W2:Y:S01]  /*5430*/  LDSM.16.MT88.4 R20, [R181+0x2800] ;  /* 0x00280000b514783b */ /* 0x000ea20000004200 */
[----:B-----5:R-:W-:-:S04]  /*5440*/  FFMA.FTZ R3, R126, c[0x0][0x2d0], -R2 ;  /* 0x0000b4007e037a23 */ /* 0x020fc80000010802 */
[----:B------:R5:W-:Y:S02]  /*5450*/  MUFU.EX2 R246, R3 ;  /* 0x0000000300f67308 */ /* 0x000be40000000800 */
[C---:B-1----:R-:W-:Y:S08]  /*5460*/  HMMA.16816.F32.BF16 R144, R4.reuse, R12, RZ ;  /* 0x0000000c0490723c */ /* 0x042ff000000418ff */
[----:B------:R-:W-:Y:S01]  /*5470*/  HMMA.16816.F32.BF16 R140, R4, R14, RZ ;  /* 0x0000000e048c723c */ /* 0x000fe200000418ff */
[----:B------:R-:W1:Y:S01]  /*5480*/  LDSM.16.MT88.4 R12, [R185+0x2800] ;  /* 0x00280000b90c783b */ /* 0x000e620000004200 */
[----:B-----5:R-:W-:-:S06]  /*5490*/  FFMA.FTZ R3, R128, c[0x0][0x2d0], -R2 ;  /* 0x0000b40080037a23 */ /* 0x020fcc0000010802 */
[C---:B------:R-:W-:Y:S01]  /*54a0*/  HMMA.16816.F32.BF16 R132, R4.reuse, R16, RZ ;  /* 0x000000100484723c */ /* 0x040fe200000418ff */
[----:B------:R5:W1:Y:S07]  /*54b0*/  MUFU.EX2 R245, R3 ;  /* 0x0000000300f57308 */ /* 0x000a6e0000000800 */
[----:B------:R-:W-:Y:S01]  /*54c0*/  HMMA.16816.F32.BF16 R136, R4, R18, RZ ;  /* 0x000000120488723c */ /* 0x000fe200000418ff */
[----:B------:R-:W1:Y:S06]  /*54d0*/  LDSM.16.MT88.4 R16, [R182+0x2800] ;  /* 0x00280000b610783b */ /* 0x000e6c0000004200 */
[----:B----4-:R-:W-:-:S02]  /*54e0*/  F2FP.BF16.PACK_AB R4, R248, R250 ;  /* 0x000000faf804723e */ /* 0x010fc400000010ff */
[----:B------:R-:W-:Y:S01]  /*54f0*/  F2FP.BF16.PACK_AB R6, R247, R249 ;  /* 0x000000f9f706723e */ /* 0x000fe200000010ff */
[--C-:B-----5:R-:W-:Y:S01]  /*5500*/  FFMA.FTZ R3, R129, c[0x0][0x2d0], -R2.reuse ;  /* 0x0000b40081037a23 */ /* 0x120fe20000010802 */
[----:B------:R-:W-:Y:S02]  /*5510*/  F2FP.BF16.PACK_AB R5, R221, R223 ;  /* 0x000000dfdd05723e */ /* 0x000fe400000010ff */
[----:B------:R-:W-:Y:S01]  /*5520*/  F2FP.BF16.PACK_AB R7, R220, R222 ;  /* 0x000000dedc07723e */ /* 0x000fe200000010ff */
[----:B------:R4:W-:Y:S06]  /*5530*/  MUFU.EX2 R244, R3 ;  /* 0x0000000300f47308 */ /* 0x0009ec0000000800 */
[C---:B------:R-:W-:Y:S08]  /*5540*/  HMMA.16816.F32.BF16 R156, R4.reuse, R28, R88 ;  /* 0x0000001c049c723c */ /* 0x040ff00000041858 */
[----:B------:R-:W-:Y:S01]  /*5550*/  HMMA.16816.F32.BF16 R152, R4, R30, R76 ;  /* 0x0000001e0498723c */ /* 0x000fe2000004184c */
[----:B------:R-:W5:Y:S01]  /*5560*/  LDSM.16.MT88.4 R28, [R184+0x2800] ;  /* 0x00280000b81c783b */ /* 0x000f620000004200 */
[----:B----4-:R-:W-:-:S04]  /*5570*/  FFMA.FTZ R3, R130, c[0x0][0x2d0], -R2 ;  /* 0x0000b40082037a23 */ /* 0x010fc80000010802 */
[----:B------:R4:W1:Y:S02]  /*5580*/  MUFU.EX2 R243, R3 ;  /* 0x0000000300f37308 */ /* 0x0008640000000800 */
[C---:B---3--:R-:W-:Y:S08]  /*5590*/  HMMA.16816.F32.BF16 R164, R4.reuse, R32, R108 ;  /* 0x0000002004a4723c */ /* 0x048ff0000004186c */
[----:B------:R-:W-:Y:S01]  /*55a0*/  HMMA.16816.F32.BF16 R168, R4, R34, R116 ;  /* 0x0000002204a8723c */ /* 0x000fe20000041874 */
[----:B------:R-:W3:Y:S01]  /*55b0*/  LDSM.16.MT88.4 R32, [R181+0x4800] ;  /* 0x00480000b520783b */ /* 0x000ee20000004200 */
[----:B----4-:R-:W-:-:S06]  /*55c0*/  FFMA.FTZ R3, R54, c[0x0][0x2d0], -R0 ;  /* 0x0000b40036037a23 */ /* 0x010fcc0000010800 */
[C---:B------:R-:W-:Y:S01]  /*55d0*/  HMMA.16816.F32.BF16 R160, R4.reuse, R38, R112 ;  /* 0x0000002604a0723c */ /* 0x040fe20000041870 */
[----:B------:R4:W-:Y:S07]  /*55e0*/  MUFU.EX2 R203, R3 ;  /* 0x0000000300cb7308 */ /* 0x0009ee0000000800 */
[C---:B--2---:R-:W-:Y:S08]  /*55f0*/  HMMA.16816.F32.BF16 R148, R4.reuse, R24, R100 ;  /* 0x000000180494723c */ /* 0x044ff00000041864 */
[----:B------:R-:W-:Y:S01]  /*5600*/  HMMA.16816.F32.BF16 R116, R4, R26, R96 ;  /* 0x0000001a0474723c */ /* 0x000fe20000041860 */
[----:B------:R-:W2:Y:S01]  /*5610*/  LDSM.16.MT88.4 R24, [R182+0x4800] ;  /* 0x00480000b618783b */ /* 0x000ea20000004200 */
[----:B----4-:R-:W-:-:S04]  /*5620*/  FFMA.FTZ R3, R127, c[0x0][0x2d0], -R0 ;  /* 0x0000b4007f037a23 */ /* 0x010fc80000010800 */
[----:B------:R4:W2:Y:S02]  /*5630*/  MUFU.EX2 R127, R3 ;  /* 0x00000003007f7308 */ /* 0x0008a40000000800 */
[C---:B------:R-:W-:Y:S08]  /*5640*/  HMMA.16816.F32.BF16 R112, R4.reuse, R20, R84 ;  /* 0x000000140470723c */ /* 0x040ff00000041854 */
[----:B-1----:R-:W-:Y:S01]  /*5650*/  HMMA.16816.F32.BF16 R88, R4, R12, R68 ;  /* 0x0000000c0458723c */ /* 0x002fe20000041844 */
[----:B----4-:R-:W-:-:S07]  /*5660*/  FFMA.FTZ R3, R125, c[0x0][0x2d0], -R0 ;  /* 0x0000b4007d037a23 */ /* 0x010fce0000010800 */
[C---:B------:R-:W-:Y:S01]  /*5670*/  HMMA.16816.F32.BF16 R84, R4.reuse, R14, R64 ;  /* 0x0000000e0454723c */ /* 0x040fe20000041840 */
[----:B------:R-:W1:Y:S01]  /*5680*/  LDSM.16.MT88.4 R12, [R184+0x4800] ;  /* 0x00480000b80c783b */ /* 0x000e620000004200 */
[----:B------:R4:W-:Y:S06]  /*5690*/  MUFU.EX2 R126, R3 ;  /* 0x00000003007e7308 */ /* 0x0009ec0000000800 */
[C---:B------:R-:W-:Y:S01]  /*56a0*/  HMMA.16816.F32.BF16 R176, R4.reuse, R36, R104 ;  /* 0x0000002404b0723c */ /* 0x040fe20000041868 */
[----:B------:R-:W-:Y:S07]  /*56b0*/  LDSM.16.MT88.4 R36, [R182+0x1000] ;  /* 0x00100000b624783b */ /* 0x000fee0000004200 */
[----:B------:R-:W-:Y:S01]  /*56c0*/  HMMA.16816.F32.BF16 R104, R4, R16, R80 ;  /* 0x000000100468723c */ /* 0x000fe20000041850 */
[----:B----4-:R-:W-:-:S04]  /*56d0*/  FFMA.FTZ R3, R55, c[0x0][0x2d0], -R0 ;  /* 0x0000b40037037a23 */ /* 0x010fc80000010800 */
[----:B------:R4:W1:Y:S03]  /*56e0*/  MUFU.EX2 R125, R3 ;  /* 0x00000003007d7308 */ /* 0x0008660000000800 */
[C---:B------:R-:W-:Y:S01]  /*56f0*/  HMMA.16816.F32.BF16 R96, R4.reuse, R18, R72 ;  /* 0x000000120460723c */ /* 0x040fe20000041848 */
[----:B------:R-:W1:Y:S07]  /*5700*/  LDSM.16.MT88.4 R16, [R185+0x4800] ;  /* 0x00480000b910783b */ /* 0x000e6e0000004200 */
[----:B------:R-:W-:Y:S01]  /*5710*/  HMMA.16816.F32.BF16 R108, R4, R22, R92 ;  /* 0x00000016046c723c */ /* 0x000fe2000004185c */
[----:B------:R-:W1:Y:S01]  /*5720*/  LDSM.16.MT88.4 R20, [R181+0x1000] ;  /* 0x00100000b514783b */ /* 0x000e620000004200 */
[----:B----4-:R-:W-:-:S06]  /*5730*/  FFMA.FTZ R3, R216, c[0x0][0x2d0], -R2 ;  /* 0x0000b400d8037a23 */ /* 0x010fcc0000010802 */
[C---:B-----5:R-:W-:Y:S01]  /*5740*/  HMMA.16816.F32.BF16 R76, R4.reuse, R28, R56 ;  /* 0x0000001c044c723c */ /* 0x060fe20000041838 */
[----:B------:R4:W-:Y:S07]  /*5750*/  MUFU.EX2 R241, R3 ;  /* 0x0000000300f17308 */ /* 0x0009ee0000000800 */
[C---:B---3--:R-:W-:Y:S08]  /*5760*/  HMMA.16816.F32.BF16 R68, R4.reuse, R32, R48 ;  /* 0x000000200444723c */ /* 0x048ff00000041830 */
[----:B------:R-:W-:Y:S01]  /*5770*/  HMMA.16816.F32.BF16 R48, R4, R34, R44 ;  /* 0x000000220430723c */ /* 0x000fe2000004182c */
[----:B------:R-:W3:Y:S01]  /*5780*/  LDSM.16.MT88.4 R32, [R185+0x1000] ;  /* 0x00100000b920783b */ /* 0x000ee20000004200 */
[----:B----4-:R-:W-:-:S04]  /*5790*/  FFMA.FTZ R3, R218, c[0x0][0x2d0], -R2 ;  /* 0x0000b400da037a23 */ /* 0x010fc80000010802 */
[----:B------:R4:W5:Y:S02]  /*57a0*/  MUFU.EX2 R218, R3 ;  /* 0x0000000300da7308 */ /* 0x0009640000000800 */
[C---:B--2---:R-:W-:Y:S08]  /*57b0*/  HMMA.16816.F32.BF16 R56, R4.reuse, R24, R40 ;  /* 0x000000180438723c */ /* 0x044ff00000041828 */
[----:B-1----:R-:W-:Y:S01]  /*57c0*/  HMMA.16816.F32.BF16 R52, R4, R12, R144 ;  /* 0x0000000c0434723c */ /* 0x002fe20000041890 */
[----:B----4-:R-:W-:-:S07]  /*57d0*/  FFMA.FTZ R3, R217, c[0x0][0x2d0], -R2 ;  /* 0x0000b400d9037a23 */ /* 0x010fce0000010802 */
[----:B------:R-:W-:Y:S01]  /*57e0*/  HMMA.16816.F32.BF16 R40, R4, R14, R140 ;  /* 0x0000000e0428723c */ /* 0x000fe2000004188c */
[----:B------:R-:W1:Y:S01]  /*57f0*/  LDSM.16.MT88.4 R12, [R184+0x3000] ;  /* 0x00300000b80c783b */ /* 0x000e620000004200 */
[----:B------:R-:W-:Y:S01]  /*5800*/  FFMA.FTZ R2, R219, c[0x0][0x2d0], -R2 ;  /* 0x0000b400db027a23 */ /* 0x000fe20000010802 */
[----:B------:R-:W-:Y:S01]  /*5810*/  MUFU.EX2 R217, R3 ;  /* 0x0000000300d97308 */ /* 0x000fe20000000800 */
[----:B------:R-:W-:-:S04]  /*5820*/  IMAD.MOV.U32 R219, RZ, RZ, R11 ;  /* 0x000000ffffdb7224 */ /* 0x000fc800078e000b */
[C---:B------:R-:W-:Y:S01]  /*5830*/  HMMA.16816.F32.BF16 R72, R4.reuse, R30, R60 ;  /* 0x0000001e0448723c */ /* 0x040fe2000004183c */
[----:B------:R-:W2:Y:S02]  /*5840*/  LDSM.16.MT88.4 R28, [R184+0x1000] ;  /* 0x00100000b81c783b */ /* 0x000ea40000004200 */
[----:B------:R4:W1:Y:S05]  /*5850*/  MUFU.EX2 R216, R2 ;  /* 0x0000000200d87308 */ /* 0x00086a0000000800 */
[C---:B------:R-:W-:Y:S01]  /*5860*/  HMMA.16816.F32.BF16 R44, R4.reuse, R26, R120 ;  /* 0x0000001a042c723c */ /* 0x040fe20000041878 */
[----:B------:R-:W-:Y:S04]  /*5870*/  LDSM.16.MT88.4 R24, [R181+0x3000] ;  /* 0x00300000b518783b */ /* 0x000fe80000004200 */
[----:B------:R-:W-:Y:S03]  /*5880*/  LDSM.16.MT88.4 R120, [R184+0x1800] ;  /* 0x00180000b878783b */ /* 0x000fe60000004200 */
[----:B------:R-:W-:Y:S01]  /*5890*/  HMMA.16816.F32.BF16 R60, R4, R16, R132 ;  /* 0x00000010043c723c */ /* 0x000fe20000041884 */
[----:B------:R-:W-:Y:S01]  /*58a0*/  LDSM.16.MT88.4 R132, [R181+0x1800] ;  /* 0x00180000b584783b */ /* 0x000fe20000004200 */
[----:B----4-:R-:W-:-:S02]  /*58b0*/  FFMA.FTZ R2, R204, c[0x0][0x2d0], -R0 ;  /* 0x0000b400cc027a23 */ /* 0x010fc40000010800 */
[----:B------:R-:W-:Y:S02]  /*58c0*/  IMAD.MOV.U32 R204, RZ, RZ, R10 ;  /* 0x000000ffffcc7224 */ /* 0x000fe400078e000a */
[----:B------:R4:W-:Y:S02]  /*58d0*/  MUFU.EX2 R3, R2 ;  /* 0x0000000200037308 */ /* 0x0009e40000000800 */
[----:B------:R-:W-:Y:S01]  /*58e0*/  HMMA.16816.F32.BF16 R64, R4, R18, R136 ;  /* 0x000000120440723c */ /* 0x000fe20000041888 */
[----:B------:R-:W-:Y:S06]  /*58f0*/  LDSM.16.MT88.4 R16, [R185+0x3000] ;  /* 0x00300000b910783b */ /* 0x000fec0000004200 */
[----:B------:R-:W-:-:S02]  /*5900*/  F2FP.BF16.PACK_AB R4, R245, R246 ;  /* 0x000000f6f504723e */ /* 0x000fc400000010ff */
[----:B------:R-:W-:Y:S02]  /*5910*/  F2FP.BF16.PACK_AB R6, R243, R244 ;  /* 0x000000f4f306723e */ /* 0x000fe400000010ff */
[----:B------:R-:W-:Y:S02]  /*5920*/  F2FP.BF16.PACK_AB R5, R127, R203 ;  /* 0x000000cb7f05723e */ /* 0x000fe400000010ff */
[----:B------:R-:W-:Y:S01]  /*5930*/  F2FP.BF16.PACK_AB R7, R125, R126 ;  /* 0x0000007e7d07723e */ /* 0x000fe200000010ff */
[----:B----4-:R-:W-:-:S04]  /*5940*/  FFMA.FTZ R2, R214, c[0x0][0x2d0], -R0 ;  /* 0x0000b400d6027a23 */ /* 0x010fc80000010800 */
[----:B------:R4:W1:Y:S02]  /*5950*/  MUFU.EX2 R11, R2 ;  /* 0x00000002000b7308 */ /* 0x0008640000000800 */
[C---:B------:R-:W-:Y:S08]  /*5960*/  HMMA.16816.F32.BF16 R128, R4.reuse, R20, R156 ;  /* 0x000000140480723c */ /* 0x040ff0000004189c */
[----:B------:R-:W-:Y:S01]  /*5970*/  HMMA.16816.F32.BF16 R80, R4, R22, R152 ;  /* 0x000000160450723c */ /* 0x000fe20000041898 */
[----:B------:R-:W2:Y:S01]  /*5980*/  LDSM.16.MT88.4 R20, [R182+0x3000] ;  /* 0x00300000b614783b */ /* 0x000ea20000004200 */
[----:B----4-:R-:W-:-:S06]  /*5990*/  FFMA.FTZ R2, R213, c[0x0][0x2d0], -R0 ;  /* 0x0000b400d5027a23 */ /* 0x010fcc0000010800 */
[C---:B------:R-:W-:Y:S01]  /*59a0*/  HMMA.16816.F32.BF16 R100, R4.reuse, R36, R164 ;  /* 0x000000240464723c */ /* 0x040fe200000418a4 */
[----:B------:R-:W-:Y:S01]  /*59b0*/  FFMA.FTZ R0, R215, c[0x0][0x2d0], -R0 ;  /* 0x0000b400d7007a23 */ /* 0x000fe20000010800 */
[----:B------:R4:W-:Y:S06]  /*59c0*/  MUFU.EX2 R10, R2 ;  /* 0x00000002000a7308 */ /* 0x0009ec0000000800 */
[C---:B------:R-:W-:Y:S01]  /*59d0*/  HMMA.16816.F32.BF16 R92, R4.reuse, R38, R168 ;  /* 0x00000026045c723c */ /* 0x040fe200000418a8 */
[----:B------:R-:W5:Y:S01]  /*59e0*/  LDSM.16.MT88.4 R36, [R181+0x5000] ;  /* 0x00500000b524783b */ /* 0x000f620000004200 */
[----:B------:R1:W1:Y:S06]  /*59f0*/  MUFU.EX2 R9, R0 ;  /* 0x0000000000097308 */ /* 0x00026c0000000800 */
[----:B---3--:R-:W-:Y:S01]  /*5a00*/  HMMA.16816.F32.BF16 R176, R4, R32, R176 ;  /* 0x0000002004b0723c */ /* 0x008fe200000418b0 */
[----:B----4-:R-:W-:-:S04]  /*5a10*/  FADD.FTZ R2, R204, R251 ;  /* 0x000000fbcc027221 */ /* 0x010fc80000010000 */
[----:B------:R-:W-:-:S03]  /*5a20*/  FADD.FTZ R2, R219, R2 ;  /* 0x00000002db027221 */ /* 0x000fc60000010000 */
[----:B------:R-:W-:Y:S01]  /*5a30*/  HMMA.16816.F32.BF16 R168, R4, R34, R160 ;  /* 0x0000002204a8723c */ /* 0x000fe200000418a0 */
[----:B-1----:R-:W-:-:S07]  /*5a40*/  FADD.FTZ R0, R233, R227 ;  /* 0x000000e3e9007221 */ /* 0x002fce0000010000 */
[C---:B------:R-:W-:Y:S01]  /*5a50*/  HMMA.16816.F32.BF16 R32, R4.reuse, R14, R72 ;  /* 0x0000000e0420723c */ /* 0x040fe20000041848 */
[----:B------:R-:W1:Y:S07]  /*5a60*/  LDSM.16.MT88.4 R72, [R181+0x5800] ;  /* 0x00580000b548783b */ /* 0x000e6e0000004200 */
[C---:B--2---:R-:W-:Y:S08]  /*5a70*/  HMMA.16816.F32.BF16 R172, R4.reuse, R28, R148 ;  /* 0x0000001c04ac723c */ /* 0x044ff00000041894 */
[C---:B------:R-:W-:Y:S01]  /*5a80*/  HMMA.16816.F32.BF16 R156, R4.reuse, R20, R104 ;  /* 0x00000014049c723c */ /* 0x040fe20000041868 */
[----:B------:R-:W-:Y:S07]  /*5a90*/  LDSM.16.MT88.4 R104, [R182+0x1800] ;  /* 0x00180000b668783b */ /* 0x000fee0000004200 */
[C---:B------:R-:W-:Y:S07]  /*5aa0*/  HMMA.16816.F32.BF16 R148, R4.reuse, R22, R96 ;  /* 0x000000160494723c */ /* 0x040fee0000041860 */
[----:B-----5:R-:W-:Y:S01]  /*5ab0*/  F2FP.BF16.PACK_AB R96, R218, R241 ;  /* 0x000000f1da60723e */ /* 0x020fe200000010ff */
[----:B------:R-:W-:Y:S01]  /*5ac0*/  HMMA.16816.F32.BF16 R68, R4, R36, R68 ;  /* 0x000000240444723c */ /* 0x000fe20000041844 */
[----:B------:R-:W-:-:S02]  /*5ad0*/  F2FP.BF16.PACK_AB R98, R216, R217 ;  /* 0x000000d9d862723e */ /* 0x000fc400000010ff */
[----:B------:R-:W-:Y:S02]  /*5ae0*/  F2FP.BF16.PACK_AB R97, R11, R3 ;  /* 0x000000030b61723e */ /* 0x000fe400000010ff */
[----:B------:R-:W-:-:S03]  /*5af0*/  F2FP.BF16.PACK_AB R99, R9, R10 ;  /* 0x0000000a0963723e */ /* 0x000fc600000010ff */
[C---:B------:R-:W-:Y:S08]  /*5b00*/  HMMA.16816.F32.BF16 R20, R4.reuse, R38, R48 ;  /* 0x000000260414723c */ /* 0x040ff00000041830 */
[C---:B------:R-:W-:Y:S01]  /*5b10*/  HMMA.16816.F32.BF16 R164, R4.reuse, R30, R116 ;  /* 0x0000001e04a4723c */ /* 0x040fe20000041874 */
[----:B------:R-:W2:Y:S07]  /*5b20*/  LDSM.16.MT88.4 R28, [R182+0x5000] ;  /* 0x00500000b61c783b */ /* 0x000eae0000004200 */
[C---:B------:R-:W-:Y:S08]  /*5b30*/  HMMA.16816.F32.BF16 R144, R4.reuse, R16, R88 ;  /* 0x000000100490723c */ /* 0x040ff00000041858 */
[C---:B------:R-:W-:Y:S01]  /*5b40*/  HMMA.16816.F32.BF16 R140, R4.reuse, R18, R84 ;  /* 0x00000012048c723c */ /* 0x040fe20000041854 */
[----:B------:R-:W3:Y:S07]  /*5b50*/  LDSM.16.MT88.4 R16, [R185+0x5000] ;  /* 0x00500000b910783b */ /* 0x000eee0000004200 */
[----:B------:R-:W-:Y:S01]  /*5b60*/  HMMA.16816.F32.BF16 R136, R4, R12, R76 ;  /* 0x0000000c0488723c */ /* 0x000fe2000004184c */
[----:B------:R-:W4:Y:S01]  /*5b70*/  LDSM.16.MT88.4 R12, [R184+0x5000] ;  /* 0x00500000b80c783b */ /* 0x000f220000004200 */
[----:B------:R-:W-:-:S06]  /*5b80*/  FADD.FTZ R0, R238, R0 ;  /* 0x00000000ee007221 */ /* 0x000fcc0000010000 */
[----:B------:R-:W-:Y:S08]  /*5b90*/  HMMA.16816.F32.BF16 R152, R4, R26, R108 ;  /* 0x0000001a0498723c */ /* 0x000ff0000004186c */
[C---:B-1----:R-:W-:Y:S01]  /*5ba0*/  HMMA.16816.F32.BF16 R68, R96.reuse, R72, R68 ;  /* 0x000000486044723c */ /* 0x042fe20000041844 */
[----:B------:R-:W-:Y:S01]  /*5bb0*/  FADD.FTZ R2, R252, R2 ;  /* 0x00000002fc027221 */ /* 0x000fe20000010000 */
[----:B------:R-:W-:Y:S04]  /*5bc0*/  LDSM.16.MT88.4 R48, [R182+0x3800] ;  /* 0x00380000b630783b */ /* 0x000fe80000004200 */
[----:B------:R-:W-:Y:S02]  /*5bd0*/  LDSM.16.MT88.4 R88, [R185+0x5800] ;  /* 0x00580000b958783b */ /* 0x000fe40000004200 */
[----:B------:R-:W-:Y:S02]  /*5be0*/  HMMA.16816.F32.BF16 R72, R96, R74, R20 ;  /* 0x0000004a6048723c */ /* 0x000fe40000041814 */
[----:B------:R-:W5:Y:S06]  /*5bf0*/  LDL.LU R20, [R1+0x8] ;  /* 0x0000080001147983 */ /* 0x000f6c0000300800 */
[C---:B------:R-:W-:Y:S08]  /*5c00*/  HMMA.16816.F32.BF16 R160, R4.reuse, R24, R112 ;  /* 0x0000001804a0723c */ /* 0x040ff00000041870 */
[C---:B--2---:R-:W-:Y:S08]  /*5c10*/  HMMA.16816.F32.BF16 R76, R4.reuse, R28, R56 ;  /* 0x0000001c044c723c */ /* 0x044ff00000041838 */
[----:B---3--:R-:W-:Y:S01]  /*5c20*/  HMMA.16816.F32.BF16 R84, R4, R16, R60 ;  /* 0x000000100454723c */ /* 0x008fe2000004183c */
[----:B------:R-:W-:Y:S01]  /*5c30*/  FADD.FTZ R0, R234, R0 ;  /* 0x00000000ea007221 */ /* 0x000fe20000010000 */
[----:B------:R-:W-:Y:S01]  /*5c40*/  LDSM.16.MT88.4 R112, [R185+0x1800] ;  /* 0x00180000b970783b */ /* 0x000fe20000004200 */
[----:B------:R-:W-:-:S03]  /*5c50*/  FADD.FTZ R2, R250, R2 ;  /* 0x00000002fa027221 */ /* 0x000fc60000010000 */
[----:B------:R-:W-:Y:S02]  /*5c60*/  LDSM.16.MT88.4 R56, [R185+0x3800] ;  /* 0x00380000b938783b */ /* 0x000fe40000004200 */
[C---:B----4-:R-:W-:Y:S08]  /*5c70*/  HMMA.16816.F32.BF16 R24, R4.reuse, R12, R52 ;  /* 0x0000000c0418723c */ /* 0x050ff00000041834 */
[C---:B------:R-:W-:Y:S08]  /*5c80*/  HMMA.16816.F32.BF16 R28, R4.reuse, R30, R44 ;  /* 0x0000001e041c723c */ /* 0x040ff0000004182c */
[C---:B------:R-:W-:Y:S01]  /*5c90*/  HMMA.16816.F32.BF16 R16, R4.reuse, R18, R64 ;  /* 0x000000120410723c */ /* 0x040fe20000041840 */
[----:B------:R-:W-:Y:S01]  /*5ca0*/  FADD.FTZ R0, R223, R0 ;  /* 0x00000000df007221 */ /* 0x000fe20000010000 */
[----:B------:R-:W-:Y:S06]  /*5cb0*/  LDSM.16.MT88.4 R64, [R184+0x3800] ;  /* 0x00380000b840783b */ /* 0x000fec0000004200 */
[----:B------:R-:W-:Y:S01]  /*5cc0*/  HMMA.16816.F32.BF16 R12, R4, R14, R40 ;  /* 0x0000000e040c723c */ /* 0x000fe20000041828 */
[----:B------:R-:W1:Y:S01]  /*5cd0*/  LDSM.16.MT88.4 R4, [R184+0x5800] ;  /* 0x00580000b804783b */ /* 0x000e620000004200 */
[----:B------:R-:W-:-:S03]  /*5ce0*/  FADD.FTZ R2, R248, R2 ;  /* 0x00000002f8027221 */ /* 0x000fc60000010000 */
[----:B------:R-:W2:Y:S03]  /*5cf0*/  LDSM.16.MT88.4 R40, [R181+0x3800] ;  /* 0x00380000b528783b */ /* 0x000ea60000004200 */
[----:B------:R-:W-:Y:S01]  /*5d00*/  HMMA.16816.F32.BF16 R128, R96, R132, R128 ;  /* 0x000000846080723c */ /* 0x000fe20000041880 */
[----:B------:R-:W-:-:S07]  /*5d10*/  FADD.FTZ R0, R221, R0 ;  /* 0x00000000dd007221 */ /* 0x000fce0000010000 */
[C---:B------:R-:W-:Y:S01]  /*5d20*/  HMMA.16816.F32.BF16 R132, R96.reuse, R134, R80 ;  /* 0x000000866084723c */ /* 0x040fe20000041850 */
[----:B------:R-:W3:Y:S01]  /*5d30*/  LDSM.16.MT88.4 R80, [R182+0x5800] ;  /* 0x00580000b650783b */ /* 0x000ee20000004200 */
        /* <DEDUP_REMOVED lines=26> */
[----:B--2---:R-:W-:Y:S01]  /*5ee0*/  HMMA.16816.F32.BF16 R36, R96, R40, R160 ;  /* 0x000000286024723c */ /* 0x004fe200000418a0 */
[----:B------:R-:W-:Y:S01]  /*5ef0*/  FADD.FTZ R222, R216, R4 ;  /* 0x00000004d8de7221 */ /* 0x000fe20000010000 */
[----:B------:R-:W-:Y:S01]  /*5f00*/  IADD3 R203, R239, -0x2, RZ ;  /* 0xfffffffeefcb7810 */ /* 0x000fe20007ffe0ff */
[----:B------:R-:W-:-:S05]  /*5f10*/  FADD.FTZ R223, R9, R3 ;  /* 0x0000000309df7221 */ /* 0x000fca0000010000 */
        /* <DEDUP_REMOVED lines=14> */
[----:B-----5:R-:W-:-:S05]  /*6000*/  IMAD.IADD R2, R20, 0x1, R0 ;  /* 0x0000000114027824 */ /* 0x020fca00078e0200 */
        /* <DEDUP_REMOVED lines=13> */
.L_x_2911:
[----:B------:R-:W-:-:S13]  /*60e0*/  ISETP.NE.AND P0, PT, R4, 0x1, PT ;  /* 0x000000010400780c */ /* 0x000fda0003f05270 */
[----:B------:R-:W-:-:S05]  /*60f0*/  @P0 IMAD.HI.U32 R2, R3, c[0x0][0x330], RZ ;  /* 0x0000cc0003020a27 */ /* 0x000fca00078e00ff */
[----:B------:R-:W-:Y:S02]  /*6100*/  @P0 SHF.R.U32.HI R3, RZ, c[0x0][0x334], R2 ;  /* 0x0000cd00ff030a19 */ /* 0x000fe40000011602 */
.L_x_2912:
[----:B------:R-:W-:Y:S05]  /*6110*/  BSYNC B0 ;  /* 0x0000000000007941 */ /* 0x000fea0003800000 */
.L_x_2910:
[----:B------:R-:W-:-:S05]  /*6120*/  IMAD R3, R3, R4, c[0x0][0x32c] ;  /* 0x0000cb0003037624 */ /* 0x000fca00078e0204 */
[----:B------:R-:W-:-:S04]  /*6130*/  IMNMX R0, R0, R3, PT ;  /* 0x0000000300007217 */ /* 0x000fc80003800200 */
.L_x_2909:
        /* <DEDUP_REMOVED lines=9> */
.L_x_2922:
[----:B------:R-:W-:Y:S01]  /*61d0*/  ISETP.GT.AND P6, PT, R206, R204, PT ;  /* 0x000000ccce00720c */ /* 0x000fe20003fc4270 */
[----:B------:R-:W-:Y:S04]  /*61e0*/  DEPBAR.LE SB0, 0x0 ;  /* 0x000080000000791a */ /* 0x000fe80000000000 */
[----:B------:R-:W-:Y:S01]  /*61f0*/  WARPSYNC 0xffffffff ;  /* 0xffffffff00007948 */ /* 0x000fe20003800000 */
[----:B------:R-:W-:Y:S07]  /*6200*/  BAR.SYNC.DEFER_BLOCKING 0x0 ;  /* 0x0000000000007b1d */ /* 0x000fee0000010000 */
[----:B------:R-:W-:Y:S01]  /*6210*/  @!P6 SHF.R.S32.HI R0, RZ, 0x1f, R204 ;  /* 0x0000001fff00e819 */ /* 0x000fe200000114cc */
[----:B------:R-:W-:Y:S04]  /*6220*/  @!P6 IMAD.WIDE.U32 R4, R204, c[0x0][0x208], RZ ;  /* 0x00008200cc04ea25 */ /* 0x000fe800078e00ff */
[----:B------:R-:W-:Y:S02]  /*6230*/  @!P6 IMAD R0, R0, c[0x0][0x208], RZ ;  /* 0x000082000000ea24 */ /* 0x000fe400078e02ff */
[----:B------:R-:W-:Y:S02]  /*6240*/  @!P6 IMAD.MOV.U32 R3, RZ, RZ, c[0x0][0x208] ;  /* 0x00008200ff03e624 */ /* 0x000fe400078e00ff */
[----:B------:R-:W-:Y:S02]  /*6250*/  @!P6 IMAD R0, R204, c[0x0][0x20c], R0 ;  /* 0x00008300cc00ea24 */ /* 0x000fe400078e0200 */
[C---:B------:R-:W-:Y:S02]  /*6260*/  @!P6 IMAD.SHL.U32 R2, R4.reuse, 0x40, RZ ;  /* 0x000000400402e824 */ /* 0x040fe400078e00ff */
[----:B------:R-:W-:Y:S02]  /*6270*/  @!P6 IMAD.IADD R0, R5, 0x1, R0 ;  /* 0x000000010500e824 */ /* 0x000fe400078e0200 */
[----:B------:R-:W-:Y:S01]  /*6280*/  @!P6 IMAD.MOV.U32 R5, RZ, RZ, c[0x0][0x20c] ;  /* 0x00008300ff05e624 */ /* 0x000fe200078e00ff */
[C---:B------:R-:W-:Y:S01]  /*6290*/  @!P6 LEA R12, P0, R3.reuse, R2, 0x5 ;  /* 0x00000002030ce211 */ /* 0x040fe200078028ff */
[----:B------:R-:W-:Y:S01]  /*62a0*/  LDSM.16.M88.4 R32, [R187] ;  /* 0x00000000bb20783b */ /* 0x000fe20000000200 */
[----:B------:R-:W-:Y:S01]  /*62b0*/  @!P6 SHF.L.U64.HI R0, R4, 0x6, R0 ;  /* 0x000000060400e819 */ /* 0x000fe20000010200 */
[----:B------:R-:W-:Y:S02]  /*62c0*/  ULDC UR4, c[0x0][0x324] ;  /* 0x0000c90000047ab9 */ /* 0x000fe40000000800 */
[----:B------:R-:W-:Y:S01]  /*62d0*/  ULOP3.LUT UR4, URZ, UR4, URZ, 0x33, !UPT ;  /* 0x000000043f047292 */ /* 0x000fe2000f8e333f */
[----:B------:R-:W-:Y:S01]  /*62e0*/  @!P6 LEA.HI.X R3, R3, R0, R5, 0x5, P0 ;  /* 0x000000000303e211 */ /* 0x000fe200000f2c05 */
[----:B------:R-:W1:Y:S01]  /*62f0*/  LDSM.16.M88.4 R8, [R180] ;  /* 0x00000000b408783b */ /* 0x000e620000000200 */
[----:B------:R-:W-:Y:S04]  /*6300*/  @!P6 IADD3 R4, P0, R2, R210, RZ ;  /* 0x000000d20204e210 */ /* 0x000fe80007f1e0ff */
[----:B------:R-:W2:Y:S01]  /*6310*/  LDSM.16.M88.4 R16, [R180+0x800] ;  /* 0x00080000b410783b */ /* 0x000ea20000000200 */
[--C-:B------:R-:W-:Y:S01]  /*6320*/  @!P6 IMAD.X R5, R0, 0x1, R212.reuse, P0 ;  /* 0x000000010005e824 */ /* 0x100fe200000e06d4 */
[C---:B------:R-:W-:Y:S03]  /*6330*/  @!P6 LEA R22, P0, R4.reuse, c[0x0][0x1f8], 0x1 ;  /* 0x00007e000416ea11 */ /* 0x040fe600078008ff */
[----:B------:R-:W3:Y:S01]  /*6340*/  LDSM.16.M88.4 R24, [R180+0x1000] ;  /* 0x00100000b418783b */ /* 0x000ee20000000200 */
[----:B------:R-:W-:Y:S02]  /*6350*/  @!P6 LEA.HI.X R23, R4, c[0x0][0x1fc], R5, 0x1, P0 ;  /* 0x00007f000417ea11 */ /* 0x000fe400000f0c05 */
[----:B------:R-:W-:Y:S02]  /*6360*/  @!P6 IADD3 R6, P0, R210, 0x40, RZ ;  /* 0x00000040d206e810 */ /* 0x000fe40007f1e0ff */
[----:B------:R-:W4:Y:S03]  /*6370*/  LDSM.16.M88.4 R136, [R180+0x1800] ;  /* 0x00180000b488783b */ /* 0x000f260000000200 */
[--C-:B------:R-:W-:Y:S01]  /*6380*/  @!P6 IMAD.X R5, RZ, RZ, R212.reuse, P0 ;  /* 0x000000ffff05e224 */ /* 0x100fe200000e06d4 */
[----:B------:R-:W-:Y:S01]  /*6390*/  @!P6 IADD3 R4, P0, R2, R6, RZ ;  /* 0x000000060204e210 */ /* 0x000fe20007f1e0ff */
[----:B------:R-:W-:Y:S04]  /*63a0*/  LDSM.16.M88.4 R140, [R188] ;  /* 0x00000000bc8c783b */ /* 0x000fe80000000200 */
[----:B------:R-:W-:Y:S01]  /*63b0*/  @!P6 IMAD.X R7, R0, 0x1, R5, P0 ;  /* 0x000000010007e824 */ /* 0x000fe200000e0605 */
[C---:B------:R-:W-:Y:S01]  /*63c0*/  @!P6 LEA R162, P0, R4.reuse, c[0x0][0x1f8], 0x1 ;  /* 0x00007e0004a2ea11 */ /* 0x040fe200078008ff */
[----:B------:R-:W5:Y:S03]  /*63d0*/  LDSM.16.M88.4 R144, [R191] ;  /* 0x00000000bf90783b */ /* 0x000f660000000200 */
[----:B------:R-:W-:Y:S02]  /*63e0*/  @!P6 LEA.HI.X R163, R4, c[0x0][0x1fc], R7, 0x1, P0 ;  /* 0x00007f0004a3ea11 */ /* 0x000fe400000f0c07 */
[----:B------:R-:W-:Y:S01]  /*63f0*/  @!P6 IADD3 R4, P0, R210, 0x80, RZ ;  /* 0x00000080d204e810 */ /* 0x000fe20007f1e0ff */
[----:B------:R-:W2:Y:S04]  /*6400*/  LDSM.16.M88.4 R148, [R202] ;  /* 0x00000000ca94783b */ /* 0x000ea80000000200 */
[----:B------:R-:W-:Y:S01]  /*6410*/  @!P6 IMAD.X R13, RZ, RZ, R212, P0 ;  /* 0x000000ffff0de224 */ /* 0x000fe200000e06d4 */
[----:B------:R-:W-:Y:S01]  /*6420*/  @!P6 IADD3 R2, P0, R2, R4, RZ ;  /* 0x000000040202e210 */ /* 0x000fe20007f1e0ff */
[----:B------:R-:W3:Y:S04]  /*6430*/  LDSM.16.M88.4 R152, [R201] ;  /* 0x00000000c998783b */ /* 0x000ee80000000200 */
[----:B------:R-:W-:Y:S01]  /*6440*/  @!P6 IMAD.X R0, R0, 0x1, R13, P0 ;  /* 0x000000010000e824 */ /* 0x000fe200000e060d */
[C---:B------:R-:W-:Y:S01]  /*6450*/  @!P6 LEA R160, P0, R2.reuse, c[0x0][0x1f8], 0x1 ;  /* 0x00007e0002a0ea11 */ /* 0x040fe200078008ff */
[----:B------:R-:W3:Y:S03]  /*6460*/  LDSM.16.M88.4 R156, [R200] ;  /* 0x00000000c89c783b */ /* 0x000ee60000000200 */
[----:B------:R-:W-:Y:S02]  /*6470*/  @!P6 LEA.HI.X R161, R2, c[0x0][0x1fc], R0, 0x1, P0 ;  /* 0x00007f0002a1ea11 */ /* 0x000fe400000f0c00 */
[C---:B------:R-:W-:Y:S01]  /*6480*/  @!P6 IADD3 R2, P0, R12.reuse, R6, RZ ;  /* 0x000000060c02e210 */ /* 0x040fe20007f1e0ff */
[----:B------:R-:W-:Y:S01]  /*6490*/  @!PT LDS RZ, [RZ] ;  /* 0x00000000fffff984 */ /* 0x000fe20000000800 */
[----:B------:R-:W-:Y:S01]  /*64a0*/  @!PT LDS RZ, [RZ] ;  /* 0x00000000fffff984 */ /* 0x000fe20000000800 */
[----:B------:R-:W-:Y:S01]  /*64b0*/  @!PT LDS RZ, [RZ] ;  /* 0x00000000fffff984 */ /* 0x000fe20000000800 */
[----:B------:R3:W-:Y:S04]  /*64c0*/  @!P6 LDGSTS.E.BYPASS.LTC128B.128 [R205+0x100], [R22.64], !P5 ;  /* 0x0010000016cdefae */ /* 0x0007e8000e901d46 */
[C---:B------:R-:W-:Y:S01]  /*64d0*/  @!P6 IMAD.X R21, R3.reuse, 0x1, R5, P0 ;  /* 0x000000010315e824 */ /* 0x040fe200000e0605 */
[C---:B------:R-:W-:Y:S01]  /*64e0*/  @!P6 IADD3 R20, P0, R12.reuse, R4, RZ ;  /* 0x000000040c14e210 */ /* 0x040fe20007f1e0ff */
[----:B------:R3:W-:Y:S01]  /*64f0*/  @!P6 LDGSTS.E.BYPASS.LTC128B.128 [R205+0x2100], [R162.64], !P4 ;  /* 0x02100000a2cdefae */ /* 0x0007e2000e101d46 */
[C---:B-1----:R-:W-:Y:S03]  /*6500*/  HMMA.16816.F32.BF16 R4, R32.reuse, R8, RZ ;  /* 0x000000082004723c */ /* 0x042fe600000418ff */
[C---:B------:R-:W-:Y:S01]  /*6510*/  @!P6 IMAD.X R124, R3.reuse, 0x1, R13, P0 ;  /* 0x00000001037ce824 */ /* 0x040fe200000e060d */
[----:B------:R-:W-:Y:S01]  /*6520*/  @!P6 IADD3 R0, P0, R12, R210, RZ ;  /* 0x000000d20c00e210 */ /* 0x000fe20007f1e0ff */
[----:B------:R1:W-:Y:S03]  /*6530*/  @!P6 LDGSTS.E.BYPASS.LTC128B.128 [R205+0x4100], [R160.64], !P3 ;  /* 0x04100000a0cdefae */ /* 0x0003e6000d901d46 */
[C---:B------:R-:W-:Y:S01]  /*6540*/  HMMA.16816.F32.BF16 R8, R32.reuse, R10, RZ ;  /* 0x0000000a2008723c */ /* 0x040fe200000418ff */
[----:B------:R-:W-:Y:S03]  /*6550*/  @!P6 IMAD.X R3, R3, 0x1, R212, P0 ;  /* 0x000000010303e824 */ /* 0x000fe600000e06d4 */
[C---:B------:R-:W-:Y:S04]  /*6560*/  @!P6 LEA R28, P0, R0.reuse, c[0x0][0x1f8], 0x1 ;  /* 0x00007e00001cea11 */ /* 0x040fe800078008ff */
[C---:B--2---:R-:W-:Y:S01]  /*6570*/  HMMA.16816.F32.BF16 R12, R32.reuse, R16, RZ ;  /* 0x00000010200c723c */ /* 0x044fe200000418ff */
[----:B------:R-:W-:Y:S03]  /*6580*/  @!P6 LEA.HI.X R29, R0, c[0x0][0x1fc], R3, 0x1, P0 ;  /* 0x00007f00001dea11 */ /* 0x000fe600000f0c03 */
[C---:B------:R-:W-:Y:S02]  /*6590*/  @!P6 LEA R30, P0, R2.reuse, c[0x0][0x1f8], 0x1 ;  /* 0x00007e00021eea11 */ /* 0x040fe400078008ff */
[----:B------:R4:W-:Y:S02]  /*65a0*/  @!P6 LDGSTS.E.BYPASS.LTC128B.128 [R205+0x1100], [R28.64], !P5 ;  /* 0x011000001ccdefae */ /* 0x0009e4000e901d46 */
[C---:B------:R-:W-:Y:S01]  /*65b0*/  HMMA.16816.F32.BF16 R16, R32.reuse, R18, RZ ;  /* 0x000000122010723c */ /* 0x040fe200000418ff */
[----:B------:R-:W-:Y:S03]  /*65c0*/  @!P6 LEA.HI.X R31, R2, c[0x0][0x1fc], R21, 0x1, P0 ;  /* 0x00007f00021fea11 */ /* 0x000fe600000f0c15 */
[C---:B------:R-:W-:Y:S02]  /*65d0*/  @!P6 LEA R2, P0, R20.reuse, c[0x0][0x1f8], 0x1 ;  /* 0x00007e001402ea11 */ /* 0x040fe400078008ff */
[----:B------:R4:W-:Y:S02]  /*65e0*/  @!P6 LDGSTS.E.BYPASS.LTC128B.128 [R205+0x3100], [R30.64], !P4 ;  /* 0x031000001ecdefae */ /* 0x0009e4000e101d46 */
[----:B------:R-:W-:Y:S02]  /*65f0*/  @!P6 LEA.HI.X R3, R20, c[0x0][0x1fc], R124, 0x1, P0 ;  /* 0x00007f001403ea11 */ /* 0x000fe400000f0c7c */
[C---:B---3--:R-:W-:Y:S03]  /*6600*/  HMMA.16816.F32.BF16 R20, R32.reuse, R24, RZ ;  /* 0x000000182014723c */ /* 0x048fe600000418ff */
[----:B------:R2:W-:Y:S01]  /*6610*/  @!P6 LDGSTS.E.BYPASS.LTC128B.128 [R205+0x5100], [R2.64], !P3 ;  /* 0x0510000002cdefae */ /* 0x0005e2000d901d46 */
[C---:B------:R-:W-:Y:S04]  /*6620*/  ISETP.GT.AND P6, PT, R204.reuse, R206, PT ;  /* 0x000000cecc00720c */ /* 0x040fe80003fc4270 */
[C---:B------:R-:W-:Y:S01]  /*6630*/  HMMA.16816.F32.BF16 R24, R32.reuse, R26, RZ ;  /* 0x0000001a2018723c */ /* 0x040fe200000418ff */
[----:B-1----:R-:W-:Y:S05]  /*6640*/  LDSM.16.M88.4 R160, [R190] ;  /* 0x00000000bea0783b */ /* 0x002fea0000000200 */
[----:B------:R-:W0:Y:S03]  /*6650*/  LDGDEPBAR ;  /* 0x00000000000079af */ /* 0x000e260000000000 */
[----:B------:R-:W-:Y:S02]  /*6660*/  @P6 IMAD.MOV.U32 R127, RZ, RZ, c[0x0][0x1e4] ;  /* 0x00007900ff7f6624 */ /* 0x000fe400078e00ff */
[----:B------:R-:W1:Y:S01]  /*6670*/  LDSM.16.M88.4 R164, [R186] ;  /* 0x00000000baa4783b */ /* 0x000e620000000200 */
[----:B------:R-:W-:Y:S01]  /*6680*/  @P6 IMAD.MOV.U32 R124, RZ, RZ, c[0x0][0x1e0] ;  /* 0x00007800ff7c6624 */ /* 0x000fe200078e00ff */
[C---:B----4-:R-:W-:Y:S03]  /*6690*/  HMMA.16816.F32.BF16 R28, R32.reuse, R136, RZ ;  /* 0x00000088201c723c */ /* 0x050fe600000418ff */
[----:B------:R-:W-:Y:S05]  /*66a0*/  LDSM.16.M88.4 R168, [R186+0x1800] ;  /* 0x00180000baa8783b */ /* 0x000fea0000000200 */
[----:B------:R-:W-:Y:S01]  /*66b0*/  LDSM.16.M88.4 R172, [R189] ;  /* 0x00000000bdac783b */ /* 0x000fe20000000200 */
[----:B--2---:R-:W-:Y:S01]  /*66c0*/  @P6 IADD3 R2, R204, -0x1, RZ ;  /* 0xffffffffcc026810 */ /* 0x004fe20007ffe0ff */
[----:B------:R-:W-:Y:S03]  /*66d0*/  HMMA.16816.F32.BF16 R32, R32, R138, RZ ;  /* 0x0000008a2020723c */ /* 0x000fe600000418ff */
[----:B------:R-:W2:Y:S01]  /*66e0*/  LDSM.16.M88.4 R136, [R186+0x800] ;  /* 0x00080000ba88783b */ /* 0x000ea20000000200 */
[----:B------:R-:W-:Y:S04]  /*66f0*/  @P6 SHF.R.S32.HI R0, RZ, 0x1f, R2 ;  /* 0x0000001fff006819 */ /* 0x000fe80000011402 */
[C---:B-----5:R-:W-:Y:S01]  /*6700*/  HMMA.16816.F32.BF16 R4, R140.reuse, R144, R4 ;  /* 0x000000908c04723c */ /* 0x060fe20000041804 */
[----:B------:R-:W-:Y:S04]  /*6710*/  LDSM.16.M88.4 R176, [R183] ;  /* 0x00000000b7b0783b */ /* 0x000fe80000000200 */
[----:B------:R-:W-:Y:S03]  /*6720*/  @P6 IMAD R0, R0, c[0x0][0x1e0], RZ ;  /* 0x0000780000006a24 */ /* 0x000fe600078e02ff */
[C---:B------:R-:W-:Y:S01]  /*6730*/  HMMA.16816.F32.BF16 R8, R140.reuse, R146, R8 ;  /* 0x000000928c08723c */ /* 0x040fe20000041808 */
[----:B------:R-:W3:Y:S03]  /*6740*/  LDSM.16.M88.4 R144, [R186+0x1000] ;  /* 0x00100000ba90783b */ /* 0x000ee60000000200 */
[C---:B------:R-:W-:Y:S02]  /*6750*/  @P6 IMAD R0, R2.reuse, c[0x0][0x1e4], R0 ;  /* 0x0000790002006a24 */ /* 0x040fe400078e0200 */
[----:B------:R-:W-:Y:S02]  /*6760*/  @P6 IMAD.WIDE.U32 R2, R2, c[0x0][0x1e0], RZ ;  /* 0x0000780002026a25 */ /* 0x000fe400078e00ff */
[C---:B------:R-:W-:Y:S04]  /*6770*/  HMMA.16816.F32.BF16 R12, R140.reuse, R148, R12 ;  /* 0x000000948c0c723c */ /* 0x040fe8000004180c */
[----:B------:R-:W-:Y:S02]  /*6780*/  @P6 IMAD.IADD R3, R3, 0x1, R0 ;  /* 0x0000000103036824 */ /* 0x000fe400078e0200 */
[C---:B------:R-:W-:Y:S02]  /*6790*/  @P6 IMAD.SHL.U32 R0, R2.reuse, 0x40, RZ ;  /* 0x0000004002006824 */ /* 0x040fe400078e00ff */
[C---:B------:R-:W-:Y:S01]  /*67a0*/  HMMA.16816.F32.BF16 R16, R140.reuse, R150, R16 ;  /* 0x000000968c10723c */ /* 0x040fe20000041810 */
[----:B------:R-:W-:Y:S03]  /*67b0*/  LDSM.16.M88.4 R148, [R183+0x1000] ;  /* 0x00100000b794783b */ /* 0x000fe60000000200 */
[----:B------:R-:W-:Y:S02]  /*67c0*/  @P6 SHF.L.U64.HI R2, R2, 0x6, R3 ;  /* 0x0000000602026819 */ /* 0x000fe40000010203 */
[C---:B------:R-:W-:Y:S02]  /*67d0*/  @P6 LEA R3, P0, R124.reuse, R0, 0x5 ;  /* 0x000000007c036211 */ /* 0x040fe400078028ff */
[C---:B------:R-:W-:Y:S04]  /*67e0*/  HMMA.16816.F32.BF16 R20, R140.reuse, R152, R20 ;  /* 0x000000988c14723c */ /* 0x040fe80000041814 */
[----:B------:R-:W-:Y:S02]  /*67f0*/  @P6 LEA.HI.X R124, R124, R2, R127, 0x5, P0 ;  /* 0x000000027c7c6211 */ /* 0x000fe400000f2c7f */
[----:B------:R-:W-:Y:S02]  /*6800*/  @P6 IADD3 R127, P0, R0, R208, RZ ;  /* 0x000000d0007f6210 */ /* 0x000fe40007f1e0ff */
[C---:B------:R-:W-:Y:S01]  /*6810*/  HMMA.16816.F32.BF16 R24, R140.reuse, R154, R24 ;  /* 0x0000009a8c18723c */ /* 0x040fe20000041818 */
[----:B------:R-:W-:Y:S07]  /*6820*/  LDSM.16.M88.4 R152, [R180+0x2000] ;  /* 0x00200000b498783b */ /* 0x000fee0000000200 */
[C---:B------:R-:W-:Y:S08]  /*6830*/  HMMA.16816.F32.BF16 R28, R140.reuse, R156, R28 ;  /* 0x0000009c8c1c723c */ /* 0x040ff0000004181c */
[----:B------:R-:W-:Y:S01]  /*6840*/  HMMA.16816.F32.BF16 R32, R140, R158, R32 ;  /* 0x0000009e8c20723c */ /* 0x000fe20000041820 */
[----:B------:R-:W4:Y:S05]  /*6850*/  LDSM.16.M88.4 R140, [R183+0x800] ;  /* 0x00080000b78c783b */ /* 0x000f2a0000000200 */
[----:B------:R-:W-:Y:S02]  /*6860*/  LDSM.16.M88.4 R156, [R180+0x2800] ;  /* 0x00280000b49c783b */ /* 0x000fe40000000200 */
[C---:B-1----:R-:W-:Y:S08]  /*6870*/  HMMA.16816.F32.BF16 R4, R160.reuse, R164, R4 ;  /* 0x000000a4a004723c */ /* 0x042ff00000041804 */
[C---:B------:R-:W-:Y:S01]  /*6880*/  HMMA.16816.F32.BF16 R8, R160.reuse, R166, R8 ;  /* 0x000000a6a008723c */ /* 0x040fe20000041808 */
[----:B------:R-:W-:Y:S07]  /*6890*/  LDSM.16.M88.4 R164, [R199] ;  /* 0x00000000c7a4783b */ /* 0x000fee0000000200 */
[C---:B--2---:R-:W-:Y:S08]  /*68a0*/  HMMA.16816.F32.BF16 R12, R160.reuse, R136, R12 ;  /* 0x00000088a00c723c */ /* 0x044ff0000004180c */
[C---:B------:R-:W-:Y:S01]  /*68b0*/  HMMA.16816.F32.BF16 R16, R160.reuse, R138, R16 ;  /* 0x0000008aa010723c */ /* 0x040fe20000041810 */
[----:B------:R-:W1:Y:S07]  /*68c0*/  LDSM.16.M88.4 R136, [R183+0x1800] ;  /* 0x00180000b788783b */ /* 0x000e6e0000000200 */
[C---:B---3--:R-:W-:Y:S08]  /*68d0*/  HMMA.16816.F32.BF16 R20, R160.reuse, R144, R20 ;  /* 0x00000090a014723c */ /* 0x048ff00000041814 */
[C---:B------:R-:W-:Y:S01]  /*68e0*/  HMMA.16816.F32.BF16 R24, R160.reuse, R146, R24 ;  /* 0x00000092a018723c */ /* 0x040fe20000041818 */
[----:B------:R-:W2:Y:S07]  /*68f0*/  LDSM.16.M88.4 R144, [R187+0x4000] ;  /* 0x00400000bb90783b */ /* 0x000eae0000000200 */
[C---:B------:R-:W-:Y:S08]  /*6900*/  HMMA.16816.F32.BF16 R28, R160.reuse, R168, R28 ;  /* 0x000000a8a01c723c */ /* 0x040ff0000004181c */
[----:B------:R-:W-:Y:S01]  /*6910*/  HMMA.16816.F32.BF16 R32, R160, R170, R32 ;  /* 0x000000aaa020723c */ /* 0x000fe20000041820 */
[----:B------:R-:W3:Y:S05]  /*6920*/  LDSM.16.M88.4 R160, [R180+0x3000] ;  /* 0x00300000b4a0783b */ /* 0x000eea0000000200 */
[----:B------:R-:W-:Y:S02]  /*6930*/  LDSM.16.M88.4 R168, [R180+0x4000] ;  /* 0x00400000b4a8783b */ /* 0x000fe40000000200 */
[C---:B------:R-:W-:Y:S08]  /*6940*/  HMMA.16816.F32.BF16 R4, R172.reuse, R176, R4 ;  /* 0x000000b0ac04723c */ /* 0x040ff00000041804 */
[C---:B------:R-:W-:Y:S08]  /*6950*/  HMMA.16816.F32.BF16 R8, R172.reuse, R178, R8 ;  /* 0x000000b2ac08723c */ /* 0x040ff00000041808 */
[C---:B----4-:R-:W-:Y:S08]  /*6960*/  HMMA.16816.F32.BF16 R12, R172.reuse, R140, R12 ;  /* 0x0000008cac0c723c */ /* 0x050ff0000004180c */
[C---:B------:R-:W-:Y:S01]  /*6970*/  HMMA.16816.F32.BF16 R16, R172.reuse, R142, R16 ;  /* 0x0000008eac10723c */ /* 0x040fe20000041810 */
[----:B------:R-:W4:Y:S07]  /*6980*/  LDSM.16.M88.4 R140, [R180+0x3800] ;  /* 0x00380000b48c783b */ /* 0x000f2e0000000200 */
[C---:B------:R-:W-:Y:S08]  /*6990*/  HMMA.16816.F32.BF16 R20, R172.reuse, R148, R20 ;  /* 0x00000094ac14723c */ /* 0x040ff00000041814 */
[C---:B------:R-:W-:Y:S01]  /*69a0*/  HMMA.16816.F32.BF16 R24, R172.reuse, R150, R24 ;  /* 0x00000096ac18723c */ /* 0x040fe20000041818 */
[----:B------:R-:W5:Y:S07]  /*69b0*/  LDSM.16.M88.4 R148, [R188+0x4000] ;  /* 0x00400000bc94783b */ /* 0x000f6e0000000200 */
[C---:B-1----:R-:W-:Y:S08]  /*69c0*/  HMMA.16816.F32.BF16 R28, R172.reuse, R136, R28 ;  /* 0x00000088ac1c723c */ /* 0x042ff0000004181c */
[----:B------:R-:W-:Y:S01]  /*69d0*/  HMMA.16816.F32.BF16 R32, R172, R138, R32 ;  /* 0x0000008aac20723c */ /* 0x000fe20000041820 */
[----:B------:R-:W1:Y:S07]  /*69e0*/  LDSM.16.M88.4 R136, [R198] ;  /* 0x00000000c688783b */ /* 0x000e6e0000000200 */
[C---:B--2---:R-:W-:Y:S08]  /*69f0*/  HMMA.16816.F32.BF16 R4, R144.reuse, R152, R4 ;  /* 0x000000989004723c */ /* 0x044ff00000041804 */
[C---:B------:R-:W-:Y:S01]  /*6a00*/  HMMA.16816.F32.BF16 R8, R144.reuse, R154, R8 ;  /* 0x0000009a9008723c */ /* 0x040fe20000041808 */
[----:B------:R-:W2:Y:S07]  /*6a10*/  LDSM.16.M88.4 R152, [R197] ;  /* 0x00000000c598783b */ /* 0x000eae0000000200 */
[C---:B------:R-:W-:Y:S08]  /*6a20*/  HMMA.16816.F32.BF16 R12, R144.reuse, R156, R12 ;  /* 0x0000009c900c723c */ /* 0x040ff0000004180c */
[C---:B------:R-:W-:Y:S01]  /*6a30*/  HMMA.16816.F32.BF16 R16, R144.reuse, R158, R16 ;  /* 0x0000009e9010723c */ /* 0x040fe20000041810 */
[----:B------:R-:W-:Y:S07]  /*6a40*/  LDSM.16.M88.4 R156, [R186+0x2000] ;  /* 0x00200000ba9c783b */ /* 0x000fee0000000200 */
[C---:B---3--:R-:W-:Y:S08]  /*6a50*/  HMMA.16816.F32.BF16 R20, R144.reuse, R160, R20 ;  /* 0x000000a09014723c */ /* 0x048ff00000041814 */
[C---:B------:R-:W-:Y:S01]  /*6a60*/  HMMA.16816.F32.BF16 R24, R144.reuse, R162, R24 ;  /* 0x000000a29018723c */ /* 0x040fe20000041818 */
[----:B------:R-:W-:Y:S07]  /*6a70*/  LDSM.16.M88.4 R160, [R186+0x2800] ;  /* 0x00280000baa0783b */ /* 0x000fee0000000200 */
[C---:B----4-:R-:W-:Y:S08]  /*6a80*/  HMMA.16816.F32.BF16 R28, R144.reuse, R140, R28 ;  /* 0x0000008c901c723c */ /* 0x050ff0000004181c */
[----:B------:R-:W-:Y:S01]  /*6a90*/  HMMA.16816.F32.BF16 R32, R144, R142, R32 ;  /* 0x0000008e9020723c */ /* 0x000fe20000041820 */
[----:B------:R-:W3:Y:S05]  /*6aa0*/  LDSM.16.M88.4 R140, [R196] ;  /* 0x00000000c48c783b */ /* 0x000eea0000000200 */
[----:B------:R-:W4:Y:S02]  /*6ab0*/  LDSM.16.M88.4 R144, [R190+0x4000] ;  /* 0x00400000be90783b */ /* 0x000f240000000200 */
[C---:B-----5:R-:W-:Y:S08]  /*6ac0*/  HMMA.16816.F32.BF16 R4, R148.reuse, R164, R4 ;  /* 0x000000a49404723c */ /* 0x060ff00000041804 */
        /* <DEDUP_REMOVED lines=10> */
[----:B------:R-:W-:Y:S05]  /*6b70*/  LDSM.16.M88.4 R140, [R189+0x4000] ;  /* 0x00400000bd8c783b */ /* 0x000fea0000000200 */
[----:B------:R-:W2:Y:S02]  /*6b80*/  LDSM.16.M88.4 R148, [R183+0x2000] ;  /* 0x00200000b794783b */ /* 0x000ea40000000200 */
[C---:B----4-:R-:W-:Y:S08]  /*6b90*/  HMMA.16816.F32.BF16 R4, R144.reuse, R156, R4 ;  /* 0x0000009c9004723c */ /* 0x050ff00000041804 */
[C---:B------:R-:W-:Y:S01]  /*6ba0*/  HMMA.16816.F32.BF16 R8, R144.reuse, R158, R8 ;  /* 0x0000009e9008723c */ /* 0x040fe20000041808 */
[----:B------:R-:W3:Y:S07]  /*6bb0*/  LDSM.16.M88.4 R156, [R183+0x3000] ;  /* 0x00300000b79c783b */ /* 0x000eee0000000200 */
[C---:B------:R-:W-:Y:S08]  /*6bc0*/  HMMA.16816.F32.BF16 R12, R144.reuse, R160, R12 ;  /* 0x000000a0900c723c */ /* 0x040ff0000004180c */
[C---:B------:R-:W-:Y:S01]  /*6bd0*/  HMMA.16816.F32.BF16 R16, R144.reuse, R162, R16 ;  /* 0x000000a29010723c */ /* 0x040fe20000041810 */
[----:B------:R-:W4:Y:S07]  /*6be0*/  LDSM.16.M88.4 R160, [R183+0x3800] ;  /* 0x00380000b7a0783b */ /* 0x000f2e0000000200 */
[C---:B-----5:R-:W-:Y:S08]  /*6bf0*/  HMMA.16816.F32.BF16 R20, R144.reuse, R164, R20 ;  /* 0x000000a49014723c */ /* 0x060ff00000041814 */
[C---:B------:R-:W-:Y:S01]  /*6c00*/  HMMA.16816.F32.BF16 R24, R144.reuse, R166, R24 ;  /* 0x000000a69018723c */ /* 0x040fe20000041818 */
[----:B------:R-:W5:Y:S07]  /*6c10*/  LDSM.16.M88.4 R164, [R187+0x8000] ;  /* 0x00800000bba4783b */ /* 0x000f6e0000000200 */
[C---:B-1----:R-:W-:Y:S08]  /*6c20*/  HMMA.16816.F32.BF16 R28, R144.reuse, R136, R28 ;  /* 0x00000088901c723c */ /* 0x042ff0000004181c */
[----:B------:R-:W-:Y:S01]  /*6c30*/  HMMA.16816.F32.BF16 R32, R144, R138, R32 ;  /* 0x0000008a9020723c */ /* 0x000fe20000041820 */
[----:B------:R-:W1:Y:S05]  /*6c40*/  LDSM.16.M88.4 R136, [R180+0x4800] ;  /* 0x00480000b488783b */ /* 0x000e6a0000000200 */
[----:B------:R-:W1:Y:S02]  /*6c50*/  LDSM.16.M88.4 R144, [R180+0x5000] ;  /* 0x00500000b490783b */ /* 0x000e640000000200 */
[C---:B--2---:R-:W-:Y:S08]  /*6c60*/  HMMA.16816.F32.BF16 R4, R140.reuse, R148, R4 ;  /* 0x000000948c04723c */ /* 0x044ff00000041804 */
[C---:B------:R-:W-:Y:S01]  /*6c70*/  HMMA.16816.F32.BF16 R8, R140.reuse, R150, R8 ;  /* 0x000000968c08723c */ /* 0x040fe20000041808 */
[----:B------:R-:W-:Y:S07]  /*6c80*/  LDSM.16.M88.4 R148, [R188+0x8000] ;  /* 0x00800000bc94783b */ /* 0x000fee0000000200 */
[C---:B------:R-:W-:Y:S08]  /*6c90*/  HMMA.16816.F32.BF16 R12, R140.reuse, R152, R12 ;  /* 0x000000988c0c723c */ /* 0x040ff0000004180c */
[C---:B------:R-:W-:Y:S01]  /*6ca0*/  HMMA.16816.F32.BF16 R16, R140.reuse, R154, R16 ;  /* 0x0000009a8c10723c */ /* 0x040fe20000041810 */
[----:B------:R-:W-:Y:S07]  /*6cb0*/  LDSM.16.M88.4 R152, [R195] ;  /* 0x00000000c398783b */ /* 0x000fee0000000200 */
[C---:B---3--:R-:W-:Y:S08]  /*6cc0*/  HMMA.16816.F32.BF16 R20, R140.reuse, R156, R20 ;  /* 0x0000009c8c14723c */ /* 0x048ff00000041814 */
[C---:B------:R-:W-:Y:S01]  /*6cd0*/  HMMA.16816.F32.BF16 R24, R140.reuse, R158, R24 ;  /* 0x0000009e8c18723c */ /* 0x040fe20000041818 */
[----:B------:R-:W-:Y:S07]  /*6ce0*/  LDSM.16.M88.4 R156, [R194] ;  /* 0x00000000c29c783b */ /* 0x000fee0000000200 */
[C---:B----4-:R-:W-:Y:S08]  /*6cf0*/  HMMA.16816.F32.BF16 R28, R140.reuse, R160, R28 ;  /* 0x000000a08c1c723c */ /* 0x050ff0000004181c */
[----:B------:R-:W-:Y:S01]  /*6d00*/  HMMA.16816.F32.BF16 R32, R140, R162, R32 ;  /* 0x000000a28c20723c */ /* 0x000fe20000041820 */
[----:B------:R-:W2:Y:S05]  /*6d10*/  LDSM.16.M88.4 R140, [R180+0x5800] ;  /* 0x00580000b48c783b */ /* 0x000eaa0000000200 */
[----:B------:R-:W3:Y:S02]  /*6d20*/  LDSM.16.M88.4 R160, [R193] ;  /* 0x00000000c1a0783b */ /* 0x000ee40000000200 */
[C---:B-----5:R-:W-:Y:S08]  /*6d30*/  HMMA.16816.F32.BF16 R4, R164.reuse, R168, R4 ;  /* 0x000000a8a404723c */ /* 0x060ff00000041804 */
[C---:B------:R-:W-:Y:S01]  /*6d40*/  HMMA.16816.F32.BF16 R8, R164.reuse, R170, R8 ;  /* 0x000000aaa408723c */ /* 0x040fe20000041808 */
[----:B------:R-:W-:Y:S07]  /*6d50*/  LDSM.16.M88.4 R168, [R186+0x4000] ;  /* 0x00400000baa8783b */ /* 0x000fee0000000200 */
[C---:B-1----:R-:W-:Y:S08]  /*6d60*/  HMMA.16816.F32.BF16 R12, R164.reuse, R136, R12 ;  /* 0x00000088a40c723c */ /* 0x042ff0000004180c */
[C---:B------:R-:W-:Y:S01]  /*6d70*/  HMMA.16816.F32.BF16 R16, R164.reuse, R138, R16 ;  /* 0x0000008aa410723c */ /* 0x040fe20000041810 */
[----:B------:R-:W1:Y:S07]  /*6d80*/  LDSM.16.M88.4 R136, [R192] ;  /* 0x00000000c088783b */ /* 0x000e6e0000000200 */
[C---:B------:R-:W-:Y:S08]  /*6d90*/  HMMA.16816.F32.BF16 R20, R164.reuse, R144, R20 ;  /* 0x00000090a414723c */ /* 0x040ff00000041814 */
[C---:B------:R-:W-:Y:S01]  /*6da0*/  HMMA.16816.F32.BF16 R24, R164.reuse, R146, R24 ;  /* 0x00000092a418723c */ /* 0x040fe20000041818 */
[----:B------:R-:W4:Y:S07]  /*6db0*/  LDSM.16.M88.4 R144, [R190+0x8000] ;  /* 0x00800000be90783b */ /* 0x000f2e0000000200 */
[C---:B--2---:R-:W-:Y:S08]  /*6dc0*/  HMMA.16816.F32.BF16 R28, R164.reuse, R140, R28 ;  /* 0x0000008ca41c723c */ /* 0x044ff0000004181c */
[----:B------:R-:W-:Y:S01]  /*6dd0*/  HMMA.16816.F32.BF16 R32, R164, R142, R32 ;  /* 0x0000008ea420723c */ /* 0x000fe20000041820 */
[----:B------:R-:W2:Y:S07]  /*6de0*/  LDSM.16.M88.4 R140, [R186+0x4800] ;  /* 0x00480000ba8c783b */ /* 0x000eae0000000200 */
[C---:B------:R-:W-:Y:S08]  /*6df0*/  HMMA.16816.F32.BF16 R4, R148.reuse, R152, R4 ;  /* 0x000000989404723c */ /* 0x040ff00000041804 */
[C---:B------:R-:W-:Y:S01]  /*6e00*/  HMMA.16816.F32.BF16 R8, R148.reuse, R154, R8 ;  /* 0x0000009a9408723c */ /* 0x040fe20000041808 */
[----:B------:R-:W-:Y:S07]  /*6e10*/  LDSM.16.M88.4 R152, [R183+0x4000] ;  /* 0x00400000b798783b */ /* 0x000fee0000000200 */
[C---:B------:R-:W-:Y:S08]  /*6e20*/  HMMA.16816.F32.BF16 R12, R148.reuse, R156, R12 ;  /* 0x0000009c940c723c */ /* 0x040ff0000004180c */
[C---:B------:R-:W-:Y:S08]  /*6e30*/  HMMA.16816.F32.BF16 R16, R148.reuse, R158, R16 ;  /* 0x0000009e9410723c */ /* 0x040ff00000041810 */
[C---:B---3--:R-:W-:Y:S08]  /*6e40*/  HMMA.16816.F32.BF16 R20, R148.reuse, R160, R20 ;  /* 0x000000a09414723c */ /* 0x048ff00000041814 */
[C---:B------:R-:W-:Y:S08]  /*6e50*/  HMMA.16816.F32.BF16 R24, R148.reuse, R162, R24 ;  /* 0x000000a29418723c */ /* 0x040ff00000041818 */
[C---:B-1----:R-:W-:Y:S08]  /*6e60*/  HMMA.16816.F32.BF16 R28, R148.reuse, R136, R28 ;  /* 0x00000088941c723c */ /* 0x042ff0000004181c */
[----:B------:R-:W-:Y:S01]  /*6e70*/  HMMA.16816.F32.BF16 R32, R148, R138, R32 ;  /* 0x0000008a9420723c */ /* 0x000fe20000041820 */
[----:B------:R-:W1:Y:S05]  /*6e80*/  LDSM.16.M88.4 R136, [R186+0x5000] ;  /* 0x00500000ba88783b */ /* 0x000e6a0000000200 */
[----:B------:R-:W3:Y:S02]  /*6e90*/  LDSM.16.M88.4 R148, [R186+0x5800] ;  /* 0x00580000ba94783b */ /* 0x000ee40000000200 */
[C---:B----4-:R-:W-:Y:S08]  /*6ea0*/  HMMA.16816.F32.BF16 R4, R144.reuse, R168, R4 ;  /* 0x000000a89004723c */ /* 0x050ff00000041804 */
[C---:B------:R-:W-:Y:S08]  /*6eb0*/  HMMA.16816.F32.BF16 R8, R144.reuse, R170, R8 ;  /* 0x000000aa9008723c */ /* 0x040ff00000041808 */
[C---:B--2---:R-:W-:Y:S08]  /*6ec0*/  HMMA.16816.F32.BF16 R12, R144.reuse, R140, R12 ;  /* 0x0000008c900c723c */ /* 0x044ff0000004180c */
[C---:B------:R-:W-:Y:S01]  /*6ed0*/  HMMA.16816.F32.BF16 R16, R144.reuse, R142, R16 ;  /* 0x0000008e9010723c */ /* 0x040fe20000041810 */
[----:B------:R-:W2:Y:S07]  /*6ee0*/  LDSM.16.M88.4 R140, [R189+0x8000] ;  /* 0x00800000bd8c783b */ /* 0x000eae0000000200 */
[C---:B-1----:R-:W-:Y:S07]  /*6ef0*/  HMMA.16816.F32.BF16 R20, R144.reuse, R136, R20 ;  /* 0x000000889014723c */ /* 0x042fee0000041814 */
[--C-:B------:R-:W-:Y:S01]  /*6f00*/  @P6 IMAD.X R136, R2, 0x1, R207.reuse, P0 ;  /* 0x0000000102886824 */ /* 0x100fe200000e06cf */
[C---:B------:R-:W-:Y:S04]  /*6f10*/  HMMA.16816.F32.BF16 R24, R144.reuse, R138, R24 ;  /* 0x0000008a9018723c */ /* 0x040fe80000041818 */
[C---:B------:R-:W-:Y:S04]  /*6f20*/  @P6 LEA R164, P0, R127.reuse, c[0x0][0x1c8], 0x1 ;  /* 0x000072007fa46a11 */ /* 0x040fe800078008ff */
[C---:B---3--:R-:W-:Y:S04]  /*6f30*/  HMMA.16816.F32.BF16 R28, R144.reuse, R148, R28 ;  /* 0x00000094901c723c */ /* 0x048fe8000004181c */
[----:B------:R-:W-:Y:S02]  /*6f40*/  @P6 LEA.HI.X R165, R127, c[0x0][0x1cc], R136, 0x1, P0 ;  /* 0x000073007fa56a11 */ /* 0x000fe400000f0c88 */
[----:B------:R-:W1:Y:S01]  /*6f50*/  LDSM.16.M88.4 R136, [R183+0x4800] ;  /* 0x00480000b788783b */ /* 0x000e620000000200 */
[----:B------:R-:W-:Y:S01]  /*6f60*/  @P6 IADD3 R160, P0, R208, 0x40, RZ ;  /* 0x00000040d0a06810 */ /* 0x000fe20007f1e0ff */
[----:B------:R-:W-:Y:S03]  /*6f70*/  HMMA.16816.F32.BF16 R32, R144, R150, R32 ;  /* 0x000000969020723c */ /* 0x000fe60000041820 */
[----:B------:R-:W3:Y:S01]  /*6f80*/  LDSM.16.M88.4 R144, [R183+0x5000] ;  /* 0x00500000b790783b */ /* 0x000ee20000000200 */
[----:B------:R-:W-:Y:S01]  /*6f90*/  @P6 IMAD.X R157, RZ, RZ, R207, P0 ;  /* 0x000000ffff9d6224 */ /* 0x000fe200000e06cf */
[-C--:B------:R-:W-:Y:S03]  /*6fa0*/  @P6 IADD3 R127, P0, R0, R160.reuse, RZ ;  /* 0x000000a0007f6210 */ /* 0x080fe60007f1e0ff */
[C---:B--2---:R-:W-:Y:S05]  /*6fb0*/  HMMA.16816.F32.BF16 R4, R140.reuse, R152, R4 ;  /* 0x000000988c04723c */ /* 0x044fea0000041804 */
[----:B------:R-:W-:Y:S01]  /*6fc0*/  @P6 IMAD.X R148, R2, 0x1, R157, P0 ;  /* 0x0000000102946824 */ /* 0x000fe200000e069d */
[C---:B------:R-:W-:Y:S02]  /*6fd0*/  @P6 LEA R162, P0, R127.reuse, c[0x0][0x1c8], 0x1 ;  /* 0x000072007fa26a11 */ /* 0x040fe400078008ff */
[C---:B------:R-:W-:Y:S04]  /*6fe0*/  HMMA.16816.F32.BF16 R8, R140.reuse, R154, R8 ;  /* 0x0000009a8c08723c */ /* 0x040fe80000041808 */
[----:B------:R-:W-:Y:S02]  /*6ff0*/  @P6 LEA.HI.X R163, R127, c[0x0][0x1cc], R148, 0x1, P0 ;  /* 0x000073007fa36a11 */ /* 0x000fe400000f0c94 */
[----:B------:R-:W2:Y:S01]  /*7000*/  LDSM.16.M88.4 R148, [R183+0x5800] ;  /* 0x00580000b794783b */ /* 0x000ea20000000200 */
[----:B------:R-:W-:Y:S01]  /*7010*/  @P6 IADD3 R127, P0, R208, 0x80, RZ ;  /* 0x00000080d07f6810 */ /* 0x000fe20007f1e0ff */
[----:B------:R-:W-:Y:S04]  /*7020*/  DEPBAR.LE SB0, 0x0 ;  /* 0x000080000000791a */ /* 0x000fe80000000000 */
[----:B------:R-:W-:Y:S01]  /*7030*/  BAR.SYNC.DEFER_BLOCKING 0x0 ;  /* 0x0000000000007b1d */ /* 0x000fe20000010000 */
[----:B------:R-:W-:Y:S01]  /*7040*/  @P6 IMAD.X R156, RZ, RZ, R207, P0 ;  /* 0x000000ffff9c6224 */ /* 0x000fe200000e06cf */
[-C--:B------:R-:W-:Y:S05]  /*7050*/  @P6 IADD3 R0, P0, R0, R127.reuse, RZ ;  /* 0x0000007f00006210 */ /* 0x080fea0007f1e0ff */
[----:B------:R-:W-:Y:S01]  /*7060*/  @P6 IMAD.X R2, R2, 0x1, R156, P0 ;  /* 0x0000000102026824 */ /* 0x000fe200000e069c */
[C---:B------:R-:W-:Y:S01]  /*7070*/  @P6 LEA R158, P0, R0.reuse, c[0x0][0x1c8], 0x1 ;  /* 0x00007200009e6a11 */ /* 0x040fe200078008ff */
[C---:B-1----:R-:W-:Y:S05]  /*7080*/  HMMA.16816.F32.BF16 R12, R140.reuse, R136, R12 ;  /* 0x000000888c0c723c */ /* 0x042fea000004180c */
[----:B------:R-:W-:Y:S02]  /*7090*/  @P6 LEA.HI.X R159, R0, c[0x0][0x1cc], R2, 0x1, P0 ;  /* 0x00007300009f6a11 */ /* 0x000fe400000f0c02 */
[C---:B------:R-:W-:Y:S01]  /*70a0*/  @P6 IADD3 R0, P0, R3.reuse, R160, RZ ;  /* 0x000000a003006210 */ /* 0x040fe20007f1e0ff */
[C---:B------:R-:W-:Y:S04]  /*70b0*/  HMMA.16816.F32.BF16 R16, R140.reuse, R138, R16 ;  /* 0x0000008a8c10723c */ /* 0x040fe80000041810 */
[C---:B------:R-:W-:Y:S01]  /*70c0*/  @P6 IMAD.X R154, R124.reuse, 0x1, R157, P0 ;  /* 0x000000017c9a6824 */ /* 0x040fe200000e069d */
[----:B------:R-:W-:Y:S01]  /*70d0*/  @P6 IADD3 R2, P0, R3, R127, RZ ;  /* 0x0000007f03026210 */ /* 0x000fe20007f1e0ff */
[----:B------:R-:W-:Y:S01]  /*70e0*/  @!PT LDS RZ, [RZ] ;  /* 0x00000000fffff984 */ /* 0x000fe20000000800 */
[----:B------:R-:W-:Y:S01]  /*70f0*/  @!PT LDS RZ, [RZ] ;  /* 0x00000000fffff984 */ /* 0x000fe20000000800 */
[----:B------:R-:W-:Y:S01]  /*7100*/  @!PT LDS RZ, [RZ] ;  /* 0x00000000fffff984 */ /* 0x000fe20000000800 */
[----:B------:R1:W-:Y:S01]  /*7110*/  @P6 LDGSTS.E.BYPASS.LTC128B.128 [R205+0x6100], [R164.64], !P5 ;  /* 0x06100000a4cd6fae */ /* 0x0003e2000e901d46 */
[----:B------:R-:W-:Y:S01]  /*7120*/  IMAD.IADD R127, R237, 0x1, R228 ;  /* 0x00000001ed7f7824 */ /* 0x000fe200078e02e4 */
[C---:B---3--:R-:W-:Y:S03]  /*7130*/  HMMA.16816.F32.BF16 R20, R140.reuse, R144, R20 ;  /* 0x000000908c14723c */ /* 0x048fe60000041814 */
[----:B------:R1:W-:Y:S01]  /*7140*/  @P6 LDGSTS.E.BYPASS.LTC128B.128 [R205+0x8100], [R162.64], !P4 ;  /* 0x08100000a2cd6fae */ /* 0x0003e2000e101d46 */
[C---:B------:R-:W-:Y:S01]  /*7150*/  @P6 IMAD.X R155, R124.reuse, 0x1, R156, P0 ;  /* 0x000000017c9b6824 */ /* 0x040fe200000e069c */
[----:B------:R-:W-:Y:S03]  /*7160*/  @P6 IADD3 R3, P0, R3, R208, RZ ;  /* 0x000000d003036210 */ /* 0x000fe60007f1e0ff */
[----:B------:R1:W-:Y:S01]  /*7170*/  @P6 LDGSTS.E.BYPASS.LTC128B.128 [R205+0xa100], [R158.64], !P3 ;  /* 0x0a1000009ecd6fae */ /* 0x0003e2000d901d46 */
[C---:B------:R-:W-:Y:S03]  /*7180*/  HMMA.16816.F32.BF16 R24, R140.reuse, R146, R24 ;  /* 0x000000928c18723c */ /* 0x040fe60000041818 */
[----:B------:R-:W-:Y:S01]  /*7190*/  @P6 IMAD.X R124, R124, 0x1, R207, P0 ;  /* 0x000000017c7c6824 */ /* 0x000fe200000e06cf */
[C---:B------:R-:W-:Y:S04]  /*71a0*/  @P6 LEA R152, P0, R3.reuse, c[0x0][0x1c8], 0x1 ;  /* 0x0000720003986a11 */ /* 0x040fe800078008ff */
[----:B------:R-:W-:Y:S01]  /*71b0*/  @P6 LEA.HI.X R153, R3, c[0x0][0x1cc], R124, 0x1, P0 ;  /* 0x0000730003996a11 */ /* 0x000fe200000f0c7c */
[C---:B--2---:R-:W-:Y:S03]  /*71c0*/  HMMA.16816.F32.BF16 R28, R140.reuse, R148, R28 ;  /* 0x000000948c1c723c */ /* 0x044fe6000004181c */
[----:B------:R-:W-:Y:S01]  /*71d0*/  @P6 LEA R138, P0, R0, c[0x0][0x1c8], 0x1 ;  /* 0x00007200008a6a11 */ /* 0x000fe200078008ff */
[----:B------:R1:W-:Y:S01]  /*71e0*/  @P6 LDGSTS.E.BYPASS.LTC128B.128 [R205+0x7100], [R152.64], !P5 ;  /* 0x0710000098cd6fae */ /* 0x0003e2000e901d46 */
[----:B------:R-:W-:Y:S02]  /*71f0*/  IMAD.SHL.U32 R124, R204, 0x40, RZ ;  /* 0x00000040cc7c7824 */ /* 0x000fe400078e00ff */
[----:B------:R-:W-:Y:S01]  /*7200*/  @P6 LEA.HI.X R139, R0, c[0x0][0x1cc], R154, 0x1, P0 ;  /* 0x00007300008b6a11 */ /* 0x000fe200000f0c9a */
[----:B------:R-:W-:Y:S01]  /*7210*/  @P2 IMAD.HI.U32 R0, R127, c[0x0][0x2c8], RZ ;  /* 0x0000b2007f002a27 */ /* 0x000fe200078e00ff */
[C---:B------:R-:W-:Y:S01]  /*7220*/  @P6 LEA R136, P0, R2.reuse, c[0x0][0x1c8], 0x1 ;  /* 0x0000720002886a11 */ /* 0x040fe200078008ff */
[----:B------:R-:W-:Y:S02]  /*7230*/  HMMA.16816.F32.BF16 R32, R140, R150, R32 ;  /* 0x000000968c20723c */ /* 0x000fe40000041820 */
[----:B------:R1:W-:Y:S01]  /*7240*/  @P6 LDGSTS.E.BYPASS.LTC128B.128 [R205+0x9100], [R138.64], !P4 ;  /* 0x091000008acd6fae */ /* 0x0003e2000e101d46 */
[----:B------:R-:W-:Y:S02]  /*7250*/  @P6 LEA.HI.X R137, R2, c[0x0][0x1cc], R155, 0x1, P0 ;  /* 0x0000730002896a11 */ /* 0x000fe400000f0c9b */
[----:B------:R-:W-:Y:S02]  /*7260*/  @P2 SHF.R.U32.HI R127, RZ, c[0x0][0x2cc], R0 ;  /* 0x0000b300ff7f2a19 */ /* 0x000fe40000011600 */
[----:B------:R-:W-:Y:S01]  /*7270*/  IADD3 R0, -R224, 0x1, -R124 ;  /* 0x00000001e0007810 */ /* 0x000fe20007ffe97c */
[----:B------:R2:W-:Y:S04]  /*7280*/  @P6 LDGSTS.E.BYPASS.LTC128B.128 [R205+0xb100], [R136.64], !P3 ;  /* 0x0b10000088cd6fae */ /* 0x0005e8000d901d46 */
[----:B------:R-:W-:Y:S01]  /*7290*/  IADD3 R0, -R226, R0, R225 ;  /* 0x00000000e2007210 */ /* 0x000fe20007ffe1e1 */
[----:B------:R-:W3:Y:S05]  /*72a0*/  SHFL.IDX PT, R3, R127, RZ, 0x1c1f ;  /* 0x001c1fff7f037589 */ /* 0x000eea00000e0000 */
[----:B------:R-:W0:Y:S01]  /*72b0*/  LDGDEPBAR ;  /* 0x00000000000079af */ /* 0x000e220000000000 */
[C---:B--2---:R-:W-:Y:S02]  /*72c0*/  IADD3 R137, R0.reuse, c[0x0][0x328], RZ ;  /* 0x0000ca0000897a10 */ /* 0x044fe40007ffe0ff */
[----:B------:R-:W-:Y:S03]  /*72d0*/  IADD3 R136, R0, UR4, RZ ;  /* 0x0000000400887c10 */ /* 0x000fe6000fffe0ff */
[--C-:B---3--:R-:W-:Y:S02]  /*72e0*/  IMAD.IADD R2, R137, 0x1, R3.reuse ;  /* 0x0000000189027824 */ /* 0x108fe400078e0203 */
[----:B------:R-:W-:Y:S01]  /*72f0*/  IMAD.IADD R0, R136, 0x1, R3 ;  /* 0x0000000188007824 */ /* 0x000fe200078e0203 */
[----:B------:R-:W-:-:S05]  /*7300*/  @!P1 BRA `(.L_x_2914) ;  /* 0x0000018000009947 */ /* 0x000fca0003800000 */
[----:B-1----:R-:W-:Y:S01]  /*7310*/  IADD3 R3, -R226, R225, R3 ;  /* 0x000000e1e2037210 */ /* 0x002fe20007ffe103 */
        /* <DEDUP_REMOVED lines=12> */
.L_x_2916:
[----:B------:R-:W-:Y:S04]  /*73e0*/  MOV R138, c[0x0][0x32c] ;  /* 0x0000cb00008a7a02 */ /* 0x000fe80000000f00 */
[----:B------:R-:W-:Y:S11]  /*73f0*/  ISETP.NE.AND P0, PT, R138, 0x1, PT ;  /* 0x000000018a00780c */ /* 0x000ff60003f05270 */
[----:B------:R-:W-:Y:S02]  /*7400*/  @!UPT UIADD3 URZ, URZ, URZ, URZ ;  /* 0x0000003f3f3ff290 */ /* 0x000fe4000fffe03f */
[----:B------:R-:W-:Y:S05]  /*7410*/  @P0 IMAD.HI.U32 R138, R3, c[0x0][0x330], RZ ;  /* 0x0000cc00038a0a27 */ /* 0x000fea00078e00ff */
[----:B------:R-:W-:Y:S02]  /*7420*/  @P0 SHF.R.U32.HI R3, RZ, c[0x0][0x334], R138 ;  /* 0x0000cd00ff030a19 */ /* 0x000fe4000001168a */
.L_x_2917:
[----:B------:R-:W-:Y:S05]  /*7430*/  BSYNC B0 ;  /* 0x0000000000007941 */ /* 0x000fea0003800000 */
.L_x_2915:
[----:B------:R-:W-:Y:S04]  /*7440*/  IMAD R3, R3, c[0x0][0x32c], -R124 ;  /* 0x0000cb0003037a24 */ /* 0x000fe800078e0a7c */
[----:B------:R-:W-:Y:S05]  /*7450*/  IMAD.IADD R3, R3, 0x1, -R224 ;  /* 0x0000000103037824 */ /* 0x000fea00078e0ae0 */
[----:B------:R-:W-:Y:S02]  /*7460*/  IADD3 R138, R3, c[0x0][0x32c], RZ ;  /* 0x0000cb00038a7a10 */ /* 0x000fe40007ffe0ff */
[----:B------:R-:W-:Y:S02]  /*7470*/  IMNMX R0, R0, R3, !PT ;  /* 0x0000000300007217 */ /* 0x000fe40007800200 */
[----:B------:R-:W-:Y:S02]  /*7480*/  IMNMX R2, R2, R138, PT ;  /* 0x0000008a02027217 */ /* 0x000fe40003800200 */
.L_x_2914:
[----:B-1----:R-:W-:Y:S01]  /*7490*/  ISETP.GT.AND P6, PT, R204, -0x1, PT ;  /* 0xffffffffcc00780c */ /* 0x002fe20003fc4270 */
        /* <DEDUP_REMOVED lines=65> */
.L_x_2920:
[----:B------:R-:W-:Y:S04]  /*78b0*/  MOV R4, c[0x0][0x32c] ;  /* 0x0000cb0000047a02 */ /* 0x000fe80000000f00 */
[----:B------:R-:W-:Y:S11]  /*78c0*/  ISETP.NE.AND P0, PT, R4, 0x1, PT ;  /* 0x000000010400780c */ /* 0x000ff60003f05270 */
[----:B------:R-:W-:Y:S02]  /*78d0*/  @!UPT UIADD3 URZ, URZ, URZ, URZ ;  /* 0x0000003f3f3ff290 */ /* 0x000fe4000fffe03f */
[----:B------:R-:W-:Y:S05]  /*78e0*/  @P0 IMAD.HI.U32 R4, R3, c[0x0][0x330], RZ ;  /* 0x0000cc0003040a27 */ /* 0x000fea00078e00ff */
[----:B------:R-:W-:Y:S02]  /*78f0*/  @P0 SHF.R.U32.HI R3, RZ, c[0x0][0x334], R4 ;  /* 0x0000cd00ff030a19 */ /* 0x000fe40000011604 */
.L_x_2921:
[----:B------:R-:W-:Y:S05]  /*7900*/  BSYNC B0 ;  /* 0x0000000000007941 */ /* 0x000fea0003800000 */
.L_x_2919:
[----:B------:R-:W-:Y:S04]  /*7910*/  IMAD R124, R3, c[0x0][0x32c], -R124 ;  /* 0x0000cb00037c7a24 */ /* 0x000fe800078e0a7c */
[----:B------:R-:W-:Y:S05]  /*7920*/  IMAD.IADD R3, R124, 0x1, -R224 ;  /* 0x000000017c037824 */ /* 0x000fea00078e0ae0 */
[----:B------:R-:W-:Y:S02]  /*7930*/  IADD3 R4, R3, c[0x0][0x32c], RZ ;  /* 0x0000cb0003047a10 */ /* 0x000fe40007ffe0ff */
[----:B------:R-:W-:Y:S02]  /*7940*/  IMNMX R0, R0, R3, !PT ;  /* 0x0000000300007217 */ /* 0x000fe40007800200 */
[----:B------:R-:W-:Y:S02]  /*7950*/  IMNMX R2, R2, R4, PT ;  /* 0x0000000402027217 */ /* 0x000fe40003800200 */
.L_x_2918:
[----:B------:R-:W-:Y:S02]  /*7960*/  ISETP.GT.AND P0, PT, R0, RZ, P6 ;  /* 0x000000ff0000720c */ /* 0x000fe40003704270 */
        /* <DEDUP_REMOVED lines=29> */
[----:B------:R-:W-:Y:S01]  /*7b40*/  ISETP.GT.AND P0, PT, R0, 0x18, P6 ;  /* 0x000000180000780c */ /* 0x000fe20003704270 */
[----:B------:R-:W-:Y:S01]  /*7b50*/  LDSM.16.MT88.4 R12, [R181] ;  /* 0x00000000b50c783b */ /* 0x000fe20000004200 */
        /* <DEDUP_REMOVED lines=24> */
[----:B------:R-:W-:Y:S01]  /*7ce0*/  FSEL R150, R26, -INF , !P0 ;  /* 0xff8000001a967808 */ /* 0x000fe20004000000 */
[----:B------:R-:W-:Y:S01]  /*7cf0*/  SHFL.BFLY PT, R11, R3, 0x2, 0x1f ;  /* 0x0c401f00030b7f89 */ /* 0x000fe200000e0000 */
        /* <DEDUP_REMOVED lines=15> */
[C---:B------:R-:W-:Y:S01]  /*7df0*/  ISETP.GT.AND P0, PT, R0.reuse, 0x38, P6 ;  /* 0x000000380000780c */ /* 0x040fe20003704270 */
[----:B------:R-:W-:Y:S01]  /*7e00*/  LDSM.16.MT88.4 R28, [R185] ;  /* 0x00000000b91c783b */ /* 0x000fe20000004200 */
[----:B------:R-:W-:Y:S02]  /*7e10*/  ISETP.GT.AND P6, PT, R0, 0x39, P6 ;  /* 0x000000390000780c */ /* 0x000fe400037c4270 */
[----:B------:R-:W-:Y:S02]  /*7e20*/  FMNMX.FTZ R0, R157, R10, !PT ;  /* 0x0000000a9d007209 */ /* 0x000fe40007810000 */
[----:B------:R-:W-:Y:S02]  /*7e30*/  ISETP.LT.OR P0, PT, R2, 0x39, P0 ;  /* 0x000000390200780c */ /* 0x000fe40000701670 */
[----:B------:R-:W-:Y:S02]  /*7e40*/  FMNMX.FTZ R0, R159, R0, !PT ;  /* 0x000000009f007209 */ /* 0x000fe40007810000 */
[----:B------:R-:W-:Y:S02]  /*7e50*/  FSEL R158, R34, -INF , !P0 ;  /* 0xff800000229e7808 */ /* 0x000fe40004000000 */
[----:B------:R-:W-:Y:S02]  /*7e60*/  ISETP.LT.OR P6, PT, R2, 0x3a, P6 ;  /* 0x0000003a0200780c */ /* 0x000fe400037c1670 */
[----:B------:R-:W-:Y:S02]  /*7e70*/  FMNMX.FTZ R0, R158, R0, !PT ;  /* 0x000000009e007209 */ /* 0x000fe40007810000 */
[----:B------:R-:W-:Y:S04]  /*7e80*/  FSEL R127, R35, -INF , !P6 ;  /* 0xff800000237f7808 */ /* 0x000fe80007000000 */
[----:B------:R-:W-:Y:S05]  /*7e90*/  FMNMX.FTZ R0, R127, R0, !PT ;  /* 0x000000007f007209 */ /* 0x000fea0007810000 */
[----:B------:R-:W1:Y:S02]  /*7ea0*/  SHFL.BFLY PT, R2, R0, 0x2, 0x1f ;  /* 0x0c401f0000027f89 */ /* 0x000e6400000e0000 */
[----:B-1----:R-:W-:Y:S02]  /*7eb0*/  FMNMX.FTZ R2, R0, R2, !PT ;  /* 0x0000000200027209 */ /* 0x002fe40007810000 */
[----:B------:R-:W-:Y:S05]  /*7ec0*/  FMNMX.FTZ R3, R3, R11, !PT ;  /* 0x0000000b03037209 */ /* 0x000fea0007810000 */
[----:B------:R-:W1:Y:S02]  /*7ed0*/  SHFL.BFLY PT, R10, R3, 0x1, 0x1f ;  /* 0x0c201f00030a7f89 */ /* 0x000e6400000e0000 */
[----:B-1----:R-:W-:Y:S04]  /*7ee0*/  FMNMX.FTZ R124, R3, R10, !PT ;  /* 0x0000000a037c7209 */ /* 0x002fe80007810000 */
[C---:B------:R-:W-:Y:S01]  /*7ef0*/  FSETP.NEU.FTZ.AND P0, PT, R124.reuse, -INF , PT ;  /* 0xff8000007c00780b */ /* 0x040fe20003f1d000 */
[----:B------:R-:W-:Y:S05]  /*7f00*/  FMUL.FTZ R3, R124, c[0x0][0x2d0] ;  /* 0x0000b4007c037a20 */ /* 0x000fea0000410000 */
[----:B------:R-:W-:Y:S02]  /*7f10*/  FSEL R144, R3, RZ, P0 ;  /* 0x000000ff03907208 */ /* 0x000fe40000000000 */
[----:B------:R-:W1:Y:S03]  /*7f20*/  SHFL.BFLY PT, R3, R2, 0x1, 0x1f ;  /* 0x0c201f0002037f89 */ /* 0x000e6600000e0000 */
[--C-:B------:R-:W-:Y:S02]  /*7f30*/  FFMA.FTZ R0, R138, c[0x0][0x2d0], -R144.reuse ;  /* 0x0000b4008a007a23 */ /* 0x100fe40000010890 */
[--C-:B------:R-:W-:Y:S02]  /*7f40*/  FFMA.FTZ R9, R9, c[0x0][0x2d0], -R144.reuse ;  /* 0x0000b40009097a23 */ /* 0x100fe40000010890 */
[----:B------:R2:W-:Y:S10]  /*7f50*/  MUFU.EX2 R218, R0 ;  /* 0x0000000000da7308 */ /* 0x0005f40000000800 */
[----:B------:R-:W-:Y:S01]  /*7f60*/  MUFU.EX2 R219, R9 ;  /* 0x0000000900db7308 */ /* 0x000fe20000000800 */
[----:B-1----:R-:W-:Y:S01]  /*7f70*/  FMNMX.FTZ R3, R2, R3, !PT ;  /* 0x0000000302037209 */ /* 0x002fe20007810000 */
[--C-:B--2---:R-:W-:Y:S08]  /*7f80*/  FFMA.FTZ R0, R139, c[0x0][0x2d0], -R144.reuse ;  /* 0x0000b4008b007a23 */ /* 0x104ff00000010890 */
[----:B------:R1:W2:Y:S02]  /*7f90*/  MUFU.EX2 R221, R0 ;  /* 0x0000000000dd7308 */ /* 0x0002a40000000800 */
[----:B-1----:R-:W-:Y:S01]  /*7fa0*/  FFMA.FTZ R0, R8, c[0x0][0x2d0], -R144 ;  /* 0x0000b40008007a23 */ /* 0x002fe20000010890 */
[----:B--2---:R-:W-:Y:S01]  /*7fb0*/  F2FP.BF16.PACK_AB R136, R221, R218 ;  /* 0x000000dadd88723e */ /* 0x004fe200000010ff */
[C---:B------:R-:W-:Y:S06]  /*7fc0*/  FMUL.FTZ R8, R3.reuse, c[0x0][0x2d0] ;  /* 0x0000b40003087a20 */ /* 0x040fec0000410000 */
        /* <DEDUP_REMOVED lines=10> */
[----:B------:R-:W-:Y:S10]  /*8070*/  MUFU.EX2 R175, R6 ;  /* 0x0000000600af7308 */ /* 0x000ff40000000800 */
[----:B------:R3:W-:Y:S01]  /*8080*/  MUFU.EX2 R172, R4 ;  /* 0x0000000400ac7308 */ /* 0x0007e20000000800 */
[--C-:B-1----:R-:W-:Y:S02]  /*8090*/  FFMA.FTZ R0, R7, c[0x0][0x2d0], -R125.reuse ;  /* 0x0000b40007007a23 */ /* 0x102fe4000001087d */
[C---:B--2---:R-:W-:Y:S02]  /*80a0*/  FMUL.FTZ R8, R2.reuse, R132 ;  /* 0x0000008402087220 */ /* 0x044fe40000410000 */
[C---:B------:R-:W-:Y:S05]  /*80b0*/  FMUL.FTZ R9, R2.reuse, R133 ;  /* 0x0000008502097220 */ /* 0x040fea0000410000 */
[----:B------:R-:W1:Y:S01]  /*80c0*/  MUFU.EX2 R174, R0 ;  /* 0x0000000000ae7308 */ /* 0x000e620000000800 */
[C---:B------:R-:W-:Y:S02]  /*80d0*/  FMUL.FTZ R16, R2.reuse, R104 ;  /* 0x0000006802107220 */ /* 0x040fe40000410000 */
[C---:B------:R-:W-:Y:S02]  /*80e0*/  FMUL.FTZ R17, R2.reuse, R105 ;  /* 0x0000006902117220 */ /* 0x040fe40000410000 */
[C---:B------:R-:W-:Y:S02]  /*80f0*/  FMUL.FTZ R24, R2.reuse, R112 ;  /* 0x0000007002187220 */ /* 0x040fe40000410000 */
[C---:B------:R-:W-:Y:S02]  /*8100*/  FMUL.FTZ R25, R2.reuse, R113 ;  /* 0x0000007102197220 */ /* 0x040fe40000410000 */
[C---:B------:R-:W-:Y:S02]  /*8110*/  FMUL.FTZ R32, R2.reuse, R120 ;  /* 0x0000007802207220 */ /* 0x040fe40000410000 */
[C---:B------:R-:W-:Y:S02]  /*8120*/  FMUL.FTZ R33, R2.reuse, R121 ;  /* 0x0000007902217220 */ /* 0x040fe40000410000 */
[C---:B------:R-:W-:Y:S02]  /*8130*/  FMUL.FTZ R36, R2.reuse, R36 ;  /* 0x0000002402247220 */ /* 0x040fe40000410000 */
[C---:B---3--:R-:W-:Y:S02]  /*8140*/  FMUL.FTZ R4, R2.reuse, R128 ;  /* 0x0000008002047220 */ /* 0x048fe40000410000 */
        /* <DEDUP_REMOVED lines=26> */
[----:B------:R-:W-:Y:S02]  /*82f0*/  FMUL.FTZ R73, R2, R73 ;  /* 0x0000004902497220 */ /* 0x000fe40000410000 */
[----:B------:R-:W-:Y:S02]  /*8300*/  FMUL.FTZ R0, R0, c[0x0][0x2d0] ;  /* 0x0000b40000007a20 */ /* 0x000fe40000410000 */
[C---:B------:R-:W-:Y:S02]  /*8310*/  FMUL.FTZ R76, R2.reuse, R76 ;  /* 0x0000004c024c7220 */ /* 0x040fe40000410000 */
[C---:B------:R-:W-:Y:S02]  /*8320*/  FMUL.FTZ R77, R2.reuse, R77 ;  /* 0x0000004d024d7220 */ /* 0x040fe40000410000 */
        /* <DEDUP_REMOVED lines=11> */
[C---:B-1----:R-:W-:Y:S02]  /*83e0*/  FMUL.FTZ R6, R0.reuse, R130 ;  /* 0x0000008200067220 */ /* 0x042fe40000410000 */
[C---:B------:R-:W-:Y:S02]  /*83f0*/  FMUL.FTZ R7, R0.reuse, R131 ;  /* 0x0000008300077220 */ /* 0x040fe40000410000 */
[----:B------:R-:W-:Y:S01]  /*8400*/  LDSM.16.MT88.4 R128, [R181+0x2800] ;  /* 0x00280000b580783b */ /* 0x000fe20000004200 */
[C---:B------:R-:W-:Y:S02]  /*8410*/  FMUL.FTZ R10, R0.reuse, R134 ;  /* 0x00000086000a7220 */ /* 0x040fe40000410000 */
[C---:B------:R-:W-:Y:S02]  /*8420*/  FMUL.FTZ R11, R0.reuse, R135 ;  /* 0x00000087000b7220 */ /* 0x040fe40000410000 */
[C---:B------:R-:W-:Y:S03]  /*8430*/  HMMA.16816.F32.BF16 R4, R136.reuse, R12, R4 ;  /* 0x0000000c8804723c */ /* 0x040fe60000041804 */
[----:B------:R-:W-:Y:S02]  /*8440*/  LDSM.16.MT88.4 R132, [R182+0x2800] ;  /* 0x00280000b684783b */ /* 0x000fe40000004200 */
[----:B------:R-:W-:Y:S02]  /*8450*/  FMUL.FTZ R18, R0, R106 ;  /* 0x0000006a00127220 */ /* 0x000fe40000410000 */
[C---:B------:R-:W-:Y:S01]  /*8460*/  FMUL.FTZ R12, R2.reuse, R100 ;  /* 0x00000064020c7220 */ /* 0x040fe20000410000 */
[C---:B------:R-:W-:Y:S04]  /*8470*/  HMMA.16816.F32.BF16 R8, R136.reuse, R14, R8 ;  /* 0x0000000e8808723c */ /* 0x040fe80000041808 */
[----:B------:R-:W-:Y:S02]  /*8480*/  FMUL.FTZ R13, R2, R101 ;  /* 0x00000065020d7220 */ /* 0x000fe40000410000 */
[C---:B------:R-:W-:Y:S02]  /*8490*/  FMUL.FTZ R19, R0.reuse, R107 ;  /* 0x0000006b00137220 */ /* 0x040fe40000410000 */
[C---:B------:R-:W-:Y:S01]  /*84a0*/  FMUL.FTZ R14, R0.reuse, R102 ;  /* 0x00000066000e7220 */ /* 0x040fe20000410000 */
[----:B------:R-:W-:Y:S03]  /*84b0*/  LDSM.16.MT88.4 R104, [R181+0x2000] ;  /* 0x00200000b568783b */ /* 0x000fe60000004200 */
[C---:B------:R-:W-:Y:S02]  /*84c0*/  FMUL.FTZ R15, R0.reuse, R103 ;  /* 0x00000067000f7220 */ /* 0x040fe40000410000 */
[C---:B------:R-:W-:Y:S02]  /*84d0*/  FMUL.FTZ R26, R0.reuse, R114 ;  /* 0x00000072001a7220 */ /* 0x040fe40000410000 */
[C---:B------:R-:W-:Y:S01]  /*84e0*/  FMUL.FTZ R27, R0.reuse, R115 ;  /* 0x00000073001b7220 */ /* 0x040fe20000410000 */
[----:B------:R-:W1:Y:S01]  /*84f0*/  LDSM.16.MT88.4 R100, [R184] ;  /* 0x00000000b864783b */ /* 0x000e620000004200 */
[C---:B------:R-:W-:Y:S01]  /*8500*/  FMUL.FTZ R34, R0.reuse, R122 ;  /* 0x0000007a00227220 */ /* 0x040fe20000410000 */
[C---:B------:R-:W-:Y:S03]  /*8510*/  HMMA.16816.F32.BF16 R12, R136.reuse, R20, R12 ;  /* 0x00000014880c723c */ /* 0x040fe6000004180c */
[C---:B------:R-:W-:Y:S02]  /*8520*/  FMUL.FTZ R35, R0.reuse, R123 ;  /* 0x0000007b00237220 */ /* 0x040fe40000410000 */
[----:B------:R-:W-:Y:S01]  /*8530*/  FMUL.FTZ R38, R0, R38 ;  /* 0x0000002600267220 */ /* 0x000fe20000410000 */
[----:B------:R-:W-:Y:S01]  /*8540*/  LDSM.16.MT88.4 R112, [R181+0x800] ;  /* 0x00080000b570783b */ /* 0x000fe20000004200 */
[C---:B------:R-:W-:Y:S01]  /*8550*/  FMUL.FTZ R20, R2.reuse, R108 ;  /* 0x0000006c02147220 */ /* 0x040fe20000410000 */
[C---:B------:R-:W-:Y:S04]  /*8560*/  HMMA.16816.F32.BF16 R16, R136.reuse, R22, R16 ;  /* 0x000000168810723c */ /* 0x040fe80000041810 */
[----:B------:R-:W-:Y:S02]  /*8570*/  FMUL.FTZ R21, R2, R109 ;  /* 0x0000006d02157220 */ /* 0x000fe40000410000 */
[C---:B------:R-:W-:Y:S01]  /*8580*/  FMUL.FTZ R39, R0.reuse, R39 ;  /* 0x0000002700277220 */ /* 0x040fe20000410000 */
[----:B------:R-:W-:Y:S01]  /*8590*/  LDSM.16.MT88.4 R120, [R184+0x800] ;  /* 0x00080000b878783b */ /* 0x000fe20000004200 */
[C---:B------:R-:W-:Y:S04]  /*85a0*/  FMUL.FTZ R22, R0.reuse, R110 ;  /* 0x0000006e00167220 */ /* 0x040fe80000410000 */
[C---:B------:R-:W-:Y:S02]  /*85b0*/  FMUL.FTZ R23, R0.reuse, R111 ;  /* 0x0000006f00177220 */ /* 0x040fe40000410000 */
[C---:B------:R-:W-:Y:S01]  /*85c0*/  FMUL.FTZ R42, R0.reuse, R42 ;  /* 0x0000002a002a7220 */ /* 0x040fe20000410000 */
[----:B------:R-:W2:Y:S01]  /*85d0*/  LDSM.16.MT88.4 R108, [R182+0x2000] ;  /* 0x00200000b66c783b */ /* 0x000ea20000004200 */
[C---:B------:R-:W-:Y:S02]  /*85e0*/  FMUL.FTZ R43, R0.reuse, R43 ;  /* 0x0000002b002b7220 */ /* 0x040fe40000410000 */
[C---:B------:R-:W-:Y:S01]  /*85f0*/  FMUL.FTZ R46, R0.reuse, R46 ;  /* 0x0000002e002e7220 */ /* 0x040fe20000410000 */
        /* <DEDUP_REMOVED lines=37> */
[----:B------:R-:W-:Y:S02]  /*8850*/  FMUL.FTZ R87, R0, R87 ;  /* 0x0000005700577220 */ /* 0x000fe40000410000 */
[--C-:B------:R-:W-:Y:S01]  /*8860*/  FFMA.FTZ R100, R140, c[0x0][0x2d0], -R144.reuse ;  /* 0x0000b4008c647a23 */ /* 0x100fe20000010890 */
[C---:B------:R-:W-:Y:S03]  /*8870*/  HMMA.16816.F32.BF16 R56, R136.reuse, R102, R56 ;  /* 0x000000668838723c */ /* 0x040fe60000041838 */
[----:B------:R1:W-:Y:S01]  /*8880*/  MUFU.EX2 R217, R100 ;  /* 0x0000006400d97308 */ /* 0x0003e20000000800 */
[C---:B------:R-:W-:Y:S02]  /*8890*/  FMUL.FTZ R90, R0.reuse, R90 ;  /* 0x0000005a005a7220 */ /* 0x040fe40000410000 */
[C---:B------:R-:W-:Y:S02]  /*88a0*/  FMUL.FTZ R91, R0.reuse, R91 ;  /* 0x0000005b005b7220 */ /* 0x040fe40000410000 */
[C---:B---3--:R-:W-:Y:S04]  /*88b0*/  HMMA.16816.F32.BF16 R60, R136.reuse, R104, R60 ;  /* 0x00000068883c723c */ /* 0x048fe8000004183c */
[C---:B------:R-:W-:Y:S02]  /*88c0*/  FMUL.FTZ R94, R0.reuse, R94 ;  /* 0x0000005e005e7220 */ /* 0x040fe40000410000 */
[C---:B------:R-:W-:Y:S02]  /*88d0*/  FMUL.FTZ R95, R0.reuse, R95 ;  /* 0x0000005f005f7220 */ /* 0x040fe40000410000 */
[C---:B------:R-:W-:Y:S04]  /*88e0*/  HMMA.16816.F32.BF16 R64, R136.reuse, R106, R64 ;  /* 0x0000006a8840723c */ /* 0x040fe80000041840 */
[--C-:B------:R-:W-:Y:S02]  /*88f0*/  FFMA.FTZ R104, R141, c[0x0][0x2d0], -R144.reuse ;  /* 0x0000b4008d687a23 */ /* 0x100fe40000010890 */
[C---:B------:R-:W-:Y:S02]  /*8900*/  FMUL.FTZ R98, R0.reuse, R98 ;  /* 0x0000006200627220 */ /* 0x040fe40000410000 */
[C---:B--2---:R-:W-:Y:S01]  /*8910*/  HMMA.16816.F32.BF16 R68, R136.reuse, R108, R68 ;  /* 0x0000006c8844723c */ /* 0x044fe20000041844 */
[----:B------:R2:W-:Y:S01]  /*8920*/  MUFU.EX2 R216, R104 ;  /* 0x0000006800d87308 */ /* 0x0005e20000000800 */
[----:B-1----:R-:W1:Y:S02]  /*8930*/  LDSM.16.MT88.4 R100, [R182+0x4000] ;  /* 0x00400000b664783b */ /* 0x002e640000004200 */
[----:B------:R-:W-:Y:S03]  /*8940*/  FMUL.FTZ R99, R0, R99 ;  /* 0x0000006300637220 */ /* 0x000fe60000410000 */
[--C-:B------:R-:W-:Y:S01]  /*8950*/  FFMA.FTZ R108, R147, c[0x0][0x2d0], -R144.reuse ;  /* 0x0000b400936c7a23 */ /* 0x100fe20000010890 */
[C---:B------:R-:W-:Y:S03]  /*8960*/  HMMA.16816.F32.BF16 R72, R136.reuse, R110, R72 ;  /* 0x0000006e8848723c */ /* 0x040fe60000041848 */
[----:B------:R3:W-:Y:S01]  /*8970*/  MUFU.EX2 R214, R108 ;  /* 0x0000006c00d67308 */ /* 0x0007e20000000800 */
[--C-:B--2---:R-:W-:Y:S09]  /*8980*/  FFMA.FTZ R104, R143, c[0x0][0x2d0], -R144.reuse ;  /* 0x0000b4008f687a23 */ /* 0x104ff20000010890 */
[----:B------:R2:W4:Y:S01]  /*8990*/  MUFU.EX2 R215, R104 ;  /* 0x0000006800d77308 */ /* 0x0005220000000800 */
[--C-:B---3--:R-:W-:Y:S02]  /*89a0*/  FFMA.FTZ R108, R142, c[0x0][0x2d0], -R125.reuse ;  /* 0x0000b4008e6c7a23 */ /* 0x108fe4000001087d */
[----:B------:R-:W-:Y:S07]  /*89b0*/  LDSM.16.MT88.4 R140, [R185+0x2800] ;  /* 0x00280000b98c783b */ /* 0x000fee0000004200 */
[----:B------:R3:W-:Y:S01]  /*89c0*/  MUFU.EX2 R169, R108 ;  /* 0x0000006c00a97308 */ /* 0x0007e20000000800 */
[C---:B-1----:R-:W-:Y:S07]  /*89d0*/  HMMA.16816.F32.BF16 R76, R136.reuse, R100, R76 ;  /* 0x00000064884c723c */ /* 0x042fee000004184c */
[--C-:B------:R-:W-:Y:S01]  /*89e0*/  FFMA.FTZ R100, R145, c[0x0][0x2d0], -R125.reuse ;  /* 0x0000b40091647a23 */ /* 0x100fe2000001087d */
[C---:B------:R-:W-:Y:S01]  /*89f0*/  HMMA.16816.F32.BF16 R80, R136.reuse, R102, R80 ;  /* 0x000000668850723c */ /* 0x040fe20000041850 */
[----:B--2---:R-:W1:Y:S02]  /*8a00*/  LDSM.16.MT88.4 R104, [R185+0x4000] ;  /* 0x00400000b968783b */ /* 0x004e640000004200 */
[----:B------:R2:W5:Y:S04]  /*8a10*/  MUFU.EX2 R168, R100 ;  /* 0x0000006400a87308 */ /* 0x0005680000000800 */
[----:B----4-:R-:W-:Y:S02]  /*8a20*/  F2FP.BF16.PACK_AB R102, R214, R215 ;  /* 0x000000d7d666723e */ /* 0x010fe400000010ff */
[----:B---3--:R-:W3:Y:S03]  /*8a30*/  LDSM.16.MT88.4 R108, [R184+0x4000] ;  /* 0x00400000b86c783b */ /* 0x008ee60000004200 */
        /* <DEDUP_REMOVED lines=8> */
[----:B------:R2:W3:Y:S07]  /*8ac0*/  MUFU.EX2 R166, R100 ;  /* 0x0000006400a67308 */ /* 0x0004ee0000000800 */
[----:B------:R-:W-:Y:S01]  /*8ad0*/  HMMA.16816.F32.BF16 R96, R136, R110, R96 ;  /* 0x0000006e8860723c */ /* 0x000fe20000041860 */
[----:B------:R-:W4:Y:S08]  /*8ae0*/  LDSM.16.MT88.4 R108, [R184+0x2800] ;  /* 0x00280000b86c783b */ /* 0x000f300000004200 */
[----:B------:R-:W-:Y:S03]  /*8af0*/  LDSM.16.MT88.4 R136, [R185+0x3000] ;  /* 0x00300000b988783b */ /* 0x000fe60000004200 */
[----:B--2---:R-:W-:Y:S02]  /*8b00*/  F2FP.BF16.PACK_AB R100, R216, R217 ;  /* 0x000000d9d864723e */ /* 0x004fe400000010ff */
[----:B---3--:R-:W-:Y:S07]  /*8b10*/  F2FP.BF16.PACK_AB R103, R166, R167 ;  /* 0x000000a7a667723e */ /* 0x008fee00000010ff */
[C---:B------:R-:W-:Y:S07]  /*8b20*/  HMMA.16816.F32.BF16 R4, R100.reuse, R112, R4 ;  /* 0x000000706404723c */ /* 0x040fee0000041804 */
[--C-:B------:R-:W-:Y:S01]  /*8b30*/  FFMA.FTZ R112, R152, c[0x0][0x2d0], -R144.reuse ;  /* 0x0000b40098707a23 */ /* 0x100fe20000010890 */
[C---:B------:R-:W-:Y:S03]  /*8b40*/  HMMA.16816.F32.BF16 R8, R100.reuse, R114, R8 ;  /* 0x000000726408723c */ /* 0x040fe60000041808 */
[----:B------:R2:W-:Y:S05]  /*8b50*/  MUFU.EX2 R213, R112 ;  /* 0x0000007000d57308 */ /* 0x0005ea0000000800 */
[C---:B------:R-:W-:Y:S07]  /*8b60*/  HMMA.16816.F32.BF16 R12, R100.reuse, R116, R12 ;  /* 0x00000074640c723c */ /* 0x040fee000004180c */
[--C-:B------:R-:W-:Y:S01]  /*8b70*/  FFMA.FTZ R116, R153, c[0x0][0x2d0], -R144.reuse ;  /* 0x0000b40099747a23 */ /* 0x100fe20000010890 */
[C---:B------:R-:W-:Y:S03]  /*8b80*/  HMMA.16816.F32.BF16 R16, R100.reuse, R118, R16 ;  /* 0x000000766410723c */ /* 0x040fe60000041810 */
[----:B------:R3:W5:Y:S05]  /*8b90*/  MUFU.EX2 R203, R116 ;  /* 0x0000007400cb7308 */ /* 0x00076a0000000800 */
[C---:B-1----:R-:W-:Y:S01]  /*8ba0*/  HMMA.16816.F32.BF16 R20, R100.reuse, R104, R20 ;  /* 0x000000686414723c */ /* 0x042fe20000041814 */
[----:B--2---:R-:W-:Y:S07]  /*8bb0*/  LDSM.16.MT88.4 R112, [R182+0x4800] ;  /* 0x00480000b670783b */ /* 0x004fee0000004200 */
[C---:B------:R-:W-:Y:S01]  /*8bc0*/  HMMA.16816.F32.BF16 R24, R100.reuse, R106, R24 ;  /* 0x0000006a6418723c */ /* 0x040fe20000041818 */
[----:B------:R-:W1:Y:S07]  /*8bd0*/  LDSM.16.MT88.4 R104, [R181+0x4800] ;  /* 0x00480000b568783b */ /* 0x000e6e0000004200 */
[C---:B------:R-:W-:Y:S04]  /*8be0*/  HMMA.16816.F32.BF16 R28, R100.reuse, R120, R28 ;  /* 0x00000078641c723c */ /* 0x040fe8000004181c */
[--C-:B---3--:R-:W-:Y:S03]  /*8bf0*/  FFMA.FTZ R116, R155, c[0x0][0x2d0], -R144.reuse ;  /* 0x0000b4009b747a23 */ /* 0x108fe60000010890 */
[--C-:B------:R-:W-:Y:S01]  /*8c00*/  FFMA.FTZ R120, R149, c[0x0][0x2d0], -R125.reuse ;  /* 0x0000b40095787a23 */ /* 0x100fe2000001087d */
[C---:B------:R-:W-:Y:S01]  /*8c10*/  HMMA.16816.F32.BF16 R32, R100.reuse, R122, R32 ;  /* 0x0000007a6420723c */ /* 0x040fe20000041820 */
[----:B------:R2:W-:Y:S07]  /*8c20*/  MUFU.EX2 R179, R116 ;  /* 0x0000007400b37308 */ /* 0x0005ee0000000800 */
[C---:B------:R-:W-:Y:S03]  /*8c30*/  HMMA.16816.F32.BF16 R36, R100.reuse, R128, R36 ;  /* 0x000000806424723c */ /* 0x040fe60000041824 */
[----:B------:R3:W-:Y:S05]  /*8c40*/  MUFU.EX2 R165, R120 ;  /* 0x0000007800a57308 */ /* 0x0007ea0000000800 */
[C---:B------:R-:W-:Y:S01]  /*8c50*/  HMMA.16816.F32.BF16 R40, R100.reuse, R130, R40 ;  /* 0x000000826428723c */ /* 0x040fe20000041828 */
[----:B------:R-:W-:Y:S07]  /*8c60*/  LDSM.16.MT88.4 R128, [R184+0x1000] ;  /* 0x00100000b880783b */ /* 0x000fee0000004200 */
[C---:B------:R-:W-:Y:S01]  /*8c70*/  HMMA.16816.F32.BF16 R44, R100.reuse, R132, R44 ;  /* 0x00000084642c723c */ /* 0x040fe2000004182c */
[----:B--2---:R-:W2:Y:S07]  /*8c80*/  LDSM.16.MT88.4 R116, [R185+0x4800] ;  /* 0x00480000b974783b */ /* 0x004eae0000004200 */
[C---:B------:R-:W-:Y:S01]  /*8c90*/  HMMA.16816.F32.BF16 R48, R100.reuse, R134, R48 ;  /* 0x000000866430723c */ /* 0x040fe20000041830 */
[----:B------:R-:W-:Y:S07]  /*8ca0*/  LDSM.16.MT88.4 R132, [R182+0x3000] ;  /* 0x00300000b684783b */ /* 0x000fee0000004200 */
[C---:B------:R-:W-:Y:S01]  /*8cb0*/  HMMA.16816.F32.BF16 R52, R100.reuse, R140, R52 ;  /* 0x0000008c6434723c */ /* 0x040fe20000041834 */
[----:B---3--:R-:W-:Y:S07]  /*8cc0*/  LDSM.16.MT88.4 R120, [R182+0x1000] ;  /* 0x00100000b678783b */ /* 0x008fee0000004200 */
[C---:B------:R-:W-:Y:S01]  /*8cd0*/  HMMA.16816.F32.BF16 R56, R100.reuse, R142, R56 ;  /* 0x0000008e6438723c */ /* 0x040fe20000041838 */
[----:B------:R-:W-:Y:S07]  /*8ce0*/  LDSM.16.MT88.4 R140, [R181+0x3800] ;  /* 0x00380000b58c783b */ /* 0x000fee0000004200 */
[C---:B----4-:R-:W-:Y:S07]  /*8cf0*/  HMMA.16816.F32.BF16 R60, R100.reuse, R108, R60 ;  /* 0x0000006c643c723c */ /* 0x050fee000004183c */
[--C-:B------:R-:W-:Y:S01]  /*8d00*/  FFMA.FTZ R108, R156, c[0x0][0x2d0], -R144.reuse ;  /* 0x0000b4009c6c7a23 */ /* 0x100fe20000010890 */
[C---:B------:R-:W-:Y:S03]  /*8d10*/  HMMA.16816.F32.BF16 R64, R100.reuse, R110, R64 ;  /* 0x0000006e6440723c */ /* 0x040fe60000041840 */
[----:B------:R3:W4:Y:S05]  /*8d20*/  MUFU.EX2 R178, R108 ;  /* 0x0000006c00b27308 */ /* 0x00072a0000000800 */
[C---:B-1----:R-:W-:Y:S07]  /*8d30*/  HMMA.16816.F32.BF16 R68, R100.reuse, R104, R68 ;  /* 0x000000686444723c */ /* 0x042fee0000041844 */
[--C-:B------:R-:W-:Y:S01]  /*8d40*/  FFMA.FTZ R104, R151, c[0x0][0x2d0], -R125.reuse ;  /* 0x0000b40097687a23 */ /* 0x100fe2000001087d */
[C---:B------:R-:W-:Y:S03]  /*8d50*/  HMMA.16816.F32.BF16 R72, R100.reuse, R106, R72 ;  /* 0x0000006a6448723c */ /* 0x040fe60000041848 */
[----:B------:R1:W1:Y:S05]  /*8d60*/  MUFU.EX2 R164, R104 ;  /* 0x0000006800a47308 */ /* 0x00026a0000000800 */
[C---:B------:R-:W-:Y:S01]  /*8d70*/  HMMA.16816.F32.BF16 R76, R100.reuse, R112, R76 ;  /* 0x00000070644c723c */ /* 0x040fe2000004184c */
[----:B---3--:R-:W3:Y:S06]  /*8d80*/  LDSM.16.MT88.4 R108, [R184+0x4800] ;  /* 0x00480000b86c783b */ /* 0x008eec0000004200 */
[--C-:B------:R-:W-:Y:S01]  /*8d90*/  FFMA.FTZ R112, R154, c[0x0][0x2d0], -R125.reuse ;  /* 0x0000b4009a707a23 */ /* 0x100fe2000001087d */
[C---:B------:R-:W-:Y:S01]  /*8da0*/  HMMA.16816.F32.BF16 R80, R100.reuse, R114, R80 ;  /* 0x000000726450723c */ /* 0x040fe20000041850 */
[----:B------:R-:W-:Y:S02]  /*8db0*/  LDSM.16.MT88.4 R152, [R184+0x3800] ;  /* 0x00380000b898783b */ /* 0x000fe40000004200 */
[----:B------:R4:W-:Y:S05]  /*8dc0*/  MUFU.EX2 R162, R112 ;  /* 0x0000007000a27308 */ /* 0x0009ea0000000800 */
[C---:B--2---:R-:W-:Y:S04]  /*8dd0*/  HMMA.16816.F32.BF16 R84, R100.reuse, R116, R84 ;  /* 0x000000746454723c */ /* 0x044fe80000041854 */
[--C-:B-1----:R-:W-:Y:S02]  /*8de0*/  FFMA.FTZ R104, R150, c[0x0][0x2d0], -R125.reuse ;  /* 0x0000b40096687a23 */ /* 0x102fe4000001087d */
[----:B------:R-:W-:Y:S02]  /*8df0*/  LDSM.16.MT88.4 R148, [R185+0x3800] ;  /* 0x00380000b994783b */ /* 0x000fe40000004200 */
[C---:B------:R-:W-:Y:S01]  /*8e00*/  HMMA.16816.F32.BF16 R88, R100.reuse, R118, R88 ;  /* 0x000000766458723c */ /* 0x040fe20000041858 */
[----:B------:R1:W2:Y:S05]  /*8e10*/  MUFU.EX2 R163, R104 ;  /* 0x0000006800a37308 */ /* 0x0002aa0000000800 */
[----:B------:R-:W-:Y:S08]  /*8e20*/  LDSM.16.MT88.4 R116, [R181+0x3000] ;  /* 0x00300000b574783b */ /* 0x000ff00000004200 */
[----:B----4-:R-:W-:Y:S01]  /*8e30*/  LDSM.16.MT88.4 R112, [R185+0x1000] ;  /* 0x00100000b970783b */ /* 0x010fe20000004200 */
[C---:B---3--:R-:W-:Y:S07]  /*8e40*/  HMMA.16816.F32.BF16 R92, R100.reuse, R108, R92 ;  /* 0x0000006c645c723c */ /* 0x048fee000004185c */
[----:B-1----:R-:W1:Y:S01]  /*8e50*/  LDSM.16.MT88.4 R104, [R181+0x1000] ;  /* 0x00100000b568783b */ /* 0x002e620000004200 */
[----:B------:R-:W-:Y:S07]  /*8e60*/  HMMA.16816.F32.BF16 R96, R100, R110, R96 ;  /* 0x0000006e6460723c */ /* 0x000fee0000041860 */
[----:B------:R-:W-:Y:S01]  /*8e70*/  LDSM.16.MT88.4 R108, [R181+0x5000] ;  /* 0x00500000b56c783b */ /* 0x000fe20000004200 */
[----:B-----5:R-:W-:Y:S04]  /*8e80*/  F2FP.BF16.PACK_AB R100, R203, R213 ;  /* 0x000000d5cb64723e */ /* 0x020fe800000010ff */
[----:B------:R-:W-:Y:S02]  /*8e90*/  F2FP.BF16.PACK_AB R102, R178, R179 ;  /* 0x000000b3b266723e */ /* 0x000fe400000010ff */
[----:B------:R-:W-:Y:S02]  /*8ea0*/  F2FP.BF16.PACK_AB R101, R164, R165 ;  /* 0x000000a5a465723e */ /* 0x000fe400000010ff */
[----:B--2---:R-:W-:Y:S07]  /*8eb0*/  F2FP.BF16.PACK_AB R103, R162, R163 ;  /* 0x000000a3a267723e */ /* 0x004fee00000010ff */
[C---:B-1----:R-:W-:Y:S08]  /*8ec0*/  HMMA.16816.F32.BF16 R4, R100.reuse, R104, R4 ;  /* 0x000000686404723c */ /* 0x042ff00000041804 */
[C---:B------:R-:W-:Y:S01]  /*8ed0*/  HMMA.16816.F32.BF16 R8, R100.reuse, R106, R8 ;  /* 0x0000006a6408723c */ /* 0x040fe20000041808 */
[----:B------:R-:W1:Y:S07]  /*8ee0*/  LDSM.16.MT88.4 R104, [R184+0x3000] ;  /* 0x00300000b868783b */ /* 0x000e6e0000004200 */
[C---:B------:R-:W-:Y:S07]  /*8ef0*/  HMMA.16816.F32.BF16 R12, R100.reuse, R120, R12 ;  /* 0x00000078640c723c */ /* 0x040fee000004180c */
[--C-:B------:R-:W-:Y:S01]  /*8f00*/  FFMA.FTZ R120, R160, c[0x0][0x2d0], -R144.reuse ;  /* 0x0000b400a0787a23 */ /* 0x100fe20000010890 */
[C---:B------:R-:W-:Y:S03]  /*8f10*/  HMMA.16816.F32.BF16 R16, R100.reuse, R122, R16 ;  /* 0x0000007a6410723c */ /* 0x040fe60000041810 */
[----:B------:R2:W-:Y:S05]  /*8f20*/  MUFU.EX2 R177, R120 ;  /* 0x0000007800b17308 */ /* 0x0005ea0000000800 */
[C---:B------:R-:W-:Y:S08]  /*8f30*/  HMMA.16816.F32.BF16 R20, R100.reuse, R112, R20 ;  /* 0x000000706414723c */ /* 0x040ff00000041814 */
[C---:B------:R-:W-:Y:S01]  /*8f40*/  HMMA.16816.F32.BF16 R24, R100.reuse, R114, R24 ;  /* 0x000000726418723c */ /* 0x040fe20000041818 */
[----:B------:R-:W3:Y:S07]  /*8f50*/  LDSM.16.MT88.4 R112, [R182+0x5000] ;  /* 0x00500000b670783b */ /* 0x000eee0000004200 */
[C---:B------:R-:W-:Y:S01]  /*8f60*/  HMMA.16816.F32.BF16 R28, R100.reuse, R128, R28 ;  /* 0x00000080641c723c */ /* 0x040fe2000004181c */
[----:B--2---:R-:W-:Y:S07]  /*8f70*/  LDSM.16.MT88.4 R120, [R184+0x1800] ;  /* 0x00180000b878783b */ /* 0x004fee0000004200 */
[C---:B------:R-:W-:Y:S08]  /*8f80*/  HMMA.16816.F32.BF16 R32, R100.reuse, R130, R32 ;  /* 0x000000826420723c */ /* 0x040ff00000041820 */
[C---:B------:R-:W-:Y:S08]  /*8f90*/  HMMA.16816.F32.BF16 R36, R100.reuse, R116, R36 ;  /* 0x000000746424723c */ /* 0x040ff00000041824 */
[C---:B------:R-:W-:Y:S01]  /*8fa0*/  HMMA.16816.F32.BF16 R40, R100.reuse, R118, R40 ;  /* 0x000000766428723c */ /* 0x040fe20000041828 */
[----:B------:R-:W2:Y:S07]  /*8fb0*/  LDSM.16.MT88.4 R116, [R185+0x5000] ;  /* 0x00500000b974783b */ /* 0x000eae0000004200 */
[C---:B------:R-:W-:Y:S08]  /*8fc0*/  HMMA.16816.F32.BF16 R44, R100.reuse, R132, R44 ;  /* 0x00000084642c723c */ /* 0x040ff0000004182c */
[C---:B------:R-:W-:Y:S01]  /*8fd0*/  HMMA.16816.F32.BF16 R48, R100.reuse, R134, R48 ;  /* 0x000000866430723c */ /* 0x040fe20000041830 */
[----:B------:R-:W-:Y:S07]  /*8fe0*/  LDSM.16.MT88.4 R132, [R181+0x1800] ;  /* 0x00180000b584783b */ /* 0x000fee0000004200 */
[C---:B------:R-:W-:Y:S08]  /*8ff0*/  HMMA.16816.F32.BF16 R52, R100.reuse, R136, R52 ;  /* 0x000000886434723c */ /* 0x040ff00000041834 */
[C---:B------:R-:W-:Y:S08]  /*9000*/  HMMA.16816.F32.BF16 R56, R100.reuse, R138, R56 ;  /* 0x0000008a6438723c */ /* 0x040ff00000041838 */
[C---:B-1----:R-:W-:Y:S07]  /*9010*/  HMMA.16816.F32.BF16 R60, R100.reuse, R104, R60 ;  /* 0x00000068643c723c */ /* 0x042fee000004183c */
[--C-:B------:R-:W-:Y:S01]  /*9020*/  FFMA.FTZ R104, R161, c[0x0][0x2d0], -R144.reuse ;  /* 0x0000b400a1687a23 */ /* 0x100fe20000010890 */
[C---:B------:R-:W-:Y:S03]  /*9030*/  HMMA.16816.F32.BF16 R64, R100.reuse, R106, R64 ;  /* 0x0000006a6440723c */ /* 0x040fe60000041840 */
[----:B------:R1:W4:Y:S05]  /*9040*/  MUFU.EX2 R176, R104 ;  /* 0x0000006800b07308 */ /* 0x00032a0000000800 */
[C---:B------:R-:W-:Y:S07]  /*9050*/  HMMA.16816.F32.BF16 R68, R100.reuse, R108, R68 ;  /* 0x0000006c6444723c */ /* 0x040fee0000041844 */
[--C-:B------:R-:W-:Y:S01]  /*9060*/  FFMA.FTZ R108, R157, c[0x0][0x2d0], -R125.reuse ;  /* 0x0000b4009d6c7a23 */ /* 0x100fe2000001087d */
[C---:B------:R-:W-:Y:S03]  /*9070*/  HMMA.16816.F32.BF16 R72, R100.reuse, R110, R72 ;  /* 0x0000006e6448723c */ /* 0x040fe60000041848 */
[----:B------:R5:W-:Y:S05]  /*9080*/  MUFU.EX2 R161, R108 ;  /* 0x0000006c00a17308 */ /* 0x000bea0000000800 */
[C---:B---3--:R-:W-:Y:S04]  /*9090*/  HMMA.16816.F32.BF16 R76, R100.reuse, R112, R76 ;  /* 0x00000070644c723c */ /* 0x048fe8000004184c */
[--C-:B-1----:R-:W-:Y:S01]  /*90a0*/  FFMA.FTZ R104, R171, c[0x0][0x2d0], -R144.reuse ;  /* 0x0000b400ab687a23 */ /* 0x102fe20000010890 */
[----:B----4-:R-:W-:Y:S01]  /*90b0*/  F2FP.BF16.PACK_AB R136, R176, R177 ;  /* 0x000000b1b088723e */ /* 0x010fe200000010ff */
[----:B------:R-:W-:Y:S02]  /*90c0*/  FFMA.FTZ R144, R170, c[0x0][0x2d0], -R144 ;  /* 0x0000b400aa907a23 */ /* 0x000fe40000010890 */
[C---:B------:R-:W-:Y:S01]  /*90d0*/  HMMA.16816.F32.BF16 R80, R100.reuse, R114, R80 ;  /* 0x000000726450723c */ /* 0x040fe20000041850 */
[----:B------:R1:W-:Y:S01]  /*90e0*/  MUFU.EX2 R171, R104 ;  /* 0x0000006800ab7308 */ /* 0x0003e20000000800 */
[----:B------:R-:W-:Y:S06]  /*90f0*/  LDSM.16.MT88.4 R112, [R185+0x1800] ;  /* 0x00180000b970783b */ /* 0x000fec0000004200 */
[C---:B--2---:R-:W-:Y:S03]  /*9100*/  HMMA.16816.F32.BF16 R84, R100.reuse, R116, R84 ;  /* 0x000000746454723c */ /* 0x044fe60000041854 */
[----:B------:R2:W3:Y:S01]  /*9110*/  MUFU.EX2 R170, R144 ;  /* 0x0000009000aa7308 */ /* 0x0004e20000000800 */
[--C-:B-----5:R-:W-:Y:S04]  /*9120*/  FFMA.FTZ R108, R159, c[0x0][0x2d0], -R125.reuse ;  /* 0x0000b4009f6c7a23 */ /* 0x120fe8000001087d */
[C---:B------:R-:W-:Y:S05]  /*9130*/  HMMA.16816.F32.BF16 R88, R100.reuse, R118, R88 ;  /* 0x000000766458723c */ /* 0x040fea0000041858 */
[----:B------:R4:W5:Y:S01]  /*9140*/  MUFU.EX2 R160, R108 ;  /* 0x0000006c00a07308 */ /* 0x0009620000000800 */
[----:B-1----:R-:W1:Y:S08]  /*9150*/  LDSM.16.MT88.4 R104, [R184+0x5000] ;  /* 0x00500000b868783b */ /* 0x002e700000004200 */
[----:B--2---:R-:W-:Y:S01]  /*9160*/  LDSM.16.MT88.4 R144, [R182+0x3800] ;  /* 0x00380000b690783b */ /* 0x004fe20000004200 */
[----:B---3--:R-:W-:Y:S01]  /*9170*/  F2FP.BF16.PACK_AB R138, R170, R171 ;  /* 0x000000abaa8a723e */ /* 0x008fe200000010ff */
[--C-:B----4-:R-:W-:Y:S01]  /*9180*/  FFMA.FTZ R108, R158, c[0x0][0x2d0], -R125.reuse ;  /* 0x0000b4009e6c7a23 */ /* 0x110fe2000001087d */
[----:B-----5:R-:W-:Y:S01]  /*9190*/  F2FP.BF16.PACK_AB R137, R160, R161 ;  /* 0x000000a1a089723e */ /* 0x020fe200000010ff */
[----:B------:R-:W-:Y:S04]  /*91a0*/  FFMA.FTZ R125, R127, c[0x0][0x2d0], -R125 ;  /* 0x0000b4007f7d7a23 */ /* 0x000fe8000001087d */
[----:B------:R-:W-:Y:S01]  /*91b0*/  LDSM.16.MT88.4 R156, [R181+0x5800] ;  /* 0x00580000b59c783b */ /* 0x000fe20000004200 */
[----:B------:R2:W-:Y:S10]  /*91c0*/  MUFU.EX2 R126, R108 ;  /* 0x0000006c007e7308 */ /* 0x0005f40000000800 */
[----:B------:R-:W3:Y:S01]  /*91d0*/  MUFU.EX2 R125, R125 ;  /* 0x0000007d007d7308 */ /* 0x000ee20000000800 */
[C---:B-1----:R-:W-:Y:S08]  /*91e0*/  HMMA.16816.F32.BF16 R92, R100.reuse, R104, R92 ;  /* 0x00000068645c723c */ /* 0x042ff0000004185c */
[----:B------:R-:W-:Y:S01]  /*91f0*/  HMMA.16816.F32.BF16 R96, R100, R106, R96 ;  /* 0x0000006a6460723c */ /* 0x000fe20000041860 */
[----:B--2---:R-:W1:Y:S03]  /*9200*/  LDSM.16.MT88.4 R108, [R182+0x1800] ;  /* 0x00180000b66c783b */ /* 0x004e660000004200 */
[----:B---3--:R-:W-:Y:S07]  /*9210*/  F2FP.BF16.PACK_AB R139, R125, R126 ;  /* 0x0000007e7d8b723e */ /* 0x008fee00000010ff */
[C---:B------:R-:W-:Y:S01]  /*9220*/  HMMA.16816.F32.BF16 R128, R136.reuse, R132, R4 ;  /* 0x000000848880723c */ /* 0x040fe20000041804 */
[----:B------:R-:W2:Y:S07]  /*9230*/  LDSM.16.MT88.4 R4, [R182+0x5800] ;  /* 0x00580000b604783b */ /* 0x000eae0000004200 */
[C---:B------:R-:W-:Y:S01]  /*9240*/  HMMA.16816.F32.BF16 R132, R136.reuse, R134, R8 ;  /* 0x000000868884723c */ /* 0x040fe20000041808 */
[----:B------:R-:W3:Y:S07]  /*9250*/  LDSM.16.MT88.4 R8, [R185+0x5800] ;  /* 0x00580000b908783b */ /* 0x000eee0000004200 */
[C---:B-1----:R-:W-:Y:S01]  /*9260*/  HMMA.16816.F32.BF16 R100, R136.reuse, R108, R12 ;  /* 0x0000006c8864723c */ /* 0x042fe2000004180c */
[----:B------:R-:W1:Y:S07]  /*9270*/  LDSM.16.MT88.4 R12, [R184+0x5800] ;  /* 0x00580000b80c783b */ /* 0x000e6e0000004200 */
        /* <DEDUP_REMOVED lines=37> */
[C---:B------:R-:W-:Y:S08]  /*94d0*/  HMMA.16816.F32.BF16 R64, R136.reuse, R154, R64 ;  /* 0x0000009a8840723c */ /* 0x040ff00000041840 */
[C---:B------:R-:W-:Y:S08]  /*94e0*/  HMMA.16816.F32.BF16 R68, R136.reuse, R156, R68 ;  /* 0x0000009c8844723c */ /* 0x040ff00000041844 */
[C---:B------:R-:W-:Y:S08]  /*94f0*/  HMMA.16816.F32.BF16 R72, R136.reuse, R158, R72 ;  /* 0x0000009e8848723c */ /* 0x040ff00000041848 */
[C---:B--2---:R-:W-:Y:S07]  /*9500*/  HMMA.16816.F32.BF16 R76, R136.reuse, R4, R76 ;  /* 0x00000004884c723c */ /* 0x044fee000004184c */
        /* <DEDUP_REMOVED lines=16> */
[----:B------:R-:W-:Y:S01]  /*9610*/  HMMA.16816.F32.BF16 R96, R136, R14, R96 ;  /* 0x0000000e8860723c */ /* 0x000fe20000041860 */
[----:B------:R-:W-:-:S07]  /*9620*/  @P0 BRA `(.L_x_2922) ;  /* 0xffffcba000000947 */ /* 0x000fce000383ffff */
.L_x_2913:
        /* <DEDUP_REMOVED lines=17> */
.L_x_2925:
[----:B------:R-:W-:-:S04]  /*9740*/  MOV R3, c[0x0][0x32c] ;  /* 0x0000cb0000037a02 */ /* 0x000fc80000000f00 */
[----:B------:R-:W-:-:S13]  /*9750*/  ISETP.NE.AND P0, PT, R3, 0x1, PT ;  /* 0x000000010300780c */ /* 0x000fda0003f05270 */
[----:B------:R-:W-:-:S05]  /*9760*/  @P0 IMAD.HI.U32 R3, R0, c[0x0][0x330], RZ ;  /* 0x0000cc0000030a27 */ /* 0x000fca00078e00ff */
[----:B------:R-:W-:Y:S02]  /*9770*/  @P0 SHF.R.U32.HI R0, RZ, c[0x0][0x334], R3 ;  /* 0x0000cd00ff000a19 */ /* 0x000fe40000011603 */
.L_x_2926:
[----:B------:R-:W-:Y:S05]  /*9780*/  BSYNC B0 ;  /* 0x0000000000007941 */ /* 0x000fea0003800000 */
.L_x_2924:
[----:B------:R-:W-:-:S05]  /*9790*/  IMAD R0, R0, c[0x0][0x32c], RZ ;  /* 0x0000cb0000007a24 */ /* 0x000fca00078e02ff */
[----:B------:R-:W-:-:S04]  /*97a0*/  IMNMX R2, R2, R0, !PT ;  /* 0x0000000002027217 */ /* 0x000fc80007800200 */
.L_x_2923:
        /* <DEDUP_REMOVED lines=10> */
.L_x_2928:
        /* <DEDUP_REMOVED lines=15> */
[----:B------:R-:W-:Y:S02]  /*9940*/  @!P6 MOV R3, c[0x0][0x20c] ;  /* 0x000083000003ea02 */ /* 0x000fe40000000f00 */
[C---:B------:R-:W-:Y:S03]  /*9950*/  @!P6 LEA R28, P0, R4.reuse, R0, 0x5 ;  /* 0x00000000041ce211 */ /* 0x040fe600078028ff */
[----:B------:R-:W2:Y:S01]  /*9960*/  LDSM.16.M88.4 R16, [R180+0x800] ;  /* 0x00080000b410783b */ /* 0x000ea20000000200 */
[----:B------:R-:W-:Y:S02]  /*9970*/  @!P6 LEA.HI.X R3, R4, R2, R3, 0x5, P0 ;  /* 0x000000020403e211 */ /* 0x000fe400000f2c03 */
[----:B------:R-:W-:Y:S04]  /*9980*/  @!P6 IADD3 R4, P0, R0, R210, RZ ;  /* 0x000000d20004e210 */ /* 0x000fe80007f1e0ff */
[-C--:B------:R-:W-:Y:S01]  /*9990*/  @!P6 IADD3.X R5, R2, R212.reuse, RZ, P0, !PT ;  /* 0x000000d40205e210 */ /* 0x080fe200007fe4ff */
[----:B------:R-:W3:Y:S01]  /*99a0*/  LDSM.16.M88.4 R24, [R180+0x1000] ;  /* 0x00100000b418783b */ /* 0x000ee20000000200 */
[C---:B------:R-:W-:Y:S04]  /*99b0*/  @!P6 LEA R164, P0, R4.reuse, c[0x0][0x1f8], 0x1 ;  /* 0x00007e0004a4ea11 */ /* 0x040fe800078008ff */
[----:B------:R-:W-:Y:S02]  /*99c0*/  @!P6 LEA.HI.X R165, R4, c[0x0][0x1fc], R5, 0x1, P0 ;  /* 0x00007f0004a5ea11 */ /* 0x000fe400000f0c05 */
[----:B------:R-:W-:Y:S01]  /*99d0*/  @!P6 IADD3 R20, P0, R210, 0x40, RZ ;  /* 0x00000040d214e810 */ /* 0x000fe20007f1e0ff */
[----:B------:R-:W4:Y:S03]  /*99e0*/  LDSM.16.M88.4 R136, [R180+0x1800] ;  /* 0x00180000b488783b */ /* 0x000f260000000200 */
[----:B------:R-:W-:Y:S02]  /*99f0*/  @!P6 IADD3.X R22, RZ, R212, RZ, P0, !PT ;  /* 0x000000d4ff16e210 */ /* 0x000fe400007fe4ff */
[----:B------:R-:W-:Y:S03]  /*9a00*/  @!P6 IADD3 R4, P0, R0, R20, RZ ;  /* 0x000000140004e210 */ /* 0x000fe60007f1e0ff */
[----:B------:R-:W-:Y:S01]  /*9a10*/  LDSM.16.M88.4 R140, [R188] ;  /* 0x00000000bc8c783b */ /* 0x000fe20000000200 */
[----:B------:R-:W-:Y:S02]  /*9a20*/  @!P6 IADD3.X R5, R2, R22, RZ, P0, !PT ;  /* 0x000000160205e210 */ /* 0x000fe400007fe4ff */
[C---:B------:R-:W-:Y:S04]  /*9a30*/  @!P6 LEA R162, P0, R4.reuse, c[0x0][0x1f8], 0x1 ;  /* 0x00007e0004a2ea11 */ /* 0x040fe800078008ff */
[----:B------:R-:W-:Y:S01]  /*9a40*/  @!P6 LEA.HI.X R163, R4, c[0x0][0x1fc], R5, 0x1, P0 ;  /* 0x00007f0004a3ea11 */ /* 0x000fe200000f0c05 */
[----:B------:R-:W5:Y:S01]  /*9a50*/  LDSM.16.M88.4 R144, [R191] ;  /* 0x00000000bf90783b */ /* 0x000f620000000200 */
[C---:B-1----:R-:W-:Y:S03]  /*9a60*/  HMMA.16816.F32.BF16 R4, R32.reuse, R8, RZ ;  /* 0x000000082004723c */ /* 0x042fe600000418ff */
[----:B------:R-:W-:Y:S04]  /*9a70*/  @!P6 IADD3 R21, P0, R210, 0x80, RZ ;  /* 0x00000080d215e810 */ /* 0x000fe80007f1e0ff */
[----:B------:R-:W1:Y:S01]  /*9a80*/  LDSM.16.M88.4 R148, [R202] ;  /* 0x00000000ca94783b */ /* 0x000e620000000200 */
[C---:B------:R-:W-:Y:S01]  /*9a90*/  HMMA.16816.F32.BF16 R8, R32.reuse, R10, RZ ;  /* 0x0000000a2008723c */ /* 0x040fe200000418ff */
[----:B------:R-:W-:Y:S03]  /*9aa0*/  @!P6 IADD3.X R29, RZ, R212, RZ, P0, !PT ;  /* 0x000000d4ff1de210 */ /* 0x000fe600007fe4ff */
[----:B------:R-:W-:Y:S03]  /*9ab0*/  @!P6 IADD3 R0, P0, R0, R21, RZ ;  /* 0x000000150000e210 */ /* 0x000fe60007f1e0ff */
[----:B------:R-:W1:Y:S01]  /*9ac0*/  LDSM.16.M88.4 R152, [R201] ;  /* 0x00000000c998783b */ /* 0x000e620000000200 */
[C---:B--2---:R-:W-:Y:S01]  /*9ad0*/  HMMA.16816.F32.BF16 R12, R32.reuse, R16, RZ ;  /* 0x00000010200c723c */ /* 0x044fe200000418ff */
[----:B------:R-:W-:Y:S03]  /*9ae0*/  @!P6 IADD3.X R2, R2, R29, RZ, P0, !PT ;  /* 0x0000001d0202e210 */ /* 0x000fe600007fe4ff */
[C---:B------:R-:W-:Y:S04]  /*9af0*/  @!P6 LEA R160, P0, R0.reuse, c[0x0][0x1f8], 0x1 ;  /* 0x00007e0000a0ea11 */ /* 0x040fe800078008ff */
[C---:B------:R-:W-:Y:S01]  /*9b00*/  HMMA.16816.F32.BF16 R16, R32.reuse, R18, RZ ;  /* 0x000000122010723c */ /* 0x040fe200000418ff */
[----:B------:R-:W-:Y:S03]  /*9b10*/  @!P6 LEA.HI.X R161, R0, c[0x0][0x1fc], R2, 0x1, P0 ;  /* 0x00007f0000a1ea11 */ /* 0x000fe600000f0c02 */
[C---:B------:R-:W-:Y:S04]  /*9b20*/  @!P6 IADD3 R2, P0, R28.reuse, R20, RZ ;  /* 0x000000141c02e210 */ /* 0x040fe80007f1e0ff */
[C---:B------:R-:W-:Y:S04]  /*9b30*/  @!P6 IADD3.X R127, R3.reuse, R22, RZ, P0, !PT ;  /* 0x00000016037fe210 */ /* 0x040fe800007fe4ff */
[C---:B------:R-:W-:Y:S02]  /*9b40*/  @!P6 IADD3 R124, P0, R28.reuse, R21, RZ ;  /* 0x000000151c7ce210 */ /* 0x040fe40007f1e0ff */
[C---:B---3--:R-:W-:Y:S02]  /*9b50*/  HMMA.16816.F32.BF16 R20, R32.reuse, R24, RZ ;  /* 0x000000182014723c */ /* 0x048fe400000418ff */
[C---:B------:R-:W-:Y:S02]  /*9b60*/  @!P6 IADD3.X R166, R3.reuse, R29, RZ, P0, !PT ;  /* 0x0000001d03a6e210 */ /* 0x040fe400007fe4ff */
[----:B------:R-:W-:Y:S04]  /*9b70*/  @!P6 IADD3 R0, P0, R28, R210, RZ ;  /* 0x000000d21c00e210 */ /* 0x000fe80007f1e0ff */
[C---:B------:R-:W-:Y:S01]  /*9b80*/  HMMA.16816.F32.BF16 R24, R32.reuse, R26, RZ ;  /* 0x0000001a2018723c */ /* 0x040fe200000418ff */
[----:B------:R-:W-:Y:S03]  /*9b90*/  @!P6 IADD3.X R3, R3, R212, RZ, P0, !PT ;  /* 0x000000d40303e210 */ /* 0x000fe600007fe4ff */
[C---:B------:R-:W-:Y:S04]  /*9ba0*/  @!P6 LEA R158, P0, R0.reuse, c[0x0][0x1f8], 0x1 ;  /* 0x00007e00009eea11 */ /* 0x040fe800078008ff */
[C---:B----4-:R-:W-:Y:S01]  /*9bb0*/  HMMA.16816.F32.BF16 R28, R32.reuse, R136, RZ ;  /* 0x00000088201c723c */ /* 0x050fe200000418ff */
[----:B------:R-:W-:Y:S03]  /*9bc0*/  @!P6 LEA.HI.X R159, R0, c[0x0][0x1fc], R3, 0x1, P0 ;  /* 0x00007f00009fea11 */ /* 0x000fe600000f0c03 */
[C---:B------:R-:W-:Y:S04]  /*9bd0*/  @!P6 LEA R156, P0, R2.reuse, c[0x0][0x1f8], 0x1 ;  /* 0x00007e00029cea11 */ /* 0x040fe800078008ff */
[----:B------:R-:W-:Y:S01]  /*9be0*/  HMMA.16816.F32.BF16 R32, R32, R138, RZ ;  /* 0x0000008a2020723c */ /* 0x000fe200000418ff */
[----:B------:R-:W2:Y:S03]  /*9bf0*/  LDSM.16.M88.4 R136, [R200] ;  /* 0x00000000c888783b */ /* 0x000ea60000000200 */
[----:B------:R-:W-:Y:S02]  /*9c00*/  @!P6 LEA.HI.X R157, R2, c[0x0][0x1fc], R127, 0x1, P0 ;  /* 0x00007f00029dea11 */ /* 0x000fe400000f0c7f */
[C---:B------:R-:W-:Y:S02]  /*9c10*/  @!P6 LEA R2, P0, R124.reuse, c[0x0][0x1f8], 0x1 ;  /* 0x00007e007c02ea11 */ /* 0x040fe400078008ff */
[C---:B-----5:R-:W-:Y:S01]  /*9c20*/  HMMA.16816.F32.BF16 R4, R140.reuse, R144, R4 ;  /* 0x000000908c04723c */ /* 0x060fe20000041804 */
[----:B------:R-:W-:Y:S01]  /*9c30*/  @!PT LDS RZ, [RZ] ;  /* 0x00000000fffff984 */ /* 0x000fe20000000800 */
[----:B------:R-:W-:Y:S01]  /*9c40*/  @!PT LDS RZ, [RZ] ;  /* 0x00000000fffff984 */ /* 0x000fe20000000800 */
[----:B------:R-:W-:Y:S01]  /*9c50*/  @!PT LDS RZ, [RZ] ;  /* 0x00000000fffff984 */ /* 0x000fe20000000800 */
[----:B------:R3:W-:Y:S04]  /*9c60*/  @!P6 LDGSTS.E.BYPASS.LTC128B.128 [R205+0x100], [R164.64], !P5 ;  /* 0x00100000a4cdefae */ /* 0x0007e8000e901d46 */
[----:B------:R-:W-:Y:S03]  /*9c70*/  @!P6 LEA.HI.X R3, R124, c[0x0][0x1fc], R166, 0x1, P0 ;  /* 0x00007f007c03ea11 */ /* 0x000fe600000f0ca6 */
[C---:B------:R-:W-:Y:S01]  /*9c80*/  HMMA.16816.F32.BF16 R8, R140.reuse, R146, R8 ;  /* 0x000000928c08723c */ /* 0x040fe20000041808 */
[----:B------:R4:W-:Y:S07]  /*9c90*/  @!P6 LDGSTS.E.BYPASS.LTC128B.128 [R205+0x2100], [R162.64], !P4 ;  /* 0x02100000a2cdefae */ /* 0x0009ee000e101d46 */
[C---:B-1----:R-:W-:Y:S01]  /*9ca0*/  HMMA.16816.F32.BF16 R12, R140.reuse, R148, R12 ;  /* 0x000000948c0c723c */ /* 0x042fe2000004180c */
[----:B------:R4:W-:Y:S07]  /*9cb0*/  @!P6 LDGSTS.E.BYPASS.LTC128B.128 [R205+0x4100], [R160.64], !P3 ;  /* 0x04100000a0cdefae */ /* 0x0009ee000d901d46 */
[C---:B------:R-:W-:Y:S01]  /*9cc0*/  HMMA.16816.F32.BF16 R16, R140.reuse, R150, R16 ;  /* 0x000000968c10723c */ /* 0x040fe20000041810 */
[----:B------:R1:W-:Y:S07]  /*9cd0*/  @!P6 LDGSTS.E.BYPASS.LTC128B.128 [R205+0x1100], [R158.64], !P5 ;  /* 0x011000009ecdefae */ /* 0x0003ee000e901d46 */
[C---:B------:R-:W-:Y:S01]  /*9ce0*/  HMMA.16816.F32.BF16 R20, R140.reuse, R152, R20 ;  /* 0x000000988c14723c */ /* 0x040fe20000041814 */
[----:B------:R1:W-:Y:S07]  /*9cf0*/  @!P6 LDGSTS.E.BYPASS.LTC128B.128 [R205+0x3100], [R156.64], !P4 ;  /* 0x031000009ccdefae */ /* 0x0003ee000e101d46 */
[C---:B------:R-:W-:Y:S01]  /*9d00*/  HMMA.16816.F32.BF16 R24, R140.reuse, R154, R24 ;  /* 0x0000009a8c18723c */ /* 0x040fe20000041818 */
[----:B------:R5:W-:Y:S02]  /*9d10*/  @!P6 LDGSTS.E.BYPASS.LTC128B.128 [R205+0x5100], [R2.64], !P3 ;  /* 0x0510000002cdefae */ /* 0x000be4000d901d46 */
[----:B------:R-:W-:Y:S05]  /*9d20*/  ISETP.GT.AND P6, PT, R176, R206, PT ;  /* 0x000000ceb000720c */ /* 0x000fea0003fc4270 */
[C---:B--2---:R-:W-:Y:S01]  /*9d30*/  HMMA.16816.F32.BF16 R28, R140.reuse, R136, R28 ;  /* 0x000000888c1c723c */ /* 0x044fe2000004181c */
[----:B----4-:R-:W-:Y:S07]  /*9d40*/  LDSM.16.M88.4 R160, [R186] ;  /* 0x00000000baa0783b */ /* 0x010fee0000000200 */
[----:B------:R-:W-:Y:S01]  /*9d50*/  HMMA.16816.F32.BF16 R32, R140, R138, R32 ;  /* 0x0000008a8c20723c */ /* 0x000fe20000041820 */
[----:B------:R-:W-:Y:S03]  /*9d60*/  LDSM.16.M88.4 R144, [R186+0x800] ;  /* 0x00080000ba90783b */ /* 0x000fe60000000200 */
[----:B------:R-:W-:Y:S05]  /*9d70*/  @P6 SHF.R.S32.HI R127, RZ, 0x1f, R203 ;  /* 0x0000001fff7f6819 */ /* 0x000fea00000114cb */
[----:B-1----:R-:W1:Y:S03]  /*9d80*/  LDSM.16.M88.4 R156, [R190] ;  /* 0x00000000be9c783b */ /* 0x002e660000000200 */
[----:B------:R-:W-:Y:S05]  /*9d90*/  @P6 IMAD R127, R127, c[0x0][0x1e0], RZ ;  /* 0x000078007f7f6a24 */ /* 0x000fea00078e02ff */
[----:B---3--:R-:W2:Y:S08]  /*9da0*/  LDSM.16.M88.4 R164, [R186+0x1000] ;  /* 0x00100000baa4783b */ /* 0x008eb00000000200 */
[----:B------:R-:W0:Y:S08]  /*9db0*/  LDGDEPBAR ;  /* 0x00000000000079af */ /* 0x000e300000000000 */
[----:B------:R-:W3:Y:S08]  /*9dc0*/  LDSM.16.M88.4 R148, [R186+0x1800] ;  /* 0x00180000ba94783b */ /* 0x000ef00000000200 */
[----:B------:R-:W-:Y:S01]  /*9dd0*/  LDSM.16.M88.4 R152, [R189] ;  /* 0x00000000bd98783b */ /* 0x000fe20000000200 */
[C---:B-1----:R-:W-:Y:S07]  /*9de0*/  HMMA.16816.F32.BF16 R4, R156.reuse, R160, R4 ;  /* 0x000000a09c04723c */ /* 0x042fee0000041804 */
[----:B------:R-:W1:Y:S01]  /*9df0*/  LDSM.16.M88.4 R168, [R183] ;  /* 0x00000000b7a8783b */ /* 0x000e620000000200 */
[C---:B------:R-:W-:Y:S07]  /*9e00*/  HMMA.16816.F32.BF16 R8, R156.reuse, R162, R8 ;  /* 0x000000a29c08723c */ /* 0x040fee0000041808 */
[----:B------:R-:W4:Y:S01]  /*9e10*/  LDSM.16.M88.4 R136, [R183+0x800] ;  /* 0x00080000b788783b */ /* 0x000f220000000200 */
[C---:B------:R-:W-:Y:S07]  /*9e20*/  HMMA.16816.F32.BF16 R12, R156.reuse, R144, R12 ;  /* 0x000000909c0c723c */ /* 0x040fee000004180c */
[----:B------:R-:W1:Y:S01]  /*9e30*/  LDSM.16.M88.4 R140, [R183+0x1000] ;  /* 0x00100000b78c783b */ /* 0x000e620000000200 */
[C---:B------:R-:W-:Y:S07]  /*9e40*/  HMMA.16816.F32.BF16 R16, R156.reuse, R146, R16 ;  /* 0x000000929c10723c */ /* 0x040fee0000041810 */
[----:B------:R-:W4:Y:S01]  /*9e50*/  LDSM.16.M88.4 R144, [R183+0x1800] ;  /* 0x00180000b790783b */ /* 0x000f220000000200 */
[C---:B--2---:R-:W-:Y:S07]  /*9e60*/  HMMA.16816.F32.BF16 R20, R156.reuse, R164, R20 ;  /* 0x000000a49c14723c */ /* 0x044fee0000041814 */
[----:B------:R-:W-:Y:S01]  /*9e70*/  LDSM.16.M88.4 R160, [R180+0x2800] ;  /* 0x00280000b4a0783b */ /* 0x000fe20000000200 */
[C---:B------:R-:W-:Y:S07]  /*9e80*/  HMMA.16816.F32.BF16 R24, R156.reuse, R166, R24 ;  /* 0x000000a69c18723c */ /* 0x040fee0000041818 */
[----:B------:R-:W-:Y:S01]  /*9e90*/  LDSM.16.M88.4 R164, [R188+0x4000] ;  /* 0x00400000bca4783b */ /* 0x000fe20000000200 */
[C---:B---3--:R-:W-:Y:S07]  /*9ea0*/  HMMA.16816.F32.BF16 R28, R156.reuse, R148, R28 ;  /* 0x000000949c1c723c */ /* 0x048fee000004181c */
[----:B------:R-:W-:Y:S01]  /*9eb0*/  LDSM.16.M88.4 R172, [R183+0x4000] ;  /* 0x00400000b7ac783b */ /* 0x000fe20000000200 */
[----:B------:R-:W-:Y:S07]  /*9ec0*/  HMMA.16816.F32.BF16 R32, R156, R150, R32 ;  /* 0x000000969c20723c */ /* 0x000fee0000041820 */
[----:B------:R-:W-:Y:S01]  /*9ed0*/  LDSM.16.M88.4 R148, [R187+0x4000] ;  /* 0x00400000bb94783b */ /* 0x000fe20000000200 */
[C---:B-1----:R-:W-:Y:S07]  /*9ee0*/  HMMA.16816.F32.BF16 R4, R152.reuse, R168, R4 ;  /* 0x000000a89804723c */ /* 0x042fee0000041804 */
[----:B------:R-:W1:Y:S01]  /*9ef0*/  LDSM.16.M88.4 R156, [R180+0x2000] ;  /* 0x00200000b49c783b */ /* 0x000e620000000200 */
[C---:B------:R-:W-:Y:S07]  /*9f00*/  HMMA.16816.F32.BF16 R8, R152.reuse, R170, R8 ;  /* 0x000000aa9808723c */ /* 0x040fee0000041808 */
[----:B------:R-:W-:Y:S01]  /*9f10*/  LDSM.16.M88.4 R168, [R199] ;  /* 0x00000000c7a8783b */ /* 0x000fe20000000200 */
[C---:B----4-:R-:W-:Y:S08]  /*9f20*/  HMMA.16816.F32.BF16 R12, R152.reuse, R136, R12 ;  /* 0x00000088980c723c */ /* 0x050ff0000004180c */
[C---:B------:R-:W-:Y:S01]  /*9f30*/  HMMA.16816.F32.BF16 R16, R152.reuse, R138, R16 ;  /* 0x0000008a9810723c */ /* 0x040fe20000041810 */
[----:B------:R-:W2:Y:S07]  /*9f40*/  LDSM.16.M88.4 R136, [R180+0x3000] ;  /* 0x00300000b488783b */ /* 0x000eae0000000200 */
[C---:B------:R-:W-:Y:S08]  /*9f50*/  HMMA.16816.F32.BF16 R20, R152.reuse, R140, R20 ;  /* 0x0000008c9814723c */ /* 0x040ff00000041814 */
[C---:B------:R-:W-:Y:S01]  /*9f60*/  HMMA.16816.F32.BF16 R24, R152.reuse, R142, R24 ;  /* 0x0000008e9818723c */ /* 0x040fe20000041818 */
[----:B------:R-:W3:Y:S07]  /*9f70*/  LDSM.16.M88.4 R140, [R180+0x3800] ;  /* 0x00380000b48c783b */ /* 0x000eee0000000200 */
[C---:B------:R-:W-:Y:S08]  /*9f80*/  HMMA.16816.F32.BF16 R28, R152.reuse, R144, R28 ;  /* 0x00000090981c723c */ /* 0x040ff0000004181c */
[----:B------:R-:W-:Y:S01]  /*9f90*/  HMMA.16816.F32.BF16 R32, R152, R146, R32 ;  /* 0x000000929820723c */ /* 0x000fe20000041820 */
[----:B------:R-:W4:Y:S07]  /*9fa0*/  LDSM.16.M88.4 R144, [R198] ;  /* 0x00000000c690783b */ /* 0x000f2e0000000200 */
[C---:B-1----:R-:W-:Y:S01]  /*9fb0*/  HMMA.16816.F32.BF16 R4, R148.reuse, R156, R4 ;  /* 0x0000009c9404723c */ /* 0x042fe20000041804 */
[----:B------:R-:W1:Y:S07]  /*9fc0*/  LDSM.16.M88.4 R152, [R197] ;  /* 0x00000000c598783b */ /* 0x000e6e0000000200 */
[C---:B------:R-:W-:Y:S01]  /*9fd0*/  HMMA.16816.F32.BF16 R8, R148.reuse, R158, R8 ;  /* 0x0000009e9408723c */ /* 0x040fe20000041808 */
[----:B------:R-:W1:Y:S07]  /*9fe0*/  LDSM.16.M88.4 R156, [R196] ;  /* 0x00000000c49c783b */ /* 0x000e6e0000000200 */
        /* <DEDUP_REMOVED lines=22> */
[C---:B--2---:R-:W-:Y:S01]  /*a150*/  HMMA.16816.F32.BF16 R4, R136.reuse, R160, R4 ;  /* 0x000000a08804723c */ /* 0x044fe20000041804 */
[----:B------:R-:W-:Y:S07]  /*a160*/  LDSM.16.M88.4 R164, [R180+0x5000] ;  /* 0x00500000b4a4783b */ /* 0x000fee0000000200 */
[C---:B------:R-:W-:Y:S01]  /*a170*/  HMMA.16816.F32.BF16 R8, R136.reuse, R162, R8 ;  /* 0x000000a28808723c */ /* 0x040fe20000041808 */
[----:B------:R-:W-:Y:S07]  /*a180*/  LDSM.16.M88.4 R160, [R180+0x4800] ;  /* 0x00480000b4a0783b */ /* 0x000fee0000000200 */
[C---:B---3--:R-:W-:Y:S08]  /*a190*/  HMMA.16816.F32.BF16 R12, R136.reuse, R140, R12 ;  /* 0x0000008c880c723c */ /* 0x048ff0000004180c */
[C---:B------:R-:W-:Y:S01]  /*a1a0*/  HMMA.16816.F32.BF16 R16, R136.reuse, R142, R16 ;  /* 0x0000008e8810723c */ /* 0x040fe20000041810 */
[----:B------:R-:W2:Y:S07]  /*a1b0*/  LDSM.16.M88.4 R140, [R183+0x3000] ;  /* 0x00300000b78c783b */ /* 0x000eae0000000200 */
[C---:B----4-:R-:W-:Y:S08]  /*a1c0*/  HMMA.16816.F32.BF16 R20, R136.reuse, R144, R20 ;  /* 0x000000908814723c */ /* 0x050ff00000041814 */
        /* <DEDUP_REMOVED lines=9> */
[C---:B------:R-:W-:Y:S08]  /*a260*/  HMMA.16816.F32.BF16 R12, R152.reuse, R156, R12 ;  /* 0x0000009c980c723c */ /* 0x040ff0000004180c */
        /* <DEDUP_REMOVED lines=17> */
[----:B------:R-:W1:Y:S07]  /*a380*/  LDSM.16.M88.4 R164, [R186+0x4000] ;  /* 0x00400000baa4783b */ /* 0x000e6e0000000200 */
        /* <DEDUP_REMOVED lines=15> */
[C---:B------:R-:W-:Y:S08]  /*a480*/  HMMA.16816.F32.BF16 R4, R160.reuse, R164, R4 ;  /* 0x000000a4a004723c */ /* 0x040ff00000041804 */
        /* <DEDUP_REMOVED lines=16> */
[----:B-----5:R-:W-:Y:S02]  /*a590*/  FMNMX.FTZ R2, R6, R126, !PT ;  /* 0x0000007e06027209 */ /* 0x020fe40007810000 */
[C---:B----4-:R-:W-:Y:S04]  /*a5a0*/  HMMA.16816.F32.BF16 R20, R168.reuse, R136, R20 ;  /* 0x00000088a814723c */ /* 0x050fe80000041814 */
[----:B------:R-:W-:Y:S02]  /*a5b0*/  FMNMX.FTZ R0, R5, R0, !PT ;  /* 0x0000000005007209 */ /* 0x000fe40007810000 */
[----:B------:R-:W-:Y:S02]  /*a5c0*/  FMNMX.FTZ R2, R7, R2, !PT ;  /* 0x0000000207027209 */ /* 0x000fe40007810000 */
[C---:B------:R-:W-:Y:S01]  /*a5d0*/  HMMA.16816.F32.BF16 R24, R168.reuse, R138, R24 ;  /* 0x0000008aa818723c */ /* 0x040fe20000041818 */
[----:B------:R-:W-:Y:S03]  /*a5e0*/  @P6 MOV R137, c[0x0][0x1e0] ;  /* 0x0000780000896a02 */ /* 0x000fe60000000f00 */
[----:B------:R-:W-:Y:S02]  /*a5f0*/  FMNMX.FTZ R0, R8, R0, !PT ;  /* 0x0000000008007209 */ /* 0x000fe40007810000 */
[----:B------:R-:W-:Y:S01]  /*a600*/  FMNMX.FTZ R2, R10, R2, !PT ;  /* 0x000000020a027209 */ /* 0x000fe20007810000 */
[----:B------:R-:W-:Y:S01]  /*a610*/  @P6 IMAD.WIDE.U32 R138, R203, c[0x0][0x1e0], RZ ;  /* 0x00007800cb8a6a25 */ /* 0x000fe200078e00ff */
        /* <DEDUP_REMOVED lines=30> */
[----:B------:R-:W2:Y:S01]  /*a800*/  SHFL.BFLY PT, R2, R0, 0x2, 0x1f ;  /* 0x0c401f0000027f89 */ /* 0x000ea200000e0000 */
[----:B-1----:R-:W-:Y:S01]  /*a810*/  FMNMX.FTZ R124, R3, R124, !PT ;  /* 0x0000007c037c7209 */ /* 0x002fe20007810000 */
[----:B------:R-:W-:Y:S06]  /*a820*/  @P6 IMAD R3, R203, c[0x0][0x1e4], R127 ;  /* 0x00007900cb036a24 */ /* 0x000fec00078e027f */
[----:B------:R-:W1:Y:S01]  /*a830*/  SHFL.BFLY PT, R140, R124, 0x1, 0x1f ;  /* 0x0c201f007c8c7f89 */ /* 0x000e6200000e0000 */
[----:B--2---:R-:W-:Y:S02]  /*a840*/  FMNMX.FTZ R0, R0, R2, !PT ;  /* 0x0000000200007209 */ /* 0x004fe40007810000 */
[----:B------:R-:W-:Y:S05]  /*a850*/  @P6 IADD3 R2, R139, R3, RZ ;  /* 0x000000038b026210 */ /* 0x000fea0007ffe0ff */
[----:B------:R-:W2:Y:S01]  /*a860*/  SHFL.BFLY PT, R3, R0, 0x1, 0x1f ;  /* 0x0c201f0000037f89 */ /* 0x000ea200000e0000 */
[----:B------:R-:W-:Y:S02]  /*a870*/  @P6 SHF.L.U64.HI R127, R138, 0x6, R2 ;  /* 0x000000068a7f6819 */ /* 0x000fe40000010202 */
[C---:B------:R-:W-:Y:S02]  /*a880*/  @P6 LEA R138, P0, R137.reuse, R136, 0x5 ;  /* 0x00000088898a6211 */ /* 0x040fe400078028ff */
[----:B------:R-:W-:Y:S04]  /*a890*/  @P6 MOV R2, c[0x0][0x1e4] ;  /* 0x0000790000026a02 */ /* 0x000fe80000000f00 */
[----:B------:R-:W-:Y:S02]  /*a8a0*/  @P6 LEA.HI.X R137, R137, R127, R2, 0x5, P0 ;  /* 0x0000007f89896211 */ /* 0x000fe400000f2c02 */
[----:B------:R-:W-:Y:S04]  /*a8b0*/  @P6 IADD3 R2, P0, R136, R208, RZ ;  /* 0x000000d088026210 */ /* 0x000fe80007f1e0ff */
[----:B------:R-:W-:Y:S02]  /*a8c0*/  @P6 IADD3.X R139, R127, R207, RZ, P0, !PT ;  /* 0x000000cf7f8b6210 */ /* 0x000fe400007fe4ff */
[----:B-1----:R-:W-:Y:S02]  /*a8d0*/  FMNMX.FTZ R124, R124, R140, !PT ;  /* 0x0000008c7c7c7209 */ /* 0x002fe40007810000 */
[----:B------:R-:W-:Y:S03]  /*a8e0*/  @P6 LEA R146, P0, R2, c[0x0][0x1c8], 0x1 ;  /* 0x0000720002926a11 */ /* 0x000fe600078008ff */
[----:B------:R-:W-:Y:S01]  /*a8f0*/  FMUL.FTZ R164, R124, c[0x0][0x2d0] ;  /* 0x0000b4007ca47a20 */ /* 0x000fe20000410000 */
[----:B------:R-:W-:Y:S01]  /*a900*/  @P6 LEA.HI.X R147, R2, c[0x0][0x1cc], R139, 0x1, P0 ;  /* 0x0000730002936a11 */ /* 0x000fe200000f0c8b */
[----:B------:R-:W-:Y:S01]  /*a910*/  FADD.FTZ R2, -R124, R125 ;  /* 0x0000007d7c027221 */ /* 0x000fe20000010100 */
[----:B--2---:R-:W-:Y:S01]  /*a920*/  FMNMX.FTZ R3, R0, R3, !PT ;  /* 0x0000000300037209 */ /* 0x004fe20007810000 */
[--C-:B------:R-:W-:Y:S01]  /*a930*/  FFMA.FTZ R5, R5, c[0x0][0x2d0], -R164.reuse ;  /* 0x0000b40005057a23 */ /* 0x100fe200000108a4 */
[----:B------:R-:W-:Y:S01]  /*a940*/  @P6 IADD3 R143, P0, R208, 0x40, RZ ;  /* 0x00000040d08f6810 */ /* 0x000fe20007f1e0ff */
[----:B------:R-:W-:Y:S01]  /*a950*/  FMUL.FTZ R0, R2, c[0x0][0x2d0] ;  /* 0x0000b40002007a20 */ /* 0x000fe20000410000 */
[----:B------:R1:W-:Y:S01]  /*a960*/  @P6 LDGSTS.E.BYPASS.LTC128B.128 [R205+0x6100], [R146.64], !P5 ;  /* 0x0610000092cd6fae */ /* 0x0003e2000e901d46 */
[--C-:B------:R-:W-:Y:S01]  /*a970*/  FFMA.FTZ R4, R4, c[0x0][0x2d0], -R164.reuse ;  /* 0x0000b40004047a23 */ /* 0x100fe200000108a4 */
[----:B------:R-:W-:Y:S01]  /*a980*/  @P6 IADD3.X R142, RZ, R207, RZ, P0, !PT ;  /* 0x000000cfff8e6210 */ /* 0x000fe200007fe4ff */
[----:B------:R2:W3:Y:S01]  /*a990*/  MUFU.EX2 R2, R0 ;  /* 0x0000000000027308 */ /* 0x0004e20000000800 */
[----:B------:R-:W-:Y:S01]  /*a9a0*/  @P6 IADD3 R125, P0, R136, R143, RZ ;  /* 0x0000008f887d6210 */ /* 0x000fe20007f1e0ff */
[--C-:B------:R-:W-:Y:S02]  /*a9b0*/  FFMA.FTZ R8, R8, c[0x0][0x2d0], -R164.reuse ;  /* 0x0000b40008087a23 */ /* 0x100fe400000108a4 */
[--C-:B------:R-:W-:Y:S01]  /*a9c0*/  FFMA.FTZ R9, R9, c[0x0][0x2d0], -R164.reuse ;  /* 0x0000b40009097a23 */ /* 0x100fe200000108a4 */
[----:B------:R-:W-:Y:S01]  /*a9d0*/  @P6 IADD3.X R139, R127, R142, RZ, P0, !PT ;  /* 0x0000008e7f8b6210 */ /* 0x000fe200007fe4ff */
[--C-:B------:R-:W-:Y:S01]  /*a9e0*/  FFMA.FTZ R12, R12, c[0x0][0x2d0], -R164.reuse ;  /* 0x0000b4000c0c7a23 */ /* 0x100fe200000108a4 */
[----:B------:R-:W-:Y:S01]  /*a9f0*/  @P6 LEA R144, P0, R125, c[0x0][0x1c8], 0x1 ;  /* 0x000072007d906a11 */ /* 0x000fe200078008ff */
[--C-:B------:R-:W-:Y:S02]  /*aa00*/  FFMA.FTZ R21, R21, c[0x0][0x2d0], -R164.reuse ;  /* 0x0000b40015157a23 */ /* 0x100fe400000108a4 */
[----:B------:R4:W-:Y:S01]  /*aa10*/  MUFU.EX2 R178, R5 ;  /* 0x0000000500b27308 */ /* 0x0009e20000000800 */
[----:B------:R-:W-:Y:S01]  /*aa20*/  @P6 LEA.HI.X R145, R125, c[0x0][0x1cc], R139, 0x1, P0 ;  /* 0x000073007d916a11 */ /* 0x000fe200000f0c8b */
[--C-:B------:R-:W-:Y:S01]  /*aa30*/  FFMA.FTZ R28, R28, c[0x0][0x2d0], -R164.reuse ;  /* 0x0000b4001c1c7a23 */ /* 0x100fe200000108a4 */
[----:B------:R-:W-:Y:S01]  /*aa40*/  @P6 IADD3 R139, P0, R208, 0x80, RZ ;  /* 0x00000080d08b6810 */ /* 0x000fe20007f1e0ff */
[--C-:B------:R-:W-:Y:S02]  /*aa50*/  FFMA.FTZ R20, R20, c[0x0][0x2d0], -R164.reuse ;  /* 0x0000b40014147a23 */ /* 0x100fe400000108a4 */
[----:B------:R1:W-:Y:S01]  /*aa60*/  @P6 LDGSTS.E.BYPASS.LTC128B.128 [R205+0x8100], [R144.64], !P4 ;  /* 0x0810000090cd6fae */ /* 0x0003e2000e101d46 */
[----:B------:R-:W-:Y:S03]  /*aa70*/  FFMA.FTZ R13, R13, c[0x0][0x2d0], -R164 ;  /* 0x0000b4000d0d7a23 */ /* 0x000fe600000108a4 */
[----:B------:R5:W-:Y:S01]  /*aa80*/  MUFU.EX2 R179, R4 ;  /* 0x0000000400b37308 */ /* 0x000be20000000800 */
[----:B--2---:R-:W-:Y:S01]  /*aa90*/  FADD.FTZ R0, -R3, R126 ;  /* 0x0000007e03007221 */ /* 0x004fe20000010100 */
[----:B------:R-:W-:Y:S01]  /*aaa0*/  @P6 IADD3.X R126, RZ, R207, RZ, P0, !PT ;  /* 0x000000cfff7e6210 */ /* 0x000fe200007fe4ff */
[----:B---3--:R-:W-:Y:S01]  /*aab0*/  FMUL.FTZ R100, R2, R100 ;  /* 0x0000006402647220 */ /* 0x008fe20000410000 */
[----:B------:R-:W-:Y:S01]  /*aac0*/  @P6 IADD3 R125, P0, R136, R139, RZ ;  /* 0x0000008b887d6210 */ /* 0x000fe20007f1e0ff */
[----:B------:R-:W-:Y:S05]  /*aad0*/  FMUL.FTZ R0, R0, c[0x0][0x2d0] ;  /* 0x0000b40000007a20 */ /* 0x000fea0000410000 */
[----:B------:R2:W-:Y:S01]  /*aae0*/  MUFU.EX2 R177, R8 ;  /* 0x0000000800b17308 */ /* 0x0005e20000000800 */
[----:B------:R-:W-:Y:S01]  /*aaf0*/  @P6 IADD3.X R127, R127, R126, RZ, P0, !PT ;  /* 0x0000007e7f7f6210 */ /* 0x000fe200007fe4ff */
[C---:B------:R-:W-:Y:S01]  /*ab00*/  FMUL.FTZ R101, R2.reuse, R101 ;  /* 0x0000006502657220 */ /* 0x040fe20000410000 */
[C---:B------:R-:W-:Y:S01]  /*ab10*/  @P6 LEA R140, P0, R125.reuse, c[0x0][0x1c8], 0x1 ;  /* 0x000072007d8c6a11 */ /* 0x040fe200078008ff */
[C---:B------:R-:W-:Y:S02]  /*ab20*/  FMUL.FTZ R104, R2.reuse, R104 ;  /* 0x0000006802687220 */ /* 0x040fe40000410000 */
[----:B------:R-:W-:Y:S01]  /*ab30*/  FMUL.FTZ R105, R2, R105 ;  /* 0x0000006902697220 */ /* 0x000fe20000410000 */
[----:B------:R-:W-:Y:S01]  /*ab40*/  @P6 LEA.HI.X R141, R125, c[0x0][0x1cc], R127, 0x1, P0 ;  /* 0x000073007d8d6a11 */ /* 0x000fe200000f0c7f */
[----:B------:R-:W-:Y:S01]  /*ab50*/  FMUL.FTZ R125, R3, c[0x0][0x2d0] ;  /* 0x0000b400037d7a20 */ /* 0x000fe20000410000 */
[----:B------:R-:W-:Y:S01]  /*ab60*/  @P6 IADD3 R136, P0, R138, R143, RZ ;  /* 0x0000008f8a886210 */ /* 0x000fe20007f1e0ff */
[----:B------:R3:W-:Y:S01]  /*ab70*/  MUFU.EX2 R175, R9 ;  /* 0x0000000900af7308 */ /* 0x0007e20000000800 */
[----:B------:R-:W-:Y:S01]  /*ab80*/  FMUL.FTZ R108, R2, R108 ;  /* 0x0000006c026c7220 */ /* 0x000fe20000410000 */
[----:B------:R1:W-:Y:S01]  /*ab90*/  @P6 LDGSTS.E.BYPASS.LTC128B.128 [R205+0xa100], [R140.64], !P3 ;  /* 0x0a1000008ccd6fae */ /* 0x0003e2000d901d46 */
[----:B------:R-:W-:Y:S01]  /*aba0*/  @P6 IADD3.X R142, R137, R142, RZ, P0, !PT ;  /* 0x0000008e898e6210 */ /* 0x000fe200007fe4ff */
[--C-:B------:R-:W-:Y:S01]  /*abb0*/  FFMA.FTZ R6, R6, c[0x0][0x2d0], -R125.reuse ;  /* 0x0000b40006067a23 */ /* 0x100fe2000001087d */
[----:B----4-:R-:W-:Y:S01]  /*abc0*/  @P6 IADD3 R5, P0, R138, R139, RZ ;  /* 0x0000008b8a056210 */ /* 0x010fe20007f1e0ff */
[----:B------:R-:W-:Y:S02]  /*abd0*/  FFMA.FTZ R7, R7, c[0x0][0x2d0], -R125 ;  /* 0x0000b40007077a23 */ /* 0x000fe4000001087d */
[----:B------:R-:W-:Y:S01]  /*abe0*/  FMUL.FTZ R109, R2, R109 ;  /* 0x0000006d026d7220 */ /* 0x000fe20000410000 */
[C---:B------:R-:W-:Y:S01]  /*abf0*/  @P6 IADD3.X R139, R137.reuse, R126, RZ, P0, !PT ;  /* 0x0000007e898b6210 */ /* 0x040fe200007fe4ff */
[----:B------:R4:W-:Y:S01]  /*ac00*/  MUFU.EX2 R167, R6 ;  /* 0x0000000600a77308 */ /* 0x0009e20000000800 */
[----:B-----5:R-:W-:Y:S01]  /*ac10*/  @P6 IADD3 R4, P0, R138, R208, RZ ;  /* 0x000000d08a046210 */ /* 0x020fe20007f1e0ff */
[C---:B------:R-:W-:Y:S02]  /*ac20*/  FMUL.FTZ R112, R2.reuse, R112 ;  /* 0x0000007002707220 */ /* 0x040fe40000410000 */
[C---:B------:R-:W-:Y:S01]  /*ac30*/  FMUL.FTZ R113, R2.reuse, R113 ;  /* 0x0000007102717220 */ /* 0x040fe20000410000 */
[----:B--2---:R-:W-:Y:S01]  /*ac40*/  @P6 IADD3.X R8, R137, R207, RZ, P0, !PT ;  /* 0x000000cf89086210 */ /* 0x004fe200007fe4ff */
[----:B------:R-:W-:Y:S01]  /*ac50*/  FMUL.FTZ R116, R2, R116 ;  /* 0x0000007402747220 */ /* 0x000fe20000410000 */
[----:B------:R-:W-:Y:S01]  /*ac60*/  @P6 LEA R126, P0, R4, c[0x0][0x1c8], 0x1 ;  /* 0x00007200047e6a11 */ /* 0x000fe200078008ff */
[----:B------:R-:W-:Y:S02]  /*ac70*/  FMUL.FTZ R117, R2, R117 ;  /* 0x0000007502757220 */ /* 0x000fe40000410000 */
[----:B------:R-:W2:Y:S01]  /*ac80*/  MUFU.EX2 R0, R0 ;  /* 0x0000000000007308 */ /* 0x000ea20000000800 */
[----:B------:R-:W-:Y:S01]  /*ac90*/  @P6 LEA.HI.X R127, R4, c[0x0][0x1cc], R8, 0x1, P0 ;  /* 0x00007300047f6a11 */ /* 0x000fe200000f0c08 */
[----:B------:R-:W-:Y:S01]  /*aca0*/  FMUL.FTZ R120, R2, R120 ;  /* 0x0000007802787220 */ /* 0x000fe20000410000 */
[----:B------:R-:W-:Y:S01]  /*acb0*/  @P6 LEA R8, P0, R136, c[0x0][0x1c8], 0x1 ;  /* 0x0000720088086a11 */ /* 0x000fe200078008ff */
[----:B------:R-:W-:Y:S02]  /*acc0*/  FMUL.FTZ R121, R2, R121 ;  /* 0x0000007902797220 */ /* 0x000fe40000410000 */
[----:B------:R5:W-:Y:S01]  /*acd0*/  @P6 LDGSTS.E.BYPASS.LTC128B.128 [R205+0x7100], [R126.64], !P5 ;  /* 0x071000007ecd6fae */ /* 0x000be2000e901d46 */
[----:B---3--:R-:W-:Y:S01]  /*ace0*/  @P6 LEA.HI.X R9, R136, c[0x0][0x1cc], R142, 0x1, P0 ;  /* 0x0000730088096a11 */ /* 0x008fe200000f0c8e */
[C---:B------:R-:W-:Y:S01]  /*acf0*/  FMUL.FTZ R36, R2.reuse, R36 ;  /* 0x0000002402247220 */ /* 0x040fe20000410000 */
[C---:B------:R-:W-:Y:S01]  /*ad00*/  @P6 LEA R4, P0, R5.reuse, c[0x0][0x1c8], 0x1 ;  /* 0x0000720005046a11 */ /* 0x040fe200078008ff */
[----:B------:R3:W1:Y:S01]  /*ad10*/  MUFU.EX2 R168, R7 ;  /* 0x0000000700a87308 */ /* 0x0006620000000800 */
[----:B------:R-:W-:Y:S02]  /*ad20*/  FMUL.FTZ R37, R2, R37 ;  /* 0x0000002502257220 */ /* 0x000fe40000410000 */
[----:B------:R-:W-:Y:S01]  /*ad30*/  @P6 LEA.HI.X R5, R5, c[0x0][0x1cc], R139, 0x1, P0 ;  /* 0x0000730005056a11 */ /* 0x000fe200000f0c8b */
[----:B------:R5:W-:Y:S01]  /*ad40*/  @P6 LDGSTS.E.BYPASS.LTC128B.128 [R205+0x9100], [R8.64], !P4 ;  /* 0x0910000008cd6fae */ /* 0x000be2000e101d46 */
[--C-:B----4-:R-:W-:Y:S01]  /*ad50*/  FFMA.FTZ R6, R10, c[0x0][0x2d0], -R125.reuse ;  /* 0x0000b4000a067a23 */ /* 0x110fe2000001087d */
[----:B------:R-:W-:Y:S01]  /*ad60*/  ISETP.GT.AND P0, PT, R176, R204, PT ;  /* 0x000000ccb000720c */ /* 0x000fe20003f04270 */
[C---:B------:R-:W-:Y:S01]  /*ad70*/  FMUL.FTZ R40, R2.reuse, R40 ;  /* 0x0000002802287220 */ /* 0x040fe20000410000 */
[----:B------:R-:W-:Y:S01]  /*ad80*/  MOV R176, R203 ;  /* 0x000000cb00b07202 */ /* 0x000fe20000000f00 */
[C---:B------:R-:W-:Y:S01]  /*ad90*/  FMUL.FTZ R41, R2.reuse, R41 ;  /* 0x0000002902297220 */ /* 0x040fe20000410000 */
[----:B------:R4:W-:Y:S01]  /*ada0*/  MUFU.EX2 R166, R6 ;  /* 0x0000000600a67308 */ /* 0x0009e20000000800 */
[C---:B------:R-:W-:Y:S01]  /*adb0*/  FMUL.FTZ R44, R2.reuse, R44 ;  /* 0x0000002c022c7220 */ /* 0x040fe20000410000 */
[----:B------:R4:W-:Y:S01]  /*adc0*/  @P6 LDGSTS.E.BYPASS.LTC128B.128 [R205+0xb100], [R4.64], !P3 ;  /* 0x0b10000004cd6fae */ /* 0x0009e2000d901d46 */
[----:B------:R-:W-:Y:S02]  /*add0*/  FMUL.FTZ R45, R2, R45 ;  /* 0x0000002d022d7220 */ /* 0x000fe40000410000 */
[C---:B--2---:R-:W-:Y:S02]  /*ade0*/  FMUL.FTZ R10, R0.reuse, R134 ;  /* 0x00000086000a7220 */ /* 0x044fe40000410000 */
[C---:B------:R-:W-:Y:S02]  /*adf0*/  FMUL.FTZ R102, R0.reuse, R102 ;  /* 0x0000006600667220 */ /* 0x040fe40000410000 */
[C---:B------:R-:W-:Y:S01]  /*ae00*/  FMUL.FTZ R103, R0.reuse, R103 ;  /* 0x0000006700677220 */ /* 0x040fe20000410000 */
[----:B------:R-:W2:Y:S01]  /*ae10*/  LDSM.16.MT88.4 R136, [R181] ;  /* 0x00000000b588783b */ /* 0x000ea20000004200 */
[C---:B------:R-:W-:Y:S01]  /*ae20*/  FMUL.FTZ R106, R0.reuse, R106 ;  /* 0x0000006a006a7220 */ /* 0x040fe20000410000 */
[----:B------:R2:W-:Y:S01]  /*ae30*/  MUFU.EX2 R174, R12 ;  /* 0x0000000c00ae7308 */ /* 0x0005e20000000800 */
[C---:B------:R-:W-:Y:S02]  /*ae40*/  FMUL.FTZ R107, R0.reuse, R107 ;  /* 0x0000006b006b7220 */ /* 0x040fe40000410000 */
[C---:B---3--:R-:W-:Y:S02]  /*ae50*/  FMUL.FTZ R7, R0.reuse, R131 ;  /* 0x0000008300077220 */ /* 0x048fe40000410000 */
[C---:B------:R-:W-:Y:S01]  /*ae60*/  FMUL.FTZ R110, R0.reuse, R110 ;  /* 0x0000006e006e7220 */ /* 0x040fe20000410000 */
[----:B-1----:R-:W1:Y:S01]  /*ae70*/  LDSM.16.MT88.4 R140, [R182] ;  /* 0x00000000b68c783b */ /* 0x002e620000004200 */
[----:B------:R-:W-:Y:S02]  /*ae80*/  FMUL.FTZ R111, R0, R111 ;  /* 0x0000006f006f7220 */ /* 0x000fe40000410000 */
[C---:B-----5:R-:W-:Y:S01]  /*ae90*/  FMUL.FTZ R8, R2.reuse, R132 ;  /* 0x0000008402087220 */ /* 0x060fe20000410000 */
[----:B------:R-:W-:Y:S01]  /*aea0*/  MUFU.EX2 R169, R21 ;  /* 0x0000001500a97308 */ /* 0x000fe20000000800 */
[----:B------:R-:W-:Y:S02]  /*aeb0*/  FMUL.FTZ R9, R2, R133 ;  /* 0x0000008502097220 */ /* 0x000fe40000410000 */
[C---:B----4-:R-:W-:Y:S01]  /*aec0*/  FMUL.FTZ R6, R0.reuse, R130 ;  /* 0x0000008200067220 */ /* 0x050fe20000410000 */
[----:B------:R-:W3:Y:S01]  /*aed0*/  LDSM.16.MT88.4 R144, [R185] ;  /* 0x00000000b990783b */ /* 0x000ee20000004200 */
[----:B------:R-:W-:Y:S01]  /*aee0*/  F2FP.BF16.PACK_AB R130, R175, R177 ;  /* 0x000000b1af82723e */ /* 0x000fe200000010ff */
[----:B------:R-:W-:Y:S02]  /*aef0*/  FMUL.FTZ R114, R0, R114 ;  /* 0x0000007200727220 */ /* 0x000fe40000410000 */
[--C-:B------:R-:W-:Y:S02]  /*af00*/  FFMA.FTZ R4, R11, c[0x0][0x2d0], -R125.reuse ;  /* 0x0000b4000b047a23 */ /* 0x100fe4000001087d */
[----:B------:R-:W-:Y:S01]  /*af10*/  FMUL.FTZ R5, R2, R129 ;  /* 0x0000008102057220 */ /* 0x000fe20000410000 */
[----:B------:R-:W-:Y:S01]  /*af20*/  F2FP.BF16.PACK_AB R129, R168, R167 ;  /* 0x000000a7a881723e */ /* 0x000fe200000010ff */
[----:B------:R-:W4:Y:S01]  /*af30*/  MUFU.EX2 R165, R4 ;  /* 0x0000000400a57308 */ /* 0x000f220000000800 */
[C---:B------:R-:W-:Y:S01]  /*af40*/  FMUL.FTZ R11, R0.reuse, R135 ;  /* 0x00000087000b7220 */ /* 0x040fe20000410000 */
[----:B------:R-:W-:Y:S01]  /*af50*/  LDSM.16.MT88.4 R148, [R181+0x2800] ;  /* 0x00280000b594783b */ /* 0x000fe20000004200 */
[C---:B------:R-:W-:Y:S02]  /*af60*/  FMUL.FTZ R115, R0.reuse, R115 ;  /* 0x0000007300737220 */ /* 0x040fe40000410000 */
[C---:B------:R-:W-:Y:S02]  /*af70*/  FMUL.FTZ R118, R0.reuse, R118 ;  /* 0x0000007600767220 */ /* 0x040fe40000410000 */
[C---:B------:R-:W-:Y:S02]  /*af80*/  FMUL.FTZ R119, R0.reuse, R119 ;  /* 0x0000007700777220 */ /* 0x040fe40000410000 */
[C---:B------:R-:W-:Y:S01]  /*af90*/  FMUL.FTZ R122, R0.reuse, R122 ;  /* 0x0000007a007a7220 */ /* 0x040fe20000410000 */
[----:B------:R-:W5:Y:S01]  /*afa0*/  LDSM.16.MT88.4 R132, [R184] ;  /* 0x00000000b884783b */ /* 0x000f620000004200 */
[C---:B------:R-:W-:Y:S01]  /*afb0*/  FMUL.FTZ R123, R0.reuse, R123 ;  /* 0x0000007b007b7220 */ /* 0x040fe20000410000 */
[----:B------:R1:W-:Y:S01]  /*afc0*/  MUFU.EX2 R170, R20 ;  /* 0x0000001400aa7308 */ /* 0x0003e20000000800 */
[C---:B------:R-:W-:Y:S02]  /*afd0*/  FMUL.FTZ R38, R0.reuse, R38 ;  /* 0x0000002600267220 */ /* 0x040fe40000410000 */
[C---:B------:R-:W-:Y:S02]  /*afe0*/  FMUL.FTZ R39, R0.reuse, R39 ;  /* 0x0000002700277220 */ /* 0x040fe40000410000 */
[C---:B------:R-:W-:Y:S01]  /*aff0*/  FMUL.FTZ R42, R0.reuse, R42 ;  /* 0x0000002a002a7220 */ /* 0x040fe20000410000 */
[----:B------:R-:W-:Y:S01]  /*b000*/  LDSM.16.MT88.4 R152, [R182+0x2800] ;  /* 0x00280000b698783b */ /* 0x000fe20000004200 */
[----:B------:R-:W-:Y:S02]  /*b010*/  FMUL.FTZ R43, R0, R43 ;  /* 0x0000002b002b7220 */ /* 0x000fe40000410000 */
[--C-:B--2---:R-:W-:Y:S01]  /*b020*/  FFMA.FTZ R12, R16, c[0x0][0x2d0], -R164.reuse ;  /* 0x0000b400100c7a23 */ /* 0x104fe200000108a4 */
[----:B------:R-:W2:Y:S01]  /*b030*/  MUFU.EX2 R173, R13 ;  /* 0x0000000d00ad7308 */ /* 0x000ea20000000800 */
[----:B------:R-:W-:Y:S01]  /*b040*/  FMUL.FTZ R46, R0, R46 ;  /* 0x0000002e002e7220 */ /* 0x000fe20000410000 */
[----:B----4-:R-:W-:Y:S01]  /*b050*/  F2FP.BF16.PACK_AB R131, R165, R166 ;  /* 0x000000a6a583723e */ /* 0x010fe200000010ff */
[----:B------:R-:W-:Y:S01]  /*b060*/  FMUL.FTZ R4, R2, R128 ;  /* 0x0000008002047220 */ /* 0x000fe20000410000 */
[----:B------:R-:W-:Y:S01]  /*b070*/  F2FP.BF16.PACK_AB R128, R178, R179 ;  /* 0x000000b3b280723e */ /* 0x000fe200000010ff */
[----:B------:R-:W-:Y:S01]  /*b080*/  LDSM.16.MT88.4 R156, [R185+0x2800] ;  /* 0x00280000b99c783b */ /* 0x000fe20000004200 */
[--C-:B------:R-:W-:Y:S02]  /*b090*/  FFMA.FTZ R22, R22, c[0x0][0x2d0], -R125.reuse ;  /* 0x0000b40016167a23 */ /* 0x100fe4000001087d */
[--C-:B------:R-:W-:Y:S02]  /*b0a0*/  FFMA.FTZ R27, R27, c[0x0][0x2d0], -R125.reuse ;  /* 0x0000b4001b1b7a23 */ /* 0x100fe4000001087d */
[----:B------:R-:W-:Y:S01]  /*b0b0*/  FMUL.FTZ R47, R0, R47 ;  /* 0x0000002f002f7220 */ /* 0x000fe20000410000 */
[C---:B------:R-:W-:Y:S01]  /*b0c0*/  HMMA.16816.F32.BF16 R4, R128.reuse, R136, R4 ;  /* 0x000000888004723c */ /* 0x040fe20000041804 */
[----:B------:R4:W-:Y:S01]  /*b0d0*/  MUFU.EX2 R172, R12 ;  /* 0x0000000c00ac7308 */ /* 0x0009e20000000800 */
[----:B------:R-:W0:Y:S03]  /*b0e0*/  LDGDEPBAR ;  /* 0x00000000000079af */ /* 0x000e260000000000 */
[--C-:B-1----:R-:W-:Y:S02]  /*b0f0*/  FFMA.FTZ R20, R24, c[0x0][0x2d0], -R164.reuse ;  /* 0x0000b40018147a23 */ /* 0x102fe400000108a4 */
[C---:B------:R-:W-:Y:S01]  /*b100*/  FMUL.FTZ R48, R2.reuse, R48 ;  /* 0x0000003002307220 */ /* 0x040fe20000410000 */
[C---:B------:R-:W-:Y:S02]  /*b110*/  HMMA.16816.F32.BF16 R8, R128.reuse, R138, R8 ;  /* 0x0000008a8008723c */ /* 0x040fe40000041808 */
[----:B------:R-:W1:Y:S02]  /*b120*/  LDSM.16.MT88.4 R136, [R181+0x2000] ;  /* 0x00200000b588783b */ /* 0x000e640000004200 */
[----:B------:R-:W-:Y:S02]  /*b130*/  FMUL.FTZ R49, R2, R49 ;  /* 0x0000003102317220 */ /* 0x000fe40000410000 */
[C---:B------:R-:W-:Y:S02]  /*b140*/  FMUL.FTZ R50, R0.reuse, R50 ;  /* 0x0000003200327220 */ /* 0x040fe40000410000 */
[C---:B------:R-:W-:Y:S04]  /*b150*/  HMMA.16816.F32.BF16 R100, R128.reuse, R140, R100 ;  /* 0x0000008c8064723c */ /* 0x040fe80000041864 */
[----:B------:R-:W-:Y:S02]  /*b160*/  FMUL.FTZ R51, R0, R51 ;  /* 0x0000003300337220 */ /* 0x000fe40000410000 */
[C---:B------:R-:W-:Y:S02]  /*b170*/  FMUL.FTZ R52, R2.reuse, R52 ;  /* 0x0000003402347220 */ /* 0x040fe40000410000 */
[C---:B------:R-:W-:Y:S01]  /*b180*/  HMMA.16816.F32.BF16 R104, R128.reuse, R142, R104 ;  /* 0x0000008e8068723c */ /* 0x040fe20000041868 */
[----:B------:R-:W2:Y:S03]  /*b190*/  LDSM.16.MT88.4 R140, [R182+0x2000] ;  /* 0x00200000b68c783b */ /* 0x000ea60000004200 */
[----:B----4-:R-:W-:Y:S02]  /*b1a0*/  FFMA.FTZ R12, R17, c[0x0][0x2d0], -R164 ;  /* 0x0000b400110c7a23 */ /* 0x010fe400000108a4 */
[----:B------:R-:W-:Y:S02]  /*b1b0*/  FMUL.FTZ R53, R2, R53 ;  /* 0x0000003502357220 */ /* 0x000fe40000410000 */
[C---:B---3--:R-:W-:Y:S01]  /*b1c0*/  HMMA.16816.F32.BF16 R108, R128.reuse, R144, R108 ;  /* 0x00000090806c723c */ /* 0x048fe2000004186c */
[----:B------:R3:W4:Y:S03]  /*b1d0*/  MUFU.EX2 R171, R12 ;  /* 0x0000000c00ab7308 */ /* 0x0007260000000800 */
[C---:B------:R-:W-:Y:S02]  /*b1e0*/  FMUL.FTZ R54, R0.reuse, R54 ;  /* 0x0000003600367220 */ /* 0x040fe40000410000 */
[----:B------:R-:W-:Y:S02]  /*b1f0*/  FMUL.FTZ R55, R0, R55 ;  /* 0x0000003700377220 */ /* 0x000fe40000410000 */
[C---:B------:R-:W-:Y:S01]  /*b200*/  HMMA.16816.F32.BF16 R112, R128.reuse, R146, R112 ;  /* 0x000000928070723c */ /* 0x040fe20000041870 */
[----:B------:R-:W-:Y:S03]  /*b210*/  LDSM.16.MT88.4 R144, [R184+0x800] ;  /* 0x00080000b890783b */ /* 0x000fe60000004200 */
[C---:B------:R-:W-:Y:S02]  /*b220*/  FMUL.FTZ R56, R2.reuse, R56 ;  /* 0x0000003802387220 */ /* 0x040fe40000410000 */
[----:B------:R-:W-:Y:S02]  /*b230*/  FMUL.FTZ R57, R2, R57 ;  /* 0x0000003902397220 */ /* 0x000fe40000410000 */
[C---:B-----5:R-:W-:Y:S04]  /*b240*/  HMMA.16816.F32.BF16 R116, R128.reuse, R132, R116 ;  /* 0x000000848074723c */ /* 0x060fe80000041874 */
[C---:B------:R-:W-:Y:S02]  /*b250*/  FMUL.FTZ R58, R0.reuse, R58 ;  /* 0x0000003a003a7220 */ /* 0x040fe40000410000 */
[----:B------:R-:W-:Y:S02]  /*b260*/  FMUL.FTZ R59, R0, R59 ;  /* 0x0000003b003b7220 */ /* 0x000fe40000410000 */
[C---:B------:R-:W-:Y:S01]  /*b270*/  HMMA.16816.F32.BF16 R120, R128.reuse, R134, R120 ;  /* 0x000000868078723c */ /* 0x040fe20000041878 */
[----:B------:R-:W5:Y:S03]  /*b280*/  LDSM.16.MT88.4 R132, [R185+0x2000] ;  /* 0x00200000b984783b */ /* 0x000f660000004200 */
[--C-:B---3--:R-:W-:Y:S02]  /*b290*/  FFMA.FTZ R12, R18, c[0x0][0x2d0], -R125.reuse ;  /* 0x0000b400120c7a23 */ /* 0x108fe4000001087d */
[C---:B------:R-:W-:Y:S02]  /*b2a0*/  FMUL.FTZ R60, R2.reuse, R60 ;  /* 0x0000003c023c7220 */ /* 0x040fe40000410000 */
[C---:B-1----:R-:W-:Y:S01]  /*b2b0*/  HMMA.16816.F32.BF16 R36, R128.reuse, R136, R36 ;  /* 0x000000888024723c */ /* 0x042fe20000041824 */
[----:B------:R1:W-:Y:S03]  /*b2c0*/  MUFU.EX2 R161, R12 ;  /* 0x0000000c00a17308 */ /* 0x0003e60000000800 */
[----:B------:R-:W-:Y:S02]  /*b2d0*/  FMUL.FTZ R61, R2, R61 ;  /* 0x0000003d023d7220 */ /* 0x000fe40000410000 */
[C---:B------:R-:W-:Y:S02]  /*b2e0*/  FMUL.FTZ R62, R0.reuse, R62 ;  /* 0x0000003e003e7220 */ /* 0x040fe40000410000 */
[C---:B------:R-:W-:Y:S01]  /*b2f0*/  HMMA.16816.F32.BF16 R40, R128.reuse, R138, R40 ;  /* 0x0000008a8028723c */ /* 0x040fe20000041828 */
[----:B------:R-:W3:Y:S03]  /*b300*/  LDSM.16.MT88.4 R136, [R184+0x2000] ;  /* 0x00200000b888783b */ /* 0x000ee60000004200 */
[----:B------:R-:W-:Y:S02]  /*b310*/  FMUL.FTZ R63, R0, R63 ;  /* 0x0000003f003f7220 */ /* 0x000fe40000410000 */
[C---:B------:R-:W-:Y:S02]  /*b320*/  FMUL.FTZ R64, R2.reuse, R64 ;  /* 0x0000004002407220 */ /* 0x040fe40000410000 */
[C---:B--2---:R-:W-:Y:S04]  /*b330*/  HMMA.16816.F32.BF16 R44, R128.reuse, R140, R44 ;  /* 0x0000008c802c723c */ /* 0x044fe8000004182c */
[----:B------:R-:W-:Y:S02]  /*b340*/  FMUL.FTZ R65, R2, R65 ;  /* 0x0000004102417220 */ /* 0x000fe40000410000 */
[C---:B------:R-:W-:Y:S02]  /*b350*/  FMUL.FTZ R66, R0.reuse, R66 ;  /* 0x0000004200427220 */ /* 0x040fe40000410000 */
[C---:B------:R-:W-:Y:S01]  /*b360*/  HMMA.16816.F32.BF16 R48, R128.reuse, R142, R48 ;  /* 0x0000008e8030723c */ /* 0x040fe20000041830 */
[----:B------:R-:W2:Y:S03]  /*b370*/  LDSM.16.MT88.4 R140, [R181+0x4000] ;  /* 0x00400000b58c783b */ /* 0x000ea60000004200 */
[--C-:B-1----:R-:W-:Y:S02]  /*b380*/  FFMA.FTZ R12, R19, c[0x0][0x2d0], -R125.reuse ;  /* 0x0000b400130c7a23 */ /* 0x102fe4000001087d */
[----:B------:R-:W-:Y:S02]  /*b390*/  FMUL.FTZ R67, R0, R67 ;  /* 0x0000004300437220 */ /* 0x000fe40000410000 */
[C---:B------:R-:W-:Y:S01]  /*b3a0*/  FMUL.FTZ R68, R2.reuse, R68 ;  /* 0x0000004402447220 */ /* 0x040fe20000410000 */
[C---:B-----5:R-:W-:Y:S01]  /*b3b0*/  HMMA.16816.F32.BF16 R52, R128.reuse, R132, R52 ;  /* 0x000000848034723c */ /* 0x060fe20000041834 */
[----:B------:R-:W-:Y:S01]  /*b3c0*/  LDSM.16.MT88.4 R16, [R182+0x800] ;  /* 0x00080000b610783b */ /* 0x000fe20000004200 */
[----:B------:R1:W-:Y:S01]  /*b3d0*/  MUFU.EX2 R160, R12 ;  /* 0x0000000c00a07308 */ /* 0x0003e20000000800 */
[----:B------:R-:W-:Y:S02]  /*b3e0*/  FMUL.FTZ R69, R2, R69 ;  /* 0x0000004502457220 */ /* 0x000fe40000410000 */
[C---:B------:R-:W-:Y:S02]  /*b3f0*/  FMUL.FTZ R70, R0.reuse, R70 ;  /* 0x0000004600467220 */ /* 0x040fe40000410000 */
[----:B------:R-:W-:Y:S01]  /*b400*/  FMUL.FTZ R71, R0, R71 ;  /* 0x0000004700477220 */ /* 0x000fe20000410000 */
[C---:B------:R-:W-:Y:S01]  /*b410*/  HMMA.16816.F32.BF16 R56, R128.reuse, R134, R56 ;  /* 0x000000868038723c */ /* 0x040fe20000041838 */
[----:B------:R-:W5:Y:S03]  /*b420*/  LDSM.16.MT88.4 R132, [R182+0x4000] ;  /* 0x00400000b684783b */ /* 0x000f660000004200 */
[C---:B------:R-:W-:Y:S02]  /*b430*/  FMUL.FTZ R72, R2.reuse, R72 ;  /* 0x0000004802487220 */ /* 0x040fe40000410000 */
[----:B------:R-:W-:Y:S02]  /*b440*/  FMUL.FTZ R73, R2, R73 ;  /* 0x0000004902497220 */ /* 0x000fe40000410000 */
[C---:B---3--:R-:W-:Y:S04]  /*b450*/  HMMA.16816.F32.BF16 R60, R128.reuse, R136, R60 ;  /* 0x00000088803c723c */ /* 0x048fe8000004183c */
[C---:B------:R-:W-:Y:S02]  /*b460*/  FMUL.FTZ R74, R0.reuse, R74 ;  /* 0x0000004a004a7220 */ /* 0x040fe40000410000 */
[----:B------:R-:W-:Y:S02]  /*b470*/  FMUL.FTZ R75, R0, R75 ;  /* 0x0000004b004b7220 */ /* 0x000fe40000410000 */
[C---:B------:R-:W-:Y:S01]  /*b480*/  HMMA.16816.F32.BF16 R64, R128.reuse, R138, R64 ;  /* 0x0000008a8040723c */ /* 0x040fe20000041840 */
[----:B------:R-:W3:Y:S03]  /*b490*/  LDSM.16.MT88.4 R136, [R185+0x4000] ;  /* 0x00400000b988783b */ /* 0x000ee60000004200 */
[C---:B------:R-:W-:Y:S01]  /*b4a0*/  FMUL.FTZ R76, R2.reuse, R76 ;  /* 0x0000004c024c7220 */ /* 0x040fe20000410000 */
[----:B-1----:R-:W-:Y:S01]  /*b4b0*/  F2FP.BF16.PACK_AB R12, R173, R174 ;  /* 0x000000aead0c723e */ /* 0x002fe200000010ff */
[----:B------:R-:W-:Y:S02]  /*b4c0*/  FMUL.FTZ R77, R2, R77 ;  /* 0x0000004d024d7220 */ /* 0x000fe40000410000 */
[C---:B--2---:R-:W-:Y:S04]  /*b4d0*/  HMMA.16816.F32.BF16 R68, R128.reuse, R140, R68 ;  /* 0x0000008c8044723c */ /* 0x044fe80000041844 */
[C---:B------:R-:W-:Y:S02]  /*b4e0*/  FMUL.FTZ R78, R0.reuse, R78 ;  /* 0x0000004e004e7220 */ /* 0x040fe40000410000 */
[----:B------:R-:W-:Y:S02]  /*b4f0*/  FMUL.FTZ R79, R0, R79 ;  /* 0x0000004f004f7220 */ /* 0x000fe40000410000 */
[C---:B------:R-:W-:Y:S01]  /*b500*/  HMMA.16816.F32.BF16 R72, R128.reuse, R142, R72 ;  /* 0x0000008e8048723c */ /* 0x040fe20000041848 */
[----:B------:R-:W1:Y:S03]  /*b510*/  LDSM.16.MT88.4 R140, [R184+0x4000] ;  /* 0x00400000b88c783b */ /* 0x000e660000004200 */
[C---:B------:R-:W-:Y:S02]  /*b520*/  FMUL.FTZ R80, R2.reuse, R80 ;  /* 0x0000005002507220 */ /* 0x040fe40000410000 */
[----:B------:R-:W-:Y:S02]  /*b530*/  FMUL.FTZ R81, R2, R81 ;  /* 0x0000005102517220 */ /* 0x000fe40000410000 */
[C---:B------:R-:W-:Y:S01]  /*b540*/  FMUL.FTZ R82, R0.reuse, R82 ;  /* 0x0000005200527220 */ /* 0x040fe20000410000 */
[C---:B-----5:R-:W-:Y:S03]  /*b550*/  HMMA.16816.F32.BF16 R76, R128.reuse, R132, R76 ;  /* 0x00000084804c723c */ /* 0x060fe6000004184c */
[----:B------:R-:W-:Y:S02]  /*b560*/  FMUL.FTZ R83, R0, R83 ;  /* 0x0000005300537220 */ /* 0x000fe40000410000 */
[C---:B------:R-:W-:Y:S02]  /*b570*/  FMUL.FTZ R84, R2.reuse, R84 ;  /* 0x0000005402547220 */ /* 0x040fe40000410000 */
[----:B------:R-:W-:Y:S02]  /*b580*/  FMUL.FTZ R85, R2, R85 ;  /* 0x0000005502557220 */ /* 0x000fe40000410000 */
[C---:B------:R-:W-:Y:S01]  /*b590*/  FMUL.FTZ R86, R0.reuse, R86 ;  /* 0x0000005600567220 */ /* 0x040fe20000410000 */
[C---:B------:R-:W-:Y:S01]  /*b5a0*/  HMMA.16816.F32.BF16 R80, R128.reuse, R134, R80 ;  /* 0x000000868050723c */ /* 0x040fe20000041850 */
[----:B------:R-:W2:Y:S02]  /*b5b0*/  LDSM.16.MT88.4 R132, [R181+0x800] ;  /* 0x00080000b584783b */ /* 0x000ea40000004200 */
[----:B------:R-:W-:Y:S02]  /*b5c0*/  FMUL.FTZ R87, R0, R87 ;  /* 0x0000005700577220 */ /* 0x000fe40000410000 */
[--C-:B------:R-:W-:Y:S02]  /*b5d0*/  FFMA.FTZ R14, R14, c[0x0][0x2d0], -R125.reuse ;  /* 0x0000b4000e0e7a23 */ /* 0x100fe4000001087d */
[----:B------:R-:W-:Y:S02]  /*b5e0*/  FFMA.FTZ R15, R15, c[0x0][0x2d0], -R125 ;  /* 0x0000b4000f0f7a23 */ /* 0x000fe4000001087d */
[C---:B------:R-:W-:Y:S01]  /*b5f0*/  FMUL.FTZ R88, R2.reuse, R88 ;  /* 0x0000005802587220 */ /* 0x040fe20000410000 */
[C---:B---3--:R-:W-:Y:S01]  /*b600*/  HMMA.16816.F32.BF16 R84, R128.reuse, R136, R84 ;  /* 0x000000888054723c */ /* 0x048fe20000041854 */
[----:B------:R4:W-:Y:S02]  /*b610*/  MUFU.EX2 R163, R14 ;  /* 0x0000000e00a37308 */ /* 0x0009e40000000800 */
[----:B------:R-:W-:Y:S02]  /*b620*/  FMUL.FTZ R89, R2, R89 ;  /* 0x0000005902597220 */ /* 0x000fe40000410000 */
[C---:B------:R-:W-:Y:S02]  /*b630*/  FMUL.FTZ R90, R0.reuse, R90 ;  /* 0x0000005a005a7220 */ /* 0x040fe40000410000 */
[----:B------:R-:W-:Y:S02]  /*b640*/  FMUL.FTZ R91, R0, R91 ;  /* 0x0000005b005b7220 */ /* 0x000fe40000410000 */
[C---:B------:R-:W-:Y:S02]  /*b650*/  FMUL.FTZ R92, R2.reuse, R92 ;  /* 0x0000005c025c7220 */ /* 0x040fe40000410000 */
[----:B------:R-:W3:Y:S01]  /*b660*/  MUFU.EX2 R162, R15 ;  /* 0x0000000f00a27308 */ /* 0x000ee20000000800 */
[----:B------:R-:W-:Y:S02]  /*b670*/  FMUL.FTZ R93, R2, R93 ;  /* 0x0000005d025d7220 */ /* 0x000fe40000410000 */
[C---:B------:R-:W-:Y:S01]  /*b680*/  HMMA.16816.F32.BF16 R88, R128.reuse, R138, R88 ;  /* 0x0000008a8058723c */ /* 0x040fe20000041858 */
[----:B------:R-:W5:Y:S02]  /*b690*/  LDSM.16.MT88.4 R136, [R185+0x800] ;  /* 0x00080000b988783b */ /* 0x000f640000004200 */
[C---:B------:R-:W-:Y:S02]  /*b6a0*/  FMUL.FTZ R94, R0.reuse, R94 ;  /* 0x0000005e005e7220 */ /* 0x040fe40000410000 */
[----:B------:R-:W-:Y:S02]  /*b6b0*/  FMUL.FTZ R95, R0, R95 ;  /* 0x0000005f005f7220 */ /* 0x000fe40000410000 */
[C---:B------:R-:W-:Y:S02]  /*b6c0*/  FMUL.FTZ R96, R2.reuse, R96 ;  /* 0x0000006002607220 */ /* 0x040fe40000410000 */
[----:B------:R-:W-:Y:S03]  /*b6d0*/  FMUL.FTZ R97, R2, R97 ;  /* 0x0000006102617220 */ /* 0x000fe60000410000 */
[C---:B-1----:R-:W-:Y:S03]  /*b6e0*/  HMMA.16816.F32.BF16 R92, R128.reuse, R140, R92 ;  /* 0x0000008c805c723c */ /* 0x042fe6000004185c */
[C---:B------:R-:W-:Y:S01]  /*b6f0*/  FMUL.FTZ R98, R0.reuse, R98 ;  /* 0x0000006200627220 */ /* 0x040fe20000410000 */
[----:B----4-:R-:W-:Y:S01]  /*b700*/  F2FP.BF16.PACK_AB R14, R171, R172 ;  /* 0x000000acab0e723e */ /* 0x010fe200000010ff */
[----:B------:R-:W-:Y:S02]  /*b710*/  FMUL.FTZ R99, R0, R99 ;  /* 0x0000006300637220 */ /* 0x000fe40000410000 */
[----:B------:R-:W-:Y:S01]  /*b720*/  FFMA.FTZ R2, R2, R222, R179 ;  /* 0x000000de02027223 */ /* 0x000fe200000100b3 */
[----:B---3--:R-:W-:Y:S04]  /*b730*/  F2FP.BF16.PACK_AB R13, R162, R163 ;  /* 0x000000a3a20d723e */ /* 0x008fe800000010ff */
[----:B------:R-:W-:Y:S01]  /*b740*/  HMMA.16816.F32.BF16 R96, R128, R142, R96 ;  /* 0x0000008e8060723c */ /* 0x000fe20000041860 */
[----:B------:R-:W1:Y:S02]  /*b750*/  LDSM.16.MT88.4 R128, [R184+0x2800] ;  /* 0x00280000b880783b */ /* 0x000e640000004200 */
[----:B------:R-:W-:Y:S01]  /*b760*/  F2FP.BF16.PACK_AB R15, R160, R161 ;  /* 0x000000a1a00f723e */ /* 0x000fe200000010ff */
[----:B------:R-:W-:Y:S02]  /*b770*/  FFMA.FTZ R0, R0, R223, R167 ;  /* 0x000000df00007223 */ /* 0x000fe400000100a7 */
[----:B------:R-:W-:Y:S02]  /*b780*/  FADD.FTZ R2, R178, R2 ;  /* 0x00000002b2027221 */ /* 0x000fe40000010000 */
[----:B------:R-:W-:Y:S01]  /*b790*/  FADD.FTZ R0, R168, R0 ;  /* 0x00000000a8007221 */ /* 0x000fe20000010000 */
[----:B------:R-:W-:Y:S01]  /*b7a0*/  LDSM.16.MT88.4 R140, [R182+0x3000] ;  /* 0x00300000b68c783b */ /* 0x000fe20000004200 */
[C---:B--2---:R-:W-:Y:S05]  /*b7b0*/  HMMA.16816.F32.BF16 R4, R12.reuse, R132, R4 ;  /* 0x000000840c04723c */ /* 0x044fea0000041804 */
[----:B------:R-:W-:Y:S02]  /*b7c0*/  FADD.FTZ R2, R177, R2 ;  /* 0x00000002b1027221 */ /* 0x000fe40000010000 */
[----:B------:R-:W-:Y:S01]  /*b7d0*/  FADD.FTZ R0, R166, R0 ;  /* 0x00000000a6007221 */ /* 0x000fe20000010000 */
        /* <DEDUP_REMOVED lines=8> */
[----:B------:R-:W2:Y:S03]  /*b860*/  LDSM.16.MT88.4 R16, [R181+0x4800] ;  /* 0x00480000b510783b */ /* 0x000ea60000004200 */
[----:B------:R-:W-:Y:S02]  /*b870*/  FADD.FTZ R2, R173, R2 ;  /* 0x00000002ad027221 */ /* 0x000fe40000010000 */
[----:B------:R-:W-:Y:S02]  /*b880*/  FADD.FTZ R0, R162, R0 ;  /* 0x00000000a2007221 */ /* 0x000fe40000010000 */
[C---:B-----5:R-:W-:Y:S04]  /*b890*/  HMMA.16816.F32.BF16 R108, R12.reuse, R136, R108 ;  /* 0x000000880c6c723c */ /* 0x060fe8000004186c */
[----:B------:R-:W-:Y:S02]  /*b8a0*/  FADD.FTZ R2, R172, R2 ;  /* 0x00000002ac027221 */ /* 0x000fe40000010000 */
[----:B------:R-:W-:Y:S02]  /*b8b0*/  FADD.FTZ R0, R161, R0 ;  /* 0x00000000a1007221 */ /* 0x000fe40000010000 */
[C---:B------:R-:W-:Y:S01]  /*b8c0*/  HMMA.16816.F32.BF16 R112, R12.reuse, R138, R112 ;  /* 0x0000008a0c70723c */ /* 0x040fe20000041870 */
[----:B------:R-:W3:Y:S03]  /*b8d0*/  LDSM.16.MT88.4 R136, [R185+0x4800] ;  /* 0x00480000b988783b */ /* 0x000ee60000004200 */
[----:B------:R-:W-:Y:S02]  /*b8e0*/  FADD.FTZ R2, R171, R2 ;  /* 0x00000002ab027221 */ /* 0x000fe40000010000 */
[----:B------:R-:W-:Y:S02]  /*b8f0*/  FADD.FTZ R0, R160, R0 ;  /* 0x00000000a0007221 */ /* 0x000fe40000010000 */
[C---:B------:R-:W-:Y:S04]  /*b900*/  HMMA.16816.F32.BF16 R116, R12.reuse, R144, R116 ;  /* 0x000000900c74723c */ /* 0x040fe80000041874 */
[----:B------:R-:W-:Y:S04]  /*b910*/  FADD.FTZ R2, R170, R2 ;  /* 0x00000002aa027221 */ /* 0x000fe80000010000 */
[C---:B------:R-:W-:Y:S01]  /*b920*/  HMMA.16816.F32.BF16 R120, R12.reuse, R146, R120 ;  /* 0x000000920c78723c */ /* 0x040fe20000041878 */
[----:B------:R-:W-:Y:S03]  /*b930*/  LDSM.16.MT88.4 R144, [R185+0x3000] ;  /* 0x00300000b990783b */ /* 0x000fe60000004200 */
[----:B------:R-:W-:Y:S04]  /*b940*/  FADD.FTZ R2, R169, R2 ;  /* 0x00000002a9027221 */ /* 0x000fe80000010000 */
[C---:B------:R-:W-:Y:S01]  /*b950*/  HMMA.16816.F32.BF16 R36, R12.reuse, R148, R36 ;  /* 0x000000940c24723c */ /* 0x040fe20000041824 */
[----:B------:R-:W-:Y:S07]  /*b960*/  MUFU.EX2 R149, R27 ;  /* 0x0000001b00957308 */ /* 0x000fee0000000800 */
[C---:B------:R-:W-:Y:S08]  /*b970*/  HMMA.16816.F32.BF16 R40, R12.reuse, R150, R40 ;  /* 0x000000960c28723c */ /* 0x040ff00000041828 */
[C---:B------:R-:W-:Y:S01]  /*b980*/  HMMA.16816.F32.BF16 R44, R12.reuse, R152, R44 ;  /* 0x000000980c2c723c */ /* 0x040fe2000004182c */
[----:B------:R-:W4:Y:S07]  /*b990*/  MUFU.EX2 R152, R22 ;  /* 0x0000001600987308 */ /* 0x000f2e0000000800 */
[C---:B------:R-:W-:Y:S08]  /*b9a0*/  HMMA.16816.F32.BF16 R48, R12.reuse, R154, R48 ;  /* 0x0000009a0c30723c */ /* 0x040ff00000041830 */
[C---:B------:R-:W-:Y:S01]  /*b9b0*/  HMMA.16816.F32.BF16 R52, R12.reuse, R156, R52 ;  /* 0x0000009c0c34723c */ /* 0x040fe20000041834 */
[----:B------:R-:W-:Y:S07]  /*b9c0*/  MUFU.EX2 R156, R28 ;  /* 0x0000001c009c7308 */ /* 0x000fee0000000800 */
[C---:B------:R-:W-:Y:S03]  /*b9d0*/  HMMA.16816.F32.BF16 R56, R12.reuse, R158, R56 ;  /* 0x0000009e0c38723c */ /* 0x040fe60000041838 */
[----:B------:R5:W3:Y:S01]  /*b9e0*/  MUFU.EX2 R158, R20 ;  /* 0x00000014009e7308 */ /* 0x000ae20000000800 */
[----:B----4-:R-:W-:Y:S04]  /*b9f0*/  FADD.FTZ R0, R152, R0 ;  /* 0x0000000098007221 */ /* 0x010fe80000010000 */
[C---:B-1----:R-:W-:Y:S08]  /*ba00*/  HMMA.16816.F32.BF16 R60, R12.reuse, R128, R60 ;  /* 0x000000800c3c723c */ /* 0x042ff0000004183c */
[C---:B------:R-:W-:Y:S01]  /*ba10*/  HMMA.16816.F32.BF16 R64, R12.reuse, R130, R64 ;  /* 0x000000820c40723c */ /* 0x040fe20000041840 */
[----:B------:R-:W1:Y:S07]  /*ba20*/  LDSM.16.MT88.4 R128, [R184+0x4800] ;  /* 0x00480000b880783b */ /* 0x000e6e0000004200 */
[C---:B--2---:R-:W-:Y:S04]  /*ba30*/  HMMA.16816.F32.BF16 R68, R12.reuse, R16, R68 ;  /* 0x000000100c44723c */ /* 0x044fe80000041844 */
[----:B-----5:R-:W-:Y:S02]  /*ba40*/  FFMA.FTZ R20, R25, c[0x0][0x2d0], -R164 ;  /* 0x0000b40019147a23 */ /* 0x020fe400000108a4 */
[----:B---3--:R-:W-:Y:S02]  /*ba50*/  FADD.FTZ R2, R158, R2 ;  /* 0x000000029e027221 */ /* 0x008fe40000010000 */
[C---:B------:R-:W-:Y:S01]  /*ba60*/  HMMA.16816.F32.BF16 R72, R12.reuse, R18, R72 ;  /* 0x000000120c48723c */ /* 0x040fe20000041848 */
[----:B------:R2:W3:Y:S03]  /*ba70*/  MUFU.EX2 R157, R20 ;  /* 0x00000014009d7308 */ /* 0x0004e60000000800 */
[--C-:B------:R-:W-:Y:S04]  /*ba80*/  FFMA.FTZ R16, R23, c[0x0][0x2d0], -R125.reuse ;  /* 0x0000b40017107a23 */ /* 0x100fe8000001087d */
[C---:B------:R-:W-:Y:S03]  /*ba90*/  HMMA.16816.F32.BF16 R76, R12.reuse, R132, R76 ;  /* 0x000000840c4c723c */ /* 0x040fe6000004184c */
[----:B------:R4:W5:Y:S05]  /*baa0*/  MUFU.EX2 R151, R16 ;  /* 0x0000001000977308 */ /* 0x00096a0000000800 */
[C---:B------:R-:W-:Y:S01]  /*bab0*/  HMMA.16816.F32.BF16 R80, R12.reuse, R134, R80 ;  /* 0x000000860c50723c */ /* 0x040fe20000041850 */
[----:B------:R-:W-:Y:S07]  /*bac0*/  LDSM.16.MT88.4 R132, [R184+0x1000] ;  /* 0x00100000b884783b */ /* 0x000fee0000004200 */
[C---:B------:R-:W-:Y:S01]  /*bad0*/  HMMA.16816.F32.BF16 R84, R12.reuse, R136, R84 ;  /* 0x000000880c54723c */ /* 0x040fe20000041854 */
[----:B--2---:R-:W-:Y:S03]  /*bae0*/  LDSM.16.MT88.4 R20, [R182+0x1000] ;  /* 0x00100000b614783b */ /* 0x004fe60000004200 */
[----:B---3--:R-:W-:Y:S04]  /*baf0*/  FADD.FTZ R2, R157, R2 ;  /* 0x000000029d027221 */ /* 0x008fe80000010000 */
[C---:B------:R-:W-:Y:S01]  /*bb00*/  HMMA.16816.F32.BF16 R88, R12.reuse, R138, R88 ;  /* 0x0000008a0c58723c */ /* 0x040fe20000041858 */
[----:B------:R-:W-:Y:S03]  /*bb10*/  LDSM.16.MT88.4 R136, [R181+0x3000] ;  /* 0x00300000b588783b */ /* 0x000fe60000004200 */
[--C-:B----4-:R-:W-:Y:S02]  /*bb20*/  FFMA.FTZ R16, R26, c[0x0][0x2d0], -R125.reuse ;  /* 0x0000b4001a107a23 */ /* 0x110fe4000001087d */
[----:B-----5:R-:W-:Y:S02]  /*bb30*/  FADD.FTZ R0, R151, R0 ;  /* 0x0000000097007221 */ /* 0x020fe40000010000 */
[C---:B-1----:R-:W-:Y:S01]  /*bb40*/  HMMA.16816.F32.BF16 R92, R12.reuse, R128, R92 ;  /* 0x000000800c5c723c */ /* 0x042fe2000004185c */
[----:B------:R1:W2:Y:S01]  /*bb50*/  MUFU.EX2 R150, R16 ;  /* 0x0000001000967308 */ /* 0x0002a20000000800 */
[----:B------:R-:W-:Y:S06]  /*bb60*/  LDSM.16.MT88.4 R24, [R185+0x1000] ;  /* 0x00100000b918783b */ /* 0x000fec0000004200 */
[----:B------:R-:W-:Y:S02]  /*bb70*/  HMMA.16816.F32.BF16 R96, R12, R130, R96 ;  /* 0x000000820c60723c */ /* 0x000fe40000041860 */
[----:B------:R-:W-:Y:S05]  /*bb80*/  LDSM.16.MT88.4 R128, [R185+0x5000] ;  /* 0x00500000b980783b */ /* 0x000fea0000004200 */
[----:B------:R-:W-:Y:S02]  /*bb90*/  F2FP.BF16.PACK_AB R12, R169, R170 ;  /* 0x000000aaa90c723e */ /* 0x000fe400000010ff */
[----:B------:R-:W-:Y:S03]  /*bba0*/  F2FP.BF16.PACK_AB R14, R157, R158 ;  /* 0x0000009e9d0e723e */ /* 0x000fe600000010ff */
[----:B------:R-:W-:Y:S01]  /*bbb0*/  F2FP.BF16.PACK_AB R13, R151, R152 ;  /* 0x00000098970d723e */ /* 0x000fe200000010ff */
[----:B-1----:R-:W1:Y:S01]  /*bbc0*/  LDSM.16.MT88.4 R16, [R181+0x1000] ;  /* 0x00100000b510783b */ /* 0x002e620000004200 */
[C---:B--2---:R-:W-:Y:S01]  /*bbd0*/  F2FP.BF16.PACK_AB R15, R149.reuse, R150 ;  /* 0x00000096950f723e */ /* 0x044fe200000010ff */
[----:B------:R-:W-:Y:S04]  /*bbe0*/  FADD.FTZ R0, R150, R0 ;  /* 0x0000000096007221 */ /* 0x000fe80000010000 */
[----:B------:R-:W-:Y:S02]  /*bbf0*/  FADD.FTZ R0, R149, R0 ;  /* 0x0000000095007221 */ /* 0x000fe40000010000 */
        /* <DEDUP_REMOVED lines=21> */
[C---:B-1----:R-:W-:Y:S07]  /*bd50*/  HMMA.16816.F32.BF16 R60, R12.reuse, R16, R60 ;  /* 0x000000100c3c723c */ /* 0x042fee000004183c */
[--C-:B------:R-:W-:Y:S01]  /*bd60*/  FFMA.FTZ R16, R29, c[0x0][0x2d0], -R164.reuse ;  /* 0x0000b4001d107a23 */ /* 0x100fe200000108a4 */
[C---:B------:R-:W-:Y:S03]  /*bd70*/  HMMA.16816.F32.BF16 R64, R12.reuse, R18, R64 ;  /* 0x000000120c40723c */ /* 0x040fe60000041840 */
[----:B------:R1:W4:Y:S05]  /*bd80*/  MUFU.EX2 R155, R16 ;  /* 0x00000010009b7308 */ /* 0x00032a0000000800 */
[C---:B--2---:R-:W-:Y:S07]  /*bd90*/  HMMA.16816.F32.BF16 R68, R12.reuse, R20, R68 ;  /* 0x000000140c44723c */ /* 0x044fee0000041844 */
[--C-:B------:R-:W-:Y:S01]  /*bda0*/  FFMA.FTZ R20, R33, c[0x0][0x2d0], -R164.reuse ;  /* 0x0000b40021147a23 */ /* 0x100fe200000108a4 */
[C---:B------:R-:W-:Y:S03]  /*bdb0*/  HMMA.16816.F32.BF16 R72, R12.reuse, R22, R72 ;  /* 0x000000160c48723c */ /* 0x040fe60000041848 */
[----:B------:R2:W-:Y:S05]  /*bdc0*/  MUFU.EX2 R153, R20 ;  /* 0x0000001400997308 */ /* 0x0005ea0000000800 */
[C---:B---3--:R-:W-:Y:S04]  /*bdd0*/  HMMA.16816.F32.BF16 R76, R12.reuse, R24, R76 ;  /* 0x000000180c4c723c */ /* 0x048fe8000004184c */
[----:B-1----:R-:W-:Y:S04]  /*bde0*/  FFMA.FTZ R16, R32, c[0x0][0x2d0], -R164 ;  /* 0x0000b40020107a23 */ /* 0x002fe800000108a4 */
[C---:B------:R-:W-:Y:S01]  /*bdf0*/  HMMA.16816.F32.BF16 R80, R12.reuse, R26, R80 ;  /* 0x0000001a0c50723c */ /* 0x040fe20000041850 */
[----:B------:R1:W3:Y:S01]  /*be00*/  MUFU.EX2 R154, R16 ;  /* 0x00000010009a7308 */ /* 0x0002e20000000800 */
[----:B------:R-:W-:Y:S06]  /*be10*/  LDSM.16.MT88.4 R24, [R185+0x1800] ;  /* 0x00180000b918783b */ /* 0x000fec0000004200 */
[C---:B------:R-:W-:Y:S04]  /*be20*/  HMMA.16816.F32.BF16 R84, R12.reuse, R128, R84 ;  /* 0x000000800c54723c */ /* 0x040fe80000041854 */
[--C-:B--2---:R-:W-:Y:S04]  /*be30*/  FFMA.FTZ R20, R30, c[0x0][0x2d0], -R125.reuse ;  /* 0x0000b4001e147a23 */ /* 0x104fe8000001087d */
[C---:B------:R-:W-:Y:S01]  /*be40*/  HMMA.16816.F32.BF16 R88, R12.reuse, R130, R88 ;  /* 0x000000820c58723c */ /* 0x040fe20000041858 */
[----:B------:R2:W-:Y:S01]  /*be50*/  MUFU.EX2 R148, R20 ;  /* 0x0000001400947308 */ /* 0x0005e20000000800 */
[----:B-1----:R-:W1:Y:S02]  /*be60*/  LDSM.16.MT88.4 R16, [R184+0x5000] ;  /* 0x00500000b810783b */ /* 0x002e640000004200 */
[--C-:B--2---:R-:W-:Y:S06]  /*be70*/  FFMA.FTZ R20, R31, c[0x0][0x2d0], -R125.reuse ;  /* 0x0000b4001f147a23 */ /* 0x104fec000001087d */
[----:B------:R-:W-:Y:S01]  /*be80*/  LDSM.16.MT88.4 R28, [R184+0x1800] ;  /* 0x00180000b81c783b */ /* 0x000fe20000004200 */
[----:B------:R2:W5:Y:S01]  /*be90*/  MUFU.EX2 R127, R20 ;  /* 0x00000014007f7308 */ /* 0x0005620000000800 */
[C---:B-1----:R-:W-:Y:S03]  /*bea0*/  HMMA.16816.F32.BF16 R92, R12.reuse, R16, R92 ;  /* 0x000000100c5c723c */ /* 0x042fe6000004185c */
[--C-:B--2---:R-:W-:Y:S02]  /*beb0*/  FFMA.FTZ R20, R34, c[0x0][0x2d0], -R125.reuse ;  /* 0x0000b40022147a23 */ /* 0x104fe4000001087d */
[----:B------:R-:W-:Y:S03]  /*bec0*/  FFMA.FTZ R125, R35, c[0x0][0x2d0], -R125 ;  /* 0x0000b400237d7a23 */ /* 0x000fe6000001087d */
[----:B------:R-:W-:Y:S01]  /*bed0*/  HMMA.16816.F32.BF16 R96, R12, R18, R96 ;  /* 0x000000120c60723c */ /* 0x000fe20000041860 */
[----:B------:R1:W-:Y:S01]  /*bee0*/  MUFU.EX2 R126, R20 ;  /* 0x00000014007e7308 */ /* 0x0003e20000000800 */
[----:B------:R-:W-:Y:S05]  /*bef0*/  LDSM.16.MT88.4 R32, [R181+0x3800] ;  /* 0x00380000b520783b */ /* 0x000fea0000004200 */
[----:B----4-:R-:W-:Y:S02]  /*bf00*/  F2FP.BF16.PACK_AB R12, R155, R156 ;  /* 0x0000009c9b0c723e */ /* 0x010fe400000010ff */
[----:B---3--:R-:W-:Y:S01]  /*bf10*/  F2FP.BF16.PACK_AB R14, R153, R154 ;  /* 0x0000009a990e723e */ /* 0x008fe200000010ff */
[----:B------:R-:W-:Y:S01]  /*bf20*/  LDSM.16.MT88.4 R16, [R185+0x3800] ;  /* 0x00380000b910783b */ /* 0x000fe20000004200 */
[----:B------:R-:W2:Y:S01]  /*bf30*/  MUFU.EX2 R125, R125 ;  /* 0x0000007d007d7308 */ /* 0x000ea20000000800 */
[----:B-----5:R-:W-:Y:S06]  /*bf40*/  F2FP.BF16.PACK_AB R13, R127, R148 ;  /* 0x000000947f0d723e */ /* 0x020fec00000010ff */
[----:B-1----:R-:W1:Y:S01]  /*bf50*/  LDSM.16.MT88.4 R20, [R182+0x1800] ;  /* 0x00180000b614783b */ /* 0x002e620000004200 */
[----:B--2---:R-:W-:Y:S07]  /*bf60*/  F2FP.BF16.PACK_AB R15, R125, R126 ;  /* 0x0000007e7d0f723e */ /* 0x004fee00000010ff */
[C---:B------:R-:W-:Y:S01]  /*bf70*/  HMMA.16816.F32.BF16 R128, R12.reuse, R132, R4 ;  /* 0x000000840c80723c */ /* 0x040fe20000041804 */
[----:B------:R-:W2:Y:S07]  /*bf80*/  LDSM.16.MT88.4 R4, [R182+0x5800] ;  /* 0x00580000b604783b */ /* 0x000eae0000004200 */
[C---:B------:R-:W-:Y:S01]  /*bf90*/  HMMA.16816.F32.BF16 R132, R12.reuse, R134, R8 ;  /* 0x000000860c84723c */ /* 0x040fe20000041808 */
[----:B------:R-:W3:Y:S07]  /*bfa0*/  LDSM.16.MT88.4 R8, [R185+0x5800] ;  /* 0x00580000b908783b */ /* 0x000eee0000004200 */
        /* <DEDUP_REMOVED lines=11> */
[C---:B------:R-:W-:Y:S01]  /*c060*/  HMMA.16816.F32.BF16 R56, R12.reuse, R18, R56 ;  /* 0x000000120c38723c */ /* 0x040fe20000041838 */
[----:B------:R-:W1:Y:S07]  /*c070*/  LDSM.16.MT88.4 R16, [R184+0x5800] ;  /* 0x00580000b810783b */ /* 0x000e6e0000004200 */
[C---:B------:R-:W-:Y:S08]  /*c080*/  HMMA.16816.F32.BF16 R60, R12.reuse, R140, R60 ;  /* 0x0000008c0c3c723c */ /* 0x040ff0000004183c */
        /* <DEDUP_REMOVED lines=13> */
[----:B------:R-:W-:Y:S01]  /*c160*/  FADD.FTZ R0, R126, R4 ;  /* 0x000000047e007221 */ /* 0x000fe20000010000 */
[----:B------:R-:W-:Y:S01]  /*c170*/  MOV R126, R3 ;  /* 0x00000003007e7202 */ /* 0x000fe20000000f00 */
[----:B------:R-:W-:Y:S02]  /*c180*/  FADD.FTZ R222, R153, R2 ;  /* 0x0000000299de7221 */ /* 0x000fe40000010000 */
[C---:B-1----:R-:W-:Y:S04]  /*c190*/  HMMA.16816.F32.BF16 R92, R12.reuse, R16, R92 ;  /* 0x000000100c5c723c */ /* 0x042fe8000004185c */
[----:B------:R-:W-:Y:S01]  /*c1a0*/  FADD.FTZ R223, R125, R0 ;  /* 0x000000007ddf7221 */ /* 0x000fe20000010000 */
[----:B------:R-:W-:Y:S03]  /*c1b0*/  MOV R125, R124 ;  /* 0x0000007c007d7202 */ /* 0x000fe60000000f00 */
[----:B------:R-:W-:Y:S01]  /*c1c0*/  HMMA.16816.F32.BF16 R96, R12, R18, R96 ;  /* 0x000000120c60723c */ /* 0x000fe20000041860 */
[----:B------:R-:W-:-:S07]  /*c1d0*/  @P0 BRA `(.L_x_2928) ;  /* 0xffffd67000000947 */ /* 0x000fce000383ffff */
.L_x_2927:
[----:B------:R-:W-:-:S13]  /*c1e0*/  ISETP.GE.AND P0, PT, R203, R206, PT ;  /* 0x000000cecb00720c */ /* 0x000fda0003f06270 */
[----:B------:R-:W-:Y:S05]  /*c1f0*/  @!P0 BRA `(.L_x_2929) ;  /* 0x0000347000008947 */ /* 0x000fea0003800000 */
[----:B------:R-:W-:Y:S02]  /*c200*/  MOV R126, R8 ;  /* 0x00000008007e7202 */ /* 0x000fe40000000f00 */
[----:B------:R-:W-:Y:S02]  /*c210*/  MOV R125, R124 ;  /* 0x0000007c007d7202 */ /* 0x000fe40000000f00 */
.L_x_2938:
[----:B------:R-:W-:Y:S04]  /*c220*/  DEPBAR.LE SB0, 0x0 ;  /* 0x000080000000791a */ /* 0x000fe80000000000 */
[----:B------:R-:W-:Y:S01]  /*c230*/  WARPSYNC 0xffffffff ;  /* 0xffffffff00007948 */ /* 0x000fe20003800000 */
[----:B------:R-:W-:Y:S01]  /*c240*/  BAR.SYNC.DEFER_BLOCKING 0x0 ;  /* 0x0000000000007b1d */ /* 0x000fe20000010000 */
[----:B------:R-:W-:Y:S01]  /*c250*/  SHF.R.S32.HI R0, RZ, 0x1f, R203 ;  /* 0x0000001fff007819 */ /* 0x000fe200000114cb */
[C---:B------:R-:W-:Y:S04]  /*c260*/  IMAD.WIDE.U32 R2, R203.reuse, c[0x0][0x208], RZ ;  /* 0x00008200cb027a25 */ /* 0x040fe800078e00ff */
[----:B------:R-:W-:Y:S02]  /*c270*/  IMAD R0, R0, c[0x0][0x208], RZ ;  /* 0x0000820000007a24 */ /* 0x000fe400078e02ff */
[----:B------:R-:W-:Y:S02]  /*c280*/  IMAD.MOV.U32 R6, RZ, RZ, c[0x0][0x208] ;  /* 0x00008200ff067624 */ /* 0x000fe400078e00ff */
[----:B------:R-:W-:Y:S02]  /*c290*/  IMAD R0, R203, c[0x0][0x20c], R0 ;  /* 0x00008300cb007a24 */ /* 0x000fe400078e0200 */
[----:B------:R-:W-:Y:S02]  /*c2a0*/  IMAD.SHL.U32 R4, R2, 0x40, RZ ;  /* 0x0000004002047824 */ /* 0x000fe400078e00ff */
[----:B------:R-:W-:Y:S02]  /*c2b0*/  IMAD.IADD R0, R3, 0x1, R0 ;  /* 0x0000000103007824 */ /* 0x000fe400078e0200 */
[----:B------:R-:W-:Y:S01]  /*c2c0*/  IMAD.MOV.U32 R3, RZ, RZ, c[0x0][0x20c] ;  /* 0x00008300ff037624 */ /* 0x000fe200078e00ff */
[----:B------:R-:W-:Y:S02]  /*c2d0*/  IADD3 R5, P6, R4, R210, RZ ;  /* 0x000000d204057210 */ /* 0x000fe40007fde0ff */
[----:B------:R-:W-:Y:S02]  /*c2e0*/  SHF.L.U64.HI R0, R2, 0x6, R0 ;  /* 0x0000000602007819 */ /* 0x000fe40000010200 */
[C---:B------:R-:W-:Y:S01]  /*c2f0*/  LEA R2, P0, R6.reuse, R4, 0x5 ;  /* 0x0000000406027211 */ /* 0x040fe200078028ff */
[----:B------:R-:W-:Y:S03]  /*c300*/  LDSM.16.M88.4 R32, [R187] ;  /* 0x00000000bb20783b */ /* 0x000fe60000000200 */
[----:B------:R-:W-:Y:S01]  /*c310*/  LEA.HI.X R3, R6, R0, R3, 0x5, P0 ;  /* 0x0000000006037211 */ /* 0x000fe200000f2c03 */
[--C-:B------:R-:W-:Y:S01]  /*c320*/  IMAD.X R6, R0, 0x1, R212.reuse, P6 ;  /* 0x0000000100067824 */ /* 0x100fe200030e06d4 */
[----:B------:R-:W-:Y:S01]  /*c330*/  IADD3 R14, P0, R210, 0x40, RZ ;  /* 0x00000040d20e7810 */ /* 0x000fe20007f1e0ff */
[----:B------:R-:W-:Y:S01]  /*c340*/  ULDC UR4, c[0x0][0x324] ;  /* 0x0000c90000047ab9 */ /* 0x000fe20000000800 */
[----:B------:R-:W1:Y:S01]  /*c350*/  LDSM.16.M88.4 R8, [R180] ;  /* 0x00000000b408783b */ /* 0x000e620000000200 */
[C---:B------:R-:W-:Y:S01]  /*c360*/  LEA R162, P6, R5.reuse, c[0x0][0x1f8], 0x1 ;  /* 0x00007e0005a27a11 */ /* 0x040fe200078c08ff */
[----:B------:R-:W-:Y:S01]  /*c370*/  ULOP3.LUT UR4, URZ, UR4, URZ, 0x33, !UPT ;  /* 0x000000043f047292 */ /* 0x000fe2000f8e333f */
[----:B------:R-:W-:Y:S01]  /*c380*/  IMAD.X R13, RZ, RZ, R212, P0 ;  /* 0x000000ffff0d7224 */ /* 0x000fe200000e06d4 */
[----:B------:R-:W-:Y:S01]  /*c390*/  IADD3 R15, P0, R4, R14, RZ ;  /* 0x0000000e040f7210 */ /* 0x000fe20007f1e0ff */
[----:B------:R-:W2:Y:S01]  /*c3a0*/  LDSM.16.M88.4 R16, [R180+0x800] ;  /* 0x00080000b410783b */ /* 0x000ea20000000200 */
[----:B------:R-:W-:Y:S02]  /*c3b0*/  LEA.HI.X R163, R5, c[0x0][0x1fc], R6, 0x1, P6 ;  /* 0x00007f0005a37a11 */ /* 0x000fe400030f0c06 */
[----:B------:R-:W-:Y:S01]  /*c3c0*/  IADD3 R12, P6, R210, 0x80, RZ ;  /* 0x00000080d20c7810 */ /* 0x000fe20007fde0ff */
[--C-:B------:R-:W-:Y:S01]  /*c3d0*/  IMAD.X R22, R0, 0x1, R13.reuse, P0 ;  /* 0x0000000100167824 */ /* 0x100fe200000e060d */
[----:B------:R-:W3:Y:S01]  /*c3e0*/  LDSM.16.M88.4 R24, [R180+0x1000] ;  /* 0x00100000b418783b */ /* 0x000ee20000000200 */
[C---:B------:R-:W-:Y:S02]  /*c3f0*/  LEA R164, P0, R15.reuse, c[0x0][0x1f8], 0x1 ;  /* 0x00007e000fa47a11 */ /* 0x040fe400078008ff */
[----:B------:R-:W-:Y:S01]  /*c400*/  IMAD.X R20, RZ, RZ, R212, P6 ;  /* 0x000000ffff147224 */ /* 0x000fe200030e06d4 */
[----:B------:R-:W-:Y:S01]  /*c410*/  IADD3 R21, P6, R4, R12, RZ ;  /* 0x0000000c04157210 */ /* 0x000fe20007fde0ff */
[----:B------:R-:W4:Y:S01]  /*c420*/  LDSM.16.M88.4 R136, [R180+0x1800] ;  /* 0x00180000b488783b */ /* 0x000f220000000200 */
[----:B------:R-:W-:Y:S02]  /*c430*/  LEA.HI.X R165, R15, c[0x0][0x1fc], R22, 0x1, P0 ;  /* 0x00007f000fa57a11 */ /* 0x000fe400000f0c16 */
[----:B------:R-:W-:Y:S01]  /*c440*/  IADD3 R22, P0, R2, R14, RZ ;  /* 0x0000000e02167210 */ /* 0x000fe20007f1e0ff */
[--C-:B------:R-:W-:Y:S01]  /*c450*/  IMAD.X R14, R0, 0x1, R20.reuse, P6 ;  /* 0x00000001000e7824 */ /* 0x100fe200030e0614 */
[----:B------:R-:W-:Y:S01]  /*c460*/  LDSM.16.M88.4 R140, [R188] ;  /* 0x00000000bc8c783b */ /* 0x000fe20000000200 */
[C---:B------:R-:W-:Y:S02]  /*c470*/  IADD3 R0, P6, R2.reuse, R12, RZ ;  /* 0x0000000c02007210 */ /* 0x040fe40007fde0ff */
[C---:B------:R-:W-:Y:S01]  /*c480*/  IMAD.X R23, R3.reuse, 0x1, R13, P0 ;  /* 0x0000000103177824 */ /* 0x040fe200000e060d */
[----:B------:R-:W-:Y:S01]  /*c490*/  IADD3 R2, P0, R2, R210, RZ ;  /* 0x000000d202027210 */ /* 0x000fe20007f1e0ff */
[----:B------:R-:W5:Y:S01]  /*c4a0*/  LDSM.16.M88.4 R144, [R191] ;  /* 0x00000000bf90783b */ /* 0x000f620000000200 */
[----:B------:R-:W-:Y:S01]  /*c4b0*/  IMAD.X R20, R3, 0x1, R20, P6 ;  /* 0x0000000103147824 */ /* 0x000fe200030e0614 */
[----:B------:R-:W-:Y:S02]  /*c4c0*/  LEA R160, P6, R21, c[0x0][0x1f8], 0x1 ;  /* 0x00007e0015a07a11 */ /* 0x000fe400078c08ff */
[----:B------:R-:W-:Y:S01]  /*c4d0*/  IMAD.X R3, R3, 0x1, R212, P0 ;  /* 0x0000000103037824 */ /* 0x000fe200000e06d4 */
[----:B------:R-:W3:Y:S01]  /*c4e0*/  LDSM.16.M88.4 R148, [R202] ;  /* 0x00000000ca94783b */ /* 0x000ee20000000200 */
[----:B------:R-:W-:Y:S02]  /*c4f0*/  LEA.HI.X R161, R21, c[0x0][0x1fc], R14, 0x1, P6 ;  /* 0x00007f0015a17a11 */ /* 0x000fe400030f0c0e */
[----:B------:R-:W-:Y:S02]  /*c500*/  LEA R30, P0, R2, c[0x0][0x1f8], 0x1 ;  /* 0x00007e00021e7a11 */ /* 0x000fe400078008ff */
[----:B------:R-:W4:Y:S01]  /*c510*/  LDSM.16.M88.4 R152, [R201] ;  /* 0x00000000c998783b */ /* 0x000f220000000200 */
[----:B------:R-:W-:Y:S02]  /*c520*/  LEA R28, P6, R22, c[0x0][0x1f8], 0x1 ;  /* 0x00007e00161c7a11 */ /* 0x000fe400078c08ff */
[----:B------:R-:W-:Y:S01]  /*c530*/  LEA.HI.X R31, R2, c[0x0][0x1fc], R3, 0x1, P0 ;  /* 0x00007f00021f7a11 */ /* 0x000fe200000f0c03 */
[C---:B-1----:R-:W-:Y:S01]  /*c540*/  HMMA.16816.F32.BF16 R4, R32.reuse, R8, RZ ;  /* 0x000000082004723c */ /* 0x042fe200000418ff */
[----:B------:R-:W1:Y:S02]  /*c550*/  LDSM.16.M88.4 R156, [R200] ;  /* 0x00000000c89c783b */ /* 0x000e640000000200 */
[----:B------:R-:W-:Y:S02]  /*c560*/  LEA.HI.X R29, R22, c[0x0][0x1fc], R23, 0x1, P6 ;  /* 0x00007f00161d7a11 */ /* 0x000fe400030f0c17 */
[C---:B------:R-:W-:Y:S01]  /*c570*/  LEA R2, P0, R0.reuse, c[0x0][0x1f8], 0x1 ;  /* 0x00007e0000027a11 */ /* 0x040fe200078008ff */
[----:B------:R-:W-:Y:S01]  /*c580*/  @!PT LDS RZ, [RZ] ;  /* 0x00000000fffff984 */ /* 0x000fe20000000800 */
[----:B------:R-:W-:Y:S01]  /*c590*/  @!PT LDS RZ, [RZ] ;  /* 0x00000000fffff984 */ /* 0x000fe20000000800 */
[----:B------:R-:W-:Y:S01]  /*c5a0*/  @!PT LDS RZ, [RZ] ;  /* 0x00000000fffff984 */ /* 0x000fe20000000800 */
[----:B------:R1:W-:Y:S01]  /*c5b0*/  LDGSTS.E.BYPASS.LTC128B.128 [R205+0x100], [R162.64], !P5 ;  /* 0x00100000a2cd7fae */ /* 0x0003e2000e901d46 */
[C---:B------:R-:W-:Y:S01]  /*c5c0*/  ISETP.GT.AND P6, PT, R203.reuse, R206, PT ;  /* 0x000000cecb00720c */ /* 0x040fe20003fc4270 */
[C---:B------:R-:W-:Y:S01]  /*c5d0*/  HMMA.16816.F32.BF16 R8, R32.reuse, R10, RZ ;  /* 0x0000000a2008723c */ /* 0x040fe200000418ff */
[----:B------:R-:W-:Y:S02]  /*c5e0*/  LEA.HI.X R3, R0, c[0x0][0x1fc], R20, 0x1, P0 ;  /* 0x00007f0000037a11 */ /* 0x000fe400000f0c14 */
[----:B------:R4:W-:Y:S05]  /*c5f0*/  LDGSTS.E.BYPASS.LTC128B.128 [R205+0x2100], [R164.64], !P4 ;  /* 0x02100000a4cd7fae */ /* 0x0009ea000e101d46 */
[C---:B--2---:R-:W-:Y:S01]  /*c600*/  HMMA.16816.F32.BF16 R12, R32.reuse, R16, RZ ;  /* 0x00000010200c723c */ /* 0x044fe200000418ff */
[----:B------:R1:W-:Y:S03]  /*c610*/  LDGSTS.E.BYPASS.LTC128B.128 [R205+0x4100], [R160.64], !P3 ;  /* 0x04100000a0cd7fae */ /* 0x0003e6000d901d46 */
[----:B------:R-:W-:Y:S02]  /*c620*/  @P6 IMAD.MOV.U32 R127, RZ, RZ, c[0x0][0x1e4] ;  /* 0x00007900ff7f6624 */ /* 0x000fe400078e00ff */
[----:B------:R2:W-:Y:S01]  /*c630*/  LDGSTS.E.BYPASS.LTC128B.128 [R205+0x1100], [R30.64], !P5 ;  /* 0x011000001ecd7fae */ /* 0x0005e2000e901d46 */
[----:B------:R-:W-:Y:S01]  /*c640*/  @P6 IMAD.MOV.U32 R124, RZ, RZ, c[0x0][0x1e0] ;  /* 0x00007800ff7c6624 */ /* 0x000fe200078e00ff */
[C---:B------:R-:W-:Y:S03]  /*c650*/  HMMA.16816.F32.BF16 R16, R32.reuse, R18, RZ ;  /* 0x000000122010723c */ /* 0x040fe600000418ff */
[----:B------:R2:W-:Y:S05]  /*c660*/  LDGSTS.E.BYPASS.LTC128B.128 [R205+0x3100], [R28.64], !P4 ;  /* 0x031000001ccd7fae */ /* 0x0005ea000e101d46 */
[C---:B---3--:R-:W-:Y:S01]  /*c670*/  HMMA.16816.F32.BF16 R20, R32.reuse, R24, RZ ;  /* 0x000000182014723c */ /* 0x048fe200000418ff */
[----:B------:R3:W-:Y:S05]  /*c680*/  LDGSTS.E.BYPASS.LTC128B.128 [R205+0x5100], [R2.64], !P3 ;  /* 0x0510000002cd7fae */ /* 0x0007ea000d901d46 */
[----:B----4-:R-:W-:Y:S02]  /*c690*/  LDSM.16.M88.4 R164, [R186] ;  /* 0x00000000baa4783b */ /* 0x010fe40000000200 */
[C---:B------:R-:W-:Y:S03]  /*c6a0*/  HMMA.16816.F32.BF16 R24, R32.reuse, R26, RZ ;  /* 0x0000001a2018723c */ /* 0x040fe600000418ff */
[----:B------:R-:W0:Y:S05]  /*c6b0*/  LDGDEPBAR ;  /* 0x00000000000079af */ /* 0x000e2a0000000000 */
[----:B-1----:R-:W1:Y:S05]  /*c6c0*/  LDSM.16.M88.4 R160, [R190] ;  /* 0x00000000bea0783b */ /* 0x002e6a0000000200 */
[----:B------:R-:W-:Y:S01]  /*c6d0*/  LDSM.16.M88.4 R168, [R186+0x1800] ;  /* 0x00180000baa8783b */ /* 0x000fe20000000200 */
[C---:B--2---:R-:W-:Y:S04]  /*c6e0*/  HMMA.16816.F32.BF16 R28, R32.reuse, R136, RZ ;  /* 0x00000088201c723c */ /* 0x044fe800000418ff */
[----:B------:R-:W-:Y:S01]  /*c6f0*/  LDSM.16.M88.4 R172, [R189] ;  /* 0x00000000bdac783b */ /* 0x000fe20000000200 */
[----:B---3--:R-:W-:Y:S03]  /*c700*/  @P6 IADD3 R2, R203, -0x1, RZ ;  /* 0xffffffffcb026810 */ /* 0x008fe60007ffe0ff */
[----:B------:R-:W-:Y:S01]  /*c710*/  HMMA.16816.F32.BF16 R32, R32, R138, RZ ;  /* 0x0000008a2020723c */ /* 0x000fe200000418ff */
[----:B------:R-:W2:Y:S03]  /*c720*/  LDSM.16.M88.4 R136, [R186+0x800] ;  /* 0x00080000ba88783b */ /* 0x000ea60000000200 */
[----:B------:R-:W-:Y:S02]  /*c730*/  @P6 SHF.R.S32.HI R0, RZ, 0x1f, R2 ;  /* 0x0000001fff006819 */ /* 0x000fe40000011402 */
[----:B------:R-:W-:Y:S02]  /*c740*/  LDSM.16.M88.4 R176, [R183] ;  /* 0x00000000b7b0783b */ /* 0x000fe40000000200 */
[C---:B-----5:R-:W-:Y:S05]  /*c750*/  HMMA.16816.F32.BF16 R4, R140.reuse, R144, R4 ;  /* 0x000000908c04723c */ /* 0x060fea0000041804 */
        /* <DEDUP_REMOVED lines=171> */
[C---:B------:R-:W-:Y:S01]  /*d210*/  @P6 LEA R138, P0, R0.reuse, c[0x0][0x1c8], 0x1 ;  /* 0x00007200008a6a11 */ /* 0x040fe200078008ff */
        /* <DEDUP_REMOVED lines=16> */
[----:B---3--:R-:W-:Y:S02]  /*d320*/  IMAD.IADD R2, R137, 0x1, R3 ;  /* 0x0000000189027824 */ /* 0x008fe400078e0203 */
        /* <DEDUP_REMOVED lines=15> */
.L_x_2932:
[----:B------:R-:W-:Y:S04]  /*d420*/  MOV R138, c[0x0][0x32c] ;  /* 0x0000cb00008a7a02 */ /* 0x000fe80000000f00 */
[----:B------:R-:W-:Y:S11]  /*d430*/  ISETP.NE.AND P0, PT, R138, 0x1, PT ;  /* 0x000000018a00780c */ /* 0x000ff60003f05270 */
[----:B------:R-:W-:Y:S02]  /*d440*/  @!UPT UIADD3 URZ, URZ, URZ, URZ ;  /* 0x0000003f3f3ff290 */ /* 0x000fe4000fffe03f */
[----:B------:R-:W-:Y:S05]  /*d450*/  @P0 IMAD.HI.U32 R138, R3, c[0x0][0x330], RZ ;  /* 0x0000cc00038a0a27 */ /* 0x000fea00078e00ff */
[----:B------:R-:W-:Y:S02]  /*d460*/  @P0 SHF.R.U32.HI R3, RZ, c[0x0][0x334], R138 ;  /* 0x0000cd00ff030a19 */ /* 0x000fe4000001168a */
.L_x_2933:
[----:B------:R-:W-:Y:S05]  /*d470*/  BSYNC B0 ;  /* 0x0000000000007941 */ /* 0x000fea0003800000 */
.L_x_2931:
[----:B------:R-:W-:Y:S04]  /*d480*/  IMAD R3, R3, c[0x0][0x32c], -R124 ;  /* 0x0000cb0003037a24 */ /* 0x000fe800078e0a7c */
[----:B------:R-:W-:Y:S05]  /*d490*/  IMAD.IADD R3, R3, 0x1, -R224 ;  /* 0x0000000103037824 */ /* 0x000fea00078e0ae0 */
[----:B------:R-:W-:Y:S02]  /*d4a0*/  IADD3 R138, R3, c[0x0][0x32c], RZ ;  /* 0x0000cb00038a7a10 */ /* 0x000fe40007ffe0ff */
[----:B------:R-:W-:Y:S02]  /*d4b0*/  IMNMX R0, R0, R3, !PT ;  /* 0x0000000300007217 */ /* 0x000fe40007800200 */
[----:B------:R-:W-:Y:S02]  /*d4c0*/  IMNMX R2, R2, R138, PT ;  /* 0x0000008a02027217 */ /* 0x000fe40003800200 */
.L_x_2930:
        /* <DEDUP_REMOVED lines=66> */
.L_x_2936:
[----:B------:R-:W-:Y:S04]  /*d8f0*/  MOV R4, c[0x0][0x32c] ;  /* 0x0000cb0000047a02 */ /* 0x000fe80000000f00 */
[----:B------:R-:W-:Y:S11]  /*d900*/  ISETP.NE.AND P0, PT, R4, 0x1, PT ;  /* 0x000000010400780c */ /* 0x000ff60003f05270 */
[----:B------:R-:W-:Y:S02]  /*d910*/  @!UPT UIADD3 URZ, URZ, URZ, URZ ;  /* 0x0000003f3f3ff290 */ /* 0x000fe4000fffe03f */
[----:B------:R-:W-:Y:S05]  /*d920*/  @P0 IMAD.HI.U32 R4, R3, c[0x0][0x330], RZ ;  /* 0x0000cc0003040a27 */ /* 0x000fea00078e00ff */
[----:B------:R-:W-:Y:S02]  /*d930*/  @P0 SHF.R.U32.HI R3, RZ, c[0x0][0x334], R4 ;  /* 0x0000cd00ff030a19 */ /* 0x000fe40000011604 */
.L_x_2937:
[----:B------:R-:W-:Y:S05]  /*d940*/  BSYNC B0 ;  /* 0x0000000000007941 */ /* 0x000fea0003800000 */
.L_x_2935:
[----:B------:R-:W-:Y:S04]  /*d950*/  IMAD R124, R3, c[0x0][0x32c], -R124 ;  /* 0x0000cb00037c7a24 */ /* 0x000fe800078e0a7c */
[----:B------:R-:W-:Y:S05]  /*d960*/  IMAD.IADD R3, R124, 0x1, -R224 ;  /* 0x000000017c037824 */ /* 0x000fea00078e0ae0 */
[----:B------:R-:W-:Y:S02]  /*d970*/  IADD3 R4, R3, c[0x0][0x32c], RZ ;  /* 0x0000cb0003047a10 */ /* 0x000fe40007ffe0ff */
[----:B------:R-:W-:Y:S02]  /*d980*/  IMNMX R0, R0, R3, !PT ;  /* 0x0000000300007217 */ /* 0x000fe40007800200 */
[----:B------:R-:W-:Y:S02]  /*d990*/  IMNMX R2, R2, R4, PT ;  /* 0x0000000402027217 */ /* 0x000fe40003800200 */
.L_x_2934:
        /* <DEDUP_REMOVED lines=76> */
[----:B------:R-:W-:Y:S02]  /*de60*/  ISETP.LT.OR P0, PT, R2, 0x39, P0 ;  /* 0x000000390200780c */ /* 0x000fe40000701670 */
[----:B------:R-:W-:Y:S02]  /*de70*/  FMNMX.FTZ R0, R157, R10, !PT ;  /* 0x0000000a9d007209 */ /* 0x000fe40007810000 */
[----:B------:R-:W-:Y:S02]  /*de80*/  FSEL R158, R34, -INF , !P0 ;  /* 0xff800000229e7808 */ /* 0x000fe40004000000 */
[----:B------:R-:W-:Y:S02]  /*de90*/  ISETP.LT.OR P6, PT, R2, 0x3a, P6 ;  /* 0x0000003a0200780c */ /* 0x000fe400037c1670 */
[----:B------:R-:W-:Y:S02]  /*dea0*/  FMNMX.FTZ R0, R159, R0, !PT ;  /* 0x000000009f007209 */ /* 0x000fe40007810000 */
[----:B------:R-:W-:Y:S02]  /*deb0*/  FSEL R12, R35, -INF , !P6 ;  /* 0xff800000230c7808 */ /* 0x000fe40007000000 */
[----:B------:R-:W-:Y:S04]  /*dec0*/  FMNMX.FTZ R0, R158, R0, !PT ;  /* 0x000000009e007209 */ /* 0x000fe80007810000 */
        /* <DEDUP_REMOVED lines=12> */
[----:B------:R2:W-:Y:S01]  /*df90*/  MUFU.EX2 R178, R0 ;  /* 0x0000000000b27308 */ /* 0x0005e20000000800 */
[--C-:B------:R-:W-:Y:S09]  /*dfa0*/  FFMA.FTZ R9, R9, c[0x0][0x2d0], -R13.reuse ;  /* 0x0000b40009097a23 */ /* 0x100ff2000001080d */
[----:B------:R3:W-:Y:S01]  /*dfb0*/  MUFU.EX2 R177, R15 ;  /* 0x0000000f00b17308 */ /* 0x0007e20000000800 */
[----:B-1----:R-:W-:Y:S09]  /*dfc0*/  FMNMX.FTZ R3, R2, R3, !PT ;  /* 0x0000000302037209 */ /* 0x002ff20007810000 */
[----:B------:R-:W-:Y:S01]  /*dfd0*/  MUFU.EX2 R179, R9 ;  /* 0x0000000900b37308 */ /* 0x000fe20000000800 */
[--C-:B--2---:R-:W-:Y:S09]  /*dfe0*/  FFMA.FTZ R0, R139, c[0x0][0x2d0], -R13.reuse ;  /* 0x0000b4008b007a23 */ /* 0x104ff2000001080d */
[----:B------:R1:W2:Y:S01]  /*dff0*/  MUFU.EX2 R213, R0 ;  /* 0x0000000000d57308 */ /* 0x0002a20000000800 */
[--C-:B---3--:R-:W-:Y:S09]  /*e000*/  FFMA.FTZ R15, R141, c[0x0][0x2d0], -R13.reuse ;  /* 0x0000b4008d0f7a23 */ /* 0x108ff2000001080d */
[----:B------:R3:W-:Y:S01]  /*e010*/  MUFU.EX2 R176, R15 ;  /* 0x0000000f00b07308 */ /* 0x0007e20000000800 */
[--C-:B-1----:R-:W-:Y:S01]  /*e020*/  FFMA.FTZ R0, R8, c[0x0][0x2d0], -R13.reuse ;  /* 0x0000b40008007a23 */ /* 0x102fe2000001080d */
[----:B--2---:R-:W-:Y:S01]  /*e030*/  F2FP.BF16.PACK_AB R16, R213, R178 ;  /* 0x000000b2d510723e */ /* 0x004fe200000010ff */
[C---:B------:R-:W-:Y:S07]  /*e040*/  FMUL.FTZ R8, R3.reuse, c[0x0][0x2d0] ;  /* 0x0000b40003087a20 */ /* 0x040fee0000410000 */
[----:B------:R1:W2:Y:S01]  /*e050*/  MUFU.EX2 R204, R0 ;  /* 0x0000000000cc7308 */ /* 0x0002a20000000800 */
[----:B---3--:R-:W-:Y:S09]  /*e060*/  FFMA.FTZ R15, R142, c[0x0][0x2d0], -R13 ;  /* 0x0000b4008e0f7a23 */ /* 0x008ff2000001080d */
[----:B------:R3:W-:Y:S01]  /*e070*/  MUFU.EX2 R175, R15 ;  /* 0x0000000f00af7308 */ /* 0x0007e20000000800 */
        /* <DEDUP_REMOVED lines=8> */
[--C-:B------:R-:W-:Y:S02]  /*e100*/  FFMA.FTZ R4, R4, c[0x0][0x2d0], -R14.reuse ;  /* 0x0000b40004047a23 */ /* 0x100fe4000001080e */
[--C-:B---3--:R-:W-:Y:S02]  /*e110*/  FFMA.FTZ R15, R143, c[0x0][0x2d0], -R13.reuse ;  /* 0x0000b4008f0f7a23 */ /* 0x108fe4000001080d */
[----:B------:R-:W-:Y:S05]  /*e120*/  LDSM.16.MT88.4 R140, [R185+0x2800] ;  /* 0x00280000b98c783b */ /* 0x000fea0000004200 */
        /* <DEDUP_REMOVED lines=22> */
[----:B------:R1:W3:Y:S01]  /*e290*/  MUFU.EX2 R165, R0 ;  /* 0x0000000000a57308 */ /* 0x0002e20000000800 */
[C---:B------:R-:W-:Y:S02]  /*e2a0*/  FMUL.FTZ R121, R2.reuse, R121 ;  /* 0x0000007902797220 */ /* 0x040fe40000410000 */
[----:B------:R-:W-:Y:S02]  /*e2b0*/  FMUL.FTZ R36, R2, R36 ;  /* 0x0000002402247220 */ /* 0x000fe40000410000 */
[----:B--2---:R-:W-:Y:S02]  /*e2c0*/  FFMA.FTZ R15, R32, c[0x0][0x2d0], -R14 ;  /* 0x0000b400200f7a23 */ /* 0x004fe4000001080e */
        /* <DEDUP_REMOVED lines=12> */
[----:B---3--:R-:W-:Y:S01]  /*e390*/  F2FP.BF16.PACK_AB R19, R164, R165 ;  /* 0x000000a5a413723e */ /* 0x008fe200000010ff */
[----:B------:R-:W-:Y:S01]  /*e3a0*/  FMUL.FTZ R57, R2, R57 ;  /* 0x0000003902397220 */ /* 0x000fe20000410000 */
[----:B------:R-:W-:Y:S01]  /*e3b0*/  ISETP.GT.AND P0, PT, R203, R206, PT ;  /* 0x000000cecb00720c */ /* 0x000fe20003f04270 */
[----:B------:R-:W-:Y:S02]  /*e3c0*/  FADD.FTZ R0, -R0, R126 ;  /* 0x0000007e00007221 */ /* 0x000fe40000010100 */
[----:B------:R-:W-:Y:S02]  /*e3d0*/  FMUL.FTZ R60, R2, R60 ;  /* 0x0000003c023c7220 */ /* 0x000fe40000410000 */
[----:B------:R-:W-:Y:S02]  /*e3e0*/  FMUL.FTZ R0, R0, c[0x0][0x2d0] ;  /* 0x0000b40000007a20 */ /* 0x000fe40000410000 */
[--C-:B--2---:R-:W-:Y:S02]  /*e3f0*/  FFMA.FTZ R15, R33, c[0x0][0x2d0], -R14.reuse ;  /* 0x0000b400210f7a23 */ /* 0x104fe4000001080e */
[----:B------:R-:W-:Y:S01]  /*e400*/  LDSM.16.MT88.4 R32, [R182+0x800] ;  /* 0x00080000b620783b */ /* 0x000fe20000004200 */
[C---:B------:R-:W-:Y:S01]  /*e410*/  FMUL.FTZ R61, R2.reuse, R61 ;  /* 0x0000003d023d7220 */ /* 0x040fe20000410000 */
[----:B------:R-:W1:Y:S01]  /*e420*/  MUFU.EX2 R0, R0 ;  /* 0x0000000000007308 */ /* 0x000e620000000800 */
[C---:B------:R-:W-:Y:S02]  /*e430*/  FMUL.FTZ R64, R2.reuse, R64 ;  /* 0x0000004002407220 */ /* 0x040fe40000410000 */
[C---:B------:R-:W-:Y:S02]  /*e440*/  FMUL.FTZ R65, R2.reuse, R65 ;  /* 0x0000004102417220 */ /* 0x040fe40000410000 */
[C---:B------:R-:W-:Y:S02]  /*e450*/  FMUL.FTZ R68, R2.reuse, R68 ;  /* 0x0000004402447220 */ /* 0x040fe40000410000 */
[C---:B------:R-:W-:Y:S02]  /*e460*/  FMUL.FTZ R69, R2.reuse, R69 ;  /* 0x0000004502457220 */ /* 0x040fe40000410000 */
[C---:B------:R-:W-:Y:S01]  /*e470*/  FMUL.FTZ R72, R2.reuse, R72 ;  /* 0x0000004802487220 */ /* 0x040fe20000410000 */
[----:B------:R2:W3:Y:S01]  /*e480*/  MUFU.EX2 R155, R15 ;  /* 0x0000000f009b7308 */ /* 0x0004e20000000800 */
        /* <DEDUP_REMOVED lines=14> */
[C---:B------:R-:W-:Y:S02]  /*e570*/  FMUL.FTZ R102, R0.reuse, R102 ;  /* 0x0000006600667220 */ /* 0x040fe40000410000 */
[C---:B------:R-:W-:Y:S01]  /*e580*/  FMUL.FTZ R103, R0.reuse, R103 ;  /* 0x0000006700677220 */ /* 0x040fe20000410000 */
[C---:B------:R-:W-:Y:S03]  /*e590*/  HMMA.16816.F32.BF16 R8, R16.reuse, R22, R8 ;  /* 0x000000161008723c */ /* 0x040fe60000041808 */
[----:B------:R-:W1:Y:S01]  /*e5a0*/  LDSM.16.MT88.4 R20, [R184] ;  /* 0x00000000b814783b */ /* 0x000e620000004200 */
        /* <DEDUP_REMOVED lines=13> */
[----:B------:R-:W5:Y:S03]  /*e680*/  LDSM.16.MT88.4 R28, [R182+0x2000] ;  /* 0x00200000b61c783b */ /* 0x000f660000004200 */
        /* <DEDUP_REMOVED lines=18> */
[C---:B-----5:R-:W-:Y:S04]  /*e7b0*/  HMMA.16816.F32.BF16 R44, R16.reuse, R28, R44 ;  /* 0x0000001c102c723c */ /* 0x060fe8000004182c */
[C---:B------:R-:W-:Y:S02]  /*e7c0*/  FMUL.FTZ R58, R0.reuse, R58 ;  /* 0x0000003a003a7220 */ /* 0x040fe40000410000 */
[C---:B------:R-:W-:Y:S02]  /*e7d0*/  FMUL.FTZ R59, R0.reuse, R59 ;  /* 0x0000003b003b7220 */ /* 0x040fe40000410000 */
[C---:B------:R-:W-:Y:S01]  /*e7e0*/  HMMA.16816.F32.BF16 R48, R16.reuse, R30, R48 ;  /* 0x0000001e1030723c */ /* 0x040fe20000041830 */
[----:B------:R-:W5:Y:S03]  /*e7f0*/  LDSM.16.MT88.4 R28, [R181+0x4000] ;  /* 0x00400000b51c783b */ /* 0x000f660000004200 */
[C---:B------:R-:W-:Y:S02]  /*e800*/  FMUL.FTZ R62, R0.reuse, R62 ;  /* 0x0000003e003e7220 */ /* 0x040fe40000410000 */
[C---:B------:R-:W-:Y:S02]  /*e810*/  FMUL.FTZ R63, R0.reuse, R63 ;  /* 0x0000003f003f7220 */ /* 0x040fe40000410000 */
[--C-:B--2---:R-:W-:Y:S01]  /*e820*/  FFMA.FTZ R15, R127, c[0x0][0x2d0], -R14.reuse ;  /* 0x0000b4007f0f7a23 */ /* 0x104fe2000001080e */
[C---:B-1----:R-:W-:Y:S03]  /*e830*/  HMMA.16816.F32.BF16 R52, R16.reuse, R20, R52 ;  /* 0x000000141034723c */ /* 0x042fe60000041834 */
[C---:B------:R-:W-:Y:S01]  /*e840*/  FMUL.FTZ R66, R0.reuse, R66 ;  /* 0x0000004200427220 */ /* 0x040fe20000410000 */
[----:B------:R1:W-:Y:S01]  /*e850*/  MUFU.EX2 R154, R15 ;  /* 0x0000000f009a7308 */ /* 0x0003e20000000800 */
[C---:B------:R-:W-:Y:S02]  /*e860*/  FMUL.FTZ R67, R0.reuse, R67 ;  /* 0x0000004300437220 */ /* 0x040fe40000410000 */
[C---:B------:R-:W-:Y:S01]  /*e870*/  FMUL.FTZ R70, R0.reuse, R70 ;  /* 0x0000004600467220 */ /* 0x040fe20000410000 */
[C---:B------:R-:W-:Y:S01]  /*e880*/  HMMA.16816.F32.BF16 R56, R16.reuse, R22, R56 ;  /* 0x000000161038723c */ /* 0x040fe20000041838 */
[----:B------:R-:W2:Y:S03]  /*e890*/  LDSM.16.MT88.4 R20, [R182+0x4000] ;  /* 0x00400000b614783b */ /* 0x000ea60000004200 */
        /* <DEDUP_REMOVED lines=10> */
[----:B------:R-:W-:Y:S01]  /*e940*/  LDSM.16.MT88.4 R136, [R182+0x2800] ;  /* 0x00280000b688783b */ /* 0x000fe20000004200 */
[----:B------:R1:W5:Y:S02]  /*e950*/  MUFU.EX2 R153, R15 ;  /* 0x0000000f00997308 */ /* 0x0003640000000800 */
[C---:B------:R-:W-:Y:S02]  /*e960*/  FMUL.FTZ R82, R0.reuse, R82 ;  /* 0x0000005200527220 */ /* 0x040fe40000410000 */
[C---:B------:R-:W-:Y:S02]  /*e970*/  FMUL.FTZ R83, R0.reuse, R83 ;  /* 0x0000005300537220 */ /* 0x040fe40000410000 */
        /* <DEDUP_REMOVED lines=8> */
[----:B------:R-:W-:Y:S01]  /*ea00*/  FMUL.FTZ R91, R0, R91 ;  /* 0x0000005b005b7220 */ /* 0x000fe20000410000 */
[C---:B------:R-:W-:Y:S01]  /*ea10*/  HMMA.16816.F32.BF16 R80, R16.reuse, R22, R80 ;  /* 0x000000161050723c */ /* 0x040fe20000041850 */
[----:B------:R-:W2:Y:S03]  /*ea20*/  LDSM.16.MT88.4 R20, [R181+0x800] ;  /* 0x00080000b514783b */ /* 0x000ea60000004200 */
[--C-:B-1----:R-:W-:Y:S02]  /*ea30*/  FFMA.FTZ R15, R147, c[0x0][0x2d0], -R13.reuse ;  /* 0x0000b400930f7a23 */ /* 0x102fe4000001080d */
        /* <DEDUP_REMOVED lines=9> */
[----:B------:R-:W-:Y:S03]  /*ead0*/  FMUL.FTZ R97, R2, R97 ;  /* 0x0000006102617220 */ /* 0x000fe60000410000 */
[C---:B---3--:R-:W-:Y:S03]  /*eae0*/  HMMA.16816.F32.BF16 R92, R16.reuse, R28, R92 ;  /* 0x0000001c105c723c */ /* 0x048fe6000004185c */
[C---:B------:R-:W-:Y:S02]  /*eaf0*/  FMUL.FTZ R98, R0.reuse, R98 ;  /* 0x0000006200627220 */ /* 0x040fe40000410000 */
[----:B------:R-:W-:Y:S02]  /*eb00*/  FMUL.FTZ R99, R0, R99 ;  /* 0x0000006300637220 */ /* 0x000fe40000410000 */
[--C-:B-1----:R-:W-:Y:S04]  /*eb10*/  FFMA.FTZ R15, R148, c[0x0][0x2d0], -R13.reuse ;  /* 0x0000b400940f7a23 */ /* 0x102fe8000001080d */
[----:B------:R1:W3:Y:S01]  /*eb20*/  MUFU.EX2 R172, R15 ;  /* 0x0000000f00ac7308 */ /* 0x0002e20000000800 */
[----:B------:R-:W-:Y:S01]  /*eb30*/  HMMA.16816.F32.BF16 R96, R16, R30, R96 ;  /* 0x0000001e1060723c */ /* 0x000fe20000041860 */
[----:B------:R-:W-:Y:S06]  /*eb40*/  LDSM.16.MT88.4 R28, [R182+0x4800] ;  /* 0x00480000b61c783b */ /* 0x000fec0000004200 */
[----:B------:R-:W-:Y:S02]  /*eb50*/  F2FP.BF16.PACK_AB R16, R176, R177 ;  /* 0x000000b1b010723e */ /* 0x000fe400000010ff */
[----:B------:R-:W-:Y:S03]  /*eb60*/  F2FP.BF16.PACK_AB R18, R174, R175 ;  /* 0x000000afae12723e */ /* 0x000fe600000010ff */
[----:B------:R-:W-:Y:S02]  /*eb70*/  F2FP.BF16.PACK_AB R17, R155, R156 ;  /* 0x0000009c9b11723e */ /* 0x000fe400000010ff */
[----:B-----5:R-:W-:Y:S07]  /*eb80*/  F2FP.BF16.PACK_AB R19, R153, R154 ;  /* 0x0000009a9913723e */ /* 0x020fee00000010ff */
[C---:B--2---:R-:W-:Y:S03]  /*eb90*/  HMMA.16816.F32.BF16 R4, R16.reuse, R20, R4 ;  /* 0x000000141004723c */ /* 0x044fe60000041804 */
[--C-:B-1----:R-:W-:Y:S04]  /*eba0*/  FFMA.FTZ R15, R150, c[0x0][0x2d0], -R13.reuse ;  /* 0x0000b400960f7a23 */ /* 0x102fe8000001080d */
[----:B------:R1:W-:Y:S01]  /*ebb0*/  MUFU.EX2 R171, R15 ;  /* 0x0000000f00ab7308 */ /* 0x0003e20000000800 */
[C---:B------:R-:W-:Y:S01]  /*ebc0*/  HMMA.16816.F32.BF16 R8, R16.reuse, R22, R8 ;  /* 0x000000161008723c */ /* 0x040fe20000041808 */
[----:B------:R-:W2:Y:S07]  /*ebd0*/  LDSM.16.MT88.4 R20, [R184+0x2800] ;  /* 0x00280000b814783b */ /* 0x000eae0000004200 */
[C---:B------:R-:W-:Y:S08]  /*ebe0*/  HMMA.16816.F32.BF16 R100, R16.reuse, R32, R100 ;  /* 0x000000201064723c */ /* 0x040ff00000041864 */
[C---:B------:R-:W-:Y:S01]  /*ebf0*/  HMMA.16816.F32.BF16 R104, R16.reuse, R34, R104 ;  /* 0x000000221068723c */ /* 0x040fe20000041868 */
[----:B------:R-:W-:Y:S03]  /*ec00*/  LDSM.16.MT88.4 R32, [R185+0x4800] ;  /* 0x00480000b920783b */ /* 0x000fe60000004200 */
[--C-:B-1----:R-:W-:Y:S04]  /*ec10*/  FFMA.FTZ R15, R151, c[0x0][0x2d0], -R13.reuse ;  /* 0x0000b400970f7a23 */ /* 0x102fe8000001080d */
[C---:B----4-:R-:W-:Y:S01]  /*ec20*/  HMMA.16816.F32.BF16 R108, R16.reuse, R24, R108 ;  /* 0x00000018106c723c */ /* 0x050fe2000004186c */
[----:B------:R1:W4:Y:S07]  /*ec30*/  MUFU.EX2 R170, R15 ;  /* 0x0000000f00aa7308 */ /* 0x00032e0000000800 */
[C---:B------:R-:W-:Y:S01]  /*ec40*/  HMMA.16816.F32.BF16 R112, R16.reuse, R26, R112 ;  /* 0x0000001a1070723c */ /* 0x040fe20000041870 */
[----:B------:R-:W5:Y:S07]  /*ec50*/  LDSM.16.MT88.4 R24, [R181+0x4800] ;  /* 0x00480000b518783b */ /* 0x000f6e0000004200 */
        /* <DEDUP_REMOVED lines=8> */
[C---:B------:R-:W-:Y:S08]  /*ece0*/  HMMA.16816.F32.BF16 R44, R16.reuse, R136, R44 ;  /* 0x00000088102c723c */ /* 0x040ff0000004182c */
[C---:B------:R-:W-:Y:S01]  /*ecf0*/  HMMA.16816.F32.BF16 R48, R16.reuse, R138, R48 ;  /* 0x0000008a1030723c */ /* 0x040fe20000041830 */
[----:B------:R-:W-:Y:S03]  /*ed00*/  LDSM.16.MT88.4 R136, [R182+0x3000] ;  /* 0x00300000b688783b */ /* 0x000fe60000004200 */
[--C-:B-1----:R-:W-:Y:S04]  /*ed10*/  FFMA.FTZ R15, R146, c[0x0][0x2d0], -R14.reuse ;  /* 0x0000b400920f7a23 */ /* 0x102fe8000001080e */
[C---:B------:R-:W-:Y:S01]  /*ed20*/  HMMA.16816.F32.BF16 R52, R16.reuse, R140, R52 ;  /* 0x0000008c1034723c */ /* 0x040fe20000041834 */
[----:B------:R1:W1:Y:S07]  /*ed30*/  MUFU.EX2 R151, R15 ;  /* 0x0000000f00977308 */ /* 0x00026e0000000800 */
[C---:B------:R-:W-:Y:S01]  /*ed40*/  HMMA.16816.F32.BF16 R56, R16.reuse, R142, R56 ;  /* 0x0000008e1038723c */ /* 0x040fe20000041838 */
[----:B------:R-:W-:Y:S07]  /*ed50*/  LDSM.16.MT88.4 R140, [R185+0x3000] ;  /* 0x00300000b98c783b */ /* 0x000fee0000004200 */
[C---:B--2---:R-:W-:Y:S08]  /*ed60*/  HMMA.16816.F32.BF16 R60, R16.reuse, R20, R60 ;  /* 0x00000014103c723c */ /* 0x044ff0000004183c */
[C---:B------:R-:W-:Y:S01]  /*ed70*/  HMMA.16816.F32.BF16 R64, R16.reuse, R22, R64 ;  /* 0x000000161040723c */ /* 0x040fe20000041840 */
[----:B------:R-:W2:Y:S03]  /*ed80*/  LDSM.16.MT88.4 R20, [R184+0x4800] ;  /* 0x00480000b814783b */ /* 0x000ea60000004200 */
[--C-:B-1----:R-:W-:Y:S04]  /*ed90*/  FFMA.FTZ R15, R145, c[0x0][0x2d0], -R14.reuse ;  /* 0x0000b400910f7a23 */ /* 0x102fe8000001080e */
[C---:B-----5:R-:W-:Y:S01]  /*eda0*/  HMMA.16816.F32.BF16 R68, R16.reuse, R24, R68 ;  /* 0x000000181044723c */ /* 0x060fe20000041844 */
[----:B------:R-:W-:Y:S01]  /*edb0*/  LDSM.16.MT88.4 R144, [R181+0x5800] ;  /* 0x00580000b590783b */ /* 0x000fe20000004200 */
[----:B------:R1:W-:Y:S06]  /*edc0*/  MUFU.EX2 R150, R15 ;  /* 0x0000000f00967308 */ /* 0x0003ec0000000800 */
[C---:B------:R-:W-:Y:S01]  /*edd0*/  HMMA.16816.F32.BF16 R72, R16.reuse, R26, R72 ;  /* 0x0000001a1048723c */ /* 0x040fe20000041848 */
[----:B------:R-:W5:Y:S07]  /*ede0*/  LDSM.16.MT88.4 R24, [R181+0x1000] ;  /* 0x00100000b518783b */ /* 0x000f6e0000004200 */
[C---:B------:R-:W-:Y:S08]  /*edf0*/  HMMA.16816.F32.BF16 R76, R16.reuse, R28, R76 ;  /* 0x0000001c104c723c */ /* 0x040ff0000004184c */
[C---:B------:R-:W-:Y:S01]  /*ee00*/  HMMA.16816.F32.BF16 R80, R16.reuse, R30, R80 ;  /* 0x0000001e1050723c */ /* 0x040fe20000041850 */
[----:B------:R-:W4:Y:S03]  /*ee10*/  LDSM.16.MT88.4 R28, [R185+0x1000] ;  /* 0x00100000b91c783b */ /* 0x000f260000004200 */
[--C-:B-1----:R-:W-:Y:S04]  /*ee20*/  FFMA.FTZ R15, R149, c[0x0][0x2d0], -R14.reuse ;  /* 0x0000b400950f7a23 */ /* 0x102fe8000001080e */
[C---:B------:R-:W-:Y:S01]  /*ee30*/  HMMA.16816.F32.BF16 R84, R16.reuse, R32, R84 ;  /* 0x000000201054723c */ /* 0x040fe20000041854 */
[----:B------:R1:W1:Y:S07]  /*ee40*/  MUFU.EX2 R149, R15 ;  /* 0x0000000f00957308 */ /* 0x00026e0000000800 */
[C---:B------:R-:W-:Y:S01]  /*ee50*/  HMMA.16816.F32.BF16 R88, R16.reuse, R34, R88 ;  /* 0x000000221058723c */ /* 0x040fe20000041858 */
[----:B------:R-:W5:Y:S07]  /*ee60*/  LDSM.16.MT88.4 R32, [R181+0x3000] ;  /* 0x00300000b520783b */ /* 0x000f6e0000004200 */
[C---:B--2---:R-:W-:Y:S08]  /*ee70*/  HMMA.16816.F32.BF16 R92, R16.reuse, R20, R92 ;  /* 0x00000014105c723c */ /* 0x044ff0000004185c */
[----:B------:R-:W-:Y:S01]  /*ee80*/  HMMA.16816.F32.BF16 R96, R16, R22, R96 ;  /* 0x000000161060723c */ /* 0x000fe20000041860 */
[----:B------:R-:W2:Y:S03]  /*ee90*/  LDSM.16.MT88.4 R20, [R184+0x3000] ;  /* 0x00300000b814783b */ /* 0x000ea60000004200 */
[--C-:B-1----:R-:W-:Y:S03]  /*eea0*/  FFMA.FTZ R15, R160, c[0x0][0x2d0], -R13.reuse ;  /* 0x0000b400a00f7a23 */ /* 0x102fe6000001080d */
[----:B---3--:R-:W-:Y:S01]  /*eeb0*/  F2FP.BF16.PACK_AB R16, R172, R173 ;  /* 0x000000adac10723e */ /* 0x008fe200000010ff */
[----:B------:R1:W-:Y:S01]  /*eec0*/  MUFU.EX2 R169, R15 ;  /* 0x0000000f00a97308 */ /* 0x0003e20000000800 */
[----:B----4-:R-:W-:Y:S03]  /*eed0*/  F2FP.BF16.PACK_AB R18, R170, R171 ;  /* 0x000000abaa12723e */ /* 0x010fe600000010ff */
[----:B------:R-:W-:Y:S02]  /*eee0*/  F2FP.BF16.PACK_AB R17, R151, R152 ;  /* 0x000000989711723e */ /* 0x000fe400000010ff */
[----:B------:R-:W-:Y:S07]  /*eef0*/  F2FP.BF16.PACK_AB R19, R149, R150 ;  /* 0x000000969513723e */ /* 0x000fee00000010ff */
[C---:B-----5:R-:W-:Y:S08]  /*ef00*/  HMMA.16816.F32.BF16 R4, R16.reuse, R24, R4 ;  /* 0x000000181004723c */ /* 0x060ff00000041804 */
[C---:B------:R-:W-:Y:S01]  /*ef10*/  HMMA.16816.F32.BF16 R8, R16.reuse, R26, R8 ;  /* 0x0000001a1008723c */ /* 0x040fe20000041808 */
[----:B------:R-:W3:Y:S03]  /*ef20*/  LDSM.16.MT88.4 R24, [R181+0x5000] ;  /* 0x00500000b518783b */ /* 0x000ee60000004200 */
[--C-:B-1----:R-:W-:Y:S04]  /*ef30*/  FFMA.FTZ R15, R161, c[0x0][0x2d0], -R13.reuse ;  /* 0x0000b400a10f7a23 */ /* 0x102fe8000001080d */
[C---:B------:R-:W-:Y:S01]  /*ef40*/  HMMA.16816.F32.BF16 R100, R16.reuse, R128, R100 ;  /* 0x000000801064723c */ /* 0x040fe20000041864 */
[----:B------:R1:W4:Y:S07]  /*ef50*/  MUFU.EX2 R168, R15 ;  /* 0x0000000f00a87308 */ /* 0x00032e0000000800 */
[C---:B------:R-:W-:Y:S08]  /*ef60*/  HMMA.16816.F32.BF16 R104, R16.reuse, R130, R104 ;  /* 0x000000821068723c */ /* 0x040ff00000041868 */
[C---:B------:R-:W-:Y:S08]  /*ef70*/  HMMA.16816.F32.BF16 R108, R16.reuse, R28, R108 ;  /* 0x0000001c106c723c */ /* 0x040ff0000004186c */
[C---:B------:R-:W-:Y:S01]  /*ef80*/  HMMA.16816.F32.BF16 R112, R16.reuse, R30, R112 ;  /* 0x0000001e1070723c */ /* 0x040fe20000041870 */
[----:B------:R-:W5:Y:S03]  /*ef90*/  LDSM.16.MT88.4 R28, [R182+0x5000] ;  /* 0x00500000b61c783b */ /* 0x000f660000004200 */
[--C-:B-1----:R-:W-:Y:S02]  /*efa0*/  FFMA.FTZ R15, R163, c[0x0][0x2d0], -R13.reuse ;  /* 0x0000b400a30f7a23 */ /* 0x102fe4000001080d */
[----:B------:R-:W-:Y:S02]  /*efb0*/  FFMA.FTZ R13, R162, c[0x0][0x2d0], -R13 ;  /* 0x0000b400a20d7a23 */ /* 0x000fe4000001080d */
[C---:B------:R-:W-:Y:S01]  /*efc0*/  HMMA.16816.F32.BF16 R116, R16.reuse, R132, R116 ;  /* 0x000000841074723c */ /* 0x040fe20000041874 */
[----:B------:R-:W-:Y:S07]  /*efd0*/  MUFU.EX2 R161, R15 ;  /* 0x0000000f00a17308 */ /* 0x000fee0000000800 */
[C---:B------:R-:W-:Y:S01]  /*efe0*/  HMMA.16816.F32.BF16 R120, R16.reuse, R134, R120 ;  /* 0x000000861078723c */ /* 0x040fe20000041878 */
[----:B------:R-:W-:Y:S02]  /*eff0*/  LDSM.16.MT88.4 R132, [R181+0x1800] ;  /* 0x00180000b584783b */ /* 0x000fe40000004200 */
[----:B------:R1:W-:Y:S05]  /*f000*/  MUFU.EX2 R160, R13 ;  /* 0x0000000d00a07308 */ /* 0x0003ea0000000800 */
[C---:B------:R-:W-:Y:S08]  /*f010*/  HMMA.16816.F32.BF16 R36, R16.reuse, R32, R36 ;  /* 0x000000201024723c */ /* 0x040ff00000041824 */
[C---:B------:R-:W-:Y:S01]  /*f020*/  HMMA.16816.F32.BF16 R40, R16.reuse, R34, R40 ;  /* 0x000000221028723c */ /* 0x040fe20000041828 */
[----:B------:R-:W3:Y:S07]  /*f030*/  LDSM.16.MT88.4 R32, [R185+0x5000] ;  /* 0x00500000b920783b */ /* 0x000eee0000004200 */
[C---:B------:R-:W-:Y:S04]  /*f040*/  HMMA.16816.F32.BF16 R44, R16.reuse, R136, R44 ;  /* 0x00000088102c723c */ /* 0x040fe8000004182c */
[--C-:B-1----:R-:W-:Y:S04]  /*f050*/  FFMA.FTZ R13, R157, c[0x0][0x2d0], -R14.reuse ;  /* 0x0000b4009d0d7a23 */ /* 0x102fe8000001080e */
[C---:B------:R-:W-:Y:S01]  /*f060*/  HMMA.16816.F32.BF16 R48, R16.reuse, R138, R48 ;  /* 0x0000008a1030723c */ /* 0x040fe20000041830 */
[----:B------:R-:W-:Y:S01]  /*f070*/  LDSM.16.MT88.4 R136, [R181+0x3800] ;  /* 0x00380000b588783b */ /* 0x000fe20000004200 */
[----:B------:R1:W-:Y:S06]  /*f080*/  MUFU.EX2 R148, R13 ;  /* 0x0000000d00947308 */ /* 0x0003ec0000000800 */
[C---:B------:R-:W-:Y:S08]  /*f090*/  HMMA.16816.F32.BF16 R52, R16.reuse, R140, R52 ;  /* 0x0000008c1034723c */ /* 0x040ff00000041834 */
[C---:B------:R-:W-:Y:S01]  /*f0a0*/  HMMA.16816.F32.BF16 R56, R16.reuse, R142, R56 ;  /* 0x0000008e1038723c */ /* 0x040fe20000041838 */
[----:B------:R-:W-:Y:S07]  /*f0b0*/  LDSM.16.MT88.4 R140, [R182+0x3800] ;  /* 0x00380000b68c783b */ /* 0x000fee0000004200 */
[C---:B--2---:R-:W-:Y:S04]  /*f0c0*/  HMMA.16816.F32.BF16 R60, R16.reuse, R20, R60 ;  /* 0x00000014103c723c */ /* 0x044fe8000004183c */
[--C-:B-1----:R-:W-:Y:S04]  /*f0d0*/  FFMA.FTZ R13, R159, c[0x0][0x2d0], -R14.reuse ;  /* 0x0000b4009f0d7a23 */ /* 0x102fe8000001080e */
[C---:B------:R-:W-:Y:S01]  /*f0e0*/  HMMA.16816.F32.BF16 R64, R16.reuse, R22, R64 ;  /* 0x000000161040723c */ /* 0x040fe20000041840 */
[----:B------:R-:W1:Y:S01]  /*f0f0*/  LDSM.16.MT88.4 R20, [R184+0x5000] ;  /* 0x00500000b814783b */ /* 0x000e620000004200 */
[----:B------:R2:W1:Y:S06]  /*f100*/  MUFU.EX2 R127, R13 ;  /* 0x0000000d007f7308 */ /* 0x00046c0000000800 */
[C---:B---3--:R-:W-:Y:S08]  /*f110*/  HMMA.16816.F32.BF16 R68, R16.reuse, R24, R68 ;  /* 0x000000181044723c */ /* 0x048ff00000041844 */
[C---:B------:R-:W-:Y:S01]  /*f120*/  HMMA.16816.F32.BF16 R72, R16.reuse, R26, R72 ;  /* 0x0000001a1048723c */ /* 0x040fe20000041848 */
[----:B------:R-:W3:Y:S07]  /*f130*/  LDSM.16.MT88.4 R24, [R182+0x1800] ;  /* 0x00180000b618783b */ /* 0x000eee0000004200 */
[C---:B-----5:R-:W-:Y:S04]  /*f140*/  HMMA.16816.F32.BF16 R76, R16.reuse, R28, R76 ;  /* 0x0000001c104c723c */ /* 0x060fe8000004184c */
[--C-:B--2---:R-:W-:Y:S02]  /*f150*/  FFMA.FTZ R13, R158, c[0x0][0x2d0], -R14.reuse ;  /* 0x0000b4009e0d7a23 */ /* 0x104fe4000001080e */
[----:B------:R-:W-:Y:S01]  /*f160*/  FFMA.FTZ R14, R12, c[0x0][0x2d0], -R14 ;  /* 0x0000b4000c0e7a23 */ /* 0x000fe2000001080e */
[----:B----4-:R-:W-:Y:S01]  /*f170*/  F2FP.BF16.PACK_AB R12, R168, R169 ;  /* 0x000000a9a80c723e */ /* 0x010fe200000010ff */
[C---:B------:R-:W-:Y:S01]  /*f180*/  HMMA.16816.F32.BF16 R80, R16.reuse, R30, R80 ;  /* 0x0000001e1050723c */ /* 0x040fe20000041850 */
[----:B------:R-:W2:Y:S01]  /*f190*/  LDSM.16.MT88.4 R28, [R185+0x1800] ;  /* 0x00180000b91c783b */ /* 0x000ea20000004200 */
[----:B------:R4:W-:Y:S06]  /*f1a0*/  MUFU.EX2 R126, R13 ;  /* 0x0000000d007e7308 */ /* 0x0009ec0000000800 */
[C---:B------:R-:W-:Y:S04]  /*f1b0*/  HMMA.16816.F32.BF16 R84, R16.reuse, R32, R84 ;  /* 0x000000201054723c */ /* 0x040fe80000041854 */
[----:B------:R5:W3:Y:S04]  /*f1c0*/  MUFU.EX2 R125, R14 ;  /* 0x0000000e007d7308 */ /* 0x000ae80000000800 */
[C---:B------:R-:W-:Y:S01]  /*f1d0*/  HMMA.16816.F32.BF16 R88, R16.reuse, R34, R88 ;  /* 0x000000221058723c */ /* 0x040fe20000041858 */
[----:B------:R-:W2:Y:S07]  /*f1e0*/  LDSM.16.MT88.4 R32, [R184+0x1800] ;  /* 0x00180000b820783b */ /* 0x000eae0000004200 */
[C---:B-1----:R-:W-:Y:S04]  /*f1f0*/  HMMA.16816.F32.BF16 R92, R16.reuse, R20, R92 ;  /* 0x00000014105c723c */ /* 0x042fe8000004185c */
[----:B----4-:R-:W-:Y:S04]  /*f200*/  F2FP.BF16.PACK_AB R13, R127, R148 ;  /* 0x000000947f0d723e */ /* 0x010fe800000010ff */
[----:B------:R-:W-:Y:S01]  /*f210*/  HMMA.16816.F32.BF16 R96, R16, R22, R96 ;  /* 0x000000161060723c */ /* 0x000fe20000041860 */
[----:B------:R-:W1:Y:S03]  /*f220*/  LDSM.16.MT88.4 R16, [R185+0x3800] ;  /* 0x00380000b910783b */ /* 0x000e660000004200 */
[----:B-----5:R-:W-:Y:S02]  /*f230*/  F2FP.BF16.PACK_AB R14, R160, R161 ;  /* 0x000000a1a00e723e */ /* 0x020fe400000010ff */
[----:B---3--:R-:W-:Y:S03]  /*f240*/  F2FP.BF16.PACK_AB R15, R125, R126 ;  /* 0x0000007e7d0f723e */ /* 0x008fe600000010ff */
[----:B------:R-:W3:Y:S04]  /*f250*/  LDSM.16.MT88.4 R20, [R184+0x3800] ;  /* 0x00380000b814783b */ /* 0x000ee80000004200 */
[C---:B------:R-:W-:Y:S04]  /*f260*/  HMMA.16816.F32.BF16 R128, R12.reuse, R132, R4 ;  /* 0x000000840c80723c */ /* 0x040fe80000041804 */
[----:B------:R-:W4:Y:S04]  /*f270*/  LDSM.16.MT88.4 R4, [R182+0x5800] ;  /* 0x00580000b604783b */ /* 0x000f280000004200 */
[C---:B------:R-:W-:Y:S04]  /*f280*/  HMMA.16816.F32.BF16 R132, R12.reuse, R134, R8 ;  /* 0x000000860c84723c */ /* 0x040fe80000041808 */
[----:B------:R-:W5:Y:S04]  /*f290*/  LDSM.16.MT88.4 R8, [R185+0x5800] ;  /* 0x00580000b908783b */ /* 0x000f680000004200 */
        /* <DEDUP_REMOVED lines=24> */
[----:B------:R-:W-:Y:S01]  /*f420*/  FADD.FTZ R2, R164, R2 ;  /* 0x00000002a4027221 */ /* 0x000fe20000010000 */
[C---:B----4-:R-:W-:Y:S03]  /*f430*/  HMMA.16816.F32.BF16 R76, R12.reuse, R4, R76 ;  /* 0x000000040c4c723c */ /* 0x050fe6000004184c */
[----:B------:R-:W-:Y:S02]  /*f440*/  FADD.FTZ R0, R177, R0 ;  /* 0x00000000b1007221 */ /* 0x000fe40000010000 */
[----:B------:R-:W-:Y:S02]  /*f450*/  FADD.FTZ R2, R156, R2 ;  /* 0x000000029c027221 */ /* 0x000fe40000010000 */
[----:B------:R-:W-:Y:S01]  /*f460*/  FADD.FTZ R0, R176, R0 ;  /* 0x00000000b0007221 */ /* 0x000fe20000010000 */
[C---:B------:R-:W-:Y:S04]  /*f470*/  HMMA.16816.F32.BF16 R80, R12.reuse, R6, R80 ;  /* 0x000000060c50723c */ /* 0x040fe80000041850 */
[----:B------:R-:W-:Y:S02]  /*f480*/  FADD.FTZ R2, R155, R2 ;  /* 0x000000029b027221 */ /* 0x000fe40000010000 */
[----:B------:R-:W-:Y:S02]  /*f490*/  FADD.FTZ R0, R175, R0 ;  /* 0x00000000af007221 */ /* 0x000fe40000010000 */
[----:B------:R-:W-:Y:S01]  /*f4a0*/  FADD.FTZ R2, R154, R2 ;  /* 0x000000029a027221 */ /* 0x000fe20000010000 */
[C---:B-----5:R-:W-:Y:S03]  /*f4b0*/  HMMA.16816.F32.BF16 R84, R12.reuse, R8, R84 ;  /* 0x000000080c54723c */ /* 0x060fe60000041854 */
[----:B------:R-:W-:Y:S02]  /*f4c0*/  FADD.FTZ R0, R174, R0 ;  /* 0x00000000ae007221 */ /* 0x000fe40000010000 */
[----:B------:R-:W-:Y:S02]  /*f4d0*/  FADD.FTZ R2, R153, R2 ;  /* 0x0000000299027221 */ /* 0x000fe40000010000 */
[----:B------:R-:W-:Y:S01]  /*f4e0*/  FADD.FTZ R0, R173, R0 ;  /* 0x00000000ad007221 */ /* 0x000fe20000010000 */
[C---:B------:R-:W-:Y:S04]  /*f4f0*/  HMMA.16816.F32.BF16 R88, R12.reuse, R10, R88 ;  /* 0x0000000a0c58723c */ /* 0x040fe80000041858 */
[----:B------:R-:W-:Y:S01]  /*f500*/  FADD.FTZ R2, R152, R2 ;  /* 0x0000000298027221 */ /* 0x000fe20000010000 */
[-C--:B------:R-:W-:Y:S01]  /*f510*/  MOV R8, R3.reuse ;  /* 0x0000000300087202 */ /* 0x080fe20000000f00 */
[----:B------:R-:W-:Y:S02]  /*f520*/  FADD.FTZ R0, R172, R0 ;  /* 0x00000000ac007221 */ /* 0x000fe40000010000 */
[----:B------:R-:W-:Y:S01]  /*f530*/  FADD.FTZ R2, R151, R2 ;  /* 0x0000000297027221 */ /* 0x000fe20000010000 */
[C---:B-1----:R-:W-:Y:S03]  /*f540*/  HMMA.16816.F32.BF16 R92, R12.reuse, R16, R92 ;  /* 0x000000100c5c723c */ /* 0x042fe6000004185c */
[----:B------:R-:W-:Y:S02]  /*f550*/  FADD.FTZ R0, R171, R0 ;  /* 0x00000000ab007221 */ /* 0x000fe40000010000 */
[----:B------:R-:W-:Y:S02]  /*f560*/  FADD.FTZ R2, R150, R2 ;  /* 0x0000000296027221 */ /* 0x000fe40000010000 */
        /* <DEDUP_REMOVED lines=8> */
[----:B------:R-:W-:Y:S01]  /*f5f0*/  FADD.FTZ R2, R126, R0 ;  /* 0x000000007e027221 */ /* 0x000fe20000010000 */
[----:B------:R-:W-:Y:S01]  /*f600*/  IADD3 R0, R203, -0x1, RZ ;  /* 0xffffffffcb007810 */ /* 0x000fe20007ffe0ff */
[----:B------:R-:W-:Y:S01]  /*f610*/  FADD.FTZ R222, R160, R4 ;  /* 0x00000004a0de7221 */ /* 0x000fe20000010000 */
[----:B------:R-:W-:Y:S01]  /*f620*/  MOV R126, R3 ;  /* 0x00000003007e7202 */ /* 0x000fe20000000f00 */
[----:B------:R-:W-:Y:S01]  /*f630*/  FADD.FTZ R223, R125, R2 ;  /* 0x000000027ddf7221 */ /* 0x000fe20000010000 */
[----:B------:R-:W-:Y:S02]  /*f640*/  MOV R203, R0 ;  /* 0x0000000000cb7202 */ /* 0x000fe40000000f00 */
[----:B------:R-:W-:Y:S01]  /*f650*/  MOV R125, R124 ;  /* 0x0000007c007d7202 */ /* 0x000fe20000000f00 */
[----:B------:R-:W-:-:S05]  /*f660*/  @P0 BRA `(.L_x_2938) ;  /* 0xffffcbb000000947 */ /* 0x000fca000383ffff */
.L_x_2929:
[----:B------:R-:W-:Y:S02]  /*f670*/  MOV R7, 0x1f ;  /* 0x0000001f00077802 */ /* 0x000fe40000000f00 */
[----:B------:R-:W-:Y:S01]  /*f680*/  MOV R6, 0xffffffff ;  /* 0xffffffff00067802 */ /* 0x000fe20000000f00 */
[----:B------:R-:W-:Y:S05]  /*f690*/  BRA.DIV ~URZ, `(.L_x_2939) ;  /* 0x000053d27f007947 */ /* 0x000fea000b800000 */
[----:B------:R1:W2:Y:S02]  /*f6a0*/  SHFL.BFLY PT, R0, R222, 0x2, 0x1f ;  /* 0x0c401f00de007f89 */ /* 0x0002a400000e0000 */
.L_x_3012:
[----:B--2---:R-:W-:Y:S01]  /*f6b0*/  FADD.FTZ R0, R0, R222 ;  /* 0x000000de00007221 */ /* 0x004fe20000010000 */
[----:B------:R-:W-:Y:S05]  /*f6c0*/  BRA.DIV ~URZ, `(.L_x_2940) ;  /* 0x000054027f007947 */ /* 0x000fea000b800000 */
[----:B------:R-:W2:Y:S04]  /*f6d0*/  SHFL.BFLY PT, R2, R223, 0x2, 0x1f ;  /* 0x0c401f00df027f89 */ /* 0x000ea800000e0000 */
[----:B------:R-:W3:Y:S01]  /*f6e0*/  SHFL.BFLY PT, R5, R0, 0x1, 0x1f ;  /* 0x0c201f0000057f89 */ /* 0x000ee200000e0000 */
[----:B--2---:R-:W-:-:S02]  /*f6f0*/  FADD.FTZ R4, R2, R223 ;  /* 0x000000df02047221 */ /* 0x004fc40000010000 */
[----:B---3--:R-:W-:-:S03]  /*f700*/  FADD.FTZ R0, R0, R5 ;  /* 0x0000000500007221 */ /* 0x008fc60000010000 */
[----:B------:R2:W3:Y:S04]  /*f710*/  SHFL.BFLY PT, R3, R4, 0x1, 0x1f ;  /* 0x0c201f0004037f89 */ /* 0x0004e800000e0000 */
.L_x_3013:
        /* <DEDUP_REMOVED lines=117> */
.L_x_2886:
        /* <DEDUP_REMOVED lines=17> */
.L_x_2942:
[----:B------:R-:W-:Y:S05]  /*ff80*/  BSYNC B0 ;  /* 0x0000000000007941 */ /* 0x000fea0003800000 */
.L_x_2941:
        /* <DEDUP_REMOVED lines=131> */
.L_x_2945:
        /* <DEDUP_REMOVED lines=120> */
.L_x_3014:
[----:B------:R-:W-:Y:S05]  /*10f40*/  BRA.DIV ~URZ, `(.L_x_2948) ;  /* 0x00003cf27f007947 */ /* 0x000fea000b800000 */
[----:B------:R3:W4:Y:S02]  /*10f50*/  SHFL.IDX PT, R0, R13, RZ, 0x181f ;  /* 0x00181fff0d007589 */ /* 0x00072400000e0000 */
.L_x_3015:
        /* <DEDUP_REMOVED lines=17> */
.L_x_2950:
[----:B------:R-:W-:Y:S05]  /*11070*/  BSYNC B0 ;  /* 0x0000000000007941 */ /* 0x000fea0003800000 */
.L_x_2949:
[----:B------:R-:W-:Y:S05]  /*11080*/  BRA.DIV ~URZ, `(.L_x_2951) ;  /* 0x00003c127f007947 */ /* 0x000fea000b800000 */
[----:B--2---:R2:W1:Y:S04]  /*11090*/  SHFL.IDX PT, R10, R12, 0x1, 0x181f ;  /* 0x00381f000c0a7f89 */ /* 0x00446800000e0000 */
[----:B----4-:R2:W4:Y:S02]  /*110a0*/  SHFL.IDX PT, R0, R13, 0x1, 0x181f ;  /* 0x00381f000d007f89 */ /* 0x01052400000e0000 */
.L_x_3016:
        /* <DEDUP_REMOVED lines=18> */
.L_x_2953:
[----:B------:R-:W-:Y:S05]  /*111d0*/  BSYNC B0 ;  /* 0x0000000000007941 */ /* 0x000fea0003800000 */
.L_x_2952:
[----:B------:R-:W-:Y:S05]  /*111e0*/  BRA.DIV ~URZ, `(.L_x_2954) ;  /* 0x00003b727f007947 */ /* 0x000fea000b800000 */
[----:B-1----:R1:W2:Y:S02]  /*111f0*/  SHFL.IDX PT, R10, R12, 0x2, 0x181f ;  /* 0x00581f000c0a7f89 */ /* 0x0022a400000e0000 */
.L_x_3017:
[----:B------:R-:W-:Y:S05]  /*11200*/  BRA.DIV ~URZ, `(.L_x_2955) ;  /* 0x00003bc27f007947 */ /* 0x000fea000b800000 */
[----:B----4-:R4:W1:Y:S02]  /*11210*/  SHFL.IDX PT, R0, R13, 0x2, 0x181f ;  /* 0x00581f000d007f89 */ /* 0x01086400000e0000 */
.L_x_3018:
        /* <DEDUP_REMOVED lines=18> */
.L_x_2957:
[----:B------:R-:W-:Y:S05]  /*11340*/  BSYNC B0 ;  /* 0x0000000000007941 */ /* 0x000fea0003800000 */
.L_x_2956:
[----:B------:R-:W-:Y:S05]  /*11350*/  BRA.DIV ~URZ, `(.L_x_2958) ;  /* 0x00003ad27f007947 */ /* 0x000fea000b800000 */
[----:B-1----:R1:W3:Y:S04]  /*11360*/  SHFL.IDX PT, R6, R12, 0x3, 0x181f ;  /* 0x00781f000c067f89 */ /* 0x0022e800000e0000 */
[----:B------:R1:W4:Y:S02]  /*11370*/  SHFL.IDX PT, R0, R13, 0x3, 0x181f ;  /* 0x00781f000d007f89 */ /* 0x00032400000e0000 */
.L_x_3019:
[----:B------:R-:W-:-:S04]  /*11380*/  IADD3 R2, R11, 0x60, RZ ;  /* 0x000000600b027810 */ /* 0x000fc80007ffe0ff */
[----:B------:R-:W-:-:S13]  /*11390*/  ISETP.GE.AND P0, PT, R2, R4, PT ;  /* 0x000000040200720c */ /* 0x000fda0003f06270 */
[----:B------:R-:W-:Y:S05]  /*113a0*/  @P0 BRA `(.L_x_2959) ;  /* 0x00001fe000000947 */ /* 0x000fea0003800000 */
[----:B------:R-:W5:Y:S01]  /*113b0*/  LDL R7, [R1+0x4] ;  /* 0x0000040001077983 */ /* 0x000f620000100800 */
[----:B------:R-:W-:Y:S02]  /*113c0*/  ISETP.GE.AND P1, PT, R230, c[0x0][0x3c8], PT ;  /* 0x0000f200e6007a0c */ /* 0x000fe40003f26270 */
[----:B------:R-:W-:-:S11]  /*113d0*/  ISETP.GE.AND P0, PT, R229, c[0x0][0x3c8], PT ;  /* 0x0000f200e5007a0c */ /* 0x000fd60003f06270 */
[CC--:B----4-:R-:W-:Y:S02]  /*113e0*/  @!P1 LEA R4, P3, R230.reuse, R0.reuse, 0x1 ;  /* 0x00000000e6049211 */ /* 0x0d0fe400078608ff */
        /* <DEDUP_REMOVED lines=12> */
.L_x_2946:
        /* <DEDUP_REMOVED lines=33> */
.L_x_3020:
[----:B------:R-:W-:Y:S05]  /*116c0*/  BRA.DIV ~URZ, `(.L_x_2961) ;  /* 0x000038927f007947 */ /* 0x000fea000b800000 */
[----:B------:R4:W1:Y:S02]  /*116d0*/  SHFL.IDX PT, R0, R14, RZ, 0x1c1f ;  /* 0x001c1fff0e007589 */ /* 0x00086400000e0000 */
.L_x_3021:
        /* <DEDUP_REMOVED lines=52> */
[CC--:B------:R-:W-:Y:S02]  /*11a20*/  @!P6 LEA R2, P4, R224.reuse, R0.reuse, 0x2 ;  /* 0x00000000e002e211 */ /* 0x0c0fe400078810ff */
[C---:B------:R-:W-:Y:S02]  /*11a30*/  @!P2 LEA R6, P3, R13.reuse, R0, 0x2 ;  /* 0x000000000d06a211 */ /* 0x040fe400078610ff */
[CC--:B---3--:R-:W-:Y:S02]  /*11a40*/  @!P6 LEA.HI.X R3, R224.reuse, R4.reuse, R15, 0x2, P4 ;  /* 0x00000004e003e211 */ /* 0x0c8fe400020f140f */
        /* <DEDUP_REMOVED lines=92> */
.L_x_2963:
[----:B------:R-:W-:Y:S05]  /*12010*/  BSYNC B0 ;  /* 0x0000000000007941 */ /* 0x000fea0003800000 */
.L_x_2962:
[----:B------:R-:W-:Y:S05]  /*12020*/  BRA.DIV ~URZ, `(.L_x_2964) ;  /* 0x00002f927f007947 */ /* 0x000fea000b800000 */
[----:B---3--:R1:W3:Y:S04]  /*12030*/  SHFL.IDX PT, R4, R12, 0x1, 0x1c1f ;  /* 0x003c1f000c047f89 */ /* 0x0082e800000e0000 */
[----:B------:R1:W2:Y:S02]  /*12040*/  SHFL.IDX PT, R0, R14, 0x1, 0x1c1f ;  /* 0x003c1f000e007f89 */ /* 0x0002a400000e0000 */
.L_x_3022:
        /* <DEDUP_REMOVED lines=8> */
[CC--:B-12-4-:R-:W-:Y:S02]  /*120d0*/  @!P4 LEA R14, P6, R224.reuse, R0.reuse, 0x2 ;  /* 0x00000000e00ec211 */ /* 0x0d6fe400078c10ff */
        /* <DEDUP_REMOVED lines=97> */
.L_x_2944:
        /* <DEDUP_REMOVED lines=19> */
.L_x_2965:
        /* <DEDUP_REMOVED lines=56> */
.L_x_2967:
[----:B------:R-:W-:Y:S05]  /*12ba0*/  BSYNC B0 ;  /* 0x0000000000007941 */ /* 0x000fea0003800000 */
.L_x_2966:
        /* <DEDUP_REMOVED lines=40> */
.L_x_3023:
[----:B------:R-:W-:Y:S05]  /*12e30*/  BRA.DIV ~URZ, `(.L_x_2969) ;  /* 0x000022b27f007947 */ /* 0x000fea000b800000 */
[----:B------:R3:W4:Y:S02]  /*12e40*/  SHFL.IDX PT, R0, R12, RZ, 0x181f ;  /* 0x00181fff0c007589 */ /* 0x00072400000e0000 */
.L_x_3024:
        /* <DEDUP_REMOVED lines=18> */
.L_x_2971:
[----:B------:R-:W-:Y:S05]  /*12f70*/  BSYNC B0 ;  /* 0x0000000000007941 */ /* 0x000fea0003800000 */
.L_x_2970:
[----:B------:R-:W-:Y:S05]  /*12f80*/  BRA.DIV ~URZ, `(.L_x_2972) ;  /* 0x000021c27f007947 */ /* 0x000fea000b800000 */
[----:B--2---:R2:W1:Y:S04]  /*12f90*/  SHFL.IDX PT, R8, R9, 0x1, 0x181f ;  /* 0x00381f0009087f89 */ /* 0x00446800000e0000 */
[----:B----4-:R2:W4:Y:S02]  /*12fa0*/  SHFL.IDX PT, R0, R12, 0x1, 0x181f ;  /* 0x00381f000c007f89 */ /* 0x01052400000e0000 */
.L_x_3025:
        /* <DEDUP_REMOVED lines=18> */
.L_x_2974:
[----:B------:R-:W-:Y:S05]  /*130d0*/  BSYNC B0 ;  /* 0x0000000000007941 */ /* 0x000fea0003800000 */
.L_x_2973:
[----:B------:R-:W-:Y:S05]  /*130e0*/  BRA.DIV ~URZ, `(.L_x_2975) ;  /* 0x000021227f007947 */ /* 0x000fea000b800000 */
[----:B-1----:R1:W2:Y:S02]  /*130f0*/  SHFL.IDX PT, R8, R9, 0x2, 0x181f ;  /* 0x00581f0009087f89 */ /* 0x0022a400000e0000 */
.L_x_3026:
[----:B------:R-:W-:Y:S05]  /*13100*/  BRA.DIV ~URZ, `(.L_x_2976) ;  /* 0x000021727f007947 */ /* 0x000fea000b800000 */
[----:B----4-:R4:W1:Y:S02]  /*13110*/  SHFL.IDX PT, R0, R12, 0x2, 0x181f ;  /* 0x00581f000c007f89 */ /* 0x01086400000e0000 */
.L_x_3027:
        /* <DEDUP_REMOVED lines=18> */
.L_x_2978:
[----:B------:R-:W-:Y:S05]  /*13240*/  BSYNC B0 ;  /* 0x0000000000007941 */ /* 0x000fea0003800000 */
.L_x_2977:
[----:B------:R-:W-:Y:S05]  /*13250*/  BRA.DIV ~URZ, `(.L_x_2979) ;  /* 0x000020827f007947 */ /* 0x000fea000b800000 */
[----:B--2---:R2:W3:Y:S04]  /*13260*/  SHFL.IDX PT, R8, R9, 0x3, 0x181f ;  /* 0x00781f0009087f89 */ /* 0x0044e800000e0000 */
[----:B-1----:R2:W1:Y:S02]  /*13270*/  SHFL.IDX PT, R0, R12, 0x3, 0x181f ;  /* 0x00781f000c007f89 */ /* 0x00246400000e0000 */
.L_x_3028:
        /* <DEDUP_REMOVED lines=17> */
.L_x_2959:
[----:B------:R-:W-:Y:S05]  /*13390*/  BSYNC B1 ;  /* 0x0000000000017941 */ /* 0x000fea0003800000 */
.L_x_2943:
        /* <DEDUP_REMOVED lines=13> */
.L_x_3029:
[----:B------:R-:W-:Y:S05]  /*13470*/  BRA.DIV ~URZ, `(.L_x_2982) ;  /* 0x00001f927f007947 */ /* 0x000fea000b800000 */
[----:B---3--:R3:W2:Y:S02]  /*13480*/  SHFL.IDX PT, R8, R86, 0x1, 0x1f ;  /* 0x00201f0056087f89 */ /* 0x0086a400000e0000 */
.L_x_3030:
        /* <DEDUP_REMOVED lines=18> */
.L_x_3031:
        /* <DEDUP_REMOVED lines=16> */
.L_x_3032:
[----:B---3--:R-:W-:Y:S01]  /*136b0*/  IMAD R0, R0, c[0x0][0x538], RZ ;  /* 0x00014e0000007a24 */ /* 0x008fe200078e02ff */
[----:B------:R-:W-:Y:S04]  /*136c0*/  BSSY B1, `(.L_x_2985) ;  /* 0x00000c5000017945 */ /* 0x000fe80003800000 */
[----:B--2---:R-:W-:-:S04]  /*136d0*/  IADD3 R8, R0, R8, RZ ;  /* 0x0000000800087210 */ /* 0x004fc80007ffe0ff */
[----:B----4-:R-:W-:-:S13]  /*136e0*/  ISETP.GT.AND P6, PT, R8, R9, PT ;  /* 0x000000090800720c */ /* 0x010fda0003fc4270 */
[----:B------:R-:W-:Y:S05]  /*136f0*/  @P6 BRA `(.L_x_2986) ;  /* 0x0000024000006947 */ /* 0x000fea0003800000 */
.L_x_2990:
        /* <DEDUP_REMOVED lines=16> */
.L_x_3033:
        /* <DEDUP_REMOVED lines=16> */
.L_x_3034:
[----:B--2---:R-:W-:-:S05]  /*13900*/  IMAD R0, R0, c[0x0][0x538], RZ ;  /* 0x00014e0000007a24 */ /* 0x004fca00078e02ff */
[----:B------:R-:W-:-:S04]  /*13910*/  IADD3 R8, R0, R8, RZ ;  /* 0x0000000800087210 */ /* 0x000fc80007ffe0ff */
[----:B------:R-:W-:-:S13]  /*13920*/  ISETP.GT.AND P6, PT, R8, R9, PT ;  /* 0x000000090800720c */ /* 0x000fda0003fc4270 */
[----:B-1----:R-:W-:Y:S05]  /*13930*/  @!P6 BRA `(.L_x_2990) ;  /* 0xfffffdc00000e947 */ /* 0x002fea000383ffff */
.L_x_2986:
[----:B------:R-:W-:-:S05]  /*13940*/  IADD3 R11, -R0, R8, RZ ;  /* 0x00000008000b7210 */ /* 0x000fca0007ffe1ff */
[----:B------:R-:W-:-:S05]  /*13950*/  IMAD R0, R4, c[0x0][0x538], R11 ;  /* 0x00014e0004007a24 */ /* 0x000fca00078e020b */
[----:B------:R-:W-:Y:S01]  /*13960*/  ISETP.GT.AND P0, PT, R0, R9, PT ;  /* 0x000000090000720c */ /* 0x000fe20003f04270 */
[----:B------:R-:W-:-:S12]  /*13970*/  BRA.DIV ~URZ, `(.L_x_2991) ;  /* 0x00001ed27f007947 */ /* 0x000fd8000b800000 */
[----:B------:R-:W-:-:S04]  /*13980*/  VOTE.ANY R12, PT, !P0 ;  /* 0x00000000000c7806 */ /* 0x000fc800040e0100 */
.L_x_3035:
[----:B------:R-:W2:Y:S02]  /*13990*/  POPC R8, R12 ;  /* 0x0000000c00087309 */ /* 0x000ea40000000000 */
[----:B--2---:R-:W-:Y:S01]  /*139a0*/  IADD3 R235, R8, R235, RZ ;  /* 0x000000eb08eb7210 */ /* 0x004fe20007ffe0ff */
[----:B------:R-:W-:Y:S05]  /*139b0*/  BRA.DIV ~URZ, `(.L_x_2992) ;  /* 0x00001ee27f007947 */ /* 0x000fea000b800000 */
[----:B------:R2:W3:Y:S04]  /*139c0*/  SHFL.IDX PT, R10, R6, R8, 0x1f ;  /* 0x00001f08060a7589 */ /* 0x0004e800000e0000 */
[----:B------:R2:W4:Y:S02]  /*139d0*/  SHFL.IDX PT, R7, R7, R8, 0x1f ;  /* 0x00001f0807077589 */ /* 0x00052400000e0000 */
.L_x_3036:
[----:B------:R-:W-:Y:S01]  /*139e0*/  ISETP.NE.AND P0, PT, R12, RZ, PT ;  /* 0x000000ff0c00720c */ /* 0x000fe20003f05270 */
[----:B------:R-:W-:-:S12]  /*139f0*/  BSSY B0, `(.L_x_2993) ;  /* 0x0000005000007945 */ /* 0x000fd80003800000 */
[----:B------:R-:W-:Y:S05]  /*13a00*/  @!P0 BRA `(.L_x_2994) ;  /* 0x0000003000008947 */ /* 0x000fea0003800000 */
[----:B------:R-:W-:Y:S01]  /*13a10*/  IADD3 R3, R8, -0x1, RZ ;  /* 0xffffffff08037810 */ /* 0x000fe20007ffe0ff */
[----:B------:R-:W-:Y:S05]  /*13a20*/  BRA.DIV ~URZ, `(.L_x_2995) ;  /* 0x00001f427f007947 */ /* 0x000fea000b800000 */
[----:B------:R1:W2:Y:S02]  /*13a30*/  SHFL.IDX PT, R13, R4, R3, 0x1f ;  /* 0x00001f03040d7589 */ /* 0x0002a400000e0000 */
.L_x_2994:
[----:B------:R-:W-:Y:S05]  /*13a40*/  BSYNC B0 ;  /* 0x0000000000007941 */ /* 0x000fea0003800000 */
.L_x_2993:
        /* <DEDUP_REMOVED lines=66> */
.L_x_2997:
        /* <DEDUP_REMOVED lines=66> */
.L_x_2998:
[----:B------:R-:W-:Y:S05]  /*14290*/  BSYNC B0 ;  /* 0x0000000000007941 */ /* 0x000fea0003800000 */
.L_x_2996:
[----:B------:R-:W-:-:S04]  /*142a0*/  LOP3.LUT R2, RZ, R2, RZ, 0x33, !PT ;  /* 0x00000002ff027212 */ /* 0x000fc800078e33ff */
[----:B------:R-:W-:Y:S01]  /*142b0*/  IADD3 R233, R2, R10, RZ ;  /* 0x0000000a02e97210 */ /* 0x000fe20007ffe0ff */
[----:B------:R-:W-:Y:S05]  /*142c0*/  BRA `(.L_x_2999) ;  /* 0x0000004000007947 */ /* 0x000fea0003800000 */
.L_x_2987:
[----:B------:R-:W-:Y:S01]  /*142d0*/  IMAD.MOV.U32 R232, RZ, RZ, R9 ;  /* 0x000000ffffe87224 */ /* 0x000fe200078e0009 */
[----:B------:R-:W-:Y:S01]  /*142e0*/  MOV R234, RZ ;  /* 0x000000ff00ea7202 */ /* 0x000fe20000000f00 */
[----:B------:R-:W-:Y:S01]  /*142f0*/  IMAD.MOV.U32 R233, RZ, RZ, RZ ;  /* 0x000000ffffe97224 */ /* 0x000fe200078e00ff */
[----:B------:R-:W-:Y:S02]  /*14300*/  MOV R235, c[0x0][0x53c] ;  /* 0x00014f0000eb7a02 */ /* 0x000fe40000000f00 */
.L_x_2999:
[----:B------:R-:W-:Y:S05]  /*14310*/  BSYNC B1 ;  /* 0x0000000000017941 */ /* 0x000fea0003800000 */
.L_x_2985:
[----:B------:R-:W-:Y:S01]  /*14320*/  WARPSYNC 0xffffffff ;  /* 0xffffffff00007948 */ /* 0x000fe20003800000 */
[----:B------:R-:W-:Y:S01]  /*14330*/  BAR.SYNC.DEFER_BLOCKING 0x4, 0x100 ;  /* 0x0104000000007b1d */ /* 0x000fe20000010000 */
[----:B------:R-:W-:-:S13]  /*14340*/  ISETP.NE.AND P0, PT, R14, RZ, PT ;  /* 0x000000ff0e00720c */ /* 0x000fda0003f05270 */
[----:B------:R2:W-:Y:S04]  /*14350*/  @!P0 STS.128 [0x18100], R232 ;  /* 0x018100e8ff008388 */ /* 0x0005e80000000c00 */
[----:B------:R-:W-:Y:S06]  /*14360*/  BAR.ARV 0x5, 0x100 ;  /* 0x0144000000007b1d */ /* 0x000fec0000002000 */
.L_x_2980:
[----:B-1----:R-:W-:-:S13]  /*14370*/  ISETP.GE.AND P0, PT, R235, c[0x0][0x53c], PT ;  /* 0x00014f00eb007a0c */ /* 0x002fda0003f06270 */
[----:B--23--:R-:W-:Y:S01]  /*14380*/  @P0 CALL.REL.NOINC `(.L_x_3000) ;  /* 0x0000001000000944 */ /* 0x00cfe20003c00000 */
[----:B------:R-:W-:Y:S05]  /*14390*/  BRA `(.L_x_3001) ;  /* 0xfffed57000007947 */ /* 0x000fea000383ffff */
.L_x_3000:
[----:B------:R-:W-:Y:S05]  /*143a0*/  EXIT ;  /* 0x000000000000794d */ /* 0x000fea0003800000 */
.L_x_2861:
[----:B------:R-:W-:Y:S01]  /*143b0*/  IMAD.MOV.U32 R0, RZ, RZ, R5 ;  /* 0x000000ffff007224 */ /* 0x000fe200078e0005 */
[----:B------:R-:W-:Y:S02]  /*143c0*/  MOV R2, 0x1 ;  /* 0x0000000100027802 */ /* 0x000fe40000000f00 */
[----:B------:R-:W-:Y:S02]  /*143d0*/  MOV R3, 0x143f0 ;  /* 0x000143f000037802 */ /* 0x000fe40000000f00 */
[----:B--2---:R-:W-:Y:S05]  /*143e0*/  CALL.REL.NOINC `($__internal_62_$__cuda_sm70_shflsync_up_p) ;  /* 0x0000168000007944 */ /* 0x004fea0003c00000 */
[----:B------:R-:W-:Y:S01]  /*143f0*/  MOV R0, R4 ;  /* 0x0000000400007202 */ /* 0x000fe20000000f00 */
[----:B------:R-:W-:Y:S05]  /*14400*/  BRA `(.L_x_3002) ;  /* 0xfffec03000007947 */ /* 0x000fea000383ffff */
.L_x_2862:
[----:B------:R-:W-:Y:S01]  /*14410*/  IMAD.MOV.U32 R0, RZ, RZ, R5 ;  /* 0x000000ffff007224 */ /* 0x000fe200078e0005 */
[----:B------:R-:W-:Y:S02]  /*14420*/  MOV R2, 0x2 ;  /* 0x0000000200027802 */ /* 0x000fe40000000f00 */
[----:B------:R-:W-:Y:S02]  /*14430*/  MOV R3, 0x14450 ;  /* 0x0001445000037802 */ /* 0x000fe40000000f00 */
[----:B--2---:R-:W-:Y:S05]  /*14440*/  CALL.REL.NOINC `($__internal_62_$__cuda_sm70_shflsync_up_p) ;  /* 0x0000162000007944 */ /* 0x004fea0003c00000 */
[----:B------:R-:W-:Y:S01]  /*14450*/  SEL R0, R4, RZ, P4 ;  /* 0x000000ff04007207 */ /* 0x000fe20002000000 */
[----:B------:R-:W-:Y:S01]  /*14460*/  IMAD.MOV.U32 R2, RZ, RZ, 0x4 ;  /* 0x00000004ff027424 */ /* 0x000fe200078e00ff */
[----:B------:R-:W-:-:S03]  /*14470*/  MOV R3, 0x144a0 ;  /* 0x000144a000037802 */ /* 0x000fc60000000f00 */
[----:B------:R-:W-:Y:S02]  /*14480*/  IMAD.IADD R0, R5, 0x1, R0 ;  /* 0x0000000105007824 */ /* 0x000fe400078e0200 */
[----:B------:R-:W-:Y:S05]  /*14490*/  CALL.REL.NOINC `($__internal_62_$__cuda_sm70_shflsync_up_p) ;  /* 0x000015d000007944 */ /* 0x000fea0003c00000 */
        /* <DEDUP_REMOVED lines=13> */
[----:B------:R-:W-:Y:S01]  /*14570*/  IMAD.IADD R4, R0, 0x1, R4 ;  /* 0x0000000100047824 */ /* 0x000fe200078e0204 */
[----:B------:R-:W-:-:S03]  /*14580*/  MOV R0, 0x1f ;  /* 0x0000001f00007802 */ /* 0x000fc60000000f00 */
[----:B------:R-:W-:Y:S02]  /*14590*/  IMAD.MOV.U32 R5, RZ, RZ, R4 ;  /* 0x000000ffff057224 */ /* 0x000fe400078e0004 */
[----:B------:R-:W-:Y:S05]  /*145a0*/  CALL.REL.NOINC `($__internal_61_$__cuda_sm70_shflsync_idx_p) ;  /* 0x0000147000007944 */ /* 0x000fea0003c00000 */
[----:B------:R-:W-:Y:S05]  /*145b0*/  BRA `(.L_x_3003) ;  /* 0xfffebf8000007947 */ /* 0x000fea000383ffff */
.L_x_2864:
[----:B------:R-:W-:Y:S02]  /*145c0*/  SEL R0, RZ, 0x1, P0 ;  /* 0x00000001ff007807 */ /* 0x000fe40000000000 */
[----:B------:R-:W-:Y:S02]  /*145d0*/  MOV R2, 0x145f0 ;  /* 0x000145f000027802 */ /* 0x000fe40000000f00 */
[----:B--2---:R-:W-:Y:S05]  /*145e0*/  CALL.REL.NOINC `($__internal_63_$__cuda_sm70_votesync_ballot) ;  /* 0x000014f000007944 */ /* 0x004fea0003c00000 */
[----:B------:R-:W-:Y:S01]  /*145f0*/  MOV R10, R0 ;  /* 0x00000000000a7202 */ /* 0x000fe20000000f00 */
[----:B------:R-:W-:Y:S05]  /*14600*/  BRA `(.L_x_3004) ;  /* 0xfffebfc000007947 */ /* 0x000fea000383ffff */
.L_x_2865:
[----:B------:R-:W-:Y:S01]  /*14610*/  IMAD.MOV.U32 R5, RZ, RZ, R9 ;  /* 0x000000ffff057224 */ /* 0x000fe200078e0009 */
[----:B------:R-:W-:Y:S01]  /*14620*/  MOV R3, R7 ;  /* 0x0000000700037202 */ /* 0x000fe20000000f00 */
[----:B------:R-:W-:Y:S01]  /*14630*/  IMAD.MOV.U32 R0, RZ, RZ, 0x1f ;  /* 0x0000001fff007424 */ /* 0x000fe200078e00ff */
[----:B------:R-:W-:Y:S02]  /*14640*/  MOV R2, 0x14660 ;  /* 0x0001466000027802 */ /* 0x000fe40000000f00 */
[----:B------:R-:W-:Y:S05]  /*14650*/  CALL.REL.NOINC `($__internal_61_$__cuda_sm70_shflsync_idx_p) ;  /* 0x000013c000007944 */ /* 0x000fea0003c00000 */
[----:B------:R-:W-:Y:S01]  /*14660*/  IMAD.MOV.U32 R233, RZ, RZ, R0 ;  /* 0x000000ffffe97224 */ /* 0x000fe200078e0000 */
[----:B------:R-:W-:Y:S01]  /*14670*/  MOV R5, R8 ;  /* 0x0000000800057202 */ /* 0x000fe20000000f00 */
[----:B------:R-:W-:Y:S01]  /*14680*/  IMAD.MOV.U32 R6, RZ, RZ, RZ ;  /* 0x000000ffff067224 */ /* 0x000fe200078e00ff */
[----:B------:R-:W-:Y:S01]  /*14690*/  MOV R3, R7 ;  /* 0x0000000700037202 */ /* 0x000fe20000000f00 */
[----:B------:R-:W-:Y:S01]  /*146a0*/  IMAD.MOV.U32 R0, RZ, RZ, 0x1f ;  /* 0x0000001fff007424 */ /* 0x000fe200078e00ff */
[----:B------:R-:W-:-:S02]  /*146b0*/  MOV R2, 0x146d0 ;  /* 0x000146d000027802 */ /* 0x000fc40000000f00 */
[----:B------:R-:W-:Y:S05]  /*146c0*/  CALL.REL.NOINC `($__internal_61_$__cuda_sm70_shflsync_idx_p) ;  /* 0x0000135000007944 */ /* 0x000fea0003c00000 */
[----:B------:R-:W-:Y:S01]  /*146d0*/  MOV R9, R0 ;  /* 0x0000000000097202 */ /* 0x000fe20000000f00 */
[----:B------:R-:W-:Y:S05]  /*146e0*/  BRA `(.L_x_3005) ;  /* 0xfffebf4000007947 */ /* 0x000fea000383ffff */
.L_x_2868:
[----:B------:R-:W-:Y:S01]  /*146f0*/  IMAD.MOV.U32 R5, RZ, RZ, R4 ;  /* 0x000000ffff057224 */ /* 0x000fe200078e0004 */
[----:B------:R-:W-:-:S02]  /*14700*/  MOV R0, 0x1f ;  /* 0x0000001f00007802 */ /* 0x000fc40000000f00 */
[----:B------:R-:W-:Y:S02]  /*14710*/  MOV R2, 0x14730 ;  /* 0x0001473000027802 */ /* 0x000fe40000000f00 */
[----:B-123--:R-:W-:Y:S05]  /*14720*/  CALL.REL.NOINC `($__internal_61_$__cuda_sm70_shflsync_idx_p) ;  /* 0x000012f000007944 */ /* 0x00efea0003c00000 */
[----:B------:R-:W-:Y:S01]  /*14730*/  MOV R6, R0 ;  /* 0x0000000000067202 */ /* 0x000fe20000000f00 */
[----:B------:R-:W-:Y:S05]  /*14740*/  BRA `(.L_x_2867) ;  /* 0xfffebf4000007947 */ /* 0x000fea000383ffff */
.L_x_2887:
[----:B------:R-:W-:Y:S01]  /*14750*/  IMAD.MOV.U32 R5, RZ, RZ, R11 ;  /* 0x000000ffff057224 */ /* 0x000fe200078e000b */
[----:B------:R-:W-:Y:S01]  /*14760*/  MOV R3, RZ ;  /* 0x000000ff00037202 */ /* 0x000fe20000000f00 */
[----:B------:R-:W-:Y:S01]  /*14770*/  IMAD.MOV.U32 R0, RZ, RZ, 0x181f ;  /* 0x0000181fff007424 */ /* 0x000fe200078e00ff */
[----:B------:R-:W-:Y:S02]  /*14780*/  MOV R2, 0x147a0 ;  /* 0x000147a000027802 */ /* 0x000fe40000000f00 */
[----:B------:R-:W-:Y:S05]  /*14790*/  CALL.REL.NOINC `($__internal_61_$__cuda_sm70_shflsync_idx_p) ;  /* 0x0000128000007944 */ /* 0x000fea0003c00000 */
[----:B------:R-:W-:Y:S01]  /*147a0*/  MOV R8, R0 ;  /* 0x0000000000087202 */ /* 0x000fe20000000f00 */
[----:B------:R-:W-:Y:S05]  /*147b0*/  BRA `(.L_x_3006) ;  /* 0xfffee42000007947 */ /* 0x000fea000383ffff */
.L_x_2888:
[----:B------:R-:W-:Y:S01]  /*147c0*/  IMAD.MOV.U32 R5, RZ, RZ, R12 ;  /* 0x000000ffff057224 */ /* 0x000fe200078e000c */
[----:B------:R-:W-:Y:S01]  /*147d0*/  MOV R3, RZ ;  /* 0x000000ff00037202 */ /* 0x000fe20000000f00 */
[----:B------:R-:W-:Y:S01]  /*147e0*/  IMAD.MOV.U32 R0, RZ, RZ, 0x181f ;  /* 0x0000181fff007424 */ /* 0x000fe200078e00ff */
[----:B------:R-:W-:Y:S02]  /*147f0*/  MOV R2, 0x14810 ;  /* 0x0001481000027802 */ /* 0x000fe40000000f00 */
[----:B-12---:R-:W-:Y:S05]  /*14800*/  CALL.REL.NOINC `($__internal_61_$__cuda_sm70_shflsync_idx_p) ;  /* 0x0000121000007944 */ /* 0x006fea0003c00000 */
[----:B------:R-:W-:Y:S05]  /*14810*/  BRA `(.L_x_3007) ;  /* 0xfffee3e000007947 */ /* 0x000fea000383ffff */
.L_x_2891:
[----:B--2---:R-:W-:Y:S01]  /*14820*/  IMAD.MOV.U32 R5, RZ, RZ, R11 ;  /* 0x000000ffff057224 */ /* 0x004fe200078e000b */
[----:B------:R-:W-:Y:S01]  /*14830*/  MOV R3, 0x1 ;  /* 0x0000000100037802 */ /* 0x000fe20000000f00 */
[----:B----4-:R-:W-:Y:S01]  /*14840*/  IMAD.MOV.U32 R0, RZ, RZ, 0x181f ;  /* 0x0000181fff007424 */ /* 0x010fe200078e00ff */
[----:B------:R-:W-:-:S02]  /*14850*/  MOV R2, 0x14870 ;  /* 0x0001487000027802 */ /* 0x000fc40000000f00 */
[----:B-1-3--:R-:W-:Y:S05]  /*14860*/  CALL.REL.NOINC `($__internal_61_$__cuda_sm70_shflsync_idx_p) ;  /* 0x000011b000007944 */ /* 0x00afea0003c00000 */
[----:B------:R-:W-:Y:S01]  /*14870*/  IMAD.MOV.U32 R8, RZ, RZ, R0 ;  /* 0x000000ffff087224 */ /* 0x000fe200078e0000 */
[----:B------:R-:W-:Y:S01]  /*14880*/  MOV R3, 0x1 ;  /* 0x0000000100037802 */ /* 0x000fe20000000f00 */
[----:B------:R-:W-:Y:S01]  /*14890*/  IMAD.MOV.U32 R5, RZ, RZ, R12 ;  /* 0x000000ffff057224 */ /* 0x000fe200078e000c */
[----:B------:R-:W-:-:S02]  /*148a0*/  MOV R0, 0x181f ;  /* 0x0000181f00007802 */ /* 0x000fc40000000f00 */
[----:B------:R-:W-:Y:S02]  /*148b0*/  MOV R2, 0x148d0 ;  /* 0x000148d000027802 */ /* 0x000fe40000000f00 */
[----:B------:R-:W-:Y:S05]  /*148c0*/  CALL.REL.NOINC `($__internal_61_$__cuda_sm70_shflsync_idx_p) ;  /* 0x0000115000007944 */ /* 0x000fea0003c00000 */
[----:B------:R-:W-:Y:S05]  /*148d0*/  BRA `(.L_x_3008) ;  /* 0xfffee4d000007947 */ /* 0x000fea000383ffff */
.L_x_2894:
[----:B-1----:R-:W-:Y:S01]  /*148e0*/  IMAD.MOV.U32 R5, RZ, RZ, R11 ;  /* 0x000000ffff057224 */ /* 0x002fe200078e000b */
[----:B------:R-:W-:Y:S01]  /*148f0*/  MOV R3, 0x2 ;  /* 0x0000000200037802 */ /* 0x000fe20000000f00 */
[----:B----4-:R-:W-:Y:S01]  /*14900*/  IMAD.MOV.U32 R0, RZ, RZ, 0x181f ;  /* 0x0000181fff007424 */ /* 0x010fe200078e00ff */
[----:B------:R-:W-:Y:S02]  /*14910*/  MOV R2, 0x14930 ;  /* 0x0001493000027802 */ /* 0x000fe40000000f00 */
[----:B--23--:R-:W-:Y:S05]  /*14920*/  CALL.REL.NOINC `($__internal_61_$__cuda_sm70_shflsync_idx_p) ;  /* 0x000010f000007944 */ /* 0x00cfea0003c00000 */
[----:B------:R-:W-:Y:S01]  /*14930*/  MOV R8, R0 ;  /* 0x0000000000087202 */ /* 0x000fe20000000f00 */
[----:B------:R-:W-:Y:S05]  /*14940*/  BRA `(.L_x_3009) ;  /* 0xfffee60000007947 */ /* 0x000fea000383ffff */
.L_x_2895:
[----:B------:R-:W-:Y:S01]  /*14950*/  IMAD.MOV.U32 R5, RZ, RZ, R12 ;  /* 0x000000ffff057224 */ /* 0x000fe200078e000c */
[----:B------:R-:W-:Y:S01]  /*14960*/  MOV R3, 0x2 ;  /* 0x0000000200037802 */ /* 0x000fe20000000f00 */
[----:B----4-:R-:W-:Y:S01]  /*14970*/  IMAD.MOV.U32 R0, RZ, RZ, 0x181f ;  /* 0x0000181fff007424 */ /* 0x010fe200078e00ff */
[----:B------:R-:W-:Y:S02]  /*14980*/  MOV R2, 0x149a0 ;  /* 0x000149a000027802 */ /* 0x000fe40000000f00 */
[----:B-123--:R-:W-:Y:S05]  /*14990*/  CALL.REL.NOINC `($__internal_61_$__cuda_sm70_shflsync_idx_p) ;  /* 0x0000108000007944 */ /* 0x00efea0003c00000 */
[----:B------:R-:W-:Y:S05]  /*149a0*/  BRA `(.L_x_3010) ;  /* 0xfffee5c000007947 */ /* 0x000fea000383ffff */
.L_x_2898:
[----:B-1----:R-:W-:Y:S01]  /*149b0*/  IMAD.MOV.U32 R5, RZ, RZ, R11 ;  /* 0x000000ffff057224 */ /* 0x002fe200078e000b */
[----:B------:R-:W-:Y:S01]  /*149c0*/  MOV R3, 0x3 ;  /* 0x0000000300037802 */ /* 0x000fe20000000f00 */
[----:B------:R-:W-:Y:S01]  /*149d0*/  IMAD.MOV.U32 R0, RZ, RZ, 0x181f ;  /* 0x0000181fff007424 */ /* 0x000fe200078e00ff */
[----:B------:R-:W-:-:S02]  /*149e0*/  MOV R2, 0x14a00 ;  /* 0x00014a0000027802 */ /* 0x000fc40000000f00 */
[----:B--234-:R-:W-:Y:S05]  /*149f0*/  CALL.REL.NOINC `($__internal_61_$__cuda_sm70_shflsync_idx_p) ;  /* 0x0000102000007944 */ /* 0x01cfea0003c00000 */
[----:B------:R-:W-:Y:S01]  /*14a00*/  IMAD.MOV.U32 R8, RZ, RZ, R0 ;  /* 0x000000ffff087224 */ /* 0x000fe200078e0000 */
[----:B------:R-:W-:Y:S01]  /*14a10*/  MOV R3, 0x3 ;  /* 0x0000000300037802 */ /* 0x000fe20000000f00 */
[----:B------:R-:W-:Y:S01]  /*14a20*/  IMAD.MOV.U32 R5, RZ, RZ, R12 ;  /* 0x000000ffff057224 */ /* 0x000fe200078e000c */
[----:B------:R-:W-:-:S02]  /*14a30*/  MOV R0, 0x181f ;  /* 0x0000181f00007802 */ /* 0x000fc40000000f00 */
[----:B------:R-:W-:Y:S02]  /*14a40*/  MOV R2, 0x14a60 ;  /* 0x00014a6000027802 */ /* 0x000fe40000000f00 */
[----:B------:R-:W-:Y:S05]  /*14a50*/  CALL.REL.NOINC `($__internal_61_$__cuda_sm70_shflsync_idx_p) ;  /* 0x00000fc000007944 */ /* 0x000fea0003c00000 */
[----:B------:R-:W-:Y:S05]  /*14a60*/  BRA `(.L_x_3011) ;  /* 0xfffee6b000007947 */ /* 0x000fea000383ffff */
.L_x_2939:
[----:B------:R-:W-:Y:S01]  /*14a70*/  IMAD.MOV.U32 R2, RZ, RZ, R222 ;  /* 0x000000ffff027224 */ /* 0x000fe200078e00de */
[----:B------:R-:W-:Y:S02]  /*14a80*/  MOV R5, 0x2 ;  /* 0x0000000200057802 */ /* 0x000fe40000000f00 */
[----:B------:R-:W-:Y:S02]  /*14a90*/  MOV R3, 0x14ab0 ;  /* 0x00014ab000037802 */ /* 0x000fe40000000f00 */
[----:B------:R-:W-:Y:S05]  /*14aa0*/  CALL.REL.NOINC `($__internal_60_$__cuda_sm70_shflsync_bfly_p) ;  /* 0x00000f2000007944 */ /* 0x000fea0003c00000 */
[----:B------:R-:W-:Y:S01]  /*14ab0*/  MOV R0, R5 ;  /* 0x0000000500007202 */ /* 0x000fe20000000f00 */
[----:B------:R-:W-:Y:S05]  /*14ac0*/  BRA `(.L_x_3012) ;  /* 0xffffabe000007947 */ /* 0x000fea000383ffff */
.L_x_2940:
[----:B------:R-:W-:Y:S01]  /*14ad0*/  IMAD.MOV.U32 R2, RZ, RZ, R0 ;  /* 0x000000ffff027224 */ /* 0x000fe200078e0000 */
[----:B------:R-:W-:Y:S02]  /*14ae0*/  MOV R5, 0x1 ;  /* 0x0000000100057802 */ /* 0x000fe40000000f00 */
[----:B------:R-:W-:Y:S02]  /*14af0*/  MOV R3, 0x14b10 ;  /* 0x00014b1000037802 */ /* 0x000fe40000000f00 */
[----:B-1----:R-:W-:Y:S05]  /*14b00*/  CALL.REL.NOINC `($__internal_60_$__cuda_sm70_shflsync_bfly_p) ;  /* 0x00000ec000007944 */ /* 0x002fea0003c00000 */
[----:B------:R-:W-:Y:S01]  /*14b10*/  FADD.FTZ R0, R0, R5 ;  /* 0x0000000500007221 */ /* 0x000fe20000010000 */
[----:B------:R-:W-:Y:S02]  /*14b20*/  MOV R2, R223 ;  /* 0x000000df00027202 */ /* 0x000fe40000000f00 */
[----:B------:R-:W-:-:S02]  /*14b30*/  MOV R5, 0x2 ;  /* 0x0000000200057802 */ /* 0x000fc40000000f00 */
[----:B------:R-:W-:Y:S02]  /*14b40*/  MOV R3, 0x14b60 ;  /* 0x00014b6000037802 */ /* 0x000fe40000000f00 */
[----:B------:R-:W-:Y:S05]  /*14b50*/  CALL.REL.NOINC `($__internal_60_$__cuda_sm70_shflsync_bfly_p) ;  /* 0x00000e7000007944 */ /* 0x000fea0003c00000 */
[----:B------:R-:W-:Y:S01]  /*14b60*/  FADD.FTZ R4, R223, R5 ;  /* 0x00000005df047221 */ /* 0x000fe20000010000 */
[----:B------:R-:W-:Y:S02]  /*14b70*/  MOV R5, 0x1 ;  /* 0x0000000100057802 */ /* 0x000fe40000000f00 */
[----:B------:R-:W-:Y:S02]  /*14b80*/  MOV R3, 0x14bb0 ;  /* 0x00014bb000037802 */ /* 0x000fe40000000f00 */
[----:B------:R-:W-:Y:S02]  /*14b90*/  MOV R2, R4 ;  /* 0x0000000400027202 */ /* 0x000fe40000000f00 */
[----:B------:R-:W-:Y:S05]  /*14ba0*/  CALL.REL.NOINC `($__internal_60_$__cuda_sm70_shflsync_bfly_p) ;  /* 0x00000e2000007944 */ /* 0x000fea0003c00000 */
[----:B------:R-:W-:Y:S01]  /*14bb0*/  MOV R3, R5 ;  /* 0x0000000500037202 */ /* 0x000fe20000000f00 */
[----:B------:R-:W-:Y:S05]  /*14bc0*/  BRA `(.L_x_3013) ;  /* 0xffffab5000007947 */ /* 0x000fea000383ffff */
.L_x_2947:
[----:B-1-34-:R-:W-:Y:S01]  /*14bd0*/  IMAD.MOV.U32 R5, RZ, RZ, R12 ;  /* 0x000000ffff057224 */ /* 0x01afe200078e000c */
[----:B------:R-:W-:Y:S01]  /*14be0*/  MOV R3, RZ ;  /* 0x000000ff00037202 */ /* 0x000fe20000000f00 */
[----:B------:R-:W-:Y:S01]  /*14bf0*/  IMAD.MOV.U32 R0, RZ, RZ, 0x181f ;  /* 0x0000181fff007424 */ /* 0x000fe200078e00ff */
[----:B------:R-:W-:Y:S02]  /*14c00*/  MOV R2, 0x14c20 ;  /* 0x00014c2000027802 */ /* 0x000fe40000000f00 */
[----:B------:R-:W-:Y:S05]  /*14c10*/  CALL.REL.NOINC `($__internal_61_$__cuda_sm70_shflsync_idx_p) ;  /* 0x00000e0000007944 */ /* 0x000fea0003c00000 */
[----:B------:R-:W-:Y:S01]  /*14c20*/  MOV R10, R0 ;  /* 0x00000000000a7202 */ /* 0x000fe20000000f00 */
[----:B------:R-:W-:Y:S05]  /*14c30*/  BRA `(.L_x_3014) ;  /* 0xffffc30000007947 */ /* 0x000fea000383ffff */
.L_x_2948:
[----:B------:R-:W-:Y:S01]  /*14c40*/  IMAD.MOV.U32 R5, RZ, RZ, R13 ;  /* 0x000000ffff057224 */ /* 0x000fe200078e000d */
[----:B------:R-:W-:Y:S01]  /*14c50*/  MOV R3, RZ ;  /* 0x000000ff00037202 */ /* 0x000fe20000000f00 */
[----:B------:R-:W-:Y:S01]  /*14c60*/  IMAD.MOV.U32 R0, RZ, RZ, 0x181f ;  /* 0x0000181fff007424 */ /* 0x000fe200078e00ff */
[----:B------:R-:W-:-:S02]  /*14c70*/  MOV R2, 0x14c90 ;  /* 0x00014c9000027802 */ /* 0x000fc40000000f00 */
[----:B-12---:R-:W-:Y:S05]  /*14c80*/  CALL.REL.NOINC `($__internal_61_$__cuda_sm70_shflsync_idx_p) ;  /* 0x00000d9000007944 */ /* 0x006fea0003c00000 */
[----:B------:R-:W-:Y:S05]  /*14c90*/  BRA `(.L_x_3015) ;  /* 0xffffc2c000007947 */ /* 0x000fea000383ffff */
.L_x_2951:
[----:B------:R-:W-:Y:S01]  /*14ca0*/  IMAD.MOV.U32 R5, RZ, RZ, R12 ;  /* 0x000000ffff057224 */ /* 0x000fe200078e000c */
[----:B--2---:R-:W-:Y:S01]  /*14cb0*/  MOV R3, 0x1 ;  /* 0x0000000100037802 */ /* 0x004fe20000000f00 */
        /* <DEDUP_REMOVED lines=10> */
.L_x_2954:
[----:B------:R-:W-:Y:S01]  /*14d60*/  IMAD.MOV.U32 R5, RZ, RZ, R12 ;  /* 0x000000ffff057224 */ /* 0x000fe200078e000c */
[----:B-1----:R-:W-:Y:S01]  /*14d70*/  MOV R3, 0x2 ;  /* 0x0000000200037802 */ /* 0x002fe20000000f00 */
[----:B----4-:R-:W-:Y:S01]  /*14d80*/  IMAD.MOV.U32 R0, RZ, RZ, 0x181f ;  /* 0x0000181fff007424 */ /* 0x010fe200078e00ff */
[----:B------:R-:W-:Y:S02]  /*14d90*/  MOV R2, 0x14db0 ;  /* 0x00014db000027802 */ /* 0x000fe40000000f00 */
[----:B--23--:R-:W-:Y:S05]  /*14da0*/  CALL.REL.NOINC `($__internal_61_$__cuda_sm70_shflsync_idx_p) ;  /* 0x00000c7000007944 */ /* 0x00cfea0003c00000 */
[----:B------:R-:W-:Y:S01]  /*14db0*/  MOV R10, R0 ;  /* 0x00000000000a7202 */ /* 0x000fe20000000f00 */
[----:B------:R-:W-:Y:S05]  /*14dc0*/  BRA `(.L_x_3017) ;  /* 0xffffc43000007947 */ /* 0x000fea000383ffff */
.L_x_2955:
[----:B------:R-:W-:Y:S01]  /*14dd0*/  IMAD.MOV.U32 R5, RZ, RZ, R13 ;  /* 0x000000ffff057224 */ /* 0x000fe200078e000d */
[----:B------:R-:W-:Y:S01]  /*14de0*/  MOV R3, 0x2 ;  /* 0x0000000200037802 */ /* 0x000fe20000000f00 */
[----:B----4-:R-:W-:Y:S01]  /*14df0*/  IMAD.MOV.U32 R0, RZ, RZ, 0x181f ;  /* 0x0000181fff007424 */ /* 0x010fe200078e00ff */
[----:B------:R-:W-:Y:S02]  /*14e00*/  MOV R2, 0x14e20 ;  /* 0x00014e2000027802 */ /* 0x000fe40000000f00 */
[----:B-123--:R-:W-:Y:S05]  /*14e10*/  CALL.REL.NOINC `($__internal_61_$__cuda_sm70_shflsync_idx_p) ;  /* 0x00000c0000007944 */ /* 0x00efea0003c00000 */
[----:B------:R-:W-:Y:S05]  /*14e20*/  BRA `(.L_x_3018) ;  /* 0xffffc3f000007947 */ /* 0x000fea000383ffff */
.L_x_2958:
[----:B------:R-:W-:Y:S01]  /*14e30*/  IMAD.MOV.U32 R5, RZ, RZ, R12 ;  /* 0x000000ffff057224 */ /* 0x000fe200078e000c */
[----:B-1----:R-:W-:Y:S01]  /*14e40*/  MOV R3, 0x3 ;  /* 0x0000000300037802 */ /* 0x002fe20000000f00 */
        /* <DEDUP_REMOVED lines=10> */
.L_x_2960:
[----:B------:R-:W-:Y:S01]  /*14ef0*/  IMAD.MOV.U32 R5, RZ, RZ, R12 ;  /* 0x000000ffff057224 */ /* 0x000fe200078e000c */
[----:B------:R-:W-:Y:S01]  /*14f00*/  MOV R3, RZ ;  /* 0x000000ff00037202 */ /* 0x000fe20000000f00 */
[----:B------:R-:W-:Y:S01]  /*14f10*/  IMAD.MOV.U32 R0, RZ, RZ, 0x1c1f ;  /* 0x00001c1fff007424 */ /* 0x000fe200078e00ff */
[----:B------:R-:W-:Y:S02]  /*14f20*/  MOV R2, 0x14f40 ;  /* 0x00014f4000027802 */ /* 0x000fe40000000f00 */
[----:B-1----:R-:W-:Y:S05]  /*14f30*/  CALL.REL.NOINC `($__internal_61_$__cuda_sm70_shflsync_idx_p) ;  /* 0x00000ae000007944 */ /* 0x002fea0003c00000 */
[----:B------:R-:W-:Y:S01]  /*14f40*/  MOV R4, R0 ;  /* 0x0000000000047202 */ /* 0x000fe20000000f00 */
[----:B------:R-:W-:Y:S05]  /*14f50*/  BRA `(.L_x_3020) ;  /* 0xffffc76000007947 */ /* 0x000fea000383ffff */
.L_x_2961:
[----:B------:R-:W-:Y:S01]  /*14f60*/  IMAD.MOV.U32 R5, RZ, RZ, R14 ;  /* 0x000000ffff057224 */ /* 0x000fe200078e000e */
[----:B------:R-:W-:Y:S01]  /*14f70*/  MOV R3, RZ ;  /* 0x000000ff00037202 */ /* 0x000fe20000000f00 */
[----:B------:R-:W-:Y:S01]  /*14f80*/  IMAD.MOV.U32 R0, RZ, RZ, 0x1c1f ;  /* 0x00001c1fff007424 */ /* 0x000fe200078e00ff */
[----:B------:R-:W-:Y:S02]  /*14f90*/  MOV R2, 0x14fb0 ;  /* 0x00014fb000027802 */ /* 0x000fe40000000f00 */
[----:B-123--:R-:W-:Y:S05]  /*14fa0*/  CALL.REL.NOINC `($__internal_61_$__cuda_sm70_shflsync_idx_p) ;  /* 0x00000a7000007944 */ /* 0x00efea0003c00000 */
[----:B------:R-:W-:Y:S05]  /*14fb0*/  BRA `(.L_x_3021) ;  /* 0xffffc72000007947 */ /* 0x000fea000383ffff */
.L_x_2964:
[----:B------:R-:W-:Y:S01]  /*14fc0*/  IMAD.MOV.U32 R5, RZ, RZ, R12 ;  /* 0x000000ffff057224 */ /* 0x000fe200078e000c */
[----:B---3--:R-:W-:Y:S01]  /*14fd0*/  MOV R3, 0x1 ;  /* 0x0000000100037802 */ /* 0x008fe20000000f00 */
[----:B------:R-:W-:Y:S01]  /*14fe0*/  IMAD.MOV.U32 R0, RZ, RZ, 0x1c1f ;  /* 0x00001c1fff007424 */ /* 0x000fe200078e00ff */
[----:B------:R-:W-:-:S02]  /*14ff0*/  MOV R2, 0x15010 ;  /* 0x0001501000027802 */ /* 0x000fc40000000f00 */
[----:B--2-4-:R-:W-:Y:S05]  /*15000*/  CALL.REL.NOINC `($__internal_61_$__cuda_sm70_shflsync_idx_p) ;  /* 0x00000a1000007944 */ /* 0x014fea0003c00000 */
[----:B------:R-:W-:Y:S01]  /*15010*/  IMAD.MOV.U32 R4, RZ, RZ, R0 ;  /* 0x000000ffff047224 */ /* 0x000fe200078e0000 */
[----:B------:R-:W-:Y:S01]  /*15020*/  MOV R3, 0x1 ;  /* 0x0000000100037802 */ /* 0x000fe20000000f00 */
[----:B------:R-:W-:Y:S01]  /*15030*/  IMAD.MOV.U32 R5, RZ, RZ, R14 ;  /* 0x000000ffff057224 */ /* 0x000fe200078e000e */
[----:B------:R-:W-:-:S02]  /*15040*/  MOV R0, 0x1c1f ;  /* 0x00001c1f00007802 */ /* 0x000fc40000000f00 */
[----:B------:R-:W-:Y:S02]  /*15050*/  MOV R2, 0x15070 ;  /* 0x0001507000027802 */ /* 0x000fe40000000f00 */
[----:B------:R-:W-:Y:S05]  /*15060*/  CALL.REL.NOINC `($__internal_61_$__cuda_sm70_shflsync_idx_p) ;  /* 0x000009b000007944 */ /* 0x000fea0003c00000 */
[----:B------:R-:W-:Y:S05]  /*15070*/  BRA `(.L_x_3022) ;  /* 0xffffcfd000007947 */ /* 0x000fea000383ffff */
.L_x_2968:
[----:B------:R-:W-:Y:S01]  /*15080*/  IMAD.MOV.U32 R5, RZ, RZ, R9 ;  /* 0x000000ffff057224 */ /* 0x000fe200078e0009 */
[----:B------:R-:W-:Y:S01]  /*15090*/  MOV R3, RZ ;  /* 0x000000ff00037202 */ /* 0x000fe20000000f00 */
[----:B------:R-:W-:Y:S01]  /*150a0*/  IMAD.MOV.U32 R0, RZ, RZ, 0x181f ;  /* 0x0000181fff007424 */ /* 0x000fe200078e00ff */
[----:B------:R-:W-:Y:S02]  /*150b0*/  MOV R2, 0x150d0 ;  /* 0x000150d000027802 */ /* 0x000fe40000000f00 */
[----:B------:R-:W-:Y:S05]  /*150c0*/  CALL.REL.NOINC `($__internal_61_$__cuda_sm70_shflsync_idx_p) ;  /* 0x0000095000007944 */ /* 0x000fea0003c00000 */
[----:B------:R-:W-:Y:S01]  /*150d0*/  MOV R8, R0 ;  /* 0x0000000000087202 */ /* 0x000fe20000000f00 */
[----:B------:R-:W-:Y:S05]  /*150e0*/  BRA `(.L_x_3023) ;  /* 0xffffdd4000007947 */ /* 0x000fea000383ffff */
.L_x_2969:
[----:B------:R-:W-:Y:S01]  /*150f0*/  IMAD.MOV.U32 R5, RZ, RZ, R12 ;  /* 0x000000ffff057224 */ /* 0x000fe200078e000c */
[----:B------:R-:W-:Y:S01]  /*15100*/  MOV R3, RZ ;  /* 0x000000ff00037202 */ /* 0x000fe20000000f00 */
[----:B------:R-:W-:Y:S01]  /*15110*/  IMAD.MOV.U32 R0, RZ, RZ, 0x181f ;  /* 0x0000181fff007424 */ /* 0x000fe200078e00ff */
[----:B------:R-:W-:Y:S02]  /*15120*/  MOV R2, 0x15140 ;  /* 0x0001514000027802 */ /* 0x000fe40000000f00 */
[----:B-12---:R-:W-:Y:S05]  /*15130*/  CALL.REL.NOINC `($__internal_61_$__cuda_sm70_shflsync_idx_p) ;  /* 0x000008e000007944 */ /* 0x006fea0003c00000 */
[----:B------:R-:W-:Y:S05]  /*15140*/  BRA `(.L_x_3024) ;  /* 0xffffdd0000007947 */ /* 0x000fea000383ffff */
.L_x_2972:
        /* <DEDUP_REMOVED lines=12> */
.L_x_2975:
[----:B-1----:R-:W-:Y:S01]  /*15210*/  IMAD.MOV.U32 R5, RZ, RZ, R9 ;  /* 0x000000ffff057224 */ /* 0x002fe200078e0009 */
[----:B------:R-:W-:Y:S01]  /*15220*/  MOV R3, 0x2 ;  /* 0x0000000200037802 */ /* 0x000fe20000000f00 */
[----:B----4-:R-:W-:Y:S01]  /*15230*/  IMAD.MOV.U32 R0, RZ, RZ, 0x181f ;  /* 0x0000181fff007424 */ /* 0x010fe200078e00ff */
[----:B------:R-:W-:Y:S02]  /*15240*/  MOV R2, 0x15260 ;  /* 0x0001526000027802 */ /* 0x000fe40000000f00 */
[----:B--23--:R-:W-:Y:S05]  /*15250*/  CALL.REL.NOINC `($__internal_61_$__cuda_sm70_shflsync_idx_p) ;  /* 0x000007c000007944 */ /* 0x00cfea0003c00000 */
[----:B------:R-:W-:Y:S01]  /*15260*/  MOV R8, R0 ;  /* 0x0000000000087202 */ /* 0x000fe20000000f00 */
[----:B------:R-:W-:Y:S05]  /*15270*/  BRA `(.L_x_3026) ;  /* 0xffffde8000007947 */ /* 0x000fea000383ffff */
.L_x_2976:
[----:B------:R-:W-:Y:S01]  /*15280*/  IMAD.MOV.U32 R5, RZ, RZ, R12 ;  /* 0x000000ffff057224 */ /* 0x000fe200078e000c */
[----:B------:R-:W-:Y:S01]  /*15290*/  MOV R3, 0x2 ;  /* 0x0000000200037802 */ /* 0x000fe20000000f00 */
[----:B----4-:R-:W-:Y:S01]  /*152a0*/  IMAD.MOV.U32 R0, RZ, RZ, 0x181f ;  /* 0x0000181fff007424 */ /* 0x010fe200078e00ff */
[----:B------:R-:W-:Y:S02]  /*152b0*/  MOV R2, 0x152d0 ;  /* 0x000152d000027802 */ /* 0x000fe40000000f00 */
[----:B-123--:R-:W-:Y:S05]  /*152c0*/  CALL.REL.NOINC `($__internal_61_$__cuda_sm70_shflsync_idx_p) ;  /* 0x0000075000007944 */ /* 0x00efea0003c00000 */
[----:B------:R-:W-:Y:S05]  /*152d0*/  BRA `(.L_x_3027) ;  /* 0xffffde4000007947 */ /* 0x000fea000383ffff */
.L_x_2979:
        /* <DEDUP_REMOVED lines=12> */
.L_x_2981:
[----:B---3--:R-:W-:Y:S01]  /*153a0*/  IMAD.MOV.U32 R5, RZ, RZ, R86 ;  /* 0x000000ffff057224 */ /* 0x008fe200078e0056 */
[----:B------:R-:W-:Y:S01]  /*153b0*/  MOV R3, RZ ;  /* 0x000000ff00037202 */ /* 0x000fe20000000f00 */
[----:B------:R-:W-:Y:S01]  /*153c0*/  IMAD.MOV.U32 R0, RZ, RZ, 0x1f ;  /* 0x0000001fff007424 */ /* 0x000fe200078e00ff */
[----:B------:R-:W-:Y:S02]  /*153d0*/  MOV R2, 0x153f0 ;  /* 0x000153f000027802 */ /* 0x000fe40000000f00 */
[----:B-1----:R-:W-:Y:S05]  /*153e0*/  CALL.REL.NOINC `($__internal_61_$__cuda_sm70_shflsync_idx_p) ;  /* 0x0000063000007944 */ /* 0x002fea0003c00000 */
[----:B------:R-:W-:Y:S01]  /*153f0*/  MOV R9, R0 ;  /* 0x0000000000097202 */ /* 0x000fe20000000f00 */
[----:B------:R-:W-:Y:S05]  /*15400*/  BRA `(.L_x_3029) ;  /* 0xffffe06000007947 */ /* 0x000fea000383ffff */
.L_x_2982:
[----:B---3--:R-:W-:Y:S01]  /*15410*/  IMAD.MOV.U32 R5, RZ, RZ, R86 ;  /* 0x000000ffff057224 */ /* 0x008fe200078e0056 */
[----:B------:R-:W-:Y:S01]  /*15420*/  MOV R3, 0x1 ;  /* 0x0000000100037802 */ /* 0x000fe20000000f00 */
[----:B------:R-:W-:Y:S01]  /*15430*/  IMAD.MOV.U32 R0, RZ, RZ, 0x1f ;  /* 0x0000001fff007424 */ /* 0x000fe200078e00ff */
[----:B------:R-:W-:Y:S02]  /*15440*/  MOV R2, 0x15460 ;  /* 0x0001546000027802 */ /* 0x000fe40000000f00 */
[----:B-12-4-:R-:W-:Y:S05]  /*15450*/  CALL.REL.NOINC `($__internal_61_$__cuda_sm70_shflsync_idx_p) ;  /* 0x000005c000007944 */ /* 0x016fea0003c00000 */
[----:B------:R-:W-:Y:S01]  /*15460*/  MOV R8, R0 ;  /* 0x0000000000087202 */ /* 0x000fe20000000f00 */
[----:B------:R-:W-:Y:S05]  /*15470*/  BRA `(.L_x_3030) ;  /* 0xffffe01000007947 */ /* 0x000fea000383ffff */
.L_x_2983:
[----:B------:R-:W-:Y:S02]  /*15480*/  MOV R2, 0x1 ;  /* 0x0000000100027802 */ /* 0x000fe40000000f00 */
[----:B------:R-:W-:-:S02]  /*15490*/  MOV R3, 0x154b0 ;  /* 0x000154b000037802 */ /* 0x000fc40000000f00 */
[----:B--234-:R-:W-:Y:S05]  /*154a0*/  CALL.REL.NOINC `($__internal_62_$__cuda_sm70_shflsync_up_p) ;  /* 0x000005c000007944 */ /* 0x01cfea0003c00000 */
[----:B------:R-:W-:Y:S05]  /*154b0*/  BRA `(.L_x_3031) ;  /* 0xffffe0f000007947 */ /* 0x000fea000383ffff */
.L_x_2984:
[----:B------:R-:W-:Y:S02]  /*154c0*/  MOV R2, 0x2 ;  /* 0x0000000200027802 */ /* 0x000fe40000000f00 */
[----:B------:R-:W-:-:S02]  /*154d0*/  MOV R3, 0x154f0 ;  /* 0x000154f000037802 */ /* 0x000fc40000000f00 */
[----:B--2-4-:R-:W-:Y:S05]  /*154e0*/  CALL.REL.NOINC `($__internal_62_$__cuda_sm70_shflsync_up_p) ;  /* 0x0000058000007944 */ /* 0x014fea0003c00000 */
[----:B------:R-:W-:Y:S01]  /*154f0*/  SEL R3, R4, RZ, P1 ;  /* 0x000000ff04037207 */ /* 0x000fe20000800000 */
[----:B------:R-:W-:-:S04]  /*15500*/  IMAD.MOV.U32 R2, RZ, RZ, 0x4 ;  /* 0x00000004ff027424 */ /* 0x000fc800078e00ff */
[----:B------:R-:W-:Y:S01]  /*15510*/  IMAD.IADD R0, R0, 0x1, R3 ;  /* 0x0000000100007824 */ /* 0x000fe200078e0203 */
[----:B------:R-:W-:Y:S02]  /*15520*/  MOV R3, 0x15540 ;  /* 0x0001554000037802 */ /* 0x000fe40000000f00 */
        /* <DEDUP_REMOVED lines=19> */
.L_x_2988:
[----:B------:R-:W-:Y:S02]  /*15660*/  MOV R2, 0x1 ;  /* 0x0000000100027802 */ /* 0x000fe40000000f00 */
[----:B------:R-:W-:Y:S02]  /*15670*/  MOV R3, 0x15690 ;  /* 0x0001569000037802 */ /* 0x000fe40000000f00 */
[----:B------:R-:W-:Y:S05]  /*15680*/  CALL.REL.NOINC `($__internal_62_$__cuda_sm70_shflsync_up_p) ;  /* 0x000003e000007944 */ /* 0x000fea0003c00000 */
[----:B------:R-:W-:Y:S01]  /*15690*/  MOV R2, R4 ;  /* 0x0000000400027202 */ /* 0x000fe20000000f00 */
[----:B------:R-:W-:Y:S05]  /*156a0*/  BRA `(.L_x_3033) ;  /* 0xffffe15000007947 */ /* 0x000fea000383ffff */
.L_x_2989:
[----:B------:R-:W-:Y:S02]  /*156b0*/  MOV R2, 0x2 ;  /* 0x0000000200027802 */ /* 0x000fe40000000f00 */
        /* <DEDUP_REMOVED lines=25> */
.L_x_2991:
[----:B------:R-:W-:Y:S02]  /*15850*/  SEL R0, RZ, 0x1, P0 ;  /* 0x00000001ff007807 */ /* 0x000fe40000000000 */
[----:B------:R-:W-:Y:S02]  /*15860*/  MOV R2, 0x15880 ;  /* 0x0001588000027802 */ /* 0x000fe40000000f00 */
[----:B-1----:R-:W-:Y:S05]  /*15870*/  CALL.REL.NOINC `($__internal_63_$__cuda_sm70_votesync_ballot) ;  /* 0x0000026000007944 */ /* 0x002fea0003c00000 */
[----:B------:R-:W-:Y:S01]  /*15880*/  MOV R12, R0 ;  /* 0x00000000000c7202 */ /* 0x000fe20000000f00 */
[----:B------:R-:W-:Y:S05]  /*15890*/  BRA `(.L_x_3035) ;  /* 0xffffe0f000007947 */ /* 0x000fea000383ffff */
.L_x_2992:
[----:B------:R-:W-:Y:S01]  /*158a0*/  IMAD.MOV.U32 R5, RZ, RZ, R6 ;  /* 0x000000ffff057224 */ /* 0x000fe200078e0006 */
[----:B------:R-:W-:Y:S01]  /*158b0*/  MOV R3, R8 ;  /* 0x0000000800037202 */ /* 0x000fe20000000f00 */
[----:B------:R-:W-:Y:S01]  /*158c0*/  IMAD.MOV.U32 R0, RZ, RZ, 0x1f ;  /* 0x0000001fff007424 */ /* 0x000fe200078e00ff */
[----:B------:R-:W-:Y:S02]  /*158d0*/  MOV R2, 0x158f0 ;  /* 0x000158f000027802 */ /* 0x000fe40000000f00 */
[----:B-1----:R-:W-:Y:S05]  /*158e0*/  CALL.REL.NOINC `($__internal_61_$__cuda_sm70_shflsync_idx_p) ;  /* 0x0000013000007944 */ /* 0x002fea0003c00000 */
[----:B------:R-:W-:Y:S01]  /*158f0*/  IMAD.MOV.U32 R10, RZ, RZ, R0 ;  /* 0x000000ffff0a7224 */ /* 0x000fe200078e0000 */
[----:B------:R-:W-:Y:S01]  /*15900*/  MOV R3, R8 ;  /* 0x0000000800037202 */ /* 0x000fe20000000f00 */
[----:B------:R-:W-:Y:S01]  /*15910*/  IMAD.MOV.U32 R5, RZ, RZ, R7 ;  /* 0x000000ffff057224 */ /* 0x000fe200078e0007 */
[----:B------:R-:W-:Y:S02]  /*15920*/  MOV R0, 0x1f ;  /* 0x0000001f00007802 */ /* 0x000fe40000000f00 */
[----:B------:R-:W-:-:S02]  /*15930*/  MOV R2, 0x15950 ;  /* 0x0001595000027802 */ /* 0x000fc40000000f00 */
[----:B------:R-:W-:Y:S05]  /*15940*/  CALL.REL.NOINC `($__internal_61_$__cuda_sm70_shflsync_idx_p) ;  /* 0x000000d000007944 */ /* 0x000fea0003c00000 */
[----:B------:R-:W-:Y:S01]  /*15950*/  MOV R7, R0 ;  /* 0x0000000000077202 */ /* 0x000fe20000000f00 */
[----:B------:R-:W-:Y:S05]  /*15960*/  BRA `(.L_x_3036) ;  /* 0xffffe07000007947 */ /* 0x000fea000383ffff */
.L_x_2995:
[----:B------:R-:W-:Y:S01]  /*15970*/  IMAD.MOV.U32 R5, RZ, RZ, R4 ;  /* 0x000000ffff057224 */ /* 0x000fe200078e0004 */
[----:B------:R-:W-:-:S02]  /*15980*/  MOV R0, 0x1f ;  /* 0x0000001f00007802 */ /* 0x000fc40000000f00 */
[----:B------:R-:W-:Y:S02]  /*15990*/  MOV R2, 0x159b0 ;  /* 0x000159b000027802 */ /* 0x000fe40000000f00 */
[----:B-1234-:R-:W-:Y:S05]  /*159a0*/  CALL.REL.NOINC `($__internal_61_$__cuda_sm70_shflsync_idx_p) ;  /* 0x0000007000007944 */ /* 0x01efea0003c00000 */
[----:B------:R-:W-:Y:S01]  /*159b0*/  MOV R13, R0 ;  /* 0x00000000000d7202 */ /* 0x000fe20000000f00 */
[----:B------:R-:W-:Y:S05]  /*159c0*/  BRA `(.L_x_2994) ;  /* 0xffffe07000007947 */ /* 0x000fea000383ffff */
        .weak           $__internal_60_$__cuda_sm70_shflsync_bfly_p
        .type           $__internal_60_$__cuda_sm70_shflsync_bfly_p,@function
        .size           $__internal_60_$__cuda_sm70_shflsync_bfly_p,($__internal_61_$__cuda_sm70_shflsync_idx_p - $__internal_60_$__cuda_sm70_shflsync_bfly_p)
$__internal_60_$__cuda_sm70_shflsync_bfly_p:
[----:B------:R-:W-:Y:S04]  /*159d0*/  WARPSYNC R6 ;  /* 0x0000000600007348 */ /* 0x000fe80003800000 */
[----:B------:R1:W2:Y:S02]  /*159e0*/  SHFL.BFLY PT, R5, R2, R5, R7 ;  /* 0x0c00000502057389 */ /* 0x0002a400000e0007 */
[----:B-1----:R-:W-:Y:S02]  /*159f0*/  MOV R2, R3 ;  /* 0x0000000300027202 */ /* 0x002fe40000000f00 */
[----:B------:R-:W-:-:S04]  /*15a00*/  MOV R3, 0x0 ;  /* 0x0000000000037802 */ /* 0x000fc80000000f00 */
[----:B--2---:R-:W-:Y:S05]  /*15a10*/  RET.REL.NODEC R2 `(_ZN7cutlass13device_kernelIN5flash19enable_sm80_to_sm89INS1_16FlashAttnFwdSm80INS1_25CollectiveMainloopFwdSm80ILi8ELi1ELb0EN4cute5tupleIJNS5_1CILi128EEENS7_ILi64EEENS7_ILi192EEEEEELi192ENS_10bfloat16_tEfNS_4arch4Sm80ELb0ELb1ELb0ELb1ELb0ELb0ELb1ELb1EEENS1_21CollectiveEpilogueFwdINS6_IJS8_SA_S9_EEENS6_IJNS7_ILi1EEESI_SI_EEESC_SE_Li256ELb1ELb1ELb1ELb0EEENS1_36VarlenDynamicPersistentTileSchedulerILi128ELi64ELi256ELi256ELb1ELb1ELb0ELb1ELb0ELb1EEEEEEEEEvNT_6ParamsE) ;  /* 0xfffea5e002007950 */ /* 0x004fea0003c3ffff */
        .weak           $__internal_61_$__cuda_sm70_shflsync_idx_p
        .type           $__internal_61_$__cuda_sm70_shflsync_idx_p,@function
        .size           $__internal_61_$__cuda_sm70_shflsync_idx_p,($__internal_62_$__cuda_sm70_shflsync_up_p - $__internal_61_$__cuda_sm70_shflsync_idx_p)
$__internal_61_$__cuda_sm70_shflsync_idx_p:
[----:B------:R-:W-:-:S04]  /*15a20*/  MOV R87, 0xffffffff ;  /* 0xffffffff00577802 */ /* 0x000fc80000000f00 */
[----:B------:R-:W-:Y:S04]  /*15a30*/  WARPSYNC R87 ;  /* 0x0000005700007348 */ /* 0x000fe80003800000 */
[----:B------:R1:W2:Y:S02]  /*15a40*/  SHFL.IDX PT, R0, R5, R3, R0 ;  /* 0x0000000305007389 */ /* 0x0002a400000e0000 */
[----:B-1----:R-:W-:-:S04]  /*15a50*/  MOV R3, 0x0 ;  /* 0x0000000000037802 */ /* 0x002fc80000000f00 */
[----:B--2---:R-:W-:Y:S05]  /*15a60*/  RET.REL.NODEC R2 `(_ZN7cutlass13device_kernelIN5flash19enable_sm80_to_sm89INS1_16FlashAttnFwdSm80INS1_25CollectiveMainloopFwdSm80ILi8ELi1ELb0EN4cute5tupleIJNS5_1CILi128EEENS7_ILi64EEENS7_ILi192EEEEEELi192ENS_10bfloat16_tEfNS_4arch4Sm80ELb0ELb1ELb0ELb1ELb0ELb0ELb1ELb1EEENS1_21CollectiveEpilogueFwdINS6_IJS8_SA_S9_EEENS6_IJNS7_ILi1EEESI_SI_EEESC_SE_Li256ELb1ELb1ELb1ELb0EEENS1_36VarlenDynamicPersistentTileSchedulerILi128ELi64ELi256ELi256ELb1ELb1ELb0ELb1ELb0ELb1EEEEEEEEEvNT_6ParamsE) ;  /* 0xfffea59002007950 */ /* 0x004fea0003c3ffff */
        .weak           $__internal_62_$__cuda_sm70_shflsync_up_p
        .type           $__internal_62_$__cuda_sm70_shflsync_up_p,@function
        .size           $__internal_62_$__cuda_sm70_shflsync_up_p,($__internal_63_$__cuda_sm70_votesync_ballot - $__internal_62_$__cuda_sm70_shflsync_up_p)
$__internal_62_$__cuda_sm70_shflsync_up_p:
[----:B------:R-:W-:Y:S02]  /*15a70*/  IMAD.MOV.U32 R4, RZ, RZ, RZ ;  /* 0x000000ffff047224 */ /* 0x000fe400078e00ff */
[----:B------:R-:W-:-:S04]  /*15a80*/  IMAD.MOV.U32 R10, RZ, RZ, -0x1 ;  /* 0xffffffffff0a7424 */ /* 0x000fc800078e00ff */
[----:B------:R-:W-:Y:S04]  /*15a90*/  WARPSYNC R10 ;  /* 0x0000000a00007348 */ /* 0x000fe80003800000 */
[----:B------:R1:W2:Y:S02]  /*15aa0*/  SHFL.UP PT, R4, R0, R2, R4 ;  /* 0x0400000200047389 */ /* 0x0002a400000e0004 */
[----:B-1----:R-:W-:Y:S02]  /*15ab0*/  MOV R2, R3 ;  /* 0x0000000300027202 */ /* 0x002fe40000000f00 */
[----:B------:R-:W-:-:S04]  /*15ac0*/  MOV R3, 0x0 ;  /* 0x0000000000037802 */ /* 0x000fc80000000f00 */
[----:B--2---:R-:W-:Y:S05]  /*15ad0*/  RET.REL.NODEC R2 `(_ZN7cutlass13device_kernelIN5flash19enable_sm80_to_sm89INS1_16FlashAttnFwdSm80INS1_25CollectiveMainloopFwdSm80ILi8ELi1ELb0EN4cute5tupleIJNS5_1CILi128EEENS7_ILi64EEENS7_ILi192EEEEEELi192ENS_10bfloat16_tEfNS_4arch4Sm80ELb0ELb1ELb0ELb1ELb0ELb0ELb1ELb1EEENS1_21CollectiveEpilogueFwdINS6_IJS8_SA_S9_EEENS6_IJNS7_ILi1EEESI_SI_EEESC_SE_Li256ELb1ELb1ELb1ELb0EEENS1_36VarlenDynamicPersistentTileSchedulerILi128ELi64ELi256ELi256ELb1ELb1ELb0ELb1ELb0ELb1EEEEEEEEEvNT_6ParamsE) ;  /* 0xfffea52002007950 */ /* 0x004fea0003c3ffff */
        .weak           $__internal_63_$__cuda_sm70_votesync_ballot
        .type           $__internal_63_$__cuda_sm70_votesync_ballot,@function
        .size           $__internal_63_$__cuda_sm70_votesync_ballot,(.L_x_5002 - $__internal_63_$__cuda_sm70_votesync_ballot)
$__internal_63_$__cuda_sm70_votesync_ballot:
[----:B------:R-:W-:Y:S01]  /*15ae0*/  ISETP.NE.U32.AND P0, PT, R0, 0x1, PT ;  /* 0x000000010000780c */ /* 0x000fe20003f05070 */
[----:B------:R-:W-:-:S04]  /*15af0*/  IMAD.MOV.U32 R3, RZ, RZ, -0x1 ;  /* 0xffffffffff037424 */ /* 0x000fc800078e00ff */
[----:B------:R-:W-:Y:S08]  /*15b00*/  WARPSYNC R3 ;  /* 0x0000000300007348 */ /* 0x000ff00003800000 */
[----:B------:R-:W-:-:S04]  /*15b10*/  VOTE.ANY R0, PT, !P0 ;  /* 0x0000000000007806 */ /* 0x000fc800040e0100 */
[----:B------:R-:W-:Y:S01]  /*15b20*/  LOP3.LUT R0, R0, R3, RZ, 0xc0, !PT ;  /* 0x0000000300007212 */ /* 0x000fe200078ec0ff */
[----:B------:R-:W-:-:S04]  /*15b30*/  IMAD.MOV.U32 R3, RZ, RZ, 0x0 ;  /* 0x00000000ff037424 */ /* 0x000fc800078e00ff */
[----:B------:R-:W-:Y:S05]  /*15b40*/  RET.REL.NODEC R2 `(_ZN7cutlass13device_kernelIN5flash19enable_sm80_to_sm89INS1_16FlashAttnFwdSm80INS1_25CollectiveMainloopFwdSm80ILi8ELi1ELb0EN4cute5tupleIJNS5_1CILi128EEENS7_ILi64EEENS7_ILi192EEEEEELi192ENS_10bfloat16_tEfNS_4arch4Sm80ELb0ELb1ELb0ELb1ELb0ELb0ELb1ELb1EEENS1_21CollectiveEpilogueFwdINS6_IJS8_SA_S9_EEENS6_IJNS7_ILi1EEESI_SI_EEESC_SE_Li256ELb1ELb1ELb1ELb0EEENS1_36VarlenDynamicPersistentTileSchedulerILi128ELi64ELi256ELi256ELb1ELb1ELb0ELb1ELb0ELb1EEEEEEEEEvNT_6ParamsE) ;  /* 0xfffea4b002007950 */ /* 0x000fea0003c3ffff */
.L_x_3037:
        /* <DEDUP_REMOVED lines=11> */
.L_x_5002:


//--------------------- .text._ZN7cutlass13device_kernelIN5flash19enable_sm80_to_sm89INS1_16FlashAttnFwdSm80INS1_25CollectiveMainloopFwdSm80ILi8ELi1ELb0EN4cute5tupleIJNS5_1CILi128EEENS7_ILi64EEENS7_ILi192EEEEEELi192ENS_10bfloat16_tEfNS_4arch4Sm80ELb0ELb1ELb0ELb1ELb0ELb1ELb1ELb1EEENS1_21CollectiveEpilogueFwdINS6_IJS8_SA_S9_EEENS6_IJNS7_ILi1EEESI_SI_EEESC_SE_Li256ELb1ELb1ELb1ELb0EEENS1_36VarlenDynamicPersistentTileSchedulerILi128ELi64ELi256ELi256ELb1ELb1ELb0ELb1ELb0ELb1EEEEEEEEEvNT_6ParamsE --------------------------
	.section	.text._ZN7cutlass13device_kernelIN5flash19enable_sm80_to_sm89INS1_16FlashAttnFwdSm80INS1_25CollectiveMainloopFwdSm80ILi8ELi1ELb0EN4cute5tupleIJNS5_1CILi128EEENS7_ILi64EEENS7_ILi192EEEEEELi192ENS_10bfloat16_tEfNS_4arch4Sm80ELb0ELb1ELb0ELb1ELb0ELb1ELb1ELb1EEENS1_21CollectiveEpilogueFwdINS6_IJS8_SA_S9_EEENS6_IJNS7_ILi1EEESI_SI_EEESC_SE_Li256ELb1ELb1ELb1ELb0EEENS1_36VarlenDynamicPersistentTileSchedulerILi128ELi64ELi256ELi256ELb1ELb1ELb0ELb1ELb0ELb1EEEEEEEEEvNT_6ParamsE,"ax",@progbits
	.sectioninfo	@"SHI_REGISTERS=255"
	.align	128
.text._ZN7cutlass13device_kernelIN5flash19enable_sm80_to_sm89INS1_16FlashAttnFwdSm80INS1_25CollectiveMainloopFwdSm80ILi8ELi1ELb0EN4cute5tupleIJNS5_1CILi128EEENS7_ILi64EEENS7_ILi192EEEEEELi192ENS_10bfloat16_tEfNS_4arch4Sm80ELb0ELb1ELb0ELb1ELb0ELb1ELb1ELb1EEENS1_21CollectiveEpilogueFwdINS6_IJS8_SA_S9_EEENS6_IJNS7_ILi1EEESI_SI_EEESC_SE_Li256ELb1ELb1ELb1ELb0EEENS1_36VarlenDynamicPersistentTileSchedulerILi128ELi64ELi256ELi256ELb1ELb1ELb0ELb1ELb0ELb1EEEEEEEEEvNT_6ParamsE:
        .type           _ZN7cutlass13device_kernelIN5flash19enable_sm80_to_sm89INS1_16FlashAttnFwdSm80INS1_25CollectiveMainloopFwdSm80ILi8ELi1ELb0EN4cute5tupleIJNS5_1CILi128EEENS7_ILi64EEENS7_ILi192EEEEEELi192ENS_10bfloat16_tEfNS_4arch4Sm80ELb0ELb1ELb0ELb1ELb0ELb1ELb1ELb1EEENS1_21CollectiveEpilogueFwdINS6_IJS8_SA_S9_EEENS6_IJNS7_ILi1EEESI_SI_EEESC_SE_Li256ELb1ELb1ELb1ELb0EEENS1_36VarlenDynamicPersistentTileSchedulerILi128ELi64ELi256ELi256ELb1ELb1ELb0ELb1ELb0ELb1EEEEEEEEEvNT_6ParamsE,@function
        .size           _ZN7cutlass13device_kernelIN5flash19enable_sm80_to_sm89INS1_16FlashAttnFwdSm80INS1_25CollectiveMainloopFwdSm80ILi8ELi1ELb0EN4cute5tupleIJNS5_1CILi128EEENS7_ILi64EEENS7_ILi192EEEEEELi192ENS_10bfloat16_tEfNS_4arch4Sm80ELb0ELb1ELb0ELb1ELb0ELb1ELb1ELb1EEENS1_21CollectiveEpilogueFwdINS6_IJS8_SA_S9_EEENS6_IJNS7_ILi1EEESI_SI_EEESC_SE_Li256ELb1ELb1ELb1ELb0EEENS1_36VarlenDynamicPersistentTileSchedulerILi128ELi64ELi256ELi256ELb1ELb1ELb0ELb1ELb0ELb1EEEEEEEEEvNT_6ParamsE,(.L_x_5007 - _ZN7cutlass13device_kernelIN5flash19enable_sm80_to_sm89INS1_16FlashAttnFwdSm80INS1_25CollectiveMainloopFwdSm80ILi8ELi1ELb0EN4cute5tupleIJNS5_1CILi128EEENS7_ILi64EEENS7_ILi192EEEEEELi192ENS_10bfloat16_tEfNS_4arch4Sm80ELb0ELb1ELb0ELb1ELb0ELb1ELb1ELb1EEENS1_21CollectiveEpilogueFwdINS6_IJS8_SA_S9_EEENS6_IJNS7_ILi1EEESI_SI_EEESC_SE_Li256ELb1ELb1ELb1ELb0EEENS1_36VarlenDynamicPersistentTileSchedulerILi128ELi64ELi256ELi256ELb1ELb1ELb0ELb1ELb0ELb1EEEEEEEEEvNT_6ParamsE)
        .other          _ZN7cutlass13device_kernelIN5flash19enable_sm80_to_sm89INS1_16FlashAttnFwdSm80INS1_25CollectiveMainloopFwdSm80ILi8ELi1ELb0EN4cute5tupleIJNS5_1CILi128EEENS7_ILi64EEENS7_ILi192EEEEEELi192ENS_10bfloat16_tEfNS_4arch4Sm80ELb0ELb1ELb0ELb1ELb0ELb1ELb1ELb1EEENS1_21CollectiveEpilogueFwdINS6_IJS8_SA_S9_EEENS6_IJNS7_ILi1EEESI_SI_EEESC_SE_Li256ELb1ELb1ELb1ELb0EEENS1_36VarlenDynamicPersistentTileSchedulerILi128ELi64ELi256ELi256ELb1ELb1ELb0ELb1ELb0ELb1EEEEEEEEEvNT_6ParamsE,@"STO_CUDA_ENTRY STV_DEFAULT"
_ZN7cutlass13device_kernelIN5flash19enable_sm80_to_sm89INS1_16FlashAttnFwdSm80INS1_25CollectiveMainloopFwdSm80ILi8ELi1ELb0EN4cute5tupleIJNS5_1CILi128EEENS7_ILi64EEENS7_ILi192EEEEEELi192ENS_10bfloat16_tEfNS_4arch4Sm80ELb0ELb1ELb0ELb1ELb0ELb1ELb1ELb1EEENS1_21CollectiveEpilogueFwdINS6_IJS8_SA_S9_EEENS6_IJNS7_ILi1EEESI_SI_EEESC_SE_Li256ELb1ELb1ELb1ELb0EEENS1_36VarlenDynamicPersistentTileSchedulerILi128ELi64ELi256ELi256ELb1ELb1ELb0ELb1ELb0ELb1EEEEEEEEEvNT_6ParamsE:
        /* <DEDUP_REMOVED lines=53> */
.L_x_3043:
        /* <DEDUP_REMOVED lines=17> */
.L_x_3262:
        /* <DEDUP_REMOVED lines=16> */
.L_x_3263:
[----:B---3--:R-:W-:-:S05]  /*0560*/  IMAD R0, R0, c[0x0][0x538], RZ ;  /* 0x00014e0000007a24 */ /* 0x008fca00078e02ff */
[----:B------:R-:W-:-:S04]  /*0570*/  IADD3 R7, R0, R7, RZ ;  /* 0x0000000700077210 */ /* 0x000fc80007ffe0ff */
[----:B------:R-:W-:-:S13]  /*0580*/  ISETP.GT.AND P0, PT, R7, UR4, PT ;  /* 0x0000000407007c0c */ /* 0x000fda000bf04270 */
[----:B-12---:R-:W-:Y:S05]  /*0590*/  @!P0 BRA `(.L_x_3043) ;  /* 0xfffffdb000008947 */ /* 0x006fea000383ffff */
.L_x_3039:
[----:B------:R-:W-:-:S05]  /*05a0*/  IADD3 R11, -R0, R7, RZ ;  /* 0x00000007000b7210 */ /* 0x000fca0007ffe1ff */
[----:B------:R-:W-:-:S05]  /*05b0*/  IMAD R0, R4, c[0x0][0x538], R11 ;  /* 0x00014e0004007a24 */ /* 0x000fca00078e020b */
[----:B------:R-:W-:Y:S01]  /*05c0*/  ISETP.GT.AND P0, PT, R0, UR4, PT ;  /* 0x0000000400007c0c */ /* 0x000fe2000bf04270 */
[----:B------:R-:W-:-:S12]  /*05d0*/  BRA.DIV ~URZ, `(.L_x_3044) ;  /* 0x00020ab27f007947 */ /* 0x000fd8000b800000 */
[----:B------:R-:W-:-:S04]  /*05e0*/  VOTE.ANY R7, PT, !P0 ;  /* 0x0000000000077806 */ /* 0x000fc800040e0100 */
.L_x_3264:
[----:B------:R-:W1:Y:S02]  /*05f0*/  POPC R0, R7 ;  /* 0x0000000700007309 */ /* 0x000e640000000000 */
[----:B-12---:R-:W-:Y:S01]  /*0600*/  IADD3 R247, R0, R6, RZ ;  /* 0x0000000600f77210 */ /* 0x006fe20007ffe0ff */
[----:B------:R-:W-:Y:S05]  /*0610*/  BRA.DIV ~URZ, `(.L_x_3045) ;  /* 0x00020ac27f007947 */ /* 0x000fea000b800000 */
[----:B------:R1:W2:Y:S01]  /*0620*/  SHFL.IDX PT, R245, R10, R0, 0x1f ;  /* 0x00001f000af57589 */ /* 0x0002a200000e0000 */
[----:B------:R-:W-:-:S03]  /*0630*/  MOV R6, RZ ;  /* 0x000000ff00067202 */ /* 0x000fc60000000f00 */
[----:B------:R1:W3:Y:S04]  /*0640*/  SHFL.IDX PT, R10, R8, R0, 0x1f ;  /* 0x00001f00080a7589 */ /* 0x0002e800000e0000 */
.L_x_3265:
[----:B------:R-:W-:Y:S01]  /*0650*/  ISETP.NE.AND P0, PT, R7, RZ, PT ;  /* 0x000000ff0700720c */ /* 0x000fe20003f05270 */
[----:B------:R-:W-:-:S12]  /*0660*/  BSSY B0, `(.L_x_3046) ;  /* 0x0000005000007945 */ /* 0x000fd80003800000 */
[----:B------:R-:W-:Y:S05]  /*0670*/  @!P0 BRA `(.L_x_3047) ;  /* 0x0000003000008947 */ /* 0x000fea0003800000 */
[----:B------:R-:W-:Y:S01]  /*0680*/  IADD3 R5, R0, -0x1, RZ ;  /* 0xffffffff00057810 */ /* 0x000fe20007ffe0ff */
[----:B------:R-:W-:Y:S05]  /*0690*/  BRA.DIV ~URZ, `(.L_x_3048) ;  /* 0x00020b227f007947 */ /* 0x000fea000b800000 */
[----:B------:R4:W1:Y:S02]  /*06a0*/  SHFL.IDX PT, R6, R4, R5, 0x1f ;  /* 0x00001f0504067589 */ /* 0x00086400000e0000 */
.L_x_3047:
[----:B------:R-:W-:Y:S05]  /*06b0*/  BSYNC B0 ;  /* 0x0000000000007941 */ /* 0x000fea0003800000 */
.L_x_3046:
        /* <DEDUP_REMOVED lines=67> */
.L_x_3050:
        /* <DEDUP_REMOVED lines=68> */
.L_x_3051:
[----:B------:R-:W-:Y:S05]  /*0f30*/  BSYNC B0 ;  /* 0x0000000000007941 */ /* 0x000fea0003800000 */
.L_x_3049:
[----:B------:R-:W-:-:S04]  /*0f40*/  LOP3.LUT R0, RZ, R0, RZ, 0x33, !PT ;  /* 0x00000000ff007212 */ /* 0x000fc800078e33ff */
[----:B------:R-:W-:Y:S01]  /*0f50*/  IADD3 R245, R0, R245, RZ ;  /* 0x000000f500f57210 */ /* 0x000fe20007ffe0ff */
[----:B------:R-:W-:Y:S05]  /*0f60*/  BRA `(.L_x_3052) ;  /* 0x0000004000007947 */ /* 0x000fea0003800000 */
.L_x_3040:
[----:B--2---:R-:W-:Y:S01]  /*0f70*/  IMAD.MOV.U32 R245, RZ, RZ, RZ ;  /* 0x000000fffff57224 */ /* 0x004fe200078e00ff */
[----:B------:R-:W-:Y:S01]  /*0f80*/  MOV R246, RZ ;  /* 0x000000ff00f67202 */ /* 0x000fe20000000f00 */
[----:B------:R-:W-:Y:S01]  /*0f90*/  IMAD.U32 R244, RZ, RZ, UR4 ;  /* 0x00000004fff47e24 */ /* 0x000fe2000f8e00ff */
[----:B------:R-:W-:Y:S02]  /*0fa0*/  MOV R247, c[0x0][0x53c] ;  /* 0x00014f0000f77a02 */ /* 0x000fe40000000f00 */
.L_x_3052:
[----:B------:R-:W-:Y:S01]  /*0fb0*/  ISETP.NE.AND P0, PT, R12, RZ, PT ;  /* 0x000000ff0c00720c */ /* 0x000fe20003f05270 */
[----:B------:R-:W-:-:S12]  /*0fc0*/  WARPSYNC 0xffffffff ;  /* 0xffffffff00007948 */ /* 0x000fd80003800000 */
[----:B------:R1:W-:Y:S04]  /*0fd0*/  @!P0 STS.128 [0x18100], R244 ;  /* 0x018100f4ff008388 */ /* 0x0003e80000000c00 */
[----:B------:R-:W-:Y:S06]  /*0fe0*/  BAR.ARV 0x5, 0x100 ;  /* 0x0144000000007b1d */ /* 0x000fec0000002000 */
.L_x_3038:
[----:B-12---:R-:W-:-:S13]  /*0ff0*/  ISETP.GE.AND P0, PT, R247, c[0x0][0x53c], PT ;  /* 0x00014f00f7007a0c */ /* 0x006fda0003f06270 */
[----:B------:R-:W-:Y:S05]  /*1000*/  @P0 EXIT ;  /* 0x000000000000094d */ /* 0x000fea0003800000 */
[----:B------:R-:W1:Y:S02]  /*1010*/  S2R R18, SR_TID.X ;  /* 0x0000000000127919 */ /* 0x000e640000002100 */
[----:B-1----:R-:W-:-:S04]  /*1020*/  SHF.R.S32.HI R13, RZ, 0x1f, R18 ;  /* 0x0000001fff0d7819 */ /* 0x002fc80000011412 */
[CC--:B------:R-:W-:Y:S02]  /*1030*/  LEA.HI R14, R13.reuse, R18.reuse, RZ, 0x3 ;  /* 0x000000120d0e7211 */ /* 0x0c0fe400078f18ff */
[-C--:B------:R-:W-:Y:S02]  /*1040*/  LEA.HI R3, R13, R18.reuse, RZ, 0x4 ;  /* 0x000000120d037211 */ /* 0x080fe400078f20ff */
[----:B------:R-:W-:Y:S02]  /*1050*/  SHF.R.S32.HI R19, RZ, 0x3, R14 ;  /* 0x00000003ff137819 */ /* 0x000fe4000001140e */
[----:B------:R-:W-:Y:S02]  /*1060*/  LOP3.LUT R2, R14, 0xfffffff8, RZ, 0xc0, !PT ;  /* 0xfffffff80e027812 */ /* 0x000fe400078ec0ff */
[----:B------:R-:W-:Y:S01]  /*1070*/  LOP3.LUT R0, R3, 0xfffffff0, RZ, 0xc0, !PT ;  /* 0xfffffff003007812 */ /* 0x000fe200078ec0ff */
[----:B------:R-:W-:Y:S01]  /*1080*/  IMAD.SHL.U32 R5, R19, 0x40, RZ ;  /* 0x0000004013057824 */ /* 0x000fe200078e00ff */
        /* <DEDUP_REMOVED lines=8> */
[----:B------:R-:W-:Y:S02]  /*1110*/  SHF.R.U32.HI R5, RZ, 0x3, R2 ;  /* 0x00000003ff057819 */ /* 0x000fe40000011602 */
[----:B------:R-:W-:Y:S02]  /*1120*/  LOP3.LUT R3, R3, 0xfffffffe, RZ, 0xc0, !PT ;  /* 0xfffffffe03037812 */ /* 0x000fe400078ec0ff */
[----:B------:R-:W-:Y:S02]  /*1130*/  LOP3.LUT R2, R2, 0x38, R248, 0xf8, !PT ;  /* 0x0000003802027812 */ /* 0x000fe400078ef8f8 */
[----:B------:R-:W-:Y:S01]  /*1140*/  LEA.HI R10, R6, R0, RZ, 0x3 ;  /* 0x00000000060a7211 */ /* 0x000fe200078f18ff */
[----:B------:R-:W-:Y:S01]  /*1150*/  IMAD.IADD R12, R4, 0x1, -R3 ;  /* 0x00000001040c7824 */ /* 0x000fe200078e0a03 */
[----:B------:R-:W-:Y:S01]  /*1160*/  LOP3.LUT R9, R2, R5, RZ, 0x3c, !PT ;  /* 0x0000000502097212 */ /* 0x000fe200078e3cff */
[----:B------:R-:W-:Y:S01]  /*1170*/  IMAD.SHL.U32 R3, R8, 0x40, RZ ;  /* 0x0000004008037824 */ /* 0x000fe200078e00ff */
[----:B------:R-:W-:-:S02]  /*1180*/  LOP3.LUT R2, R10, 0xfffffff8, RZ, 0xc0, !PT ;  /* 0xfffffff80a027812 */ /* 0x000fc400078ec0ff */
[----:B------:R-:W-:Y:S02]  /*1190*/  LEA.HI R15, R13, R18, RZ, 0x2 ;  /* 0x000000120d0f7211 */ /* 0x000fe400078f10ff */
[----:B------:R-:W-:Y:S01]  /*11a0*/  SHF.R.S32.HI R6, RZ, 0x5, R11 ;  /* 0x00000005ff067819 */ /* 0x000fe2000001140b */
[----:B------:R-:W-:Y:S01]  /*11b0*/  IMAD.IADD R7, R0, 0x1, -R2 ;  /* 0x0000000100077824 */ /* 0x000fe200078e0a02 */
[----:B------:R-:W-:Y:S02]  /*11c0*/  LOP3.LUT R0, R3, 0x1c0, RZ, 0xc0, !PT ;  /* 0x000001c003007812 */ /* 0x000fe400078ec0ff */
[----:B------:R-:W-:Y:S02]  /*11d0*/  LOP3.LUT R3, R11, 0xffffffe0, RZ, 0xc0, !PT ;  /* 0xffffffe00b037812 */ /* 0x000fe400078ec0ff */
[--C-:B------:R-:W-:Y:S02]  /*11e0*/  SHF.R.S32.HI R241, RZ, 0x2, R15.reuse ;  /* 0x00000002fff17819 */ /* 0x100fe4000001140f */
[----:B------:R-:W-:Y:S01]  /*11f0*/  SHF.R.S32.HI R4, RZ, 0x1f, R15 ;  /* 0x0000001fff047819 */ /* 0x000fe2000001140f */
[----:B------:R-:W-:Y:S01]  /*1200*/  IMAD.IADD R17, R18, 0x1, -R3 ;  /* 0x0000000112117824 */ /* 0x000fe200078e0a03 */
[----:B------:R-:W-:-:S02]  /*1210*/  LOP3.LUT R5, R0, 0x8, R14, 0xf8, !PT ;  /* 0x0000000800057812 */ /* 0x000fc400078ef80e */
[----:B------:R-:W-:Y:S02]  /*1220*/  SHF.R.U32.HI R2, RZ, 0x3, R0 ;  /* 0x00000003ff027819 */ /* 0x000fe40000011600 */
[----:B------:R-:W-:Y:S02]  /*1230*/  SHF.R.S32.HI R0, RZ, 0x1f, R11 ;  /* 0x0000001fff007819 */ /* 0x000fe4000001140b */
[----:B------:R-:W-:Y:S02]  /*1240*/  LEA.HI R4, R4, R241, RZ, 0x3 ;  /* 0x000000f104047211 */ /* 0x000fe400078f18ff */
[----:B------:R-:W-:Y:S02]  /*1250*/  LOP3.LUT R14, R5, R2, RZ, 0x3c, !PT ;  /* 0x00000002050e7212 */ /* 0x000fe400078e3cff */
[----:B------:R-:W-:Y:S02]  /*1260*/  LEA.HI R0, R0, R6, RZ, 0x3 ;  /* 0x0000000600007211 */ /* 0x000fe400078f18ff */
[----:B------:R-:W-:-:S02]  /*1270*/  LEA.HI R5, R13, R18, RZ, 0x6 ;  /* 0x000000120d057211 */ /* 0x000fc400078f30ff */
[----:B------:R-:W-:Y:S02]  /*1280*/  LOP3.LUT R3, R4, 0xfffffff8, RZ, 0xc0, !PT ;  /* 0xfffffff804037812 */ /* 0x000fe400078ec0ff */
[----:B------:R-:W-:Y:S01]  /*1290*/  SHF.R.S32.HI R11, RZ, 0x1f, R17 ;  /* 0x0000001fff0b7819 */ /* 0x000fe20000011411 */
[----:B------:R-:W-:Y:S01]  /*12a0*/  IMAD.SHL.U32 R5, R5, 0x8, RZ ;  /* 0x0000000805057824 */ /* 0x000fe200078e00ff */
[----:B------:R-:W-:Y:S01]  /*12b0*/  LOP3.LUT R2, R0, 0xffffff8, RZ, 0xc0, !PT ;  /* 0x0ffffff800027812 */ /* 0x000fe200078ec0ff */
[----:B------:R-:W-:Y:S01]  /*12c0*/  IMAD.IADD R0, R241, 0x1, -R3 ;  /* 0x00000001f1007824 */ /* 0x000fe200078e0a03 */
[----:B------:R-:W-:Y:S02]  /*12d0*/  LEA.HI R11, R11, R17, RZ, 0x2 ;  /* 0x000000110b0b7211 */ /* 0x000fe400078f10ff */
        /* <DEDUP_REMOVED lines=33> */
[C---:B------:R-:W-:Y:S01]  /*14f0*/  IMAD R6, R8.reuse, 0x20, R19 ;  /* 0x0000002008067824 */ /* 0x040fe200078e0213 */
[----:B------:R-:W-:Y:S01]  /*1500*/  LOP3.LUT R3, R3, 0xfffffe00, RZ, 0xc0, !PT ;  /* 0xfffffe0003037812 */ /* 0x000fe200078ec0ff */
[----:B------:R-:W-:Y:S01]  /*1510*/  STL [R1+0x14], R13 ;  /* 0x0000140d01007387 */ /* 0x000fe20000100800 */
[----:B------:R-:W-:Y:S01]  /*1520*/  LOP3.LUT P4, RZ, R8, 0x2, RZ, 0xc0, !PT ;  /* 0x0000000208ff7812 */ /* 0x000fe2000788c0ff */
[----:B------:R-:W-:Y:S01]  /*1530*/  IMAD.IADD R9, R9, 0x1, R4 ;  /* 0x0000000109097824 */ /* 0x000fe200078e0204 */
[CC--:B------:R-:W-:Y:S01]  /*1540*/  IADD3 R4, R5.reuse, R3.reuse, R0 ;  /* 0x0000000305047210 */ /* 0x0c0fe20007ffe000 */
[----:B------:R2:W-:Y:S01]  /*1550*/  STL [R1+0x34], R6 ;  /* 0x0000340601007387 */ /* 0x0005e20000100800 */
[C---:B------:R-:W-:Y:S01]  /*1560*/  LEA.HI R0, R18.reuse, R18, RZ, 0x1 ;  /* 0x0000001212007211 */ /* 0x040fe200078f08ff */
[----:B------:R-:W-:Y:S01]  /*1570*/  IMAD.SHL.U32 R140, R18, 0x4, RZ ;  /* 0x00000004128c7824 */ /* 0x000fe200078e00ff */
[----:B------:R-:W-:-:S02]  /*1580*/  LOP3.LUT R5, R5, R3, RZ, 0xfc, !PT ;  /* 0x0000000305057212 */ /* 0x000fc400078efcff */
[----:B------:R-:W-:Y:S02]  /*1590*/  LOP3.LUT R3, R0, 0x1ffffffe, RZ, 0xc0, !PT ;  /* 0x1ffffffe00037812 */ /* 0x000fe400078ec0ff */
[----:B------:R-:W-:Y:S02]  /*15a0*/  LOP3.LUT P3, RZ, R8, 0x4, RZ, 0xc0, !PT ;  /* 0x0000000408ff7812 */ /* 0x000fe4000786c0ff */
[----:B------:R-:W-:Y:S01]  /*15b0*/  LEA R9, R9, 0x80, 0x1 ;  /* 0x0000008009097811 */ /* 0x000fe200078e08ff */
[----:B------:R-:W-:Y:S01]  /*15c0*/  IMAD.IADD R3, R18, 0x1, -R3 ;  /* 0x0000000112037824 */ /* 0x000fe200078e0a03 */
[----:B------:R-:W-:Y:S02]  /*15d0*/  SEL R0, R10, 0xffffffc0, !P3 ;  /* 0xffffffc00a007807 */ /* 0x000fe40005800000 */
[----:B------:R-:W-:Y:S01]  /*15e0*/  LEA R198, R4, 0xc100, 0x1 ;  /* 0x0000c10004c67811 */ /* 0x000fe200078e08ff */
[----:B-1----:R-:W-:Y:S01]  /*15f0*/  IMAD R2, R12, 0x200, R14 ;  /* 0x000002000c027824 */ /* 0x002fe200078e020e */
[----:B------:R-:W-:Y:S01]  /*1600*/  LEA R192, R5, 0x100, 0x1 ;  /* 0x0000010005c07811 */ /* 0x000fe200078e08ff */
[----:B------:R-:W-:Y:S01]  /*1610*/  IMAD.MOV.U32 R12, RZ, RZ, 0x20 ;  /* 0x00000020ff0c7424 */ /* 0x000fe200078e00ff */
[----:B------:R-:W-:-:S02]  /*1620*/  SEL R7, R10, 0xffffffc0, !P2 ;  /* 0xffffffc00a077807 */ /* 0x000fc40005000000 */
[----:B------:R-:W-:Y:S01]  /*1630*/  LEA R147, R2, 0x6100, 0x1 ;  /* 0x0000610002937811 */ /* 0x000fe200078e08ff */
[----:B------:R-:W-:Y:S01]  /*1640*/  IMAD R2, R3, 0x8, R16 ;  /* 0x0000000803027824 */ /* 0x000fe200078e0210 */
[C---:B------:R-:W-:Y:S02]  /*1650*/  SEL R8, R12.reuse, 0xffffffe0, !P0 ;  /* 0xffffffe00c087807 */ /* 0x040fe40004000000 */
[C---:B------:R-:W-:Y:S01]  /*1660*/  IADD3 R202, R147.reuse, 0x20, RZ ;  /* 0x0000002093ca7810 */ /* 0x040fe20007ffe0ff */
[----:B------:R-:W-:Y:S01]  /*1670*/  IMAD.IADD R197, R147, 0x1, R0 ;  /* 0x0000000193c57824 */ /* 0x000fe200078e0200 */
[----:B--2---:R-:W-:Y:S01]  /*1680*/  LOP3.LUT R6, R11, 0x7ffffffc, RZ, 0xc0, !PT ;  /* 0x7ffffffc0b067812 */ /* 0x004fe200078ec0ff */
[----:B------:R1:W-:Y:S01]  /*1690*/  STL [R1], R2 ;  /* 0x0000000201007387 */ /* 0x0003e20000100800 */
[----:B------:R-:W-:Y:S02]  /*16a0*/  @P4 IADD3 R202, R147, -0x20, RZ ;  /* 0xffffffe093ca4810 */ /* 0x000fe40007ffe0ff */
[----:B------:R-:W-:Y:S01]  /*16b0*/  SEL R3, R12, 0xffffffe0, !P6 ;  /* 0xffffffe00c037807 */ /* 0x000fe20007000000 */
[----:B------:R-:W-:Y:S01]  /*16c0*/  IMAD.IADD R6, R17, 0x1, -R6 ;  /* 0x0000000111067824 */ /* 0x000fe200078e0a06 */
[----:B------:R-:W-:Y:S01]  /*16d0*/  STL [R1+0x18], R9 ;  /* 0x0000180901007387 */ /* 0x000fe20000100800 */
[----:B------:R-:W-:Y:S01]  /*16e0*/  IMAD.IADD R194, R0, 0x1, R202 ;  /* 0x0000000100c27824 */ /* 0x000fe200078e02ca */
[----:B------:R-:W-:Y:S01]  /*16f0*/  IADD3 R143, R140, 0x20, RZ ;  /* 0x000000208c8f7810 */ /* 0x000fe20007ffe0ff */
[----:B------:R-:W-:Y:S01]  /*1700*/  IMAD.SHL.U32 R237, R6, 0x2, RZ ;  /* 0x0000000206ed7824 */ /* 0x000fe200078e00ff */
[C---:B------:R-:W-:Y:S01]  /*1710*/  IADD3 R6, R9.reuse, -0x10, RZ ;  /* 0xfffffff009067810 */ /* 0x040fe20007ffe0ff */
[----:B------:R-:W-:Y:S01]  /*1720*/  IMAD.IADD R199, R198, 0x1, R3 ;  /* 0x00000001c6c77824 */ /* 0x000fe200078e0203 */
[----:B------:R-:W-:Y:S01]  /*1730*/  @P1 IADD3 R6, R9, 0x10, RZ ;  /* 0x0000001009061810 */ /* 0x000fe20007ffe0ff */
[----:B------:R-:W-:Y:S01]  /*1740*/  IMAD.IADD R193, R3, 0x1, R192 ;  /* 0x0000000103c17824 */ /* 0x000fe200078e02c0 */
[C---:B------:R-:W-:Y:S01]  /*1750*/  IADD3 R142, R140.reuse, 0x40, RZ ;  /* 0x000000408c8e7810 */ /* 0x040fe20007ffe0ff */
[----:B------:R-:W-:Y:S01]  /*1760*/  IMAD.IADD R131, R140, 0x1, R143 ;  /* 0x000000018c837824 */ /* 0x000fe200078e028f */
[----:B------:R-:W-:Y:S01]  /*1770*/  LEA R235, R235, 0x100, 0x1 ;  /* 0x00000100ebeb7811 */ /* 0x000fe200078e08ff */
[--C-:B------:R-:W-:Y:S01]  /*1780*/  IMAD.IADD R0, R8, 0x1, R6.reuse ;  /* 0x0000000108007824 */ /* 0x100fe200078e0206 */
[----:B------:R-:W-:Y:S01]  /*1790*/  STL [R1+0x24], R6 ;  /* 0x0000240601007387 */ /* 0x000fe20000100800 */
[----:B------:R-:W-:Y:S01]  /*17a0*/  IMAD.IADD R3, R7, 0x1, R6 ;  /* 0x0000000107037824 */ /* 0x000fe200078e0206 */
[C---:B------:R-:W-:Y:S01]  /*17b0*/  IADD3 R146, R140.reuse, 0x10, RZ ;  /* 0x000000108c927810 */ /* 0x040fe20007ffe0ff */
[C---:B------:R-:W-:Y:S01]  /*17c0*/  IMAD.IADD R130, R140.reuse, 0x1, R142 ;  /* 0x000000018c827824 */ /* 0x040fe200078e028e */
[----:B------:R2:W-:Y:S01]  /*17d0*/  STL [R1+0x28], R0 ;  /* 0x0000280001007387 */ /* 0x0005e20000100800 */
[C---:B------:R-:W-:Y:S01]  /*17e0*/  IADD3 R145, R140.reuse, 0x30, RZ ;  /* 0x000000308c917810 */ /* 0x040fe20007ffe0ff */
[----:B------:R-:W-:Y:S01]  /*17f0*/  IMAD.IADD R236, R235, 0x1, R7 ;  /* 0x00000001ebec7824 */ /* 0x000fe200078e0207 */
[----:B------:R-:W-:Y:S01]  /*1800*/  IADD3 R144, R140, 0x50, RZ ;  /* 0x000000508c907810 */ /* 0x000fe20007ffe0ff */
[----:B------:R3:W-:Y:S01]  /*1810*/  STL [R1+0x30], R3 ;  /* 0x0000300301007387 */ /* 0x0007e20000100800 */
[----:B-1----:R-:W-:-:S02]  /*1820*/  SEL R2, R10, 0xffffffc0, !P5 ;  /* 0xffffffc00a027807 */ /* 0x002fc40006800000 */
[C---:B------:R-:W-:Y:S02]  /*1830*/  IADD3 R213, R202.reuse, 0x800, RZ ;  /* 0x00000800cad57810 */ /* 0x040fe40007ffe0ff */
[----:B------:R-:W-:Y:S01]  /*1840*/  IADD3 R212, R202, 0x1000, RZ ;  /* 0x00001000cad47810 */ /* 0x000fe20007ffe0ff */
[----:B------:R-:W-:Y:S01]  /*1850*/  IMAD.IADD R201, R198, 0x1, R2 ;  /* 0x00000001c6c97824 */ /* 0x000fe200078e0202 */
[----:B------:R-:W-:Y:S01]  /*1860*/  IADD3 R211, R202, 0x1800, RZ ;  /* 0x00001800cad37810 */ /* 0x000fe20007ffe0ff */
[----:B------:R-:W-:Y:S01]  /*1870*/  IMAD.IADD R196, R2, 0x1, R192 ;  /* 0x0000000102c47824 */ /* 0x000fe200078e02c0 */
[C---:B------:R-:W-:Y:S01]  /*1880*/  IADD3 R210, R202.reuse, 0x2000, RZ ;  /* 0x00002000cad27810 */ /* 0x040fe20007ffe0ff */
[----:B------:R-:W-:Y:S01]  /*1890*/  IMAD.IADD R200, R199, 0x1, R2 ;  /* 0x00000001c7c87824 */ /* 0x000fe200078e0202 */
[----:B------:R-:W-:Y:S01]  /*18a0*/  IADD3 R209, R202, 0x2800, RZ ;  /* 0x00002800cad17810 */ /* 0x000fe20007ffe0ff */
[----:B------:R-:W-:Y:S01]  /*18b0*/  IMAD.IADD R195, R2, 0x1, R193 ;  /* 0x0000000102c37824 */ /* 0x000fe200078e02c1 */
[----:B------:R-:W-:-:S02]  /*18c0*/  IADD3 R208, R202, 0x3000, RZ ;  /* 0x00003000cad07810 */ /* 0x000fc40007ffe0ff */
[C---:B------:R-:W-:Y:S02]  /*18d0*/  IADD3 R207, R202.reuse, 0x3800, RZ ;  /* 0x00003800cacf7810 */ /* 0x040fe40007ffe0ff */
[C---:B------:R-:W-:Y:S02]  /*18e0*/  IADD3 R206, R202.reuse, 0x4000, RZ ;  /* 0x00004000cace7810 */ /* 0x040fe40007ffe0ff */
[C---:B------:R-:W-:Y:S01]  /*18f0*/  IADD3 R205, R202.reuse, 0x4800, RZ ;  /* 0x00004800cacd7810 */ /* 0x040fe20007ffe0ff */
[----:B--2---:R-:W-:Y:S01]  /*1900*/  IMAD.IADD R0, R7, 0x1, R0 ;  /* 0x0000000107007824 */ /* 0x004fe200078e0200 */
[C---:B------:R-:W-:Y:S02]  /*1910*/  IADD3 R204, R202.reuse, 0x5000, RZ ;  /* 0x00005000cacc7810 */ /* 0x040fe40007ffe0ff */
[----:B------:R-:W-:Y:S02]  /*1920*/  IADD3 R203, R202, 0x5800, RZ ;  /* 0x00005800cacb7810 */ /* 0x000fe40007ffe0ff */
[----:B------:R3:W-:Y:S04]  /*1930*/  STL [R1+0x2c], R0 ;  /* 0x00002c0001007387 */ /* 0x0007e80000100800 */
.L_x_3261:
[----:B------:R-:W-:Y:S01]  /*1940*/  ISETP.NE.U32.AND P0, PT, RZ, c[0x0][0x370], PT ;  /* 0x0000dc00ff007a0c */ /* 0x000fe20003f05070 */
[----:B------:R-:W-:Y:S01]  /*1950*/  IMAD.MOV.U32 R14, RZ, RZ, 0x4 ;  /* 0x00000004ff0e7424 */ /* 0x000fe200078e00ff */
[----:B------:R-:W-:Y:S01]  /*1960*/  ISETP.NE.U32.AND P1, PT, RZ, c[0x0][0x360], PT ;  /* 0x0000d800ff007a0c */ /* 0x000fe20003f25070 */
[----:B------:R-:W-:Y:S01]  /*1970*/  IMAD.MOV.U32 R132, RZ, RZ, RZ ;  /* 0x000000ffff847224 */ /* 0x000fe200078e00ff */
[----:B------:R-:W-:Y:S01]  /*1980*/  ISETP.NE.AND.EX P2, PT, RZ, c[0x0][0x374], PT, P0 ;  /* 0x0000dd00ff007a0c */ /* 0x000fe20003f45300 */
[----:B------:R-:W-:Y:S01]  /*1990*/  IMAD.MOV.U32 R180, RZ, RZ, RZ ;  /* 0x000000ffffb47224 */ /* 0x000fe200078e00ff */
[----:B------:R-:W-:Y:S01]  /*19a0*/  ISETP.NE.AND.EX P0, PT, RZ, c[0x0][0x364], PT, P1 ;  /* 0x0000d900ff007a0c */ /* 0x000fe20003f05310 */
[----:B------:R-:W-:Y:S01]  /*19b0*/  IMAD.MOV.U32 R127, RZ, RZ, RZ ;  /* 0x000000ffff7f7224 */ /* 0x000fe200078e00ff */
[----:B------:R-:W-:Y:S01]  /*19c0*/  ISETP.NE.U32.AND P1, PT, RZ, c[0x0][0x348], PT ;  /* 0x0000d200ff007a0c */ /* 0x000fe20003f25070 */
[----:B------:R-:W-:Y:S01]  /*19d0*/  IMAD.MOV.U32 R13, RZ, RZ, RZ ;  /* 0x000000ffff0d7224 */ /* 0x000fe200078e00ff */
[----:B------:R-:W-:Y:S01]  /*19e0*/  ISETP.NE.U32.AND P6, PT, RZ, c[0x0][0x350], PT ;  /* 0x0000d400ff007a0c */ /* 0x000fe20003fc5070 */
[----:B------:R-:W-:Y:S01]  /*19f0*/  IMAD.WIDE R6, R247, R14, c[0x0][0x348] ;  /* 0x0000d200f7067625 */ /* 0x000fe200078e020e */
[----:B------:R-:W-:-:S02]  /*1a00*/  ISETP.NE.U32.AND P3, PT, RZ, c[0x0][0x358], PT ;  /* 0x0000d600ff007a0c */ /* 0x000fc40003f65070 */
[----:B------:R-:W-:Y:S01]  /*1a10*/  ISETP.NE.AND.EX P1, PT, RZ, c[0x0][0x34c], PT, P1 ;  /* 0x0000d300ff007a0c */ /* 0x000fe20003f25310 */
[CC--:B------:R-:W-:Y:S01]  /*1a20*/  IMAD.WIDE R4, R247.reuse, R14.reuse, c[0x0][0x350] ;  /* 0x0000d400f7047625 */ /* 0x0c0fe200078e020e */
[----:B------:R-:W-:Y:S02]  /*1a30*/  ISETP.NE.AND.EX P6, PT, RZ, c[0x0][0x354], PT, P6 ;  /* 0x0000d500ff007a0c */ /* 0x000fe40003fc5360 */
[----:B------:R-:W-:Y:S01]  /*1a40*/  ISETP.NE.AND.EX P3, PT, RZ, c[0x0][0x35c], PT, P3 ;  /* 0x0000d700ff007a0c */ /* 0x000fe20003f65330 */
[----:B------:R-:W-:-:S04]  /*1a50*/  @P2 IMAD.WIDE R10, R247, R14, c[0x0][0x370] ;  /* 0x0000dc00f70a2625 */ /* 0x000fc800078e020e */
[CC--:B------:R-:W-:Y:S01]  /*1a60*/  @P0 IMAD.WIDE R8, R247.reuse, R14.reuse, c[0x0][0x360] ;  /* 0x0000d800f7080625 */ /* 0x0c0fe200078e020e */
[----:B------:R1:W5:Y:S03]  /*1a70*/  @P2 LDG.E R132, [R10.64] ;  /* 0x000000060a842981 */ /* 0x000366000c1e1900 */
[----:B---3--:R-:W-:Y:S01]  /*1a80*/  IMAD.WIDE R2, R247, R14, c[0x0][0x358] ;  /* 0x0000d600f7027625 */ /* 0x008fe200078e020e */
[----:B------:R1:W5:Y:S04]  /*1a90*/  @P0 LDG.E R239, [R8.64] ;  /* 0x0000000608ef0981 */ /* 0x000368000c1e1900 */
[----:B------:R1:W5:Y:S04]  /*1aa0*/  @P1 LDG.E R180, [R6.64] ;  /* 0x0000000606b41981 */ /* 0x000368000c1e1900 */
[----:B------:R1:W5:Y:S04]  /*1ab0*/  @P6 LDG.E R127, [R4.64] ;  /* 0x00000006047f6981 */ /* 0x000368000c1e1900 */
[----:B------:R1:W5:Y:S01]  /*1ac0*/  @P3 LDG.E R13, [R2.64] ;  /* 0x00000006020d3981 */ /* 0x000362000c1e1900 */
[----:B------:R-:W-:-:S05]  /*1ad0*/  LOP3.LUT R20, R246, 0xffff, RZ, 0xc0, !PT ;  /* 0x0000fffff6147812 */ /* 0x000fca00078ec0ff */
        /* <DEDUP_REMOVED lines=8> */
.L_x_3053:
[----:B------:R-:W-:-:S04]  /*1b60*/  ISETP.NE.U32.AND P0, PT, RZ, c[0x0][0x368], PT ;  /* 0x0000da00ff007a0c */ /* 0x000fc80003f05070 */
[----:B------:R-:W-:-:S13]  /*1b70*/  ISETP.NE.AND.EX P0, PT, RZ, c[0x0][0x36c], PT, P0 ;  /* 0x0000db00ff007a0c */ /* 0x000fda0003f05300 */
[----:B------:R-:W-:Y:S05]  /*1b80*/  @!P0 BRA `(.L_x_3054) ;  /* 0x0000003000008947 */ /* 0x000fea0003800000 */
[----:B-1----:R-:W-:-:S05]  /*1b90*/  IMAD.WIDE R4, R247, R14, c[0x0][0x368] ;  /* 0x0000da00f7047625 */ /* 0x002fca00078e020e */
[----:B------:R1:W5:Y:S01]  /*1ba0*/  LDG.E R11, [R4.64] ;  /* 0x00000006040b7981 */ /* 0x000362000c1e1900 */
[----:B------:R-:W-:Y:S05]  /*1bb0*/  BRA `(.L_x_3055) ;  /* 0x0000005000007947 */ /* 0x000fea0003800000 */
.L_x_3054:
[----:B-1----:R-:W-:Y:S01]  /*1bc0*/  MOV R11, c[0x0][0x1d0] ;  /* 0x00007400000b7a02 */ /* 0x002fe20000000f00 */
[----:B------:R-:W-:Y:S05]  /*1bd0*/  @!P6 BRA `(.L_x_3055) ;  /* 0x000000300000e947 */ /* 0x000fea0003800000 */
[----:B------:R-:W2:Y:S04]  /*1be0*/  LDG.E R6, [R4.64] ;  /* 0x0000000604067981 */ /* 0x000ea8000c1e1900 */
[----:B------:R-:W2:Y:S02]  /*1bf0*/  LDG.E R0, [R4.64+0x4] ;  /* 0x0000040604007981 */ /* 0x000ea4000c1e1900 */
[----:B--2---:R-:W-:Y:S02]  /*1c00*/  IADD3 R11, -R6, R0, RZ ;  /* 0x00000000060b7210 */ /* 0x004fe40007ffe1ff */
.L_x_3055:
[----:B------:R-:W2:Y:S04]  /*1c10*/  LDL.LU R7, [R1+0xc] ;  /* 0x00000c0001077983 */ /* 0x000ea80000300800 */
[----:B-1----:R1:W3:Y:S04]  /*1c20*/  @P3 LDG.E R5, [R2.64] ;  /* 0x0000000602053981 */ /* 0x0022e8000c1e1900 */
[----:B------:R1:W3:Y:S01]  /*1c30*/  @P3 LDG.E R4, [R2.64+0x4] ;  /* 0x0000040602043981 */ /* 0x0002e2000c1e1900 */
[----:B------:R-:W-:Y:S01]  /*1c40*/  IMAD.MOV.U32 R0, RZ, RZ, c[0x0][0x2c4] ;  /* 0x0000b100ff007624 */ /* 0x000fe200078e00ff */
[----:B------:R-:W-:Y:S01]  /*1c50*/  ISETP.NE.U32.AND P0, PT, RZ, c[0x0][0x378], PT ;  /* 0x0000de00ff007a0c */ /* 0x000fe20003f05070 */
[----:B------:R-:W-:-:S02]  /*1c60*/  IMAD.MOV.U32 R6, RZ, RZ, c[0x0][0x32c] ;  /* 0x0000cb00ff067624 */ /* 0x000fc400078e00ff */
[----:B-----5:R-:W-:Y:S01]  /*1c70*/  IMAD.MOV.U32 R134, RZ, RZ, R11 ;  /* 0x000000ffff867224 */ /* 0x020fe200078e000b */
[----:B------:R-:W-:Y:S02]  /*1c80*/  ISETP.NE.AND P2, PT, R0, 0x1, PT ;  /* 0x000000010000780c */ /* 0x000fe40003f45270 */
[----:B------:R-:W-:Y:S02]  /*1c90*/  ISETP.GE.AND P1, PT, R6, 0x1, PT ;  /* 0x000000010600780c */ /* 0x000fe40003f26270 */
[----:B------:R-:W-:Y:S01]  /*1ca0*/  ISETP.NE.AND.EX P0, PT, RZ, c[0x0][0x37c], PT, P0 ;  /* 0x0000df00ff007a0c */ /* 0x000fe20003f05300 */
[----:B------:R-:W-:Y:S02]  /*1cb0*/  IMAD.SHL.U32 R242, R245, 0x80, RZ ;  /* 0x00000080f5f27824 */ /* 0x000fe400078e00ff */
[----:B------:R-:W-:Y:S02]  /*1cc0*/  IMAD.MOV.U32 R76, RZ, RZ, c[0x0][0x228] ;  /* 0x00008a00ff4c7624 */ /* 0x000fe400078e00ff */
[----:B------:R-:W-:Y:S01]  /*1cd0*/  IMAD.IADD R10, R11, 0x1, -R132 ;  /* 0x000000010b0a7824 */ /* 0x000fe200078e0a84 */
[----:B------:R-:W-:-:S07]  /*1ce0*/  IADD3 R0, R242, 0x7f, RZ ;  /* 0x0000007ff2007810 */ /* 0x000fce0007ffe0ff */
[----:B-1----:R-:W-:-:S05]  /*1cf0*/  @P0 IMAD.WIDE R2, R247, R14, c[0x0][0x378] ;  /* 0x0000de00f7020625 */ /* 0x002fca00078e020e */
[----:B------:R1:W5:Y:S02]  /*1d00*/  @P0 LDG.E R134, [R2.64] ;  /* 0x0000000602860981 */ /* 0x000364000c1e1900 */
[----:B-1----:R-:W-:-:S05]  /*1d10*/  @P2 IMAD.HI.U32 R3, R0, c[0x0][0x2c8], RZ ;  /* 0x0000b20000032a27 */ /* 0x002fca00078e00ff */
[----:B------:R-:W-:Y:S02]  /*1d20*/  @P2 SHF.R.U32.HI R0, RZ, c[0x0][0x2cc], R3 ;  /* 0x0000b300ff002a19 */ /* 0x000fe40000011603 */
[----:B--2---:R-:W-:-:S04]  /*1d30*/  LOP3.LUT R7, R7, 0xfffffffd, RZ, 0xc0, !PT ;  /* 0xfffffffd07077812 */ /* 0x004fc800078ec0ff */
[----:B------:R-:W-:-:S04]  /*1d40*/  @P2 LOP3.LUT R7, R7, 0x2, RZ, 0xfc, !PT ;  /* 0x0000000207072812 */ /* 0x000fc800078efcff */
[----:B------:R-:W-:Y:S01]  /*1d50*/  LOP3.LUT R7, R7, 0xfffffffb, RZ, 0xc0, !PT ;  /* 0xfffffffb07077812 */ /* 0x000fe200078ec0ff */
[----:B---3--:R-:W-:-:S03]  /*1d60*/  @P3 IMAD.IADD R76, R4, 0x1, -R5 ;  /* 0x00000001044c3824 */ /* 0x008fc600078e0a05 */
[----:B------:R-:W-:Y:S01]  /*1d70*/  @P1 LOP3.LUT R7, R7, 0x4, RZ, 0xfc, !PT ;  /* 0x0000000407071812 */ /* 0x000fe200078efcff */
[----:B------:R-:W-:-:S04]  /*1d80*/  IMAD.IADD R238, R10, 0x1, R76 ;  /* 0x000000010aee7824 */ /* 0x000fc800078e024c */
[----:B------:R1:W-:Y:S01]  /*1d90*/  STL [R1+0xc], R7 ;  /* 0x00000c0701007387 */ /* 0x0003e20000100800 */
[C---:B------:R-:W-:Y:S02]  /*1da0*/  IADD3 R2, R238.reuse, 0x3f, RZ ;  /* 0x0000003fee027810 */ /* 0x040fe40007ffe0ff */
[----:B------:R-:W-:Y:S02]  /*1db0*/  IADD3 R148, R238, 0x1, -R239 ;  /* 0x00000001ee947810 */ /* 0x000fe40007ffe8ef */
        /* <DEDUP_REMOVED lines=16> */
.L_x_3058:
[----:B------:R-:W-:-:S13]  /*1ec0*/  ISETP.NE.AND P0, PT, R6, 0x1, PT ;  /* 0x000000010600780c */ /* 0x000fda0003f05270 */
[----:B------:R-:W-:-:S05]  /*1ed0*/  @P0 IMAD.HI.U32 R0, R2, c[0x0][0x330], RZ ;  /* 0x0000cc0002000a27 */ /* 0x000fca00078e00ff */
[----:B------:R-:W-:Y:S02]  /*1ee0*/  @P0 SHF.R.U32.HI R2, RZ, c[0x0][0x334], R0 ;  /* 0x0000cd00ff020a19 */ /* 0x000fe40000011600 */
.L_x_3059:
[----:B------:R-:W-:Y:S05]  /*1ef0*/  BSYNC B0 ;  /* 0x0000000000007941 */ /* 0x000fea0003800000 */
.L_x_3057:
[----:B------:R-:W-:-:S05]  /*1f00*/  IMAD R2, R2, R6, c[0x0][0x32c] ;  /* 0x0000cb0002027624 */ /* 0x000fca00078e0206 */
[----:B------:R-:W-:-:S04]  /*1f10*/  IMNMX R3, R3, R2, PT ;  /* 0x0000000203037217 */ /* 0x000fc80003800200 */
.L_x_3056:
        /* <DEDUP_REMOVED lines=21> */
.L_x_3062:
[----:B------:R-:W-:-:S13]  /*2070*/  ISETP.NE.AND P0, PT, R6, 0x1, PT ;  /* 0x000000010600780c */ /* 0x000fda0003f05270 */
[----:B------:R-:W-:-:S05]  /*2080*/  @P0 IMAD.HI.U32 R3, R0, c[0x0][0x330], RZ ;  /* 0x0000cc0000030a27 */ /* 0x000fca00078e00ff */
[----:B------:R-:W-:Y:S02]  /*2090*/  @P0 SHF.R.U32.HI R0, RZ, c[0x0][0x334], R3 ;  /* 0x0000cd00ff000a19 */ /* 0x000fe40000011603 */
.L_x_3063:
[----:B------:R-:W-:Y:S05]  /*20a0*/  BSYNC B0 ;  /* 0x0000000000007941 */ /* 0x000fea0003800000 */
.L_x_3061:
[----:B------:R-:W-:-:S05]  /*20b0*/  IMAD R0, R0, c[0x0][0x32c], RZ ;  /* 0x0000cb0000007a24 */ /* 0x000fca00078e02ff */
[----:B------:R-:W-:-:S04]  /*20c0*/  IMNMX R2, R2, R0, !PT ;  /* 0x0000000002027217 */ /* 0x000fc80007800200 */
.L_x_3060:
        /* <DEDUP_REMOVED lines=47> */
.L_x_3065:
[----:B------:R-:W-:Y:S05]  /*23c0*/  BSYNC B0 ;  /* 0x0000000000007941 */ /* 0x000fea0003800000 */
.L_x_3064:
[----:B------:R-:W-:Y:S01]  /*23d0*/  IMAD R2, R15, R0, R6 ;  /* 0x000000000f027224 */ /* 0x000fe200078e0206 */
[----:B------:R-:W2:Y:S01]  /*23e0*/  S2R R4, SR_TID.X ;  /* 0x0000000000047919 */ /* 0x000ea20000002100 */
[----:B------:R-:W-:Y:S02]  /*23f0*/  IADD3 R135, R248, 0x40, RZ ;  /* 0x00000040f8877810 */ /* 0x000fe40007ffe0ff */
        /* <DEDUP_REMOVED lines=13> */
[----:B--2---:R-:W-:Y:S02]  /*24d0*/  SHF.R.S32.HI R3, RZ, 0x1f, R4 ;  /* 0x0000001fff037819 */ /* 0x004fe40000011404 */
[----:B------:R-:W-:Y:S02]  /*24e0*/  @P0 SHF.R.S32.HI R0, RZ, 0x6, R2 ;  /* 0x00000006ff000819 */ /* 0x000fe40000011402 */
[----:B------:R-:W-:Y:S02]  /*24f0*/  LEA.HI R2, R3, R4, RZ, 0x5 ;  /* 0x0000000403027211 */ /* 0x000fe400078f28ff */
[----:B------:R-:W-:Y:S02]  /*2500*/  ISETP.GT.AND P0, PT, R0, R119, PT ;  /* 0x000000770000720c */ /* 0x000fe40003f04270 */
[----:B------:R-:W-:-:S05]  /*2510*/  SHF.R.S32.HI R2, RZ, 0x5, R2 ;  /* 0x00000005ff027819 */ /* 0x000fca0000011402 */
[----:B------:R-:W-:-:S06]  /*2520*/  IMAD.SHL.U32 R139, R2, 0x200, RZ ;  /* 0x00000200028b7824 */ /* 0x000fcc00078e00ff */
[----:B------:R-:W-:Y:S05]  /*2530*/  @!P0 BRA `(.L_x_3066) ;  /* 0x00004f1000008947 */ /* 0x000fea0003800000 */
[----:B------:R-:W-:Y:S02]  /*2540*/  ISETP.NE.U32.AND P0, PT, RZ, c[0x0][0x340], PT ;  /* 0x0000d000ff007a0c */ /* 0x000fe40003f05070 */
[----:B-1----:R-:W-:Y:S02]  /*2550*/  SHF.R.S32.HI R5, RZ, 0x1f, R4 ;  /* 0x0000001fff057819 */ /* 0x002fe40000011404 */
[----:B------:R-:W-:Y:S02]  /*2560*/  ISETP.NE.AND.EX P2, PT, RZ, c[0x0][0x344], PT, P0 ;  /* 0x0000d100ff007a0c */ /* 0x000fe40003f45300 */
[----:B------:R-:W-:-:S04]  /*2570*/  LEA.HI R5, R5, R4, RZ, 0x3 ;  /* 0x0000000405057211 */ /* 0x000fc800078f18ff */
[----:B------:R-:W-:-:S07]  /*2580*/  SHF.R.S32.HI R5, RZ, 0x3, R5 ;  /* 0x00000003ff057819 */ /* 0x000fce0000011405 */
[----:B------:R-:W-:-:S05]  /*2590*/  @P2 IMAD.WIDE R2, R247, R14, c[0x0][0x340] ;  /* 0x0000d000f7022625 */ /* 0x000fca00078e020e */
[----:B------:R1:W2:Y:S01]  /*25a0*/  @P2 LDG.E R7, [R2.64] ;  /* 0x0000000602072981 */ /* 0x0002a2000c1e1900 */
[----:B------:R-:W-:Y:S01]  /*25b0*/  IADD3 R118, P0, R5, R13, RZ ;  /* 0x0000000d05767210 */ /* 0x000fe20007f1e0ff */
        /* <DEDUP_REMOVED lines=8> */
[----:B------:R-:W-:Y:S01]  /*2640*/  IMAD.WIDE.U32 R158, R241, c[0x0][0x1e0], RZ ;  /* 0x00007800f19e7a25 */ /* 0x000fe200078e00ff */
[----:B------:R-:W-:-:S02]  /*2650*/  IADD3 R100, -R5, R76, RZ ;  /* 0x0000004c05647210 */ /* 0x000fc40007ffe1ff */
[----:B------:R-:W-:Y:S01]  /*2660*/  SEL R12, R247, RZ, !P3 ;  /* 0x000000fff70c7207 */ /* 0x000fe20005800000 */
[----:B------:R-:W-:Y:S01]  /*2670*/  IMAD.MOV.U32 R160, RZ, RZ, c[0x0][0x27c] ;  /* 0x00009f00ffa07624 */ /* 0x000fe200078e00ff */
[----:B------:R-:W-:Y:S01]  /*2680*/  SHF.L.U64.HI R152, R8, R137, c[0x0][0x23c] ;  /* 0x00008f0008987619 */ /* 0x000fe20000010289 */
[----:B------:R-:W-:Y:S01]  /*2690*/  IMAD R0, R58, -0x40, R100 ;  /* 0xffffffc03a007824 */ /* 0x000fe200078e0264 */
[----:B------:R-:W-:Y:S02]  /*26a0*/  MOV R151, 0x5 ;  /* 0x0000000500977802 */ /* 0x000fe40000000f00 */
[----:B------:R-:W-:Y:S02]  /*26b0*/  ISETP.GE.AND P5, PT, R248, c[0x0][0x1d4], PT ;  /* 0x00007500f8007a0c */ /* 0x000fe40003fa6270 */
[----:B------:R-:W-:Y:S02]  /*26c0*/  ISETP.GE.AND P1, PT, R0, 0x1, PT ;  /* 0x000000010000780c */ /* 0x000fe40003f26270 */
[----:B------:R-:W-:-:S02]  /*26d0*/  SHF.L.U64.HI R151, R8, R151, c[0x0][0x23c] ;  /* 0x00008f0008977619 */ /* 0x000fc40000010297 */
[----:B-1----:R-:W-:Y:S02]  /*26e0*/  SHF.R.S32.HI R2, RZ, 0x1f, R5 ;  /* 0x0000001fff027819 */ /* 0x002fe40000011405 */
[----:B------:R-:W-:Y:S02]  /*26f0*/  ISETP.GE.AND P4, PT, R135, c[0x0][0x1d4], PT ;  /* 0x0000750087007a0c */ /* 0x000fe40003f86270 */
[----:B------:R-:W-:Y:S01]  /*2700*/  LEA.HI.X.SX32 R121, R13, R2, 0x1, P0 ;  /* 0x000000020d797211 */ /* 0x000fe200000f0eff */
[----:B------:R-:W-:Y:S01]  /*2710*/  IMAD.WIDE.U32 R2, R118, c[0x0][0x238], R248 ;  /* 0x00008e0076027a25 */ /* 0x000fe200078e00f8 */
[----:B------:R-:W-:Y:S02]  /*2720*/  ISETP.GT.AND P0, PT, R0, 0x20, PT ;  /* 0x000000200000780c */ /* 0x000fe40003f04270 */
[----:B------:R-:W-:Y:S01]  /*2730*/  SHF.R.S32.HI R129, RZ, 0x1f, R128 ;  /* 0x0000001fff817819 */ /* 0x000fe20000011480 */
[----:B------:R-:W-:Y:S01]  /*2740*/  IMAD R4, R121, c[0x0][0x238], RZ ;  /* 0x00008e0079047a24 */ /* 0x000fe200078e02ff */
[----:B------:R-:W-:-:S02]  /*2750*/  SHF.R.S32.HI R141, RZ, 0x1f, R140 ;  /* 0x0000001fff8d7819 */ /* 0x000fc4000001148c */
        /* <DEDUP_REMOVED lines=19> */
[C---:B------:R-:W-:Y:S02]  /*2890*/  @P1 LEA R6, P3, R4.reuse, c[0x0][0x220], 0x1 ;  /* 0x0000880004061a11 */ /* 0x040fe400078608ff */
        /* <DEDUP_REMOVED lines=37> */
[----:B------:R-:W2:Y:S01]  /*2af0*/  LDL R29, [R1+0x10] ;  /* 0x00001000011d7983 */ /* 0x000ea20000100800 */
        /* <DEDUP_REMOVED lines=21> */
[C-C-:B------:R-:W-:Y:S01]  /*2c50*/  IMAD.WIDE.U32 R6, R241.reuse, c[0x0][0x290], R140.reuse ;  /* 0x0000a400f1067a25 */ /* 0x140fe200078e008c */
        /* <DEDUP_REMOVED lines=46> */
[----:B------:R-:W-:Y:S01]  /*2f40*/  IMAD.WIDE.U32 R92, R134, c[0x0][0x280], R8 ;  /* 0x0000a000865c7a25 */ /* 0x000fe200078e0008 */
        /* <DEDUP_REMOVED lines=75> */
.L_x_3091:
        /* <DEDUP_REMOVED lines=85> */
.L_x_3071:
[----:B------:R-:W-:Y:S05]  /*3950*/  BSYNC B0 ;  /* 0x0000000000007941 */ /* 0x000fea0003800000 */
.L_x_3070:
        /* <DEDUP_REMOVED lines=89> */
.L_x_3074:
[----:B------:R-:W-:Y:S05]  /*3ef0*/  BSYNC B0 ;  /* 0x0000000000007941 */ /* 0x000fea0003800000 */
.L_x_3073:
        /* <DEDUP_REMOVED lines=56> */
.L_x_3076:
[----:B------:R-:W-:Y:S05]  /*4280*/  BSYNC B0 ;  /* 0x0000000000007941 */ /* 0x000fea0003800000 */
.L_x_3075:
        /* <DEDUP_REMOVED lines=56> */
.L_x_3078:
[----:B------:R-:W-:Y:S05]  /*4610*/  BSYNC B0 ;  /* 0x0000000000007941 */ /* 0x000fea0003800000 */
.L_x_3077:
        /* <DEDUP_REMOVED lines=57> */
.L_x_3080:
[----:B------:R-:W-:Y:S05]  /*49b0*/  BSYNC B0 ;  /* 0x0000000000007941 */ /* 0x000fea0003800000 */
.L_x_3079:
        /* <DEDUP_REMOVED lines=57> */
.L_x_3082:
[----:B------:R-:W-:Y:S05]  /*4d50*/  BSYNC B0 ;  /* 0x0000000000007941 */ /* 0x000fea0003800000 */
.L_x_3081:
        /* <DEDUP_REMOVED lines=57> */
.L_x_3069:
        /* <DEDUP_REMOVED lines=47> */
.L_x_3084:
[----:B------:R-:W-:Y:S05]  /*53e0*/  BSYNC B0 ;  /* 0x0000000000007941 */ /* 0x000fea0003800000 */
.L_x_3083:
        /* <DEDUP_REMOVED lines=149> */
.L_x_3086:
[----:B------:R-:W-:Y:S05]  /*5d40*/  BSYNC B0 ;  /* 0x0000000000007941 */ /* 0x000fea0003800000 */
.L_x_3085:
        /* <DEDUP_REMOVED lines=115> */
.L_x_3088:
[----:B------:R-:W-:Y:S05]  /*6480*/  BSYNC B0 ;  /* 0x0000000000007941 */ /* 0x000fea0003800000 */
.L_x_3087:
        /* <DEDUP_REMOVED lines=117> */
.L_x_3068:
        /* <DEDUP_REMOVED lines=29> */
.L_x_3072:
[----:B------:R-:W-:Y:S05]  /*6db0*/  BSYNC B1 ;  /* 0x0000000000017941 */ /* 0x000fea0003800000 */
.L_x_3067:
        /* <DEDUP_REMOVED lines=78> */
.L_x_3090:
[----:B-1----:R-:W-:Y:S05]  /*72a0*/  BSYNC B0 ;  /* 0x0000000000007941 */ /* 0x002fea0003800000 */
.L_x_3089:
        /* <DEDUP_REMOVED lines=26> */
.L_x_3066:
[----:B------:R-:W-:Y:S02]  /*7450*/  IMAD.MOV.U32 R0, RZ, RZ, c[0x0][0x2c4] ;  /* 0x0000b100ff007624 */ /* 0x000fe400078e00ff */
        /* <DEDUP_REMOVED lines=21> */
.L_x_3094:
[----:B------:R-:W-:-:S13]  /*75b0*/  ISETP.NE.AND P0, PT, R4, 0x1, PT ;  /* 0x000000010400780c */ /* 0x000fda0003f05270 */
[----:B------:R-:W-:-:S05]  /*75c0*/  @P0 IMAD.HI.U32 R0, R2, c[0x0][0x330], RZ ;  /* 0x0000cc0002000a27 */ /* 0x000fca00078e00ff */
[----:B------:R-:W-:Y:S02]  /*75d0*/  @P0 SHF.R.U32.HI R2, RZ, c[0x0][0x334], R0 ;  /* 0x0000cd00ff020a19 */ /* 0x000fe40000011600 */
.L_x_3095:
[----:B------:R-:W-:Y:S05]  /*75e0*/  BSYNC B0 ;  /* 0x0000000000007941 */ /* 0x000fea0003800000 */
.L_x_3093:
[----:B------:R-:W-:-:S05]  /*75f0*/  IMAD R2, R2, R4, c[0x0][0x32c] ;  /* 0x0000cb0002027624 */ /* 0x000fca00078e0204 */
[----:B------:R-:W-:-:S04]  /*7600*/  IMNMX R3, R3, R2, PT ;  /* 0x0000000203037217 */ /* 0x000fc80003800200 */
.L_x_3092:
        /* <DEDUP_REMOVED lines=21> */
.L_x_3098:
[----:B------:R-:W-:-:S04]  /*7760*/  MOV R3, c[0x0][0x32c] ;  /* 0x0000cb0000037a02 */ /* 0x000fc80000000f00 */
[----:B------:R-:W-:-:S13]  /*7770*/  ISETP.NE.AND P0, PT, R3, 0x1, PT ;  /* 0x000000010300780c */ /* 0x000fda0003f05270 */
[----:B------:R-:W-:-:S05]  /*7780*/  @P0 IMAD.HI.U32 R3, R0, c[0x0][0x330], RZ ;  /* 0x0000cc0000030a27 */ /* 0x000fca00078e00ff */
[----:B------:R-:W-:Y:S02]  /*7790*/  @P0 SHF.R.U32.HI R0, RZ, c[0x0][0x334], R3 ;  /* 0x0000cd00ff000a19 */ /* 0x000fe40000011603 */
.L_x_3099:
[----:B------:R-:W-:Y:S05]  /*77a0*/  BSYNC B0 ;  /* 0x0000000000007941 */ /* 0x000fea0003800000 */
.L_x_3097:
[----:B------:R-:W-:-:S05]  /*77b0*/  IMAD R0, R0, c[0x0][0x32c], RZ ;  /* 0x0000cb0000007a24 */ /* 0x000fca00078e02ff */
[----:B------:R-:W-:-:S04]  /*77c0*/  IMNMX R2, R2, R0, !PT ;  /* 0x0000000002027217 */ /* 0x000fc80007800200 */
.L_x_3096:
        /* <DEDUP_REMOVED lines=37> */
.L_x_3101:
[----:B------:R-:W-:Y:S05]  /*7a20*/  BSYNC B0 ;  /* 0x0000000000007941 */ /* 0x000fea0003800000 */
.L_x_3100:
        /* <DEDUP_REMOVED lines=58> */
[----:B------:R-:W3:Y:S01]  /*7dd0*/  LDL R25, [R1+0x4] ;  /* 0x0000040001197983 */ /* 0x000ee20000100800 */
[----:B------:R-:W-:-:S03]  /*7de0*/  ISETP.NE.U32.AND P0, PT, RZ, c[0x0][0x340], PT ;  /* 0x0000d000ff007a0c */ /* 0x000fc60003f05070 */
[----:B------:R-:W4:Y:S01]  /*7df0*/  LDL.LU R21, [R1+0xc] ;  /* 0x00000c0001157983 */ /* 0x000f220000300800 */
[----:B------:R-:W-:-:S03]  /*7e00*/  ISETP.NE.AND.EX P1, PT, RZ, c[0x0][0x344], PT, P0 ;  /* 0x0000d100ff007a0c */ /* 0x000fc60003f25300 */
[----:B------:R-:W1:Y:S10]  /*7e10*/  S2R R4, SR_TID.X ;  /* 0x0000000000047919 */ /* 0x000e740000002100 */
[----:B------:R-:W-:-:S04]  /*7e20*/  @P1 IMAD.MOV.U32 R2, RZ, RZ, 0x4 ;  /* 0x00000004ff021424 */ /* 0x000fc800078e00ff */
[----:B------:R-:W-:-:S05]  /*7e30*/  @P1 IMAD.WIDE R2, R247, R2, c[0x0][0x340] ;  /* 0x0000d000f7021625 */ /* 0x000fca00078e0202 */
[----:B------:R1:W4:Y:S01]  /*7e40*/  @P1 LDG.E R18, [R2.64] ;  /* 0x0000000602121981 */ /* 0x000322000c1e1900 */
[----:B------:R-:W-:Y:S02]  /*7e50*/  SHF.R.S32.HI R0, RZ, 0x1f, R180 ;  /* 0x0000001fff007819 */ /* 0x000fe400000114b4 */
[----:B------:R-:W-:Y:S02]  /*7e60*/  ISETP.NE.U32.AND P2, PT, RZ, c[0x0][0x348], PT ;  /* 0x0000d200ff007a0c */ /* 0x000fe40003f45070 */
[----:B-1----:R-:W-:Y:S01]  /*7e70*/  SHF.R.S32.HI R20, RZ, 0x1f, R4 ;  /* 0x0000001fff147819 */ /* 0x002fe20000011404 */
[----:B------:R-:W-:Y:S01]  /*7e80*/  IMAD R0, R0, c[0x0][0x178], RZ ;  /* 0x00005e0000007a24 */ /* 0x000fe200078e02ff */
[----:B------:R-:W-:Y:S02]  /*7e90*/  SHF.R.S32.HI R17, RZ, 0x1f, R247 ;  /* 0x0000001fff117819 */ /* 0x000fe400000114f7 */
[----:B------:R-:W-:Y:S01]  /*7ea0*/  LEA.HI R20, R20, R4, RZ, 0x3 ;  /* 0x0000000414147211 */ /* 0x000fe200078f18ff */
[----:B------:R-:W-:-:S03]  /*7eb0*/  IMAD.WIDE.U32 R4, R180, c[0x0][0x178], RZ ;  /* 0x00005e00b4047a25 */ /* 0x000fc600078e00ff */
[----:B------:R-:W-:Y:S01]  /*7ec0*/  SHF.R.S32.HI R20, RZ, 0x3, R20 ;  /* 0x00000003ff147819 */ /* 0x000fe20000011414 */
[----:B------:R-:W-:-:S04]  /*7ed0*/  IMAD R0, R180, c[0x0][0x17c], R0 ;  /* 0x00005f00b4007a24 */ /* 0x000fc800078e0200 */
[----:B------:R-:W-:Y:S01]  /*7ee0*/  IMAD.IADD R5, R5, 0x1, R0 ;  /* 0x0000000105057824 */ /* 0x000fe200078e0200 */
[----:B------:R-:W-:Y:S02]  /*7ef0*/  SHF.R.S32.HI R3, RZ, 0x1f, R20 ;  /* 0x0000001fff037819 */ /* 0x000fe40000011414 */
[----:B------:R-:W-:-:S04]  /*7f00*/  IADD3 R2, P0, R20, R11, RZ ;  /* 0x0000000b14027210 */ /* 0x000fc80007f1e0ff */
[----:B------:R-:W-:Y:S02]  /*7f10*/  LEA.HI.X.SX32 R9, R11, R3, 0x1, P0 ;  /* 0x000000030b097211 */ /* 0x000fe400000f0eff */
[----:B------:R-:W-:-:S04]  /*7f20*/  ISETP.NE.AND.EX P0, PT, RZ, c[0x0][0x34c], PT, P2 ;  /* 0x0000d300ff007a0c */ /* 0x000fc80003f05320 */
[----:B------:R-:W-:Y:S02]  /*7f30*/  SEL R6, R17, RZ, !P0 ;  /* 0x000000ff11067207 */ /* 0x000fe40004000000 */
[----:B------:R-:W-:-:S03]  /*7f40*/  SEL R3, R247, RZ, !P0 ;  /* 0x000000fff7037207 */ /* 0x000fc60004000000 */
[----:B------:R-:W-:Y:S01]  /*7f50*/  IMAD R6, R6, c[0x0][0x1c0], RZ ;  /* 0x0000700006067a24 */ /* 0x000fe200078e02ff */
[----:B------:R-:W-:-:S03]  /*7f60*/  SHF.R.S32.HI R7, RZ, 0x1f, R248 ;  /* 0x0000001fff077819 */ /* 0x000fc600000114f8 */
[----:B------:R-:W-:Y:S02]  /*7f70*/  IMAD R16, R3, c[0x0][0x1c4], R6 ;  /* 0x0000710003107a24 */ /* 0x000fe400078e0206 */
[----:B------:R-:W-:Y:S02]  /*7f80*/  IMAD.MOV.U32 R6, RZ, RZ, R248 ;  /* 0x000000ffff067224 */ /* 0x000fe400078e00f8 */
[----:B------:R-:W-:Y:S01]  /*7f90*/  IMAD R12, R9, c[0x0][0x208], RZ ;  /* 0x00008200090c7a24 */ /* 0x000fe200078e02ff */
[----:B------:R-:W-:Y:S01]  /*7fa0*/  ISETP.GE.AND P4, PT, R135, c[0x0][0x1d4], PT ;  /* 0x0000750087007a0c */ /* 0x000fe20003f86270 */
[----:B------:R-:W-:Y:S01]  /*7fb0*/  IMAD.WIDE.U32 R14, R2, c[0x0][0x208], R6 ;  /* 0x00008200020e7a25 */ /* 0x000fe200078e0006 */
[----:B------:R-:W-:Y:S02]  /*7fc0*/  ISETP.GE.AND P5, PT, R248, c[0x0][0x1d4], PT ;  /* 0x00007500f8007a0c */ /* 0x000fe40003fa6270 */
[----:B------:R-:W-:-:S04]  /*7fd0*/  ISETP.NE.U32.AND P0, PT, RZ, c[0x0][0x350], PT ;  /* 0x0000d400ff007a0c */ /* 0x000fc80003f05070 */
[----:B------:R-:W-:Y:S02]  /*7fe0*/  ISETP.NE.AND.EX P0, PT, RZ, c[0x0][0x354], PT, P0 ;  /* 0x0000d500ff007a0c */ /* 0x000fe40003f05300 */
[----:B------:R-:W-:Y:S02]  /*7ff0*/  ISETP.GE.AND P6, PT, R135, c[0x0][0x198], PT ;  /* 0x0000660087007a0c */ /* 0x000fe40003fc6270 */
[----:B------:R-:W-:Y:S02]  /*8000*/  IADD3 R94, R24, -0x1, RZ ;  /* 0xffffffff185e7810 */ /* 0x000fe40007ffe0ff */
[----:B------:R-:W-:Y:S02]  /*8010*/  ISETP.GE.AND P2, PT, R138, c[0x0][0x198], PT ;  /* 0x000066008a007a0c */ /* 0x000fe40003f46270 */
[----:B--2---:R-:W-:Y:S01]  /*8020*/  IADD3 R8, R8, R242, RZ ;  /* 0x000000f208087210 */ /* 0x004fe20007ffe0ff */
[----:B---3--:R-:W-:-:S04]  /*8030*/  IMAD.WIDE.U32 R4, R25, c[0x0][0x1b8], R4 ;  /* 0x00006e0019047a25 */ /* 0x008fc800078e0004 */
[----:B------:R-:W-:-:S04]  /*8040*/  @P3 IMAD.HI.U32 R10, R8, c[0x0][0x2c8], RZ ;  /* 0x0000b200080a3a27 */ /* 0x000fc800078e00ff */
[----:B------:R-:W-:Y:S02]  /*8050*/  IMAD R5, R25, c[0x0][0x1bc], R5 ;  /* 0x00006f0019057a24 */ /* 0x000fe400078e0205 */
[----:B------:R-:W-:Y:S01]  /*8060*/  IMAD.MOV.U32 R0, RZ, RZ, R8 ;  /* 0x000000ffff007224 */ /* 0x000fe200078e0008 */
[----:B------:R-:W-:Y:S01]  /*8070*/  @P3 SHF.R.U32.HI R0, RZ, c[0x0][0x2cc], R10 ;  /* 0x0000b300ff003a19 */ /* 0x000fe2000001160a */
[----:B------:R-:W-:-:S04]  /*8080*/  IMAD.WIDE.U32 R4, R3, c[0x0][0x1c0], R4 ;  /* 0x0000700003047a25 */ /* 0x000fc800078e0004 */
[----:B------:R-:W-:Y:S01]  /*8090*/  IMAD R3, R9, c[0x0][0x1e0], RZ ;  /* 0x0000780009037a24 */ /* 0x000fe200078e02ff */
[----:B------:R-:W-:Y:S02]  /*80a0*/  SHF.R.S32.HI R13, RZ, 0x1f, R0 ;  /* 0x0000001fff0d7819 */ /* 0x000fe40000011400 */
[----:B------:R-:W-:Y:S01]  /*80b0*/  IADD3 R9, -R0, RZ, RZ ;  /* 0x000000ff00097210 */ /* 0x000fe20007ffe1ff */
[C---:B------:R-:W-:Y:S02]  /*80c0*/  IMAD R19, R2.reuse, c[0x0][0x1e4], R3 ;  /* 0x0000790002137a24 */ /* 0x040fe400078e0203 */
[----:B------:R-:W-:Y:S02]  /*80d0*/  IMAD.IADD R3, R5, 0x1, R16 ;  /* 0x0000000105037824 */ /* 0x000fe400078e0210 */
        /* <DEDUP_REMOVED lines=17> */
[----:B----4-:R-:W-:Y:S01]  /*81f0*/  @P1 SHF.R.S32.HI R3, RZ, 0x1f, R18 ;  /* 0x0000001fff031819 */ /* 0x010fe20000011412 */
[----:B------:R-:W-:-:S02]  /*8200*/  IMAD.IADD R11, R11, 0x1, R19 ;  /* 0x000000010b0b7824 */ /* 0x000fc400078e0213 */
[----:B------:R-:W-:Y:S02]  /*8210*/  @!P1 IMAD.MOV.U32 R3, RZ, RZ, R17 ;  /* 0x000000ffff039224 */ /* 0x000fe400078e0011 */
[C---:B------:R-:W-:Y:S02]  /*8220*/  IMAD R14, R12.reuse, c[0x0][0x1ac], R0 ;  /* 0x00006b000c0e7a24 */ /* 0x040fe400078e0200 */
[----:B------:R-:W-:Y:S01]  /*8230*/  @P1 IMAD.MOV.U32 R2, RZ, RZ, R18 ;  /* 0x000000ffff021224 */ /* 0x000fe200078e0012 */
[----:B------:R-:W-:Y:S01]  /*8240*/  @!P1 MOV R2, R247 ;  /* 0x000000f700029202 */ /* 0x000fe20000000f00 */
[----:B------:R-:W-:-:S04]  /*8250*/  IMAD.WIDE.U32 R12, R12, c[0x0][0x1a8], R4 ;  /* 0x00006a000c0c7a25 */ /* 0x000fc800078e0004 */
[----:B------:R-:W-:Y:S01]  /*8260*/  IMAD.WIDE.U32 R8, R25, c[0x0][0x210], R8 ;  /* 0x0000840019087a25 */ /* 0x000fe200078e0008 */
[----:B------:R-:W-:-:S03]  /*8270*/  SEL R0, R2, RZ, !P0 ;  /* 0x000000ff02007207 */ /* 0x000fc60004000000 */
[----:B------:R-:W-:Y:S01]  /*8280*/  IMAD.WIDE.U32 R4, R25, c[0x0][0x1e8], R10 ;  /* 0x00007a0019047a25 */ /* 0x000fe200078e000a */
[----:B------:R-:W-:Y:S02]  /*8290*/  SEL R10, R3, RZ, !P0 ;  /* 0x000000ff030a7207 */ /* 0x000fe40004000000 */
[----:B------:R-:W-:Y:S01]  /*82a0*/  LEA R15, P0, R12, c[0x0][0x160], 0x1 ;  /* 0x000058000c0f7a11 */ /* 0x000fe200078008ff */
[----:B------:R-:W-:Y:S01]  /*82b0*/  IMAD R3, R25, c[0x0][0x214], R9 ;  /* 0x0000850019037a24 */ /* 0x000fe200078e0209 */
[----:B------:R-:W-:-:S04]  /*82c0*/  IADD3 R9, R13, R14, RZ ;  /* 0x0000000e0d097210 */ /* 0x000fc80007ffe0ff */
[----:B------:R-:W-:Y:S02]  /*82d0*/  LEA.HI.X R12, R12, c[0x0][0x164], R9, 0x1, P0 ;  /* 0x000059000c0c7a11 */ /* 0x000fe400000f0c09 */
[----:B------:R-:W-:Y:S02]  /*82e0*/  ISETP.GE.AND P0, PT, R248, c[0x0][0x198], PT ;  /* 0x00006600f8007a0c */ /* 0x000fe40003f06270 */
[----:B------:R-:W-:Y:S02]  /*82f0*/  LOP3.LUT R21, R21, 0xfffffffe, RZ, 0xc0, !PT ;  /* 0xfffffffe15157812 */ /* 0x000fe400078ec0ff */
[----:B------:R-:W-:-:S09]  /*8300*/  ISETP.GE.AND P3, PT, R138, c[0x0][0x1d4], PT ;  /* 0x000075008a007a0c */ /* 0x000fd20003f66270 */
[----:B------:R-:W-:-:S05]  /*8310*/  @P0 LOP3.LUT R21, R21, 0x1, RZ, 0xfc, !PT ;  /* 0x0000000115150812 */ /* 0x000fca00078efcff */
[----:B------:R1:W-:Y:S01]  /*8320*/  STL [R1+0xc], R21 ;  /* 0x00000c1501007387 */ /* 0x0003e20000100800 */
[----:B------:R-:W-:Y:S01]  /*8330*/  SEL R2, RZ, 0x4, P3 ;  /* 0x00000004ff027807 */ /* 0x000fe20001800000 */
[----:B------:R-:W-:-:S03]  /*8340*/  IMAD R5, R25, c[0x0][0x1ec], R5 ;  /* 0x00007b0019057a24 */ /* 0x000fc600078e0205 */
[----:B------:R-:W-:Y:S01]  /*8350*/  LOP3.LUT R104, R16, R2, RZ, 0xfc, !PT ;  /* 0x0000000210687212 */ /* 0x000fe200078efcff */
[----:B------:R-:W-:Y:S02]  /*8360*/  IMAD.MOV.U32 R2, RZ, RZ, R8 ;  /* 0x000000ffff027224 */ /* 0x000fe400078e0008 */
        /* <DEDUP_REMOVED lines=10> */
[----:B-1----:R1:W2:Y:S02]  /*8410*/  SHFL.IDX PT, R10, R12, RZ, 0x181f ;  /* 0x00181fff0c0a7589 */ /* 0x0022a400000e0000 */
.L_x_3266:
[----:B------:R-:W-:Y:S05]  /*8420*/  BRA.DIV ~URZ, `(.L_x_3104) ;  /* 0x00018e627f007947 */ /* 0x000fea000b800000 */
[----:B------:R3:W4:Y:S02]  /*8430*/  SHFL.IDX PT, R0, R15, RZ, 0x181f ;  /* 0x00181fff0f007589 */ /* 0x00072400000e0000 */
.L_x_3267:
[----:B------:R-:W-:Y:S01]  /*8440*/  IMAD R30, R239, c[0x0][0x2c4], RZ ;  /* 0x0000b100ef1e7a24 */ /* 0x000fe200078e02ff */
[----:B------:R-:W-:Y:S01]  /*8450*/  BSSY B0, `(.L_x_3105) ;  /* 0x0000013000007945 */ /* 0x000fe20003800000 */
[----:B------:R-:W-:Y:S02]  /*8460*/  SHF.R.S32.HI R13, RZ, 0x1f, R135 ;  /* 0x0000001fff0d7819 */ /* 0x000fe40000011487 */
[----:B------:R-:W-:Y:S02]  /*8470*/  SHF.R.S32.HI R14, RZ, 0x1f, R138 ;  /* 0x0000001fff0e7819 */ /* 0x000fe4000001148a */
[----:B------:R-:W-:-:S13]  /*8480*/  ISETP.GE.AND P0, PT, R11, R30, PT ;  /* 0x0000001e0b00720c */ /* 0x000fda0003f06270 */
[----:B------:R-:W-:Y:S05]  /*8490*/  @P0 BRA `(.L_x_3106) ;  /* 0x000000e000000947 */ /* 0x000fea0003800000 */
[----:B---3--:R-:W3:Y:S01]  /*84a0*/  LDL R2, [R1+0xc] ;  /* 0x00000c0001027983 */ /* 0x008ee20000100800 */
[----:B----4-:R-:W-:-:S04]  /*84b0*/  LEA R8, P0, R248, R0, 0x1 ;  /* 0x00000000f8087211 */ /* 0x010fc800078008ff */
[----:B--2---:R-:W-:Y:S02]  /*84c0*/  LEA.HI.X R9, R248, R10, R7, 0x1, P0 ;  /* 0x0000000af8097211 */ /* 0x004fe400000f0c07 */
[----:B------:R-:W-:-:S04]  /*84d0*/  LEA R4, P0, R135, R0, 0x1 ;  /* 0x0000000087047211 */ /* 0x000fc800078008ff */
[----:B------:R-:W-:Y:S02]  /*84e0*/  LEA.HI.X R5, R135, R10, R13, 0x1, P0 ;  /* 0x0000000a87057211 */ /* 0x000fe400000f0c0d */
[----:B---3--:R-:W-:Y:S02]  /*84f0*/  LOP3.LUT P1, RZ, R2, 0x1, RZ, 0xc0, !PT ;  /* 0x0000000102ff7812 */ /* 0x008fe4000782c0ff */
[----:B------:R-:W-:-:S04]  /*8500*/  LEA R2, P0, R138, R0, 0x1 ;  /* 0x000000008a027211 */ /* 0x000fc800078008ff */
[----:B------:R-:W-:-:S07]  /*8510*/  LEA.HI.X R3, R138, R10, R14, 0x1, P0 ;  /* 0x0000000a8a037211 */ /* 0x000fce00000f0c0e */
[----:B------:R-:W-:Y:S01]  /*8520*/  @!PT LDS RZ, [RZ] ;  /* 0x00000000fffff984 */ /* 0x000fe20000000800 */
[----:B------:R-:W-:Y:S01]  /*8530*/  @!PT LDS RZ, [RZ] ;  /* 0x00000000fffff984 */ /* 0x000fe20000000800 */
[----:B------:R-:W-:Y:S01]  /*8540*/  @!PT LDS RZ, [RZ] ;  /* 0x00000000fffff984 */ /* 0x000fe20000000800 */
[----:B------:R2:W-:Y:S04]  /*8550*/  LDGSTS.E.BYPASS.LTC128B.128 [R215+0xc100], [R8.64], !P1 ;  /* 0x0c10000008d77fae */ /* 0x0005e8000c901d46 */
[----:B------:R2:W-:Y:S04]  /*8560*/  LDGSTS.E.BYPASS.LTC128B.128 [R215+0x10100], [R4.64], !P6 ;  /* 0x1010000004d77fae */ /* 0x0005e8000f101d46 */
[----:B------:R2:W-:Y:S02]  /*8570*/  LDGSTS.E.BYPASS.LTC128B.128 [R215+0x14100], [R2.64], !P2 ;  /* 0x1410000002d77fae */ /* 0x0005e4000d101d46 */
.L_x_3106:
[----:B------:R-:W-:Y:S05]  /*8580*/  BSYNC B0 ;  /* 0x0000000000007941 */ /* 0x000fea0003800000 */
.L_x_3105:
[----:B------:R-:W-:Y:S05]  /*8590*/  BRA.DIV ~URZ, `(.L_x_3107) ;  /* 0x00018d627f007947 */ /* 0x000fea000b800000 */
[----:B--2---:R2:W1:Y:S04]  /*85a0*/  SHFL.IDX PT, R10, R12, 0x1, 0x181f ;  /* 0x00381f000c0a7f89 */ /* 0x00446800000e0000 */
[----:B----4-:R2:W4:Y:S02]  /*85b0*/  SHFL.IDX PT, R0, R15, 0x1, 0x181f ;  /* 0x00381f000f007f89 */ /* 0x01052400000e0000 */
.L_x_3268:
[----:B------:R-:W-:Y:S01]  /*85c0*/  IADD3 R2, R11, 0x20, RZ ;  /* 0x000000200b027810 */ /* 0x000fe20007ffe0ff */
[----:B------:R-:W-:Y:S03]  /*85d0*/  BSSY B0, `(.L_x_3108) ;  /* 0x0000011000007945 */ /* 0x000fe60003800000 */
[----:B------:R-:W-:-:S13]  /*85e0*/  ISETP.GE.AND P0, PT, R2, R30, PT ;  /* 0x0000001e0200720c */ /* 0x000fda0003f06270 */
[----:B------:R-:W-:Y:S05]  /*85f0*/  @P0 BRA `(.L_x_3109) ;  /* 0x000000e000000947 */ /* 0x000fea0003800000 */
[----:B--2---:R-:W2:Y:S01]  /*8600*/  LDL R3, [R1+0xc] ;  /* 0x00000c0001037983 */ /* 0x004ea20000100800 */
[----:B----4-:R-:W-:-:S04]  /*8610*/  LEA R8, P0, R248, R0, 0x1 ;  /* 0x00000000f8087211 */ /* 0x010fc800078008ff */
[----:B-1----:R-:W-:Y:S02]  /*8620*/  LEA.HI.X R9, R248, R10, R7, 0x1, P0 ;  /* 0x0000000af8097211 */ /* 0x002fe400000f0c07 */
[----:B------:R-:W-:-:S04]  /*8630*/  LEA R4, P0, R135, R0, 0x1 ;  /* 0x0000000087047211 */ /* 0x000fc800078008ff */
[----:B------:R-:W-:Y:S02]  /*8640*/  LEA.HI.X R5, R135, R10, R13, 0x1, P0 ;  /* 0x0000000a87057211 */ /* 0x000fe400000f0c0d */
[C---:B------:R-:W-:Y:S02]  /*8650*/  LEA R2, P0, R138.reuse, R0, 0x1 ;  /* 0x000000008a027211 */ /* 0x040fe400078008ff */
[----:B--2---:R-:W-:Y:S02]  /*8660*/  LOP3.LUT P1, RZ, R3, 0x1, RZ, 0xc0, !PT ;  /* 0x0000000103ff7812 */ /* 0x004fe4000782c0ff */
[----:B------:R-:W-:-:S11]  /*8670*/  LEA.HI.X R3, R138, R10, R14, 0x1, P0 ;  /* 0x0000000a8a037211 */ /* 0x000fd600000f0c0e */
[----:B------:R-:W-:Y:S01]  /*8680*/  @!PT LDS RZ, [RZ] ;  /* 0x00000000fffff984 */ /* 0x000fe20000000800 */
[----:B------:R-:W-:Y:S01]  /*8690*/  @!PT LDS RZ, [RZ] ;  /* 0x00000000fffff984 */ /* 0x000fe20000000800 */
[----:B------:R-:W-:Y:S01]  /*86a0*/  @!PT LDS RZ, [RZ] ;  /* 0x00000000fffff984 */ /* 0x000fe20000000800 */
[----:B------:R1:W-:Y:S04]  /*86b0*/  LDGSTS.E.BYPASS.LTC128B.128 [R215+0xd100], [R8.64], !P1 ;  /* 0x0d10000008d77fae */ /* 0x0003e8000c901d46 */
[----:B------:R1:W-:Y:S04]  /*86c0*/  LDGSTS.E.BYPASS.LTC128B.128 [R215+0x11100], [R4.64], !P6 ;  /* 0x1110000004d77fae */ /* 0x0003e8000f101d46 */
[----:B------:R1:W-:Y:S02]  /*86d0*/  LDGSTS.E.BYPASS.LTC128B.128 [R215+0x15100], [R2.64], !P2 ;  /* 0x1510000002d77fae */ /* 0x0003e4000d101d46 */
.L_x_3109:
[----:B------:R-:W-:Y:S05]  /*86e0*/  BSYNC B0 ;  /* 0x0000000000007941 */ /* 0x000fea0003800000 */
.L_x_3108:
[----:B------:R-:W-:Y:S05]  /*86f0*/  BRA.DIV ~URZ, `(.L_x_3110) ;  /* 0x00018cd27f007947 */ /* 0x000fea000b800000 */
[----:B-1----:R1:W2:Y:S02]  /*8700*/  SHFL.IDX PT, R10, R12, 0x2, 0x181f ;  /* 0x00581f000c0a7f89 */ /* 0x0022a400000e0000 */
.L_x_3269:
[----:B------:R-:W-:Y:S05]  /*8710*/  BRA.DIV ~URZ, `(.L_x_3111) ;  /* 0x00018d227f007947 */ /* 0x000fea000b800000 */
[----:B----4-:R4:W1:Y:S02]  /*8720*/  SHFL.IDX PT, R0, R15, 0x2, 0x181f ;  /* 0x00581f000f007f89 */ /* 0x01086400000e0000 */
.L_x_3270:
[----:B------:R-:W-:Y:S01]  /*8730*/  IADD3 R2, R11, 0x40, RZ ;  /* 0x000000400b027810 */ /* 0x000fe20007ffe0ff */
[----:B------:R-:W-:Y:S03]  /*8740*/  BSSY B0, `(.L_x_3112) ;  /* 0x0000011000007945 */ /* 0x000fe60003800000 */
[----:B------:R-:W-:-:S13]  /*8750*/  ISETP.GE.AND P0, PT, R2, R30, PT ;  /* 0x0000001e0200720c */ /* 0x000fda0003f06270 */
[----:B------:R-:W-:Y:S05]  /*8760*/  @P0 BRA `(.L_x_3113) ;  /* 0x000000e000000947 */ /* 0x000fea0003800000 */
[----:B---3--:R-:W3:Y:S01]  /*8770*/  LDL R3, [R1+0xc] ;  /* 0x00000c0001037983 */ /* 0x008ee20000100800 */
[----:B-1----:R-:W-:-:S04]  /*8780*/  LEA R8, P0, R248, R0, 0x1 ;  /* 0x00000000f8087211 */ /* 0x002fc800078008ff */
[----:B--2---:R-:W-:Y:S02]  /*8790*/  LEA.HI.X R9, R248, R10, R7, 0x1, P0 ;  /* 0x0000000af8097211 */ /* 0x004fe400000f0c07 */
[----:B------:R-:W-:-:S04]  /*87a0*/  LEA R4, P0, R135, R0, 0x1 ;  /* 0x0000000087047211 */ /* 0x000fc800078008ff */
[----:B------:R-:W-:Y:S02]  /*87b0*/  LEA.HI.X R5, R135, R10, R13, 0x1, P0 ;  /* 0x0000000a87057211 */ /* 0x000fe400000f0c0d */
[C---:B------:R-:W-:Y:S02]  /*87c0*/  LEA R2, P0, R138.reuse, R0, 0x1 ;  /* 0x000000008a027211 */ /* 0x040fe400078008ff */
[----:B---3--:R-:W-:Y:S02]  /*87d0*/  LOP3.LUT P1, RZ, R3, 0x1, RZ, 0xc0, !PT ;  /* 0x0000000103ff7812 */ /* 0x008fe4000782c0ff */
[----:B------:R-:W-:-:S11]  /*87e0*/  LEA.HI.X R3, R138, R10, R14, 0x1, P0 ;  /* 0x0000000a8a037211 */ /* 0x000fd600000f0c0e */
[----:B------:R-:W-:Y:S01]  /*87f0*/  @!PT LDS RZ, [RZ] ;  /* 0x00000000fffff984 */ /* 0x000fe20000000800 */
[----:B------:R-:W-:Y:S01]  /*8800*/  @!PT LDS RZ, [RZ] ;  /* 0x00000000fffff984 */ /* 0x000fe20000000800 */
[----:B------:R-:W-:Y:S01]  /*8810*/  @!PT LDS RZ, [RZ] ;  /* 0x00000000fffff984 */ /* 0x000fe20000000800 */
[----:B------:R1:W-:Y:S04]  /*8820*/  LDGSTS.E.BYPASS.LTC128B.128 [R215+0xe100], [R8.64], !P1 ;  /* 0x0e10000008d77fae */ /* 0x0003e8000c901d46 */
[----:B------:R1:W-:Y:S04]  /*8830*/  LDGSTS.E.BYPASS.LTC128B.128 [R215+0x12100], [R4.64], !P6 ;  /* 0x1210000004d77fae */ /* 0x0003e8000f101d46 */
[----:B------:R1:W-:Y:S02]  /*8840*/  LDGSTS.E.BYPASS.LTC128B.128 [R215+0x16100], [R2.64], !P2 ;  /* 0x1610000002d77fae */ /* 0x0003e4000d101d46 */
.L_x_3113:
[----:B------:R-:W-:Y:S05]  /*8850*/  BSYNC B0 ;  /* 0x0000000000007941 */ /* 0x000fea0003800000 */
.L_x_3112:
[----:B------:R-:W-:Y:S05]  /*8860*/  BRA.DIV ~URZ, `(.L_x_3114) ;  /* 0x00018c427f007947 */ /* 0x000fea000b800000 */
[----:B--2---:R2:W3:Y:S04]  /*8870*/  SHFL.IDX PT, R10, R12, 0x3, 0x181f ;  /* 0x00781f000c0a7f89 */ /* 0x0044e800000e0000 */
[----:B-1----:R2:W1:Y:S02]  /*8880*/  SHFL.IDX PT, R0, R15, 0x3, 0x181f ;  /* 0x00781f000f007f89 */ /* 0x00246400000e0000 */
.L_x_3271:
[----:B--234-:R-:W2:Y:S01]  /*8890*/  LDL R15, [R1+0xc] ;  /* 0x00000c00010f7983 */ /* 0x01cea20000100800 */
[----:B------:R-:W-:Y:S01]  /*88a0*/  IADD3 R2, R11, 0x60, RZ ;  /* 0x000000600b027810 */ /* 0x000fe20007ffe0ff */
[----:B------:R-:W-:Y:S01]  /*88b0*/  IMAD.SHL.U32 R103, R94, 0x40, RZ ;  /* 0x000000405e677824 */ /* 0x000fe200078e00ff */
[----:B------:R-:W-:Y:S01]  /*88c0*/  SHF.R.S32.HI R105, RZ, 0x1f, R94 ;  /* 0x0000001fff697819 */ /* 0x000fe2000001145e */
[----:B------:R-:W3:Y:S01]  /*88d0*/  S2R R12, SR_TID.X ;  /* 0x00000000000c7919 */ /* 0x000ee20000002100 */
[----:B------:R-:W-:Y:S01]  /*88e0*/  ISETP.GE.AND P0, PT, R2, R30, PT ;  /* 0x0000001e0200720c */ /* 0x000fe20003f06270 */
[----:B------:R-:W-:-:S12]  /*88f0*/  IMAD.MOV.U32 R107, RZ, RZ, c[0x0][0x2c4] ;  /* 0x0000b100ff6b7624 */ /* 0x000fd800078e00ff */
[----:B-1----:R-:W-:-:S04]  /*8900*/  @!P0 LEA R8, P1, R135, R0, 0x1 ;  /* 0x0000000087088211 */ /* 0x002fc800078208ff */
[----:B------:R-:W-:Y:S02]  /*8910*/  @!P0 LEA.HI.X R9, R135, R10, R13, 0x1, P1 ;  /* 0x0000000a87098211 */ /* 0x000fe400008f0c0d */
[----:B------:R-:W-:-:S04]  /*8920*/  @!P0 LEA R4, P1, R248, R0, 0x1 ;  /* 0x00000000f8048211 */ /* 0x000fc800078208ff */
[----:B------:R-:W-:Y:S02]  /*8930*/  @!P0 LEA.HI.X R5, R248, R10, R7, 0x1, P1 ;  /* 0x0000000af8058211 */ /* 0x000fe400008f0c07 */
[C---:B------:R-:W-:Y:S01]  /*8940*/  @!P0 LEA R2, P1, R138.reuse, R0, 0x1 ;  /* 0x000000008a028211 */ /* 0x040fe200078208ff */
[----:B------:R-:W-:Y:S01]  /*8950*/  IMAD R0, R105, c[0x0][0x1e0], RZ ;  /* 0x0000780069007a24 */ /* 0x000fe200078e02ff */
[----:B---3--:R-:W-:Y:S02]  /*8960*/  SHF.R.S32.HI R108, RZ, 0x1f, R12 ;  /* 0x0000001fff6c7819 */ /* 0x008fe4000001140c */
[----:B------:R-:W-:Y:S02]  /*8970*/  @!P0 LEA.HI.X R3, R138, R10, R14, 0x1, P1 ;  /* 0x0000000a8a038211 */ /* 0x000fe400008f0c0e */
[----:B------:R-:W-:-:S04]  /*8980*/  LEA.HI R108, R108, R12, RZ, 0x3 ;  /* 0x0000000c6c6c7211 */ /* 0x000fc800078f18ff */
[----:B------:R-:W-:Y:S02]  /*8990*/  SHF.R.S32.HI R108, RZ, 0x3, R108 ;  /* 0x00000003ff6c7819 */ /* 0x000fe4000001146c */
[----:B--2---:R-:W-:-:S13]  /*89a0*/  LOP3.LUT P1, RZ, R15, 0x1, RZ, 0xc0, !PT ;  /* 0x000000010fff7812 */ /* 0x004fda000782c0ff */
        /* <DEDUP_REMOVED lines=40> */
.L_x_3115:
        /* <DEDUP_REMOVED lines=12> */
[C---:B------:R-:W-:Y:S01]  /*8cf0*/  IMAD R7, R134.reuse, c[0x0][0x284], R2 ;  /* 0x0000a10086077a24 */ /* 0x040fe200078e0202 */
        /* <DEDUP_REMOVED lines=93> */
[----:B------:R-:W-:Y:S01]  /*92d0*/  @!P1 IMAD.WIDE R16, R140, 0x2, R4 ;  /* 0x000000028c109825 */ /* 0x000fe200078e0204 */
        /* <DEDUP_REMOVED lines=19> */
.L_x_3119:
[----:B------:R-:W-:Y:S05]  /*9410*/  BSYNC B0 ;  /* 0x0000000000007941 */ /* 0x000fea0003800000 */
.L_x_3118:
        /* <DEDUP_REMOVED lines=117> */
.L_x_3121:
[----:B---3--:R-:W-:Y:S05]  /*9b70*/  BSYNC B0 ;  /* 0x0000000000007941 */ /* 0x008fea0003800000 */
.L_x_3120:
        /* <DEDUP_REMOVED lines=96> */
.L_x_3125:
[----:B------:R-:W-:Y:S05]  /*a180*/  BSYNC B0 ;  /* 0x0000000000007941 */ /* 0x000fea0003800000 */
.L_x_3124:
        /* <DEDUP_REMOVED lines=49> */
.L_x_3127:
[----:B------:R-:W-:Y:S05]  /*a4a0*/  BSYNC B0 ;  /* 0x0000000000007941 */ /* 0x000fea0003800000 */
.L_x_3126:
        /* <DEDUP_REMOVED lines=49> */
.L_x_3129:
[----:B------:R-:W-:Y:S05]  /*a7c0*/  BSYNC B0 ;  /* 0x0000000000007941 */ /* 0x000fea0003800000 */
.L_x_3128:
        /* <DEDUP_REMOVED lines=49> */
.L_x_3131:
[----:B------:R-:W-:Y:S05]  /*aae0*/  BSYNC B0 ;  /* 0x0000000000007941 */ /* 0x000fea0003800000 */
.L_x_3130:
        /* <DEDUP_REMOVED lines=49> */
.L_x_3133:
[----:B------:R-:W-:Y:S05]  /*ae00*/  BSYNC B0 ;  /* 0x0000000000007941 */ /* 0x000fea0003800000 */
.L_x_3132:
        /* <DEDUP_REMOVED lines=48> */
.L_x_3123:
[----:B------:R-:W-:Y:S05]  /*b110*/  BSYNC B1 ;  /* 0x0000000000017941 */ /* 0x000fea0003800000 */
.L_x_3122:
        /* <DEDUP_REMOVED lines=51> */
.L_x_3136:
[----:B------:R-:W-:Y:S05]  /*b450*/  BSYNC B0 ;  /* 0x0000000000007941 */ /* 0x000fea0003800000 */
.L_x_3135:
        /* <DEDUP_REMOVED lines=49> */
.L_x_3138:
[----:B------:R-:W-:Y:S05]  /*b770*/  BSYNC B0 ;  /* 0x0000000000007941 */ /* 0x000fea0003800000 */
.L_x_3137:
        /* <DEDUP_REMOVED lines=49> */
.L_x_3140:
[----:B------:R-:W-:Y:S05]  /*ba90*/  BSYNC B0 ;  /* 0x0000000000007941 */ /* 0x000fea0003800000 */
.L_x_3139:
        /* <DEDUP_REMOVED lines=49> */
.L_x_3142:
[----:B------:R-:W-:Y:S05]  /*bdb0*/  BSYNC B0 ;  /* 0x0000000000007941 */ /* 0x000fea0003800000 */
.L_x_3141:
        /* <DEDUP_REMOVED lines=49> */
.L_x_3144:
[----:B------:R-:W-:Y:S05]  /*c0d0*/  BSYNC B0 ;  /* 0x0000000000007941 */ /* 0x000fea0003800000 */
.L_x_3143:
        /* <DEDUP_REMOVED lines=49> */
.L_x_3117:
        /* <DEDUP_REMOVED lines=79> */
.L_x_3146:
[----:B------:R-:W-:Y:S05]  /*c8e0*/  BSYNC B0 ;  /* 0x0000000000007941 */ /* 0x000fea0003800000 */
.L_x_3145:
        /* <DEDUP_REMOVED lines=91> */
.L_x_3148:
[----:B--2-4-:R-:W-:Y:S05]  /*cea0*/  BSYNC B0 ;  /* 0x0000000000007941 */ /* 0x014fea0003800000 */
.L_x_3147:
        /* <DEDUP_REMOVED lines=158> */
.L_x_3152:
[----:B------:R-:W-:Y:S05]  /*d890*/  BSYNC B0 ;  /* 0x0000000000007941 */ /* 0x000fea0003800000 */
.L_x_3151:
        /* <DEDUP_REMOVED lines=113> */
.L_x_3154:
[----:B------:R-:W-:Y:S05]  /*dfb0*/  BSYNC B0 ;  /* 0x0000000000007941 */ /* 0x000fea0003800000 */
.L_x_3153:
        /* <DEDUP_REMOVED lines=112> */
.L_x_3150:
[----:B------:R-:W-:Y:S05]  /*e6c0*/  BSYNC B1 ;  /* 0x0000000000017941 */ /* 0x000fea0003800000 */
.L_x_3149:
        /* <DEDUP_REMOVED lines=118> */
.L_x_3156:
[----:B------:R-:W-:Y:S05]  /*ee30*/  BSYNC B0 ;  /* 0x0000000000007941 */ /* 0x000fea0003800000 */
.L_x_3155:
        /* <DEDUP_REMOVED lines=31> */
[----:B------:R-:W-:Y:S01]  /*f030*/  PRMT R25, R98, 0x5432, R12 ;  /* 0x0000543262197816 */ /* 0x000fe2000000000c */
        /* <DEDUP_REMOVED lines=81> */
.L_x_3158:
[----:B------:R-:W-:Y:S05]  /*f550*/  BSYNC B0 ;  /* 0x0000000000007941 */ /* 0x000fea0003800000 */
.L_x_3157:
        /* <DEDUP_REMOVED lines=112> */
.L_x_3134:
[----:B------:R-:W-:Y:S05]  /*fc60*/  BSYNC B2 ;  /* 0x0000000000027941 */ /* 0x000fea0003800000 */
.L_x_3116:
[----:B------:R-:W-:Y:S01]  /*fc70*/  IMAD R0, R105, c[0x0][0x208], RZ ;  /* 0x0000820069007a24 */ /* 0x000fe200078e02ff */
[----:B------:R-:W-:-:S04]  /*fc80*/  DEPBAR.LE SB0, 0x0 ;  /* 0x000080000000791a */ /* 0x000fc80000000000 */
[C---:B-12---:R-:W-:Y:S01]  /*fc90*/  IMAD.WIDE.U32 R4, R94.reuse, c[0x0][0x208], RZ ;  /* 0x000082005e047a25 */ /* 0x046fe200078e00ff */
[----:B------:R-:W-:Y:S03]  /*fca0*/  BAR.SYNC.DEFER_BLOCKING 0x0 ;  /* 0x0000000000007b1d */ /* 0x000fe60000010000 */
[----:B------:R-:W-:Y:S01]  /*fcb0*/  IMAD R2, R94, c[0x0][0x20c], R0 ;  /* 0x000083005e027a24 */ /* 0x000fe200078e0200 */
[----:B------:R-:W-:Y:S01]  /*fcc0*/  LEA R0, P1, R4, R222, 0x6 ;  /* 0x000000de04007211 */ /* 0x000fe200078230ff */
[----:B------:R-:W-:Y:S01]  /*fcd0*/  IMAD.IADD R88, R238, 0x1, -R103 ;  /* 0x00000001ee587824 */ /* 0x000fe200078e0a67 */
[----:B------:R1:W5:Y:S01]  /*fce0*/  LDL R127, [R1+0x8] ;  /* 0x00000800017f7983 */ /* 0x0003620000100800 */
[----:B------:R-:W-:Y:S01]  /*fcf0*/  IMAD.IADD R3, R5, 0x1, R2 ;  /* 0x0000000105037824 */ /* 0x000fe200078e0202 */
[----:B------:R-:W-:Y:S01]  /*fd00*/  LEA R2, P0, R0, c[0x0][0x1f8], 0x1 ;  /* 0x00007e0000027a11 */ /* 0x000fe200078008ff */
[----:B------:R-:W-:-:S03]  /*fd10*/  IMAD.MOV.U32 R5, RZ, RZ, c[0x0][0x20c] ;  /* 0x00008300ff057624 */ /* 0x000fc600078e00ff */
[----:B------:R-:W-:Y:S01]  /*fd20*/  LEA.HI.X R3, R4, R224, R3, 0x6, P1 ;  /* 0x000000e004037211 */ /* 0x000fe200008f3403 */
[----:B------:R-:W-:-:S03]  /*fd30*/  IMAD.MOV.U32 R4, RZ, RZ, c[0x0][0x208] ;  /* 0x00008200ff047624 */ /* 0x000fc600078e00ff */
[----:B------:R-:W-:Y:S02]  /*fd40*/  LEA.HI.X R3, R0, c[0x0][0x1fc], R3, 0x1, P0 ;  /* 0x00007f0000037a11 */ /* 0x000fe400000f0c03 */
[----:B------:R-:W-:Y:S02]  /*fd50*/  LOP3.LUT R0, R104, 0x1, RZ, 0xc0, !PT ;  /* 0x0000000168007812 */ /* 0x000fe400078ec0ff */
[----:B------:R-:W-:Y:S02]  /*fd60*/  LEA R12, P0, R4, R2, 0x6 ;  /* 0x00000002040c7211 */ /* 0x000fe400078030ff */
[----:B------:R-:W-:Y:S01]  /*fd70*/  ISETP.NE.U32.AND P2, PT, R0, 0x1, PT ;  /* 0x000000010000780c */ /* 0x000fe20003f45070 */
[----:B------:R-:W-:Y:S01]  /*fd80*/  IMAD.IADD R0, R88, 0x1, -R108 ;  /* 0x0000000158007824 */ /* 0x000fe200078e0a6c */
[----:B------:R-:W-:Y:S01]  /*fd90*/  LEA.HI.X R13, R4, R3, R5, 0x6, P0 ;  /* 0x00000003040d7211 */ /* 0x000fe200000f3405 */
[----:B------:R-:W-:Y:S03]  /*fda0*/  LDSM.16.M88.4 R28, [R147] ;  /* 0x00000000931c783b */ /* 0x000fe60000000200 */
[----:B------:R-:W-:Y:S01]  /*fdb0*/  ISETP.LT.OR P0, PT, R0, 0x1, P2 ;  /* 0x000000010000780c */ /* 0x000fe20001701670 */
[----:B------:R-:W2:Y:S04]  /*fdc0*/  LDSM.16.M88.4 R4, [R198] ;  /* 0x00000000c604783b */ /* 0x000ea80000000200 */
        /* <DEDUP_REMOVED lines=21> */
[C---:B------:R-:W-:Y:S02]  /*ff20*/  HMMA.16816.F32.BF16 R28, R4.reuse, R30, RZ ;  /* 0x0000001e041c723c */ /* 0x040fe400000418ff */
[----:B------:R2:W-:Y:S04]  /*ff30*/  LDGSTS.E.BYPASS.LTC128B.128 [R215+0x4100], [R2.64+0x100], !P6 ;  /* 0x0410010002d77fae */ /* 0x0005e8000f101d46 */
[----:B------:R1:W-:Y:S02]  /*ff40*/  LDGSTS.E.BYPASS.LTC128B.128 [R215+0x1100], [R12.64], !P2 ;  /* 0x011000000cd77fae */ /* 0x0003e4000d101d46 */
[C---:B---3--:R-:W-:Y:S02]  /*ff50*/  HMMA.16816.F32.BF16 R36, R4.reuse, R24, RZ ;  /* 0x000000180424723c */ /* 0x048fe400000418ff */
[----:B------:R3:W-:Y:S04]  /*ff60*/  LDGSTS.E.BYPASS.LTC128B.128 [R215+0x3100], [R12.64+0x80], !P1 ;  /* 0x031000800cd77fae */ /* 0x0007e8000c901d46 */
[----:B------:R3:W-:Y:S02]  /*ff70*/  LDGSTS.E.BYPASS.LTC128B.128 [R215+0x5100], [R12.64+0x100], !P0 ;  /* 0x051001000cd77fae */ /* 0x0007e4000c101d46 */
[C---:B------:R-:W-:Y:S02]  /*ff80*/  HMMA.16816.F32.BF16 R40, R4.reuse, R26, RZ ;  /* 0x0000001a0428723c */ /* 0x040fe400000418ff */
[----:B------:R-:W-:Y:S04]  /*ff90*/  LDSM.16.M88.4 R68, [R197] ;  /* 0x00000000c544783b */ /* 0x000fe80000000200 */
[----:B------:R-:W-:Y:S02]  /*ffa0*/  LDSM.16.M88.4 R76, [R197+0x800] ;  /* 0x00080000c54c783b */ /* 0x000fe40000000200 */
[C---:B----4-:R-:W-:Y:S02]  /*ffb0*/  HMMA.16816.F32.BF16 R48, R4.reuse, R20, RZ ;  /* 0x000000140430723c */ /* 0x050fe400000418ff */
[----:B------:R-:W-:Y:S04]  /*ffc0*/  LDSM.16.M88.4 R80, [R197+0x1000] ;  /* 0x00100000c550783b */ /* 0x000fe80000000200 */
[----:B------:R-:W-:Y:S02]  /*ffd0*/  LDSM.16.M88.4 R84, [R197+0x1800] ;  /* 0x00180000c554783b */ /* 0x000fe40000000200 */
[C---:B------:R-:W-:Y:S02]  /*ffe0*/  HMMA.16816.F32.BF16 R52, R4.reuse, R22, RZ ;  /* 0x000000160434723c */ /* 0x040fe400000418ff */
[----:B------:R-:W0:Y:S06]  /*fff0*/  LDGDEPBAR ;  /* 0x00000000000079af */ /* 0x000e2c0000000000 */
[C---:B-1----:R-:W-:Y:S08]  /*10000*/  HMMA.16816.F32.BF16 R56, R4.reuse, R16, RZ ;  /* 0x000000100438723c */ /* 0x042ff000000418ff */
[----:B------:R-:W-:Y:S01]  /*10010*/  HMMA.16816.F32.BF16 R16, R4, R18, RZ ;  /* 0x000000120410723c */ /* 0x000fe200000418ff */
[----:B------:R-:W1:Y:S07]  /*10020*/  LDSM.16.M88.4 R4, [R201] ;  /* 0x00000000c904783b */ /* 0x000e6e0000000200 */
[C---:B------:R-:W-:Y:S08]  /*10030*/  HMMA.16816.F32.BF16 R20, R8.reuse, R44, R32 ;  /* 0x0000002c0814723c */ /* 0x040ff00000041820 */
[C---:B------:R-:W-:Y:S08]  /*10040*/  HMMA.16816.F32.BF16 R24, R8.reuse, R46, R28 ;  /* 0x0000002e0818723c */ /* 0x040ff0000004181c */
[C---:B------:R-:W-:Y:S08]  /*10050*/  HMMA.16816.F32.BF16 R28, R8.reuse, R60, R36 ;  /* 0x0000003c081c723c */ /* 0x040ff00000041824 */
[C---:B------:R-:W-:Y:S01]  /*10060*/  HMMA.16816.F32.BF16 R32, R8.reuse, R62, R40 ;  /* 0x0000003e0820723c */ /* 0x040fe20000041828 */
[----:B------:R-:W-:Y:S07]  /*10070*/  LDSM.16.M88.4 R60, [R147+0x2800] ;  /* 0x00280000933c783b */ /* 0x000fee0000000200 */
[C---:B------:R-:W-:Y:S01]  /*10080*/  HMMA.16816.F32.BF16 R36, R8.reuse, R64, R48 ;  /* 0x000000400824723c */ /* 0x040fe20000041830 */
[----:B------:R-:W-:Y:S07]  /*10090*/  LDSM.16.M88.4 R48, [R194] ;  /* 0x00000000c230783b */ /* 0x000fee0000000200 */
[C---:B------:R-:W-:Y:S01]  /*100a0*/  HMMA.16816.F32.BF16 R40, R8.reuse, R66, R52 ;  /* 0x000000420828723c */ /* 0x040fe20000041834 */
[----:B------:R-:W-:Y:S04]  /*100b0*/  LDSM.16.M88.4 R64, [R194+0x1000] ;  /* 0x00100000c240783b */ /* 0x000fe80000000200 */
[----:B------:R-:W-:Y:S03]  /*100c0*/  LDSM.16.M88.4 R52, [R147+0x2000] ;  /* 0x002000009334783b */ /* 0x000fe60000000200 */
[C---:B------:R-:W-:Y:S01]  /*100d0*/  HMMA.16816.F32.BF16 R44, R8.reuse, R72, R56 ;  /* 0x00000048082c723c */ /* 0x040fe20000041838 */
[----:B------:R-:W-:Y:S07]  /*100e0*/  LDSM.16.M88.4 R56, [R194+0x800] ;  /* 0x00080000c238783b */ /* 0x000fee0000000200 */
[----:B---3--:R-:W-:Y:S01]  /*100f0*/  HMMA.16816.F32.BF16 R12, R8, R74, R16 ;  /* 0x0000004a080c723c */ /* 0x008fe20000041810 */
[----:B------:R-:W3:Y:S04]  /*10100*/  LDSM.16.M88.4 R8, [R200] ;  /* 0x00000000c808783b */ /* 0x000ee80000000200 */
[----:B------:R-:W4:Y:S03]  /*10110*/  LDSM.16.M88.4 R72, [R194+0x1800] ;  /* 0x00180000c248783b */ /* 0x000f260000000200 */
[C---:B-1----:R-:W-:Y:S08]  /*10120*/  HMMA.16816.F32.BF16 R16, R4.reuse, R68, R20 ;  /* 0x000000440410723c */ /* 0x042ff00000041814 */
        /* <DEDUP_REMOVED lines=10> */
[----:B------:R-:W1:Y:S07]  /*101d0*/  LDSM.16.M88.4 R4, [R198+0x4000] ;  /* 0x00400000c604783b */ /* 0x000e6e0000000200 */
        /* <DEDUP_REMOVED lines=12> */
[----:B------:R-:W-:Y:S03]  /*102a0*/  LDSM.16.M88.4 R72, [R197+0x3000] ;  /* 0x00300000c548783b */ /* 0x000fe60000000200 */
        /* <DEDUP_REMOVED lines=25> */
[----:B------:R-:W2:Y:S03]  /*10440*/  LDSM.16.M88.4 R76, [R194+0x3800] ;  /* 0x00380000c24c783b */ /* 0x000ea60000000200 */
        /* <DEDUP_REMOVED lines=9> */
[C---:B----4-:R-:W-:Y:S08]  /*104e0*/  HMMA.16816.F32.BF16 R44, R4.reuse, R80, R44 ;  /* 0x00000050042c723c */ /* 0x050ff0000004182c */
[----:B------:R-:W-:Y:S01]  /*104f0*/  HMMA.16816.F32.BF16 R12, R4, R82, R12 ;  /* 0x00000052040c723c */ /* 0x000fe2000004180c */
[----:B------:R-:W1:Y:S04]  /*10500*/  LDSM.16.M88.4 R4, [R198+0x8000] ;  /* 0x00800000c604783b */ /* 0x000e680000000200 */
[----:B------:R-:W4:Y:S03]  /*10510*/  LDSM.16.M88.4 R80, [R147+0x5800] ;  /* 0x005800009350783b */ /* 0x000f260000000200 */
        /* <DEDUP_REMOVED lines=8> */
[----:B------:R-:W-:Y:S07]  /*105a0*/  LDSM.16.M88.4 R68, [R204] ;  /* 0x00000000cc44783b */ /* 0x000fee0000000200 */
[C---:B--2---:R-:W-:Y:S08]  /*105b0*/  HMMA.16816.F32.BF16 R44, R8.reuse, R76, R44 ;  /* 0x0000004c082c723c */ /* 0x044ff0000004182c */
        /* <DEDUP_REMOVED lines=12> */
[C---:B----4-:R-:W-:Y:S01]  /*10680*/  HMMA.16816.F32.BF16 R16, R4.reuse, R80, R44 ;  /* 0x000000500410723c */ /* 0x050fe2000004182c */
[----:B------:R-:W-:Y:S07]  /*10690*/  LDSM.16.M88.4 R44, [R194+0x5000] ;  /* 0x00500000c22c783b */ /* 0x000fee0000000200 */
[----:B------:R-:W-:Y:S01]  /*106a0*/  HMMA.16816.F32.BF16 R4, R4, R82, R8 ;  /* 0x000000520404723c */ /* 0x000fe20000041808 */
[----:B------:R-:W1:Y:S04]  /*106b0*/  LDSM.16.M88.4 R8, [R201+0x8000] ;  /* 0x00800000c908783b */ /* 0x000e680000000200 */
[----:B------:R-:W4:Y:S03]  /*106c0*/  LDSM.16.M88.4 R80, [R197+0x5800] ;  /* 0x00580000c550783b */ /* 0x000f260000000200 */
[C---:B--2---:R-:W-:Y:S08]  /*106d0*/  HMMA.16816.F32.BF16 R32, R12.reuse, R60, R32 ;  /* 0x0000003c0c20723c */ /* 0x044ff00000041820 */
[C---:B------:R-:W-:Y:S01]  /*106e0*/  HMMA.16816.F32.BF16 R28, R12.reuse, R62, R28 ;  /* 0x0000003e0c1c723c */ /* 0x040fe2000004181c */
[----:B------:R-:W-:Y:S07]  /*106f0*/  LDSM.16.M88.4 R60, [R194+0x5800] ;  /* 0x00580000c23c783b */ /* 0x000fee0000000200 */
[C---:B------:R-:W-:Y:S08]  /*10700*/  HMMA.16816.F32.BF16 R24, R12.reuse, R68, R24 ;  /* 0x000000440c18723c */ /* 0x040ff00000041818 */
[C---:B------:R-:W-:Y:S08]  /*10710*/  HMMA.16816.F32.BF16 R40, R12.reuse, R48, R40 ;  /* 0x000000300c28723c */ /* 0x040ff00000041828 */
[C---:B------:R-:W-:Y:S01]  /*10720*/  HMMA.16816.F32.BF16 R36, R12.reuse, R50, R36 ;  /* 0x000000320c24723c */ /* 0x040fe20000041824 */
[----:B------:R-:W-:Y:S07]  /*10730*/  LDSM.16.M88.4 R48, [R194+0x4800] ;  /* 0x00480000c230783b */ /* 0x000fee0000000200 */
[C---:B------:R-:W-:Y:S08]  /*10740*/  HMMA.16816.F32.BF16 R20, R12.reuse, R70, R20 ;  /* 0x000000460c14723c */ /* 0x040ff00000041814 */
[C---:B---3--:R-:W-:Y:S08]  /*10750*/  HMMA.16816.F32.BF16 R16, R12.reuse, R76, R16 ;  /* 0x0000004c0c10723c */ /* 0x048ff00000041810 */
[----:B------:R-:W-:Y:S01]  /*10760*/  HMMA.16816.F32.BF16 R12, R12, R78, R4 ;  /* 0x0000004e0c0c723c */ /* 0x000fe20000041804 */
[----:B------:R-:W2:Y:S01]  /*10770*/  LDSM.16.M88.4 R4, [R200+0x8000] ;  /* 0x00800000c804783b */ /* 0x000ea20000000200 */
[----:B------:R-:W-:Y:S01]  /*10780*/  ISETP.GT.AND P0, PT, R94, R217, PT ;  /* 0x000000d95e00720c */ /* 0x000fe20003f04270 */
[----:B------:R-:W-:-:S05]  /*10790*/  DEPBAR.LE SB0, 0x0 ;  /* 0x000080000000791a */ /* 0x000fca0000000000 */
[C---:B-1----:R-:W-:Y:S08]  /*107a0*/  HMMA.16816.F32.BF16 R32, R8.reuse, R64, R32 ;  /* 0x000000400820723c */ /* 0x042ff00000041820 */
[C---:B------:R-:W-:Y:S08]  /*107b0*/  HMMA.16816.F32.BF16 R28, R8.reuse, R66, R28 ;  /* 0x00000042081c723c */ /* 0x040ff0000004181c */
[C---:B------:R-:W-:Y:S08]  /*107c0*/  HMMA.16816.F32.BF16 R24, R8.reuse, R72, R24 ;  /* 0x000000480818723c */ /* 0x040ff00000041818 */
[C---:B------:R-:W-:Y:S08]  /*107d0*/  HMMA.16816.F32.BF16 R40, R8.reuse, R56, R40 ;  /* 0x000000380828723c */ /* 0x040ff00000041828 */
[C---:B------:R-:W-:Y:S08]  /*107e0*/  HMMA.16816.F32.BF16 R36, R8.reuse, R58, R36 ;  /* 0x0000003a0824723c */ /* 0x040ff00000041824 */
[C---:B------:R-:W-:Y:S08]  /*107f0*/  HMMA.16816.F32.BF16 R20, R8.reuse, R74, R20 ;  /* 0x0000004a0814723c */ /* 0x040ff00000041814 */
[C---:B----4-:R-:W-:Y:S08]  /*10800*/  HMMA.16816.F32.BF16 R16, R8.reuse, R80, R16 ;  /* 0x000000500810723c */ /* 0x050ff00000041810 */
[----:B------:R-:W-:Y:S01]  /*10810*/  HMMA.16816.F32.BF16 R8, R8, R82, R12 ;  /* 0x000000520808723c */ /* 0x000fe2000004180c */
[----:B------:R-:W-:Y:S07]  /*10820*/  BSSY B0, `(.L_x_3159) ;  /* 0x0000023000007945 */ /* 0x000fee0003800000 */
        /* <DEDUP_REMOVED lines=11> */
[----:B-----5:R-:W-:Y:S01]  /*108e0*/  IADD3 R0, R127, -0x2, RZ ;  /* 0xfffffffe7f007810 */ /* 0x020fe20007ffe0ff */
        /* <DEDUP_REMOVED lines=22> */
.L_x_3160:
[----:B------:R-:W-:Y:S05]  /*10a50*/  BSYNC B0 ;  /* 0x0000000000007941 */ /* 0x000fea0003800000 */
.L_x_3159:
[----:B------:R-:W2:Y:S01]  /*10a60*/  LDL R0, [R1] ;  /* 0x0000000001007983 */ /* 0x000ea20000100800 */
[----:B------:R-:W-:Y:S01]  /*10a70*/  ISETP.NE.AND P0, PT, R107, 0x1, PT ;  /* 0x000000016b00780c */ /* 0x000fe20003f05270 */
[----:B------:R-:W-:Y:S01]  /*10a80*/  IMAD.MOV.U32 R8, RZ, RZ, c[0x0][0x32c] ;  /* 0x0000cb00ff087624 */ /* 0x000fe200078e00ff */
[----:B------:R-:W-:Y:S01]  /*10a90*/  ULDC UR4, c[0x0][0x324] ;  /* 0x0000c90000047ab9 */ /* 0x000fe20000000800 */
[----:B------:R-:W-:Y:S01]  /*10aa0*/  IMAD.IADD R7, R88, 0x1, -R237 ;  /* 0x0000000158077824 */ /* 0x000fe200078e0aed */
[----:B------:R-:W-:Y:S01]  /*10ab0*/  ULOP3.LUT UR4, URZ, UR4, URZ, 0x33, !UPT ;  /* 0x000000043f047292 */ /* 0x000fe2000f8e333f */
[----:B------:R-:W0:Y:S01]  /*10ac0*/  LDGDEPBAR ;  /* 0x00000000000079af */ /* 0x000e220000000000 */
[----:B------:R-:W-:Y:S01]  /*10ad0*/  ISETP.GE.AND P6, PT, R8, 0x1, PT ;  /* 0x000000010800780c */ /* 0x000fe20003fc6270 */
[----:B--2---:R-:W-:-:S06]  /*10ae0*/  IMAD.IADD R0, R0, 0x1, R242 ;  /* 0x0000000100007824 */ /* 0x004fcc00078e02f2 */
[----:B-1----:R-:W-:-:S04]  /*10af0*/  @P0 IMAD.HI.U32 R2, R0, c[0x0][0x2c8], RZ ;  /* 0x0000b20000020a27 */ /* 0x002fc800078e00ff */
[----:B------:R-:W-:Y:S01]  /*10b00*/  IMAD.MOV.U32 R4, RZ, RZ, R0 ;  /* 0x000000ffff047224 */ /* 0x000fe200078e0000 */
[----:B------:R-:W-:Y:S02]  /*10b10*/  @P0 SHF.R.U32.HI R4, RZ, c[0x0][0x2cc], R2 ;  /* 0x0000b300ff040a19 */ /* 0x000fe40000011602 */
        /* <DEDUP_REMOVED lines=20> */
.L_x_3163:
[----:B------:R-:W-:-:S04]  /*10c60*/  MOV R8, c[0x0][0x32c] ;  /* 0x0000cb0000087a02 */ /* 0x000fc80000000f00 */
[----:B------:R-:W-:-:S13]  /*10c70*/  ISETP.NE.AND P0, PT, R8, 0x1, PT ;  /* 0x000000010800780c */ /* 0x000fda0003f05270 */
[----:B------:R-:W-:-:S05]  /*10c80*/  @P0 IMAD.HI.U32 R8, R3, c[0x0][0x330], RZ ;  /* 0x0000cc0003080a27 */ /* 0x000fca00078e00ff */
[----:B------:R-:W-:Y:S02]  /*10c90*/  @P0 SHF.R.U32.HI R3, RZ, c[0x0][0x334], R8 ;  /* 0x0000cd00ff030a19 */ /* 0x000fe40000011608 */
.L_x_3164:
[----:B------:R-:W-:Y:S05]  /*10ca0*/  BSYNC B0 ;  /* 0x0000000000007941 */ /* 0x000fea0003800000 */
.L_x_3162:
[----:B------:R-:W-:-:S04]  /*10cb0*/  IMAD R3, R3, c[0x0][0x32c], -R103 ;  /* 0x0000cb0003037a24 */ /* 0x000fc800078e0a67 */
[----:B------:R-:W-:-:S05]  /*10cc0*/  IMAD.IADD R3, R3, 0x1, -R237 ;  /* 0x0000000103037824 */ /* 0x000fca00078e0aed */
[----:B------:R-:W-:Y:S02]  /*10cd0*/  IADD3 R8, R3, c[0x0][0x32c], RZ ;  /* 0x0000cb0003087a10 */ /* 0x000fe40007ffe0ff */
[----:B------:R-:W-:Y:S02]  /*10ce0*/  IMNMX R0, R0, R3, !PT ;  /* 0x0000000300007217 */ /* 0x000fe40007800200 */
[----:B------:R-:W-:Y:S02]  /*10cf0*/  IMNMX R2, R2, R8, PT ;  /* 0x0000000802027217 */ /* 0x000fe40003800200 */
.L_x_3161:
        /* <DEDUP_REMOVED lines=65> */
.L_x_3167:
[----:B------:R-:W-:-:S04]  /*11110*/  MOV R4, c[0x0][0x32c] ;  /* 0x0000cb0000047a02 */ /* 0x000fc80000000f00 */
[----:B------:R-:W-:-:S13]  /*11120*/  ISETP.NE.AND P0, PT, R4, 0x1, PT ;  /* 0x000000010400780c */ /* 0x000fda0003f05270 */
[----:B------:R-:W-:-:S05]  /*11130*/  @P0 IMAD.HI.U32 R4, R3, c[0x0][0x330], RZ ;  /* 0x0000cc0003040a27 */ /* 0x000fca00078e00ff */
[----:B------:R-:W-:Y:S02]  /*11140*/  @P0 SHF.R.U32.HI R3, RZ, c[0x0][0x334], R4 ;  /* 0x0000cd00ff030a19 */ /* 0x000fe40000011604 */
.L_x_3168:
[----:B------:R-:W-:Y:S05]  /*11150*/  BSYNC B0 ;  /* 0x0000000000007941 */ /* 0x000fea0003800000 */
.L_x_3166:
[----:B------:R-:W-:-:S04]  /*11160*/  IMAD R3, R3, c[0x0][0x32c], -R103 ;  /* 0x0000cb0003037a24 */ /* 0x000fc800078e0a67 */
[----:B------:R-:W-:-:S05]  /*11170*/  IMAD.IADD R3, R3, 0x1, -R237 ;  /* 0x0000000103037824 */ /* 0x000fca00078e0aed */
[----:B------:R-:W-:Y:S02]  /*11180*/  IADD3 R4, R3, c[0x0][0x32c], RZ ;  /* 0x0000cb0003047a10 */ /* 0x000fe40007ffe0ff */
[----:B------:R-:W-:Y:S02]  /*11190*/  IMNMX R0, R0, R3, !PT ;  /* 0x0000000300007217 */ /* 0x000fe40007800200 */
[----:B------:R-:W-:Y:S02]  /*111a0*/  IMNMX R2, R2, R4, PT ;  /* 0x0000000402027217 */ /* 0x000fe40003800200 */
.L_x_3165:
[----:B------:R-:W-:Y:S02]  /*111b0*/  ISETP.GT.AND P0, PT, R0, RZ, P1 ;  /* 0x000000ff0000720c */ /* 0x000fe40000f04270 */
        /* <DEDUP_REMOVED lines=63> */
[----:B------:R-:W-:Y:S01]  /*115b0*/  ISETP.GT.AND P0, PT, R0, 0x30, P1 ;  /* 0x000000300000780c */ /* 0x000fe20000f04270 */
[----:B------:R-:W-:Y:S01]  /*115c0*/  LDSM.16.MT88.4 R20, [R195] ;  /* 0x00000000c314783b */ /* 0x000fe20000004200 */
        /* <DEDUP_REMOVED lines=10> */
[----:B------:R-:W-:Y:S02]  /*11670*/  ISETP.LT.OR P1, PT, R2, 0x39, P2 ;  /* 0x000000390200780c */ /* 0x000fe40001721670 */
        /* <DEDUP_REMOVED lines=22> */
[----:B------:R1:W-:Y:S02]  /*117e0*/  MUFU.EX2 R16, R0 ;  /* 0x0000000000107308 */ /* 0x0003e40000000800 */
[----:B-1----:R-:W-:-:S06]  /*117f0*/  FFMA.FTZ R0, R11, c[0x0][0x2d0], -R2 ;  /* 0x0000b4000b007a23 */ /* 0x002fcc0000010802 */
[----:B------:R-:W-:Y:S08]  /*11800*/  MUFU.EX2 R11, R3 ;  /* 0x00000003000b7308 */ /* 0x000ff00000000800 */
        /* <DEDUP_REMOVED lines=9> */
[----:B--2---:R-:W-:Y:S01]  /*118a0*/  F2FP.BF16.PACK_AB R5, R250, R251 ;  /* 0x000000fbfa05723e */ /* 0x004fe200000010ff */
[----:B------:R-:W-:-:S04]  /*118b0*/  IMAD.MOV.U32 R9, RZ, RZ, R16 ;  /* 0x000000ffff097224 */ /* 0x000fc800078e0010 */
[----:B------:R1:W-:Y:S01]  /*118c0*/  MUFU.EX2 R10, R3 ;  /* 0x00000003000a7308 */ /* 0x0003e20000000800 */
[----:B------:R-:W2:Y:S01]  /*118d0*/  LDSM.16.MT88.4 R16, [R192+0x2000] ;  /* 0x00200000c010783b */ /* 0x000ea20000004200 */
[----:B------:R-:W-:Y:S01]  /*118e0*/  F2FP.BF16.PACK_AB R4, R9, R125 ;  /* 0x0000007d0904723e */ /* 0x000fe200000010ff */
[----:B-1----:R-:W-:Y:S02]  /*118f0*/  FFMA.FTZ R3, R13, c[0x0][0x2d0], -R0 ;  /* 0x0000b4000d037a23 */ /* 0x002fe40000010800 */
[----:B------:R-:W1:Y:S03]  /*11900*/  LDSM.16.MT88.4 R12, [R193+0x2000] ;  /* 0x00200000c10c783b */ /* 0x000e660000004200 */
        /* <DEDUP_REMOVED lines=9> */
[----:B------:R3:W5:Y:S07]  /*119a0*/  MUFU.EX2 R164, R3 ;  /* 0x0000000300a47308 */ /* 0x00076e0000000800 */
[C---:B------:R-:W-:Y:S01]  /*119b0*/  HMMA.16816.F32.BF16 R92, R4.reuse, R22, RZ ;  /* 0x00000016045c723c */ /* 0x040fe200000418ff */
[----:B------:R-:W4:Y:S07]  /*119c0*/  LDSM.16.MT88.4 R20, [R193+0x4000] ;  /* 0x00400000c114783b */ /* 0x000f2e0000004200 */
[----:B------:R-:W-:Y:S01]  /*119d0*/  HMMA.16816.F32.BF16 R108, R4, R24, RZ ;  /* 0x00000018046c723c */ /* 0x000fe200000418ff */
        /* <DEDUP_REMOVED lines=14> */
[C---:B------:R-:W-:Y:S08]  /*11ac0*/  HMMA.16816.F32.BF16 R84, R4.reuse, R28, RZ ;  /* 0x0000001c0454723c */ /* 0x040ff000000418ff */
[----:B------:R-:W-:Y:S01]  /*11ad0*/  HMMA.16816.F32.BF16 R100, R4, R30, RZ ;  /* 0x0000001e0464723c */ /* 0x000fe200000418ff */
[----:B------:R-:W-:Y:S01]  /*11ae0*/  LDSM.16.MT88.4 R28, [R196+0x800] ;  /* 0x00080000c41c783b */ /* 0x000fe20000004200 */
        /* <DEDUP_REMOVED lines=10> */
[----:B------:R-:W-:Y:S01]  /*11b90*/  HMMA.16816.F32.BF16 R132, R4, R20, RZ ;  /* 0x000000140484723c */ /* 0x000fe200000418ff */
[----:B---3--:R-:W-:-:S07]  /*11ba0*/  FFMA.FTZ R3, R46, c[0x0][0x2d0], -R0 ;  /* 0x0000b4002e037a23 */ /* 0x008fce0000010800 */
[C---:B------:R-:W-:Y:S01]  /*11bb0*/  HMMA.16816.F32.BF16 R136, R4.reuse, R22, RZ ;  /* 0x000000160488723c */ /* 0x040fe200000418ff */
[----:B------:R-:W3:Y:S01]  /*11bc0*/  LDSM.16.MT88.4 R20, [R192+0x2800] ;  /* 0x00280000c014783b */ /* 0x000ee20000004200 */
[----:B------:R1:W1:Y:S06]  /*11bd0*/  MUFU.EX2 R240, R3 ;  /* 0x0000000300f07308 */ /* 0x00026c0000000800 */
[C---:B------:R-:W-:Y:S08]  /*11be0*/  HMMA.16816.F32.BF16 R112, R4.reuse, R24, RZ ;  /* 0x000000180470723c */ /* 0x040ff000000418ff */
[----:B------:R-:W-:Y:S01]  /*11bf0*/  HMMA.16816.F32.BF16 R40, R4, R26, RZ ;  /* 0x0000001a0428723c */ /* 0x000fe200000418ff */
[----:B------:R-:W3:Y:S01]  /*11c00*/  LDSM.16.MT88.4 R24, [R195+0x800] ;  /* 0x00080000c318783b */ /* 0x000ee20000004200 */
[----:B-1----:R-:W-:-:S06]  /*11c10*/  FFMA.FTZ R3, R119, c[0x0][0x2d0], -R2 ;  /* 0x0000b40077037a23 */ /* 0x002fcc0000010802 */
[C---:B--2---:R-:W-:Y:S08]  /*11c20*/  HMMA.16816.F32.BF16 R148, R4.reuse, R16, RZ ;  /* 0x000000100494723c */ /* 0x044ff000000418ff */
[C---:B------:R-:W-:Y:S01]  /*11c30*/  HMMA.16816.F32.BF16 R156, R4.reuse, R18, RZ ;  /* 0x00000012049c723c */ /* 0x040fe200000418ff */
[----:B------:R-:W1:Y:S07]  /*11c40*/  LDSM.16.MT88.4 R16, [R193+0x2800] ;  /* 0x00280000c110783b */ /* 0x000e6e0000004200 */
[C---:B------:R-:W-:Y:S08]  /*11c50*/  HMMA.16816.F32.BF16 R160, R4.reuse, R12, RZ ;  /* 0x0000000c04a0723c */ /* 0x040ff000000418ff */
[----:B------:R-:W-:Y:S01]  /*11c60*/  HMMA.16816.F32.BF16 R152, R4, R14, RZ ;  /* 0x0000000e0498723c */ /* 0x000fe200000418ff */
[----:B------:R-:W2:Y:S06]  /*11c70*/  LDSM.16.MT88.4 R12, [R196+0x2800] ;  /* 0x00280000c40c783b */ /* 0x000eac0000004200 */
[----:B-----5:R-:W-:-:S02]  /*11c80*/  F2FP.BF16.PACK_AB R4, R164, R165 ;  /* 0x000000a5a404723e */ /* 0x020fc400000010ff */
[----:B------:R-:W-:Y:S02]  /*11c90*/  F2FP.BF16.PACK_AB R6, R214, R166 ;  /* 0x000000a6d606723e */ /* 0x000fe400000010ff */
[----:B------:R-:W-:Y:S02]  /*11ca0*/  F2FP.BF16.PACK_AB R5, R243, R246 ;  /* 0x000000f6f305723e */ /* 0x000fe400000010ff */
[----:B------:R-:W-:-:S07]  /*11cb0*/  F2FP.BF16.PACK_AB R7, R240, R245 ;  /* 0x000000f5f007723e */ /* 0x000fce00000010ff */
[C---:B------:R-:W-:Y:S08]  /*11cc0*/  HMMA.16816.F32.BF16 R180, R4.reuse, R38, R104 ;  /* 0x0000002604b4723c */ /* 0x040ff00000041868 */
[C---:B------:R-:W-:Y:S08]  /*11cd0*/  HMMA.16816.F32.BF16 R184, R4.reuse, R28, R108 ;  /* 0x0000001c04b8723c */ /* 0x040ff0000004186c */
[C---:B----4-:R-:W-:Y:S08]  /*11ce0*/  HMMA.16816.F32.BF16 R188, R4.reuse, R32, R84 ;  /* 0x0000002004bc723c */ /* 0x050ff00000041854 */
[C---:B------:R-:W-:Y:S01]  /*11cf0*/  HMMA.16816.F32.BF16 R228, R4.reuse, R34, R100 ;  /* 0x0000002204e4723c */ /* 0x040fe20000041864 */
[----:B------:R-:W4:Y:S07]  /*11d00*/  LDSM.16.MT88.4 R32, [R195+0x2800] ;  /* 0x00280000c320783b */ /* 0x000f2e0000004200 */
[C---:B---3--:R-:W-:Y:S08]  /*11d10*/  HMMA.16816.F32.BF16 R108, R4.reuse, R20, R76 ;  /* 0x00000014046c723c */ /* 0x048ff0000004184c */
[C---:B------:R-:W-:Y:S01]  /*11d20*/  HMMA.16816.F32.BF16 R104, R4.reuse, R22, R72 ;  /* 0x000000160468723c */ /* 0x040fe20000041848 */
[----:B------:R-:W3:Y:S07]  /*11d30*/  LDSM.16.MT88.4 R20, [R193+0x4800] ;  /* 0x00480000c114783b */ /* 0x000eee0000004200 */
[C---:B------:R-:W-:Y:S01]  /*11d40*/  HMMA.16816.F32.BF16 R176, R4.reuse, R30, R96 ;  /* 0x0000001e04b0723c */ /* 0x040fe20000041860 */
[----:B------:R-:W5:Y:S07]  /*11d50*/  LDSM.16.MT88.4 R28, [R192+0x4800] ;  /* 0x00480000c01c783b */ /* 0x000f6e0000004200 */
[C---:B------:R-:W-:Y:S07]  /*11d60*/  HMMA.16816.F32.BF16 R168, R4.reuse, R36, R88 ;  /* 0x0000002404a8723c */ /* 0x040fee0000041858 */
[----:B------:R-:W-:Y:S01]  /*11d70*/  IMAD.MOV.U32 R88, RZ, RZ, R127 ;  /* 0x000000ffff587224 */ /* 0x000fe200078e007f */
[----:B------:R-:W-:Y:S01]  /*11d80*/  HMMA.16816.F32.BF16 R172, R4, R24, R80 ;  /* 0x0000001804ac723c */ /* 0x000fe20000041850 */
[----:B------:R2:W-:Y:S01]  /*11d90*/  MUFU.EX2 R127, R3 ;  /* 0x00000003007f7308 */ /* 0x0005e20000000800 */
[----:B------:R-:W-:-:S02]  /*11da0*/  IMAD.MOV.U32 R89, RZ, RZ, R166 ;  /* 0x000000ffff597224 */ /* 0x000fc400078e00a6 */
[----:B------:R-:W-:Y:S02]  /*11db0*/  IMAD.MOV.U32 R36, RZ, RZ, R165 ;  /* 0x000000ffff247224 */ /* 0x000fe400078e00a5 */
[----:B------:R-:W-:Y:S02]  /*11dc0*/  IMAD.MOV.U32 R37, RZ, RZ, R164 ;  /* 0x000000ffff257224 */ /* 0x000fe400078e00a4 */
[C---:B------:R-:W-:Y:S08]  /*11dd0*/  HMMA.16816.F32.BF16 R164, R4.reuse, R26, R92 ;  /* 0x0000001a04a4723c */ /* 0x040ff0000004185c */
[----:B-1----:R-:W-:Y:S01]  /*11de0*/  HMMA.16816.F32.BF16 R96, R4, R16, R68 ;  /* 0x000000100460723c */ /* 0x002fe20000041844 */
[----:B--2---:R-:W-:-:S02]  /*11df0*/  FFMA.FTZ R3, R121, c[0x0][0x2d0], -R2 ;  /* 0x0000b40079037a23 */ /* 0x004fc40000010802 */
[----:B------:R-:W-:Y:S02]  /*11e00*/  IMAD.MOV.U32 R121, RZ, RZ, R125 ;  /* 0x000000ffff797224 */ /* 0x000fe400078e007d */
[----:B------:R1:W-:Y:S03]  /*11e10*/  MUFU.EX2 R91, R3 ;  /* 0x00000003005b7308 */ /* 0x0003e60000000800 */
[C---:B------:R-:W-:Y:S01]  /*11e20*/  HMMA.16816.F32.BF16 R92, R4.reuse, R18, R60 ;  /* 0x00000012045c723c */ /* 0x040fe2000004183c */
[----:B------:R-:W2:Y:S07]  /*11e30*/  LDSM.16.MT88.4 R16, [R196+0x4800] ;  /* 0x00480000c410783b */ /* 0x000eae0000004200 */
[----:B------:R-:W-:Y:S01]  /*11e40*/  HMMA.16816.F32.BF16 R84, R4, R12, R64 ;  /* 0x0000000c0454723c */ /* 0x000fe20000041840 */
[----:B-1----:R-:W-:-:S02]  /*11e50*/  FFMA.FTZ R3, R122, c[0x0][0x2d0], -R2 ;  /* 0x0000b4007a037a23 */ /* 0x002fc40000010802 */
[----:B------:R-:W-:-:S05]  /*11e60*/  IMAD.MOV.U32 R122, RZ, RZ, R126 ;  /* 0x000000ffff7a7224 */ /* 0x000fca00078e007e */
[C---:B------:R-:W-:Y:S01]  /*11e70*/  HMMA.16816.F32.BF16 R80, R4.reuse, R14, R56 ;  /* 0x0000000e0450723c */ /* 0x040fe20000041838 */
[----:B------:R1:W1:Y:S01]  /*11e80*/  MUFU.EX2 R90, R3 ;  /* 0x00000003005a7308 */ /* 0x0002620000000800 */
[----:B------:R-:W2:Y:S06]  /*11e90*/  LDSM.16.MT88.4 R12, [R195+0x4800] ;  /* 0x00480000c30c783b */ /* 0x000eac0000004200 */
[C---:B----4-:R-:W-:Y:S08]  /*11ea0*/  HMMA.16816.F32.BF16 R60, R4.reuse, R32, R48 ;  /* 0x00000020043c723c */ /* 0x050ff00000041830 */
[----:B---3--:R-:W-:Y:S01]  /*11eb0*/  HMMA.16816.F32.BF16 R76, R4, R22, R136 ;  /* 0x00000016044c723c */ /* 0x008fe20000041888 */
[----:B-1----:R-:W-:-:S02]  /*11ec0*/  FFMA.FTZ R3, R123, c[0x0][0x2d0], -R2 ;  /* 0x0000b4007b037a23 */ /* 0x002fc40000010802 */
[----:B------:R-:W-:Y:S02]  /*11ed0*/  IMAD.MOV.U32 R123, RZ, RZ, R214 ;  /* 0x000000ffff7b7224 */ /* 0x000fe400078e00d6 */
[----:B------:R1:W3:Y:S02]  /*11ee0*/  MUFU.EX2 R24, R3 ;  /* 0x0000000300187308 */ /* 0x0002e40000000800 */
[----:B------:R-:W-:Y:S01]  /*11ef0*/  IMAD.MOV.U32 R138, RZ, RZ, R90 ;  /* 0x000000ffff8a7224 */ /* 0x000fe200078e005a */
[----:B-----5:R-:W-:Y:S01]  /*11f00*/  HMMA.16816.F32.BF16 R56, R4, R28, R112 ;  /* 0x0000001c0438723c */ /* 0x020fe20000041870 */
[----:B------:R-:W-:-:S06]  /*11f10*/  IMAD.MOV.U32 R139, RZ, RZ, R91 ;  /* 0x000000ffff8b7224 */ /* 0x000fcc00078e005b */
[----:B------:R-:W-:Y:S01]  /*11f20*/  IMAD.MOV.U32 R115, RZ, RZ, R36 ;  /* 0x000000ffff737224 */ /* 0x000fe200078e0024 */
[C---:B------:R-:W-:Y:S01]  /*11f30*/  HMMA.16816.F32.BF16 R48, R4.reuse, R30, R40 ;  /* 0x0000001e0430723c */ /* 0x040fe20000041828 */
[----:B------:R-:W4:Y:S01]  /*11f40*/  LDSM.16.MT88.4 R28, [R192+0x1000] ;  /* 0x00100000c01c783b */ /* 0x000f220000004200 */
[----:B------:R-:W-:Y:S02]  /*11f50*/  IMAD.MOV.U32 R114, RZ, RZ, R37 ;  /* 0x000000ffff727224 */ /* 0x000fe400078e0025 */
[----:B------:R-:W-:Y:S01]  /*11f60*/  IMAD.MOV.U32 R113, RZ, RZ, R88 ;  /* 0x000000ffff717224 */ /* 0x000fe200078e0058 */
[----:B------:R-:W-:Y:S01]  /*11f70*/  LDSM.16.MT88.4 R36, [R193+0x1000] ;  /* 0x00100000c124783b */ /* 0x000fe20000004200 */
[----:B-1----:R-:W-:Y:S02]  /*11f80*/  FFMA.FTZ R3, R116, c[0x0][0x2d0], -R0 ;  /* 0x0000b40074037a23 */ /* 0x002fe40000010800 */
[----:B---3--:R-:W-:Y:S01]  /*11f90*/  IMAD.MOV.U32 R137, RZ, RZ, R24 ;  /* 0x000000ffff897224 */ /* 0x008fe200078e0018 */
[----:B------:R-:W-:Y:S01]  /*11fa0*/  HMMA.16816.F32.BF16 R72, R4, R20, R132 ;  /* 0x000000140448723c */ /* 0x000fe20000041884 */
[----:B------:R-:W1:Y:S01]  /*11fb0*/  LDSM.16.MT88.4 R24, [R196+0x1000] ;  /* 0x00100000c418783b */ /* 0x000e620000004200 */
[----:B------:R3:W-:Y:S01]  /*11fc0*/  MUFU.EX2 R214, R3 ;  /* 0x0000000300d67308 */ /* 0x0007e20000000800 */
[----:B------:R-:W-:-:S02]  /*11fd0*/  IMAD.MOV.U32 R112, RZ, RZ, R89 ;  /* 0x000000ffff707224 */ /* 0x000fc400078e0059 */
[----:B------:R-:W5:Y:S03]  /*11fe0*/  LDSM.16.MT88.4 R20, [R195+0x1000] ;  /* 0x00100000c314783b */ /* 0x000f660000004200 */
[C---:B------:R-:W-:Y:S01]  /*11ff0*/  HMMA.16816.F32.BF16 R44, R4.reuse, R34, R52 ;  /* 0x00000022042c723c */ /* 0x040fe20000041834 */
[----:B------:R-:W-:Y:S07]  /*12000*/  LDSM.16.MT88.4 R32, [R195+0x3000] ;  /* 0x00300000c320783b */ /* 0x000fee0000004200 */
[----:B--2---:R-:W-:Y:S01]  /*12010*/  HMMA.16816.F32.BF16 R88, R4, R16, R148 ;  /* 0x000000100458723c */ /* 0x004fe20000041894 */
[----:B---3--:R-:W-:-:S02]  /*12020*/  FFMA.FTZ R3, R120, c[0x0][0x2d0], -R0 ;  /* 0x0000b40078037a23 */ /* 0x008fc40000010800 */
[----:B------:R-:W-:Y:S02]  /*12030*/  IMAD.MOV.U32 R120, RZ, RZ, R127 ;  /* 0x000000ffff787224 */ /* 0x000fe400078e007f */
[----:B------:R2:W3:Y:S03]  /*12040*/  MUFU.EX2 R127, R3 ;  /* 0x00000003007f7308 */ /* 0x0004e60000000800 */
[C---:B------:R-:W-:Y:S01]  /*12050*/  HMMA.16816.F32.BF16 R68, R4.reuse, R18, R156 ;  /* 0x000000120444723c */ /* 0x040fe2000004189c */
[----:B------:R-:W1:Y:S07]  /*12060*/  LDSM.16.MT88.4 R16, [R192+0x3000] ;  /* 0x00300000c010783b */ /* 0x000e6e0000004200 */
[----:B------:R-:W-:Y:S01]  /*12070*/  HMMA.16816.F32.BF16 R52, R4, R12, R160 ;  /* 0x0000000c0434723c */ /* 0x000fe200000418a0 */
[----:B--2---:R-:W-:-:S07]  /*12080*/  FFMA.FTZ R3, R118, c[0x0][0x2d0], -R0 ;  /* 0x0000b40076037a23 */ /* 0x004fce0000010800 */
[----:B------:R-:W-:Y:S01]  /*12090*/  HMMA.16816.F32.BF16 R40, R4, R14, R152 ;  /* 0x0000000e0428723c */ /* 0x000fe20000041898 */
[----:B------:R-:W2:Y:S01]  /*120a0*/  LDSM.16.MT88.4 R12, [R193+0x3000] ;  /* 0x00300000c10c783b */ /* 0x000ea20000004200 */
[----:B------:R4:W-:Y:S05]  /*120b0*/  MUFU.EX2 R126, R3 ;  /* 0x00000003007e7308 */ /* 0x0009ea0000000800 */
[----:B------:R-:W-:Y:S02]  /*120c0*/  F2FP.BF16.PACK_AB R4, R139, R120 ;  /* 0x000000788b04723e */ /* 0x000fe400000010ff */
[----:B------:R-:W-:Y:S02]  /*120d0*/  F2FP.BF16.PACK_AB R6, R137, R138 ;  /* 0x0000008a8906723e */ /* 0x000fe400000010ff */
[----:B---3--:R-:W-:Y:S01]  /*120e0*/  F2FP.BF16.PACK_AB R5, R127, R214 ;  /* 0x000000d67f05723e */ /* 0x008fe200000010ff */
[----:B----4-:R-:W-:-:S04]  /*120f0*/  FFMA.FTZ R3, R117, c[0x0][0x2d0], -R0 ;  /* 0x0000b40075037a23 */ /* 0x010fc80000010800 */
[----:B------:R-:W3:Y:S02]  /*12100*/  MUFU.EX2 R125, R3 ;  /* 0x00000003007d7308 */ /* 0x000ee40000000800 */
[----:B---3--:R-:W-:Y:S01]  /*12110*/  F2FP.BF16.PACK_AB R7, R125, R126 ;  /* 0x0000007e7d07723e */ /* 0x008fe200000010ff */
[----:B------:R-:W-:-:S06]  /*12120*/  FFMA.FTZ R3, R227, c[0x0][0x2d0], -R2 ;  /* 0x0000b400e3037a23 */ /* 0x000fcc0000010802 */
[C---:B------:R-:W-:Y:S08]  /*12130*/  HMMA.16816.F32.BF16 R132, R4.reuse, R28, R168 ;  /* 0x0000001c0484723c */ /* 0x040ff000000418a8 */
[C---:B------:R-:W-:Y:S01]  /*12140*/  HMMA.16816.F32.BF16 R64, R4.reuse, R30, R180 ;  /* 0x0000001e0440723c */ /* 0x040fe200000418b4 */
[----:B------:R-:W3:Y:S07]  /*12150*/  LDSM.16.MT88.4 R28, [R196+0x3000] ;  /* 0x00300000c41c783b */ /* 0x000eee0000004200 */
[C---:B-1----:R-:W-:Y:S08]  /*12160*/  HMMA.16816.F32.BF16 R116, R4.reuse, R24, R184 ;  /* 0x000000180474723c */ /* 0x042ff000000418b8 */
[C---:B------:R-:W-:Y:S01]  /*12170*/  HMMA.16816.F32.BF16 R184, R4.reuse, R26, R176 ;  /* 0x0000001a04b8723c */ /* 0x040fe200000418b0 */
[----:B------:R-:W1:Y:S07]  /*12180*/  LDSM.16.MT88.4 R24, [R192+0x5000] ;  /* 0x00500000c018783b */ /* 0x000e6e0000004200 */
[C---:B------:R-:W-:Y:S08]  /*12190*/  HMMA.16816.F32.BF16 R100, R4.reuse, R36, R188 ;  /* 0x000000240464723c */ /* 0x040ff000000418bc */
[C---:B-----5:R-:W-:Y:S08]  /*121a0*/  HMMA.16816.F32.BF16 R188, R4.reuse, R20, R172 ;  /* 0x0000001404bc723c */ /* 0x060ff000000418ac */
[C---:B------:R-:W-:Y:S01]  /*121b0*/  HMMA.16816.F32.BF16 R180, R4.reuse, R22, R164 ;  /* 0x0000001604b4723c */ /* 0x040fe200000418a4 */
[----:B------:R-:W4:Y:S07]  /*121c0*/  LDSM.16.MT88.4 R20, [R193+0x5000] ;  /* 0x00500000c114783b */ /* 0x000f2e0000004200 */
[C---:B------:R-:W-:Y:S01]  /*121d0*/  HMMA.16816.F32.BF16 R36, R4.reuse, R38, R228 ;  /* 0x000000260424723c */ /* 0x040fe200000418e4 */
[----:B------:R5:W-:Y:S06]  /*121e0*/  MUFU.EX2 R229, R3 ;  /* 0x0000000300e57308 */ /* 0x000bec0000000800 */
[----:B------:R-:W-:Y:S01]  /*121f0*/  IMAD.MOV.U32 R230, RZ, RZ, R138 ;  /* 0x000000ffffe67224 */ /* 0x000fe200078e008a */
[----:B------:R-:W-:Y:S01]  /*12200*/  HMMA.16816.F32.BF16 R176, R4, R16, R108 ;  /* 0x0000001004b0723c */ /* 0x000fe2000004186c */
[----:B------:R-:W-:-:S07]  /*12210*/  IMAD.MOV.U32 R231, RZ, RZ, R113 ;  /* 0x000000ffffe77224 */ /* 0x000fce00078e0071 */
[C---:B------:R-:W-:Y:S01]  /*12220*/  HMMA.16816.F32.BF16 R168, R4.reuse, R18, R104 ;  /* 0x0000001204a8723c */ /* 0x040fe20000041868 */
[--C-:B-----5:R-:W-:Y:S01]  /*12230*/  FFMA.FTZ R3, R232, c[0x0][0x2d0], -R2.reuse ;  /* 0x0000b400e8037a23 */ /* 0x120fe20000010802 */
[----:B------:R-:W5:Y:S01]  /*12240*/  LDSM.16.MT88.4 R16, [R196+0x5000] ;  /* 0x00500000c410783b */ /* 0x000f620000004200 */
[----:B------:R-:W-:Y:S02]  /*12250*/  IMAD.MOV.U32 R232, RZ, RZ, R137 ;  /* 0x000000ffffe87224 */ /* 0x000fe400078e0089 */
[----:B------:R1:W1:Y:S01]  /*12260*/  MUFU.EX2 R228, R3 ;  /* 0x0000000300e47308 */ /* 0x0002620000000800 */
[----:B------:R-:W-:Y:S02]  /*12270*/  LDSM.16.MT88.4 R104, [R193+0x1800] ;  /* 0x00180000c168783b */ /* 0x000fe40000004200 */
[C---:B--2---:R-:W-:Y:S08]  /*12280*/  HMMA.16816.F32.BF16 R172, R4.reuse, R12, R96 ;  /* 0x0000000c04ac723c */ /* 0x044ff00000041860 */
[----:B------:R-:W-:Y:S01]  /*12290*/  HMMA.16816.F32.BF16 R164, R4, R14, R92 ;  /* 0x0000000e04a4723c */ /* 0x000fe2000004185c */
[----:B------:R-:W2:Y:S01]  /*122a0*/  LDSM.16.MT88.4 R12, [R195+0x5000] ;  /* 0x00500000c30c783b */ /* 0x000ea20000004200 */
[--C-:B-1----:R-:W-:Y:S01]  /*122b0*/  FFMA.FTZ R3, R233, c[0x0][0x2d0], -R2.reuse ;  /* 0x0000b400e9037a23 */ /* 0x102fe20000010802 */
[----:B------:R-:W-:Y:S01]  /*122c0*/  F2FP.BF16.PACK_AB R96, R228, R229 ;  /* 0x000000e5e460723e */ /* 0x000fe200000010ff */
[----:B------:R-:W-:-:S04]  /*122d0*/  FFMA.FTZ R2, R234, c[0x0][0x2d0], -R2 ;  /* 0x0000b400ea027a23 */ /* 0x000fc80000010802 */
[----:B---3--:R-:W-:Y:S01]  /*122e0*/  HMMA.16816.F32.BF16 R160, R4, R28, R84 ;  /* 0x0000001c04a0723c */ /* 0x008fe20000041854 */
[----:B------:R1:W-:Y:S01]  /*122f0*/  MUFU.EX2 R227, R3 ;  /* 0x0000000300e37308 */ /* 0x0003e20000000800 */
[----:B------:R-:W-:-:S06]  /*12300*/  IMAD.MOV.U32 R234, RZ, RZ, R120 ;  /* 0x000000ffffea7224 */ /* 0x000fcc00078e0078 */
[C---:B------:R-:W-:Y:S01]  /*12310*/  HMMA.16816.F32.BF16 R84, R4.reuse, R24, R56 ;  /* 0x000000180454723c */ /* 0x040fe20000041838 */
[----:B------:R3:W3:Y:S01]  /*12320*/  MUFU.EX2 R233, R2 ;  /* 0x0000000200e97308 */ /* 0x0006e20000000800 */
[----:B------:R-:W-:Y:S05]  /*12330*/  LDSM.16.MT88.4 R56, [R196+0x3800] ;  /* 0x00380000c438783b */ /* 0x000fea0000004200 */
[----:B------:R-:W-:Y:S01]  /*12340*/  IMAD.MOV.U32 R25, RZ, RZ, R123 ;  /* 0x000000ffff197224 */ /* 0x000fe200078e007b */
[C---:B------:R-:W-:Y:S01]  /*12350*/  HMMA.16816.F32.BF16 R60, R4.reuse, R32, R60 ;  /* 0x00000020043c723c */ /* 0x040fe2000004183c */
[----:B-1----:R-:W-:Y:S02]  /*12360*/  IMAD.MOV.U32 R3, RZ, RZ, R139 ;  /* 0x000000ffff037224 */ /* 0x002fe400078e008b */
[----:B------:R-:W1:Y:S05]  /*12370*/  LDSM.16.MT88.4 R136, [R192+0x1800] ;  /* 0x00180000c088783b */ /* 0x000e6a0000004200 */
[----:B------:R-:W-:Y:S01]  /*12380*/  HMMA.16816.F32.BF16 R148, R4, R34, R44 ;  /* 0x000000220494723c */ /* 0x000fe2000004182c */
[----:B---3--:R-:W-:Y:S01]  /*12390*/  FFMA.FTZ R2, R216, c[0x0][0x2d0], -R0 ;  /* 0x0000b400d8027a23 */ /* 0x008fe20000010800 */
[----:B------:R-:W-:Y:S01]  /*123a0*/  F2FP.BF16.PACK_AB R98, R233, R227 ;  /* 0x000000e3e962723e */ /* 0x000fe200000010ff */
[----:B------:R-:W-:-:S02]  /*123b0*/  IMAD.MOV.U32 R216, RZ, RZ, R112 ;  /* 0x000000ffffd87224 */ /* 0x000fc400078e0070 */
[----:B------:R3:W-:Y:S03]  /*123c0*/  MUFU.EX2 R24, R2 ;  /* 0x0000000200187308 */ /* 0x0007e60000000800 */
[C---:B----4-:R-:W-:Y:S01]  /*123d0*/  HMMA.16816.F32.BF16 R32, R4.reuse, R20, R72 ;  /* 0x000000140420723c */ /* 0x050fe20000041848 */
[----:B------:R-:W4:Y:S07]  /*123e0*/  LDSM.16.MT88.4 R72, [R192+0x5800] ;  /* 0x00580000c048783b */ /* 0x000f2e0000004200 */
[----:B------:R-:W-:Y:S01]  /*123f0*/  HMMA.16816.F32.BF16 R20, R4, R22, R76 ;  /* 0x000000160414723c */ /* 0x000fe2000004184c */
[----:B---3--:R-:W-:-:S02]  /*12400*/  FFMA.FTZ R2, R225, c[0x0][0x2d0], -R0 ;  /* 0x0000b400e1027a23 */ /* 0x008fc40000010800 */
[----:B------:R-:W-:-:S05]  /*12410*/  IMAD.MOV.U32 R225, RZ, RZ, R11 ;  /* 0x000000ffffe17224 */ /* 0x000fca00078e000b */
[C---:B------:R-:W-:Y:S01]  /*12420*/  HMMA.16816.F32.BF16 R156, R4.reuse, R30, R80 ;  /* 0x0000001e049c723c */ /* 0x040fe20000041850 */
[----:B------:R3:W1:Y:S01]  /*12430*/  MUFU.EX2 R11, R2 ;  /* 0x00000002000b7308 */ /* 0x0006620000000800 */
[----:B------:R-:W-:Y:S01]  /*12440*/  IMAD.MOV.U32 R79, RZ, RZ, R9 ;  /* 0x000000ffff4f7224 */ /* 0x000fe200078e0009 */
[----:B------:R-:W-:Y:S05]  /*12450*/  LDSM.16.MT88.4 R80, [R193+0x5800] ;  /* 0x00580000c150783b */ /* 0x000fea0000004200 */
[C---:B------:R-:W-:Y:S01]  /*12460*/  HMMA.16816.F32.BF16 R28, R4.reuse, R26, R48 ;  /* 0x0000001a041c723c */ /* 0x040fe20000041830 */
[----:B------:R-:W-:Y:S06]  /*12470*/  LDSM.16.MT88.4 R48, [R193+0x3800] ;  /* 0x00380000c130783b */ /* 0x000fec0000004200 */
[----:B------:R-:W-:Y:S01]  /*12480*/  IMAD.MOV.U32 R26, RZ, RZ, R115 ;  /* 0x000000ffff1a7224 */ /* 0x000fe200078e0073 */
[----:B-----5:R-:W-:Y:S01]  /*12490*/  HMMA.16816.F32.BF16 R92, R4, R16, R88 ;  /* 0x00000010045c723c */ /* 0x020fe20000041858 */
[----:B---3--:R-:W-:Y:S01]  /*124a0*/  FFMA.FTZ R2, R218, c[0x0][0x2d0], -R0 ;  /* 0x0000b400da027a23 */ /* 0x008fe20000010800 */
[----:B------:R-:W3:Y:S01]  /*124b0*/  LDSM.16.MT88.4 R88, [R196+0x5800] ;  /* 0x00580000c458783b */ /* 0x000ee20000004200 */
[----:B------:R-:W-:Y:S01]  /*124c0*/  IMAD.MOV.U32 R218, RZ, RZ, R10 ;  /* 0x000000ffffda7224 */ /* 0x000fe200078e000a */
[----:B-1----:R-:W-:Y:S01]  /*124d0*/  F2FP.BF16.PACK_AB R97, R11, R24 ;  /* 0x000000180b61723e */ /* 0x002fe200000010ff */
[----:B------:R1:W-:Y:S01]  /*124e0*/  MUFU.EX2 R10, R2 ;  /* 0x00000002000a7308 */ /* 0x0003e20000000800 */
[----:B------:R-:W-:-:S02]  /*124f0*/  FFMA.FTZ R0, R226, c[0x0][0x2d0], -R0 ;  /* 0x0000b400e2007a23 */ /* 0x000fc40000010800 */
[----:B------:R-:W-:Y:S01]  /*12500*/  IMAD.MOV.U32 R226, RZ, RZ, R122 ;  /* 0x000000ffffe27224 */ /* 0x000fe200078e007a */
[C---:B--2---:R-:W-:Y:S01]  /*12510*/  HMMA.16816.F32.BF16 R152, R4.reuse, R12, R52 ;  /* 0x0000000c0498723c */ /* 0x044fe20000041834 */
[----:B------:R-:W-:Y:S02]  /*12520*/  IMAD.MOV.U32 R27, RZ, RZ, R114 ;  /* 0x000000ffff1b7224 */ /* 0x000fe400078e0072 */
[----:B------:R-:W-:Y:S01]  /*12530*/  LDSM.16.MT88.4 R112, [R196+0x1800] ;  /* 0x00180000c470783b */ /* 0x000fe20000004200 */
[----:B------:R-:W2:Y:S04]  /*12540*/  MUFU.EX2 R9, R0 ;  /* 0x0000000000097308 */ /* 0x000ea80000000800 */
[----:B------:R-:W-:Y:S01]  /*12550*/  HMMA.16816.F32.BF16 R16, R4, R18, R68 ;  /* 0x000000120410723c */ /* 0x000fe20000041844 */
[----:B-1----:R-:W-:-:S02]  /*12560*/  IMAD.MOV.U32 R2, RZ, RZ, R121 ;  /* 0x000000ffff027224 */ /* 0x002fc400078e0079 */
[----:B------:R-:W-:Y:S02]  /*12570*/  LDSM.16.MT88.4 R120, [R195+0x1800] ;  /* 0x00180000c378783b */ /* 0x000fe40000004200 */
[----:B------:R-:W-:-:S03]  /*12580*/  FADD.FTZ R2, R2, R79 ;  /* 0x0000004f02027221 */ /* 0x000fc60000010000 */
[----:B------:R-:W-:Y:S01]  /*12590*/  HMMA.16816.F32.BF16 R12, R4, R14, R40 ;  /* 0x0000000e040c723c */ /* 0x000fe20000041828 */
[----:B------:R-:W1:Y:S01]  /*125a0*/  LDSM.16.MT88.4 R4, [R195+0x5800] ;  /* 0x00580000c304783b */ /* 0x000e620000004200 */
[----:B------:R-:W-:Y:S01]  /*125b0*/  FADD.FTZ R2, R226, R2 ;  /* 0x00000002e2027221 */ /* 0x000fe20000010000 */
[----:B--2---:R-:W-:Y:S01]  /*125c0*/  F2FP.BF16.PACK_AB R99, R9, R10 ;  /* 0x0000000a0963723e */ /* 0x004fe200000010ff */
[----:B------:R-:W-:Y:S01]  /*125d0*/  FADD.FTZ R0, R251, R250 ;  /* 0x000000fafb007221 */ /* 0x000fe20000010000 */
[----:B------:R-:W2:Y:S01]  /*125e0*/  LDSM.16.MT88.4 R40, [R192+0x3800] ;  /* 0x00380000c028783b */ /* 0x000ea20000004200 */
        /* <DEDUP_REMOVED lines=9> */
[----:B------:R-:W5:Y:S01]  /*12680*/  LDSM.16.MT88.4 R64, [R195+0x3800] ;  /* 0x00380000c340783b */ /* 0x000f620000004200 */
[----:B------:R-:W-:Y:S02]  /*12690*/  FADD.FTZ R0, R243, R0 ;  /* 0x00000000f3007221 */ /* 0x000fe40000010000 */
[----:B------:R-:W-:Y:S02]  /*126a0*/  FADD.FTZ R2, R25, R2 ;  /* 0x0000000219027221 */ /* 0x000fe40000010000 */
[----:B------:R-:W-:-:S02]  /*126b0*/  FADD.FTZ R0, R245, R0 ;  /* 0x00000000f5007221 */ /* 0x000fc40000010000 */
[----:B------:R-:W-:Y:S01]  /*126c0*/  FADD.FTZ R2, R234, R2 ;  /* 0x00000002ea027221 */ /* 0x000fe20000010000 */
[C---:B----4-:R-:W-:Y:S01]  /*126d0*/  HMMA.16816.F32.BF16 R68, R96.reuse, R72, R84 ;  /* 0x000000486044723c */ /* 0x050fe20000041854 */
[----:B------:R-:W-:Y:S02]  /*126e0*/  FADD.FTZ R0, R240, R0 ;  /* 0x00000000f0007221 */ /* 0x000fe40000010000 */
[----:B------:R-:W-:Y:S02]  /*126f0*/  FADD.FTZ R2, R3, R2 ;  /* 0x0000000203027221 */ /* 0x000fe40000010000 */
[----:B------:R-:W-:Y:S01]  /*12700*/  FADD.FTZ R0, R214, R0 ;  /* 0x00000000d6007221 */ /* 0x000fe20000010000 */
[----:B------:R-:W-:Y:S01]  /*12710*/  IADD3 R214, R231, -0x2, RZ ;  /* 0xfffffffee7d67810 */ /* 0x000fe20007ffe0ff */
[----:B------:R-:W-:Y:S01]  /*12720*/  FADD.FTZ R2, R230, R2 ;  /* 0x00000002e6027221 */ /* 0x000fe20000010000 */
[----:B---3--:R-:W-:Y:S01]  /*12730*/  HMMA.16816.F32.BF16 R84, R96, R88, R92 ;  /* 0x000000586054723c */ /* 0x008fe2000004185c */
[----:B------:R-:W-:-:S02]  /*12740*/  IMAD.MOV.U32 R230, RZ, RZ, c[0x0][0x2c4] ;  /* 0x0000b100ffe67624 */ /* 0x000fc400078e00ff */
[----:B------:R-:W-:Y:S02]  /*12750*/  FADD.FTZ R0, R127, R0 ;  /* 0x000000007f007221 */ /* 0x000fe40000010000 */
[----:B------:R-:W-:Y:S01]  /*12760*/  FADD.FTZ R2, R232, R2 ;  /* 0x00000002e8027221 */ /* 0x000fe20000010000 */
[----:B------:R-:W-:Y:S01]  /*12770*/  ISETP.NE.AND P2, PT, R230, 0x1, PT ;  /* 0x00000001e600780c */ /* 0x000fe20003f45270 */
[----:B------:R-:W-:Y:S01]  /*12780*/  FADD.FTZ R0, R126, R0 ;  /* 0x000000007e007221 */ /* 0x000fe20000010000 */
[----:B-1----:R-:W-:Y:S01]  /*12790*/  HMMA.16816.F32.BF16 R92, R96, R4, R152 ;  /* 0x00000004605c723c */ /* 0x002fe20000041898 */
[----:B------:R-:W-:Y:S02]  /*127a0*/  FADD.FTZ R3, R229, R2 ;  /* 0x00000002e5037221 */ /* 0x000fe40000010000 */
[----:B------:R-:W-:-:S04]  /*127b0*/  FADD.FTZ R0, R125, R0 ;  /* 0x000000007d007221 */ /* 0x000fc80000010000 */
[----:B------:R-:W-:Y:S01]  /*127c0*/  FADD.FTZ R2, R24, R0 ;  /* 0x0000000018027221 */ /* 0x000fe20000010000 */
[----:B------:R-:W-:Y:S01]  /*127d0*/  HMMA.16816.F32.BF16 R100, R96, R104, R100 ;  /* 0x000000686064723c */ /* 0x000fe20000041864 */
[----:B------:R-:W-:Y:S02]  /*127e0*/  IMAD.MOV.U32 R0, RZ, RZ, R242 ;  /* 0x000000ffff007224 */ /* 0x000fe400078e00f2 */
[----:B------:R-:W-:-:S04]  /*127f0*/  @P2 IMAD.HI.U32 R4, R242, c[0x0][0x2c8], RZ ;  /* 0x0000b200f2042a27 */ /* 0x000fc800078e00ff */
[----:B------:R-:W-:Y:S01]  /*12800*/  FADD.FTZ R5, R228, R3 ;  /* 0x00000003e4057221 */ /* 0x000fe20000010000 */
[----:B------:R-:W-:Y:S01]  /*12810*/  @P2 SHF.R.U32.HI R0, RZ, c[0x0][0x2cc], R4 ;  /* 0x0000b300ff002a19 */ /* 0x000fe20000011604 */
[----:B------:R-:W-:Y:S01]  /*12820*/  FADD.FTZ R3, R11, R2 ;  /* 0x000000020b037221 */ /* 0x000fe20000010000 */
[C---:B------:R-:W-:Y:S01]  /*12830*/  HMMA.16816.F32.BF16 R104, R96.reuse, R106, R36 ;  /* 0x0000006a6068723c */ /* 0x040fe20000041824 */
[----:B------:R-:W-:Y:S02]  /*12840*/  IMAD.IADD R2, R238, 0x1, -R239 ;  /* 0x00000001ee027824 */ /* 0x000fe400078e0aef */
[----:B------:R-:W-:Y:S02]  /*12850*/  FADD.FTZ R4, R227, R5 ;  /* 0x00000005e3047221 */ /* 0x000fe40000010000 */
[----:B------:R-:W-:Y:S02]  /*12860*/  IMAD.IADD R2, R2, 0x1, R0 ;  /* 0x0000000102027824 */ /* 0x000fe400078e0200 */
[----:B------:R-:W-:Y:S01]  /*12870*/  FADD.FTZ R3, R10, R3 ;  /* 0x000000030a037221 */ /* 0x000fe20000010000 */
[----:B------:R-:W-:Y:S01]  /*12880*/  HMMA.16816.F32.BF16 R108, R96, R112, R116 ;  /* 0x00000070606c723c */ /* 0x000fe20000041874 */
[----:B------:R-:W-:Y:S01]  /*12890*/  FADD.FTZ R233, R233, R4 ;  /* 0x00000004e9e97221 */ /* 0x000fe20000010000 */
[----:B------:R-:W-:Y:S01]  /*128a0*/  IADD3 R0, R2, c[0x0][0x328], RZ ;  /* 0x0000ca0002007a10 */ /* 0x000fe20007ffe0ff */
[----:B------:R-:W-:-:S05]  /*128b0*/  FADD.FTZ R234, R9, R3 ;  /* 0x0000000309ea7221 */ /* 0x000fca0000010000 */
[C---:B------:R-:W-:Y:S08]  /*128c0*/  HMMA.16816.F32.BF16 R116, R96.reuse, R120, R188 ;  /* 0x000000786074723c */ /* 0x040ff000000418bc */
[C---:B--2---:R-:W-:Y:S08]  /*128d0*/  HMMA.16816.F32.BF16 R36, R96.reuse, R40, R176 ;  /* 0x000000286024723c */ /* 0x044ff000000418b0 */
        /* <DEDUP_REMOVED lines=26> */
.L_x_3171:
[----:B------:R-:W-:-:S13]  /*12a80*/  ISETP.NE.AND P0, PT, R4, 0x1, PT ;  /* 0x000000010400780c */ /* 0x000fda0003f05270 */
[----:B------:R-:W-:-:S05]  /*12a90*/  @P0 IMAD.HI.U32 R2, R3, c[0x0][0x330], RZ ;  /* 0x0000cc0003020a27 */ /* 0x000fca00078e00ff */
[----:B------:R-:W-:Y:S02]  /*12aa0*/  @P0 SHF.R.U32.HI R3, RZ, c[0x0][0x334], R2 ;  /* 0x0000cd00ff030a19 */ /* 0x000fe40000011602 */
.L_x_3172:
[----:B------:R-:W-:Y:S05]  /*12ab0*/  BSYNC B0 ;  /* 0x0000000000007941 */ /* 0x000fea0003800000 */
.L_x_3170:
[----:B------:R-:W-:-:S05]  /*12ac0*/  IMAD R3, R3, R4, c[0x0][0x32c] ;  /* 0x0000cb0003037624 */ /* 0x000fca00078e0204 */
[----:B------:R-:W-:-:S04]  /*12ad0*/  IMNMX R0, R0, R3, PT ;  /* 0x0000000300007217 */ /* 0x000fc80003800200 */
.L_x_3169:
        /* <DEDUP_REMOVED lines=9> */
.L_x_3182:
[----:B------:R-:W-:Y:S01]  /*12b70*/  ISETP.GT.AND P0, PT, R217, R216, PT ;  /* 0x000000d8d900720c */ /* 0x000fe20003f04270 */
[----:B------:R-:W-:Y:S04]  /*12b80*/  DEPBAR.LE SB0, 0x0 ;  /* 0x000080000000791a */ /* 0x000fe80000000000 */
[----:B------:R-:W-:Y:S01]  /*12b90*/  WARPSYNC 0xffffffff ;  /* 0xffffffff00007948 */ /* 0x000fe20003800000 */
[----:B------:R-:W-:Y:S01]  /*12ba0*/  BAR.SYNC.DEFER_BLOCKING 0x0 ;  /* 0x0000000000007b1d */ /* 0x000fe20000010000 */
[----:B------:R-:W-:Y:S05]  /*12bb0*/  IMAD.MOV.U32 R218, RZ, RZ, c[0x0][0x2c4] ;  /* 0x0000b100ffda7624 */ /* 0x000fea00078e00ff */
[----:B------:R-:W-:Y:S01]  /*12bc0*/  ISETP.NE.AND P2, PT, R218, 0x1, PT ;  /* 0x00000001da00780c */ /* 0x000fe20003f45270 */
[----:B------:R-:W-:Y:S01]  /*12bd0*/  @!P0 IMAD.WIDE.U32 R4, R216, c[0x0][0x208], RZ ;  /* 0x00008200d8048a25 */ /* 0x000fe200078e00ff */
[----:B------:R-:W-:Y:S03]  /*12be0*/  @!P0 SHF.R.S32.HI R0, RZ, 0x1f, R216 ;  /* 0x0000001fff008819 */ /* 0x000fe600000114d8 */
[----:B------:R-:W-:Y:S02]  /*12bf0*/  @!P0 IMAD.MOV.U32 R6, RZ, RZ, c[0x0][0x208] ;  /* 0x00008200ff068624 */ /* 0x000fe400078e00ff */
[----:B------:R-:W-:Y:S02]  /*12c00*/  @!P0 IMAD R0, R0, c[0x0][0x208], RZ ;  /* 0x0000820000008a24 */ /* 0x000fe400078e02ff */
[----:B------:R-:W-:Y:S02]  /*12c10*/  @!P0 IMAD.SHL.U32 R2, R4, 0x40, RZ ;  /* 0x0000004004028824 */ /* 0x000fe400078e00ff */
[----:B------:R-:W-:Y:S03]  /*12c20*/  @!P0 IMAD R0, R216, c[0x0][0x20c], R0 ;  /* 0x00008300d8008a24 */ /* 0x000fe600078e0200 */
[----:B------:R-:W-:Y:S01]  /*12c30*/  @!P0 LEA R3, P1, R6, R2, 0x5 ;  /* 0x0000000206038211 */ /* 0x000fe200078228ff */
[----:B------:R-:W-:Y:S02]  /*12c40*/  @!P0 IMAD.IADD R0, R5, 0x1, R0 ;  /* 0x0000000105008824 */ /* 0x000fe400078e0200 */
[----:B------:R-:W-:Y:S01]  /*12c50*/  @!P0 IMAD.MOV.U32 R5, RZ, RZ, c[0x0][0x20c] ;  /* 0x00008300ff058624 */ /* 0x000fe200078e00ff */
[----:B------:R-:W-:Y:S01]  /*12c60*/  LDSM.16.M88.4 R32, [R198] ;  /* 0x00000000c620783b */ /* 0x000fe20000000200 */
[----:B------:R-:W-:Y:S01]  /*12c70*/  ULDC UR4, c[0x0][0x324] ;  /* 0x0000c90000047ab9 */ /* 0x000fe20000000800 */
[----:B------:R-:W-:Y:S01]  /*12c80*/  @!P0 SHF.L.U64.HI R0, R4, 0x6, R0 ;  /* 0x0000000604008819 */ /* 0x000fe20000010200 */
[----:B------:R-:W-:Y:S02]  /*12c90*/  ULOP3.LUT UR4, URZ, UR4, URZ, 0x33, !UPT ;  /* 0x000000043f047292 */ /* 0x000fe4000f8e333f */
[----:B------:R-:W1:Y:S01]  /*12ca0*/  LDSM.16.M88.4 R8, [R147] ;  /* 0x000000009308783b */ /* 0x000e620000000200 */
[----:B------:R-:W-:Y:S02]  /*12cb0*/  @!P0 LEA.HI.X R12, R6, R0, R5, 0x5, P1 ;  /* 0x00000000060c8211 */ /* 0x000fe400008f2c05 */
[----:B------:R-:W-:Y:S02]  /*12cc0*/  @!P0 IADD3 R4, P1, R2, R222, RZ ;  /* 0x000000de02048210 */ /* 0x000fe40007f3e0ff */
[----:B------:R-:W2:Y:S03]  /*12cd0*/  LDSM.16.M88.4 R16, [R147+0x800] ;  /* 0x000800009310783b */ /* 0x000ea60000000200 */
[--C-:B------:R-:W-:Y:S01]  /*12ce0*/  @!P0 IMAD.X R5, R0, 0x1, R224.reuse, P1 ;  /* 0x0000000100058824 */ /* 0x100fe200008e06e0 */
[C---:B------:R-:W-:Y:S01]  /*12cf0*/  @!P0 LEA R20, P1, R4.reuse, c[0x0][0x1f8], 0x1 ;  /* 0x00007e0004148a11 */ /* 0x040fe200078208ff */
[----:B------:R-:W3:Y:S03]  /*12d00*/  LDSM.16.M88.4 R24, [R147+0x1000] ;  /* 0x001000009318783b */ /* 0x000ee60000000200 */
[----:B------:R-:W-:Y:S02]  /*12d10*/  @!P0 LEA.HI.X R21, R4, c[0x0][0x1fc], R5, 0x1, P1 ;  /* 0x00007f0004158a11 */ /* 0x000fe400008f0c05 */
[----:B------:R-:W-:Y:S01]  /*12d20*/  @!P0 IADD3 R6, P1, R222, 0x40, RZ ;  /* 0x00000040de068810 */ /* 0x000fe20007f3e0ff */
[----:B------:R-:W4:Y:S04]  /*12d30*/  LDSM.16.M88.4 R148, [R147+0x1800] ;  /* 0x001800009394783b */ /* 0x000f280000000200 */
[--C-:B------:R-:W-:Y:S01]  /*12d40*/  @!P0 IMAD.X R5, RZ, RZ, R224.reuse, P1 ;  /* 0x000000ffff058224 */ /* 0x100fe200008e06e0 */
[----:B------:R-:W-:Y:S01]  /*12d50*/  @!P0 IADD3 R4, P1, R2, R6, RZ ;  /* 0x0000000602048210 */ /* 0x000fe20007f3e0ff */
[----:B------:R-:W-:Y:S04]  /*12d60*/  LDSM.16.M88.4 R152, [R199] ;  /* 0x00000000c798783b */ /* 0x000fe80000000200 */
[----:B------:R-:W-:Y:S01]  /*12d70*/  @!P0 IMAD.X R7, R0, 0x1, R5, P1 ;  /* 0x0000000100078824 */ /* 0x000fe200008e0605 */
[C---:B------:R-:W-:Y:S01]  /*12d80*/  @!P0 LEA R176, P1, R4.reuse, c[0x0][0x1f8], 0x1 ;  /* 0x00007e0004b08a11 */ /* 0x040fe200078208ff */
[----:B------:R-:W2:Y:S03]  /*12d90*/  LDSM.16.M88.4 R156, [R202] ;  /* 0x00000000ca9c783b */ /* 0x000ea60000000200 */
        /* <DEDUP_REMOVED lines=17> */
[----:B------:R-:W5:Y:S01]  /*12eb0*/  LDL R214, [R1] ;  /* 0x0000000001d67983 */ /* 0x000f620000100800 */
[C---:B-1----:R-:W-:Y:S03]  /*12ec0*/  HMMA.16816.F32.BF16 R4, R32.reuse, R8, RZ ;  /* 0x000000082004723c */ /* 0x042fe600000418ff */
[C---:B------:R-:W-:Y:S01]  /*12ed0*/  @!P0 IMAD.X R23, R12.reuse, 0x1, R13, P1 ;  /* 0x000000010c178824 */ /* 0x040fe200008e060d */
[----:B------:R-:W-:Y:S01]  /*12ee0*/  @!P0 IADD3 R3, P1, R3, R222, RZ ;  /* 0x000000de03038210 */ /* 0x000fe20007f3e0ff */
[----:B------:R1:W-:Y:S03]  /*12ef0*/  @!P0 LDGSTS.E.BYPASS.LTC128B.128 [R215+0x2100], [R176.64], !P4 ;  /* 0x02100000b0d78fae */ /* 0x0003e6000e101d46 */
[C---:B------:R-:W-:Y:S01]  /*12f00*/  HMMA.16816.F32.BF16 R8, R32.reuse, R10, RZ ;  /* 0x0000000a2008723c */ /* 0x040fe200000418ff */
[----:B------:R-:W-:Y:S01]  /*12f10*/  @!P0 IMAD.X R12, R12, 0x1, R224, P1 ;  /* 0x000000010c0c8824 */ /* 0x000fe200008e06e0 */
[----:B------:R1:W-:Y:S02]  /*12f20*/  @!P0 LDGSTS.E.BYPASS.LTC128B.128 [R215+0x4100], [R174.64], !P3 ;  /* 0x04100000aed78fae */ /* 0x0003e4000d901d46 */
[C---:B------:R-:W-:Y:S04]  /*12f30*/  @!P0 LEA R30, P1, R3.reuse, c[0x0][0x1f8], 0x1 ;  /* 0x00007e00031e8a11 */ /* 0x040fe800078208ff */
[----:B------:R-:W-:Y:S02]  /*12f40*/  @!P0 LEA.HI.X R31, R3, c[0x0][0x1fc], R12, 0x1, P1 ;  /* 0x00007f00031f8a11 */ /* 0x000fe400008f0c0c */
[C---:B--2---:R-:W-:Y:S02]  /*12f50*/  HMMA.16816.F32.BF16 R12, R32.reuse, R16, RZ ;  /* 0x00000010200c723c */ /* 0x044fe400000418ff */
[C---:B------:R-:W-:Y:S01]  /*12f60*/  @!P0 LEA R172, P1, R0.reuse, c[0x0][0x1f8], 0x1 ;  /* 0x00007e0000ac8a11 */ /* 0x040fe200078208ff */
[----:B------:R4:W-:Y:S03]  /*12f70*/  @!P0 LDGSTS.E.BYPASS.LTC128B.128 [R215+0x1100], [R30.64], !P5 ;  /* 0x011000001ed78fae */ /* 0x0009e6000e901d46 */
[----:B------:R-:W-:Y:S02]  /*12f80*/  @!P0 LEA.HI.X R173, R0, c[0x0][0x1fc], R22, 0x1, P1 ;  /* 0x00007f0000ad8a11 */ /* 0x000fe400008f0c16 */
[C---:B------:R-:W-:Y:S01]  /*12f90*/  HMMA.16816.F32.BF16 R16, R32.reuse, R18, RZ ;  /* 0x000000122010723c */ /* 0x040fe200000418ff */
[C---:B------:R-:W-:Y:S02]  /*12fa0*/  @!P0 LEA R28, P1, R2.reuse, c[0x0][0x1f8], 0x1 ;  /* 0x00007e00021c8a11 */ /* 0x040fe400078208ff */
[----:B------:R2:W-:Y:S02]  /*12fb0*/  @!P0 LDGSTS.E.BYPASS.LTC128B.128 [R215+0x3100], [R172.64], !P4 ;  /* 0x03100000acd78fae */ /* 0x0005e4000e101d46 */
[----:B------:R-:W-:Y:S03]  /*12fc0*/  @!P0 LEA.HI.X R29, R2, c[0x0][0x1fc], R23, 0x1, P1 ;  /* 0x00007f00021d8a11 */ /* 0x000fe600008f0c17 */
[C---:B---3--:R-:W-:Y:S02]  /*12fd0*/  HMMA.16816.F32.BF16 R20, R32.reuse, R24, RZ ;  /* 0x000000182014723c */ /* 0x048fe400000418ff */
[----:B------:R4:W-:Y:S01]  /*12fe0*/  @!P0 LDGSTS.E.BYPASS.LTC128B.128 [R215+0x5100], [R28.64], !P3 ;  /* 0x051000001cd78fae */ /* 0x0009e2000d901d46 */
[C---:B------:R-:W-:Y:S04]  /*12ff0*/  ISETP.GT.AND P0, PT, R216.reuse, R217, PT ;  /* 0x000000d9d800720c */ /* 0x040fe80003f04270 */
[----:B-1----:R-:W-:Y:S01]  /*13000*/  LDSM.16.M88.4 R176, [R197] ;  /* 0x00000000c5b0783b */ /* 0x002fe20000000200 */
[C---:B------:R-:W-:Y:S04]  /*13010*/  HMMA.16816.F32.BF16 R24, R32.reuse, R26, RZ ;  /* 0x0000001a2018723c */ /* 0x040fe800000418ff */
[----:B------:R-:W0:Y:S04]  /*13020*/  LDGDEPBAR ;  /* 0x00000000000079af */ /* 0x000e280000000000 */
[----:B------:R-:W-:Y:S01]  /*13030*/  @P0 IMAD.MOV.U32 R127, RZ, RZ, c[0x0][0x1e4] ;  /* 0x00007900ff7f0624 */ /* 0x000fe200078e00ff */
[----:B------:R-:W-:Y:S03]  /*13040*/  LDSM.16.M88.4 R180, [R197+0x1800] ;  /* 0x00180000c5b4783b */ /* 0x000fe60000000200 */
[----:B------:R-:W-:Y:S01]  /*13050*/  @P0 IADD3 R2, R216, -0x1, RZ ;  /* 0xffffffffd8020810 */ /* 0x000fe20007ffe0ff */
[----:B------:R-:W-:Y:S01]  /*13060*/  @P0 IMAD.MOV.U32 R124, RZ, RZ, c[0x0][0x1e0] ;  /* 0x00007800ff7c0624 */ /* 0x000fe200078e00ff */
[----:B--2---:R-:W1:Y:S02]  /*13070*/  LDSM.16.M88.4 R172, [R201] ;  /* 0x00000000c9ac783b */ /* 0x004e640000000200 */
[----:B------:R-:W-:Y:S03]  /*13080*/  @P0 SHF.R.S32.HI R0, RZ, 0x1f, R2 ;  /* 0x0000001fff000819 */ /* 0x000fe60000011402 */
[----:B------:R-:W-:Y:S01]  /*13090*/  LDSM.16.M88.4 R184, [R200] ;  /* 0x00000000c8b8783b */ /* 0x000fe20000000200 */
[C---:B----4-:R-:W-:Y:S01]  /*130a0*/  HMMA.16816.F32.BF16 R28, R32.reuse, R148, RZ ;  /* 0x00000094201c723c */ /* 0x050fe200000418ff */
[----:B------:R-:W-:Y:S03]  /*130b0*/  @P0 IMAD R0, R0, c[0x0][0x1e0], RZ ;  /* 0x0000780000000a24 */ /* 0x000fe600078e02ff */
[----:B------:R-:W-:Y:S01]  /*130c0*/  LDSM.16.M88.4 R188, [R194] ;  /* 0x00000000c2bc783b */ /* 0x000fe20000000200 */
[C---:B------:R-:W-:Y:S02]  /*130d0*/  @P0 IMAD R0, R2.reuse, c[0x0][0x1e4], R0 ;  /* 0x0000790002000a24 */ /* 0x040fe400078e0200 */
[----:B------:R-:W-:Y:S01]  /*130e0*/  @P0 IMAD.WIDE.U32 R2, R2, c[0x0][0x1e0], RZ ;  /* 0x0000780002020a25 */ /* 0x000fe200078e00ff */
[----:B------:R-:W-:Y:S01]  /*130f0*/  HMMA.16816.F32.BF16 R32, R32, R150, RZ ;  /* 0x000000962020723c */ /* 0x000fe200000418ff */
[----:B------:R-:W2:Y:S03]  /*13100*/  LDSM.16.M88.4 R148, [R197+0x800] ;  /* 0x00080000c594783b */ /* 0x000ea60000000200 */
[----:B------:R-:W-:Y:S02]  /*13110*/  @P0 IMAD.IADD R3, R3, 0x1, R0 ;  /* 0x0000000103030824 */ /* 0x000fe400078e0200 */
[C---:B------:R-:W-:Y:S02]  /*13120*/  @P0 IMAD.SHL.U32 R0, R2.reuse, 0x40, RZ ;  /* 0x0000004002000824 */ /* 0x040fe400078e00ff */
[C---:B------:R-:W-:Y:S05]  /*13130*/  HMMA.16816.F32.BF16 R4, R152.reuse, R156, R4 ;  /* 0x0000009c9804723c */ /* 0x040fea0000041804 */
[----:B------:R-:W-:Y:S02]  /*13140*/  @P0 SHF.L.U64.HI R2, R2, 0x6, R3 ;  /* 0x0000000602020819 */ /* 0x000fe40000010203 */
[C---:B------:R-:W-:Y:S01]  /*13150*/  @P0 LEA R3, P1, R124.reuse, R0, 0x5 ;  /* 0x000000007c030211 */ /* 0x040fe200078228ff */
[C---:B------:R-:W-:Y:S01]  /*13160*/  HMMA.16816.F32.BF16 R8, R152.reuse, R158, R8 ;  /* 0x0000009e9808723c */ /* 0x040fe20000041808 */
[----:B------:R-:W3:Y:S03]  /*13170*/  LDSM.16.M88.4 R156, [R197+0x1000] ;  /* 0x00100000c59c783b */ /* 0x000ee60000000200 */
[----:B------:R-:W-:Y:S02]  /*13180*/  @P0 LEA.HI.X R124, R124, R2, R127, 0x5, P1 ;  /* 0x000000027c7c0211 */ /* 0x000fe400008f2c7f */
[----:B------:R-:W-:Y:S02]  /*13190*/  @P0 IADD3 R127, P1, R0, R220, RZ ;  /* 0x000000dc007f0210 */ /* 0x000fe40007f3e0ff */
        /* <DEDUP_REMOVED lines=30> */
[----:B------:R-:W3:Y:S07]  /*13380*/  LDSM.16.M88.4 R160, [R199+0x4000] ;  /* 0x00400000c7a0783b */ /* 0x000eee0000000200 */
        /* <DEDUP_REMOVED lines=16> */
[C---:B------:R-:W-:Y:S08]  /*13490*/  HMMA.16816.F32.BF16 R4, R160.reuse, R176, R4 ;  /* 0x000000b0a004723c */ /* 0x040ff00000041804 */
[C---:B------:R-:W-:Y:S01]  /*134a0*/  HMMA.16816.F32.BF16 R8, R160.reuse, R178, R8 ;  /* 0x000000b2a008723c */ /* 0x040fe20000041808 */
[----:B------:R-:W4:Y:S07]  /*134b0*/  LDSM.16.M88.4 R176, [R197+0x3000] ;  /* 0x00300000c5b0783b */ /* 0x000f2e0000000200 */
        /* <DEDUP_REMOVED lines=16> */
[C---:B------:R-:W-:Y:S08]  /*135c0*/  HMMA.16816.F32.BF16 R20, R156.reuse, R176, R20 ;  /* 0x000000b09c14723c */ /* 0x040ff00000041814 */
[C---:B------:R-:W-:Y:S01]  /*135d0*/  HMMA.16816.F32.BF16 R24, R156.reuse, R178, R24 ;  /* 0x000000b29c18723c */ /* 0x040fe20000041818 */
[----:B------:R-:W3:Y:S07]  /*135e0*/  LDSM.16.M88.4 R176, [R198+0x8000] ;  /* 0x00800000c6b0783b */ /* 0x000eee0000000200 */
        /* <DEDUP_REMOVED lines=17> */
[C---:B------:R-:W-:Y:S08]  /*13700*/  HMMA.16816.F32.BF16 R4, R176.reuse, R180, R4 ;  /* 0x000000b4b004723c */ /* 0x040ff00000041804 */
        /* <DEDUP_REMOVED lines=56> */
[----:B------:R-:W-:Y:S01]  /*13a90*/  @P0 IMAD.X R166, R124, 0x1, R169, P1 ;  /* 0x000000017ca60824 */ /* 0x000fe200008e06a9 */
[C---:B------:R-:W-:Y:S01]  /*13aa0*/  @P0 IADD3 R2, P1, R3.reuse, R127, RZ ;  /* 0x0000007f03020210 */ /* 0x040fe20007f3e0ff */
[----:B------:R-:W-:Y:S01]  /*13ab0*/  @!PT LDS RZ, [RZ] ;  /* 0x00000000fffff984 */ /* 0x000fe20000000800 */
[----:B------:R-:W-:Y:S01]  /*13ac0*/  @!PT LDS RZ, [RZ] ;  /* 0x00000000fffff984 */ /* 0x000fe20000000800 */
[----:B------:R-:W-:Y:S01]  /*13ad0*/  @!PT LDS RZ, [RZ] ;  /* 0x00000000fffff984 */ /* 0x000fe20000000800 */
[----:B------:R1:W-:Y:S01]  /*13ae0*/  @P0 LDGSTS.E.BYPASS.LTC128B.128 [R215+0x6100], [R176.64], !P5 ;  /* 0x06100000b0d70fae */ /* 0x0003e2000e901d46 */
[----:B-----5:R-:W-:Y:S01]  /*13af0*/  IMAD.IADD R127, R214, 0x1, R242 ;  /* 0x00000001d67f7824 */ /* 0x020fe200078e02f2 */
[C---:B---3--:R-:W-:Y:S01]  /*13b00*/  HMMA.16816.F32.BF16 R20, R152.reuse, R156, R20 ;  /* 0x0000009c9814723c */ /* 0x048fe20000041814 */
[----:B------:R-:W-:Y:S02]  /*13b10*/  IMAD.MOV.U32 R214, RZ, RZ, c[0x0][0x32c] ;  /* 0x0000cb00ffd67624 */ /* 0x000fe400078e00ff */
[----:B------:R1:W-:Y:S01]  /*13b20*/  @P0 LDGSTS.E.BYPASS.LTC128B.128 [R215+0x8100], [R174.64], !P4 ;  /* 0x08100000aed70fae */ /* 0x0003e2000e101d46 */
[----:B------:R-:W-:Y:S01]  /*13b30*/  @P0 IMAD.X R167, R124, 0x1, R168, P1 ;  /* 0x000000017ca70824 */ /* 0x000fe200008e06a8 */
[----:B------:R-:W-:Y:S02]  /*13b40*/  @P0 IADD3 R3, P1, R3, R220, RZ ;  /* 0x000000dc03030210 */ /* 0x000fe40007f3e0ff */
[----:B------:R-:W-:Y:S01]  /*13b50*/  ISETP.GE.AND P6, PT, R214, 0x1, PT ;  /* 0x00000001d600780c */ /* 0x000fe20003fc6270 */
        /* <DEDUP_REMOVED lines=39> */
.L_x_3176:
[----:B------:R-:W-:Y:S04]  /*13dd0*/  MOV R150, c[0x0][0x32c] ;  /* 0x0000cb0000967a02 */ /* 0x000fe80000000f00 */
[----:B------:R-:W-:Y:S11]  /*13de0*/  ISETP.NE.AND P0, PT, R150, 0x1, PT ;  /* 0x000000019600780c */ /* 0x000ff60003f05270 */
[----:B------:R-:W-:Y:S02]  /*13df0*/  @!UPT UIADD3 URZ, URZ, URZ, URZ ;  /* 0x0000003f3f3ff290 */ /* 0x000fe4000fffe03f */
[----:B------:R-:W-:Y:S05]  /*13e00*/  @P0 IMAD.HI.U32 R150, R3, c[0x0][0x330], RZ ;  /* 0x0000cc0003960a27 */ /* 0x000fea00078e00ff */
[----:B------:R-:W-:Y:S02]  /*13e10*/  @P0 SHF.R.U32.HI R3, RZ, c[0x0][0x334], R150 ;  /* 0x0000cd00ff030a19 */ /* 0x000fe40000011696 */
.L_x_3177:
[----:B------:R-:W-:Y:S05]  /*13e20*/  BSYNC B0 ;  /* 0x0000000000007941 */ /* 0x000fea0003800000 */
.L_x_3175:
[----:B------:R-:W-:Y:S04]  /*13e30*/  IMAD R3, R3, c[0x0][0x32c], -R124 ;  /* 0x0000cb0003037a24 */ /* 0x000fe800078e0a7c */
[----:B------:R-:W-:Y:S05]  /*13e40*/  IMAD.IADD R3, R3, 0x1, -R237 ;  /* 0x0000000103037824 */ /* 0x000fea00078e0aed */
[----:B------:R-:W-:Y:S02]  /*13e50*/  IADD3 R150, R3, c[0x0][0x32c], RZ ;  /* 0x0000cb0003967a10 */ /* 0x000fe40007ffe0ff */
[----:B------:R-:W-:Y:S02]  /*13e60*/  IMNMX R0, R0, R3, !PT ;  /* 0x0000000300007217 */ /* 0x000fe40007800200 */
[----:B------:R-:W-:Y:S02]  /*13e70*/  IMNMX R2, R2, R150, PT ;  /* 0x0000009602027217 */ /* 0x000fe40003800200 */
.L_x_3174:
        /* <DEDUP_REMOVED lines=66> */
.L_x_3180:
[----:B------:R-:W-:Y:S04]  /*142a0*/  MOV R4, c[0x0][0x32c] ;  /* 0x0000cb0000047a02 */ /* 0x000fe80000000f00 */
[----:B------:R-:W-:Y:S11]  /*142b0*/  ISETP.NE.AND P0, PT, R4, 0x1, PT ;  /* 0x000000010400780c */ /* 0x000ff60003f05270 */
[----:B------:R-:W-:Y:S02]  /*142c0*/  @!UPT UIADD3 URZ, URZ, URZ, URZ ;  /* 0x0000003f3f3ff290 */ /* 0x000fe4000fffe03f */
[----:B------:R-:W-:Y:S05]  /*142d0*/  @P0 IMAD.HI.U32 R4, R3, c[0x0][0x330], RZ ;  /* 0x0000cc0003040a27 */ /* 0x000fea00078e00ff */
[----:B------:R-:W-:Y:S02]  /*142e0*/  @P0 SHF.R.U32.HI R3, RZ, c[0x0][0x334], R4 ;  /* 0x0000cd00ff030a19 */ /* 0x000fe40000011604 */
.L_x_3181:
[----:B------:R-:W-:Y:S05]  /*142f0*/  BSYNC B0 ;  /* 0x0000000000007941 */ /* 0x000fea0003800000 */
.L_x_3179:
[----:B------:R-:W-:Y:S04]  /*14300*/  IMAD R124, R3, c[0x0][0x32c], -R124 ;  /* 0x0000cb00037c7a24 */ /* 0x000fe800078e0a7c */
[----:B------:R-:W-:Y:S05]  /*14310*/  IMAD.IADD R3, R124, 0x1, -R237 ;  /* 0x000000017c037824 */ /* 0x000fea00078e0aed */
[----:B------:R-:W-:Y:S02]  /*14320*/  IADD3 R4, R3, c[0x0][0x32c], RZ ;  /* 0x0000cb0003047a10 */ /* 0x000fe40007ffe0ff */
[----:B------:R-:W-:Y:S02]  /*14330*/  IMNMX R0, R0, R3, !PT ;  /* 0x0000000300007217 */ /* 0x000fe40007800200 */
[----:B------:R-:W-:Y:S02]  /*14340*/  IMNMX R2, R2, R4, PT ;  /* 0x0000000402027217 */ /* 0x000fe40003800200 */
.L_x_3178:
        /* <DEDUP_REMOVED lines=72> */
[C---:B------:R-:W-:Y:S02]  /*147d0*/  ISETP.GT.AND P1, PT, R0.reuse, 0x38, P2 ;  /* 0x000000380000780c */ /* 0x040fe40001724270 */
[----:B------:R-:W-:Y:S02]  /*147e0*/  FSEL R171, R31, -INF , !P0 ;  /* 0xff8000001fab7808 */ /* 0x000fe40004000000 */
[----:B-1----:R-:W-:Y:S01]  /*147f0*/  FMNMX.FTZ R3, R3, R11, !PT ;  /* 0x0000000b03037209 */ /* 0x002fe20007810000 */
[----:B------:R-:W-:Y:S01]  /*14800*/  LDSM.16.MT88.4 R28, [R196] ;  /* 0x00000000c41c783b */ /* 0x000fe20000004200 */
[----:B------:R-:W-:Y:S02]  /*14810*/  ISETP.GT.AND P0, PT, R0, 0x39, P2 ;  /* 0x000000390000780c */ /* 0x000fe40001704270 */
[----:B------:R-:W-:Y:S02]  /*14820*/  FMNMX.FTZ R0, R169, R10, !PT ;  /* 0x0000000aa9007209 */ /* 0x000fe40007810000 */
[----:B------:R-:W-:Y:S02]  /*14830*/  ISETP.LT.OR P1, PT, R2, 0x39, P1 ;  /* 0x000000390200780c */ /* 0x000fe40000f21670 */
[----:B------:R-:W-:Y:S01]  /*14840*/  FMNMX.FTZ R0, R171, R0, !PT ;  /* 0x00000000ab007209 */ /* 0x000fe20007810000 */
[----:B------:R-:W1:Y:S01]  /*14850*/  SHFL.BFLY PT, R10, R3, 0x1, 0x1f ;  /* 0x0c201f00030a7f89 */ /* 0x000e6200000e0000 */
[----:B------:R-:W-:Y:S02]  /*14860*/  FSEL R170, R34, -INF , !P1 ;  /* 0xff80000022aa7808 */ /* 0x000fe40004800000 */
        /* <DEDUP_REMOVED lines=379> */
.L_x_3173:
        /* <DEDUP_REMOVED lines=21> */
.L_x_3185:
[----:B------:R-:W-:-:S04]  /*16170*/  MOV R3, c[0x0][0x32c] ;  /* 0x0000cb0000037a02 */ /* 0x000fc80000000f00 */
[----:B------:R-:W-:-:S13]  /*16180*/  ISETP.NE.AND P0, PT, R3, 0x1, PT ;  /* 0x000000010300780c */ /* 0x000fda0003f05270 */
[----:B------:R-:W-:-:S05]  /*16190*/  @P0 IMAD.HI.U32 R3, R0, c[0x0][0x330], RZ ;  /* 0x0000cc0000030a27 */ /* 0x000fca00078e00ff */
[----:B------:R-:W-:Y:S02]  /*161a0*/  @P0 SHF.R.U32.HI R0, RZ, c[0x0][0x334], R3 ;  /* 0x0000cd00ff000a19 */ /* 0x000fe40000011603 */
.L_x_3186:
[----:B------:R-:W-:Y:S05]  /*161b0*/  BSYNC B0 ;  /* 0x0000000000007941 */ /* 0x000fea0003800000 */
.L_x_3184:
[----:B------:R-:W-:-:S05]  /*161c0*/  IMAD R0, R0, c[0x0][0x32c], RZ ;  /* 0x0000cb0000007a24 */ /* 0x000fca00078e02ff */
[----:B------:R-:W-:-:S04]  /*161d0*/  IMNMX R2, R2, R0, !PT ;  /* 0x0000000002027217 */ /* 0x000fc80007800200 */
.L_x_3183:
        /* <DEDUP_REMOVED lines=10> */
.L_x_3188:
        /* <DEDUP_REMOVED lines=316> */
[----:B-1----:R-:W-:Y:S01]  /*17640*/  @P0 IADD3 R4, P1, R150, R220, RZ ;  /* 0x000000dc96040210 */ /* 0x002fe20007f3e0ff */
[C---:B------:R-:W-:Y:S02]  /*17650*/  FMUL.FTZ R112, R2.reuse, R112 ;  /* 0x0000007002707220 */ /* 0x040fe40000410000 */
[C---:B------:R-:W-:Y:S01]  /*17660*/  FMUL.FTZ R113, R2.reuse, R113 ;  /* 0x0000007102717220 */ /* 0x040fe20000410000 */
[----:B--2---:R-:W-:Y:S01]  /*17670*/  @P0 IADD3.X R8, R149, R219, RZ, P1, !PT ;  /* 0x000000db95080210 */ /* 0x004fe20000ffe4ff */
[----:B------:R-:W-:Y:S01]  /*17680*/  FMUL.FTZ R116, R2, R116 ;  /* 0x0000007402747220 */ /* 0x000fe20000410000 */
[----:B------:R-:W-:Y:S01]  /*17690*/  @P0 LEA R126, P1, R4, c[0x0][0x1c8], 0x1 ;  /* 0x00007200047e0a11 */ /* 0x000fe200078208ff */
[----:B------:R-:W-:Y:S02]  /*176a0*/  FMUL.FTZ R117, R2, R117 ;  /* 0x0000007502757220 */ /* 0x000fe40000410000 */
[----:B------:R-:W1:Y:S01]  /*176b0*/  MUFU.EX2 R0, R0 ;  /* 0x0000000000007308 */ /* 0x000e620000000800 */
        /* <DEDUP_REMOVED lines=8> */
[----:B------:R3:W2:Y:S01]  /*17740*/  MUFU.EX2 R180, R7 ;  /* 0x0000000700b47308 */ /* 0x0006a20000000800 */
[----:B------:R-:W-:Y:S02]  /*17750*/  FMUL.FTZ R37, R2, R37 ;  /* 0x0000002502257220 */ /* 0x000fe40000410000 */
[----:B------:R-:W-:Y:S01]  /*17760*/  @P0 LEA.HI.X R5, R5, c[0x0][0x1cc], R151, 0x1, P1 ;  /* 0x0000730005050a11 */ /* 0x000fe200008f0c97 */
[----:B------:R2:W-:Y:S01]  /*17770*/  @P0 LDGSTS.E.BYPASS.LTC128B.128 [R215+0x9100], [R8.64], !P4 ;  /* 0x0910000008d70fae */ /* 0x0005e2000e101d46 */
[--C-:B----4-:R-:W-:Y:S02]  /*17780*/  FFMA.FTZ R6, R10, c[0x0][0x2d0], -R125.reuse ;  /* 0x0000b4000a067a23 */ /* 0x110fe4000001087d */
[C---:B------:R-:W-:Y:S02]  /*17790*/  FMUL.FTZ R40, R2.reuse, R40 ;  /* 0x0000002802287220 */ /* 0x040fe40000410000 */
[C---:B------:R-:W-:Y:S01]  /*177a0*/  FMUL.FTZ R41, R2.reuse, R41 ;  /* 0x0000002902297220 */ /* 0x040fe20000410000 */
[----:B------:R4:W-:Y:S01]  /*177b0*/  MUFU.EX2 R178, R6 ;  /* 0x0000000600b27308 */ /* 0x0009e20000000800 */
[C---:B------:R-:W-:Y:S01]  /*177c0*/  FMUL.FTZ R44, R2.reuse, R44 ;  /* 0x0000002c022c7220 */ /* 0x040fe20000410000 */
[----:B------:R4:W-:Y:S01]  /*177d0*/  @P0 LDGSTS.E.BYPASS.LTC128B.128 [R215+0xb100], [R4.64], !P3 ;  /* 0x0b10000004d70fae */ /* 0x0009e2000d901d46 */
[----:B------:R-:W-:Y:S01]  /*177e0*/  FMUL.FTZ R45, R2, R45 ;  /* 0x0000002d022d7220 */ /* 0x000fe20000410000 */
[----:B------:R-:W-:Y:S01]  /*177f0*/  ISETP.GT.AND P0, PT, R188, R216, PT ;  /* 0x000000d8bc00720c */ /* 0x000fe20003f04270 */
[C---:B-1----:R-:W-:Y:S01]  /*17800*/  FMUL.FTZ R10, R0.reuse, R138 ;  /* 0x0000008a000a7220 */ /* 0x042fe20000410000 */
[----:B------:R-:W-:Y:S01]  /*17810*/  MOV R188, R214 ;  /* 0x000000d600bc7202 */ /* 0x000fe20000000f00 */
[C---:B------:R-:W-:Y:S02]  /*17820*/  FMUL.FTZ R102, R0.reuse, R102 ;  /* 0x0000006600667220 */ /* 0x040fe40000410000 */
[C---:B------:R-:W-:Y:S01]  /*17830*/  FMUL.FTZ R103, R0.reuse, R103 ;  /* 0x0000006700677220 */ /* 0x040fe20000410000 */
[----:B------:R-:W1:Y:S01]  /*17840*/  LDSM.16.MT88.4 R148, [R192] ;  /* 0x00000000c094783b */ /* 0x000e620000004200 */
[C---:B------:R-:W-:Y:S01]  /*17850*/  FMUL.FTZ R106, R0.reuse, R106 ;  /* 0x0000006a006a7220 */ /* 0x040fe20000410000 */
[----:B------:R1:W-:Y:S01]  /*17860*/  MUFU.EX2 R186, R12 ;  /* 0x0000000c00ba7308 */ /* 0x0003e20000000800 */
[C---:B------:R-:W-:Y:S02]  /*17870*/  FMUL.FTZ R107, R0.reuse, R107 ;  /* 0x0000006b006b7220 */ /* 0x040fe40000410000 */
[C---:B---3--:R-:W-:Y:S02]  /*17880*/  FMUL.FTZ R7, R0.reuse, R135 ;  /* 0x0000008700077220 */ /* 0x048fe40000410000 */
[C---:B------:R-:W-:Y:S01]  /*17890*/  FMUL.FTZ R110, R0.reuse, R110 ;  /* 0x0000006e006e7220 */ /* 0x040fe20000410000 */
[----:B-----5:R-:W3:Y:S01]  /*178a0*/  LDSM.16.MT88.4 R152, [R193] ;  /* 0x00000000c198783b */ /* 0x020ee20000004200 */
[----:B------:R-:W-:Y:S02]  /*178b0*/  FMUL.FTZ R111, R0, R111 ;  /* 0x0000006f006f7220 */ /* 0x000fe40000410000 */
[C---:B--2---:R-:W-:Y:S01]  /*178c0*/  FMUL.FTZ R8, R2.reuse, R136 ;  /* 0x0000008802087220 */ /* 0x044fe20000410000 */
[----:B------:R-:W-:Y:S01]  /*178d0*/  MUFU.EX2 R181, R21 ;  /* 0x0000001500b57308 */ /* 0x000fe20000000800 */
[----:B------:R-:W-:Y:S02]  /*178e0*/  FMUL.FTZ R9, R2, R137 ;  /* 0x0000008902097220 */ /* 0x000fe40000410000 */
[C---:B----4-:R-:W-:Y:S01]  /*178f0*/  FMUL.FTZ R6, R0.reuse, R134 ;  /* 0x0000008600067220 */ /* 0x050fe20000410000 */
[----:B------:R-:W2:Y:S01]  /*17900*/  LDSM.16.MT88.4 R156, [R196] ;  /* 0x00000000c49c783b */ /* 0x000ea20000004200 */
        /* <DEDUP_REMOVED lines=20> */
[--C-:B-1----:R-:W-:Y:S01]  /*17a50*/  FFMA.FTZ R12, R16, c[0x0][0x2d0], -R176.reuse ;  /* 0x0000b400100c7a23 */ /* 0x102fe200000108b0 */
[----:B------:R-:W1:Y:S01]  /*17a60*/  MUFU.EX2 R185, R13 ;  /* 0x0000000d00b97308 */ /* 0x000e620000000800 */
        /* <DEDUP_REMOVED lines=11> */
[--C-:B--2---:R-:W-:Y:S02]  /*17b20*/  FFMA.FTZ R20, R24, c[0x0][0x2d0], -R176.reuse ;  /* 0x0000b40018147a23 */ /* 0x104fe400000108b0 */
[C---:B------:R-:W-:Y:S01]  /*17b30*/  FMUL.FTZ R48, R2.reuse, R48 ;  /* 0x0000003002307220 */ /* 0x040fe20000410000 */
[C---:B------:R-:W-:Y:S02]  /*17b40*/  HMMA.16816.F32.BF16 R8, R132.reuse, R150, R8 ;  /* 0x000000968408723c */ /* 0x040fe40000041808 */
[----:B------:R-:W2:Y:S02]  /*17b50*/  LDSM.16.MT88.4 R148, [R192+0x2000] ;  /* 0x00200000c094783b */ /* 0x000ea40000004200 */
[----:B------:R-:W-:Y:S02]  /*17b60*/  FMUL.FTZ R49, R2, R49 ;  /* 0x0000003102317220 */ /* 0x000fe40000410000 */
[C---:B------:R-:W-:Y:S02]  /*17b70*/  FMUL.FTZ R50, R0.reuse, R50 ;  /* 0x0000003200327220 */ /* 0x040fe40000410000 */
[C---:B---3--:R-:W-:Y:S04]  /*17b80*/  HMMA.16816.F32.BF16 R100, R132.reuse, R152, R100 ;  /* 0x000000988464723c */ /* 0x048fe80000041864 */
[----:B------:R-:W-:Y:S02]  /*17b90*/  FMUL.FTZ R51, R0, R51 ;  /* 0x0000003300337220 */ /* 0x000fe40000410000 */
[C---:B------:R-:W-:Y:S02]  /*17ba0*/  FMUL.FTZ R52, R2.reuse, R52 ;  /* 0x0000003402347220 */ /* 0x040fe40000410000 */
[C---:B------:R-:W-:Y:S01]  /*17bb0*/  HMMA.16816.F32.BF16 R104, R132.reuse, R154, R104 ;  /* 0x0000009a8468723c */ /* 0x040fe20000041868 */
[----:B------:R-:W3:Y:S03]  /*17bc0*/  LDSM.16.MT88.4 R152, [R193+0x2000] ;  /* 0x00200000c198783b */ /* 0x000ee60000004200 */
[----:B----4-:R-:W-:Y:S02]  /*17bd0*/  FFMA.FTZ R12, R17, c[0x0][0x2d0], -R176 ;  /* 0x0000b400110c7a23 */ /* 0x010fe400000108b0 */
[----:B------:R-:W-:Y:S02]  /*17be0*/  FMUL.FTZ R53, R2, R53 ;  /* 0x0000003502357220 */ /* 0x000fe40000410000 */
[C---:B------:R-:W-:Y:S01]  /*17bf0*/  HMMA.16816.F32.BF16 R108, R132.reuse, R156, R108 ;  /* 0x0000009c846c723c */ /* 0x040fe2000004186c */
[----:B------:R4:W1:Y:S03]  /*17c00*/  MUFU.EX2 R183, R12 ;  /* 0x0000000c00b77308 */ /* 0x0008660000000800 */
        /* <DEDUP_REMOVED lines=11> */
[--C-:B----4-:R-:W-:Y:S02]  /*17cc0*/  FFMA.FTZ R12, R18, c[0x0][0x2d0], -R125.reuse ;  /* 0x0000b400120c7a23 */ /* 0x110fe4000001087d */
[C---:B------:R-:W-:Y:S02]  /*17cd0*/  FMUL.FTZ R60, R2.reuse, R60 ;  /* 0x0000003c023c7220 */ /* 0x040fe40000410000 */
[C---:B--2---:R-:W-:Y:S01]  /*17ce0*/  HMMA.16816.F32.BF16 R36, R132.reuse, R148, R36 ;  /* 0x000000948424723c */ /* 0x044fe20000041824 */
        /* <DEDUP_REMOVED lines=9> */
[C---:B------:R-:W-:Y:S02]  /*17d80*/  FMUL.FTZ R66, R0.reuse, R66 ;  /* 0x0000004200427220 */ /* 0x040fe40000410000 */
[C---:B------:R-:W-:Y:S01]  /*17d90*/  HMMA.16816.F32.BF16 R48, R132.reuse, R154, R48 ;  /* 0x0000009a8430723c */ /* 0x040fe20000041830 */
[----:B------:R-:W3:Y:S03]  /*17da0*/  LDSM.16.MT88.4 R152, [R192+0x4000] ;  /* 0x00400000c098783b */ /* 0x000ee60000004200 */
[--C-:B--2---:R-:W-:Y:S02]  /*17db0*/  FFMA.FTZ R12, R19, c[0x0][0x2d0], -R125.reuse ;  /* 0x0000b400130c7a23 */ /* 0x104fe4000001087d */
        /* <DEDUP_REMOVED lines=9> */
[----:B------:R-:W2:Y:S03]  /*17e50*/  LDSM.16.MT88.4 R136, [R193+0x4000] ;  /* 0x00400000c188783b */ /* 0x000ea60000004200 */
[C---:B------:R-:W-:Y:S02]  /*17e60*/  FMUL.FTZ R72, R2.reuse, R72 ;  /* 0x0000004802487220 */ /* 0x040fe40000410000 */
[----:B------:R-:W-:Y:S02]  /*17e70*/  FMUL.FTZ R73, R2, R73 ;  /* 0x0000004902497220 */ /* 0x000fe40000410000 */
[C---:B----4-:R-:W-:Y:S04]  /*17e80*/  HMMA.16816.F32.BF16 R60, R132.reuse, R148, R60 ;  /* 0x00000094843c723c */ /* 0x050fe8000004183c */
[C---:B------:R-:W-:Y:S02]  /*17e90*/  FMUL.FTZ R74, R0.reuse, R74 ;  /* 0x0000004a004a7220 */ /* 0x040fe40000410000 */
[----:B------:R-:W-:Y:S02]  /*17ea0*/  FMUL.FTZ R75, R0, R75 ;  /* 0x0000004b004b7220 */ /* 0x000fe40000410000 */
[C---:B------:R-:W-:Y:S01]  /*17eb0*/  HMMA.16816.F32.BF16 R64, R132.reuse, R150, R64 ;  /* 0x000000968440723c */ /* 0x040fe20000041840 */
[----:B------:R-:W4:Y:S03]  /*17ec0*/  LDSM.16.MT88.4 R148, [R196+0x4000] ;  /* 0x00400000c494783b */ /* 0x000f260000004200 */
[C---:B------:R-:W-:Y:S01]  /*17ed0*/  FMUL.FTZ R76, R2.reuse, R76 ;  /* 0x0000004c024c7220 */ /* 0x040fe20000410000 */
[----:B-1----:R-:W-:Y:S01]  /*17ee0*/  F2FP.BF16.PACK_AB R12, R185, R186 ;  /* 0x000000bab90c723e */ /* 0x002fe200000010ff */
[----:B------:R-:W-:Y:S02]  /*17ef0*/  FMUL.FTZ R77, R2, R77 ;  /* 0x0000004d024d7220 */ /* 0x000fe40000410000 */
[C---:B---3--:R-:W-:Y:S04]  /*17f00*/  HMMA.16816.F32.BF16 R68, R132.reuse, R152, R68 ;  /* 0x000000988444723c */ /* 0x048fe80000041844 */
[C---:B------:R-:W-:Y:S02]  /*17f10*/  FMUL.FTZ R78, R0.reuse, R78 ;  /* 0x0000004e004e7220 */ /* 0x040fe40000410000 */
[----:B------:R-:W-:Y:S02]  /*17f20*/  FMUL.FTZ R79, R0, R79 ;  /* 0x0000004f004f7220 */ /* 0x000fe40000410000 */
[C---:B------:R-:W-:Y:S01]  /*17f30*/  HMMA.16816.F32.BF16 R72, R132.reuse, R154, R72 ;  /* 0x0000009a8448723c */ /* 0x040fe20000041848 */
[----:B------:R-:W1:Y:S03]  /*17f40*/  LDSM.16.MT88.4 R152, [R195+0x4000] ;  /* 0x00400000c398783b */ /* 0x000e660000004200 */
[C---:B------:R-:W-:Y:S02]  /*17f50*/  FMUL.FTZ R80, R2.reuse, R80 ;  /* 0x0000005002507220 */ /* 0x040fe40000410000 */
[----:B------:R-:W-:Y:S02]  /*17f60*/  FMUL.FTZ R81, R2, R81 ;  /* 0x0000005102517220 */ /* 0x000fe40000410000 */
[C---:B------:R-:W-:Y:S01]  /*17f70*/  FMUL.FTZ R82, R0.reuse, R82 ;  /* 0x0000005200527220 */ /* 0x040fe20000410000 */
[C---:B--2---:R-:W-:Y:S03]  /*17f80*/  HMMA.16816.F32.BF16 R76, R132.reuse, R136, R76 ;  /* 0x00000088844c723c */ /* 0x044fe6000004184c */
        /* <DEDUP_REMOVED lines=10> */
[C---:B----4-:R-:W-:Y:S01]  /*18030*/  HMMA.16816.F32.BF16 R84, R132.reuse, R148, R84 ;  /* 0x000000948454723c */ /* 0x050fe20000041854 */
[----:B------:R3:W-:Y:S02]  /*18040*/  MUFU.EX2 R175, R14 ;  /* 0x0000000e00af7308 */ /* 0x0007e40000000800 */
[----:B------:R-:W-:Y:S02]  /*18050*/  FMUL.FTZ R89, R2, R89 ;  /* 0x0000005902597220 */ /* 0x000fe40000410000 */
[C---:B------:R-:W-:Y:S02]  /*18060*/  FMUL.FTZ R90, R0.reuse, R90 ;  /* 0x0000005a005a7220 */ /* 0x040fe40000410000 */
[----:B------:R-:W-:Y:S02]  /*18070*/  FMUL.FTZ R91, R0, R91 ;  /* 0x0000005b005b7220 */ /* 0x000fe40000410000 */
[C---:B------:R-:W-:Y:S02]  /*18080*/  FMUL.FTZ R92, R2.reuse, R92 ;  /* 0x0000005c025c7220 */ /* 0x040fe40000410000 */
[----:B------:R-:W4:Y:S01]  /*18090*/  MUFU.EX2 R174, R15 ;  /* 0x0000000f00ae7308 */ /* 0x000f220000000800 */
        /* <DEDUP_REMOVED lines=9> */
[----:B---3--:R-:W-:Y:S01]  /*18130*/  F2FP.BF16.PACK_AB R14, R183, R184 ;  /* 0x000000b8b70e723e */ /* 0x008fe200000010ff */
[----:B------:R-:W-:Y:S02]  /*18140*/  FMUL.FTZ R99, R0, R99 ;  /* 0x0000006300637220 */ /* 0x000fe40000410000 */
[----:B------:R-:W-:Y:S01]  /*18150*/  FFMA.FTZ R2, R2, R233, R191 ;  /* 0x000000e902027223 */ /* 0x000fe200000100bf */
[----:B----4-:R-:W-:Y:S04]  /*18160*/  F2FP.BF16.PACK_AB R13, R174, R175 ;  /* 0x000000afae0d723e */ /* 0x010fe800000010ff */
        /* <DEDUP_REMOVED lines=170> */
.L_x_3187:
[----:B------:R-:W-:-:S13]  /*18c10*/  ISETP.GE.AND P0, PT, R214, R217, PT ;  /* 0x000000d9d600720c */ /* 0x000fda0003f06270 */
[----:B------:R-:W-:Y:S05]  /*18c20*/  @!P0 BRA `(.L_x_3189) ;  /* 0x000034c000008947 */ /* 0x000fea0003800000 */
[----:B------:R-:W-:Y:S02]  /*18c30*/  MOV R126, R8 ;  /* 0x00000008007e7202 */ /* 0x000fe40000000f00 */
[----:B------:R-:W-:Y:S02]  /*18c40*/  MOV R125, R124 ;  /* 0x0000007c007d7202 */ /* 0x000fe40000000f00 */
.L_x_3198:
[----:B------:R-:W-:Y:S04]  /*18c50*/  DEPBAR.LE SB0, 0x0 ;  /* 0x000080000000791a */ /* 0x000fe80000000000 */
[----:B------:R-:W-:Y:S01]  /*18c60*/  WARPSYNC 0xffffffff ;  /* 0xffffffff00007948 */ /* 0x000fe20003800000 */
[----:B------:R-:W-:Y:S01]  /*18c70*/  BAR.SYNC.DEFER_BLOCKING 0x0 ;  /* 0x0000000000007b1d */ /* 0x000fe20000010000 */
[----:B------:R-:W-:Y:S01]  /*18c80*/  SHF.R.S32.HI R0, RZ, 0x1f, R214 ;  /* 0x0000001fff007819 */ /* 0x000fe200000114d6 */
[----:B------:R-:W-:Y:S04]  /*18c90*/  IMAD.WIDE.U32 R2, R214, c[0x0][0x208], RZ ;  /* 0x00008200d6027a25 */ /* 0x000fe800078e00ff */
[----:B------:R-:W-:Y:S02]  /*18ca0*/  IMAD R0, R0, c[0x0][0x208], RZ ;  /* 0x0000820000007a24 */ /* 0x000fe400078e02ff */
[----:B------:R-:W-:Y:S02]  /*18cb0*/  IMAD.MOV.U32 R6, RZ, RZ, c[0x0][0x208] ;  /* 0x00008200ff067624 */ /* 0x000fe400078e00ff */
[----:B------:R-:W-:Y:S02]  /*18cc0*/  IMAD R0, R214, c[0x0][0x20c], R0 ;  /* 0x00008300d6007a24 */ /* 0x000fe400078e0200 */
[----:B------:R-:W-:Y:S02]  /*18cd0*/  IMAD.SHL.U32 R4, R2, 0x40, RZ ;  /* 0x0000004002047824 */ /* 0x000fe400078e00ff */
[----:B------:R-:W-:Y:S02]  /*18ce0*/  IMAD.IADD R0, R3, 0x1, R0 ;  /* 0x0000000103007824 */ /* 0x000fe400078e0200 */
[----:B------:R-:W-:Y:S01]  /*18cf0*/  IMAD.MOV.U32 R3, RZ, RZ, c[0x0][0x20c] ;  /* 0x00008300ff037624 */ /* 0x000fe200078e00ff */
[----:B------:R-:W-:Y:S01]  /*18d00*/  IADD3 R5, P1, R4, R222, RZ ;  /* 0x000000de04057210 */ /* 0x000fe20007f3e0ff */
[----:B------:R-:W-:Y:S01]  /*18d10*/  IMAD.MOV.U32 R218, RZ, RZ, c[0x0][0x2c4] ;  /* 0x0000b100ffda7624 */ /* 0x000fe200078e00ff */
[----:B------:R-:W-:Y:S02]  /*18d20*/  SHF.L.U64.HI R0, R2, 0x6, R0 ;  /* 0x0000000602007819 */ /* 0x000fe40000010200 */
[C---:B------:R-:W-:Y:S02]  /*18d30*/  LEA R2, P0, R6.reuse, R4, 0x5 ;  /* 0x0000000406027211 */ /* 0x040fe400078028ff */
[----:B------:R-:W-:Y:S01]  /*18d40*/  LEA R174, P2, R5, c[0x0][0x1f8], 0x1 ;  /* 0x00007e0005ae7a11 */ /* 0x000fe200078408ff */
[----:B------:R-:W-:Y:S01]  /*18d50*/  LDSM.16.M88.4 R32, [R198] ;  /* 0x00000000c620783b */ /* 0x000fe20000000200 */
[----:B------:R-:W-:Y:S01]  /*18d60*/  LEA.HI.X R3, R6, R0, R3, 0x5, P0 ;  /* 0x0000000006037211 */ /* 0x000fe200000f2c03 */
[--C-:B------:R-:W-:Y:S01]  /*18d70*/  IMAD.X R6, R0, 0x1, R224.reuse, P1 ;  /* 0x0000000100067824 */ /* 0x100fe200008e06e0 */
[----:B------:R-:W-:Y:S01]  /*18d80*/  IADD3 R14, P0, R222, 0x40, RZ ;  /* 0x00000040de0e7810 */ /* 0x000fe20007f1e0ff */
[----:B------:R-:W-:Y:S01]  /*18d90*/  ULDC UR4, c[0x0][0x324] ;  /* 0x0000c90000047ab9 */ /* 0x000fe20000000800 */
[----:B------:R-:W1:Y:S01]  /*18da0*/  LDSM.16.M88.4 R8, [R147] ;  /* 0x000000009308783b */ /* 0x000e620000000200 */
[----:B------:R-:W-:Y:S01]  /*18db0*/  ISETP.NE.AND P6, PT, R218, 0x1, PT ;  /* 0x00000001da00780c */ /* 0x000fe20003fc5270 */
[----:B------:R-:W-:Y:S01]  /*18dc0*/  ULOP3.LUT UR4, URZ, UR4, URZ, 0x33, !UPT ;  /* 0x000000043f047292 */ /* 0x000fe2000f8e333f */
[----:B------:R-:W-:Y:S01]  /*18dd0*/  IADD3 R15, P1, R4, R14, RZ ;  /* 0x0000000e040f7210 */ /* 0x000fe20007f3e0ff */
[----:B------:R-:W-:Y:S01]  /*18de0*/  IMAD.X R13, RZ, RZ, R224, P0 ;  /* 0x000000ffff0d7224 */ /* 0x000fe200000e06e0 */
[----:B------:R-:W2:Y:S01]  /*18df0*/  LDSM.16.M88.4 R16, [R147+0x800] ;  /* 0x000800009310783b */ /* 0x000ea20000000200 */
[----:B------:R-:W-:Y:S02]  /*18e00*/  IADD3 R12, P0, R222, 0x80, RZ ;  /* 0x00000080de0c7810 */ /* 0x000fe40007f1e0ff */
[--C-:B------:R-:W-:Y:S01]  /*18e10*/  IMAD.X R22, R0, 0x1, R13.reuse, P1 ;  /* 0x0000000100167824 */ /* 0x100fe200008e060d */
[----:B------:R-:W-:Y:S01]  /*18e20*/  LEA R176, P1, R15, c[0x0][0x1f8], 0x1 ;  /* 0x00007e000fb07a11 */ /* 0x000fe200078208ff */
[----:B------:R-:W3:Y:S01]  /*18e30*/  LDSM.16.M88.4 R24, [R147+0x1000] ;  /* 0x001000009318783b */ /* 0x000ee20000000200 */
[----:B------:R-:W-:Y:S01]  /*18e40*/  LEA.HI.X R175, R5, c[0x0][0x1fc], R6, 0x1, P2 ;  /* 0x00007f0005af7a11 */ /* 0x000fe200010f0c06 */
[----:B------:R-:W-:Y:S01]  /*18e50*/  IMAD.X R20, RZ, RZ, R224, P0 ;  /* 0x000000ffff147224 */ /* 0x000fe200000e06e0 */
[----:B------:R-:W-:Y:S02]  /*18e60*/  LEA.HI.X R177, R15, c[0x0][0x1fc], R22, 0x1, P1 ;  /* 0x00007f000fb17a11 */ /* 0x000fe400008f0c16 */
[----:B------:R-:W4:Y:S01]  /*18e70*/  LDSM.16.M88.4 R148, [R147+0x1800] ;  /* 0x001800009394783b */ /* 0x000f220000000200 */
[----:B------:R-:W-:Y:S02]  /*18e80*/  IADD3 R21, P0, R4, R12, RZ ;  /* 0x0000000c04157210 */ /* 0x000fe40007f1e0ff */
[----:B------:R-:W-:Y:S02]  /*18e90*/  IADD3 R22, P1, R2, R14, RZ ;  /* 0x0000000e02167210 */ /* 0x000fe40007f3e0ff */
[----:B------:R-:W-:Y:S01]  /*18ea0*/  LDSM.16.M88.4 R152, [R199] ;  /* 0x00000000c798783b */ /* 0x000fe20000000200 */
[----:B------:R-:W-:Y:S01]  /*18eb0*/  LEA R172, P2, R21, c[0x0][0x1f8], 0x1 ;  /* 0x00007e0015ac7a11 */ /* 0x000fe200078408ff */
[----:B------:R-:W-:Y:S01]  /*18ec0*/  IMAD.X R14, R0, 0x1, R20, P0 ;  /* 0x00000001000e7824 */ /* 0x000fe200000e0614 */
[C---:B------:R-:W-:Y:S01]  /*18ed0*/  IADD3 R0, P0, R2.reuse, R12, RZ ;  /* 0x0000000c02007210 */ /* 0x040fe20007f1e0ff */
[----:B------:R-:W-:Y:S01]  /*18ee0*/  IMAD.X R23, R3, 0x1, R13, P1 ;  /* 0x0000000103177824 */ /* 0x000fe200008e060d */
[----:B------:R-:W5:Y:S01]  /*18ef0*/  LDSM.16.M88.4 R156, [R202] ;  /* 0x00000000ca9c783b */ /* 0x000f620000000200 */
[----:B------:R-:W-:Y:S02]  /*18f00*/  IADD3 R2, P1, R2, R222, RZ ;  /* 0x000000de02027210 */ /* 0x000fe40007f3e0ff */
[----:B------:R-:W-:Y:S01]  /*18f10*/  LEA.HI.X R173, R21, c[0x0][0x1fc], R14, 0x1, P2 ;  /* 0x00007f0015ad7a11 */ /* 0x000fe200010f0c0e */
[C---:B------:R-:W-:Y:S01]  /*18f20*/  IMAD.X R20, R3.reuse, 0x1, R20, P0 ;  /* 0x0000000103147824 */ /* 0x040fe200000e0614 */
[----:B------:R-:W3:Y:S01]  /*18f30*/  LDSM.16.M88.4 R160, [R213] ;  /* 0x00000000d5a0783b */ /* 0x000ee20000000200 */
[----:B------:R-:W-:Y:S01]  /*18f40*/  LEA R30, P0, R2, c[0x0][0x1f8], 0x1 ;  /* 0x00007e00021e7a11 */ /* 0x000fe200078008ff */
[----:B------:R-:W-:Y:S01]  /*18f50*/  IMAD.X R3, R3, 0x1, R224, P1 ;  /* 0x0000000103037824 */ /* 0x000fe200008e06e0 */
[----:B------:R-:W-:Y:S02]  /*18f60*/  LEA R28, P1, R22, c[0x0][0x1f8], 0x1 ;  /* 0x00007e00161c7a11 */ /* 0x000fe400078208ff */
[----:B------:R-:W4:Y:S02]  /*18f70*/  LDSM.16.M88.4 R164, [R212] ;  /* 0x00000000d4a4783b */ /* 0x000f240000000200 */
[----:B------:R-:W-:Y:S02]  /*18f80*/  LEA.HI.X R31, R2, c[0x0][0x1fc], R3, 0x1, P0 ;  /* 0x00007f00021f7a11 */ /* 0x000fe400000f0c03 */
[----:B------:R-:W-:Y:S01]  /*18f90*/  LEA.HI.X R29, R22, c[0x0][0x1fc], R23, 0x1, P1 ;  /* 0x00007f00161d7a11 */ /* 0x000fe200008f0c17 */
[C---:B-1----:R-:W-:Y:S01]  /*18fa0*/  HMMA.16816.F32.BF16 R4, R32.reuse, R8, RZ ;  /* 0x000000082004723c */ /* 0x042fe200000418ff */
[----:B------:R-:W1:Y:S02]  /*18fb0*/  LDSM.16.M88.4 R168, [R211] ;  /* 0x00000000d3a8783b */ /* 0x000e640000000200 */
[C---:B------:R-:W-:Y:S03]  /*18fc0*/  LEA R2, P0, R0.reuse, c[0x0][0x1f8], 0x1 ;  /* 0x00007e0000027a11 */ /* 0x040fe600078008ff */
[----:B------:R-:W-:Y:S01]  /*18fd0*/  @!PT LDS RZ, [RZ] ;  /* 0x00000000fffff984 */ /* 0x000fe20000000800 */
[----:B------:R-:W-:Y:S01]  /*18fe0*/  @!PT LDS RZ, [RZ] ;  /* 0x00000000fffff984 */ /* 0x000fe20000000800 */
[----:B------:R-:W-:Y:S01]  /*18ff0*/  @!PT LDS RZ, [RZ] ;  /* 0x00000000fffff984 */ /* 0x000fe20000000800 */
[----:B------:R1:W-:Y:S01]  /*19000*/  LDGSTS.E.BYPASS.LTC128B.128 [R215+0x100], [R174.64], !P5 ;  /* 0x00100000aed77fae */ /* 0x0003e2000e901d46 */
[----:B------:R-:W-:Y:S01]  /*19010*/  LEA.HI.X R3, R0, c[0x0][0x1fc], R20, 0x1, P0 ;  /* 0x00007f0000037a11 */ /* 0x000fe200000f0c14 */
[C---:B------:R-:W-:Y:S01]  /*19020*/  HMMA.16816.F32.BF16 R8, R32.reuse, R10, RZ ;  /* 0x0000000a2008723c */ /* 0x040fe200000418ff */
[C---:B------:R-:W-:Y:S02]  /*19030*/  ISETP.GT.AND P0, PT, R214.reuse, R217, PT ;  /* 0x000000d9d600720c */ /* 0x040fe40003f04270 */
[----:B------:R1:W-:Y:S05]  /*19040*/  LDGSTS.E.BYPASS.LTC128B.128 [R215+0x2100], [R176.64], !P4 ;  /* 0x02100000b0d77fae */ /* 0x0003ea000e101d46 */
[C---:B--2---:R-:W-:Y:S01]  /*19050*/  HMMA.16816.F32.BF16 R12, R32.reuse, R16, RZ ;  /* 0x00000010200c723c */ /* 0x044fe200000418ff */
[----:B------:R2:W-:Y:S05]  /*19060*/  LDGSTS.E.BYPASS.LTC128B.128 [R215+0x4100], [R172.64], !P3 ;  /* 0x04100000acd77fae */ /* 0x0005ea000d901d46 */
[----:B------:R4:W-:Y:S01]  /*19070*/  LDGSTS.E.BYPASS.LTC128B.128 [R215+0x1100], [R30.64], !P5 ;  /* 0x011000001ed77fae */ /* 0x0009e2000e901d46 */
[----:B------:R-:W-:Y:S01]  /*19080*/  @P0 IMAD.MOV.U32 R127, RZ, RZ, c[0x0][0x1e4] ;  /* 0x00007900ff7f0624 */ /* 0x000fe200078e00ff */
[C---:B------:R-:W-:Y:S01]  /*19090*/  HMMA.16816.F32.BF16 R16, R32.reuse, R18, RZ ;  /* 0x000000122010723c */ /* 0x040fe200000418ff */
[----:B------:R-:W-:Y:S02]  /*190a0*/  @P0 IMAD.MOV.U32 R124, RZ, RZ, c[0x0][0x1e0] ;  /* 0x00007800ff7c0624 */ /* 0x000fe400078e00ff */
[----:B------:R4:W-:Y:S05]  /*190b0*/  LDGSTS.E.BYPASS.LTC128B.128 [R215+0x3100], [R28.64], !P4 ;  /* 0x031000001cd77fae */ /* 0x0009ea000e101d46 */
[C---:B---3--:R-:W-:Y:S01]  /*190c0*/  HMMA.16816.F32.BF16 R20, R32.reuse, R24, RZ ;  /* 0x000000182014723c */ /* 0x048fe200000418ff */
[----:B------:R-:W3:Y:S05]  /*190d0*/  LDL R216, [R1] ;  /* 0x0000000001d87983 */ /* 0x000eea0000100800 */
[----:B------:R5:W-:Y:S02]  /*190e0*/  LDGSTS.E.BYPASS.LTC128B.128 [R215+0x5100], [R2.64], !P3 ;  /* 0x0510000002d77fae */ /* 0x000be4000d901d46 */
[C---:B------:R-:W-:Y:S03]  /*190f0*/  HMMA.16816.F32.BF16 R24, R32.reuse, R26, RZ ;  /* 0x0000001a2018723c */ /* 0x040fe600000418ff */
[----:B-1----:R-:W-:Y:S05]  /*19100*/  LDSM.16.M88.4 R176, [R197] ;  /* 0x00000000c5b0783b */ /* 0x002fea0000000200 */
[----:B------:R-:W0:Y:S05]  /*19110*/  LDGDEPBAR ;  /* 0x00000000000079af */ /* 0x000e2a0000000000 */
[----:B--2---:R-:W1:Y:S01]  /*19120*/  LDSM.16.M88.4 R172, [R201] ;  /* 0x00000000c9ac783b */ /* 0x004e620000000200 */
[C---:B----4-:R-:W-:Y:S04]  /*19130*/  HMMA.16816.F32.BF16 R28, R32.reuse, R148, RZ ;  /* 0x00000094201c723c */ /* 0x050fe800000418ff */
[----:B------:R-:W-:Y:S04]  /*19140*/  LDSM.16.M88.4 R180, [R197+0x1800] ;  /* 0x00180000c5b4783b */ /* 0x000fe80000000200 */
[----:B------:R-:W-:Y:S01]  /*19150*/  HMMA.16816.F32.BF16 R32, R32, R150, RZ ;  /* 0x000000962020723c */ /* 0x000fe200000418ff */
[----:B------:R-:W2:Y:S03]  /*19160*/  LDSM.16.M88.4 R148, [R197+0x800] ;  /* 0x00080000c594783b */ /* 0x000ea60000000200 */
[----:B-----5:R-:W-:Y:S02]  /*19170*/  @P0 IADD3 R2, R214, -0x1, RZ ;  /* 0xffffffffd6020810 */ /* 0x020fe40007ffe0ff */
[----:B------:R-:W-:Y:S02]  /*19180*/  LDSM.16.M88.4 R184, [R200] ;  /* 0x00000000c8b8783b */ /* 0x000fe40000000200 */
[C---:B------:R-:W-:Y:S03]  /*19190*/  HMMA.16816.F32.BF16 R4, R152.reuse, R156, R4 ;  /* 0x0000009c9804723c */ /* 0x040fe60000041804 */
[----:B------:R-:W-:Y:S02]  /*191a0*/  LDSM.16.M88.4 R188, [R194] ;  /* 0x00000000c2bc783b */ /* 0x000fe40000000200 */
[----:B------:R-:W-:Y:S03]  /*191b0*/  @P0 SHF.R.S32.HI R0, RZ, 0x1f, R2 ;  /* 0x0000001fff000819 */ /* 0x000fe60000011402 */
[C---:B------:R-:W-:Y:S01]  /*191c0*/  HMMA.16816.F32.BF16 R8, R152.reuse, R158, R8 ;  /* 0x0000009e9808723c */ /* 0x040fe20000041808 */
[----:B------:R-:W4:Y:S03]  /*191d0*/  LDSM.16.M88.4 R156, [R197+0x1000] ;  /* 0x00100000c59c783b */ /* 0x000f260000000200 */
[----:B------:R-:W-:Y:S04]  /*191e0*/  @P0 IMAD R0, R0, c[0x0][0x1e0], RZ ;  /* 0x0000780000000a24 */ /* 0x000fe800078e02ff */
[C---:B------:R-:W-:Y:S04]  /*191f0*/  HMMA.16816.F32.BF16 R12, R152.reuse, R160, R12 ;  /* 0x000000a0980c723c */ /* 0x040fe8000004180c */
[C---:B------:R-:W-:Y:S02]  /*19200*/  @P0 IMAD R0, R2.reuse, c[0x0][0x1e4], R0 ;  /* 0x0000790002000a24 */ /* 0x040fe400078e0200 */
[----:B------:R-:W-:Y:S02]  /*19210*/  @P0 IMAD.WIDE.U32 R2, R2, c[0x0][0x1e0], RZ ;  /* 0x0000780002020a25 */ /* 0x000fe400078e00ff */
[C---:B------:R-:W-:Y:S01]  /*19220*/  HMMA.16816.F32.BF16 R16, R152.reuse, R162, R16 ;  /* 0x000000a29810723c */ /* 0x040fe20000041810 */
[----:B------:R-:W-:Y:S03]  /*19230*/  LDSM.16.M88.4 R160, [R194+0x1000] ;  /* 0x00100000c2a0783b */ /* 0x000fe60000000200 */
[----:B------:R-:W-:Y:S02]  /*19240*/  @P0 IMAD.IADD R3, R3, 0x1, R0 ;  /* 0x0000000103030824 */ /* 0x000fe400078e0200 */
[C---:B------:R-:W-:Y:S02]  /*19250*/  @P0 IMAD.SHL.U32 R0, R2.reuse, 0x40, RZ ;  /* 0x0000004002000824 */ /* 0x040fe400078e00ff */
[C---:B------:R-:W-:Y:S04]  /*19260*/  HMMA.16816.F32.BF16 R20, R152.reuse, R164, R20 ;  /* 0x000000a49814723c */ /* 0x040fe80000041814 */
[----:B------:R-:W-:Y:S02]  /*19270*/  @P0 SHF.L.U64.HI R2, R2, 0x6, R3 ;  /* 0x0000000602020819 */ /* 0x000fe40000010203 */
[C---:B------:R-:W-:Y:S02]  /*19280*/  @P0 LEA R3, P1, R124.reuse, R0, 0x5 ;  /* 0x000000007c030211 */ /* 0x040fe400078228ff */
[C---:B------:R-:W-:Y:S01]  /*19290*/  HMMA.16816.F32.BF16 R24, R152.reuse, R166, R24 ;  /* 0x000000a69818723c */ /* 0x040fe20000041818 */
[----:B------:R-:W-:Y:S03]  /*192a0*/  LDSM.16.M88.4 R164, [R147+0x2000] ;  /* 0x0020000093a4783b */ /* 0x000fe60000000200 */
[----:B------:R-:W-:Y:S02]  /*192b0*/  @P0 LEA.HI.X R124, R124, R2, R127, 0x5, P1 ;  /* 0x000000027c7c0211 */ /* 0x000fe400008f2c7f */
[----:B------:R-:W-:Y:S02]  /*192c0*/  @P0 IADD3 R127, P1, R0, R220, RZ ;  /* 0x000000dc007f0210 */ /* 0x000fe40007f3e0ff */
[C---:B------:R-:W-:Y:S08]  /*192d0*/  HMMA.16816.F32.BF16 R28, R152.reuse, R168, R28 ;  /* 0x000000a8981c723c */ /* 0x040ff0000004181c */
[----:B------:R-:W-:Y:S01]  /*192e0*/  HMMA.16816.F32.BF16 R32, R152, R170, R32 ;  /* 0x000000aa9820723c */ /* 0x000fe20000041820 */
[----:B------:R-:W5:Y:S05]  /*192f0*/  LDSM.16.M88.4 R152, [R194+0x800] ;  /* 0x00080000c298783b */ /* 0x000f6a0000000200 */
[----:B------:R-:W-:Y:S02]  /*19300*/  LDSM.16.M88.4 R168, [R147+0x2800] ;  /* 0x0028000093a8783b */ /* 0x000fe40000000200 */
[C---:B-1----:R-:W-:Y:S08]  /*19310*/  HMMA.16816.F32.BF16 R4, R172.reuse, R176, R4 ;  /* 0x000000b0ac04723c */ /* 0x042ff00000041804 */
[C---:B------:R-:W-:Y:S01]  /*19320*/  HMMA.16816.F32.BF16 R8, R172.reuse, R178, R8 ;  /* 0x000000b2ac08723c */ /* 0x040fe20000041808 */
[----:B------:R-:W-:Y:S07]  /*19330*/  LDSM.16.M88.4 R176, [R210] ;  /* 0x00000000d2b0783b */ /* 0x000fee0000000200 */
[C---:B--2---:R-:W-:Y:S08]  /*19340*/  HMMA.16816.F32.BF16 R12, R172.reuse, R148, R12 ;  /* 0x00000094ac0c723c */ /* 0x044ff0000004180c */
[C---:B------:R-:W-:Y:S01]  /*19350*/  HMMA.16816.F32.BF16 R16, R172.reuse, R150, R16 ;  /* 0x00000096ac10723c */ /* 0x040fe20000041810 */
[----:B------:R-:W1:Y:S07]  /*19360*/  LDSM.16.M88.4 R148, [R194+0x1800] ;  /* 0x00180000c294783b */ /* 0x000e6e0000000200 */
[C---:B----4-:R-:W-:Y:S08]  /*19370*/  HMMA.16816.F32.BF16 R20, R172.reuse, R156, R20 ;  /* 0x0000009cac14723c */ /* 0x050ff00000041814 */
[C---:B------:R-:W-:Y:S01]  /*19380*/  HMMA.16816.F32.BF16 R24, R172.reuse, R158, R24 ;  /* 0x0000009eac18723c */ /* 0x040fe20000041818 */
[----:B------:R-:W2:Y:S07]  /*19390*/  LDSM.16.M88.4 R156, [R198+0x4000] ;  /* 0x00400000c69c783b */ /* 0x000eae0000000200 */
[C---:B------:R-:W-:Y:S08]  /*193a0*/  HMMA.16816.F32.BF16 R28, R172.reuse, R180, R28 ;  /* 0x000000b4ac1c723c */ /* 0x040ff0000004181c */
[----:B------:R-:W-:Y:S01]  /*193b0*/  HMMA.16816.F32.BF16 R32, R172, R182, R32 ;  /* 0x000000b6ac20723c */ /* 0x000fe20000041820 */
[----:B------:R-:W4:Y:S05]  /*193c0*/  LDSM.16.M88.4 R172, [R147+0x3000] ;  /* 0x0030000093ac783b */ /* 0x000f2a0000000200 */
[----:B------:R-:W-:Y:S02]  /*193d0*/  LDSM.16.M88.4 R180, [R147+0x4000] ;  /* 0x0040000093b4783b */ /* 0x000fe40000000200 */
[C---:B------:R-:W-:Y:S08]  /*193e0*/  HMMA.16816.F32.BF16 R4, R184.reuse, R188, R4 ;  /* 0x000000bcb804723c */ /* 0x040ff00000041804 */
[C---:B------:R-:W-:Y:S08]  /*193f0*/  HMMA.16816.F32.BF16 R8, R184.reuse, R190, R8 ;  /* 0x000000beb808723c */ /* 0x040ff00000041808 */
[C---:B-----5:R-:W-:Y:S08]  /*19400*/  HMMA.16816.F32.BF16 R12, R184.reuse, R152, R12 ;  /* 0x00000098b80c723c */ /* 0x060ff0000004180c */
[C---:B------:R-:W-:Y:S01]  /*19410*/  HMMA.16816.F32.BF16 R16, R184.reuse, R154, R16 ;  /* 0x0000009ab810723c */ /* 0x040fe20000041810 */
[----:B------:R-:W5:Y:S07]  /*19420*/  LDSM.16.M88.4 R152, [R147+0x3800] ;  /* 0x003800009398783b */ /* 0x000f6e0000000200 */
[C---:B------:R-:W-:Y:S08]  /*19430*/  HMMA.16816.F32.BF16 R20, R184.reuse, R160, R20 ;  /* 0x000000a0b814723c */ /* 0x040ff00000041814 */
[C---:B------:R-:W-:Y:S01]  /*19440*/  HMMA.16816.F32.BF16 R24, R184.reuse, R162, R24 ;  /* 0x000000a2b818723c */ /* 0x040fe20000041818 */
[----:B------:R-:W4:Y:S07]  /*19450*/  LDSM.16.M88.4 R160, [R199+0x4000] ;  /* 0x00400000c7a0783b */ /* 0x000f2e0000000200 */
        /* <DEDUP_REMOVED lines=9> */
[C---:B----4-:R-:W-:Y:S08]  /*194f0*/  HMMA.16816.F32.BF16 R20, R156.reuse, R172, R20 ;  /* 0x000000ac9c14723c */ /* 0x050ff00000041814 */
[C---:B------:R-:W-:Y:S01]  /*19500*/  HMMA.16816.F32.BF16 R24, R156.reuse, R174, R24 ;  /* 0x000000ae9c18723c */ /* 0x040fe20000041818 */
[----:B------:R-:W-:Y:S07]  /*19510*/  LDSM.16.M88.4 R172, [R197+0x2800] ;  /* 0x00280000c5ac783b */ /* 0x000fee0000000200 */
[C---:B-----5:R-:W-:Y:S08]  /*19520*/  HMMA.16816.F32.BF16 R28, R156.reuse, R152, R28 ;  /* 0x000000989c1c723c */ /* 0x060ff0000004181c */
[----:B------:R-:W-:Y:S01]  /*19530*/  HMMA.16816.F32.BF16 R32, R156, R154, R32 ;  /* 0x0000009a9c20723c */ /* 0x000fe20000041820 */
[----:B------:R-:W4:Y:S05]  /*19540*/  LDSM.16.M88.4 R152, [R207] ;  /* 0x00000000cf98783b */ /* 0x000f2a0000000200 */
[----:B------:R-:W5:Y:S02]  /*19550*/  LDSM.16.M88.4 R156, [R201+0x4000] ;  /* 0x00400000c99c783b */ /* 0x000f640000000200 */
[C---:B------:R-:W-:Y:S08]  /*19560*/  HMMA.16816.F32.BF16 R4, R160.reuse, R176, R4 ;  /* 0x000000b0a004723c */ /* 0x040ff00000041804 */
        /* <DEDUP_REMOVED lines=10> */
[----:B------:R-:W-:Y:S05]  /*19610*/  LDSM.16.M88.4 R152, [R200+0x4000] ;  /* 0x00400000c898783b */ /* 0x000fea0000000200 */
[----:B------:R-:W2:Y:S02]  /*19620*/  LDSM.16.M88.4 R160, [R194+0x2000] ;  /* 0x00200000c2a0783b */ /* 0x000ea40000000200 */
[C---:B-----5:R-:W-:Y:S08]  /*19630*/  HMMA.16816.F32.BF16 R4, R156.reuse, R168, R4 ;  /* 0x000000a89c04723c */ /* 0x060ff00000041804 */
[C---:B------:R-:W-:Y:S01]  /*19640*/  HMMA.16816.F32.BF16 R8, R156.reuse, R170, R8 ;  /* 0x000000aa9c08723c */ /* 0x040fe20000041808 */
[----:B------:R-:W4:Y:S07]  /*19650*/  LDSM.16.M88.4 R168, [R194+0x3000] ;  /* 0x00300000c2a8783b */ /* 0x000f2e0000000200 */
[C---:B------:R-:W-:Y:S08]  /*19660*/  HMMA.16816.F32.BF16 R12, R156.reuse, R172, R12 ;  /* 0x000000ac9c0c723c */ /* 0x040ff0000004180c */
[C---:B------:R-:W-:Y:S01]  /*19670*/  HMMA.16816.F32.BF16 R16, R156.reuse, R174, R16 ;  /* 0x000000ae9c10723c */ /* 0x040fe20000041810 */
[----:B------:R-:W5:Y:S07]  /*19680*/  LDSM.16.M88.4 R172, [R194+0x3800] ;  /* 0x00380000c2ac783b */ /* 0x000f6e0000000200 */
[C---:B---3--:R-:W-:Y:S08]  /*19690*/  HMMA.16816.F32.BF16 R20, R156.reuse, R176, R20 ;  /* 0x000000b09c14723c */ /* 0x048ff00000041814 */
        /* <DEDUP_REMOVED lines=12> */
[C---:B----4-:R-:W-:Y:S08]  /*19760*/  HMMA.16816.F32.BF16 R20, R152.reuse, R168, R20 ;  /* 0x000000a89814723c */ /* 0x050ff00000041814 */
[C---:B------:R-:W-:Y:S01]  /*19770*/  HMMA.16816.F32.BF16 R24, R152.reuse, R170, R24 ;  /* 0x000000aa9818723c */ /* 0x040fe20000041818 */
[----:B------:R-:W-:Y:S07]  /*19780*/  LDSM.16.M88.4 R168, [R205] ;  /* 0x00000000cda8783b */ /* 0x000fee0000000200 */
[C---:B-----5:R-:W-:Y:S08]  /*19790*/  HMMA.16816.F32.BF16 R28, R152.reuse, R172, R28 ;  /* 0x000000ac981c723c */ /* 0x060ff0000004181c */
[----:B------:R-:W-:Y:S01]  /*197a0*/  HMMA.16816.F32.BF16 R32, R152, R174, R32 ;  /* 0x000000ae9820723c */ /* 0x000fe20000041820 */
[----:B------:R-:W2:Y:S05]  /*197b0*/  LDSM.16.M88.4 R152, [R147+0x5800] ;  /* 0x005800009398783b */ /* 0x000eaa0000000200 */
[----:B------:R-:W4:Y:S02]  /*197c0*/  LDSM.16.M88.4 R172, [R204] ;  /* 0x00000000ccac783b */ /* 0x000f240000000200 */
[C---:B---3--:R-:W-:Y:S08]  /*197d0*/  HMMA.16816.F32.BF16 R4, R176.reuse, R180, R4 ;  /* 0x000000b4b004723c */ /* 0x048ff00000041804 */
[C---:B------:R-:W-:Y:S01]  /*197e0*/  HMMA.16816.F32.BF16 R8, R176.reuse, R182, R8 ;  /* 0x000000b6b008723c */ /* 0x040fe20000041808 */
[----:B------:R-:W-:Y:S07]  /*197f0*/  LDSM.16.M88.4 R180, [R197+0x4000] ;  /* 0x00400000c5b4783b */ /* 0x000fee0000000200 */
[C---:B-1----:R-:W-:Y:S08]  /*19800*/  HMMA.16816.F32.BF16 R12, R176.reuse, R148, R12 ;  /* 0x00000094b00c723c */ /* 0x042ff0000004180c */
[C---:B------:R-:W-:Y:S01]  /*19810*/  HMMA.16816.F32.BF16 R16, R176.reuse, R150, R16 ;  /* 0x00000096b010723c */ /* 0x040fe20000041810 */
[----:B------:R-:W1:Y:S07]  /*19820*/  LDSM.16.M88.4 R148, [R203] ;  /* 0x00000000cb94783b */ /* 0x000e6e0000000200 */
[C---:B------:R-:W-:Y:S08]  /*19830*/  HMMA.16816.F32.BF16 R20, R176.reuse, R156, R20 ;  /* 0x0000009cb014723c */ /* 0x040ff00000041814 */
[C---:B------:R-:W-:Y:S01]  /*19840*/  HMMA.16816.F32.BF16 R24, R176.reuse, R158, R24 ;  /* 0x0000009eb018723c */ /* 0x040fe20000041818 */
[----:B------:R-:W3:Y:S07]  /*19850*/  LDSM.16.M88.4 R156, [R201+0x8000] ;  /* 0x00800000c99c783b */ /* 0x000eee0000000200 */
        /* <DEDUP_REMOVED lines=8> */
[C---:B----4-:R-:W-:Y:S08]  /*198e0*/  HMMA.16816.F32.BF16 R20, R160.reuse, R172, R20 ;  /* 0x000000aca014723c */ /* 0x050ff00000041814 */
[C---:B------:R-:W-:Y:S08]  /*198f0*/  HMMA.16816.F32.BF16 R24, R160.reuse, R174, R24 ;  /* 0x000000aea018723c */ /* 0x040ff00000041818 */
[C---:B-1----:R-:W-:Y:S08]  /*19900*/  HMMA.16816.F32.BF16 R28, R160.reuse, R148, R28 ;  /* 0x00000094a01c723c */ /* 0x042ff0000004181c */
[----:B------:R-:W-:Y:S01]  /*19910*/  HMMA.16816.F32.BF16 R32, R160, R150, R32 ;  /* 0x00000096a020723c */ /* 0x000fe20000041820 */
[----:B------:R-:W1:Y:S05]  /*19920*/  LDSM.16.M88.4 R148, [R197+0x5000] ;  /* 0x00500000c594783b */ /* 0x000e6a0000000200 */
[----:B------:R-:W4:Y:S02]  /*19930*/  LDSM.16.M88.4 R160, [R197+0x5800] ;  /* 0x00580000c5a0783b */ /* 0x000f240000000200 */
[C---:B---3--:R-:W-:Y:S08]  /*19940*/  HMMA.16816.F32.BF16 R4, R156.reuse, R180, R4 ;  /* 0x000000b49c04723c */ /* 0x048ff00000041804 */
        /* <DEDUP_REMOVED lines=8> */
[C---:B----4-:R-:W-:Y:S04]  /*199d0*/  HMMA.16816.F32.BF16 R28, R156.reuse, R160, R28 ;  /* 0x000000a09c1c723c */ /* 0x050fe8000004181c */
        /* <DEDUP_REMOVED lines=30> */
[----:B------:R-:W-:Y:S01]  /*19bc0*/  IMAD.IADD R127, R216, 0x1, R242 ;  /* 0x00000001d87f7824 */ /* 0x000fe200078e02f2 */
[C---:B---3--:R-:W-:Y:S01]  /*19bd0*/  HMMA.16816.F32.BF16 R20, R152.reuse, R156, R20 ;  /* 0x0000009c9814723c */ /* 0x048fe20000041814 */
[----:B------:R-:W-:Y:S02]  /*19be0*/  IMAD.MOV.U32 R216, RZ, RZ, c[0x0][0x32c] ;  /* 0x0000cb00ffd87624 */ /* 0x000fe400078e00ff */
        /* <DEDUP_REMOVED lines=19> */
[----:B------:R-:W-:Y:S01]  /*19d20*/  ISETP.GE.AND P6, PT, R216, 0x1, PT ;  /* 0x00000001d800780c */ /* 0x000fe20003fc6270 */
[----:B------:R2:W-:Y:S01]  /*19d30*/  @P0 LDGSTS.E.BYPASS.LTC128B.128 [R215+0xb100], [R148.64], !P3 ;  /* 0x0b10000094d70fae */ /* 0x0005e2000d901d46 */
[----:B------:R-:W-:Y:S04]  /*19d40*/  IADD3 R0, -R237, 0x1, -R124 ;  /* 0x00000001ed007810 */ /* 0x000fe80007ffe97c */
[----:B------:R-:W3:Y:S01]  /*19d50*/  SHFL.IDX PT, R3, R127, RZ, 0x1c1f ;  /* 0x001c1fff7f037589 */ /* 0x000ee200000e0000 */
[----:B------:R-:W-:Y:S04]  /*19d60*/  IADD3 R0, -R239, R0, R238 ;  /* 0x00000000ef007210 */ /* 0x000fe80007ffe1ee */
        /* <DEDUP_REMOVED lines=19> */
.L_x_3192:
[----:B------:R-:W-:Y:S04]  /*19ea0*/  MOV R150, c[0x0][0x32c] ;  /* 0x0000cb0000967a02 */ /* 0x000fe80000000f00 */
[----:B------:R-:W-:Y:S11]  /*19eb0*/  ISETP.NE.AND P0, PT, R150, 0x1, PT ;  /* 0x000000019600780c */ /* 0x000ff60003f05270 */
[----:B------:R-:W-:Y:S02]  /*19ec0*/  @!UPT UIADD3 URZ, URZ, URZ, URZ ;  /* 0x0000003f3f3ff290 */ /* 0x000fe4000fffe03f */
[----:B------:R-:W-:Y:S05]  /*19ed0*/  @P0 IMAD.HI.U32 R150, R3, c[0x0][0x330], RZ ;  /* 0x0000cc0003960a27 */ /* 0x000fea00078e00ff */
[----:B------:R-:W-:Y:S02]  /*19ee0*/  @P0 SHF.R.U32.HI R3, RZ, c[0x0][0x334], R150 ;  /* 0x0000cd00ff030a19 */ /* 0x000fe40000011696 */
.L_x_3193:
[----:B------:R-:W-:Y:S05]  /*19ef0*/  BSYNC B0 ;  /* 0x0000000000007941 */ /* 0x000fea0003800000 */
.L_x_3191:
[----:B------:R-:W-:Y:S04]  /*19f00*/  IMAD R3, R3, c[0x0][0x32c], -R124 ;  /* 0x0000cb0003037a24 */ /* 0x000fe800078e0a7c */
[----:B------:R-:W-:Y:S05]  /*19f10*/  IMAD.IADD R3, R3, 0x1, -R237 ;  /* 0x0000000103037824 */ /* 0x000fea00078e0aed */
[----:B------:R-:W-:Y:S02]  /*19f20*/  IADD3 R150, R3, c[0x0][0x32c], RZ ;  /* 0x0000cb0003967a10 */ /* 0x000fe40007ffe0ff */
[----:B------:R-:W-:Y:S02]  /*19f30*/  IMNMX R0, R0, R3, !PT ;  /* 0x0000000300007217 */ /* 0x000fe40007800200 */
[----:B------:R-:W-:Y:S02]  /*19f40*/  IMNMX R2, R2, R150, PT ;  /* 0x0000009602027217 */ /* 0x000fe40003800200 */
.L_x_3190:
        /* <DEDUP_REMOVED lines=66> */
.L_x_3196:
[----:B------:R-:W-:Y:S04]  /*1a370*/  MOV R4, c[0x0][0x32c] ;  /* 0x0000cb0000047a02 */ /* 0x000fe80000000f00 */
[----:B------:R-:W-:Y:S11]  /*1a380*/  ISETP.NE.AND P0, PT, R4, 0x1, PT ;  /* 0x000000010400780c */ /* 0x000ff60003f05270 */
[----:B------:R-:W-:Y:S02]  /*1a390*/  @!UPT UIADD3 URZ, URZ, URZ, URZ ;  /* 0x0000003f3f3ff290 */ /* 0x000fe4000fffe03f */
[----:B------:R-:W-:Y:S05]  /*1a3a0*/  @P0 IMAD.HI.U32 R4, R3, c[0x0][0x330], RZ ;  /* 0x0000cc0003040a27 */ /* 0x000fea00078e00ff */
[----:B------:R-:W-:Y:S02]  /*1a3b0*/  @P0 SHF.R.U32.HI R3, RZ, c[0x0][0x334], R4 ;  /* 0x0000cd00ff030a19 */ /* 0x000fe40000011604 */
.L_x_3197:
[----:B------:R-:W-:Y:S05]  /*1a3c0*/  BSYNC B0 ;  /* 0x0000000000007941 */ /* 0x000fea0003800000 */
.L_x_3195:
[----:B------:R-:W-:Y:S04]  /*1a3d0*/  IMAD R124, R3, c[0x0][0x32c], -R124 ;  /* 0x0000cb00037c7a24 */ /* 0x000fe800078e0a7c */
[----:B------:R-:W-:Y:S05]  /*1a3e0*/  IMAD.IADD R3, R124, 0x1, -R237 ;  /* 0x000000017c037824 */ /* 0x000fea00078e0aed */
[----:B------:R-:W-:Y:S02]  /*1a3f0*/  IADD3 R4, R3, c[0x0][0x32c], RZ ;  /* 0x0000cb0003047a10 */ /* 0x000fe40007ffe0ff */
[----:B------:R-:W-:Y:S02]  /*1a400*/  IMNMX R0, R0, R3, !PT ;  /* 0x0000000300007217 */ /* 0x000fe40007800200 */
[----:B------:R-:W-:Y:S02]  /*1a410*/  IMNMX R2, R2, R4, PT ;  /* 0x0000000402027217 */ /* 0x000fe40003800200 */
.L_x_3194:
        /* <DEDUP_REMOVED lines=56> */
[----:B------:R-:W-:Y:S01]  /*1a7a0*/  SHFL.BFLY PT, R11, R3, 0x2, 0x1f ;  /* 0x0c401f00030b7f89 */ /* 0x000fe200000e0000 */
        /* <DEDUP_REMOVED lines=12> */
[C---:B------:R-:W-:Y:S02]  /*1a870*/  ISETP.GT.AND P0, PT, R0.reuse, 0x31, P2 ;  /* 0x000000310000780c */ /* 0x040fe40001704270 */
[----:B------:R-:W-:Y:S02]  /*1a880*/  ISETP.GT.AND P1, PT, R0, 0x38, P2 ;  /* 0x000000380000780c */ /* 0x000fe40001724270 */
[C---:B------:R-:W-:Y:S02]  /*1a890*/  ISETP.LT.OR P0, PT, R2.reuse, 0x32, P0 ;  /* 0x000000320200780c */ /* 0x040fe40000701670 */
[----:B------:R-:W-:Y:S02]  /*1a8a0*/  FMNMX.FTZ R10, R161, R10, !PT ;  /* 0x0000000aa10a7209 */ /* 0x000fe40007810000 */
[----:B------:R-:W-:Y:S02]  /*1a8b0*/  FSEL R171, R31, -INF , !P0 ;  /* 0xff8000001fab7808 */ /* 0x000fe40004000000 */
[----:B------:R-:W-:Y:S01]  /*1a8c0*/  ISETP.LT.OR P1, PT, R2, 0x39, P1 ;  /* 0x000000390200780c */ /* 0x000fe20000f21670 */
[----:B------:R-:W-:Y:S01]  /*1a8d0*/  LDSM.16.MT88.4 R28, [R196] ;  /* 0x00000000c41c783b */ /* 0x000fe20000004200 */
[----:B------:R-:W-:Y:S02]  /*1a8e0*/  ISETP.GT.AND P0, PT, R0, 0x39, P2 ;  /* 0x000000390000780c */ /* 0x000fe40001704270 */
        /* <DEDUP_REMOVED lines=384> */
.L_x_3189:
[----:B------:R-:W-:Y:S02]  /*1c0f0*/  MOV R7, 0x1f ;  /* 0x0000001f00077802 */ /* 0x000fe40000000f00 */
[----:B------:R-:W-:Y:S01]  /*1c100*/  MOV R6, 0xffffffff ;  /* 0xffffffff00067802 */ /* 0x000fe20000000f00 */
[----:B------:R-:W-:Y:S05]  /*1c110*/  BRA.DIV ~URZ, `(.L_x_3199) ;  /* 0x000054627f007947 */ /* 0x000fea000b800000 */
[----:B------:R1:W2:Y:S02]  /*1c120*/  SHFL.BFLY PT, R0, R233, 0x2, 0x1f ;  /* 0x0c401f00e9007f89 */ /* 0x0002a400000e0000 */
.L_x_3272:
[----:B--2---:R-:W-:Y:S01]  /*1c130*/  FADD.FTZ R0, R0, R233 ;  /* 0x000000e900007221 */ /* 0x004fe20000010000 */
[----:B------:R-:W-:Y:S05]  /*1c140*/  BRA.DIV ~URZ, `(.L_x_3200) ;  /* 0x000054927f007947 */ /* 0x000fea000b800000 */
[----:B------:R-:W2:Y:S04]  /*1c150*/  SHFL.BFLY PT, R2, R234, 0x2, 0x1f ;  /* 0x0c401f00ea027f89 */ /* 0x000ea800000e0000 */
[----:B------:R-:W3:Y:S01]  /*1c160*/  SHFL.BFLY PT, R5, R0, 0x1, 0x1f ;  /* 0x0c201f0000057f89 */ /* 0x000ee200000e0000 */
[----:B--2---:R-:W-:-:S02]  /*1c170*/  FADD.FTZ R4, R2, R234 ;  /* 0x000000ea02047221 */ /* 0x004fc40000010000 */
[----:B---3--:R-:W-:-:S03]  /*1c180*/  FADD.FTZ R0, R0, R5 ;  /* 0x0000000500007221 */ /* 0x008fc60000010000 */
[----:B------:R2:W3:Y:S04]  /*1c190*/  SHFL.BFLY PT, R3, R4, 0x1, 0x1f ;  /* 0x0c201f0004037f89 */ /* 0x0004e800000e0000 */
.L_x_3273:
        /* <DEDUP_REMOVED lines=13> */
[----:B------:R-:W-:Y:S01]  /*1c270*/  FMUL.FTZ R101, R2, R105 ;  /* 0x0000006902657220 */ /* 0x000fe20000410000 */
[----:B--2---:R-:W-:Y:S01]  /*1c280*/  MOV R0, RZ ;  /* 0x000000ff00007202 */ /* 0x004fe20000000f00 */
[----:B----4-:R-:W-:-:S02]  /*1c290*/  @P1 FMUL.FTZ R5, R5, 0.69314718246459960938 ;  /* 0x3f31721805051820 */ /* 0x010fc40000410000 */
[C---:B------:R-:W-:Y:S02]  /*1c2a0*/  FMUL.FTZ R104, R2.reuse, R108 ;  /* 0x0000006c02687220 */ /* 0x040fe40000410000 */
[C---:B------:R-:W-:Y:S01]  /*1c2b0*/  FMUL.FTZ R105, R2.reuse, R109 ;  /* 0x0000006d02697220 */ /* 0x040fe20000410000 */
[----:B------:R-:W2:Y:S01]  /*1c2c0*/  @P0 MUFU.RCP R0, R3 ;  /* 0x0000000300000308 */ /* 0x000ea20000001000 */
[C---:B------:R-:W-:Y:S02]  /*1c2d0*/  FMUL.FTZ R108, R2.reuse, R112 ;  /* 0x00000070026c7220 */ /* 0x040fe40000410000 */
[C---:B------:R-:W-:Y:S02]  /*1c2e0*/  FMUL.FTZ R109, R2.reuse, R113 ;  /* 0x00000071026d7220 */ /* 0x040fe40000410000 */
[C---:B------:R-:W-:Y:S02]  /*1c2f0*/  FMUL.FTZ R112, R2.reuse, R116 ;  /* 0x0000007402707220 */ /* 0x040fe40000410000 */
[----:B------:R-:W-:-:S02]  /*1c300*/  FMUL.FTZ R113, R2, R117 ;  /* 0x0000007502717220 */ /* 0x000fc40000410000 */
[----:B------:R-:W-:Y:S02]  /*1c310*/  FMUL.FTZ R158, R2, R132 ;  /* 0x00000084029e7220 */ /* 0x000fe40000410000 */
[----:B------:R-:W-:Y:S01]  /*1c320*/  @P1 FFMA.FTZ R23, R4, R124, R5 ;  /* 0x0000007c04171223 */ /* 0x000fe20000010005 */
[----:B------:R-:W-:Y:S01]  /*1c330*/  MOV R4, 0x1 ;  /* 0x0000000100047802 */ /* 0x000fe20000000f00 */
        /* <DEDUP_REMOVED lines=37> */
[----:B------:R3:W4:Y:S01]  /*1c590*/  @P0 MUFU.LG2 R2, R3 ;  /* 0x0000000300020308 */ /* 0x0007220000000c00 */
[C---:B--2---:R-:W-:Y:S02]  /*1c5a0*/  FMUL.FTZ R176, R0.reuse, R114 ;  /* 0x0000007200b07220 */ /* 0x044fe40000410000 */
[C---:B------:R-:W-:Y:S02]  /*1c5b0*/  FMUL.FTZ R177, R0.reuse, R115 ;  /* 0x0000007300b17220 */ /* 0x040fe40000410000 */
[----:B------:R-:W-:-:S02]  /*1c5c0*/  FMUL.FTZ R72, R0, R110 ;  /* 0x0000006e00487220 */ /* 0x000fc40000410000 */
[C---:B------:R-:W-:Y:S02]  /*1c5d0*/  FMUL.FTZ R73, R0.reuse, R111 ;  /* 0x0000006f00497220 */ /* 0x040fe40000410000 */
[C---:B------:R-:W-:Y:S02]  /*1c5e0*/  FMUL.FTZ R114, R0.reuse, R122 ;  /* 0x0000007a00727220 */ /* 0x040fe40000410000 */
[C---:B------:R-:W-:Y:S02]  /*1c5f0*/  FMUL.FTZ R115, R0.reuse, R123 ;  /* 0x0000007b00737220 */ /* 0x040fe40000410000 */
[C---:B------:R-:W-:Y:S02]  /*1c600*/  FMUL.FTZ R96, R0.reuse, R66 ;  /* 0x0000004200607220 */ /* 0x040fe40000410000 */
[----:B------:R-:W-:Y:S01]  /*1c610*/  FMUL.FTZ R97, R0, R67 ;  /* 0x0000004300617220 */ /* 0x000fe20000410000 */
[----:B---3--:R-:W-:Y:S01]  /*1c620*/  @P0 MOV R3, 0x3f317218 ;  /* 0x3f31721800030802 */ /* 0x008fe20000000f00 */
[----:B----4-:R-:W-:-:S02]  /*1c630*/  @P0 FMUL.FTZ R2, R2, 0.69314718246459960938 ;  /* 0x3f31721802020820 */ /* 0x010fc40000410000 */
[C---:B------:R-:W-:Y:S02]  /*1c640*/  FMUL.FTZ R88, R0.reuse, R106 ;  /* 0x0000006a00587220 */ /* 0x040fe40000410000 */
        /* <DEDUP_REMOVED lines=42> */
.L_x_3102:
        /* <DEDUP_REMOVED lines=17> */
.L_x_3202:
[----:B------:R-:W-:Y:S05]  /*1ca00*/  BSYNC B0 ;  /* 0x0000000000007941 */ /* 0x000fea0003800000 */
.L_x_3201:
        /* <DEDUP_REMOVED lines=28> */
[----:B------:R-:W-:Y:S02]  /*1cbd0*/  F2FP.BF16.PACK_AB R8, R101, R100 ;  /* 0x000000646508723e */ /* 0x000fe400000010ff */
[----:B------:R-:W-:-:S04]  /*1cbe0*/  ISETP.NE.U32.AND P2, PT, RZ, c[0x0][0x500], PT ;  /* 0x00014000ff007a0c */ /* 0x000fc80003f45070 */
[----:B------:R-:W-:Y:S01]  /*1cbf0*/  ISETP.NE.AND.EX P2, PT, RZ, c[0x0][0x504], PT, P2 ;  /* 0x00014100ff007a0c */ /* 0x000fe20003f45320 */
        /* <DEDUP_REMOVED lines=71> */
[----:B------:R-:W-:Y:S04]  /*1d070*/  STS [R10+0x8000], R9 ;  /* 0x008000090a007388 */ /* 0x000fe80000000800 */
[----:B------:R2:W-:Y:S04]  /*1d080*/  STS [R10+0x8400], R8 ;  /* 0x008400080a007388 */ /* 0x0005e80000000800 */
[----:B------:R3:W-:Y:S01]  /*1d090*/  STS [R2+0x8000], R7 ;  /* 0x0080000702007388 */ /* 0x0007e20000000800 */
[----:B-1----:R-:W-:-:S05]  /*1d0a0*/  F2FP.BF16.PACK_AB R6, R123, R122 ;  /* 0x0000007a7b06723e */ /* 0x002fca00000010ff */
[----:B------:R1:W-:Y:S01]  /*1d0b0*/  STS [R2+0x8400], R6 ;  /* 0x0084000602007388 */ /* 0x0003e20000000800 */
[----:B--2---:R-:W-:-:S03]  /*1d0c0*/  F2FP.BF16.PACK_AB R8, R81, R80 ;  /* 0x000000505108723e */ /* 0x004fc600000010ff */
[----:B------:R-:W2:Y:S01]  /*1d0d0*/  LDL.LU R10, [R1+0x1c] ;  /* 0x00001c00010a7983 */ /* 0x000ea20000300800 */
[----:B---3--:R-:W-:-:S03]  /*1d0e0*/  F2FP.BF16.PACK_AB R7, R79, R78 ;  /* 0x0000004e4f07723e */ /* 0x008fc600000010ff */
[----:B------:R-:W-:Y:S04]  /*1d0f0*/  STS [R13+0x8000], R8 ;  /* 0x008000080d007388 */ /* 0x000fe80000000800 */
[----:B------:R3:W-:Y:S01]  /*1d100*/  STS [R13+0x8400], R7 ;  /* 0x008400070d007388 */ /* 0x0007e20000000800 */
[----:B-1----:R-:W-:Y:S02]  /*1d110*/  F2FP.BF16.PACK_AB R6, R165, R164 ;  /* 0x000000a4a506723e */ /* 0x002fe400000010ff */
[----:B------:R-:W-:-:S03]  /*1d120*/  F2FP.BF16.PACK_AB R2, R75, R74 ;  /* 0x0000004a4b02723e */ /* 0x000fc600000010ff */
[----:B------:R1:W-:Y:S04]  /*1d130*/  STS [R5+0x8000], R6 ;  /* 0x0080000605007388 */ /* 0x0003e80000000800 */
[----:B------:R4:W-:Y:S01]  /*1d140*/  STS [R5+0x8400], R2 ;  /* 0x0084000205007388 */ /* 0x0009e20000000800 */
[----:B---3--:R-:W-:-:S05]  /*1d150*/  F2FP.BF16.PACK_AB R7, R163, R162 ;  /* 0x000000a2a307723e */ /* 0x008fca00000010ff */
[----:B------:R-:W-:Y:S01]  /*1d160*/  STS [R12+0x8000], R7 ;  /* 0x008000070c007388 */ /* 0x000fe20000000800 */
[----:B-1----:R-:W-:Y:S02]  /*1d170*/  F2FP.BF16.PACK_AB R6, R71, R70 ;  /* 0x000000464706723e */ /* 0x002fe400000010ff */
[----:B----4-:R-:W-:Y:S02]  /*1d180*/  F2FP.BF16.PACK_AB R5, R85, R84 ;  /* 0x000000545505723e */ /* 0x010fe400000010ff */
[----:B------:R-:W-:Y:S01]  /*1d190*/  F2FP.BF16.PACK_AB R2, R69, R68 ;  /* 0x000000444502723e */ /* 0x000fe200000010ff */
[----:B------:R-:W-:Y:S04]  /*1d1a0*/  STS [R12+0x8400], R6 ;  /* 0x008400060c007388 */ /* 0x000fe80000000800 */
[----:B------:R1:W-:Y:S04]  /*1d1b0*/  STS [R3+0x8000], R5 ;  /* 0x0080000503007388 */ /* 0x0003e80000000800 */
[----:B------:R3:W-:Y:S01]  /*1d1c0*/  STS [R3+0x8400], R2 ;  /* 0x0084000203007388 */ /* 0x0007e20000000800 */
[----:B------:R-:W-:-:S04]  /*1d1d0*/  ISETP.NE.U32.AND P0, PT, RZ, c[0x0][0x508], PT ;  /* 0x00014200ff007a0c */ /* 0x000fc80003f05070 */
[----:B------:R-:W-:Y:S02]  /*1d1e0*/  ISETP.NE.AND.EX P1, PT, RZ, c[0x0][0x50c], PT, P0 ;  /* 0x00014300ff007a0c */ /* 0x000fe40003f25300 */
[----:B-1----:R-:W-:Y:S02]  /*1d1f0*/  F2FP.BF16.PACK_AB R5, R65, R64 ;  /* 0x000000404105723e */ /* 0x002fe400000010ff */
[----:B---3--:R-:W-:-:S03]  /*1d200*/  F2FP.BF16.PACK_AB R2, R63, R62 ;  /* 0x0000003e3f02723e */ /* 0x008fc600000010ff */
[----:B------:R-:W-:Y:S04]  /*1d210*/  STS [R11+0x8000], R5 ;  /* 0x008000050b007388 */ /* 0x000fe80000000800 */
[----:B------:R1:W-:Y:S01]  /*1d220*/  STS [R11+0x8400], R2 ;  /* 0x008400020b007388 */ /* 0x0003e20000000800 */
[----:B------:R-:W-:Y:S02]  /*1d230*/  IMAD.MOV.U32 R6, RZ, RZ, 0x4 ;  /* 0x00000004ff067424 */ /* 0x000fe400078e00ff */
[----:B------:R-:W-:Y:S02]  /*1d240*/  IMAD.MOV.U32 R14, RZ, RZ, c[0x0][0x388] ;  /* 0x0000e200ff0e7624 */ /* 0x000fe400078e00ff */
[----:B------:R-:W-:Y:S02]  /*1d250*/  IMAD.MOV.U32 R3, RZ, RZ, RZ ;  /* 0x000000ffff037224 */ /* 0x000fe400078e00ff */
[CC--:B------:R-:W-:Y:S01]  /*1d260*/  @P1 IMAD.WIDE R8, R247.reuse, R6.reuse, c[0x0][0x508] ;  /* 0x00014200f7081625 */ /* 0x0c0fe200078e0206 */
[----:B------:R-:W-:Y:S03]  /*1d270*/  BAR.SYNC.DEFER_BLOCKING 0x1, 0x100 ;  /* 0x0044000000007b1d */ /* 0x000fe60000010000 */
[----:B------:R-:W-:-:S03]  /*1d280*/  IMAD.WIDE R6, R247, R6, c[0x0][0x500] ;  /* 0x00014000f7067625 */ /* 0x000fc600078e0206 */
[----:B------:R3:W5:Y:S04]  /*1d290*/  @P1 LDG.E R14, [R8.64] ;  /* 0x00000006080e1981 */ /* 0x000768000c1e1900 */
[----:B------:R3:W5:Y:S01]  /*1d2a0*/  @P2 LDG.E R3, [R6.64] ;  /* 0x0000000606032981 */ /* 0x000762000c1e1900 */
[----:B--2---:R-:W-:-:S04]  /*1d2b0*/  ISETP.NE.AND P0, PT, R10, RZ, PT ;  /* 0x000000ff0a00720c */ /* 0x004fc80003f05270 */
[----:B-1----:R-:W-:Y:S01]  /*1d2c0*/  SEL R2, R10, c[0x0][0x3d4], P0 ;  /* 0x0000f5000a027a07 */ /* 0x002fe20000000000 */
[----:B------:R-:W-:Y:S05]  /*1d2d0*/  @P1 BRA `(.L_x_3205) ;  /* 0x0000004000001947 */ /* 0x000fea0003800000 */
[----:B---3--:R-:W-:Y:S05]  /*1d2e0*/  @!P2 BRA `(.L_x_3205) ;  /* 0x000000300000a947 */ /* 0x008fea0003800000 */
[----:B-----5:R1:W2:Y:S04]  /*1d2f0*/  LDG.E R14, [R6.64] ;  /* 0x00000006060e7981 */ /* 0x0202a8000c1e1900 */
[----:B-1----:R-:W2:Y:S02]  /*1d300*/  LDG.E R6, [R6.64+0x4] ;  /* 0x0000040606067981 */ /* 0x002ea4000c1e1900 */
[----:B--2---:R-:W-:Y:S02]  /*1d310*/  IADD3 R14, -R14, R6, RZ ;  /* 0x000000060e0e7210 */ /* 0x004fe40007ffe1ff */
.L_x_3205:
[----:B---3--:R-:W2:Y:S04]  /*1d320*/  LDL R5, [R1] ;  /* 0x0000000001057983 */ /* 0x008ea80000100800 */
        /* <DEDUP_REMOVED lines=121> */
.L_x_3274:
[----:B------:R-:W-:Y:S05]  /*1dac0*/  BRA.DIV ~URZ, `(.L_x_3208) ;  /* 0x00003c827f007947 */ /* 0x000fea000b800000 */
[----:B------:R3:W4:Y:S02]  /*1dad0*/  SHFL.IDX PT, R2, R14, RZ, 0x181f ;  /* 0x00181fff0e027589 */ /* 0x00072400000e0000 */
.L_x_3275:
        /* <DEDUP_REMOVED lines=18> */
.L_x_3210:
[----:B------:R-:W-:Y:S05]  /*1dc00*/  BSYNC B0 ;  /* 0x0000000000007941 */ /* 0x000fea0003800000 */
.L_x_3209:
[----:B------:R-:W-:Y:S05]  /*1dc10*/  BRA.DIV ~URZ, `(.L_x_3211) ;  /* 0x00003ba27f007947 */ /* 0x000fea000b800000 */
[----:B--2---:R2:W1:Y:S04]  /*1dc20*/  SHFL.IDX PT, R7, R13, 0x1, 0x181f ;  /* 0x00381f000d077f89 */ /* 0x00446800000e0000 */
[----:B----4-:R2:W4:Y:S02]  /*1dc30*/  SHFL.IDX PT, R2, R14, 0x1, 0x181f ;  /* 0x00381f000e027f89 */ /* 0x01052400000e0000 */
.L_x_3276:
        /* <DEDUP_REMOVED lines=16> */
.L_x_3213:
[----:B------:R-:W-:Y:S05]  /*1dd40*/  BSYNC B0 ;  /* 0x0000000000007941 */ /* 0x000fea0003800000 */
.L_x_3212:
[----:B------:R-:W-:Y:S05]  /*1dd50*/  BRA.DIV ~URZ, `(.L_x_3214) ;  /* 0x00003b327f007947 */ /* 0x000fea000b800000 */
[----:B-1----:R1:W2:Y:S02]  /*1dd60*/  SHFL.IDX PT, R7, R13, 0x2, 0x181f ;  /* 0x00581f000d077f89 */ /* 0x0022a400000e0000 */
.L_x_3277:
[----:B------:R-:W-:Y:S05]  /*1dd70*/  BRA.DIV ~URZ, `(.L_x_3215) ;  /* 0x00003b827f007947 */ /* 0x000fea000b800000 */
[----:B----4-:R4:W1:Y:S02]  /*1dd80*/  SHFL.IDX PT, R2, R14, 0x2, 0x181f ;  /* 0x00581f000e027f89 */ /* 0x01086400000e0000 */
.L_x_3278:
        /* <DEDUP_REMOVED lines=16> */
.L_x_3217:
[----:B------:R-:W-:Y:S05]  /*1de90*/  BSYNC B0 ;  /* 0x0000000000007941 */ /* 0x000fea0003800000 */
.L_x_3216:
[----:B------:R-:W-:Y:S05]  /*1dea0*/  BRA.DIV ~URZ, `(.L_x_3218) ;  /* 0x00003ac27f007947 */ /* 0x000fea000b800000 */
[----:B-1----:R1:W3:Y:S04]  /*1deb0*/  SHFL.IDX PT, R10, R13, 0x3, 0x181f ;  /* 0x00781f000d0a7f89 */ /* 0x0022e800000e0000 */
[----:B------:R1:W4:Y:S02]  /*1dec0*/  SHFL.IDX PT, R2, R14, 0x3, 0x181f ;  /* 0x00781f000e027f89 */ /* 0x00032400000e0000 */
.L_x_3279:
        /* <DEDUP_REMOVED lines=17> */
.L_x_3206:
        /* <DEDUP_REMOVED lines=34> */
.L_x_3280:
[----:B------:R-:W-:Y:S05]  /*1e200*/  BRA.DIV ~URZ, `(.L_x_3221) ;  /* 0x000038a27f007947 */ /* 0x000fea000b800000 */
[----:B------:R4:W1:Y:S02]  /*1e210*/  SHFL.IDX PT, R0, R38, RZ, 0x1c1f ;  /* 0x001c1fff26007589 */ /* 0x00086400000e0000 */
.L_x_3281:
        /* <DEDUP_REMOVED lines=54> */
[CC--:B------:R-:W-:Y:S02]  /*1e580*/  @!P1 LEA R2, P5, R237.reuse, R0.reuse, 0x2 ;  /* 0x00000000ed029211 */ /* 0x0c0fe400078a10ff */
[C---:B------:R-:W-:Y:S02]  /*1e590*/  @!P0 LEA R30, P2, R24.reuse, R0, 0x2 ;  /* 0x00000000181e8211 */ /* 0x040fe400078410ff */
        /* <DEDUP_REMOVED lines=89> */
.L_x_3223:
[----:B------:R-:W-:Y:S05]  /*1eb30*/  BSYNC B0 ;  /* 0x0000000000007941 */ /* 0x000fea0003800000 */
.L_x_3222:
[----:B------:R-:W-:Y:S05]  /*1eb40*/  BRA.DIV ~URZ, `(.L_x_3224) ;  /* 0x00002fd27f007947 */ /* 0x000fea000b800000 */
[----:B---3--:R1:W3:Y:S04]  /*1eb50*/  SHFL.IDX PT, R4, R36, 0x1, 0x1c1f ;  /* 0x003c1f0024047f89 */ /* 0x0082e800000e0000 */
[----:B------:R1:W2:Y:S02]  /*1eb60*/  SHFL.IDX PT, R0, R38, 0x1, 0x1c1f ;  /* 0x003c1f0026007f89 */ /* 0x0002a400000e0000 */
.L_x_3282:
[----:B------:R-:W-:-:S13]  /*1eb70*/  ISETP.NE.AND P0, PT, R82, RZ, PT ;  /* 0x000000ff5200720c */ /* 0x000fda0003f05270 */
[----:B------:R-:W-:Y:S05]  /*1eb80*/  @P0 BRA `(.L_x_3219) ;  /* 0x000012a000000947 */ /* 0x000fea0003800000 */
[----:B------:R-:W-:Y:S02]  /*1eb90*/  ISETP.GE.AND P3, PT, R24, c[0x0][0x3c8], PT ;  /* 0x0000f20018007a0c */ /* 0x000fe40003f66270 */
[----:B------:R-:W-:Y:S02]  /*1eba0*/  ISETP.GE.AND P4, PT, R237, c[0x0][0x3c8], PT ;  /* 0x0000f200ed007a0c */ /* 0x000fe40003f86270 */
[----:B------:R-:W-:Y:S02]  /*1ebb0*/  ISETP.GE.AND P2, PT, R23, c[0x0][0x3c8], PT ;  /* 0x0000f20017007a0c */ /* 0x000fe40003f46270 */
[----:B------:R-:W-:Y:S02]  /*1ebc0*/  ISETP.GE.AND P1, PT, R22, c[0x0][0x3c8], PT ;  /* 0x0000f20016007a0c */ /* 0x000fe40003f26270 */
[----:B------:R-:W-:-:S05]  /*1ebd0*/  ISETP.GE.AND P0, PT, R21, c[0x0][0x3c8], PT ;  /* 0x0000f20015007a0c */ /* 0x000fca0003f06270 */
[CC--:B-12---:R-:W-:Y:S02]  /*1ebe0*/  @!P3 LEA R36, P5, R24.reuse, R0.reuse, 0x2 ;  /* 0x000000001824b211 */ /* 0x0c6fe400078a10ff */
[----:B------:R-:W-:Y:S02]  /*1ebf0*/  @!P4 LEA R34, P6, R237, R0, 0x2 ;  /* 0x00000000ed22c211 */ /* 0x000fe400078c10ff */
[----:B---3--:R-:W-:Y:S02]  /*1ec00*/  @!P3 LEA.HI.X R37, R24, R4, R37, 0x2, P5 ;  /* 0x000000041825b211 */ /* 0x008fe400028f1425 */
[----:B------:R-:W-:Y:S02]  /*1ec10*/  @!P2 LEA R32, P5, R23, R0, 0x2 ;  /* 0x000000001720a211 */ /* 0x000fe400078a10ff */
[----:B------:R-:W-:Y:S02]  /*1ec20*/  @!P4 LEA.HI.X R35, R237, R4, R40, 0x2, P6 ;  /* 0x00000004ed23c211 */ /* 0x000fe400030f1428 */
[----:B------:R-:W-:-:S02]  /*1ec30*/  @!P1 LEA R30, P6, R22, R0, 0x2 ;  /* 0x00000000161e9211 */ /* 0x000fc400078c10ff */
[----:B------:R-:W-:Y:S01]  /*1ec40*/  @!P2 LEA.HI.X R33, R23, R4, R39, 0x2, P5 ;  /* 0x000000041721a211 */ /* 0x000fe200028f1427 */
[----:B------:R1:W-:Y:S01]  /*1ec50*/  @!P4 ST.E.64 [R34.64], R168 ;  /* 0x000000a82200c985 */ /* 0x0003e2000c101b06 */
[C---:B------:R-:W-:Y:S02]  /*1ec60*/  @!P0 LEA R2, P5, R21.reuse, R0, 0x2 ;  /* 0x0000000015028211 */ /* 0x040fe400078a10ff */
[-C--:B------:R-:W-:Y:S01]  /*1ec70*/  @!P1 LEA.HI.X R31, R22, R4.reuse, R42, 0x2, P6 ;  /* 0x00000004161f9211 */ /* 0x080fe200030f142a */
[----:B------:R-:W-:Y:S01]  /*1ec80*/  @!P3 ST.E.64 [R36.64], R166 ;  /* 0x000000a62400b985 */ /* 0x000fe2000c101b06 */
[----:B------:R-:W-:Y:S02]  /*1ec90*/  ISETP.GE.AND P6, PT, R20, c[0x0][0x3c8], PT ;  /* 0x0000f20014007a0c */ /* 0x000fe40003fc6270 */
[----:B------:R-:W-:Y:S01]  /*1eca0*/  @!P0 LEA.HI.X R3, R21, R4, R41, 0x2, P5 ;  /* 0x0000000415038211 */ /* 0x000fe200028f1429 */
[----:B------:R2:W-:Y:S01]  /*1ecb0*/  @!P2 ST.E.64 [R32.64], R102 ;  /* 0x000000662000a985 */ /* 0x0005e2000c101b06 */
[----:B------:R-:W-:-:S02]  /*1ecc0*/  ISETP.GE.AND P5, PT, R18, c[0x0][0x3c8], PT ;  /* 0x0000f20012007a0c */ /* 0x000fc40003fa6270 */
[----:B------:R-:W-:Y:S01]  /*1ecd0*/  ISETP.GE.AND P4, PT, R16, c[0x0][0x3c8], PT ;  /* 0x0000f20010007a0c */ /* 0x000fe20003f86270 */
[----:B------:R3:W-:Y:S01]  /*1ece0*/  @!P1 ST.E.64 [R30.64], R88 ;  /* 0x000000581e009985 */ /* 0x0007e2000c101b06 */
[----:B------:R-:W-:Y:S02]  /*1ecf0*/  ISETP.GE.AND P3, PT, R15, c[0x0][0x3c8], PT ;  /* 0x0000f2000f007a0c */ /* 0x000fe40003f66270 */
[----:B------:R-:W-:Y:S01]  /*1ed00*/  ISETP.GE.AND P2, PT, R14, c[0x0][0x3c8], PT ;  /* 0x0000f2000e007a0c */ /* 0x000fe20003f46270 */
[----:B------:R5:W-:Y:S02]  /*1ed10*/  @!P0 ST.E.64 [R2.64], R72 ;  /* 0x0000004802008985 */ /* 0x000be4000c101b06 */
[----:B-1----:R-:W-:-:S04]  /*1ed20*/  @!P6 LEA R34, P0, R20, R0, 0x2 ;  /* 0x000000001422e211 */ /* 0x002fc800078010ff */
[----:B------:R-:W-:Y:S02]  /*1ed30*/  @!P6 LEA.HI.X R35, R20, R4, R43, 0x2, P0 ;  /* 0x000000041423e211 */ /* 0x000fe400000f142b */
[----:B--2---:R-:W-:-:S03]  /*1ed40*/  @!P5 LEA R32, P1, R18, R0, 0x2 ;  /* 0x000000001220d211 */ /* 0x004fc600078210ff */
[----:B------:R-:W-:Y:S01]  /*1ed50*/  @!P6 ST.E.64 [R34.64], R176 ;  /* 0x000000b02200e985 */ /* 0x000fe2000c101b06 */
[----:B------:R-:W-:Y:S02]  /*1ed60*/  ISETP.GE.AND P6, PT, R11, c[0x0][0x3c8], PT ;  /* 0x0000f2000b007a0c */ /* 0x000fe40003fc6270 */
[----:B---3--:R-:W-:Y:S02]  /*1ed70*/  @!P4 LEA R30, P0, R16, R0, 0x2 ;  /* 0x00000000101ec211 */ /* 0x008fe400078010ff */
        /* <DEDUP_REMOVED lines=8> */
[----:B------:R-:W-:Y:S02]  /*1ee00*/  @!P2 LEA R20, P0, R14, R0, 0x2 ;  /* 0x000000000e14a211 */ /* 0x000fe400078010ff */
[----:B------:R-:W-:Y:S01]  /*1ee10*/  ISETP.GE.AND P4, PT, R8, c[0x0][0x3c8], PT ;  /* 0x0000f20008007a0c */ /* 0x000fe20003f86270 */
[----:B------:R1:W-:Y:S01]  /*1ee20*/  @!P3 ST.E.64 [R22.64], R106 ;  /* 0x0000006a1600b985 */ /* 0x0003e2000c101b06 */
[----:B------:R-:W-:Y:S02]  /*1ee30*/  @!P2 LEA.HI.X R21, R14, R4, R47, 0x2, P0 ;  /* 0x000000040e15a211 */ /* 0x000fe400000f142f */
[----:B-----5:R-:W-:-:S02]  /*1ee40*/  @!P1 LEA R2, P0, R12, R0, 0x2 ;  /* 0x000000000c029211 */ /* 0x020fc400078010ff */
[----:B------:R-:W-:Y:S01]  /*1ee50*/  ISETP.GE.AND P3, PT, R7, c[0x0][0x3c8], PT ;  /* 0x0000f20007007a0c */ /* 0x000fe20003f66270 */
[----:B------:R2:W-:Y:S01]  /*1ee60*/  @!P2 ST.E.64 [R20.64], R92 ;  /* 0x0000005c1400a985 */ /* 0x0005e2000c101b06 */
[----:B------:R-:W-:Y:S02]  /*1ee70*/  @!P1 LEA.HI.X R3, R12, R4, R48, 0x2, P0 ;  /* 0x000000040c039211 */ /* 0x000fe400000f1430 */
[----:B------:R-:W-:-:S03]  /*1ee80*/  ISETP.GE.AND P2, PT, R6, c[0x0][0x3c8], PT ;  /* 0x0000f20006007a0c */ /* 0x000fc60003f46270 */
[----:B------:R3:W-:Y:S01]  /*1ee90*/  @!P1 ST.E.64 [R2.64], R76 ;  /* 0x0000004c02009985 */ /* 0x0007e2000c101b06 */
[----:B-1----:R-:W-:-:S04]  /*1eea0*/  @!P6 LEA R22, P0, R11, R0, 0x2 ;  /* 0x000000000b16e211 */ /* 0x002fc800078010ff */
[----:B------:R-:W-:Y:S02]  /*1eeb0*/  @!P6 LEA.HI.X R23, R11, R4, R49, 0x2, P0 ;  /* 0x000000040b17e211 */ /* 0x000fe400000f1431 */
[-C--:B--2---:R-:W-:Y:S02]  /*1eec0*/  @!P5 LEA R20, P1, R10, R0.reuse, 0x2 ;  /* 0x000000000a14d211 */ /* 0x084fe400078210ff */
        /* <DEDUP_REMOVED lines=21> */
[----:B------:R-:W-:-:S04]  /*1f020*/  @!P5 LEA R12, P1, R17, R0, 0x2 ;  /* 0x00000000110cd211 */ /* 0x000fc800078210ff */
[----:B------:R-:W-:Y:S02]  /*1f030*/  @!P5 LEA.HI.X R13, R17, R4, R56, 0x2, P1 ;  /* 0x00000004110dd211 */ /* 0x000fe400008f1438 */
[----:B------:R-:W-:Y:S02]  /*1f040*/  ISETP.GE.AND P1, PT, R26, c[0x0][0x3c8], PT ;  /* 0x0000f2001a007a0c */ /* 0x000fe40003f26270 */
[----:B-1----:R-:W-:-:S04]  /*1f050*/  @!P6 LEA R14, P0, R19, R0, 0x2 ;  /* 0x00000000130ee211 */ /* 0x002fc800078010ff */
[----:B------:R-:W-:Y:S02]  /*1f060*/  @!P6 LEA.HI.X R15, R19, R4, R55, 0x2, P0 ;  /* 0x00000004130fe211 */ /* 0x000fe400000f1437 */
[----:B--2---:R-:W-:-:S03]  /*1f070*/  @!P4 LEA R10, P0, R29, R0, 0x2 ;  /* 0x000000001d0ac211 */ /* 0x004fc600078010ff */
[----:B------:R1:W-:Y:S01]  /*1f080*/  @!P6 ST.E.64 [R14.64], R174 ;  /* 0x000000ae0e00e985 */ /* 0x0003e2000c101b06 */
[----:B------:R-:W-:Y:S02]  /*1f090*/  @!P4 LEA.HI.X R11, R29, R4, R57, 0x2, P0 ;  /* 0x000000041d0bc211 */ /* 0x000fe400000f1439 */
[C---:B---3--:R-:W-:Y:S01]  /*1f0a0*/  @!P3 LEA R8, P0, R28.reuse, R0, 0x2 ;  /* 0x000000001c08b211 */ /* 0x048fe200078010ff */
[----:B------:R1:W-:Y:S03]  /*1f0b0*/  @!P5 ST.E.64 [R12.64], R122 ;  /* 0x0000007a0c00d985 */ /* 0x0003e6000c101b06 */
[----:B------:R-:W-:Y:S01]  /*1f0c0*/  @!P3 LEA.HI.X R9, R28, R4, R58, 0x2, P0 ;  /* 0x000000041c09b211 */ /* 0x000fe200000f143a */
[----:B------:R1:W-:Y:S01]  /*1f0d0*/  @!P4 ST.E.64 [R10.64], R78 ;  /* 0x0000004e0a00c985 */ /* 0x0003e2000c101b06 */
[----:B------:R-:W-:-:S03]  /*1f0e0*/  @!P2 LEA R6, P0, R27, R0, 0x2 ;  /* 0x000000001b06a211 */ /* 0x000fc600078010ff */
        /* <DEDUP_REMOVED lines=12> */
.L_x_3204:
        /* <DEDUP_REMOVED lines=9> */
[----:B------:R-:W-:Y:S02]  /*1f240*/  @P0 IMAD.WIDE R8, R247, R8, c[0x0][0x508] ;  /* 0x00014200f7080625 */ /* 0x000fe400078e0208 */
[----:B------:R3:W5:Y:S04]  /*1f250*/  @P2 LDG.E R2, [R6.64] ;  /* 0x0000000606022981 */ /* 0x000768000c1e1900 */
[----:B------:R3:W5:Y:S01]  /*1f260*/  @P0 LDG.E R15, [R8.64] ;  /* 0x00000006080f0981 */ /* 0x000762000c1e1900 */
[----:B--2---:R-:W-:-:S04]  /*1f270*/  ISETP.NE.AND P1, PT, R3, RZ, PT ;  /* 0x000000ff0300720c */ /* 0x004fc80003f25270 */
[----:B------:R-:W-:Y:S01]  /*1f280*/  SEL R19, R3, c[0x0][0x3d4], P1 ;  /* 0x0000f50003137a07 */ /* 0x000fe20000800000 */
[----:B------:R-:W-:Y:S05]  /*1f290*/  @P0 BRA `(.L_x_3225) ;  /* 0x0000004000000947 */ /* 0x000fea0003800000 */
[----:B---3--:R-:W-:Y:S05]  /*1f2a0*/  @!P2 BRA `(.L_x_3225) ;  /* 0x000000300000a947 */ /* 0x008fea0003800000 */
[----:B-----5:R2:W3:Y:S04]  /*1f2b0*/  LDG.E R15, [R6.64] ;  /* 0x00000006060f7981 */ /* 0x0204e8000c1e1900 */
[----:B--2---:R-:W3:Y:S02]  /*1f2c0*/  LDG.E R6, [R6.64+0x4] ;  /* 0x0000040606067981 */ /* 0x004ee4000c1e1900 */
[----:B---3--:R-:W-:Y:S02]  /*1f2d0*/  IADD3 R15, -R15, R6, RZ ;  /* 0x000000060f0f7210 */ /* 0x008fe40007ffe1ff */
.L_x_3225:
        /* <DEDUP_REMOVED lines=57> */
.L_x_3227:
[----:B------:R-:W-:Y:S05]  /*1f670*/  BSYNC B0 ;  /* 0x0000000000007941 */ /* 0x000fea0003800000 */
.L_x_3226:
        /* <DEDUP_REMOVED lines=42> */
.L_x_3283:
[----:B------:R-:W-:Y:S05]  /*1f920*/  BRA.DIV ~URZ, `(.L_x_3229) ;  /* 0x000023327f007947 */ /* 0x000fea000b800000 */
[----:B------:R3:W4:Y:S02]  /*1f930*/  SHFL.IDX PT, R2, R14, RZ, 0x181f ;  /* 0x00181fff0e027589 */ /* 0x00072400000e0000 */
.L_x_3284:
        /* <DEDUP_REMOVED lines=19> */
.L_x_3231:
[----:B------:R-:W-:Y:S05]  /*1fa70*/  BSYNC B0 ;  /* 0x0000000000007941 */ /* 0x000fea0003800000 */
.L_x_3230:
[----:B------:R-:W-:Y:S05]  /*1fa80*/  BRA.DIV ~URZ, `(.L_x_3232) ;  /* 0x000022427f007947 */ /* 0x000fea000b800000 */
[----:B--2---:R2:W1:Y:S04]  /*1fa90*/  SHFL.IDX PT, R10, R11, 0x1, 0x181f ;  /* 0x00381f000b0a7f89 */ /* 0x00446800000e0000 */
[----:B----4-:R2:W4:Y:S02]  /*1faa0*/  SHFL.IDX PT, R2, R14, 0x1, 0x181f ;  /* 0x00381f000e027f89 */ /* 0x01052400000e0000 */
.L_x_3285:
        /* <DEDUP_REMOVED lines=16> */
.L_x_3234:
[----:B------:R-:W-:Y:S05]  /*1fbb0*/  BSYNC B0 ;  /* 0x0000000000007941 */ /* 0x000fea0003800000 */
.L_x_3233:
[----:B------:R-:W-:Y:S05]  /*1fbc0*/  BRA.DIV ~URZ, `(.L_x_3235) ;  /* 0x000021d27f007947 */ /* 0x000fea000b800000 */
[----:B-1----:R1:W2:Y:S02]  /*1fbd0*/  SHFL.IDX PT, R10, R11, 0x2, 0x181f ;  /* 0x00581f000b0a7f89 */ /* 0x0022a400000e0000 */
.L_x_3286:
[----:B------:R-:W-:Y:S05]  /*1fbe0*/  BRA.DIV ~URZ, `(.L_x_3236) ;  /* 0x000022227f007947 */ /* 0x000fea000b800000 */
[----:B----4-:R4:W1:Y:S02]  /*1fbf0*/  SHFL.IDX PT, R2, R14, 0x2, 0x181f ;  /* 0x00581f000e027f89 */ /* 0x01086400000e0000 */
.L_x_3287:
        /* <DEDUP_REMOVED lines=16> */
.L_x_3238:
[----:B------:R-:W-:Y:S05]  /*1fd00*/  BSYNC B0 ;  /* 0x0000000000007941 */ /* 0x000fea0003800000 */
.L_x_3237:
[----:B------:R-:W-:Y:S05]  /*1fd10*/  BRA.DIV ~URZ, `(.L_x_3239) ;  /* 0x000021627f007947 */ /* 0x000fea000b800000 */
[----:B--2---:R2:W3:Y:S04]  /*1fd20*/  SHFL.IDX PT, R10, R11, 0x3, 0x181f ;  /* 0x00781f000b0a7f89 */ /* 0x0044e800000e0000 */
[----:B-1----:R2:W1:Y:S02]  /*1fd30*/  SHFL.IDX PT, R2, R14, 0x3, 0x181f ;  /* 0x00781f000e027f89 */ /* 0x00246400000e0000 */
.L_x_3288:
        /* <DEDUP_REMOVED lines=15> */
.L_x_3219:
[----:B------:R-:W-:Y:S05]  /*1fe30*/  BSYNC B1 ;  /* 0x0000000000017941 */ /* 0x000fea0003800000 */
.L_x_3203:
        /* <DEDUP_REMOVED lines=13> */
.L_x_3289:
[----:B------:R-:W-:Y:S05]  /*1ff10*/  BRA.DIV ~URZ, `(.L_x_3242) ;  /* 0x000020a27f007947 */ /* 0x000fea000b800000 */
[----:B------:R1:W4:Y:S02]  /*1ff20*/  SHFL.IDX PT, R8, R83, 0x1, 0x1f ;  /* 0x00201f0053087f89 */ /* 0x00032400000e0000 */
.L_x_3290:
        /* <DEDUP_REMOVED lines=18> */
.L_x_3291:
        /* <DEDUP_REMOVED lines=16> */
.L_x_3292:
[----:B----4-:R-:W-:Y:S01]  /*20150*/  IMAD R0, R0, c[0x0][0x538], RZ ;  /* 0x00014e0000007a24 */ /* 0x010fe200078e02ff */
[----:B------:R-:W-:Y:S04]  /*20160*/  BSSY B1, `(.L_x_3245) ;  /* 0x00000c4000017945 */ /* 0x000fe80003800000 */
[----:B------:R-:W-:-:S04]  /*20170*/  IADD3 R8, R0, R8, RZ ;  /* 0x0000000800087210 */ /* 0x000fc80007ffe0ff */
[----:B---3--:R-:W-:-:S13]  /*20180*/  ISETP.GT.AND P0, PT, R8, R10, PT ;  /* 0x0000000a0800720c */ /* 0x008fda0003f04270 */
[----:B------:R-:W-:Y:S05]  /*20190*/  @P0 BRA `(.L_x_3246) ;  /* 0x0000024000000947 */ /* 0x000fea0003800000 */
.L_x_3250:
        /* <DEDUP_REMOVED lines=16> */
.L_x_3293:
        /* <DEDUP_REMOVED lines=16> */
.L_x_3294:
[----:B---3--:R-:W-:-:S05]  /*203a0*/  IMAD R0, R0, c[0x0][0x538], RZ ;  /* 0x00014e0000007a24 */ /* 0x008fca00078e02ff */
[----:B------:R-:W-:-:S04]  /*203b0*/  IADD3 R8, R0, R8, RZ ;  /* 0x0000000800087210 */ /* 0x000fc80007ffe0ff */
[----:B------:R-:W-:-:S13]  /*203c0*/  ISETP.GT.AND P0, PT, R8, R10, PT ;  /* 0x0000000a0800720c */ /* 0x000fda0003f04270 */
[----:B-12---:R-:W-:Y:S05]  /*203d0*/  @!P0 BRA `(.L_x_3250) ;  /* 0xfffffdc000008947 */ /* 0x006fea000383ffff */
.L_x_3246:
[----:B------:R-:W-:-:S05]  /*203e0*/  IADD3 R8, -R0, R8, RZ ;  /* 0x0000000800087210 */ /* 0x000fca0007ffe1ff */
[----:B------:R-:W-:-:S05]  /*203f0*/  IMAD R0, R4, c[0x0][0x538], R8 ;  /* 0x00014e0004007a24 */ /* 0x000fca00078e0208 */
[----:B------:R-:W-:Y:S01]  /*20400*/  ISETP.GT.AND P0, PT, R0, R10, PT ;  /* 0x0000000a0000720c */ /* 0x000fe20003f04270 */
[----:B------:R-:W-:-:S12]  /*20410*/  BRA.DIV ~URZ, `(.L_x_3251) ;  /* 0x000020727f007947 */ /* 0x000fd8000b800000 */
[----:B------:R-:W-:-:S04]  /*20420*/  VOTE.ANY R11, PT, !P0 ;  /* 0x00000000000b7806 */ /* 0x000fc800040e0100 */
.L_x_3295:
[----:B------:R-:W3:Y:S02]  /*20430*/  POPC R0, R11 ;  /* 0x0000000b00007309 */ /* 0x000ee40000000000 */
[----:B---3--:R-:W-:Y:S01]  /*20440*/  IADD3 R247, R0, R247, RZ ;  /* 0x000000f700f77210 */ /* 0x008fe20007ffe0ff */
[----:B------:R-:W-:Y:S05]  /*20450*/  BRA.DIV ~URZ, `(.L_x_3252) ;  /* 0x000020827f007947 */ /* 0x000fea000b800000 */
[----:B------:R3:W4:Y:S04]  /*20460*/  SHFL.IDX PT, R6, R6, R0, 0x1f ;  /* 0x00001f0006067589 */ /* 0x00072800000e0000 */
[----:B------:R3:W1:Y:S02]  /*20470*/  SHFL.IDX PT, R7, R7, R0, 0x1f ;  /* 0x00001f0007077589 */ /* 0x00066400000e0000 */
.L_x_3296:
[----:B------:R-:W-:Y:S01]  /*20480*/  ISETP.NE.AND P0, PT, R11, RZ, PT ;  /* 0x000000ff0b00720c */ /* 0x000fe20003f05270 */
[----:B------:R-:W-:-:S12]  /*20490*/  BSSY B0, `(.L_x_3253) ;  /* 0x0000005000007945 */ /* 0x000fd80003800000 */
[----:B------:R-:W-:Y:S05]  /*204a0*/  @!P0 BRA `(.L_x_3254) ;  /* 0x0000003000008947 */ /* 0x000fea0003800000 */
[----:B---3--:R-:W-:Y:S01]  /*204b0*/  IADD3 R0, R0, -0x1, RZ ;  /* 0xffffffff00007810 */ /* 0x008fe20007ffe0ff */
[----:B------:R-:W-:Y:S05]  /*204c0*/  BRA.DIV ~URZ, `(.L_x_3255) ;  /* 0x000020e27f007947 */ /* 0x000fea000b800000 */
[----:B------:R3:W2:Y:S02]  /*204d0*/  SHFL.IDX PT, R12, R4, R0, 0x1f ;  /* 0x00001f00040c7589 */ /* 0x0006a400000e0000 */
.L_x_3254:
[----:B------:R-:W-:Y:S05]  /*204e0*/  BSYNC B0 ;  /* 0x0000000000007941 */ /* 0x000fea0003800000 */
.L_x_3253:
        /* <DEDUP_REMOVED lines=67> */
.L_x_3257:
        /* <DEDUP_REMOVED lines=64> */
.L_x_3258:
[----:B------:R-:W-:Y:S05]  /*20d20*/  BSYNC B0 ;  /* 0x0000000000007941 */ /* 0x000fea0003800000 */
.L_x_3256:
[----:B------:R-:W-:-:S04]  /*20d30*/  LOP3.LUT R2, RZ, R2, RZ, 0x33, !PT ;  /* 0x00000002ff027212 */ /* 0x000fc800078e33ff */
[----:B------:R-:W-:Y:S01]  /*20d40*/  IADD3 R245, R2, R6, RZ ;  /* 0x0000000602f57210 */ /* 0x000fe20007ffe0ff */
[----:B------:R-:W-:Y:S05]  /*20d50*/  BRA `(.L_x_3259) ;  /* 0x0000004000007947 */ /* 0x000fea0003800000 */
.L_x_3247:
[----:B------:R-:W-:Y:S01]  /*20d60*/  IMAD.MOV.U32 R244, RZ, RZ, R10 ;  /* 0x000000fffff47224 */ /* 0x000fe200078e000a */
[----:B------:R-:W-:Y:S01]  /*20d70*/  MOV R246, RZ ;  /* 0x000000ff00f67202 */ /* 0x000fe20000000f00 */
[----:B------:R-:W-:Y:S01]  /*20d80*/  IMAD.MOV.U32 R245, RZ, RZ, RZ ;  /* 0x000000fffff57224 */ /* 0x000fe200078e00ff */
[----:B------:R-:W-:Y:S02]  /*20d90*/  MOV R247, c[0x0][0x53c] ;  /* 0x00014f0000f77a02 */ /* 0x000fe40000000f00 */
.L_x_3259:
[----:B------:R-:W-:Y:S05]  /*20da0*/  BSYNC B1 ;  /* 0x0000000000017941 */ /* 0x000fea0003800000 */
.L_x_3245:
[----:B------:R-:W-:Y:S01]  /*20db0*/  WARPSYNC 0xffffffff ;  /* 0xffffffff00007948 */ /* 0x000fe20003800000 */
[----:B------:R-:W-:Y:S01]  /*20dc0*/  BAR.SYNC.DEFER_BLOCKING 0x4, 0x100 ;  /* 0x0104000000007b1d */ /* 0x000fe20000010000 */
[----:B------:R-:W-:-:S13]  /*20dd0*/  ISETP.NE.AND P0, PT, R13, RZ, PT ;  /* 0x000000ff0d00720c */ /* 0x000fda0003f05270 */
[----:B------:R3:W-:Y:S04]  /*20de0*/  @!P0 STS.128 [0x18100], R244 ;  /* 0x018100f4ff008388 */ /* 0x0007e80000000c00 */
[----:B------:R-:W-:Y:S06]  /*20df0*/  BAR.ARV 0x5, 0x100 ;  /* 0x0144000000007b1d */ /* 0x000fec0000002000 */
.L_x_3240:
[----:B--2---:R-:W-:-:S13]  /*20e00*/  ISETP.GE.AND P0, PT, R247, c[0x0][0x53c], PT ;  /* 0x00014f00f7007a0c */ /* 0x004fda0003f06270 */
[----:B-1-34-:R-:W-:Y:S01]  /*20e10*/  @P0 CALL.REL.NOINC `(.L_x_3260) ;  /* 0x0000001000000944 */ /* 0x01afe20003c00000 */
[----:B------:R-:W-:Y:S05]  /*20e20*/  BRA `(.L_x_3261) ;  /* 0xfffe0b1000007947 */ /* 0x000fea000383ffff */
.L_x_3260:
[----:B------:R-:W-:Y:S05]  /*20e30*/  EXIT ;  /* 0x000000000000794d */ /* 0x000fea0003800000 */
.L_x_3041:
[----:B------:R-:W-:Y:S01]  /*20e40*/  IMAD.MOV.U32 R0, RZ, RZ, R4 ;  /* 0x000000ffff007224 */ /* 0x000fe200078e0004 */
[----:B------:R-:W-:Y:S02]  /*20e50*/  MOV R2, 0x1 ;  /* 0x0000000100027802 */ /* 0x000fe40000000f00 */
[----:B------:R-:W-:Y:S02]  /*20e60*/  MOV R3, 0x20e80 ;  /* 0x00020e8000037802 */ /* 0x000fe40000000f00 */
[----:B--2---:R-:W-:Y:S05]  /*20e70*/  CALL.REL.NOINC `($__internal_66_$__cuda_sm70_shflsync_up_p) ;  /* 0x0000184000007944 */ /* 0x004fea0003c00000 */
[----:B------:R-:W-:Y:S01]  /*20e80*/  MOV R0, R5 ;  /* 0x0000000500007202 */ /* 0x000fe20000000f00 */
[----:B------:R-:W-:Y:S05]  /*20e90*/  BRA `(.L_x_3262) ;  /* 0xfffdf5c000007947 */ /* 0x000fea000383ffff */
.L_x_3042:
[----:B------:R-:W-:Y:S01]  /*20ea0*/  IMAD.MOV.U32 R0, RZ, RZ, R4 ;  /* 0x000000ffff007224 */ /* 0x000fe200078e0004 */
[----:B------:R-:W-:Y:S02]  /*20eb0*/  MOV R2, 0x2 ;  /* 0x0000000200027802 */ /* 0x000fe40000000f00 */
[----:B------:R-:W-:Y:S02]  /*20ec0*/  MOV R3, 0x20ee0 ;  /* 0x00020ee000037802 */ /* 0x000fe40000000f00 */
[----:B--2---:R-:W-:Y:S05]  /*20ed0*/  CALL.REL.NOINC `($__internal_66_$__cuda_sm70_shflsync_up_p) ;  /* 0x000017e000007944 */ /* 0x004fea0003c00000 */
[----:B------:R-:W-:Y:S02]  /*20ee0*/  SEL R5, R5, RZ, P4 ;  /* 0x000000ff05057207 */ /* 0x000fe40002000000 */
[----:B------:R-:W-:Y:S02]  /*20ef0*/  MOV R2, 0x4 ;  /* 0x0000000400027802 */ /* 0x000fe40000000f00 */
[----:B------:R-:W-:Y:S01]  /*20f00*/  MOV R3, 0x20f40 ;  /* 0x00020f4000037802 */ /* 0x000fe20000000f00 */
[----:B------:R-:W-:-:S04]  /*20f10*/  IMAD.IADD R4, R4, 0x1, R5 ;  /* 0x0000000104047824 */ /* 0x000fc800078e0205 */
[----:B------:R-:W-:Y:S02]  /*20f20*/  IMAD.MOV.U32 R0, RZ, RZ, R4 ;  /* 0x000000ffff007224 */ /* 0x000fe400078e0004 */
[----:B------:R-:W-:Y:S05]  /*20f30*/  CALL.REL.NOINC `($__internal_66_$__cuda_sm70_shflsync_up_p) ;  /* 0x0000178000007944 */ /* 0x000fea0003c00000 */
        /* <DEDUP_REMOVED lines=15> */
[----:B------:R-:W-:Y:S02]  /*21030*/  IMAD.IADD R4, R4, 0x1, R5 ;  /* 0x0000000104047824 */ /* 0x000fe400078e0205 */
[----:B------:R-:W-:Y:S02]  /*21040*/  IMAD.MOV.U32 R5, RZ, RZ, 0x1f ;  /* 0x0000001fff057424 */ /* 0x000fe400078e00ff */
[----:B------:R-:W-:Y:S02]  /*21050*/  IMAD.MOV.U32 R9, RZ, RZ, R4 ;  /* 0x000000ffff097224 */ /* 0x000fe400078e0004 */
[----:B------:R-:W-:Y:S05]  /*21060*/  CALL.REL.NOINC `($__internal_65_$__cuda_sm70_shflsync_idx_p) ;  /* 0x0000160000007944 */ /* 0x000fea0003c00000 */
[----:B------:R-:W-:Y:S01]  /*21070*/  MOV R0, R5 ;  /* 0x0000000500007202 */ /* 0x000fe20000000f00 */
[----:B------:R-:W-:Y:S05]  /*21080*/  BRA `(.L_x_3263) ;  /* 0xfffdf4d000007947 */ /* 0x000fea000383ffff */
.L_x_3044:
[----:B------:R-:W-:Y:S02]  /*21090*/  SEL R0, RZ, 0x1, P0 ;  /* 0x00000001ff007807 */ /* 0x000fe40000000000 */
[----:B------:R-:W-:-:S02]  /*210a0*/  MOV R2, 0x210c0 ;  /* 0x000210c000027802 */ /* 0x000fc40000000f00 */
[----:B--2---:R-:W-:Y:S05]  /*210b0*/  CALL.REL.NOINC `($__internal_67_$__cuda_sm70_votesync_ballot) ;  /* 0x0000167000007944 */ /* 0x004fea0003c00000 */
[----:B------:R-:W-:Y:S01]  /*210c0*/  MOV R7, R0 ;  /* 0x0000000000077202 */ /* 0x000fe20000000f00 */
[----:B------:R-:W-:Y:S05]  /*210d0*/  BRA `(.L_x_3264) ;  /* 0xfffdf51000007947 */ /* 0x000fea000383ffff */
.L_x_3045:
[----:B------:R-:W-:Y:S01]  /*210e0*/  IMAD.MOV.U32 R9, RZ, RZ, R10 ;  /* 0x000000ffff097224 */ /* 0x000fe200078e000a */
[----:B------:R-:W-:Y:S01]  /*210f0*/  MOV R5, R0 ;  /* 0x0000000000057202 */ /* 0x000fe20000000f00 */
[----:B------:R-:W-:Y:S01]  /*21100*/  IMAD.MOV.U32 R3, RZ, RZ, 0x1f ;  /* 0x0000001fff037424 */ /* 0x000fe200078e00ff */
[----:B------:R-:W-:-:S02]  /*21110*/  MOV R2, 0x21130 ;  /* 0x0002113000027802 */ /* 0x000fc40000000f00 */
[----:B------:R-:W-:Y:S05]  /*21120*/  CALL.REL.NOINC `($__internal_65_$__cuda_sm70_shflsync_idx_p) ;  /* 0x0000154000007944 */ /* 0x000fea0003c00000 */
[----:B------:R-:W-:Y:S01]  /*21130*/  IMAD.MOV.U32 R245, RZ, RZ, R5 ;  /* 0x000000fffff57224 */ /* 0x000fe200078e0005 */
[----:B------:R-:W-:Y:S01]  /*21140*/  MOV R9, R8 ;  /* 0x0000000800097202 */ /* 0x000fe20000000f00 */
[----:B------:R-:W-:Y:S01]  /*21150*/  IMAD.MOV.U32 R6, RZ, RZ, RZ ;  /* 0x000000ffff067224 */ /* 0x000fe200078e00ff */
[----:B------:R-:W-:Y:S01]  /*21160*/  MOV R5, R0 ;  /* 0x0000000000057202 */ /* 0x000fe20000000f00 */
[----:B------:R-:W-:Y:S01]  /*21170*/  IMAD.MOV.U32 R3, RZ, RZ, 0x1f ;  /* 0x0000001fff037424 */ /* 0x000fe200078e00ff */
[----:B------:R-:W-:-:S02]  /*21180*/  MOV R2, 0x211a0 ;  /* 0x000211a000027802 */ /* 0x000fc40000000f00 */
[----:B------:R-:W-:Y:S05]  /*21190*/  CALL.REL.NOINC `($__internal_65_$__cuda_sm70_shflsync_idx_p) ;  /* 0x000014d000007944 */ /* 0x000fea0003c00000 */
[----:B------:R-:W-:Y:S01]  /*211a0*/  MOV R10, R5 ;  /* 0x00000005000a7202 */ /* 0x000fe20000000f00 */
[----:B------:R-:W-:Y:S05]  /*211b0*/  BRA `(.L_x_3265) ;  /* 0xfffdf49000007947 */ /* 0x000fea000383ffff */
.L_x_3048:
[----:B------:R-:W-:Y:S01]  /*211c0*/  IMAD.MOV.U32 R9, RZ, RZ, R4 ;  /* 0x000000ffff097224 */ /* 0x000fe200078e0004 */
[----:B------:R-:W-:-:S02]  /*211d0*/  MOV R3, 0x1f ;  /* 0x0000001f00037802 */ /* 0x000fc40000000f00 */
[----:B------:R-:W-:Y:S02]  /*211e0*/  MOV R2, 0x21200 ;  /* 0x0002120000027802 */ /* 0x000fe40000000f00 */
[----:B-123--:R-:W-:Y:S05]  /*211f0*/  CALL.REL.NOINC `($__internal_65_$__cuda_sm70_shflsync_idx_p) ;  /* 0x0000147000007944 */ /* 0x00efea0003c00000 */
[----:B------:R-:W-:Y:S01]  /*21200*/  MOV R6, R5 ;  /* 0x0000000500067202 */ /* 0x000fe20000000f00 */
[----:B------:R-:W-:Y:S05]  /*21210*/  BRA `(.L_x_3047) ;  /* 0xfffdf49000007947 */ /* 0x000fea000383ffff */
.L_x_3103:
[----:B-1----:R-:W-:Y:S01]  /*21220*/  IMAD.MOV.U32 R9, RZ, RZ, R12 ;  /* 0x000000ffff097224 */ /* 0x002fe200078e000c */
[----:B------:R-:W-:Y:S01]  /*21230*/  MOV R5, RZ ;  /* 0x000000ff00057202 */ /* 0x000fe20000000f00 */
[----:B------:R-:W-:Y:S01]  /*21240*/  IMAD.MOV.U32 R3, RZ, RZ, 0x181f ;  /* 0x0000181fff037424 */ /* 0x000fe200078e00ff */
[----:B------:R-:W-:Y:S02]  /*21250*/  MOV R2, 0x21270 ;  /* 0x0002127000027802 */ /* 0x000fe40000000f00 */
[----:B-----5:R-:W-:Y:S05]  /*21260*/  CALL.REL.NOINC `($__internal_65_$__cuda_sm70_shflsync_idx_p) ;  /* 0x0000140000007944 */ /* 0x020fea0003c00000 */
[----:B------:R-:W-:Y:S01]  /*21270*/  MOV R10, R5 ;  /* 0x00000005000a7202 */ /* 0x000fe20000000f00 */
[----:B------:R-:W-:Y:S05]  /*21280*/  BRA `(.L_x_3266) ;  /* 0xfffe719000007947 */ /* 0x000fea000383ffff */
.L_x_3104:
[----:B------:R-:W-:Y:S01]  /*21290*/  IMAD.MOV.U32 R9, RZ, RZ, R15 ;  /* 0x000000ffff097224 */ /* 0x000fe200078e000f */
[----:B------:R-:W-:Y:S01]  /*212a0*/  MOV R5, RZ ;  /* 0x000000ff00057202 */ /* 0x000fe20000000f00 */
[----:B------:R-:W-:Y:S01]  /*212b0*/  IMAD.MOV.U32 R3, RZ, RZ, 0x181f ;  /* 0x0000181fff037424 */ /* 0x000fe200078e00ff */
[----:B------:R-:W-:Y:S02]  /*212c0*/  MOV R2, 0x212e0 ;  /* 0x000212e000027802 */ /* 0x000fe40000000f00 */
[----:B-12--5:R-:W-:Y:S05]  /*212d0*/  CALL.REL.NOINC `($__internal_65_$__cuda_sm70_shflsync_idx_p) ;  /* 0x0000139000007944 */ /* 0x026fea0003c00000 */
[----:B------:R-:W-:Y:S01]  /*212e0*/  MOV R0, R5 ;  /* 0x0000000500007202 */ /* 0x000fe20000000f00 */
[----:B------:R-:W-:Y:S05]  /*212f0*/  BRA `(.L_x_3267) ;  /* 0xfffe714000007947 */ /* 0x000fea000383ffff */
.L_x_3107:
[----:B--2---:R-:W-:Y:S01]  /*21300*/  IMAD.MOV.U32 R9, RZ, RZ, R12 ;  /* 0x000000ffff097224 */ /* 0x004fe200078e000c */
[----:B------:R-:W-:Y:S01]  /*21310*/  MOV R5, 0x1 ;  /* 0x0000000100057802 */ /* 0x000fe20000000f00 */
[----:B------:R-:W-:Y:S01]  /*21320*/  IMAD.MOV.U32 R3, RZ, RZ, 0x181f ;  /* 0x0000181fff037424 */ /* 0x000fe200078e00ff */
[----:B------:R-:W-:-:S02]  /*21330*/  MOV R2, 0x21350 ;  /* 0x0002135000027802 */ /* 0x000fc40000000f00 */
[----:B-1-345:R-:W-:Y:S05]  /*21340*/  CALL.REL.NOINC `($__internal_65_$__cuda_sm70_shflsync_idx_p) ;  /* 0x0000132000007944 */ /* 0x03afea0003c00000 */
[----:B------:R-:W-:Y:S01]  /*21350*/  IMAD.MOV.U32 R10, RZ, RZ, R5 ;  /* 0x000000ffff0a7224 */ /* 0x000fe200078e0005 */
[----:B------:R-:W-:Y:S01]  /*21360*/  MOV R5, 0x1 ;  /* 0x0000000100057802 */ /* 0x000fe20000000f00 */
[----:B------:R-:W-:Y:S01]  /*21370*/  IMAD.MOV.U32 R9, RZ, RZ, R15 ;  /* 0x000000ffff097224 */ /* 0x000fe200078e000f */
[----:B------:R-:W-:-:S02]  /*21380*/  MOV R3, 0x181f ;  /* 0x0000181f00037802 */ /* 0x000fc40000000f00 */
[----:B------:R-:W-:Y:S02]  /*21390*/  MOV R2, 0x213b0 ;  /* 0x000213b000027802 */ /* 0x000fe40000000f00 */
[----:B------:R-:W-:Y:S05]  /*213a0*/  CALL.REL.NOINC `($__internal_65_$__cuda_sm70_shflsync_idx_p) ;  /* 0x000012c000007944 */ /* 0x000fea0003c00000 */
[----:B------:R-:W-:Y:S01]  /*213b0*/  MOV R0, R5 ;  /* 0x0000000500007202 */ /* 0x000fe20000000f00 */
[----:B------:R-:W-:Y:S05]  /*213c0*/  BRA `(.L_x_3268) ;  /* 0xfffe71f000007947 */ /* 0x000fea000383ffff */
.L_x_3110:
[----:B-1----:R-:W-:Y:S01]  /*213d0*/  IMAD.MOV.U32 R9, RZ, RZ, R12 ;  /* 0x000000ffff097224 */ /* 0x002fe200078e000c */
[----:B------:R-:W-:Y:S01]  /*213e0*/  MOV R5, 0x2 ;  /* 0x0000000200057802 */ /* 0x000fe20000000f00 */
[----:B------:R-:W-:Y:S01]  /*213f0*/  IMAD.MOV.U32 R3, RZ, RZ, 0x181f ;  /* 0x0000181fff037424 */ /* 0x000fe200078e00ff */
[----:B------:R-:W-:Y:S02]  /*21400*/  MOV R2, 0x21420 ;  /* 0x0002142000027802 */ /* 0x000fe40000000f00 */
[----:B--2345:R-:W-:Y:S05]  /*21410*/  CALL.REL.NOINC `($__internal_65_$__cuda_sm70_shflsync_idx_p) ;  /* 0x0000125000007944 */ /* 0x03cfea0003c00000 */
[----:B------:R-:W-:Y:S01]  /*21420*/  MOV R10, R5 ;  /* 0x00000005000a7202 */ /* 0x000fe20000000f00 */
[----:B------:R-:W-:Y:S05]  /*21430*/  BRA `(.L_x_3269) ;  /* 0xfffe72d000007947 */ /* 0x000fea000383ffff */
.L_x_3111:
[----:B------:R-:W-:Y:S01]  /*21440*/  IMAD.MOV.U32 R9, RZ, RZ, R15 ;  /* 0x000000ffff097224 */ /* 0x000fe200078e000f */
[----:B------:R-:W-:Y:S01]  /*21450*/  MOV R5, 0x2 ;  /* 0x0000000200057802 */ /* 0x000fe20000000f00 */
[----:B------:R-:W-:Y:S01]  /*21460*/  IMAD.MOV.U32 R3, RZ, RZ, 0x181f ;  /* 0x0000181fff037424 */ /* 0x000fe200078e00ff */
[----:B------:R-:W-:Y:S02]  /*21470*/  MOV R2, 0x21490 ;  /* 0x0002149000027802 */ /* 0x000fe40000000f00 */
[----:B-12345:R-:W-:Y:S05]  /*21480*/  CALL.REL.NOINC `($__internal_65_$__cuda_sm70_shflsync_idx_p) ;  /* 0x000011e000007944 */ /* 0x03efea0003c00000 */
[----:B------:R-:W-:Y:S01]  /*21490*/  MOV R0, R5 ;  /* 0x0000000500007202 */ /* 0x000fe20000000f00 */
[----:B------:R-:W-:Y:S05]  /*214a0*/  BRA `(.L_x_3270) ;  /* 0xfffe728000007947 */ /* 0x000fea000383ffff */
.L_x_3114:
[----:B-1----:R-:W-:Y:S01]  /*214b0*/  IMAD.MOV.U32 R9, RZ, RZ, R12 ;  /* 0x000000ffff097224 */ /* 0x002fe200078e000c */
[----:B------:R-:W-:Y:S01]  /*214c0*/  MOV R5, 0x3 ;  /* 0x0000000300057802 */ /* 0x000fe20000000f00 */
[----:B------:R-:W-:Y:S01]  /*214d0*/  IMAD.MOV.U32 R3, RZ, RZ, 0x181f ;  /* 0x0000181fff037424 */ /* 0x000fe200078e00ff */
[----:B------:R-:W-:-:S02]  /*214e0*/  MOV R2, 0x21500 ;  /* 0x0002150000027802 */ /* 0x000fc40000000f00 */
[----:B--2345:R-:W-:Y:S05]  /*214f0*/  CALL.REL.NOINC `($__internal_65_$__cuda_sm70_shflsync_idx_p) ;  /* 0x0000117000007944 */ /* 0x03cfea0003c00000 */
        /* <DEDUP_REMOVED lines=8> */
.L_x_3199:
[----:B------:R-:W-:Y:S01]  /*21580*/  IMAD.MOV.U32 R2, RZ, RZ, R233 ;  /* 0x000000ffff027224 */ /* 0x000fe200078e00e9 */
[----:B------:R-:W-:Y:S02]  /*21590*/  MOV R5, 0x2 ;  /* 0x0000000200057802 */ /* 0x000fe40000000f00 */
[----:B------:R-:W-:Y:S02]  /*215a0*/  MOV R3, 0x215c0 ;  /* 0x000215c000037802 */ /* 0x000fe40000000f00 */
[----:B------:R-:W-:Y:S05]  /*215b0*/  CALL.REL.NOINC `($__internal_64_$__cuda_sm70_shflsync_bfly_p) ;  /* 0x0000106000007944 */ /* 0x000fea0003c00000 */
[----:B------:R-:W-:Y:S01]  /*215c0*/  MOV R0, R5 ;  /* 0x0000000500007202 */ /* 0x000fe20000000f00 */
[----:B------:R-:W-:Y:S05]  /*215d0*/  BRA `(.L_x_3272) ;  /* 0xffffab5000007947 */ /* 0x000fea000383ffff */
.L_x_3200:
[----:B------:R-:W-:Y:S01]  /*215e0*/  IMAD.MOV.U32 R2, RZ, RZ, R0 ;  /* 0x000000ffff027224 */ /* 0x000fe200078e0000 */
[----:B------:R-:W-:Y:S02]  /*215f0*/  MOV R5, 0x1 ;  /* 0x0000000100057802 */ /* 0x000fe40000000f00 */
[----:B------:R-:W-:Y:S02]  /*21600*/  MOV R3, 0x21620 ;  /* 0x0002162000037802 */ /* 0x000fe40000000f00 */
[----:B-1----:R-:W-:Y:S05]  /*21610*/  CALL.REL.NOINC `($__internal_64_$__cuda_sm70_shflsync_bfly_p) ;  /* 0x0000100000007944 */ /* 0x002fea0003c00000 */
[----:B------:R-:W-:Y:S01]  /*21620*/  FADD.FTZ R0, R0, R5 ;  /* 0x0000000500007221 */ /* 0x000fe20000010000 */
[----:B------:R-:W-:Y:S02]  /*21630*/  MOV R2, R234 ;  /* 0x000000ea00027202 */ /* 0x000fe40000000f00 */
[----:B------:R-:W-:-:S02]  /*21640*/  MOV R5, 0x2 ;  /* 0x0000000200057802 */ /* 0x000fc40000000f00 */
[----:B------:R-:W-:Y:S02]  /*21650*/  MOV R3, 0x21670 ;  /* 0x0002167000037802 */ /* 0x000fe40000000f00 */
[----:B------:R-:W-:Y:S05]  /*21660*/  CALL.REL.NOINC `($__internal_64_$__cuda_sm70_shflsync_bfly_p) ;  /* 0x00000fb000007944 */ /* 0x000fea0003c00000 */
[----:B------:R-:W-:Y:S01]  /*21670*/  FADD.FTZ R4, R234, R5 ;  /* 0x00000005ea047221 */ /* 0x000fe20000010000 */
[----:B------:R-:W-:Y:S02]  /*21680*/  MOV R5, 0x1 ;  /* 0x0000000100057802 */ /* 0x000fe40000000f00 */
[----:B------:R-:W-:Y:S02]  /*21690*/  MOV R3, 0x216c0 ;  /* 0x000216c000037802 */ /* 0x000fe40000000f00 */
[----:B------:R-:W-:Y:S02]  /*216a0*/  MOV R2, R4 ;  /* 0x0000000400027202 */ /* 0x000fe40000000f00 */
[----:B------:R-:W-:Y:S05]  /*216b0*/  CALL.REL.NOINC `($__internal_64_$__cuda_sm70_shflsync_bfly_p) ;  /* 0x00000f6000007944 */ /* 0x000fea0003c00000 */
[----:B------:R-:W-:Y:S01]  /*216c0*/  MOV R3, R5 ;  /* 0x0000000500037202 */ /* 0x000fe20000000f00 */
[----:B------:R-:W-:Y:S05]  /*216d0*/  BRA `(.L_x_3273) ;  /* 0xffffaac000007947 */ /* 0x000fea000383ffff */
.L_x_3207:
[----:B-1-34-:R-:W-:Y:S01]  /*216e0*/  IMAD.MOV.U32 R9, RZ, RZ, R13 ;  /* 0x000000ffff097224 */ /* 0x01afe200078e000d */
[----:B------:R-:W-:Y:S01]  /*216f0*/  MOV R5, RZ ;  /* 0x000000ff00057202 */ /* 0x000fe20000000f00 */
[----:B------:R-:W-:Y:S01]  /*21700*/  IMAD.MOV.U32 R3, RZ, RZ, 0x181f ;  /* 0x0000181fff037424 */ /* 0x000fe200078e00ff */
[----:B------:R-:W-:Y:S02]  /*21710*/  MOV R2, 0x21730 ;  /* 0x0002173000027802 */ /* 0x000fe40000000f00 */
[----:B------:R-:W-:Y:S05]  /*21720*/  CALL.REL.NOINC `($__internal_65_$__cuda_sm70_shflsync_idx_p) ;  /* 0x00000f4000007944 */ /* 0x000fea0003c00000 */
[----:B------:R-:W-:Y:S01]  /*21730*/  MOV R7, R5 ;  /* 0x0000000500077202 */ /* 0x000fe20000000f00 */
[----:B------:R-:W-:Y:S05]  /*21740*/  BRA `(.L_x_3274) ;  /* 0xffffc37000007947 */ /* 0x000fea000383ffff */
.L_x_3208:
[----:B------:R-:W-:Y:S01]  /*21750*/  IMAD.MOV.U32 R9, RZ, RZ, R14 ;  /* 0x000000ffff097224 */ /* 0x000fe200078e000e */
[----:B------:R-:W-:Y:S01]  /*21760*/  MOV R5, RZ ;  /* 0x000000ff00057202 */ /* 0x000fe20000000f00 */
[----:B------:R-:W-:Y:S01]  /*21770*/  IMAD.MOV.U32 R3, RZ, RZ, 0x181f ;  /* 0x0000181fff037424 */ /* 0x000fe200078e00ff */
[----:B------:R-:W-:-:S02]  /*21780*/  MOV R2, 0x217a0 ;  /* 0x000217a000027802 */ /* 0x000fc40000000f00 */
[----:B-12---:R-:W-:Y:S05]  /*21790*/  CALL.REL.NOINC `($__internal_65_$__cuda_sm70_shflsync_idx_p) ;  /* 0x00000ed000007944 */ /* 0x006fea0003c00000 */
[----:B------:R-:W-:Y:S01]  /*217a0*/  MOV R2, R5 ;  /* 0x0000000500027202 */ /* 0x000fe20000000f00 */
[----:B------:R-:W-:Y:S05]  /*217b0*/  BRA `(.L_x_3275) ;  /* 0xffffc32000007947 */ /* 0x000fea000383ffff */
.L_x_3211:
[----:B--2---:R-:W-:Y:S01]  /*217c0*/  IMAD.MOV.U32 R9, RZ, RZ, R13 ;  /* 0x000000ffff097224 */ /* 0x004fe200078e000d */
[----:B------:R-:W-:Y:S01]  /*217d0*/  MOV R5, 0x1 ;  /* 0x0000000100057802 */ /* 0x000fe20000000f00 */
[----:B------:R-:W-:Y:S01]  /*217e0*/  IMAD.MOV.U32 R3, RZ, RZ, 0x181f ;  /* 0x0000181fff037424 */ /* 0x000fe200078e00ff */
[----:B----4-:R-:W-:-:S02]  /*217f0*/  MOV R2, 0x21810 ;  /* 0x0002181000027802 */ /* 0x010fc40000000f00 */
[----:B-1-3--:R-:W-:Y:S05]  /*21800*/  CALL.REL.NOINC `($__internal_65_$__cuda_sm70_shflsync_idx_p) ;  /* 0x00000e6000007944 */ /* 0x00afea0003c00000 */
        /* <DEDUP_REMOVED lines=8> */
.L_x_3214:
[----:B-1----:R-:W-:Y:S01]  /*21890*/  IMAD.MOV.U32 R9, RZ, RZ, R13 ;  /* 0x000000ffff097224 */ /* 0x002fe200078e000d */
[----:B------:R-:W-:Y:S01]  /*218a0*/  MOV R5, 0x2 ;  /* 0x0000000200057802 */ /* 0x000fe20000000f00 */
[----:B------:R-:W-:Y:S01]  /*218b0*/  IMAD.MOV.U32 R3, RZ, RZ, 0x181f ;  /* 0x0000181fff037424 */ /* 0x000fe200078e00ff */
[----:B----4-:R-:W-:Y:S02]  /*218c0*/  MOV R2, 0x218e0 ;  /* 0x000218e000027802 */ /* 0x010fe40000000f00 */
[----:B--23--:R-:W-:Y:S05]  /*218d0*/  CALL.REL.NOINC `($__internal_65_$__cuda_sm70_shflsync_idx_p) ;  /* 0x00000d9000007944 */ /* 0x00cfea0003c00000 */
[----:B------:R-:W-:Y:S01]  /*218e0*/  MOV R7, R5 ;  /* 0x0000000500077202 */ /* 0x000fe20000000f00 */
[----:B------:R-:W-:Y:S05]  /*218f0*/  BRA `(.L_x_3277) ;  /* 0xffffc47000007947 */ /* 0x000fea000383ffff */
.L_x_3215:
[----:B------:R-:W-:Y:S01]  /*21900*/  IMAD.MOV.U32 R9, RZ, RZ, R14 ;  /* 0x000000ffff097224 */ /* 0x000fe200078e000e */
[----:B------:R-:W-:Y:S01]  /*21910*/  MOV R5, 0x2 ;  /* 0x0000000200057802 */ /* 0x000fe20000000f00 */
[----:B------:R-:W-:Y:S01]  /*21920*/  IMAD.MOV.U32 R3, RZ, RZ, 0x181f ;  /* 0x0000181fff037424 */ /* 0x000fe200078e00ff */
[----:B----4-:R-:W-:Y:S02]  /*21930*/  MOV R2, 0x21950 ;  /* 0x0002195000027802 */ /* 0x010fe40000000f00 */
[----:B-123--:R-:W-:Y:S05]  /*21940*/  CALL.REL.NOINC `($__internal_65_$__cuda_sm70_shflsync_idx_p) ;  /* 0x00000d2000007944 */ /* 0x00efea0003c00000 */
[----:B------:R-:W-:Y:S01]  /*21950*/  MOV R2, R5 ;  /* 0x0000000500027202 */ /* 0x000fe20000000f00 */
[----:B------:R-:W-:Y:S05]  /*21960*/  BRA `(.L_x_3278) ;  /* 0xffffc42000007947 */ /* 0x000fea000383ffff */
.L_x_3218:
[----:B-1----:R-:W-:Y:S01]  /*21970*/  IMAD.MOV.U32 R9, RZ, RZ, R13 ;  /* 0x000000ffff097224 */ /* 0x002fe200078e000d */
[----:B------:R-:W-:Y:S01]  /*21980*/  MOV R5, 0x3 ;  /* 0x0000000300057802 */ /* 0x000fe20000000f00 */
[----:B------:R-:W-:Y:S01]  /*21990*/  IMAD.MOV.U32 R3, RZ, RZ, 0x181f ;  /* 0x0000181fff037424 */ /* 0x000fe200078e00ff */
[----:B------:R-:W-:-:S02]  /*219a0*/  MOV R2, 0x219c0 ;  /* 0x000219c000027802 */ /* 0x000fc40000000f00 */
[----:B--234-:R-:W-:Y:S05]  /*219b0*/  CALL.REL.NOINC `($__internal_65_$__cuda_sm70_shflsync_idx_p) ;  /* 0x00000cb000007944 */ /* 0x01cfea0003c00000 */
        /* <DEDUP_REMOVED lines=8> */
.L_x_3220:
[----:B------:R-:W-:Y:S01]  /*21a40*/  IMAD.MOV.U32 R9, RZ, RZ, R36 ;  /* 0x000000ffff097224 */ /* 0x000fe200078e0024 */
[----:B------:R-:W-:Y:S01]  /*21a50*/  MOV R5, RZ ;  /* 0x000000ff00057202 */ /* 0x000fe20000000f00 */
[----:B------:R-:W-:Y:S01]  /*21a60*/  IMAD.MOV.U32 R3, RZ, RZ, 0x1c1f ;  /* 0x00001c1fff037424 */ /* 0x000fe200078e00ff */
[----:B------:R-:W-:Y:S02]  /*21a70*/  MOV R2, 0x21a90 ;  /* 0x00021a9000027802 */ /* 0x000fe40000000f00 */
[----:B-1----:R-:W-:Y:S05]  /*21a80*/  CALL.REL.NOINC `($__internal_65_$__cuda_sm70_shflsync_idx_p) ;  /* 0x00000be000007944 */ /* 0x002fea0003c00000 */
[----:B------:R-:W-:Y:S01]  /*21a90*/  MOV R4, R5 ;  /* 0x0000000500047202 */ /* 0x000fe20000000f00 */
[----:B------:R-:W-:Y:S05]  /*21aa0*/  BRA `(.L_x_3280) ;  /* 0xffffc75000007947 */ /* 0x000fea000383ffff */
.L_x_3221:
[----:B------:R-:W-:Y:S01]  /*21ab0*/  IMAD.MOV.U32 R9, RZ, RZ, R38 ;  /* 0x000000ffff097224 */ /* 0x000fe200078e0026 */
[----:B------:R-:W-:Y:S01]  /*21ac0*/  MOV R5, RZ ;  /* 0x000000ff00057202 */ /* 0x000fe20000000f00 */
[----:B------:R-:W-:Y:S01]  /*21ad0*/  IMAD.MOV.U32 R3, RZ, RZ, 0x1c1f ;  /* 0x00001c1fff037424 */ /* 0x000fe200078e00ff */
[----:B------:R-:W-:Y:S02]  /*21ae0*/  MOV R2, 0x21b00 ;  /* 0x00021b0000027802 */ /* 0x000fe40000000f00 */
[----:B-123--:R-:W-:Y:S05]  /*21af0*/  CALL.REL.NOINC `($__internal_65_$__cuda_sm70_shflsync_idx_p) ;  /* 0x00000b7000007944 */ /* 0x00efea0003c00000 */
[----:B------:R-:W-:Y:S01]  /*21b00*/  MOV R0, R5 ;  /* 0x0000000500007202 */ /* 0x000fe20000000f00 */
[----:B------:R-:W-:Y:S05]  /*21b10*/  BRA `(.L_x_3281) ;  /* 0xffffc70000007947 */ /* 0x000fea000383ffff */
.L_x_3224:
[----:B------:R-:W-:Y:S01]  /*21b20*/  IMAD.MOV.U32 R9, RZ, RZ, R36 ;  /* 0x000000ffff097224 */ /* 0x000fe200078e0024 */
[----:B------:R-:W-:Y:S01]  /*21b30*/  MOV R5, 0x1 ;  /* 0x0000000100057802 */ /* 0x000fe20000000f00 */
[----:B---3--:R-:W-:Y:S01]  /*21b40*/  IMAD.MOV.U32 R3, RZ, RZ, 0x1c1f ;  /* 0x00001c1fff037424 */ /* 0x008fe200078e00ff */
[----:B------:R-:W-:-:S02]  /*21b50*/  MOV R2, 0x21b70 ;  /* 0x00021b7000027802 */ /* 0x000fc40000000f00 */
[----:B--2-4-:R-:W-:Y:S05]  /*21b60*/  CALL.REL.NOINC `($__internal_65_$__cuda_sm70_shflsync_idx_p) ;  /* 0x00000b0000007944 */ /* 0x014fea0003c00000 */
        /* <DEDUP_REMOVED lines=8> */
.L_x_3228:
[----:B------:R-:W-:Y:S01]  /*21bf0*/  IMAD.MOV.U32 R9, RZ, RZ, R11 ;  /* 0x000000ffff097224 */ /* 0x000fe200078e000b */
[----:B------:R-:W-:Y:S01]  /*21c00*/  MOV R5, RZ ;  /* 0x000000ff00057202 */ /* 0x000fe20000000f00 */
[----:B------:R-:W-:Y:S01]  /*21c10*/  IMAD.MOV.U32 R3, RZ, RZ, 0x181f ;  /* 0x0000181fff037424 */ /* 0x000fe200078e00ff */
[----:B------:R-:W-:Y:S02]  /*21c20*/  MOV R2, 0x21c40 ;  /* 0x00021c4000027802 */ /* 0x000fe40000000f00 */
[----:B------:R-:W-:Y:S05]  /*21c30*/  CALL.REL.NOINC `($__internal_65_$__cuda_sm70_shflsync_idx_p) ;  /* 0x00000a3000007944 */ /* 0x000fea0003c00000 */
[----:B------:R-:W-:Y:S01]  /*21c40*/  MOV R10, R5 ;  /* 0x00000005000a7202 */ /* 0x000fe20000000f00 */
[----:B------:R-:W-:Y:S05]  /*21c50*/  BRA `(.L_x_3283) ;  /* 0xffffdcc000007947 */ /* 0x000fea000383ffff */
.L_x_3229:
[----:B------:R-:W-:Y:S01]  /*21c60*/  IMAD.MOV.U32 R9, RZ, RZ, R14 ;  /* 0x000000ffff097224 */ /* 0x000fe200078e000e */
[----:B------:R-:W-:Y:S01]  /*21c70*/  MOV R5, RZ ;  /* 0x000000ff00057202 */ /* 0x000fe20000000f00 */
[----:B------:R-:W-:Y:S01]  /*21c80*/  IMAD.MOV.U32 R3, RZ, RZ, 0x181f ;  /* 0x0000181fff037424 */ /* 0x000fe200078e00ff */
[----:B------:R-:W-:Y:S02]  /*21c90*/  MOV R2, 0x21cb0 ;  /* 0x00021cb000027802 */ /* 0x000fe40000000f00 */
[----:B-12---:R-:W-:Y:S05]  /*21ca0*/  CALL.REL.NOINC `($__internal_65_$__cuda_sm70_shflsync_idx_p) ;  /* 0x000009c000007944 */ /* 0x006fea0003c00000 */
[----:B------:R-:W-:Y:S01]  /*21cb0*/  MOV R2, R5 ;  /* 0x0000000500027202 */ /* 0x000fe20000000f00 */
[----:B------:R-:W-:Y:S05]  /*21cc0*/  BRA `(.L_x_3284) ;  /* 0xffffdc7000007947 */ /* 0x000fea000383ffff */
.L_x_3232:
        /* <DEDUP_REMOVED lines=13> */
.L_x_3235:
[----:B-1----:R-:W-:Y:S01]  /*21da0*/  IMAD.MOV.U32 R9, RZ, RZ, R11 ;  /* 0x000000ffff097224 */ /* 0x002fe200078e000b */
[----:B------:R-:W-:Y:S01]  /*21db0*/  MOV R5, 0x2 ;  /* 0x0000000200057802 */ /* 0x000fe20000000f00 */
[----:B------:R-:W-:Y:S01]  /*21dc0*/  IMAD.MOV.U32 R3, RZ, RZ, 0x181f ;  /* 0x0000181fff037424 */ /* 0x000fe200078e00ff */
[----:B----4-:R-:W-:Y:S02]  /*21dd0*/  MOV R2, 0x21df0 ;  /* 0x00021df000027802 */ /* 0x010fe40000000f00 */
[----:B--23--:R-:W-:Y:S05]  /*21de0*/  CALL.REL.NOINC `($__internal_65_$__cuda_sm70_shflsync_idx_p) ;  /* 0x0000088000007944 */ /* 0x00cfea0003c00000 */
[----:B------:R-:W-:Y:S01]  /*21df0*/  MOV R10, R5 ;  /* 0x00000005000a7202 */ /* 0x000fe20000000f00 */
[----:B------:R-:W-:Y:S05]  /*21e00*/  BRA `(.L_x_3286) ;  /* 0xffffddd000007947 */ /* 0x000fea000383ffff */
.L_x_3236:
[----:B------:R-:W-:Y:S01]  /*21e10*/  IMAD.MOV.U32 R9, RZ, RZ, R14 ;  /* 0x000000ffff097224 */ /* 0x000fe200078e000e */
[----:B------:R-:W-:Y:S01]  /*21e20*/  MOV R5, 0x2 ;  /* 0x0000000200057802 */ /* 0x000fe20000000f00 */
[----:B------:R-:W-:Y:S01]  /*21e30*/  IMAD.MOV.U32 R3, RZ, RZ, 0x181f ;  /* 0x0000181fff037424 */ /* 0x000fe200078e00ff */
[----:B----4-:R-:W-:Y:S02]  /*21e40*/  MOV R2, 0x21e60 ;  /* 0x00021e6000027802 */ /* 0x010fe40000000f00 */
[----:B-123--:R-:W-:Y:S05]  /*21e50*/  CALL.REL.NOINC `($__internal_65_$__cuda_sm70_shflsync_idx_p) ;  /* 0x0000081000007944 */ /* 0x00efea0003c00000 */
[----:B------:R-:W-:Y:S01]  /*21e60*/  MOV R2, R5 ;  /* 0x0000000500027202 */ /* 0x000fe20000000f00 */
[----:B------:R-:W-:Y:S05]  /*21e70*/  BRA `(.L_x_3287) ;  /* 0xffffdd8000007947 */ /* 0x000fea000383ffff */
.L_x_3239:
        /* <DEDUP_REMOVED lines=13> */
.L_x_3241:
[----:B------:R-:W-:Y:S01]  /*21f50*/  IMAD.MOV.U32 R9, RZ, RZ, R83 ;  /* 0x000000ffff097224 */ /* 0x000fe200078e0053 */
[----:B------:R-:W-:Y:S01]  /*21f60*/  MOV R5, RZ ;  /* 0x000000ff00057202 */ /* 0x000fe20000000f00 */
[----:B---3--:R-:W-:Y:S01]  /*21f70*/  IMAD.MOV.U32 R3, RZ, RZ, 0x1f ;  /* 0x0000001fff037424 */ /* 0x008fe200078e00ff */
[----:B----4-:R-:W-:Y:S02]  /*21f80*/  MOV R2, 0x21fa0 ;  /* 0x00021fa000027802 */ /* 0x010fe40000000f00 */
[----:B--2---:R-:W-:Y:S05]  /*21f90*/  CALL.REL.NOINC `($__internal_65_$__cuda_sm70_shflsync_idx_p) ;  /* 0x000006d000007944 */ /* 0x004fea0003c00000 */
[----:B------:R-:W-:Y:S01]  /*21fa0*/  MOV R10, R5 ;  /* 0x00000005000a7202 */ /* 0x000fe20000000f00 */
[----:B------:R-:W-:Y:S05]  /*21fb0*/  BRA `(.L_x_3289) ;  /* 0xffffdf5000007947 */ /* 0x000fea000383ffff */
.L_x_3242:
[----:B------:R-:W-:Y:S01]  /*21fc0*/  IMAD.MOV.U32 R9, RZ, RZ, R83 ;  /* 0x000000ffff097224 */ /* 0x000fe200078e0053 */
[----:B------:R-:W-:Y:S01]  /*21fd0*/  MOV R5, 0x1 ;  /* 0x0000000100057802 */ /* 0x000fe20000000f00 */
[----:B------:R-:W-:Y:S01]  /*21fe0*/  IMAD.MOV.U32 R3, RZ, RZ, 0x1f ;  /* 0x0000001fff037424 */ /* 0x000fe200078e00ff */
[----:B----4-:R-:W-:Y:S02]  /*21ff0*/  MOV R2, 0x22010 ;  /* 0x0002201000027802 */ /* 0x010fe40000000f00 */
[----:B-123--:R-:W-:Y:S05]  /*22000*/  CALL.REL.NOINC `($__internal_65_$__cuda_sm70_shflsync_idx_p) ;  /* 0x0000066000007944 */ /* 0x00efea0003c00000 */
[----:B------:R-:W-:Y:S01]  /*22010*/  MOV R8, R5 ;  /* 0x0000000500087202 */ /* 0x000fe20000000f00 */
[----:B------:R-:W-:Y:S05]  /*22020*/  BRA `(.L_x_3290) ;  /* 0xffffdf0000007947 */ /* 0x000fea000383ffff */
.L_x_3243:
[----:B------:R-:W-:Y:S01]  /*22030*/  IMAD.MOV.U32 R0, RZ, RZ, R4 ;  /* 0x000000ffff007224 */ /* 0x000fe200078e0004 */
[----:B------:R-:W-:-:S02]  /*22040*/  MOV R2, 0x1 ;  /* 0x0000000100027802 */ /* 0x000fc40000000f00 */
[----:B------:R-:W-:Y:S02]  /*22050*/  MOV R3, 0x22070 ;  /* 0x0002207000037802 */ /* 0x000fe40000000f00 */
[----:B-1-3--:R-:W-:Y:S05]  /*22060*/  CALL.REL.NOINC `($__internal_66_$__cuda_sm70_shflsync_up_p) ;  /* 0x0000065000007944 */ /* 0x00afea0003c00000 */
[----:B------:R-:W-:Y:S05]  /*22070*/  BRA `(.L_x_3291) ;  /* 0xffffdfd000007947 */ /* 0x000fea000383ffff */
.L_x_3244:
[----:B------:R-:W-:Y:S01]  /*22080*/  IMAD.MOV.U32 R0, RZ, RZ, R4 ;  /* 0x000000ffff007224 */ /* 0x000fe200078e0004 */
[----:B------:R-:W-:Y:S02]  /*22090*/  MOV R2, 0x2 ;  /* 0x0000000200027802 */ /* 0x000fe40000000f00 */
[----:B------:R-:W-:Y:S02]  /*220a0*/  MOV R3, 0x220c0 ;  /* 0x000220c000037802 */ /* 0x000fe40000000f00 */
[----:B-1-3--:R-:W-:Y:S05]  /*220b0*/  CALL.REL.NOINC `($__internal_66_$__cuda_sm70_shflsync_up_p) ;  /* 0x0000060000007944 */ /* 0x00afea0003c00000 */
        /* <DEDUP_REMOVED lines=27> */
.L_x_3248:
[----:B------:R-:W-:Y:S02]  /*22270*/  MOV R2, 0x1 ;  /* 0x0000000100027802 */ /* 0x000fe40000000f00 */
[----:B------:R-:W-:-:S02]  /*22280*/  MOV R3, 0x222a0 ;  /* 0x000222a000037802 */ /* 0x000fc40000000f00 */
[----:B-1----:R-:W-:Y:S05]  /*22290*/  CALL.REL.NOINC `($__internal_66_$__cuda_sm70_shflsync_up_p) ;  /* 0x0000042000007944 */ /* 0x002fea0003c00000 */
[----:B------:R-:W-:Y:S01]  /*222a0*/  MOV R2, R5 ;  /* 0x0000000500027202 */ /* 0x000fe20000000f00 */
[----:B------:R-:W-:Y:S05]  /*222b0*/  BRA `(.L_x_3293) ;  /* 0xffffdfe000007947 */ /* 0x000fea000383ffff */
.L_x_3249:
[----:B------:R-:W-:Y:S02]  /*222c0*/  MOV R2, 0x2 ;  /* 0x0000000200027802 */ /* 0x000fe40000000f00 */
[----:B------:R-:W-:-:S02]  /*222d0*/  MOV R3, 0x222f0 ;  /* 0x000222f000037802 */ /* 0x000fc40000000f00 */
[----:B-1----:R-:W-:Y:S05]  /*222e0*/  CALL.REL.NOINC `($__internal_66_$__cuda_sm70_shflsync_up_p) ;  /* 0x000003d000007944 */ /* 0x002fea0003c00000 */
[----:B------:R-:W-:Y:S01]  /*222f0*/  SEL R5, R5, RZ, P1 ;  /* 0x000000ff05057207 */ /* 0x000fe20000800000 */
[----:B------:R-:W-:Y:S01]  /*22300*/  IMAD.MOV.U32 R2, RZ, RZ, 0x4 ;  /* 0x00000004ff027424 */ /* 0x000fe200078e00ff */
[----:B------:R-:W-:-:S03]  /*22310*/  MOV R3, 0x22340 ;  /* 0x0002234000037802 */ /* 0x000fc60000000f00 */
[----:B------:R-:W-:Y:S02]  /*22320*/  IMAD.IADD R0, R0, 0x1, R5 ;  /* 0x0000000100007824 */ /* 0x000fe400078e0205 */
        /* <DEDUP_REMOVED lines=22> */
.L_x_3251:
[----:B------:R-:W-:Y:S02]  /*22490*/  SEL R0, RZ, 0x1, P0 ;  /* 0x00000001ff007807 */ /* 0x000fe40000000000 */
[----:B------:R-:W-:-:S02]  /*224a0*/  MOV R2, 0x224c0 ;  /* 0x000224c000027802 */ /* 0x000fc40000000f00 */
[----:B-12---:R-:W-:Y:S05]  /*224b0*/  CALL.REL.NOINC `($__internal_67_$__cuda_sm70_votesync_ballot) ;  /* 0x0000027000007944 */ /* 0x006fea0003c00000 */
[----:B------:R-:W-:Y:S01]  /*224c0*/  MOV R11, R0 ;  /* 0x00000000000b7202 */ /* 0x000fe20000000f00 */
[----:B------:R-:W-:Y:S05]  /*224d0*/  BRA `(.L_x_3295) ;  /* 0xffffdf5000007947 */ /* 0x000fea000383ffff */
.L_x_3252:
[----:B------:R-:W-:Y:S01]  /*224e0*/  IMAD.MOV.U32 R9, RZ, RZ, R6 ;  /* 0x000000ffff097224 */ /* 0x000fe200078e0006 */
[----:B------:R-:W-:Y:S01]  /*224f0*/  MOV R5, R0 ;  /* 0x0000000000057202 */ /* 0x000fe20000000f00 */
[----:B------:R-:W-:Y:S01]  /*22500*/  IMAD.MOV.U32 R3, RZ, RZ, 0x1f ;  /* 0x0000001fff037424 */ /* 0x000fe200078e00ff */
[----:B------:R-:W-:-:S02]  /*22510*/  MOV R2, 0x22530 ;  /* 0x0002253000027802 */ /* 0x000fc40000000f00 */
[----:B-12---:R-:W-:Y:S05]  /*22520*/  CALL.REL.NOINC `($__internal_65_$__cuda_sm70_shflsync_idx_p) ;  /* 0x0000014000007944 */ /* 0x006fea0003c00000 */
[----:B------:R-:W-:Y:S01]  /*22530*/  IMAD.MOV.U32 R6, RZ, RZ, R5 ;  /* 0x000000ffff067224 */ /* 0x000fe200078e0005 */
[----:B------:R-:W-:Y:S01]  /*22540*/  MOV R5, R0 ;  /* 0x0000000000057202 */ /* 0x000fe20000000f00 */
[----:B------:R-:W-:Y:S01]  /*22550*/  IMAD.MOV.U32 R9, RZ, RZ, R7 ;  /* 0x000000ffff097224 */ /* 0x000fe200078e0007 */
[----:B------:R-:W-:-:S02]  /*22560*/  MOV R3, 0x1f ;  /* 0x0000001f00037802 */ /* 0x000fc40000000f00 */
[----:B------:R-:W-:Y:S02]  /*22570*/  MOV R2, 0x22590 ;  /* 0x0002259000027802 */ /* 0x000fe40000000f00 */
[----:B------:R-:W-:Y:S05]  /*22580*/  CALL.REL.NOINC `($__internal_65_$__cuda_sm70_shflsync_idx_p) ;  /* 0x000000e000007944 */ /* 0x000fea0003c00000 */
[----:B------:R-:W-:Y:S01]  /*22590*/  MOV R7, R5 ;  /* 0x0000000500077202 */ /* 0x000fe20000000f00 */
[----:B------:R-:W-:Y:S05]  /*225a0*/  BRA `(.L_x_3296) ;  /* 0xffffded000007947 */ /* 0x000fea000383ffff */
.L_x_3255:
[----:B------:R-:W-:Y:S01]  /*225b0*/  IMAD.MOV.U32 R9, RZ, RZ, R4 ;  /* 0x000000ffff097224 */ /* 0x000fe200078e0004 */
[----:B------:R-:W-:Y:S01]  /*225c0*/  MOV R5, R0 ;  /* 0x0000000000057202 */ /* 0x000fe20000000f00 */
[----:B------:R-:W-:Y:S01]  /*225d0*/  IMAD.MOV.U32 R3, RZ, RZ, 0x1f ;  /* 0x0000001fff037424 */ /* 0x000fe200078e00ff */
[----:B------:R-:W-:Y:S02]  /*225e0*/  MOV R2, 0x22600 ;  /* 0x0002260000027802 */ /* 0x000fe40000000f00 */
[----:B-12-4-:R-:W-:Y:S05]  /*225f0*/  CALL.REL.NOINC `($__internal_65_$__cuda_sm70_shflsync_idx_p) ;  /* 0x0000007000007944 */ /* 0x016fea0003c00000 */
[----:B------:R-:W-:Y:S01]  /*22600*/  MOV R12, R5 ;  /* 0x00000005000c7202 */ /* 0x000fe20000000f00 */
[----:B------:R-:W-:Y:S05]  /*22610*/  BRA `(.L_x_3254) ;  /* 0xffffdec000007947 */ /* 0x000fea000383ffff */
        .weak           $__internal_64_$__cuda_sm70_shflsync_bfly_p
        .type           $__internal_64_$__cuda_sm70_shflsync_bfly_p,@function
        .size           $__internal_64_$__cuda_sm70_shflsync_bfly_p,($__internal_65_$__cuda_sm70_shflsync_idx_p - $__internal_64_$__cuda_sm70_shflsync_bfly_p)
$__internal_64_$__cuda_sm70_shflsync_bfly_p:
[----:B------:R-:W-:Y:S04]  /*22620*/  WARPSYNC R6 ;  /* 0x0000000600007348 */ /* 0x000fe80003800000 */
[----:B------:R1:W2:Y:S02]  /*22630*/  SHFL.BFLY PT, R5, R2, R5, R7 ;  /* 0x0c00000502057389 */ /* 0x0002a400000e0007 */
[----:B-1----:R-:W-:-:S02]  /*22640*/  MOV R2, R3 ;  /* 0x0000000300027202 */ /* 0x002fc40000000f00 */
[----:B------:R-:W-:-:S04]  /*22650*/  MOV R3, 0x0 ;  /* 0x0000000000037802 */ /* 0x000fc80000000f00 */
[----:B--2---:R-:W-:Y:S05]  /*22660*/  RET.REL.NODEC R2 `(_ZN7cutlass13device_kernelIN5flash19enable_sm80_to_sm89INS1_16FlashAttnFwdSm80INS1_25CollectiveMainloopFwdSm80ILi8ELi1ELb0EN4cute5tupleIJNS5_1CILi128EEENS7_ILi64EEENS7_ILi192EEEEEELi192ENS_10bfloat16_tEfNS_4arch4Sm80ELb0ELb1ELb0ELb1ELb0ELb1ELb1ELb1EEENS1_21CollectiveEpilogueFwdINS6_IJS8_SA_S9_EEENS6_IJNS7_ILi1EEESI_SI_EEESC_SE_Li256ELb1ELb1ELb1ELb0EEENS1_36VarlenDynamicPersistentTileSchedulerILi128ELi64ELi256ELi256ELb1ELb1ELb0ELb1ELb0ELb1EEEEEEEEEvNT_6ParamsE) ;  /* 0xfffdd99002007950 */ /* 0x004fea0003c3ffff */
        .weak           $__internal_65_$__cuda_sm70_shflsync_idx_p
        .type           $__internal_65_$__cuda_sm70_shflsync_idx_p,@function
        .size           $__internal_65_$__cuda_sm70_shflsync_idx_p,($__internal_66_$__cuda_sm70_shflsync_up_p - $__internal_65_$__cuda_sm70_shflsync_idx_p)
$__internal_65_$__cuda_sm70_shflsync_idx_p:
[----:B------:R-:W-:-:S04]  /*22670*/  MOV R86, 0xffffffff ;  /* 0xffffffff00567802 */ /* 0x000fc80000000f00 */
[----:B------:R-:W-:Y:S04]  /*22680*/  WARPSYNC R86 ;  /* 0x0000005600007348 */ /* 0x000fe80003800000 */
[----:B------:R1:W2:Y:S02]  /*22690*/  SHFL.IDX PT, R5, R9, R5, R3 ;  /* 0x0000000509057389 */ /* 0x0002a400000e0003 */
[----:B-1----:R-:W-:-:S04]  /*226a0*/  MOV R3, 0x0 ;  /* 0x0000000000037802 */ /* 0x002fc80000000f00 */
[----:B--2---:R-:W-:Y:S05]  /*226b0*/  RET.REL.NODEC R2 `(_ZN7cutlass13device_kernelIN5flash19enable_sm80_to_sm89INS1_16FlashAttnFwdSm80INS1_25CollectiveMainloopFwdSm80ILi8ELi1ELb0EN4cute5tupleIJNS5_1CILi128EEENS7_ILi64EEENS7_ILi192EEEEEELi192ENS_10bfloat16_tEfNS_4arch4Sm80ELb0ELb1ELb0ELb1ELb0ELb1ELb1ELb1EEENS1_21CollectiveEpilogueFwdINS6_IJS8_SA_S9_EEENS6_IJNS7_ILi1EEESI_SI_EEESC_SE_Li256ELb1ELb1ELb1ELb0EEENS1_36VarlenDynamicPersistentTileSchedulerILi128ELi64ELi256ELi256ELb1ELb1ELb0ELb1ELb0ELb1EEEEEEEEEvNT_6ParamsE) ;  /* 0xfffdd94002007950 */ /* 0x004fea0003c3ffff */
        .weak           $__internal_66_$__cuda_sm70_shflsync_up_p
        .type           $__internal_66_$__cuda_sm70_shflsync_up_p,@function
        .size           $__internal_66_$__cuda_sm70_shflsync_up_p,($__internal_67_$__cuda_sm70_votesync_ballot - $__internal_66_$__cuda_sm70_shflsync_up_p)
$__internal_66_$__cuda_sm70_shflsync_up_p:
[----:B------:R-:W-:Y:S02]  /*226c0*/  IMAD.MOV.U32 R5, RZ, RZ, RZ ;  /* 0x000000ffff057224 */ /* 0x000fe400078e00ff */
[----:B------:R-:W-:-:S04]  /*226d0*/  IMAD.MOV.U32 R9, RZ, RZ, -0x1 ;  /* 0xffffffffff097424 */ /* 0x000fc800078e00ff */
[----:B------:R-:W-:Y:S04]  /*226e0*/  WARPSYNC R9 ;  /* 0x0000000900007348 */ /* 0x000fe80003800000 */
[----:B------:R1:W2:Y:S02]  /*226f0*/  SHFL.UP PT, R5, R0, R2, R5 ;  /* 0x0400000200057389 */ /* 0x0002a400000e0005 */
[----:B-1----:R-:W-:Y:S02]  /*22700*/  MOV R2, R3 ;  /* 0x0000000300027202 */ /* 0x002fe40000000f00 */
[----:B------:R-:W-:-:S04]  /*22710*/  MOV R3, 0x0 ;  /* 0x0000000000037802 */ /* 0x000fc80000000f00 */
[----:B--2---:R-:W-:Y:S05]  /*22720*/  RET.REL.NODEC R2 `(_ZN7cutlass13device_kernelIN5flash19enable_sm80_to_sm89INS1_16FlashAttnFwdSm80INS1_25CollectiveMainloopFwdSm80ILi8ELi1ELb0EN4cute5tupleIJNS5_1CILi128EEENS7_ILi64EEENS7_ILi192EEEEEELi192ENS_10bfloat16_tEfNS_4arch4Sm80ELb0ELb1ELb0ELb1ELb0ELb1ELb1ELb1EEENS1_21CollectiveEpilogueFwdINS6_IJS8_SA_S9_EEENS6_IJNS7_ILi1EEESI_SI_EEESC_SE_Li256ELb1ELb1ELb1ELb0EEENS1_36VarlenDynamicPersistentTileSchedulerILi128ELi64ELi256ELi256ELb1ELb1ELb0ELb1ELb0ELb1EEEEEEEEEvNT_6ParamsE) ;  /* 0xfffdd8d002007950 */ /* 0x004fea0003c3ffff */
        .weak           $__internal_67_$__cuda_sm70_votesync_ballot
        .type           $__internal_67_$__cuda_sm70_votesync_ballot,@function
        .size           $__internal_67_$__cuda_sm70_votesync_ballot,(.L_x_5007 - $__internal_67_$__cuda_sm70_votesync_ballot)
$__internal_67_$__cuda_sm70_votesync_ballot:
[----:B------:R-:W-:Y:S01]  /*22730*/  ISETP.NE.U32.AND P0, PT, R0, 0x1, PT ;  /* 0x000000010000780c */ /* 0x000fe20003f05070 */
[----:B------:R-:W-:-:S04]  /*22740*/  IMAD.MOV.U32 R3, RZ, RZ, -0x1 ;  /* 0xffffffffff037424 */ /* 0x000fc800078e00ff */
[----:B------:R-:W-:Y:S08]  /*22750*/  WARPSYNC R3 ;  /* 0x0000000300007348 */ /* 0x000ff00003800000 */
[----:B------:R-:W-:-:S04]  /*22760*/  VOTE.ANY R0, PT, !P0 ;  /* 0x0000000000007806 */ /* 0x000fc800040e0100 */
[----:B------:R-:W-:Y:S01]  /*22770*/  LOP3.LUT R0, R0, R3, RZ, 0xc0, !PT ;  /* 0x0000000300007212 */ /* 0x000fe200078ec0ff */
[----:B------:R-:W-:-:S04]  /*22780*/  IMAD.MOV.U32 R3, RZ, RZ, 0x0 ;  /* 0x00000000ff037424 */ /* 0x000fc800078e00ff */
[----:B------:R-:W-:Y:S05]  /*22790*/  RET.REL.NODEC R2 `(_ZN7cutlass13device_kernelIN5flash19enable_sm80_to_sm89INS1_16FlashAttnFwdSm80INS1_25CollectiveMainloopFwdSm80ILi8ELi1ELb0EN4cute5tupleIJNS5_1CILi128EEENS7_ILi64EEENS7_ILi192EEEEEELi192ENS_10bfloat16_tEfNS_4arch4Sm80ELb0ELb1ELb0ELb1ELb0ELb1ELb1ELb1EEENS1_21CollectiveEpilogueFwdINS6_IJS8_SA_S9_EEENS6_IJNS7_ILi1EEESI_SI_EEESC_SE_Li256ELb1ELb1ELb1ELb0EEENS1_36VarlenDynamicPersistentTileSchedulerILi128ELi64ELi256ELi256ELb1ELb1ELb0ELb1ELb0ELb1EEEEEEEEEvNT_6ParamsE) ;  /* 0xfffdd86002007950 */ /* 0x000fea0003c3ffff */
.L_x_3297:
        /* <DEDUP_REMOVED lines=14> */
.L_x_5007:


//--------------------- .text._ZN7cutlass13device_kernelIN5flash19enable_sm80_to_sm89INS1_16FlashAttnFwdSm80INS1_25CollectiveMainloopFwdSm80ILi8ELi1ELb1EN4cute5tupleIJNS5_1CILi128EEENS7_ILi96EEENS7_ILi192EEEEEELi192ENS_10bfloat16_tEfNS_4arch4Sm80ELb1ELb0ELb0ELb0ELb0ELb0ELb1ELb1EEENS1_21CollectiveEpilogueFwdINS6_IJS8_SA_S9_EEENS6_IJNS7_ILi1EEESI_SI_EEESC_SE_Li256ELb0ELb1ELb1ELb0EEENS1_30DynamicPersistentTileSchedulerILi256ELi256ELb1ELb1ELb0EEEEEEEEEvNT_6ParamsE --------------------------
	.section	.text._ZN7cutlass13device_kernelIN5flash19enable_sm80_to_sm89INS1_16FlashAttnFwdSm80INS1_25CollectiveMainloopFwdSm80ILi8ELi1ELb1EN4cute5tupleIJNS5_1CILi128EEENS7_ILi96EEENS7_ILi192EEEEEELi192ENS_10bfloat16_tEfNS_4arch4Sm80ELb1ELb0ELb0ELb0ELb0ELb0ELb1ELb1EEENS1_21CollectiveEpilogueFwdINS6_IJS8_SA_S9_EEENS6_IJNS7_ILi1EEESI_SI_EEESC_SE_Li256ELb0ELb1ELb1ELb0EEENS1_30DynamicPersistentTileSchedulerILi256ELi256ELb1ELb1ELb0EEEEEEEEEvNT_6ParamsE,"ax",@progbits
	.sectioninfo	@"SHI_REGISTERS=255"
	.align	128
.text._ZN7cutlass13device_kernelIN5flash19enable_sm80_to_sm89INS1_16FlashAttnFwdSm80INS1_25CollectiveMainloopFwdSm80ILi8ELi1ELb1EN4cute5tupleIJNS5_1CILi128EEENS7_ILi96EEENS7_ILi192EEEEEELi192ENS_10bfloat16_tEfNS_4arch4Sm80ELb1ELb0ELb0ELb0ELb0ELb0ELb1ELb1EEENS1_21CollectiveEpilogueFwdINS6_IJS8_SA_S9_EEENS6_IJNS7_ILi1EEESI_SI_EEESC_SE_Li256ELb0ELb1ELb1ELb0EEENS1_30DynamicPersistentTileSchedulerILi256ELi256ELb1ELb1ELb0EEEEEEEEEvNT_6ParamsE:
        .type           _ZN7cutlass13device_kernelIN5flash19enable_sm80_to_sm89INS1_16FlashAttnFwdSm80INS1_25CollectiveMainloopFwdSm80ILi8ELi1ELb1EN4cute5tupleIJNS5_1CILi128EEENS7_ILi96EEENS7_ILi192EEEEEELi192ENS_10bfloat16_tEfNS_4arch4Sm80ELb1ELb0ELb0ELb0ELb0ELb0ELb1ELb1EEENS1_21CollectiveEpilogueFwdINS6_IJS8_SA_S9_EEENS6_IJNS7_ILi1EEESI_SI_EEESC_SE_Li256ELb0ELb1ELb1ELb0EEENS1_30DynamicPersistentTileSchedulerILi256ELi256ELb1ELb1ELb0EEEEEEEEEvNT_6ParamsE,@function
        .size           _ZN7cutlass13device_kernelIN5flash19enable_sm80_to_sm89INS1_16FlashAttnFwdSm80INS1_25CollectiveMainloopFwdSm80ILi8ELi1ELb1EN4cute5tupleIJNS5_1CILi128EEENS7_ILi96EEENS7_ILi192EEEEEELi192ENS_10bfloat16_tEfNS_4arch4Sm80ELb1ELb0ELb0ELb0ELb0ELb0ELb1ELb1EEENS1_21CollectiveEpilogueFwdINS6_IJS8_SA_S9_EEENS6_IJNS7_ILi1EEESI_SI_EEESC_SE_Li256ELb0ELb1ELb1ELb0EEENS1_30DynamicPersistentTileSchedulerILi256ELi256ELb1ELb1ELb0EEEEEEEEEvNT_6ParamsE,(.L_x_5012 - _ZN7cutlass13device_kernelIN5flash19enable_sm80_to_sm89INS1_16FlashAttnFwdSm80INS1_25CollectiveMainloopFwdSm80ILi8ELi1ELb1EN4cute5tupleIJNS5_1CILi128EEENS7_ILi96EEENS7_ILi192EEEEEELi192ENS_10bfloat16_tEfNS_4arch4Sm80ELb1ELb0ELb0ELb0ELb0ELb0ELb1ELb1EEENS1_21CollectiveEpilogueFwdINS6_IJS8_SA_S9_EEENS6_IJNS7_ILi1EEESI_SI_EEESC_SE_Li256ELb0ELb1ELb1ELb0EEENS1_30DynamicPersistentTileSchedulerILi256ELi256ELb1ELb1ELb0EEEEEEEEEvNT_6ParamsE)
        .other          _ZN7cutlass13device_kernelIN5flash19enable_sm80_to_sm89INS1_16FlashAttnFwdSm80INS1_25CollectiveMainloopFwdSm80ILi8ELi1ELb1EN4cute5tupleIJNS5_1CILi128EEENS7_ILi96EEENS7_ILi192EEEEEELi192ENS_10bfloat16_tEfNS_4arch4Sm80ELb1ELb0ELb0ELb0ELb0ELb0ELb1ELb1EEENS1_21CollectiveEpilogueFwdINS6_IJS8_SA_S9_EEENS6_IJNS7_ILi1EEESI_SI_EEESC_SE_Li256ELb0ELb1ELb1ELb0EEENS1_30DynamicPersistentTileSchedulerILi256ELi256ELb1ELb1ELb0EEEEEEEEEvNT_6ParamsE,@"STO_CUDA_ENTRY STV_DEFAULT"
_ZN7cutlass13device_kernelIN5flash19enable_sm80_to_sm89INS1_16FlashAttnFwdSm80INS1_25CollectiveMainloopFwdSm80ILi8ELi1ELb1EN4cute5tupleIJNS5_1CILi128EEENS7_ILi96EEENS7_ILi192EEEEEELi192ENS_10bfloat16_tEfNS_4arch4Sm80ELb1ELb0ELb0ELb0ELb0ELb0ELb1ELb1EEENS1_21CollectiveEpilogueFwdINS6_IJS8_SA_S9_EEENS6_IJNS7_ILi1EEESI_SI_EEESC_SE_Li256ELb0ELb1ELb1ELb0EEENS1_30DynamicPersistentTileSchedulerILi256ELi256ELb1ELb1ELb0EEEEEEEEEvNT_6ParamsE:
        /* <DEDUP_REMOVED lines=69> */
[----:B------:R-:W-:Y:S01]  /*0450*/  LOP3.LUT R224, R4, 0x7ffffe00, R224, 0xf8, !PT ;  /* 0x7ffffe0004e07812 */ /* 0x000fe200078ef8e0 */
[----:B------:R-:W-:Y:S01]  /*0460*/  IMAD.MOV.U32 R4, RZ, RZ, 0x40 ;  /* 0x00000040ff047424 */ /* 0x000fe200078e00ff */
[----:B------:R-:W-:Y:S02]  /*0470*/  SHF.R.S32.HI R0, RZ, 0x2, R3 ;  /* 0x00000002ff007819 */ /* 0x000fe40000011403 */
[----:B------:R-:W-:Y:S02]  /*0480*/  LOP3.LUT R3, R3, 0x7ffffffc, RZ, 0xc0, !PT ;  /* 0x7ffffffc03037812 */ /* 0x000fe400078ec0ff */
[----:B------:R-:W-:Y:S01]  /*0490*/  R2P PR, R5, 0x6 ;  /* 0x0000000605007804 */ /* 0x000fe20000000000 */
[----:B------:R-:W-:Y:S01]  /*04a0*/  IMAD R8, R2, 0x10, R0 ;  /* 0x0000001002087824 */ /* 0x000fe200078e0200 */
[----:B------:R-:W-:Y:S01]  /*04b0*/  IADD3 R2, R16, 0x40, RZ ;  /* 0x0000004010027810 */ /* 0x000fe20007ffe0ff */
[----:B------:R-:W-:Y:S01]  /*04c0*/  IMAD R0, R6, 0x20, R15 ;  /* 0x0000002006007824 */ /* 0x000fe200078e020f */
[----:B------:R-:W-:Y:S01]  /*04d0*/  LEA R224, R224, 0x100, 0x1 ;  /* 0x00000100e0e07811 */ /* 0x000fe200078e08ff */
[----:B------:R-:W-:Y:S01]  /*04e0*/  IMAD.IADD R3, R14, 0x1, -R3 ;  /* 0x000000010e037824 */ /* 0x000fe200078e0a03 */
[----:B------:R-:W-:Y:S01]  /*04f0*/  STL [R1+0x80], R8 ;  /* 0x0000800801007387 */ /* 0x000fe20000100800 */
[----:B------:R-:W-:-:S02]  /*0500*/  SHF.R.S32.HI R2, RZ, 0x1f, R2 ;  /* 0x0000001fff027819 */ /* 0x000fc40000011402 */
[----:B------:R-:W-:Y:S01]  /*0510*/  IMAD.SHL.U32 R3, R3, 0x2, RZ ;  /* 0x0000000203037824 */ /* 0x000fe200078e00ff */
[----:B------:R-:W-:Y:S01]  /*0520*/  STL [R1+0x60], R13 ;  /* 0x0000600d01007387 */ /* 0x000fe20000100800 */
[----:B------:R-:W-:Y:S01]  /*0530*/  IMAD R250, R250, 0x800, R224 ;  /* 0x00000800fafa7824 */ /* 0x000fe200078e02e0 */
[----:B------:R-:W-:Y:S02]  /*0540*/  LOP3.LUT P3, RZ, R6, 0x2, RZ, 0xc0, !PT ;  /* 0x0000000206ff7812 */ /* 0x000fe4000786c0ff */
[----:B------:R1:W-:Y:S01]  /*0550*/  STL [R1+0x84], R0 ;  /* 0x0000840001007387 */ /* 0x0003e20000100800 */
[----:B------:R-:W-:Y:S02]  /*0560*/  SEL R5, R230, 0xffffffe0, !P2 ;  /* 0xffffffe0e6057807 */ /* 0x000fe40005000000 */
[----:B------:R-:W-:Y:S01]  /*0570*/  LOP3.LUT P0, RZ, R6, 0x4, RZ, 0xc0, !PT ;  /* 0x0000000406ff7812 */ /* 0x000fe2000780c0ff */
[----:B------:R2:W-:Y:S01]  /*0580*/  STL [R1+0x70], R2 ;  /* 0x0000700201007387 */ /* 0x0005e20000100800 */
[----:B------:R-:W-:-:S02]  /*0590*/  LEA R225, R225, 0xc100, 0x1 ;  /* 0x0000c100e1e17811 */ /* 0x000fc400078e08ff */
[----:B------:R-:W-:Y:S02]  /*05a0*/  SEL R249, R249, 0xfffffff0, !P1 ;  /* 0xfffffff0f9f97807 */ /* 0x000fe40004800000 */
[----:B------:R-:W-:Y:S02]  /*05b0*/  SEL R230, R230, 0xffffffe0, !P1 ;  /* 0xffffffe0e6e67807 */ /* 0x000fe40004800000 */
[----:B------:R-:W-:Y:S01]  /*05c0*/  SEL R226, R4, 0xffffffc0, !P0 ;  /* 0xffffffc004e27807 */ /* 0x000fe20004000000 */
[----:B------:R-:W-:Y:S01]  /*05d0*/  IMAD.IADD R249, R249, 0x1, R5 ;  /* 0x00000001f9f97824 */ /* 0x000fe200078e0205 */
[C---:B------:R-:W-:Y:S01]  /*05e0*/  IADD3 R231, R225.reuse, 0x20, RZ ;  /* 0x00000020e1e77810 */ /* 0x040fe20007ffe0ff */
[----:B------:R-:W-:Y:S01]  /*05f0*/  IMAD.IADD R251, R230, 0x1, R250 ;  /* 0x00000001e6fb7824 */ /* 0x000fe200078e02fa */
[C---:B------:R-:W-:Y:S01]  /*0600*/  @P3 IADD3 R231, R225.reuse, -0x20, RZ ;  /* 0xffffffe0e1e73810 */ /* 0x040fe20007ffe0ff */
[----:B------:R-:W-:Y:S02]  /*0610*/  IMAD.IADD R229, R225, 0x1, R226 ;  /* 0x00000001e1e57824 */ /* 0x000fe400078e02e2 */
[----:B------:R-:W-:Y:S01]  /*0620*/  IMAD.IADD R228, R224, 0x1, R230 ;  /* 0x00000001e0e47824 */ /* 0x000fe200078e02e6 */
[C---:B------:R-:W-:Y:S01]  /*0630*/  IADD3 R248, R231.reuse, 0x800, RZ ;  /* 0x00000800e7f87810 */ /* 0x040fe20007ffe0ff */
[----:B------:R-:W-:Y:S01]  /*0640*/  IMAD.IADD R226, R226, 0x1, R231 ;  /* 0x00000001e2e27824 */ /* 0x000fe200078e02e7 */
[----:B------:R-:W-:Y:S01]  /*0650*/  IADD3 R247, R231, 0x1000, RZ ;  /* 0x00001000e7f77810 */ /* 0x000fe20007ffe0ff */
[----:B------:R-:W-:Y:S01]  /*0660*/  IMAD R249, R249, 0x2, R224 ;  /* 0x00000002f9f97824 */ /* 0x000fe200078e02e0 */
[----:B------:R-:W-:-:S02]  /*0670*/  IADD3 R246, R231, 0x1800, RZ ;  /* 0x00001800e7f67810 */ /* 0x000fc40007ffe0ff */
[----:B-1----:R-:W-:Y:S02]  /*0680*/  IADD3 R0, R16, 0x80, RZ ;  /* 0x0000008010007810 */ /* 0x002fe40007ffe0ff */
[C---:B------:R-:W-:Y:S02]  /*0690*/  IADD3 R245, R231.reuse, 0x2000, RZ ;  /* 0x00002000e7f57810 */ /* 0x040fe40007ffe0ff */
[----:B------:R-:W-:Y:S01]  /*06a0*/  SHF.R.S32.HI R0, RZ, 0x1f, R0 ;  /* 0x0000001fff007819 */ /* 0x000fe20000011400 */
[----:B--2---:R-:W-:Y:S01]  /*06b0*/  IMAD.SHL.U32 R2, R10, 0x2, RZ ;  /* 0x000000020a027824 */ /* 0x004fe200078e00ff */
[C---:B------:R-:W-:Y:S02]  /*06c0*/  IADD3 R244, R231.reuse, 0x2800, RZ ;  /* 0x00002800e7f47810 */ /* 0x040fe40007ffe0ff */
[C---:B------:R-:W-:Y:S01]  /*06d0*/  IADD3 R243, R231.reuse, 0x3000, RZ ;  /* 0x00003000e7f37810 */ /* 0x040fe20007ffe0ff */
[----:B------:R1:W-:Y:S01]  /*06e0*/  STL [R1+0x6c], R0 ;  /* 0x00006c0001007387 */ /* 0x0003e20000100800 */
[----:B------:R-:W-:-:S02]  /*06f0*/  IADD3 R242, R231, 0x3800, RZ ;  /* 0x00003800e7f27810 */ /* 0x000fc40007ffe0ff */
[C---:B------:R-:W-:Y:S01]  /*0700*/  IADD3 R241, R231.reuse, 0x4000, RZ ;  /* 0x00004000e7f17810 */ /* 0x040fe20007ffe0ff */
[----:B------:R2:W-:Y:S01]  /*0710*/  STL [R1+0x4], R2 ;  /* 0x0000040201007387 */ /* 0x0005e20000100800 */
        /* <DEDUP_REMOVED lines=8> */
[----:B------:R-:W-:Y:S01]  /*07a0*/  IADD3 R232, R231, 0x8800, RZ ;  /* 0x00008800e7e87810 */ /* 0x000fe20007ffe0ff */
[----:B-1----:R-:W-:Y:S01]  /*07b0*/  IMAD R0, R12, 0x8, R8 ;  /* 0x000000080c007824 */ /* 0x002fe200078e0208 */
[----:B--2---:R-:W-:-:S04]  /*07c0*/  IADD3 R2, R3, 0xb8, RZ ;  /* 0x000000b803027810 */ /* 0x004fc80007ffe0ff */
[----:B------:R1:W-:Y:S04]  /*07d0*/  STL [R1+0x78], R0 ;  /* 0x0000780001007387 */ /* 0x0003e80000100800 */
[----:B------:R2:W-:Y:S04]  /*07e0*/  STL [R1+0x20], R3 ;  /* 0x0000200301007387 */ /* 0x0005e80000100800 */
[----:B------:R3:W-:Y:S01]  /*07f0*/  STL [R1+0x68], R2 ;  /* 0x0000680201007387 */ /* 0x0007e20000100800 */
[----:B-1----:R-:W-:Y:S02]  /*0800*/  SEL R0, R4, 0xffffffc0, !P2 ;  /* 0xffffffc004007807 */ /* 0x002fe40005000000 */
[----:B--2---:R-:W-:-:S03]  /*0810*/  IADD3 R3, R3, 0xb0, RZ ;  /* 0x000000b003037810 */ /* 0x004fc60007ffe0ff */
[----:B------:R-:W-:Y:S01]  /*0820*/  IMAD.IADD R227, R224, 0x1, R0 ;  /* 0x00000001e0e37824 */ /* 0x000fe200078e0200 */
[C---:B------:R-:W-:Y:S01]  /*0830*/  IADD3 R230, R0.reuse, R224, R230 ;  /* 0x000000e000e67210 */ /* 0x040fe20007ffe0e6 */
[C---:B------:R-:W-:Y:S01]  /*0840*/  IMAD.IADD R252, R0.reuse, 0x1, R251 ;  /* 0x0000000100fc7824 */ /* 0x040fe200078e02fb */
[----:B---3--:R-:W-:Y:S01]  /*0850*/  SHF.R.S32.HI R2, RZ, 0x1f, R2 ;  /* 0x0000001fff027819 */ /* 0x008fe20000011402 */
[----:B------:R-:W-:Y:S04]  /*0860*/  STL [R1+0x64], R3 ;  /* 0x0000640301007387 */ /* 0x000fe80000100800 */
[----:B------:R1:W-:Y:S02]  /*0870*/  STL [R1+0x74], R2 ;  /* 0x0000740201007387 */ /* 0x0003e40000100800 */
[----:B-1----:R-:W-:-:S05]  /*0880*/  IMAD.IADD R2, R0, 0x1, R250 ;  /* 0x0000000100027824 */ /* 0x002fca00078e02fa */
[----:B------:R1:W-:Y:S02]  /*0890*/  STL [R1], R2 ;  /* 0x0000000201007387 */ /* 0x0003e40000100800 */
.L_x_3323:
        /* <DEDUP_REMOVED lines=19> */
.L_x_3299:
[----:B------:R-:W-:-:S04]  /*09d0*/  MOV R0, c[0x0][0x554] ;  /* 0x0001550000007a02 */ /* 0x000fc80000000f00 */
[----:B------:R-:W-:Y:S02]  /*09e0*/  ISETP.NE.AND P0, PT, R0, 0x1, PT ;  /* 0x000000010000780c */ /* 0x000fe40003f05270 */
[----:B------:R-:W-:-:S11]  /*09f0*/  MOV R0, R2 ;  /* 0x0000000200007202 */ /* 0x000fd60000000f00 */
[----:B------:R-:W-:-:S05]  /*0a00*/  @P0 IMAD.HI.U32 R4, R2, c[0x0][0x558], RZ ;  /* 0x0001560002040a27 */ /* 0x000fca00078e00ff */
[----:B------:R-:W-:-:S05]  /*0a10*/  @P0 SHF.R.U32.HI R0, RZ, c[0x0][0x55c], R4 ;  /* 0x00015700ff000a19 */ /* 0x000fca0000011604 */
[----:B------:R-:W-:Y:S02]  /*0a20*/  IMAD R4, R0, c[0x0][0x554], RZ ;  /* 0x0001550000047a24 */ /* 0x000fe400078e02ff */
.L_x_3300:
[----:B------:R-:W-:Y:S05]  /*0a30*/  BSYNC B0 ;  /* 0x0000000000007941 */ /* 0x000fea0003800000 */
.L_x_3298:
        /* <DEDUP_REMOVED lines=74> */
.L_x_3302:
[----:B------:R-:W-:Y:S05]  /*0ee0*/  BSYNC B0 ;  /* 0x0000000000007941 */ /* 0x000fea0003800000 */
.L_x_3301:
        /* <DEDUP_REMOVED lines=82> */
[C-C-:B------:R-:W-:Y:S01]  /*1410*/  IMAD.WIDE.U32 R4, R32.reuse, c[0x0][0x1e0], R34.reuse ;  /* 0x0000780020047a25 */ /* 0x140fe200078e0022 */
        /* <DEDUP_REMOVED lines=10> */
[----:B------:R-:W-:Y:S01]  /*14c0*/  IMAD.WIDE.U32 R4, R14, c[0x0][0x1e8], R4 ;  /* 0x00007a000e047a25 */ /* 0x000fe200078e0004 */
[----:B------:R-:W-:Y:S02]  /*14d0*/  SHF.L.U32 R0, R0, 0x1, RZ ;  /* 0x0000000100007819 */ /* 0x000fe400000006ff */
[----:B------:R-:W-:Y:S01]  /*14e0*/  SEL R10, RZ, 0x4, P2 ;  /* 0x00000004ff0a7807 */ /* 0x000fe20001000000 */
[----:B------:R-:W-:Y:S01]  /*14f0*/  IMAD R6, R14, c[0x0][0x1ec], R6 ;  /* 0x00007b000e067a24 */ /* 0x000fe200078e0206 */
        /* <DEDUP_REMOVED lines=32> */
[----:B------:R-:W-:-:S03]  /*1700*/  P2R R18, PR, RZ, 0x10 ;  /* 0x00000010ff127803 */ /* 0x000fc60000000000 */
[----:B----4-:R-:W4:Y:S01]  /*1710*/  LDL R118, [R1+0x4] ;  /* 0x0000040001767983 */ /* 0x010f220000100800 */
[----:B------:R-:W-:Y:S02]  /*1720*/  IMAD R8, R8, c[0x0][0x1c0], RZ ;  /* 0x0000700008087a24 */ /* 0x000fe400078e02ff */
[----:B------:R-:W-:Y:S02]  /*1730*/  IMAD.IADD R3, R3, 0x1, R5 ;  /* 0x0000000103037824 */ /* 0x000fe400078e0205 */
[C---:B------:R-:W-:Y:S02]  /*1740*/  IMAD R8, R13.reuse, c[0x0][0x1c4], R8 ;  /* 0x000071000d087a24 */ /* 0x040fe400078e0208 */
[----:B------:R-:W-:-:S04]  /*1750*/  IMAD.WIDE.U32 R2, R13, c[0x0][0x1c0], R2 ;  /* 0x000070000d027a25 */ /* 0x000fc800078e0002 */
[----:B------:R-:W-:Y:S02]  /*1760*/  IMAD.IADD R3, R3, 0x1, R8 ;  /* 0x0000000103037824 */ /* 0x000fe400078e0208 */
[----:B------:R-:W-:Y:S02]  /*1770*/  IMAD R24, R24, c[0x0][0x168], RZ ;  /* 0x00005a0018187a24 */ /* 0x000fe400078e02ff */
[----:B------:R-:W-:Y:S01]  /*1780*/  IMAD.IADD R9, R32, 0x1, R208 ;  /* 0x0000000120097824 */ /* 0x000fe200078e02d0 */
[----:B------:R-:W-:Y:S02]  /*1790*/  ISETP.GE.AND P3, PT, R34, c[0x0][0x198], PT ;  /* 0x0000660022007a0c */ /* 0x000fe40003f66270 */
        /* <DEDUP_REMOVED lines=14> */
[----:B------:R-:W-:-:S03]  /*1880*/  SHF.R.S32.HI R5, RZ, 0x1f, R4 ;  /* 0x0000001fff057819 */ /* 0x000fc60000011404 */
[----:B------:R-:W-:Y:S02]  /*1890*/  IMAD.IADD R3, R3, 0x1, R6 ;  /* 0x0000000103037824 */ /* 0x000fe400078e0206 */
[----:B------:R-:W-:Y:S02]  /*18a0*/  IMAD R0, R5, c[0x0][0x1a8], RZ ;  /* 0x00006a0005007a24 */ /* 0x000fe400078e02ff */
[----:B------:R-:W-:-:S04]  /*18b0*/  IMAD.WIDE.U32 R2, R4, c[0x0][0x1a8], R2 ;  /* 0x00006a0004027a25 */ /* 0x000fc800078e0002 */
[----:B------:R-:W-:-:S04]  /*18c0*/  IMAD R0, R4, c[0x0][0x1ac], R0 ;  /* 0x00006b0004007a24 */ /* 0x000fc800078e0200 */
        /* <DEDUP_REMOVED lines=47> */
[----:B------:R-:W-:Y:S01]  /*1bc0*/  ISETP.GE.AND P6, PT, R34, c[0x0][0x198], PT ;  /* 0x0000660022007a0c */ /* 0x000fe20003fc6270 */
[----:B------:R-:W-:Y:S01]  /*1bd0*/  IMAD.MOV.U32 R112, RZ, RZ, -0x60 ;  /* 0xffffffa0ff707424 */ /* 0x000fe200078e00ff */
[----:B------:R-:W-:-:S03]  /*1be0*/  IADD3 R113, R165, -0x1, RZ ;  /* 0xffffffffa5717810 */ /* 0x000fc60007ffe0ff */
[----:B------:R-:W-:Y:S01]  /*1bf0*/  IMAD R112, R165, R112, 0x60 ;  /* 0x00000060a5707424 */ /* 0x000fe200078e0270 */
[----:B------:R-:W-:Y:S01]  /*1c00*/  SHF.R.S32.HI R12, RZ, 0x1f, R113 ;  /* 0x0000001fff0c7819 */ /* 0x000fe20000011471 */
[----:B-1----:R-:W-:-:S03]  /*1c10*/  @!P5 IMAD.WIDE R4, R34, 0x2, R2 ;  /* 0x000000022204d825 */ /* 0x002fc600078e0202 */
[----:B----4-:R-:W-:-:S03]  /*1c20*/  IADD3 R8, R112, c[0x0][0x1d0], -R32 ;  /* 0x0000740070087a10 */ /* 0x010fc60007ffe820 */
[----:B------:R1:W-:Y:S01]  /*1c30*/  @!P5 LDGSTS.E.BYPASS.LTC128B.128 [R118+0x3100], [R4.64], !P6 ;  /* 0x031000000476dfae */ /* 0x0003e2000f101d46 */
[----:B------:R-:W-:-:S03]  /*1c40*/  IMAD R0, R12, c[0x0][0x1e0], RZ ;  /* 0x000078000c007a24 */ /* 0x000fc600078e02ff */
[----:B------:R4:W-:Y:S01]  /*1c50*/  @!P5 LDGSTS.E.BYPASS.LTC128B.128 [R118+0x7100], [R10.64], !P0 ;  /* 0x071000000a76dfae */ /* 0x0009e2000c101d46 */
[----:B------:R-:W-:Y:S01]  /*1c60*/  ISETP.GE.AND P6, PT, R23, c[0x0][0x198], PT ;  /* 0x0000660017007a0c */ /* 0x000fe20003fc6270 */
[----:B------:R-:W-:Y:S02]  /*1c70*/  IMAD R0, R113, c[0x0][0x1e4], R0 ;  /* 0x0000790071007a24 */ /* 0x000fe400078e0200 */
[----:B------:R-:W-:Y:S02]  /*1c80*/  IMAD.MOV.U32 R114, RZ, RZ, R28 ;  /* 0x000000ffff727224 */ /* 0x000fe400078e001c */
[----:B------:R-:W-:Y:S01]  /*1c90*/  IMAD.MOV.U32 R115, RZ, RZ, R30 ;  /* 0x000000ffff737224 */ /* 0x000fe200078e001e */
[----:B------:R-:W-:Y:S02]  /*1ca0*/  ISETP.NE.AND P4, PT, R18, RZ, PT ;  /* 0x000000ff1200720c */ /* 0x000fe40003f85270 */
[----:B-1----:R-:W-:-:S04]  /*1cb0*/  @!P5 LEA R4, P0, R23, R2, 0x1 ;  /* 0x000000021704d211 */ /* 0x002fc800078008ff */
[----:B------:R-:W-:Y:S01]  /*1cc0*/  @!P5 LEA.HI.X R5, R23, R3, R31, 0x1, P0 ;  /* 0x000000031705d211 */ /* 0x000fe200000f0c1f */
[----:B------:R-:W-:Y:S01]  /*1cd0*/  IMAD.WIDE.U32 R2, R113, c[0x0][0x1e0], RZ ;  /* 0x0000780071027a25 */ /* 0x000fe200078e00ff */
[----:B------:R-:W-:-:S03]  /*1ce0*/  ISETP.GE.AND P0, PT, R8, 0x1, PT ;  /* 0x000000010800780c */ /* 0x000fc60003f06270 */
[----:B------:R-:W-:Y:S01]  /*1cf0*/  IMAD.IADD R0, R3, 0x1, R0 ;  /* 0x0000000103007824 */ /* 0x000fe200078e0200 */
[----:B------:R-:W-:Y:S01]  /*1d00*/  ISETP.NE.AND P3, PT, R22, RZ, PT ;  /* 0x000000ff1600720c */ /* 0x000fe20003f65270 */
[----:B------:R-:W-:Y:S01]  /*1d10*/  IMAD.WIDE.U32 R2, R2, 0x60, R114 ;  /* 0x0000006002027825 */ /* 0x000fe200078e0072 */
[----:B------:R-:W-:Y:S01]  /*1d20*/  ISETP.NE.AND P2, PT, R21, RZ, PT ;  /* 0x000000ff1500720c */ /* 0x000fe20003f45270 */
[----:B------:R1:W-:Y:S02]  /*1d30*/  @!P5 LDGSTS.E.BYPASS.LTC128B.128 [R118+0xb100], [R4.64], !P6 ;  /* 0x0b1000000476dfae */ /* 0x0003e4000f101d46 */
[----:B------:R-:W-:Y:S01]  /*1d40*/  IMAD R0, R0, 0x60, RZ ;  /* 0x0000006000007824 */ /* 0x000fe200078e02ff */
[----:B------:R-:W-:Y:S01]  /*1d50*/  ISETP.GE.AND P6, PT, R8, 0x21, PT ;  /* 0x000000210800780c */ /* 0x000fe20003fc6270 */
[----:B------:R-:W-:Y:S01]  /*1d60*/  IMAD.MOV.U32 R116, RZ, RZ, c[0x0][0x1e0] ;  /* 0x00007800ff747624 */ /* 0x000fe200078e00ff */
[----:B------:R-:W0:Y:S01]  /*1d70*/  LDGDEPBAR ;  /* 0x00000000000079af */ /* 0x000e220000000000 */
[----:B------:R-:W-:-:S02]  /*1d80*/  IMAD.IADD R0, R3, 0x1, R0 ;  /* 0x0000000103007824 */ /* 0x000fc400078e0200 */
[----:B------:R-:W-:Y:S02]  /*1d90*/  IMAD.MOV.U32 R117, RZ, RZ, c[0x0][0x1e4] ;  /* 0x00007900ff757624 */ /* 0x000fe400078e00ff */
[----:B---3--:R-:W-:Y:S01]  /*1da0*/  IMAD.WIDE.U32 R6, R116, 0x40, RZ ;  /* 0x0000004074067825 */ /* 0x008fe200078e00ff */
[----:B-1----:R-:W-:-:S04]  /*1db0*/  @P0 LEA R4, P5, R2, c[0x0][0x1c8], 0x1 ;  /* 0x0000720002040a11 */ /* 0x002fc800078a08ff */
[----:B------:R-:W-:Y:S02]  /*1dc0*/  @P0 LEA.HI.X R5, R2, c[0x0][0x1cc], R0, 0x1, P5 ;  /* 0x0000730002050a11 */ /* 0x000fe400028f0c00 */
[----:B------:R-:W-:-:S03]  /*1dd0*/  ISETP.GE.AND P5, PT, R8, 0x41, PT ;  /* 0x000000410800780c */ /* 0x000fc60003fa6270 */
[----:B------:R1:W-:Y:S04]  /*1de0*/  @P0 LDGSTS.E.BYPASS.LTC128B.128 [R118+0xc100], [R4.64], !P4 ;  /* 0x0c10000004760fae */ /* 0x0003e8000e101d46 */
[----:B------:R1:W-:Y:S04]  /*1df0*/  @P0 LDGSTS.E.BYPASS.LTC128B.128 [R118+0xf100], [R4.64+0x80], !P3 ;  /* 0x0f10008004760fae */ /* 0x0003e8000d901d46 */
[----:B------:R1:W-:Y:S01]  /*1e00*/  @P0 LDGSTS.E.BYPASS.LTC128B.128 [R118+0x12100], [R4.64+0x100], !P2 ;  /* 0x1210010004760fae */ /* 0x0003e2000d101d46 */
[----:B------:R-:W-:Y:S01]  /*1e10*/  @P6 LEA R3, P0, R116, R2, 0x5 ;  /* 0x0000000274036211 */ /* 0x000fe200078028ff */
[----:B------:R-:W-:-:S03]  /*1e20*/  IMAD.SHL.U32 R9, R117, 0x40, RZ ;  /* 0x0000004075097824 */ /* 0x000fc600078e00ff */
        /* <DEDUP_REMOVED lines=17> */
[----:B----4-:R-:W-:-:S04]  /*1f40*/  IMAD.WIDE.U32 R10, R113, c[0x0][0x208], RZ ;  /* 0x00008200710a7a25 */ /* 0x010fc800078e00ff */
[----:B------:R-:W-:Y:S02]  /*1f50*/  IMAD R12, R113, c[0x0][0x20c], R12 ;  /* 0x00008300710c7a24 */ /* 0x000fe400078e020c */
[----:B------:R-:W-:Y:S02]  /*1f60*/  IMAD.MOV.U32 R6, RZ, RZ, R26 ;  /* 0x000000ffff067224 */ /* 0x000fe400078e001a */
[----:B------:R-:W-:Y:S02]  /*1f70*/  IMAD.MOV.U32 R7, RZ, RZ, R25 ;  /* 0x000000ffff077224 */ /* 0x000fe400078e0019 */
[----:B------:R-:W-:Y:S01]  /*1f80*/  IMAD.IADD R0, R11, 0x1, R12 ;  /* 0x000000010b007824 */ /* 0x000fe200078e020c */
[----:B------:R-:W-:Y:S04]  /*1f90*/  LDSM.16.M88.4 R156, [R250] ;  /* 0x00000000fa9c783b */ /* 0x000fe80000000200 */
[----:B------:R-:W-:Y:S04]  /*1fa0*/  LDSM.16.M88.4 R160, [R251] ;  /* 0x00000000fba0783b */ /* 0x000fe80000000200 */
[----:B--2---:R-:W-:Y:S04]  /*1fb0*/  LDSM.16.M88.4 R168, [R13] ;  /* 0x000000000da8783b */ /* 0x004fe80000000200 */
        /* <DEDUP_REMOVED lines=10> */
[----:B------:R-:W-:-:S04]  /*2060*/  IMAD.WIDE.U32 R6, R10, 0x60, R6 ;  /* 0x000000600a067825 */ /* 0x000fc800078e0006 */
[----:B------:R-:W-:Y:S02]  /*2070*/  IMAD R0, R0, 0x60, RZ ;  /* 0x0000006000007824 */ /* 0x000fe400078e02ff */
[----:B-1----:R-:W-:Y:S02]  /*2080*/  IMAD.MOV.U32 R5, RZ, RZ, c[0x0][0x208] ;  /* 0x00008200ff057624 */ /* 0x002fe400078e00ff */
[----:B---3--:R-:W-:Y:S01]  /*2090*/  IMAD.MOV.U32 R3, RZ, RZ, 0x6 ;  /* 0x00000006ff037424 */ /* 0x008fe200078e00ff */
[C---:B------:R-:W-:Y:S01]  /*20a0*/  LEA R2, P0, R6.reuse, c[0x0][0x1f8], 0x1 ;  /* 0x00007e0006027a11 */ /* 0x040fe200078008ff */
[----:B------:R-:W-:Y:S02]  /*20b0*/  IMAD.IADD R0, R7, 0x1, R0 ;  /* 0x0000000107007824 */ /* 0x000fe400078e0200 */
[C---:B------:R-:W-:Y:S01]  /*20c0*/  IMAD.SHL.U32 R4, R5.reuse, 0x40, RZ ;  /* 0x0000004005047824 */ /* 0x040fe200078e00ff */
[----:B------:R-:W-:Y:S02]  /*20d0*/  SHF.L.U64.HI R5, R5, R3, c[0x0][0x20c] ;  /* 0x0000830005057619 */ /* 0x000fe40000010203 */
[----:B------:R-:W-:-:S02]  /*20e0*/  LEA.HI.X R3, R6, c[0x0][0x1fc], R0, 0x1, P0 ;  /* 0x00007f0006037a11 */ /* 0x000fc400000f0c00 */
[----:B------:R-:W-:Y:S01]  /*20f0*/  IADD3 R10, P5, P0, R4, 0x80, R2 ;  /* 0x00000080040a7810 */ /* 0x000fe200078be002 */
[----:B------:R-:W-:-:S04]  /*2100*/  DEPBAR.LE SB0, 0x0 ;  /* 0x000080000000791a */ /* 0x000fc80000000000 */
[----:B------:R-:W-:Y:S01]  /*2110*/  BAR.SYNC.DEFER_BLOCKING 0x0 ;  /* 0x0000000000007b1d */ /* 0x000fe20000010000 */
[C-C-:B------:R-:W-:Y:S02]  /*2120*/  IADD3.X R11, R5.reuse, RZ, R3.reuse, P5, P0 ;  /* 0x000000ff050b7210 */ /* 0x140fe40002fe0403 */
[----:B------:R-:W-:Y:S02]  /*2130*/  IADD3 R6, P5, P0, R4, 0x100, R2 ;  /* 0x0000010004067810 */ /* 0x000fe400078be002 */
[----:B------:R-:W-:Y:S02]  /*2140*/  LOP3.LUT R0, R20, 0x1, RZ, 0xc0, !PT ;  /* 0x0000000114007812 */ /* 0x000fe400078ec0ff */
[----:B------:R-:W-:Y:S02]  /*2150*/  IADD3.X R7, R5, RZ, R3, P5, P0 ;  /* 0x000000ff05077210 */ /* 0x000fe40002fe0403 */
[----:B------:R-:W-:-:S04]  /*2160*/  ISETP.NE.U32.AND P0, PT, R0, 0x1, PT ;  /* 0x000000010000780c */ /* 0x000fc80003f05070 */
[----:B------:R-:W-:Y:S02]  /*2170*/  ISETP.LT.OR P0, PT, R8, 0x1, P0 ;  /* 0x000000010800780c */ /* 0x000fe40000701670 */
[----:B------:R-:W-:Y:S01]  /*2180*/  LOP3.LUT P6, RZ, R20, 0x2, RZ, 0xc0, !PT ;  /* 0x0000000214ff7812 */ /* 0x000fe200078cc0ff */
[----:B-----5:R-:W1:Y:S04]  /*2190*/  LDSM.16.M88.4 R16, [R225] ;  /* 0x00000000e110783b */ /* 0x020e680000000200 */
[----:B------:R-:W-:Y:S04]  /*21a0*/  LDSM.16.M88.4 R12, [R225+0x800] ;  /* 0x00080000e10c783b */ /* 0x000fe80000000200 */
[----:B------:R-:W2:Y:S04]  /*21b0*/  LDSM.16.M88.4 R40, [R225+0x1000] ;  /* 0x00100000e128783b */ /* 0x000ea80000000200 */
[----:B------:R-:W3:Y:S04]  /*21c0*/  LDSM.16.M88.4 R44, [R225+0x1800] ;  /* 0x00180000e12c783b */ /* 0x000ee80000000200 */
[----:B------:R-:W-:Y:S04]  /*21d0*/  LDSM.16.M88.4 R60, [R225+0x2000] ;  /* 0x00200000e13c783b */ /* 0x000fe80000000200 */
[----:B------:R-:W-:Y:S04]  /*21e0*/  LDSM.16.M88.4 R68, [R225+0x2800] ;  /* 0x00280000e144783b */ /* 0x000fe80000000200 */
[----:B------:R-:W-:Y:S04]  /*21f0*/  LDSM.16.M88.4 R56, [R231] ;  /* 0x00000000e738783b */ /* 0x000fe80000000200 */
[----:B------:R-:W-:Y:S04]  /*2200*/  LDSM.16.M88.4 R52, [R248] ;  /* 0x00000000f834783b */ /* 0x000fe80000000200 */
[----:B------:R-:W4:Y:S04]  /*2210*/  LDSM.16.M88.4 R48, [R247] ;  /* 0x00000000f730783b */ /* 0x000f280000000200 */
[----:B------:R-:W5:Y:S04]  /*2220*/  LDSM.16.M88.4 R64, [R246] ;  /* 0x00000000f640783b */ /* 0x000f680000000200 */
[----:B------:R-:W1:Y:S04]  /*2230*/  LDSM.16.M88.4 R92, [R245] ;  /* 0x00000000f55c783b */ /* 0x000e680000000200 */
[----:B------:R-:W1:Y:S04]  /*2240*/  LDSM.16.M88.4 R104, [R244] ;  /* 0x00000000f468783b */ /* 0x000e680000000200 */
        /* <DEDUP_REMOVED lines=11> */
[----:B------:R-:W-:-:S05]  /*2300*/  IADD3 R4, P0, R2, R4, RZ ;  /* 0x0000000402047210 */ /* 0x000fca0007f1e0ff */
[----:B------:R-:W-:Y:S01]  /*2310*/  IMAD.X R5, R3, 0x1, R5, P0 ;  /* 0x0000000103057824 */ /* 0x000fe200000e0605 */
[----:B------:R-:W-:-:S04]  /*2320*/  ISETP.NE.U32.AND P0, PT, R0, 0x1, PT ;  /* 0x000000010000780c */ /* 0x000fc80003f05070 */
[----:B------:R-:W-:-:S13]  /*2330*/  ISETP.LT.OR P0, PT, R8, 0x21, P0 ;  /* 0x000000210800780c */ /* 0x000fda0000701670 */
[----:B------:R1:W-:Y:S01]  /*2340*/  LDGSTS.E.BYPASS.LTC128B.128 [R118+0x1100], [R2.64], !P0 ;  /* 0x0110000002767fae */ /* 0x0003e2000c101d46 */
[C---:B------:R-:W-:Y:S01]  /*2350*/  ISETP.LT.OR P0, PT, R8.reuse, 0x21, !P6 ;  /* 0x000000210800780c */ /* 0x040fe20007701670 */
[C---:B------:R-:W-:Y:S11]  /*2360*/  HMMA.16816.F32.BF16 R36, R156.reuse, R16, RZ ;  /* 0x000000109c24723c */ /* 0x040ff600000418ff */
[----:B------:R-:W-:Y:S01]  /*2370*/  @!UPT UIADD3 URZ, URZ, URZ, URZ ;  /* 0x0000003f3f3ff290 */ /* 0x000fe2000fffe03f */
[----:B------:R1:W-:Y:S01]  /*2380*/  LDGSTS.E.BYPASS.LTC128B.128 [R118+0x4100], [R10.64], !P0 ;  /* 0x041000000a767fae */ /* 0x0003e2000c101d46 */
[----:B------:R-:W-:Y:S01]  /*2390*/  ISETP.LT.OR P0, PT, R8, 0x21, !P5 ;  /* 0x000000210800780c */ /* 0x000fe20006f01670 */
[C---:B------:R-:W-:Y:S08]  /*23a0*/  HMMA.16816.F32.BF16 R32, R156.reuse, R18, RZ ;  /* 0x000000129c20723c */ /* 0x040ff000000418ff */
[----:B--2---:R-:W-:Y:S04]  /*23b0*/  HMMA.16816.F32.BF16 R16, R156, R42, RZ ;  /* 0x0000002a9c10723c */ /* 0x004fe800000418ff */
[----:B------:R2:W-:Y:S01]  /*23c0*/  LDGSTS.E.BYPASS.LTC128B.128 [R118+0x7100], [R6.64], !P0 ;  /* 0x0710000006767fae */ /* 0x0005e2000c101d46 */
[----:B------:R-:W-:-:S02]  /*23d0*/  ISETP.NE.U32.AND P0, PT, R0, 0x1, PT ;  /* 0x000000010000780c */ /* 0x000fc40003f05070 */
[C---:B------:R-:W-:Y:S02]  /*23e0*/  ISETP.LT.OR P6, PT, R8.reuse, 0x41, !P6 ;  /* 0x000000410800780c */ /* 0x040fe400077c1670 */
[C---:B------:R-:W-:Y:S02]  /*23f0*/  ISETP.LT.OR P0, PT, R8.reuse, 0x41, P0 ;  /* 0x000000410800780c */ /* 0x040fe40000701670 */
[----:B------:R-:W-:Y:S01]  /*2400*/  ISETP.LT.OR P5, PT, R8, 0x41, !P5 ;  /* 0x000000410800780c */ /* 0x000fe20006fa1670 */
[C---:B------:R-:W-:Y:S08]  /*2410*/  HMMA.16816.F32.BF16 R28, R156.reuse, R12, RZ ;  /* 0x0000000c9c1c723c */ /* 0x040ff000000418ff */
[C---:B------:R-:W-:Y:S02]  /*2420*/  HMMA.16816.F32.BF16 R24, R156.reuse, R14, RZ ;  /* 0x0000000e9c18723c */ /* 0x040fe400000418ff */
[----:B------:R2:W-:Y:S04]  /*2430*/  LDGSTS.E.BYPASS.LTC128B.128 [R118+0x2100], [R4.64], !P0 ;  /* 0x0210000004767fae */ /* 0x0005e8000c101d46 */
[----:B------:R2:W-:Y:S02]  /*2440*/  LDGSTS.E.BYPASS.LTC128B.128 [R118+0x5100], [R4.64+0x80], !P6 ;  /* 0x0510008004767fae */ /* 0x0005e4000f101d46 */
[C---:B------:R-:W-:Y:S02]  /*2450*/  HMMA.16816.F32.BF16 R20, R156.reuse, R40, RZ ;  /* 0x000000289c14723c */ /* 0x040fe400000418ff */
[----:B------:R2:W-:Y:S04]  /*2460*/  LDGSTS.E.BYPASS.LTC128B.128 [R118+0x8100], [R4.64+0x100], !P5 ;  /* 0x0810010004767fae */ /* 0x0005e8000e901d46 */
[----:B------:R-:W-:Y:S02]  /*2470*/  LDSM.16.M88.4 R108, [R226+0x5000] ;  /* 0x00500000e26c783b */ /* 0x000fe40000000200 */
[----:B---3--:R-:W-:Y:S02]  /*2480*/  HMMA.16816.F32.BF16 R12, R156, R44, RZ ;  /* 0x0000002c9c0c723c */ /* 0x008fe400000418ff */
[----:B------:R-:W0:Y:S06]  /*2490*/  LDGDEPBAR ;  /* 0x00000000000079af */ /* 0x000e2c0000000000 */
[C---:B----4-:R-:W-:Y:S08]  /*24a0*/  HMMA.16816.F32.BF16 R80, R160.reuse, R50, R16 ;  /* 0x00000032a050723c */ /* 0x050ff00000041810 */
[----:B------:R-:W-:Y:S01]  /*24b0*/  HMMA.16816.F32.BF16 R100, R160, R58, R32 ;  /* 0x0000003aa064723c */ /* 0x000fe20000041820 */
[----:B------:R-:W3:Y:S07]  /*24c0*/  LDSM.16.M88.4 R32, [R229] ;  /* 0x00000000e520783b */ /* 0x000eee0000000200 */
[----:B------:R-:W-:Y:S08]  /*24d0*/  HMMA.16816.F32.BF16 R16, R156, R62, RZ ;  /* 0x0000003e9c10723c */ /* 0x000ff000000418ff */
[C---:B------:R-:W-:Y:S01]  /*24e0*/  HMMA.16816.F32.BF16 R76, R160.reuse, R56, R36 ;  /* 0x00000038a04c723c */ /* 0x040fe20000041824 */
[----:B------:R-:W4:Y:S07]  /*24f0*/  LDSM.16.M88.4 R36, [R229+0x800] ;  /* 0x00080000e524783b */ /* 0x000f2e0000000200 */
[C---:B------:R-:W-:Y:S01]  /*2500*/  HMMA.16816.F32.BF16 R84, R160.reuse, R48, R20 ;  /* 0x00000030a054723c */ /* 0x040fe20000041814 */
[----:B------:R-:W3:Y:S07]  /*2510*/  LDSM.16.M88.4 R48, [R229+0x1000] ;  /* 0x00100000e530783b */ /* 0x000eee0000000200 */
[----:B-----5:R-:W-:Y:S08]  /*2520*/  HMMA.16816.F32.BF16 R56, R160, R64, R12 ;  /* 0x00000040a038723c */ /* 0x020ff0000004180c */
[C---:B-1----:R-:W-:Y:S01]  /*2530*/  HMMA.16816.F32.BF16 R8, R156.reuse, R46, RZ ;  /* 0x0000002e9c08723c */ /* 0x042fe200000418ff */
[----:B------:R-:W1:Y:S07]  /*2540*/  LDSM.16.M88.4 R44, [R229+0x2000] ;  /* 0x00200000e52c783b */ /* 0x000e6e0000000200 */
[C---:B------:R-:W-:Y:S01]  /*2550*/  HMMA.16816.F32.BF16 R20, R156.reuse, R60, RZ ;  /* 0x0000003c9c14723c */ /* 0x040fe200000418ff */
[----:B------:R-:W-:Y:S07]  /*2560*/  LDSM.16.M88.4 R60, [R229+0x1800] ;  /* 0x00180000e53c783b */ /* 0x000fee0000000200 */
[C---:B------:R-:W-:Y:S08]  /*2570*/  HMMA.16816.F32.BF16 R12, R156.reuse, R68, RZ ;  /* 0x000000449c0c723c */ /* 0x040ff000000418ff */
[----:B--2---:R-:W-:Y:S01]  /*2580*/  HMMA.16816.F32.BF16 R4, R156, R70, RZ ;  /* 0x000000469c04723c */ /* 0x004fe200000418ff */
[----:B------:R-:W-:Y:S07]  /*2590*/  LDSM.16.M88.4 R68, [R226+0x1000] ;  /* 0x00100000e244783b */ /* 0x000fee0000000200 */
[C---:B------:R-:W-:Y:S01]  /*25a0*/  HMMA.16816.F32.BF16 R96, R160.reuse, R52, R28 ;  /* 0x00000034a060723c */ /* 0x040fe2000004181c */
[----:B------:R-:W-:Y:S07]  /*25b0*/  LDSM.16.M88.4 R28, [R226+0x800] ;  /* 0x00080000e21c783b */ /* 0x000fee0000000200 */
[C---:B------:R-:W-:Y:S01]  /*25c0*/  HMMA.16816.F32.BF16 R88, R160.reuse, R54, R24 ;  /* 0x00000036a058723c */ /* 0x040fe20000041818 */
[----:B------:R-:W2:Y:S07]  /*25d0*/  LDSM.16.M88.4 R24, [R229+0x2800] ;  /* 0x00280000e518783b */ /* 0x000eae0000000200 */
[C---:B------:R-:W-:Y:S01]  /*25e0*/  HMMA.16816.F32.BF16 R52, R160.reuse, R94, R16 ;  /* 0x0000005ea034723c */ /* 0x040fe20000041810 */
[----:B------:R-:W5:Y:S07]  /*25f0*/  LDSM.16.M88.4 R16, [R226] ;  /* 0x00000000e210783b */ /* 0x000f6e0000000200 */
[C---:B------:R-:W-:Y:S08]  /*2600*/  HMMA.16816.F32.BF16 R72, R160.reuse, R66, R8 ;  /* 0x00000042a048723c */ /* 0x040ff00000041808 */
[C---:B------:R-:W-:Y:S01]  /*2610*/  HMMA.16816.F32.BF16 R64, R160.reuse, R92, R20 ;  /* 0x0000005ca040723c */ /* 0x040fe20000041814 */
[----:B------:R-:W-:Y:S07]  /*2620*/  LDSM.16.M88.4 R92, [R226+0x2800] ;  /* 0x00280000e25c783b */ /* 0x000fee0000000200 */
[C---:B------:R-:W-:Y:S08]  /*2630*/  HMMA.16816.F32.BF16 R40, R160.reuse, R104, R12 ;  /* 0x00000068a028723c */ /* 0x040ff0000004180c */
[----:B------:R-:W-:Y:S01]  /*2640*/  HMMA.16816.F32.BF16 R20, R160, R106, R4 ;  /* 0x0000006aa014723c */ /* 0x000fe20000041804 */
[----:B------:R-:W-:Y:S07]  /*2650*/  LDSM.16.M88.4 R104, [R225+0x7800] ;  /* 0x00780000e168783b */ /* 0x000fee0000000200 */
[C---:B---3--:R-:W-:Y:S08]  /*2660*/  HMMA.16816.F32.BF16 R12, R168.reuse, R32, R76 ;  /* 0x00000020a80c723c */ /* 0x048ff0000004184c */
[C---:B------:R-:W-:Y:S01]  /*2670*/  HMMA.16816.F32.BF16 R8, R168.reuse, R34, R100 ;  /* 0x00000022a808723c */ /* 0x040fe20000041864 */
[----:B------:R-:W3:Y:S07]  /*2680*/  LDSM.16.M88.4 R100, [R226+0x1800] ;  /* 0x00180000e264783b */ /* 0x000eee0000000200 */
[C---:B----4-:R-:W-:Y:S01]  /*2690*/  HMMA.16816.F32.BF16 R4, R168.reuse, R36, R96 ;  /* 0x00000024a804723c */ /* 0x050fe20000041860 */
[----:B------:R-:W-:Y:S07]  /*26a0*/  LDSM.16.M88.4 R96, [R242] ;  /* 0x00000000f260783b */ /* 0x000fee0000000200 */
[C---:B------:R-:W-:Y:S01]  /*26b0*/  HMMA.16816.F32.BF16 R32, R168.reuse, R38, R88 ;  /* 0x00000026a820723c */ /* 0x040fe20000041858 */
[----:B------:R-:W4:Y:S07]  /*26c0*/  LDSM.16.M88.4 R88, [R226+0x2000] ;  /* 0x00200000e258783b */ /* 0x000f2e0000000200 */
[C---:B------:R-:W-:Y:S08]  /*26d0*/  HMMA.16816.F32.BF16 R36, R168.reuse, R48, R84 ;  /* 0x00000030a824723c */ /* 0x040ff00000041854 */
[C---:B-1----:R-:W-:Y:S08]  /*26e0*/  HMMA.16816.F32.BF16 R84, R168.reuse, R46, R52 ;  /* 0x0000002ea854723c */ /* 0x042ff00000041834 */
[----:B--2---:R-:W-:Y:S08]  /*26f0*/  HMMA.16816.F32.BF16 R76, R168, R24, R40 ;  /* 0x00000018a84c723c */ /* 0x004ff00000041828 */
[C---:B-----5:R-:W-:Y:S08]  /*2700*/  HMMA.16816.F32.BF16 R52, R172.reuse, R16, R12 ;  /* 0x00000010ac34723c */ /* 0x060ff0000004180c */
[C---:B------:R-:W-:Y:S08]  /*2710*/  HMMA.16816.F32.BF16 R40, R172.reuse, R18, R8 ;  /* 0x00000012ac28723c */ /* 0x040ff00000041808 */
[C---:B------:R-:W-:Y:S08]  /*2720*/  HMMA.16816.F32.BF16 R16, R172.reuse, R28, R4 ;  /* 0x0000001cac10723c */ /* 0x040ff00000041804 */
[----:B------:R-:W-:Y:S01]  /*2730*/  HMMA.16816.F32.BF16 R12, R172, R30, R32 ;  /* 0x0000001eac0c723c */ /* 0x000fe20000041820 */
[----:B------:R-:W1:Y:S07]  /*2740*/  LDSM.16.M88.4 R28, [R225+0x3000] ;  /* 0x00300000e11c783b */ /* 0x000e6e0000000200 */
[C---:B------:R-:W-:Y:S08]  /*2750*/  HMMA.16816.F32.BF16 R48, R168.reuse, R50, R80 ;  /* 0x00000032a830723c */ /* 0x040ff00000041850 */
[C---:B------:R-:W-:Y:S01]  /*2760*/  HMMA.16816.F32.BF16 R80, R168.reuse, R26, R20 ;  /* 0x0000001aa850723c */ /* 0x040fe20000041814 */
[----:B------:R-:W2:Y:S04]  /*2770*/  LDSM.16.M88.4 R24, [R225+0x3800] ;  /* 0x00380000e118783b */ /* 0x000ea80000000200 */
[----:B------:R-:W5:Y:S03]  /*2780*/  LDSM.16.M88.4 R20, [R225+0x4000] ;  /* 0x00400000e114783b */ /* 0x000f660000000200 */
[C---:B------:R-:W-:Y:S08]  /*2790*/  HMMA.16816.F32.BF16 R56, R168.reuse, R60, R56 ;  /* 0x0000003ca838723c */ /* 0x040ff00000041838 */
[C---:B------:R-:W-:Y:S01]  /*27a0*/  HMMA.16816.F32.BF16 R72, R168.reuse, R62, R72 ;  /* 0x0000003ea848723c */ /* 0x040fe20000041848 */
[----:B------:R-:W-:Y:S07]  /*27b0*/  LDSM.16.M88.4 R60, [R225+0x5000] ;  /* 0x00500000e13c783b */ /* 0x000fee0000000200 */
[----:B------:R-:W-:Y:S08]  /*27c0*/  HMMA.16816.F32.BF16 R64, R168, R44, R64 ;  /* 0x0000002ca840723c */ /* 0x000ff00000041840 */
[C---:B------:R-:W-:Y:S01]  /*27d0*/  HMMA.16816.F32.BF16 R8, R172.reuse, R68, R36 ;  /* 0x00000044ac08723c */ /* 0x040fe20000041824 */
[----:B------:R-:W1:Y:S07]  /*27e0*/  LDSM.16.M88.4 R36, [R225+0x4800] ;  /* 0x00480000e124783b */ /* 0x000e6e0000000200 */
[C---:B---3--:R-:W-:Y:S08]  /*27f0*/  HMMA.16816.F32.BF16 R32, R172.reuse, R100, R56 ;  /* 0x00000064ac20723c */ /* 0x048ff00000041838 */
[C---:B------:R-:W-:Y:S08]  /*2800*/  HMMA.16816.F32.BF16 R4, R172.reuse, R70, R48 ;  /* 0x00000046ac04723c */ /* 0x040ff00000041830 */
[C---:B------:R-:W-:Y:S01]  /*2810*/  HMMA.16816.F32.BF16 R44, R172.reuse, R102, R72 ;  /* 0x00000066ac2c723c */ /* 0x040fe20000041848 */
[----:B------:R-:W-:Y:S07]  /*2820*/  LDSM.16.M88.4 R100, [R241] ;  /* 0x00000000f164783b */ /* 0x000fee0000000200 */
[C---:B----4-:R-:W-:Y:S08]  /*2830*/  HMMA.16816.F32.BF16 R56, R172.reuse, R88, R64 ;  /* 0x00000058ac38723c */ /* 0x050ff00000041840 */
[C---:B------:R-:W-:Y:S01]  /*2840*/  HMMA.16816.F32.BF16 R64, R172.reuse, R90, R84 ;  /* 0x0000005aac40723c */ /* 0x040fe20000041854 */
[----:B------:R-:W-:Y:S04]  /*2850*/  LDSM.16.M88.4 R84, [R243] ;  /* 0x00000000f354783b */ /* 0x000fe80000000200 */
[----:B------:R-:W-:Y:S03]  /*2860*/  LDSM.16.M88.4 R88, [R238] ;  /* 0x00000000ee58783b */ /* 0x000fe60000000200 */
[----:B------:R-:W-:Y:S01]  /*2870*/  HMMA.16816.F32.BF16 R72, R172, R92, R76 ;  /* 0x0000005cac48723c */ /* 0x000fe2000004184c */
[----:B------:R-:W3:Y:S07]  /*2880*/  LDSM.16.M88.4 R76, [R225+0x5800] ;  /* 0x00580000e14c783b */ /* 0x000eee0000000200 */
[----:B-1----:R-:W-:Y:S08]  /*2890*/  HMMA.16816.F32.BF16 R68, R176, R28, R52 ;  /* 0x0000001cb044723c */ /* 0x002ff00000041834 */
[----:B------:R-:W-:Y:S01]  /*28a0*/  HMMA.16816.F32.BF16 R80, R172, R94, R80 ;  /* 0x0000005eac50723c */ /* 0x000fe20000041850 */
[----:B------:R-:W1:Y:S07]  /*28b0*/  LDSM.16.M88.4 R92, [R240] ;  /* 0x00000000f05c783b */ /* 0x000e6e0000000200 */
[C---:B------:R-:W-:Y:S08]  /*28c0*/  HMMA.16816.F32.BF16 R52, R176.reuse, R30, R40 ;  /* 0x0000001eb034723c */ /* 0x040ff00000041828 */
[C---:B--2---:R-:W-:Y:S08]  /*28d0*/  HMMA.16816.F32.BF16 R48, R176.reuse, R24, R16 ;  /* 0x00000018b030723c */ /* 0x044ff00000041810 */
[C---:B------:R-:W-:Y:S01]  /*28e0*/  HMMA.16816.F32.BF16 R40, R176.reuse, R26, R12 ;  /* 0x0000001ab028723c */ /* 0x040fe2000004180c */
[----:B------:R-:W2:Y:S07]  /*28f0*/  LDSM.16.M88.4 R24, [R239] ;  /* 0x00000000ef18783b */ /* 0x000eae0000000200 */
[C---:B-----5:R-:W-:Y:S08]  /*2900*/  HMMA.16816.F32.BF16 R28, R176.reuse, R20, R8 ;  /* 0x00000014b01c723c */ /* 0x060ff00000041808 */
[C---:B------:R-:W-:Y:S08]  /*2910*/  HMMA.16816.F32.BF16 R20, R176.reuse, R22, R4 ;  /* 0x00000016b014723c */ /* 0x040ff00000041804 */
[C---:B------:R-:W-:Y:S08]  /*2920*/  HMMA.16816.F32.BF16 R12, R176.reuse, R38, R44 ;  /* 0x00000026b00c723c */ /* 0x040ff0000004182c */
[C---:B------:R-:W-:Y:S08]  /*2930*/  HMMA.16816.F32.BF16 R8, R176.reuse, R60, R56 ;  /* 0x0000003cb008723c */ /* 0x040ff00000041838 */
[C---:B------:R-:W-:Y:S08]  /*2940*/  HMMA.16816.F32.BF16 R4, R176.reuse, R62, R64 ;  /* 0x0000003eb004723c */ /* 0x040ff00000041840 */
[C---:B------:R-:W-:Y:S08]  /*2950*/  HMMA.16816.F32.BF16 R16, R176.reuse, R36, R32 ;  /* 0x00000024b010723c */ /* 0x040ff00000041820 */
[C---:B---3--:R-:W-:Y:S08]  /*2960*/  HMMA.16816.F32.BF16 R64, R176.reuse, R76, R72 ;  /* 0x0000004cb040723c */ /* 0x048ff00000041848 */
[----:B------:R-:W-:Y:S08]  /*2970*/  HMMA.16816.F32.BF16 R80, R176, R78, R80 ;  /* 0x0000004eb050723c */ /* 0x000ff00000041850 */
[C---:B------:R-:W-:Y:S08]  /*2980*/  HMMA.16816.F32.BF16 R76, R180.reuse, R84, R68 ;  /* 0x00000054b44c723c */ /* 0x040ff00000041844 */
[C---:B------:R-:W-:Y:S01]  /*2990*/  HMMA.16816.F32.BF16 R68, R180.reuse, R96, R48 ;  /* 0x00000060b444723c */ /* 0x040fe20000041830 */
[----:B------:R-:W3:Y:S07]  /*29a0*/  LDSM.16.M88.4 R48, [R229+0x3000] ;  /* 0x00300000e530783b */ /* 0x000eee0000000200 */
[C---:B------:R-:W-:Y:S01]  /*29b0*/  HMMA.16816.F32.BF16 R60, R180.reuse, R98, R40 ;  /* 0x00000062b43c723c */ /* 0x040fe20000041828 */
[----:B------:R-:W4:Y:S04]  /*29c0*/  LDSM.16.M88.4 R40, [R229+0x3800] ;  /* 0x00380000e528783b */ /* 0x000f280000000200 */
[----:B------:R-:W-:Y:S03]  /*29d0*/  LDSM.16.M88.4 R96, [R226+0x4000] ;  /* 0x00400000e260783b */ /* 0x000fe60000000200 */
[C---:B------:R-:W-:Y:S01]  /*29e0*/  HMMA.16816.F32.BF16 R56, R180.reuse, R100, R28 ;  /* 0x00000064b438723c */ /* 0x040fe2000004181c */
[----:B------:R-:W5:Y:S07]  /*29f0*/  LDSM.16.M88.4 R28, [R229+0x4000] ;  /* 0x00400000e51c783b */ /* 0x000f6e0000000200 */
[C---:B-1----:R-:W-:Y:S08]  /*2a00*/  HMMA.16816.F32.BF16 R36, R180.reuse, R94, R12 ;  /* 0x0000005eb424723c */ /* 0x042ff0000004180c */
[C---:B--2---:R-:W-:Y:S08]  /*2a10*/  HMMA.16816.F32.BF16 R32, R180.reuse, R24, R8 ;  /* 0x00000018b420723c */ /* 0x044ff00000041808 */
[C---:B------:R-:W-:Y:S01]  /*2a20*/  HMMA.16816.F32.BF16 R12, R180.reuse, R26, R4 ;  /* 0x0000001ab40c723c */ /* 0x040fe20000041804 */
[----:B------:R-:W1:Y:S07]  /*2a30*/  LDSM.16.M88.4 R24, [R229+0x4800] ;  /* 0x00480000e518783b */ /* 0x000e6e0000000200 */
[C---:B------:R-:W-:Y:S01]  /*2a40*/  HMMA.16816.F32.BF16 R72, R180.reuse, R86, R52 ;  /* 0x00000056b448723c */ /* 0x040fe20000041834 */
[----:B------:R-:W-:Y:S07]  /*2a50*/  LDSM.16.M88.4 R84, [R226+0x3800] ;  /* 0x00380000e254783b */ /* 0x000fee0000000200 */
[C---:B------:R-:W-:Y:S01]  /*2a60*/  HMMA.16816.F32.BF16 R52, R180.reuse, R102, R20 ;  /* 0x00000066b434723c */ /* 0x040fe20000041814 */
[----:B------:R-:W2:Y:S04]  /*2a70*/  LDSM.16.M88.4 R20, [R229+0x5000] ;  /* 0x00500000e514783b */ /* 0x000ea80000000200 */
[----:B------:R-:W-:Y:S03]  /*2a80*/  LDSM.16.M88.4 R100, [R226+0x4800] ;  /* 0x00480000e264783b */ /* 0x000fe60000000200 */
[C---:B------:R-:W-:Y:S01]  /*2a90*/  HMMA.16816.F32.BF16 R44, R180.reuse, R92, R16 ;  /* 0x0000005cb42c723c */ /* 0x040fe20000041810 */
[----:B------:R-:W1:Y:S04]  /*2aa0*/  LDSM.16.M88.4 R16, [R229+0x5800] ;  /* 0x00580000e510783b */ /* 0x000e680000000200 */
[----:B------:R-:W-:Y:S03]  /*2ab0*/  LDSM.16.M88.4 R92, [R225+0x7000] ;  /* 0x00700000e15c783b */ /* 0x000fe60000000200 */
[C---:B------:R-:W-:Y:S08]  /*2ac0*/  HMMA.16816.F32.BF16 R8, R180.reuse, R88, R64 ;  /* 0x00000058b408723c */ /* 0x040ff00000041840 */
[----:B------:R-:W-:Y:S01]  /*2ad0*/  HMMA.16816.F32.BF16 R4, R180, R90, R80 ;  /* 0x0000005ab404723c */ /* 0x000fe20000041850 */
[----:B------:R-:W1:Y:S07]  /*2ae0*/  LDSM.16.M88.4 R88, [R226+0x3000] ;  /* 0x00300000e258783b */ /* 0x000e6e0000000200 */
[C---:B---3--:R-:W-:Y:S08]  /*2af0*/  HMMA.16816.F32.BF16 R80, R184.reuse, R48, R76 ;  /* 0x00000030b850723c */ /* 0x048ff0000004184c */
[C---:B------:R-:W-:Y:S08]  /*2b00*/  HMMA.16816.F32.BF16 R76, R184.reuse, R50, R72 ;  /* 0x00000032b84c723c */ /* 0x040ff00000041848 */
[C---:B----4-:R-:W-:Y:S08]  /*2b10*/  HMMA.16816.F32.BF16 R72, R184.reuse, R40, R68 ;  /* 0x00000028b848723c */ /* 0x050ff00000041844 */
[C---:B------:R-:W-:Y:S08]  /*2b20*/  HMMA.16816.F32.BF16 R68, R184.reuse, R42, R60 ;  /* 0x0000002ab844723c */ /* 0x040ff0000004183c */
[C---:B-----5:R-:W-:Y:S08]  /*2b30*/  HMMA.16816.F32.BF16 R40, R184.reuse, R28, R56 ;  /* 0x0000001cb828723c */ /* 0x060ff00000041838 */
[C---:B-1----:R-:W-:Y:S08]  /*2b40*/  HMMA.16816.F32.BF16 R60, R184.reuse, R24, R44 ;  /* 0x00000018b83c723c */ /* 0x042ff0000004182c */
[C---:B------:R-:W-:Y:S01]  /*2b50*/  HMMA.16816.F32.BF16 R64, R184.reuse, R30, R52 ;  /* 0x0000001eb840723c */ /* 0x040fe20000041834 */
[----:B------:R-:W-:Y:S07]  /*2b60*/  LDSM.16.M88.4 R28, [R225+0x6800] ;  /* 0x00680000e11c783b */ /* 0x000fee0000000200 */
[C---:B------:R-:W-:Y:S01]  /*2b70*/  HMMA.16816.F32.BF16 R56, R184.reuse, R26, R36 ;  /* 0x0000001ab838723c */ /* 0x040fe20000041824 */
[----:B------:R-:W1:Y:S07]  /*2b80*/  LDSM.16.M88.4 R24, [R226+0x5800] ;  /* 0x00580000e218783b */ /* 0x000e6e0000000200 */
[C---:B--2---:R-:W-:Y:S08]  /*2b90*/  HMMA.16816.F32.BF16 R52, R184.reuse, R20, R32 ;  /* 0x00000014b834723c */ /* 0x044ff00000041820 */
[C---:B------:R-:W-:Y:S08]  /*2ba0*/  HMMA.16816.F32.BF16 R48, R184.reuse, R22, R12 ;  /* 0x00000016b830723c */ /* 0x040ff0000004180c */
[C---:B------:R-:W-:Y:S08]  /*2bb0*/  HMMA.16816.F32.BF16 R36, R184.reuse, R16, R8 ;  /* 0x00000010b824723c */ /* 0x040ff00000041808 */
[----:B------:R-:W-:Y:S01]  /*2bc0*/  HMMA.16816.F32.BF16 R20, R184, R18, R4 ;  /* 0x00000012b814723c */ /* 0x000fe20000041804 */
[----:B------:R-:W2:Y:S07]  /*2bd0*/  LDSM.16.M88.4 R16, [R225+0x6000] ;  /* 0x00600000e110783b */ /* 0x000eae0000000200 */
[C---:B------:R-:W-:Y:S01]  /*2be0*/  HMMA.16816.F32.BF16 R12, R188.reuse, R88, R80 ;  /* 0x00000058bc0c723c */ /* 0x040fe20000041850 */
[----:B------:R-:W3:Y:S07]  /*2bf0*/  LDSM.16.M88.4 R80, [R225+0x8000] ;  /* 0x00800000e150783b */ /* 0x000eee0000000200 */
[C---:B------:R-:W-:Y:S01]  /*2c00*/  HMMA.16816.F32.BF16 R8, R188.reuse, R90, R76 ;  /* 0x0000005abc08723c */ /* 0x040fe2000004184c */
[----:B------:R-:W-:Y:S07]  /*2c10*/  LDSM.16.M88.4 R88, [R237] ;  /* 0x00000000ed58783b */ /* 0x000fee0000000200 */
[C---:B------:R-:W-:Y:S08]  /*2c20*/  HMMA.16816.F32.BF16 R4, R188.reuse, R84, R72 ;  /* 0x00000054bc04723c */ /* 0x040ff00000041848 */
[C---:B------:R-:W-:Y:S01]  /*2c30*/  HMMA.16816.F32.BF16 R32, R188.reuse, R86, R68 ;  /* 0x00000056bc20723c */ /* 0x040fe20000041844 */
[----:B------:R-:W4:Y:S07]  /*2c40*/  LDSM.16.M88.4 R84, [R225+0x8800] ;  /* 0x00880000e154783b */ /* 0x000f2e0000000200 */
[C---:B------:R-:W-:Y:S08]  /*2c50*/  HMMA.16816.F32.BF16 R40, R188.reuse, R96, R40 ;  /* 0x00000060bc28723c */ /* 0x040ff00000041828 */
[C---:B------:R-:W-:Y:S08]  /*2c60*/  HMMA.16816.F32.BF16 R60, R188.reuse, R100, R60 ;  /* 0x00000064bc3c723c */ /* 0x040ff0000004183c */
[C---:B------:R-:W-:Y:S01]  /*2c70*/  HMMA.16816.F32.BF16 R44, R188.reuse, R98, R64 ;  /* 0x00000062bc2c723c */ /* 0x040fe20000041840 */
[----:B------:R-:W-:Y:S07]  /*2c80*/  LDSM.16.M88.4 R96, [R236] ;  /* 0x00000000ec60783b */ /* 0x000fee0000000200 */
[C---:B------:R-:W-:Y:S01]  /*2c90*/  HMMA.16816.F32.BF16 R76, R188.reuse, R102, R56 ;  /* 0x00000066bc4c723c */ /* 0x040fe20000041838 */
[----:B------:R-:W5:Y:S07]  /*2ca0*/  LDSM.16.M88.4 R100, [R235] ;  /* 0x00000000eb64783b */ /* 0x000f6e0000000200 */
[C---:B------:R-:W-:Y:S08]  /*2cb0*/  HMMA.16816.F32.BF16 R72, R188.reuse, R108, R52 ;  /* 0x0000006cbc48723c */ /* 0x040ff00000041834 */
[C---:B------:R-:W-:Y:S01]  /*2cc0*/  HMMA.16816.F32.BF16 R68, R188.reuse, R110, R48 ;  /* 0x0000006ebc44723c */ /* 0x040fe20000041830 */
[----:B------:R-:W-:Y:S07]  /*2cd0*/  LDSM.16.M88.4 R108, [R229+0x6000] ;  /* 0x00600000e56c783b */ /* 0x000fee0000000200 */
[C---:B-1----:R-:W-:Y:S08]  /*2ce0*/  HMMA.16816.F32.BF16 R64, R188.reuse, R24, R36 ;  /* 0x00000018bc40723c */ /* 0x042ff00000041824 */
[----:B------:R-:W-:Y:S08]  /*2cf0*/  HMMA.16816.F32.BF16 R52, R188, R26, R20 ;  /* 0x0000001abc34723c */ /* 0x000ff00000041814 */
[C---:B--2---:R-:W-:Y:S08]  /*2d00*/  HMMA.16816.F32.BF16 R56, R192.reuse, R16, R12 ;  /* 0x00000010c038723c */ /* 0x044ff0000004180c */
[C---:B------:R-:W-:Y:S08]  /*2d10*/  HMMA.16816.F32.BF16 R48, R192.reuse, R18, R8 ;  /* 0x00000012c030723c */ /* 0x040ff00000041808 */
[C---:B------:R-:W-:Y:S08]  /*2d20*/  HMMA.16816.F32.BF16 R24, R192.reuse, R28, R4 ;  /* 0x0000001cc018723c */ /* 0x040ff00000041804 */
[C---:B------:R-:W-:Y:S01]  /*2d30*/  HMMA.16816.F32.BF16 R20, R192.reuse, R30, R32 ;  /* 0x0000001ec014723c */ /* 0x040fe20000041820 */
[----:B------:R-:W1:Y:S07]  /*2d40*/  LDSM.16.M88.4 R28, [R234] ;  /* 0x00000000ea1c783b */ /* 0x000e6e0000000200 */
[C---:B------:R-:W-:Y:S08]  /*2d50*/  HMMA.16816.F32.BF16 R16, R192.reuse, R92, R40 ;  /* 0x0000005cc010723c */ /* 0x040ff00000041828 */
[C---:B------:R-:W-:Y:S01]  /*2d60*/  HMMA.16816.F32.BF16 R8, R192.reuse, R104, R60 ;  /* 0x00000068c008723c */ /* 0x040fe2000004183c */
[----:B------:R-:W2:Y:S07]  /*2d70*/  LDSM.16.M88.4 R60, [R233] ;  /* 0x00000000e93c783b */ /* 0x000eae0000000200 */
[C---:B------:R-:W-:Y:S01]  /*2d80*/  HMMA.16816.F32.BF16 R12, R192.reuse, R94, R44 ;  /* 0x0000005ec00c723c */ /* 0x040fe2000004182c */
[----:B------:R-:W1:Y:S07]  /*2d90*/  LDSM.16.M88.4 R92, [R232] ;  /* 0x00000000e85c783b */ /* 0x000e6e0000000200 */
[C---:B------:R-:W-:Y:S01]  /*2da0*/  HMMA.16816.F32.BF16 R4, R192.reuse, R106, R76 ;  /* 0x0000006ac004723c */ /* 0x040fe2000004184c */
[----:B------:R-:W-:Y:S07]  /*2db0*/  LDSM.16.M88.4 R104, [R229+0x8800] ;  /* 0x00880000e568783b */ /* 0x000fee0000000200 */
[C---:B---3--:R-:W-:Y:S08]  /*2dc0*/  HMMA.16816.F32.BF16 R32, R192.reuse, R80, R72 ;  /* 0x00000050c020723c */ /* 0x048ff00000041848 */
[C---:B------:R-:W-:Y:S01]  /*2dd0*/  HMMA.16816.F32.BF16 R36, R192.reuse, R82, R68 ;  /* 0x00000052c024723c */ /* 0x040fe20000041844 */
[----:B------:R-:W-:Y:S07]  /*2de0*/  LDSM.16.M88.4 R80, [R229+0x7000] ;  /* 0x00700000e550783b */ /* 0x000fee0000000200 */
[C---:B----4-:R-:W-:Y:S01]  /*2df0*/  HMMA.16816.F32.BF16 R40, R192.reuse, R84, R64 ;  /* 0x00000054c028723c */ /* 0x050fe20000041840 */
[----:B------:R-:W-:Y:S07]  /*2e00*/  LDSM.16.M88.4 R64, [R226+0x6000] ;  /* 0x00600000e240783b */ /* 0x000fee0000000200 */
[----:B------:R-:W-:Y:S01]  /*2e10*/  HMMA.16816.F32.BF16 R44, R192, R86, R52 ;  /* 0x00000056c02c723c */ /* 0x000fe20000041834 */
[----:B------:R-:W-:Y:S07]  /*2e20*/  LDSM.16.M88.4 R84, [R226+0x7000] ;  /* 0x00700000e254783b */ /* 0x000fee0000000200 */
[C---:B------:R-:W-:Y:S08]  /*2e30*/  HMMA.16816.F32.BF16 R56, R196.reuse, R88, R56 ;  /* 0x00000058c438723c */ /* 0x040ff00000041838 */
[C---:B------:R-:W-:Y:S01]  /*2e40*/  HMMA.16816.F32.BF16 R52, R196.reuse, R90, R48 ;  /* 0x0000005ac434723c */ /* 0x040fe20000041830 */
[----:B------:R-:W3:Y:S07]  /*2e50*/  LDSM.16.M88.4 R88, [R229+0x7800] ;  /* 0x00780000e558783b */ /* 0x000eee0000000200 */
[C---:B-----5:R-:W-:Y:S01]  /*2e60*/  HMMA.16816.F32.BF16 R72, R196.reuse, R100, R16 ;  /* 0x00000064c448723c */ /* 0x060fe20000041810 */
[----:B------:R-:W4:Y:S07]  /*2e70*/  LDSM.16.M88.4 R16, [R229+0x6800] ;  /* 0x00680000e510783b */ /* 0x000f2e0000000200 */
[C---:B------:R-:W-:Y:S08]  /*2e80*/  HMMA.16816.F32.BF16 R48, R196.reuse, R96, R24 ;  /* 0x00000060c430723c */ /* 0x040ff00000041818 */
[C---:B------:R-:W-:Y:S01]  /*2e90*/  HMMA.16816.F32.BF16 R76, R196.reuse, R98, R20 ;  /* 0x00000062c44c723c */ /* 0x040fe20000041814 */
[----:B------:R-:W5:Y:S07]  /*2ea0*/  LDSM.16.M88.4 R96, [R229+0x8000] ;  /* 0x00800000e560783b */ /* 0x000f6e0000000200 */
[C---:B------:R-:W-:Y:S01]  /*2eb0*/  HMMA.16816.F32.BF16 R68, R196.reuse, R102, R12 ;  /* 0x00000066c444723c */ /* 0x040fe2000004180c */
[----:B------:R-:W-:Y:S07]  /*2ec0*/  LDSM.16.M88.4 R100, [R226+0x8000] ;  /* 0x00800000e264783b */ /* 0x000fee0000000200 */
[C---:B-1----:R-:W-:Y:S08]  /*2ed0*/  HMMA.16816.F32.BF16 R24, R196.reuse, R28, R8 ;  /* 0x0000001cc418723c */ /* 0x042ff00000041808 */
[C---:B------:R-:W-:Y:S08]  /*2ee0*/  HMMA.16816.F32.BF16 R12, R196.reuse, R30, R4 ;  /* 0x0000001ec40c723c */ /* 0x040ff00000041804 */
[C---:B--2---:R-:W-:Y:S08]  /*2ef0*/  HMMA.16816.F32.BF16 R8, R196.reuse, R60, R32 ;  /* 0x0000003cc408723c */ /* 0x044ff00000041820 */
[C---:B------:R-:W-:Y:S01]  /*2f00*/  HMMA.16816.F32.BF16 R4, R196.reuse, R62, R36 ;  /* 0x0000003ec404723c */ /* 0x040fe20000041824 */
[----:B------:R-:W1:Y:S07]  /*2f10*/  LDSM.16.M88.4 R60, [R226+0x6800] ;  /* 0x00680000e23c783b */ /* 0x000e6e0000000200 */
[C---:B------:R-:W-:Y:S08]  /*2f20*/  HMMA.16816.F32.BF16 R20, R196.reuse, R92, R40 ;  /* 0x0000005cc414723c */ /* 0x040ff00000041828 */
[----:B------:R-:W-:Y:S01]  /*2f30*/  HMMA.16816.F32.BF16 R44, R196, R94, R44 ;  /* 0x0000005ec42c723c */ /* 0x000fe2000004182c */
[----:B------:R-:W2:Y:S07]  /*2f40*/  LDSM.16.M88.4 R92, [R226+0x7800] ;  /* 0x00780000e25c783b */ /* 0x000eae0000000200 */
[C---:B------:R-:W-:Y:S08]  /*2f50*/  HMMA.16816.F32.BF16 R56, R200.reuse, R108, R56 ;  /* 0x0000006cc838723c */ /* 0x040ff00000041838 */
[----:B------:R-:W-:Y:S01]  /*2f60*/  HMMA.16816.F32.BF16 R52, R200, R110, R52 ;  /* 0x0000006ec834723c */ /* 0x000fe20000041834 */
[----:B------:R-:W1:Y:S01]  /*2f70*/  LDSM.16.M88.4 R108, [R226+0x8800] ;  /* 0x00880000e26c783b */ /* 0x000e620000000200 */
[----:B------:R-:W-:Y:S01]  /*2f80*/  ISETP.GT.AND P0, PT, R113, R164, PT ;  /* 0x000000a47100720c */ /* 0x000fe20003f04270 */
[----:B------:R-:W-:-:S05]  /*2f90*/  DEPBAR.LE SB0, 0x0 ;  /* 0x000080000000791a */ /* 0x000fca0000000000 */
[C---:B---3--:R-:W-:Y:S08]  /*2fa0*/  HMMA.16816.F32.BF16 R28, R200.reuse, R88, R24 ;  /* 0x00000058c81c723c */ /* 0x048ff00000041818 */
[C---:B----4-:R-:W-:Y:S08]  /*2fb0*/  HMMA.16816.F32.BF16 R48, R200.reuse, R16, R48 ;  /* 0x00000010c830723c */ /* 0x050ff00000041830 */
[C---:B------:R-:W-:Y:S08]  /*2fc0*/  HMMA.16816.F32.BF16 R40, R200.reuse, R18, R76 ;  /* 0x00000012c828723c */ /* 0x040ff0000004184c */
[C---:B------:R-:W-:Y:S08]  /*2fd0*/  HMMA.16816.F32.BF16 R24, R200.reuse, R90, R12 ;  /* 0x0000005ac818723c */ /* 0x040ff0000004180c */
[C---:B-----5:R-:W-:Y:S08]  /*2fe0*/  HMMA.16816.F32.BF16 R16, R200.reuse, R96, R8 ;  /* 0x00000060c810723c */ /* 0x060ff00000041808 */
[C---:B------:R-:W-:Y:S08]  /*2ff0*/  HMMA.16816.F32.BF16 R12, R200.reuse, R98, R4 ;  /* 0x00000062c80c723c */ /* 0x040ff00000041804 */
[C---:B------:R-:W-:Y:S08]  /*3000*/  HMMA.16816.F32.BF16 R36, R200.reuse, R80, R72 ;  /* 0x00000050c824723c */ /* 0x040ff00000041848 */
[C---:B------:R-:W-:Y:S08]  /*3010*/  HMMA.16816.F32.BF16 R32, R200.reuse, R82, R68 ;  /* 0x00000052c820723c */ /* 0x040ff00000041844 */
[C---:B------:R-:W-:Y:S08]  /*3020*/  HMMA.16816.F32.BF16 R8, R200.reuse, R104, R20 ;  /* 0x00000068c808723c */ /* 0x040ff00000041814 */
[----:B------:R-:W-:Y:S01]  /*3030*/  HMMA.16816.F32.BF16 R4, R200, R106, R44 ;  /* 0x0000006ac804723c */ /* 0x000fe2000004182c */
[----:B------:R-:W-:Y:S07]  /*3040*/  BSSY B0, `(.L_x_3304) ;  /* 0x0000031000007945 */ /* 0x000fee0003800000 */
[C---:B------:R-:W-:Y:S08]  /*3050*/  HMMA.16816.F32.BF16 R20, R204.reuse, R64, R56 ;  /* 0x00000040cc14723c */ /* 0x040ff00000041838 */
[C---:B-1----:R-:W-:Y:S08]  /*3060*/  HMMA.16816.F32.BF16 R48, R204.reuse, R60, R48 ;  /* 0x0000003ccc30723c */ /* 0x042ff00000041830 */
        /* <DEDUP_REMOVED lines=9> */
[----:B------:R-:W-:Y:S01]  /*3100*/  HMMA.16816.F32.BF16 R60, R204, R110, R4 ;  /* 0x0000006ecc3c723c */ /* 0x000fe20000041804 */
[----:B------:R-:W-:Y:S06]  /*3110*/  BAR.SYNC.DEFER_BLOCKING 0x0 ;  /* 0x0000000000007b1d */ /* 0x000fec0000010000 */
[----:B------:R-:W-:Y:S01]  /*3120*/  @!UPT UIADD3 URZ, URZ, URZ, URZ ;  /* 0x0000003f3f3ff290 */ /* 0x000fe2000fffe03f */
[----:B------:R-:W-:Y:S11]  /*3130*/  @!P0 BRA `(.L_x_3305) ;  /* 0x0000021000008947 */ /* 0x000ff60003800000 */
[----:B------:R-:W-:Y:S01]  /*3140*/  IADD3 R0, R165, -0x2, RZ ;  /* 0xfffffffea5007810 */ /* 0x000fe20007ffe0ff */
[C---:B------:R-:W-:Y:S01]  /*3150*/  IMAD.SHL.U32 R6, R116.reuse, 0x40, RZ ;  /* 0x0000004074067824 */ /* 0x040fe200078e00ff */
[----:B------:R-:W-:-:S02]  /*3160*/  SHF.L.U64.HI R7, R116, 0x6, R117 ;  /* 0x0000000674077819 */ /* 0x000fc40000010275 */
[----:B------:R-:W-:-:S05]  /*3170*/  SHF.R.S32.HI R2, RZ, 0x1f, R0 ;  /* 0x0000001fff027819 */ /* 0x000fca0000011400 */
[----:B------:R-:W-:Y:S02]  /*3180*/  IMAD R4, R2, c[0x0][0x1e0], RZ ;  /* 0x0000780002047a24 */ /* 0x000fe400078e02ff */
[----:B------:R-:W-:-:S04]  /*3190*/  IMAD.WIDE.U32 R2, R0, c[0x0][0x1e0], RZ ;  /* 0x0000780000027a25 */ /* 0x000fc800078e00ff */
[----:B------:R-:W-:Y:S02]  /*31a0*/  IMAD R0, R0, c[0x0][0x1e4], R4 ;  /* 0x0000790000007a24 */ /* 0x000fe400078e0204 */
[----:B------:R-:W-:-:S04]  /*31b0*/  IMAD.WIDE.U32 R4, R2, 0x60, R114 ;  /* 0x0000006002047825 */ /* 0x000fc800078e0072 */
[----:B------:R-:W-:Y:S01]  /*31c0*/  IMAD.IADD R0, R3, 0x1, R0 ;  /* 0x0000000103007824 */ /* 0x000fe200078e0200 */
[----:B------:R-:W-:-:S03]  /*31d0*/  LEA R2, P0, R4, c[0x0][0x1c8], 0x1 ;  /* 0x0000720004027a11 */ /* 0x000fc600078008ff */
[----:B------:R-:W-:Y:S01]  /*31e0*/  IMAD R0, R0, 0x60, RZ ;  /* 0x0000006000007824 */ /* 0x000fe200078e02ff */
[----:B------:R-:W-:-:S03]  /*31f0*/  IADD3 R10, P6, P5, R6, 0x80, R2 ;  /* 0x00000080060a7810 */ /* 0x000fc60007dde002 */
[----:B------:R-:W-:-:S05]  /*3200*/  IMAD.IADD R0, R5, 0x1, R0 ;  /* 0x0000000105007824 */ /* 0x000fca00078e0200 */
        /* <DEDUP_REMOVED lines=20> */
.L_x_3305:
[----:B------:R-:W-:Y:S05]  /*3350*/  BSYNC B0 ;  /* 0x0000000000007941 */ /* 0x000fea0003800000 */
.L_x_3304:
[----:B------:R-:W2:Y:S04]  /*3360*/  LDL R0, [R1+0x78] ;  /* 0x0000780001007983 */ /* 0x000ea80000100800 */
[----:B-1----:R-:W3:Y:S04]  /*3370*/  LDL R5, [R1+0x20] ;  /* 0x0000200001057983 */ /* 0x002ee80000100800 */
[----:B------:R-:W0:Y:S01]  /*3380*/  LDGDEPBAR ;  /* 0x00000000000079af */ /* 0x000e220000000000 */
[----:B--2---:R-:W-:-:S04]  /*3390*/  IMAD.IADD R0, R0, 0x1, R208 ;  /* 0x0000000100007824 */ /* 0x004fc800078e02d0 */
[----:B------:R-:W-:Y:S01]  /*33a0*/  @P1 IMAD.HI.U32 R2, R0, c[0x0][0x2c8], RZ ;  /* 0x0000b20000021a27 */ /* 0x000fe200078e00ff */
[----:B------:R1:W-:Y:S04]  /*33b0*/  STL [R1+0x24], R0 ;  /* 0x0000240001007387 */ /* 0x0003e80000100800 */
[----:B-1----:R-:W-:-:S05]  /*33c0*/  @P1 SHF.R.U32.HI R0, RZ, c[0x0][0x2cc], R2 ;  /* 0x0000b300ff001a19 */ /* 0x002fca0000011602 */
[----:B------:R-:W-:Y:S04]  /*33d0*/  SHFL.IDX PT, R4, R0, RZ, 0x1c1f ;  /* 0x001c1fff00047589 */ /* 0x000fe800000e0000 */
[----:B------:R1:W2:Y:S02]  /*33e0*/  SHFL.IDX PT, R3, R0, 0x1, 0x1c1f ;  /* 0x003c1f0000037f89 */ /* 0x0002a400000e0000 */
[----:B-1----:R-:W-:-:S04]  /*33f0*/  IADD3 R0, R112, c[0x0][0x1d0], RZ ;  /* 0x0000740070007a10 */ /* 0x002fc80007ffe0ff */
[----:B---3--:R-:W-:Y:S01]  /*3400*/  IADD3 R2, -R5, 0x1, R0 ;  /* 0x0000000105027810 */ /* 0x008fe20007ffe100 */
[----:B------:R-:W-:-:S03]  /*3410*/  IMAD.IADD R0, R0, 0x1, -R5 ;  /* 0x0000000100007824 */ /* 0x000fc600078e0a05 */
[----:B------:R-:W-:-:S04]  /*3420*/  IADD3 R2, R2, -c[0x0][0x168], RZ ;  /* 0x80005a0002027a10 */ /* 0x000fc80007ffe0ff */
[C---:B--2---:R-:W-:Y:S01]  /*3430*/  IADD3 R3, R2.reuse, R3, RZ ;  /* 0x0000000302037210 */ /* 0x044fe20007ffe0ff */
[----:B------:R-:W-:-:S05]  /*3440*/  IMAD.IADD R4, R2, 0x1, R4 ;  /* 0x0000000102047824 */ /* 0x000fca00078e0204 */
[C---:B------:R-:W-:Y:S02]  /*3450*/  IMNMX R2, R0.reuse, R4, PT ;  /* 0x0000000400027217 */ /* 0x040fe40003800200 */
[----:B------:R-:W-:Y:S02]  /*3460*/  IMNMX R0, R0, R3, PT ;  /* 0x0000000300007217 */ /* 0x000fe40003800200 */
[C---:B------:R-:W-:Y:S02]  /*3470*/  ISETP.GT.AND P0, PT, R2.reuse, RZ, PT ;  /* 0x000000ff0200720c */ /* 0x040fe40003f04270 */
[----:B------:R-:W-:Y:S02]  /*3480*/  ISETP.GT.AND P6, PT, R2, 0x1, PT ;  /* 0x000000010200780c */ /* 0x000fe40003fc4270 */
[----:B------:R-:W-:Y:S02]  /*3490*/  FSEL R5, R20, -INF , P0 ;  /* 0xff80000014057808 */ /* 0x000fe40000000000 */
[----:B------:R-:W-:-:S02]  /*34a0*/  ISETP.GT.AND P0, PT, R0, 0x1, PT ;  /* 0x000000010000780c */ /* 0x000fc40003f04270 */
[----:B------:R-:W-:Y:S02]  /*34b0*/  ISETP.GT.AND P5, PT, R0, RZ, PT ;  /* 0x000000ff0000720c */ /* 0x000fe40003fa4270 */
[----:B------:R-:W-:Y:S02]  /*34c0*/  FSEL R6, R21, -INF , P6 ;  /* 0xff80000015067808 */ /* 0x000fe40003000000 */
[----:B------:R-:W-:Y:S02]  /*34d0*/  FSEL R11, R23, -INF , P0 ;  /* 0xff800000170b7808 */ /* 0x000fe40000000000 */
[----:B------:R-:W-:Y:S02]  /*34e0*/  ISETP.GT.AND P6, PT, R2, 0x8, PT ;  /* 0x000000080200780c */ /* 0x000fe40003fc4270 */
[----:B------:R-:W-:Y:S02]  /*34f0*/  ISETP.GT.AND P0, PT, R0, 0x8, PT ;  /* 0x000000080000780c */ /* 0x000fe40003f04270 */
[----:B------:R-:W-:-:S02]  /*3500*/  FSEL R10, R22, -INF , P5 ;  /* 0xff800000160a7808 */ /* 0x000fc40002800000 */
[----:B------:R-:W-:Y:S02]  /*3510*/  ISETP.GT.AND P5, PT, R2, 0x9, PT ;  /* 0x000000090200780c */ /* 0x000fe40003fa4270 */
[----:B------:R-:W-:Y:S02]  /*3520*/  FSEL R7, R52, -INF , P6 ;  /* 0xff80000034077808 */ /* 0x000fe40003000000 */
[----:B------:R-:W-:Y:S02]  /*3530*/  FSEL R16, R54, -INF , P0 ;  /* 0xff80000036107808 */ /* 0x000fe40000000000 */
[----:B------:R-:W-:Y:S02]  /*3540*/  FMNMX.FTZ R3, R5, R6, !PT ;  /* 0x0000000605037209 */ /* 0x000fe40007810000 */
[----:B------:R-:W-:Y:S02]  /*3550*/  ISETP.GT.AND P0, PT, R2, 0x11, PT ;  /* 0x000000110200780c */ /* 0x000fe40003f04270 */
[----:B------:R-:W-:-:S02]  /*3560*/  FSEL R8, R53, -INF , P5 ;  /* 0xff80000035087808 */ /* 0x000fc40002800000 */
[----:B------:R-:W-:Y:S02]  /*3570*/  ISETP.GT.AND P6, PT, R2, 0x10, PT ;  /* 0x000000100200780c */ /* 0x000fe40003fc4270 */
[----:B------:R-:W-:Y:S02]  /*3580*/  FMNMX.FTZ R3, R7, R3, !PT ;  /* 0x0000000307037209 */ /* 0x000fe40007810000 */
[----:B------:R-:W-:Y:S02]  /*3590*/  FSEL R18, R49, -INF , P0 ;  /* 0xff80000031127808 */ /* 0x000fe40000000000 */
[C---:B------:R-:W-:Y:S02]  /*35a0*/  ISETP.GT.AND P5, PT, R0.reuse, 0x9, PT ;  /* 0x000000090000780c */ /* 0x040fe40003fa4270 */
[----:B------:R-:W-:Y:S02]  /*35b0*/  ISETP.GT.AND P0, PT, R0, 0x11, PT ;  /* 0x000000110000780c */ /* 0x000fe40003f04270 */
[----:B------:R-:W-:-:S02]  /*35c0*/  FSEL R9, R48, -INF , P6 ;  /* 0xff80000030097808 */ /* 0x000fc40003000000 */
[----:B------:R-:W-:Y:S02]  /*35d0*/  FMNMX.FTZ R3, R8, R3, !PT ;  /* 0x0000000308037209 */ /* 0x000fe40007810000 */
[----:B------:R-:W-:Y:S02]  /*35e0*/  FSEL R17, R55, -INF , P5 ;  /* 0xff80000037117808 */ /* 0x000fe40002800000 */
[----:B------:R-:W-:Y:S01]  /*35f0*/  ISETP.GT.AND P6, PT, R2, 0x18, PT ;  /* 0x000000180200780c */ /* 0x000fe20003fc4270 */
[----:B------:R-:W-:Y:S01]  /*3600*/  LDSM.16.MT88.4 R52, [R228+0x3800] ;  /* 0x00380000e434783b */ /* 0x000fe20000004200 */
[----:B------:R-:W-:Y:S02]  /*3610*/  FSEL R22, R51, -INF , P0 ;  /* 0xff80000033167808 */ /* 0x000fe40000000000 */
[C---:B------:R-:W-:Y:S02]  /*3620*/  ISETP.GT.AND P5, PT, R0.reuse, 0x10, PT ;  /* 0x000000100000780c */ /* 0x040fe40003fa4270 */
[----:B------:R-:W-:-:S02]  /*3630*/  ISETP.GT.AND P0, PT, R0, 0x18, PT ;  /* 0x000000180000780c */ /* 0x000fc40003f04270 */
[----:B------:R-:W-:Y:S02]  /*3640*/  FMNMX.FTZ R3, R9, R3, !PT ;  /* 0x0000000309037209 */ /* 0x000fe40007810000 */
[----:B------:R-:W-:Y:S02]  /*3650*/  FSEL R19, R40, -INF , P6 ;  /* 0xff80000028137808 */ /* 0x000fe40003000000 */
[----:B------:R-:W-:Y:S02]  /*3660*/  FSEL R21, R50, -INF , P5 ;  /* 0xff80000032157808 */ /* 0x000fe40002800000 */
[----:B------:R-:W-:Y:S01]  /*3670*/  FSEL R40, R42, -INF , P0 ;  /* 0xff8000002a287808 */ /* 0x000fe20000000000 */
[----:B------:R-:W-:Y:S01]  /*3680*/  LDSM.16.MT88.4 R48, [R227] ;  /* 0x00000000e330783b */ /* 0x000fe20000004200 */
[C---:B------:R-:W-:Y:S02]  /*3690*/  ISETP.GT.AND P5, PT, R2.reuse, 0x19, PT ;  /* 0x000000190200780c */ /* 0x040fe40003fa4270 */
[----:B------:R-:W-:-:S02]  /*36a0*/  ISETP.GT.AND P0, PT, R2, 0x21, PT ;  /* 0x000000210200780c */ /* 0x000fc40003f04270 */
[----:B------:R-:W-:Y:S02]  /*36b0*/  FMNMX.FTZ R3, R18, R3, !PT ;  /* 0x0000000312037209 */ /* 0x000fe40007810000 */
[----:B------:R-:W-:Y:S02]  /*36c0*/  FSEL R20, R41, -INF , P5 ;  /* 0xff80000029147808 */ /* 0x000fe40002800000 */
[----:B------:R-:W-:Y:S02]  /*36d0*/  ISETP.GT.AND P6, PT, R2, 0x20, PT ;  /* 0x000000200200780c */ /* 0x000fe40003fc4270 */
[----:B------:R-:W-:Y:S02]  /*36e0*/  FSEL R76, R37, -INF , P0 ;  /* 0xff800000254c7808 */ /* 0x000fe40000000000 */
[----:B------:R-:W-:Y:S02]  /*36f0*/  FMNMX.FTZ R3, R19, R3, !PT ;  /* 0x0000000313037209 */ /* 0x000fe40007810000 */
[----:B------:R-:W-:-:S02]  /*3700*/  ISETP.GT.AND P0, PT, R0, 0x21, PT ;  /* 0x000000210000780c */ /* 0x000fc40003f04270 */
[----:B------:R-:W-:Y:S02]  /*3710*/  ISETP.GT.AND P5, PT, R0, 0x19, PT ;  /* 0x000000190000780c */ /* 0x000fe40003fa4270 */
[----:B------:R-:W-:Y:S02]  /*3720*/  FSEL R75, R36, -INF , P6 ;  /* 0xff800000244b7808 */ /* 0x000fe40003000000 */
[----:B------:R-:W-:Y:S02]  /*3730*/  FMNMX.FTZ R3, R20, R3, !PT ;  /* 0x0000000314037209 */ /* 0x000fe40007810000 */
[----:B------:R-:W-:Y:S02]  /*3740*/  FSEL R81, R39, -INF , P0 ;  /* 0xff80000027517808 */ /* 0x000fe40000000000 */
[----:B------:R-:W-:Y:S02]  /*3750*/  FMNMX.FTZ R4, R10, R11, !PT ;  /* 0x0000000b0a047209 */ /* 0x000fe40007810000 */
[----:B------:R-:W-:-:S02]  /*3760*/  FSEL R41, R43, -INF , P5 ;  /* 0xff8000002b297808 */ /* 0x000fc40002800000 */
[----:B------:R-:W-:Y:S02]  /*3770*/  ISETP.GT.AND P0, PT, R2, 0x29, PT ;  /* 0x000000290200780c */ /* 0x000fe40003f04270 */
[----:B------:R-:W-:Y:S02]  /*3780*/  ISETP.GT.AND P5, PT, R0, 0x20, PT ;  /* 0x000000200000780c */ /* 0x000fe40003fa4270 */
[----:B------:R-:W-:Y:S02]  /*3790*/  ISETP.GT.AND P6, PT, R2, 0x28, PT ;  /* 0x000000280200780c */ /* 0x000fe40003fc4270 */
[----:B------:R-:W-:Y:S02]  /*37a0*/  FMNMX.FTZ R3, R75, R3, !PT ;  /* 0x000000034b037209 */ /* 0x000fe40007810000 */
[----:B------:R-:W-:Y:S02]  /*37b0*/  FMNMX.FTZ R4, R16, R4, !PT ;  /* 0x0000000410047209 */ /* 0x000fe40007810000 */
[----:B------:R-:W-:-:S02]  /*37c0*/  FSEL R73, R33, -INF , P0 ;  /* 0xff80000021497808 */ /* 0x000fc40000000000 */
[----:B------:R-:W-:Y:S02]  /*37d0*/  FSEL R80, R38, -INF , P5 ;  /* 0xff80000026507808 */ /* 0x000fe40002800000 */
[----:B------:R-:W-:Y:S02]  /*37e0*/  ISETP.GT.AND P0, PT, R0, 0x29, PT ;  /* 0x000000290000780c */ /* 0x000fe40003f04270 */
[----:B------:R-:W-:Y:S02]  /*37f0*/  FSEL R74, R32, -INF , P6 ;  /* 0xff800000204a7808 */ /* 0x000fe40003000000 */
[----:B------:R-:W-:Y:S02]  /*3800*/  ISETP.GT.AND P5, PT, R0, 0x28, PT ;  /* 0x000000280000780c */ /* 0x000fe40003fa4270 */
[----:B------:R-:W-:Y:S02]  /*3810*/  FMNMX.FTZ R3, R76, R3, !PT ;  /* 0x000000034c037209 */ /* 0x000fe40007810000 */
[----:B------:R-:W-:-:S02]  /*3820*/  FMNMX.FTZ R4, R17, R4, !PT ;  /* 0x0000000411047209 */ /* 0x000fc40007810000 */
[----:B------:R-:W-:Y:S02]  /*3830*/  FSEL R79, R35, -INF , P0 ;  /* 0xff800000234f7808 */ /* 0x000fe40000000000 */
[----:B------:R-:W-:Y:S02]  /*3840*/  ISETP.GT.AND P6, PT, R2, 0x30, PT ;  /* 0x000000300200780c */ /* 0x000fe40003fc4270 */
[----:B------:R-:W-:Y:S02]  /*3850*/  FSEL R77, R34, -INF , P5 ;  /* 0xff800000224d7808 */ /* 0x000fe40002800000 */
[----:B------:R-:W-:Y:S02]  /*3860*/  ISETP.GT.AND P0, PT, R2, 0x31, PT ;  /* 0x000000310200780c */ /* 0x000fe40003f04270 */
[----:B------:R-:W-:Y:S02]  /*3870*/  FMNMX.FTZ R3, R74, R3, !PT ;  /* 0x000000034a037209 */ /* 0x000fe40007810000 */
[----:B------:R-:W-:-:S02]  /*3880*/  ISETP.GT.AND P5, PT, R0, 0x30, PT ;  /* 0x000000300000780c */ /* 0x000fc40003fa4270 */
[----:B------:R-:W-:Y:S02]  /*3890*/  FMNMX.FTZ R4, R21, R4, !PT ;  /* 0x0000000415047209 */ /* 0x000fe40007810000 */
[----:B------:R-:W-:Y:S02]  /*38a0*/  FSEL R102, R28, -INF , P6 ;  /* 0xff8000001c667808 */ /* 0x000fe40003000000 */
[----:B------:R-:W-:Y:S02]  /*38b0*/  FSEL R92, R29, -INF , P0 ;  /* 0xff8000001d5c7808 */ /* 0x000fe40000000000 */
[----:B------:R-:W-:Y:S02]  /*38c0*/  FMNMX.FTZ R3, R73, R3, !PT ;  /* 0x0000000349037209 */ /* 0x000fe40007810000 */
[----:B------:R-:W-:Y:S02]  /*38d0*/  ISETP.GT.AND P0, PT, R0, 0x31, PT ;  /* 0x000000310000780c */ /* 0x000fe40003f04270 */
[----:B------:R-:W-:-:S02]  /*38e0*/  FSEL R109, R30, -INF , P5 ;  /* 0xff8000001e6d7808 */ /* 0x000fc40002800000 */
[----:B------:R-:W-:Y:S02]  /*38f0*/  FMNMX.FTZ R4, R22, R4, !PT ;  /* 0x0000000416047209 */ /* 0x000fe40007810000 */
[----:B------:R-:W-:Y:S02]  /*3900*/  ISETP.GT.AND P5, PT, R2, 0x38, PT ;  /* 0x000000380200780c */ /* 0x000fe40003fa4270 */
[----:B------:R-:W-:Y:S02]  /*3910*/  FMNMX.FTZ R3, R102, R3, !PT ;  /* 0x0000000366037209 */ /* 0x000fe40007810000 */
[----:B------:R-:W-:Y:S02]  /*3920*/  FSEL R101, R31, -INF , P0 ;  /* 0xff8000001f657808 */ /* 0x000fe40000000000 */
[----:B------:R-:W-:Y:S01]  /*3930*/  FMNMX.FTZ R4, R40, R4, !PT ;  /* 0x0000000428047209 */ /* 0x000fe20007810000 */
[----:B------:R-:W-:Y:S01]  /*3940*/  LDSM.16.MT88.4 R28, [R224+0x800] ;  /* 0x00080000e01c783b */ /* 0x000fe20000004200 */
[----:B------:R-:W-:-:S02]  /*3950*/  ISETP.GT.AND P0, PT, R2, 0x39, PT ;  /* 0x000000390200780c */ /* 0x000fc40003f04270 */
[----:B------:R-:W-:Y:S02]  /*3960*/  FSEL R110, R24, -INF , P5 ;  /* 0xff800000186e7808 */ /* 0x000fe40002800000 */
[----:B------:R-:W-:Y:S02]  /*3970*/  ISETP.GT.AND P5, PT, R0, 0x38, PT ;  /* 0x000000380000780c */ /* 0x000fe40003fa4270 */
[----:B------:R-:W-:Y:S02]  /*3980*/  FMNMX.FTZ R3, R92, R3, !PT ;  /* 0x000000035c037209 */ /* 0x000fe40007810000 */
[----:B------:R-:W-:Y:S02]  /*3990*/  FMNMX.FTZ R4, R41, R4, !PT ;  /* 0x0000000429047209 */ /* 0x000fe40007810000 */
[----:B------:R-:W-:Y:S02]  /*39a0*/  FSEL R111, R25, -INF , P0 ;  /* 0xff800000196f7808 */ /* 0x000fe40000000000 */
[----:B------:R-:W-:-:S02]  /*39b0*/  ISETP.GT.AND P0, PT, R0, 0x39, PT ;  /* 0x000000390000780c */ /* 0x000fc40003f04270 */
        /* <DEDUP_REMOVED lines=17> */
[----:B------:R-:W-:Y:S02]  /*3ad0*/  ISETP.GT.AND P5, PT, R2, 0x50, PT ;  /* 0x000000500200780c */ /* 0x000fe40003fa4270 */
[----:B------:R-:W-:Y:S02]  /*3ae0*/  FMNMX.FTZ R4, R79, R4, !PT ;  /* 0x000000044f047209 */ /* 0x000fe40007810000 */
[----:B------:R-:W-:-:S02]  /*3af0*/  FSEL R105, R57, -INF , P0 ;  /* 0xff80000039697808 */ /* 0x000fc40000000000 */
[----:B------:R-:W-:Y:S02]  /*3b00*/  FMNMX.FTZ R3, R104, R3, !PT ;  /* 0x0000000368037209 */ /* 0x000fe40007810000 */
[----:B------:R-:W-:Y:S02]  /*3b10*/  FSEL R106, R12, -INF , P5 ;  /* 0xff8000000c6a7808 */ /* 0x000fe40002800000 */
[----:B------:R-:W-:Y:S02]  /*3b20*/  FMNMX.FTZ R4, R109, R4, !PT ;  /* 0x000000046d047209 */ /* 0x000fe40007810000 */
[----:B------:R-:W-:Y:S02]  /*3b30*/  ISETP.GT.AND P5, PT, R0, 0x40, PT ;  /* 0x000000400000780c */ /* 0x000fe40003fa4270 */
[----:B------:R-:W-:Y:S02]  /*3b40*/  ISETP.GT.AND P0, PT, R2, 0x51, PT ;  /* 0x000000510200780c */ /* 0x000fe40003f04270 */
[----:B------:R-:W-:-:S02]  /*3b50*/  FMNMX.FTZ R3, R105, R3, !PT ;  /* 0x0000000369037209 */ /* 0x000fc40007810000 */
[----:B------:R-:W-:Y:S02]  /*3b60*/  FMNMX.FTZ R4, R101, R4, !PT ;  /* 0x0000000465047209 */ /* 0x000fe40007810000 */
[----:B------:R-:W-:Y:S02]  /*3b70*/  FSEL R98, R46, -INF , P5 ;  /* 0xff8000002e627808 */ /* 0x000fe40002800000 */
[C---:B------:R-:W-:Y:S02]  /*3b80*/  ISETP.GT.AND P6, PT, R2.reuse, 0x58, PT ;  /* 0x000000580200780c */ /* 0x040fe40003fc4270 */
        /* <DEDUP_REMOVED lines=8> */
[----:B------:R-:W-:-:S02]  /*3c10*/  FSEL R99, R47, -INF , P0 ;  /* 0xff8000002f637808 */ /* 0x000fc40000000000 */
[----:B------:R-:W-:Y:S01]  /*3c20*/  FSEL R211, R61, -INF , P5 ;  /* 0xff8000003dd37808 */ /* 0x000fe20002800000 */
[----:B------:R-:W-:Y:S01]  /*3c30*/  LDSM.16.MT88.4 R44, [R249] ;  /* 0x00000000f92c783b */ /* 0x000fe20000004200 */
[----:B------:R-:W-:Y:S02]  /*3c40*/  FMNMX.FTZ R141, R108, R141, !PT ;  /* 0x0000008d6c8d7209 */ /* 0x000fe40007810000 */
[----:B------:R-:W-:Y:S02]  /*3c50*/  ISETP.GT.AND P0, PT, R0, 0x48, PT ;  /* 0x000000480000780c */ /* 0x000fe40003f04270 */
[----:B------:R-:W-:Y:S02]  /*3c60*/  FMNMX.FTZ R2, R98, R3, !PT ;  /* 0x0000000362027209 */ /* 0x000fe40007810000 */
[----:B------:R-:W-:Y:S02]  /*3c70*/  ISETP.GT.AND P5, PT, R0, 0x49, PT ;  /* 0x000000490000780c */ /* 0x000fe40003fa4270 */
[----:B------:R-:W-:-:S02]  /*3c80*/  FMNMX.FTZ R141, R211, R141, !PT ;  /* 0x0000008dd38d7209 */ /* 0x000fc40007810000 */
[----:B------:R-:W-:Y:S02]  /*3c90*/  FSEL R100, R58, -INF , P0 ;  /* 0xff8000003a647808 */ /* 0x000fe40000000000 */
[----:B------:R-:W-:Y:S01]  /*3ca0*/  FMNMX.FTZ R2, R99, R2, !PT ;  /* 0x0000000263027209 */ /* 0x000fe20007810000 */
[----:B------:R-:W1:Y:S01]  /*3cb0*/  SHFL.BFLY PT, R3, R141, 0x2, 0x1f ;  /* 0x0c401f008d037f89 */ /* 0x000e6200000e0000 */
[----:B------:R-:W-:Y:S02]  /*3cc0*/  FSEL R93, R59, -INF , P5 ;  /* 0xff8000003b5d7808 */ /* 0x000fe40002800000 */
[----:B------:R-:W-:Y:S01]  /*3cd0*/  ISETP.GT.AND P5, PT, R0, 0x50, PT ;  /* 0x000000500000780c */ /* 0x000fe20003fa4270 */
[----:B------:R-:W-:Y:S01]  /*3ce0*/  LDSM.16.MT88.4 R56, [R224+0x3000] ;  /* 0x00300000e038783b */ /* 0x000fe20000004200 */
[----:B------:R-:W-:Y:S02]  /*3cf0*/  FMNMX.FTZ R2, R100, R2, !PT ;  /* 0x0000000264027209 */ /* 0x000fe40007810000 */
[----:B------:R-:W-:-:S02]  /*3d00*/  ISETP.GT.AND P0, PT, R0, 0x51, PT ;  /* 0x000000510000780c */ /* 0x000fc40003f04270 */
[----:B------:R-:W-:Y:S02]  /*3d10*/  FSEL R94, R14, -INF , P5 ;  /* 0xff8000000e5e7808 */ /* 0x000fe40002800000 */
[----:B------:R-:W-:Y:S02]  /*3d20*/  FMNMX.FTZ R2, R93, R2, !PT ;  /* 0x000000025d027209 */ /* 0x000fe40007810000 */
[----:B------:R-:W-:Y:S02]  /*3d30*/  FSEL R95, R15, -INF , P0 ;  /* 0xff8000000f5f7808 */ /* 0x000fe40000000000 */
[----:B------:R-:W-:Y:S01]  /*3d40*/  ISETP.GT.AND P5, PT, R0, 0x58, PT ;  /* 0x000000580000780c */ /* 0x000fe20003fa4270 */
[----:B------:R-:W-:Y:S01]  /*3d50*/  LDSM.16.MT88.4 R12, [R224] ;  /* 0x00000000e00c783b */ /* 0x000fe20000004200 */
[----:B------:R-:W-:Y:S02]  /*3d60*/  FMNMX.FTZ R2, R94, R2, !PT ;  /* 0x000000025e027209 */ /* 0x000fe40007810000 */
[----:B------:R-:W-:-:S02]  /*3d70*/  ISETP.GT.AND P0, PT, R0, 0x59, PT ;  /* 0x000000590000780c */ /* 0x000fc40003f04270 */
[----:B------:R-:W-:Y:S02]  /*3d80*/  FSEL R96, R62, -INF , P5 ;  /* 0xff8000003e607808 */ /* 0x000fe40002800000 */
[----:B------:R-:W-:Y:S02]  /*3d90*/  FMNMX.FTZ R0, R95, R2, !PT ;  /* 0x000000025f007209 */ /* 0x000fe40007810000 */
[----:B------:R-:W-:Y:S02]  /*3da0*/  FSEL R97, R63, -INF , P0 ;  /* 0xff8000003f617808 */ /* 0x000fe40000000000 */
[----:B------:R-:W-:Y:S01]  /*3db0*/  FMNMX.FTZ R0, R96, R0, !PT ;  /* 0x0000000060007209 */ /* 0x000fe20007810000 */
[----:B------:R-:W-:Y:S01]  /*3dc0*/  LDSM.16.MT88.4 R60, [R227+0x800] ;  /* 0x00080000e33c783b */ /* 0x000fe20000004200 */
        /* <DEDUP_REMOVED lines=21> */
[----:B---3--:R-:W-:Y:S01]  /*3f20*/  F2FP.BF16.PACK_AB R8, R68, R71 ;  /* 0x000000474408723e */ /* 0x008fe200000010ff */
[----:B------:R-:W1:Y:S05]  /*3f30*/  LDSM.16.MT88.4 R4, [R228] ;  /* 0x00000000e404783b */ /* 0x000e6a0000004200 */
[----:B------:R2:W3:Y:S02]  /*3f40*/  MUFU.EX2 R70, R2 ;  /* 0x0000000200467308 */ /* 0x0004e40000000800 */
[----:B--2---:R-:W-:-:S05]  /*3f50*/  FMUL.FTZ R2, R140, c[0x0][0x2d0] ;  /* 0x0000b4008c027a20 */ /* 0x004fca0000410000 */
[----:B------:R-:W-:-:S05]  /*3f60*/  FSEL R2, R2, RZ, P0 ;  /* 0x000000ff02027208 */ /* 0x000fca0000000000 */
[----:B------:R-:W-:Y:S01]  /*3f70*/  FFMA.FTZ R3, R10, c[0x0][0x2d0], -R2 ;  /* 0x0000b4000a037a23 */ /* 0x000fe20000010802 */
[----:B---3--:R-:W-:-:S03]  /*3f80*/  F2FP.BF16.PACK_AB R10, R69, R70 ;  /* 0x00000046450a723e */ /* 0x008fc600000010ff */
        /* <DEDUP_REMOVED lines=14> */
[----:B------:R2:W-:Y:S03]  /*4070*/  MUFU.EX2 R155, R3 ;  /* 0x00000003009b7308 */ /* 0x0005e60000000800 */
[C---:B-1----:R-:W-:Y:S08]  /*4080*/  HMMA.16816.F32.BF16 R16, R8.reuse, R6, RZ ;  /* 0x000000060810723c */ /* 0x042ff000000418ff */
[----:B------:R-:W-:Y:S01]  /*4090*/  HMMA.16816.F32.BF16 R12, R8, R48, RZ ;  /* 0x00000030080c723c */ /* 0x000fe200000418ff */
[----:B--2---:R-:W-:-:S04]  /*40a0*/  FFMA.FTZ R3, R20, c[0x0][0x2d0], -R0 ;  /* 0x0000b40014037a23 */ /* 0x004fc80000010800 */
[----:B------:R1:W2:Y:S02]  /*40b0*/  MUFU.EX2 R210, R3 ;  /* 0x0000000300d27308 */ /* 0x0002a40000000800 */
[----:B-1----:R-:W-:Y:S01]  /*40c0*/  FFMA.FTZ R3, R21, c[0x0][0x2d0], -R2 ;  /* 0x0000b40015037a23 */ /* 0x002fe20000010802 */
[----:B--2---:R-:W-:-:S05]  /*40d0*/  F2FP.BF16.PACK_AB R6, R210, R155 ;  /* 0x0000009bd206723e */ /* 0x004fca00000010ff */
[----:B------:R1:W-:Y:S02]  /*40e0*/  MUFU.EX2 R143, R3 ;  /* 0x00000003008f7308 */ /* 0x0003e40000000800 */
[--C-:B-1----:R-:W-:Y:S02]  /*40f0*/  FFMA.FTZ R3, R22, c[0x0][0x2d0], -R2.reuse ;  /* 0x0000b40016037a23 */ /* 0x102fe40000010802 */
[----:B------:R-:W-:Y:S04]  /*4100*/  HMMA.16816.F32.BF16 R20, R8, R4, RZ ;  /* 0x000000040814723c */ /* 0x000fe800000418ff */
[----:B------:R1:W2:Y:S03]  /*4110*/  MUFU.EX2 R142, R3 ;  /* 0x00000003008e7308 */ /* 0x0002a60000000800 */
[----:B------:R-:W-:Y:S01]  /*4120*/  F2FP.BF16.PACK_AB R4, R154, R72 ;  /* 0x000000489a04723e */ /* 0x000fe200000010ff */
[----:B-1----:R-:W-:Y:S01]  /*4130*/  FFMA.FTZ R3, R40, c[0x0][0x2d0], -R2 ;  /* 0x0000b40028037a23 */ /* 0x002fe20000010802 */
[----:B--2---:R-:W-:-:S03]  /*4140*/  F2FP.BF16.PACK_AB R5, R142, R143 ;  /* 0x0000008f8e05723e */ /* 0x004fc600000010ff */
[----:B------:R1:W-:Y:S02]  /*4150*/  MUFU.EX2 R152, R3 ;  /* 0x0000000300987308 */ /* 0x0003e40000000800 */
[----:B-1----:R-:W-:Y:S02]  /*4160*/  FFMA.FTZ R3, R41, c[0x0][0x2d0], -R2 ;  /* 0x0000b40029037a23 */ /* 0x002fe40000010802 */
[----:B------:R-:W-:Y:S04]  /*4170*/  LDSM.16.MT88.4 R40, [R228+0x3000] ;  /* 0x00300000e428783b */ /* 0x000fe80000004200 */
[----:B------:R-:W1:Y:S02]  /*4180*/  MUFU.EX2 R153, R3 ;  /* 0x0000000300997308 */ /* 0x000e640000000800 */
[----:B-1----:R-:W-:Y:S01]  /*4190*/  F2FP.BF16.PACK_AB R7, R153, R152 ;  /* 0x000000989907723e */ /* 0x002fe200000010ff */
[----:B------:R-:W-:-:S04]  /*41a0*/  FADD.FTZ R3, R71, R68 ;  /* 0x0000004447037221 */ /* 0x000fc80000010000 */
[----:B------:R-:W-:Y:S02]  /*41b0*/  FADD.FTZ R3, R70, R3 ;  /* 0x0000000346037221 */ /* 0x000fe40000010000 */
[----:B------:R-:W-:Y:S01]  /*41c0*/  HMMA.16816.F32.BF16 R88, R4, R28, R36 ;  /* 0x0000001c0458723c */ /* 0x000fe20000041824 */
[----:B------:R-:W-:Y:S01]  /*41d0*/  LDSM.16.MT88.4 R36, [R224+0x3800] ;  /* 0x00380000e024783b */ /* 0x000fe20000004200 */
[----:B------:R-:W-:-:S06]  /*41e0*/  FADD.FTZ R3, R69, R3 ;  /* 0x0000000345037221 */ /* 0x000fcc0000010000 */
[C---:B------:R-:W-:Y:S08]  /*41f0*/  HMMA.16816.F32.BF16 R20, R4.reuse, R24, R20 ;  /* 0x000000180414723c */ /* 0x040ff00000041814 */
[----:B------:R-:W-:Y:S08]  /*4200*/  HMMA.16816.F32.BF16 R212, R4, R26, R16 ;  /* 0x0000001a04d4723c */ /* 0x000ff00000041810 */
[----:B------:R-:W-:Y:S01]  /*4210*/  IMAD.MOV.U32 R86, RZ, RZ, R88 ;  /* 0x000000ffff567224 */ /* 0x000fe200078e0058 */
[----:B------:R-:W-:Y:S01]  /*4220*/  MOV R78, R91 ;  /* 0x0000005b004e7202 */ /* 0x000fe20000000f00 */
[----:B------:R-:W-:Y:S01]  /*4230*/  IMAD.MOV.U32 R85, RZ, RZ, R89 ;  /* 0x000000ffff557224 */ /* 0x000fe200078e0059 */
[----:B------:R-:W-:Y:S01]  /*4240*/  HMMA.16816.F32.BF16 R16, R8, R50, RZ ;  /* 0x000000320810723c */ /* 0x000fe200000418ff */
[----:B------:R-:W-:Y:S01]  /*4250*/  IMAD.MOV.U32 R84, RZ, RZ, R90 ;  /* 0x000000ffff547224 */ /* 0x000fe200078e005a */
[----:B------:R-:W-:Y:S01]  /*4260*/  LDSM.16.MT88.4 R48, [R227+0x3000] ;  /* 0x00300000e330783b */ /* 0x000fe20000004200 */
[----:B------:R-:W-:Y:S01]  /*4270*/  IMAD.MOV.U32 R68, RZ, RZ, R86 ;  /* 0x000000ffff447224 */ /* 0x000fe200078e0056 */
[----:B------:R-:W-:Y:S01]  /*4280*/  MOV R71, R78 ;  /* 0x0000004e00477202 */ /* 0x000fe20000000f00 */
[----:B------:R-:W-:Y:S01]  /*4290*/  IMAD.MOV.U32 R91, RZ, RZ, R20 ;  /* 0x000000ffff5b7224 */ /* 0x000fe200078e0014 */
[----:B------:R-:W-:Y:S01]  /*42a0*/  MOV R88, R23 ;  /* 0x0000001700587202 */ /* 0x000fe20000000f00 */
[----:B------:R-:W-:Y:S01]  /*42b0*/  IMAD.MOV.U32 R90, RZ, RZ, R21 ;  /* 0x000000ffff5a7224 */ /* 0x000fe200078e0015 */
[----:B------:R-:W-:Y:S01]  /*42c0*/  HMMA.16816.F32.BF16 R216, R4, R30, R32 ;  /* 0x0000001e04d8723c */ /* 0x000fe20000041820 */
[----:B------:R-:W-:-:S02]  /*42d0*/  IMAD.MOV.U32 R89, RZ, RZ, R22 ;  /* 0x000000ffff597224 */ /* 0x000fc400078e0016 */
[----:B------:R-:W1:Y:S01]  /*42e0*/  LDSM.16.MT88.4 R20, [R230+0x800] ;  /* 0x00080000e614783b */ /* 0x000e620000004200 */
[----:B------:R-:W-:Y:S02]  /*42f0*/  IMAD.MOV.U32 R69, RZ, RZ, R85 ;  /* 0x000000ffff457224 */ /* 0x000fe400078e0055 */
[----:B------:R-:W-:Y:S02]  /*4300*/  IMAD.MOV.U32 R70, RZ, RZ, R84 ;  /* 0x000000ffff467224 */ /* 0x000fe400078e0054 */
[----:B------:R-:W-:Y:S07]  /*4310*/  HMMA.16816.F32.BF16 R220, R4, R60, R12 ;  /* 0x0000003c04dc723c */ /* 0x000fee000004180c */
[----:B------:R-:W-:Y:S01]  /*4320*/  IMAD.MOV.U32 R61, RZ, RZ, R111 ;  /* 0x000000ffff3d7224 */ /* 0x000fe200078e006f */
[----:B------:R-:W-:Y:S01]  /*4330*/  HMMA.16816.F32.BF16 R12, R8, R44, RZ ;  /* 0x0000002c080c723c */ /* 0x000fe200000418ff */
[----:B------:R-:W-:-:S07]  /*4340*/  IMAD.MOV.U32 R60, RZ, RZ, R110 ;  /* 0x000000ffff3c7224 */ /* 0x000fce00078e006e */
[C---:B------:R-:W-:Y:S01]  /*4350*/  HMMA.16816.F32.BF16 R32, R8.reuse, R46, RZ ;  /* 0x0000002e0820723c */ /* 0x040fe200000418ff */
[----:B------:R-:W-:Y:S07]  /*4360*/  LDSM.16.MT88.4 R44, [R227+0x3800] ;  /* 0x00380000e32c783b */ /* 0x000fee0000004200 */
[C---:B------:R-:W-:Y:S08]  /*4370*/  HMMA.16816.F32.BF16 R28, R8.reuse, R56, RZ ;  /* 0x00000038081c723c */ /* 0x040ff000000418ff */
[----:B------:R-:W-:Y:S01]  /*4380*/  HMMA.16816.F32.BF16 R24, R8, R58, RZ ;  /* 0x0000003a0818723c */ /* 0x000fe200000418ff */
[----:B------:R-:W2:Y:S07]  /*4390*/  LDSM.16.MT88.4 R56, [R230+0x3000] ;  /* 0x00300000e638783b */ /* 0x000eae0000004200 */
[C---:B------:R-:W-:Y:S07]  /*43a0*/  HMMA.16816.F32.BF16 R144, R4.reuse, R62, R16 ;  /* 0x0000003e0490723c */ /* 0x040fee0000041810 */
[----:B------:R-:W-:Y:S01]  /*43b0*/  IMAD.MOV.U32 R63, RZ, RZ, R165 ;  /* 0x000000ffff3f7224 */ /* 0x000fe200078e00a5 */
[----:B------:R-:W-:Y:S01]  /*43c0*/  MOV R62, R164 ;  /* 0x000000a4003e7202 */ /* 0x000fe20000000f00 */
[C---:B-1----:R-:W-:Y:S01]  /*43d0*/  HMMA.16816.F32.BF16 R128, R4.reuse, R22, R32 ;  /* 0x000000160480723c */ /* 0x042fe20000041820 */
[----:B------:R-:W1:Y:S07]  /*43e0*/  LDSM.16.MT88.4 R32, [R230+0x3800] ;  /* 0x00380000e620783b */ /* 0x000e6e0000004200 */
[C---:B------:R-:W-:Y:S08]  /*43f0*/  HMMA.16816.F32.BF16 R164, R4.reuse, R20, R12 ;  /* 0x0000001404a4723c */ /* 0x040ff0000004180c */
[C---:B------:R-:W-:Y:S08]  /*4400*/  HMMA.16816.F32.BF16 R136, R4.reuse, R36, R28 ;  /* 0x000000240488723c */ /* 0x040ff0000004181c */
[----:B------:R-:W-:Y:S01]  /*4410*/  HMMA.16816.F32.BF16 R124, R4, R38, R24 ;  /* 0x00000026047c723c */ /* 0x000fe20000041818 */
[----:B------:R-:W3:Y:S07]  /*4420*/  LDSM.16.MT88.4 R36, [R224+0x6000] ;  /* 0x00600000e024783b */ /* 0x000eee0000004200 */
[C---:B------:R-:W-:Y:S07]  /*4430*/  HMMA.16816.F32.BF16 R20, R8.reuse, R50, RZ ;  /* 0x000000320814723c */ /* 0x040fee00000418ff */
[----:B------:R-:W-:Y:S01]  /*4440*/  IMAD.MOV.U32 R51, RZ, RZ, R105 ;  /* 0x000000ffff337224 */ /* 0x000fe200078e0069 */
[C---:B------:R-:W-:Y:S07]  /*4450*/  HMMA.16816.F32.BF16 R12, R8.reuse, R40, RZ ;  /* 0x00000028080c723c */ /* 0x040fee00000418ff */
[----:B------:R-:W-:Y:S01]  /*4460*/  MOV R41, R87 ;  /* 0x0000005700297202 */ /* 0x000fe20000000f00 */
[C---:B--2---:R-:W-:Y:S07]  /*4470*/  HMMA.16816.F32.BF16 R16, R8.reuse, R56, RZ ;  /* 0x000000380810723c */ /* 0x044fee00000418ff */
[----:B------:R-:W-:Y:S01]  /*4480*/  IMAD.MOV.U32 R56, RZ, RZ, R103 ;  /* 0x000000ffff387224 */ /* 0x000fe200078e0067 */
[----:B------:R-:W-:Y:S01]  /*4490*/  HMMA.16816.F32.BF16 R24, R8, R48, RZ ;  /* 0x000000300818723c */ /* 0x000fe200000418ff */
[----:B------:R-:W-:-:S06]  /*44a0*/  IMAD.MOV.U32 R57, RZ, RZ, R104 ;  /* 0x000000ffff397224 */ /* 0x000fcc00078e0068 */
[----:B------:R-:W-:Y:S01]  /*44b0*/  IMAD.MOV.U32 R49, RZ, RZ, R107 ;  /* 0x000000ffff317224 */ /* 0x000fe200078e006b */
[----:B------:R-:W-:Y:S01]  /*44c0*/  HMMA.16816.F32.BF16 R112, R4, R46, R20 ;  /* 0x0000002e0470723c */ /* 0x000fe20000041814 */
[----:B------:R-:W2:Y:S01]  /*44d0*/  LDSM.16.MT88.4 R20, [R224+0x6800] ;  /* 0x00680000e014783b */ /* 0x000ea20000004200 */
[----:B------:R-:W-:-:S06]  /*44e0*/  MOV R48, R106 ;  /* 0x0000006a00307202 */ /* 0x000fcc0000000f00 */
[----:B------:R-:W-:Y:S08]  /*44f0*/  HMMA.16816.F32.BF16 R28, R8, R42, RZ ;  /* 0x0000002a081c723c */ /* 0x000ff000000418ff */
[----:B------:R-:W-:Y:S07]  /*4500*/  HMMA.16816.F32.BF16 R132, R4, R52, R12 ;  /* 0x000000340484723c */ /* 0x000fee000004180c */
[----:B------:R-:W-:Y:S01]  /*4510*/  IMAD.MOV.U32 R53, RZ, RZ, R109 ;  /* 0x000000ffff357224 */ /* 0x000fe200078e006d */
[----:B------:R-:W-:Y:S01]  /*4520*/  HMMA.16816.F32.BF16 R12, R8, R58, RZ ;  /* 0x0000003a080c723c */ /* 0x000fe200000418ff */
[----:B------:R-:W-:-:S06]  /*4530*/  IMAD.MOV.U32 R52, RZ, RZ, R108 ;  /* 0x000000ffff347224 */ /* 0x000fcc00078e006c */
[----:B------:R-:W-:Y:S01]  /*4540*/  MOV R59, R102 ;  /* 0x00000066003b7202 */ /* 0x000fe20000000f00 */
[----:B-1----:R-:W-:Y:S01]  /*4550*/  HMMA.16816.F32.BF16 R148, R4, R32, R16 ;  /* 0x000000200494723c */ /* 0x002fe20000041810 */
[----:B------:R-:W-:-:S06]  /*4560*/  IMAD.MOV.U32 R58, RZ, RZ, R101 ;  /* 0x000000ffff3a7224 */ /* 0x000fcc00078e0065 */
[----:B------:R-:W-:Y:S01]  /*4570*/  IMAD.MOV.U32 R33, RZ, RZ, R96 ;  /* 0x000000ffff217224 */ /* 0x000fe200078e0060 */
[----:B------:R-:W-:Y:S01]  /*4580*/  HMMA.16816.F32.BF16 R120, R4, R44, R24 ;  /* 0x0000002c0478723c */ /* 0x000fe20000041818 */
[----:B------:R-:W1:Y:S01]  /*4590*/  LDSM.16.MT88.4 R24, [R228+0x6000] ;  /* 0x00600000e418783b */ /* 0x000e620000004200 */
[----:B------:R-:W-:-:S06]  /*45a0*/  MOV R32, R95 ;  /* 0x0000005f00207202 */ /* 0x000fcc0000000f00 */
[----:B---3--:R-:W-:Y:S07]  /*45b0*/  HMMA.16816.F32.BF16 R16, R8, R36, RZ ;  /* 0x000000240810723c */ /* 0x008fee00000418ff */
[----:B------:R-:W-:Y:S01]  /*45c0*/  IMAD.MOV.U32 R37, RZ, RZ, R92 ;  /* 0x000000ffff257224 */ /* 0x000fe200078e005c */
[C---:B------:R-:W-:Y:S07]  /*45d0*/  HMMA.16816.F32.BF16 R116, R4.reuse, R54, R28 ;  /* 0x000000360474723c */ /* 0x040fee000004181c */
[----:B------:R-:W-:Y:S01]  /*45e0*/  IMAD.MOV.U32 R29, RZ, RZ, R100 ;  /* 0x000000ffff1d7224 */ /* 0x000fe200078e0064 */
[----:B------:R-:W-:Y:S01]  /*45f0*/  MOV R28, R99 ;  /* 0x00000063001c7202 */ /* 0x000fe20000000f00 */
[----:B------:R-:W-:Y:S01]  /*4600*/  HMMA.16816.F32.BF16 R100, R4, R34, R12 ;  /* 0x000000220464723c */ /* 0x000fe2000004180c */
[----:B------:R-:W-:-:S02]  /*4610*/  IMAD.MOV.U32 R55, RZ, RZ, R98 ;  /* 0x000000ffff377224 */ /* 0x000fc400078e0062 */
[----:B------:R-:W-:Y:S02]  /*4620*/  IMAD.MOV.U32 R54, RZ, RZ, R97 ;  /* 0x000000ffff367224 */ /* 0x000fe400078e0061 */
[----:B------:R-:W-:Y:S02]  /*4630*/  IMAD.MOV.U32 R30, RZ, RZ, R208 ;  /* 0x000000ffff1e7224 */ /* 0x000fe400078e00d0 */
[----:B------:R-:W-:Y:S01]  /*4640*/  IMAD.MOV.U32 R35, RZ, RZ, R94 ;  /* 0x000000ffff237224 */ /* 0x000fe200078e005e */
[----:B------:R-:W-:Y:S01]  /*4650*/  HMMA.16816.F32.BF16 R12, R8, R38, RZ ;  /* 0x00000026080c723c */ /* 0x000fe200000418ff */
[----:B------:R-:W-:Y:S02]  /*4660*/  IMAD.MOV.U32 R34, RZ, RZ, R93 ;  /* 0x000000ffff227224 */ /* 0x000fe400078e005d */
[----:B------:R-:W-:Y:S02]  /*4670*/  FADD.FTZ R208, R72, R3 ;  /* 0x0000000348d07221 */ /* 0x000fe40000010000 */
[----:B------:R-:W-:Y:S01]  /*4680*/  FFMA.FTZ R3, R75, c[0x0][0x2d0], -R0 ;  /* 0x0000b4004b037a23 */ /* 0x000fe20000010800 */
[----:B------:R-:W-:Y:S01]  /*4690*/  MOV R75, R55 ;  /* 0x00000037004b7202 */ /* 0x000fe20000000f00 */
[----:B------:R-:W-:Y:S01]  /*46a0*/  IMAD.MOV.U32 R31, RZ, RZ, R41 ;  /* 0x000000ffff1f7224 */ /* 0x000fe200078e0029 */
[----:B--2---:R-:W-:Y:S01]  /*46b0*/  HMMA.16816.F32.BF16 R108, R4, R20, R16 ;  /* 0x00000014046c723c */ /* 0x004fe20000041810 */
[----:B------:R-:W2:Y:S01]  /*46c0*/  LDSM.16.MT88.4 R16, [R228+0x6800] ;  /* 0x00680000e410783b */ /* 0x000ea20000004200 */
[----:B------:R-:W-:-:S02]  /*46d0*/  IMAD.MOV.U32 R55, RZ, RZ, R52 ;  /* 0x000000ffff377224 */ /* 0x000fc400078e0034 */
[----:B------:R-:W-:Y:S02]  /*46e0*/  IMAD.MOV.U32 R52, RZ, RZ, R62 ;  /* 0x000000ffff347224 */ /* 0x000fe400078e003e */
[----:B------:R-:W-:-:S10]  /*46f0*/  IMAD.MOV.U32 R72, RZ, RZ, R59 ;  /* 0x000000ffff487224 */ /* 0x000fd400078e003b */
[----:B------:R-:W-:Y:S01]  /*4700*/  HMMA.16816.F32.BF16 R104, R4, R22, R12 ;  /* 0x000000160468723c */ /* 0x000fe2000004180c */
[----:B------:R-:W3:Y:S07]  /*4710*/  LDSM.16.MT88.4 R20, [R227+0x6000] ;  /* 0x00600000e314783b */ /* 0x000eee0000004200 */
[----:B-1----:R-:W-:Y:S07]  /*4720*/  HMMA.16816.F32.BF16 R12, R8, R24, RZ ;  /* 0x00000018080c723c */ /* 0x002fee00000418ff */
[----:B------:R-:W-:Y:S01]  /*4730*/  MOV R24, R91 ;  /* 0x0000005b00187202 */ /* 0x000fe20000000f00 */
[----:B------:R-:W-:Y:S11]  /*4740*/  IMAD.MOV.U32 R25, RZ, RZ, R90 ;  /* 0x000000ffff197224 */ /* 0x000ff600078e005a */
[----:B------:R-:W-:Y:S05]  /*4750*/  @!UPT UIADD3 URZ, URZ, URZ, URZ ;  /* 0x0000003f3f3ff290 */ /* 0x000fea000fffe03f */
[----:B--2---:R-:W-:Y:S07]  /*4760*/  HMMA.16816.F32.BF16 R96, R4, R16, R12 ;  /* 0x000000100460723c */ /* 0x004fee000004180c */
[----:B------:R-:W-:-:S04]  /*4770*/  FADD.FTZ R12, R66, R65 ;  /* 0x00000041420c7221 */ /* 0x000fc80000010000 */
[----:B------:R-:W-:Y:S02]  /*4780*/  FADD.FTZ R16, R64, R12 ;  /* 0x0000000c40107221 */ /* 0x000fe40000010000 */
[----:B------:R-:W-:Y:S02]  /*4790*/  HMMA.16816.F32.BF16 R12, R8, R26, RZ ;  /* 0x0000001a080c723c */ /* 0x000fe400000418ff */
[----:B------:R-:W-:-:S05]  /*47a0*/  FADD.FTZ R209, R67, R16 ;  /* 0x0000001043d17221 */ /* 0x000fca0000010000 */
[----:B------:R-:W-:Y:S02]  /*47b0*/  IMAD.MOV.U32 R26, RZ, RZ, R89 ;  /* 0x000000ffff1a7224 */ /* 0x000fe400078e0059 */
[----:B------:R-:W-:Y:S11]  /*47c0*/  IMAD.MOV.U32 R27, RZ, RZ, R88 ;  /* 0x000000ffff1b7224 */ /* 0x000ff600078e0058 */
[----:B------:R-:W-:Y:S04]  /*47d0*/  @!UPT UIADD3 URZ, URZ, URZ, URZ ;  /* 0x0000003f3f3ff290 */ /* 0x000fe8000fffe03f */
[----:B------:R-:W-:Y:S01]  /*47e0*/  HMMA.16816.F32.BF16 R92, R4, R18, R12 ;  /* 0x00000012045c723c */ /* 0x000fe2000004180c */
[----:B------:R-:W1:Y:S07]  /*47f0*/  LDSM.16.MT88.4 R16, [R227+0x6800] ;  /* 0x00680000e310783b */ /* 0x000e6e0000004200 */
[----:B---3--:R-:W-:Y:S07]  /*4800*/  HMMA.16816.F32.BF16 R12, R8, R20, RZ ;  /* 0x00000014080c723c */ /* 0x008fee00000418ff */
[----:B------:R-:W-:Y:S01]  /*4810*/  MOV R21, R58 ;  /* 0x0000003a00157202 */ /* 0x000fe20000000f00 */
[----:B------:R-:W-:Y:S11]  /*4820*/  IMAD.MOV.U32 R20, RZ, RZ, R30 ;  /* 0x000000ffff147224 */ /* 0x000ff600078e001e */
[----:B------:R-:W-:Y:S05]  /*4830*/  @!UPT UIADD3 URZ, URZ, URZ, URZ ;  /* 0x0000003f3f3ff290 */ /* 0x000fea000fffe03f */
[----:B-1----:R-:W-:Y:S08]  /*4840*/  HMMA.16816.F32.BF16 R88, R4, R16, R12 ;  /* 0x000000100458723c */ /* 0x002ff0000004180c */
[----:B------:R-:W-:Y:S07]  /*4850*/  HMMA.16816.F32.BF16 R12, R8, R22, RZ ;  /* 0x00000016080c723c */ /* 0x000fee00000418ff */
[----:B------:R-:W-:-:S02]  /*4860*/  IMAD.MOV.U32 R22, RZ, RZ, R28 ;  /* 0x000000ffff167224 */ /* 0x000fc400078e001c */
[----:B------:R-:W-:Y:S11]  /*4870*/  IMAD.MOV.U32 R23, RZ, RZ, R29 ;  /* 0x000000ffff177224 */ /* 0x000ff600078e001d */
[----:B------:R-:W-:Y:S04]  /*4880*/  @!UPT UIADD3 URZ, URZ, URZ, URZ ;  /* 0x0000003f3f3ff290 */ /* 0x000fe8000fffe03f */
[----:B------:R-:W-:Y:S01]  /*4890*/  HMMA.16816.F32.BF16 R84, R4, R18, R12 ;  /* 0x000000120454723c */ /* 0x000fe2000004180c */
[----:B------:R-:W1:Y:S07]  /*48a0*/  LDSM.16.MT88.4 R12, [R230+0x6000] ;  /* 0x00600000e60c783b */ /* 0x000e6e0000004200 */
[C---:B-1----:R-:W-:Y:S08]  /*48b0*/  HMMA.16816.F32.BF16 R16, R8.reuse, R12, RZ ;  /* 0x0000000c0810723c */ /* 0x042ff000000418ff */
[----:B------:R-:W-:Y:S01]  /*48c0*/  HMMA.16816.F32.BF16 R8, R8, R14, RZ ;  /* 0x0000000e0808723c */ /* 0x000fe200000418ff */
[----:B------:R-:W1:Y:S11]  /*48d0*/  LDSM.16.MT88.4 R12, [R230+0x6800] ;  /* 0x00680000e60c783b */ /* 0x000e760000004200 */
[----:B------:R-:W-:Y:S04]  /*48e0*/  @!UPT UIADD3 URZ, URZ, URZ, URZ ;  /* 0x0000003f3f3ff290 */ /* 0x000fe8000fffe03f */
[C---:B-1----:R-:W-:Y:S08]  /*48f0*/  HMMA.16816.F32.BF16 R44, R4.reuse, R12, R16 ;  /* 0x0000000c042c723c */ /* 0x042ff00000041810 */
[----:B------:R-:W-:Y:S01]  /*4900*/  HMMA.16816.F32.BF16 R16, R4, R14, R8 ;  /* 0x0000000e0410723c */ /* 0x000fe20000041808 */
[----:B------:R1:W-:Y:S01]  /*4910*/  MUFU.EX2 R14, R3 ;  /* 0x00000003000e7308 */ /* 0x0003e20000000800 */
[----:B------:R-:W2:Y:S01]  /*4920*/  LDSM.16.MT88.4 R8, [R224+0x1000] ;  /* 0x00100000e008783b */ /* 0x000ea20000004200 */
[----:B-1----:R-:W-:-:S06]  /*4930*/  FFMA.FTZ R3, R76, c[0x0][0x2d0], -R0 ;  /* 0x0000b4004c037a23 */ /* 0x002fcc0000010800 */
[----:B------:R1:W3:Y:S02]  /*4940*/  MUFU.EX2 R15, R3 ;  /* 0x00000003000f7308 */ /* 0x0002e40000000800 */
[----:B-1----:R-:W-:Y:S01]  /*4950*/  FFMA.FTZ R3, R74, c[0x0][0x2d0], -R0 ;  /* 0x0000b4004a037a23 */ /* 0x002fe20000010800 */
[----:B---3--:R-:W-:Y:S01]  /*4960*/  F2FP.BF16.PACK_AB R4, R15, R14 ;  /* 0x0000000e0f04723e */ /* 0x008fe200000010ff */
[----:B------:R-:W-:-:S04]  /*4970*/  IMAD.MOV.U32 R74, RZ, RZ, R54 ;  /* 0x000000ffff4a7224 */ /* 0x000fc800078e0036 */
[----:B------:R1:W-:Y:S01]  /*4980*/  MUFU.EX2 R76, R3 ;  /* 0x00000003004c7308 */ /* 0x0003e20000000800 */
[----:B------:R-:W-:Y:S01]  /*4990*/  IMAD.MOV.U32 R54, RZ, RZ, R49 ;  /* 0x000000ffff367224 */ /* 0x000fe200078e0031 */
[----:B------:R-:W-:Y:S01]  /*49a0*/  MOV R49, R53 ;  /* 0x0000003500317202 */ /* 0x000fe20000000f00 */
[----:B------:R-:W-:Y:S02]  /*49b0*/  IMAD.MOV.U32 R53, RZ, RZ, R63 ;  /* 0x000000ffff357224 */ /* 0x000fe400078e003f */
[----:B-1----:R-:W-:Y:S02]  /*49c0*/  FFMA.FTZ R3, R73, c[0x0][0x2d0], -R0 ;  /* 0x0000b40049037a23 */ /* 0x002fe40000010800 */
[----:B------:R-:W-:Y:S02]  /*49d0*/  IMAD.MOV.U32 R73, RZ, RZ, R33 ;  /* 0x000000ffff497224 */ /* 0x000fe400078e0021 */
[----:B------:R1:W3:Y:S02]  /*49e0*/  MUFU.EX2 R78, R3 ;  /* 0x00000003004e7308 */ /* 0x0002e40000000800 */
[----:B-1----:R-:W-:Y:S01]  /*49f0*/  FFMA.FTZ R3, R80, c[0x0][0x2d0], -R2 ;  /* 0x0000b40050037a23 */ /* 0x002fe20000010802 */
[----:B---3--:R-:W-:Y:S01]  /*4a00*/  F2FP.BF16.PACK_AB R6, R78, R76 ;  /* 0x0000004c4e06723e */ /* 0x008fe200000010ff */
[----:B------:R-:W-:-:S04]  /*4a10*/  IMAD.MOV.U32 R80, RZ, RZ, R32 ;  /* 0x000000ffff507224 */ /* 0x000fc800078e0020 */
[----:B------:R1:W-:Y:S02]  /*4a20*/  MUFU.EX2 R12, R3 ;  /* 0x00000003000c7308 */ /* 0x0003e40000000800 */
[----:B-1----:R-:W-:Y:S01]  /*4a30*/  FFMA.FTZ R3, R81, c[0x0][0x2d0], -R2 ;  /* 0x0000b40051037a23 */ /* 0x002fe20000010802 */
[----:B------:R-:W-:-:S05]  /*4a40*/  MOV R81, R35 ;  /* 0x0000002300517202 */ /* 0x000fca0000000f00 */
[----:B------:R1:W3:Y:S02]  /*4a50*/  MUFU.EX2 R13, R3 ;  /* 0x00000003000d7308 */ /* 0x0002e40000000800 */
[----:B-1----:R-:W-:Y:S01]  /*4a60*/  FFMA.FTZ R3, R77, c[0x0][0x2d0], -R2 ;  /* 0x0000b4004d037a23 */ /* 0x002fe20000010802 */
[----:B---3--:R-:W-:-:S05]  /*4a70*/  F2FP.BF16.PACK_AB R5, R13, R12 ;  /* 0x0000000c0d05723e */ /* 0x008fca00000010ff */
[----:B------:R1:W-:Y:S02]  /*4a80*/  MUFU.EX2 R77, R3 ;  /* 0x00000003004d7308 */ /* 0x0003e40000000800 */
[----:B-1----:R-:W-:Y:S02]  /*4a90*/  FFMA.FTZ R3, R79, c[0x0][0x2d0], -R2 ;  /* 0x0000b4004f037a23 */ /* 0x002fe40000010802 */
[----:B------:R-:W-:-:S04]  /*4aa0*/  IMAD.MOV.U32 R79, RZ, RZ, R34 ;  /* 0x000000ffff4f7224 */ /* 0x000fc800078e0022 */
[----:B------:R-:W1:Y:S02]  /*4ab0*/  MUFU.EX2 R50, R3 ;  /* 0x0000000300327308 */ /* 0x000e640000000800 */
[----:B-1----:R-:W-:Y:S01]  /*4ac0*/  F2FP.BF16.PACK_AB R7, R50, R77 ;  /* 0x0000004d3207723e */ /* 0x002fe200000010ff */
[----:B------:R-:W-:-:S06]  /*4ad0*/  IMAD.MOV.U32 R3, RZ, RZ, R37 ;  /* 0x000000ffff037224 */ /* 0x000fcc00078e0025 */
[C---:B--2---:R-:W-:Y:S08]  /*4ae0*/  HMMA.16816.F32.BF16 R68, R4.reuse, R8, R68 ;  /* 0x000000080444723c */ /* 0x044ff00000041844 */
[C---:B------:R-:W-:Y:S01]  /*4af0*/  HMMA.16816.F32.BF16 R40, R4.reuse, R10, R216 ;  /* 0x0000000a0428723c */ /* 0x040fe200000418d8 */
[----:B------:R-:W1:Y:S06]  /*4b00*/  LDSM.16.MT88.4 R8, [R228+0x1000] ;  /* 0x00100000e408783b */ /* 0x000e6c0000004200 */
[----:B------:R-:W-:Y:S01]  /*4b10*/  MOV R219, R79 ;  /* 0x0000004f00db7202 */ /* 0x000fe20000000f00 */
[----:B------:R-:W-:Y:S01]  /*4b20*/  IMAD.MOV.U32 R218, RZ, RZ, R81 ;  /* 0x000000ffffda7224 */ /* 0x000fe200078e0051 */
[----:B------:R-:W-:Y:S01]  /*4b30*/  MOV R79, R21 ;  /* 0x00000015004f7202 */ /* 0x000fe20000000f00 */
[----:B------:R-:W-:Y:S01]  /*4b40*/  IMAD.MOV.U32 R217, RZ, RZ, R80 ;  /* 0x000000ffffd97224 */ /* 0x000fe200078e0050 */
[----:B------:R-:W-:Y:S01]  /*4b50*/  MOV R216, R73 ;  /* 0x0000004900d87202 */ /* 0x000fe20000000f00 */
[C---:B-1----:R-:W-:Y:S07]  /*4b60*/  HMMA.16816.F32.BF16 R64, R4.reuse, R8, R24 ;  /* 0x000000080440723c */ /* 0x042fee0000041818 */
[----:B------:R-:W-:Y:S01]  /*4b70*/  MOV R24, R51 ;  /* 0x0000003300187202 */ /* 0x000fe20000000f00 */
[----:B------:R-:W-:Y:S01]  /*4b80*/  HMMA.16816.F32.BF16 R36, R4, R10, R212 ;  /* 0x0000000a0424723c */ /* 0x000fe200000418d4 */
[----:B------:R-:W1:Y:S01]  /*4b90*/  LDSM.16.MT88.4 R8, [R227+0x1000] ;  /* 0x00100000e308783b */ /* 0x000e620000004200 */
[----:B------:R-:W-:Y:S01]  /*4ba0*/  IMAD.MOV.U32 R25, RZ, RZ, R48 ;  /* 0x000000ffff197224 */ /* 0x000fe200078e0030 */
[----:B------:R-:W-:Y:S01]  /*4bb0*/  MOV R51, R61 ;  /* 0x0000003d00337202 */ /* 0x000fe20000000f00 */
[----:B------:R-:W-:-:S02]  /*4bc0*/  IMAD.MOV.U32 R48, RZ, RZ, R60 ;  /* 0x000000ffff307224 */ /* 0x000fc400078e003c */
[----:B------:R-:W-:Y:S01]  /*4bd0*/  IMAD.MOV.U32 R26, RZ, RZ, R56 ;  /* 0x000000ffff1a7224 */ /* 0x000fe200078e0038 */
[----:B------:R-:W-:Y:S01]  /*4be0*/  MOV R214, R52 ;  /* 0x0000003400d67202 */ /* 0x000fe20000000f00 */
[----:B------:R-:W-:Y:S02]  /*4bf0*/  IMAD.MOV.U32 R27, RZ, RZ, R57 ;  /* 0x000000ffff1b7224 */ /* 0x000fe400078e0039 */
[----:B------:R-:W-:Y:S02]  /*4c00*/  IMAD.MOV.U32 R213, RZ, RZ, R53 ;  /* 0x000000ffffd57224 */ /* 0x000fe400078e0035 */
[----:B------:R-:W-:Y:S02]  /*4c10*/  IMAD.MOV.U32 R212, RZ, RZ, R20 ;  /* 0x000000ffffd47224 */ /* 0x000fe400078e0014 */
        /* <DEDUP_REMOVED lines=8> */
[C---:B-1----:R-:W-:Y:S07]  /*4ca0*/  HMMA.16816.F32.BF16 R56, R4.reuse, R8, R164 ;  /* 0x000000080438723c */ /* 0x042fee00000418a4 */
[----:B------:R-:W-:Y:S01]  /*4cb0*/  IMAD.MOV.U32 R166, RZ, RZ, R31 ;  /* 0x000000ffffa67224 */ /* 0x000fe200078e001f */
[----:B------:R-:W-:Y:S01]  /*4cc0*/  MOV R165, R54 ;  /* 0x0000003600a57202 */ /* 0x000fe20000000f00 */
[----:B------:R-:W-:Y:S01]  /*4cd0*/  HMMA.16816.F32.BF16 R28, R4, R10, R128 ;  /* 0x0000000a041c723c */ /* 0x000fe20000041880 */
[----:B------:R-:W1:Y:S01]  /*4ce0*/  LDSM.16.MT88.4 R8, [R224+0x4000] ;  /* 0x00400000e008783b */ /* 0x000e620000004200 */
[----:B------:R-:W-:-:S02]  /*4cf0*/  IMAD.MOV.U32 R164, RZ, RZ, R25 ;  /* 0x000000ffffa47224 */ /* 0x000fc400078e0019 */
[----:B------:R-:W-:-:S03]  /*4d00*/  IMAD.MOV.U32 R167, RZ, RZ, R55 ;  /* 0x000000ffffa77224 */ /* 0x000fc600078e0037 */
[----:B------:R-:W-:Y:S01]  /*4d10*/  IMAD.MOV.U32 R128, RZ, RZ, R26 ;  /* 0x000000ffff807224 */ /* 0x000fe200078e001a */
[----:B------:R-:W-:Y:S01]  /*4d20*/  MOV R129, R27 ;  /* 0x0000001b00817202 */ /* 0x000fe20000000f00 */
[----:B------:R-:W-:Y:S02]  /*4d30*/  IMAD.MOV.U32 R130, RZ, RZ, R24 ;  /* 0x000000ffff827224 */ /* 0x000fe400078e0018 */
[----:B------:R-:W-:Y:S02]  /*4d40*/  IMAD.MOV.U32 R131, RZ, RZ, R3 ;  /* 0x000000ffff837224 */ /* 0x000fe400078e0003 */
[----:B------:R-:W-:-:S04]  /*4d50*/  IMAD.MOV.U32 R3, RZ, RZ, R72 ;  /* 0x000000ffff037224 */ /* 0x000fc800078e0048 */
[----:B------:R-:W-:Y:S01]  /*4d60*/  FFMA.FTZ R3, R3, c[0x0][0x2d0], -R0 ;  /* 0x0000b40003037a23 */ /* 0x000fe20000010800 */
[C---:B-1----:R-:W-:Y:S07]  /*4d70*/  HMMA.16816.F32.BF16 R52, R4.reuse, R8, R136 ;  /* 0x000000080434723c */ /* 0x042fee0000041888 */
[----:B------:R-:W-:Y:S01]  /*4d80*/  IMAD.MOV.U32 R136, RZ, RZ, R51 ;  /* 0x000000ffff887224 */ /* 0x000fe200078e0033 */
[----:B------:R-:W-:Y:S01]  /*4d90*/  HMMA.16816.F32.BF16 R24, R4, R10, R124 ;  /* 0x0000000a0418723c */ /* 0x000fe2000004187c */
[----:B------:R-:W1:Y:S01]  /*4da0*/  LDSM.16.MT88.4 R8, [R228+0x4000] ;  /* 0x00400000e408783b */ /* 0x000e620000004200 */
[----:B------:R-:W-:Y:S01]  /*4db0*/  MOV R137, R48 ;  /* 0x0000003000897202 */ /* 0x000fe20000000f00 */
[----:B------:R-:W-:-:S02]  /*4dc0*/  IMAD.MOV.U32 R138, RZ, RZ, R49 ;  /* 0x000000ffff8a7224 */ /* 0x000fc400078e0031 */
[----:B------:R-:W-:-:S03]  /*4dd0*/  IMAD.MOV.U32 R139, RZ, RZ, R83 ;  /* 0x000000ffff8b7224 */ /* 0x000fc600078e0053 */
[C---:B-1----:R-:W-:Y:S07]  /*4de0*/  HMMA.16816.F32.BF16 R48, R4.reuse, R8, R132 ;  /* 0x000000080430723c */ /* 0x042fee0000041884 */
[----:B------:R-:W-:Y:S01]  /*4df0*/  MOV R135, R82 ;  /* 0x0000005200877202 */ /* 0x000fe20000000f00 */
[C---:B------:R-:W-:Y:S01]  /*4e00*/  HMMA.16816.F32.BF16 R20, R4.reuse, R10, R116 ;  /* 0x0000000a0414723c */ /* 0x040fe20000041874 */
[----:B------:R-:W1:Y:S07]  /*4e10*/  LDSM.16.MT88.4 R8, [R227+0x4000] ;  /* 0x00400000e308783b */ /* 0x000e6e0000004200 */
[C---:B-1----:R-:W-:Y:S08]  /*4e20*/  HMMA.16816.F32.BF16 R80, R4.reuse, R8, R120 ;  /* 0x000000080450723c */ /* 0x042ff00000041878 */
[----:B------:R-:W-:Y:S01]  /*4e30*/  HMMA.16816.F32.BF16 R72, R4, R10, R112 ;  /* 0x0000000a0448723c */ /* 0x000fe20000041870 */
[----:B------:R-:W1:Y:S06]  /*4e40*/  LDSM.16.MT88.4 R8, [R230+0x4000] ;  /* 0x00400000e608783b */ /* 0x000e6c0000004200 */
[----:B------:R-:W-:Y:S01]  /*4e50*/  IMAD.MOV.U32 R112, RZ, RZ, R139 ;  /* 0x000000ffff707224 */ /* 0x000fe200078e008b */
[----:B------:R-:W-:Y:S01]  /*4e60*/  MOV R113, R128 ;  /* 0x0000008000717202 */ /* 0x000fe20000000f00 */
[----:B------:R-:W-:-:S02]  /*4e70*/  IMAD.MOV.U32 R114, RZ, RZ, R129 ;  /* 0x000000ffff727224 */ /* 0x000fc400078e0081 */
[----:B------:R-:W-:Y:S01]  /*4e80*/  IMAD.MOV.U32 R115, RZ, RZ, R130 ;  /* 0x000000ffff737224 */ /* 0x000fe200078e0082 */
[C---:B-1----:R-:W-:Y:S08]  /*4e90*/  HMMA.16816.F32.BF16 R148, R4.reuse, R8, R148 ;  /* 0x000000080494723c */ /* 0x042ff00000041894 */
        /* <DEDUP_REMOVED lines=11> */
[C---:B------:R-:W-:Y:S01]  /*4f50*/  HMMA.16816.F32.BF16 R120, R4.reuse, R10, R92 ;  /* 0x0000000a0478723c */ /* 0x040fe2000004185c */
[----:B------:R-:W1:Y:S07]  /*4f60*/  LDSM.16.MT88.4 R8, [R227+0x7000] ;  /* 0x00700000e308783b */ /* 0x000e6e0000004200 */
[C---:B-1----:R-:W-:Y:S07]  /*4f70*/  HMMA.16816.F32.BF16 R132, R4.reuse, R8, R88 ;  /* 0x000000080484723c */ /* 0x042fee0000041858 */
[--C-:B------:R-:W-:Y:S01]  /*4f80*/  FFMA.FTZ R90, R115, c[0x0][0x2d0], -R0.reuse ;  /* 0x0000b400735a7a23 */ /* 0x100fe20000010800 */
[----:B------:R-:W-:Y:S01]  /*4f90*/  HMMA.16816.F32.BF16 R116, R4, R10, R84 ;  /* 0x0000000a0474723c */ /* 0x000fe20000041854 */
[----:B------:R-:W1:Y:S01]  /*4fa0*/  LDSM.16.MT88.4 R8, [R230+0x7000] ;  /* 0x00700000e608783b */ /* 0x000e620000004200 */
[----:B------:R2:W-:Y:S01]  /*4fb0*/  MUFU.EX2 R86, R3 ;  /* 0x0000000300567308 */ /* 0x0005e20000000800 */
[----:B------:R-:W-:Y:S01]  /*4fc0*/  MOV R115, R222 ;  /* 0x000000de00737202 */ /* 0x000fe20000000f00 */
[----:B--2---:R-:W-:-:S06]  /*4fd0*/  FFMA.FTZ R3, R99, c[0x0][0x2d0], -R0 ;  /* 0x0000b40063037a23 */ /* 0x004fcc0000010800 */
[----:B------:R2:W3:Y:S02]  /*4fe0*/  MUFU.EX2 R87, R3 ;  /* 0x0000000300577308 */ /* 0x0004e40000000800 */
[--C-:B--2---:R-:W-:Y:S01]  /*4ff0*/  FFMA.FTZ R3, R104, c[0x0][0x2d0], -R0.reuse ;  /* 0x0000b40068037a23 */ /* 0x104fe20000010800 */
[C---:B-1----:R-:W-:Y:S05]  /*5000*/  HMMA.16816.F32.BF16 R128, R4.reuse, R8, R44 ;  /* 0x000000080480723c */ /* 0x042fea000004182c */
[----:B------:R1:W-:Y:S02]  /*5010*/  MUFU.EX2 R89, R3 ;  /* 0x0000000300597308 */ /* 0x0003e40000000800 */
[--C-:B------:R-:W-:Y:S01]  /*5020*/  FFMA.FTZ R44, R167, c[0x0][0x2d0], -R0.reuse ;  /* 0x0000b400a72c7a23 */ /* 0x100fe20000010800 */
[----:B------:R-:W-:Y:S01]  /*5030*/  HMMA.16816.F32.BF16 R108, R4, R10, R16 ;  /* 0x0000000a046c723c */ /* 0x000fe20000041810 */
[----:B------:R-:W2:Y:S01]  /*5040*/  LDSM.16.MT88.4 R8, [R224+0x1800] ;  /* 0x00180000e008783b */ /* 0x000ea20000004200 */
[----:B------:R-:W-:-:S02]  /*5050*/  FFMA.FTZ R46, R164, c[0x0][0x2d0], -R0 ;  /* 0x0000b400a42e7a23 */ /* 0x000fc40000010800 */
[--C-:B------:R-:W-:Y:S02]  /*5060*/  FFMA.FTZ R45, R165, c[0x0][0x2d0], -R0.reuse ;  /* 0x0000b400a52d7a23 */ /* 0x100fe40000010800 */
[----:B------:R-:W-:Y:S02]  /*5070*/  FFMA.FTZ R167, R211, c[0x0][0x2d0], -R0 ;  /* 0x0000b400d3a77a23 */ /* 0x000fe40000010800 */
[----:B------:R-:W-:Y:S02]  /*5080*/  FFMA.FTZ R4, R106, c[0x0][0x2d0], -R2 ;  /* 0x0000b4006a047a23 */ /* 0x000fe40000010802 */
[----:B-1----:R-:W-:Y:S02]  /*5090*/  FFMA.FTZ R3, R105, c[0x0][0x2d0], -R0 ;  /* 0x0000b40069037a23 */ /* 0x002fe40000010800 */
[----:B------:R1:W-:Y:S01]  /*50a0*/  MUFU.EX2 R85, R4 ;  /* 0x0000000400557308 */ /* 0x0003e20000000800 */
[----:B------:R-:W-:Y:S02]  /*50b0*/  FADD.FTZ R5, R154, R208 ;  /* 0x000000d09a057221 */ /* 0x000fe40000010000 */
[----:B------:R-:W-:Y:S01]  /*50c0*/  FFMA.FTZ R16, R112, c[0x0][0x2d0], -R0 ;  /* 0x0000b40070107a23 */ /* 0x000fe20000010800 */
[----:B------:R-:W-:Y:S01]  /*50d0*/  MOV R112, R217 ;  /* 0x000000d900707202 */ /* 0x000fe20000000f00 */
[----:B------:R-:W-:-:S02]  /*50e0*/  FADD.FTZ R5, R155, R5 ;  /* 0x000000059b057221 */ /* 0x000fc40000010000 */
[--C-:B------:R-:W-:Y:S01]  /*50f0*/  FFMA.FTZ R17, R113, c[0x0][0x2d0], -R0.reuse ;  /* 0x0000b40071117a23 */ /* 0x100fe20000010800 */
[----:B------:R4:W-:Y:S01]  /*5100*/  MUFU.EX2 R88, R3 ;  /* 0x0000000300587308 */ /* 0x0009e20000000800 */
[----:B------:R-:W-:Y:S02]  /*5110*/  FADD.FTZ R19, R210, R5 ;  /* 0x00000005d2137221 */ /* 0x000fe40000010000 */
[----:B------:R-:W-:Y:S02]  /*5120*/  FFMA.FTZ R18, R114, c[0x0][0x2d0], -R0 ;  /* 0x0000b40072127a23 */ /* 0x000fe40000010800 */
[----:B------:R-:W-:Y:S02]  /*5130*/  IMAD.MOV.U32 R165, RZ, RZ, R220 ;  /* 0x000000ffffa57224 */ /* 0x000fe400078e00dc */
[----:B------:R-:W-:Y:S02]  /*5140*/  IMAD.MOV.U32 R164, RZ, RZ, R221 ;  /* 0x000000ffffa47224 */ /* 0x000fe400078e00dd */
[----:B-1----:R-:W-:-:S02]  /*5150*/  FFMA.FTZ R4, R166, c[0x0][0x2d0], -R2 ;  /* 0x0000b400a6047a23 */ /* 0x002fc40000010802 */
[----:B------:R-:W-:Y:S02]  /*5160*/  IMAD.MOV.U32 R106, RZ, RZ, R223 ;  /* 0x000000ffff6a7224 */ /* 0x000fe400078e00df */
[----:B------:R3:W-:Y:S01]  /*5170*/  MUFU.EX2 R166, R4 ;  /* 0x0000000400a67308 */ /* 0x0007e20000000800 */
[----:B------:R-:W-:Y:S02]  /*5180*/  IMAD.MOV.U32 R113, RZ, RZ, R218 ;  /* 0x000000ffff717224 */ /* 0x000fe400078e00da */
[----:B----4-:R-:W-:Y:S02]  /*5190*/  FADD.FTZ R3, R143, R209 ;  /* 0x000000d18f037221 */ /* 0x010fe40000010000 */
[----:B------:R-:W-:Y:S02]  /*51a0*/  IMAD.MOV.U32 R114, RZ, RZ, R219 ;  /* 0x000000ffff727224 */ /* 0x000fe400078e00db */
[----:B------:R-:W-:Y:S02]  /*51b0*/  FADD.FTZ R6, R142, R3 ;  /* 0x000000038e067221 */ /* 0x000fe40000010000 */
[----:B------:R-:W-:-:S02]  /*51c0*/  FFMA.FTZ R3, R79, c[0x0][0x2d0], -R2 ;  /* 0x0000b4004f037a23 */ /* 0x000fc40000010802 */
[----:B------:R-:W-:Y:S02]  /*51d0*/  IMAD.MOV.U32 R142, RZ, RZ, R214 ;  /* 0x000000ffff8e7224 */ /* 0x000fe400078e00d6 */
[----:B------:R1:W4:Y:S01]  /*51e0*/  MUFU.EX2 R79, R3 ;  /* 0x00000003004f7308 */ /* 0x0003220000000800 */
[----:B---3--:R-:W-:Y:S01]  /*51f0*/  F2FP.BF16.PACK_AB R4, R87, R86 ;  /* 0x000000565704723e */ /* 0x008fe200000010ff */
[----:B-1----:R-:W-:Y:S01]  /*5200*/  FFMA.FTZ R3, R107, c[0x0][0x2d0], -R2 ;  /* 0x0000b4006b037a23 */ /* 0x002fe20000010802 */
[----:B----4-:R-:W-:Y:S01]  /*5210*/  F2FP.BF16.PACK_AB R5, R79, R85 ;  /* 0x000000554f05723e */ /* 0x010fe200000010ff */
[----:B------:R-:W-:-:S04]  /*5220*/  IMAD.MOV.U32 R107, RZ, RZ, R216 ;  /* 0x000000ffff6b7224 */ /* 0x000fc800078e00d8 */
[----:B------:R1:W3:Y:S02]  /*5230*/  MUFU.EX2 R84, R3 ;  /* 0x0000000300547308 */ /* 0x0002e40000000800 */
[----:B-1----:R-:W-:Y:S01]  /*5240*/  FADD.FTZ R3, R152, R6 ;  /* 0x0000000698037221 */ /* 0x002fe20000010000 */
[----:B------:R-:W-:Y:S02]  /*5250*/  F2FP.BF16.PACK_AB R6, R88, R89 ;  /* 0x000000595806723e */ /* 0x000fe400000010ff */
[----:B---3--:R-:W-:Y:S01]  /*5260*/  F2FP.BF16.PACK_AB R7, R166, R84 ;  /* 0x00000054a607723e */ /* 0x008fe200000010ff */
[----:B------:R-:W-:-:S06]  /*5270*/  FADD.FTZ R91, R153, R3 ;  /* 0x00000003995b7221 */ /* 0x000fcc0000010000 */
[C---:B--2---:R-:W-:Y:S08]  /*5280*/  HMMA.16816.F32.BF16 R92, R4.reuse, R8, R68 ;  /* 0x00000008045c723c */ /* 0x044ff00000041844 */
[----:B------:R-:W-:Y:S11]  /*5290*/  HMMA.16816.F32.BF16 R8, R4, R10, R40 ;  /* 0x0000000a0408723c */ /* 0x000ff60000041828 */
[----:B------:R-:W-:Y:S05]  /*52a0*/  @!UPT UIADD3 URZ, URZ, URZ, URZ ;  /* 0x0000003f3f3ff290 */ /* 0x000fea000fffe03f */
[----:B------:R-:W-:Y:S01]  /*52b0*/  MOV R3, R94 ;  /* 0x0000005e00037202 */ /* 0x000fe20000000f00 */
[----:B------:R-:W-:Y:S01]  /*52c0*/  IMAD.MOV.U32 R0, RZ, RZ, R92 ;  /* 0x000000ffff007224 */ /* 0x000fe200078e005c */
[----:B------:R-:W-:Y:S01]  /*52d0*/  MOV R68, R93 ;  /* 0x0000005d00447202 */ /* 0x000fe20000000f00 */
[----:B------:R-:W-:-:S05]  /*52e0*/  IMAD.MOV.U32 R69, RZ, RZ, R95 ;  /* 0x000000ffff457224 */ /* 0x000fca00078e005f */
[----:B------:R-:W-:Y:S01]  /*52f0*/  IMAD.MOV.U32 R70, RZ, RZ, R9 ;  /* 0x000000ffff467224 */ /* 0x000fe200078e0009 */
[----:B------:R-:W-:Y:S01]  /*5300*/  MOV R43, R8 ;  /* 0x00000008002b7202 */ /* 0x000fe20000000f00 */
[----:B------:R-:W-:Y:S02]  /*5310*/  IMAD.MOV.U32 R47, RZ, RZ, R10 ;  /* 0x000000ffff2f7224 */ /* 0x000fe400078e000a */
[----:B------:R-:W-:Y:S02]  /*5320*/  IMAD.MOV.U32 R143, RZ, RZ, R11 ;  /* 0x000000ffff8f7224 */ /* 0x000fe400078e000b */
[----:B------:R-:W1:Y:S02]  /*5330*/  LDSM.16.MT88.4 R8, [R228+0x1800] ;  /* 0x00180000e408783b */ /* 0x000e640000004200 */
[C---:B-1----:R-:W-:Y:S07]  /*5340*/  HMMA.16816.F32.BF16 R92, R4.reuse, R8, R64 ;  /* 0x00000008045c723c */ /* 0x042fee0000041840 */
[----:B------:R-:W-:Y:S01]  /*5350*/  IMAD.MOV.U32 R65, RZ, RZ, R112 ;  /* 0x000000ffff417224 */ /* 0x000fe200078e0070 */
[----:B------:R-:W-:Y:S01]  /*5360*/  HMMA.16816.F32.BF16 R220, R4, R10, R36 ;  /* 0x0000000a04dc723c */ /* 0x000fe20000041824 */
[----:B------:R-:W1:Y:S01]  /*5370*/  LDSM.16.MT88.4 R8, [R227+0x1800] ;  /* 0x00180000e308783b */ /* 0x000e620000004200 */
[----:B------:R-:W-:Y:S01]  /*5380*/  IMAD.MOV.U32 R66, RZ, RZ, R113 ;  /* 0x000000ffff427224 */ /* 0x000fe200078e0071 */
[----:B------:R-:W-:-:S04]  /*5390*/  MOV R67, R114 ;  /* 0x0000007200437202 */ /* 0x000fc80000000f00 */
[----:B------:R-:W-:Y:S01]  /*53a0*/  MOV R36, R3 ;  /* 0x0000000300247202 */ /* 0x000fe20000000f00 */
[----:B------:R-:W-:Y:S01]  /*53b0*/  IMAD.MOV.U32 R3, RZ, RZ, R164 ;  /* 0x000000ffff037224 */ /* 0x000fe200078e00a4 */
[----:B------:R-:W-:Y:S01]  /*53c0*/  MOV R164, R212 ;  /* 0x000000d400a47202 */ /* 0x000fe20000000f00 */
[----:B------:R-:W-:Y:S01]  /*53d0*/  IMAD.MOV.U32 R37, RZ, RZ, R0 ;  /* 0x000000ffff257224 */ /* 0x000fe200078e0000 */
[----:B------:R-:W-:Y:S01]  /*53e0*/  MOV R39, R107 ;  /* 0x0000006b00277202 */ /* 0x000fe20000000f00 */
[----:B------:R-:W-:Y:S02]  /*53f0*/  IMAD.MOV.U32 R38, RZ, RZ, R106 ;  /* 0x000000ffff267224 */ /* 0x000fe400078e006a */
[----:B------:R-:W-:Y:S02]  /*5400*/  IMAD.MOV.U32 R0, RZ, RZ, R115 ;  /* 0x000000ffff007224 */ /* 0x000fe400078e0073 */
[----:B------:R-:W-:Y:S01]  /*5410*/  IMAD.MOV.U32 R64, RZ, RZ, R93 ;  /* 0x000000ffff407224 */ /* 0x000fe200078e005d */
[----:B------:R-:W-:Y:S01]  /*5420*/  MOV R42, R94 ;  /* 0x0000005e002a7202 */ /* 0x000fe20000000f00 */
[----:B------:R-:W-:-:S02]  /*5430*/  IMAD.MOV.U32 R41, RZ, RZ, R95 ;  /* 0x000000ffff297224 */ /* 0x000fc400078e005f */
[----:B------:R-:W-:Y:S02]  /*5440*/  IMAD.MOV.U32 R40, RZ, RZ, R92 ;  /* 0x000000ffff287224 */ /* 0x000fe400078e005c */
[--C-:B------:R-:W-:Y:S02]  /*5450*/  FFMA.FTZ R0, R0, c[0x0][0x2d0], -R2.reuse ;  /* 0x0000b40000007a23 */ /* 0x100fe40000010802 */
[----:B------:R-:W-:Y:S01]  /*5460*/  FFMA.FTZ R3, R3, c[0x0][0x2d0], -R2 ;  /* 0x0000b40003037a23 */ /* 0x000fe20000010802 */
[C---:B-1----:R-:W-:Y:S07]  /*5470*/  HMMA.16816.F32.BF16 R216, R4.reuse, R8, R60 ;  /* 0x0000000804d8723c */ /* 0x042fee000004183c */
[----:B------:R-:W-:Y:S01]  /*5480*/  IMAD.MOV.U32 R63, RZ, RZ, R47 ;  /* 0x000000ffff3f7224 */ /* 0x000fe200078e002f */
[----:B------:R-:W-:Y:S01]  /*5490*/  HMMA.16816.F32.BF16 R208, R4, R10, R32 ;  /* 0x0000000a04d0723c */ /* 0x000fe20000041820 */
[----:B------:R-:W1:Y:S01]  /*54a0*/  LDSM.16.MT88.4 R8, [R230+0x1800] ;  /* 0x00180000e608783b */ /* 0x000e620000004200 */
[----:B------:R-:W-:Y:S01]  /*54b0*/  IMAD.MOV.U32 R61, RZ, RZ, R43 ;  /* 0x000000ffff3d7224 */ /* 0x000fe200078e002b */
[----:B------:R-:W-:Y:S01]  /*54c0*/  MOV R43, R215 ;  /* 0x000000d7002b7202 */ /* 0x000fe20000000f00 */
[----:B------:R-:W-:Y:S01]  /*54d0*/  IMAD.MOV.U32 R47, RZ, RZ, R213 ;  /* 0x000000ffff2f7224 */ /* 0x000fe200078e00d5 */
[----:B------:R-:W-:Y:S01]  /*54e0*/  MOV R62, R70 ;  /* 0x00000046003e7202 */ /* 0x000fe20000000f00 */
[----:B------:R-:W-:-:S02]  /*54f0*/  IMAD.MOV.U32 R60, RZ, RZ, R69 ;  /* 0x000000ffff3c7224 */ /* 0x000fc400078e0045 */
[C---:B-1----:R-:W-:Y:S08]  /*5500*/  HMMA.16816.F32.BF16 R212, R4.reuse, R8, R56 ;  /* 0x0000000804d4723c */ /* 0x042ff00000041838 */
[C---:B------:R-:W-:Y:S01]  /*5510*/  HMMA.16816.F32.BF16 R152, R4.reuse, R10, R28 ;  /* 0x0000000a0498723c */ /* 0x040fe2000004181c */
[----:B------:R-:W1:Y:S06]  /*5520*/  LDSM.16.MT88.4 R8, [R224+0x4800] ;  /* 0x00480000e008783b */ /* 0x000e6c0000004200 */
        /* <DEDUP_REMOVED lines=9> */
[----:B------:R-:W-:Y:S01]  /*55c0*/  IMAD.MOV.U32 R22, RZ, RZ, R39 ;  /* 0x000000ffff167224 */ /* 0x000fe200078e0027 */
[----:B------:R-:W-:Y:S01]  /*55d0*/  MOV R23, R38 ;  /* 0x0000002600177202 */ /* 0x000fe20000000f00 */
[----:B------:R-:W-:-:S02]  /*55e0*/  FFMA.FTZ R20, R20, c[0x0][0x2d0], -R2 ;  /* 0x0000b40014147a23 */ /* 0x000fc40000010802 */
[--C-:B------:R-:W-:Y:S02]  /*55f0*/  FFMA.FTZ R21, R21, c[0x0][0x2d0], -R2.reuse ;  /* 0x0000b40015157a23 */ /* 0x100fe40000010802 */
[----:B------:R-:W-:Y:S01]  /*5600*/  FFMA.FTZ R23, R23, c[0x0][0x2d0], -R2 ;  /* 0x0000b40017177a23 */ /* 0x000fe20000010802 */
[C---:B-1----:R-:W-:Y:S08]  /*5610*/  HMMA.16816.F32.BF16 R92, R4.reuse, R8, R80 ;  /* 0x00000008045c723c */ /* 0x042ff00000041850 */
[----:B------:R-:W-:Y:S01]  /*5620*/  HMMA.16816.F32.BF16 R68, R4, R10, R72 ;  /* 0x0000000a0444723c */ /* 0x000fe20000041848 */
[----:B------:R-:W1:Y:S06]  /*5630*/  LDSM.16.MT88.4 R8, [R230+0x4800] ;  /* 0x00480000e608783b */ /* 0x000e6c0000004200 */
[----:B------:R-:W-:Y:S01]  /*5640*/  MOV R74, R42 ;  /* 0x0000002a004a7202 */ /* 0x000fe20000000f00 */
[----:B------:R-:W-:-:S02]  /*5650*/  IMAD.MOV.U32 R75, RZ, RZ, R41 ;  /* 0x000000ffff4b7224 */ /* 0x000fc400078e0029 */
        /* <DEDUP_REMOVED lines=11> */
[----:B------:R-:W-:Y:S01]  /*5710*/  MOV R103, R164 ;  /* 0x000000a400677202 */ /* 0x000fe20000000f00 */
[----:B------:R-:W-:Y:S01]  /*5720*/  IMAD.MOV.U32 R101, RZ, RZ, R142 ;  /* 0x000000ffff657224 */ /* 0x000fe200078e008e */
[----:B------:R-:W-:Y:S08]  /*5730*/  MUFU.EX2 R164, R18 ;  /* 0x0000001200a47308 */ /* 0x000ff00000000800 */
[----:B------:R-:W-:Y:S01]  /*5740*/  MUFU.EX2 R142, R16 ;  /* 0x00000010008e7308 */ /* 0x000fe20000000800 */
[C---:B-1----:R-:W-:Y:S07]  /*5750*/  HMMA.16816.F32.BF16 R40, R4.reuse, R8, R144 ;  /* 0x000000080428723c */ /* 0x042fee0000041890 */
[----:B------:R-:W-:Y:S01]  /*5760*/  MUFU.EX2 R147, R17 ;  /* 0x0000001100937308 */ /* 0x000fe20000000800 */
[----:B------:R-:W-:Y:S01]  /*5770*/  IMAD.MOV.U32 R144, RZ, RZ, R46 ;  /* 0x000000ffff907224 */ /* 0x000fe200078e002e */
[----:B------:R-:W-:Y:S01]  /*5780*/  HMMA.16816.F32.BF16 R28, R4, R10, R124 ;  /* 0x0000000a041c723c */ /* 0x000fe2000004187c */
[----:B------:R-:W1:Y:S01]  /*5790*/  LDSM.16.MT88.4 R8, [R228+0x7800] ;  /* 0x00780000e408783b */ /* 0x000e620000004200 */
[----:B------:R-:W-:Y:S01]  /*57a0*/  IMAD.MOV.U32 R145, RZ, RZ, R45 ;  /* 0x000000ffff917224 */ /* 0x000fe200078e002d */
[----:B------:R-:W-:-:S04]  /*57b0*/  MOV R146, R44 ;  /* 0x0000002c00927202 */ /* 0x000fc80000000f00 */
[----:B------:R-:W-:Y:S02]  /*57c0*/  IMAD.MOV.U32 R127, RZ, RZ, R165 ;  /* 0x000000ffff7f7224 */ /* 0x000fe400078e00a5 */
[----:B------:R-:W-:Y:S01]  /*57d0*/  IMAD.MOV.U32 R126, RZ, RZ, R145 ;  /* 0x000000ffff7e7224 */ /* 0x000fe200078e0091 */
[----:B------:R-:W-:Y:S01]  /*57e0*/  MUFU.EX2 R165, R90 ;  /* 0x0000005a00a57308 */ /* 0x000fe20000000800 */
[----:B------:R-:W-:Y:S01]  /*57f0*/  IMAD.MOV.U32 R125, RZ, RZ, R127 ;  /* 0x000000ffff7d7224 */ /* 0x000fe200078e007f */
[----:B------:R-:W-:Y:S01]  /*5800*/  MOV R127, R144 ;  /* 0x00000090007f7202 */ /* 0x000fe20000000f00 */
[----:B------:R-:W-:Y:S01]  /*5810*/  IMAD.MOV.U32 R144, RZ, RZ, R146 ;  /* 0x000000ffff907224 */ /* 0x000fe200078e0092 */
[----:B------:R-:W-:Y:S01]  /*5820*/  MOV R146, R100 ;  /* 0x0000006400927202 */ /* 0x000fe20000000f00 */
[----:B------:R-:W-:Y:S02]  /*5830*/  IMAD.MOV.U32 R100, RZ, RZ, R101 ;  /* 0x000000ffff647224 */ /* 0x000fe400078e0065 */
[----:B------:R-:W-:Y:S01]  /*5840*/  IMAD.MOV.U32 R101, RZ, RZ, R102 ;  /* 0x000000ffff657224 */ /* 0x000fe200078e0066 */
[----:B------:R-:W-:Y:S01]  /*5850*/  MOV R102, R103 ;  /* 0x0000006700667202 */ /* 0x000fe20000000f00 */
[----:B------:R-:W-:Y:S01]  /*5860*/  IMAD.MOV.U32 R103, RZ, RZ, R148 ;  /* 0x000000ffff677224 */ /* 0x000fe200078e0094 */
[----:B------:R2:W-:Y:S01]  /*5870*/  MUFU.EX2 R145, R0 ;  /* 0x0000000000917308 */ /* 0x0005e20000000800 */
        /* <DEDUP_REMOVED lines=9> */
[----:B------:R3:W4:Y:S01]  /*5910*/  MUFU.EX2 R143, R3 ;  /* 0x00000003008f7308 */ /* 0x0007220000000800 */
[----:B--2---:R-:W-:Y:S02]  /*5920*/  FADD.FTZ R0, R14, R19 ;  /* 0x000000130e007221 */ /* 0x004fe40000010000 */
[----:B------:R-:W-:Y:S01]  /*5930*/  LDSM.16.MT88.4 R16, [R224+0x2000] ;  /* 0x00200000e010783b */ /* 0x000fe20000004200 */
[----:B-1----:R-:W-:Y:S01]  /*5940*/  HMMA.16816.F32.BF16 R80, R4, R8, R136 ;  /* 0x000000080450723c */ /* 0x002fe20000041888 */
[----:B---3--:R-:W-:-:S07]  /*5950*/  FADD.FTZ R3, R15, R0 ;  /* 0x000000000f037221 */ /* 0x008fce0000010000 */
[----:B------:R-:W-:Y:S01]  /*5960*/  HMMA.16816.F32.BF16 R64, R4, R10, R120 ;  /* 0x0000000a0440723c */ /* 0x000fe20000041878 */
[----:B------:R-:W1:Y:S01]  /*5970*/  LDSM.16.MT88.4 R8, [R227+0x7800] ;  /* 0x00780000e308783b */ /* 0x000e620000004200 */
[----:B------:R-:W-:Y:S01]  /*5980*/  FFMA.FTZ R0, R125, c[0x0][0x2d0], -R2 ;  /* 0x0000b4007d007a23 */ /* 0x000fe20000010802 */
[----:B------:R-:W-:Y:S01]  /*5990*/  MOV R139, R100 ;  /* 0x00000064008b7202 */ /* 0x000fe20000000f00 */
[----:B------:R-:W-:Y:S02]  /*59a0*/  IMAD.MOV.U32 R125, RZ, RZ, R144 ;  /* 0x000000ffff7d7224 */ /* 0x000fe400078e0090 */
[----:B------:R2:W-:Y:S01]  /*59b0*/  MUFU.EX2 R144, R0 ;  /* 0x0000000000907308 */ /* 0x0005e20000000800 */
[----:B------:R-:W-:Y:S02]  /*59c0*/  IMAD.MOV.U32 R138, RZ, RZ, R101 ;  /* 0x000000ffff8a7224 */ /* 0x000fe400078e0065 */
[----:B------:R-:W-:Y:S02]  /*59d0*/  IMAD.MOV.U32 R137, RZ, RZ, R102 ;  /* 0x000000ffff897224 */ /* 0x000fe400078e0066 */
[----:B------:R-:W-:-:S02]  /*59e0*/  IMAD.MOV.U32 R136, RZ, RZ, R124 ;  /* 0x000000ffff887224 */ /* 0x000fc400078e007c */
[----:B------:R-:W-:Y:S02]  /*59f0*/  IMAD.MOV.U32 R90, RZ, RZ, R138 ;  /* 0x000000ffff5a7224 */ /* 0x000fe400078e008a */
[----:B--2---:R-:W-:-:S04]  /*5a00*/  FFMA.FTZ R0, R103, c[0x0][0x2d0], -R2 ;  /* 0x0000b40067007a23 */ /* 0x004fc80000010802 */
[----:B------:R2:W3:Y:S01]  /*5a10*/  MUFU.EX2 R146, R0 ;  /* 0x0000000000927308 */ /* 0x0004e20000000800 */
[----:B-1----:R-:W-:Y:S01]  /*5a20*/  HMMA.16816.F32.BF16 R52, R4, R8, R132 ;  /* 0x000000080434723c */ /* 0x002fe20000041884 */
[----:B--2---:R-:W-:Y:S02]  /*5a30*/  FADD.FTZ R0, R76, R3 ;  /* 0x000000034c007221 */ /* 0x004fe40000010000 */
[----:B------:R-:W-:Y:S02]  /*5a40*/  FFMA.FTZ R3, R22, c[0x0][0x2d0], -R2 ;  /* 0x0000b40016037a23 */ /* 0x000fe40000010802 */
[----:B------:R-:W-:-:S03]  /*5a50*/  FADD.FTZ R2, R78, R0 ;  /* 0x000000004e027221 */ /* 0x000fc60000010000 */
[C---:B------:R-:W-:Y:S01]  /*5a60*/  HMMA.16816.F32.BF16 R44, R4.reuse, R10, R116 ;  /* 0x0000000a042c723c */ /* 0x040fe20000041874 */
[----:B------:R-:W1:Y:S07]  /*5a70*/  LDSM.16.MT88.4 R8, [R230+0x7800] ;  /* 0x00780000e608783b */ /* 0x000e6e0000004200 */
[C---:B-1----:R-:W-:Y:S07]  /*5a80*/  HMMA.16816.F32.BF16 R36, R4.reuse, R8, R128 ;  /* 0x000000080424723c */ /* 0x042fee0000041880 */
[----:B------:R-:W-:Y:S01]  /*5a90*/  IMAD.MOV.U32 R131, RZ, RZ, R125 ;  /* 0x000000ffff837224 */ /* 0x000fe200078e007d */
[----:B------:R-:W-:Y:S01]  /*5aa0*/  HMMA.16816.F32.BF16 R24, R4, R10, R108 ;  /* 0x0000000a0418723c */ /* 0x000fe2000004186c */
[----:B------:R-:W1:Y:S01]  /*5ab0*/  LDSM.16.MT88.4 R8, [R227+0x2000] ;  /* 0x00200000e308783b */ /* 0x000e620000004200 */
[----:B------:R-:W-:Y:S01]  /*5ac0*/  MOV R130, R126 ;  /* 0x0000007e00827202 */ /* 0x000fe20000000f00 */
[----:B------:R-:W-:-:S04]  /*5ad0*/  IMAD.MOV.U32 R129, RZ, RZ, R127 ;  /* 0x000000ffff817224 */ /* 0x000fc800078e007f */
[----:B------:R-:W-:Y:S01]  /*5ae0*/  FADD.FTZ R4, R12, R91 ;  /* 0x0000005b0c047221 */ /* 0x000fe20000010000 */
[----:B----4-:R-:W-:Y:S02]  /*5af0*/  F2FP.BF16.PACK_AB R5, R143, R145 ;  /* 0x000000918f05723e */ /* 0x010fe400000010ff */
[----:B------:R-:W-:Y:S01]  /*5b00*/  F2FP.BF16.PACK_AB R6, R165, R164 ;  /* 0x000000a4a506723e */ /* 0x000fe200000010ff */
[----:B------:R-:W-:Y:S01]  /*5b10*/  FADD.FTZ R4, R13, R4 ;  /* 0x000000040d047221 */ /* 0x000fe20000010000 */
[----:B---3--:R-:W-:Y:S01]  /*5b20*/  F2FP.BF16.PACK_AB R7, R146, R144 ;  /* 0x000000909207723e */ /* 0x008fe200000010ff */
[----:B------:R-:W2:Y:S01]  /*5b30*/  LDSM.16.MT88.4 R12, [R228+0x2000] ;  /* 0x00200000e40c783b */ /* 0x000ea20000004200 */
[----:B------:R-:W-:Y:S01]  /*5b40*/  MOV R91, R139 ;  /* 0x0000008b005b7202 */ /* 0x000fe20000000f00 */
[----:B------:R-:W-:Y:S01]  /*5b50*/  FADD.FTZ R22, R77, R4 ;  /* 0x000000044d167221 */ /* 0x000fe20000010000 */
[----:B------:R-:W-:-:S03]  /*5b60*/  F2FP.BF16.PACK_AB R4, R147, R142 ;  /* 0x0000008e9304723e */ /* 0x000fc600000010ff */
[----:B------:R-:W-:-:S04]  /*5b70*/  FADD.FTZ R0, R136, R22 ;  /* 0x0000001688007221 */ /* 0x000fc80000010000 */
[----:B------:R-:W-:Y:S01]  /*5b80*/  HMMA.16816.F32.BF16 R148, R4, R16, R148 ;  /* 0x000000100494723c */ /* 0x000fe20000041894 */
[----:B------:R-:W-:-:S07]  /*5b90*/  FADD.FTZ R0, R85, R0 ;  /* 0x0000000055007221 */ /* 0x000fce0000010000 */
[C---:B------:R-:W-:Y:S08]  /*5ba0*/  HMMA.16816.F32.BF16 R60, R4.reuse, R18, R60 ;  /* 0x00000012043c723c */ /* 0x040ff0000004183c */
[C---:B-1----:R-:W-:Y:S08]  /*5bb0*/  HMMA.16816.F32.BF16 R16, R4.reuse, R10, R208 ;  /* 0x0000000a0410723c */ /* 0x042ff000000418d0 */
[C---:B------:R-:W-:Y:S01]  /*5bc0*/  HMMA.16816.F32.BF16 R108, R4.reuse, R8, R216 ;  /* 0x00000008046c723c */ /* 0x040fe200000418d8 */
[----:B------:R-:W1:Y:S07]  /*5bd0*/  LDSM.16.MT88.4 R8, [R228+0x5000] ;  /* 0x00500000e408783b */ /* 0x000e6e0000004200 */
[C---:B--2---:R-:W-:Y:S08]  /*5be0*/  HMMA.16816.F32.BF16 R100, R4.reuse, R12, R72 ;  /* 0x0000000c0464723c */ /* 0x044ff00000041848 */
[----:B------:R-:W-:Y:S01]  /*5bf0*/  HMMA.16816.F32.BF16 R72, R4, R14, R220 ;  /* 0x0000000e0448723c */ /* 0x000fe200000418dc */
[----:B------:R-:W2:Y:S01]  /*5c00*/  LDSM.16.MT88.4 R12, [R224+0x5000] ;  /* 0x00500000e00c783b */ /* 0x000ea20000004200 */
[----:B------:R-:W-:Y:S01]  /*5c10*/  MOV R123, R16 ;  /* 0x00000010007b7202 */ /* 0x000fe20000000f00 */
[----:B------:R-:W-:Y:S01]  /*5c20*/  IMAD.MOV.U32 R122, RZ, RZ, R17 ;  /* 0x000000ffff7a7224 */ /* 0x000fe200078e0011 */
[----:B------:R-:W-:Y:S01]  /*5c30*/  MOV R120, R19 ;  /* 0x0000001300787202 */ /* 0x000fe20000000f00 */
[----:B------:R-:W-:-:S02]  /*5c40*/  IMAD.MOV.U32 R121, RZ, RZ, R18 ;  /* 0x000000ffff797224 */ /* 0x000fc400078e0012 */
[----:B------:R-:W3:Y:S01]  /*5c50*/  LDSM.16.MT88.4 R16, [R230+0x2000] ;  /* 0x00200000e610783b */ /* 0x000ee20000004200 */
[C---:B-1----:R-:W-:Y:S08]  /*5c60*/  HMMA.16816.F32.BF16 R132, R4.reuse, R8, R96 ;  /* 0x000000080484723c */ /* 0x042ff00000041860 */
[C---:B------:R-:W-:Y:S01]  /*5c70*/  HMMA.16816.F32.BF16 R32, R4.reuse, R10, R32 ;  /* 0x0000000a0420723c */ /* 0x040fe20000041820 */
[----:B------:R-:W1:Y:S07]  /*5c80*/  LDSM.16.MT88.4 R8, [R224+0x8000] ;  /* 0x00800000e008783b */ /* 0x000e6e0000004200 */
[C---:B--2---:R-:W-:Y:S01]  /*5c90*/  HMMA.16816.F32.BF16 R124, R4.reuse, R12, R112 ;  /* 0x0000000c047c723c */ /* 0x044fe20000041870 */
[----:B------:R-:W-:Y:S07]  /*5ca0*/  LDSM.16.MT88.4 R112, [R227+0x2800] ;  /* 0x00280000e370783b */ /* 0x000fee0000004200 */
[C---:B------:R-:W-:Y:S01]  /*5cb0*/  HMMA.16816.F32.BF16 R208, R4.reuse, R14, R104 ;  /* 0x0000000e04d0723c */ /* 0x040fe20000041868 */
[----:B------:R-:W2:Y:S04]  /*5cc0*/  LDSM.16.MT88.4 R12, [R230+0x5000] ;  /* 0x00500000e60c783b */ /* 0x000ea80000004200 */
[----:B------:R-:W-:Y:S03]  /*5cd0*/  LDSM.16.MT88.4 R104, [R228+0x2800] ;  /* 0x00280000e468783b */ /* 0x000fe60000004200 */
[C---:B---3--:R-:W-:Y:S08]  /*5ce0*/  HMMA.16816.F32.BF16 R116, R4.reuse, R16, R212 ;  /* 0x000000100474723c */ /* 0x048ff000000418d4 */
[C---:B------:R-:W-:Y:S01]  /*5cf0*/  HMMA.16816.F32.BF16 R216, R4.reuse, R18, R152 ;  /* 0x0000001204d8723c */ /* 0x040fe20000041898 */
[----:B------:R-:W3:Y:S04]  /*5d00*/  LDSM.16.MT88.4 R16, [R227+0x5000] ;  /* 0x00500000e310783b */ /* 0x000ee80000004200 */
[----:B------:R-:W-:Y:S03]  /*5d10*/  LDSM.16.MT88.4 R152, [R224+0x2800] ;  /* 0x00280000e098783b */ /* 0x000fe60000004200 */
[C---:B-1----:R-:W-:Y:S08]  /*5d20*/  HMMA.16816.F32.BF16 R212, R4.reuse, R10, R28 ;  /* 0x0000000a04d4723c */ /* 0x042ff0000004181c */
[C---:B--2---:R-:W-:Y:S08]  /*5d30*/  HMMA.16816.F32.BF16 R220, R4.reuse, R12, R56 ;  /* 0x0000000c04dc723c */ /* 0x044ff00000041838 */
[C---:B------:R-:W-:Y:S08]  /*5d40*/  HMMA.16816.F32.BF16 R12, R4.reuse, R14, R48 ;  /* 0x0000000e040c723c */ /* 0x040ff00000041830 */
[C---:B---3--:R-:W-:Y:S08]  /*5d50*/  HMMA.16816.F32.BF16 R92, R4.reuse, R16, R92 ;  /* 0x00000010045c723c */ /* 0x048ff0000004185c */
[----:B------:R-:W-:Y:S01]  /*5d60*/  IMAD.MOV.U32 R59, RZ, RZ, R220 ;  /* 0x000000ffff3b7224 */ /* 0x000fe200078e00dc */
[----:B------:R-:W-:Y:S01]  /*5d70*/  MOV R58, R221 ;  /* 0x000000dd003a7202 */ /* 0x000fe20000000f00 */
[----:B------:R-:W-:Y:S01]  /*5d80*/  IMAD.MOV.U32 R57, RZ, RZ, R222 ;  /* 0x000000ffff397224 */ /* 0x000fe200078e00de */
[C---:B------:R-:W-:Y:S01]  /*5d90*/  HMMA.16816.F32.BF16 R68, R4.reuse, R18, R68 ;  /* 0x000000120444723c */ /* 0x040fe20000041844 */
[----:B------:R-:W-:Y:S01]  /*5da0*/  IMAD.MOV.U32 R56, RZ, RZ, R223 ;  /* 0x000000ffff387224 */ /* 0x000fe200078e00df */
[----:B------:R-:W1:Y:S03]  /*5db0*/  LDSM.16.MT88.4 R16, [R228+0x8000] ;  /* 0x00800000e410783b */ /* 0x000e660000004200 */
[----:B------:R-:W-:Y:S01]  /*5dc0*/  MOV R96, R12 ;  /* 0x0000000c00607202 */ /* 0x000fe20000000f00 */
[----:B------:R-:W-:Y:S01]  /*5dd0*/  IMAD.MOV.U32 R78, RZ, RZ, R13 ;  /* 0x000000ffff4e7224 */ /* 0x000fe200078e000d */
[----:B------:R-:W-:Y:S01]  /*5de0*/  MOV R76, R15 ;  /* 0x0000000f004c7202 */ /* 0x000fe20000000f00 */
[----:B------:R-:W-:Y:S01]  /*5df0*/  IMAD.MOV.U32 R77, RZ, RZ, R14 ;  /* 0x000000ffff4d7224 */ /* 0x000fe200078e000e */
[----:B------:R-:W-:Y:S01]  /*5e00*/  HMMA.16816.F32.BF16 R220, R4, R8, R40 ;  /* 0x0000000804dc723c */ /* 0x000fe20000041828 */
[----:B------:R-:W2:Y:S02]  /*5e10*/  LDSM.16.MT88.4 R12, [R227+0x8000] ;  /* 0x00800000e30c783b */ /* 0x000ea40000004200 */
[----:B------:R-:W-:-:S02]  /*5e20*/  IMAD.MOV.U32 R22, RZ, RZ, R77 ;  /* 0x000000ffff167224 */ /* 0x000fc400078e004d */
[----:B------:R-:W3:Y:S01]  /*5e30*/  LDSM.16.MT88.4 R8, [R230+0x8000] ;  /* 0x00800000e608783b */ /* 0x000ee20000004200 */
[----:B------:R-:W-:Y:S02]  /*5e40*/  IMAD.MOV.U32 R77, RZ, RZ, R58 ;  /* 0x000000ffff4d7224 */ /* 0x000fe400078e003a */
[C---:B-1----:R-:W-:Y:S07]  /*5e50*/  HMMA.16816.F32.BF16 R48, R4.reuse, R16, R80 ;  /* 0x000000100430723c */ /* 0x042fee0000041850 */
[----:B------:R-:W-:Y:S01]  /*5e60*/  IMAD.MOV.U32 R80, RZ, RZ, R123 ;  /* 0x000000ffff507224 */ /* 0x000fe200078e007b */
[C---:B------:R-:W-:Y:S01]  /*5e70*/  HMMA.16816.F32.BF16 R40, R4.reuse, R18, R64 ;  /* 0x000000120428723c */ /* 0x040fe20000041840 */
[----:B------:R-:W-:Y:S01]  /*5e80*/  IMAD.MOV.U32 R81, RZ, RZ, R122 ;  /* 0x000000ffff517224 */ /* 0x000fe200078e007a */
[----:B------:R-:W-:Y:S01]  /*5e90*/  MOV R82, R121 ;  /* 0x0000007900527202 */ /* 0x000fe20000000f00 */
[----:B------:R-:W-:Y:S01]  /*5ea0*/  IMAD.MOV.U32 R83, RZ, RZ, R120 ;  /* 0x000000ffff537224 */ /* 0x000fe200078e0078 */
[----:B------:R-:W-:Y:S04]  /*5eb0*/  LDSM.16.MT88.4 R64, [R230+0x5800] ;  /* 0x00580000e640783b */ /* 0x000fe80000004200 */
[C---:B--2---:R-:W-:Y:S01]  /*5ec0*/  HMMA.16816.F32.BF16 R28, R4.reuse, R12, R52 ;  /* 0x0000000c041c723c */ /* 0x044fe20000041834 */
[----:B------:R-:W-:Y:S04]  /*5ed0*/  LDSM.16.MT88.4 R120, [R230+0x2800] ;  /* 0x00280000e678783b */ /* 0x000fe80000004200 */
[----:B------:R-:W-:Y:S02]  /*5ee0*/  LDSM.16.MT88.4 R16, [R230+0x8800] ;  /* 0x00880000e610783b */ /* 0x000fe40000004200 */
[----:B------:R-:W-:Y:S01]  /*5ef0*/  IMAD.MOV.U32 R13, RZ, RZ, R137 ;  /* 0x000000ffff0d7224 */ /* 0x000fe200078e0089 */
[C---:B------:R-:W-:Y:S01]  /*5f00*/  HMMA.16816.F32.BF16 R44, R4.reuse, R14, R44 ;  /* 0x0000000e042c723c */ /* 0x040fe2000004182c */
[----:B------:R-:W-:Y:S06]  /*5f10*/  LDSM.16.MT88.4 R136, [R228+0x5800] ;  /* 0x00580000e488783b */ /* 0x000fec0000004200 */
[----:B------:R-:W-:Y:S01]  /*5f20*/  IMAD.MOV.U32 R15, RZ, RZ, R91 ;  /* 0x000000ffff0f7224 */ /* 0x000fe200078e005b */
[----:B---3--:R-:W-:Y:S01]  /*5f30*/  HMMA.16816.F32.BF16 R36, R4, R8, R36 ;  /* 0x000000080424723c */ /* 0x008fe20000041824 */
[----:B------:R-:W-:Y:S01]  /*5f40*/  MUFU.EX2 R8, R129 ;  /* 0x0000008100087308 */ /* 0x000fe20000000800 */
[----:B------:R-:W-:-:S05]  /*5f50*/  IMAD.MOV.U32 R14, RZ, RZ, R90 ;  /* 0x000000ffff0e7224 */ /* 0x000fca00078e005a */
[----:B------:R-:W-:Y:S01]  /*5f60*/  IADD3 R14, R14, -0x2, RZ ;  /* 0xfffffffe0e0e7810 */ /* 0x000fe20007ffe0ff */
[----:B------:R-:W-:Y:S01]  /*5f70*/  HMMA.16816.F32.BF16 R24, R4, R10, R24 ;  /* 0x0000000a0418723c */ /* 0x000fe20000041818 */
[----:B------:R1:W-:Y:S03]  /*5f80*/  MUFU.EX2 R4, R3 ;  /* 0x0000000300047308 */ /* 0x0003e60000000800 */
[----:B------:R-:W-:Y:S05]  /*5f90*/  STL [R1+0x8], R14 ;  /* 0x0000080e01007387 */ /* 0x000fea0000100800 */
[----:B------:R-:W-:Y:S01]  /*5fa0*/  MUFU.EX2 R11, R130 ;  /* 0x00000082000b7308 */ /* 0x000fe20000000800 */
[----:B-1----:R-:W-:-:S07]  /*5fb0*/  FADD.FTZ R3, R86, R2 ;  /* 0x0000000256037221 */ /* 0x002fce0000010000 */
[----:B------:R1:W-:Y:S01]  /*5fc0*/  MUFU.EX2 R10, R131 ;  /* 0x00000083000a7308 */ /* 0x0003e20000000800 */
[----:B------:R-:W-:Y:S01]  /*5fd0*/  FADD.FTZ R2, R79, R0 ;  /* 0x000000004f027221 */ /* 0x000fe20000010000 */
[----:B------:R-:W-:Y:S01]  /*5fe0*/  MOV R79, R56 ;  /* 0x00000038004f7202 */ /* 0x000fe20000000f00 */
[----:B------:R-:W-:Y:S02]  /*5ff0*/  FADD.FTZ R3, R87, R3 ;  /* 0x0000000357037221 */ /* 0x000fe40000010000 */
[----:B------:R-:W-:Y:S02]  /*6000*/  FADD.FTZ R12, R84, R2 ;  /* 0x00000002540c7221 */ /* 0x000fe40000010000 */
[----:B------:R-:W-:Y:S01]  /*6010*/  FADD.FTZ R0, R89, R3 ;  /* 0x0000000359007221 */ /* 0x000fe20000010000 */
[----:B------:R-:W2:Y:S01]  /*6020*/  MUFU.EX2 R9, R167 ;  /* 0x000000a700097308 */ /* 0x000ea20000000800 */
[----:B------:R-:W-:-:S04]  /*6030*/  @P1 IMAD.HI.U32 R2, R13, c[0x0][0x2c8], RZ ;  /* 0x0000b2000d021a27 */ /* 0x000fc800078e00ff */
[----:B------:R-:W-:Y:S01]  /*6040*/  FADD.FTZ R3, R88, R0 ;  /* 0x0000000058037221 */ /* 0x000fe20000010000 */
[----:B------:R-:W-:Y:S01]  /*6050*/  MOV R0, R13 ;  /* 0x0000000d00007202 */ /* 0x000fe20000000f00 */
[----:B------:R-:W-:Y:S01]  /*6060*/  IMAD.MOV.U32 R13, RZ, RZ, c[0x0][0x168] ;  /* 0x00005a00ff0d7624 */ /* 0x000fe200078e00ff */
[----:B------:R3:W-:Y:S01]  /*6070*/  MUFU.EX2 R7, R21 ;  /* 0x0000001500077308 */ /* 0x0007e20000000800 */
[----:B------:R-:W-:Y:S01]  /*6080*/  @P1 SHF.R.U32.HI R0, RZ, c[0x0][0x2cc], R2 ;  /* 0x0000b300ff001a19 */ /* 0x000fe20000011602 */
[----:B------:R-:W-:Y:S01]  /*6090*/  FADD.FTZ R2, R166, R12 ;  /* 0x0000000ca6027221 */ /* 0x000fe20000010000 */
[----:B-1----:R-:W-:Y:S01]  /*60a0*/  LDSM.16.MT88.4 R128, [R224+0x5800] ;  /* 0x00580000e080783b */ /* 0x002fe20000004200 */
[----:B------:R-:W-:Y:S01]  /*60b0*/  FADD.FTZ R12, R142, R3 ;  /* 0x000000038e0c7221 */ /* 0x000fe20000010000 */
[----:B------:R-:W-:Y:S01]  /*60c0*/  IADD3 R3, R0, c[0x0][0x1d0], -R13 ;  /* 0x0000740000037a10 */ /* 0x000fe20007ffe80d */
[----:B------:R-:W-:Y:S01]  /*60d0*/  FADD.FTZ R2, R145, R2 ;  /* 0x0000000291027221 */ /* 0x000fe20000010000 */
[----:B------:R-:W-:Y:S01]  /*60e0*/  LDSM.16.MT88.4 R88, [R227+0x8800] ;  /* 0x00880000e358783b */ /* 0x000fe20000004200 */
[----:B------:R-:W1:Y:S01]  /*60f0*/  MUFU.EX2 R6, R20 ;  /* 0x0000001400067308 */ /* 0x000e620000000800 */
[----:B--2---:R-:W-:Y:S01]  /*6100*/  F2FP.BF16.PACK_AB R98, R9, R10 ;  /* 0x0000000a0962723e */ /* 0x004fe200000010ff */
[----:B------:R-:W-:-:S02]  /*6110*/  FADD.FTZ R0, R147, R12 ;  /* 0x0000000c93007221 */ /* 0x000fc40000010000 */
[----:B------:R-:W-:Y:S02]  /*6120*/  FADD.FTZ R12, R143, R2 ;  /* 0x000000028f0c7221 */ /* 0x000fe40000010000 */
[----:B------:R-:W-:Y:S02]  /*6130*/  FADD.FTZ R2, R164, R0 ;  /* 0x00000000a4027221 */ /* 0x000fe40000010000 */
[----:B------:R-:W2:Y:S01]  /*6140*/  MUFU.EX2 R5, R23 ;  /* 0x0000001700057308 */ /* 0x000ea20000000800 */
[----:B---3--:R-:W-:Y:S01]  /*6150*/  MOV R21, R78 ;  /* 0x0000004e00157202 */ /* 0x008fe20000000f00 */
[----:B------:R-:W-:Y:S02]  /*6160*/  IMAD.MOV.U32 R78, RZ, RZ, R57 ;  /* 0x000000ffff4e7224 */ /* 0x000fe400078e0039 */
[----:B------:R-:W-:Y:S02]  /*6170*/  FADD.FTZ R0, R144, R12 ;  /* 0x0000000c90007221 */ /* 0x000fe40000010000 */
[----:B------:R-:W-:Y:S01]  /*6180*/  IMAD.HI R13, R3, 0x2aaaaaab, RZ ;  /* 0x2aaaaaab030d7827 */ /* 0x000fe200078e02ff */
[----:B-1----:R-:W-:-:S03]  /*6190*/  F2FP.BF16.PACK_AB R97, R6, R7 ;  /* 0x000000070661723e */ /* 0x002fc600000010ff */
[----:B------:R-:W-:Y:S01]  /*61a0*/  IMAD.MOV.U32 R20, RZ, RZ, R96 ;  /* 0x000000ffff147224 */ /* 0x000fe200078e0060 */
[----:B------:R-:W-:Y:S01]  /*61b0*/  F2FP.BF16.PACK_AB R96, R11, R8 ;  /* 0x000000080b60723e */ /* 0x000fe200000010ff */
[----:B------:R-:W-:Y:S01]  /*61c0*/  FADD.FTZ R0, R146, R0 ;  /* 0x0000000092007221 */ /* 0x000fe20000010000 */
[----:B------:R-:W-:Y:S01]  /*61d0*/  SHF.R.U32.HI R3, RZ, 0x1f, R13 ;  /* 0x0000001fff037819 */ /* 0x000fe2000001160d */
[----:B------:R-:W-:Y:S01]  /*61e0*/  FADD.FTZ R2, R165, R2 ;  /* 0x00000002a5027221 */ /* 0x000fe20000010000 */
[----:B--2---:R-:W-:Y:S01]  /*61f0*/  F2FP.BF16.PACK_AB R99, R5, R4 ;  /* 0x000000040563723e */ /* 0x004fe200000010ff */
[----:B------:R-:W-:Y:S01]  /*6200*/  IMAD.MOV.U32 R23, RZ, RZ, R76 ;  /* 0x000000ffff177224 */ /* 0x000fe200078e004c */
[----:B------:R-:W-:Y:S01]  /*6210*/  MOV R76, R59 ;  /* 0x0000003b004c7202 */ /* 0x000fe20000000f00 */
[----:B------:R-:W-:Y:S01]  /*6220*/  FADD.FTZ R7, R7, R0 ;  /* 0x0000000007077221 */ /* 0x000fe20000010000 */
[----:B------:R-:W1:Y:S01]  /*6230*/  LDSM.16.MT88.4 R56, [R227+0x5800] ;  /* 0x00580000e338783b */ /* 0x000e620000004200 */
[----:B------:R-:W-:Y:S01]  /*6240*/  FADD.FTZ R8, R8, R2 ;  /* 0x0000000208087221 */ /* 0x000fe20000010000 */
[----:B------:R-:W-:Y:S01]  /*6250*/  LEA.HI.SX32 R3, R13, R3, 0x1c ;  /* 0x000000030d037211 */ /* 0x000fe200078fe2ff */
[----:B------:R-:W-:Y:S01]  /*6260*/  HMMA.16816.F32.BF16 R100, R96, R104, R100 ;  /* 0x000000686064723c */ /* 0x000fe20000041864 */
[----:B------:R-:W-:-:S02]  /*6270*/  FADD.FTZ R6, R6, R7 ;  /* 0x0000000706067221 */ /* 0x000fc40000010000 */
[----:B------:R-:W-:Y:S01]  /*6280*/  FADD.FTZ R11, R11, R8 ;  /* 0x000000080b0b7221 */ /* 0x000fe20000010000 */
[----:B------:R-:W-:Y:S01]  /*6290*/  IMNMX R0, R15, R3, !PT ;  /* 0x000000030f007217 */ /* 0x000fe20007800200 */
[----:B------:R-:W-:Y:S02]  /*62a0*/  FADD.FTZ R4, R4, R6 ;  /* 0x0000000604047221 */ /* 0x000fe40000010000 */
[----:B------:R-:W-:Y:S01]  /*62b0*/  FADD.FTZ R10, R10, R11 ;  /* 0x0000000b0a0a7221 */ /* 0x000fe20000010000 */
[----:B------:R-:W-:Y:S01]  /*62c0*/  HMMA.16816.F32.BF16 R108, R96, R112, R108 ;  /* 0x00000070606c723c */ /* 0x000fe2000004186c */
[----:B------:R2:W-:Y:S01]  /*62d0*/  STL [R1+0x18], R0 ;  /* 0x0000180001007387 */ /* 0x0005e20000100800 */
[----:B------:R-:W-:Y:S01]  /*62e0*/  ISETP.GE.AND P0, PT, R14, R0, PT ;  /* 0x000000000e00720c */ /* 0x000fe20003f06270 */
[----:B------:R-:W-:-:S05]  /*62f0*/  FADD.FTZ R2, R9, R10 ;  /* 0x0000000a09027221 */ /* 0x000fca0000010000 */
[C---:B------:R-:W-:Y:S01]  /*6300*/  HMMA.16816.F32.BF16 R104, R96.reuse, R106, R72 ;  /* 0x0000006a6068723c */ /* 0x040fe20000041848 */
[----:B------:R-:W3:Y:S07]  /*6310*/  LDSM.16.MT88.4 R72, [R224+0x8800] ;  /* 0x00880000e048783b */ /* 0x000eee0000004200 */
[C---:B------:R-:W-:Y:S01]  /*6320*/  HMMA.16816.F32.BF16 R112, R96.reuse, R114, R80 ;  /* 0x000000726070723c */ /* 0x040fe20000041850 */
[----:B------:R-:W4:Y:S07]  /*6330*/  LDSM.16.MT88.4 R80, [R228+0x8800] ;  /* 0x00880000e450783b */ /* 0x000f2e0000004200 */
[----:B------:R-:W-:Y:S01]  /*6340*/  HMMA.16816.F32.BF16 R148, R96, R152, R148 ;  /* 0x000000986094723c */ /* 0x000fe20000041894 */
[----:B--2---:R-:W-:-:S05]  /*6350*/  FADD.FTZ R0, R5, R4 ;  /* 0x0000000405007221 */ /* 0x004fca0000010000 */
[----:B------:R2:W-:Y:S02]  /*6360*/  STL [R1+0x10], R0 ;  /* 0x0000100001007387 */ /* 0x0005e40000100800 */
[C---:B------:R-:W-:Y:S02]  /*6370*/  HMMA.16816.F32.BF16 R152, R96.reuse, R154, R60 ;  /* 0x0000009a6098723c */ /* 0x040fe4000004183c */
[----:B------:R2:W-:Y:S06]  /*6380*/  STL [R1+0xc], R2 ;  /* 0x00000c0201007387 */ /* 0x0005ec0000100800 */
[C---:B-1----:R-:W-:Y:S08]  /*6390*/  HMMA.16816.F32.BF16 R52, R96.reuse, R56, R92 ;  /* 0x000000386034723c */ /* 0x042ff0000004185c */
[C---:B------:R-:W-:Y:S08]  /*63a0*/  HMMA.16816.F32.BF16 R56, R96.reuse, R58, R68 ;  /* 0x0000003a6038723c */ /* 0x040ff00000041844 */
[C---:B------:R-:W-:Y:S08]  /*63b0*/  HMMA.16816.F32.BF16 R60, R96.reuse, R64, R76 ;  /* 0x00000040603c723c */ /* 0x040ff0000004184c */
[C---:B------:R-:W-:Y:S08]  /*63c0*/  HMMA.16816.F32.BF16 R116, R96.reuse, R120, R116 ;  /* 0x000000786074723c */ /* 0x040ff00000041874 */
[C---:B------:R-:W-:Y:S08]  /*63d0*/  HMMA.16816.F32.BF16 R124, R96.reuse, R128, R124 ;  /* 0x00000080607c723c */ /* 0x040ff0000004187c */
[C---:B------:R-:W-:Y:S08]  /*63e0*/  HMMA.16816.F32.BF16 R132, R96.reuse, R136, R132 ;  /* 0x000000886084723c */ /* 0x040ff00000041884 */
[C---:B---3--:R-:W-:Y:S08]  /*63f0*/  HMMA.16816.F32.BF16 R68, R96.reuse, R72, R220 ;  /* 0x000000486044723c */ /* 0x048ff000000418dc */
        /* <DEDUP_REMOVED lines=19> */
.L_x_3307:
[----:B------:R-:W-:Y:S04]  /*6530*/  DEPBAR.LE SB0, 0x0 ;  /* 0x000080000000791a */ /* 0x000fe80000000000 */
[----:B------:R-:W-:Y:S01]  /*6540*/  WARPSYNC 0xffffffff ;  /* 0xffffffff00007948 */ /* 0x000fe20003800000 */
[----:B------:R-:W-:Y:S08]  /*6550*/  BAR.SYNC.DEFER_BLOCKING 0x0 ;  /* 0x0000000000007b1d */ /* 0x000ff00000010000 */
[----:B------:R-:W2:Y:S08]  /*6560*/  LDSM.16.M88.4 R8, [R225] ;  /* 0x00000000e108783b */ /* 0x000eb00000000200 */
[----:B------:R-:W3:Y:S04]  /*6570*/  LDL R145, [R1+0x14] ;  /* 0x0000140001917983 */ /* 0x000ee80000100800 */
[----:B------:R-:W4:Y:S08]  /*6580*/  LDSM.16.M88.4 R16, [R225+0x800] ;  /* 0x00080000e110783b */ /* 0x000f300000000200 */
[----:B------:R-:W5:Y:S04]  /*6590*/  LDL R146, [R1+0x40] ;  /* 0x0000400001927983 */ /* 0x000f680000100800 */
[----:B------:R-:W5:Y:S06]  /*65a0*/  LDL.64 R2, [R1+0x38] ;  /* 0x0000380001027983 */ /* 0x000f6c0000100a00 */
[----:B------:R-:W1:Y:S08]  /*65b0*/  LDSM.16.M88.4 R24, [R225+0x1000] ;  /* 0x00100000e118783b */ /* 0x000e700000000200 */
[----:B------:R-:W5:Y:S01]  /*65c0*/  LDL R142, [R1+0x4] ;  /* 0x00000400018e7983 */ /* 0x000f620000100800 */
[C---:B--2---:R-:W-:Y:S03]  /*65d0*/  HMMA.16816.F32.BF16 R4, R156.reuse, R8, RZ ;  /* 0x000000089c04723c */ /* 0x044fe600000418ff */
        /* <DEDUP_REMOVED lines=8> */
[----:B------:R-:W5:Y:S04]  /*6660*/  LDL R209, [R1+0x1c] ;  /* 0x00001c0001d17983 */ /* 0x000f680000100800 */
[----:B------:R-:W5:Y:S01]  /*6670*/  LDL R208, [R1+0x20] ;  /* 0x0000200001d07983 */ /* 0x000f620000100800 */
        /* <DEDUP_REMOVED lines=24> */
[----:B-----5:R-:W-:Y:S02]  /*6800*/  @!P6 IMAD.MOV.U32 R3, RZ, RZ, R146 ;  /* 0x000000ffff03e224 */ /* 0x020fe400078e0092 */
[----:B------:R-:W-:Y:S01]  /*6810*/  @!P6 IMAD R0, R218, c[0x0][0x20c], R0 ;  /* 0x00008300da00ea24 */ /* 0x000fe200078e0200 */
[C---:B-1----:R-:W-:Y:S03]  /*6820*/  HMMA.16816.F32.BF16 R36, R160.reuse, R164, R36 ;  /* 0x000000a4a024723c */ /* 0x042fe60000041824 */
[----:B------:R-:W-:Y:S02]  /*6830*/  @!P6 IMAD.IADD R0, R141, 0x1, R0 ;  /* 0x000000018d00e824 */ /* 0x000fe400078e0200 */
        /* <DEDUP_REMOVED lines=27> */
[----:B--2---:R-:W-:Y:S05]  /*69f0*/  @!P6 IADD3 R2, P0, R2, R140, RZ ;  /* 0x0000008c0202e210 */ /* 0x004fea0007f1e0ff */
[----:B------:R-:W-:Y:S01]  /*6a00*/  @!P6 IMAD.X R3, R3, 0x1, R0, P0 ;  /* 0x000000010303e824 */ /* 0x000fe200000e0600 */
[----:B------:R-:W-:Y:S04]  /*6a10*/  @!P6 IADD3 R140, P0, R140, R2, RZ ;  /* 0x000000028c8ce210 */ /* 0x000fe80007f1e0ff */
[----:B------:R2:W-:Y:S01]  /*6a20*/  @!P6 LDGSTS.E.BYPASS.LTC128B.128 [R142+0x1100], [R2.64], !P4 ;  /* 0x01100000028eefae */ /* 0x0005e2000e101d46 */
[----:B------:R-:W-:Y:S07]  /*6a30*/  @!P6 IADD3.X R141, R0, R3, RZ, P0, !PT ;  /* 0x00000003008de210 */ /* 0x000fee00007fe4ff */
        /* <DEDUP_REMOVED lines=11> */
[----:B------:R4:W5:Y:S04]  /*6af0*/  LDL R2, [R1+0x24] ;  /* 0x0000240001027983 */ /* 0x0009680000100800 */
[----:B------:R-:W3:Y:S01]  /*6b00*/  LDL.LU R208, [R1+0xc] ;  /* 0x00000c0001d07983 */ /* 0x000ee20000300800 */
        /* <DEDUP_REMOVED lines=18> */
[----:B-----5:R-:W-:Y:S05]  /*6c30*/  @P1 IMAD.MOV.U32 R2, RZ, RZ, R209 ;  /* 0x000000ffff021224 */ /* 0x020fea00078e00d1 */
[----:B------:R-:W5:Y:S01]  /*6c40*/  SHFL.IDX PT, R0, R2, RZ, 0x1c1f ;  /* 0x001c1fff02007589 */ /* 0x000f6200000e0000 */
[C---:B--2---:R-:W-:Y:S08]  /*6c50*/  HMMA.16816.F32.BF16 R4, R172.reuse, R164, R4 ;  /* 0x000000a4ac04723c */ /* 0x044ff00000041804 */
[C---:B------:R-:W-:Y:S01]  /*6c60*/  HMMA.16816.F32.BF16 R8, R172.reuse, R166, R8 ;  /* 0x000000a6ac08723c */ /* 0x040fe20000041808 */
[----:B------:R-:W2:Y:S03]  /*6c70*/  LDSM.16.M88.4 R164, [R226+0x800] ;  /* 0x00080000e2a4783b */ /* 0x000ea60000000200 */
[----:B-----5:R-:W-:Y:S04]  /*6c80*/  IADD3 R0, R3, R0, RZ ;  /* 0x0000000003007210 */ /* 0x020fe80007ffe0ff */
[C---:B------:R-:W-:Y:S02]  /*6c90*/  ISETP.GT.AND P5, PT, R0.reuse, 0x1, PT ;  /* 0x000000010000780c */ /* 0x040fe40003fa4270 */
[C---:B------:R-:W-:Y:S02]  /*6ca0*/  ISETP.GT.AND P0, PT, R0.reuse, 0x8, PT ;  /* 0x000000080000780c */ /* 0x040fe40003f04270 */
[----:B------:R-:W-:Y:S01]  /*6cb0*/  ISETP.GT.AND P6, PT, R0, RZ, PT ;  /* 0x000000ff0000720c */ /* 0x000fe20003fc4270 */
        /* <DEDUP_REMOVED lines=32> */
[----:B------:R-:W2:Y:S07]  /*6ec0*/  LDSM.16.M88.4 R164, [R243] ;  /* 0x00000000f3a4783b */ /* 0x000eae0000000200 */
[C---:B--2---:R-:W-:Y:S08]  /*6ed0*/  HMMA.16816.F32.BF16 R4, R180.reuse, R164, R4 ;  /* 0x000000a4b404723c */ /* 0x044ff00000041804 */
[C---:B------:R-:W-:Y:S01]  /*6ee0*/  HMMA.16816.F32.BF16 R8, R180.reuse, R166, R8 ;  /* 0x000000a6b408723c */ /* 0x040fe20000041808 */
        /* <DEDUP_REMOVED lines=108> */
[----:B------:R-:W2:Y:S11]  /*75b0*/  LDSM.16.M88.4 R164, [R226+0x6800] ;  /* 0x00680000e2a4783b */ /* 0x000eb60000000200 */
[----:B------:R-:W-:Y:S04]  /*75c0*/  @!UPT UIADD3 URZ, URZ, URZ, URZ ;  /* 0x0000003f3f3ff290 */ /* 0x000fe8000fffe03f */
[----:B------:R-:W-:Y:S02]  /*75d0*/  FSEL R4, R4, -INF , P6 ;  /* 0xff80000004047808 */ /* 0x000fe40003000000 */
[C---:B------:R-:W-:Y:S01]  /*75e0*/  ISETP.GT.AND P6, PT, R0.reuse, 0x9, PT ;  /* 0x000000090000780c */ /* 0x040fe20003fc4270 */
        /* <DEDUP_REMOVED lines=11> */
[----:B------:R-:W2:Y:S01]  /*76a0*/  LDSM.16.M88.4 R164, [R226+0x8800] ;  /* 0x00880000e2a4783b */ /* 0x000ea20000000200 */
[----:B------:R-:W-:Y:S07]  /*76b0*/  DEPBAR.LE SB0, 0x0 ;  /* 0x000080000000791a */ /* 0x000fee0000000000 */
[----:B------:R-:W-:Y:S01]  /*76c0*/  BAR.SYNC.DEFER_BLOCKING 0x0 ;  /* 0x0000000000007b1d */ /* 0x000fe20000010000 */
[C---:B--2---:R-:W-:Y:S07]  /*76d0*/  HMMA.16816.F32.BF16 R44, R204.reuse, R164, R44 ;  /* 0x000000a4cc2c723c */ /* 0x044fee000004182c */
[----:B------:R-:W-:Y:S01]  /*76e0*/  FSEL R165, R5, -INF , P5 ;  /* 0xff80000005a57808 */ /* 0x000fe20002800000 */
[----:B------:R-:W-:Y:S01]  /*76f0*/  HMMA.16816.F32.BF16 R48, R204, R166, R48 ;  /* 0x000000a6cc30723c */ /* 0x000fe20000041830 */
[----:B------:R2:W5:Y:S02]  /*7700*/  SHFL.IDX PT, R5, R2, 0x1, 0x1c1f ;  /* 0x003c1f0002057f89 */ /* 0x00056400000e0000 */
[----:B------:R-:W-:Y:S04]  /*7710*/  ISETP.GT.AND P5, PT, R0, 0x10, PT ;  /* 0x000000100000780c */ /* 0x000fe80003fa4270 */
[----:B------:R-:W-:Y:S02]  /*7720*/  FSEL R166, R8, -INF , P0 ;  /* 0xff80000008a67808 */ /* 0x000fe40000000000 */
[C---:B------:R-:W-:Y:S03]  /*7730*/  ISETP.GT.AND P0, PT, R0.reuse, 0x11, PT ;  /* 0x000000110000780c */ /* 0x040fe60003f04270 */
[----:B------:R-:W-:Y:S02]  /*7740*/  FSEL R167, R9, -INF , P6 ;  /* 0xff80000009a77808 */ /* 0x000fe40003000000 */
[----:B------:R-:W-:Y:S02]  /*7750*/  ISETP.GT.AND P6, PT, R0, 0x18, PT ;  /* 0x000000180000780c */ /* 0x000fe40003fc4270 */
[----:B------:R-:W-:Y:S01]  /*7760*/  FSEL R213, R12, -INF , P5 ;  /* 0xff8000000cd57808 */ /* 0x000fe20002800000 */
[----:B------:R-:W-:Y:S01]  /*7770*/  IMAD.MOV.U32 R12, RZ, RZ, R145 ;  /* 0x000000ffff0c7224 */ /* 0x000fe200078e0091 */
[C---:B------:R-:W-:Y:S02]  /*7780*/  ISETP.GT.AND P5, PT, R0.reuse, 0x19, PT ;  /* 0x000000190000780c */ /* 0x040fe40003fa4270 */
[----:B------:R-:W-:Y:S02]  /*7790*/  FSEL R214, R13, -INF , P0 ;  /* 0xff8000000dd67808 */ /* 0x000fe40000000000 */
[----:B------:R-:W-:Y:S02]  /*77a0*/  ISETP.GT.AND P0, PT, R0, 0x20, PT ;  /* 0x000000200000780c */ /* 0x000fe40003f04270 */
[----:B------:R-:W-:Y:S02]  /*77b0*/  FSEL R215, R16, -INF , P6 ;  /* 0xff80000010d77808 */ /* 0x000fe40003000000 */
[----:B------:R-:W-:Y:S02]  /*77c0*/  FSEL R216, R17, -INF , P5 ;  /* 0xff80000011d87808 */ /* 0x000fe40002800000 */
[----:B------:R-:W-:Y:S02]  /*77d0*/  ISETP.GT.AND P6, PT, R0, 0x21, PT ;  /* 0x000000210000780c */ /* 0x000fe40003fc4270 */
[----:B------:R-:W-:Y:S02]  /*77e0*/  FSEL R222, R20, -INF , P0 ;  /* 0xff80000014de7808 */ /* 0x000fe40000000000 */
[C---:B------:R-:W-:Y:S02]  /*77f0*/  ISETP.GT.AND P0, PT, R0.reuse, 0x29, PT ;  /* 0x000000290000780c */ /* 0x040fe40003f04270 */
[----:B------:R-:W-:Y:S02]  /*7800*/  ISETP.GT.AND P5, PT, R0, 0x28, PT ;  /* 0x000000280000780c */ /* 0x000fe40003fa4270 */
[----:B------:R-:W-:Y:S02]  /*7810*/  FSEL R223, R21, -INF , P6 ;  /* 0xff80000015df7808 */ /* 0x000fe40003000000 */
[----:B------:R-:W-:Y:S02]  /*7820*/  FSEL R8, R25, -INF , P0 ;  /* 0xff80000019087808 */ /* 0x000fe40000000000 */
[----:B------:R-:W-:Y:S02]  /*7830*/  FSEL R9, R24, -INF , P5 ;  /* 0xff80000018097808 */ /* 0x000fe40002800000 */
[C---:B------:R-:W-:Y:S02]  /*7840*/  ISETP.GT.AND P6, PT, R0.reuse, 0x30, PT ;  /* 0x000000300000780c */ /* 0x040fe40003fc4270 */
        /* <DEDUP_REMOVED lines=20> */
[----:B------:R-:W-:Y:S02]  /*7990*/  FMNMX.FTZ R0, R4, R143, !PT ;  /* 0x0000008f04007209 */ /* 0x000fe40007810000 */
[----:B------:R-:W-:Y:S02]  /*79a0*/  FSEL R45, R45, -INF , P6 ;  /* 0xff8000002d2d7808 */ /* 0x000fe40003000000 */
[----:B------:R-:W-:Y:S02]  /*79b0*/  FMNMX.FTZ R0, R165, R0, !PT ;  /* 0x00000000a5007209 */ /* 0x000fe40007810000 */
[----:B------:R-:W-:Y:S02]  /*79c0*/  FSEL R48, R48, -INF , P5 ;  /* 0xff80000030307808 */ /* 0x000fe40002800000 */
[----:B------:R-:W-:Y:S02]  /*79d0*/  FMNMX.FTZ R0, R166, R0, !PT ;  /* 0x00000000a6007209 */ /* 0x000fe40007810000 */
[----:B------:R-:W-:Y:S02]  /*79e0*/  FSEL R49, R49, -INF , P0 ;  /* 0xff80000031317808 */ /* 0x000fe40000000000 */
[----:B------:R-:W-:Y:S02]  /*79f0*/  FMNMX.FTZ R0, R167, R0, !PT ;  /* 0x00000000a7007209 */ /* 0x000fe40007810000 */
[----:B------:R-:W-:Y:S02]  /*7a00*/  MOV R17, R142 ;  /* 0x0000008e00117202 */ /* 0x000fe40000000f00 */
        /* <DEDUP_REMOVED lines=14> */
[----:B--2---:R-:W-:Y:S01]  /*7af0*/  FMNMX.FTZ R2, R40, R0, !PT ;  /* 0x0000000028027209 */ /* 0x004fe20007810000 */
[----:B-----5:R-:W-:Y:S03]  /*7b00*/  IMAD.IADD R0, R3, 0x1, R5 ;  /* 0x0000000103007824 */ /* 0x020fe600078e0205 */
[----:B------:R-:W-:Y:S02]  /*7b10*/  FMNMX.FTZ R2, R41, R2, !PT ;  /* 0x0000000229027209 */ /* 0x000fe40007810000 */
[----:B------:R-:W-:Y:S02]  /*7b20*/  ISETP.GT.AND P5, PT, R0, RZ, PT ;  /* 0x000000ff0000720c */ /* 0x000fe40003fa4270 */
[----:B------:R-:W-:Y:S02]  /*7b30*/  FMNMX.FTZ R2, R44, R2, !PT ;  /* 0x000000022c027209 */ /* 0x000fe40007810000 */
[----:B------:R-:W-:Y:S02]  /*7b40*/  ISETP.GT.AND P0, PT, R0, 0x1, PT ;  /* 0x000000010000780c */ /* 0x000fe40003f04270 */
[----:B------:R-:W-:Y:S02]  /*7b50*/  FMNMX.FTZ R2, R45, R2, !PT ;  /* 0x000000022d027209 */ /* 0x000fe40007810000 */
[----:B------:R-:W-:Y:S02]  /*7b60*/  FSEL R6, R6, -INF , P5 ;  /* 0xff80000006067808 */ /* 0x000fe40002800000 */
[----:B------:R-:W-:Y:S02]  /*7b70*/  FMNMX.FTZ R2, R48, R2, !PT ;  /* 0x0000000230027209 */ /* 0x000fe40007810000 */
[----:B-1----:R-:W-:Y:S02]  /*7b80*/  FSEL R146, R7, -INF , P0 ;  /* 0xff80000007927808 */ /* 0x002fe40000000000 */
[----:B------:R-:W-:Y:S02]  /*7b90*/  FMNMX.FTZ R2, R49, R2, !PT ;  /* 0x0000000231027209 */ /* 0x000fe40007810000 */
[C---:B------:R-:W-:Y:S02]  /*7ba0*/  ISETP.GT.AND P5, PT, R0.reuse, 0x8, PT ;  /* 0x000000080000780c */ /* 0x040fe40003fa4270 */
[----:B------:R-:W-:Y:S01]  /*7bb0*/  ISETP.GT.AND P0, PT, R0, 0x9, PT ;  /* 0x000000090000780c */ /* 0x000fe20003f04270 */
[----:B------:R-:W1:Y:S01]  /*7bc0*/  SHFL.BFLY PT, R3, R2, 0x2, 0x1f ;  /* 0x0c401f0002037f89 */ /* 0x000e6200000e0000 */
[----:B------:R-:W-:Y:S02]  /*7bd0*/  FSEL R147, R10, -INF , P5 ;  /* 0xff8000000a937808 */ /* 0x000fe40002800000 */
[----:B------:R-:W-:Y:S01]  /*7be0*/  FSEL R164, R11, -INF , P0 ;  /* 0xff8000000ba47808 */ /* 0x000fe20000000000 */
[----:B------:R-:W-:Y:S01]  /*7bf0*/  IMAD.MOV.U32 R11, RZ, RZ, R49 ;  /* 0x000000ffff0b7224 */ /* 0x000fe200078e0031 */
[C---:B------:R-:W-:Y:S02]  /*7c00*/  ISETP.GT.AND P5, PT, R0.reuse, 0x10, PT ;  /* 0x000000100000780c */ /* 0x040fe40003fa4270 */
[----:B------:R-:W-:Y:S02]  /*7c10*/  ISETP.GT.AND P0, PT, R0, 0x11, PT ;  /* 0x000000110000780c */ /* 0x000fe40003f04270 */
[----:B------:R-:W-:Y:S01]  /*7c20*/  FSEL R210, R14, -INF , P5 ;  /* 0xff8000000ed27808 */ /* 0x000fe20002800000 */
[----:B------:R-:W-:Y:S01]  /*7c30*/  IMAD.MOV.U32 R14, RZ, RZ, R9 ;  /* 0x000000ffff0e7224 */ /* 0x000fe200078e0009 */
[----:B------:R-:W-:Y:S02]  /*7c40*/  FSEL R209, R15, -INF , P0 ;  /* 0xff8000000fd17808 */ /* 0x000fe40000000000 */
[C---:B------:R-:W-:Y:S02]  /*7c50*/  ISETP.GT.AND P5, PT, R0.reuse, 0x18, PT ;  /* 0x000000180000780c */ /* 0x040fe40003fa4270 */
[----:B------:R-:W-:Y:S02]  /*7c60*/  ISETP.GT.AND P0, PT, R0, 0x19, PT ;  /* 0x000000190000780c */ /* 0x000fe40003f04270 */
[----:B------:R-:W-:Y:S02]  /*7c70*/  FSEL R211, R18, -INF , P5 ;  /* 0xff80000012d37808 */ /* 0x000fe40002800000 */
[----:B------:R-:W-:Y:S01]  /*7c80*/  FSEL R212, R19, -INF , P0 ;  /* 0xff80000013d47808 */ /* 0x000fe20000000000 */
[----:B------:R-:W-:Y:S01]  /*7c90*/  IMAD.MOV.U32 R19, RZ, RZ, R32 ;  /* 0x000000ffff137224 */ /* 0x000fe200078e0020 */
[C---:B------:R-:W-:Y:S02]  /*7ca0*/  ISETP.GT.AND P5, PT, R0.reuse, 0x20, PT ;  /* 0x000000200000780c */ /* 0x040fe40003fa4270 */
[----:B------:R-:W-:Y:S02]  /*7cb0*/  ISETP.GT.AND P0, PT, R0, 0x21, PT ;  /* 0x000000210000780c */ /* 0x000fe40003f04270 */
[----:B-1----:R-:W-:Y:S02]  /*7cc0*/  FMNMX.FTZ R2, R2, R3, !PT ;  /* 0x0000000302027209 */ /* 0x002fe40007810000 */
[----:B------:R-:W-:Y:S02]  /*7cd0*/  FMNMX.FTZ R3, R6, R144, !PT ;  /* 0x0000009006037209 */ /* 0x000fe40007810000 */
[----:B------:R-:W-:Y:S01]  /*7ce0*/  FSEL R219, R22, -INF , P5 ;  /* 0xff80000016db7808 */ /* 0x000fe20002800000 */
[----:B---3--:R-:W1:Y:S01]  /*7cf0*/  SHFL.BFLY PT, R141, R2, 0x1, 0x1f ;  /* 0x0c201f00028d7f89 */ /* 0x008e6200000e0000 */
[----:B------:R-:W-:Y:S02]  /*7d00*/  FMNMX.FTZ R3, R146, R3, !PT ;  /* 0x0000000392037209 */ /* 0x000fe40007810000 */
[----:B------:R-:W-:Y:S02]  /*7d10*/  FSEL R217, R23, -INF , P0 ;  /* 0xff80000017d97808 */ /* 0x000fe40000000000 */
[----:B------:R-:W-:Y:S02]  /*7d20*/  FMNMX.FTZ R3, R147, R3, !PT ;  /* 0x0000000393037209 */ /* 0x000fe40007810000 */
[----:B------:R-:W-:Y:S02]  /*7d30*/  ISETP.GT.AND P5, PT, R0, 0x28, PT ;  /* 0x000000280000780c */ /* 0x000fe40003fa4270 */
[----:B------:R-:W-:Y:S02]  /*7d40*/  FMNMX.FTZ R3, R164, R3, !PT ;  /* 0x00000003a4037209 */ /* 0x000fe40007810000 */
[----:B------:R-:W-:Y:S01]  /*7d50*/  FSEL R220, R26, -INF , P5 ;  /* 0xff8000001adc7808 */ /* 0x000fe20002800000 */
[----:B------:R-:W-:Y:S01]  /*7d60*/  IMAD.MOV.U32 R26, RZ, RZ, R45 ;  /* 0x000000ffff1a7224 */ /* 0x000fe200078e002d */
[----:B------:R-:W-:Y:S02]  /*7d70*/  FMNMX.FTZ R3, R210, R3, !PT ;  /* 0x00000003d2037209 */ /* 0x000fe40007810000 */
[C---:B------:R-:W-:Y:S02]  /*7d80*/  ISETP.GT.AND P0, PT, R0.reuse, 0x29, PT ;  /* 0x000000290000780c */ /* 0x040fe40003f04270 */
[----:B------:R-:W-:Y:S02]  /*7d90*/  FMNMX.FTZ R3, R209, R3, !PT ;  /* 0x00000003d1037209 */ /* 0x000fe40007810000 */
[----:B------:R-:W-:Y:S02]  /*7da0*/  FSEL R221, R27, -INF , P0 ;  /* 0xff8000001bdd7808 */ /* 0x000fe40000000000 */
[----:B------:R-:W-:Y:S02]  /*7db0*/  FMNMX.FTZ R3, R211, R3, !PT ;  /* 0x00000003d3037209 */ /* 0x000fe40007810000 */
[----:B------:R-:W-:Y:S02]  /*7dc0*/  ISETP.GT.AND P5, PT, R0, 0x30, PT ;  /* 0x000000300000780c */ /* 0x000fe40003fa4270 */
[----:B------:R-:W-:Y:S02]  /*7dd0*/  FMNMX.FTZ R3, R212, R3, !PT ;  /* 0x00000003d4037209 */ /* 0x000fe40007810000 */
[----:B------:R-:W-:Y:S02]  /*7de0*/  ISETP.GT.AND P0, PT, R0, 0x31, PT ;  /* 0x000000310000780c */ /* 0x000fe40003f04270 */
[----:B------:R-:W-:Y:S02]  /*7df0*/  FMNMX.FTZ R3, R219, R3, !PT ;  /* 0x00000003db037209 */ /* 0x000fe40007810000 */
[----:B------:R-:W-:Y:S01]  /*7e00*/  FSEL R10, R30, -INF , P5 ;  /* 0xff8000001e0a7808 */ /* 0x000fe20002800000 */
[----:B------:R-:W-:Y:S01]  /*7e10*/  IMAD.MOV.U32 R30, RZ, RZ, R41 ;  /* 0x000000ffff1e7224 */ /* 0x000fe200078e0029 */
[----:B------:R-:W-:Y:S02]  /*7e20*/  FMNMX.FTZ R3, R217, R3, !PT ;  /* 0x00000003d9037209 */ /* 0x000fe40007810000 */
[----:B------:R-:W-:Y:S02]  /*7e30*/  FSEL R13, R31, -INF , P0 ;  /* 0xff8000001f0d7808 */ /* 0x000fe40000000000 */
[----:B------:R-:W-:Y:S02]  /*7e40*/  FMNMX.FTZ R3, R220, R3, !PT ;  /* 0x00000003dc037209 */ /* 0x000fe40007810000 */
[----:B------:R-:W-:Y:S02]  /*7e50*/  ISETP.GT.AND P5, PT, R0, 0x38, PT ;  /* 0x000000380000780c */ /* 0x000fe40003fa4270 */
        /* <DEDUP_REMOVED lines=9> */
[----:B------:R-:W-:Y:S02]  /*7ef0*/  ISETP.GT.AND P6, PT, R0, 0x41, PT ;  /* 0x000000410000780c */ /* 0x000fe40003fc4270 */
[----:B------:R-:W-:Y:S02]  /*7f00*/  FSEL R16, R38, -INF , P0 ;  /* 0xff80000026107808 */ /* 0x000fe40000000000 */
[----:B------:R-:W-:Y:S02]  /*7f10*/  FMNMX.FTZ R3, R7, R3, !PT ;  /* 0x0000000307037209 */ /* 0x000fe40007810000 */
[----:B------:R-:W-:Y:S02]  /*7f20*/  FSEL R39, R39, -INF , P6 ;  /* 0xff80000027277808 */ /* 0x000fe40003000000 */
[----:B------:R-:W-:Y:S02]  /*7f30*/  ISETP.GT.AND P0, PT, R0, 0x49, PT ;  /* 0x000000490000780c */ /* 0x000fe40003f04270 */
[----:B------:R-:W-:Y:S02]  /*7f40*/  FMNMX.FTZ R3, R16, R3, !PT ;  /* 0x0000000310037209 */ /* 0x000fe40007810000 */
[----:B------:R-:W-:Y:S02]  /*7f50*/  ISETP.GT.AND P5, PT, R0, 0x48, PT ;  /* 0x000000480000780c */ /* 0x000fe40003fa4270 */
[----:B------:R-:W-:Y:S02]  /*7f60*/  FSEL R43, R43, -INF , P0 ;  /* 0xff8000002b2b7808 */ /* 0x000fe40000000000 */
[----:B------:R-:W-:Y:S02]  /*7f70*/  FSEL R42, R42, -INF , P5 ;  /* 0xff8000002a2a7808 */ /* 0x000fe40002800000 */
[C---:B------:R-:W-:Y:S02]  /*7f80*/  ISETP.GT.AND P0, PT, R0.reuse, 0x50, PT ;  /* 0x000000500000780c */ /* 0x040fe40003f04270 */
[----:B------:R-:W-:Y:S02]  /*7f90*/  FMNMX.FTZ R3, R39, R3, !PT ;  /* 0x0000000327037209 */ /* 0x000fe40007810000 */
[----:B------:R-:W-:Y:S02]  /*7fa0*/  ISETP.GT.AND P6, PT, R0, 0x51, PT ;  /* 0x000000510000780c */ /* 0x000fe40003fc4270 */
[----:B------:R-:W-:Y:S02]  /*7fb0*/  FSEL R46, R46, -INF , P0 ;  /* 0xff8000002e2e7808 */ /* 0x000fe40000000000 */
[C---:B------:R-:W-:Y:S02]  /*7fc0*/  ISETP.GT.AND P5, PT, R0.reuse, 0x58, PT ;  /* 0x000000580000780c */ /* 0x040fe40003fa4270 */
[----:B------:R-:W-:Y:S02]  /*7fd0*/  ISETP.GT.AND P0, PT, R0, 0x59, PT ;  /* 0x000000590000780c */ /* 0x000fe40003f04270 */
[----:B------:R-:W-:Y:S02]  /*7fe0*/  FMNMX.FTZ R0, R42, R3, !PT ;  /* 0x000000032a007209 */ /* 0x000fe40007810000 */
[----:B------:R-:W-:Y:S02]  /*7ff0*/  FSEL R47, R47, -INF , P6 ;  /* 0xff8000002f2f7808 */ /* 0x000fe40003000000 */
[----:B------:R-:W-:Y:S02]  /*8000*/  FMNMX.FTZ R0, R43, R0, !PT ;  /* 0x000000002b007209 */ /* 0x000fe40007810000 */
[----:B------:R-:W-:Y:S02]  /*8010*/  FSEL R50, R50, -INF , P5 ;  /* 0xff80000032327808 */ /* 0x000fe40002800000 */
[----:B------:R-:W-:Y:S02]  /*8020*/  FMNMX.FTZ R0, R46, R0, !PT ;  /* 0x000000002e007209 */ /* 0x000fe40007810000 */
[----:B------:R-:W-:Y:S01]  /*8030*/  FSEL R142, R51, -INF , P0 ;  /* 0xff800000338e7808 */ /* 0x000fe20000000000 */
[----:B------:R-:W-:Y:S01]  /*8040*/  IMAD.MOV.U32 R51, RZ, RZ, R16 ;  /* 0x000000ffff337224 */ /* 0x000fe200078e0010 */
[----:B------:R-:W-:Y:S02]  /*8050*/  FMNMX.FTZ R0, R47, R0, !PT ;  /* 0x000000002f007209 */ /* 0x000fe40007810000 */
[----:B-1----:R-:W-:Y:S02]  /*8060*/  FMNMX.FTZ R141, R2, R141, !PT ;  /* 0x0000008d028d7209 */ /* 0x002fe40007810000 */
[----:B------:R-:W-:Y:S02]  /*8070*/  FMNMX.FTZ R0, R50, R0, !PT ;  /* 0x0000000032007209 */ /* 0x000fe40007810000 */
[C---:B------:R-:W-:Y:S02]  /*8080*/  FSETP.NEU.FTZ.AND P0, PT, R141.reuse, -INF , PT ;  /* 0xff8000008d00780b */ /* 0x040fe40003f1d000 */
[----:B------:R-:W-:Y:S02]  /*8090*/  FMNMX.FTZ R0, R142, R0, !PT ;  /* 0x000000008e007209 */ /* 0x000fe40007810000 */
[----:B------:R-:W-:Y:S02]  /*80a0*/  FSEL R3, R141, RZ, P0 ;  /* 0x000000ff8d037208 */ /* 0x000fe40000000000 */
[----:B------:R-:W-:Y:S01]  /*80b0*/  MOV R15, R8 ;  /* 0x00000008000f7202 */ /* 0x000fe20000000f00 */
[----:B------:R-:W1:Y:S01]  /*80c0*/  SHFL.BFLY PT, R2, R0, 0x2, 0x1f ;  /* 0x0c401f0000027f89 */ /* 0x000e6200000e0000 */
[----:B------:R-:W-:Y:S02]  /*80d0*/  MOV R18, R33 ;  /* 0x0000002100127202 */ /* 0x000fe40000000f00 */
[----:B------:R-:W-:Y:S02]  /*80e0*/  MOV R22, R17 ;  /* 0x0000001100167202 */ /* 0x000fe40000000f00 */
[----:B------:R-:W-:Y:S02]  /*80f0*/  MOV R23, R48 ;  /* 0x0000003000177202 */ /* 0x000fe40000000f00 */
[----:B------:R-:W-:Y:S02]  /*8100*/  MOV R27, R44 ;  /* 0x0000002c001b7202 */ /* 0x000fe40000000f00 */
[----:B------:R-:W-:Y:S02]  /*8110*/  MOV R31, R40 ;  /* 0x00000028001f7202 */ /* 0x000fe40000000f00 */
[----:B------:R-:W-:Y:S02]  /*8120*/  MOV R38, R36 ;  /* 0x0000002400267202 */ /* 0x000fe40000000f00 */
[----:B-1----:R-:W-:Y:S01]  /*8130*/  FMNMX.FTZ R0, R0, R2, !PT ;  /* 0x0000000200007209 */ /* 0x002fe20007810000 */
[----:B------:R-:W-:Y:S02]  /*8140*/  FADD.FTZ R2, -R3, R143 ;  /* 0x0000008f03027221 */ /* 0x000fe40000010100 */
[----:B------:R-:W-:Y:S02]  /*8150*/  FMUL.FTZ R143, R141, c[0x0][0x2d0] ;  /* 0x0000b4008d8f7a20 */ /* 0x000fe40000410000 */
[----:B------:R-:W1:Y:S03]  /*8160*/  SHFL.BFLY PT, R3, R0, 0x1, 0x1f ;  /* 0x0c201f0000037f89 */ /* 0x000e6600000e0000 */
[----:B------:R-:W-:Y:S05]  /*8170*/  FSEL R143, R143, RZ, P0 ;  /* 0x000000ff8f8f7208 */ /* 0x000fea0000000000 */
[----:B------:R-:W-:Y:S04]  /*8180*/  FFMA.FTZ R4, R4, c[0x0][0x2d0], -R143 ;  /* 0x0000b40004047a23 */ /* 0x000fe8000001088f */
[----:B------:R-:W-:Y:S01]  /*8190*/  MUFU.EX2 R145, R4 ;  /* 0x0000000400917308 */ /* 0x000fe20000000800 */
[----:B-1----:R-:W-:Y:S01]  /*81a0*/  FMNMX.FTZ R140, R0, R3, !PT ;  /* 0x00000003008c7209 */ /* 0x002fe20007810000 */
[----:B------:R-:W-:Y:S03]  /*81b0*/  FMUL.FTZ R0, R2, c[0x0][0x2d0] ;  /* 0x0000b40002007a20 */ /* 0x000fe60000410000 */
[C---:B------:R-:W-:Y:S05]  /*81c0*/  FSETP.NEU.FTZ.AND P0, PT, R140.reuse, -INF , PT ;  /* 0xff8000008c00780b */ /* 0x040fea0003f1d000 */
[----:B------:R1:W2:Y:S01]  /*81d0*/  MUFU.EX2 R2, R0 ;  /* 0x0000000000027308 */ /* 0x0002a20000000800 */
[----:B------:R-:W-:Y:S05]  /*81e0*/  FSEL R3, R140, RZ, P0 ;  /* 0x000000ff8c037208 */ /* 0x000fea0000000000 */
[----:B-1----:R-:W-:Y:S02]  /*81f0*/  FADD.FTZ R0, -R3, R144 ;  /* 0x0000009003007221 */ /* 0x002fe40000010100 */
[----:B--2---:R-:W-:Y:S02]  /*8200*/  FMUL.FTZ R8, R2, R152 ;  /* 0x0000009802087220 */ /* 0x004fe40000410000 */
[----:B------:R-:W-:Y:S01]  /*8210*/  FMUL.FTZ R0, R0, c[0x0][0x2d0] ;  /* 0x0000b40000007a20 */ /* 0x000fe20000410000 */
[----:B------:R-:W2:Y:S01]  /*8220*/  LDL.LU R152, [R1+0x10] ;  /* 0x0000100001987983 */ /* 0x000ea20000300800 */
[C---:B------:R-:W-:Y:S01]  /*8230*/  FMUL.FTZ R4, R2.reuse, R148 ;  /* 0x0000009402047220 */ /* 0x040fe20000410000 */
[----:B------:R-:W-:Y:S01]  /*8240*/  MOV R148, R13 ;  /* 0x0000000d00947202 */ /* 0x000fe20000000f00 */
[C---:B------:R-:W-:Y:S02]  /*8250*/  FMUL.FTZ R13, R2.reuse, R101 ;  /* 0x00000065020d7220 */ /* 0x040fe40000410000 */
[----:B------:R-:W1:Y:S01]  /*8260*/  MUFU.EX2 R0, R0 ;  /* 0x0000000000007308 */ /* 0x000e620000000800 */
[C---:B------:R-:W-:Y:S02]  /*8270*/  FMUL.FTZ R9, R2.reuse, R153 ;  /* 0x0000009902097220 */ /* 0x040fe40000410000 */
[----:B------:R-:W-:Y:S02]  /*8280*/  IMAD.MOV.U32 R153, RZ, RZ, R12 ;  /* 0x000000ffff997224 */ /* 0x000fe400078e000c */
[C---:B------:R-:W-:Y:S02]  /*8290*/  FMUL.FTZ R12, R2.reuse, R100 ;  /* 0x00000064020c7220 */ /* 0x040fe40000410000 */
[----:B------:R-:W-:Y:S01]  /*82a0*/  FMUL.FTZ R25, R2, R113 ;  /* 0x0000007102197220 */ /* 0x000fe20000410000 */
[----:B------:R-:W-:Y:S01]  /*82b0*/  MOV R113, R18 ;  /* 0x0000001200717202 */ /* 0x000fe20000000f00 */
[----:B------:R-:W3:Y:S01]  /*82c0*/  LDL.64 R100, [R1+0x30] ;  /* 0x0000300001647983 */ /* 0x000ee20000100a00 */
[----:B------:R-:W-:Y:S01]  /*82d0*/  FMUL.FTZ R3, R140, c[0x0][0x2d0] ;  /* 0x0000b4008c037a20 */ /* 0x000fe20000410000 */
[----:B------:R-:W-:Y:S01]  /*82e0*/  ISETP.GT.AND P6, PT, R218, R153, PT ;  /* 0x00000099da00720c */ /* 0x000fe20003fc4270 */
[C---:B------:R-:W-:Y:S01]  /*82f0*/  FMUL.FTZ R5, R2.reuse, R149 ;  /* 0x0000009502057220 */ /* 0x040fe20000410000 */
[----:B------:R-:W-:Y:S01]  /*8300*/  MOV R149, R28 ;  /* 0x0000001c00957202 */ /* 0x000fe20000000f00 */
[----:B------:R-:W-:Y:S01]  /*8310*/  FMUL.FTZ R28, R2, R116 ;  /* 0x00000074021c7220 */ /* 0x000fe20000410000 */
[----:B------:R-:W-:Y:S01]  /*8320*/  FSEL R3, R3, RZ, P0 ;  /* 0x000000ff03037208 */ /* 0x000fe20000000000 */
[----:B------:R-:W-:Y:S02]  /*8330*/  IMAD.MOV.U32 R116, RZ, RZ, R19 ;  /* 0x000000ffff747224 */ /* 0x000fe400078e0013 */
[----:B------:R-:W-:Y:S02]  /*8340*/  IMAD.MOV.U32 R153, RZ, RZ, R43 ;  /* 0x000000ffff997224 */ /* 0x000fe400078e002b */
[----:B------:R-:W-:Y:S02]  /*8350*/  FFMA.FTZ R6, R6, c[0x0][0x2d0], -R3 ;  /* 0x0000b40006067a23 */ /* 0x000fe40000010803 */
[----:B------:R-:W-:Y:S02]  /*8360*/  FMUL.FTZ R16, R2, R104 ;  /* 0x0000006802107220 */ /* 0x000fe40000410000 */
[C---:B-1----:R-:W-:Y:S01]  /*8370*/  FMUL.FTZ R18, R0.reuse, R106 ;  /* 0x0000006a00127220 */ /* 0x042fe20000410000 */
[----:B------:R1:W2:Y:S01]  /*8380*/  MUFU.EX2 R144, R6 ;  /* 0x0000000600907308 */ /* 0x0002a20000000800 */
[----:B------:R-:W3:Y:S01]  /*8390*/  LDL R106, [R1+0x28] ;  /* 0x00002800016a7983 */ /* 0x000ee20000100800 */
[----:B------:R-:W-:Y:S01]  /*83a0*/  FMUL.FTZ R19, R0, R107 ;  /* 0x0000006b00137220 */ /* 0x000fe20000410000 */
[----:B------:R-:W-:Y:S01]  /*83b0*/  IADD3 R107, R218, -0x1, RZ ;  /* 0xffffffffda6b7810 */ /* 0x000fe20007ffe0ff */
[C---:B------:R-:W-:Y:S02]  /*83c0*/  FMUL.FTZ R17, R2.reuse, R105 ;  /* 0x0000006902117220 */ /* 0x040fe40000410000 */
[----:B------:R-:W-:Y:S02]  /*83d0*/  IMAD.MOV.U32 R105, RZ, RZ, R14 ;  /* 0x000000ffff697224 */ /* 0x000fe400078e000e */
[C---:B------:R-:W-:Y:S01]  /*83e0*/  FMUL.FTZ R20, R2.reuse, R108 ;  /* 0x0000006c02147220 */ /* 0x040fe20000410000 */
[----:B------:R-:W-:Y:S01]  /*83f0*/  MOV R108, R149 ;  /* 0x00000095006c7202 */ /* 0x000fe20000000f00 */
[C---:B------:R-:W-:Y:S01]  /*8400*/  FMUL.FTZ R21, R2.reuse, R109 ;  /* 0x0000006d02157220 */ /* 0x040fe20000410000 */
[----:B------:R-:W-:Y:S01]  /*8410*/  MOV R109, R15 ;  /* 0x0000000f006d7202 */ /* 0x000fe20000000f00 */
[C---:B------:R-:W-:Y:S02]  /*8420*/  FMUL.FTZ R24, R2.reuse, R112 ;  /* 0x0000007002187220 */ /* 0x040fe40000410000 */
[C---:B------:R-:W-:Y:S01]  /*8430*/  FMUL.FTZ R32, R2.reuse, R120 ;  /* 0x0000007802207220 */ /* 0x040fe20000410000 */
[----:B------:R-:W-:Y:S01]  /*8440*/  MOV R120, R42 ;  /* 0x0000002a00787202 */ /* 0x000fe20000000f00 */
[C---:B------:R-:W-:Y:S02]  /*8450*/  FMUL.FTZ R33, R2.reuse, R121 ;  /* 0x0000007902217220 */ /* 0x040fe40000410000 */
[C---:B------:R-:W-:Y:S01]  /*8460*/  FMUL.FTZ R36, R2.reuse, R124 ;  /* 0x0000007c02247220 */ /* 0x040fe20000410000 */
[----:B------:R-:W-:Y:S01]  /*8470*/  MOV R124, R23 ;  /* 0x00000017007c7202 */ /* 0x000fe20000000f00 */
[C---:B------:R-:W-:Y:S02]  /*8480*/  FMUL.FTZ R37, R2.reuse, R125 ;  /* 0x0000007d02257220 */ /* 0x040fe40000410000 */
[C---:B------:R-:W-:Y:S02]  /*8490*/  FMUL.FTZ R40, R2.reuse, R128 ;  /* 0x0000008002287220 */ /* 0x040fe40000410000 */
[----:B-1----:R-:W-:Y:S02]  /*84a0*/  IMAD.MOV.U32 R6, RZ, RZ, R29 ;  /* 0x000000ffff067224 */ /* 0x002fe400078e001d */
[C---:B------:R-:W-:Y:S02]  /*84b0*/  FMUL.FTZ R29, R2.reuse, R117 ;  /* 0x00000075021d7220 */ /* 0x040fe40000410000 */
[C---:B------:R-:W-:Y:S01]  /*84c0*/  FMUL.FTZ R41, R2.reuse, R129 ;  /* 0x0000008102297220 */ /* 0x040fe20000410000 */
[----:B------:R-:W-:Y:S01]  /*84d0*/  MOV R129, R27 ;  /* 0x0000001b00817202 */ /* 0x000fe20000000f00 */
[C---:B------:R-:W-:Y:S02]  /*84e0*/  FMUL.FTZ R44, R2.reuse, R132 ;  /* 0x00000084022c7220 */ /* 0x040fe40000410000 */
[C---:B------:R-:W-:Y:S01]  /*84f0*/  FMUL.FTZ R45, R2.reuse, R133 ;  /* 0x00000085022d7220 */ /* 0x040fe20000410000 */
[----:B------:R-:W-:Y:S01]  /*8500*/  MOV R133, R10 ;  /* 0x0000000a00857202 */ /* 0x000fe20000000f00 */
        /* <DEDUP_REMOVED lines=27> */
[C---:B------:R-:W-:Y:S01]  /*86c0*/  FMUL.FTZ R10, R0.reuse, R154 ;  /* 0x0000009a000a7220 */ /* 0x040fe20000410000 */
[----:B------:R-:W-:Y:S01]  /*86d0*/  MOV R154, R148 ;  /* 0x00000094009a7202 */ /* 0x000fe20000000f00 */
[----:B------:R-:W-:Y:S01]  /*86e0*/  IMAD.MOV.U32 R121, RZ, RZ, R11 ;  /* 0x000000ffff797224 */ /* 0x000fe200078e000b */
[----:B------:R-:W-:Y:S01]  /*86f0*/  MOV R148, R50 ;  /* 0x0000003200947202 */ /* 0x000fe20000000f00 */
[----:B------:R-:W-:Y:S02]  /*8700*/  IMAD.MOV.U32 R149, RZ, RZ, R47 ;  /* 0x000000ffff957224 */ /* 0x000fe400078e002f */
[----:B------:R-:W-:Y:S02]  /*8710*/  IMAD.MOV.U32 R117, RZ, RZ, R39 ;  /* 0x000000ffff757224 */ /* 0x000fe400078e0027 */
        /* <DEDUP_REMOVED lines=38> */
[----:B------:R-:W-:Y:S02]  /*8980*/  FFMA.FTZ R208, R2, R208, R145 ;  /* 0x000000d002d07223 */ /* 0x000fe40000010091 */
[----:B------:R-:W-:Y:S02]  /*8990*/  IMAD.MOV.U32 R2, RZ, RZ, R7 ;  /* 0x000000ffff027224 */ /* 0x000fe400078e0007 */
[C---:B------:R-:W-:Y:S01]  /*89a0*/  FMUL.FTZ R7, R0.reuse, R151 ;  /* 0x0000009700077220 */ /* 0x040fe20000410000 */
[----:B------:R-:W-:Y:S01]  /*89b0*/  MOV R151, R38 ;  /* 0x0000002600977202 */ /* 0x000fe20000000f00 */
[C---:B------:R-:W-:Y:S02]  /*89c0*/  FMUL.FTZ R38, R0.reuse, R126 ;  /* 0x0000007e00267220 */ /* 0x040fe40000410000 */
[----:B------:R-:W-:Y:S02]  /*89d0*/  IMAD.MOV.U32 R128, RZ, RZ, R6 ;  /* 0x000000ffff807224 */ /* 0x000fe400078e0006 */
[C---:B------:R-:W-:Y:S02]  /*89e0*/  FMUL.FTZ R6, R0.reuse, R150 ;  /* 0x0000009600067220 */ /* 0x040fe40000410000 */
[----:B------:R-:W-:Y:S02]  /*89f0*/  IMAD.MOV.U32 R150, RZ, RZ, R51 ;  /* 0x000000ffff967224 */ /* 0x000fe400078e0033 */
[C---:B------:R-:W-:Y:S02]  /*8a00*/  FMUL.FTZ R51, R0.reuse, R139 ;  /* 0x0000008b00337220 */ /* 0x040fe40000410000 */
[----:B------:R-:W-:Y:S02]  /*8a10*/  IMAD.MOV.U32 R137, RZ, RZ, R35 ;  /* 0x000000ffff897224 */ /* 0x000fe400078e0023 */
[C---:B------:R-:W-:Y:S02]  /*8a20*/  FMUL.FTZ R35, R0.reuse, R123 ;  /* 0x0000007b00237220 */ /* 0x040fe40000410000 */
[----:B------:R-:W-:Y:S01]  /*8a30*/  IMAD.MOV.U32 R132, RZ, RZ, R30 ;  /* 0x000000ffff847224 */ /* 0x000fe200078e001e */
[----:B------:R-:W-:Y:S01]  /*8a40*/  MOV R138, R137 ;  /* 0x00000089008a7202 */ /* 0x000fe20000000f00 */
[C---:B------:R-:W-:Y:S01]  /*8a50*/  FMUL.FTZ R30, R0.reuse, R118 ;  /* 0x00000076001e7220 */ /* 0x040fe20000410000 */
[----:B------:R-:W-:Y:S01]  /*8a60*/  MOV R137, R121 ;  /* 0x0000007900897202 */ /* 0x000fe20000000f00 */
[----:B------:R-:W-:Y:S02]  /*8a70*/  IMAD.MOV.U32 R125, RZ, RZ, R26 ;  /* 0x000000ffff7d7224 */ /* 0x000fe400078e001a */
[C---:B------:R-:W-:Y:S02]  /*8a80*/  FMUL.FTZ R26, R0.reuse, R114 ;  /* 0x00000072001a7220 */ /* 0x040fe40000410000 */
[----:B------:R-:W-:Y:S01]  /*8a90*/  IMAD.MOV.U32 R112, RZ, RZ, R34 ;  /* 0x000000ffff707224 */ /* 0x000fe200078e0022 */
[----:B------:R-:W-:Y:S01]  /*8aa0*/  MOV R154, R125 ;  /* 0x0000007d009a7202 */ /* 0x000fe20000000f00 */
[C---:B------:R-:W-:Y:S02]  /*8ab0*/  FMUL.FTZ R34, R0.reuse, R122 ;  /* 0x0000007a00227220 */ /* 0x040fe40000410000 */
[C---:B------:R-:W-:Y:S04]  /*8ac0*/  @P6 IMAD.WIDE.U32 R102, R107.reuse, c[0x0][0x1e0], RZ ;  /* 0x000078006b666a25 */ /* 0x040fe800078e00ff */
[----:B------:R-:W-:Y:S02]  /*8ad0*/  IMAD.MOV.U32 R139, RZ, RZ, R116 ;  /* 0x000000ffff8b7224 */ /* 0x000fe400078e0074 */
[----:B------:R-:W-:Y:S02]  /*8ae0*/  IMAD.MOV.U32 R131, RZ, RZ, R151 ;  /* 0x000000ffff837224 */ /* 0x000fe400078e0097 */
[----:B------:R-:W-:Y:S02]  /*8af0*/  IMAD.MOV.U32 R151, RZ, RZ, R124 ;  /* 0x000000ffff977224 */ /* 0x000fe400078e007c */
[----:B------:R-:W-:Y:S02]  /*8b00*/  IMAD.MOV.U32 R135, RZ, RZ, R136 ;  /* 0x000000ffff877224 */ /* 0x000fe400078e0088 */
[----:B------:R-:W-:Y:S02]  /*8b10*/  IMAD.MOV.U32 R136, RZ, RZ, R120 ;  /* 0x000000ffff887224 */ /* 0x000fe400078e0078 */
[C---:B--2---:R-:W-:Y:S01]  /*8b20*/  FFMA.FTZ R104, R0.reuse, R152, R144 ;  /* 0x0000009800687223 */ /* 0x044fe20000010090 */
[----:B------:R-:W-:Y:S01]  /*8b30*/  MOV R152, R46 ;  /* 0x0000002e00987202 */ /* 0x000fe20000000f00 */
[----:B------:R-:W-:Y:S01]  /*8b40*/  FMUL.FTZ R46, R0, R134 ;  /* 0x00000086002e7220 */ /* 0x000fe20000410000 */
[----:B------:R-:W-:Y:S02]  /*8b50*/  @P6 SHF.R.S32.HI R0, RZ, 0x1f, R107 ;  /* 0x0000001fff006819 */ /* 0x000fe4000001146b */
[----:B------:R-:W-:Y:S02]  /*8b60*/  MOV R134, R132 ;  /* 0x0000008400867202 */ /* 0x000fe40000000f00 */
[----:B------:R-:W-:Y:S01]  /*8b70*/  MOV R132, R117 ;  /* 0x0000007500847202 */ /* 0x000fe20000000f00 */
[----:B------:R-:W-:Y:S04]  /*8b80*/  @P6 IMAD R0, R0, c[0x0][0x1e0], RZ ;  /* 0x0000780000006a24 */ /* 0x000fe800078e02ff */
[----:B------:R-:W-:Y:S01]  /*8b90*/  @P6 IMAD R0, R107, c[0x0][0x1e4], R0 ;  /* 0x000079006b006a24 */ /* 0x000fe200078e0200 */
[----:B------:R-:W-:Y:S01]  /*8ba0*/  MOV R107, R155 ;  /* 0x0000009b006b7202 */ /* 0x000fe20000000f00 */
[----:B------:R-:W-:Y:S03]  /*8bb0*/  IMAD.MOV.U32 R155, RZ, RZ, R2 ;  /* 0x000000ffff9b7224 */ /* 0x000fe600078e0002 */
[----:B------:R-:W-:Y:S01]  /*8bc0*/  @P6 IADD3 R0, R103, R0, RZ ;  /* 0x0000000067006210 */ /* 0x000fe20007ffe0ff */
[----:B------:R-:W-:Y:S02]  /*8bd0*/  IMAD.MOV.U32 R126, RZ, RZ, R155 ;  /* 0x000000ffff7e7224 */ /* 0x000fe400078e009b */
[----:B------:R-:W-:Y:S02]  /*8be0*/  IMAD.MOV.U32 R155, RZ, RZ, R129 ;  /* 0x000000ffff9b7224 */ /* 0x000fe400078e0081 */
[----:B------:R-:W-:Y:S02]  /*8bf0*/  @P6 IMAD R0, R0, 0x60, RZ ;  /* 0x0000006000006824 */ /* 0x000fe400078e02ff */
[----:B------:R-:W-:Y:S02]  /*8c00*/  IMAD.MOV.U32 R129, RZ, RZ, R105 ;  /* 0x000000ffff817224 */ /* 0x000fe400078e0069 */
[----:B---3--:R-:W-:Y:S01]  /*8c10*/  @P6 IMAD.MOV.U32 R101, RZ, RZ, R106 ;  /* 0x000000ffff656224 */ /* 0x008fe200078e006a */
[----:B------:R-:W-:Y:S01]  /*8c20*/  MOV R106, R133 ;  /* 0x00000085006a7202 */ /* 0x000fe20000000f00 */
[----:B------:R-:W-:Y:S01]  /*8c30*/  IMAD.MOV.U32 R133, RZ, RZ, R128 ;  /* 0x000000ffff857224 */ /* 0x000fe200078e0080 */
[----:B------:R-:W-:Y:S01]  /*8c40*/  MOV R128, R108 ;  /* 0x0000006c00807202 */ /* 0x000fe20000000f00 */
[----:B------:R-:W-:Y:S01]  /*8c50*/  @P6 IMAD.WIDE.U32 R100, R102, 0x60, R100 ;  /* 0x0000006066646825 */ /* 0x000fe200078e0064 */
[----:B------:R-:W-:Y:S03]  /*8c60*/  MOV R127, R106 ;  /* 0x0000006a007f7202 */ /* 0x000fe60000000f00 */
[----:B------:R-:W-:Y:S02]  /*8c70*/  @P6 IMAD.IADD R0, R101, 0x1, R0 ;  /* 0x0000000165006824 */ /* 0x000fe400078e0200 */
[--C-:B------:R-:W-:Y:S01]  /*8c80*/  FFMA.FTZ R108, R166, c[0x0][0x2d0], -R143.reuse ;  /* 0x0000b400a66c7a23 */ /* 0x100fe2000001088f */
[----:B------:R-:W-:Y:S02]  /*8c90*/  MOV R166, R109 ;  /* 0x0000006d00a67202 */ /* 0x000fe40000000f00 */
[C---:B------:R-:W-:Y:S02]  /*8ca0*/  @P6 SHF.L.U64.HI R2, R100.reuse, 0x1, R0 ;  /* 0x0000000164026819 */ /* 0x040fe40000010200 */
[----:B------:R-:W-:Y:S01]  /*8cb0*/  @P6 SHF.L.U32 R0, R100, 0x1, RZ ;  /* 0x0000000164006819 */ /* 0x000fe200000006ff */
[----:B------:R-:W-:Y:S03]  /*8cc0*/  MUFU.EX2 R108, R108 ;  /* 0x0000006c006c7308 */ /* 0x000fe60000000800 */
        /* <DEDUP_REMOVED lines=9> */
[----:B------:R-:W-:Y:S01]  /*8d60*/  FFMA.FTZ R0, R165, c[0x0][0x2d0], -R143 ;  /* 0x0000b400a5007a23 */ /* 0x000fe2000001088f */
[----:B------:R-:W-:Y:S02]  /*8d70*/  MOV R165, R113 ;  /* 0x0000007100a57202 */ /* 0x000fe40000000f00 */
[----:B------:R-:W-:Y:S01]  /*8d80*/  @P6 IADD3.X R103, RZ, c[0x0][0x1cc], R2, P0, P5 ;  /* 0x00007300ff676a10 */ /* 0x000fe200007ea402 */
[----:B------:R-:W-:Y:S02]  /*8d90*/  FFMA.FTZ R2, R146, c[0x0][0x2d0], -R3 ;  /* 0x0000b40092027a23 */ /* 0x000fe40000010803 */
[----:B------:R-:W-:Y:S01]  /*8da0*/  MUFU.EX2 R0, R0 ;  /* 0x0000000000007308 */ /* 0x000fe20000000800 */
[----:B------:R-:W-:Y:S01]  /*8db0*/  IMAD.MOV.U32 R146, RZ, RZ, R112 ;  /* 0x000000ffff927224 */ /* 0x000fe200078e0070 */
[----:B------:R2:W-:Y:S08]  /*8dc0*/  @P6 LDGSTS.E.BYPASS.LTC128B.128 [R107+0x12100], [R102.64], !P2 ;  /* 0x12100000666b6fae */ /* 0x0005f0000d101d46 */
[----:B------:R-:W3:Y:S01]  /*8dd0*/  MUFU.EX2 R2, R2 ;  /* 0x0000000200027308 */ /* 0x000ee20000000800 */
[----:B--2---:R-:W-:Y:S01]  /*8de0*/  @P6 IMAD.MOV.U32 R102, RZ, RZ, c[0x0][0x1e0] ;  /* 0x00007800ff666624 */ /* 0x004fe200078e00ff */
[----:B------:R-:W-:Y:S04]  /*8df0*/  @P6 MOV R103, 0x6 ;  /* 0x0000000600676802 */ /* 0x000fe80000000f00 */
[C---:B------:R-:W-:Y:S01]  /*8e00*/  @P6 SHF.L.U64.HI R103, R102.reuse, R103, c[0x0][0x1e4] ;  /* 0x0000790066676619 */ /* 0x040fe20000010267 */
[----:B------:R-:W-:Y:S02]  /*8e10*/  @P6 IMAD.SHL.U32 R102, R102, 0x40, RZ ;  /* 0x0000004066666824 */ /* 0x000fe400078e00ff */
[----:B---3--:R-:W-:Y:S03]  /*8e20*/  FADD.FTZ R118, R2, R104 ;  /* 0x0000006802767221 */ /* 0x008fe60000010000 */
[----:B-1----:R-:W-:Y:S04]  /*8e30*/  @P6 IADD3 R100, P0, R100, R102, RZ ;  /* 0x0000006664646210 */ /* 0x002fe80007f1e0ff */
[C---:B------:R-:W-:Y:S02]  /*8e40*/  @P6 IADD3.X R101, R103.reuse, R101, RZ, P0, !PT ;  /* 0x0000006567656210 */ /* 0x040fe400007fe4ff */
[----:B------:R-:W-:Y:S03]  /*8e50*/  @P6 IADD3 R102, P0, R102, R100, RZ ;  /* 0x0000006466666210 */ /* 0x000fe60007f1e0ff */
[----:B------:R1:W-:Y:S02]  /*8e60*/  @P6 LDGSTS.E.BYPASS.LTC128B.128 [R107+0xd100], [R100.64], !P4 ;  /* 0x0d100000646b6fae */ /* 0x0003e4000e101d46 */
[----:B------:R-:W-:Y:S06]  /*8e70*/  @P6 IMAD.X R103, R103, 0x1, R101, P0 ;  /* 0x0000000167676824 */ /* 0x000fec00000e0665 */
[----:B------:R1:W-:Y:S08]  /*8e80*/  @P6 LDGSTS.E.BYPASS.LTC128B.128 [R107+0x10100], [R100.64+0x80], !P3 ;  /* 0x10100080646b6fae */ /* 0x0003f0000d901d46 */
[----:B------:R1:W-:Y:S08]  /*8e90*/  @P6 LDGSTS.E.BYPASS.LTC128B.128 [R107+0x13100], [R100.64+0x100], !P2 ;  /* 0x13100100646b6fae */ /* 0x0003f0000d101d46 */
[----:B------:R2:W-:Y:S08]  /*8ea0*/  @P6 LDGSTS.E.BYPASS.LTC128B.128 [R107+0xe100], [R102.64], !P4 ;  /* 0x0e100000666b6fae */ /* 0x0005f0000e101d46 */
[----:B------:R2:W-:Y:S08]  /*8eb0*/  @P6 LDGSTS.E.BYPASS.LTC128B.128 [R107+0x11100], [R102.64+0x80], !P3 ;  /* 0x11100080666b6fae */ /* 0x0005f0000d901d46 */
[----:B------:R2:W-:Y:S01]  /*8ec0*/  @P6 LDGSTS.E.BYPASS.LTC128B.128 [R107+0x14100], [R102.64+0x100], !P2 ;  /* 0x14100100666b6fae */ /* 0x0005e2000d101d46 */
[--C-:B-1----:R-:W-:Y:S01]  /*8ed0*/  FFMA.FTZ R100, R167, c[0x0][0x2d0], -R143.reuse ;  /* 0x0000b400a7647a23 */ /* 0x102fe2000001088f */
[----:B------:R-:W-:Y:S01]  /*8ee0*/  F2FP.BF16.PACK_AB R101, R2, R144 ;  /* 0x000000900265723e */ /* 0x000fe200000010ff */
[----:B------:R-:W-:Y:S02]  /*8ef0*/  FFMA.FTZ R2, R214, c[0x0][0x2d0], -R143 ;  /* 0x0000b400d6027a23 */ /* 0x000fe4000001088f */
[----:B------:R1:W3:Y:S03]  /*8f00*/  MUFU.EX2 R111, R100 ;  /* 0x00000064006f7308 */ /* 0x0002e60000000800 */
[----:B------:R-:W0:Y:S01]  /*8f10*/  LDGDEPBAR ;  /* 0x00000000000079af */ /* 0x000e220000000000 */
[----:B------:R-:W-:Y:S01]  /*8f20*/  IMAD.MOV.U32 R167, RZ, RZ, R165 ;  /* 0x000000ffffa77224 */ /* 0x000fe200078e00a5 */
[----:B------:R-:W-:Y:S05]  /*8f30*/  MOV R165, R130 ;  /* 0x0000008200a57202 */ /* 0x000fea0000000f00 */
[----:B------:R5:W-:Y:S01]  /*8f40*/  MUFU.EX2 R116, R2 ;  /* 0x0000000200747308 */ /* 0x000be20000000800 */
[----:B--2---:R-:W2:Y:S01]  /*8f50*/  LDSM.16.MT88.4 R104, [R224] ;  /* 0x00000000e068783b */ /* 0x004ea20000004200 */
[--C-:B------:R-:W-:Y:S01]  /*8f60*/  FFMA.FTZ R102, R147, c[0x0][0x2d0], -R3.reuse ;  /* 0x0000b40093667a23 */ /* 0x100fe20000010803 */
[----:B------:R-:W-:Y:S01]  /*8f70*/  MOV R147, R139 ;  /* 0x0000008b00937202 */ /* 0x000fe20000000f00 */
[C---:B------:R-:W-:Y:S01]  /*8f80*/  FADD.FTZ R103, R0.reuse, R208 ;  /* 0x000000d000677221 */ /* 0x040fe20000010000 */
[----:B-1----:R-:W-:Y:S01]  /*8f90*/  F2FP.BF16.PACK_AB R100, R0, R145 ;  /* 0x000000910064723e */ /* 0x002fe200000010ff */
[----:B------:R-:W-:Y:S04]  /*8fa0*/  FFMA.FTZ R0, R164, c[0x0][0x2d0], -R3 ;  /* 0x0000b400a4007a23 */ /* 0x000fe80000010803 */
[----:B------:R3:W-:Y:S01]  /*8fb0*/  MUFU.EX2 R109, R102 ;  /* 0x00000066006d7308 */ /* 0x0007e20000000800 */
[----:B------:R-:W-:Y:S02]  /*8fc0*/  FADD.FTZ R112, R108, R103 ;  /* 0x000000676c707221 */ /* 0x000fe40000010000 */
[----:B------:R-:W-:Y:S02]  /*8fd0*/  IMAD.MOV.U32 R139, RZ, RZ, R131 ;  /* 0x000000ffff8b7224 */ /* 0x000fe400078e0083 */
[--C-:B-----5:R-:W-:Y:S05]  /*8fe0*/  FFMA.FTZ R2, R210, c[0x0][0x2d0], -R3.reuse ;  /* 0x0000b400d2027a23 */ /* 0x120fea0000010803 */
[----:B------:R-:W1:Y:S10]  /*8ff0*/  MUFU.EX2 R110, R0 ;  /* 0x00000000006e7308 */ /* 0x000e740000000800 */
[----:B------:R5:W-:Y:S01]  /*9000*/  MUFU.EX2 R113, R2 ;  /* 0x0000000200717308 */ /* 0x000be20000000800 */
[----:B---3--:R-:W-:Y:S01]  /*9010*/  F2FP.BF16.PACK_AB R102, R111, R108 ;  /* 0x0000006c6f66723e */ /* 0x008fe200000010ff */
[----:B------:R-:W-:Y:S08]  /*9020*/  FFMA.FTZ R108, R211, c[0x0][0x2d0], -R3 ;  /* 0x0000b400d36c7a23 */ /* 0x000ff00000010803 */
[----:B------:R-:W-:Y:S01]  /*9030*/  MUFU.EX2 R117, R108 ;  /* 0x0000006c00757308 */ /* 0x000fe20000000800 */
[----:B-1----:R-:W-:Y:S01]  /*9040*/  F2FP.BF16.PACK_AB R103, R110, R109 ;  /* 0x0000006d6e67723e */ /* 0x002fe200000010ff */
[----:B------:R-:W-:Y:S06]  /*9050*/  FFMA.FTZ R0, R213, c[0x0][0x2d0], -R143 ;  /* 0x0000b400d5007a23 */ /* 0x000fec000001088f */
[C---:B--2---:R-:W-:Y:S02]  /*9060*/  HMMA.16816.F32.BF16 R4, R100.reuse, R104, R4 ;  /* 0x000000686404723c */ /* 0x044fe40000041804 */
[----:B------:R-:W-:Y:S03]  /*9070*/  MUFU.EX2 R0, R0 ;  /* 0x0000000000007308 */ /* 0x000fe60000000800 */
[----:B-----5:R-:W-:Y:S03]  /*9080*/  FFMA.FTZ R2, R209, c[0x0][0x2d0], -R3 ;  /* 0x0000b400d1027a23 */ /* 0x020fe60000010803 */
[C---:B------:R-:W-:Y:S01]  /*9090*/  HMMA.16816.F32.BF16 R8, R100.reuse, R106, R8 ;  /* 0x0000006a6408723c */ /* 0x040fe20000041808 */
[----:B------:R-:W1:Y:S03]  /*90a0*/  LDSM.16.MT88.4 R104, [R228] ;  /* 0x00000000e468783b */ /* 0x000e660000004200 */
[----:B------:R2:W3:Y:S02]  /*90b0*/  MUFU.EX2 R115, R2 ;  /* 0x0000000200737308 */ /* 0x0004e40000000800 */
[--C-:B--2---:R-:W-:Y:S08]  /*90c0*/  FFMA.FTZ R2, R215, c[0x0][0x2d0], -R143.reuse ;  /* 0x0000b400d7027a23 */ /* 0x104ff0000001088f */
[----:B------:R2:W-:Y:S01]  /*90d0*/  MUFU.EX2 R114, R2 ;  /* 0x0000000200727308 */ /* 0x0005e20000000800 */
[C---:B-1----:R-:W-:Y:S08]  /*90e0*/  HMMA.16816.F32.BF16 R12, R100.reuse, R104, R12 ;  /* 0x00000068640c723c */ /* 0x042ff0000004180c */
[C---:B------:R-:W-:Y:S01]  /*90f0*/  HMMA.16816.F32.BF16 R16, R100.reuse, R106, R16 ;  /* 0x0000006a6410723c */ /* 0x040fe20000041810 */
[----:B------:R-:W1:Y:S03]  /*9100*/  LDSM.16.MT88.4 R104, [R227] ;  /* 0x00000000e368783b */ /* 0x000e660000004200 */
[----:B--2---:R-:W-:Y:S04]  /*9110*/  FFMA.FTZ R2, R216, c[0x0][0x2d0], -R143 ;  /* 0x0000b400d8027a23 */ /* 0x004fe8000001088f */
[----:B------:R2:W5:Y:S04]  /*9120*/  MUFU.EX2 R124, R2 ;  /* 0x00000002007c7308 */ /* 0x0005680000000800 */
[--C-:B--2---:R-:W-:Y:S06]  /*9130*/  FFMA.FTZ R2, R212, c[0x0][0x2d0], -R3.reuse ;  /* 0x0000b400d4027a23 */ /* 0x104fec0000010803 */
[----:B------:R2:W2:Y:S01]  /*9140*/  MUFU.EX2 R120, R2 ;  /* 0x0000000200787308 */ /* 0x0004a20000000800 */
[C---:B-1----:R-:W-:Y:S08]  /*9150*/  HMMA.16816.F32.BF16 R20, R100.reuse, R104, R20 ;  /* 0x000000686414723c */ /* 0x042ff00000041814 */
[C---:B------:R-:W-:Y:S01]  /*9160*/  HMMA.16816.F32.BF16 R24, R100.reuse, R106, R24 ;  /* 0x0000006a6418723c */ /* 0x040fe20000041818 */
[----:B------:R-:W1:Y:S03]  /*9170*/  LDSM.16.MT88.4 R104, [R249] ;  /* 0x00000000f968783b */ /* 0x000e660000004200 */
[----:B--2---:R-:W-:Y:S02]  /*9180*/  FADD.FTZ R2, R111, R112 ;  /* 0x000000706f027221 */ /* 0x004fe40000010000 */
[----:B------:R-:W-:Y:S02]  /*9190*/  FFMA.FTZ R112, R220, c[0x0][0x2d0], -R3 ;  /* 0x0000b400dc707a23 */ /* 0x000fe40000010803 */
        /* <DEDUP_REMOVED lines=27> */
[----:B------:R-:W-:Y:S01]  /*9350*/  FADD.FTZ R100, R109, R118 ;  /* 0x000000766d647221 */ /* 0x000fe20000010000 */
[----:B---3--:R-:W-:Y:S01]  /*9360*/  F2FP.BF16.PACK_AB R101, R115, R113 ;  /* 0x000000717365723e */ /* 0x008fe200000010ff */
[----:B------:R-:W-:Y:S03]  /*9370*/  FADD.FTZ R118, R0, R2 ;  /* 0x0000000200767221 */ /* 0x000fe60000010000 */
[----:B------:R-:W-:Y:S01]  /*9380*/  FADD.FTZ R119, R110, R100 ;  /* 0x000000646e777221 */ /* 0x000fe20000010000 */
[----:B-----5:R-:W-:Y:S01]  /*9390*/  F2FP.BF16.PACK_AB R102, R124, R114 ;  /* 0x000000727c66723e */ /* 0x020fe200000010ff */
[----:B------:R-:W-:Y:S01]  /*93a0*/  LDSM.16.MT88.4 R108, [R228+0x1000] ;  /* 0x00100000e46c783b */ /* 0x000fe20000004200 */
[----:B------:R-:W-:Y:S01]  /*93b0*/  F2FP.BF16.PACK_AB R100, R116, R0 ;  /* 0x000000007464723e */ /* 0x000fe200000010ff */
[----:B------:R-:W-:Y:S01]  /*93c0*/  FFMA.FTZ R0, R222, c[0x0][0x2d0], -R143 ;  /* 0x0000b400de007a23 */ /* 0x000fe2000001088f */
[C---:B------:R-:W-:Y:S01]  /*93d0*/  F2FP.BF16.PACK_AB R103, R120.reuse, R117 ;  /* 0x000000757867723e */ /* 0x040fe200000010ff */
[----:B------:R-:W-:Y:S02]  /*93e0*/  FADD.FTZ R2, R113, R119 ;  /* 0x0000007771027221 */ /* 0x000fe40000010000 */
[----:B------:R2:W3:Y:S02]  /*93f0*/  MUFU.EX2 R121, R0 ;  /* 0x0000000000797308 */ /* 0x0004e40000000800 */
[----:B------:R-:W-:Y:S04]  /*9400*/  FADD.FTZ R2, R115, R2 ;  /* 0x0000000273027221 */ /* 0x000fe80000010000 */
[----:B------:R-:W-:Y:S04]  /*9410*/  FADD.FTZ R2, R117, R2 ;  /* 0x0000000275027221 */ /* 0x000fe80000010000 */
[----:B------:R-:W-:Y:S01]  /*9420*/  FADD.FTZ R120, R120, R2 ;  /* 0x0000000278787221 */ /* 0x000fe20000010000 */
[C---:B-1----:R-:W-:Y:S03]  /*9430*/  HMMA.16816.F32.BF16 R4, R100.reuse, R104, R4 ;  /* 0x000000686404723c */ /* 0x042fe60000041804 */
[----:B--2---:R-:W-:Y:S01]  /*9440*/  FFMA.FTZ R0, R223, c[0x0][0x2d0], -R143 ;  /* 0x0000b400df007a23 */ /* 0x004fe2000001088f */
[----:B------:R-:W-:Y:S03]  /*9450*/  IADD3 R223, R218, -0x1, RZ ;  /* 0xffffffffdadf7810 */ /* 0x000fe60007ffe0ff */
[----:B------:R1:W2:Y:S01]  /*9460*/  MUFU.EX2 R125, R0 ;  /* 0x00000000007d7308 */ /* 0x0002a20000000800 */
[C---:B------:R-:W-:Y:S01]  /*9470*/  HMMA.16816.F32.BF16 R8, R100.reuse, R106, R8 ;  /* 0x0000006a6408723c */ /* 0x040fe20000041808 */
[----:B------:R-:W5:Y:S03]  /*9480*/  LDSM.16.MT88.4 R104, [R228+0x800] ;  /* 0x00080000e468783b */ /* 0x000f660000004200 */
[--C-:B-1----:R-:W-:Y:S05]  /*9490*/  FFMA.FTZ R0, R219, c[0x0][0x2d0], -R3.reuse ;  /* 0x0000b400db007a23 */ /* 0x102fea0000010803 */
[----:B------:R1:W-:Y:S01]  /*94a0*/  MUFU.EX2 R122, R0 ;  /* 0x00000000007a7308 */ /* 0x0003e20000000800 */
[C---:B-----5:R-:W-:Y:S08]  /*94b0*/  HMMA.16816.F32.BF16 R12, R100.reuse, R104, R12 ;  /* 0x00000068640c723c */ /* 0x060ff0000004180c */
[C---:B------:R-:W-:Y:S01]  /*94c0*/  HMMA.16816.F32.BF16 R16, R100.reuse, R106, R16 ;  /* 0x0000006a6410723c */ /* 0x040fe20000041810 */
[----:B------:R-:W5:Y:S03]  /*94d0*/  LDSM.16.MT88.4 R104, [R227+0x800] ;  /* 0x00080000e368783b */ /* 0x000f660000004200 */
[----:B-1----:R-:W-:Y:S04]  /*94e0*/  FFMA.FTZ R0, R217, c[0x0][0x2d0], -R3 ;  /* 0x0000b400d9007a23 */ /* 0x002fe80000010803 */
[----:B------:R1:W-:Y:S04]  /*94f0*/  MUFU.EX2 R123, R0 ;  /* 0x00000000007b7308 */ /* 0x0003e80000000800 */
[--C-:B-1----:R-:W-:Y:S06]  /*9500*/  FFMA.FTZ R0, R129, c[0x0][0x2d0], -R143.reuse ;  /* 0x0000b40081007a23 */ /* 0x102fec000001088f */
[----:B------:R1:W1:Y:S01]  /*9510*/  MUFU.EX2 R129, R0 ;  /* 0x0000000000817308 */ /* 0x0002620000000800 */
[C---:B-----5:R-:W-:Y:S08]  /*9520*/  HMMA.16816.F32.BF16 R20, R100.reuse, R104, R20 ;  /* 0x000000686414723c */ /* 0x060ff00000041814 */
[C---:B------:R-:W-:Y:S01]  /*9530*/  HMMA.16816.F32.BF16 R24, R100.reuse, R106, R24 ;  /* 0x0000006a6418723c */ /* 0x040fe20000041818 */
[----:B------:R-:W5:Y:S03]  /*9540*/  LDSM.16.MT88.4 R104, [R230+0x800] ;  /* 0x00080000e668783b */ /* 0x000f660000004200 */
[----:B-1----:R-:W-:Y:S01]  /*9550*/  FFMA.FTZ R0, R166, c[0x0][0x2d0], -R143 ;  /* 0x0000b400a6007a23 */ /* 0x002fe2000001088f */
[----:B------:R-:W-:Y:S01]  /*9560*/  MOV R166, R146 ;  /* 0x0000009200a67202 */ /* 0x000fe20000000f00 */
[----:B------:R-:W-:Y:S01]  /*9570*/  IMAD.MOV.U32 R146, RZ, RZ, R127 ;  /* 0x000000ffff927224 */ /* 0x000fe200078e007f */
[----:B------:R-:W-:Y:S01]  /*9580*/  MOV R127, R128 ;  /* 0x00000080007f7202 */ /* 0x000fe20000000f00 */
[----:B------:R1:W1:Y:S10]  /*9590*/  MUFU.EX2 R131, R0 ;  /* 0x0000000000837308 */ /* 0x0002740000000800 */
[----:B------:R-:W-:Y:S01]  /*95a0*/  MUFU.EX2 R128, R112 ;  /* 0x0000007000807308 */ /* 0x000fe20000000800 */
[----:B-1----:R-:W-:Y:S01]  /*95b0*/  FFMA.FTZ R0, R221, c[0x0][0x2d0], -R3 ;  /* 0x0000b400dd007a23 */ /* 0x002fe20000010803 */
[C---:B-----5:R-:W-:Y:S08]  /*95c0*/  HMMA.16816.F32.BF16 R28, R100.reuse, R104, R28 ;  /* 0x00000068641c723c */ /* 0x060ff0000004181c */
[----:B------:R1:W-:Y:S01]  /*95d0*/  MUFU.EX2 R130, R0 ;  /* 0x0000000000827308 */ /* 0x0003e20000000800 */
[C---:B------:R-:W-:Y:S01]  /*95e0*/  HMMA.16816.F32.BF16 R32, R100.reuse, R106, R32 ;  /* 0x0000006a6420723c */ /* 0x040fe20000041820 */
[----:B------:R-:W5:Y:S02]  /*95f0*/  LDSM.16.MT88.4 R104, [R224+0x3800] ;  /* 0x00380000e068783b */ /* 0x000f640000004200 */
[----:B-1----:R-:W-:Y:S04]  /*9600*/  FADD.FTZ R0, R116, R118 ;  /* 0x0000007674007221 */ /* 0x002fe80000010000 */
[----:B------:R-:W-:Y:S02]  /*9610*/  FADD.FTZ R119, R114, R0 ;  /* 0x0000000072777221 */ /* 0x000fe40000010000 */
[----:B------:R-:W-:Y:S03]  /*9620*/  LDSM.16.MT88.4 R112, [R228+0x1800] ;  /* 0x00180000e470783b */ /* 0x000fe60000004200 */
[----:B------:R-:W-:Y:S02]  /*9630*/  FFMA.FTZ R0, R127, c[0x0][0x2d0], -R143 ;  /* 0x0000b4007f007a23 */ /* 0x000fe4000001088f */
[----:B------:R-:W-:Y:S02]  /*9640*/  FADD.FTZ R119, R124, R119 ;  /* 0x000000777c777221 */ /* 0x000fe40000010000 */
[----:B------:R-:W-:Y:S01]  /*9650*/  FFMA.FTZ R124, R148, c[0x0][0x2d0], -R3 ;  /* 0x0000b400947c7a23 */ /* 0x000fe20000010803 */
[----:B------:R1:W1:Y:S01]  /*9660*/  MUFU.EX2 R127, R0 ;  /* 0x00000000007f7308 */ /* 0x0002620000000800 */
[----:B---3--:R-:W-:Y:S04]  /*9670*/  FADD.FTZ R2, R121, R119 ;  /* 0x0000007779027221 */ /* 0x008fe80000010000 */
[----:B--2---:R-:W-:Y:S04]  /*9680*/  FADD.FTZ R2, R125, R2 ;  /* 0x000000027d027221 */ /* 0x004fe80000010000 */
[----:B------:R-:W-:Y:S01]  /*9690*/  FADD.FTZ R2, R129, R2 ;  /* 0x0000000281027221 */ /* 0x000fe20000010000 */
[C---:B-----5:R-:W-:Y:S03]  /*96a0*/  HMMA.16816.F32.BF16 R36, R100.reuse, R104, R36 ;  /* 0x000000686424723c */ /* 0x060fe60000041824 */
[----:B------:R-:W-:Y:S05]  /*96b0*/  FADD.FTZ R2, R131, R2 ;  /* 0x0000000283027221 */ /* 0x000fea0000010000 */
[C---:B------:R-:W-:Y:S01]  /*96c0*/  HMMA.16816.F32.BF16 R40, R100.reuse, R106, R40 ;  /* 0x0000006a6428723c */ /* 0x040fe20000041828 */
[----:B------:R-:W2:Y:S03]  /*96d0*/  LDSM.16.MT88.4 R104, [R228+0x3800] ;  /* 0x00380000e468783b */ /* 0x000ea60000004200 */
[----:B-1----:R-:W-:Y:S02]  /*96e0*/  FFMA.FTZ R0, R133, c[0x0][0x2d0], -R143 ;  /* 0x0000b40085007a23 */ /* 0x002fe4000001088f */
[----:B------:R-:W-:Y:S02]  /*96f0*/  FADD.FTZ R2, R127, R2 ;  /* 0x000000027f027221 */ /* 0x000fe40000010000 */
[----:B------:R1:W3:Y:S04]  /*9700*/  MUFU.EX2 R133, R0 ;  /* 0x0000000000857308 */ /* 0x0002e80000000800 */
[--C-:B-1----:R-:W-:Y:S02]  /*9710*/  FFMA.FTZ R0, R146, c[0x0][0x2d0], -R3.reuse ;  /* 0x0000b40092007a23 */ /* 0x102fe40000010803 */
[----:B------:R-:W-:Y:S04]  /*9720*/  IMAD.MOV.U32 R146, RZ, RZ, R126 ;  /* 0x000000ffff927224 */ /* 0x000fe800078e007e */
[----:B------:R1:W-:Y:S01]  /*9730*/  MUFU.EX2 R126, R0 ;  /* 0x00000000007e7308 */ /* 0x0003e20000000800 */
[----:B---3--:R-:W-:Y:S01]  /*9740*/  FADD.FTZ R2, R133, R2 ;  /* 0x0000000285027221 */ /* 0x008fe20000010000 */
[C---:B--2---:R-:W-:Y:S08]  /*9750*/  HMMA.16816.F32.BF16 R44, R100.reuse, R104, R44 ;  /* 0x00000068642c723c */ /* 0x044ff0000004182c */
[C---:B------:R-:W-:Y:S01]  /*9760*/  HMMA.16816.F32.BF16 R48, R100.reuse, R106, R48 ;  /* 0x0000006a6430723c */ /* 0x040fe20000041830 */
[----:B------:R-:W2:Y:S03]  /*9770*/  LDSM.16.MT88.4 R104, [R227+0x3800] ;  /* 0x00380000e368783b */ /* 0x000ea60000004200 */
[----:B-1----:R-:W-:Y:S01]  /*9780*/  FFMA.FTZ R0, R165, c[0x0][0x2d0], -R3 ;  /* 0x0000b400a5007a23 */ /* 0x002fe20000010803 */
[----:B------:R-:W-:Y:S01]  /*9790*/  MOV R165, R139 ;  /* 0x0000008b00a57202 */ /* 0x000fe20000000f00 */
[----:B------:R-:W-:Y:S01]  /*97a0*/  IMAD.MOV.U32 R139, RZ, RZ, R138 ;  /* 0x000000ffff8b7224 */ /* 0x000fe200078e008a */
[----:B------:R-:W-:Y:S01]  /*97b0*/  MOV R138, R135 ;  /* 0x00000087008a7202 */ /* 0x000fe20000000f00 */
[----:B------:R-:W-:Y:S01]  /*97c0*/  IMAD.MOV.U32 R135, RZ, RZ, R134 ;  /* 0x000000ffff877224 */ /* 0x000fe200078e0086 */
[----:B------:R-:W-:Y:S03]  /*97d0*/  MOV R134, R155 ;  /* 0x0000009b00867202 */ /* 0x000fe60000000f00 */
[----:B------:R-:W-:Y:S01]  /*97e0*/  IMAD.MOV.U32 R155, RZ, RZ, R154 ;  /* 0x000000ffff9b7224 */ /* 0x000fe200078e009a */
[----:B------:R-:W-:Y:S01]  /*97f0*/  MOV R154, R151 ;  /* 0x00000097009a7202 */ /* 0x000fe20000000f00 */
[--C-:B------:R-:W-:Y:S02]  /*9800*/  FFMA.FTZ R116, R139, c[0x0][0x2d0], -R143.reuse ;  /* 0x0000b4008b747a23 */ /* 0x100fe4000001088f */
[--C-:B------:R-:W-:Y:S02]  /*9810*/  FFMA.FTZ R117, R138, c[0x0][0x2d0], -R143.reuse ;  /* 0x0000b4008a757a23 */ /* 0x100fe4000001088f */
[--C-:B------:R-:W-:Y:S01]  /*9820*/  FFMA.FTZ R118, R135, c[0x0][0x2d0], -R143.reuse ;  /* 0x0000b40087767a23 */ /* 0x100fe2000001088f */
[----:B------:R-:W-:Y:S01]  /*9830*/  MUFU.EX2 R216, R116 ;  /* 0x0000007400d87308 */ /* 0x000fe20000000800 */
[----:B------:R-:W-:Y:S02]  /*9840*/  FFMA.FTZ R209, R155, c[0x0][0x2d0], -R143 ;  /* 0x0000b4009bd17a23 */ /* 0x000fe4000001088f */
[----:B------:R-:W-:Y:S01]  /*9850*/  IMAD.MOV.U32 R151, RZ, RZ, R137 ;  /* 0x000000ffff977224 */ /* 0x000fe200078e0089 */
[----:B------:R-:W-:Y:S01]  /*9860*/  MOV R137, R132 ;  /* 0x0000008400897202 */ /* 0x000fe20000000f00 */
[--C-:B------:R-:W-:Y:S05]  /*9870*/  FFMA.FTZ R208, R134, c[0x0][0x2d0], -R143.reuse ;  /* 0x0000b40086d07a23 */ /* 0x100fea000001088f */
[----:B------:R-:W-:Y:S01]  /*9880*/  MUFU.EX2 R215, R117 ;  /* 0x0000007500d77308 */ /* 0x000fe20000000800 */
[C---:B--2---:R-:W-:Y:S09]  /*9890*/  HMMA.16816.F32.BF16 R52, R100.reuse, R104, R52 ;  /* 0x000000686434723c */ /* 0x044ff20000041834 */
[----:B------:R1:W-:Y:S01]  /*98a0*/  MUFU.EX2 R212, R118 ;  /* 0x0000007600d47308 */ /* 0x0003e20000000800 */
[C---:B------:R-:W-:Y:S01]  /*98b0*/  HMMA.16816.F32.BF16 R56, R100.reuse, R106, R56 ;  /* 0x0000006a6438723c */ /* 0x040fe20000041838 */
[----:B------:R-:W2:Y:S08]  /*98c0*/  LDSM.16.MT88.4 R104, [R230+0x3800] ;  /* 0x00380000e668783b */ /* 0x000eb00000004200 */
[----:B------:R3:W-:Y:S10]  /*98d0*/  MUFU.EX2 R132, R0 ;  /* 0x0000000000847308 */ /* 0x0007f40000000800 */
[----:B------:R-:W-:Y:S01]  /*98e0*/  MUFU.EX2 R208, R208 ;  /* 0x000000d000d07308 */ /* 0x000fe20000000800 */
[----:B-1----:R-:W-:Y:S09]  /*98f0*/  LDSM.16.MT88.4 R116, [R227+0x2000] ;  /* 0x00200000e374783b */ /* 0x002ff20000004200 */
[----:B------:R-:W1:Y:S01]  /*9900*/  MUFU.EX2 R209, R209 ;  /* 0x000000d100d17308 */ /* 0x000e620000000800 */
[--C-:B---3--:R-:W-:Y:S09]  /*9910*/  FFMA.FTZ R0, R147, c[0x0][0x2d0], -R143.reuse ;  /* 0x0000b40093007a23 */ /* 0x108ff2000001088f */
[----:B------:R3:W5:Y:S01]  /*9920*/  MUFU.EX2 R222, R0 ;  /* 0x0000000000de7308 */ /* 0x0007620000000800 */
[C---:B--2---:R-:W-:Y:S08]  /*9930*/  HMMA.16816.F32.BF16 R60, R100.reuse, R104, R60 ;  /* 0x00000068643c723c */ /* 0x044ff0000004183c */
[C---:B------:R-:W-:Y:S01]  /*9940*/  HMMA.16816.F32.BF16 R64, R100.reuse, R106, R64 ;  /* 0x0000006a6440723c */ /* 0x040fe20000041840 */
[----:B------:R-:W2:Y:S03]  /*9950*/  LDSM.16.MT88.4 R104, [R224+0x6800] ;  /* 0x00680000e068783b */ /* 0x000ea60000004200 */
[----:B-1----:R-:W-:Y:S01]  /*9960*/  F2FP.BF16.PACK_AB R144, R209, R208 ;  /* 0x000000d0d190723e */ /* 0x002fe200000010ff */
[----:B---3--:R-:W-:Y:S02]  /*9970*/  FFMA.FTZ R0, R167, c[0x0][0x2d0], -R143 ;  /* 0x0000b400a7007a23 */ /* 0x008fe4000001088f */
[--C-:B------:R-:W-:Y:S02]  /*9980*/  FFMA.FTZ R167, R149, c[0x0][0x2d0], -R3.reuse ;  /* 0x0000b40095a77a23 */ /* 0x100fe40000010803 */
[----:B------:R1:W3:Y:S03]  /*9990*/  MUFU.EX2 R221, R0 ;  /* 0x0000000000dd7308 */ /* 0x0002e60000000800 */
[----:B-----5:R-:W-:Y:S07]  /*99a0*/  FADD.FTZ R2, R222, R2 ;  /* 0x00000002de027221 */ /* 0x020fee0000010000 */
[----:B------:R-:W-:Y:S01]  /*99b0*/  MUFU.EX2 R167, R167 ;  /* 0x000000a700a77308 */ /* 0x000fe20000000800 */
[----:B-1----:R-:W-:Y:S01]  /*99c0*/  FFMA.FTZ R0, R166, c[0x0][0x2d0], -R3 ;  /* 0x0000b400a6007a23 */ /* 0x002fe20000010803 */
[C---:B--2---:R-:W-:Y:S03]  /*99d0*/  HMMA.16816.F32.BF16 R68, R100.reuse, R104, R68 ;  /* 0x000000686444723c */ /* 0x044fe60000041844 */
[----:B------:R-:W-:Y:S05]  /*99e0*/  FFMA.FTZ R166, R154, c[0x0][0x2d0], -R143 ;  /* 0x0000b4009aa67a23 */ /* 0x000fea000001088f */
[----:B------:R1:W-:Y:S01]  /*99f0*/  MUFU.EX2 R220, R0 ;  /* 0x0000000000dc7308 */ /* 0x0003e20000000800 */
[----:B---3--:R-:W-:Y:S01]  /*9a00*/  FADD.FTZ R2, R221, R2 ;  /* 0x00000002dd027221 */ /* 0x008fe20000010000 */
[C---:B------:R-:W-:Y:S01]  /*9a10*/  HMMA.16816.F32.BF16 R72, R100.reuse, R106, R72 ;  /* 0x0000006a6448723c */ /* 0x040fe20000041848 */
[----:B------:R-:W2:Y:S07]  /*9a20*/  LDSM.16.MT88.4 R104, [R228+0x6800] ;  /* 0x00680000e468783b */ /* 0x000eae0000004200 */
[----:B------:R-:W-:Y:S01]  /*9a30*/  MUFU.EX2 R166, R166 ;  /* 0x000000a600a67308 */ /* 0x000fe20000000800 */
[----:B-1----:R-:W-:Y:S09]  /*9a40*/  FFMA.FTZ R0, R146, c[0x0][0x2d0], -R3 ;  /* 0x0000b40092007a23 */ /* 0x002ff20000010803 */
[----:B------:R1:W-:Y:S01]  /*9a50*/  MUFU.EX2 R219, R0 ;  /* 0x0000000000db7308 */ /* 0x0003e20000000800 */
[C---:B--2---:R-:W-:Y:S03]  /*9a60*/  HMMA.16816.F32.BF16 R76, R100.reuse, R104, R76 ;  /* 0x00000068644c723c */ /* 0x044fe6000004184c */
[----:B-1----:R-:W-:Y:S05]  /*9a70*/  FFMA.FTZ R0, R165, c[0x0][0x2d0], -R143 ;  /* 0x0000b400a5007a23 */ /* 0x002fea000001088f */
[C---:B------:R-:W-:Y:S01]  /*9a80*/  HMMA.16816.F32.BF16 R80, R100.reuse, R106, R80 ;  /* 0x0000006a6450723c */ /* 0x040fe20000041850 */
[----:B------:R-:W1:Y:S01]  /*9a90*/  LDSM.16.MT88.4 R104, [R227+0x6800] ;  /* 0x00680000e368783b */ /* 0x000e620000004200 */
[----:B------:R2:W3:Y:S02]  /*9aa0*/  MUFU.EX2 R217, R0 ;  /* 0x0000000000d97308 */ /* 0x0004e40000000800 */
[----:B------:R-:W-:Y:S02]  /*9ab0*/  FFMA.FTZ R165, R152, c[0x0][0x2d0], -R3 ;  /* 0x0000b40098a57a23 */ /* 0x000fe40000010803 */
[----:B------:R-:W-:Y:S06]  /*9ac0*/  FFMA.FTZ R143, R151, c[0x0][0x2d0], -R143 ;  /* 0x0000b400978f7a23 */ /* 0x000fec000001088f */
[----:B------:R-:W5:Y:S10]  /*9ad0*/  MUFU.EX2 R164, R143 ;  /* 0x0000008f00a47308 */ /* 0x000f740000000800 */
[----:B------:R-:W4:Y:S01]  /*9ae0*/  MUFU.EX2 R165, R165 ;  /* 0x000000a500a57308 */ /* 0x000f220000000800 */
[--C-:B--2---:R-:W-:Y:S02]  /*9af0*/  FFMA.FTZ R0, R150, c[0x0][0x2d0], -R3.reuse ;  /* 0x0000b40096007a23 */ /* 0x104fe40000010803 */
[----:B---3--:R-:W-:Y:S07]  /*9b00*/  FADD.FTZ R2, R217, R2 ;  /* 0x00000002d9027221 */ /* 0x008fee0000010000 */
[----:B------:R2:W-:Y:S01]  /*9b10*/  MUFU.EX2 R213, R0 ;  /* 0x0000000000d57308 */ /* 0x0005e20000000800 */
[----:B------:R-:W-:Y:S01]  /*9b20*/  FADD.FTZ R2, R216, R2 ;  /* 0x00000002d8027221 */ /* 0x000fe20000010000 */
[----:B-----5:R-:W-:Y:S03]  /*9b30*/  F2FP.BF16.PACK_AB R146, R164, R166 ;  /* 0x000000a6a492723e */ /* 0x020fe600000010ff */
[----:B------:R-:W-:Y:S01]  /*9b40*/  FADD.FTZ R2, R215, R2 ;  /* 0x00000002d7027221 */ /* 0x000fe20000010000 */
[C---:B-1----:R-:W-:Y:S04]  /*9b50*/  HMMA.16816.F32.BF16 R84, R100.reuse, R104, R84 ;  /* 0x000000686454723c */ /* 0x042fe80000041854 */
[----:B------:R-:W-:Y:S01]  /*9b60*/  MUFU.EX2 R143, R124 ;  /* 0x0000007c008f7308 */ /* 0x000fe20000000800 */
[----:B------:R-:W-:Y:S01]  /*9b70*/  FADD.FTZ R2, R212, R2 ;  /* 0x00000002d4027221 */ /* 0x000fe20000010000 */
[----:B----4-:R-:W-:Y:S03]  /*9b80*/  F2FP.BF16.PACK_AB R145, R167, R165 ;  /* 0x000000a5a791723e */ /* 0x010fe600000010ff */
[----:B------:R-:W-:Y:S01]  /*9b90*/  FADD.FTZ R2, R208, R2 ;  /* 0x00000002d0027221 */ /* 0x000fe20000010000 */
[C---:B------:R-:W-:Y:S01]  /*9ba0*/  HMMA.16816.F32.BF16 R88, R100.reuse, R106, R88 ;  /* 0x0000006a6458723c */ /* 0x040fe20000041858 */
[----:B------:R-:W1:Y:S02]  /*9bb0*/  LDSM.16.MT88.4 R104, [R230+0x6800] ;  /* 0x00680000e668783b */ /* 0x000e640000004200 */
[--C-:B--2---:R-:W-:Y:S04]  /*9bc0*/  FFMA.FTZ R0, R137, c[0x0][0x2d0], -R3.reuse ;  /* 0x0000b40089007a23 */ /* 0x104fe80000010803 */
[----:B------:R2:W-:Y:S02]  /*9bd0*/  MUFU.EX2 R214, R0 ;  /* 0x0000000000d67308 */ /* 0x0005e40000000800 */
[--C-:B--2---:R-:W-:Y:S02]  /*9be0*/  FFMA.FTZ R0, R136, c[0x0][0x2d0], -R3.reuse ;  /* 0x0000b40088007a23 */ /* 0x104fe40000010803 */
[----:B------:R-:W-:Y:S06]  /*9bf0*/  LDSM.16.MT88.4 R136, [R228+0x5800] ;  /* 0x00580000e488783b */ /* 0x000fec0000004200 */
[----:B------:R2:W-:Y:S01]  /*9c00*/  MUFU.EX2 R211, R0 ;  /* 0x0000000000d37308 */ /* 0x0005e20000000800 */
[C---:B-1----:R-:W-:Y:S08]  /*9c10*/  HMMA.16816.F32.BF16 R92, R100.reuse, R104, R92 ;  /* 0x00000068645c723c */ /* 0x042ff0000004185c */
[----:B------:R-:W-:Y:S01]  /*9c20*/  HMMA.16816.F32.BF16 R96, R100, R106, R96 ;  /* 0x0000006a6460723c */ /* 0x000fe20000041860 */
[----:B------:R-:W1:Y:S06]  /*9c30*/  LDSM.16.MT88.4 R104, [R224+0x1000] ;  /* 0x00100000e068783b */ /* 0x000e6c0000004200 */
[----:B------:R-:W-:Y:S02]  /*9c40*/  F2FP.BF16.PACK_AB R100, R125, R121 ;  /* 0x000000797d64723e */ /* 0x000fe400000010ff */
[----:B------:R-:W-:Y:S03]  /*9c50*/  F2FP.BF16.PACK_AB R101, R123, R122 ;  /* 0x0000007a7b65723e */ /* 0x000fe600000010ff */
[----:B------:R-:W-:Y:S02]  /*9c60*/  F2FP.BF16.PACK_AB R102, R131, R129 ;  /* 0x000000818366723e */ /* 0x000fe400000010ff */
[----:B------:R-:W-:Y:S01]  /*9c70*/  F2FP.BF16.PACK_AB R103, R130, R128 ;  /* 0x000000808267723e */ /* 0x000fe200000010ff */
[--C-:B--2---:R-:W-:Y:S02]  /*9c80*/  FFMA.FTZ R0, R153, c[0x0][0x2d0], -R3.reuse ;  /* 0x0000b40099007a23 */ /* 0x104fe40000010803 */
[----:B------:R-:W-:Y:S01]  /*9c90*/  LDSM.16.MT88.4 R152, [R224+0x2800] ;  /* 0x00280000e098783b */ /* 0x000fe20000004200 */
[----:B------:R-:W-:Y:S01]  /*9ca0*/  FFMA.FTZ R3, R142, c[0x0][0x2d0], -R3 ;  /* 0x0000b4008e037a23 */ /* 0x000fe20000010803 */
[----:B------:R2:W-:Y:S10]  /*9cb0*/  MUFU.EX2 R210, R0 ;  /* 0x0000000000d27308 */ /* 0x0005f40000000800 */
[----:B------:R-:W3:Y:S01]  /*9cc0*/  MUFU.EX2 R142, R3 ;  /* 0x00000003008e7308 */ /* 0x000ee20000000800 */
[C---:B-1----:R-:W-:Y:S03]  /*9cd0*/  HMMA.16816.F32.BF16 R4, R100.reuse, R104, R4 ;  /* 0x000000686404723c */ /* 0x042fe60000041804 */
[----:B--2---:R-:W-:Y:S04]  /*9ce0*/  FADD.FTZ R0, R122, R120 ;  /* 0x000000787a007221 */ /* 0x004fe80000010000 */
[----:B------:R-:W-:Y:S01]  /*9cf0*/  FADD.FTZ R0, R123, R0 ;  /* 0x000000007b007221 */ /* 0x000fe20000010000 */
[C---:B------:R-:W-:Y:S01]  /*9d00*/  HMMA.16816.F32.BF16 R8, R100.reuse, R106, R8 ;  /* 0x0000006a6408723c */ /* 0x040fe20000041808 */
[----:B------:R-:W1:Y:S03]  /*9d10*/  LDSM.16.MT88.4 R104, [R227+0x1000] ;  /* 0x00100000e368783b */ /* 0x000e660000004200 */
[----:B------:R-:W-:Y:S01]  /*9d20*/  FADD.FTZ R0, R128, R0 ;  /* 0x0000000080007221 */ /* 0x000fe20000010000 */
[----:B---3--:R-:W-:Y:S03]  /*9d30*/  F2FP.BF16.PACK_AB R147, R142, R143 ;  /* 0x0000008f8e93723e */ /* 0x008fe600000010ff */
[C---:B------:R-:W-:Y:S01]  /*9d40*/  HMMA.16816.F32.BF16 R12, R100.reuse, R108, R12 ;  /* 0x0000006c640c723c */ /* 0x040fe2000004180c */
[----:B------:R-:W-:Y:S03]  /*9d50*/  LDSM.16.MT88.4 R120, [R228+0x5000] ;  /* 0x00500000e478783b */ /* 0x000fe60000004200 */
[----:B------:R-:W-:Y:S04]  /*9d60*/  FADD.FTZ R0, R130, R0 ;  /* 0x0000000082007221 */ /* 0x000fe80000010000 */
[C---:B------:R-:W-:Y:S01]  /*9d70*/  HMMA.16816.F32.BF16 R16, R100.reuse, R110, R16 ;  /* 0x0000006e6410723c */ /* 0x040fe20000041810 */
[----:B------:R-:W2:Y:S03]  /*9d80*/  LDSM.16.MT88.4 R108, [R230+0x1000] ;  /* 0x00100000e66c783b */ /* 0x000ea60000004200 */
[----:B------:R-:W-:Y:S04]  /*9d90*/  FADD.FTZ R0, R126, R0 ;  /* 0x000000007e007221 */ /* 0x000fe80000010000 */
[----:B------:R-:W-:Y:S01]  /*9da0*/  FADD.FTZ R0, R132, R0 ;  /* 0x0000000084007221 */ /* 0x000fe20000010000 */
[----:B------:R-:W-:Y:S03]  /*9db0*/  LDSM.16.MT88.4 R128, [R224+0x5800] ;  /* 0x00580000e080783b */ /* 0x000fe60000004200 */
[----:B------:R-:W-:Y:S04]  /*9dc0*/  FADD.FTZ R0, R220, R0 ;  /* 0x00000000dc007221 */ /* 0x000fe80000010000 */
[----:B------:R-:W-:Y:S04]  /*9dd0*/  FADD.FTZ R0, R219, R0 ;  /* 0x00000000db007221 */ /* 0x000fe80000010000 */
[----:B------:R-:W-:Y:S04]  /*9de0*/  FADD.FTZ R0, R213, R0 ;  /* 0x00000000d5007221 */ /* 0x000fe80000010000 */
[----:B------:R-:W-:Y:S01]  /*9df0*/  FADD.FTZ R0, R214, R0 ;  /* 0x00000000d6007221 */ /* 0x000fe20000010000 */
[C---:B-1----:R-:W-:Y:S03]  /*9e00*/  HMMA.16816.F32.BF16 R20, R100.reuse, R104, R20 ;  /* 0x000000686414723c */ /* 0x042fe60000041814 */
[----:B------:R-:W-:Y:S04]  /*9e10*/  FADD.FTZ R0, R211, R0 ;  /* 0x00000000d3007221 */ /* 0x000fe80000010000 */
[----:B------:R-:W-:Y:S01]  /*9e20*/  FADD.FTZ R0, R210, R0 ;  /* 0x00000000d2007221 */ /* 0x000fe20000010000 */
[C---:B------:R-:W-:Y:S01]  /*9e30*/  HMMA.16816.F32.BF16 R24, R100.reuse, R106, R24 ;  /* 0x0000006a6418723c */ /* 0x040fe20000041818 */
[----:B------:R-:W1:Y:S03]  /*9e40*/  LDSM.16.MT88.4 R104, [R224+0x4000] ;  /* 0x00400000e068783b */ /* 0x000e660000004200 */
        /* <DEDUP_REMOVED lines=9> */
[----:B------:R-:W-:Y:S04]  /*9ee0*/  IMAD.MOV.U32 R143, RZ, RZ, R141 ;  /* 0x000000ffff8f7224 */ /* 0x000fe800078e008d */
[----:B------:R-:W-:Y:S01]  /*9ef0*/  FADD.FTZ R0, R142, R0 ;  /* 0x000000008e007221 */ /* 0x000fe20000010000 */
        /* <DEDUP_REMOVED lines=101> */
[----:B------:R-:W-:Y:S08]  /*a550*/  HMMA.16816.F32.BF16 R96, R100, R114, R96 ;  /* 0x000000726460723c */ /* 0x000ff00000041860 */
[C---:B------:R-:W-:Y:S01]  /*a560*/  HMMA.16816.F32.BF16 R148, R144.reuse, R152, R4 ;  /* 0x000000989094723c */ /* 0x040fe20000041804 */
[----:B------:R-:W3:Y:S07]  /*a570*/  LDSM.16.MT88.4 R4, [R227+0x5800] ;  /* 0x00580000e304783b */ /* 0x000eee0000004200 */
[C---:B------:R-:W-:Y:S01]  /*a580*/  HMMA.16816.F32.BF16 R152, R144.reuse, R154, R8 ;  /* 0x0000009a9098723c */ /* 0x040fe20000041808 */
[----:B------:R-:W4:Y:S07]  /*a590*/  LDSM.16.MT88.4 R8, [R230+0x5800] ;  /* 0x00580000e608783b */ /* 0x000f2e0000004200 */
[C---:B-1----:R-:W-:Y:S01]  /*a5a0*/  HMMA.16816.F32.BF16 R100, R144.reuse, R104, R12 ;  /* 0x000000689064723c */ /* 0x042fe2000004180c */
[----:B------:R-:W1:Y:S07]  /*a5b0*/  LDSM.16.MT88.4 R12, [R224+0x8800] ;  /* 0x00880000e00c783b */ /* 0x000e6e0000004200 */
[C---:B------:R-:W-:Y:S01]  /*a5c0*/  HMMA.16816.F32.BF16 R104, R144.reuse, R106, R16 ;  /* 0x0000006a9068723c */ /* 0x040fe20000041810 */
[----:B------:R-:W5:Y:S07]  /*a5d0*/  LDSM.16.MT88.4 R16, [R228+0x8800] ;  /* 0x00880000e410783b */ /* 0x000f6e0000004200 */
[C---:B------:R-:W-:Y:S01]  /*a5e0*/  HMMA.16816.F32.BF16 R108, R144.reuse, R116, R20 ;  /* 0x00000074906c723c */ /* 0x040fe20000041814 */
[----:B------:R-:W1:Y:S07]  /*a5f0*/  LDSM.16.MT88.4 R20, [R227+0x8800] ;  /* 0x00880000e314783b */ /* 0x000e6e0000004200 */
[C---:B------:R-:W-:Y:S01]  /*a600*/  HMMA.16816.F32.BF16 R112, R144.reuse, R118, R24 ;  /* 0x000000769070723c */ /* 0x040fe20000041818 */
[----:B------:R-:W1:Y:S07]  /*a610*/  LDSM.16.MT88.4 R24, [R230+0x8800] ;  /* 0x00880000e618783b */ /* 0x000e6e0000004200 */
[C---:B--2---:R-:W-:Y:S01]  /*a620*/  HMMA.16816.F32.BF16 R116, R144.reuse, R120, R28 ;  /* 0x000000789074723c */ /* 0x044fe2000004181c */
[----:B------:R-:W2:Y:S04]  /*a630*/  LDL R31, [R1+0x18] ;  /* 0x00001800011f7983 */ /* 0x000ea80000100800 */
[----:B------:R1:W-:Y:S03]  /*a640*/  STL [R1+0xc], R2 ;  /* 0x00000c0201007387 */ /* 0x0003e60000100800 */
[C---:B------:R-:W-:Y:S01]  /*a650*/  HMMA.16816.F32.BF16 R120, R144.reuse, R122, R32 ;  /* 0x0000007a9078723c */ /* 0x040fe20000041820 */
[----:B------:R1:W-:Y:S04]  /*a660*/  STL [R1+0x8], R223 ;  /* 0x000008df01007387 */ /* 0x0003e80000100800 */
[----:B------:R1:W-:Y:S03]  /*a670*/  STL [R1+0x10], R0 ;  /* 0x0000100001007387 */ /* 0x0003e60000100800 */
[C---:B------:R-:W-:Y:S08]  /*a680*/  HMMA.16816.F32.BF16 R124, R144.reuse, R128, R36 ;  /* 0x00000080907c723c */ /* 0x040ff00000041824 */
[C---:B------:R-:W-:Y:S08]  /*a690*/  HMMA.16816.F32.BF16 R128, R144.reuse, R130, R40 ;  /* 0x000000829080723c */ /* 0x040ff00000041828 */
[C---:B------:R-:W-:Y:S08]  /*a6a0*/  HMMA.16816.F32.BF16 R132, R144.reuse, R136, R44 ;  /* 0x000000889084723c */ /* 0x040ff0000004182c */
[C---:B------:R-:W-:Y:S08]  /*a6b0*/  HMMA.16816.F32.BF16 R136, R144.reuse, R138, R48 ;  /* 0x0000008a9088723c */ /* 0x040ff00000041830 */
[C---:B---3--:R-:W-:Y:S08]  /*a6c0*/  HMMA.16816.F32.BF16 R52, R144.reuse, R4, R52 ;  /* 0x000000049034723c */ /* 0x048ff00000041834 */
[C---:B------:R-:W-:Y:S08]  /*a6d0*/  HMMA.16816.F32.BF16 R56, R144.reuse, R6, R56 ;  /* 0x000000069038723c */ /* 0x040ff00000041838 */
[C---:B----4-:R-:W-:Y:S08]  /*a6e0*/  HMMA.16816.F32.BF16 R60, R144.reuse, R8, R60 ;  /* 0x00000008903c723c */ /* 0x050ff0000004183c */
[C---:B------:R-:W-:Y:S08]  /*a6f0*/  HMMA.16816.F32.BF16 R64, R144.reuse, R10, R64 ;  /* 0x0000000a9040723c */ /* 0x040ff00000041840 */
[C---:B-1----:R-:W-:Y:S08]  /*a700*/  HMMA.16816.F32.BF16 R68, R144.reuse, R12, R68 ;  /* 0x0000000c9044723c */ /* 0x042ff00000041844 */
[C---:B------:R-:W-:Y:S08]  /*a710*/  HMMA.16816.F32.BF16 R72, R144.reuse, R14, R72 ;  /* 0x0000000e9048723c */ /* 0x040ff00000041848 */
[C---:B-----5:R-:W-:Y:S08]  /*a720*/  HMMA.16816.F32.BF16 R76, R144.reuse, R16, R76 ;  /* 0x00000010904c723c */ /* 0x060ff0000004184c */
[C---:B------:R-:W-:Y:S08]  /*a730*/  HMMA.16816.F32.BF16 R80, R144.reuse, R18, R80 ;  /* 0x000000129050723c */ /* 0x040ff00000041850 */
[C---:B------:R-:W-:Y:S08]  /*a740*/  HMMA.16816.F32.BF16 R84, R144.reuse, R20, R84 ;  /* 0x000000149054723c */ /* 0x040ff00000041854 */
[C---:B------:R-:W-:Y:S08]  /*a750*/  HMMA.16816.F32.BF16 R88, R144.reuse, R22, R88 ;  /* 0x000000169058723c */ /* 0x040ff00000041858 */
[C---:B------:R-:W-:Y:S08]  /*a760*/  HMMA.16816.F32.BF16 R92, R144.reuse, R24, R92 ;  /* 0x00000018905c723c */ /* 0x040ff0000004185c */
[----:B------:R-:W-:Y:S07]  /*a770*/  HMMA.16816.F32.BF16 R96, R144, R26, R96 ;  /* 0x0000001a9060723c */ /* 0x000fee0000041860 */
[----:B------:R-:W-:Y:S02]  /*a780*/  MOV R144, R140 ;  /* 0x0000008c00907202 */ /* 0x000fe40000000f00 */
[----:B--2---:R-:W-:Y:S03]  /*a790*/  ISETP.GT.AND P0, PT, R218, R31, PT ;  /* 0x0000001fda00720c */ /* 0x004fe60003f04270 */
[----:B------:R-:W-:Y:S10]  /*a7a0*/  IMAD.MOV.U32 R218, RZ, RZ, R223 ;  /* 0x000000ffffda7224 */ /* 0x000ff400078e00df */
[----:B------:R-:W-:-:S05]  /*a7b0*/  @P0 BRA `(.L_x_3307) ;  /* 0xffffbd7000000947 */ /* 0x000fca000383ffff */
.L_x_3306:
[----:B--2---:R-:W2:Y:S04]  /*a7c0*/  LDL R2, [R1+0x14] ;  /* 0x0000140001027983 */ /* 0x004ea80000100800 */
[----:B------:R-:W2:Y:S02]  /*a7d0*/  LDL R0, [R1+0x8] ;  /* 0x0000080001007983 */ /* 0x000ea40000100800 */
[----:B--2---:R-:W-:-:S13]  /*a7e0*/  ISETP.GE.AND P0, PT, R0, R2, PT ;  /* 0x000000020000720c */ /* 0x004fda0003f06270 */
[----:B------:R-:W-:Y:S05]  /*a7f0*/  @!P0 BRA `(.L_x_3308) ;  /* 0x000037d000008947 */ /* 0x000fea0003800000 */
[----:B------:R-:W-:Y:S02]  /*a800*/  MOV R143, R140 ;  /* 0x0000008c008f7202 */ /* 0x000fe40000000f00 */
[----:B------:R-:W-:Y:S02]  /*a810*/  MOV R142, R141 ;  /* 0x0000008d008e7202 */ /* 0x000fe40000000f00 */
.L_x_3309:
[----:B-1----:R-:W2:Y:S01]  /*a820*/  LDL.64 R2, [R1+0x38] ;  /* 0x0000380001027983 */ /* 0x002ea20000100a00 */
[----:B------:R-:W-:Y:S04]  /*a830*/  DEPBAR.LE SB0, 0x0 ;  /* 0x000080000000791a */ /* 0x000fe80000000000 */
[----:B------:R-:W-:Y:S01]  /*a840*/  WARPSYNC 0xffffffff ;  /* 0xffffffff00007948 */ /* 0x000fe20003800000 */
[----:B------:R-:W2:Y:S01]  /*a850*/  LDL R22, [R1+0x40] ;  /* 0x0000400001167983 */ /* 0x000ea20000100800 */
[----:B------:R-:W-:Y:S03]  /*a860*/  MOV R141, 0x6 ;  /* 0x00000006008d7802 */ /* 0x000fe60000000f00 */
[----:B-----5:R1:W-:Y:S04]  /*a870*/  STL [R1+0x8c], R251 ;  /* 0x00008cfb01007387 */ /* 0x0203e80000100800 */
[----:B------:R-:W-:Y:S08]  /*a880*/  BAR.SYNC.DEFER_BLOCKING 0x0 ;  /* 0x0000000000007b1d */ /* 0x000ff00000010000 */
[----:B------:R-:W3:Y:S08]  /*a890*/  LDSM.16.M88.4 R8, [R225] ;  /* 0x00000000e108783b */ /* 0x000ef00000000200 */
[----:B-1----:R-:W4:Y:S04]  /*a8a0*/  LDL.LU R251, [R1+0x8] ;  /* 0x0000080001fb7983 */ /* 0x002f280000300800 */
[----:B------:R1:W-:Y:S04]  /*a8b0*/  STL [R1+0x88], R250 ;  /* 0x000088fa01007387 */ /* 0x0003e80000100800 */
[----:B------:R-:W1:Y:S08]  /*a8c0*/  LDSM.16.M88.4 R16, [R225+0x800] ;  /* 0x00080000e110783b */ /* 0x000e700000000200 */
[----:B------:R-:W2:Y:S08]  /*a8d0*/  LDSM.16.M88.4 R24, [R225+0x1000] ;  /* 0x00100000e118783b */ /* 0x000eb00000000200 */
[----:B------:R-:W2:Y:S01]  /*a8e0*/  LDSM.16.M88.4 R32, [R225+0x1800] ;  /* 0x00180000e120783b */ /* 0x000ea20000000200 */
[C---:B---3--:R-:W-:Y:S07]  /*a8f0*/  HMMA.16816.F32.BF16 R4, R156.reuse, R8, RZ ;  /* 0x000000089c04723c */ /* 0x048fee00000418ff */
[----:B-1----:R-:W3:Y:S04]  /*a900*/  LDL R250, [R1+0x4] ;  /* 0x0000040001fa7983 */ /* 0x002ee80000100800 */
[----:B------:R-:W1:Y:S01]  /*a910*/  LDSM.16.M88.4 R40, [R225+0x2000] ;  /* 0x00200000e128783b */ /* 0x000e620000000200 */
[C---:B------:R-:W-:Y:S07]  /*a920*/  HMMA.16816.F32.BF16 R8, R156.reuse, R10, RZ ;  /* 0x0000000a9c08723c */ /* 0x040fee00000418ff */
        /* <DEDUP_REMOVED lines=8> */
[----:B------:R-:W1:Y:S01]  /*a9b0*/  LDSM.16.M88.4 R220, [R244] ;  /* 0x00000000f4dc783b */ /* 0x000e620000000200 */
[----:B--2---:R-:W-:Y:S02]  /*a9c0*/  MOV R3, R22 ;  /* 0x0000001600037202 */ /* 0x004fe40000000f00 */
[----:B----4-:R-:W-:Y:S01]  /*a9d0*/  SHF.R.S32.HI R0, RZ, 0x1f, R251 ;  /* 0x0000001fff007819 */ /* 0x010fe200000114fb */
[C---:B------:R-:W-:Y:S04]  /*a9e0*/  IMAD.WIDE.U32 R20, R251.reuse, c[0x0][0x208], RZ ;  /* 0x00008200fb147a25 */ /* 0x040fe800078e00ff */
        /* <DEDUP_REMOVED lines=10> */
[C---:B------:R-:W-:Y:S01]  /*aa90*/  HMMA.16816.F32.BF16 R28, R156.reuse, R32, RZ ;  /* 0x000000209c1c723c */ /* 0x040fe200000418ff */
        /* <DEDUP_REMOVED lines=18> */
[----:B--2---:R-:W-:Y:S04]  /*abc0*/  IADD3 R2, P1, R2, R140, RZ ;  /* 0x0000008c02027210 */ /* 0x004fe80007f3e0ff */
[----:B------:R-:W-:Y:S02]  /*abd0*/  IADD3.X R3, R3, R0, RZ, P1, !PT ;  /* 0x0000000003037210 */ /* 0x000fe40000ffe4ff */
[----:B------:R-:W-:Y:S01]  /*abe0*/  IADD3 R140, P0, R140, R2, RZ ;  /* 0x000000028c8c7210 */ /* 0x000fe20007f1e0ff */
[C---:B-1----:R-:W-:Y:S02]  /*abf0*/  HMMA.16816.F32.BF16 R36, R156.reuse, R40, RZ ;  /* 0x000000289c24723c */ /* 0x042fe400000418ff */
        /* <DEDUP_REMOVED lines=28> */
[----:B------:R-:W-:Y:S07]  /*adc0*/  LDSM.16.M88.4 R220, [R241] ;  /* 0x00000000f1dc783b */ /* 0x000fee0000000200 */
        /* <DEDUP_REMOVED lines=35> */
[----:B------:R-:W4:Y:S07]  /*b000*/  LDSM.16.M88.4 R164, [R225+0x5000] ;  /* 0x00500000e1a4783b */ /* 0x000f2e0000000200 */
[C---:B-1----:R-:W-:Y:S08]  /*b010*/  HMMA.16816.F32.BF16 R4, R176.reuse, R208, R4 ;  /* 0x000000d0b004723c */ /* 0x042ff00000041804 */
[C---:B------:R-:W-:Y:S01]  /*b020*/  HMMA.16816.F32.BF16 R8, R176.reuse, R210, R8 ;  /* 0x000000d2b008723c */ /* 0x040fe20000041808 */
[----:B------:R-:W1:Y:S07]  /*b030*/  LDSM.16.M88.4 R208, [R225+0x5800] ;  /* 0x00580000e1d0783b */ /* 0x000e6e0000000200 */
[C---:B------:R-:W-:Y:S08]  /*b040*/  HMMA.16816.F32.BF16 R12, R176.reuse, R212, R12 ;  /* 0x000000d4b00c723c */ /* 0x040ff0000004180c */
[C---:B------:R-:W-:Y:S01]  /*b050*/  HMMA.16816.F32.BF16 R16, R176.reuse, R214, R16 ;  /* 0x000000d6b010723c */ /* 0x040fe20000041810 */
[----:B------:R-:W1:Y:S07]  /*b060*/  LDSM.16.M88.4 R212, [R243] ;  /* 0x00000000f3d4783b */ /* 0x000e6e0000000200 */
[C---:B--2---:R-:W-:Y:S08]  /*b070*/  HMMA.16816.F32.BF16 R20, R176.reuse, R216, R20 ;  /* 0x000000d8b014723c */ /* 0x044ff00000041814 */
[C---:B------:R-:W-:Y:S01]  /*b080*/  HMMA.16816.F32.BF16 R24, R176.reuse, R218, R24 ;  /* 0x000000dab018723c */ /* 0x040fe20000041818 */
[----:B------:R-:W2:Y:S07]  /*b090*/  LDSM.16.M88.4 R216, [R242] ;  /* 0x00000000f2d8783b */ /* 0x000eae0000000200 */
[C---:B---3--:R-:W-:Y:S08]  /*b0a0*/  HMMA.16816.F32.BF16 R28, R176.reuse, R144, R28 ;  /* 0x00000090b01c723c */ /* 0x048ff0000004181c */
[C---:B------:R-:W-:Y:S01]  /*b0b0*/  HMMA.16816.F32.BF16 R32, R176.reuse, R146, R32 ;  /* 0x00000092b020723c */ /* 0x040fe20000041820 */
[----:B------:R-:W3:Y:S07]  /*b0c0*/  LDSM.16.M88.4 R144, [R240] ;  /* 0x00000000f090783b */ /* 0x000eee0000000200 */
[C---:B----4-:R-:W-:Y:S08]  /*b0d0*/  HMMA.16816.F32.BF16 R36, R176.reuse, R164, R36 ;  /* 0x000000a4b024723c */ /* 0x050ff00000041824 */
[C---:B------:R-:W-:Y:S01]  /*b0e0*/  HMMA.16816.F32.BF16 R40, R176.reuse, R166, R40 ;  /* 0x000000a6b028723c */ /* 0x040fe20000041828 */
[----:B------:R-:W4:Y:S07]  /*b0f0*/  LDSM.16.M88.4 R164, [R239] ;  /* 0x00000000efa4783b */ /* 0x000f2e0000000200 */
[C---:B-1----:R-:W-:Y:S08]  /*b100*/  HMMA.16816.F32.BF16 R44, R176.reuse, R208, R44 ;  /* 0x000000d0b02c723c */ /* 0x042ff0000004182c */
[----:B------:R-:W-:Y:S01]  /*b110*/  HMMA.16816.F32.BF16 R48, R176, R210, R48 ;  /* 0x000000d2b030723c */ /* 0x000fe20000041830 */
[----:B------:R-:W1:Y:S07]  /*b120*/  LDSM.16.M88.4 R208, [R238] ;  /* 0x00000000eed0783b */ /* 0x000e6e0000000200 */
[C---:B------:R-:W-:Y:S08]  /*b130*/  HMMA.16816.F32.BF16 R4, R180.reuse, R212, R4 ;  /* 0x000000d4b404723c */ /* 0x040ff00000041804 */
        /* <DEDUP_REMOVED lines=14> */
[C---:B-1----:R-:W-:Y:S08]  /*b220*/  HMMA.16816.F32.BF16 R44, R180.reuse, R208, R44 ;  /* 0x000000d0b42c723c */ /* 0x042ff0000004182c */
[----:B------:R-:W-:Y:S01]  /*b230*/  HMMA.16816.F32.BF16 R48, R180, R210, R48 ;  /* 0x000000d2b430723c */ /* 0x000fe20000041830 */
        /* <DEDUP_REMOVED lines=37> */
[C---:B------:R-:W-:Y:S08]  /*b490*/  HMMA.16816.F32.BF16 R4, R192.reuse, R220, R4 ;  /* 0x000000dcc004723c */ /* 0x040ff00000041804 */
[C---:B------:R-:W-:Y:S01]  /*b4a0*/  HMMA.16816.F32.BF16 R8, R192.reuse, R222, R8 ;  /* 0x000000dec008723c */ /* 0x040fe20000041808 */
[----:B------:R-:W-:Y:S07]  /*b4b0*/  LDSM.16.M88.4 R220, [R235] ;  /* 0x00000000ebdc783b */ /* 0x000fee0000000200 */
        /* <DEDUP_REMOVED lines=18> */
[C---:B---3--:R-:W-:Y:S08]  /*b5e0*/  HMMA.16816.F32.BF16 R12, R196.reuse, R144, R12 ;  /* 0x00000090c40c723c */ /* 0x048ff0000004180c */
        /* <DEDUP_REMOVED lines=11> */
[C---:B------:R-:W-:Y:S08]  /*b6a0*/  HMMA.16816.F32.BF16 R44, R196.reuse, R212, R44 ;  /* 0x000000d4c42c723c */ /* 0x040ff0000004182c */
[----:B------:R-:W-:Y:S01]  /*b6b0*/  HMMA.16816.F32.BF16 R48, R196, R214, R48 ;  /* 0x000000d6c430723c */ /* 0x000fe20000041830 */
[----:B------:R-:W4:Y:S07]  /*b6c0*/  LDSM.16.M88.4 R212, [R229+0x8000] ;  /* 0x00800000e5d4783b */ /* 0x000f2e0000000200 */
[C---:B--2---:R-:W-:Y:S08]  /*b6d0*/  HMMA.16816.F32.BF16 R4, R200.reuse, R144, R4 ;  /* 0x00000090c804723c */ /* 0x044ff00000041804 */
        /* <DEDUP_REMOVED lines=8> */
[C---:B-1----:R-:W-:Y:S08]  /*b760*/  HMMA.16816.F32.BF16 R28, R200.reuse, R208, R28 ;  /* 0x000000d0c81c723c */ /* 0x042ff0000004181c */
[C---:B------:R-:W-:Y:S01]  /*b770*/  HMMA.16816.F32.BF16 R32, R200.reuse, R210, R32 ;  /* 0x000000d2c820723c */ /* 0x040fe20000041820 */
[----:B------:R-:W-:Y:S07]  /*b780*/  LDSM.16.M88.4 R208, [R226+0x8000] ;  /* 0x00800000e2d0783b */ /* 0x000fee0000000200 */
[C---:B----4-:R-:W-:Y:S01]  /*b790*/  HMMA.16816.F32.BF16 R36, R200.reuse, R212, R36 ;  /* 0x000000d4c824723c */ /* 0x050fe20000041824 */
[----:B------:R-:W4:Y:S04]  /*b7a0*/  LDL R212, [R1+0x14] ;  /* 0x0000140001d47983 */ /* 0x000f280000100800 */
[----:B------:R-:W4:Y:S03]  /*b7b0*/  LDL R213, [R1+0x28] ;  /* 0x0000280001d57983 */ /* 0x000f260000100800 */
[C---:B------:R-:W-:Y:S08]  /*b7c0*/  HMMA.16816.F32.BF16 R40, R200.reuse, R214, R40 ;  /* 0x000000d6c828723c */ /* 0x040ff00000041828 */
[C---:B--2---:R-:W-:Y:S08]  /*b7d0*/  HMMA.16816.F32.BF16 R44, R200.reuse, R144, R44 ;  /* 0x00000090c82c723c */ /* 0x044ff0000004182c */
[----:B------:R-:W-:Y:S01]  /*b7e0*/  HMMA.16816.F32.BF16 R48, R200, R146, R48 ;  /* 0x00000092c830723c */ /* 0x000fe20000041830 */
[----:B------:R-:W1:Y:S07]  /*b7f0*/  LDSM.16.M88.4 R144, [R226+0x7800] ;  /* 0x00780000e290783b */ /* 0x000e6e0000000200 */
[C---:B------:R-:W-:Y:S01]  /*b800*/  HMMA.16816.F32.BF16 R4, R204.reuse, R220, R4 ;  /* 0x000000dccc04723c */ /* 0x040fe20000041804 */
[----:B------:R-:W2:Y:S07]  /*b810*/  LDL.64 R220, [R1+0x30] ;  /* 0x0000300001dc7983 */ /* 0x000eae0000100a00 */
[C---:B------:R-:W-:Y:S08]  /*b820*/  HMMA.16816.F32.BF16 R8, R204.reuse, R222, R8 ;  /* 0x000000decc08723c */ /* 0x040ff00000041808 */
[C---:B------:R-:W-:Y:S08]  /*b830*/  HMMA.16816.F32.BF16 R12, R204.reuse, R216, R12 ;  /* 0x000000d8cc0c723c */ /* 0x040ff0000004180c */
[C---:B------:R-:W-:Y:S04]  /*b840*/  HMMA.16816.F32.BF16 R16, R204.reuse, R218, R16 ;  /* 0x000000dacc10723c */ /* 0x040fe80000041810 */
[----:B------:R-:W-:Y:S02]  /*b850*/  FMNMX.FTZ R0, R4, R142, !PT ;  /* 0x0000008e04007209 */ /* 0x000fe40007810000 */
[----:B------:R-:W-:Y:S02]  /*b860*/  FMNMX.FTZ R2, R6, R143, !PT ;  /* 0x0000008f06027209 */ /* 0x000fe40007810000 */
[C---:B---3--:R-:W-:Y:S04]  /*b870*/  HMMA.16816.F32.BF16 R20, R204.reuse, R164, R20 ;  /* 0x000000a4cc14723c */ /* 0x048fe80000041814 */
[----:B------:R-:W-:Y:S02]  /*b880*/  FMNMX.FTZ R0, R5, R0, !PT ;  /* 0x0000000005007209 */ /* 0x000fe40007810000 */
[----:B------:R-:W-:Y:S02]  /*b890*/  FMNMX.FTZ R2, R7, R2, !PT ;  /* 0x0000000207027209 */ /* 0x000fe40007810000 */
[C---:B------:R-:W-:Y:S01]  /*b8a0*/  HMMA.16816.F32.BF16 R24, R204.reuse, R166, R24 ;  /* 0x000000a6cc18723c */ /* 0x040fe20000041818 */
[----:B------:R-:W3:Y:S01]  /*b8b0*/  LDSM.16.M88.4 R164, [R226+0x8800] ;  /* 0x00880000e2a4783b */ /* 0x000ee20000000200 */
[----:B------:R-:W-:Y:S04]  /*b8c0*/  DEPBAR.LE SB0, 0x0 ;  /* 0x000080000000791a */ /* 0x000fe80000000000 */
[----:B------:R-:W-:Y:S02]  /*b8d0*/  FMNMX.FTZ R0, R8, R0, !PT ;  /* 0x0000000008007209 */ /* 0x000fe40007810000 */
[C---:B-1----:R-:W-:Y:S01]  /*b8e0*/  HMMA.16816.F32.BF16 R28, R204.reuse, R144, R28 ;  /* 0x00000090cc1c723c */ /* 0x042fe2000004181c */
        /* <DEDUP_REMOVED lines=13> */
[C---:B---3--:R-:W-:Y:S03]  /*b9c0*/  HMMA.16816.F32.BF16 R44, R204.reuse, R164, R44 ;  /* 0x000000a4cc2c723c */ /* 0x048fe6000004182c */
        /* <DEDUP_REMOVED lines=36> */
[----:B------:R-:W3:Y:S01]  /*bc10*/  SHFL.BFLY PT, R2, R0, 0x2, 0x1f ;  /* 0x0c401f0000027f89 */ /* 0x000ee200000e0000 */
[----:B-1----:R-:W-:Y:S07]  /*bc20*/  FMNMX.FTZ R141, R141, R3, !PT ;  /* 0x000000038d8d7209 */ /* 0x002fee0007810000 */
[----:B------:R-:W1:Y:S01]  /*bc30*/  SHFL.BFLY PT, R140, R141, 0x1, 0x1f ;  /* 0x0c201f008d8c7f89 */ /* 0x000e6200000e0000 */
[----:B---3--:R-:W-:Y:S07]  /*bc40*/  FMNMX.FTZ R0, R0, R2, !PT ;  /* 0x0000000200007209 */ /* 0x008fee0007810000 */
[----:B------:R-:W3:Y:S01]  /*bc50*/  SHFL.BFLY PT, R3, R0, 0x1, 0x1f ;  /* 0x0c201f0000037f89 */ /* 0x000ee200000e0000 */
[----:B-1----:R-:W-:Y:S05]  /*bc60*/  FMNMX.FTZ R141, R141, R140, !PT ;  /* 0x0000008c8d8d7209 */ /* 0x002fea0007810000 */
[----:B------:R-:W-:Y:S01]  /*bc70*/  FADD.FTZ R2, -R141, R142 ;  /* 0x0000008e8d027221 */ /* 0x000fe20000010100 */
[----:B---3--:R-:W-:Y:S03]  /*bc80*/  FMNMX.FTZ R140, R0, R3, !PT ;  /* 0x00000003008c7209 */ /* 0x008fe60007810000 */
[----:B------:R-:W-:Y:S04]  /*bc90*/  FMUL.FTZ R0, R2, c[0x0][0x2d0] ;  /* 0x0000b40002007a20 */ /* 0x000fe80000410000 */
[----:B------:R1:W3:Y:S02]  /*bca0*/  MUFU.EX2 R2, R0 ;  /* 0x0000000000027308 */ /* 0x0002e40000000800 */
[----:B-1----:R-:W-:Y:S02]  /*bcb0*/  FADD.FTZ R0, -R140, R143 ;  /* 0x0000008f8c007221 */ /* 0x002fe40000010100 */
[----:B---3--:R-:W-:Y:S02]  /*bcc0*/  FMUL.FTZ R100, R2, R100 ;  /* 0x0000006402647220 */ /* 0x008fe40000410000 */
[----:B------:R-:W-:Y:S02]  /*bcd0*/  FMUL.FTZ R0, R0, c[0x0][0x2d0] ;  /* 0x0000b40000007a20 */ /* 0x000fe40000410000 */
[C---:B------:R-:W-:Y:S02]  /*bce0*/  FMUL.FTZ R101, R2.reuse, R101 ;  /* 0x0000006502657220 */ /* 0x040fe40000410000 */
[C---:B------:R-:W-:Y:S02]  /*bcf0*/  FMUL.FTZ R104, R2.reuse, R104 ;  /* 0x0000006802687220 */ /* 0x040fe40000410000 */
[----:B------:R-:W1:Y:S01]  /*bd00*/  MUFU.EX2 R0, R0 ;  /* 0x0000000000007308 */ /* 0x000e620000000800 */
[C---:B------:R-:W-:Y:S02]  /*bd10*/  FMUL.FTZ R105, R2.reuse, R105 ;  /* 0x0000006902697220 */ /* 0x040fe40000410000 */
[C---:B------:R-:W-:Y:S02]  /*bd20*/  FMUL.FTZ R108, R2.reuse, R108 ;  /* 0x0000006c026c7220 */ /* 0x040fe40000410000 */
[C---:B------:R-:W-:Y:S02]  /*bd30*/  FMUL.FTZ R109, R2.reuse, R109 ;  /* 0x0000006d026d7220 */ /* 0x040fe40000410000 */
[C---:B------:R-:W-:Y:S01]  /*bd40*/  FMUL.FTZ R112, R2.reuse, R112 ;  /* 0x0000007002707220 */ /* 0x040fe20000410000 */
[----:B----4-:R-:W-:Y:S01]  /*bd50*/  ISETP.GT.AND P0, PT, R251, R212, PT ;  /* 0x000000d4fb00720c */ /* 0x010fe20003f04270 */
[----:B------:R-:W-:Y:S01]  /*bd60*/  FMUL.FTZ R212, R141, c[0x0][0x2d0] ;  /* 0x0000b4008dd47a20 */ /* 0x000fe20000410000 */
[----:B------:R-:W-:Y:S01]  /*bd70*/  IADD3 R251, R251, -0x1, RZ ;  /* 0xfffffffffbfb7810 */ /* 0x000fe20007ffe0ff */
[----:B------:R-:W-:Y:S02]  /*bd80*/  FMUL.FTZ R113, R2, R113 ;  /* 0x0000007102717220 */ /* 0x000fe40000410000 */
[--C-:B------:R-:W-:Y:S02]  /*bd90*/  FFMA.FTZ R5, R5, c[0x0][0x2d0], -R212.reuse ;  /* 0x0000b40005057a23 */ /* 0x100fe400000108d4 */
[--C-:B------:R-:W-:Y:S01]  /*bda0*/  FFMA.FTZ R4, R4, c[0x0][0x2d0], -R212.reuse ;  /* 0x0000b40004047a23 */ /* 0x100fe200000108d4 */
[----:B------:R3:W-:Y:S01]  /*bdb0*/  STL [R1+0x8], R251 ;  /* 0x000008fb01007387 */ /* 0x0007e20000100800 */
[----:B------:R4:W-:Y:S01]  /*bdc0*/  MUFU.EX2 R219, R5 ;  /* 0x0000000500db7308 */ /* 0x0009e20000000800 */
[--C-:B------:R-:W-:Y:S02]  /*bdd0*/  FFMA.FTZ R9, R9, c[0x0][0x2d0], -R212.reuse ;  /* 0x0000b40009097a23 */ /* 0x100fe400000108d4 */
[----:B------:R-:W-:Y:S01]  /*bde0*/  FMUL.FTZ R116, R2, R116 ;  /* 0x0000007402747220 */ /* 0x000fe20000410000 */
[----:B------:R-:W-:Y:S01]  /*bdf0*/  @P0 SHF.R.S32.HI R3, RZ, 0x1f, R251 ;  /* 0x0000001fff030819 */ /* 0x000fe200000114fb */
[----:B------:R-:W-:Y:S01]  /*be00*/  @P0 IMAD.WIDE.U32 R144, R251, c[0x0][0x1e0], RZ ;  /* 0x00007800fb900a25 */ /* 0x000fe200078e00ff */
[----:B------:R-:W-:Y:S02]  /*be10*/  @P0 MOV R143, R213 ;  /* 0x000000d5008f0202 */ /* 0x000fe40000000f00 */
[----:B------:R-:W-:Y:S01]  /*be20*/  MOV R213, 0x6 ;  /* 0x0000000600d57802 */ /* 0x000fe20000000f00 */
[----:B------:R-:W-:Y:S01]  /*be30*/  @P0 IMAD R3, R3, c[0x0][0x1e0], RZ ;  /* 0x0000780003030a24 */ /* 0x000fe200078e02ff */
[----:B------:R3:W3:Y:S01]  /*be40*/  MUFU.EX2 R214, R4 ;  /* 0x0000000400d67308 */ /* 0x0006e20000000800 */
[C---:B-1----:R-:W-:Y:S02]  /*be50*/  FMUL.FTZ R102, R0.reuse, R102 ;  /* 0x0000006600667220 */ /* 0x042fe40000410000 */
[----:B------:R-:W-:Y:S02]  /*be60*/  @P0 IMAD R3, R251, c[0x0][0x1e4], R3 ;  /* 0x00007900fb030a24 */ /* 0x000fe400078e0203 */
[C---:B------:R-:W-:Y:S02]  /*be70*/  FMUL.FTZ R103, R0.reuse, R103 ;  /* 0x0000006700677220 */ /* 0x040fe40000410000 */
[C---:B------:R-:W-:Y:S01]  /*be80*/  FMUL.FTZ R106, R0.reuse, R106 ;  /* 0x0000006a006a7220 */ /* 0x040fe20000410000 */
[----:B------:R-:W-:Y:S01]  /*be90*/  @P0 IADD3 R3, R145, R3, RZ ;  /* 0x0000000391030210 */ /* 0x000fe20007ffe0ff */
[C---:B------:R-:W-:Y:S01]  /*bea0*/  FMUL.FTZ R107, R0.reuse, R107 ;  /* 0x0000006b006b7220 */ /* 0x040fe20000410000 */
[----:B------:R-:W-:Y:S01]  /*beb0*/  MUFU.EX2 R222, R9 ;  /* 0x0000000900de7308 */ /* 0x000fe20000000800 */
[----:B------:R-:W-:Y:S01]  /*bec0*/  FMUL.FTZ R110, R0, R110 ;  /* 0x0000006e006e7220 */ /* 0x000fe20000410000 */
[----:B--2---:R-:W-:Y:S01]  /*bed0*/  @P0 MOV R142, R220 ;  /* 0x000000dc008e0202 */ /* 0x004fe20000000f00 */
[----:B----4-:R-:W-:Y:S01]  /*bee0*/  FFMA.FTZ R5, R8, c[0x0][0x2d0], -R212 ;  /* 0x0000b40008057a23 */ /* 0x010fe200000108d4 */
[----:B------:R-:W-:Y:S01]  /*bef0*/  @P0 MOV R8, c[0x0][0x1e0] ;  /* 0x0000780000080a02 */ /* 0x000fe20000000f00 */
[----:B------:R-:W-:Y:S01]  /*bf00*/  @P0 IMAD R3, R3, 0x60, RZ ;  /* 0x0000006003030824 */ /* 0x000fe200078e02ff */
[----:B---3--:R1:W5:Y:S01]  /*bf10*/  LDL.LU R251, [R1+0x8c] ;  /* 0x00008c0001fb7983 */ /* 0x0083620000300800 */
[----:B------:R-:W-:Y:S01]  /*bf20*/  @P0 IMAD.WIDE.U32 R142, R144, 0x60, R142 ;  /* 0x00000060908e0825 */ /* 0x000fe200078e008e */
[----:B------:R-:W-:Y:S02]  /*bf30*/  @P0 SHF.L.U64.HI R146, R8, R213, c[0x0][0x1e4] ;  /* 0x0000790008920619 */ /* 0x000fe400000102d5 */
[----:B------:R2:W3:Y:S01]  /*bf40*/  MUFU.EX2 R223, R5 ;  /* 0x0000000500df7308 */ /* 0x0004e20000000800 */
[C---:B------:R-:W-:Y:S01]  /*bf50*/  FMUL.FTZ R111, R0.reuse, R111 ;  /* 0x0000006f006f7220 */ /* 0x040fe20000410000 */
[----:B------:R-:W-:Y:S01]  /*bf60*/  @P0 IADD3 R4, R143, R3, RZ ;  /* 0x000000038f040210 */ /* 0x000fe20007ffe0ff */
[----:B------:R-:W-:Y:S01]  /*bf70*/  FMUL.FTZ R114, R0, R114 ;  /* 0x0000007200727220 */ /* 0x000fe20000410000 */
[----:B------:R-:W-:Y:S01]  /*bf80*/  @P0 SHF.L.U32 R3, R142, 0x1, RZ ;  /* 0x000000018e030819 */ /* 0x000fe200000006ff */
[----:B------:R-:W-:Y:S01]  /*bf90*/  FMUL.FTZ R115, R0, R115 ;  /* 0x0000007300737220 */ /* 0x000fe20000410000 */
[----:B------:R-:W-:Y:S01]  /*bfa0*/  @P0 SHF.L.U64.HI R142, R142, 0x1, R4 ;  /* 0x000000018e8e0819 */ /* 0x000fe20000010204 */
[----:B------:R-:W-:Y:S01]  /*bfb0*/  FMUL.FTZ R117, R2, R117 ;  /* 0x0000007502757220 */ /* 0x000fe20000410000 */
[C---:B------:R-:W-:Y:S01]  /*bfc0*/  @P0 IADD3 R4, P6, R3.reuse, c[0x0][0x1c8], RZ ;  /* 0x0000720003040a10 */ /* 0x040fe20007fde0ff */
[C---:B------:R-:W-:Y:S01]  /*bfd0*/  FMUL.FTZ R118, R0.reuse, R118 ;  /* 0x0000007600767220 */ /* 0x040fe20000410000 */
[C---:B------:R-:W-:Y:S01]  /*bfe0*/  @P0 IADD3 R144, P5, R3.reuse, 0x80, RZ ;  /* 0x0000008003900810 */ /* 0x040fe20007fbe0ff */
[----:B------:R-:W-:Y:S01]  /*bff0*/  FMUL.FTZ R119, R0, R119 ;  /* 0x0000007700777220 */ /* 0x000fe20000410000 */
[----:B------:R-:W-:Y:S01]  /*c000*/  @P0 SHF.L.U32 R143, R8, 0x6, RZ ;  /* 0x00000006088f0819 */ /* 0x000fe200000006ff */
[----:B------:R-:W-:Y:S01]  /*c010*/  FMUL.FTZ R120, R2, R120 ;  /* 0x0000007802787220 */ /* 0x000fe20000410000 */
[----:B------:R-:W-:Y:S01]  /*c020*/  @P0 IADD3 R144, P1, R144, c[0x0][0x1c8], RZ ;  /* 0x0000720090900a10 */ /* 0x000fe20007f3e0ff */
[----:B------:R-:W-:Y:S02]  /*c030*/  FMUL.FTZ R121, R2, R121 ;  /* 0x0000007902797220 */ /* 0x000fe40000410000 */
[C---:B------:R-:W-:Y:S01]  /*c040*/  FMUL.FTZ R122, R0.reuse, R122 ;  /* 0x0000007a007a7220 */ /* 0x040fe20000410000 */
[--C-:B------:R-:W-:Y:S01]  /*c050*/  @P0 IADD3.X R145, RZ, c[0x0][0x1cc], R142.reuse, P1, P5 ;  /* 0x00007300ff910a10 */ /* 0x100fe20000fea48e */
[----:B------:R-:W-:Y:S02]  /*c060*/  FMUL.FTZ R123, R0, R123 ;  /* 0x0000007b007b7220 */ /* 0x000fe40000410000 */
[----:B------:R-:W-:Y:S01]  /*c070*/  FMUL.FTZ R124, R2, R124 ;  /* 0x0000007c027c7220 */ /* 0x000fe20000410000 */
[----:B--2---:R-:W-:Y:S01]  /*c080*/  @P0 IADD3.X R5, R142, c[0x0][0x1cc], RZ, P6, !PT ;  /* 0x000073008e050a10 */ /* 0x004fe200037fe4ff */
[----:B------:R-:W-:Y:S01]  /*c090*/  FMUL.FTZ R125, R2, R125 ;  /* 0x0000007d027d7220 */ /* 0x000fe20000410000 */
[----:B------:R-:W-:Y:S01]  /*c0a0*/  @P0 IADD3 R3, P6, R3, 0x100, RZ ;  /* 0x0000010003030810 */ /* 0x000fe20007fde0ff */
[----:B------:R-:W-:Y:S02]  /*c0b0*/  FMUL.FTZ R126, R0, R126 ;  /* 0x0000007e007e7220 */ /* 0x000fe40000410000 */
[----:B------:R2:W-:Y:S01]  /*c0c0*/  @P0 LDGSTS.E.BYPASS.LTC128B.128 [R250+0xc100], [R4.64], !P4 ;  /* 0x0c10000004fa0fae */ /* 0x0005e2000e101d46 */
[----:B------:R-:W-:Y:S01]  /*c0d0*/  @P0 IADD3 R8, P5, R3, c[0x0][0x1c8], RZ ;  /* 0x0000720003080a10 */ /* 0x000fe20007fbe0ff */
[----:B------:R-:W-:Y:S02]  /*c0e0*/  FMUL.FTZ R3, R140, c[0x0][0x2d0] ;  /* 0x0000b4008c037a20 */ /* 0x000fe40000410000 */
[----:B------:R-:W-:Y:S01]  /*c0f0*/  FMUL.FTZ R127, R0, R127 ;  /* 0x0000007f007f7220 */ /* 0x000fe20000410000 */
[----:B------:R-:W-:Y:S01]  /*c100*/  @P0 IADD3.X R9, RZ, c[0x0][0x1cc], R142, P5, P6 ;  /* 0x00007300ff090a10 */ /* 0x000fe20002fec48e */
[--C-:B------:R-:W-:Y:S02]  /*c110*/  FFMA.FTZ R6, R6, c[0x0][0x2d0], -R3.reuse ;  /* 0x0000b40006067a23 */ /* 0x100fe40000010803 */
[----:B------:R4:W-:Y:S01]  /*c120*/  @P0 LDGSTS.E.BYPASS.LTC128B.128 [R250+0xf100], [R144.64], !P3 ;  /* 0x0f10000090fa0fae */ /* 0x0009e2000d901d46 */
[--C-:B------:R-:W-:Y:S01]  /*c130*/  FFMA.FTZ R142, R7, c[0x0][0x2d0], -R3.reuse ;  /* 0x0000b400078e7a23 */ /* 0x100fe20000010803 */
[----:B------:R1:W-:Y:S01]  /*c140*/  MUFU.EX2 R218, R6 ;  /* 0x0000000600da7308 */ /* 0x0003e20000000800 */
[--C-:B------:R-:W-:Y:S02]  /*c150*/  FFMA.FTZ R10, R10, c[0x0][0x2d0], -R3.reuse ;  /* 0x0000b4000a0a7a23 */ /* 0x100fe40000010803 */
[--C-:B------:R-:W-:Y:S02]  /*c160*/  FFMA.FTZ R11, R11, c[0x0][0x2d0], -R3.reuse ;  /* 0x0000b4000b0b7a23 */ /* 0x100fe40000010803 */
[C---:B------:R-:W-:Y:S01]  /*c170*/  FMUL.FTZ R128, R2.reuse, R128 ;  /* 0x0000008002807220 */ /* 0x040fe20000410000 */
[----:B------:R3:W-:Y:S01]  /*c180*/  @P0 LDGSTS.E.BYPASS.LTC128B.128 [R250+0x12100], [R8.64], !P2 ;  /* 0x1210000008fa0fae */ /* 0x0007e2000d101d46 */
[----:B------:R-:W-:Y:S02]  /*c190*/  FMUL.FTZ R129, R2, R129 ;  /* 0x0000008102817220 */ /* 0x000fe40000410000 */
[C---:B------:R-:W-:Y:S01]  /*c1a0*/  FMUL.FTZ R130, R0.reuse, R130 ;  /* 0x0000008200827220 */ /* 0x040fe20000410000 */
[----:B------:R-:W3:Y:S01]  /*c1b0*/  MUFU.EX2 R217, R142 ;  /* 0x0000008e00d97308 */ /* 0x000ee20000000800 */
[----:B------:R-:W-:Y:S02]  /*c1c0*/  FMUL.FTZ R131, R0, R131 ;  /* 0x0000008300837220 */ /* 0x000fe40000410000 */
[C---:B------:R-:W-:Y:S02]  /*c1d0*/  FMUL.FTZ R132, R2.reuse, R132 ;  /* 0x0000008402847220 */ /* 0x040fe40000410000 */
[----:B------:R-:W-:Y:S01]  /*c1e0*/  FMUL.FTZ R133, R2, R133 ;  /* 0x0000008502857220 */ /* 0x000fe20000410000 */
[----:B--2---:R-:W-:Y:S01]  /*c1f0*/  @P0 IADD3 R4, P1, R4, R143, RZ ;  /* 0x0000008f04040210 */ /* 0x004fe20007f3e0ff */
[C---:B------:R-:W-:Y:S03]  /*c200*/  FMUL.FTZ R134, R0.reuse, R134 ;  /* 0x0000008600867220 */ /* 0x040fe60000410000 */
[----:B------:R2:W-:Y:S01]  /*c210*/  MUFU.EX2 R216, R10 ;  /* 0x0000000a00d87308 */ /* 0x0005e20000000800 */
[----:B------:R-:W-:Y:S01]  /*c220*/  @P0 IADD3.X R5, R5, R146, RZ, P1, !PT ;  /* 0x0000009205050210 */ /* 0x000fe20000ffe4ff */
[----:B------:R-:W-:Y:S01]  /*c230*/  FMUL.FTZ R135, R0, R135 ;  /* 0x0000008700877220 */ /* 0x000fe20000410000 */
[----:B-1----:R-:W-:Y:S01]  /*c240*/  @P0 IADD3 R6, P5, R143, R4, RZ ;  /* 0x000000048f060210 */ /* 0x002fe20007fbe0ff */
[C---:B------:R-:W-:Y:S02]  /*c250*/  FMUL.FTZ R136, R2.reuse, R136 ;  /* 0x0000008802887220 */ /* 0x040fe40000410000 */
[----:B------:R1:W-:Y:S01]  /*c260*/  @P0 LDGSTS.E.BYPASS.LTC128B.128 [R250+0xd100], [R4.64], !P4 ;  /* 0x0d10000004fa0fae */ /* 0x0003e2000e101d46 */
[----:B----4-:R-:W-:Y:S01]  /*c270*/  F2FP.BF16.PACK_AB R144, R219, R214 ;  /* 0x000000d6db90723e */ /* 0x010fe200000010ff */
[----:B------:R-:W-:Y:S01]  /*c280*/  FMUL.FTZ R137, R2, R137 ;  /* 0x0000008902897220 */ /* 0x000fe20000410000 */
[----:B------:R-:W-:Y:S01]  /*c290*/  @P0 IADD3.X R7, R146, R5, RZ, P5, !PT ;  /* 0x0000000592070210 */ /* 0x000fe20002ffe4ff */
[----:B------:R-:W4:Y:S01]  /*c2a0*/  MUFU.EX2 R215, R11 ;  /* 0x0000000b00d77308 */ /* 0x000f220000000800 */
[----:B---3--:R-:W-:Y:S01]  /*c2b0*/  F2FP.BF16.PACK_AB R146, R222, R223 ;  /* 0x000000dfde92723e */ /* 0x008fe200000010ff */
[----:B------:R-:W-:Y:S02]  /*c2c0*/  FMUL.FTZ R138, R0, R138 ;  /* 0x0000008a008a7220 */ /* 0x000fe40000410000 */
[----:B------:R1:W-:Y:S01]  /*c2d0*/  @P0 LDGSTS.E.BYPASS.LTC128B.128 [R250+0x10100], [R4.64+0x80], !P3 ;  /* 0x1010008004fa0fae */ /* 0x0003e2000d901d46 */
[----:B------:R-:W-:Y:S01]  /*c2e0*/  F2FP.BF16.PACK_AB R145, R217, R218 ;  /* 0x000000dad991723e */ /* 0x000fe200000010ff */
[C---:B------:R-:W-:Y:S02]  /*c2f0*/  FMUL.FTZ R8, R2.reuse, R152 ;  /* 0x0000009802087220 */ /* 0x040fe40000410000 */
[----:B------:R-:W-:Y:S02]  /*c300*/  FMUL.FTZ R9, R2, R153 ;  /* 0x0000009902097220 */ /* 0x000fe40000410000 */
[----:B------:R-:W-:Y:S02]  /*c310*/  FMUL.FTZ R139, R0, R139 ;  /* 0x0000008b008b7220 */ /* 0x000fe40000410000 */
[----:B------:R1:W-:Y:S01]  /*c320*/  @P0 LDGSTS.E.BYPASS.LTC128B.128 [R250+0x13100], [R4.64+0x100], !P2 ;  /* 0x1310010004fa0fae */ /* 0x0003e2000d101d46 */
[----:B------:R-:W-:Y:S02]  /*c330*/  FMUL.FTZ R52, R2, R52 ;  /* 0x0000003402347220 */ /* 0x000fe40000410000 */
[----:B--2---:R-:W-:Y:S02]  /*c340*/  FMUL.FTZ R10, R0, R154 ;  /* 0x0000009a000a7220 */ /* 0x004fe40000410000 */
[----:B------:R-:W-:Y:S02]  /*c350*/  FMUL.FTZ R53, R2, R53 ;  /* 0x0000003502357220 */ /* 0x000fe40000410000 */
[C---:B------:R-:W-:Y:S01]  /*c360*/  FMUL.FTZ R54, R0.reuse, R54 ;  /* 0x0000003600367220 */ /* 0x040fe20000410000 */
[----:B------:R2:W-:Y:S01]  /*c370*/  @P0 LDGSTS.E.BYPASS.LTC128B.128 [R250+0xe100], [R6.64], !P4 ;  /* 0x0e10000006fa0fae */ /* 0x0005e2000e101d46 */
[----:B------:R-:W-:Y:S02]  /*c380*/  FMUL.FTZ R55, R0, R55 ;  /* 0x0000003700377220 */ /* 0x000fe40000410000 */
[----:B------:R-:W-:Y:S01]  /*c390*/  FMUL.FTZ R56, R2, R56 ;  /* 0x0000003802387220 */ /* 0x000fe20000410000 */
[----:B----4-:R-:W-:Y:S01]  /*c3a0*/  F2FP.BF16.PACK_AB R147, R215, R216 ;  /* 0x000000d8d793723e */ /* 0x010fe200000010ff */
[----:B------:R-:W-:Y:S02]  /*c3b0*/  FMUL.FTZ R11, R0, R155 ;  /* 0x0000009b000b7220 */ /* 0x000fe40000410000 */
[----:B------:R-:W-:Y:S01]  /*c3c0*/  FMUL.FTZ R57, R2, R57 ;  /* 0x0000003902397220 */ /* 0x000fe20000410000 */
[----:B------:R2:W-:Y:S01]  /*c3d0*/  @P0 LDGSTS.E.BYPASS.LTC128B.128 [R250+0x11100], [R6.64+0x80], !P3 ;  /* 0x1110008006fa0fae */ /* 0x0005e2000d901d46 */
[C---:B------:R-:W-:Y:S02]  /*c3e0*/  FMUL.FTZ R58, R0.reuse, R58 ;  /* 0x0000003a003a7220 */ /* 0x040fe40000410000 */
[----:B------:R-:W-:Y:S02]  /*c3f0*/  FMUL.FTZ R59, R0, R59 ;  /* 0x0000003b003b7220 */ /* 0x000fe40000410000 */
[C---:B------:R-:W-:Y:S02]  /*c400*/  FMUL.FTZ R60, R2.reuse, R60 ;  /* 0x0000003c023c7220 */ /* 0x040fe40000410000 */
[----:B------:R-:W-:Y:S01]  /*c410*/  FMUL.FTZ R61, R2, R61 ;  /* 0x0000003d023d7220 */ /* 0x000fe20000410000 */
[----:B------:R2:W-:Y:S01]  /*c420*/  @P0 LDGSTS.E.BYPASS.LTC128B.128 [R250+0x14100], [R6.64+0x100], !P2 ;  /* 0x1410010006fa0fae */ /* 0x0005e2000d101d46 */
[----:B------:R-:W-:Y:S02]  /*c430*/  FMUL.FTZ R62, R0, R62 ;  /* 0x0000003e003e7220 */ /* 0x000fe40000410000 */
[C---:B-1----:R-:W-:Y:S02]  /*c440*/  FMUL.FTZ R4, R2.reuse, R148 ;  /* 0x0000009402047220 */ /* 0x042fe40000410000 */
[----:B------:R-:W-:Y:S02]  /*c450*/  FMUL.FTZ R5, R2, R149 ;  /* 0x0000009502057220 */ /* 0x000fe40000410000 */
[----:B------:R-:W-:Y:S01]  /*c460*/  FMUL.FTZ R63, R0, R63 ;  /* 0x0000003f003f7220 */ /* 0x000fe20000410000 */
[----:B------:R-:W1:Y:S01]  /*c470*/  LDSM.16.MT88.4 R164, [R224] ;  /* 0x00000000e0a4783b */ /* 0x000e620000004200 */
[--C-:B------:R-:W-:Y:S02]  /*c480*/  FFMA.FTZ R12, R12, c[0x0][0x2d0], -R212.reuse ;  /* 0x0000b4000c0c7a23 */ /* 0x100fe400000108d4 */
[--C-:B------:R-:W-:Y:S02]  /*c490*/  FFMA.FTZ R13, R13, c[0x0][0x2d0], -R212.reuse ;  /* 0x0000b4000d0d7a23 */ /* 0x100fe400000108d4 */
[--C-:B------:R-:W-:Y:S01]  /*c4a0*/  FFMA.FTZ R14, R14, c[0x0][0x2d0], -R3.reuse ;  /* 0x0000b4000e0e7a23 */ /* 0x100fe20000010803 */
[----:B------:R-:W-:Y:S01]  /*c4b0*/  MUFU.EX2 R143, R12 ;  /* 0x0000000c008f7308 */ /* 0x000fe20000000800 */
[--C-:B------:R-:W-:Y:S01]  /*c4c0*/  FFMA.FTZ R15, R15, c[0x0][0x2d0], -R3.reuse ;  /* 0x0000b4000f0f7a23 */ /* 0x100fe20000010803 */
[----:B------:R-:W3:Y:S01]  /*c4d0*/  LDSM.16.MT88.4 R208, [R228] ;  /* 0x00000000e4d0783b */ /* 0x000ee20000004200 */
[C---:B------:R-:W-:Y:S02]  /*c4e0*/  FMUL.FTZ R64, R2.reuse, R64 ;  /* 0x0000004002407220 */ /* 0x040fe40000410000 */
[----:B------:R-:W-:Y:S02]  /*c4f0*/  FMUL.FTZ R65, R2, R65 ;  /* 0x0000004102417220 */ /* 0x000fe40000410000 */
[C---:B------:R-:W-:Y:S02]  /*c500*/  FMUL.FTZ R66, R0.reuse, R66 ;  /* 0x0000004200427220 */ /* 0x040fe40000410000 */
[----:B------:R-:W-:Y:S01]  /*c510*/  FMUL.FTZ R67, R0, R67 ;  /* 0x0000004300437220 */ /* 0x000fe20000410000 */
[----:B------:R-:W-:Y:S01]  /*c520*/  LDSM.16.MT88.4 R152, [R249] ;  /* 0x00000000f998783b */ /* 0x000fe20000004200 */
[----:B------:R-:W-:Y:S01]  /*c530*/  MUFU.EX2 R213, R14 ;  /* 0x0000000e00d57308 */ /* 0x000fe20000000800 */
[----:B------:R-:W-:Y:S02]  /*c540*/  FMUL.FTZ R68, R2, R68 ;  /* 0x0000004402447220 */ /* 0x000fe40000410000 */
[C---:B--2---:R-:W-:Y:S02]  /*c550*/  FMUL.FTZ R6, R0.reuse, R150 ;  /* 0x0000009600067220 */ /* 0x044fe40000410000 */
[----:B------:R-:W-:Y:S02]  /*c560*/  FMUL.FTZ R7, R0, R151 ;  /* 0x0000009700077220 */ /* 0x000fe40000410000 */
[----:B------:R-:W2:Y:S01]  /*c570*/  LDSM.16.MT88.4 R148, [R227] ;  /* 0x00000000e394783b */ /* 0x000ea20000004200 */
[--C-:B------:R-:W-:Y:S02]  /*c580*/  FFMA.FTZ R16, R16, c[0x0][0x2d0], -R212.reuse ;  /* 0x0000b40010107a23 */ /* 0x100fe400000108d4 */
[--C-:B------:R-:W-:Y:S02]  /*c590*/  FFMA.FTZ R17, R17, c[0x0][0x2d0], -R212.reuse ;  /* 0x0000b40011117a23 */ /* 0x100fe400000108d4 */
[--C-:B------:R-:W-:Y:S01]  /*c5a0*/  FFMA.FTZ R18, R18, c[0x0][0x2d0], -R3.reuse ;  /* 0x0000b40012127a23 */ /* 0x100fe20000010803 */
[----:B------:R-:W-:Y:S01]  /*c5b0*/  MUFU.EX2 R221, R16 ;  /* 0x0000001000dd7308 */ /* 0x000fe20000000800 */
[--C-:B------:R-:W-:Y:S01]  /*c5c0*/  FFMA.FTZ R142, R19, c[0x0][0x2d0], -R3.reuse ;  /* 0x0000b400138e7a23 */ /* 0x100fe20000010803 */
[----:B------:R-:W0:Y:S01]  /*c5d0*/  LDGDEPBAR ;  /* 0x00000000000079af */ /* 0x000e220000000000 */
[--C-:B------:R-:W-:Y:S02]  /*c5e0*/  FFMA.FTZ R20, R20, c[0x0][0x2d0], -R212.reuse ;  /* 0x0000b40014147a23 */ /* 0x100fe400000108d4 */
[--C-:B------:R-:W-:Y:S02]  /*c5f0*/  FFMA.FTZ R21, R21, c[0x0][0x2d0], -R212.reuse ;  /* 0x0000b40015157a23 */ /* 0x100fe400000108d4 */
[--C-:B------:R-:W-:Y:S02]  /*c600*/  FFMA.FTZ R22, R22, c[0x0][0x2d0], -R3.reuse ;  /* 0x0000b40016167a23 */ /* 0x100fe40000010803 */
[--C-:B------:R-:W-:Y:S01]  /*c610*/  FFMA.FTZ R23, R23, c[0x0][0x2d0], -R3.reuse ;  /* 0x0000b40017177a23 */ /* 0x100fe20000010803 */
[C---:B-1----:R-:W-:Y:S01]  /*c620*/  HMMA.16816.F32.BF16 R4, R144.reuse, R164, R4 ;  /* 0x000000a49004723c */ /* 0x042fe20000041804 */
[----:B------:R1:W5:Y:S01]  /*c630*/  LDL.LU R250, [R1+0x88] ;  /* 0x0000880001fa7983 */ /* 0x0003620000300800 */
[----:B------:R-:W-:Y:S03]  /*c640*/  MUFU.EX2 R220, R17 ;  /* 0x0000001100dc7308 */ /* 0x000fe60000000800 */
[--C-:B------:R-:W-:Y:S02]  /*c650*/  FFMA.FTZ R24, R24, c[0x0][0x2d0], -R212.reuse ;  /* 0x0000b40018187a23 */ /* 0x100fe400000108d4 */
[--C-:B------:R-:W-:Y:S01]  /*c660*/  FFMA.FTZ R25, R25, c[0x0][0x2d0], -R212.reuse ;  /* 0x0000b40019197a23 */ /* 0x100fe200000108d4 */
[C---:B------:R-:W-:Y:S01]  /*c670*/  HMMA.16816.F32.BF16 R8, R144.reuse, R166, R8 ;  /* 0x000000a69008723c */ /* 0x040fe20000041808 */
[----:B------:R-:W4:Y:S03]  /*c680*/  LDSM.16.MT88.4 R164, [R224+0x3000] ;  /* 0x00300000e0a4783b */ /* 0x000f260000004200 */
[--C-:B------:R-:W-:Y:S02]  /*c690*/  FFMA.FTZ R26, R26, c[0x0][0x2d0], -R3.reuse ;  /* 0x0000b4001a1a7a23 */ /* 0x100fe40000010803 */
[--C-:B------:R-:W-:Y:S02]  /*c6a0*/  FFMA.FTZ R27, R27, c[0x0][0x2d0], -R3.reuse ;  /* 0x0000b4001b1b7a23 */ /* 0x100fe40000010803 */
[C---:B---3--:R-:W-:Y:S01]  /*c6b0*/  HMMA.16816.F32.BF16 R100, R144.reuse, R208, R100 ;  /* 0x000000d09064723c */ /* 0x048fe20000041864 */
[----:B------:R-:W3:Y:S03]  /*c6c0*/  MUFU.EX2 R208, R13 ;  /* 0x0000000d00d07308 */ /* 0x000ee60000000800 */
[--C-:B------:R-:W-:Y:S02]  /*c6d0*/  FFMA.FTZ R34, R34, c[0x0][0x2d0], -R3.reuse ;  /* 0x0000b40022227a23 */ /* 0x100fe40000010803 */
[--C-:B------:R-:W-:Y:S02]  /*c6e0*/  FFMA.FTZ R28, R28, c[0x0][0x2d0], -R212.reuse ;  /* 0x0000b4001c1c7a23 */ /* 0x100fe400000108d4 */
[C---:B------:R-:W-:Y:S03]  /*c6f0*/  HMMA.16816.F32.BF16 R104, R144.reuse, R210, R104 ;  /* 0x000000d29068723c */ /* 0x040fe60000041868 */
[----:B------:R1:W1:Y:S01]  /*c700*/  MUFU.EX2 R211, R15 ;  /* 0x0000000f00d37308 */ /* 0x0002620000000800 */
[--C-:B------:R-:W-:Y:S02]  /*c710*/  FFMA.FTZ R29, R29, c[0x0][0x2d0], -R212.reuse ;  /* 0x0000b4001d1d7a23 */ /* 0x100fe400000108d4 */
[--C-:B------:R-:W-:Y:S02]  /*c720*/  FFMA.FTZ R30, R30, c[0x0][0x2d0], -R3.reuse ;  /* 0x0000b4001e1e7a23 */ /* 0x100fe40000010803 */
[C---:B--2---:R-:W-:Y:S04]  /*c730*/  HMMA.16816.F32.BF16 R108, R144.reuse, R148, R108 ;  /* 0x00000094906c723c */ /* 0x044fe8000004186c */
[--C-:B------:R-:W-:Y:S01]  /*c740*/  FFMA.FTZ R31, R31, c[0x0][0x2d0], -R3.reuse ;  /* 0x0000b4001f1f7a23 */ /* 0x100fe20000010803 */
[----:B------:R2:W-:Y:S01]  /*c750*/  MUFU.EX2 R210, R18 ;  /* 0x0000001200d27308 */ /* 0x0005e20000000800 */
[----:B------:R-:W-:Y:S02]  /*c760*/  FMUL.FTZ R69, R2, R69 ;  /* 0x0000004502457220 */ /* 0x000fe40000410000 */
[C---:B------:R-:W-:Y:S01]  /*c770*/  HMMA.16816.F32.BF16 R112, R144.reuse, R150, R112 ;  /* 0x000000969070723c */ /* 0x040fe20000041870 */
[----:B------:R-:W3:Y:S03]  /*c780*/  LDSM.16.MT88.4 R148, [R228+0x3000] ;  /* 0x00300000e494783b */ /* 0x000ee60000004200 */
[C---:B------:R-:W-:Y:S02]  /*c790*/  FMUL.FTZ R70, R0.reuse, R70 ;  /* 0x0000004600467220 */ /* 0x040fe40000410000 */
[----:B------:R-:W-:Y:S01]  /*c7a0*/  FMUL.FTZ R71, R0, R71 ;  /* 0x0000004700477220 */ /* 0x000fe20000410000 */
[----:B------:R3:W3:Y:S01]  /*c7b0*/  MUFU.EX2 R209, R142 ;  /* 0x0000008e00d17308 */ /* 0x0006e20000000800 */
[C---:B------:R-:W-:Y:S01]  /*c7c0*/  HMMA.16816.F32.BF16 R116, R144.reuse, R152, R116 ;  /* 0x000000989074723c */ /* 0x040fe20000041874 */
[----:B-1----:R-:W-:Y:S03]  /*c7d0*/  LDSM.16.MT88.4 R12, [R230+0x6000] ;  /* 0x00600000e60c783b */ /* 0x002fe60000004200 */
[C---:B------:R-:W-:Y:S02]  /*c7e0*/  FMUL.FTZ R72, R2.reuse, R72 ;  /* 0x0000004802487220 */ /* 0x040fe40000410000 */
[----:B------:R-:W-:Y:S02]  /*c7f0*/  FMUL.FTZ R73, R2, R73 ;  /* 0x0000004902497220 */ /* 0x000fe40000410000 */
[C---:B------:R-:W-:Y:S01]  /*c800*/  HMMA.16816.F32.BF16 R120, R144.reuse, R154, R120 ;  /* 0x0000009a9078723c */ /* 0x040fe20000041878 */
[----:B------:R-:W1:Y:S03]  /*c810*/  LDSM.16.MT88.4 R152, [R227+0x3000] ;  /* 0x00300000e398783b */ /* 0x000e660000004200 */
[C---:B------:R-:W-:Y:S02]  /*c820*/  FMUL.FTZ R74, R0.reuse, R74 ;  /* 0x0000004a004a7220 */ /* 0x040fe40000410000 */
[----:B------:R-:W-:Y:S02]  /*c830*/  FMUL.FTZ R75, R0, R75 ;  /* 0x0000004b004b7220 */ /* 0x000fe40000410000 */
[C---:B----4-:R-:W-:Y:S01]  /*c840*/  HMMA.16816.F32.BF16 R124, R144.reuse, R164, R124 ;  /* 0x000000a4907c723c */ /* 0x050fe2000004187c */
[----:B--2---:R-:W-:Y:S03]  /*c850*/  LDSM.16.MT88.4 R16, [R228+0x800] ;  /* 0x00080000e410783b */ /* 0x004fe60000004200 */
[C---:B------:R-:W-:Y:S02]  /*c860*/  FMUL.FTZ R76, R2.reuse, R76 ;  /* 0x0000004c024c7220 */ /* 0x040fe40000410000 */
[----:B------:R-:W-:Y:S01]  /*c870*/  FMUL.FTZ R77, R2, R77 ;  /* 0x0000004d024d7220 */ /* 0x000fe20000410000 */
[----:B---3--:R-:W-:Y:S01]  /*c880*/  MOV R142, R208 ;  /* 0x000000d0008e7202 */ /* 0x008fe20000000f00 */
[C---:B------:R-:W-:Y:S01]  /*c890*/  HMMA.16816.F32.BF16 R128, R144.reuse, R166, R128 ;  /* 0x000000a69080723c */ /* 0x040fe20000041880 */
[----:B------:R-:W-:Y:S01]  /*c8a0*/  MUFU.EX2 R208, R22 ;  /* 0x0000001600d07308 */ /* 0x000fe20000000800 */
[----:B------:R-:W2:Y:S02]  /*c8b0*/  LDSM.16.MT88.4 R164, [R230+0x3000] ;  /* 0x00300000e6a4783b */ /* 0x000ea40000004200 */
[C---:B------:R-:W-:Y:S02]  /*c8c0*/  FMUL.FTZ R78, R0.reuse, R78 ;  /* 0x0000004e004e7220 */ /* 0x040fe40000410000 */
[----:B------:R-:W-:Y:S02]  /*c8d0*/  FMUL.FTZ R79, R0, R79 ;  /* 0x0000004f004f7220 */ /* 0x000fe40000410000 */
[C---:B------:R-:W-:Y:S01]  /*c8e0*/  FMUL.FTZ R80, R2.reuse, R80 ;  /* 0x0000005002507220 */ /* 0x040fe20000410000 */
[C---:B------:R-:W-:Y:S03]  /*c8f0*/  HMMA.16816.F32.BF16 R132, R144.reuse, R148, R132 ;  /* 0x000000949084723c */ /* 0x040fe60000041884 */
[----:B------:R-:W-:Y:S02]  /*c900*/  FMUL.FTZ R81, R2, R81 ;  /* 0x0000005102517220 */ /* 0x000fe40000410000 */
[C---:B------:R-:W-:Y:S02]  /*c910*/  FMUL.FTZ R82, R0.reuse, R82 ;  /* 0x0000005200527220 */ /* 0x040fe40000410000 */
[----:B------:R-:W-:Y:S01]  /*c920*/  FMUL.FTZ R83, R0, R83 ;  /* 0x0000005300537220 */ /* 0x000fe20000410000 */
        /* <DEDUP_REMOVED lines=27> */
[--C-:B------:R-:W-:Y:S01]  /*cae0*/  FFMA.FTZ R32, R32, c[0x0][0x2d0], -R212.reuse ;  /* 0x0000b40020207a23 */ /* 0x100fe200000108d4 */
[C---:B-1----:R-:W-:Y:S03]  /*caf0*/  HMMA.16816.F32.BF16 R76, R144.reuse, R152, R76 ;  /* 0x00000098904c723c */ /* 0x042fe6000004184c */
[--C-:B------:R-:W-:Y:S02]  /*cb00*/  FFMA.FTZ R33, R33, c[0x0][0x2d0], -R212.reuse ;  /* 0x0000b40021217a23 */ /* 0x100fe400000108d4 */
[--C-:B------:R-:W-:Y:S02]  /*cb10*/  FFMA.FTZ R35, R35, c[0x0][0x2d0], -R3.reuse ;  /* 0x0000b40023237a23 */ /* 0x100fe40000010803 */
[--C-:B------:R-:W-:Y:S01]  /*cb20*/  FFMA.FTZ R40, R40, c[0x0][0x2d0], -R212.reuse ;  /* 0x0000b40028287a23 */ /* 0x100fe200000108d4 */
[C---:B------:R-:W-:Y:S01]  /*cb30*/  HMMA.16816.F32.BF16 R80, R144.reuse, R154, R80 ;  /* 0x0000009a9050723c */ /* 0x040fe20000041850 */
[----:B------:R-:W1:Y:S03]  /*cb40*/  LDSM.16.MT88.4 R152, [R227+0x800] ;  /* 0x00080000e398783b */ /* 0x000e660000004200 */
[--C-:B------:R-:W-:Y:S01]  /*cb50*/  FFMA.FTZ R41, R41, c[0x0][0x2d0], -R212.reuse ;  /* 0x0000b40029297a23 */ /* 0x100fe200000108d4 */
[----:B------:R-:W-:Y:S01]  /*cb60*/  MUFU.EX2 R40, R40 ;  /* 0x0000002800287308 */ /* 0x000fe20000000800 */
[--C-:B------:R-:W-:Y:S02]  /*cb70*/  FFMA.FTZ R42, R42, c[0x0][0x2d0], -R3.reuse ;  /* 0x0000b4002a2a7a23 */ /* 0x100fe40000010803 */
[C---:B--2---:R-:W-:Y:S04]  /*cb80*/  HMMA.16816.F32.BF16 R84, R144.reuse, R164, R84 ;  /* 0x000000a49054723c */ /* 0x044fe80000041854 */
[--C-:B------:R-:W-:Y:S02]  /*cb90*/  FFMA.FTZ R43, R43, c[0x0][0x2d0], -R3.reuse ;  /* 0x0000b4002b2b7a23 */ /* 0x100fe40000010803 */
[--C-:B------:R-:W-:Y:S01]  /*cba0*/  FFMA.FTZ R36, R36, c[0x0][0x2d0], -R212.reuse ;  /* 0x0000b40024247a23 */ /* 0x100fe200000108d4 */
[----:B------:R-:W-:Y:S01]  /*cbb0*/  MOV R164, R219 ;  /* 0x000000db00a47202 */ /* 0x000fe20000000f00 */
[C---:B------:R-:W-:Y:S01]  /*cbc0*/  HMMA.16816.F32.BF16 R88, R144.reuse, R166, R88 ;  /* 0x000000a69058723c */ /* 0x040fe20000041858 */
[----:B------:R-:W2:Y:S03]  /*cbd0*/  MUFU.EX2 R166, R20 ;  /* 0x0000001400a67308 */ /* 0x000ea60000000800 */
[----:B------:R-:W-:Y:S01]  /*cbe0*/  MOV R165, R223 ;  /* 0x000000df00a57202 */ /* 0x000fe20000000f00 */
[--C-:B------:R-:W-:Y:S02]  /*cbf0*/  FFMA.FTZ R37, R37, c[0x0][0x2d0], -R212.reuse ;  /* 0x0000b40025257a23 */ /* 0x100fe400000108d4 */
[--C-:B------:R-:W-:Y:S01]  /*cc00*/  FFMA.FTZ R38, R38, c[0x0][0x2d0], -R3.reuse ;  /* 0x0000b40026267a23 */ /* 0x100fe20000010803 */
[C---:B------:R-:W-:Y:S03]  /*cc10*/  HMMA.16816.F32.BF16 R92, R144.reuse, R12, R92 ;  /* 0x0000000c905c723c */ /* 0x040fe6000004185c */
[----:B------:R-:W-:Y:S01]  /*cc20*/  MUFU.EX2 R219, R21 ;  /* 0x0000001500db7308 */ /* 0x000fe20000000800 */
[--C-:B------:R-:W-:Y:S02]  /*cc30*/  FFMA.FTZ R39, R39, c[0x0][0x2d0], -R3.reuse ;  /* 0x0000b40027277a23 */ /* 0x100fe40000010803 */
[--C-:B------:R-:W-:Y:S01]  /*cc40*/  FFMA.FTZ R44, R44, c[0x0][0x2d0], -R212.reuse ;  /* 0x0000b4002c2c7a23 */ /* 0x100fe200000108d4 */
[----:B------:R-:W-:Y:S01]  /*cc50*/  F2FP.BF16.PACK_AB R12, R142, R143 ;  /* 0x0000008f8e0c723e */ /* 0x000fe200000010ff */
[----:B------:R-:W-:Y:S01]  /*cc60*/  HMMA.16816.F32.BF16 R96, R144, R14, R96 ;  /* 0x0000000e9060723c */ /* 0x000fe20000041860 */
[----:B------:R-:W4:Y:S03]  /*cc70*/  LDSM.16.MT88.4 R144, [R230+0x800] ;  /* 0x00080000e690783b */ /* 0x000f260000004200 */
[----:B------:R-:W-:Y:S01]  /*cc80*/  F2FP.BF16.PACK_AB R13, R211, R213 ;  /* 0x000000d5d30d723e */ /* 0x000fe200000010ff */
[----:B------:R1:W-:Y:S01]  /*cc90*/  MUFU.EX2 R167, R23 ;  /* 0x0000001700a77308 */ /* 0x0003e20000000800 */
[--C-:B------:R-:W-:Y:S01]  /*cca0*/  FFMA.FTZ R45, R45, c[0x0][0x2d0], -R212.reuse ;  /* 0x0000b4002d2d7a23 */ /* 0x100fe200000108d4 */
[-C--:B------:R-:W-:Y:S01]  /*ccb0*/  F2FP.BF16.PACK_AB R14, R220, R221.reuse ;  /* 0x000000dddc0e723e */ /* 0x080fe200000010ff */
[--C-:B------:R-:W-:Y:S01]  /*ccc0*/  FFMA.FTZ R48, R48, c[0x0][0x2d0], -R212.reuse ;  /* 0x0000b40030307a23 */ /* 0x100fe200000108d4 */
[----:B------:R-:W-:Y:S03]  /*ccd0*/  F2FP.BF16.PACK_AB R15, R209, R210 ;  /* 0x000000d2d10f723e */ /* 0x000fe600000010ff */
[----:B------:R-:W-:Y:S03]  /*cce0*/  FFMA.FTZ R212, R49, c[0x0][0x2d0], -R212 ;  /* 0x0000b40031d47a23 */ /* 0x000fe600000108d4 */
[----:B------:R-:W-:Y:S01]  /*ccf0*/  MUFU.EX2 R223, R25 ;  /* 0x0000001900df7308 */ /* 0x000fe20000000800 */
[C---:B---3--:R-:W-:Y:S08]  /*cd00*/  HMMA.16816.F32.BF16 R4, R12.reuse, R148, R4 ;  /* 0x000000940c04723c */ /* 0x048ff00000041804 */
[C---:B------:R-:W-:Y:S01]  /*cd10*/  HMMA.16816.F32.BF16 R8, R12.reuse, R150, R8 ;  /* 0x000000960c08723c */ /* 0x040fe20000041808 */
[----:B------:R-:W3:Y:S01]  /*cd20*/  LDSM.16.MT88.4 R148, [R224+0x3800] ;  /* 0x00380000e094783b */ /* 0x000ee20000004200 */
[----:B------:R-:W-:Y:S06]  /*cd30*/  MUFU.EX2 R212, R212 ;  /* 0x000000d400d47308 */ /* 0x000fec0000000800 */
[C---:B------:R-:W-:Y:S01]  /*cd40*/  HMMA.16816.F32.BF16 R100, R12.reuse, R16, R100 ;  /* 0x000000100c64723c */ /* 0x040fe20000041864 */
[----:B-1----:R-:W-:Y:S03]  /*cd50*/  LDSM.16.MT88.4 R20, [R228+0x1000] ;  /* 0x00100000e414783b */ /* 0x002fe60000004200 */
[----:B------:R-:W-:Y:S04]  /*cd60*/  MUFU.EX2 R41, R41 ;  /* 0x0000002900297308 */ /* 0x000fe80000000800 */
[C---:B------:R-:W-:Y:S01]  /*cd70*/  HMMA.16816.F32.BF16 R104, R12.reuse, R18, R104 ;  /* 0x000000120c68723c */ /* 0x040fe20000041868 */
[----:B------:R-:W1:Y:S05]  /*cd80*/  LDSM.16.MT88.4 R16, [R228+0x3800] ;  /* 0x00380000e410783b */ /* 0x000e6a0000004200 */
[----:B------:R-:W-:Y:S02]  /*cd90*/  MUFU.EX2 R42, R42 ;  /* 0x0000002a002a7308 */ /* 0x000fe40000000800 */
[C---:B------:R-:W-:Y:S08]  /*cda0*/  HMMA.16816.F32.BF16 R108, R12.reuse, R152, R108 ;  /* 0x000000980c6c723c */ /* 0x040ff0000004186c */
[C---:B------:R-:W-:Y:S01]  /*cdb0*/  HMMA.16816.F32.BF16 R112, R12.reuse, R154, R112 ;  /* 0x0000009a0c70723c */ /* 0x040fe20000041870 */
[----:B------:R-:W2:Y:S01]  /*cdc0*/  LDSM.16.MT88.4 R152, [R227+0x3800] ;  /* 0x00380000e398783b */ /* 0x000ea20000004200 */
[----:B------:R-:W-:Y:S06]  /*cdd0*/  MUFU.EX2 R43, R43 ;  /* 0x0000002b002b7308 */ /* 0x000fec0000000800 */
[C---:B----4-:R-:W-:Y:S04]  /*cde0*/  HMMA.16816.F32.BF16 R116, R12.reuse, R144, R116 ;  /* 0x000000900c74723c */ /* 0x050fe80000041874 */
[----:B------:R-:W-:Y:S04]  /*cdf0*/  MUFU.EX2 R44, R44 ;  /* 0x0000002c002c7308 */ /* 0x000fe80000000800 */
[C---:B------:R-:W-:Y:S01]  /*ce00*/  HMMA.16816.F32.BF16 R120, R12.reuse, R146, R120 ;  /* 0x000000920c78723c */ /* 0x040fe20000041878 */
[----:B------:R-:W4:Y:S05]  /*ce10*/  LDSM.16.MT88.4 R144, [R230+0x3800] ;  /* 0x00380000e690783b */ /* 0x000f2a0000004200 */
[----:B------:R-:W-:Y:S02]  /*ce20*/  MUFU.EX2 R45, R45 ;  /* 0x0000002d002d7308 */ /* 0x000fe40000000800 */
[C---:B---3--:R-:W-:Y:S08]  /*ce30*/  HMMA.16816.F32.BF16 R124, R12.reuse, R148, R124 ;  /* 0x000000940c7c723c */ /* 0x048ff0000004187c */
[C---:B------:R-:W-:Y:S01]  /*ce40*/  HMMA.16816.F32.BF16 R128, R12.reuse, R150, R128 ;  /* 0x000000960c80723c */ /* 0x040fe20000041880 */
[----:B------:R-:W3:Y:S01]  /*ce50*/  LDSM.16.MT88.4 R148, [R224+0x6800] ;  /* 0x00680000e094783b */ /* 0x000ee20000004200 */
[----:B------:R-:W-:Y:S06]  /*ce60*/  MUFU.EX2 R48, R48 ;  /* 0x0000003000307308 */ /* 0x000fec0000000800 */
[C---:B-1----:R-:W-:Y:S08]  /*ce70*/  HMMA.16816.F32.BF16 R132, R12.reuse, R16, R132 ;  /* 0x000000100c84723c */ /* 0x042ff00000041884 */
[C---:B------:R-:W-:Y:S01]  /*ce80*/  HMMA.16816.F32.BF16 R136, R12.reuse, R18, R136 ;  /* 0x000000120c88723c */ /* 0x040fe20000041888 */
[----:B------:R-:W1:Y:S07]  /*ce90*/  LDSM.16.MT88.4 R16, [R228+0x6800] ;  /* 0x00680000e410783b */ /* 0x000e6e0000004200 */
[C---:B--2---:R-:W-:Y:S08]  /*cea0*/  HMMA.16816.F32.BF16 R52, R12.reuse, R152, R52 ;  /* 0x000000980c34723c */ /* 0x044ff00000041834 */
[C---:B------:R-:W-:Y:S01]  /*ceb0*/  HMMA.16816.F32.BF16 R56, R12.reuse, R154, R56 ;  /* 0x0000009a0c38723c */ /* 0x040fe20000041838 */
[----:B------:R-:W2:Y:S07]  /*cec0*/  LDSM.16.MT88.4 R152, [R227+0x6800] ;  /* 0x00680000e398783b */ /* 0x000eae0000004200 */
[C---:B----4-:R-:W-:Y:S08]  /*ced0*/  HMMA.16816.F32.BF16 R60, R12.reuse, R144, R60 ;  /* 0x000000900c3c723c */ /* 0x050ff0000004183c */
[C---:B------:R-:W-:Y:S01]  /*cee0*/  HMMA.16816.F32.BF16 R64, R12.reuse, R146, R64 ;  /* 0x000000920c40723c */ /* 0x040fe20000041840 */
[----:B------:R-:W4:Y:S07]  /*cef0*/  LDSM.16.MT88.4 R144, [R230+0x6800] ;  /* 0x00680000e690783b */ /* 0x000f2e0000004200 */
[C---:B---3--:R-:W-:Y:S01]  /*cf00*/  HMMA.16816.F32.BF16 R68, R12.reuse, R148, R68 ;  /* 0x000000940c44723c */ /* 0x048fe20000041844 */
[----:B------:R-:W3:Y:S06]  /*cf10*/  MUFU.EX2 R148, R24 ;  /* 0x0000001800947308 */ /* 0x000eec0000000800 */
[----:B------:R-:W-:Y:S01]  /*cf20*/  MOV R149, R221 ;  /* 0x000000dd00957202 */ /* 0x000fe20000000f00 */
[C---:B------:R-:W-:Y:S03]  /*cf30*/  HMMA.16816.F32.BF16 R72, R12.reuse, R150, R72 ;  /* 0x000000960c48723c */ /* 0x040fe60000041848 */
[----:B------:R-:W-:Y:S04]  /*cf40*/  MUFU.EX2 R221, R29 ;  /* 0x0000001d00dd7308 */ /* 0x000fe80000000800 */
[----:B------:R-:W-:Y:S01]  /*cf50*/  MOV R151, R166 ;  /* 0x000000a600977202 */ /* 0x000fe20000000f00 */
[C---:B-1----:R-:W-:Y:S05]  /*cf60*/  HMMA.16816.F32.BF16 R76, R12.reuse, R16, R76 ;  /* 0x000000100c4c723c */ /* 0x042fea000004184c */
[----:B------:R-:W-:Y:S03]  /*cf70*/  MUFU.EX2 R166, R26 ;  /* 0x0000001a00a67308 */ /* 0x000fe60000000800 */
[C---:B------:R-:W-:Y:S01]  /*cf80*/  HMMA.16816.F32.BF16 R80, R12.reuse, R18, R80 ;  /* 0x000000120c50723c */ /* 0x040fe20000041850 */
[----:B------:R-:W1:Y:S07]  /*cf90*/  LDSM.16.MT88.4 R16, [R224+0x1000] ;  /* 0x00100000e010783b */ /* 0x000e6e0000004200 */
[C---:B--2---:R-:W-:Y:S07]  /*cfa0*/  HMMA.16816.F32.BF16 R84, R12.reuse, R152, R84 ;  /* 0x000000980c54723c */ /* 0x044fee0000041854 */
[----:B------:R-:W-:Y:S01]  /*cfb0*/  MOV R152, R165 ;  /* 0x000000a500987202 */ /* 0x000fe20000000f00 */
[C---:B------:R-:W-:Y:S01]  /*cfc0*/  HMMA.16816.F32.BF16 R88, R12.reuse, R154, R88 ;  /* 0x0000009a0c58723c */ /* 0x040fe20000041858 */
[----:B------:R2:W1:Y:S03]  /*cfd0*/  MUFU.EX2 R165, R27 ;  /* 0x0000001b00a57308 */ /* 0x0004660000000800 */
[----:B------:R-:W-:Y:S03]  /*cfe0*/  MOV R153, R164 ;  /* 0x000000a400997202 */ /* 0x000fe60000000f00 */
[----:B---3--:R-:W-:Y:S01]  /*cff0*/  MOV R154, R148 ;  /* 0x00000094009a7202 */ /* 0x008fe20000000f00 */
[C---:B----4-:R-:W-:Y:S03]  /*d000*/  HMMA.16816.F32.BF16 R92, R12.reuse, R144, R92 ;  /* 0x000000900c5c723c */ /* 0x050fe6000004185c */
[----:B------:R-:W-:Y:S01]  /*d010*/  MUFU.EX2 R164, R30 ;  /* 0x0000001e00a47308 */ /* 0x000fe20000000800 */
[----:B------:R-:W-:Y:S02]  /*d020*/  MOV R155, R222 ;  /* 0x000000de009b7202 */ /* 0x000fe40000000f00 */
[----:B------:R-:W-:Y:S02]  /*d030*/  MOV R49, R154 ;  /* 0x0000009a00317202 */ /* 0x000fe40000000f00 */
[----:B------:R-:W-:Y:S01]  /*d040*/  HMMA.16816.F32.BF16 R96, R12, R146, R96 ;  /* 0x000000920c60723c */ /* 0x000fe20000041860 */
[----:B------:R-:W-:Y:S03]  /*d050*/  LDSM.16.MT88.4 R144, [R230+0x1000] ;  /* 0x00100000e690783b */ /* 0x000fe60000004200 */
[----:B------:R-:W-:Y:S01]  /*d060*/  MOV R148, R220 ;  /* 0x000000dc00947202 */ /* 0x000fe20000000f00 */
[----:B------:R-:W3:Y:S02]  /*d070*/  MUFU.EX2 R222, R28 ;  /* 0x0000001c00de7308 */ /* 0x000ee40000000800 */
[----:B------:R-:W-:Y:S02]  /*d080*/  F2FP.BF16.PACK_AB R14, R223, R154 ;  /* 0x0000009adf0e723e */ /* 0x000fe400000010ff */
[----:B--2---:R-:W2:Y:S03]  /*d090*/  LDSM.16.MT88.4 R24, [R227+0x1000] ;  /* 0x00100000e318783b */ /* 0x004ea60000004200 */
[----:B------:R-:W-:Y:S02]  /*d0a0*/  F2FP.BF16.PACK_AB R12, R219, R151 ;  /* 0x00000097db0c723e */ /* 0x000fe400000010ff */
[----:B------:R-:W-:Y:S01]  /*d0b0*/  F2FP.BF16.PACK_AB R13, R167, R208 ;  /* 0x000000d0a70d723e */ /* 0x000fe200000010ff */
[----:B------:R4:W-:Y:S01]  /*d0c0*/  MUFU.EX2 R220, R32 ;  /* 0x0000002000dc7308 */ /* 0x0009e20000000800 */
[----:B-1----:R-:W-:Y:S02]  /*d0d0*/  F2FP.BF16.PACK_AB R15, R165, R166 ;  /* 0x000000a6a50f723e */ /* 0x002fe400000010ff */
[----:B------:R-:W-:Y:S02]  /*d0e0*/  MOV R150, R148 ;  /* 0x0000009400967202 */ /* 0x000fe40000000f00 */
[----:B------:R-:W-:Y:S03]  /*d0f0*/  MOV R148, R142 ;  /* 0x0000008e00947202 */ /* 0x000fe60000000f00 */
[C---:B------:R-:W-:Y:S02]  /*d100*/  HMMA.16816.F32.BF16 R4, R12.reuse, R16, R4 ;  /* 0x000000100c04723c */ /* 0x040fe40000041804 */
[----:B------:R1:W-:Y:S06]  /*d110*/  MUFU.EX2 R142, R39 ;  /* 0x00000027008e7308 */ /* 0x0003ec0000000800 */
[C---:B------:R-:W-:Y:S01]  /*d120*/  HMMA.16816.F32.BF16 R8, R12.reuse, R18, R8 ;  /* 0x000000120c08723c */ /* 0x040fe20000041808 */
[----:B------:R-:W3:Y:S07]  /*d130*/  LDSM.16.MT88.4 R16, [R224+0x4000] ;  /* 0x00400000e010783b */ /* 0x000eee0000004200 */
[C---:B------:R-:W-:Y:S04]  /*d140*/  HMMA.16816.F32.BF16 R100, R12.reuse, R20, R100 ;  /* 0x000000140c64723c */ /* 0x040fe80000041864 */
[----:B----4-:R-:W-:Y:S02]  /*d150*/  MOV R32, R219 ;  /* 0x000000db00207202 */ /* 0x010fe40000000f00 */
[----:B------:R4:W-:Y:S02]  /*d160*/  MUFU.EX2 R219, R33 ;  /* 0x0000002100db7308 */ /* 0x0009e40000000800 */
[C---:B------:R-:W-:Y:S01]  /*d170*/  HMMA.16816.F32.BF16 R104, R12.reuse, R22, R104 ;  /* 0x000000160c68723c */ /* 0x040fe20000041868 */
[----:B------:R-:W3:Y:S03]  /*d180*/  LDSM.16.MT88.4 R20, [R228+0x4000] ;  /* 0x00400000e414783b */ /* 0x000ee60000004200 */
[--C-:B-1----:R-:W-:Y:S04]  /*d190*/  FFMA.FTZ R39, R47, c[0x0][0x2d0], -R3.reuse ;  /* 0x0000b4002f277a23 */ /* 0x102fe80000010803 */
[C---:B--2---:R-:W-:Y:S02]  /*d1a0*/  HMMA.16816.F32.BF16 R108, R12.reuse, R24, R108 ;  /* 0x000000180c6c723c */ /* 0x044fe4000004186c */
[----:B------:R-:W-:Y:S06]  /*d1b0*/  MUFU.EX2 R39, R39 ;  /* 0x0000002700277308 */ /* 0x000fec0000000800 */
[C---:B------:R-:W-:Y:S01]  /*d1c0*/  HMMA.16816.F32.BF16 R112, R12.reuse, R26, R112 ;  /* 0x0000001a0c70723c */ /* 0x040fe20000041870 */
[----:B------:R-:W1:Y:S03]  /*d1d0*/  LDSM.16.MT88.4 R24, [R227+0x4000] ;  /* 0x00400000e318783b */ /* 0x000e660000004200 */
[----:B----4-:R-:W-:Y:S04]  /*d1e0*/  MOV R33, R151 ;  /* 0x0000009700217202 */ /* 0x010fe80000000f00 */
[C---:B------:R-:W-:Y:S04]  /*d1f0*/  HMMA.16816.F32.BF16 R116, R12.reuse, R144, R116 ;  /* 0x000000900c74723c */ /* 0x040fe80000041874 */
[----:B------:R-:W-:Y:S02]  /*d200*/  MOV R47, R33 ;  /* 0x00000021002f7202 */ /* 0x000fe40000000f00 */
[----:B------:R-:W-:Y:S02]  /*d210*/  MOV R151, R149 ;  /* 0x0000009500977202 */ /* 0x000fe40000000f00 */
[C---:B------:R-:W-:Y:S01]  /*d220*/  HMMA.16816.F32.BF16 R120, R12.reuse, R146, R120 ;  /* 0x000000920c78723c */ /* 0x040fe20000041878 */
[----:B------:R-:W2:Y:S03]  /*d230*/  LDSM.16.MT88.4 R144, [R230+0x4000] ;  /* 0x00400000e690783b */ /* 0x000ea60000004200 */
[----:B------:R-:W-:Y:S02]  /*d240*/  MOV R149, R143 ;  /* 0x0000008f00957202 */ /* 0x000fe40000000f00 */
[----:B------:R4:W-:Y:S02]  /*d250*/  MUFU.EX2 R143, R38 ;  /* 0x00000026008f7308 */ /* 0x0009e40000000800 */
[C---:B---3--:R-:W-:Y:S08]  /*d260*/  HMMA.16816.F32.BF16 R124, R12.reuse, R16, R124 ;  /* 0x000000100c7c723c */ /* 0x048ff0000004187c */
[C---:B------:R-:W-:Y:S01]  /*d270*/  HMMA.16816.F32.BF16 R128, R12.reuse, R18, R128 ;  /* 0x000000120c80723c */ /* 0x040fe20000041880 */
[----:B------:R-:W3:Y:S07]  /*d280*/  LDSM.16.MT88.4 R16, [R224+0x7000] ;  /* 0x00700000e010783b */ /* 0x000eee0000004200 */
[C---:B------:R-:W-:Y:S04]  /*d290*/  HMMA.16816.F32.BF16 R132, R12.reuse, R20, R132 ;  /* 0x000000140c84723c */ /* 0x040fe80000041884 */
[--C-:B----4-:R-:W-:Y:S01]  /*d2a0*/  FFMA.FTZ R38, R46, c[0x0][0x2d0], -R3.reuse ;  /* 0x0000b4002e267a23 */ /* 0x110fe20000010803 */
[----:B------:R-:W-:Y:S03]  /*d2b0*/  MOV R46, R32 ;  /* 0x00000020002e7202 */ /* 0x000fe60000000f00 */
[C---:B------:R-:W-:Y:S01]  /*d2c0*/  HMMA.16816.F32.BF16 R136, R12.reuse, R22, R136 ;  /* 0x000000160c88723c */ /* 0x040fe20000041888 */
[----:B------:R-:W4:Y:S01]  /*d2d0*/  LDSM.16.MT88.4 R20, [R228+0x7000] ;  /* 0x00700000e414783b */ /* 0x000f220000004200 */
[----:B------:R-:W-:Y:S06]  /*d2e0*/  MUFU.EX2 R38, R38 ;  /* 0x0000002600267308 */ /* 0x000fec0000000800 */
[C---:B-1----:R-:W-:Y:S08]  /*d2f0*/  HMMA.16816.F32.BF16 R52, R12.reuse, R24, R52 ;  /* 0x000000180c34723c */ /* 0x042ff00000041834 */
[C---:B------:R-:W-:Y:S01]  /*d300*/  HMMA.16816.F32.BF16 R56, R12.reuse, R26, R56 ;  /* 0x0000001a0c38723c */ /* 0x040fe20000041838 */
[----:B------:R-:W1:Y:S07]  /*d310*/  LDSM.16.MT88.4 R24, [R227+0x7000] ;  /* 0x00700000e318783b */ /* 0x000e6e0000004200 */
[C---:B--2---:R-:W-:Y:S01]  /*d320*/  HMMA.16816.F32.BF16 R60, R12.reuse, R144, R60 ;  /* 0x000000900c3c723c */ /* 0x044fe2000004183c */
[----:B------:R2:W-:Y:S07]  /*d330*/  MUFU.EX2 R145, R34 ;  /* 0x0000002200917308 */ /* 0x0005ee0000000800 */
[C---:B------:R-:W-:Y:S03]  /*d340*/  HMMA.16816.F32.BF16 R64, R12.reuse, R146, R64 ;  /* 0x000000920c40723c */ /* 0x040fe60000041840 */
[----:B------:R1:W1:Y:S05]  /*d350*/  MUFU.EX2 R146, R31 ;  /* 0x0000001f00927308 */ /* 0x00026a0000000800 */
[C---:B---3--:R-:W-:Y:S05]  /*d360*/  HMMA.16816.F32.BF16 R68, R12.reuse, R16, R68 ;  /* 0x000000100c44723c */ /* 0x048fea0000041844 */
[----:B------:R3:W3:Y:S03]  /*d370*/  MUFU.EX2 R144, R35 ;  /* 0x0000002300907308 */ /* 0x0006e60000000800 */
[C---:B------:R-:W-:Y:S01]  /*d380*/  HMMA.16816.F32.BF16 R72, R12.reuse, R18, R72 ;  /* 0x000000120c48723c */ /* 0x040fe20000041848 */
[----:B--2---:R-:W2:Y:S04]  /*d390*/  LDL.LU R34, [R1+0xc] ;  /* 0x00000c0001227983 */ /* 0x004ea80000300800 */
[----:B------:R-:W-:Y:S02]  /*d3a0*/  LDSM.16.MT88.4 R16, [R224+0x1800] ;  /* 0x00180000e010783b */ /* 0x000fe40000004200 */
[----:B------:R3:W-:Y:S01]  /*d3b0*/  MUFU.EX2 R147, R37 ;  /* 0x0000002500937308 */ /* 0x0007e20000000800 */
[C---:B----4-:R-:W-:Y:S05]  /*d3c0*/  HMMA.16816.F32.BF16 R76, R12.reuse, R20, R76 ;  /* 0x000000140c4c723c */ /* 0x050fea000004184c */
[----:B-1----:R-:W1:Y:S03]  /*d3d0*/  LDSM.16.MT88.4 R28, [R230+0x7000] ;  /* 0x00700000e61c783b */ /* 0x002e660000004200 */
[C---:B------:R-:W-:Y:S05]  /*d3e0*/  HMMA.16816.F32.BF16 R80, R12.reuse, R22, R80 ;  /* 0x000000160c50723c */ /* 0x040fea0000041850 */
[----:B------:R-:W4:Y:S01]  /*d3f0*/  LDSM.16.MT88.4 R20, [R228+0x1800] ;  /* 0x00180000e414783b */ /* 0x000f220000004200 */
[----:B---3--:R-:W-:Y:S02]  /*d400*/  MOV R35, R214 ;  /* 0x000000d600237202 */ /* 0x008fe40000000f00 */
[C---:B------:R-:W-:Y:S01]  /*d410*/  HMMA.16816.F32.BF16 R84, R12.reuse, R24, R84 ;  /* 0x000000180c54723c */ /* 0x040fe20000041854 */
[----:B------:R-:W3:Y:S03]  /*d420*/  MUFU.EX2 R214, R36 ;  /* 0x0000002400d67308 */ /* 0x000ee60000000800 */
[--C-:B------:R-:W-:Y:S04]  /*d430*/  FFMA.FTZ R37, R50, c[0x0][0x2d0], -R3.reuse ;  /* 0x0000b40032257a23 */ /* 0x100fe80000010803 */
[C---:B------:R-:W-:Y:S01]  /*d440*/  HMMA.16816.F32.BF16 R88, R12.reuse, R26, R88 ;  /* 0x0000001a0c58723c */ /* 0x040fe20000041858 */
[----:B------:R-:W3:Y:S03]  /*d450*/  LDSM.16.MT88.4 R24, [R227+0x1800] ;  /* 0x00180000e318783b */ /* 0x000ee60000004200 */
[----:B------:R-:W-:Y:S01]  /*d460*/  MOV R50, R155 ;  /* 0x0000009b00327202 */ /* 0x000fe20000000f00 */
[----:B------:R-:W-:Y:S01]  /*d470*/  FFMA.FTZ R3, R51, c[0x0][0x2d0], -R3 ;  /* 0x0000b40033037a23 */ /* 0x000fe20000010803 */
[----:B------:R-:W-:Y:S01]  /*d480*/  MOV R51, R152 ;  /* 0x0000009800337202 */ /* 0x000fe20000000f00 */
[----:B------:R-:W-:Y:S10]  /*d490*/  MUFU.EX2 R37, R37 ;  /* 0x0000002500257308 */ /* 0x000ff40000000800 */
[----:B------:R3:W2:Y:S01]  /*d4a0*/  MUFU.EX2 R36, R3 ;  /* 0x0000000300247308 */ /* 0x0006a20000000800 */
[C---:B-1----:R-:W-:Y:S08]  /*d4b0*/  HMMA.16816.F32.BF16 R92, R12.reuse, R28, R92 ;  /* 0x0000001c0c5c723c */ /* 0x042ff0000004185c */
[----:B------:R-:W-:Y:S01]  /*d4c0*/  HMMA.16816.F32.BF16 R96, R12, R30, R96 ;  /* 0x0000001e0c60723c */ /* 0x000fe20000041860 */
[----:B------:R-:W1:Y:S06]  /*d4d0*/  LDSM.16.MT88.4 R28, [R230+0x1800] ;  /* 0x00180000e61c783b */ /* 0x000e6c0000004200 */
[----:B------:R-:W-:Y:S02]  /*d4e0*/  F2FP.BF16.PACK_AB R12, R221, R222 ;  /* 0x000000dedd0c723e */ /* 0x000fe400000010ff */
[----:B------:R-:W-:Y:S03]  /*d4f0*/  F2FP.BF16.PACK_AB R13, R146, R164 ;  /* 0x000000a4920d723e */ /* 0x000fe600000010ff */
[----:B------:R-:W-:Y:S02]  /*d500*/  F2FP.BF16.PACK_AB R14, R219, R220 ;  /* 0x000000dcdb0e723e */ /* 0x000fe400000010ff */
[----:B------:R-:W-:Y:S02]  /*d510*/  F2FP.BF16.PACK_AB R15, R144, R145 ;  /* 0x00000091900f723e */ /* 0x000fe400000010ff */
[----:B---3--:R-:W-:Y:S05]  /*d520*/  MOV R3, R148 ;  /* 0x0000009400037202 */ /* 0x008fea0000000f00 */
[C---:B------:R-:W-:Y:S08]  /*d530*/  HMMA.16816.F32.BF16 R4, R12.reuse, R16, R4 ;  /* 0x000000100c04723c */ /* 0x040ff00000041804 */
[C---:B------:R-:W-:Y:S01]  /*d540*/  HMMA.16816.F32.BF16 R8, R12.reuse, R18, R8 ;  /* 0x000000120c08723c */ /* 0x040fe20000041808 */
[----:B------:R-:W3:Y:S07]  /*d550*/  LDSM.16.MT88.4 R16, [R224+0x4800] ;  /* 0x00480000e010783b */ /* 0x000eee0000004200 */
[C---:B----4-:R-:W-:Y:S08]  /*d560*/  HMMA.16816.F32.BF16 R100, R12.reuse, R20, R100 ;  /* 0x000000140c64723c */ /* 0x050ff00000041864 */
[C---:B------:R-:W-:Y:S01]  /*d570*/  HMMA.16816.F32.BF16 R104, R12.reuse, R22, R104 ;  /* 0x000000160c68723c */ /* 0x040fe20000041868 */
[----:B------:R-:W4:Y:S07]  /*d580*/  LDSM.16.MT88.4 R20, [R228+0x4800] ;  /* 0x00480000e414783b */ /* 0x000f2e0000004200 */
        /* <DEDUP_REMOVED lines=26> */
[----:B------:R-:W2:Y:S07]  /*d730*/  LDSM.16.MT88.4 R24, [R227+0x2000] ;  /* 0x00200000e318783b */ /* 0x000eae0000004200 */
[C---:B-1----:R-:W-:Y:S08]  /*d740*/  HMMA.16816.F32.BF16 R92, R12.reuse, R28, R92 ;  /* 0x0000001c0c5c723c */ /* 0x042ff0000004185c */
[----:B------:R-:W-:Y:S01]  /*d750*/  HMMA.16816.F32.BF16 R96, R12, R30, R96 ;  /* 0x0000001e0c60723c */ /* 0x000fe20000041860 */
[----:B------:R-:W1:Y:S06]  /*d760*/  LDSM.16.MT88.4 R28, [R230+0x2000] ;  /* 0x00200000e61c783b */ /* 0x000e6c0000004200 */
[----:B------:R-:W-:Y:S02]  /*d770*/  F2FP.BF16.PACK_AB R12, R147, R214 ;  /* 0x000000d6930c723e */ /* 0x000fe400000010ff */
[----:B------:R-:W-:Y:S03]  /*d780*/  F2FP.BF16.PACK_AB R13, R142, R143 ;  /* 0x0000008f8e0d723e */ /* 0x000fe600000010ff */
[----:B------:R-:W-:Y:S02]  /*d790*/  F2FP.BF16.PACK_AB R14, R41, R40 ;  /* 0x00000028290e723e */ /* 0x000fe400000010ff */
[----:B------:R-:W-:Y:S07]  /*d7a0*/  F2FP.BF16.PACK_AB R15, R43, R42 ;  /* 0x0000002a2b0f723e */ /* 0x000fee00000010ff */
[C---:B---3--:R-:W-:Y:S08]  /*d7b0*/  HMMA.16816.F32.BF16 R4, R12.reuse, R16, R4 ;  /* 0x000000100c04723c */ /* 0x048ff00000041804 */
[C---:B------:R-:W-:Y:S01]  /*d7c0*/  HMMA.16816.F32.BF16 R8, R12.reuse, R18, R8 ;  /* 0x000000120c08723c */ /* 0x040fe20000041808 */
[----:B------:R-:W3:Y:S03]  /*d7d0*/  LDSM.16.MT88.4 R16, [R224+0x5000] ;  /* 0x00500000e010783b */ /* 0x000ee60000004200 */
[----:B--2---:R-:W-:Y:S04]  /*d7e0*/  FFMA.FTZ R2, R2, R34, R35 ;  /* 0x0000002202027223 */ /* 0x004fe80000010023 */
[C---:B----4-:R-:W-:Y:S01]  /*d7f0*/  HMMA.16816.F32.BF16 R100, R12.reuse, R20, R100 ;  /* 0x000000140c64723c */ /* 0x050fe20000041864 */
[----:B------:R-:W2:Y:S07]  /*d800*/  LDSM.16.MT88.4 R32, [R228+0x5000] ;  /* 0x00500000e420783b */ /* 0x000eae0000004200 */
[C---:B------:R-:W-:Y:S01]  /*d810*/  HMMA.16816.F32.BF16 R104, R12.reuse, R22, R104 ;  /* 0x000000160c68723c */ /* 0x040fe20000041868 */
[----:B------:R-:W4:Y:S07]  /*d820*/  LDSM.16.MT88.4 R20, [R227+0x5000] ;  /* 0x00500000e314783b */ /* 0x000f2e0000004200 */
[C---:B------:R-:W-:Y:S08]  /*d830*/  HMMA.16816.F32.BF16 R108, R12.reuse, R24, R108 ;  /* 0x000000180c6c723c */ /* 0x040ff0000004186c */
[C---:B------:R-:W-:Y:S01]  /*d840*/  HMMA.16816.F32.BF16 R112, R12.reuse, R26, R112 ;  /* 0x0000001a0c70723c */ /* 0x040fe20000041870 */
[----:B------:R-:W4:Y:S07]  /*d850*/  LDSM.16.MT88.4 R24, [R230+0x5000] ;  /* 0x00500000e618783b */ /* 0x000f2e0000004200 */
[C---:B-1----:R-:W-:Y:S08]  /*d860*/  HMMA.16816.F32.BF16 R116, R12.reuse, R28, R116 ;  /* 0x0000001c0c74723c */ /* 0x042ff00000041874 */
[C---:B------:R-:W-:Y:S01]  /*d870*/  HMMA.16816.F32.BF16 R120, R12.reuse, R30, R120 ;  /* 0x0000001e0c78723c */ /* 0x040fe20000041878 */
[----:B------:R-:W-:Y:S07]  /*d880*/  LDSM.16.MT88.4 R28, [R228+0x8000] ;  /* 0x00800000e41c783b */ /* 0x000fee0000004200 */
[C---:B---3--:R-:W-:Y:S08]  /*d890*/  HMMA.16816.F32.BF16 R124, R12.reuse, R16, R124 ;  /* 0x000000100c7c723c */ /* 0x048ff0000004187c */
[C---:B------:R-:W-:Y:S01]  /*d8a0*/  HMMA.16816.F32.BF16 R128, R12.reuse, R18, R128 ;  /* 0x000000120c80723c */ /* 0x040fe20000041880 */
[----:B------:R-:W1:Y:S07]  /*d8b0*/  LDSM.16.MT88.4 R16, [R224+0x8000] ;  /* 0x00800000e010783b */ /* 0x000e6e0000004200 */
[C---:B--2---:R-:W-:Y:S08]  /*d8c0*/  HMMA.16816.F32.BF16 R132, R12.reuse, R32, R132 ;  /* 0x000000200c84723c */ /* 0x044ff00000041884 */
[C---:B------:R-:W-:Y:S01]  /*d8d0*/  HMMA.16816.F32.BF16 R136, R12.reuse, R34, R136 ;  /* 0x000000220c88723c */ /* 0x040fe20000041888 */
[----:B------:R-:W2:Y:S07]  /*d8e0*/  LDSM.16.MT88.4 R32, [R227+0x8000] ;  /* 0x00800000e320783b */ /* 0x000eae0000004200 */
[C---:B----4-:R-:W-:Y:S08]  /*d8f0*/  HMMA.16816.F32.BF16 R52, R12.reuse, R20, R52 ;  /* 0x000000140c34723c */ /* 0x050ff00000041834 */
[C---:B------:R-:W-:Y:S01]  /*d900*/  HMMA.16816.F32.BF16 R56, R12.reuse, R22, R56 ;  /* 0x000000160c38723c */ /* 0x040fe20000041838 */
[----:B------:R-:W3:Y:S07]  /*d910*/  LDSM.16.MT88.4 R20, [R230+0x8000] ;  /* 0x00800000e614783b */ /* 0x000eee0000004200 */
[C---:B------:R-:W-:Y:S01]  /*d920*/  HMMA.16816.F32.BF16 R60, R12.reuse, R24, R60 ;  /* 0x000000180c3c723c */ /* 0x040fe2000004183c */
[----:B------:R-:W4:Y:S07]  /*d930*/  LDL.LU R25, [R1+0x10] ;  /* 0x0000100001197983 */ /* 0x000f2e0000300800 */
[C---:B------:R-:W-:Y:S08]  /*d940*/  HMMA.16816.F32.BF16 R64, R12.reuse, R26, R64 ;  /* 0x0000001a0c40723c */ /* 0x040ff00000041840 */
[C---:B-1----:R-:W-:Y:S08]  /*d950*/  HMMA.16816.F32.BF16 R68, R12.reuse, R16, R68 ;  /* 0x000000100c44723c */ /* 0x042ff00000041844 */
[C---:B------:R-:W-:Y:S01]  /*d960*/  HMMA.16816.F32.BF16 R72, R12.reuse, R18, R72 ;  /* 0x000000120c48723c */ /* 0x040fe20000041848 */
[----:B------:R-:W-:Y:S07]  /*d970*/  LDSM.16.MT88.4 R16, [R228+0x2800] ;  /* 0x00280000e410783b */ /* 0x000fee0000004200 */
[C---:B------:R-:W-:Y:S07]  /*d980*/  HMMA.16816.F32.BF16 R76, R12.reuse, R28, R76 ;  /* 0x0000001c0c4c723c */ /* 0x040fee000004184c */
[----:B------:R-:W-:Y:S01]  /*d990*/  MOV R29, R153 ;  /* 0x00000099001d7202 */ /* 0x000fe20000000f00 */
[C---:B------:R-:W-:Y:S01]  /*d9a0*/  HMMA.16816.F32.BF16 R80, R12.reuse, R30, R80 ;  /* 0x0000001e0c50723c */ /* 0x040fe20000041850 */
[----:B------:R-:W1:Y:S03]  /*d9b0*/  LDSM.16.MT88.4 R152, [R224+0x2800] ;  /* 0x00280000e098783b */ /* 0x000e660000004200 */
[----:B------:R-:W-:Y:S04]  /*d9c0*/  FADD.FTZ R2, R29, R2 ;  /* 0x000000021d027221 */ /* 0x000fe80000010000 */
[C---:B--2---:R-:W-:Y:S01]  /*d9d0*/  HMMA.16816.F32.BF16 R84, R12.reuse, R32, R84 ;  /* 0x000000200c54723c */ /* 0x044fe20000041854 */
[----:B------:R-:W-:Y:S03]  /*d9e0*/  LDSM.16.MT88.4 R28, [R227+0x5800] ;  /* 0x00580000e31c783b */ /* 0x000fe60000004200 */
[----:B------:R-:W-:Y:S01]  /*d9f0*/  FADD.FTZ R2, R51, R2 ;  /* 0x0000000233027221 */ /* 0x000fe20000010000 */
[----:B------:R-:W-:Y:S03]  /*da00*/  MOV R51, R151 ;  /* 0x0000009700337202 */ /* 0x000fe60000000f00 */
[C---:B------:R-:W-:Y:S01]  /*da10*/  HMMA.16816.F32.BF16 R88, R12.reuse, R34, R88 ;  /* 0x000000220c58723c */ /* 0x040fe20000041858 */
[----:B------:R-:W-:Y:S03]  /*da20*/  LDSM.16.MT88.4 R32, [R230+0x5800] ;  /* 0x00580000e620783b */ /* 0x000fe60000004200 */
[----:B------:R-:W-:Y:S01]  /*da30*/  FADD.FTZ R2, R50, R2 ;  /* 0x0000000232027221 */ /* 0x000fe20000010000 */
[----:B------:R-:W-:Y:S03]  /*da40*/  MOV R50, R150 ;  /* 0x0000009600327202 */ /* 0x000fe60000000f00 */
[C---:B---3--:R-:W-:Y:S08]  /*da50*/  HMMA.16816.F32.BF16 R92, R12.reuse, R20, R92 ;  /* 0x000000140c5c723c */ /* 0x048ff0000004185c */
[----:B------:R-:W-:Y:S01]  /*da60*/  HMMA.16816.F32.BF16 R96, R12, R22, R96 ;  /* 0x000000160c60723c */ /* 0x000fe20000041860 */
[----:B------:R-:W-:Y:S06]  /*da70*/  LDSM.16.MT88.4 R20, [R230+0x2800] ;  /* 0x00280000e614783b */ /* 0x000fec0000004200 */
[----:B------:R-:W-:Y:S02]  /*da80*/  F2FP.BF16.PACK_AB R12, R45, R44 ;  /* 0x0000002c2d0c723e */ /* 0x000fe400000010ff */
[----:B------:R-:W-:Y:S03]  /*da90*/  F2FP.BF16.PACK_AB R13, R39, R38 ;  /* 0x00000026270d723e */ /* 0x000fe600000010ff */
[----:B------:R-:W-:Y:S02]  /*daa0*/  F2FP.BF16.PACK_AB R14, R212, R48 ;  /* 0x00000030d40e723e */ /* 0x000fe400000010ff */
[----:B------:R-:W-:Y:S01]  /*dab0*/  F2FP.BF16.PACK_AB R15, R36, R37 ;  /* 0x00000025240f723e */ /* 0x000fe200000010ff */
[----:B----4-:R-:W-:Y:S01]  /*dac0*/  FFMA.FTZ R0, R0, R25, R218 ;  /* 0x0000001900007223 */ /* 0x010fe200000100da */
[----:B------:R-:W-:Y:S01]  /*dad0*/  MOV R218, R149 ;  /* 0x0000009500da7202 */ /* 0x000fe20000000f00 */
[----:B------:R-:W2:Y:S04]  /*dae0*/  LDSM.16.MT88.4 R24, [R227+0x2800] ;  /* 0x00280000e318783b */ /* 0x000ea80000004200 */
[C---:B-1----:R-:W-:Y:S03]  /*daf0*/  HMMA.16816.F32.BF16 R148, R12.reuse, R152, R4 ;  /* 0x000000980c94723c */ /* 0x042fe60000041804 */
[----:B------:R-:W-:Y:S02]  /*db00*/  FADD.FTZ R2, R218, R2 ;  /* 0x00000002da027221 */ /* 0x000fe40000010000 */
[----:B------:R-:W-:Y:S01]  /*db10*/  FADD.FTZ R0, R217, R0 ;  /* 0x00000000d9007221 */ /* 0x000fe20000010000 */
[----:B------:R-:W1:Y:S02]  /*db20*/  LDSM.16.MT88.4 R4, [R224+0x5800] ;  /* 0x00580000e004783b */ /* 0x000e640000004200 */
[C---:B------:R-:W-:Y:S04]  /*db30*/  HMMA.16816.F32.BF16 R152, R12.reuse, R154, R8 ;  /* 0x0000009a0c98723c */ /* 0x040fe80000041808 */
[----:B------:R-:W-:Y:S02]  /*db40*/  FADD.FTZ R2, R3, R2 ;  /* 0x0000000203027221 */ /* 0x000fe40000010000 */
[----:B------:R-:W-:Y:S01]  /*db50*/  FADD.FTZ R0, R216, R0 ;  /* 0x00000000d8007221 */ /* 0x000fe20000010000 */
[----:B------:R-:W3:Y:S01]  /*db60*/  LDSM.16.MT88.4 R8, [R228+0x5800] ;  /* 0x00580000e408783b */ /* 0x000ee20000004200 */
[C---:B------:R-:W-:Y:S04]  /*db70*/  HMMA.16816.F32.BF16 R100, R12.reuse, R16, R100 ;  /* 0x000000100c64723c */ /* 0x040fe80000041864 */
[----:B------:R-:W-:Y:S02]  /*db80*/  FADD.FTZ R2, R51, R2 ;  /* 0x0000000233027221 */ /* 0x000fe40000010000 */
[----:B------:R-:W-:Y:S02]  /*db90*/  FADD.FTZ R0, R215, R0 ;  /* 0x00000000d7007221 */ /* 0x000fe40000010000 */
[C---:B------:R-:W-:Y:S01]  /*dba0*/  HMMA.16816.F32.BF16 R104, R12.reuse, R18, R104 ;  /* 0x000000120c68723c */ /* 0x040fe20000041868 */
[----:B------:R-:W4:Y:S03]  /*dbb0*/  LDSM.16.MT88.4 R16, [R224+0x8800] ;  /* 0x00880000e010783b */ /* 0x000f260000004200 */
[----:B------:R-:W-:Y:S02]  /*dbc0*/  FADD.FTZ R2, R50, R2 ;  /* 0x0000000232027221 */ /* 0x000fe40000010000 */
[----:B------:R-:W-:Y:S02]  /*dbd0*/  FADD.FTZ R0, R213, R0 ;  /* 0x00000000d5007221 */ /* 0x000fe40000010000 */
[----:B------:R-:W-:Y:S04]  /*dbe0*/  FADD.FTZ R2, R47, R2 ;  /* 0x000000022f027221 */ /* 0x000fe80000010000 */
[----:B------:R-:W-:Y:S02]  /*dbf0*/  FADD.FTZ R2, R46, R2 ;  /* 0x000000022e027221 */ /* 0x000fe40000010000 */
[----:B------:R-:W-:Y:S01]  /*dc00*/  FADD.FTZ R0, R211, R0 ;  /* 0x00000000d3007221 */ /* 0x000fe20000010000 */
[C---:B--2---:R-:W-:Y:S03]  /*dc10*/  HMMA.16816.F32.BF16 R108, R12.reuse, R24, R108 ;  /* 0x000000180c6c723c */ /* 0x044fe6000004186c */
[----:B------:R-:W-:Y:S02]  /*dc20*/  FADD.FTZ R2, R49, R2 ;  /* 0x0000000231027221 */ /* 0x000fe40000010000 */
[----:B------:R-:W-:Y:S02]  /*dc30*/  FADD.FTZ R0, R210, R0 ;  /* 0x00000000d2007221 */ /* 0x000fe40000010000 */
[----:B------:R-:W-:Y:S01]  /*dc40*/  FADD.FTZ R2, R223, R2 ;  /* 0x00000002df027221 */ /* 0x000fe20000010000 */
[C---:B------:R-:W-:Y:S04]  /*dc50*/  HMMA.16816.F32.BF16 R112, R12.reuse, R26, R112 ;  /* 0x0000001a0c70723c */ /* 0x040fe80000041870 */
        /* <DEDUP_REMOVED lines=14> */
[----:B------:R-:W-:Y:S02]  /*dd40*/  FADD.FTZ R2, R214, R2 ;  /* 0x00000002d6027221 */ /* 0x000fe40000010000 */
[----:B------:R-:W-:Y:S02]  /*dd50*/  FADD.FTZ R0, R165, R0 ;  /* 0x00000000a5007221 */ /* 0x000fe40000010000 */
[C---:B---3--:R-:W-:Y:S04]  /*dd60*/  HMMA.16816.F32.BF16 R132, R12.reuse, R8, R132 ;  /* 0x000000080c84723c */ /* 0x048fe80000041884 */
[----:B------:R-:W-:Y:S02]  /*dd70*/  FADD.FTZ R2, R147, R2 ;  /* 0x0000000293027221 */ /* 0x000fe40000010000 */
[----:B------:R-:W-:Y:S02]  /*dd80*/  FADD.FTZ R0, R164, R0 ;  /* 0x00000000a4007221 */ /* 0x000fe40000010000 */
[C---:B------:R-:W-:Y:S01]  /*dd90*/  HMMA.16816.F32.BF16 R136, R12.reuse, R10, R136 ;  /* 0x0000000a0c88723c */ /* 0x040fe20000041888 */
[----:B------:R-:W3:Y:S03]  /*dda0*/  LDSM.16.MT88.4 R8, [R230+0x8800] ;  /* 0x00880000e608783b */ /* 0x000ee60000004200 */
[----:B------:R-:W-:Y:S02]  /*ddb0*/  FADD.FTZ R2, R40, R2 ;  /* 0x0000000228027221 */ /* 0x000fe40000010000 */
[----:B------:R-:W-:Y:S02]  /*ddc0*/  FADD.FTZ R0, R146, R0 ;  /* 0x0000000092007221 */ /* 0x000fe40000010000 */
[C---:B------:R-:W-:Y:S04]  /*ddd0*/  HMMA.16816.F32.BF16 R52, R12.reuse, R28, R52 ;  /* 0x0000001c0c34723c */ /* 0x040fe80000041834 */
[----:B------:R-:W-:Y:S02]  /*dde0*/  FADD.FTZ R2, R41, R2 ;  /* 0x0000000229027221 */ /* 0x000fe40000010000 */
[----:B------:R-:W-:Y:S02]  /*ddf0*/  FADD.FTZ R0, R145, R0 ;  /* 0x0000000091007221 */ /* 0x000fe40000010000 */
[C---:B------:R-:W-:Y:S04]  /*de00*/  HMMA.16816.F32.BF16 R56, R12.reuse, R30, R56 ;  /* 0x0000001e0c38723c */ /* 0x040fe80000041838 */
[----:B------:R-:W-:Y:S04]  /*de10*/  FADD.FTZ R0, R144, R0 ;  /* 0x0000000090007221 */ /* 0x000fe80000010000 */
[C---:B------:R-:W-:Y:S04]  /*de20*/  HMMA.16816.F32.BF16 R60, R12.reuse, R32, R60 ;  /* 0x000000200c3c723c */ /* 0x040fe8000004183c */
[----:B------:R-:W-:Y:S01]  /*de30*/  FADD.FTZ R0, R143, R0 ;  /* 0x000000008f007221 */ /* 0x000fe20000010000 */
[----:B------:R-:W-:Y:S03]  /*de40*/  MOV R143, R140 ;  /* 0x0000008c008f7202 */ /* 0x000fe60000000f00 */
[C---:B------:R-:W-:Y:S04]  /*de50*/  HMMA.16816.F32.BF16 R64, R12.reuse, R34, R64 ;  /* 0x000000220c40723c */ /* 0x040fe80000041840 */
[----:B------:R-:W-:Y:S01]  /*de60*/  FADD.FTZ R0, R142, R0 ;  /* 0x000000008e007221 */ /* 0x000fe20000010000 */
[----:B------:R-:W-:Y:S03]  /*de70*/  MOV R142, R141 ;  /* 0x0000008d008e7202 */ /* 0x000fe60000000f00 */
[C---:B----4-:R-:W-:Y:S04]  /*de80*/  HMMA.16816.F32.BF16 R68, R12.reuse, R16, R68 ;  /* 0x000000100c44723c */ /* 0x050fe80000041844 */
[----:B------:R-:W-:Y:S04]  /*de90*/  FADD.FTZ R0, R42, R0 ;  /* 0x000000002a007221 */ /* 0x000fe80000010000 */
[C---:B------:R-:W-:Y:S04]  /*dea0*/  HMMA.16816.F32.BF16 R72, R12.reuse, R18, R72 ;  /* 0x000000120c48723c */ /* 0x040fe80000041848 */
        /* <DEDUP_REMOVED lines=8> */
[C---:B-1----:R-:W-:Y:S04]  /*df30*/  HMMA.16816.F32.BF16 R84, R12.reuse, R4, R84 ;  /* 0x000000040c54723c */ /* 0x042fe80000041854 */
[----:B------:R-:W-:Y:S02]  /*df40*/  FADD.FTZ R2, R212, R2 ;  /* 0x00000002d4027221 */ /* 0x000fe40000010000 */
[----:B------:R-:W-:Y:S02]  /*df50*/  FADD.FTZ R0, R37, R3 ;  /* 0x0000000325007221 */ /* 0x000fe40000010000 */
[C---:B------:R-:W-:Y:S01]  /*df60*/  HMMA.16816.F32.BF16 R88, R12.reuse, R6, R88 ;  /* 0x000000060c58723c */ /* 0x040fe20000041858 */
[----:B------:R1:W-:Y:S03]  /*df70*/  STL [R1+0xc], R2 ;  /* 0x00000c0201007387 */ /* 0x0003e60000100800 */
[----:B------:R-:W-:Y:S04]  /*df80*/  FADD.FTZ R0, R36, R0 ;  /* 0x0000000024007221 */ /* 0x000fe80000010000 */
[C---:B---3--:R-:W-:Y:S01]  /*df90*/  HMMA.16816.F32.BF16 R92, R12.reuse, R8, R92 ;  /* 0x000000080c5c723c */ /* 0x048fe2000004185c */
[----:B------:R1:W-:Y:S07]  /*dfa0*/  STL [R1+0x10], R0 ;  /* 0x0000100001007387 */ /* 0x0003ee0000100800 */
[----:B------:R-:W-:Y:S01]  /*dfb0*/  HMMA.16816.F32.BF16 R96, R12, R10, R96 ;  /* 0x0000000a0c60723c */ /* 0x000fe20000041860 */
[----:B------:R-:W-:-:S07]  /*dfc0*/  @P0 BRA `(.L_x_3309) ;  /* 0xffffc85000000947 */ /* 0x000fce000383ffff */
.L_x_3308:
[----:B------:R-:W-:Y:S07]  /*dfd0*/  @!UPT UIADD3 URZ, URZ, URZ, URZ ;  /* 0x0000003f3f3ff290 */ /* 0x000fee000fffe03f */
[----:B------:R-:W-:Y:S02]  /*dfe0*/  MOV R7, 0x1f ;  /* 0x0000001f00077802 */ /* 0x000fe40000000f00 */
[----:B------:R-:W-:Y:S01]  /*dff0*/  MOV R6, 0xffffffff ;  /* 0xffffffff00067802 */ /* 0x000fe20000000f00 */
[----:B------:R-:W-:Y:S06]  /*e000*/  BRA.DIV ~URZ, `(.L_x_3310) ;  /* 0x000023427f007947 */ /* 0x000fec000b800000 */
[----:B-1----:R-:W2:Y:S04]  /*e010*/  LDL R2, [R1+0xc] ;  /* 0x00000c0001027983 */ /* 0x002ea80000100800 */
[----:B--2---:R1:W2:Y:S02]  /*e020*/  SHFL.BFLY PT, R0, R2, 0x2, 0x1f ;  /* 0x0c401f0002007f89 */ /* 0x0042a400000e0000 */
.L_x_3324:
        /* <DEDUP_REMOVED lines=9> */
.L_x_3325:
        /* <DEDUP_REMOVED lines=117> */
.L_x_3303:
        /* <DEDUP_REMOVED lines=19> */
.L_x_3313:
[----:B--2---:R-:W-:Y:S05]  /*e940*/  BSYNC B0 ;  /* 0x0000000000007941 */ /* 0x004fea0003800000 */
.L_x_3312:
        /* <DEDUP_REMOVED lines=15> */
[----:B-1----:R-:W-:Y:S05]  /*ea40*/  CALL.REL.NOINC `($__internal_69_$__cuda_sm70_shflsync_idx_p) ;  /* 0x00001b0000007944 */ /* 0x002fea0003c00000 */
.L_x_3316:
        /* <DEDUP_REMOVED lines=20> */
[----:B------:R-:W-:Y:S02]  /*eb90*/  IMAD R4, R0, c[0x0][0x438], RZ ;  /* 0x00010e0000047a24 */ /* 0x000fe400078e02ff */
[----:B------:R-:W-:Y:S01]  /*eba0*/  IMAD R3, R5, c[0x0][0x4d4], R2 ;  /* 0x0001350005037a24 */ /* 0x000fe200078e0202 */
[----:B--2---:R-:W-:Y:S01]  /*ebb0*/  SHF.R.S32.HI R2, RZ, 0x1f, R11 ;  /* 0x0000001fff027819 */ /* 0x004fe2000001140b */
        /* <DEDUP_REMOVED lines=11> */
[----:B------:R-:W-:Y:S01]  /*ec70*/  SHF.R.S32.HI R9, RZ, 0x1f, R17 ;  /* 0x0000001fff097819 */ /* 0x000fe20000011411 */
        /* <DEDUP_REMOVED lines=104> */
[----:B--2-4-:R-:W-:Y:S02]  /*f300*/  ISETP.GE.AND P5, PT, R147, c[0x0][0x3c8], PT ;  /* 0x0000f20093007a0c */ /* 0x014fe40003fa6270 */
[----:B------:R-:W-:Y:S02]  /*f310*/  ISETP.GE.AND P1, PT, R23, c[0x0][0x3c8], PT ;  /* 0x0000f20017007a0c */ /* 0x000fe40003f26270 */
        /* <DEDUP_REMOVED lines=74> */
[CC--:B--2---:R-:W-:Y:S02]  /*f7c0*/  @!P2 LEA R24, P1, R5.reuse, R2.reuse, 0x2 ;  /* 0x000000020518a211 */ /* 0x0c4fe400078210ff */
        /* <DEDUP_REMOVED lines=18> */
.L_x_3318:
[----:B--2-4-:R-:W-:Y:S05]  /*f8f0*/  BSYNC B0 ;  /* 0x0000000000007941 */ /* 0x014fea0003800000 */
.L_x_3317:
[----:B---3--:R1:W2:Y:S04]  /*f900*/  SHFL.IDX PT, R3, R30, 0x1, 0x1c1f ;  /* 0x003c1f001e037f89 */ /* 0x0082a800000e0000 */
[----:B------:R1:W3:Y:S01]  /*f910*/  SHFL.IDX PT, R2, R35, 0x1, 0x1c1f ;  /* 0x003c1f0023027f89 */ /* 0x0002e200000e0000 */
[----:B------:R-:W-:Y:S05]  /*f920*/  @P0 BRA `(.L_x_3319) ;  /* 0x000008d000000947 */ /* 0x000fea0003800000 */
[----:B------:R-:W-:Y:S02]  /*f930*/  ISETP.GE.AND P4, PT, R23, c[0x0][0x3c8], PT ;  /* 0x0000f20017007a0c */ /* 0x000fe40003f86270 */
[----:B------:R-:W-:Y:S02]  /*f940*/  ISETP.GE.AND P0, PT, R147, c[0x0][0x3c8], PT ;  /* 0x0000f20093007a0c */ /* 0x000fe40003f06270 */
[----:B------:R-:W-:Y:S02]  /*f950*/  ISETP.GE.AND P3, PT, R22, c[0x0][0x3c8], PT ;  /* 0x0000f20016007a0c */ /* 0x000fe40003f66270 */
[----:B------:R-:W-:-:S07]  /*f960*/  ISETP.GE.AND P2, PT, R21, c[0x0][0x3c8], PT ;  /* 0x0000f20015007a0c */ /* 0x000fce0003f46270 */
[-C--:B---3--:R-:W-:Y:S02]  /*f970*/  @!P4 LEA R24, P1, R23, R2.reuse, 0x2 ;  /* 0x000000021718c211 */ /* 0x088fe400078210ff */
        /* <DEDUP_REMOVED lines=16> */
[CC--:B------:R-:W-:Y:S02]  /*fa80*/  @!P0 LEA R20, P5, R19.reuse, R2.reuse, 0x2 ;  /* 0x0000000213148211 */ /* 0x0c0fe400078a10ff */
[----:B------:R-:W-:Y:S01]  /*fa90*/  ISETP.GE.AND P2, PT, R16, c[0x0][0x3c8], PT ;  /* 0x0000f20010007a0c */ /* 0x000fe20003f46270 */
[----:B------:R-:W-:Y:S01]  /*faa0*/  @!P1 ST.E.64 [R24.64], R110 ;  /* 0x0000006e18009985 */ /* 0x000fe2000c101b06 */
[-C--:B------:R-:W-:Y:S02]  /*fab0*/  @!P0 LEA.HI.X R21, R19, R3.reuse, R36, 0x2, P5 ;  /* 0x0000000313158211 */ /* 0x080fe400028f1424 */
[C---:B------:R-:W-:Y:S02]  /*fac0*/  @!P4 LEA R22, P5, R18.reuse, R2, 0x2 ;  /* 0x000000021216c211 */ /* 0x040fe400078a10ff */
[----:B------:R-:W-:Y:S01]  /*fad0*/  ISETP.GE.AND P1, PT, R15, c[0x0][0x3c8], PT ;  /* 0x0000f2000f007a0c */ /* 0x000fe20003f26270 */
[----:B------:R2:W-:Y:S01]  /*fae0*/  @!P0 ST.E.64 [R20.64], R114 ;  /* 0x0000007214008985 */ /* 0x0005e2000c101b06 */
[----:B------:R-:W-:-:S02]  /*faf0*/  @!P4 LEA.HI.X R23, R18, R3, R37, 0x2, P5 ;  /* 0x000000031217c211 */ /* 0x000fc400028f1425 */
        /* <DEDUP_REMOVED lines=19> */
[----:B------:R-:W-:Y:S01]  /*fc30*/  @!P0 ST.E.64 [R22.64], R134 ;  /* 0x0000008616008985 */ /* 0x000fe2000c101b06 */
[----:B------:R-:W-:-:S03]  /*fc40*/  ISETP.GE.AND P0, PT, R9, c[0x0][0x3c8], PT ;  /* 0x0000f20009007a0c */ /* 0x000fc60003f06270 */
[----:B------:R-:W-:Y:S01]  /*fc50*/  @!P4 ST.E.64 [R18.64], R138 ;  /* 0x0000008a1200c985 */ /* 0x000fe2000c101b06 */
[----:B------:R-:W-:Y:S02]  /*fc60*/  ISETP.GE.AND P4, PT, R8, c[0x0][0x3c8], PT ;  /* 0x0000f20008007a0c */ /* 0x000fe40003f86270 */
[----:B------:R-:W-:-:S04]  /*fc70*/  @!P3 LEA R16, P5, R12, R2, 0x2 ;  /* 0x000000020c10b211 */ /* 0x000fc800078a10ff */
[----:B------:R-:W-:Y:S02]  /*fc80*/  @!P3 LEA.HI.X R17, R12, R3, R43, 0x2, P5 ;  /* 0x000000030c11b211 */ /* 0x000fe400028f142b */
[----:B------:R-:W-:-:S03]  /*fc90*/  @!P2 LEA R14, P5, R11, R2, 0x2 ;  /* 0x000000020b0ea211 */ /* 0x000fc600078a10ff */
[----:B------:R-:W-:Y:S01]  /*fca0*/  @!P3 ST.E.64 [R16.64], R54 ;  /* 0x000000361000b985 */ /* 0x000fe2000c101b06 */
[-C--:B------:R-:W-:Y:S02]  /*fcb0*/  @!P2 LEA.HI.X R15, R11, R3.reuse, R44, 0x2, P5 ;  /* 0x000000030b0fa211 */ /* 0x080fe400028f142c */
[CC--:B------:R-:W-:Y:S02]  /*fcc0*/  @!P1 LEA R12, P5, R10.reuse, R2.reuse, 0x2 ;  /* 0x000000020a0c9211 */ /* 0x0c0fe400078a10ff */
[----:B------:R-:W-:Y:S01]  /*fcd0*/  ISETP.GE.AND P3, PT, R7, c[0x0][0x3c8], PT ;  /* 0x0000f20007007a0c */ /* 0x000fe20003f66270 */
[----:B------:R2:W-:Y:S01]  /*fce0*/  @!P2 ST.E.64 [R14.64], R58 ;  /* 0x0000003a0e00a985 */ /* 0x0005e2000c101b06 */
[-C--:B------:R-:W-:Y:S02]  /*fcf0*/  @!P1 LEA.HI.X R13, R10, R3.reuse, R45, 0x2, P5 ;  /* 0x000000030a0d9211 */ /* 0x080fe400028f142d */
[C---:B------:R-:W-:Y:S02]  /*fd00*/  @!P0 LEA R10, P5, R9.reuse, R2, 0x2 ;  /* 0x00000002090a8211 */ /* 0x040fe400078a10ff */
[----:B------:R-:W-:Y:S01]  /*fd10*/  ISETP.GE.AND P2, PT, R6, c[0x0][0x3c8], PT ;  /* 0x0000f20006007a0c */ /* 0x000fe20003f46270 */
[----:B------:R3:W-:Y:S01]  /*fd20*/  @!P1 ST.E.64 [R12.64], R62 ;  /* 0x0000003e0c009985 */ /* 0x0007e2000c101b06 */
[----:B------:R-:W-:-:S02]  /*fd30*/  @!P0 LEA.HI.X R11, R9, R3, R46, 0x2, P5 ;  /* 0x00000003090b8211 */ /* 0x000fc400028f142e */
[----:B------:R-:W-:-:S03]  /*fd40*/  ISETP.GE.AND P1, PT, R5, c[0x0][0x3c8], PT ;  /* 0x0000f20005007a0c */ /* 0x000fc60003f26270 */
[----:B------:R4:W-:Y:S01]  /*fd50*/  @!P0 ST.E.64 [R10.64], R66 ;  /* 0x000000420a008985 */ /* 0x0009e2000c101b06 */
[----:B--2---:R-:W-:-:S04]  /*fd60*/  @!P4 LEA R14, P5, R8, R2, 0x2 ;  /* 0x00000002080ec211 */ /* 0x004fc800078a10ff */
[----:B------:R-:W-:Y:S02]  /*fd70*/  @!P4 LEA.HI.X R15, R8, R3, R47, 0x2, P5 ;  /* 0x00000003080fc211 */ /* 0x000fe400028f142f */
[----:B---3--:R-:W-:-:S03]  /*fd80*/  @!P2 LEA R12, P5, R6, R2, 0x2 ;  /* 0x00000002060ca211 */ /* 0x008fc600078a10ff */
[----:B------:R-:W-:Y:S01]  /*fd90*/  @!P4 ST.E.64 [R14.64], R70 ;  /* 0x000000460e00c985 */ /* 0x000fe2000c101b06 */
[----:B------:R-:W-:Y:S02]  /*fda0*/  ISETP.GE.AND P4, PT, R0, c[0x0][0x3c8], PT ;  /* 0x0000f20000007a0c */ /* 0x000fe40003f86270 */
[C---:B----4-:R-:W-:Y:S02]  /*fdb0*/  @!P3 LEA R10, P0, R7.reuse, R2, 0x2 ;  /* 0x00000002070ab211 */ /* 0x050fe400078010ff */
[-C--:B------:R-:W-:Y:S02]  /*fdc0*/  @!P2 LEA.HI.X R13, R6, R3.reuse, R48, 0x2, P5 ;  /* 0x00000003060da211 */ /* 0x080fe400028f1430 */
[----:B------:R-:W-:Y:S02]  /*fdd0*/  @!P3 LEA.HI.X R11, R7, R3, R49, 0x2, P0 ;  /* 0x00000003070bb211 */ /* 0x000fe400000f1431 */
[----:B------:R-:W-:-:S03]  /*fde0*/  ISETP.GE.AND P0, PT, R4, c[0x0][0x3c8], PT ;  /* 0x0000f20004007a0c */ /* 0x000fc60003f06270 */
[----:B------:R2:W-:Y:S01]  /*fdf0*/  @!P3 ST.E.64 [R10.64], R74 ;  /* 0x0000004a0a00b985 */ /* 0x0005e2000c101b06 */
[----:B------:R-:W-:-:S03]  /*fe00*/  ISETP.GE.AND P3, PT, R146, c[0x0][0x3c8], PT ;  /* 0x0000f20092007a0c */ /* 0x000fc60003f66270 */
[----:B------:R3:W-:Y:S01]  /*fe10*/  @!P2 ST.E.64 [R12.64], R78 ;  /* 0x0000004e0c00a985 */ /* 0x0007e2000c101b06 */
[----:B--2---:R-:W-:-:S04]  /*fe20*/  @!P1 LEA R10, P5, R5, R2, 0x2 ;  /* 0x00000002050a9211 */ /* 0x004fc800078a10ff */
[----:B------:R-:W-:Y:S02]  /*fe30*/  @!P1 LEA.HI.X R11, R5, R3, R50, 0x2, P5 ;  /* 0x00000003050b9211 */ /* 0x000fe400028f1432 */
[----:B------:R-:W-:-:S03]  /*fe40*/  @!P0 LEA R8, P5, R4, R2, 0x2 ;  /* 0x0000000204088211 */ /* 0x000fc600078a10ff */
[----:B------:R3:W-:Y:S01]  /*fe50*/  @!P1 ST.E.64 [R10.64], R82 ;  /* 0x000000520a009985 */ /* 0x0007e2000c101b06 */
[-C--:B------:R-:W-:Y:S02]  /*fe60*/  @!P0 LEA.HI.X R9, R4, R3.reuse, R51, 0x2, P5 ;  /* 0x0000000304098211 */ /* 0x080fe400028f1433 */
[-C--:B------:R-:W-:Y:S02]  /*fe70*/  @!P4 LEA R6, P5, R0, R2.reuse, 0x2 ;  /* 0x000000020006c211 */ /* 0x080fe400078a10ff */
[----:B------:R-:W-:Y:S01]  /*fe80*/  @!P3 LEA R4, P2, R146, R2, 0x2 ;  /* 0x000000029204b211 */ /* 0x000fe200078410ff */
[----:B------:R3:W-:Y:S01]  /*fe90*/  @!P0 ST.E.64 [R8.64], R86 ;  /* 0x0000005608008985 */ /* 0x0007e2000c101b06 */
[-C--:B------:R-:W-:Y:S02]  /*fea0*/  @!P4 LEA.HI.X R7, R0, R3.reuse, R53, 0x2, P5 ;  /* 0x000000030007c211 */ /* 0x080fe400028f1435 */
[----:B------:R-:W-:Y:S02]  /*feb0*/  @!P3 LEA.HI.X R5, R146, R3, R52, 0x2, P2 ;  /* 0x000000039205b211 */ /* 0x000fe400010f1434 */
[----:B-----5:R-:W-:Y:S01]  /*fec0*/  ISETP.GE.AND P0, PT, R144, c[0x0][0x3c8], PT ;  /* 0x0000f20090007a0c */ /* 0x020fe20003f06270 */
[----:B------:R3:W-:Y:S04]  /*fed0*/  @!P4 ST.E.64 [R6.64], R90 ;  /* 0x0000005a0600c985 */ /* 0x0007e8000c101b06 */
[----:B------:R3:W-:Y:S08]  /*fee0*/  @!P3 ST.E.64 [R4.64], R94 ;  /* 0x0000005e0400b985 */ /* 0x0007f0000c101b06 */
[----:B------:R-:W-:Y:S05]  /*fef0*/  @P0 BRA `(.L_x_3319) ;  /* 0x0000030000000947 */ /* 0x000fea0003800000 */
[----:B------:R-:W-:-:S04]  /*ff00*/  LEA R2, P0, R144, R2, 0x2 ;  /* 0x0000000290027211 */ /* 0x000fc800078010ff */
[----:B------:R-:W-:-:S05]  /*ff10*/  LEA.HI.X R3, R144, R3, R145, 0x2, P0 ;  /* 0x0000000390037211 */ /* 0x000fca00000f1491 */
[----:B------:R2:W-:Y:S01]  /*ff20*/  ST.E.64 [R2.64], R98 ;  /* 0x0000006202007985 */ /* 0x0005e2000c101b06 */
[----:B------:R-:W-:Y:S05]  /*ff30*/  BRA `(.L_x_3319) ;  /* 0x000002c000007947 */ /* 0x000fea0003800000 */
.L_x_3315:
        /* <DEDUP_REMOVED lines=44> */
.L_x_3319:
[----:B------:R-:W-:Y:S05]  /*10200*/  BSYNC B1 ;  /* 0x0000000000017941 */ /* 0x000fea0003800000 */
.L_x_3314:
        /* <DEDUP_REMOVED lines=9> */
[----:B--2---:R2:W4:Y:S02]  /*102a0*/  SHFL.IDX PT, R0, R140, RZ, 0x1f ;  /* 0x00001fff8c007589 */ /* 0x00452400000e0000 */
.L_x_3326:
[----:B------:R-:W-:Y:S01]  /*102b0*/  WARPSYNC 0xffffffff ;  /* 0xffffffff00007948 */ /* 0x000fe20003800000 */
[----:B------:R-:W-:Y:S06]  /*102c0*/  BAR.SYNC.DEFER_BLOCKING 0x4, 0x100 ;  /* 0x0104000000007b1d */ /* 0x000fec0000010000 */
[----:B----4-:R4:W-:Y:S04]  /*102d0*/  STL [R1+0x60], R0 ;  /* 0x0000600001007387 */ /* 0x0109e80000100800 */
[----:B------:R4:W-:Y:S04]  /*102e0*/  @!P6 STS [0x15100], R140 ;  /* 0x0151008cff00e388 */ /* 0x0009e80000000800 */
[----:B------:R-:W-:Y:S06]  /*102f0*/  BAR.ARV 0x5, 0x100 ;  /* 0x0144000000007b1d */ /* 0x000fec0000002000 */
.L_x_3320:
[----:B--2-4-:R-:W2:Y:S02]  /*10300*/  LDL R0, [R1+0x60] ;  /* 0x0000600001007983 */ /* 0x014ea40000100800 */
[----:B--2---:R-:W-:-:S13]  /*10310*/  ISETP.GE.AND P0, PT, R0, c[0x0][0x538], PT ;  /* 0x00014e0000007a0c */ /* 0x004fda0003f06270 */
[----:B-1-3-5:R-:W-:Y:S01]  /*10320*/  @P0 CALL.REL.NOINC `(.L_x_3322) ;  /* 0x0000001000000944 */ /* 0x02afe20003c00000 */
[----:B------:R-:W-:Y:S05]  /*10330*/  BRA `(.L_x_3323) ;  /* 0xffff056000007947 */ /* 0x000fea000383ffff */
.L_x_3322:
[----:B------:R-:W-:Y:S05]  /*10340*/  EXIT ;  /* 0x000000000000794d */ /* 0x000fea0003800000 */
.L_x_3310:
[----:B-1----:R1:W5:Y:S01]  /*10350*/  LDL R2, [R1+0xc] ;  /* 0x00000c0001027983 */ /* 0x0023620000100800 */
[----:B------:R-:W-:Y:S02]  /*10360*/  MOV R5, 0x2 ;  /* 0x0000000200057802 */ /* 0x000fe40000000f00 */
[----:B------:R-:W-:Y:S02]  /*10370*/  MOV R3, 0x10390 ;  /* 0x0001039000037802 */ /* 0x000fe40000000f00 */
[----:B-1---5:R-:W-:Y:S05]  /*10380*/  CALL.REL.NOINC `($__internal_68_$__cuda_sm70_shflsync_bfly_p) ;  /* 0x0000017000007944 */ /* 0x022fea0003c00000 */
[----:B------:R-:W-:Y:S01]  /*10390*/  MOV R0, R5 ;  /* 0x0000000500007202 */ /* 0x000fe20000000f00 */
[----:B------:R-:W-:Y:S05]  /*103a0*/  BRA `(.L_x_3324) ;  /* 0xffffdc8000007947 */ /* 0x000fea000383ffff */
.L_x_3311:
[----:B------:R-:W-:Y:S01]  /*103b0*/  IMAD.MOV.U32 R2, RZ, RZ, R0 ;  /* 0x000000ffff027224 */ /* 0x000fe200078e0000 */
[----:B------:R-:W-:Y:S02]  /*103c0*/  MOV R5, 0x1 ;  /* 0x0000000100057802 */ /* 0x000fe40000000f00 */
[----:B------:R-:W-:Y:S02]  /*103d0*/  MOV R3, 0x103f0 ;  /* 0x000103f000037802 */ /* 0x000fe40000000f00 */
[----:B-----5:R-:W-:Y:S05]  /*103e0*/  CALL.REL.NOINC `($__internal_68_$__cuda_sm70_shflsync_bfly_p) ;  /* 0x0000011000007944 */ /* 0x020fea0003c00000 */
[----:B------:R1:W5:Y:S01]  /*103f0*/  LDL R2, [R1+0x10] ;  /* 0x0000100001027983 */ /* 0x0003620000100800 */
[----:B------:R-:W-:Y:S01]  /*10400*/  FADD.FTZ R0, R0, R5 ;  /* 0x0000000500007221 */ /* 0x000fe20000010000 */
[----:B------:R-:W-:Y:S02]  /*10410*/  MOV R5, 0x2 ;  /* 0x0000000200057802 */ /* 0x000fe40000000f00 */
[----:B------:R-:W-:-:S02]  /*10420*/  MOV R3, 0x10440 ;  /* 0x0001044000037802 */ /* 0x000fc40000000f00 */
[----:B-1---5:R-:W-:Y:S05]  /*10430*/  CALL.REL.NOINC `($__internal_68_$__cuda_sm70_shflsync_bfly_p) ;  /* 0x000000c000007944 */ /* 0x022fea0003c00000 */
[----:B------:R-:W2:Y:S01]  /*10440*/  LDL.LU R2, [R1+0x10] ;  /* 0x0000100001027983 */ /* 0x000ea20000300800 */
[----:B------:R-:W-:Y:S01]  /*10450*/  MOV R3, 0x104a0 ;  /* 0x000104a000037802 */ /* 0x000fe20000000f00 */
[----:B--2---:R-:W-:Y:S01]  /*10460*/  FADD.FTZ R4, R2, R5 ;  /* 0x0000000502047221 */ /* 0x004fe20000010000 */
[----:B------:R-:W-:-:S04]  /*10470*/  MOV R5, 0x1 ;  /* 0x0000000100057802 */ /* 0x000fc80000000f00 */
[----:B------:R-:W-:Y:S02]  /*10480*/  MOV R2, R4 ;  /* 0x0000000400027202 */ /* 0x000fe40000000f00 */
[----:B------:R-:W-:Y:S05]  /*10490*/  CALL.REL.NOINC `($__internal_68_$__cuda_sm70_shflsync_bfly_p) ;  /* 0x0000006000007944 */ /* 0x000fea0003c00000 */
[----:B------:R-:W-:Y:S01]  /*104a0*/  MOV R3, R5 ;  /* 0x0000000500037202 */ /* 0x000fe20000000f00 */
[----:B------:R-:W-:Y:S05]  /*104b0*/  BRA `(.L_x_3325) ;  /* 0xffffdc0000007947 */ /* 0x000fea000383ffff */
.L_x_3321:
[----:B--2---:R-:W-:Y:S02]  /*104c0*/  MOV R0, R140 ;  /* 0x0000008c00007202 */ /* 0x004fe40000000f00 */
[----:B---3--:R-:W-:Y:S02]  /*104d0*/  MOV R2, 0x104f0 ;  /* 0x000104f000027802 */ /* 0x008fe40000000f00 */
[----:B-1---5:R-:W-:Y:S05]  /*104e0*/  CALL.REL.NOINC `($__internal_69_$__cuda_sm70_shflsync_idx_p) ;  /* 0x0000006000007944 */ /* 0x022fea0003c00000 */
[----:B-12---:R-:W-:Y:S05]  /*104f0*/  BRA `(.L_x_3326) ;  /* 0xfffffdb000007947 */ /* 0x006fea000383ffff */
        .weak           $__internal_68_$__cuda_sm70_shflsync_bfly_p
        .type           $__internal_68_$__cuda_sm70_shflsync_bfly_p,@function
        .size           $__internal_68_$__cuda_sm70_shflsync_bfly_p,($__internal_69_$__cuda_sm70_shflsync_idx_p - $__internal_68_$__cuda_sm70_shflsync_bfly_p)
$__internal_68_$__cuda_sm70_shflsync_bfly_p:
[----:B------:R-:W-:Y:S04]  /*10500*/  WARPSYNC R6 ;  /* 0x0000000600007348 */ /* 0x000fe80003800000 */
[----:B------:R1:W2:Y:S02]  /*10510*/  SHFL.BFLY PT, R5, R2, R5, R7 ;  /* 0x0c00000502057389 */ /* 0x0002a400000e0007 */
[----:B-1----:R-:W-:Y:S02]  /*10520*/  MOV R2, R3 ;  /* 0x0000000300027202 */ /* 0x002fe40000000f00 */
[----:B------:R-:W-:-:S04]  /*10530*/  MOV R3, 0x0 ;  /* 0x0000000000037802 */ /* 0x000fc80000000f00 */
[----:B--2---:R-:W-:Y:S05]  /*10540*/  RET.REL.NODEC R2 `(_ZN7cutlass13device_kernelIN5flash19enable_sm80_to_sm89INS1_16FlashAttnFwdSm80INS1_25CollectiveMainloopFwdSm80ILi8ELi1ELb1EN4cute5tupleIJNS5_1CILi128EEENS7_ILi96EEENS7_ILi192EEEEEELi192ENS_10bfloat16_tEfNS_4arch4Sm80ELb1ELb0ELb0ELb0ELb0ELb0ELb1ELb1EEENS1_21CollectiveEpilogueFwdINS6_IJS8_SA_S9_EEENS6_IJNS7_ILi1EEESI_SI_EEESC_SE_Li256ELb0ELb1ELb1ELb0EEENS1_30DynamicPersistentTileSchedulerILi256ELi256ELb1ELb1ELb0EEEEEEEEEvNT_6ParamsE) ;  /* 0xfffefab002007950 */ /* 0x004fea0003c3ffff */
        .weak           $__internal_69_$__cuda_sm70_shflsync_idx_p
        .type           $__internal_69_$__cuda_sm70_shflsync_idx_p,@function
        .size           $__internal_69_$__cuda_sm70_shflsync_idx_p,(.L_x_5012 - $__internal_69_$__cuda_sm70_shflsync_idx_p)
$__internal_69_$__cuda_sm70_shflsync_idx_p:
[----:B------:R-:W-:Y:S01]  /*10550*/  MOV R3, 0x0 ;  /* 0x0000000000037802 */ /* 0x000fe20000000f00 */
[----:B------:R-:W-:Y:S04]  /*10560*/  WARPSYNC R141 ;  /* 0x0000008d00007348 */ /* 0x000fe80003800000 */
[----:B------:R1:W2:Y:S01]  /*10570*/  SHFL.IDX PT, R0, R0, R143, R142 ;  /* 0x0000008f00007389 */ /* 0x0002a200000e008e */
[----:B------:R-:W-:Y:S05]  /*10580*/  RET.REL.NODEC R2 `(_ZN7cutlass13device_kernelIN5flash19enable_sm80_to_sm89INS1_16FlashAttnFwdSm80INS1_25CollectiveMainloopFwdSm80ILi8ELi1ELb1EN4cute5tupleIJNS5_1CILi128EEENS7_ILi96EEENS7_ILi192EEEEEELi192ENS_10bfloat16_tEfNS_4arch4Sm80ELb1ELb0ELb0ELb0ELb0ELb0ELb1ELb1EEENS1_21CollectiveEpilogueFwdINS6_IJS8_SA_S9_EEENS6_IJNS7_ILi1EEESI_SI_EEESC_SE_Li256ELb0ELb1ELb1ELb0EEENS1_30DynamicPersistentTileSchedulerILi256ELi256ELb1ELb1ELb0EEEEEEEEEvNT_6ParamsE) ;  /* 0xfffefa7002007950 */ /* 0x000fea0003c3ffff */
.L_x_3327:
        /* <DEDUP_REMOVED lines=15> */
.L_x_5012:


//--------------------- .text._ZN7cutlass13device_kernelIN5flash19enable_sm80_to_sm89INS1_16FlashAttnFwdSm80INS1_25CollectiveMainloopFwdSm80ILi8ELi1ELb0EN4cute5tupleIJNS5_1CILi128EEENS7_ILi64EEENS7_ILi192EEEEEELi192ENS_10bfloat16_tEfNS_4arch4Sm80ELb1ELb0ELb0ELb1ELb0ELb0ELb1ELb1EEENS1_21CollectiveEpilogueFwdINS6_IJS8_SA_S9_EEENS6_IJNS7_ILi1EEESI_SI_EEESC_SE_Li256ELb1ELb1ELb1ELb0EEENS1_36VarlenDynamicPersistentTileSchedulerILi128ELi64ELi256ELi256ELb1ELb1ELb0ELb1ELb1ELb1EEEEEEEEEvNT_6ParamsE --------------------------
	.section	.text._ZN7cutlass13device_kernelIN5flash19enable_sm80_to_sm89INS1_16FlashAttnFwdSm80INS1_25CollectiveMainloopFwdSm80ILi8ELi1ELb0EN4cute5tupleIJNS5_1CILi128EEENS7_ILi64EEENS7_ILi192EEEEEELi192ENS_10bfloat16_tEfNS_4arch4Sm80ELb1ELb0ELb0ELb1ELb0ELb0ELb1ELb1EEENS1_21CollectiveEpilogueFwdINS6_IJS8_SA_S9_EEENS6_IJNS7_ILi1EEESI_SI_EEESC_SE_Li256ELb1ELb1ELb1ELb0EEENS1_36VarlenDynamicPersistentTileSchedulerILi128ELi64ELi256ELi256ELb1ELb1ELb0ELb1ELb1ELb1EEEEEEEEEvNT_6ParamsE,"ax",@progbits
	.sectioninfo	@"SHI_REGISTERS=255"
	.align	128
.text._ZN7cutlass13device_kernelIN5flash19enable_sm80_to_sm89INS1_16FlashAttnFwdSm80INS1_25CollectiveMainloopFwdSm80ILi8ELi1ELb0EN4cute5tupleIJNS5_1CILi128EEENS7_ILi64EEENS7_ILi192EEEEEELi192ENS_10bfloat16_tEfNS_4arch4Sm80ELb1ELb0ELb0ELb1ELb0ELb0ELb1ELb1EEENS1_21CollectiveEpilogueFwdINS6_IJS8_SA_S9_EEENS6_IJNS7_ILi1EEESI_SI_EEESC_SE_Li256ELb1ELb1ELb1ELb0EEENS1_36VarlenDynamicPersistentTileSchedulerILi128ELi64ELi256ELi256ELb1ELb1ELb0ELb1ELb1ELb1EEEEEEEEEvNT_6ParamsE:
        .type           _ZN7cutlass13device_kernelIN5flash19enable_sm80_to_sm89INS1_16FlashAttnFwdSm80INS1_25CollectiveMainloopFwdSm80ILi8ELi1ELb0EN4cute5tupleIJNS5_1CILi128EEENS7_ILi64EEENS7_ILi192EEEEEELi192ENS_10bfloat16_tEfNS_4arch4Sm80ELb1ELb0ELb0ELb1ELb0ELb0ELb1ELb1EEENS1_21CollectiveEpilogueFwdINS6_IJS8_SA_S9_EEENS6_IJNS7_ILi1EEESI_SI_EEESC_SE_Li256ELb1ELb1ELb1ELb0EEENS1_36VarlenDynamicPersistentTileSchedulerILi128ELi64ELi256ELi256ELb1ELb1ELb0ELb1ELb1ELb1EEEEEEEEEvNT_6ParamsE,@function
        .size           _ZN7cutlass13device_kernelIN5flash19enable_sm80_to_sm89INS1_16FlashAttnFwdSm80INS1_25CollectiveMainloopFwdSm80ILi8ELi1ELb0EN4cute5tupleIJNS5_1CILi128EEENS7_ILi64EEENS7_ILi192EEEEEELi192ENS_10bfloat16_tEfNS_4arch4Sm80ELb1ELb0ELb0ELb1ELb0ELb0ELb1ELb1EEENS1_21CollectiveEpilogueFwdINS6_IJS8_SA_S9_EEENS6_IJNS7_ILi1EEESI_SI_EEESC_SE_Li256ELb1ELb1ELb1ELb0EEENS1_36VarlenDynamicPersistentTileSchedulerILi128ELi64ELi256ELi256ELb1ELb1ELb0ELb1ELb1ELb1EEEEEEEEEvNT_6ParamsE,(.L_x_5015 - _ZN7cutlass13device_kernelIN5flash19enable_sm80_to_sm89INS1_16FlashAttnFwdSm80INS1_25CollectiveMainloopFwdSm80ILi8ELi1ELb0EN4cute5tupleIJNS5_1CILi128EEENS7_ILi64EEENS7_ILi192EEEEEELi192ENS_10bfloat16_tEfNS_4arch4Sm80ELb1ELb0ELb0ELb1ELb0ELb0ELb1ELb1EEENS1_21CollectiveEpilogueFwdINS6_IJS8_SA_S9_EEENS6_IJNS7_ILi1EEESI_SI_EEESC_SE_Li256ELb1ELb1ELb1ELb0EEENS1_36VarlenDynamicPersistentTileSchedulerILi128ELi64ELi256ELi256ELb1ELb1ELb0ELb1ELb1ELb1EEEEEEEEEvNT_6ParamsE)
        .other          _ZN7cutlass13device_kernelIN5flash19enable_sm80_to_sm89INS1_16FlashAttnFwdSm80INS1_25CollectiveMainloopFwdSm80ILi8ELi1ELb0EN4cute5tupleIJNS5_1CILi128EEENS7_ILi64EEENS7_ILi192EEEEEELi192ENS_10bfloat16_tEfNS_4arch4Sm80ELb1ELb0ELb0ELb1ELb0ELb0ELb1ELb1EEENS1_21CollectiveEpilogueFwdINS6_IJS8_SA_S9_EEENS6_IJNS7_ILi1EEESI_SI_EEESC_SE_Li256ELb1ELb1ELb1ELb0EEENS1_36VarlenDynamicPersistentTileSchedulerILi128ELi64ELi256ELi256ELb1ELb1ELb0ELb1ELb1ELb1EEEEEEEEEvNT_6ParamsE,@"STO_CUDA_ENTRY STV_DEFAULT"
_ZN7cutlass13device_kernelIN5flash19enable_sm80_to_sm89INS1_16FlashAttnFwdSm80INS1_25CollectiveMainloopFwdSm80ILi8ELi1ELb0EN4cute5tupleIJNS5_1CILi128EEENS7_ILi64EEENS7_ILi192EEEEEELi192ENS_10bfloat16_tEfNS_4arch4Sm80ELb1ELb0ELb0ELb1ELb0ELb0ELb1ELb1EEENS1_21CollectiveEpilogueFwdINS6_IJS8_SA_S9_EEENS6_IJNS7_ILi1EEESI_SI_EEESC_SE_Li256ELb1ELb1ELb1ELb0EEENS1_36VarlenDynamicPersistentTileSchedulerILi128ELi64ELi256ELi256ELb1ELb1ELb0ELb1ELb1ELb1EEEEEEEEEvNT_6ParamsE:
        /* <DEDUP_REMOVED lines=52> */
.L_x_3333:
        /* <DEDUP_REMOVED lines=16> */
.L_x_3430:
        /* <DEDUP_REMOVED lines=16> */
.L_x_3431:
[----:B---3--:R-:W-:-:S05]  /*0540*/  IMAD R0, R0, c[0x0][0x538], RZ ;  /* 0x00014e0000007a24 */ /* 0x008fca00078e02ff */
[----:B------:R-:W-:-:S04]  /*0550*/  IADD3 R7, R0, R7, RZ ;  /* 0x0000000700077210 */ /* 0x000fc80007ffe0ff */
[----:B------:R-:W-:-:S13]  /*0560*/  ISETP.GT.AND P0, PT, R7, UR4, PT ;  /* 0x0000000407007c0c */ /* 0x000fda000bf04270 */
[----:B-12---:R-:W-:Y:S05]  /*0570*/  @!P0 BRA `(.L_x_3333) ;  /* 0xfffffdc000008947 */ /* 0x006fea000383ffff */
.L_x_3329:
[----:B--2---:R-:W-:-:S05]  /*0580*/  IADD3 R236, -R0, R7, RZ ;  /* 0x0000000700ec7210 */ /* 0x004fca0007ffe1ff */
[----:B------:R-:W-:-:S05]  /*0590*/  IMAD R0, R4, c[0x0][0x538], R236 ;  /* 0x00014e0004007a24 */ /* 0x000fca00078e02ec */
[----:B------:R-:W-:Y:S01]  /*05a0*/  ISETP.GT.AND P0, PT, R0, UR4, PT ;  /* 0x0000000400007c0c */ /* 0x000fe2000bf04270 */
[----:B------:R-:W-:-:S12]  /*05b0*/  BRA.DIV ~URZ, `(.L_x_3334) ;  /* 0x0000fbc27f007947 */ /* 0x000fd8000b800000 */
[----:B------:R-:W-:-:S04]  /*05c0*/  VOTE.ANY R10, PT, !P0 ;  /* 0x00000000000a7806 */ /* 0x000fc800040e0100 */
.L_x_3432:
[----:B------:R-:W1:Y:S02]  /*05d0*/  POPC R7, R10 ;  /* 0x0000000a00077309 */ /* 0x000e640000000000 */
[----:B-1----:R-:W-:Y:S01]  /*05e0*/  IADD3 R239, R7, R6, RZ ;  /* 0x0000000607ef7210 */ /* 0x002fe20007ffe0ff */
[----:B------:R-:W-:Y:S05]  /*05f0*/  BRA.DIV ~URZ, `(.L_x_3335) ;  /* 0x0000fbd27f007947 */ /* 0x000fea000b800000 */
[----:B------:R1:W2:Y:S01]  /*0600*/  SHFL.IDX PT, R237, R9, R7, 0x1f ;  /* 0x00001f0709ed7589 */ /* 0x0002a200000e0000 */
[----:B------:R-:W-:-:S03]  /*0610*/  MOV R6, RZ ;  /* 0x000000ff00067202 */ /* 0x000fc60000000f00 */
[----:B------:R1:W3:Y:S04]  /*0620*/  SHFL.IDX PT, R9, R8, R7, 0x1f ;  /* 0x00001f0708097589 */ /* 0x0002e800000e0000 */
.L_x_3433:
[----:B------:R-:W-:Y:S01]  /*0630*/  ISETP.NE.AND P0, PT, R10, RZ, PT ;  /* 0x000000ff0a00720c */ /* 0x000fe20003f05270 */
[----:B------:R-:W-:-:S12]  /*0640*/  BSSY B0, `(.L_x_3336) ;  /* 0x0000005000007945 */ /* 0x000fd80003800000 */
[----:B------:R-:W-:Y:S05]  /*0650*/  @!P0 BRA `(.L_x_3337) ;  /* 0x0000003000008947 */ /* 0x000fea0003800000 */
[----:B------:R-:W-:Y:S01]  /*0660*/  IADD3 R3, R7, -0x1, RZ ;  /* 0xffffffff07037810 */ /* 0x000fe20007ffe0ff */
[----:B------:R-:W-:Y:S05]  /*0670*/  BRA.DIV ~URZ, `(.L_x_3338) ;  /* 0x0000fc327f007947 */ /* 0x000fea000b800000 */
[----:B------:R4:W1:Y:S02]  /*0680*/  SHFL.IDX PT, R6, R4, R3, 0x1f ;  /* 0x00001f0304067589 */ /* 0x00086400000e0000 */
.L_x_3337:
[----:B------:R-:W-:Y:S05]  /*0690*/  BSYNC B0 ;  /* 0x0000000000007941 */ /* 0x000fea0003800000 */
.L_x_3336:
        /* <DEDUP_REMOVED lines=67> */
.L_x_3340:
        /* <DEDUP_REMOVED lines=68> */
.L_x_3341:
[----:B------:R-:W-:Y:S05]  /*0f10*/  BSYNC B0 ;  /* 0x0000000000007941 */ /* 0x000fea0003800000 */
.L_x_3339:
[----:B------:R-:W-:-:S04]  /*0f20*/  LOP3.LUT R0, RZ, R0, RZ, 0x33, !PT ;  /* 0x00000000ff007212 */ /* 0x000fc800078e33ff */
[----:B------:R-:W-:Y:S01]  /*0f30*/  IADD3 R237, R0, R237, RZ ;  /* 0x000000ed00ed7210 */ /* 0x000fe20007ffe0ff */
[----:B------:R-:W-:Y:S05]  /*0f40*/  BRA `(.L_x_3342) ;  /* 0x0000004000007947 */ /* 0x000fea0003800000 */
.L_x_3330:
[----:B--2---:R-:W-:Y:S01]  /*0f50*/  IMAD.MOV.U32 R237, RZ, RZ, RZ ;  /* 0x000000ffffed7224 */ /* 0x004fe200078e00ff */
[----:B------:R-:W-:Y:S01]  /*0f60*/  MOV R238, RZ ;  /* 0x000000ff00ee7202 */ /* 0x000fe20000000f00 */
[----:B------:R-:W-:Y:S01]  /*0f70*/  IMAD.U32 R236, RZ, RZ, UR4 ;  /* 0x00000004ffec7e24 */ /* 0x000fe2000f8e00ff */
[----:B------:R-:W-:Y:S02]  /*0f80*/  MOV R239, c[0x0][0x53c] ;  /* 0x00014f0000ef7a02 */ /* 0x000fe40000000f00 */
.L_x_3342:
[----:B------:R-:W-:Y:S01]  /*0f90*/  ISETP.NE.AND P0, PT, R12, RZ, PT ;  /* 0x000000ff0c00720c */ /* 0x000fe20003f05270 */
[----:B------:R-:W-:-:S12]  /*0fa0*/  WARPSYNC 0xffffffff ;  /* 0xffffffff00007948 */ /* 0x000fd80003800000 */
[----:B------:R1:W-:Y:S04]  /*0fb0*/  @!P0 STS.128 [0x18100], R236 ;  /* 0x018100ecff008388 */ /* 0x0003e80000000c00 */
[----:B------:R-:W-:Y:S06]  /*0fc0*/  BAR.ARV 0x5, 0x100 ;  /* 0x0144000000007b1d */ /* 0x000fec0000002000 */
.L_x_3328:
        /* <DEDUP_REMOVED lines=149> */
.L_x_3429:
        /* <DEDUP_REMOVED lines=36> */
.L_x_3343:
[----:B------:R-:W-:-:S04]  /*1b60*/  ISETP.NE.U32.AND P2, PT, RZ, c[0x0][0x368], PT ;  /* 0x0000da00ff007a0c */ /* 0x000fc80003f45070 */
[----:B------:R-:W-:-:S13]  /*1b70*/  ISETP.NE.AND.EX P2, PT, RZ, c[0x0][0x36c], PT, P2 ;  /* 0x0000db00ff007a0c */ /* 0x000fda0003f45320 */
[----:B------:R-:W-:Y:S05]  /*1b80*/  @!P2 BRA `(.L_x_3344) ;  /* 0x000000400000a947 */ /* 0x000fea0003800000 */
[----:B-1----:R-:W-:-:S04]  /*1b90*/  LEA R2, P2, R247, c[0x0][0x368], 0x2 ;  /* 0x0000da00f7027a11 */ /* 0x002fc800078410ff */
[----:B------:R-:W-:-:S05]  /*1ba0*/  LEA.HI.X R3, R247, c[0x0][0x36c], R18, 0x2, P2 ;  /* 0x0000db00f7037a11 */ /* 0x000fca00010f1412 */
[----:B------:R1:W5:Y:S01]  /*1bb0*/  LDG.E R0, [R2.64] ;  /* 0x0000000602007981 */ /* 0x000362000c1e1900 */
[----:B------:R-:W-:Y:S05]  /*1bc0*/  BRA `(.L_x_3345) ;  /* 0x0000005000007947 */ /* 0x000fea0003800000 */
.L_x_3344:
[----:B------:R-:W-:Y:S01]  /*1bd0*/  MOV R0, c[0x0][0x1d0] ;  /* 0x0000740000007a02 */ /* 0x000fe20000000f00 */
[----:B------:R-:W-:Y:S05]  /*1be0*/  @!P0 BRA `(.L_x_3345) ;  /* 0x0000003000008947 */ /* 0x000fea0003800000 */
[----:B-1----:R-:W2:Y:S04]  /*1bf0*/  LDG.E R4, [R2.64] ;  /* 0x0000000602047981 */ /* 0x002ea8000c1e1900 */
[----:B------:R-:W2:Y:S02]  /*1c00*/  LDG.E R0, [R2.64+0x4] ;  /* 0x0000040602007981 */ /* 0x000ea4000c1e1900 */
[----:B--2---:R-:W-:Y:S02]  /*1c10*/  IADD3 R0, -R4, R0, RZ ;  /* 0x0000000004007210 */ /* 0x004fe40007ffe1ff */
.L_x_3345:
        /* <DEDUP_REMOVED lines=61> */
.L_x_3347:
[----:B------:R-:W-:Y:S05]  /*1ff0*/  BSYNC B0 ;  /* 0x0000000000007941 */ /* 0x000fea0003800000 */
.L_x_3346:
        /* <DEDUP_REMOVED lines=145> */
.L_x_3434:
[----:B------:R-:W-:Y:S05]  /*2910*/  BRA.DIV ~URZ, `(.L_x_3350) ;  /* 0x0000da627f007947 */ /* 0x000fea000b800000 */
[----:B------:R3:W4:Y:S02]  /*2920*/  SHFL.IDX PT, R0, R14, RZ, 0x181f ;  /* 0x00181fff0e007589 */ /* 0x00072400000e0000 */
.L_x_3435:
        /* <DEDUP_REMOVED lines=20> */
.L_x_3352:
[----:B------:R-:W-:Y:S05]  /*2a70*/  BSYNC B0 ;  /* 0x0000000000007941 */ /* 0x000fea0003800000 */
.L_x_3351:
[----:B------:R-:W-:Y:S05]  /*2a80*/  BRA.DIV ~URZ, `(.L_x_3353) ;  /* 0x0000d9527f007947 */ /* 0x000fea000b800000 */
[----:B--2---:R2:W1:Y:S04]  /*2a90*/  SHFL.IDX PT, R8, R11, 0x1, 0x181f ;  /* 0x00381f000b087f89 */ /* 0x00446800000e0000 */
[----:B----4-:R2:W4:Y:S02]  /*2aa0*/  SHFL.IDX PT, R0, R14, 0x1, 0x181f ;  /* 0x00381f000e007f89 */ /* 0x01052400000e0000 */
.L_x_3436:
        /* <DEDUP_REMOVED lines=20> */
.L_x_3355:
[----:B------:R-:W-:Y:S05]  /*2bf0*/  BSYNC B0 ;  /* 0x0000000000007941 */ /* 0x000fea0003800000 */
.L_x_3354:
[----:B------:R-:W-:Y:S05]  /*2c00*/  BRA.DIV ~URZ, `(.L_x_3356) ;  /* 0x0000d8927f007947 */ /* 0x000fea000b800000 */
[----:B-1----:R1:W2:Y:S02]  /*2c10*/  SHFL.IDX PT, R8, R11, 0x2, 0x181f ;  /* 0x00581f000b087f89 */ /* 0x0022a400000e0000 */
.L_x_3437:
[----:B------:R-:W-:Y:S05]  /*2c20*/  BRA.DIV ~URZ, `(.L_x_3357) ;  /* 0x0000d8e27f007947 */ /* 0x000fea000b800000 */
[----:B----4-:R4:W1:Y:S02]  /*2c30*/  SHFL.IDX PT, R0, R14, 0x2, 0x181f ;  /* 0x00581f000e007f89 */ /* 0x01086400000e0000 */
.L_x_3438:
        /* <DEDUP_REMOVED lines=20> */
.L_x_3359:
[----:B------:R-:W-:Y:S05]  /*2d80*/  BSYNC B0 ;  /* 0x0000000000007941 */ /* 0x000fea0003800000 */
.L_x_3358:
[----:B------:R-:W-:Y:S05]  /*2d90*/  BRA.DIV ~URZ, `(.L_x_3360) ;  /* 0x0000d7d27f007947 */ /* 0x000fea000b800000 */
[----:B-1----:R1:W3:Y:S04]  /*2da0*/  SHFL.IDX PT, R6, R11, 0x3, 0x181f ;  /* 0x00781f000b067f89 */ /* 0x0022e800000e0000 */
[----:B------:R1:W4:Y:S02]  /*2db0*/  SHFL.IDX PT, R0, R14, 0x3, 0x181f ;  /* 0x00781f000e007f89 */ /* 0x00032400000e0000 */
.L_x_3439:
        /* <DEDUP_REMOVED lines=37> */
[----:B-1----:R-:W-:-:S02]  /*3010*/  IMAD.IADD R2, R5, 0x1, R6 ;  /* 0x0000000105027824 */ /* 0x002fc400078e0206 */
[----:B------:R-:W-:-:S03]  /*3020*/  IMAD.MOV.U32 R3, RZ, RZ, 0x20 ;  /* 0x00000020ff037424 */ /* 0x000fc600078e00ff */
        /* <DEDUP_REMOVED lines=22> */
[----:B------:R-:W-:Y:S01]  /*3190*/  LEA R0, P1, R4, R226, 0x6 ;  /* 0x000000e204007211 */ /* 0x000fe200078230ff */
[----:B--2---:R-:W-:Y:S01]  /*31a0*/  IMAD.IADD R3, R5, 0x1, R6 ;  /* 0x0000000105037824 */ /* 0x004fe200078e0206 */
[----:B------:R-:W-:-:S04]  /*31b0*/  DEPBAR.LE SB0, 0x1 ;  /* 0x000080400000791a */ /* 0x000fc80000000000 */
[----:B------:R-:W-:-:S04]  /*31c0*/  DEPBAR.LE SB0, 0x0 ;  /* 0x000080000000791a */ /* 0x000fc80000000000 */
[----:B------:R-:W-:Y:S01]  /*31d0*/  BAR.SYNC.DEFER_BLOCKING 0x0 ;  /* 0x0000000000007b1d */ /* 0x000fe20000010000 */
[----:B------:R-:W-:Y:S01]  /*31e0*/  LEA R2, P0, R0, c[0x0][0x1f8], 0x1 ;  /* 0x00007e0000027a11 */ /* 0x000fe200078008ff */
[----:B------:R-:W-:Y:S01]  /*31f0*/  IMAD.MOV.U32 R5, RZ, RZ, c[0x0][0x208] ;  /* 0x00008200ff057624 */ /* 0x000fe200078e00ff */
[----:B------:R-:W-:Y:S01]  /*3200*/  LEA.HI.X R3, R4, R228, R3, 0x6, P1 ;  /* 0x000000e404037211 */ /* 0x000fe200008f3403 */
[----:B------:R-:W-:Y:S01]  /*3210*/  IMAD.MOV.U32 R6, RZ, RZ, c[0x0][0x20c] ;  /* 0x00008300ff067624 */ /* 0x000fe200078e00ff */
[----:B------:R-:W-:Y:S02]  /*3220*/  LOP3.LUT R4, R15, 0x1, RZ, 0xc0, !PT ;  /* 0x000000010f047812 */ /* 0x000fe400078ec0ff */
[----:B------:R-:W-:Y:S01]  /*3230*/  LEA.HI.X R3, R0, c[0x0][0x1fc], R3, 0x1, P0 ;  /* 0x00007f0000037a11 */ /* 0x000fe200000f0c03 */
[----:B------:R-:W-:Y:S01]  /*3240*/  IMAD.IADD R0, R61, 0x1, -R11 ;  /* 0x000000013d007824 */ /* 0x000fe200078e0a0b */
[----:B------:R-:W-:Y:S02]  /*3250*/  LEA R12, P0, R5, R2, 0x6 ;  /* 0x00000002050c7211 */ /* 0x000fe400078030ff */
[----:B------:R-:W-:-:S02]  /*3260*/  ISETP.NE.U32.AND P6, PT, R4, 0x1, PT ;  /* 0x000000010400780c */ /* 0x000fc40003fc5070 */
[----:B------:R-:W-:Y:S02]  /*3270*/  LEA.HI.X R13, R5, R3, R6, 0x6, P0 ;  /* 0x00000003050d7211 */ /* 0x000fe400000f3406 */
[----:B------:R-:W-:Y:S01]  /*3280*/  ISETP.LT.OR P0, PT, R0, 0x1, P6 ;  /* 0x000000010000780c */ /* 0x000fe20003701670 */
[----:B------:R-:W-:Y:S04]  /*3290*/  LDSM.16.M88.4 R4, [R183] ;  /* 0x00000000b704783b */ /* 0x000fe80000000200 */
[----:B------:R-:W1:Y:S04]  /*32a0*/  LDSM.16.M88.4 R28, [R176] ;  /* 0x00000000b01c783b */ /* 0x000e680000000200 */
[----:B------:R-:W2:Y:S04]  /*32b0*/  LDSM.16.M88.4 R24, [R176+0x800] ;  /* 0x00080000b018783b */ /* 0x000ea80000000200 */
[----:B------:R-:W4:Y:S01]  /*32c0*/  LDSM.16.M88.4 R20, [R176+0x1000] ;  /* 0x00100000b014783b */ /* 0x000f220000000200 */
[----:B------:R-:W-:-:S03]  /*32d0*/  LOP3.LUT P1, RZ, R15, 0x2, RZ, 0xc0, !PT ;  /* 0x000000020fff7812 */ /* 0x000fc6000782c0ff */
        /* <DEDUP_REMOVED lines=30> */
[C---:B------:R-:W-:Y:S08]  /*34c0*/  HMMA.16816.F32.BF16 R52, R4.reuse, R22, RZ ;  /* 0x000000160434723c */ /* 0x040ff000000418ff */
[C---:B------:R-:W-:Y:S01]  /*34d0*/  HMMA.16816.F32.BF16 R56, R4.reuse, R16, RZ ;  /* 0x000000100438723c */ /* 0x040fe200000418ff */
[----:B------:R-:W-:Y:S01]  /*34e0*/  ISETP.NE.AND P2, PT, R14, RZ, PT ;  /* 0x000000ff0e00720c */ /* 0x000fe20003f45270 */
[----:B------:R-:W-:Y:S04]  /*34f0*/  LDSM.16.M88.4 R88, [R179+0x1800] ;  /* 0x00180000b358783b */ /* 0x000fe80000000200 */
[----:B------:R-:W0:Y:S02]  /*3500*/  LDGDEPBAR ;  /* 0x00000000000079af */ /* 0x000e240000000000 */
[----:B------:R-:W-:Y:S02]  /*3510*/  HMMA.16816.F32.BF16 R16, R4, R18, RZ ;  /* 0x000000120410723c */ /* 0x000fe400000418ff */
[----:B------:R-:W2:Y:S06]  /*3520*/  LDSM.16.M88.4 R4, [R186] ;  /* 0x00000000ba04783b */ /* 0x000eac0000000200 */
        /* <DEDUP_REMOVED lines=12> */
[----:B-1----:R-:W-:Y:S01]  /*35f0*/  HMMA.16816.F32.BF16 R12, R8, R78, R16 ;  /* 0x0000004e080c723c */ /* 0x002fe20000041810 */
[----:B------:R-:W1:Y:S04]  /*3600*/  LDSM.16.M88.4 R8, [R185] ;  /* 0x00000000b908783b */ /* 0x000e680000000200 */
[----:B------:R-:W-:Y:S03]  /*3610*/  LDSM.16.M88.4 R76, [R176+0x3000] ;  /* 0x00300000b04c783b */ /* 0x000fe60000000200 */
        /* <DEDUP_REMOVED lines=11> */
[----:B------:R-:W2:Y:S07]  /*36d0*/  LDSM.16.M88.4 R4, [R183+0x4000] ;  /* 0x00400000b704783b */ /* 0x000eae0000000200 */
[C---:B-1----:R-:W-:Y:S08]  /*36e0*/  HMMA.16816.F32.BF16 R20, R8.reuse, R48, R16 ;  /* 0x000000300814723c */ /* 0x042ff00000041810 */
        /* <DEDUP_REMOVED lines=10> */
[----:B------:R-:W1:Y:S04]  /*3790*/  LDSM.16.M88.4 R8, [R184+0x4000] ;  /* 0x00400000b808783b */ /* 0x000e680000000200 */
        /* <DEDUP_REMOVED lines=26> */
[----:B------:R-:W1:Y:S03]  /*3940*/  LDSM.16.M88.4 R80, [R179+0x3800] ;  /* 0x00380000b350783b */ /* 0x000e660000000200 */
[C---:B--2---:R-:W-:Y:S08]  /*3950*/  HMMA.16816.F32.BF16 R32, R4.reuse, R52, R28 ;  /* 0x000000340420723c */ /* 0x044ff0000004181c */
        /* <DEDUP_REMOVED lines=10> */
[----:B------:R-:W2:Y:S04]  /*3a00*/  LDSM.16.M88.4 R4, [R183+0x8000] ;  /* 0x00800000b704783b */ /* 0x000ea80000000200 */
[----:B------:R-:W4:Y:S03]  /*3a10*/  LDSM.16.M88.4 R84, [R176+0x5800] ;  /* 0x00580000b054783b */ /* 0x000f260000000200 */
[C---:B-1----:R-:W-:Y:S08]  /*3a20*/  HMMA.16816.F32.BF16 R36, R8.reuse, R48, R32 ;  /* 0x000000300824723c */ /* 0x042ff00000041820 */
[C---:B------:R-:W-:Y:S08]  /*3a30*/  HMMA.16816.F32.BF16 R32, R8.reuse, R50, R28 ;  /* 0x000000320820723c */ /* 0x040ff0000004181c */
        /* <DEDUP_REMOVED lines=8> */
[----:B------:R-:W1:Y:S04]  /*3ac0*/  LDSM.16.M88.4 R12, [R184+0x8000] ;  /* 0x00800000b80c783b */ /* 0x000e680000000200 */
[----:B------:R-:W1:Y:S03]  /*3ad0*/  LDSM.16.M88.4 R80, [R188] ;  /* 0x00000000bc50783b */ /* 0x000e660000000200 */
[C---:B--2---:R-:W-:Y:S08]  /*3ae0*/  HMMA.16816.F32.BF16 R40, R4.reuse, R56, R36 ;  /* 0x000000380428723c */ /* 0x044ff00000041824 */
[C---:B------:R-:W-:Y:S08]  /*3af0*/  HMMA.16816.F32.BF16 R36, R4.reuse, R58, R32 ;  /* 0x0000003a0424723c */ /* 0x040ff00000041820 */
        /* <DEDUP_REMOVED lines=8> */
[----:B------:R-:W-:Y:S04]  /*3b80*/  LDSM.16.M88.4 R8, [R186+0x8000] ;  /* 0x00800000ba08783b */ /* 0x000fe80000000200 */
[----:B------:R-:W2:Y:S03]  /*3b90*/  LDSM.16.M88.4 R84, [R182+0x5000] ;  /* 0x00500000b654783b */ /* 0x000ea60000000200 */
[C---:B-1----:R-:W-:Y:S08]  /*3ba0*/  HMMA.16816.F32.BF16 R24, R12.reuse, R72, R24 ;  /* 0x000000480c18723c */ /* 0x042ff00000041818 */
[C---:B------:R-:W-:Y:S01]  /*3bb0*/  HMMA.16816.F32.BF16 R56, R12.reuse, R52, R40 ;  /* 0x000000340c38723c */ /* 0x040fe20000041828 */
[----:B------:R-:W-:Y:S07]  /*3bc0*/  LDSM.16.M88.4 R40, [R179+0x4000] ;  /* 0x00400000b328783b */ /* 0x000fee0000000200 */
[C---:B------:R-:W-:Y:S01]  /*3bd0*/  HMMA.16816.F32.BF16 R20, R12.reuse, R74, R20 ;  /* 0x0000004a0c14723c */ /* 0x040fe20000041814 */
[----:B------:R-:W-:Y:S07]  /*3be0*/  LDSM.16.M88.4 R72, [R179+0x5000] ;  /* 0x00500000b348783b */ /* 0x000fee0000000200 */
[C---:B------:R-:W-:Y:S08]  /*3bf0*/  HMMA.16816.F32.BF16 R52, R12.reuse, R54, R36 ;  /* 0x000000360c34723c */ /* 0x040ff00000041824 */
[C---:B------:R-:W-:Y:S08]  /*3c00*/  HMMA.16816.F32.BF16 R48, R12.reuse, R64, R32 ;  /* 0x000000400c30723c */ /* 0x040ff00000041820 */
[C---:B------:R-:W-:Y:S01]  /*3c10*/  HMMA.16816.F32.BF16 R44, R12.reuse, R66, R28 ;  /* 0x000000420c2c723c */ /* 0x040fe2000004181c */
[----:B------:R-:W-:Y:S07]  /*3c20*/  LDSM.16.M88.4 R64, [R179+0x4800] ;  /* 0x00480000b340783b */ /* 0x000fee0000000200 */
[C---:B------:R-:W-:Y:S08]  /*3c30*/  HMMA.16816.F32.BF16 R16, R12.reuse, R80, R16 ;  /* 0x000000500c10723c */ /* 0x040ff00000041810 */
[----:B------:R-:W-:Y:S01]  /*3c40*/  HMMA.16816.F32.BF16 R12, R12, R82, R4 ;  /* 0x000000520c0c723c */ /* 0x000fe20000041804 */
[----:B------:R-:W1:Y:S04]  /*3c50*/  LDSM.16.M88.4 R4, [R185+0x8000] ;  /* 0x00800000b904783b */ /* 0x000e680000000200 */
[----:B------:R-:W4:Y:S01]  /*3c60*/  LDSM.16.M88.4 R80, [R179+0x5800] ;  /* 0x00580000b350783b */ /* 0x000f220000000200 */
[----:B------:R-:W-:Y:S01]  /*3c70*/  ISETP.GT.AND P0, PT, R60, R229, PT ;  /* 0x000000e53c00720c */ /* 0x000fe20003f04270 */
[----:B------:R-:W-:-:S04]  /*3c80*/  DEPBAR.LE SB0, 0x0 ;  /* 0x000080000000791a */ /* 0x000fc80000000000 */
        /* <DEDUP_REMOVED lines=8> */
[----:B------:R-:W-:Y:S07]  /*3d10*/  BSSY B0, `(.L_x_3361) ;  /* 0x0000023000007945 */ /* 0x000fee0003800000 */
[C---:B-1----:R-:W-:Y:S08]  /*3d20*/  HMMA.16816.F32.BF16 R48, R4.reuse, R72, R24 ;  /* 0x000000480430723c */ /* 0x042ff00000041818 */
[C---:B------:R-:W-:Y:S08]  /*3d30*/  HMMA.16816.F32.BF16 R24, R4.reuse, R74, R20 ;  /* 0x0000004a0418723c */ /* 0x040ff00000041814 */
[C---:B----4-:R-:W-:Y:S08]  /*3d40*/  HMMA.16816.F32.BF16 R20, R4.reuse, R80, R16 ;  /* 0x000000500414723c */ /* 0x050ff00000041810 */
        /* <DEDUP_REMOVED lines=8> */
[----:B---3-5:R-:W-:Y:S01]  /*3dd0*/  IADD3 R0, R207, -0x2, RZ ;  /* 0xfffffffecf007810 */ /* 0x028fe20007ffe0ff */
        /* <DEDUP_REMOVED lines=22> */
.L_x_3362:
[----:B---3--:R-:W-:Y:S05]  /*3f40*/  BSYNC B0 ;  /* 0x0000000000007941 */ /* 0x008fea0003800000 */
.L_x_3361:
[----:B------:R-:W2:Y:S01]  /*3f50*/  LDL R0, [R1+0x4] ;  /* 0x0000040001007983 */ /* 0x000ea20000100800 */
[----:B-1----:R-:W-:-:S03]  /*3f60*/  IMAD.IADD R3, R61, 0x1, -R233 ;  /* 0x000000013d037824 */ /* 0x002fc600078e0ae9 */
        /* <DEDUP_REMOVED lines=18> */
[----:B------:R-:W-:Y:S02]  /*4090*/  FSEL R7, R37, -INF , P1 ;  /* 0xff80000025077808 */ /* 0x000fe40000800000 */
[----:B------:R-:W-:Y:S02]  /*40a0*/  ISETP.GT.AND P6, PT, R2, 0x9, PT ;  /* 0x000000090200780c */ /* 0x000fe40003fc4270 */
[----:B------:R-:W-:Y:S02]  /*40b0*/  FSEL R8, R32, -INF , P0 ;  /* 0xff80000020087808 */ /* 0x000fe40000000000 */
[----:B------:R-:W-:Y:S02]  /*40c0*/  ISETP.GT.AND P0, PT, R0, 0x1, PT ;  /* 0x000000010000780c */ /* 0x000fe40003f04270 */
[----:B------:R-:W-:Y:S02]  /*40d0*/  FMNMX.FTZ R3, R6, R7, !PT ;  /* 0x0000000706037209 */ /* 0x000fe40007810000 */
[----:B------:R-:W-:-:S02]  /*40e0*/  ISETP.GT.AND P1, PT, R0, RZ, PT ;  /* 0x000000ff0000720c */ /* 0x000fc40003f24270 */
[----:B------:R-:W-:Y:S02]  /*40f0*/  FSEL R9, R33, -INF , P6 ;  /* 0xff80000021097808 */ /* 0x000fe40003000000 */
[----:B------:R-:W-:Y:S02]  /*4100*/  ISETP.GT.AND P6, PT, R2, 0x10, PT ;  /* 0x000000100200780c */ /* 0x000fe40003fc4270 */
[----:B------:R-:W-:Y:S02]  /*4110*/  FSEL R11, R39, -INF , P0 ;  /* 0xff800000270b7808 */ /* 0x000fe40000000000 */
[----:B------:R-:W-:Y:S02]  /*4120*/  ISETP.GT.AND P0, PT, R0, 0x8, PT ;  /* 0x000000080000780c */ /* 0x000fe40003f04270 */
[----:B------:R-:W-:Y:S02]  /*4130*/  FMNMX.FTZ R3, R8, R3, !PT ;  /* 0x0000000308037209 */ /* 0x000fe40007810000 */
[----:B------:R-:W-:-:S02]  /*4140*/  FSEL R10, R38, -INF , P1 ;  /* 0xff800000260a7808 */ /* 0x000fc40000800000 */
[----:B------:R-:W-:Y:S02]  /*4150*/  FSEL R38, R28, -INF , P6 ;  /* 0xff8000001c267808 */ /* 0x000fe40003000000 */
[----:B------:R-:W-:Y:S02]  /*4160*/  ISETP.GT.AND P6, PT, R0, 0x9, PT ;  /* 0x000000090000780c */ /* 0x000fe40003fc4270 */
[----:B------:R-:W-:Y:S02]  /*4170*/  ISETP.GT.AND P1, PT, R2, 0x11, PT ;  /* 0x000000110200780c */ /* 0x000fe40003f24270 */
[----:B------:R-:W-:Y:S02]  /*4180*/  FSEL R12, R34, -INF , P0 ;  /* 0xff800000220c7808 */ /* 0x000fe40000000000 */
[----:B------:R-:W-:Y:S02]  /*4190*/  FMNMX.FTZ R3, R9, R3, !PT ;  /* 0x0000000309037209 */ /* 0x000fe40007810000 */
[----:B------:R-:W-:-:S02]  /*41a0*/  ISETP.GT.AND P0, PT, R0, 0x11, PT ;  /* 0x000000110000780c */ /* 0x000fc40003f04270 */
[----:B------:R-:W-:Y:S02]  /*41b0*/  FSEL R13, R35, -INF , P6 ;  /* 0xff800000230d7808 */ /* 0x000fe40003000000 */
[----:B------:R-:W-:Y:S01]  /*41c0*/  FSEL R37, R29, -INF , P1 ;  /* 0xff8000001d257808 */ /* 0x000fe20000800000 */
[----:B------:R-:W-:Y:S01]  /*41d0*/  LDSM.16.MT88.4 R32, [R181+0x2000] ;  /* 0x00200000b520783b */ /* 0x000fe20000004200 */
[----:B------:R-:W-:Y:S02]  /*41e0*/  ISETP.GT.AND P6, PT, R2, 0x18, PT ;  /* 0x000000180200780c */ /* 0x000fe40003fc4270 */
[----:B------:R-:W-:Y:S02]  /*41f0*/  FMNMX.FTZ R3, R38, R3, !PT ;  /* 0x0000000326037209 */ /* 0x000fe40007810000 */
[----:B------:R-:W-:Y:S02]  /*4200*/  FSEL R43, R31, -INF , P0 ;  /* 0xff8000001f2b7808 */ /* 0x000fe40000000000 */
[----:B------:R-:W-:-:S02]  /*4210*/  ISETP.GT.AND P1, PT, R0, 0x10, PT ;  /* 0x000000100000780c */ /* 0x000fc40003f24270 */
[----:B------:R-:W-:Y:S02]  /*4220*/  ISETP.GT.AND P0, PT, R2, 0x19, PT ;  /* 0x000000190200780c */ /* 0x000fe40003f04270 */
[----:B------:R-:W-:Y:S02]  /*4230*/  FSEL R36, R44, -INF , P6 ;  /* 0xff8000002c247808 */ /* 0x000fe40003000000 */
[----:B------:R-:W-:Y:S02]  /*4240*/  FMNMX.FTZ R3, R37, R3, !PT ;  /* 0x0000000325037209 */ /* 0x000fe40007810000 */
[----:B------:R-:W-:Y:S02]  /*4250*/  FSEL R41, R30, -INF , P1 ;  /* 0xff8000001e297808 */ /* 0x000fe40000800000 */
[----:B------:R-:W-:Y:S01]  /*4260*/  FSEL R39, R45, -INF , P0 ;  /* 0xff8000002d277808 */ /* 0x000fe20000000000 */
[----:B------:R-:W-:Y:S01]  /*4270*/  LDSM.16.MT88.4 R28, [R177] ;  /* 0x00000000b11c783b */ /* 0x000fe20000004200 */
[----:B------:R-:W-:-:S02]  /*4280*/  ISETP.GT.AND P1, PT, R0, 0x18, PT ;  /* 0x000000180000780c */ /* 0x000fc40003f24270 */
[----:B------:R-:W-:Y:S02]  /*4290*/  ISETP.GT.AND P0, PT, R0, 0x19, PT ;  /* 0x000000190000780c */ /* 0x000fe40003f04270 */
[----:B------:R-:W-:Y:S02]  /*42a0*/  ISETP.GT.AND P6, PT, R2, 0x20, PT ;  /* 0x000000200200780c */ /* 0x000fe40003fc4270 */
[----:B------:R-:W-:Y:S02]  /*42b0*/  FMNMX.FTZ R4, R10, R11, !PT ;  /* 0x0000000b0a047209 */ /* 0x000fe40007810000 */
[----:B------:R-:W-:Y:S02]  /*42c0*/  FMNMX.FTZ R3, R36, R3, !PT ;  /* 0x0000000324037209 */ /* 0x000fe40007810000 */
[----:B------:R-:W-:Y:S02]  /*42d0*/  FSEL R40, R46, -INF , P1 ;  /* 0xff8000002e287808 */ /* 0x000fe40000800000 */
[----:B------:R-:W-:-:S02]  /*42e0*/  FSEL R42, R47, -INF , P0 ;  /* 0xff8000002f2a7808 */ /* 0x000fc40000000000 */
[----:B------:R-:W-:Y:S02]  /*42f0*/  ISETP.GT.AND P0, PT, R2, 0x21, PT ;  /* 0x000000210200780c */ /* 0x000fe40003f04270 */
[----:B------:R-:W-:Y:S02]  /*4300*/  FSEL R100, R48, -INF , P6 ;  /* 0xff80000030647808 */ /* 0x000fe40003000000 */
[----:B------:R-:W-:Y:S02]  /*4310*/  ISETP.GT.AND P1, PT, R2, 0x28, PT ;  /* 0x000000280200780c */ /* 0x000fe40003f24270 */
[----:B------:R-:W-:Y:S02]  /*4320*/  FMNMX.FTZ R4, R12, R4, !PT ;  /* 0x000000040c047209 */ /* 0x000fe40007810000 */
[----:B------:R-:W-:Y:S02]  /*4330*/  FMNMX.FTZ R3, R39, R3, !PT ;  /* 0x0000000327037209 */ /* 0x000fe40007810000 */
[----:B------:R-:W-:-:S02]  /*4340*/  FSEL R101, R49, -INF , P0 ;  /* 0xff80000031657808 */ /* 0x000fc40000000000 */
[----:B------:R-:W-:Y:S02]  /*4350*/  FSEL R102, R24, -INF , P1 ;  /* 0xff80000018667808 */ /* 0x000fe40000800000 */
[----:B------:R-:W-:Y:S02]  /*4360*/  FMNMX.FTZ R4, R13, R4, !PT ;  /* 0x000000040d047209 */ /* 0x000fe40007810000 */
[----:B------:R-:W-:Y:S02]  /*4370*/  FMNMX.FTZ R3, R100, R3, !PT ;  /* 0x0000000364037209 */ /* 0x000fe40007810000 */
[C---:B------:R-:W-:Y:S02]  /*4380*/  ISETP.GT.AND P1, PT, R2.reuse, 0x30, PT ;  /* 0x000000300200780c */ /* 0x040fe40003f24270 */
[----:B------:R-:W-:Y:S02]  /*4390*/  ISETP.GT.AND P0, PT, R2, 0x29, PT ;  /* 0x000000290200780c */ /* 0x000fe40003f04270 */
[----:B------:R-:W-:-:S02]  /*43a0*/  FMNMX.FTZ R4, R41, R4, !PT ;  /* 0x0000000429047209 */ /* 0x000fc40007810000 */
        /* <DEDUP_REMOVED lines=8> */
[C---:B------:R-:W-:Y:S02]  /*4430*/  ISETP.GT.AND P6, PT, R2.reuse, 0x38, PT ;  /* 0x000000380200780c */ /* 0x040fe40003fc4270 */
[----:B------:R-:W-:Y:S02]  /*4440*/  ISETP.GT.AND P1, PT, R2, 0x39, PT ;  /* 0x000000390200780c */ /* 0x000fe40003f24270 */
[----:B------:R-:W-:Y:S02]  /*4450*/  FMNMX.FTZ R2, R40, R4, !PT ;  /* 0x0000000428027209 */ /* 0x000fe40007810000 */
[----:B------:R-:W-:-:S02]  /*4460*/  FMNMX.FTZ R3, R115, R3, !PT ;  /* 0x0000000373037209 */ /* 0x000fc40007810000 */
[----:B------:R-:W-:Y:S02]  /*4470*/  FSEL R221, R21, -INF , P0 ;  /* 0xff80000015dd7808 */ /* 0x000fe40000000000 */
[----:B------:R-:W-:Y:S02]  /*4480*/  ISETP.GT.AND P0, PT, R0, 0x21, PT ;  /* 0x000000210000780c */ /* 0x000fe40003f04270 */
[----:B------:R-:W-:Y:S02]  /*4490*/  FMNMX.FTZ R2, R42, R2, !PT ;  /* 0x000000022a027209 */ /* 0x000fe40007810000 */
[----:B------:R-:W-:Y:S02]  /*44a0*/  FMNMX.FTZ R3, R126, R3, !PT ;  /* 0x000000037e037209 */ /* 0x000fe40007810000 */
[----:B------:R-:W-:Y:S02]  /*44b0*/  FSEL R114, R51, -INF , P0 ;  /* 0xff80000033727808 */ /* 0x000fe40000000000 */
[----:B------:R-:W-:-:S02]  /*44c0*/  FSEL R219, R16, -INF , P6 ;  /* 0xff80000010db7808 */ /* 0x000fc40003000000 */
[C---:B------:R-:W-:Y:S02]  /*44d0*/  ISETP.GT.AND P0, PT, R0.reuse, 0x28, PT ;  /* 0x000000280000780c */ /* 0x040fe40003f04270 */
        /* <DEDUP_REMOVED lines=8> */
[----:B------:R-:W-:Y:S01]  /*4560*/  ISETP.GT.AND P1, PT, R0, 0x30, PT ;  /* 0x000000300000780c */ /* 0x000fe20003f24270 */
[----:B------:R-:W-:Y:S01]  /*4570*/  LDSM.16.MT88.4 R24, [R178] ;  /* 0x00000000b218783b */ /* 0x000fe20000004200 */
[----:B------:R-:W-:Y:S02]  /*4580*/  FMNMX.FTZ R2, R113, R2, !PT ;  /* 0x0000000271027209 */ /* 0x000fe40007810000 */
[----:B------:R-:W-:-:S02]  /*4590*/  FMNMX.FTZ R3, R230, R3, !PT ;  /* 0x00000003e6037209 */ /* 0x000fc40007810000 */
[----:B------:R-:W-:Y:S02]  /*45a0*/  ISETP.GT.AND P0, PT, R0, 0x31, PT ;  /* 0x000000310000780c */ /* 0x000fe40003f04270 */
[----:B------:R-:W-:Y:S01]  /*45b0*/  FSEL R231, R22, -INF , P1 ;  /* 0xff80000016e77808 */ /* 0x000fe20000800000 */
[----:B------:R-:W1:Y:S01]  /*45c0*/  SHFL.BFLY PT, R5, R3, 0x2, 0x1f ;  /* 0x0c401f0003057f89 */ /* 0x000e6200000e0000 */
[----:B------:R-:W-:Y:S02]  /*45d0*/  FMNMX.FTZ R2, R112, R2, !PT ;  /* 0x0000000270027209 */ /* 0x000fe40007810000 */
[----:B------:R-:W-:Y:S02]  /*45e0*/  FSEL R245, R23, -INF , P0 ;  /* 0xff80000017f57808 */ /* 0x000fe40000000000 */
[----:B------:R-:W-:Y:S01]  /*45f0*/  ISETP.GT.AND P1, PT, R0, 0x38, PT ;  /* 0x000000380000780c */ /* 0x000fe20003f24270 */
[----:B------:R-:W-:Y:S01]  /*4600*/  LDSM.16.MT88.4 R20, [R181] ;  /* 0x00000000b514783b */ /* 0x000fe20000004200 */
[----:B------:R-:W-:-:S02]  /*4610*/  FMNMX.FTZ R2, R231, R2, !PT ;  /* 0x00000002e7027209 */ /* 0x000fc40007810000 */
[----:B------:R-:W-:Y:S02]  /*4620*/  ISETP.GT.AND P0, PT, R0, 0x39, PT ;  /* 0x000000390000780c */ /* 0x000fe40003f04270 */
[----:B------:R-:W-:Y:S02]  /*4630*/  FSEL R244, R18, -INF , P1 ;  /* 0xff80000012f47808 */ /* 0x000fe40000800000 */
[----:B------:R-:W-:Y:S02]  /*4640*/  FMNMX.FTZ R2, R245, R2, !PT ;  /* 0x00000002f5027209 */ /* 0x000fe40007810000 */
[----:B------:R-:W-:Y:S02]  /*4650*/  FSEL R246, R19, -INF , P0 ;  /* 0xff80000013f67808 */ /* 0x000fe40000000000 */
[----:B------:R-:W-:Y:S01]  /*4660*/  FMNMX.FTZ R2, R244, R2, !PT ;  /* 0x00000002f4027209 */ /* 0x000fe20007810000 */
[----:B------:R-:W-:Y:S03]  /*4670*/  LDSM.16.MT88.4 R16, [R180] ;  /* 0x00000000b410783b */ /* 0x000fe60000004200 */
[----:B------:R-:W-:-:S02]  /*4680*/  FMNMX.FTZ R2, R246, R2, !PT ;  /* 0x00000002f6027209 */ /* 0x000fc40007810000 */
        /* <DEDUP_REMOVED lines=25> */
[--C-:B-1----:R-:W-:Y:S02]  /*4820*/  FFMA.FTZ R3, R11, c[0x0][0x2d0], -R0.reuse ;  /* 0x0000b4000b037a23 */ /* 0x102fe40000010800 */
[----:B------:R-:W-:Y:S04]  /*4830*/  LDSM.16.MT88.4 R8, [R178+0x2000] ;  /* 0x00200000b208783b */ /* 0x000fe80000004200 */
        /* <DEDUP_REMOVED lines=51> */
[C---:B--2---:R-:W-:Y:S08]  /*4b70*/  HMMA.16816.F32.BF16 R120, R4.reuse, R16, RZ ;  /* 0x000000100478723c */ /* 0x044ff000000418ff */
        /* <DEDUP_REMOVED lines=9> */
[----:B------:R1:W1:Y:S07]  /*4c10*/  MUFU.EX2 R232, R3 ;  /* 0x0000000300e87308 */ /* 0x00026e0000000800 */
[----:B------:R-:W-:Y:S01]  /*4c20*/  HMMA.16816.F32.BF16 R136, R4, R10, RZ ;  /* 0x0000000a0488723c */ /* 0x000fe200000418ff */
[----:B------:R-:W2:Y:S06]  /*4c30*/  LDSM.16.MT88.4 R8, [R181+0x2800] ;  /* 0x00280000b508783b */ /* 0x000eac0000004200 */
        /* <DEDUP_REMOVED lines=9> */
[----:B-1----:R-:W-:-:S02]  /*4cd0*/  FFMA.FTZ R3, R115, c[0x0][0x2d0], -R2 ;  /* 0x0000b40073037a23 */ /* 0x002fc40000010802 */
[----:B------:R-:W-:Y:S02]  /*4ce0*/  IMAD.MOV.U32 R115, RZ, RZ, R204 ;  /* 0x000000ffff737224 */ /* 0x000fe400078e00cc */
[----:B------:R1:W-:Y:S02]  /*4cf0*/  MUFU.EX2 R220, R3 ;  /* 0x0000000300dc7308 */ /* 0x0003e40000000800 */
[C---:B------:R-:W-:Y:S08]  /*4d00*/  HMMA.16816.F32.BF16 R168, R4.reuse, R24, R104 ;  /* 0x0000001804a8723c */ /* 0x040ff00000041868 */
[----:B------:R-:W-:Y:S01]  /*4d10*/  HMMA.16816.F32.BF16 R160, R4, R26, R88 ;  /* 0x0000001a04a0723c */ /* 0x000fe20000041858 */
[----:B------:R-:W2:Y:S01]  /*4d20*/  LDSM.16.MT88.4 R24, [R177+0x4800] ;  /* 0x00480000b118783b */ /* 0x000ea20000004200 */
[----:B-1----:R-:W-:-:S06]  /*4d30*/  FFMA.FTZ R3, R103, c[0x0][0x2d0], -R0 ;  /* 0x0000b40067037a23 */ /* 0x002fcc0000010800 */
[C---:B----4-:R-:W-:Y:S01]  /*4d40*/  HMMA.16816.F32.BF16 R92, R4.reuse, R12, R60 ;  /* 0x0000000c045c723c */ /* 0x050fe2000004183c */
[----:B------:R1:W-:Y:S07]  /*4d50*/  MUFU.EX2 R218, R3 ;  /* 0x0000000300da7308 */ /* 0x0003ee0000000800 */
[C---:B------:R-:W-:Y:S01]  /*4d60*/  HMMA.16816.F32.BF16 R88, R4.reuse, R14, R52 ;  /* 0x0000000e0458723c */ /* 0x040fe20000041834 */
[----:B------:R-:W4:Y:S07]  /*4d70*/  LDSM.16.MT88.4 R12, [R181+0x4800] ;  /* 0x00480000b50c783b */ /* 0x000f2e0000004200 */
[----:B---3--:R-:W-:Y:S01]  /*4d80*/  HMMA.16816.F32.BF16 R164, R4, R34, R96 ;  /* 0x0000002204a4723c */ /* 0x008fe20000041860 */
[----:B-1----:R-:W-:-:S02]  /*4d90*/  FFMA.FTZ R3, R114, c[0x0][0x2d0], -R0 ;  /* 0x0000b40072037a23 */ /* 0x002fc40000010800 */
[----:B------:R-:W-:Y:S02]  /*4da0*/  IMAD.MOV.U32 R114, RZ, RZ, R210 ;  /* 0x000000ffff727224 */ /* 0x000fe400078e00d2 */
[----:B------:R1:W3:Y:S03]  /*4db0*/  MUFU.EX2 R217, R3 ;  /* 0x0000000300d97308 */ /* 0x0002e60000000800 */
[C---:B--2---:R-:W-:Y:S08]  /*4dc0*/  HMMA.16816.F32.BF16 R104, R4.reuse, R16, R68 ;  /* 0x000000100468723c */ /* 0x044ff00000041844 */
[----:B------:R-:W-:Y:S01]  /*4dd0*/  HMMA.16816.F32.BF16 R96, R4, R18, R64 ;  /* 0x000000120460723c */ /* 0x000fe20000041840 */
[----:B------:R-:W2:Y:S01]  /*4de0*/  LDSM.16.MT88.4 R16, [R178+0x4800] ;  /* 0x00480000b210783b */ /* 0x000ea20000004200 */
[----:B-1----:R-:W-:-:S06]  /*4df0*/  FFMA.FTZ R3, R113, c[0x0][0x2d0], -R0 ;  /* 0x0000b40071037a23 */ /* 0x002fcc0000010800 */
[----:B------:R-:W-:Y:S01]  /*4e00*/  HMMA.16816.F32.BF16 R152, R4, R32, R80 ;  /* 0x000000200498723c */ /* 0x000fe20000041850 */
[----:B------:R-:W-:Y:S01]  /*4e10*/  LDSM.16.MT88.4 R32, [R178+0x1000] ;  /* 0x00100000b220783b */ /* 0x000fe20000004200 */
[----:B------:R1:W-:Y:S01]  /*4e20*/  MUFU.EX2 R216, R3 ;  /* 0x0000000300d87308 */ /* 0x0003e20000000800 */
[----:B------:R-:W-:-:S05]  /*4e30*/  IMAD.MOV.U32 R113, RZ, RZ, R209 ;  /* 0x000000ffff717224 */ /* 0x000fca00078e00d1 */
[C---:B------:R-:W-:Y:S08]  /*4e40*/  HMMA.16816.F32.BF16 R148, R4.reuse, R22, R84 ;  /* 0x000000160494723c */ /* 0x040ff00000041854 */
[----:B------:R-:W-:Y:S01]  /*4e50*/  HMMA.16816.F32.BF16 R84, R4, R8, R56 ;  /* 0x000000080454723c */ /* 0x000fe20000041838 */
[----:B-1----:R-:W-:Y:S02]  /*4e60*/  FFMA.FTZ R3, R112, c[0x0][0x2d0], -R0 ;  /* 0x0000b40070037a23 */ /* 0x002fe40000010800 */
[----:B------:R-:W-:-:S05]  /*4e70*/  IMAD.MOV.U32 R112, RZ, RZ, R208 ;  /* 0x000000ffff707224 */ /* 0x000fca00078e00d0 */
[C---:B------:R-:W-:Y:S01]  /*4e80*/  HMMA.16816.F32.BF16 R80, R4.reuse, R10, R48 ;  /* 0x0000000a0450723c */ /* 0x040fe20000041830 */
[----:B------:R-:W1:Y:S07]  /*4e90*/  LDSM.16.MT88.4 R8, [R180+0x4800] ;  /* 0x00480000b408783b */ /* 0x000e6e0000004200 */
[C---:B------:R-:W-:Y:S08]  /*4ea0*/  HMMA.16816.F32.BF16 R56, R4.reuse, R28, R44 ;  /* 0x0000001c0438723c */ /* 0x040ff0000004182c */
[C---:B------:R-:W-:Y:S08]  /*4eb0*/  HMMA.16816.F32.BF16 R52, R4.reuse, R24, R108 ;  /* 0x000000180434723c */ /* 0x040ff0000004186c */
[C---:B------:R-:W-:Y:S01]  /*4ec0*/  HMMA.16816.F32.BF16 R44, R4.reuse, R26, R116 ;  /* 0x0000001a042c723c */ /* 0x040fe20000041874 */
[----:B------:R-:W1:Y:S07]  /*4ed0*/  LDSM.16.MT88.4 R24, [R177+0x1000] ;  /* 0x00100000b118783b */ /* 0x000e6e0000004200 */
[C---:B------:R-:W-:Y:S01]  /*4ee0*/  HMMA.16816.F32.BF16 R156, R4.reuse, R20, R72 ;  /* 0x00000014049c723c */ /* 0x040fe20000041848 */
[----:B------:R-:W1:Y:S07]  /*4ef0*/  LDSM.16.MT88.4 R20, [R181+0x1000] ;  /* 0x00100000b514783b */ /* 0x000e6e0000004200 */
[C---:B----4-:R-:W-:Y:S07]  /*4f00*/  HMMA.16816.F32.BF16 R76, R4.reuse, R12, R132 ;  /* 0x0000000c044c723c */ /* 0x050fee0000041884 */
[----:B------:R-:W-:Y:S01]  /*4f10*/  IMAD.MOV.U32 R132, RZ, RZ, R127 ;  /* 0x000000ffff847224 */ /* 0x000fe200078e007f */
[----:B--2---:R-:W-:Y:S01]  /*4f20*/  HMMA.16816.F32.BF16 R68, R4, R16, R120 ;  /* 0x000000100444723c */ /* 0x004fe20000041878 */
[----:B------:R2:W4:Y:S01]  /*4f30*/  MUFU.EX2 R127, R3 ;  /* 0x00000003007f7308 */ /* 0x0005220000000800 */
[----:B-----5:R-:W-:-:S02]  /*4f40*/  IMAD.MOV.U32 R135, RZ, RZ, R207 ;  /* 0x000000ffff877224 */ /* 0x020fc400078e00cf */
[----:B------:R-:W-:Y:S02]  /*4f50*/  IMAD.MOV.U32 R134, RZ, RZ, R206 ;  /* 0x000000ffff867224 */ /* 0x000fe400078e00ce */
[----:B------:R-:W-:Y:S02]  /*4f60*/  IMAD.MOV.U32 R133, RZ, RZ, R205 ;  /* 0x000000ffff857224 */ /* 0x000fe400078e00cd */
[----:B------:R-:W-:Y:S01]  /*4f70*/  HMMA.16816.F32.BF16 R72, R4, R18, R128 ;  /* 0x000000120448723c */ /* 0x000fe20000041880 */
[----:B------:R-:W3:Y:S01]  /*4f80*/  LDSM.16.MT88.4 R16, [R180+0x1000] ;  /* 0x00100000b410783b */ /* 0x000ee20000004200 */
[----:B------:R-:W-:Y:S02]  /*4f90*/  IMAD.MOV.U32 R123, RZ, RZ, R214 ;  /* 0x000000ffff7b7224 */ /* 0x000fe400078e00d6 */
[----:B------:R-:W-:Y:S02]  /*4fa0*/  IMAD.MOV.U32 R122, RZ, RZ, R213 ;  /* 0x000000ffff7a7224 */ /* 0x000fe400078e00d5 */
[----:B------:R-:W-:-:S02]  /*4fb0*/  IMAD.MOV.U32 R121, RZ, RZ, R212 ;  /* 0x000000ffff797224 */ /* 0x000fc400078e00d4 */
[----:B------:R-:W-:Y:S01]  /*4fc0*/  HMMA.16816.F32.BF16 R40, R4, R30, R36 ;  /* 0x0000001e0428723c */ /* 0x000fe20000041824 */
[----:B------:R-:W-:Y:S01]  /*4fd0*/  IMAD.MOV.U32 R120, RZ, RZ, R211 ;  /* 0x000000ffff787224 */ /* 0x000fe200078e00d3 */
[----:B------:R-:W-:Y:S01]  /*4fe0*/  LDSM.16.MT88.4 R28, [R180+0x3000] ;  /* 0x00300000b41c783b */ /* 0x000fe20000004200 */
[----:B--2---:R-:W-:-:S04]  /*4ff0*/  FFMA.FTZ R3, R126, c[0x0][0x2d0], -R2 ;  /* 0x0000b4007e037a23 */ /* 0x004fc80000010802 */
[----:B------:R2:W-:Y:S01]  /*5000*/  MUFU.EX2 R126, R3 ;  /* 0x00000003007e7308 */ /* 0x0005e20000000800 */
[C---:B------:R-:W-:Y:S01]  /*5010*/  HMMA.16816.F32.BF16 R64, R4.reuse, R14, R140 ;  /* 0x0000000e0440723c */ /* 0x040fe2000004188c */
[----:B------:R-:W-:Y:S07]  /*5020*/  LDSM.16.MT88.4 R12, [R177+0x3000] ;  /* 0x00300000b10c783b */ /* 0x000fee0000004200 */
[----:B-1----:R-:W-:Y:S01]  /*5030*/  HMMA.16816.F32.BF16 R48, R4, R8, R144 ;  /* 0x000000080430723c */ /* 0x002fe20000041890 */
[----:B--2---:R-:W-:-:S07]  /*5040*/  FFMA.FTZ R3, R221, c[0x0][0x2d0], -R2 ;  /* 0x0000b400dd037a23 */ /* 0x004fce0000010802 */
[----:B------:R-:W-:Y:S01]  /*5050*/  HMMA.16816.F32.BF16 R36, R4, R10, R136 ;  /* 0x0000000a0424723c */ /* 0x000fe20000041888 */
[----:B------:R-:W-:Y:S01]  /*5060*/  LDSM.16.MT88.4 R8, [R178+0x3000] ;  /* 0x00300000b208783b */ /* 0x000fe20000004200 */
[----:B------:R-:W-:-:S05]  /*5070*/  IMAD.MOV.U32 R221, RZ, RZ, R132 ;  /* 0x000000ffffdd7224 */ /* 0x000fca00078e0084 */
[----:B------:R-:W-:Y:S02]  /*5080*/  F2FP.BF16.PACK_AB R4, R232, R238 ;  /* 0x000000eee804723e */ /* 0x000fe400000010ff */
[----:B---3--:R-:W-:Y:S02]  /*5090*/  F2FP.BF16.PACK_AB R5, R217, R218 ;  /* 0x000000dad905723e */ /* 0x008fe400000010ff */
[----:B------:R-:W-:Y:S02]  /*50a0*/  F2FP.BF16.PACK_AB R6, R220, R222 ;  /* 0x000000dedc06723e */ /* 0x000fe400000010ff */
[----:B----4-:R-:W-:-:S07]  /*50b0*/  F2FP.BF16.PACK_AB R7, R127, R216 ;  /* 0x000000d87f07723e */ /* 0x010fce00000010ff */
[C---:B------:R-:W-:Y:S08]  /*50c0*/  HMMA.16816.F32.BF16 R128, R4.reuse, R24, R152 ;  /* 0x000000180480723c */ /* 0x040ff00000041898 */
        /* <DEDUP_REMOVED lines=9> */
[C---:B-1----:R-:W-:Y:S01]  /*5160*/  HMMA.16816.F32.BF16 R160, R4.reuse, R26, R80 ;  /* 0x0000001a04a0723c */ /* 0x042fe20000041850 */
[----:B------:R1:W4:Y:S01]  /*5170*/  MUFU.EX2 R26, R3 ;  /* 0x00000003001a7308 */ /* 0x0003220000000800 */
[----:B------:R-:W-:Y:S05]  /*5180*/  LDSM.16.MT88.4 R80, [R178+0x5800] ;  /* 0x00580000b250783b */ /* 0x000fea0000004200 */
[----:B------:R-:W-:Y:S01]  /*5190*/  IMAD.MOV.U32 R27, RZ, RZ, R135 ;  /* 0x000000ffff1b7224 */ /* 0x000fe200078e0087 */
[C---:B------:R-:W-:Y:S08]  /*51a0*/  HMMA.16816.F32.BF16 R32, R4.reuse, R34, R200 ;  /* 0x000000220420723c */ /* 0x040ff000000418c8 */
[----:B------:R-:W-:Y:S01]  /*51b0*/  HMMA.16816.F32.BF16 R200, R4, R12, R104 ;  /* 0x0000000c04c8723c */ /* 0x000fe20000041868 */
[--C-:B-1----:R-:W-:Y:S01]  /*51c0*/  FFMA.FTZ R3, R219, c[0x0][0x2d0], -R2.reuse ;  /* 0x0000b400db037a23 */ /* 0x102fe20000010802 */
[----:B------:R-:W-:Y:S01]  /*51d0*/  LDSM.16.MT88.4 R104, [R178+0x1800] ;  /* 0x00180000b268783b */ /* 0x000fe20000004200 */
[----:B------:R-:W-:-:S02]  /*51e0*/  FFMA.FTZ R2, R230, c[0x0][0x2d0], -R2 ;  /* 0x0000b400e6027a23 */ /* 0x000fc40000010802 */
[----:B------:R-:W-:Y:S02]  /*51f0*/  IMAD.MOV.U32 R230, RZ, RZ, R112 ;  /* 0x000000ffffe67224 */ /* 0x000fe400078e0070 */
[----:B------:R-:W-:Y:S01]  /*5200*/  IMAD.MOV.U32 R219, RZ, RZ, R133 ;  /* 0x000000ffffdb7224 */ /* 0x000fe200078e0085 */
[C---:B------:R-:W-:Y:S01]  /*5210*/  HMMA.16816.F32.BF16 R204, R4.reuse, R14, R96 ;  /* 0x0000000e04cc723c */ /* 0x040fe20000041860 */
[----:B------:R-:W1:Y:S06]  /*5220*/  LDSM.16.MT88.4 R12, [R181+0x5000] ;  /* 0x00500000b50c783b */ /* 0x000e6c0000004200 */
[----:B----4-:R-:W-:Y:S01]  /*5230*/  F2FP.BF16.PACK_AB R96, R26, R126 ;  /* 0x0000007e1a60723e */ /* 0x010fe200000010ff */
[C---:B------:R-:W-:Y:S08]  /*5240*/  HMMA.16816.F32.BF16 R172, R4.reuse, R8, R92 ;  /* 0x0000000804ac723c */ /* 0x040ff0000004185c */
[C---:B------:R-:W-:Y:S01]  /*5250*/  HMMA.16816.F32.BF16 R168, R4.reuse, R10, R88 ;  /* 0x0000000a04a8723c */ /* 0x040fe20000041858 */
[----:B------:R-:W4:Y:S04]  /*5260*/  LDSM.16.MT88.4 R8, [R180+0x5000] ;  /* 0x00500000b408783b */ /* 0x000f280000004200 */
[----:B------:R-:W-:Y:S03]  /*5270*/  LDSM.16.MT88.4 R88, [R181+0x5800] ;  /* 0x00580000b558783b */ /* 0x000fe60000004200 */
[C---:B------:R-:W-:Y:S01]  /*5280*/  HMMA.16816.F32.BF16 R164, R4.reuse, R24, R84 ;  /* 0x0000001804a4723c */ /* 0x040fe20000041854 */
[----:B------:R1:W-:Y:S07]  /*5290*/  MUFU.EX2 R24, R2 ;  /* 0x0000000200187308 */ /* 0x0003ee0000000800 */
[C---:B--2---:R-:W-:Y:S01]  /*52a0*/  HMMA.16816.F32.BF16 R140, R4.reuse, R20, R52 ;  /* 0x00000014048c723c */ /* 0x044fe20000041834 */
[----:B------:R2:W2:Y:S07]  /*52b0*/  MUFU.EX2 R25, R3 ;  /* 0x0000000300197308 */ /* 0x0004ae0000000800 */
[----:B---3--:R-:W-:Y:S01]  /*52c0*/  HMMA.16816.F32.BF16 R92, R4, R16, R68 ;  /* 0x00000010045c723c */ /* 0x008fe20000041844 */
[----:B-1----:R-:W-:-:S02]  /*52d0*/  FFMA.FTZ R2, R231, c[0x0][0x2d0], -R0 ;  /* 0x0000b400e7027a23 */ /* 0x002fc40000010800 */
[----:B------:R-:W-:Y:S02]  /*52e0*/  IMAD.MOV.U32 R231, RZ, RZ, R113 ;  /* 0x000000ffffe77224 */ /* 0x000fe400078e0071 */
[----:B------:R1:W-:Y:S03]  /*52f0*/  MUFU.EX2 R21, R2 ;  /* 0x0000000200157308 */ /* 0x0003e60000000800 */
[----:B------:R-:W-:Y:S01]  /*5300*/  HMMA.16816.F32.BF16 R156, R4, R28, R56 ;  /* 0x0000001c049c723c */ /* 0x000fe20000041838 */
[----:B--2---:R-:W-:Y:S01]  /*5310*/  IMAD.MOV.U32 R3, RZ, RZ, R134 ;  /* 0x000000ffff037224 */ /* 0x004fe200078e0086 */
[----:B------:R-:W-:Y:S01]  /*5320*/  LDSM.16.MT88.4 R56, [R181+0x3800] ;  /* 0x00380000b538783b */ /* 0x000fe20000004200 */
[----:B------:R-:W-:-:S03]  /*5330*/  F2FP.BF16.PACK_AB R98, R24, R25 ;  /* 0x000000191862723e */ /* 0x000fc600000010ff */
[----:B------:R-:W-:Y:S02]  /*5340*/  LDSM.16.MT88.4 R132, [R177+0x1800] ;  /* 0x00180000b184783b */ /* 0x000fe40000004200 */
[----:B------:R-:W-:Y:S02]  /*5350*/  HMMA.16816.F32.BF16 R144, R4, R30, R40 ;  /* 0x0000001e0490723c */ /* 0x000fe40000041828 */
[----:B------:R-:W2:Y:S01]  /*5360*/  LDSM.16.MT88.4 R40, [R177+0x3800] ;  /* 0x00380000b128783b */ /* 0x000ea20000004200 */
[----:B-1----:R-:W-:Y:S02]  /*5370*/  FFMA.FTZ R2, R245, c[0x0][0x2d0], -R0 ;  /* 0x0000b400f5027a23 */ /* 0x002fe40000010800 */
[----:B------:R-:W-:-:S03]  /*5380*/  IMAD.MOV.U32 R245, RZ, RZ, R121 ;  /* 0x000000fffff57224 */ /* 0x000fc600078e0079 */
[C---:B------:R-:W-:Y:S01]  /*5390*/  HMMA.16816.F32.BF16 R28, R4.reuse, R22, R44 ;  /* 0x00000016041c723c */ /* 0x040fe2000004182c */
[----:B------:R1:W3:Y:S06]  /*53a0*/  MUFU.EX2 R20, R2 ;  /* 0x0000000200147308 */ /* 0x0002ec0000000800 */
[----:B------:R-:W-:Y:S01]  /*53b0*/  IMAD.MOV.U32 R22, RZ, RZ, R120 ;  /* 0x000000ffff167224 */ /* 0x000fe200078e0078 */
[----:B------:R-:W-:Y:S01]  /*53c0*/  HMMA.16816.F32.BF16 R136, R4, R12, R76 ;  /* 0x0000000c0488723c */ /* 0x000fe2000004184c */
[----:B------:R-:W-:-:S07]  /*53d0*/  IMAD.MOV.U32 R23, RZ, RZ, R114 ;  /* 0x000000ffff177224 */ /* 0x000fce00078e0072 */
[C---:B------:R-:W-:Y:S01]  /*53e0*/  HMMA.16816.F32.BF16 R84, R4.reuse, R18, R72 ;  /* 0x000000120454723c */ /* 0x040fe20000041848 */
[--C-:B-1----:R-:W-:Y:S01]  /*53f0*/  FFMA.FTZ R2, R244, c[0x0][0x2d0], -R0.reuse ;  /* 0x0000b400f4027a23 */ /* 0x102fe20000010800 */
[----:B------:R-:W-:Y:S01]  /*5400*/  LDSM.16.MT88.4 R72, [R177+0x5800] ;  /* 0x00580000b148783b */ /* 0x000fe20000004200 */
[----:B------:R-:W-:Y:S01]  /*5410*/  FFMA.FTZ R0, R246, c[0x0][0x2d0], -R0 ;  /* 0x0000b400f6007a23 */ /* 0x000fe20000010800 */
[----:B---3--:R-:W-:Y:S01]  /*5420*/  F2FP.BF16.PACK_AB R97, R20, R21 ;  /* 0x000000151461723e */ /* 0x008fe200000010ff */
[----:B------:R1:W-:Y:S01]  /*5430*/  MUFU.EX2 R17, R2 ;  /* 0x0000000200117308 */ /* 0x0003e20000000800 */
[----:B------:R-:W-:Y:S02]  /*5440*/  IMAD.MOV.U32 R246, RZ, RZ, R115 ;  /* 0x000000fffff67224 */ /* 0x000fe400078e0073 */
[----:B------:R-:W-:Y:S01]  /*5450*/  IMAD.MOV.U32 R244, RZ, RZ, R122 ;  /* 0x000000fffff47224 */ /* 0x000fe200078e007a */
[----:B------:R-:W3:Y:S01]  /*5460*/  LDSM.16.MT88.4 R112, [R181+0x1800] ;  /* 0x00180000b570783b */ /* 0x000ee20000004200 */
[C---:B------:R-:W-:Y:S03]  /*5470*/  HMMA.16816.F32.BF16 R12, R4.reuse, R14, R64 ;  /* 0x0000000e040c723c */ /* 0x040fe60000041840 */
[----:B------:R2:W2:Y:S01]  /*5480*/  MUFU.EX2 R16, R0 ;  /* 0x0000000000107308 */ /* 0x0004a20000000800 */
[----:B------:R-:W-:Y:S04]  /*5490*/  LDSM.16.MT88.4 R64, [R180+0x3800] ;  /* 0x00380000b440783b */ /* 0x000fe80000004200 */
[----:B----4-:R-:W-:Y:S01]  /*54a0*/  HMMA.16816.F32.BF16 R152, R4, R8, R48 ;  /* 0x000000080498723c */ /* 0x010fe20000041830 */
[----:B------:R-:W-:Y:S01]  /*54b0*/  LDSM.16.MT88.4 R48, [R178+0x3800] ;  /* 0x00380000b230783b */ /* 0x000fe20000004200 */
[----:B-1----:R-:W-:-:S03]  /*54c0*/  IMAD.MOV.U32 R2, RZ, RZ, R123 ;  /* 0x000000ffff027224 */ /* 0x002fc600078e007b */
[----:B------:R-:W1:Y:S01]  /*54d0*/  LDSM.16.MT88.4 R120, [R180+0x1800] ;  /* 0x00180000b478783b */ /* 0x000e620000004200 */
[----:B------:R-:W-:Y:S02]  /*54e0*/  FADD.FTZ R2, R2, R246 ;  /* 0x000000f602027221 */ /* 0x000fe40000010000 */
[----:B------:R-:W-:Y:S01]  /*54f0*/  HMMA.16816.F32.BF16 R148, R4, R10, R36 ;  /* 0x0000000a0494723c */ /* 0x000fe20000041824 */
[----:B------:R-:W4:Y:S01]  /*5500*/  LDSM.16.MT88.4 R8, [R180+0x5800] ;  /* 0x00580000b408783b */ /* 0x000f220000004200 */
        /* <DEDUP_REMOVED lines=11> */
[----:B------:R-:W-:Y:S01]  /*55c0*/  IADD3 R201, R27, -0x2, RZ ;  /* 0xfffffffe1bc97810 */ /* 0x000fe20007ffe0ff */
[----:B------:R-:W-:Y:S01]  /*55d0*/  FADD.FTZ R3, R252, R3 ;  /* 0x00000003fc037221 */ /* 0x000fe20000010000 */
[----:B------:R-:W-:Y:S01]  /*55e0*/  HMMA.16816.F32.BF16 R128, R96, R132, R128 ;  /* 0x000000846080723c */ /* 0x000fe20000041880 */
[----:B------:R-:W-:-:S04]  /*55f0*/  @P2 IMAD.HI.U32 R4, R237, c[0x0][0x2c8], RZ ;  /* 0x0000b200ed042a27 */ /* 0x000fc800078e00ff */
[----:B------:R-:W-:Y:S02]  /*5600*/  FADD.FTZ R2, R249, R2 ;  /* 0x00000002f9027221 */ /* 0x000fe40000010000 */
[----:B------:R-:W-:Y:S01]  /*5610*/  IMAD.MOV.U32 R0, RZ, RZ, R237 ;  /* 0x000000ffff007224 */ /* 0x000fe200078e00ed */
[----:B------:R-:W-:Y:S01]  /*5620*/  @P2 SHF.R.U32.HI R0, RZ, c[0x0][0x2cc], R4 ;  /* 0x0000b300ff002a19 */ /* 0x000fe20000011604 */
[----:B------:R-:W-:Y:S01]  /*5630*/  FADD.FTZ R3, R221, R3 ;  /* 0x00000003dd037221 */ /* 0x000fe20000010000 */
[C---:B---3--:R-:W-:Y:S01]  /*5640*/  HMMA.16816.F32.BF16 R108, R96.reuse, R112, R108 ;  /* 0x00000070606c723c */ /* 0x048fe2000004186c */
[----:B------:R-:W-:Y:S01]  /*5650*/  FADD.FTZ R2, R251, R2 ;  /* 0x00000002fb027221 */ /* 0x000fe20000010000 */
[----:B------:R-:W-:Y:S01]  /*5660*/  IADD3 R0, R0, R234, -R235 ;  /* 0x000000ea00007210 */ /* 0x000fe20007ffe8eb */
[----:B------:R-:W-:Y:S02]  /*5670*/  FADD.FTZ R3, R238, R3 ;  /* 0x00000003ee037221 */ /* 0x000fe40000010000 */
[----:B------:R-:W-:Y:S01]  /*5680*/  FADD.FTZ R2, R218, R2 ;  /* 0x00000002da027221 */ /* 0x000fe20000010000 */
[----:B------:R-:W-:Y:S01]  /*5690*/  SHF.R.S32.HI R4, RZ, 0x1f, R0 ;  /* 0x0000001fff047819 */ /* 0x000fe20000011400 */
[----:B------:R-:W-:Y:S01]  /*56a0*/  FADD.FTZ R3, R232, R3 ;  /* 0x00000003e8037221 */ /* 0x000fe20000010000 */
[----:B------:R-:W-:Y:S01]  /*56b0*/  HMMA.16816.F32.BF16 R76, R96, R80, R92 ;  /* 0x00000050604c723c */ /* 0x000fe2000004185c */
[----:B------:R-:W-:Y:S01]  /*56c0*/  FADD.FTZ R2, R217, R2 ;  /* 0x00000002d9027221 */ /* 0x000fe20000010000 */
[----:B------:R-:W-:Y:S01]  /*56d0*/  LEA.HI R4, R4, R0, RZ, 0x6 ;  /* 0x0000000004047211 */ /* 0x000fe200078f30ff */
[----:B------:R-:W-:-:S02]  /*56e0*/  FADD.FTZ R3, R222, R3 ;  /* 0x00000003de037221 */ /* 0x000fc40000010000 */
[----:B------:R-:W-:Y:S02]  /*56f0*/  FADD.FTZ R0, R216, R2 ;  /* 0x00000002d8007221 */ /* 0x000fe40000010000 */
[----:B------:R-:W-:Y:S01]  /*5700*/  FADD.FTZ R2, R220, R3 ;  /* 0x00000003dc027221 */ /* 0x000fe20000010000 */
[----:B------:R-:W-:Y:S01]  /*5710*/  SHF.R.S32.HI R3, RZ, 0x6, R4 ;  /* 0x00000006ff037819 */ /* 0x000fe20000011404 */
[----:B------:R-:W-:Y:S01]  /*5720*/  FADD.FTZ R0, R127, R0 ;  /* 0x000000007f007221 */ /* 0x000fe20000010000 */
[C---:B------:R-:W-:Y:S01]  /*5730*/  HMMA.16816.F32.BF16 R132, R96.reuse, R134, R60 ;  /* 0x000000866084723c */ /* 0x040fe2000004183c */
[----:B------:R-:W-:Y:S01]  /*5740*/  FADD.FTZ R2, R126, R2 ;  /* 0x000000027e027221 */ /* 0x000fe20000010000 */
[----:B------:R-:W-:Y:S01]  /*5750*/  IMNMX R232, R229, R3, !PT ;  /* 0x00000003e5e87217 */ /* 0x000fe20007800200 */
[----:B------:R-:W-:Y:S02]  /*5760*/  FADD.FTZ R0, R21, R0 ;  /* 0x0000000015007221 */ /* 0x000fe40000010000 */
[----:B------:R-:W-:Y:S01]  /*5770*/  FADD.FTZ R2, R26, R2 ;  /* 0x000000021a027221 */ /* 0x000fe20000010000 */
[----:B------:R-:W-:Y:S01]  /*5780*/  ISETP.GE.AND P0, PT, R201, R232, PT ;  /* 0x000000e8c900720c */ /* 0x000fe20003f06270 */
[----:B------:R-:W-:Y:S01]  /*5790*/  FADD.FTZ R0, R20, R0 ;  /* 0x0000000014007221 */ /* 0x000fe20000010000 */
[----:B------:R-:W-:Y:S01]  /*57a0*/  HMMA.16816.F32.BF16 R112, R96, R114, R116 ;  /* 0x000000726070723c */ /* 0x000fe20000041874 */
[----:B------:R-:W-:-:S02]  /*57b0*/  FADD.FTZ R2, R25, R2 ;  /* 0x0000000219027221 */ /* 0x000fc40000010000 */
[----:B------:R-:W-:Y:S02]  /*57c0*/  FADD.FTZ R0, R17, R0 ;  /* 0x0000000011007221 */ /* 0x000fe40000010000 */
[----:B------:R-:W-:Y:S02]  /*57d0*/  FADD.FTZ R230, R24, R2 ;  /* 0x0000000218e67221 */ /* 0x000fe40000010000 */
[----:B------:R-:W-:Y:S01]  /*57e0*/  FADD.FTZ R231, R16, R0 ;  /* 0x0000000010e77221 */ /* 0x000fe20000010000 */
[C---:B------:R-:W-:Y:S08]  /*57f0*/  HMMA.16816.F32.BF16 R80, R96.reuse, R82, R84 ;  /* 0x000000526050723c */ /* 0x040ff00000041854 */
[C---:B------:R-:W-:Y:S08]  /*5800*/  HMMA.16816.F32.BF16 R100, R96.reuse, R104, R100 ;  /* 0x000000686064723c */ /* 0x040ff00000041864 */
        /* <DEDUP_REMOVED lines=15> */
[----:B------:R-:W-:Y:S01]  /*5900*/  HMMA.16816.F32.BF16 R96, R96, R10, R148 ;  /* 0x0000000a6060723c */ /* 0x000fe20000041894 */
[----:B------:R-:W-:Y:S01]  /*5910*/  @!UPT UIADD3 URZ, URZ, URZ, URZ ;  /* 0x0000003f3f3ff290 */ /* 0x000fe2000fffe03f */
[----:B------:R-:W-:Y:S11]  /*5920*/  @!P0 BRA `(.L_x_3363) ;  /* 0x00002ed000008947 */ /* 0x000ff60003800000 */
[----:B------:R-:W-:Y:S02]  /*5930*/  MOV R126, R124 ;  /* 0x0000007c007e7202 */ /* 0x000fe40000000f00 */
[----:B------:R-:W-:-:S02]  /*5940*/  MOV R3, R125 ;  /* 0x0000007d00037202 */ /* 0x000fc40000000f00 */
[----:B------:R-:W-:-:S07]  /*5950*/  MOV R200, R201 ;  /* 0x000000c900c87202 */ /* 0x000fce0000000f00 */
.L_x_3364:
[----:B------:R-:W-:Y:S01]  /*5960*/  ISETP.GT.AND P6, PT, R229, R200, PT ;  /* 0x000000c8e500720c */ /* 0x000fe20003fc4270 */
[----:B------:R-:W-:Y:S04]  /*5970*/  DEPBAR.LE SB0, 0x0 ;  /* 0x000080000000791a */ /* 0x000fe80000000000 */
[----:B------:R-:W-:Y:S01]  /*5980*/  WARPSYNC 0xffffffff ;  /* 0xffffffff00007948 */ /* 0x000fe20003800000 */
[----:B------:R-:W-:Y:S01]  /*5990*/  BAR.SYNC.DEFER_BLOCKING 0x0 ;  /* 0x0000000000007b1d */ /* 0x000fe20000010000 */
[C---:B------:R-:W-:Y:S06]  /*59a0*/  IADD3 R201, R200.reuse, -0x1, RZ ;  /* 0xffffffffc8c97810 */ /* 0x040fec0007ffe0ff */
[----:B------:R-:W-:Y:S01]  /*59b0*/  @!P6 SHF.R.S32.HI R0, RZ, 0x1f, R200 ;  /* 0x0000001fff00e819 */ /* 0x000fe200000114c8 */
[----:B------:R-:W-:Y:S04]  /*59c0*/  @!P6 IMAD.WIDE.U32 R4, R200, c[0x0][0x208], RZ ;  /* 0x00008200c804ea25 */ /* 0x000fe800078e00ff */
[----:B------:R-:W-:Y:S02]  /*59d0*/  @!P6 IMAD R0, R0, c[0x0][0x208], RZ ;  /* 0x000082000000ea24 */ /* 0x000fe400078e02ff */
[----:B------:R-:W-:Y:S02]  /*59e0*/  @!P6 IMAD.MOV.U32 R6, RZ, RZ, c[0x0][0x20c] ;  /* 0x00008300ff06e624 */ /* 0x000fe400078e00ff */
[----:B------:R-:W-:Y:S04]  /*59f0*/  @!P6 IMAD R0, R200, c[0x0][0x20c], R0 ;  /* 0x00008300c800ea24 */ /* 0x000fe800078e0200 */
[----:B------:R-:W-:Y:S01]  /*5a00*/  @!P6 IMAD.IADD R2, R5, 0x1, R0 ;  /* 0x000000010502e824 */ /* 0x000fe200078e0200 */
[C---:B------:R-:W-:Y:S01]  /*5a10*/  @!P6 SHF.L.U32 R0, R4.reuse, 0x6, RZ ;  /* 0x000000060400e819 */ /* 0x040fe200000006ff */
[----:B------:R-:W-:Y:S01]  /*5a20*/  @!P6 IMAD.MOV.U32 R5, RZ, RZ, c[0x0][0x208] ;  /* 0x00008200ff05e624 */ /* 0x000fe200078e00ff */
[----:B------:R-:W-:Y:S02]  /*5a30*/  LDSM.16.M88.4 R32, [R183] ;  /* 0x00000000b720783b */ /* 0x000fe40000000200 */
[----:B------:R-:W-:Y:S02]  /*5a40*/  @!P6 SHF.L.U64.HI R2, R4, 0x6, R2 ;  /* 0x000000060402e819 */ /* 0x000fe40000010202 */
[C---:B------:R-:W-:Y:S02]  /*5a50*/  @!P6 LEA R12, P0, R5.reuse, R0, 0x5 ;  /* 0x00000000050ce211 */ /* 0x040fe400078028ff */
[----:B------:R-:W-:Y:S02]  /*5a60*/  @!P6 IADD3 R4, P1, R0, R226, RZ ;  /* 0x000000e20004e210 */ /* 0x000fe40007f3e0ff */
[----:B------:R-:W-:Y:S01]  /*5a70*/  @!P6 LEA.HI.X R13, R5, R2, R6, 0x5, P0 ;  /* 0x00000002050de211 */ /* 0x000fe200000f2c06 */
[----:B------:R-:W1:Y:S01]  /*5a80*/  LDSM.16.M88.4 R8, [R176] ;  /* 0x00000000b008783b */ /* 0x000e620000000200 */
[----:B------:R-:W-:Y:S02]  /*5a90*/  @!P6 IADD3 R14, P0, R226, 0x40, RZ ;  /* 0x00000040e20ee810 */ /* 0x000fe40007f1e0ff */
[----:B------:R-:W-:Y:S02]  /*5aa0*/  @!P6 IADD3.X R6, R2, R228, RZ, P1, !PT ;  /* 0x000000e40206e210 */ /* 0x000fe40000ffe4ff */
[----:B------:R-:W-:Y:S01]  /*5ab0*/  @!P6 LEA R162, P1, R4, c[0x0][0x1f8], 0x1 ;  /* 0x00007e0004a2ea11 */ /* 0x000fe200078208ff */
[----:B------:R-:W-:Y:S01]  /*5ac0*/  @!P6 IMAD.X R20, RZ, RZ, R228, P0 ;  /* 0x000000ffff14e224 */ /* 0x000fe200000e06e4 */
[----:B------:R-:W-:Y:S01]  /*5ad0*/  @!P6 IADD3 R5, P0, R0, R14, RZ ;  /* 0x0000000e0005e210 */ /* 0x000fe20007f1e0ff */
[----:B------:R-:W2:Y:S01]  /*5ae0*/  LDSM.16.M88.4 R16, [R176+0x800] ;  /* 0x00080000b010783b */ /* 0x000ea20000000200 */
[----:B------:R-:W-:Y:S02]  /*5af0*/  @!P6 LEA.HI.X R163, R4, c[0x0][0x1fc], R6, 0x1, P1 ;  /* 0x00007f0004a3ea11 */ /* 0x000fe400008f0c06 */
[----:B------:R-:W-:Y:S02]  /*5b00*/  @!P6 IADD3.X R4, R2, R20, RZ, P0, !PT ;  /* 0x000000140204e210 */ /* 0x000fe400007fe4ff */
[----:B------:R-:W-:Y:S02]  /*5b10*/  @!P6 IADD3 R15, P0, R226, 0x80, RZ ;  /* 0x00000080e20fe810 */ /* 0x000fe40007f1e0ff */
[C---:B------:R-:W-:Y:S01]  /*5b20*/  @!P6 LEA R160, P1, R5.reuse, c[0x0][0x1f8], 0x1 ;  /* 0x00007e0005a0ea11 */ /* 0x040fe200078208ff */
[----:B------:R-:W3:Y:S02]  /*5b30*/  LDSM.16.M88.4 R24, [R176+0x1000] ;  /* 0x00100000b018783b */ /* 0x000ee40000000200 */
[----:B------:R-:W-:Y:S01]  /*5b40*/  @!P6 IMAD.X R21, RZ, RZ, R228, P0 ;  /* 0x000000ffff15e224 */ /* 0x000fe200000e06e4 */
[----:B------:R-:W-:Y:S02]  /*5b50*/  @!P6 IADD3 R22, P0, R0, R15, RZ ;  /* 0x0000000f0016e210 */ /* 0x000fe40007f1e0ff */
[----:B------:R-:W-:Y:S02]  /*5b60*/  @!P6 LEA.HI.X R161, R5, c[0x0][0x1fc], R4, 0x1, P1 ;  /* 0x00007f0005a1ea11 */ /* 0x000fe400008f0c04 */
[----:B------:R-:W-:Y:S01]  /*5b70*/  @!P6 IADD3 R23, P1, R12, R14, RZ ;  /* 0x0000000e0c17e210 */ /* 0x000fe20007f3e0ff */
[----:B------:R-:W4:Y:S01]  /*5b80*/  LDSM.16.M88.4 R136, [R176+0x1800] ;  /* 0x00180000b088783b */ /* 0x000f220000000200 */
[----:B------:R-:W-:Y:S02]  /*5b90*/  @!P6 IADD3.X R14, R2, R21, RZ, P0, !PT ;  /* 0x00000015020ee210 */ /* 0x000fe400007fe4ff */
[C---:B------:R-:W-:Y:S01]  /*5ba0*/  @!P6 IADD3 R2, P0, R12.reuse, R15, RZ ;  /* 0x0000000f0c02e210 */ /* 0x040fe20007f1e0ff */
[C---:B------:R-:W-:Y:S01]  /*5bb0*/  @!P6 IMAD.X R31, R13.reuse, 0x1, R20, P1 ;  /* 0x000000010d1fe824 */ /* 0x040fe200008e0614 */
[----:B------:R-:W-:Y:S02]  /*5bc0*/  @!P6 IADD3 R0, P1, R12, R226, RZ ;  /* 0x000000e20c00e210 */ /* 0x000fe40007f3e0ff */
[C---:B------:R-:W-:Y:S01]  /*5bd0*/  @!P6 IADD3.X R29, R13.reuse, R21, RZ, P0, !PT ;  /* 0x000000150d1de210 */ /* 0x040fe200007fe4ff */
[----:B------:R-:W-:Y:S01]  /*5be0*/  LDSM.16.M88.4 R140, [R184] ;  /* 0x00000000b88c783b */ /* 0x000fe20000000200 */
[----:B------:R-:W-:Y:S01]  /*5bf0*/  @!P6 LEA R20, P0, R22, c[0x0][0x1f8], 0x1 ;  /* 0x00007e001614ea11 */ /* 0x000fe200078008ff */
[----:B------:R-:W-:Y:S01]  /*5c00*/  @!P6 IMAD.X R13, R13, 0x1, R228, P1 ;  /* 0x000000010d0de824 */ /* 0x000fe200008e06e4 */
[----:B------:R-:W-:Y:S02]  /*5c10*/  @!P6 LEA R124, P1, R0, c[0x0][0x1f8], 0x1 ;  /* 0x00007e00007cea11 */ /* 0x000fe400078208ff */
[----:B------:R-:W-:Y:S02]  /*5c20*/  @!P6 LEA.HI.X R21, R22, c[0x0][0x1fc], R14, 0x1, P0 ;  /* 0x00007f001615ea11 */ /* 0x000fe400000f0c0e */
[----:B------:R-:W-:Y:S01]  /*5c30*/  @!P6 LEA.HI.X R125, R0, c[0x0][0x1fc], R13, 0x1, P1 ;  /* 0x00007f00007dea11 */ /* 0x000fe200008f0c0d */
[C---:B-1----:R-:W-:Y:S01]  /*5c40*/  HMMA.16816.F32.BF16 R4, R32.reuse, R8, RZ ;  /* 0x000000082004723c */ /* 0x042fe200000418ff */
[----:B------:R-:W1:Y:S02]  /*5c50*/  LDSM.16.M88.4 R144, [R187] ;  /* 0x00000000bb90783b */ /* 0x000e640000000200 */
[C---:B------:R-:W-:Y:S02]  /*5c60*/  @!P6 LEA R30, P1, R23.reuse, c[0x0][0x1f8], 0x1 ;  /* 0x00007e00171eea11 */ /* 0x040fe400078208ff */
[C---:B------:R-:W-:Y:S02]  /*5c70*/  @!P6 LEA R28, P0, R2.reuse, c[0x0][0x1f8], 0x1 ;  /* 0x00007e00021cea11 */ /* 0x040fe400078008ff */
[----:B------:R-:W-:Y:S01]  /*5c80*/  @!P6 LEA.HI.X R31, R23, c[0x0][0x1fc], R31, 0x1, P1 ;  /* 0x00007f00171fea11 */ /* 0x000fe200008f0c1f */
[C---:B------:R-:W-:Y:S01]  /*5c90*/  HMMA.16816.F32.BF16 R8, R32.reuse, R10, RZ ;  /* 0x0000000a2008723c */ /* 0x040fe200000418ff */
[----:B------:R-:W5:Y:S03]  /*5ca0*/  LDSM.16.M88.4 R148, [R198] ;  /* 0x00000000c694783b */ /* 0x000f660000000200 */
[----:B------:R-:W-:Y:S04]  /*5cb0*/  @!P6 LEA.HI.X R29, R2, c[0x0][0x1fc], R29, 0x1, P0 ;  /* 0x00007f00021dea11 */ /* 0x000fe800000f0c1d */
[C---:B--2---:R-:W-:Y:S01]  /*5cc0*/  HMMA.16816.F32.BF16 R12, R32.reuse, R16, RZ ;  /* 0x00000010200c723c */ /* 0x044fe200000418ff */
[----:B------:R-:W2:Y:S07]  /*5cd0*/  LDSM.16.M88.4 R152, [R197] ;  /* 0x00000000c598783b */ /* 0x000eae0000000200 */
[C---:B------:R-:W-:Y:S01]  /*5ce0*/  HMMA.16816.F32.BF16 R16, R32.reuse, R18, RZ ;  /* 0x000000122010723c */ /* 0x040fe200000418ff */
[----:B------:R-:W1:Y:S08]  /*5cf0*/  LDSM.16.M88.4 R156, [R196] ;  /* 0x00000000c49c783b */ /* 0x000e700000000200 */
[----:B------:R-:W-:Y:S01]  /*5d00*/  @!PT LDS RZ, [RZ] ;  /* 0x00000000fffff984 */ /* 0x000fe20000000800 */
[----:B------:R-:W-:Y:S01]  /*5d10*/  @!PT LDS RZ, [RZ] ;  /* 0x00000000fffff984 */ /* 0x000fe20000000800 */
[----:B------:R-:W-:Y:S01]  /*5d20*/  @!PT LDS RZ, [RZ] ;  /* 0x00000000fffff984 */ /* 0x000fe20000000800 */
[----:B------:R1:W-:Y:S08]  /*5d30*/  @!P6 LDGSTS.E.BYPASS.LTC128B.128 [R199+0x100], [R162.64], !P5 ;  /* 0x00100000a2c7efae */ /* 0x0003f0000e901d46 */
[----:B------:R1:W-:Y:S08]  /*5d40*/  @!P6 LDGSTS.E.BYPASS.LTC128B.128 [R199+0x2100], [R160.64], !P4 ;  /* 0x02100000a0c7efae */ /* 0x0003f0000e101d46 */
[----:B------:R3:W-:Y:S08]  /*5d50*/  @!P6 LDGSTS.E.BYPASS.LTC128B.128 [R199+0x4100], [R20.64], !P3 ;  /* 0x0410000014c7efae */ /* 0x0007f0000d901d46 */
[----:B------:R2:W-:Y:S08]  /*5d60*/  @!P6 LDGSTS.E.BYPASS.LTC128B.128 [R199+0x1100], [R124.64], !P5 ;  /* 0x011000007cc7efae */ /* 0x0005f0000e901d46 */
[----:B------:R4:W-:Y:S08]  /*5d70*/  @!P6 LDGSTS.E.BYPASS.LTC128B.128 [R199+0x3100], [R30.64], !P4 ;  /* 0x031000001ec7efae */ /* 0x0009f0000e101d46 */
[----:B------:R4:W-:Y:S01]  /*5d80*/  @!P6 LDGSTS.E.BYPASS.LTC128B.128 [R199+0x5100], [R28.64], !P3 ;  /* 0x051000001cc7efae */ /* 0x0009e2000d901d46 */
[C---:B---3--:R-:W-:Y:S07]  /*5d90*/  HMMA.16816.F32.BF16 R20, R32.reuse, R24, RZ ;  /* 0x000000182014723c */ /* 0x048fee00000418ff */
[----:B-1----:R-:W-:Y:S01]  /*5da0*/  LDSM.16.M88.4 R160, [R186] ;  /* 0x00000000baa0783b */ /* 0x002fe20000000200 */
[C---:B------:R-:W-:Y:S07]  /*5db0*/  HMMA.16816.F32.BF16 R24, R32.reuse, R26, RZ ;  /* 0x0000001a2018723c */ /* 0x040fee00000418ff */
[----:B------:R-:W0:Y:S08]  /*5dc0*/  LDGDEPBAR ;  /* 0x00000000000079af */ /* 0x000e300000000000 */
[----:B------:R-:W1:Y:S01]  /*5dd0*/  LDSM.16.M88.4 R164, [R182] ;  /* 0x00000000b6a4783b */ /* 0x000e620000000200 */
[C---:B----4-:R-:W-:Y:S07]  /*5de0*/  HMMA.16816.F32.BF16 R28, R32.reuse, R136, RZ ;  /* 0x00000088201c723c */ /* 0x050fee00000418ff */
[----:B------:R-:W3:Y:S01]  /*5df0*/  LDSM.16.M88.4 R168, [R182+0x800] ;  /* 0x00080000b6a8783b */ /* 0x000ee20000000200 */
[----:B------:R-:W-:Y:S07]  /*5e00*/  HMMA.16816.F32.BF16 R32, R32, R138, RZ ;  /* 0x0000008a2020723c */ /* 0x000fee00000418ff */
[----:B------:R-:W4:Y:S01]  /*5e10*/  LDSM.16.M88.4 R136, [R182+0x1000] ;  /* 0x00100000b688783b */ /* 0x000f220000000200 */
[C---:B------:R-:W-:Y:S07]  /*5e20*/  HMMA.16816.F32.BF16 R4, R140.reuse, R144, R4 ;  /* 0x000000908c04723c */ /* 0x040fee0000041804 */
[----:B------:R-:W-:Y:S01]  /*5e30*/  LDSM.16.M88.4 R172, [R179] ;  /* 0x00000000b3ac783b */ /* 0x000fe20000000200 */
[C---:B------:R-:W-:Y:S07]  /*5e40*/  HMMA.16816.F32.BF16 R8, R140.reuse, R146, R8 ;  /* 0x000000928c08723c */ /* 0x040fee0000041808 */
[----:B------:R-:W1:Y:S01]  /*5e50*/  LDSM.16.M88.4 R144, [R182+0x1800] ;  /* 0x00180000b690783b */ /* 0x000e620000000200 */
[C---:B-----5:R-:W-:Y:S07]  /*5e60*/  HMMA.16816.F32.BF16 R12, R140.reuse, R148, R12 ;  /* 0x000000948c0c723c */ /* 0x060fee000004180c */
[----:B------:R-:W5:Y:S01]  /*5e70*/  LDL R127, [R1+0x4] ;  /* 0x00000400017f7983 */ /* 0x000f620000100800 */
[C---:B------:R-:W-:Y:S03]  /*5e80*/  HMMA.16816.F32.BF16 R16, R140.reuse, R150, R16 ;  /* 0x000000968c10723c */ /* 0x040fe60000041810 */
[----:B------:R-:W3:Y:S05]  /*5e90*/  LDSM.16.M88.4 R148, [R185] ;  /* 0x00000000b994783b */ /* 0x000eea0000000200 */
[C---:B--2---:R-:W-:Y:S08]  /*5ea0*/  HMMA.16816.F32.BF16 R20, R140.reuse, R152, R20 ;  /* 0x000000988c14723c */ /* 0x044ff00000041814 */
[C---:B------:R-:W-:Y:S01]  /*5eb0*/  HMMA.16816.F32.BF16 R24, R140.reuse, R154, R24 ;  /* 0x0000009a8c18723c */ /* 0x040fe20000041818 */
[----:B------:R-:W-:Y:S07]  /*5ec0*/  LDSM.16.M88.4 R152, [R179+0x1000] ;  /* 0x00100000b398783b */ /* 0x000fee0000000200 */
        /* <DEDUP_REMOVED lines=16> */
[C---:B------:R-:W-:Y:S01]  /*5fd0*/  HMMA.16816.F32.BF16 R4, R148.reuse, R172, R4 ;  /* 0x000000ac9404723c */ /* 0x040fe20000041804 */
[----:B------:R-:W1:Y:S07]  /*5fe0*/  LDSM.16.M88.4 R160, [R176+0x3000] ;  /* 0x00300000b0a0783b */ /* 0x000e6e0000000200 */
[C---:B------:R-:W-:Y:S01]  /*5ff0*/  HMMA.16816.F32.BF16 R8, R148.reuse, R174, R8 ;  /* 0x000000ae9408723c */ /* 0x040fe20000041808 */
[----:B------:R-:W-:Y:S07]  /*6000*/  LDSM.16.M88.4 R172, [R190] ;  /* 0x00000000beac783b */ /* 0x000fee0000000200 */
[C---:B--2---:R-:W-:Y:S08]  /*6010*/  HMMA.16816.F32.BF16 R12, R148.reuse, R140, R12 ;  /* 0x0000008c940c723c */ /* 0x044ff0000004180c */
[C---:B------:R-:W-:Y:S01]  /*6020*/  HMMA.16816.F32.BF16 R16, R148.reuse, R142, R16 ;  /* 0x0000008e9410723c */ /* 0x040fe20000041810 */
[----:B------:R-:W-:Y:S07]  /*6030*/  LDSM.16.M88.4 R140, [R184+0x4000] ;  /* 0x00400000b88c783b */ /* 0x000fee0000000200 */
[C---:B------:R-:W-:Y:S08]  /*6040*/  HMMA.16816.F32.BF16 R20, R148.reuse, R152, R20 ;  /* 0x000000989414723c */ /* 0x040ff00000041814 */
[C---:B------:R-:W-:Y:S01]  /*6050*/  HMMA.16816.F32.BF16 R24, R148.reuse, R154, R24 ;  /* 0x0000009a9418723c */ /* 0x040fe20000041818 */
[----:B------:R-:W2:Y:S07]  /*6060*/  LDSM.16.M88.4 R152, [R195] ;  /* 0x00000000c398783b */ /* 0x000eae0000000200 */
[C---:B-1----:R-:W-:Y:S08]  /*6070*/  HMMA.16816.F32.BF16 R28, R148.reuse, R156, R28 ;  /* 0x0000009c941c723c */ /* 0x042ff0000004181c */
[----:B------:R-:W-:Y:S01]  /*6080*/  HMMA.16816.F32.BF16 R32, R148, R158, R32 ;  /* 0x0000009e9420723c */ /* 0x000fe20000041820 */
[----:B------:R-:W1:Y:S07]  /*6090*/  LDSM.16.M88.4 R148, [R194] ;  /* 0x00000000c294783b */ /* 0x000e6e0000000200 */
[C---:B---3--:R-:W-:Y:S01]  /*60a0*/  HMMA.16816.F32.BF16 R4, R136.reuse, R164, R4 ;  /* 0x000000a48804723c */ /* 0x048fe20000041804 */
[----:B------:R-:W3:Y:S07]  /*60b0*/  LDSM.16.M88.4 R156, [R193] ;  /* 0x00000000c19c783b */ /* 0x000eee0000000200 */
[C---:B------:R-:W-:Y:S01]  /*60c0*/  HMMA.16816.F32.BF16 R8, R136.reuse, R166, R8 ;  /* 0x000000a68808723c */ /* 0x040fe20000041808 */
[----:B------:R-:W-:Y:S07]  /*60d0*/  LDSM.16.M88.4 R164, [R182+0x2800] ;  /* 0x00280000b6a4783b */ /* 0x000fee0000000200 */
[C---:B----4-:R-:W-:Y:S08]  /*60e0*/  HMMA.16816.F32.BF16 R12, R136.reuse, R144, R12 ;  /* 0x00000090880c723c */ /* 0x050ff0000004180c */
[C---:B------:R-:W-:Y:S01]  /*60f0*/  HMMA.16816.F32.BF16 R16, R136.reuse, R146, R16 ;  /* 0x000000928810723c */ /* 0x040fe20000041810 */
[----:B------:R-:W4:Y:S07]  /*6100*/  LDSM.16.M88.4 R144, [R192] ;  /* 0x00000000c090783b */ /* 0x000f2e0000000200 */
[C---:B------:R-:W-:Y:S08]  /*6110*/  HMMA.16816.F32.BF16 R20, R136.reuse, R160, R20 ;  /* 0x000000a08814723c */ /* 0x040ff00000041814 */
[C---:B------:R-:W-:Y:S01]  /*6120*/  HMMA.16816.F32.BF16 R24, R136.reuse, R162, R24 ;  /* 0x000000a28818723c */ /* 0x040fe20000041818 */
[----:B------:R-:W-:Y:S07]  /*6130*/  LDSM.16.M88.4 R160, [R182+0x2000] ;  /* 0x00200000b6a0783b */ /* 0x000fee0000000200 */
[C---:B------:R-:W-:Y:S08]  /*6140*/  HMMA.16816.F32.BF16 R28, R136.reuse, R168, R28 ;  /* 0x000000a8881c723c */ /* 0x040ff0000004181c */
[----:B------:R-:W-:Y:S01]  /*6150*/  HMMA.16816.F32.BF16 R32, R136, R170, R32 ;  /* 0x000000aa8820723c */ /* 0x000fe20000041820 */
[----:B------:R-:W4:Y:S07]  /*6160*/  LDSM.16.M88.4 R136, [R186+0x4000] ;  /* 0x00400000ba88783b */ /* 0x000f2e0000000200 */
[C---:B--2---:R-:W-:Y:S01]  /*6170*/  HMMA.16816.F32.BF16 R4, R140.reuse, R152, R4 ;  /* 0x000000988c04723c */ /* 0x044fe20000041804 */
[----:B------:R-:W-:Y:S07]  /*6180*/  LDSM.16.M88.4 R168, [R179+0x2000] ;  /* 0x00200000b3a8783b */ /* 0x000fee0000000200 */
[C---:B------:R-:W-:Y:S01]  /*6190*/  HMMA.16816.F32.BF16 R8, R140.reuse, R154, R8 ;  /* 0x0000009a8c08723c */ /* 0x040fe20000041808 */
[----:B------:R-:W-:Y:S07]  /*61a0*/  LDSM.16.M88.4 R152, [R182+0x3800] ;  /* 0x00380000b698783b */ /* 0x000fee0000000200 */
[C---:B-1----:R-:W-:Y:S08]  /*61b0*/  HMMA.16816.F32.BF16 R12, R140.reuse, R148, R12 ;  /* 0x000000948c0c723c */ /* 0x042ff0000004180c */
[C---:B------:R-:W-:Y:S01]  /*61c0*/  HMMA.16816.F32.BF16 R16, R140.reuse, R150, R16 ;  /* 0x000000968c10723c */ /* 0x040fe20000041810 */
[----:B------:R-:W1:Y:S07]  /*61d0*/  LDSM.16.M88.4 R148, [R182+0x3000] ;  /* 0x00300000b694783b */ /* 0x000e6e0000000200 */
[C---:B---3--:R-:W-:Y:S08]  /*61e0*/  HMMA.16816.F32.BF16 R20, R140.reuse, R156, R20 ;  /* 0x0000009c8c14723c */ /* 0x048ff00000041814 */
[C---:B------:R-:W-:Y:S01]  /*61f0*/  HMMA.16816.F32.BF16 R24, R140.reuse, R158, R24 ;  /* 0x0000009e8c18723c */ /* 0x040fe20000041818 */
[----:B------:R-:W2:Y:S07]  /*6200*/  LDSM.16.M88.4 R156, [R185+0x4000] ;  /* 0x00400000b99c783b */ /* 0x000eae0000000200 */
[C---:B----4-:R-:W-:Y:S08]  /*6210*/  HMMA.16816.F32.BF16 R28, R140.reuse, R144, R28 ;  /* 0x000000908c1c723c */ /* 0x050ff0000004181c */
[----:B------:R-:W-:Y:S01]  /*6220*/  HMMA.16816.F32.BF16 R32, R140, R146, R32 ;  /* 0x000000928c20723c */ /* 0x000fe20000041820 */
[----:B------:R-:W3:Y:S07]  /*6230*/  LDSM.16.M88.4 R140, [R179+0x2800] ;  /* 0x00280000b38c783b */ /* 0x000eee0000000200 */
[C---:B------:R-:W-:Y:S01]  /*6240*/  HMMA.16816.F32.BF16 R4, R136.reuse, R160, R4 ;  /* 0x000000a08804723c */ /* 0x040fe20000041804 */
[----:B------:R-:W4:Y:S04]  /*6250*/  LDSM.16.M88.4 R144, [R179+0x3000] ;  /* 0x00300000b390783b */ /* 0x000f280000000200 */
[----:B-----5:R-:W-:Y:S03]  /*6260*/  IADD3 R0, R127, R237, RZ ;  /* 0x000000ed7f007210 */ /* 0x020fe60007ffe0ff */
[C---:B------:R-:W-:Y:S01]  /*6270*/  HMMA.16816.F32.BF16 R8, R136.reuse, R162, R8 ;  /* 0x000000a28808723c */ /* 0x040fe20000041808 */
[----:B------:R-:W-:Y:S03]  /*6280*/  LDSM.16.M88.4 R160, [R176+0x4800] ;  /* 0x00480000b0a0783b */ /* 0x000fe60000000200 */
[----:B------:R-:W-:Y:S04]  /*6290*/  @P2 IMAD.HI.U32 R2, R0, c[0x0][0x2c8], RZ ;  /* 0x0000b20000022a27 */ /* 0x000fe800078e00ff */
[C---:B------:R-:W-:Y:S04]  /*62a0*/  HMMA.16816.F32.BF16 R12, R136.reuse, R164, R12 ;  /* 0x000000a4880c723c */ /* 0x040fe8000004180c */
[----:B------:R-:W-:Y:S04]  /*62b0*/  @P2 SHF.R.U32.HI R0, RZ, c[0x0][0x2cc], R2 ;  /* 0x0000b300ff002a19 */ /* 0x000fe80000011602 */
[C---:B------:R-:W-:Y:S01]  /*62c0*/  HMMA.16816.F32.BF16 R16, R136.reuse, R166, R16 ;  /* 0x000000a68810723c */ /* 0x040fe20000041810 */
[----:B------:R-:W-:Y:S07]  /*62d0*/  LDSM.16.M88.4 R164, [R176+0x5800] ;  /* 0x00580000b0a4783b */ /* 0x000fee0000000200 */
[C---:B-1----:R-:W-:Y:S01]  /*62e0*/  HMMA.16816.F32.BF16 R20, R136.reuse, R148, R20 ;  /* 0x000000948814723c */ /* 0x042fe20000041814 */
[----:B------:R-:W1:Y:S07]  /*62f0*/  SHFL.IDX PT, R2, R0, RZ, 0x1c1f ;  /* 0x001c1fff00027589 */ /* 0x000e6e00000e0000 */
[C---:B------:R-:W-:Y:S01]  /*6300*/  HMMA.16816.F32.BF16 R24, R136.reuse, R150, R24 ;  /* 0x000000968818723c */ /* 0x040fe20000041818 */
[----:B------:R-:W-:Y:S07]  /*6310*/  LDSM.16.M88.4 R148, [R183+0x8000] ;  /* 0x00800000b794783b */ /* 0x000fee0000000200 */
[C---:B------:R-:W-:Y:S01]  /*6320*/  HMMA.16816.F32.BF16 R28, R136.reuse, R152, R28 ;  /* 0x00000098881c723c */ /* 0x040fe2000004181c */
[----:B------:R5:W1:Y:S07]  /*6330*/  SHFL.IDX PT, R124, R0, 0x1, 0x1c1f ;  /* 0x003c1f00007c7f89 */ /* 0x000a6e00000e0000 */
[----:B------:R-:W-:Y:S01]  /*6340*/  HMMA.16816.F32.BF16 R32, R136, R154, R32 ;  /* 0x0000009a8820723c */ /* 0x000fe20000041820 */
[----:B------:R-:W1:Y:S07]  /*6350*/  LDSM.16.M88.4 R136, [R179+0x3800] ;  /* 0x00380000b388783b */ /* 0x000e6e0000000200 */
[C---:B--2---:R-:W-:Y:S01]  /*6360*/  HMMA.16816.F32.BF16 R4, R156.reuse, R168, R4 ;  /* 0x000000a89c04723c */ /* 0x044fe20000041804 */
[----:B------:R-:W2:Y:S07]  /*6370*/  LDSM.16.M88.4 R152, [R176+0x4000] ;  /* 0x00400000b098783b */ /* 0x000eae0000000200 */
[C---:B------:R-:W-:Y:S01]  /*6380*/  HMMA.16816.F32.BF16 R8, R156.reuse, R170, R8 ;  /* 0x000000aa9c08723c */ /* 0x040fe20000041808 */
[----:B------:R-:W-:Y:S03]  /*6390*/  LDSM.16.M88.4 R168, [R191] ;  /* 0x00000000bfa8783b */ /* 0x000fe60000000200 */
[----:B-----5:R-:W-:Y:S04]  /*63a0*/  IMAD.MOV.U32 R0, RZ, RZ, -0x40 ;  /* 0xffffffc0ff007424 */ /* 0x020fe800078e00ff */
[C---:B---3--:R-:W-:Y:S04]  /*63b0*/  HMMA.16816.F32.BF16 R12, R156.reuse, R140, R12 ;  /* 0x0000008c9c0c723c */ /* 0x048fe8000004180c */
[----:B------:R-:W-:Y:S04]  /*63c0*/  IMAD R0, R200, R0, 0x1 ;  /* 0x00000001c8007424 */ /* 0x000fe800078e0200 */
[C---:B------:R-:W-:Y:S01]  /*63d0*/  HMMA.16816.F32.BF16 R16, R156.reuse, R142, R16 ;  /* 0x0000008e9c10723c */ /* 0x040fe20000041810 */
[----:B------:R-:W3:Y:S03]  /*63e0*/  LDSM.16.M88.4 R140, [R176+0x5000] ;  /* 0x00500000b08c783b */ /* 0x000ee60000000200 */
[----:B------:R-:W-:Y:S04]  /*63f0*/  IADD3 R0, R234, R0, -R233 ;  /* 0x00000000ea007210 */ /* 0x000fe80007ffe8e9 */
[C---:B----4-:R-:W-:Y:S04]  /*6400*/  HMMA.16816.F32.BF16 R20, R156.reuse, R144, R20 ;  /* 0x000000909c14723c */ /* 0x050fe80000041814 */
[----:B------:R-:W-:Y:S04]  /*6410*/  IADD3 R0, R0, -R235, RZ ;  /* 0x800000eb00007210 */ /* 0x000fe80007ffe0ff */
[C---:B------:R-:W-:Y:S01]  /*6420*/  HMMA.16816.F32.BF16 R24, R156.reuse, R146, R24 ;  /* 0x000000929c18723c */ /* 0x040fe20000041818 */
[----:B------:R-:W4:Y:S03]  /*6430*/  LDSM.16.M88.4 R144, [R184+0x8000] ;  /* 0x00800000b890783b */ /* 0x000f260000000200 */
[C---:B-1----:R-:W-:Y:S01]  /*6440*/  IMAD.IADD R2, R0.reuse, 0x1, R2 ;  /* 0x0000000100027824 */ /* 0x042fe200078e0202 */
[----:B------:R-:W-:Y:S03]  /*6450*/  IADD3 R0, R0, R124, RZ ;  /* 0x0000007c00007210 */ /* 0x000fe60007ffe0ff */
[C---:B------:R-:W-:Y:S03]  /*6460*/  HMMA.16816.F32.BF16 R28, R156.reuse, R136, R28 ;  /* 0x000000889c1c723c */ /* 0x040fe6000004181c */
[----:B------:R-:W-:Y:S02]  /*6470*/  ISETP.GT.AND P6, PT, R2, 0x1, PT ;  /* 0x000000010200780c */ /* 0x000fe40003fc4270 */
[----:B------:R-:W-:Y:S02]  /*6480*/  ISETP.GT.AND P1, PT, R0, RZ, PT ;  /* 0x000000ff0000720c */ /* 0x000fe40003f24270 */
[----:B------:R-:W-:Y:S01]  /*6490*/  ISETP.GT.AND P0, PT, R2, RZ, PT ;  /* 0x000000ff0200720c */ /* 0x000fe20003f04270 */
[----:B------:R-:W-:Y:S01]  /*64a0*/  HMMA.16816.F32.BF16 R32, R156, R138, R32 ;  /* 0x0000008a9c20723c */ /* 0x000fe20000041820 */
[----:B------:R-:W1:Y:S07]  /*64b0*/  LDSM.16.M88.4 R136, [R189] ;  /* 0x00000000bd88783b */ /* 0x000e6e0000000200 */
[C---:B--2---:R-:W-:Y:S01]  /*64c0*/  HMMA.16816.F32.BF16 R4, R148.reuse, R152, R4 ;  /* 0x000000989404723c */ /* 0x044fe20000041804 */
[----:B------:R-:W-:Y:S07]  /*64d0*/  LDSM.16.M88.4 R156, [R182+0x4800] ;  /* 0x00480000b69c783b */ /* 0x000fee0000000200 */
[C---:B------:R-:W-:Y:S01]  /*64e0*/  HMMA.16816.F32.BF16 R8, R148.reuse, R154, R8 ;  /* 0x0000009a9408723c */ /* 0x040fe20000041808 */
[----:B------:R-:W-:Y:S07]  /*64f0*/  LDSM.16.M88.4 R152, [R182+0x4000] ;  /* 0x00400000b698783b */ /* 0x000fee0000000200 */
[C---:B------:R-:W-:Y:S08]  /*6500*/  HMMA.16816.F32.BF16 R12, R148.reuse, R160, R12 ;  /* 0x000000a0940c723c */ /* 0x040ff0000004180c */
[C---:B------:R-:W-:Y:S01]  /*6510*/  HMMA.16816.F32.BF16 R16, R148.reuse, R162, R16 ;  /* 0x000000a29410723c */ /* 0x040fe20000041810 */
[----:B------:R-:W-:Y:S07]  /*6520*/  LDSM.16.M88.4 R160, [R182+0x5000] ;  /* 0x00500000b6a0783b */ /* 0x000fee0000000200 */
[C---:B---3--:R-:W-:Y:S08]  /*6530*/  HMMA.16816.F32.BF16 R20, R148.reuse, R140, R20 ;  /* 0x0000008c9414723c */ /* 0x048ff00000041814 */
[C---:B------:R-:W-:Y:S01]  /*6540*/  HMMA.16816.F32.BF16 R24, R148.reuse, R142, R24 ;  /* 0x0000008e9418723c */ /* 0x040fe20000041818 */
[----:B------:R-:W2:Y:S07]  /*6550*/  LDSM.16.M88.4 R140, [R188] ;  /* 0x00000000bc8c783b */ /* 0x000eae0000000200 */
[C---:B------:R-:W-:Y:S08]  /*6560*/  HMMA.16816.F32.BF16 R28, R148.reuse, R164, R28 ;  /* 0x000000a4941c723c */ /* 0x040ff0000004181c */
[----:B------:R-:W-:Y:S01]  /*6570*/  HMMA.16816.F32.BF16 R32, R148, R166, R32 ;  /* 0x000000a69420723c */ /* 0x000fe20000041820 */
[----:B------:R-:W3:Y:S07]  /*6580*/  LDSM.16.M88.4 R148, [R186+0x8000] ;  /* 0x00800000ba94783b */ /* 0x000eee0000000200 */
[C---:B----4-:R-:W-:Y:S01]  /*6590*/  HMMA.16816.F32.BF16 R4, R144.reuse, R168, R4 ;  /* 0x000000a89004723c */ /* 0x050fe20000041804 */
[----:B------:R-:W4:Y:S07]  /*65a0*/  LDSM.16.M88.4 R164, [R182+0x5800] ;  /* 0x00580000b6a4783b */ /* 0x000f2e0000000200 */
[C---:B------:R-:W-:Y:S01]  /*65b0*/  HMMA.16816.F32.BF16 R8, R144.reuse, R170, R8 ;  /* 0x000000aa9008723c */ /* 0x040fe20000041808 */
[----:B------:R-:W-:Y:S07]  /*65c0*/  LDSM.16.M88.4 R168, [R179+0x4000] ;  /* 0x00400000b3a8783b */ /* 0x000fee0000000200 */
[C---:B------:R-:W-:Y:S08]  /*65d0*/  HMMA.16816.F32.BF16 R12, R144.reuse, R172, R12 ;  /* 0x000000ac900c723c */ /* 0x040ff0000004180c */
[C---:B------:R-:W-:Y:S08]  /*65e0*/  HMMA.16816.F32.BF16 R16, R144.reuse, R174, R16 ;  /* 0x000000ae9010723c */ /* 0x040ff00000041810 */
        /* <DEDUP_REMOVED lines=8> */
[C---:B------:R-:W-:Y:S08]  /*6670*/  HMMA.16816.F32.BF16 R8, R148.reuse, R154, R8 ;  /* 0x0000009a9408723c */ /* 0x040ff00000041808 */
[C---:B------:R-:W-:Y:S08]  /*6680*/  HMMA.16816.F32.BF16 R12, R148.reuse, R156, R12 ;  /* 0x0000009c940c723c */ /* 0x040ff0000004180c */
[C---:B------:R-:W-:Y:S08]  /*6690*/  HMMA.16816.F32.BF16 R16, R148.reuse, R158, R16 ;  /* 0x0000009e9410723c */ /* 0x040ff00000041810 */
[C---:B------:R-:W-:Y:S08]  /*66a0*/  HMMA.16816.F32.BF16 R20, R148.reuse, R160, R20 ;  /* 0x000000a09414723c */ /* 0x040ff00000041814 */
[C---:B------:R-:W-:Y:S08]  /*66b0*/  HMMA.16816.F32.BF16 R24, R148.reuse, R162, R24 ;  /* 0x000000a29418723c */ /* 0x040ff00000041818 */
[C---:B----4-:R-:W-:Y:S08]  /*66c0*/  HMMA.16816.F32.BF16 R28, R148.reuse, R164, R28 ;  /* 0x000000a4941c723c */ /* 0x050ff0000004181c */
[----:B------:R-:W-:Y:S01]  /*66d0*/  HMMA.16816.F32.BF16 R32, R148, R166, R32 ;  /* 0x000000a69420723c */ /* 0x000fe20000041820 */
[----:B------:R-:W4:Y:S01]  /*66e0*/  LDSM.16.M88.4 R148, [R179+0x5800] ;  /* 0x00580000b394783b */ /* 0x000f220000000200 */
[----:B------:R-:W-:Y:S06]  /*66f0*/  DEPBAR.LE SB0, 0x0 ;  /* 0x000080000000791a */ /* 0x000fec0000000000 */
[C---:B-1----:R-:W-:Y:S01]  /*6700*/  HMMA.16816.F32.BF16 R4, R136.reuse, R168, R4 ;  /* 0x000000a88804723c */ /* 0x042fe20000041804 */
[----:B------:R-:W-:Y:S07]  /*6710*/  BAR.SYNC.DEFER_BLOCKING 0x0 ;  /* 0x0000000000007b1d */ /* 0x000fee0000010000 */
[C---:B------:R-:W-:Y:S08]  /*6720*/  HMMA.16816.F32.BF16 R8, R136.reuse, R170, R8 ;  /* 0x000000aa8808723c */ /* 0x040ff00000041808 */
[C---:B--2---:R-:W-:Y:S08]  /*6730*/  HMMA.16816.F32.BF16 R12, R136.reuse, R140, R12 ;  /* 0x0000008c880c723c */ /* 0x044ff0000004180c */
[C---:B------:R-:W-:Y:S04]  /*6740*/  HMMA.16816.F32.BF16 R16, R136.reuse, R142, R16 ;  /* 0x0000008e8810723c */ /* 0x040fe80000041810 */
[----:B------:R-:W-:Y:S02]  /*6750*/  FSEL R124, R4, -INF , P0 ;  /* 0xff800000047c7808 */ /* 0x000fe40000000000 */
[----:B------:R-:W-:Y:S02]  /*6760*/  ISETP.GT.AND P0, PT, R0, 0x1, PT ;  /* 0x000000010000780c */ /* 0x000fe40003f04270 */
[C---:B---3--:R-:W-:Y:S04]  /*6770*/  HMMA.16816.F32.BF16 R20, R136.reuse, R144, R20 ;  /* 0x000000908814723c */ /* 0x048fe80000041814 */
[----:B------:R-:W-:Y:S02]  /*6780*/  FSEL R142, R5, -INF , P6 ;  /* 0xff800000058e7808 */ /* 0x000fe40003000000 */
[----:B------:R-:W-:Y:S02]  /*6790*/  FSEL R153, R7, -INF , P0 ;  /* 0xff80000007997808 */ /* 0x000fe40000000000 */
[C---:B------:R-:W-:Y:S03]  /*67a0*/  HMMA.16816.F32.BF16 R24, R136.reuse, R146, R24 ;  /* 0x000000928818723c */ /* 0x040fe60000041818 */
[----:B------:R-:W-:Y:S02]  /*67b0*/  ISETP.GT.AND P0, PT, R2, 0x8, PT ;  /* 0x000000080200780c */ /* 0x000fe40003f04270 */
[----:B------:R-:W-:Y:S02]  /*67c0*/  FMNMX.FTZ R4, R124, R3, !PT ;  /* 0x000000037c047209 */ /* 0x000fe40007810000 */
[----:B------:R-:W-:Y:S01]  /*67d0*/  FSEL R140, R8, -INF , P0 ;  /* 0xff800000088c7808 */ /* 0x000fe20000000000 */
[C---:B----4-:R-:W-:Y:S03]  /*67e0*/  HMMA.16816.F32.BF16 R28, R136.reuse, R148, R28 ;  /* 0x00000094881c723c */ /* 0x050fe6000004181c */
[----:B------:R-:W-:Y:S02]  /*67f0*/  ISETP.GT.AND P6, PT, R2, 0x9, PT ;  /* 0x000000090200780c */ /* 0x000fe40003fc4270 */
[----:B------:R-:W-:Y:S02]  /*6800*/  FMNMX.FTZ R4, R142, R4, !PT ;  /* 0x000000048e047209 */ /* 0x000fe40007810000 */
[----:B------:R-:W-:Y:S01]  /*6810*/  ISETP.GT.AND P0, PT, R0, 0x9, PT ;  /* 0x000000090000780c */ /* 0x000fe20003f04270 */
[----:B------:R-:W-:Y:S04]  /*6820*/  HMMA.16816.F32.BF16 R32, R136, R150, R32 ;  /* 0x000000968820723c */ /* 0x000fe80000041820 */
[----:B------:R-:W-:Y:S02]  /*6830*/  FSEL R141, R9, -INF , P6 ;  /* 0xff800000098d7808 */ /* 0x000fe40003000000 */
[----:B------:R-:W-:Y:S02]  /*6840*/  FSEL R152, R11, -INF , P0 ;  /* 0xff8000000b987808 */ /* 0x000fe40000000000 */
[----:B------:R-:W-:Y:S02]  /*6850*/  FMNMX.FTZ R4, R140, R4, !PT ;  /* 0x000000048c047209 */ /* 0x000fe40007810000 */
[----:B------:R-:W-:Y:S02]  /*6860*/  ISETP.GT.AND P0, PT, R2, 0x10, PT ;  /* 0x000000100200780c */ /* 0x000fe40003f04270 */
[----:B------:R-:W-:Y:S02]  /*6870*/  FMNMX.FTZ R4, R141, R4, !PT ;  /* 0x000000048d047209 */ /* 0x000fe40007810000 */
[----:B------:R-:W-:Y:S02]  /*6880*/  FSEL R146, R12, -INF , P0 ;  /* 0xff8000000c927808 */ /* 0x000fe40000000000 */
[----:B------:R-:W-:Y:S02]  /*6890*/  ISETP.GT.AND P6, PT, R2, 0x11, PT ;  /* 0x000000110200780c */ /* 0x000fe40003fc4270 */
[----:B------:R-:W-:Y:S02]  /*68a0*/  ISETP.GT.AND P0, PT, R0, 0x11, PT ;  /* 0x000000110000780c */ /* 0x000fe40003f04270 */
[----:B------:R-:W-:Y:S02]  /*68b0*/  FSEL R155, R13, -INF , P6 ;  /* 0xff8000000d9b7808 */ /* 0x000fe40003000000 */
[----:B------:R-:W-:Y:S02]  /*68c0*/  FSEL R157, R15, -INF , P0 ;  /* 0xff8000000f9d7808 */ /* 0x000fe40000000000 */
[----:B------:R-:W-:Y:S02]  /*68d0*/  FMNMX.FTZ R4, R146, R4, !PT ;  /* 0x0000000492047209 */ /* 0x000fe40007810000 */
[----:B------:R-:W-:Y:S02]  /*68e0*/  ISETP.GT.AND P0, PT, R2, 0x18, PT ;  /* 0x000000180200780c */ /* 0x000fe40003f04270 */
[----:B------:R-:W-:Y:S02]  /*68f0*/  FSEL R154, R6, -INF , P1 ;  /* 0xff800000069a7808 */ /* 0x000fe40000800000 */
[----:B------:R-:W-:Y:S02]  /*6900*/  FSEL R147, R16, -INF , P0 ;  /* 0xff80000010937808 */ /* 0x000fe40000000000 */
[----:B------:R-:W-:Y:S02]  /*6910*/  FMNMX.FTZ R4, R155, R4, !PT ;  /* 0x000000049b047209 */ /* 0x000fe40007810000 */
[----:B------:R-:W-:Y:S02]  /*6920*/  ISETP.GT.AND P1, PT, R0, 0x8, PT ;  /* 0x000000080000780c */ /* 0x000fe40003f24270 */
[----:B------:R-:W-:Y:S02]  /*6930*/  ISETP.GT.AND P6, PT, R2, 0x19, PT ;  /* 0x000000190200780c */ /* 0x000fe40003fc4270 */
[----:B------:R-:W-:Y:S02]  /*6940*/  ISETP.GT.AND P0, PT, R0, 0x19, PT ;  /* 0x000000190000780c */ /* 0x000fe40003f04270 */
[----:B------:R-:W-:Y:S02]  /*6950*/  FSEL R143, R10, -INF , P1 ;  /* 0xff8000000a8f7808 */ /* 0x000fe40000800000 */
[----:B------:R-:W-:Y:S02]  /*6960*/  FSEL R148, R17, -INF , P6 ;  /* 0xff80000011947808 */ /* 0x000fe40003000000 */
[----:B------:R-:W-:Y:S02]  /*6970*/  FSEL R158, R19, -INF , P0 ;  /* 0xff800000139e7808 */ /* 0x000fe40000000000 */
[----:B------:R-:W-:Y:S02]  /*6980*/  FMNMX.FTZ R4, R147, R4, !PT ;  /* 0x0000000493047209 */ /* 0x000fe40007810000 */
[----:B------:R-:W-:Y:S02]  /*6990*/  ISETP.GT.AND P1, PT, R0, 0x10, PT ;  /* 0x000000100000780c */ /* 0x000fe40003f24270 */
[----:B------:R-:W-:Y:S02]  /*69a0*/  ISETP.GT.AND P0, PT, R2, 0x20, PT ;  /* 0x000000200200780c */ /* 0x000fe40003f04270 */
[----:B------:R-:W-:Y:S02]  /*69b0*/  FSEL R156, R14, -INF , P1 ;  /* 0xff8000000e9c7808 */ /* 0x000fe40000800000 */
[----:B------:R-:W-:Y:S02]  /*69c0*/  FSEL R150, R20, -INF , P0 ;  /* 0xff80000014967808 */ /* 0x000fe40000000000 */
[----:B------:R-:W-:Y:S02]  /*69d0*/  FMNMX.FTZ R4, R148, R4, !PT ;  /* 0x0000000494047209 */ /* 0x000fe40007810000 */
[----:B------:R-:W-:Y:S02]  /*69e0*/  ISETP.GT.AND P1, PT, R0, 0x18, PT ;  /* 0x000000180000780c */ /* 0x000fe40003f24270 */
[----:B------:R-:W-:Y:S02]  /*69f0*/  ISETP.GT.AND P6, PT, R2, 0x21, PT ;  /* 0x000000210200780c */ /* 0x000fe40003fc4270 */
[----:B------:R-:W-:Y:S02]  /*6a00*/  FMNMX.FTZ R5, R154, R126, !PT ;  /* 0x0000007e9a057209 */ /* 0x000fe40007810000 */
[----:B------:R-:W-:Y:S02]  /*6a10*/  FSEL R149, R18, -INF , P1 ;  /* 0xff80000012957808 */ /* 0x000fe40000800000 */
[----:B------:R-:W-:Y:S02]  /*6a20*/  FSEL R151, R21, -INF , P6 ;  /* 0xff80000015977808 */ /* 0x000fe40003000000 */
[----:B------:R-:W-:Y:S02]  /*6a30*/  FMNMX.FTZ R4, R150, R4, !PT ;  /* 0x0000000496047209 */ /* 0x000fe40007810000 */
[----:B------:R-:W-:Y:S02]  /*6a40*/  ISETP.GT.AND P1, PT, R2, 0x28, PT ;  /* 0x000000280200780c */ /* 0x000fe40003f24270 */
[----:B------:R-:W-:Y:S02]  /*6a50*/  FMNMX.FTZ R5, R153, R5, !PT ;  /* 0x0000000599057209 */ /* 0x000fe40007810000 */
[----:B------:R-:W-:Y:S02]  /*6a60*/  FSEL R159, R24, -INF , P1 ;  /* 0xff800000189f7808 */ /* 0x000fe40000800000 */
[----:B------:R-:W-:Y:S02]  /*6a70*/  FMNMX.FTZ R4, R151, R4, !PT ;  /* 0x0000000497047209 */ /* 0x000fe40007810000 */
[C---:B------:R-:W-:Y:S02]  /*6a80*/  ISETP.GT.AND P0, PT, R2.reuse, 0x29, PT ;  /* 0x000000290200780c */ /* 0x040fe40003f04270 */
[----:B------:R-:W-:Y:S02]  /*6a90*/  FMNMX.FTZ R5, R143, R5, !PT ;  /* 0x000000058f057209 */ /* 0x000fe40007810000 */
[----:B------:R-:W-:Y:S02]  /*6aa0*/  FMNMX.FTZ R4, R159, R4, !PT ;  /* 0x000000049f047209 */ /* 0x000fe40007810000 */
[----:B------:R-:W-:Y:S02]  /*6ab0*/  ISETP.GT.AND P6, PT, R2, 0x30, PT ;  /* 0x000000300200780c */ /* 0x000fe40003fc4270 */
[----:B------:R-:W-:Y:S02]  /*6ac0*/  FSEL R162, R25, -INF , P0 ;  /* 0xff80000019a27808 */ /* 0x000fe40000000000 */
[----:B------:R-:W-:Y:S02]  /*6ad0*/  FMNMX.FTZ R5, R152, R5, !PT ;  /* 0x0000000598057209 */ /* 0x000fe40007810000 */
[----:B------:R-:W-:Y:S02]  /*6ae0*/  FSEL R165, R28, -INF , P6 ;  /* 0xff8000001ca57808 */ /* 0x000fe40003000000 */
[----:B------:R-:W-:Y:S02]  /*6af0*/  ISETP.GT.AND P1, PT, R2, 0x31, PT ;  /* 0x000000310200780c */ /* 0x000fe40003f24270 */
[----:B------:R-:W-:Y:S02]  /*6b00*/  FMNMX.FTZ R4, R162, R4, !PT ;  /* 0x00000004a2047209 */ /* 0x000fe40007810000 */
[----:B------:R-:W-:Y:S02]  /*6b10*/  FMNMX.FTZ R5, R156, R5, !PT ;  /* 0x000000059c057209 */ /* 0x000fe40007810000 */
[----:B------:R-:W-:Y:S02]  /*6b20*/  FSEL R209, R29, -INF , P1 ;  /* 0xff8000001dd17808 */ /* 0x000fe40000800000 */
[C---:B------:R-:W-:Y:S02]  /*6b30*/  ISETP.GT.AND P6, PT, R2.reuse, 0x39, PT ;  /* 0x000000390200780c */ /* 0x040fe40003fc4270 */
[----:B------:R-:W-:Y:S02]  /*6b40*/  ISETP.GT.AND P0, PT, R2, 0x38, PT ;  /* 0x000000380200780c */ /* 0x000fe40003f04270 */
[----:B------:R-:W-:Y:S02]  /*6b50*/  FMNMX.FTZ R2, R165, R4, !PT ;  /* 0x00000004a5027209 */ /* 0x000fe40007810000 */
[----:B------:R-:W-:Y:S02]  /*6b60*/  FMNMX.FTZ R4, R157, R5, !PT ;  /* 0x000000059d047209 */ /* 0x000fe40007810000 */
[----:B------:R-:W-:Y:S02]  /*6b70*/  FSEL R210, R32, -INF , P0 ;  /* 0xff80000020d27808 */ /* 0x000fe40000000000 */
[----:B------:R-:W-:Y:S02]  /*6b80*/  FMNMX.FTZ R2, R209, R2, !PT ;  /* 0x00000002d1027209 */ /* 0x000fe40007810000 */
[----:B------:R-:W-:Y:S02]  /*6b90*/  FMNMX.FTZ R4, R149, R4, !PT ;  /* 0x0000000495047209 */ /* 0x000fe40007810000 */
[----:B------:R-:W-:Y:S02]  /*6ba0*/  ISETP.GT.AND P1, PT, R0, 0x20, PT ;  /* 0x000000200000780c */ /* 0x000fe40003f24270 */
[----:B------:R-:W-:Y:S02]  /*6bb0*/  FSEL R212, R33, -INF , P6 ;  /* 0xff80000021d47808 */ /* 0x000fe40003000000 */
[----:B------:R-:W-:Y:S02]  /*6bc0*/  FMNMX.FTZ R2, R210, R2, !PT ;  /* 0x00000002d2027209 */ /* 0x000fe40007810000 */
[----:B------:R-:W-:Y:S02]  /*6bd0*/  FSEL R160, R22, -INF , P1 ;  /* 0xff80000016a07808 */ /* 0x000fe40000800000 */
[----:B------:R-:W-:Y:S02]  /*6be0*/  FMNMX.FTZ R4, R158, R4, !PT ;  /* 0x000000049e047209 */ /* 0x000fe40007810000 */
[----:B------:R-:W-:Y:S02]  /*6bf0*/  ISETP.GT.AND P0, PT, R0, 0x21, PT ;  /* 0x000000210000780c */ /* 0x000fe40003f04270 */
[----:B------:R-:W-:Y:S02]  /*6c00*/  FMNMX.FTZ R2, R212, R2, !PT ;  /* 0x00000002d4027209 */ /* 0x000fe40007810000 */
[----:B------:R-:W-:Y:S02]  /*6c10*/  FSEL R161, R23, -INF , P0 ;  /* 0xff80000017a17808 */ /* 0x000fe40000000000 */
[----:B------:R-:W-:Y:S01]  /*6c20*/  ISETP.GT.AND P6, PT, R200, R229, PT ;  /* 0x000000e5c800720c */ /* 0x000fe20003fc4270 */
[----:B------:R-:W1:Y:S01]  /*6c30*/  SHFL.BFLY PT, R7, R2, 0x2, 0x1f ;  /* 0x0c401f0002077f89 */ /* 0x000e6200000e0000 */
[----:B------:R-:W-:Y:S02]  /*6c40*/  ISETP.GT.AND P1, PT, R0, 0x28, PT ;  /* 0x000000280000780c */ /* 0x000fe40003f24270 */
[----:B------:R-:W-:Y:S02]  /*6c50*/  FMNMX.FTZ R4, R160, R4, !PT ;  /* 0x00000004a0047209 */ /* 0x000fe40007810000 */
[----:B------:R-:W-:Y:S02]  /*6c60*/  FSEL R163, R26, -INF , P1 ;  /* 0xff8000001aa37808 */ /* 0x000fe40000800000 */
[C---:B------:R-:W-:Y:S02]  /*6c70*/  ISETP.GT.AND P0, PT, R0.reuse, 0x29, PT ;  /* 0x000000290000780c */ /* 0x040fe40003f04270 */
        /* <DEDUP_REMOVED lines=8> */
[----:B------:R-:W-:Y:S02]  /*6d00*/  FSEL R213, R31, -INF , P0 ;  /* 0xff8000001fd57808 */ /* 0x000fe40000000000 */
[----:B------:R-:W-:Y:S01]  /*6d10*/  ISETP.GT.AND P1, PT, R0, 0x38, PT ;  /* 0x000000380000780c */ /* 0x000fe20003f24270 */
[----:B------:R-:W-:Y:S01]  /*6d20*/  @P6 IMAD R6, R6, c[0x0][0x1e0], RZ ;  /* 0x0000780006066a24 */ /* 0x000fe200078e02ff */
[----:B------:R-:W-:Y:S02]  /*6d30*/  ISETP.GT.AND P0, PT, R0, 0x39, PT ;  /* 0x000000390000780c */ /* 0x000fe40003f04270 */
[----:B------:R-:W-:Y:S01]  /*6d40*/  FMNMX.FTZ R0, R211, R4, !PT ;  /* 0x00000004d3007209 */ /* 0x000fe20007810000 */
[----:B------:R-:W-:Y:S01]  /*6d50*/  @P6 IMAD.WIDE.U32 R4, R201, c[0x0][0x1e0], RZ ;  /* 0x00007800c9046a25 */ /* 0x000fe200078e00ff */
[----:B------:R-:W-:Y:S02]  /*6d60*/  FSEL R214, R34, -INF , P1 ;  /* 0xff80000022d67808 */ /* 0x000fe40000800000 */
[----:B------:R-:W-:Y:S01]  /*6d70*/  FMNMX.FTZ R0, R213, R0, !PT ;  /* 0x00000000d5007209 */ /* 0x000fe20007810000 */
[----:B------:R-:W-:Y:S01]  /*6d80*/  @P6 IMAD R6, R201, c[0x0][0x1e4], R6 ;  /* 0x00007900c9066a24 */ /* 0x000fe200078e0206 */
[----:B------:R-:W-:Y:S02]  /*6d90*/  FSEL R127, R35, -INF , P0 ;  /* 0xff800000237f7808 */ /* 0x000fe40000000000 */
[----:B------:R-:W-:Y:S02]  /*6da0*/  FMNMX.FTZ R0, R214, R0, !PT ;  /* 0x00000000d6007209 */ /* 0x000fe40007810000 */
[----:B-1----:R-:W-:Y:S01]  /*6db0*/  FMNMX.FTZ R9, R2, R7, !PT ;  /* 0x0000000702097209 */ /* 0x002fe20007810000 */
[----:B------:R-:W-:Y:S01]  /*6dc0*/  @P6 IMAD.IADD R2, R5, 0x1, R6 ;  /* 0x0000000105026824 */ /* 0x000fe200078e0206 */
[----:B------:R-:W-:Y:S01]  /*6dd0*/  FMNMX.FTZ R0, R127, R0, !PT ;  /* 0x000000007f007209 */ /* 0x000fe20007810000 */
[----:B------:R-:W-:Y:S01]  /*6de0*/  @P6 IMAD.MOV.U32 R6, RZ, RZ, c[0x0][0x1e0] ;  /* 0x00007800ff066624 */ /* 0x000fe200078e00ff */
[C---:B------:R-:W-:Y:S01]  /*6df0*/  @P6 SHF.L.U32 R5, R4.reuse, 0x6, RZ ;  /* 0x0000000604056819 */ /* 0x040fe200000006ff */
[----:B------:R-:W-:Y:S01]  /*6e00*/  SHFL.BFLY PT, R17, R9, 0x1, 0x1f ;  /* 0x0c201f0009117f89 */ /* 0x000fe200000e0000 */
[----:B------:R-:W-:Y:S02]  /*6e10*/  @P6 SHF.L.U64.HI R4, R4, 0x6, R2 ;  /* 0x0000000604046819 */ /* 0x000fe40000010202 */
[C---:B------:R-:W-:Y:S02]  /*6e20*/  @P6 IADD3 R8, P1, R5.reuse, R224, RZ ;  /* 0x000000e005086210 */ /* 0x040fe40007f3e0ff */
[----:B------:R-:W-:Y:S02]  /*6e30*/  @P6 MOV R10, c[0x0][0x1e4] ;  /* 0x00007900000a6a02 */ /* 0x000fe40000000f00 */
[----:B------:R-:W-:Y:S01]  /*6e40*/  @P6 LEA R7, P0, R6, R5, 0x5 ;  /* 0x0000000506076211 */ /* 0x000fe200078028ff */
[----:B------:R-:W1:Y:S01]  /*6e50*/  SHFL.BFLY PT, R2, R0, 0x2, 0x1f ;  /* 0x0c401f0000027f89 */ /* 0x000e6200000e0000 */
[----:B------:R-:W-:Y:S01]  /*6e60*/  @P6 IMAD.X R11, R4, 0x1, R223, P1 ;  /* 0x00000001040b6824 */ /* 0x000fe200008e06df */
[----:B------:R-:W-:Y:S02]  /*6e70*/  @P6 LEA R18, P1, R8, c[0x0][0x1c8], 0x1 ;  /* 0x0000720008126a11 */ /* 0x000fe400078208ff */
[----:B------:R-:W-:Y:S02]  /*6e80*/  @P6 LEA.HI.X R6, R6, R4, R10, 0x5, P0 ;  /* 0x0000000406066211 */ /* 0x000fe400000f2c0a */
[----:B------:R-:W-:Y:S02]  /*6e90*/  @P6 LEA.HI.X R19, R8, c[0x0][0x1cc], R11, 0x1, P1 ;  /* 0x0000730008136a11 */ /* 0x000fe400008f0c0b */
[C---:B------:R-:W-:Y:S02]  /*6ea0*/  @P6 IADD3 R11, P1, R224.reuse, 0x80, RZ ;  /* 0x00000080e00b6810 */ /* 0x040fe40007f3e0ff */
[----:B------:R-:W-:Y:S01]  /*6eb0*/  @P6 IADD3 R10, P0, R224, 0x40, RZ ;  /* 0x00000040e00a6810 */ /* 0x000fe20007f1e0ff */
[----:B------:R2:W-:Y:S02]  /*6ec0*/  @P6 LDGSTS.E.BYPASS.LTC128B.128 [R199+0x6100], [R18.64], !P5 ;  /* 0x0610000012c76fae */ /* 0x0005e4000e901d46 */
[----:B------:R-:W-:Y:S01]  /*6ed0*/  @P6 IMAD.X R13, RZ, RZ, R223, P1 ;  /* 0x000000ffff0d6224 */ /* 0x000fe200008e06df */
[----:B------:R-:W-:Y:S02]  /*6ee0*/  @P6 IADD3.X R12, RZ, R223, RZ, P0, !PT ;  /* 0x000000dfff0c6210 */ /* 0x000fe400007fe4ff */
[C---:B------:R-:W-:Y:S02]  /*6ef0*/  @P6 IADD3 R8, P0, R5.reuse, R10, RZ ;  /* 0x0000000a05086210 */ /* 0x040fe40007f1e0ff */
[----:B------:R-:W-:Y:S02]  /*6f00*/  @P6 IADD3 R5, P1, R5, R11, RZ ;  /* 0x0000000b05056210 */ /* 0x000fe40007f3e0ff */
[----:B------:R-:W-:Y:S02]  /*6f10*/  @P6 IADD3.X R15, R4, R12, RZ, P0, !PT ;  /* 0x0000000c040f6210 */ /* 0x000fe400007fe4ff */
[----:B------:R-:W-:Y:S01]  /*6f20*/  @P6 LEA R16, P0, R8, c[0x0][0x1c8], 0x1 ;  /* 0x0000720008106a11 */ /* 0x000fe200078008ff */
[----:B------:R-:W-:Y:S01]  /*6f30*/  @P6 IMAD.X R4, R4, 0x1, R13, P1 ;  /* 0x0000000104046824 */ /* 0x000fe200008e060d */
[----:B-1----:R-:W-:Y:S02]  /*6f40*/  FMNMX.FTZ R0, R0, R2, !PT ;  /* 0x0000000200007209 */ /* 0x002fe40007810000 */
[----:B------:R-:W-:Y:S02]  /*6f50*/  @P6 LEA R14, P1, R5, c[0x0][0x1c8], 0x1 ;  /* 0x00007200050e6a11 */ /* 0x000fe400078208ff */
[----:B------:R-:W-:Y:S01]  /*6f60*/  FMNMX.FTZ R125, R9, R17, !PT ;  /* 0x00000011097d7209 */ /* 0x000fe20007810000 */
[----:B------:R-:W1:Y:S01]  /*6f70*/  SHFL.BFLY PT, R2, R0, 0x1, 0x1f ;  /* 0x0c201f0000027f89 */ /* 0x000e6200000e0000 */
[----:B------:R-:W-:Y:S02]  /*6f80*/  @P6 LEA.HI.X R17, R8, c[0x0][0x1cc], R15, 0x1, P0 ;  /* 0x0000730008116a11 */ /* 0x000fe400000f0c0f */
[----:B------:R-:W-:Y:S01]  /*6f90*/  @P6 LEA.HI.X R15, R5, c[0x0][0x1cc], R4, 0x1, P1 ;  /* 0x00007300050f6a11 */ /* 0x000fe200008f0c04 */
[----:B------:R-:W-:Y:S01]  /*6fa0*/  FMUL.FTZ R8, R125, c[0x0][0x2d0] ;  /* 0x0000b4007d087a20 */ /* 0x000fe20000410000 */
[----:B------:R-:W-:Y:S02]  /*6fb0*/  @P6 IADD3 R4, P0, R7, R10, RZ ;  /* 0x0000000a07046210 */ /* 0x000fe40007f1e0ff */
[----:B------:R-:W-:Y:S01]  /*6fc0*/  FSETP.NEU.FTZ.AND P1, PT, R125, -INF , PT ;  /* 0xff8000007d00780b */ /* 0x000fe20003f3d000 */
[----:B------:R3:W-:Y:S01]  /*6fd0*/  @P6 LDGSTS.E.BYPASS.LTC128B.128 [R199+0x8100], [R16.64], !P4 ;  /* 0x0810000010c76fae */ /* 0x0007e2000e101d46 */
[----:B------:R-:W-:Y:S02]  /*6fe0*/  @P6 IADD3.X R10, R6, R12, RZ, P0, !PT ;  /* 0x0000000c060a6210 */ /* 0x000fe400007fe4ff */
[C---:B------:R-:W-:Y:S02]  /*6ff0*/  @P6 IADD3 R5, P0, R7.reuse, R11, RZ ;  /* 0x0000000b07056210 */ /* 0x040fe40007f1e0ff */
[----:B------:R-:W-:Y:S03]  /*7000*/  FSEL R144, R8, RZ, P1 ;  /* 0x000000ff08907208 */ /* 0x000fe60000800000 */
[----:B------:R-:W-:Y:S01]  /*7010*/  @P6 IMAD.X R11, R6, 0x1, R13, P0 ;  /* 0x00000001060b6824 */ /* 0x000fe200000e060d */
[----:B------:R-:W-:Y:S01]  /*7020*/  @P6 IADD3 R7, P0, R7, R224, RZ ;  /* 0x000000e007076210 */ /* 0x000fe20007f1e0ff */
[--C-:B------:R-:W-:Y:S01]  /*7030*/  FFMA.FTZ R8, R124, c[0x0][0x2d0], -R144.reuse ;  /* 0x0000b4007c087a23 */ /* 0x100fe20000010890 */
[----:B------:R4:W-:Y:S02]  /*7040*/  @P6 LDGSTS.E.BYPASS.LTC128B.128 [R199+0xa100], [R14.64], !P3 ;  /* 0x0a1000000ec76fae */ /* 0x0009e4000d901d46 */
[----:B------:R-:W-:Y:S01]  /*7050*/  @P6 IADD3.X R9, R6, R223, RZ, P0, !PT ;  /* 0x000000df06096210 */ /* 0x000fe200007fe4ff */
[----:B------:R5:W-:Y:S01]  /*7060*/  MUFU.EX2 R221, R8 ;  /* 0x0000000800dd7308 */ /* 0x000be20000000800 */
[C---:B------:R-:W-:Y:S02]  /*7070*/  @P6 LEA R6, P0, R7.reuse, c[0x0][0x1c8], 0x1 ;  /* 0x0000720007066a11 */ /* 0x040fe400078008ff */
[----:B-1----:R-:W-:Y:S01]  /*7080*/  FMNMX.FTZ R124, R0, R2, !PT ;  /* 0x00000002007c7209 */ /* 0x002fe20007810000 */
[--C-:B------:R-:W-:Y:S01]  /*7090*/  FFMA.FTZ R0, R140, c[0x0][0x2d0], -R144.reuse ;  /* 0x0000b4008c007a23 */ /* 0x100fe20000010890 */
[----:B------:R-:W-:Y:S01]  /*70a0*/  @P6 LEA.HI.X R7, R7, c[0x0][0x1cc], R9, 0x1, P0 ;  /* 0x0000730007076a11 */ /* 0x000fe200000f0c09 */
[--C-:B------:R-:W-:Y:S02]  /*70b0*/  FFMA.FTZ R9, R142, c[0x0][0x2d0], -R144.reuse ;  /* 0x0000b4008e097a23 */ /* 0x100fe40000010890 */
[----:B------:R-:W-:Y:S02]  /*70c0*/  FFMA.FTZ R2, R141, c[0x0][0x2d0], -R144 ;  /* 0x0000b4008d027a23 */ /* 0x000fe40000010890 */
[----:B------:R1:W1:Y:S01]  /*70d0*/  MUFU.EX2 R222, R9 ;  /* 0x0000000900de7308 */ /* 0x0002620000000800 */
[----:B------:R2:W-:Y:S09]  /*70e0*/  @P6 LDGSTS.E.BYPASS.LTC128B.128 [R199+0x7100], [R6.64], !P5 ;  /* 0x0710000006c76fae */ /* 0x0005f2000e901d46 */
[----:B------:R2:W-:Y:S01]  /*70f0*/  MUFU.EX2 R220, R0 ;  /* 0x0000000000dc7308 */ /* 0x0005e20000000800 */
[C---:B-----5:R-:W-:Y:S09]  /*7100*/  @P6 LEA R8, P0, R4.reuse, c[0x0][0x1c8], 0x1 ;  /* 0x0000720004086a11 */ /* 0x060ff200078008ff */
[----:B------:R5:W3:Y:S01]  /*7110*/  MUFU.EX2 R219, R2 ;  /* 0x0000000200db7308 */ /* 0x000ae20000000800 */
[----:B-1----:R-:W-:Y:S02]  /*7120*/  @P6 LEA.HI.X R9, R4, c[0x0][0x1cc], R10, 0x1, P0 ;  /* 0x0000730004096a11 */ /* 0x002fe400000f0c0a */
[C---:B------:R-:W-:Y:S02]  /*7130*/  @P6 LEA R4, P0, R5.reuse, c[0x0][0x1c8], 0x1 ;  /* 0x0000720005046a11 */ /* 0x040fe400078008ff */
[----:B------:R-:W-:Y:S01]  /*7140*/  F2FP.BF16.PACK_AB R136, R222, R221 ;  /* 0x000000ddde88723e */ /* 0x000fe200000010ff */
[----:B------:R1:W-:Y:S01]  /*7150*/  @P6 LDGSTS.E.BYPASS.LTC128B.128 [R199+0x9100], [R8.64], !P4 ;  /* 0x0910000008c76fae */ /* 0x0003e2000e101d46 */
[----:B------:R-:W-:Y:S02]  /*7160*/  @P6 LEA.HI.X R5, R5, c[0x0][0x1cc], R11, 0x1, P0 ;  /* 0x0000730005056a11 */ /* 0x000fe400000f0c0b */
[C---:B------:R-:W-:Y:S01]  /*7170*/  FSETP.NEU.FTZ.AND P0, PT, R124.reuse, -INF , PT ;  /* 0xff8000007c00780b */ /* 0x040fe20003f1d000 */
[----:B--2---:R-:W-:Y:S04]  /*7180*/  FMUL.FTZ R0, R124, c[0x0][0x2d0] ;  /* 0x0000b4007c007a20 */ /* 0x004fe80000410000 */
[----:B------:R2:W-:Y:S01]  /*7190*/  @P6 LDGSTS.E.BYPASS.LTC128B.128 [R199+0xb100], [R4.64], !P3 ;  /* 0x0b10000004c76fae */ /* 0x0005e2000d901d46 */
[----:B------:R-:W-:Y:S05]  /*71a0*/  FSEL R145, R0, RZ, P0 ;  /* 0x000000ff00917208 */ /* 0x000fea0000000000 */
[--C-:B------:R-:W-:Y:S02]  /*71b0*/  FFMA.FTZ R0, R154, c[0x0][0x2d0], -R145.reuse ;  /* 0x0000b4009a007a23 */ /* 0x100fe40000010891 */
[----:B----4-:R-:W4:Y:S01]  /*71c0*/  LDSM.16.MT88.4 R12, [R177] ;  /* 0x00000000b10c783b */ /* 0x010f220000004200 */
[--C-:B-----5:R-:W-:Y:S01]  /*71d0*/  FFMA.FTZ R2, R152, c[0x0][0x2d0], -R145.reuse ;  /* 0x0000b40098027a23 */ /* 0x120fe20000010891 */
[----:B---3--:R-:W-:Y:S01]  /*71e0*/  F2FP.BF16.PACK_AB R138, R219, R220 ;  /* 0x000000dcdb8a723e */ /* 0x008fe200000010ff */
[----:B------:R3:W-:Y:S05]  /*71f0*/  MUFU.EX2 R216, R0 ;  /* 0x0000000000d87308 */ /* 0x0007ea0000000800 */
[----:B------:R-:W5:Y:S05]  /*7200*/  LDSM.16.MT88.4 R20, [R178] ;  /* 0x00000000b214783b */ /* 0x000f6a0000004200 */
[----:B------:R1:W-:Y:S03]  /*7210*/  MUFU.EX2 R215, R2 ;  /* 0x0000000200d77308 */ /* 0x0003e60000000800 */
[----:B------:R-:W2:Y:S08]  /*7220*/  LDSM.16.MT88.4 R28, [R181] ;  /* 0x00000000b51c783b */ /* 0x000eb00000004200 */
[----:B------:R-:W0:Y:S01]  /*7230*/  LDGDEPBAR ;  /* 0x00000000000079af */ /* 0x000e220000000000 */
[----:B---3--:R-:W-:Y:S04]  /*7240*/  FFMA.FTZ R0, R153, c[0x0][0x2d0], -R145 ;  /* 0x0000b40099007a23 */ /* 0x008fe80000010891 */
[----:B------:R3:W2:Y:S01]  /*7250*/  MUFU.EX2 R218, R0 ;  /* 0x0000000000da7308 */ /* 0x0006a20000000800 */
[----:B-1----:R-:W-:Y:S02]  /*7260*/  FSEL R2, R124, RZ, P0 ;  /* 0x000000ff7c027208 */ /* 0x002fe40000000000 */
[----:B------:R-:W-:Y:S01]  /*7270*/  ISETP.GT.AND P0, PT, R200, R232, PT ;  /* 0x000000e8c800720c */ /* 0x000fe20003f04270 */
[----:B------:R-:W-:Y:S02]  /*7280*/  IMAD.MOV.U32 R200, RZ, RZ, R201 ;  /* 0x000000ffffc87224 */ /* 0x000fe400078e00c9 */
[----:B---3--:R-:W-:Y:S01]  /*7290*/  FFMA.FTZ R0, R143, c[0x0][0x2d0], -R145 ;  /* 0x0000b4008f007a23 */ /* 0x008fe20000010891 */
[----:B--2---:R-:W-:Y:S01]  /*72a0*/  F2FP.BF16.PACK_AB R137, R218, R216 ;  /* 0x000000d8da89723e */ /* 0x004fe200000010ff */
[----:B------:R-:W-:Y:S02]  /*72b0*/  LDSM.16.MT88.4 R140, [R181+0x2800] ;  /* 0x00280000b58c783b */ /* 0x000fe40000004200 */
[----:B------:R1:W2:Y:S02]  /*72c0*/  MUFU.EX2 R217, R0 ;  /* 0x0000000000d97308 */ /* 0x0002a40000000800 */
[----:B-1----:R-:W-:Y:S02]  /*72d0*/  FSEL R0, R125, RZ, P1 ;  /* 0x000000ff7d007208 */ /* 0x002fe40000800000 */
[----:B--2---:R-:W-:Y:S03]  /*72e0*/  F2FP.BF16.PACK_AB R139, R215, R217 ;  /* 0x000000d9d78b723e */ /* 0x004fe600000010ff */
[----:B------:R-:W-:Y:S04]  /*72f0*/  FADD.FTZ R0, -R0, R3 ;  /* 0x0000000300007221 */ /* 0x000fe80000010100 */
        /* <DEDUP_REMOVED lines=20> */
[----:B------:R-:W-:Y:S01]  /*7440*/  LDSM.16.MT88.4 R152, [R180+0x3800] ;  /* 0x00380000b498783b */ /* 0x000fe20000004200 */
[C---:B------:R-:W-:Y:S01]  /*7450*/  FMUL.FTZ R40, R3.reuse, R40 ;  /* 0x0000002803287220 */ /* 0x040fe20000410000 */
[----:B------:R1:W3:Y:S01]  /*7460*/  MUFU.EX2 R207, R2 ;  /* 0x0000000200cf7308 */ /* 0x0002e20000000800 */
[C---:B------:R-:W-:Y:S02]  /*7470*/  FMUL.FTZ R41, R3.reuse, R41 ;  /* 0x0000002903297220 */ /* 0x040fe40000410000 */
[----:B------:R-:W-:Y:S02]  /*7480*/  FMUL.FTZ R44, R3, R44 ;  /* 0x0000002c032c7220 */ /* 0x000fe40000410000 */
[C---:B--2---:R-:W-:Y:S02]  /*7490*/  FMUL.FTZ R6, R0.reuse, R130 ;  /* 0x0000008200067220 */ /* 0x044fe40000410000 */
[C---:B------:R-:W-:Y:S02]  /*74a0*/  FMUL.FTZ R7, R0.reuse, R131 ;  /* 0x0000008300077220 */ /* 0x040fe40000410000 */
[----:B------:R-:W-:Y:S01]  /*74b0*/  LDSM.16.MT88.4 R128, [R177+0x2800] ;  /* 0x00280000b180783b */ /* 0x000fe20000004200 */
[C---:B------:R-:W-:Y:S02]  /*74c0*/  FMUL.FTZ R10, R0.reuse, R134 ;  /* 0x00000086000a7220 */ /* 0x040fe40000410000 */
[C---:B------:R-:W-:Y:S02]  /*74d0*/  FMUL.FTZ R11, R0.reuse, R135 ;  /* 0x00000087000b7220 */ /* 0x040fe40000410000 */
[C---:B----4-:R-:W-:Y:S03]  /*74e0*/  HMMA.16816.F32.BF16 R4, R136.reuse, R12, R4 ;  /* 0x0000000c8804723c */ /* 0x050fe60000041804 */
[----:B------:R-:W-:Y:S01]  /*74f0*/  LDSM.16.MT88.4 R132, [R178+0x2800] ;  /* 0x00280000b284783b */ /* 0x000fe20000004200 */
[C---:B------:R-:W-:Y:S02]  /*7500*/  FMUL.FTZ R18, R0.reuse, R106 ;  /* 0x0000006a00127220 */ /* 0x040fe40000410000 */
[C---:B------:R-:W-:Y:S02]  /*7510*/  FMUL.FTZ R19, R0.reuse, R107 ;  /* 0x0000006b00137220 */ /* 0x040fe40000410000 */
[C---:B------:R-:W-:Y:S03]  /*7520*/  HMMA.16816.F32.BF16 R8, R136.reuse, R14, R8 ;  /* 0x0000000e8808723c */ /* 0x040fe60000041808 */
[----:B------:R-:W-:Y:S01]  /*7530*/  LDSM.16.MT88.4 R104, [R177+0x2000] ;  /* 0x00200000b168783b */ /* 0x000fe20000004200 */
[--C-:B-1----:R-:W-:Y:S02]  /*7540*/  FFMA.FTZ R2, R147, c[0x0][0x2d0], -R144.reuse ;  /* 0x0000b40093027a23 */ /* 0x102fe40000010890 */
[C---:B------:R-:W-:Y:S02]  /*7550*/  FMUL.FTZ R12, R3.reuse, R100 ;  /* 0x00000064030c7220 */ /* 0x040fe40000410000 */
[----:B------:R1:W-:Y:S01]  /*7560*/  MUFU.EX2 R206, R2 ;  /* 0x0000000200ce7308 */ /* 0x0003e20000000800 */
[C---:B------:R-:W-:Y:S03]  /*7570*/  FMUL.FTZ R13, R3.reuse, R101 ;  /* 0x00000065030d7220 */ /* 0x040fe60000410000 */
[C---:B------:R-:W-:Y:S02]  /*7580*/  FMUL.FTZ R14, R0.reuse, R102 ;  /* 0x00000066000e7220 */ /* 0x040fe40000410000 */
[C---:B------:R-:W-:Y:S02]  /*7590*/  FMUL.FTZ R15, R0.reuse, R103 ;  /* 0x00000067000f7220 */ /* 0x040fe40000410000 */
[----:B------:R-:W2:Y:S01]  /*75a0*/  LDSM.16.MT88.4 R100, [R180] ;  /* 0x00000000b464783b */ /* 0x000ea20000004200 */
        /* <DEDUP_REMOVED lines=9> */
[C---:B------:R-:W-:Y:S02]  /*7640*/  FMUL.FTZ R21, R3.reuse, R109 ;  /* 0x0000006d03157220 */ /* 0x040fe40000410000 */
[C---:B------:R-:W-:Y:S04]  /*7650*/  FMUL.FTZ R22, R0.reuse, R110 ;  /* 0x0000006e00167220 */ /* 0x040fe80000410000 */
[----:B------:R-:W-:Y:S02]  /*7660*/  FMUL.FTZ R23, R0, R111 ;  /* 0x0000006f00177220 */ /* 0x000fe40000410000 */
[--C-:B-1----:R-:W-:Y:S01]  /*7670*/  FFMA.FTZ R2, R148, c[0x0][0x2d0], -R144.reuse ;  /* 0x0000b40094027a23 */ /* 0x102fe20000010890 */
[----:B------:R-:W1:Y:S01]  /*7680*/  LDSM.16.MT88.4 R108, [R178+0x2000] ;  /* 0x00200000b26c783b */ /* 0x000e620000004200 */
[C---:B------:R-:W-:Y:S02]  /*7690*/  FMUL.FTZ R38, R0.reuse, R38 ;  /* 0x0000002600267220 */ /* 0x040fe40000410000 */
[----:B------:R4:W-:Y:S01]  /*76a0*/  MUFU.EX2 R205, R2 ;  /* 0x0000000200cd7308 */ /* 0x0009e20000000800 */
[C---:B------:R-:W-:Y:S03]  /*76b0*/  HMMA.16816.F32.BF16 R20, R136.reuse, R28, R20 ;  /* 0x0000001c8814723c */ /* 0x040fe60000041814 */
[C---:B------:R-:W-:Y:S02]  /*76c0*/  FMUL.FTZ R39, R0.reuse, R39 ;  /* 0x0000002700277220 */ /* 0x040fe40000410000 */
[C---:B------:R-:W-:Y:S02]  /*76d0*/  FMUL.FTZ R42, R0.reuse, R42 ;  /* 0x0000002a002a7220 */ /* 0x040fe40000410000 */
[C---:B------:R-:W-:Y:S01]  /*76e0*/  FMUL.FTZ R28, R3.reuse, R116 ;  /* 0x00000074031c7220 */ /* 0x040fe20000410000 */
[C---:B------:R-:W-:Y:S04]  /*76f0*/  HMMA.16816.F32.BF16 R24, R136.reuse, R30, R24 ;  /* 0x0000001e8818723c */ /* 0x040fe80000041818 */
[C---:B------:R-:W-:Y:S02]  /*7700*/  FMUL.FTZ R29, R3.reuse, R117 ;  /* 0x00000075031d7220 */ /* 0x040fe40000410000 */
[C---:B------:R-:W-:Y:S02]  /*7710*/  FMUL.FTZ R43, R0.reuse, R43 ;  /* 0x0000002b002b7220 */ /* 0x040fe40000410000 */
[C---:B------:R-:W-:Y:S04]  /*7720*/  FMUL.FTZ R30, R0.reuse, R118 ;  /* 0x00000076001e7220 */ /* 0x040fe80000410000 */
[----:B------:R-:W-:Y:S02]  /*7730*/  FMUL.FTZ R31, R0, R119 ;  /* 0x00000077001f7220 */ /* 0x000fe40000410000 */
[----:B------:R-:W-:Y:S01]  /*7740*/  LDSM.16.MT88.4 R116, [R178+0x800] ;  /* 0x00080000b274783b */ /* 0x000fe20000004200 */
[--C-:B----4-:R-:W-:Y:S02]  /*7750*/  FFMA.FTZ R2, R156, c[0x0][0x2d0], -R145.reuse ;  /* 0x0000b4009c027a23 */ /* 0x110fe40000010891 */
[C---:B------:R-:W-:Y:S02]  /*7760*/  FMUL.FTZ R45, R3.reuse, R45 ;  /* 0x0000002d032d7220 */ /* 0x040fe40000410000 */
[C---:B--2---:R-:W-:Y:S01]  /*7770*/  HMMA.16816.F32.BF16 R28, R136.reuse, R100, R28 ;  /* 0x00000064881c723c */ /* 0x044fe2000004181c */
[----:B------:R2:W-:Y:S02]  /*7780*/  MUFU.EX2 R204, R2 ;  /* 0x0000000200cc7308 */ /* 0x0005e40000000800 */
[C---:B------:R-:W-:Y:S02]  /*7790*/  FMUL.FTZ R46, R0.reuse, R46 ;  /* 0x0000002e002e7220 */ /* 0x040fe40000410000 */
[C---:B------:R-:W-:Y:S02]  /*77a0*/  FMUL.FTZ R47, R0.reuse, R47 ;  /* 0x0000002f002f7220 */ /* 0x040fe40000410000 */
[C---:B------:R-:W-:Y:S01]  /*77b0*/  FMUL.FTZ R48, R3.reuse, R48 ;  /* 0x0000003003307220 */ /* 0x040fe20000410000 */
[C---:B------:R-:W-:Y:S01]  /*77c0*/  HMMA.16816.F32.BF16 R32, R136.reuse, R102, R32 ;  /* 0x000000668820723c */ /* 0x040fe20000041820 */
[----:B------:R-:W4:Y:S03]  /*77d0*/  LDSM.16.MT88.4 R100, [R181+0x2000] ;  /* 0x00200000b564783b */ /* 0x000f260000004200 */
[C---:B------:R-:W-:Y:S02]  /*77e0*/  FMUL.FTZ R49, R3.reuse, R49 ;  /* 0x0000003103317220 */ /* 0x040fe40000410000 */
[C---:B------:R-:W-:Y:S02]  /*77f0*/  FMUL.FTZ R50, R0.reuse, R50 ;  /* 0x0000003200327220 */ /* 0x040fe40000410000 */
[C---:B------:R-:W-:Y:S04]  /*7800*/  HMMA.16816.F32.BF16 R36, R136.reuse, R104, R36 ;  /* 0x000000688824723c */ /* 0x040fe80000041824 */
[C---:B------:R-:W-:Y:S02]  /*7810*/  FMUL.FTZ R51, R0.reuse, R51 ;  /* 0x0000003300337220 */ /* 0x040fe40000410000 */
[----:B------:R-:W-:Y:S02]  /*7820*/  FMUL.FTZ R52, R3, R52 ;  /* 0x0000003403347220 */ /* 0x000fe40000410000 */
[C---:B------:R-:W-:Y:S01]  /*7830*/  HMMA.16816.F32.BF16 R40, R136.reuse, R106, R40 ;  /* 0x0000006a8828723c */ /* 0x040fe20000041828 */
[----:B------:R-:W5:Y:S03]  /*7840*/  LDSM.16.MT88.4 R104, [R180+0x2000] ;  /* 0x00200000b468783b */ /* 0x000f660000004200 */
[--C-:B--2---:R-:W-:Y:S02]  /*7850*/  FFMA.FTZ R2, R157, c[0x0][0x2d0], -R145.reuse ;  /* 0x0000b4009d027a23 */ /* 0x104fe40000010891 */
[C---:B------:R-:W-:Y:S02]  /*7860*/  FMUL.FTZ R53, R3.reuse, R53 ;  /* 0x0000003503357220 */ /* 0x040fe40000410000 */
[C---:B-1----:R-:W-:Y:S01]  /*7870*/  HMMA.16816.F32.BF16 R44, R136.reuse, R108, R44 ;  /* 0x0000006c882c723c */ /* 0x042fe2000004182c */
[----:B------:R1:W2:Y:S03]  /*7880*/  MUFU.EX2 R203, R2 ;  /* 0x0000000200cb7308 */ /* 0x0002a60000000800 */
[C---:B------:R-:W-:Y:S02]  /*7890*/  FMUL.FTZ R54, R0.reuse, R54 ;  /* 0x0000003600367220 */ /* 0x040fe40000410000 */
[C---:B------:R-:W-:Y:S02]  /*78a0*/  FMUL.FTZ R55, R0.reuse, R55 ;  /* 0x0000003700377220 */ /* 0x040fe40000410000 */
[C---:B------:R-:W-:Y:S01]  /*78b0*/  HMMA.16816.F32.BF16 R48, R136.reuse, R110, R48 ;  /* 0x0000006e8830723c */ /* 0x040fe20000041830 */
[----:B------:R-:W2:Y:S03]  /*78c0*/  LDSM.16.MT88.4 R108, [R177+0x4000] ;  /* 0x00400000b16c783b */ /* 0x000ea60000004200 */
[C---:B------:R-:W-:Y:S02]  /*78d0*/  FMUL.FTZ R56, R3.reuse, R56 ;  /* 0x0000003803387220 */ /* 0x040fe40000410000 */
[C---:B------:R-:W-:Y:S02]  /*78e0*/  FMUL.FTZ R57, R3.reuse, R57 ;  /* 0x0000003903397220 */ /* 0x040fe40000410000 */
[C---:B------:R-:W-:Y:S01]  /*78f0*/  FMUL.FTZ R58, R0.reuse, R58 ;  /* 0x0000003a003a7220 */ /* 0x040fe20000410000 */
[C---:B----4-:R-:W-:Y:S03]  /*7900*/  HMMA.16816.F32.BF16 R52, R136.reuse, R100, R52 ;  /* 0x000000648834723c */ /* 0x050fe60000041834 */
[C---:B------:R-:W-:Y:S02]  /*7910*/  FMUL.FTZ R59, R0.reuse, R59 ;  /* 0x0000003b003b7220 */ /* 0x040fe40000410000 */
[C---:B------:R-:W-:Y:S02]  /*7920*/  FMUL.FTZ R60, R3.reuse, R60 ;  /* 0x0000003c033c7220 */ /* 0x040fe40000410000 */
[----:B------:R-:W-:Y:S02]  /*7930*/  FMUL.FTZ R61, R3, R61 ;  /* 0x0000003d033d7220 */ /* 0x000fe40000410000 */
[--C-:B-1----:R-:W-:Y:S01]  /*7940*/  FFMA.FTZ R2, R149, c[0x0][0x2d0], -R145.reuse ;  /* 0x0000b40095027a23 */ /* 0x102fe20000010891 */
[C---:B------:R-:W-:Y:S01]  /*7950*/  HMMA.16816.F32.BF16 R56, R136.reuse, R102, R56 ;  /* 0x000000668838723c */ /* 0x040fe20000041838 */
[----:B------:R-:W1:Y:S02]  /*7960*/  LDSM.16.MT88.4 R100, [R178+0x4000] ;  /* 0x00400000b264783b */ /* 0x000e640000004200 */
[C---:B------:R-:W-:Y:S01]  /*7970*/  FMUL.FTZ R62, R0.reuse, R62 ;  /* 0x0000003e003e7220 */ /* 0x040fe20000410000 */
[----:B------:R4:W-:Y:S01]  /*7980*/  MUFU.EX2 R202, R2 ;  /* 0x0000000200ca7308 */ /* 0x0009e20000000800 */
[C---:B------:R-:W-:Y:S02]  /*7990*/  FMUL.FTZ R63, R0.reuse, R63 ;  /* 0x0000003f003f7220 */ /* 0x040fe40000410000 */
[C---:B------:R-:W-:Y:S02]  /*79a0*/  FMUL.FTZ R64, R3.reuse, R64 ;  /* 0x0000004003407220 */ /* 0x040fe40000410000 */
[C---:B------:R-:W-:Y:S03]  /*79b0*/  FMUL.FTZ R65, R3.reuse, R65 ;  /* 0x0000004103417220 */ /* 0x040fe60000410000 */
[C---:B-----5:R-:W-:Y:S03]  /*79c0*/  HMMA.16816.F32.BF16 R60, R136.reuse, R104, R60 ;  /* 0x00000068883c723c */ /* 0x060fe6000004183c */
[C---:B------:R-:W-:Y:S02]  /*79d0*/  FMUL.FTZ R66, R0.reuse, R66 ;  /* 0x0000004200427220 */ /* 0x040fe40000410000 */
[C---:B------:R-:W-:Y:S02]  /*79e0*/  FMUL.FTZ R67, R0.reuse, R67 ;  /* 0x0000004300437220 */ /* 0x040fe40000410000 */
[C---:B------:R-:W-:Y:S02]  /*79f0*/  FMUL.FTZ R68, R3.reuse, R68 ;  /* 0x0000004403447220 */ /* 0x040fe40000410000 */
[C---:B------:R-:W-:Y:S03]  /*7a00*/  FMUL.FTZ R69, R3.reuse, R69 ;  /* 0x0000004503457220 */ /* 0x040fe60000410000 */
[C---:B------:R-:W-:Y:S01]  /*7a10*/  HMMA.16816.F32.BF16 R64, R136.reuse, R106, R64 ;  /* 0x0000006a8840723c */ /* 0x040fe20000041840 */
[----:B------:R-:W5:Y:S02]  /*7a20*/  LDSM.16.MT88.4 R104, [R181+0x4000] ;  /* 0x00400000b568783b */ /* 0x000f640000004200 */
[C---:B------:R-:W-:Y:S02]  /*7a30*/  FMUL.FTZ R70, R0.reuse, R70 ;  /* 0x0000004600467220 */ /* 0x040fe40000410000 */
[----:B------:R-:W-:Y:S02]  /*7a40*/  FMUL.FTZ R71, R0, R71 ;  /* 0x0000004700477220 */ /* 0x000fe40000410000 */
[--C-:B----4-:R-:W-:Y:S02]  /*7a50*/  FFMA.FTZ R2, R158, c[0x0][0x2d0], -R145.reuse ;  /* 0x0000b4009e027a23 */ /* 0x110fe40000010891 */
[C---:B------:R-:W-:Y:S02]  /*7a60*/  FMUL.FTZ R72, R3.reuse, R72 ;  /* 0x0000004803487220 */ /* 0x040fe40000410000 */
[----:B------:R4:W1:Y:S01]  /*7a70*/  MUFU.EX2 R175, R2 ;  /* 0x0000000200af7308 */ /* 0x0008620000000800 */
[C---:B--2---:R-:W-:Y:S03]  /*7a80*/  HMMA.16816.F32.BF16 R68, R136.reuse, R108, R68 ;  /* 0x0000006c8844723c */ /* 0x044fe60000041844 */
[C---:B------:R-:W-:Y:S02]  /*7a90*/  FMUL.FTZ R73, R3.reuse, R73 ;  /* 0x0000004903497220 */ /* 0x040fe40000410000 */
[C---:B------:R-:W-:Y:S02]  /*7aa0*/  FMUL.FTZ R74, R0.reuse, R74 ;  /* 0x0000004a004a7220 */ /* 0x040fe40000410000 */
[C---:B------:R-:W-:Y:S02]  /*7ab0*/  FMUL.FTZ R75, R0.reuse, R75 ;  /* 0x0000004b004b7220 */ /* 0x040fe40000410000 */
[C---:B------:R-:W-:Y:S03]  /*7ac0*/  FMUL.FTZ R76, R3.reuse, R76 ;  /* 0x0000004c034c7220 */ /* 0x040fe60000410000 */
[C---:B------:R-:W-:Y:S02]  /*7ad0*/  FMUL.FTZ R77, R3.reuse, R77 ;  /* 0x0000004d034d7220 */ /* 0x040fe40000410000 */
[C---:B------:R-:W-:Y:S01]  /*7ae0*/  HMMA.16816.F32.BF16 R72, R136.reuse, R110, R72 ;  /* 0x0000006e8848723c */ /* 0x040fe20000041848 */
[----:B------:R-:W2:Y:S02]  /*7af0*/  LDSM.16.MT88.4 R108, [R180+0x4000] ;  /* 0x00400000b46c783b */ /* 0x000ea40000004200 */
[C---:B------:R-:W-:Y:S02]  /*7b00*/  FMUL.FTZ R78, R0.reuse, R78 ;  /* 0x0000004e004e7220 */ /* 0x040fe40000410000 */
[----:B------:R-:W-:Y:S02]  /*7b10*/  FMUL.FTZ R79, R0, R79 ;  /* 0x0000004f004f7220 */ /* 0x000fe40000410000 */
[C---:B------:R-:W-:Y:S02]  /*7b20*/  FMUL.FTZ R80, R3.reuse, R80 ;  /* 0x0000005003507220 */ /* 0x040fe40000410000 */
[--C-:B----4-:R-:W-:Y:S03]  /*7b30*/  FFMA.FTZ R2, R150, c[0x0][0x2d0], -R144.reuse ;  /* 0x0000b40096027a23 */ /* 0x110fe60000010890 */
[C---:B-1----:R-:W-:Y:S01]  /*7b40*/  HMMA.16816.F32.BF16 R76, R136.reuse, R100, R76 ;  /* 0x00000064884c723c */ /* 0x042fe2000004184c */
[----:B------:R1:W-:Y:S02]  /*7b50*/  MUFU.EX2 R174, R2 ;  /* 0x0000000200ae7308 */ /* 0x0003e40000000800 */
[----:B------:R-:W-:Y:S02]  /*7b60*/  FMUL.FTZ R81, R3, R81 ;  /* 0x0000005103517220 */ /* 0x000fe40000410000 */
[C---:B------:R-:W-:Y:S02]  /*7b70*/  FMUL.FTZ R82, R0.reuse, R82 ;  /* 0x0000005200527220 */ /* 0x040fe40000410000 */
[C---:B------:R-:W-:Y:S01]  /*7b80*/  FMUL.FTZ R83, R0.reuse, R83 ;  /* 0x0000005300537220 */ /* 0x040fe20000410000 */
[----:B---3--:R-:W-:Y:S01]  /*7b90*/  F2FP.BF16.PACK_AB R100, R207, R208 ;  /* 0x000000d0cf64723e */ /* 0x008fe200000010ff */
[C---:B------:R-:W-:Y:S03]  /*7ba0*/  FMUL.FTZ R84, R3.reuse, R84 ;  /* 0x0000005403547220 */ /* 0x040fe60000410000 */
[----:B------:R-:W-:Y:S01]  /*7bb0*/  FMUL.FTZ R85, R3, R85 ;  /* 0x0000005503557220 */ /* 0x000fe20000410000 */
[----:B------:R-:W-:Y:S01]  /*7bc0*/  F2FP.BF16.PACK_AB R101, R203, R204 ;  /* 0x000000cccb65723e */ /* 0x000fe200000010ff */
[C---:B------:R-:W-:Y:S03]  /*7bd0*/  HMMA.16816.F32.BF16 R80, R136.reuse, R102, R80 ;  /* 0x000000668850723c */ /* 0x040fe60000041850 */
[C---:B------:R-:W-:Y:S02]  /*7be0*/  FMUL.FTZ R86, R0.reuse, R86 ;  /* 0x0000005600567220 */ /* 0x040fe40000410000 */
[C---:B------:R-:W-:Y:S02]  /*7bf0*/  FMUL.FTZ R87, R0.reuse, R87 ;  /* 0x0000005700577220 */ /* 0x040fe40000410000 */
[----:B------:R-:W-:Y:S01]  /*7c00*/  FMUL.FTZ R88, R3, R88 ;  /* 0x0000005803587220 */ /* 0x000fe20000410000 */
[----:B------:R-:W-:Y:S01]  /*7c10*/  F2FP.BF16.PACK_AB R102, R205, R206 ;  /* 0x000000cecd66723e */ /* 0x000fe200000010ff */
[----:B------:R-:W-:Y:S03]  /*7c20*/  FMUL.FTZ R89, R3, R89 ;  /* 0x0000005903597220 */ /* 0x000fe60000410000 */
[C---:B-----5:R-:W-:Y:S03]  /*7c30*/  HMMA.16816.F32.BF16 R84, R136.reuse, R104, R84 ;  /* 0x000000688854723c */ /* 0x060fe60000041854 */
[C---:B------:R-:W-:Y:S01]  /*7c40*/  FMUL.FTZ R90, R0.reuse, R90 ;  /* 0x0000005a005a7220 */ /* 0x040fe20000410000 */
[----:B------:R-:W-:Y:S01]  /*7c50*/  F2FP.BF16.PACK_AB R103, R175, R202 ;  /* 0x000000caaf67723e */ /* 0x000fe200000010ff */
[C---:B------:R-:W-:Y:S02]  /*7c60*/  FMUL.FTZ R91, R0.reuse, R91 ;  /* 0x0000005b005b7220 */ /* 0x040fe40000410000 */
[--C-:B-1----:R-:W-:Y:S02]  /*7c70*/  FFMA.FTZ R2, R151, c[0x0][0x2d0], -R144.reuse ;  /* 0x0000b40097027a23 */ /* 0x102fe40000010890 */
[----:B------:R-:W-:Y:S02]  /*7c80*/  LDSM.16.MT88.4 R148, [R181+0x3800] ;  /* 0x00380000b594783b */ /* 0x000fe40000004200 */
[----:B------:R1:W-:Y:S01]  /*7c90*/  MUFU.EX2 R173, R2 ;  /* 0x0000000200ad7308 */ /* 0x0003e20000000800 */
[C---:B------:R-:W-:Y:S03]  /*7ca0*/  HMMA.16816.F32.BF16 R88, R136.reuse, R106, R88 ;  /* 0x0000006a8858723c */ /* 0x040fe60000041858 */
[C---:B------:R-:W-:Y:S02]  /*7cb0*/  FMUL.FTZ R92, R3.reuse, R92 ;  /* 0x0000005c035c7220 */ /* 0x040fe40000410000 */
[C---:B------:R-:W-:Y:S01]  /*7cc0*/  FMUL.FTZ R93, R3.reuse, R93 ;  /* 0x0000005d035d7220 */ /* 0x040fe20000410000 */
[----:B------:R-:W3:Y:S01]  /*7cd0*/  LDSM.16.MT88.4 R104, [R181+0x800] ;  /* 0x00080000b568783b */ /* 0x000ee20000004200 */
[C---:B------:R-:W-:Y:S02]  /*7ce0*/  FMUL.FTZ R94, R0.reuse, R94 ;  /* 0x0000005e005e7220 */ /* 0x040fe40000410000 */
[C---:B------:R-:W-:Y:S03]  /*7cf0*/  FMUL.FTZ R95, R0.reuse, R95 ;  /* 0x0000005f005f7220 */ /* 0x040fe60000410000 */
[C---:B------:R-:W-:Y:S02]  /*7d00*/  FMUL.FTZ R96, R3.reuse, R96 ;  /* 0x0000006003607220 */ /* 0x040fe40000410000 */
[----:B------:R-:W-:Y:S02]  /*7d10*/  FMUL.FTZ R97, R3, R97 ;  /* 0x0000006103617220 */ /* 0x000fe40000410000 */
[C---:B--2---:R-:W-:Y:S03]  /*7d20*/  HMMA.16816.F32.BF16 R92, R136.reuse, R108, R92 ;  /* 0x0000006c885c723c */ /* 0x044fe6000004185c */
[C---:B------:R-:W-:Y:S02]  /*7d30*/  FMUL.FTZ R98, R0.reuse, R98 ;  /* 0x0000006200627220 */ /* 0x040fe40000410000 */
[C---:B------:R-:W-:Y:S02]  /*7d40*/  FMUL.FTZ R99, R0.reuse, R99 ;  /* 0x0000006300637220 */ /* 0x040fe40000410000 */
[----:B-1----:R-:W-:Y:S02]  /*7d50*/  FFMA.FTZ R2, R159, c[0x0][0x2d0], -R144 ;  /* 0x0000b4009f027a23 */ /* 0x002fe40000010890 */
[----:B------:R-:W-:Y:S02]  /*7d60*/  LDSM.16.MT88.4 R156, [R177+0x5800] ;  /* 0x00580000b19c783b */ /* 0x000fe40000004200 */
[----:B------:R1:W-:Y:S01]  /*7d70*/  MUFU.EX2 R172, R2 ;  /* 0x0000000200ac7308 */ /* 0x0003e20000000800 */
[----:B------:R-:W-:Y:S03]  /*7d80*/  HMMA.16816.F32.BF16 R96, R136, R110, R96 ;  /* 0x0000006e8860723c */ /* 0x000fe60000041860 */
[----:B------:R-:W-:Y:S02]  /*7d90*/  FFMA.FTZ R0, R0, R231, R216 ;  /* 0x000000e700007223 */ /* 0x000fe400000100d8 */
[----:B------:R-:W2:Y:S02]  /*7da0*/  LDSM.16.MT88.4 R108, [R180+0x2800] ;  /* 0x00280000b46c783b */ /* 0x000ea40000004200 */
[----:B------:R-:W-:Y:S01]  /*7db0*/  FADD.FTZ R0, R218, R0 ;  /* 0x00000000da007221 */ /* 0x000fe20000010000 */
[C---:B------:R-:W-:Y:S05]  /*7dc0*/  HMMA.16816.F32.BF16 R4, R100.reuse, R112, R4 ;  /* 0x000000706404723c */ /* 0x040fea0000041804 */
[----:B------:R-:W-:Y:S01]  /*7dd0*/  LDSM.16.MT88.4 R136, [R181+0x3000] ;  /* 0x00300000b588783b */ /* 0x000fe20000004200 */
[----:B------:R-:W-:Y:S02]  /*7de0*/  FADD.FTZ R0, R217, R0 ;  /* 0x00000000d9007221 */ /* 0x000fe40000010000 */
[C---:B------:R-:W-:Y:S04]  /*7df0*/  HMMA.16816.F32.BF16 R8, R100.reuse, R114, R8 ;  /* 0x000000726408723c */ /* 0x040fe80000041808 */
[----:B------:R-:W-:Y:S01]  /*7e00*/  FADD.FTZ R0, R215, R0 ;  /* 0x00000000d7007221 */ /* 0x000fe20000010000 */
[----:B------:R-:W-:Y:S01]  /*7e10*/  LDSM.16.MT88.4 R112, [R178+0x4800] ;  /* 0x00480000b270783b */ /* 0x000fe20000004200 */
[----:B-1----:R-:W-:Y:S02]  /*7e20*/  FFMA.FTZ R2, R162, c[0x0][0x2d0], -R144 ;  /* 0x0000b400a2027a23 */ /* 0x002fe40000010890 */
[C---:B------:R-:W-:Y:S02]  /*7e30*/  HMMA.16816.F32.BF16 R12, R100.reuse, R116, R12 ;  /* 0x00000074640c723c */ /* 0x040fe4000004180c */
[----:B------:R1:W-:Y:S02]  /*7e40*/  MUFU.EX2 R171, R2 ;  /* 0x0000000200ab7308 */ /* 0x0003e40000000800 */
[----:B------:R-:W-:Y:S04]  /*7e50*/  FADD.FTZ R0, R204, R0 ;  /* 0x00000000cc007221 */ /* 0x000fe80000010000 */
[C---:B------:R-:W-:Y:S01]  /*7e60*/  HMMA.16816.F32.BF16 R16, R100.reuse, R118, R16 ;  /* 0x000000766410723c */ /* 0x040fe20000041810 */
[----:B------:R-:W-:Y:S03]  /*7e70*/  LDSM.16.MT88.4 R116, [R181+0x4800] ;  /* 0x00480000b574783b */ /* 0x000fe60000004200 */
[----:B------:R-:W-:Y:S04]  /*7e80*/  FADD.FTZ R0, R203, R0 ;  /* 0x00000000cb007221 */ /* 0x000fe80000010000 */
[C---:B---3--:R-:W-:Y:S04]  /*7e90*/  HMMA.16816.F32.BF16 R20, R100.reuse, R104, R20 ;  /* 0x000000686414723c */ /* 0x048fe80000041814 */
[----:B------:R-:W-:Y:S04]  /*7ea0*/  FADD.FTZ R0, R202, R0 ;  /* 0x00000000ca007221 */ /* 0x000fe80000010000 */
[C---:B------:R-:W-:Y:S01]  /*7eb0*/  HMMA.16816.F32.BF16 R24, R100.reuse, R106, R24 ;  /* 0x0000006a6418723c */ /* 0x040fe20000041818 */
[----:B------:R-:W3:Y:S03]  /*7ec0*/  LDSM.16.MT88.4 R104, [R177+0x4800] ;  /* 0x00480000b168783b */ /* 0x000ee60000004200 */
[--C-:B-1----:R-:W-:Y:S02]  /*7ed0*/  FFMA.FTZ R2, R160, c[0x0][0x2d0], -R145.reuse ;  /* 0x0000b400a0027a23 */ /* 0x102fe40000010891 */
[----:B------:R-:W-:Y:S02]  /*7ee0*/  FADD.FTZ R0, R175, R0 ;  /* 0x00000000af007221 */ /* 0x000fe40000010000 */
        /* <DEDUP_REMOVED lines=18> */
[C---:B--2---:R-:W-:Y:S01]  /*8010*/  HMMA.16816.F32.BF16 R60, R100.reuse, R108, R60 ;  /* 0x0000006c643c723c */ /* 0x044fe2000004183c */
[----:B------:R1:W2:Y:S07]  /*8020*/  MUFU.EX2 R168, R2 ;  /* 0x0000000200a87308 */ /* 0x0002ae0000000800 */
[C---:B------:R-:W-:Y:S01]  /*8030*/  HMMA.16816.F32.BF16 R64, R100.reuse, R110, R64 ;  /* 0x0000006e6440723c */ /* 0x040fe20000041840 */
[----:B------:R-:W4:Y:S07]  /*8040*/  LDSM.16.MT88.4 R108, [R180+0x4800] ;  /* 0x00480000b46c783b */ /* 0x000f2e0000004200 */
[C---:B---3--:R-:W-:Y:S08]  /*8050*/  HMMA.16816.F32.BF16 R68, R100.reuse, R104, R68 ;  /* 0x000000686444723c */ /* 0x048ff00000041844 */
[C---:B------:R-:W-:Y:S01]  /*8060*/  HMMA.16816.F32.BF16 R72, R100.reuse, R106, R72 ;  /* 0x0000006a6448723c */ /* 0x040fe20000041848 */
[----:B------:R-:W3:Y:S03]  /*8070*/  LDSM.16.MT88.4 R104, [R177+0x1000] ;  /* 0x00100000b168783b */ /* 0x000ee60000004200 */
[--C-:B-1----:R-:W-:Y:S02]  /*8080*/  FFMA.FTZ R2, R164, c[0x0][0x2d0], -R145.reuse ;  /* 0x0000b400a4027a23 */ /* 0x102fe40000010891 */
[----:B--2---:R-:W-:Y:S02]  /*8090*/  FADD.FTZ R0, R168, R0 ;  /* 0x00000000a8007221 */ /* 0x004fe40000010000 */
[C---:B------:R-:W-:Y:S01]  /*80a0*/  HMMA.16816.F32.BF16 R76, R100.reuse, R112, R76 ;  /* 0x00000070644c723c */ /* 0x040fe2000004184c */
[----:B------:R1:W2:Y:S07]  /*80b0*/  MUFU.EX2 R167, R2 ;  /* 0x0000000200a77308 */ /* 0x0002ae0000000800 */
[C---:B------:R-:W-:Y:S01]  /*80c0*/  HMMA.16816.F32.BF16 R80, R100.reuse, R114, R80 ;  /* 0x000000726450723c */ /* 0x040fe20000041850 */
[----:B------:R-:W5:Y:S07]  /*80d0*/  LDSM.16.MT88.4 R112, [R181+0x1000] ;  /* 0x00100000b570783b */ /* 0x000f6e0000004200 */
[C---:B------:R-:W-:Y:S08]  /*80e0*/  HMMA.16816.F32.BF16 R84, R100.reuse, R116, R84 ;  /* 0x000000746454723c */ /* 0x040ff00000041854 */
[C---:B------:R-:W-:Y:S01]  /*80f0*/  HMMA.16816.F32.BF16 R88, R100.reuse, R118, R88 ;  /* 0x000000766458723c */ /* 0x040fe20000041858 */
[----:B------:R-:W5:Y:S03]  /*8100*/  LDSM.16.MT88.4 R116, [R177+0x3000] ;  /* 0x00300000b174783b */ /* 0x000f660000004200 */
[----:B-1----:R-:W-:Y:S02]  /*8110*/  FFMA.FTZ R2, R165, c[0x0][0x2d0], -R144 ;  /* 0x0000b400a5027a23 */ /* 0x002fe40000010890 */
[----:B--2---:R-:W-:Y:S02]  /*8120*/  FADD.FTZ R0, R167, R0 ;  /* 0x00000000a7007221 */ /* 0x004fe40000010000 */
        /* <DEDUP_REMOVED lines=9> */
[C---:B---3--:R-:W-:Y:S01]  /*81c0*/  HMMA.16816.F32.BF16 R4, R100.reuse, R104, R4 ;  /* 0x000000686404723c */ /* 0x048fe20000041804 */
        /* <DEDUP_REMOVED lines=15> */
[--C-:B-1----:R-:W-:Y:S04]  /*82c0*/  FFMA.FTZ R2, R211, c[0x0][0x2d0], -R145.reuse ;  /* 0x0000b400d3027a23 */ /* 0x102fe80000010891 */
        /* <DEDUP_REMOVED lines=40> */
[C---:B------:R-:W-:Y:S01]  /*8550*/  HMMA.16816.F32.BF16 R128, R136.reuse, R132, R4 ;  /* 0x000000848880723c */ /* 0x040fe20000041804 */
[----:B------:R-:W2:Y:S04]  /*8560*/  LDSM.16.MT88.4 R4, [R178+0x5800] ;  /* 0x00580000b204783b */ /* 0x000ea80000004200 */
[----:B------:R-:W-:Y:S03]  /*8570*/  FADD.FTZ R2, R207, R2 ;  /* 0x00000002cf027221 */ /* 0x000fe60000010000 */
[C---:B------:R-:W-:Y:S01]  /*8580*/  HMMA.16816.F32.BF16 R132, R136.reuse, R134, R8 ;  /* 0x000000868884723c */ /* 0x040fe20000041808 */
[----:B------:R-:W5:Y:S03]  /*8590*/  LDSM.16.MT88.4 R8, [R181+0x5800] ;  /* 0x00580000b508783b */ /* 0x000f660000004200 */
[----:B------:R-:W-:Y:S04]  /*85a0*/  FADD.FTZ R2, R206, R2 ;  /* 0x00000002ce027221 */ /* 0x000fe80000010000 */
[C---:B---3--:R-:W-:Y:S01]  /*85b0*/  HMMA.16816.F32.BF16 R100, R136.reuse, R108, R12 ;  /* 0x0000006c8864723c */ /* 0x048fe2000004180c */
[----:B------:R-:W3:Y:S03]  /*85c0*/  LDSM.16.MT88.4 R12, [R180+0x5800] ;  /* 0x00580000b40c783b */ /* 0x000ee60000004200 */
[----:B------:R-:W-:Y:S04]  /*85d0*/  FADD.FTZ R2, R205, R2 ;  /* 0x00000002cd027221 */ /* 0x000fe80000010000 */
[C---:B------:R-:W-:Y:S04]  /*85e0*/  HMMA.16816.F32.BF16 R104, R136.reuse, R110, R16 ;  /* 0x0000006e8868723c */ /* 0x040fe80000041810 */
[----:B------:R-:W-:Y:S04]  /*85f0*/  FADD.FTZ R2, R174, R2 ;  /* 0x00000002ae027221 */ /* 0x000fe80000010000 */
[C---:B----4-:R-:W-:Y:S04]  /*8600*/  HMMA.16816.F32.BF16 R108, R136.reuse, R112, R20 ;  /* 0x00000070886c723c */ /* 0x050fe80000041814 */
        /* <DEDUP_REMOVED lines=11> */
[----:B------:R-:W-:Y:S02]  /*86c0*/  FADD.FTZ R0, R160, R3 ;  /* 0x00000003a0007221 */ /* 0x000fe40000010000 */
[C---:B-1----:R-:W-:Y:S04]  /*86d0*/  HMMA.16816.F32.BF16 R44, R136.reuse, R144, R44 ;  /* 0x00000090882c723c */ /* 0x042fe8000004182c */
[----:B------:R-:W-:Y:S02]  /*86e0*/  FADD.FTZ R230, R163, R2 ;  /* 0x00000002a3e67221 */ /* 0x000fe40000010000 */
[----:B------:R-:W-:Y:S01]  /*86f0*/  FADD.FTZ R231, R126, R0 ;  /* 0x000000007ee77221 */ /* 0x000fe20000010000 */
[----:B------:R-:W-:Y:S01]  /*8700*/  MOV R126, R124 ;  /* 0x0000007c007e7202 */ /* 0x000fe20000000f00 */
[C---:B------:R-:W-:Y:S04]  /*8710*/  HMMA.16816.F32.BF16 R48, R136.reuse, R146, R48 ;  /* 0x000000928830723c */ /* 0x040fe80000041830 */
[----:B------:R-:W-:Y:S04]  /*8720*/  IMAD.MOV.U32 R3, RZ, RZ, R125 ;  /* 0x000000ffff037224 */ /* 0x000fe800078e007d */
        /* <DEDUP_REMOVED lines=8> */
[C---:B-----5:R-:W-:Y:S08]  /*87b0*/  HMMA.16816.F32.BF16 R84, R136.reuse, R8, R84 ;  /* 0x000000088854723c */ /* 0x060ff00000041854 */
[C---:B------:R-:W-:Y:S08]  /*87c0*/  HMMA.16816.F32.BF16 R88, R136.reuse, R10, R88 ;  /* 0x0000000a8858723c */ /* 0x040ff00000041858 */
[C---:B---3--:R-:W-:Y:S08]  /*87d0*/  HMMA.16816.F32.BF16 R92, R136.reuse, R12, R92 ;  /* 0x0000000c885c723c */ /* 0x048ff0000004185c */
[----:B------:R-:W-:Y:S01]  /*87e0*/  HMMA.16816.F32.BF16 R96, R136, R14, R96 ;  /* 0x0000000e8860723c */ /* 0x000fe20000041860 */
[----:B------:R-:W-:-:S07]  /*87f0*/  @P0 BRA `(.L_x_3364) ;  /* 0xffffd16000000947 */ /* 0x000fce000383ffff */
.L_x_3363:
[----:B------:R-:W-:-:S13]  /*8800*/  ISETP.GE.AND P0, PT, R201, R229, PT ;  /* 0x000000e5c900720c */ /* 0x000fda0003f06270 */
[----:B------:R-:W-:Y:S05]  /*8810*/  @!P0 BRA `(.L_x_3365) ;  /* 0x0000297000008947 */ /* 0x000fea0003800000 */
[----:B------:R-:W-:Y:S02]  /*8820*/  MOV R127, R124 ;  /* 0x0000007c007f7202 */ /* 0x000fe40000000f00 */
[----:B------:R-:W-:Y:S02]  /*8830*/  MOV R126, R125 ;  /* 0x0000007d007e7202 */ /* 0x000fe40000000f00 */
.L_x_3366:
        /* <DEDUP_REMOVED lines=8> */
[----:B------:R-:W-:Y:S02]  /*88c0*/  SHF.L.U32 R28, R2, 0x6, RZ ;  /* 0x00000006021c7819 */ /* 0x000fe400000006ff */
[----:B------:R-:W-:Y:S01]  /*88d0*/  IADD3.X R125, RZ, R228, RZ, P0, !PT ;  /* 0x000000e4ff7d7210 */ /* 0x000fe200007fe4ff */
[----:B------:R-:W-:Y:S01]  /*88e0*/  IMAD R0, R201, c[0x0][0x20c], R0 ;  /* 0x00008300c9007a24 */ /* 0x000fe200078e0200 */
[----:B------:R-:W-:Y:S04]  /*88f0*/  IADD3 R31, P6, R28, R226, RZ ;  /* 0x000000e21c1f7210 */ /* 0x000fe80007fde0ff */
[----:B------:R-:W-:Y:S02]  /*8900*/  IADD3 R0, R3, R0, RZ ;  /* 0x0000000003007210 */ /* 0x000fe40007ffe0ff */
[----:B------:R-:W-:Y:S02]  /*8910*/  MOV R3, c[0x0][0x208] ;  /* 0x0000820000037a02 */ /* 0x000fe40000000f00 */
[----:B------:R-:W-:Y:S02]  /*8920*/  SHF.L.U64.HI R0, R2, 0x6, R0 ;  /* 0x0000000602007819 */ /* 0x000fe40000010200 */
[----:B------:R-:W-:Y:S02]  /*8930*/  LEA R2, P1, R3, R28, 0x5 ;  /* 0x0000001c03027211 */ /* 0x000fe400078228ff */
[----:B------:R-:W-:Y:S01]  /*8940*/  LEA R166, P2, R31, c[0x0][0x1f8], 0x1 ;  /* 0x00007e001fa67a11 */ /* 0x000fe200078408ff */
[----:B------:R-:W-:Y:S01]  /*8950*/  LDSM.16.M88.4 R32, [R183] ;  /* 0x00000000b720783b */ /* 0x000fe20000000200 */
[----:B------:R-:W-:Y:S02]  /*8960*/  LEA.HI.X R3, R3, R0, R20, 0x5, P1 ;  /* 0x0000000003037211 */ /* 0x000fe400008f2c14 */
[----:B------:R-:W-:Y:S02]  /*8970*/  IADD3 R124, P1, R28, R30, RZ ;  /* 0x0000001e1c7c7210 */ /* 0x000fe40007f3e0ff */
[----:B------:R-:W-:Y:S02]  /*8980*/  IADD3.X R148, R0, R228, RZ, P6, !PT ;  /* 0x000000e400947210 */ /* 0x000fe400037fe4ff */
[----:B------:R-:W-:Y:S01]  /*8990*/  LEA R164, P0, R124, c[0x0][0x1f8], 0x1 ;  /* 0x00007e007ca47a11 */ /* 0x000fe200078008ff */
[----:B------:R-:W1:Y:S01]  /*89a0*/  LDSM.16.M88.4 R8, [R176] ;  /* 0x00000000b008783b */ /* 0x000e620000000200 */
[----:B------:R-:W-:Y:S02]  /*89b0*/  IADD3.X R149, R0, R125, RZ, P1, !PT ;  /* 0x0000007d00957210 */ /* 0x000fe40000ffe4ff */
[----:B------:R-:W-:Y:S02]  /*89c0*/  LEA.HI.X R167, R31, c[0x0][0x1fc], R148, 0x1, P2 ;  /* 0x00007f001fa77a11 */ /* 0x000fe400010f0c94 */
[----:B------:R-:W-:Y:S02]  /*89d0*/  LEA.HI.X R165, R124, c[0x0][0x1fc], R149, 0x1, P0 ;  /* 0x00007f007ca57a11 */ /* 0x000fe400000f0c95 */
[----:B------:R-:W-:Y:S01]  /*89e0*/  IADD3 R29, P1, R226, 0x80, RZ ;  /* 0x00000080e21d7810 */ /* 0x000fe20007f3e0ff */
[----:B------:R-:W2:Y:S01]  /*89f0*/  LDSM.16.M88.4 R16, [R176+0x800] ;  /* 0x00080000b010783b */ /* 0x000ea20000000200 */
[C---:B------:R-:W-:Y:S02]  /*8a00*/  IADD3 R157, P2, R2.reuse, R30, RZ ;  /* 0x0000001e029d7210 */ /* 0x040fe40007f5e0ff */
[-C--:B------:R-:W-:Y:S02]  /*8a10*/  IADD3 R162, P0, R2, R29.reuse, RZ ;  /* 0x0000001d02a27210 */ /* 0x080fe40007f1e0ff */
[----:B------:R-:W-:Y:S02]  /*8a20*/  IADD3 R159, P6, R28, R29, RZ ;  /* 0x0000001d1c9f7210 */ /* 0x000fe40007fde0ff */
[----:B------:R-:W-:Y:S01]  /*8a30*/  IADD3.X R31, RZ, R228, RZ, P1, !PT ;  /* 0x000000e4ff1f7210 */ /* 0x000fe20000ffe4ff */
[----:B------:R-:W3:Y:S01]  /*8a40*/  LDSM.16.M88.4 R24, [R176+0x1000] ;  /* 0x00100000b018783b */ /* 0x000ee20000000200 */
[----:B------:R-:W-:Y:S02]  /*8a50*/  IADD3 R2, P1, R2, R226, RZ ;  /* 0x000000e202027210 */ /* 0x000fe40007f3e0ff */
[-C--:B------:R-:W-:Y:S02]  /*8a60*/  IADD3.X R161, R0, R31.reuse, RZ, P6, !PT ;  /* 0x0000001f00a17210 */ /* 0x080fe400037fe4ff */
[----:B------:R-:W-:Y:S02]  /*8a70*/  LEA R160, P6, R159, c[0x0][0x1f8], 0x1 ;  /* 0x00007e009fa07a11 */ /* 0x000fe400078c08ff */
[----:B------:R-:W-:Y:S01]  /*8a80*/  IADD3.X R0, R3, R31, RZ, P0, !PT ;  /* 0x0000001f03007210 */ /* 0x000fe200007fe4ff */
[----:B------:R-:W4:Y:S01]  /*8a90*/  LDSM.16.M88.4 R136, [R176+0x1800] ;  /* 0x00180000b088783b */ /* 0x000f220000000200 */
[----:B------:R-:W-:Y:S02]  /*8aa0*/  LEA.HI.X R161, R159, c[0x0][0x1fc], R161, 0x1, P6 ;  /* 0x00007f009fa17a11 */ /* 0x000fe400030f0ca1 */
[----:B------:R-:W-:Y:S02]  /*8ab0*/  LEA R124, P0, R162, c[0x0][0x1f8], 0x1 ;  /* 0x00007e00a27c7a11 */ /* 0x000fe400078008ff */
[C---:B------:R-:W-:Y:S02]  /*8ac0*/  IADD3.X R125, R3.reuse, R125, RZ, P2, !PT ;  /* 0x0000007d037d7210 */ /* 0x040fe400017fe4ff */
[C---:B------:R-:W-:Y:S01]  /*8ad0*/  LEA R158, P2, R2.reuse, c[0x0][0x1f8], 0x1 ;  /* 0x00007e00029e7a11 */ /* 0x040fe200078408ff */
[----:B------:R-:W-:Y:S01]  /*8ae0*/  LDSM.16.M88.4 R140, [R184] ;  /* 0x00000000b88c783b */ /* 0x000fe20000000200 */
[----:B------:R-:W-:Y:S02]  /*8af0*/  IADD3.X R3, R3, R228, RZ, P1, !PT ;  /* 0x000000e403037210 */ /* 0x000fe40000ffe4ff */
[C---:B------:R-:W-:Y:S02]  /*8b00*/  LEA R156, P1, R157.reuse, c[0x0][0x1f8], 0x1 ;  /* 0x00007e009d9c7a11 */ /* 0x040fe400078208ff */
[----:B------:R-:W-:Y:S02]  /*8b10*/  LEA.HI.X R159, R2, c[0x0][0x1fc], R3, 0x1, P2 ;  /* 0x00007f00029f7a11 */ /* 0x000fe400010f0c03 */
[----:B------:R-:W-:Y:S01]  /*8b20*/  LEA.HI.X R157, R157, c[0x0][0x1fc], R125, 0x1, P1 ;  /* 0x00007f009d9d7a11 */ /* 0x000fe200008f0c7d */
[C---:B-1----:R-:W-:Y:S01]  /*8b30*/  HMMA.16816.F32.BF16 R4, R32.reuse, R8, RZ ;  /* 0x000000082004723c */ /* 0x042fe200000418ff */
[----:B------:R-:W1:Y:S02]  /*8b40*/  LDSM.16.M88.4 R144, [R187] ;  /* 0x00000000bb90783b */ /* 0x000e640000000200 */
[----:B------:R-:W-:Y:S02]  /*8b50*/  LEA.HI.X R125, R162, c[0x0][0x1fc], R0, 0x1, P0 ;  /* 0x00007f00a27d7a11 */ /* 0x000fe400000f0c00 */
[C---:B------:R-:W-:Y:S02]  /*8b60*/  ISETP.GT.AND P0, PT, R201.reuse, R229, PT ;  /* 0x000000e5c900720c */ /* 0x040fe40003f04270 */
[----:B------:R-:W-:Y:S01]  /*8b70*/  IADD3 R201, R201, -0x1, RZ ;  /* 0xffffffffc9c97810 */ /* 0x000fe20007ffe0ff */
[C---:B------:R-:W-:Y:S01]  /*8b80*/  HMMA.16816.F32.BF16 R8, R32.reuse, R10, RZ ;  /* 0x0000000a2008723c */ /* 0x040fe200000418ff */
[----:B------:R-:W5:Y:S07]  /*8b90*/  LDSM.16.M88.4 R148, [R198] ;  /* 0x00000000c694783b */ /* 0x000f6e0000000200 */
[C---:B--2---:R-:W-:Y:S01]  /*8ba0*/  HMMA.16816.F32.BF16 R12, R32.reuse, R16, RZ ;  /* 0x00000010200c723c */ /* 0x044fe200000418ff */
[----:B------:R-:W2:Y:S07]  /*8bb0*/  LDSM.16.M88.4 R152, [R197] ;  /* 0x00000000c598783b */ /* 0x000eae0000000200 */
[C---:B------:R-:W-:Y:S08]  /*8bc0*/  HMMA.16816.F32.BF16 R16, R32.reuse, R18, RZ ;  /* 0x000000122010723c */ /* 0x040ff000000418ff */
[C---:B---3--:R-:W-:Y:S08]  /*8bd0*/  HMMA.16816.F32.BF16 R20, R32.reuse, R24, RZ ;  /* 0x000000182014723c */ /* 0x048ff000000418ff */
[C---:B------:R-:W-:Y:S08]  /*8be0*/  HMMA.16816.F32.BF16 R24, R32.reuse, R26, RZ ;  /* 0x0000001a2018723c */ /* 0x040ff000000418ff */
[C---:B----4-:R-:W-:Y:S08]  /*8bf0*/  HMMA.16816.F32.BF16 R28, R32.reuse, R136, RZ ;  /* 0x00000088201c723c */ /* 0x050ff000000418ff */
[----:B------:R-:W-:Y:S01]  /*8c00*/  HMMA.16816.F32.BF16 R32, R32, R138, RZ ;  /* 0x0000008a2020723c */ /* 0x000fe200000418ff */
[----:B------:R-:W3:Y:S07]  /*8c10*/  LDSM.16.M88.4 R136, [R196] ;  /* 0x00000000c488783b */ /* 0x000eee0000000200 */
[C---:B-1----:R-:W-:Y:S01]  /*8c20*/  HMMA.16816.F32.BF16 R4, R140.reuse, R144, R4 ;  /* 0x000000908c04723c */ /* 0x042fe20000041804 */
[----:B------:R-:W-:Y:S01]  /*8c30*/  @!PT LDS RZ, [RZ] ;  /* 0x00000000fffff984 */ /* 0x000fe20000000800 */
[----:B------:R-:W-:Y:S01]  /*8c40*/  @!PT LDS RZ, [RZ] ;  /* 0x00000000fffff984 */ /* 0x000fe20000000800 */
[----:B------:R-:W-:Y:S01]  /*8c50*/  @!PT LDS RZ, [RZ] ;  /* 0x00000000fffff984 */ /* 0x000fe20000000800 */
[----:B------:R1:W-:Y:S07]  /*8c60*/  LDGSTS.E.BYPASS.LTC128B.128 [R199+0x100], [R166.64], !P5 ;  /* 0x00100000a6c77fae */ /* 0x0003ee000e901d46 */
[C---:B------:R-:W-:Y:S01]  /*8c70*/  HMMA.16816.F32.BF16 R8, R140.reuse, R146, R8 ;  /* 0x000000928c08723c */ /* 0x040fe20000041808 */
[----:B------:R1:W-:Y:S07]  /*8c80*/  LDGSTS.E.BYPASS.LTC128B.128 [R199+0x2100], [R164.64], !P4 ;  /* 0x02100000a4c77fae */ /* 0x0003ee000e101d46 */
[C---:B-----5:R-:W-:Y:S01]  /*8c90*/  HMMA.16816.F32.BF16 R12, R140.reuse, R148, R12 ;  /* 0x000000948c0c723c */ /* 0x060fe2000004180c */
[----:B------:R4:W-:Y:S07]  /*8ca0*/  LDGSTS.E.BYPASS.LTC128B.128 [R199+0x4100], [R160.64], !P3 ;  /* 0x04100000a0c77fae */ /* 0x0009ee000d901d46 */
[C---:B------:R-:W-:Y:S01]  /*8cb0*/  HMMA.16816.F32.BF16 R16, R140.reuse, R150, R16 ;  /* 0x000000968c10723c */ /* 0x040fe20000041810 */
[----:B------:R5:W-:Y:S07]  /*8cc0*/  LDGSTS.E.BYPASS.LTC128B.128 [R199+0x1100], [R158.64], !P5 ;  /* 0x011000009ec77fae */ /* 0x000bee000e901d46 */
[C---:B--2---:R-:W-:Y:S01]  /*8cd0*/  HMMA.16816.F32.BF16 R20, R140.reuse, R152, R20 ;  /* 0x000000988c14723c */ /* 0x044fe20000041814 */
[----:B------:R5:W-:Y:S07]  /*8ce0*/  LDGSTS.E.BYPASS.LTC128B.128 [R199+0x3100], [R156.64], !P4 ;  /* 0x031000009cc77fae */ /* 0x000bee000e101d46 */
[C---:B------:R-:W-:Y:S01]  /*8cf0*/  HMMA.16816.F32.BF16 R24, R140.reuse, R154, R24 ;  /* 0x0000009a8c18723c */ /* 0x040fe20000041818 */
[----:B------:R2:W-:Y:S07]  /*8d00*/  LDGSTS.E.BYPASS.LTC128B.128 [R199+0x5100], [R124.64], !P3 ;  /* 0x051000007cc77fae */ /* 0x0005ee000d901d46 */
[C---:B---3--:R-:W-:Y:S01]  /*8d10*/  HMMA.16816.F32.BF16 R28, R140.reuse, R136, R28 ;  /* 0x000000888c1c723c */ /* 0x048fe2000004181c */
[----:B----4-:R-:W-:Y:S07]  /*8d20*/  LDSM.16.M88.4 R160, [R182] ;  /* 0x00000000b6a0783b */ /* 0x010fee0000000200 */
[----:B------:R-:W-:Y:S01]  /*8d30*/  HMMA.16816.F32.BF16 R32, R140, R138, R32 ;  /* 0x0000008a8c20723c */ /* 0x000fe20000041820 */
[----:B------:R-:W-:Y:S08]  /*8d40*/  LDSM.16.M88.4 R144, [R182+0x800] ;  /* 0x00080000b690783b */ /* 0x000ff00000000200 */
[----:B-----5:R-:W3:Y:S08]  /*8d50*/  LDSM.16.M88.4 R156, [R186] ;  /* 0x00000000ba9c783b */ /* 0x020ef00000000200 */
[----:B-1----:R-:W1:Y:S08]  /*8d60*/  LDSM.16.M88.4 R164, [R182+0x1000] ;  /* 0x00100000b6a4783b */ /* 0x002e700000000200 */
[----:B------:R-:W0:Y:S08]  /*8d70*/  LDGDEPBAR ;  /* 0x00000000000079af */ /* 0x000e300000000000 */
[----:B------:R-:W4:Y:S08]  /*8d80*/  LDSM.16.M88.4 R148, [R182+0x1800] ;  /* 0x00180000b694783b */ /* 0x000f300000000200 */
[----:B------:R-:W-:Y:S01]  /*8d90*/  LDSM.16.M88.4 R152, [R185] ;  /* 0x00000000b998783b */ /* 0x000fe20000000200 */
[C---:B---3--:R-:W-:Y:S07]  /*8da0*/  HMMA.16816.F32.BF16 R4, R156.reuse, R160, R4 ;  /* 0x000000a09c04723c */ /* 0x048fee0000041804 */
[----:B------:R-:W3:Y:S01]  /*8db0*/  LDSM.16.M88.4 R168, [R179] ;  /* 0x00000000b3a8783b */ /* 0x000ee20000000200 */
[C---:B------:R-:W-:Y:S07]  /*8dc0*/  HMMA.16816.F32.BF16 R8, R156.reuse, R162, R8 ;  /* 0x000000a29c08723c */ /* 0x040fee0000041808 */
[----:B------:R-:W5:Y:S01]  /*8dd0*/  LDSM.16.M88.4 R136, [R179+0x800] ;  /* 0x00080000b388783b */ /* 0x000f620000000200 */
[C---:B------:R-:W-:Y:S07]  /*8de0*/  HMMA.16816.F32.BF16 R12, R156.reuse, R144, R12 ;  /* 0x000000909c0c723c */ /* 0x040fee000004180c */
[----:B------:R-:W2:Y:S01]  /*8df0*/  LDSM.16.M88.4 R140, [R179+0x1000] ;  /* 0x00100000b38c783b */ /* 0x000ea20000000200 */
[C---:B------:R-:W-:Y:S07]  /*8e00*/  HMMA.16816.F32.BF16 R16, R156.reuse, R146, R16 ;  /* 0x000000929c10723c */ /* 0x040fee0000041810 */
[----:B------:R-:W2:Y:S01]  /*8e10*/  LDSM.16.M88.4 R144, [R179+0x1800] ;  /* 0x00180000b390783b */ /* 0x000ea20000000200 */
[C---:B-1----:R-:W-:Y:S07]  /*8e20*/  HMMA.16816.F32.BF16 R20, R156.reuse, R164, R20 ;  /* 0x000000a49c14723c */ /* 0x042fee0000041814 */
[----:B------:R-:W-:Y:S01]  /*8e30*/  LDSM.16.M88.4 R160, [R176+0x2800] ;  /* 0x00280000b0a0783b */ /* 0x000fe20000000200 */
[C---:B------:R-:W-:Y:S07]  /*8e40*/  HMMA.16816.F32.BF16 R24, R156.reuse, R166, R24 ;  /* 0x000000a69c18723c */ /* 0x040fee0000041818 */
[----:B------:R-:W-:Y:S01]  /*8e50*/  LDSM.16.M88.4 R164, [R184+0x4000] ;  /* 0x00400000b8a4783b */ /* 0x000fe20000000200 */
[C---:B----4-:R-:W-:Y:S07]  /*8e60*/  HMMA.16816.F32.BF16 R28, R156.reuse, R148, R28 ;  /* 0x000000949c1c723c */ /* 0x050fee000004181c */
[----:B------:R-:W-:Y:S01]  /*8e70*/  LDSM.16.M88.4 R172, [R179+0x4000] ;  /* 0x00400000b3ac783b */ /* 0x000fe20000000200 */
[----:B------:R-:W-:Y:S07]  /*8e80*/  HMMA.16816.F32.BF16 R32, R156, R150, R32 ;  /* 0x000000969c20723c */ /* 0x000fee0000041820 */
[----:B------:R-:W-:Y:S01]  /*8e90*/  LDSM.16.M88.4 R148, [R183+0x4000] ;  /* 0x00400000b794783b */ /* 0x000fe20000000200 */
[C---:B---3--:R-:W-:Y:S07]  /*8ea0*/  HMMA.16816.F32.BF16 R4, R152.reuse, R168, R4 ;  /* 0x000000a89804723c */ /* 0x048fee0000041804 */
[----:B------:R-:W1:Y:S01]  /*8eb0*/  LDSM.16.M88.4 R156, [R176+0x2000] ;  /* 0x00200000b09c783b */ /* 0x000e620000000200 */
[C---:B------:R-:W-:Y:S07]  /*8ec0*/  HMMA.16816.F32.BF16 R8, R152.reuse, R170, R8 ;  /* 0x000000aa9808723c */ /* 0x040fee0000041808 */
[----:B------:R-:W-:Y:S01]  /*8ed0*/  LDSM.16.M88.4 R168, [R195] ;  /* 0x00000000c3a8783b */ /* 0x000fe20000000200 */
[C---:B-----5:R-:W-:Y:S08]  /*8ee0*/  HMMA.16816.F32.BF16 R12, R152.reuse, R136, R12 ;  /* 0x00000088980c723c */ /* 0x060ff0000004180c */
[C---:B------:R-:W-:Y:S01]  /*8ef0*/  HMMA.16816.F32.BF16 R16, R152.reuse, R138, R16 ;  /* 0x0000008a9810723c */ /* 0x040fe20000041810 */
[----:B------:R-:W3:Y:S07]  /*8f00*/  LDSM.16.M88.4 R136, [R176+0x3000] ;  /* 0x00300000b088783b */ /* 0x000eee0000000200 */
[C---:B--2---:R-:W-:Y:S08]  /*8f10*/  HMMA.16816.F32.BF16 R20, R152.reuse, R140, R20 ;  /* 0x0000008c9814723c */ /* 0x044ff00000041814 */
[C---:B------:R-:W-:Y:S01]  /*8f20*/  HMMA.16816.F32.BF16 R24, R152.reuse, R142, R24 ;  /* 0x0000008e9818723c */ /* 0x040fe20000041818 */
[----:B------:R-:W2:Y:S07]  /*8f30*/  LDSM.16.M88.4 R140, [R176+0x3800] ;  /* 0x00380000b08c783b */ /* 0x000eae0000000200 */
[C---:B------:R-:W-:Y:S08]  /*8f40*/  HMMA.16816.F32.BF16 R28, R152.reuse, R144, R28 ;  /* 0x00000090981c723c */ /* 0x040ff0000004181c */
[----:B------:R-:W-:Y:S01]  /*8f50*/  HMMA.16816.F32.BF16 R32, R152, R146, R32 ;  /* 0x000000929820723c */ /* 0x000fe20000041820 */
[----:B------:R-:W4:Y:S07]  /*8f60*/  LDSM.16.M88.4 R144, [R194] ;  /* 0x00000000c290783b */ /* 0x000f2e0000000200 */
[C---:B-1----:R-:W-:Y:S01]  /*8f70*/  HMMA.16816.F32.BF16 R4, R148.reuse, R156, R4 ;  /* 0x0000009c9404723c */ /* 0x042fe20000041804 */
[----:B------:R-:W1:Y:S07]  /*8f80*/  LDSM.16.M88.4 R152, [R193] ;  /* 0x00000000c198783b */ /* 0x000e6e0000000200 */
[C---:B------:R-:W-:Y:S01]  /*8f90*/  HMMA.16816.F32.BF16 R8, R148.reuse, R158, R8 ;  /* 0x0000009e9408723c */ /* 0x040fe20000041808 */
[----:B------:R-:W5:Y:S07]  /*8fa0*/  LDSM.16.M88.4 R156, [R192] ;  /* 0x00000000c09c783b */ /* 0x000f6e0000000200 */
        /* <DEDUP_REMOVED lines=22> */
[C---:B---3--:R-:W-:Y:S01]  /*9110*/  HMMA.16816.F32.BF16 R4, R136.reuse, R160, R4 ;  /* 0x000000a08804723c */ /* 0x048fe20000041804 */
[----:B------:R-:W-:Y:S07]  /*9120*/  LDSM.16.M88.4 R164, [R176+0x5000] ;  /* 0x00500000b0a4783b */ /* 0x000fee0000000200 */
[C---:B------:R-:W-:Y:S01]  /*9130*/  HMMA.16816.F32.BF16 R8, R136.reuse, R162, R8 ;  /* 0x000000a28808723c */ /* 0x040fe20000041808 */
[----:B------:R-:W-:Y:S07]  /*9140*/  LDSM.16.M88.4 R160, [R176+0x4800] ;  /* 0x00480000b0a0783b */ /* 0x000fee0000000200 */
[C---:B--2---:R-:W-:Y:S08]  /*9150*/  HMMA.16816.F32.BF16 R12, R136.reuse, R140, R12 ;  /* 0x0000008c880c723c */ /* 0x044ff0000004180c */
        /* <DEDUP_REMOVED lines=65> */
[----:B------:R-:W-:Y:S02]  /*9570*/  FMNMX.FTZ R0, R5, R0, !PT ;  /* 0x0000000005007209 */ /* 0x000fe40007810000 */
[----:B------:R-:W-:Y:S01]  /*9580*/  FMNMX.FTZ R2, R7, R2, !PT ;  /* 0x0000000207027209 */ /* 0x000fe20007810000 */
[----:B------:R-:W-:Y:S01]  /*9590*/  @P0 IMAD.WIDE.U32 R136, R201, c[0x0][0x1e0], RZ ;  /* 0x00007800c9880a25 */ /* 0x000fe200078e00ff */
        /* <DEDUP_REMOVED lines=38> */
[C---:B------:R-:W-:Y:S01]  /*9800*/  FADD.FTZ R2, -R125.reuse, R126 ;  /* 0x0000007e7d027221 */ /* 0x040fe20000010100 */
[----:B------:R-:W-:Y:S01]  /*9810*/  @P0 SHF.R.S32.HI R126, RZ, 0x1f, R201 ;  /* 0x0000001fff7e0819 */ /* 0x000fe200000114c9 */
[----:B------:R-:W-:Y:S01]  /*9820*/  FMUL.FTZ R160, R125, c[0x0][0x2d0] ;  /* 0x0000b4007da07a20 */ /* 0x000fe20000410000 */
[----:B--2---:R-:W-:Y:S01]  /*9830*/  FMNMX.FTZ R124, R0, R3, !PT ;  /* 0x00000003007c7209 */ /* 0x004fe20007810000 */
[----:B------:R-:W-:Y:S02]  /*9840*/  FMUL.FTZ R0, R2, c[0x0][0x2d0] ;  /* 0x0000b40002007a20 */ /* 0x000fe40000410000 */
[--C-:B------:R-:W-:Y:S01]  /*9850*/  FFMA.FTZ R138, R4, c[0x0][0x2d0], -R160.reuse ;  /* 0x0000b400048a7a23 */ /* 0x100fe200000108a0 */
[----:B------:R-:W-:Y:S01]  /*9860*/  @P0 MOV R4, c[0x0][0x1e4] ;  /* 0x0000790000040a02 */ /* 0x000fe20000000f00 */
[----:B------:R1:W2:Y:S01]  /*9870*/  MUFU.EX2 R2, R0 ;  /* 0x0000000000027308 */ /* 0x0002a20000000800 */
[----:B------:R-:W-:Y:S01]  /*9880*/  @P0 IMAD R3, R126, c[0x0][0x1e0], RZ ;  /* 0x000078007e030a24 */ /* 0x000fe200078e02ff */
[----:B------:R-:W-:Y:S01]  /*9890*/  @P0 SHF.L.U32 R126, R136, 0x6, RZ ;  /* 0x00000006887e0819 */ /* 0x000fe200000006ff */
[--C-:B------:R-:W-:Y:S02]  /*98a0*/  FFMA.FTZ R5, R5, c[0x0][0x2d0], -R160.reuse ;  /* 0x0000b40005057a23 */ /* 0x100fe400000108a0 */
[----:B------:R-:W-:Y:S02]  /*98b0*/  @P0 IMAD R3, R201, c[0x0][0x1e4], R3 ;  /* 0x00007900c9030a24 */ /* 0x000fe400078e0203 */
[--C-:B------:R-:W-:Y:S02]  /*98c0*/  FFMA.FTZ R8, R8, c[0x0][0x2d0], -R160.reuse ;  /* 0x0000b40008087a23 */ /* 0x100fe400000108a0 */
[--C-:B------:R-:W-:Y:S01]  /*98d0*/  FFMA.FTZ R12, R12, c[0x0][0x2d0], -R160.reuse ;  /* 0x0000b4000c0c7a23 */ /* 0x100fe200000108a0 */
[----:B------:R3:W-:Y:S01]  /*98e0*/  MUFU.EX2 R203, R138 ;  /* 0x0000008a00cb7308 */ /* 0x0007e20000000800 */
[----:B------:R-:W-:Y:S01]  /*98f0*/  @P0 IADD3 R3, R137, R3, RZ ;  /* 0x0000000389030210 */ /* 0x000fe20007ffe0ff */
[--C-:B------:R-:W-:Y:S01]  /*9900*/  FFMA.FTZ R13, R13, c[0x0][0x2d0], -R160.reuse ;  /* 0x0000b4000d0d7a23 */ /* 0x100fe200000108a0 */
[----:B------:R-:W-:Y:S01]  /*9910*/  @P0 IADD3 R137, P6, R126, R224, RZ ;  /* 0x000000e07e890210 */ /* 0x000fe20007fde0ff */
[--C-:B------:R-:W-:Y:S01]  /*9920*/  FFMA.FTZ R17, R17, c[0x0][0x2d0], -R160.reuse ;  /* 0x0000b40011117a23 */ /* 0x100fe200000108a0 */
[----:B------:R-:W-:Y:S01]  /*9930*/  @P0 SHF.L.U64.HI R3, R136, 0x6, R3 ;  /* 0x0000000688030819 */ /* 0x000fe20000010203 */
[--C-:B------:R-:W-:Y:S01]  /*9940*/  FFMA.FTZ R20, R20, c[0x0][0x2d0], -R160.reuse ;  /* 0x0000b40014147a23 */ /* 0x100fe200000108a0 */
[----:B------:R-:W-:Y:S01]  /*9950*/  @P0 MOV R136, c[0x0][0x1e0] ;  /* 0x0000780000880a02 */ /* 0x000fe20000000f00 */
[--C-:B------:R-:W-:Y:S01]  /*9960*/  FFMA.FTZ R21, R21, c[0x0][0x2d0], -R160.reuse ;  /* 0x0000b40015157a23 */ /* 0x100fe200000108a0 */
[----:B------:R-:W-:Y:S01]  /*9970*/  @P0 LEA R146, P2, R137, c[0x0][0x1c8], 0x1 ;  /* 0x0000720089920a11 */ /* 0x000fe200078408ff */
[----:B------:R4:W-:Y:S01]  /*9980*/  MUFU.EX2 R202, R5 ;  /* 0x0000000500ca7308 */ /* 0x0009e20000000800 */
[--C-:B------:R-:W-:Y:S02]  /*9990*/  FFMA.FTZ R24, R24, c[0x0][0x2d0], -R160.reuse ;  /* 0x0000b40018187a23 */ /* 0x100fe400000108a0 */
[----:B------:R-:W-:Y:S02]  /*99a0*/  FFMA.FTZ R29, R29, c[0x0][0x2d0], -R160 ;  /* 0x0000b4001d1d7a23 */ /* 0x000fe400000108a0 */
[----:B-1----:R-:W-:Y:S01]  /*99b0*/  FADD.FTZ R0, -R124, R127 ;  /* 0x0000007f7c007221 */ /* 0x002fe20000010100 */
[----:B------:R-:W-:Y:S01]  /*99c0*/  @P0 LEA R127, P1, R136, R126, 0x5 ;  /* 0x0000007e887f0211 */ /* 0x000fe200078228ff */
[----:B--2---:R-:W-:Y:S02]  /*99d0*/  FMUL.FTZ R100, R2, R100 ;  /* 0x0000006402647220 */ /* 0x004fe40000410000 */
[----:B------:R-:W-:Y:S01]  /*99e0*/  FMUL.FTZ R0, R0, c[0x0][0x2d0] ;  /* 0x0000b40000007a20 */ /* 0x000fe20000410000 */
[----:B------:R-:W-:Y:S01]  /*99f0*/  @P0 LEA.HI.X R4, R136, R3, R4, 0x5, P1 ;  /* 0x0000000388040211 */ /* 0x000fe200008f2c04 */
[----:B------:R-:W-:Y:S01]  /*9a00*/  MUFU.EX2 R200, R8 ;  /* 0x0000000800c87308 */ /* 0x000fe20000000800 */
[----:B------:R-:W-:Y:S01]  /*9a10*/  @P0 IADD3 R139, P1, R224, 0x40, RZ ;  /* 0x00000040e08b0810 */ /* 0x000fe20007f3e0ff */
[C---:B------:R-:W-:Y:S01]  /*9a20*/  FMUL.FTZ R101, R2.reuse, R101 ;  /* 0x0000006502657220 */ /* 0x040fe20000410000 */
[-C--:B---3--:R-:W-:Y:S01]  /*9a30*/  @P0 IADD3.X R138, R3, R223.reuse, RZ, P6, !PT ;  /* 0x000000df038a0210 */ /* 0x088fe200037fe4ff */
[C---:B------:R-:W-:Y:S01]  /*9a40*/  FMUL.FTZ R104, R2.reuse, R104 ;  /* 0x0000006802687220 */ /* 0x040fe20000410000 */
[----:B------:R-:W-:Y:S01]  /*9a50*/  @P0 IADD3.X R136, RZ, R223, RZ, P1, !PT ;  /* 0x000000dfff880210 */ /* 0x000fe20000ffe4ff */
[C---:B------:R-:W-:Y:S01]  /*9a60*/  FMUL.FTZ R105, R2.reuse, R105 ;  /* 0x0000006902697220 */ /* 0x040fe20000410000 */
[----:B------:R-:W-:Y:S01]  /*9a70*/  @P0 LEA.HI.X R147, R137, c[0x0][0x1cc], R138, 0x1, P2 ;  /* 0x0000730089930a11 */ /* 0x000fe200010f0c8a */
[----:B------:R-:W-:Y:S01]  /*9a80*/  FMUL.FTZ R108, R2, R108 ;  /* 0x0000006c026c7220 */ /* 0x000fe20000410000 */
[----:B------:R-:W-:Y:S01]  /*9a90*/  @P0 IADD3 R137, P2, R224, 0x80, RZ ;  /* 0x00000080e0890810 */ /* 0x000fe20007f5e0ff */
[----:B------:R-:W1:Y:S01]  /*9aa0*/  MUFU.EX2 R0, R0 ;  /* 0x0000000000007308 */ /* 0x000e620000000800 */
[----:B------:R-:W-:Y:S01]  /*9ab0*/  @P0 IADD3 R138, P6, R126, R139, RZ ;  /* 0x0000008b7e8a0210 */ /* 0x000fe20007fde0ff */
[----:B------:R2:W-:Y:S01]  /*9ac0*/  @P0 LDGSTS.E.BYPASS.LTC128B.128 [R199+0x6100], [R146.64], !P5 ;  /* 0x0610000092c70fae */ /* 0x0005e2000e901d46 */
[----:B------:R-:W-:Y:S01]  /*9ad0*/  @P0 IADD3.X R144, RZ, R223, RZ, P2, !PT ;  /* 0x000000dfff900210 */ /* 0x000fe200017fe4ff */
[----:B------:R-:W-:Y:S01]  /*9ae0*/  FMUL.FTZ R109, R2, R109 ;  /* 0x0000006d026d7220 */ /* 0x000fe20000410000 */
[----:B------:R-:W-:Y:S01]  /*9af0*/  @P0 LEA R142, P2, R138, c[0x0][0x1c8], 0x1 ;  /* 0x000072008a8e0a11 */ /* 0x000fe200078408ff */
[----:B------:R-:W-:Y:S01]  /*9b00*/  FMUL.FTZ R112, R2, R112 ;  /* 0x0000007002707220 */ /* 0x000fe20000410000 */
[----:B----4-:R-:W-:Y:S01]  /*9b10*/  @P0 IADD3 R5, P1, R126, R137, RZ ;  /* 0x000000897e050210 */ /* 0x010fe20007f3e0ff */
[C---:B------:R-:W-:Y:S01]  /*9b20*/  FMUL.FTZ R113, R2.reuse, R113 ;  /* 0x0000007102717220 */ /* 0x040fe20000410000 */
[C---:B------:R-:W-:Y:S01]  /*9b30*/  @P0 IADD3.X R126, R3.reuse, R136, RZ, P6, !PT ;  /* 0x00000088037e0210 */ /* 0x040fe200037fe4ff */
[C---:B------:R-:W-:Y:S01]  /*9b40*/  FMUL.FTZ R116, R2.reuse, R116 ;  /* 0x0000007402747220 */ /* 0x040fe20000410000 */
[----:B------:R-:W-:Y:S01]  /*9b50*/  @P0 IADD3.X R3, R3, R144, RZ, P1, !PT ;  /* 0x0000009003030210 */ /* 0x000fe20000ffe4ff */
[C---:B------:R-:W-:Y:S01]  /*9b60*/  FMUL.FTZ R117, R2.reuse, R117 ;  /* 0x0000007502757220 */ /* 0x040fe20000410000 */
[C---:B------:R-:W-:Y:S01]  /*9b70*/  @P0 LEA R140, P6, R5.reuse, c[0x0][0x1c8], 0x1 ;  /* 0x00007200058c0a11 */ /* 0x040fe200078c08ff */
[----:B------:R-:W-:Y:S01]  /*9b80*/  FMUL.FTZ R120, R2, R120 ;  /* 0x0000007802787220 */ /* 0x000fe20000410000 */
[----:B------:R-:W-:Y:S01]  /*9b90*/  @P0 LEA.HI.X R143, R138, c[0x0][0x1cc], R126, 0x1, P2 ;  /* 0x000073008a8f0a11 */ /* 0x000fe200010f0c7e */
[----:B------:R-:W-:Y:S01]  /*9ba0*/  FMUL.FTZ R121, R2, R121 ;  /* 0x0000007902797220 */ /* 0x000fe20000410000 */
[----:B------:R-:W-:Y:S01]  /*9bb0*/  @P0 LEA.HI.X R141, R5, c[0x0][0x1cc], R3, 0x1, P6 ;  /* 0x00007300058d0a11 */ /* 0x000fe200030f0c03 */
[----:B------:R-:W-:Y:S01]  /*9bc0*/  FFMA.FTZ R3, R9, c[0x0][0x2d0], -R160 ;  /* 0x0000b40009037a23 */ /* 0x000fe200000108a0 */
[C---:B------:R-:W-:Y:S01]  /*9bd0*/  @P0 IADD3 R139, P6, R127.reuse, R139, RZ ;  /* 0x0000008b7f8b0210 */ /* 0x040fe20007fde0ff */
[----:B------:R3:W-:Y:S01]  /*9be0*/  @P0 LDGSTS.E.BYPASS.LTC128B.128 [R199+0x8100], [R142.64], !P4 ;  /* 0x081000008ec70fae */ /* 0x0007e2000e101d46 */
[C---:B------:R-:W-:Y:S01]  /*9bf0*/  @P0 IADD3 R138, P2, R127.reuse, R224, RZ ;  /* 0x000000e07f8a0210 */ /* 0x040fe20007f5e0ff */
[----:B------:R4:W-:Y:S01]  /*9c00*/  MUFU.EX2 R175, R3 ;  /* 0x0000000300af7308 */ /* 0x0009e20000000800 */
[----:B------:R-:W-:Y:S01]  /*9c10*/  @P0 IADD3 R5, P1, R127, R137, RZ ;  /* 0x000000897f050210 */ /* 0x000fe20007f3e0ff */
[----:B-1----:R-:W-:Y:S01]  /*9c20*/  FMUL.FTZ R102, R0, R102 ;  /* 0x0000006600667220 */ /* 0x002fe20000410000 */
[----:B------:R-:W-:Y:S01]  /*9c30*/  @P0 IADD3.X R137, R4, R136, RZ, P6, !PT ;  /* 0x0000008804890210 */ /* 0x000fe200037fe4ff */
[----:B------:R-:W-:Y:S01]  /*9c40*/  FMUL.FTZ R103, R0, R103 ;  /* 0x0000006700677220 */ /* 0x000fe20000410000 */
[----:B------:R-:W-:Y:S01]  /*9c50*/  @P0 LEA R126, P6, R138, c[0x0][0x1c8], 0x1 ;  /* 0x000072008a7e0a11 */ /* 0x000fe200078c08ff */
[----:B------:R3:W-:Y:S01]  /*9c60*/  @P0 LDGSTS.E.BYPASS.LTC128B.128 [R199+0xa100], [R140.64], !P3 ;  /* 0x0a1000008cc70fae */ /* 0x0007e2000d901d46 */
[----:B------:R-:W-:Y:S01]  /*9c70*/  @P0 IADD3.X R9, R4, R223, RZ, P2, !PT ;  /* 0x000000df04090210 */ /* 0x000fe200017fe4ff */
[C---:B------:R-:W-:Y:S01]  /*9c80*/  FMUL.FTZ R106, R0.reuse, R106 ;  /* 0x0000006a006a7220 */ /* 0x040fe20000410000 */
[C---:B------:R-:W-:Y:S01]  /*9c90*/  @P0 LEA R8, P2, R139.reuse, c[0x0][0x1c8], 0x1 ;  /* 0x000072008b080a11 */ /* 0x040fe200078408ff */
[----:B------:R-:W-:Y:S01]  /*9ca0*/  FMUL.FTZ R107, R0, R107 ;  /* 0x0000006b006b7220 */ /* 0x000fe20000410000 */
[----:B------:R-:W-:Y:S01]  /*9cb0*/  @P0 LEA.HI.X R127, R138, c[0x0][0x1cc], R9, 0x1, P6 ;  /* 0x000073008a7f0a11 */ /* 0x000fe200030f0c09 */
[C---:B------:R-:W-:Y:S01]  /*9cc0*/  FMUL.FTZ R110, R0.reuse, R110 ;  /* 0x0000006e006e7220 */ /* 0x040fe20000410000 */
[----:B------:R-:W-:Y:S01]  /*9cd0*/  @P0 LEA.HI.X R9, R139, c[0x0][0x1cc], R137, 0x1, P2 ;  /* 0x000073008b090a11 */ /* 0x000fe200010f0c89 */
[----:B------:R-:W-:Y:S01]  /*9ce0*/  FMUL.FTZ R111, R0, R111 ;  /* 0x0000006f006f7220 */ /* 0x000fe20000410000 */
[----:B------:R-:W-:Y:S01]  /*9cf0*/  @P0 IADD3.X R136, R4, R144, RZ, P1, !PT ;  /* 0x0000009004880210 */ /* 0x000fe20000ffe4ff */
[----:B------:R1:W-:Y:S01]  /*9d00*/  @P0 LDGSTS.E.BYPASS.LTC128B.128 [R199+0x7100], [R126.64], !P5 ;  /* 0x071000007ec70fae */ /* 0x0003e2000e901d46 */
[C---:B------:R-:W-:Y:S01]  /*9d10*/  @P0 LEA R4, P1, R5.reuse, c[0x0][0x1c8], 0x1 ;  /* 0x0000720005040a11 */ /* 0x040fe200078208ff */
[C---:B------:R-:W-:Y:S01]  /*9d20*/  FMUL.FTZ R114, R0.reuse, R114 ;  /* 0x0000007200727220 */ /* 0x040fe20000410000 */
[----:B------:R-:W-:Y:S01]  /*9d30*/  MUFU.EX2 R174, R12 ;  /* 0x0000000c00ae7308 */ /* 0x000fe20000000800 */
[C---:B------:R-:W-:Y:S01]  /*9d40*/  FMUL.FTZ R115, R0.reuse, R115 ;  /* 0x0000007300737220 */ /* 0x040fe20000410000 */
[----:B------:R-:W-:Y:S01]  /*9d50*/  @P0 LEA.HI.X R5, R5, c[0x0][0x1cc], R136, 0x1, P1 ;  /* 0x0000730005050a11 */ /* 0x000fe200008f0c88 */
[----:B------:R-:W-:Y:S02]  /*9d60*/  FMUL.FTZ R118, R0, R118 ;  /* 0x0000007600767220 */ /* 0x000fe40000410000 */
[----:B------:R5:W-:Y:S01]  /*9d70*/  @P0 LDGSTS.E.BYPASS.LTC128B.128 [R199+0x9100], [R8.64], !P4 ;  /* 0x0910000008c70fae */ /* 0x000be2000e101d46 */
[----:B----4-:R-:W-:Y:S02]  /*9d80*/  FMUL.FTZ R3, R124, c[0x0][0x2d0] ;  /* 0x0000b4007c037a20 */ /* 0x010fe40000410000 */
[----:B------:R-:W-:Y:S02]  /*9d90*/  FMUL.FTZ R119, R0, R119 ;  /* 0x0000007700777220 */ /* 0x000fe40000410000 */
[--C-:B------:R-:W-:Y:S01]  /*9da0*/  FFMA.FTZ R6, R6, c[0x0][0x2d0], -R3.reuse ;  /* 0x0000b40006067a23 */ /* 0x100fe20000010803 */
[----:B------:R-:W-:Y:S01]  /*9db0*/  MUFU.EX2 R173, R13 ;  /* 0x0000000d00ad7308 */ /* 0x000fe20000000800 */
[--C-:B------:R-:W-:Y:S01]  /*9dc0*/  FFMA.FTZ R7, R7, c[0x0][0x2d0], -R3.reuse ;  /* 0x0000b40007077a23 */ /* 0x100fe20000010803 */
[----:B------:R4:W-:Y:S01]  /*9dd0*/  @P0 LDGSTS.E.BYPASS.LTC128B.128 [R199+0xb100], [R4.64], !P3 ;  /* 0x0b10000004c70fae */ /* 0x0009e2000d901d46 */
[C---:B------:R-:W-:Y:S02]  /*9de0*/  FMUL.FTZ R122, R0.reuse, R122 ;  /* 0x0000007a007a7220 */ /* 0x040fe40000410000 */
[----:B------:R-:W-:Y:S02]  /*9df0*/  FMUL.FTZ R123, R0, R123 ;  /* 0x0000007b007b7220 */ /* 0x000fe40000410000 */
[C---:B------:R-:W-:Y:S02]  /*9e00*/  FMUL.FTZ R36, R2.reuse, R36 ;  /* 0x0000002402247220 */ /* 0x040fe40000410000 */
[----:B------:R-:W-:Y:S01]  /*9e10*/  FMUL.FTZ R37, R2, R37 ;  /* 0x0000002502257220 */ /* 0x000fe20000410000 */
[----:B------:R1:W-:Y:S01]  /*9e20*/  MUFU.EX2 R166, R6 ;  /* 0x0000000600a67308 */ /* 0x0003e20000000800 */
[----:B------:R-:W1:Y:S01]  /*9e30*/  LDSM.16.MT88.4 R136, [R177] ;  /* 0x00000000b188783b */ /* 0x000e620000004200 */
[C---:B------:R-:W-:Y:S02]  /*9e40*/  FMUL.FTZ R38, R0.reuse, R38 ;  /* 0x0000002600267220 */ /* 0x040fe40000410000 */
[----:B------:R-:W-:Y:S02]  /*9e50*/  FMUL.FTZ R39, R0, R39 ;  /* 0x0000002700277220 */ /* 0x000fe40000410000 */
[C---:B------:R-:W-:Y:S02]  /*9e60*/  FMUL.FTZ R40, R2.reuse, R40 ;  /* 0x0000002802287220 */ /* 0x040fe40000410000 */
[C---:B------:R-:W-:Y:S01]  /*9e70*/  FMUL.FTZ R41, R2.reuse, R41 ;  /* 0x0000002902297220 */ /* 0x040fe20000410000 */
[----:B---3--:R-:W3:Y:S01]  /*9e80*/  LDSM.16.MT88.4 R140, [R178] ;  /* 0x00000000b28c783b */ /* 0x008ee20000004200 */
[----:B------:R-:W1:Y:S01]  /*9e90*/  MUFU.EX2 R165, R7 ;  /* 0x0000000700a57308 */ /* 0x000e620000000800 */
[C---:B-----5:R-:W-:Y:S02]  /*9ea0*/  FMUL.FTZ R8, R2.reuse, R132 ;  /* 0x0000008402087220 */ /* 0x060fe40000410000 */
[----:B------:R-:W-:Y:S02]  /*9eb0*/  FMUL.FTZ R9, R2, R133 ;  /* 0x0000008502097220 */ /* 0x000fe40000410000 */
[C---:B------:R-:W-:Y:S02]  /*9ec0*/  FMUL.FTZ R42, R0.reuse, R42 ;  /* 0x0000002a002a7220 */ /* 0x040fe40000410000 */
[----:B--2---:R-:W2:Y:S01]  /*9ed0*/  LDSM.16.MT88.4 R144, [R181] ;  /* 0x00000000b590783b */ /* 0x004ea20000004200 */
[----:B------:R-:W-:Y:S02]  /*9ee0*/  FMUL.FTZ R43, R0, R43 ;  /* 0x0000002b002b7220 */ /* 0x000fe40000410000 */
[--C-:B----4-:R-:W-:Y:S01]  /*9ef0*/  FFMA.FTZ R4, R11, c[0x0][0x2d0], -R3.reuse ;  /* 0x0000b4000b047a23 */ /* 0x110fe20000010803 */
[----:B------:R-:W-:Y:S01]  /*9f00*/  MUFU.EX2 R171, R17 ;  /* 0x0000001100ab7308 */ /* 0x000fe20000000800 */
[----:B------:R-:W-:Y:S02]  /*9f10*/  FMUL.FTZ R5, R2, R129 ;  /* 0x0000008102057220 */ /* 0x000fe40000410000 */
[--C-:B-1----:R-:W-:Y:S01]  /*9f20*/  FFMA.FTZ R6, R10, c[0x0][0x2d0], -R3.reuse ;  /* 0x0000b4000a067a23 */ /* 0x102fe20000010803 */
[----:B------:R-:W-:Y:S01]  /*9f30*/  LDSM.16.MT88.4 R148, [R178+0x2800] ;  /* 0x00280000b294783b */ /* 0x000fe20000004200 */
[C---:B------:R-:W-:Y:S02]  /*9f40*/  FMUL.FTZ R10, R0.reuse, R134 ;  /* 0x00000086000a7220 */ /* 0x040fe40000410000 */
[----:B------:R-:W-:Y:S02]  /*9f50*/  FMUL.FTZ R11, R0, R135 ;  /* 0x00000087000b7220 */ /* 0x000fe40000410000 */
[C---:B------:R-:W-:Y:S01]  /*9f60*/  FMUL.FTZ R44, R2.reuse, R44 ;  /* 0x0000002c022c7220 */ /* 0x040fe20000410000 */
[----:B------:R1:W-:Y:S01]  /*9f70*/  MUFU.EX2 R164, R6 ;  /* 0x0000000600a47308 */ /* 0x0003e20000000800 */
[----:B------:R-:W-:Y:S01]  /*9f80*/  FMUL.FTZ R45, R2, R45 ;  /* 0x0000002d022d7220 */ /* 0x000fe20000410000 */
[----:B------:R-:W4:Y:S01]  /*9f90*/  LDSM.16.MT88.4 R132, [R180] ;  /* 0x00000000b484783b */ /* 0x000f220000004200 */
[----:B------:R-:W-:Y:S01]  /*9fa0*/  F2FP.BF16.PACK_AB R129, R165, R166 ;  /* 0x000000a6a581723e */ /* 0x000fe200000010ff */
[C---:B------:R-:W-:Y:S02]  /*9fb0*/  FMUL.FTZ R7, R0.reuse, R131 ;  /* 0x0000008300077220 */ /* 0x040fe40000410000 */
[C---:B------:R-:W-:Y:S02]  /*9fc0*/  FMUL.FTZ R46, R0.reuse, R46 ;  /* 0x0000002e002e7220 */ /* 0x040fe40000410000 */
[----:B------:R-:W-:Y:S02]  /*9fd0*/  FMUL.FTZ R47, R0, R47 ;  /* 0x0000002f002f7220 */ /* 0x000fe40000410000 */
[----:B------:R-:W5:Y:S01]  /*9fe0*/  MUFU.EX2 R163, R4 ;  /* 0x0000000400a37308 */ /* 0x000f620000000800 */
[C---:B------:R-:W-:Y:S01]  /*9ff0*/  FMUL.FTZ R48, R2.reuse, R48 ;  /* 0x0000003002307220 */ /* 0x040fe20000410000 */
[----:B------:R-:W-:Y:S01]  /*a000*/  LDSM.16.MT88.4 R152, [R181+0x2800] ;  /* 0x00280000b598783b */ /* 0x000fe20000004200 */
[----:B------:R-:W-:Y:S02]  /*a010*/  FMUL.FTZ R49, R2, R49 ;  /* 0x0000003102317220 */ /* 0x000fe40000410000 */
[C---:B------:R-:W-:Y:S02]  /*a020*/  FMUL.FTZ R50, R0.reuse, R50 ;  /* 0x0000003200327220 */ /* 0x040fe40000410000 */
[----:B------:R-:W-:Y:S02]  /*a030*/  FMUL.FTZ R51, R0, R51 ;  /* 0x0000003300337220 */ /* 0x000fe40000410000 */
[C---:B------:R-:W-:Y:S01]  /*a040*/  FMUL.FTZ R52, R2.reuse, R52 ;  /* 0x0000003402347220 */ /* 0x040fe20000410000 */
[----:B------:R-:W0:Y:S01]  /*a050*/  LDGDEPBAR ;  /* 0x00000000000079af */ /* 0x000e220000000000 */
[----:B------:R-:W-:Y:S01]  /*a060*/  FMUL.FTZ R53, R2, R53 ;  /* 0x0000003502357220 */ /* 0x000fe20000410000 */
[----:B------:R-:W-:Y:S01]  /*a070*/  MUFU.EX2 R170, R20 ;  /* 0x0000001400aa7308 */ /* 0x000fe20000000800 */
[C---:B------:R-:W-:Y:S02]  /*a080*/  FMUL.FTZ R54, R0.reuse, R54 ;  /* 0x0000003600367220 */ /* 0x040fe40000410000 */
[C---:B-1----:R-:W-:Y:S01]  /*a090*/  FMUL.FTZ R6, R0.reuse, R130 ;  /* 0x0000008200067220 */ /* 0x042fe20000410000 */
[----:B------:R-:W-:Y:S01]  /*a0a0*/  F2FP.BF16.PACK_AB R130, R175, R200 ;  /* 0x000000c8af82723e */ /* 0x000fe200000010ff */
[----:B------:R-:W-:Y:S02]  /*a0b0*/  FMUL.FTZ R55, R0, R55 ;  /* 0x0000003700377220 */ /* 0x000fe40000410000 */
[C---:B------:R-:W-:Y:S02]  /*a0c0*/  FMUL.FTZ R56, R2.reuse, R56 ;  /* 0x0000003802387220 */ /* 0x040fe40000410000 */
[----:B------:R-:W-:Y:S01]  /*a0d0*/  FMUL.FTZ R57, R2, R57 ;  /* 0x0000003902397220 */ /* 0x000fe20000410000 */
[----:B------:R-:W-:Y:S01]  /*a0e0*/  MUFU.EX2 R169, R21 ;  /* 0x0000001500a97308 */ /* 0x000fe20000000800 */
[----:B------:R-:W-:Y:S01]  /*a0f0*/  FMUL.FTZ R58, R0, R58 ;  /* 0x0000003a003a7220 */ /* 0x000fe20000410000 */
[----:B-----5:R-:W-:Y:S01]  /*a100*/  F2FP.BF16.PACK_AB R131, R163, R164 ;  /* 0x000000a4a383723e */ /* 0x020fe200000010ff */
[----:B------:R-:W-:Y:S01]  /*a110*/  FMUL.FTZ R4, R2, R128 ;  /* 0x0000008002047220 */ /* 0x000fe20000410000 */
[----:B------:R-:W-:Y:S01]  /*a120*/  F2FP.BF16.PACK_AB R128, R202, R203 ;  /* 0x000000cbca80723e */ /* 0x000fe200000010ff */
[--C-:B------:R-:W-:Y:S02]  /*a130*/  FFMA.FTZ R14, R14, c[0x0][0x2d0], -R3.reuse ;  /* 0x0000b4000e0e7a23 */ /* 0x100fe40000010803 */
[--C-:B------:R-:W-:Y:S02]  /*a140*/  FFMA.FTZ R15, R15, c[0x0][0x2d0], -R3.reuse ;  /* 0x0000b4000f0f7a23 */ /* 0x100fe40000010803 */
[----:B------:R-:W-:Y:S01]  /*a150*/  FFMA.FTZ R12, R16, c[0x0][0x2d0], -R160 ;  /* 0x0000b400100c7a23 */ /* 0x000fe200000108a0 */
[----:B------:R-:W-:Y:S01]  /*a160*/  MUFU.EX2 R159, R14 ;  /* 0x0000000e009f7308 */ /* 0x000fe20000000800 */
[C---:B------:R-:W-:Y:S05]  /*a170*/  HMMA.16816.F32.BF16 R4, R128.reuse, R136, R4 ;  /* 0x000000888004723c */ /* 0x040fea0000041804 */
[--C-:B------:R-:W-:Y:S02]  /*a180*/  FFMA.FTZ R18, R18, c[0x0][0x2d0], -R3.reuse ;  /* 0x0000b40012127a23 */ /* 0x100fe40000010803 */
[--C-:B------:R-:W-:Y:S01]  /*a190*/  FFMA.FTZ R126, R19, c[0x0][0x2d0], -R3.reuse ;  /* 0x0000b400137e7a23 */ /* 0x100fe20000010803 */
[C---:B------:R-:W-:Y:S01]  /*a1a0*/  HMMA.16816.F32.BF16 R8, R128.reuse, R138, R8 ;  /* 0x0000008a8008723c */ /* 0x040fe20000041808 */
[----:B------:R-:W1:Y:S01]  /*a1b0*/  LDSM.16.MT88.4 R136, [R177+0x2000] ;  /* 0x00200000b188783b */ /* 0x000e620000004200 */
[----:B------:R-:W5:Y:S02]  /*a1c0*/  MUFU.EX2 R158, R15 ;  /* 0x0000000f009e7308 */ /* 0x000f640000000800 */
[--C-:B------:R-:W-:Y:S02]  /*a1d0*/  FFMA.FTZ R22, R22, c[0x0][0x2d0], -R3.reuse ;  /* 0x0000b40016167a23 */ /* 0x100fe40000010803 */
[--C-:B------:R-:W-:Y:S02]  /*a1e0*/  FFMA.FTZ R23, R23, c[0x0][0x2d0], -R3.reuse ;  /* 0x0000b40017177a23 */ /* 0x100fe40000010803 */
[C---:B---3--:R-:W-:Y:S04]  /*a1f0*/  HMMA.16816.F32.BF16 R100, R128.reuse, R140, R100 ;  /* 0x0000008c8064723c */ /* 0x048fe80000041864 */
[----:B------:R3:W1:Y:S01]  /*a200*/  MUFU.EX2 R172, R12 ;  /* 0x0000000c00ac7308 */ /* 0x0006620000000800 */
[----:B------:R-:W-:Y:S02]  /*a210*/  FFMA.FTZ R27, R27, c[0x0][0x2d0], -R3 ;  /* 0x0000b4001b1b7a23 */ /* 0x000fe40000010803 */
[----:B------:R-:W-:Y:S01]  /*a220*/  FMUL.FTZ R59, R0, R59 ;  /* 0x0000003b003b7220 */ /* 0x000fe20000410000 */
[C---:B------:R-:W-:Y:S01]  /*a230*/  HMMA.16816.F32.BF16 R104, R128.reuse, R142, R104 ;  /* 0x0000008e8068723c */ /* 0x040fe20000041868 */
[----:B------:R-:W5:Y:S03]  /*a240*/  LDSM.16.MT88.4 R140, [R178+0x2000] ;  /* 0x00200000b28c783b */ /* 0x000f660000004200 */
[C---:B------:R-:W-:Y:S02]  /*a250*/  FMUL.FTZ R60, R2.reuse, R60 ;  /* 0x0000003c023c7220 */ /* 0x040fe40000410000 */
[----:B------:R1:W-:Y:S01]  /*a260*/  MUFU.EX2 R157, R18 ;  /* 0x00000012009d7308 */ /* 0x0003e20000000800 */
[----:B------:R-:W-:Y:S01]  /*a270*/  FMUL.FTZ R61, R2, R61 ;  /* 0x0000003d023d7220 */ /* 0x000fe20000410000 */
[C---:B--2---:R-:W-:Y:S04]  /*a280*/  HMMA.16816.F32.BF16 R108, R128.reuse, R144, R108 ;  /* 0x00000090806c723c */ /* 0x044fe8000004186c */
[C---:B------:R-:W-:Y:S02]  /*a290*/  FMUL.FTZ R62, R0.reuse, R62 ;  /* 0x0000003e003e7220 */ /* 0x040fe40000410000 */
[----:B------:R-:W-:Y:S02]  /*a2a0*/  FMUL.FTZ R63, R0, R63 ;  /* 0x0000003f003f7220 */ /* 0x000fe40000410000 */
[C---:B------:R-:W-:Y:S01]  /*a2b0*/  HMMA.16816.F32.BF16 R112, R128.reuse, R146, R112 ;  /* 0x000000928070723c */ /* 0x040fe20000041870 */
[----:B------:R-:W-:Y:S01]  /*a2c0*/  LDSM.16.MT88.4 R144, [R177+0x2800] ;  /* 0x00280000b190783b */ /* 0x000fe20000004200 */
[----:B------:R-:W-:Y:S02]  /*a2d0*/  MUFU.EX2 R168, R24 ;  /* 0x0000001800a87308 */ /* 0x000fe40000000800 */
[C---:B------:R-:W-:Y:S02]  /*a2e0*/  FMUL.FTZ R64, R2.reuse, R64 ;  /* 0x0000004002407220 */ /* 0x040fe40000410000 */
[----:B------:R-:W-:Y:S02]  /*a2f0*/  FMUL.FTZ R65, R2, R65 ;  /* 0x0000004102417220 */ /* 0x000fe40000410000 */
[C---:B----4-:R-:W-:Y:S01]  /*a300*/  HMMA.16816.F32.BF16 R116, R128.reuse, R132, R116 ;  /* 0x000000848074723c */ /* 0x050fe20000041874 */
[----:B---3--:R-:W-:Y:S03]  /*a310*/  LDSM.16.MT88.4 R12, [R180+0x4000] ;  /* 0x00400000b40c783b */ /* 0x008fe60000004200 */
[----:B------:R-:W-:Y:S01]  /*a320*/  MUFU.EX2 R161, R29 ;  /* 0x0000001d00a17308 */ /* 0x000fe20000000800 */
[C---:B------:R-:W-:Y:S02]  /*a330*/  FMUL.FTZ R66, R0.reuse, R66 ;  /* 0x0000004200427220 */ /* 0x040fe40000410000 */
[----:B------:R-:W-:Y:S01]  /*a340*/  FMUL.FTZ R67, R0, R67 ;  /* 0x0000004300437220 */ /* 0x000fe20000410000 */
[C---:B------:R-:W-:Y:S01]  /*a350*/  HMMA.16816.F32.BF16 R120, R128.reuse, R134, R120 ;  /* 0x000000868078723c */ /* 0x040fe20000041878 */
[----:B------:R-:W2:Y:S03]  /*a360*/  LDSM.16.MT88.4 R132, [R181+0x2000] ;  /* 0x00200000b584783b */ /* 0x000ea60000004200 */
[C---:B------:R-:W-:Y:S02]  /*a370*/  FMUL.FTZ R68, R2.reuse, R68 ;  /* 0x0000004402447220 */ /* 0x040fe40000410000 */
[----:B------:R-:W-:Y:S01]  /*a380*/  FMUL.FTZ R69, R2, R69 ;  /* 0x0000004502457220 */ /* 0x000fe20000410000 */
[----:B------:R-:W3:Y:S01]  /*a390*/  MUFU.EX2 R156, R126 ;  /* 0x0000007e009c7308 */ /* 0x000ee20000000800 */
[C---:B-1----:R-:W-:Y:S01]  /*a3a0*/  HMMA.16816.F32.BF16 R36, R128.reuse, R136, R36 ;  /* 0x000000888024723c */ /* 0x042fe20000041824 */
[----:B------:R-:W-:Y:S03]  /*a3b0*/  LDSM.16.MT88.4 R16, [R178+0x800] ;  /* 0x00080000b210783b */ /* 0x000fe60000004200 */
[C---:B------:R-:W-:Y:S02]  /*a3c0*/  FMUL.FTZ R70, R0.reuse, R70 ;  /* 0x0000004600467220 */ /* 0x040fe40000410000 */
[----:B------:R-:W-:Y:S02]  /*a3d0*/  FMUL.FTZ R71, R0, R71 ;  /* 0x0000004700477220 */ /* 0x000fe40000410000 */
[C---:B------:R-:W-:Y:S01]  /*a3e0*/  HMMA.16816.F32.BF16 R40, R128.reuse, R138, R40 ;  /* 0x0000008a8028723c */ /* 0x040fe20000041828 */
[----:B------:R-:W1:Y:S03]  /*a3f0*/  LDSM.16.MT88.4 R136, [R180+0x2000] ;  /* 0x00200000b488783b */ /* 0x000e660000004200 */
[C---:B------:R-:W-:Y:S02]  /*a400*/  FMUL.FTZ R72, R2.reuse, R72 ;  /* 0x0000004802487220 */ /* 0x040fe40000410000 */
[----:B------:R-:W-:Y:S02]  /*a410*/  FMUL.FTZ R73, R2, R73 ;  /* 0x0000004902497220 */ /* 0x000fe40000410000 */
[C---:B-----5:R-:W-:Y:S04]  /*a420*/  HMMA.16816.F32.BF16 R44, R128.reuse, R140, R44 ;  /* 0x0000008c802c723c */ /* 0x060fe8000004182c */
[C---:B------:R-:W-:Y:S02]  /*a430*/  FMUL.FTZ R74, R0.reuse, R74 ;  /* 0x0000004a004a7220 */ /* 0x040fe40000410000 */
[----:B------:R-:W-:Y:S02]  /*a440*/  FMUL.FTZ R75, R0, R75 ;  /* 0x0000004b004b7220 */ /* 0x000fe40000410000 */
[C---:B------:R-:W-:Y:S01]  /*a450*/  HMMA.16816.F32.BF16 R48, R128.reuse, R142, R48 ;  /* 0x0000008e8030723c */ /* 0x040fe20000041830 */
[----:B------:R-:W4:Y:S03]  /*a460*/  LDSM.16.MT88.4 R140, [R177+0x4000] ;  /* 0x00400000b18c783b */ /* 0x000f260000004200 */
        /* <DEDUP_REMOVED lines=9> */
[C---:B------:R-:W-:Y:S02]  /*a500*/  FMUL.FTZ R82, R0.reuse, R82 ;  /* 0x0000005200527220 */ /* 0x040fe40000410000 */
[----:B------:R-:W-:Y:S02]  /*a510*/  FMUL.FTZ R83, R0, R83 ;  /* 0x0000005300537220 */ /* 0x000fe40000410000 */
[C---:B-1----:R-:W-:Y:S04]  /*a520*/  HMMA.16816.F32.BF16 R60, R128.reuse, R136, R60 ;  /* 0x00000088803c723c */ /* 0x042fe8000004183c */
[C---:B------:R-:W-:Y:S02]  /*a530*/  FMUL.FTZ R84, R2.reuse, R84 ;  /* 0x0000005402547220 */ /* 0x040fe40000410000 */
[----:B------:R-:W-:Y:S02]  /*a540*/  FMUL.FTZ R85, R2, R85 ;  /* 0x0000005502557220 */ /* 0x000fe40000410000 */
[C---:B------:R-:W-:Y:S01]  /*a550*/  HMMA.16816.F32.BF16 R64, R128.reuse, R138, R64 ;  /* 0x0000008a8040723c */ /* 0x040fe20000041840 */
[----:B------:R-:W1:Y:S03]  /*a560*/  LDSM.16.MT88.4 R136, [R181+0x4000] ;  /* 0x00400000b588783b */ /* 0x000e660000004200 */
[C---:B------:R-:W-:Y:S02]  /*a570*/  FMUL.FTZ R86, R0.reuse, R86 ;  /* 0x0000005600567220 */ /* 0x040fe40000410000 */
[----:B------:R-:W-:Y:S02]  /*a580*/  FMUL.FTZ R87, R0, R87 ;  /* 0x0000005700577220 */ /* 0x000fe40000410000 */
[C---:B----4-:R-:W-:Y:S04]  /*a590*/  HMMA.16816.F32.BF16 R68, R128.reuse, R140, R68 ;  /* 0x0000008c8044723c */ /* 0x050fe80000041844 */
[C---:B------:R-:W-:Y:S02]  /*a5a0*/  FMUL.FTZ R88, R2.reuse, R88 ;  /* 0x0000005802587220 */ /* 0x040fe40000410000 */
[----:B------:R-:W-:Y:S02]  /*a5b0*/  FMUL.FTZ R89, R2, R89 ;  /* 0x0000005902597220 */ /* 0x000fe40000410000 */
[C---:B------:R-:W-:Y:S01]  /*a5c0*/  HMMA.16816.F32.BF16 R72, R128.reuse, R142, R72 ;  /* 0x0000008e8048723c */ /* 0x040fe20000041848 */
[----:B------:R-:W-:Y:S03]  /*a5d0*/  LDSM.16.MT88.4 R140, [R180+0x800] ;  /* 0x00080000b48c783b */ /* 0x000fe60000004200 */
        /* <DEDUP_REMOVED lines=16> */
[----:B------:R-:W-:Y:S02]  /*a6e0*/  FFMA.FTZ R2, R2, R230, R203 ;  /* 0x000000e602027223 */ /* 0x000fe400000100cb */
[----:B------:R-:W-:Y:S02]  /*a6f0*/  FFMA.FTZ R0, R0, R231, R166 ;  /* 0x000000e700007223 */ /* 0x000fe400000100a6 */
[C---:B------:R-:W-:Y:S04]  /*a700*/  HMMA.16816.F32.BF16 R92, R128.reuse, R12, R92 ;  /* 0x0000000c805c723c */ /* 0x040fe8000004185c */
[----:B------:R-:W-:Y:S02]  /*a710*/  FADD.FTZ R2, R202, R2 ;  /* 0x00000002ca027221 */ /* 0x000fe40000010000 */
[----:B------:R-:W-:Y:S01]  /*a720*/  FADD.FTZ R0, R165, R0 ;  /* 0x00000000a5007221 */ /* 0x000fe20000010000 */
[----:B------:R-:W-:Y:S01]  /*a730*/  F2FP.BF16.PACK_AB R12, R173, R174 ;  /* 0x000000aead0c723e */ /* 0x000fe200000010ff */
[----:B------:R-:W-:Y:S01]  /*a740*/  HMMA.16816.F32.BF16 R96, R128, R14, R96 ;  /* 0x0000000e8060723c */ /* 0x000fe20000041860 */
[----:B------:R-:W4:Y:S03]  /*a750*/  LDSM.16.MT88.4 R128, [R180+0x2800] ;  /* 0x00280000b480783b */ /* 0x000f260000004200 */
[----:B------:R-:W-:Y:S01]  /*a760*/  F2FP.BF16.PACK_AB R13, R158, R159 ;  /* 0x0000009f9e0d723e */ /* 0x000fe200000010ff */
[----:B------:R-:W-:Y:S02]  /*a770*/  FADD.FTZ R2, R200, R2 ;  /* 0x00000002c8027221 */ /* 0x000fe40000010000 */
[----:B------:R-:W-:Y:S01]  /*a780*/  F2FP.BF16.PACK_AB R14, R171, R172 ;  /* 0x000000acab0e723e */ /* 0x000fe200000010ff */
[----:B------:R-:W-:Y:S01]  /*a790*/  FADD.FTZ R0, R164, R0 ;  /* 0x00000000a4007221 */ /* 0x000fe20000010000 */
[----:B---3--:R-:W-:Y:S03]  /*a7a0*/  F2FP.BF16.PACK_AB R15, R156, R157 ;  /* 0x0000009d9c0f723e */ /* 0x008fe600000010ff */
[----:B------:R-:W-:Y:S02]  /*a7b0*/  FADD.FTZ R2, R175, R2 ;  /* 0x00000002af027221 */ /* 0x000fe40000010000 */
[----:B------:R-:W-:Y:S02]  /*a7c0*/  FADD.FTZ R0, R163, R0 ;  /* 0x00000000a3007221 */ /* 0x000fe40000010000 */
        /* <DEDUP_REMOVED lines=15> */
[----:B------:R-:W-:Y:S04]  /*a8c0*/  FADD.FTZ R2, R170, R2 ;  /* 0x00000002aa027221 */ /* 0x000fe80000010000 */
[C---:B------:R-:W-:Y:S01]  /*a8d0*/  HMMA.16816.F32.BF16 R112, R12.reuse, R138, R112 ;  /* 0x0000008a0c70723c */ /* 0x040fe20000041870 */
[----:B------:R-:W1:Y:S03]  /*a8e0*/  LDSM.16.MT88.4 R136, [R181+0x4800] ;  /* 0x00480000b588783b */ /* 0x000e660000004200 */
        /* <DEDUP_REMOVED lines=10> */
[----:B------:R-:W-:Y:S07]  /*a990*/  MUFU.EX2 R150, R27 ;  /* 0x0000001b00967308 */ /* 0x000fee0000000800 */
[C---:B------:R-:W-:Y:S03]  /*a9a0*/  HMMA.16816.F32.BF16 R52, R12.reuse, R152, R52 ;  /* 0x000000980c34723c */ /* 0x040fe60000041834 */
[----:B------:R-:W3:Y:S05]  /*a9b0*/  MUFU.EX2 R153, R22 ;  /* 0x0000001600997308 */ /* 0x000eea0000000800 */
[C---:B------:R-:W-:Y:S05]  /*a9c0*/  HMMA.16816.F32.BF16 R56, R12.reuse, R154, R56 ;  /* 0x0000009a0c38723c */ /* 0x040fea0000041838 */
[----:B------:R5:W1:Y:S03]  /*a9d0*/  MUFU.EX2 R152, R23 ;  /* 0x0000001700987308 */ /* 0x000a660000000800 */
[C---:B----4-:R-:W-:Y:S08]  /*a9e0*/  HMMA.16816.F32.BF16 R60, R12.reuse, R128, R60 ;  /* 0x000000800c3c723c */ /* 0x050ff0000004183c */
[C---:B------:R-:W-:Y:S01]  /*a9f0*/  HMMA.16816.F32.BF16 R64, R12.reuse, R130, R64 ;  /* 0x000000820c40723c */ /* 0x040fe20000041840 */
[----:B------:R-:W-:Y:S03]  /*aa00*/  LDSM.16.MT88.4 R128, [R178+0x1000] ;  /* 0x00100000b280783b */ /* 0x000fe60000004200 */
[----:B---3--:R-:W-:Y:S04]  /*aa10*/  FADD.FTZ R0, R153, R0 ;  /* 0x0000000099007221 */ /* 0x008fe80000010000 */
[C---:B--2---:R-:W-:Y:S01]  /*aa20*/  HMMA.16816.F32.BF16 R68, R12.reuse, R16, R68 ;  /* 0x000000100c44723c */ /* 0x044fe20000041844 */
[----:B-----5:R-:W2:Y:S03]  /*aa30*/  LDSM.16.MT88.4 R20, [R180+0x4800] ;  /* 0x00480000b414783b */ /* 0x020ea60000004200 */
[----:B-1----:R-:W-:Y:S04]  /*aa40*/  FADD.FTZ R0, R152, R0 ;  /* 0x0000000098007221 */ /* 0x002fe80000010000 */
[C---:B------:R-:W-:Y:S04]  /*aa50*/  HMMA.16816.F32.BF16 R72, R12.reuse, R18, R72 ;  /* 0x000000120c48723c */ /* 0x040fe80000041848 */
[----:B------:R-:W-:Y:S04]  /*aa60*/  FFMA.FTZ R16, R25, c[0x0][0x2d0], -R160 ;  /* 0x0000b40019107a23 */ /* 0x000fe800000108a0 */
[C---:B------:R-:W-:Y:S01]  /*aa70*/  HMMA.16816.F32.BF16 R76, R12.reuse, R132, R76 ;  /* 0x000000840c4c723c */ /* 0x040fe2000004184c */
[----:B------:R1:W3:Y:S07]  /*aa80*/  MUFU.EX2 R167, R16 ;  /* 0x0000001000a77308 */ /* 0x0002ee0000000800 */
[C---:B------:R-:W-:Y:S01]  /*aa90*/  HMMA.16816.F32.BF16 R80, R12.reuse, R134, R80 ;  /* 0x000000860c50723c */ /* 0x040fe20000041850 */
[----:B------:R-:W-:Y:S07]  /*aaa0*/  LDSM.16.MT88.4 R132, [R177+0x3000] ;  /* 0x00300000b184783b */ /* 0x000fee0000004200 */
[C---:B------:R-:W-:Y:S08]  /*aab0*/  HMMA.16816.F32.BF16 R84, R12.reuse, R136, R84 ;  /* 0x000000880c54723c */ /* 0x040ff00000041854 */
[C---:B------:R-:W-:Y:S01]  /*aac0*/  HMMA.16816.F32.BF16 R88, R12.reuse, R138, R88 ;  /* 0x0000008a0c58723c */ /* 0x040fe20000041858 */
[----:B------:R-:W-:Y:S03]  /*aad0*/  LDSM.16.MT88.4 R136, [R181+0x3800] ;  /* 0x00380000b588783b */ /* 0x000fe60000004200 */
[--C-:B-1----:R-:W-:Y:S02]  /*aae0*/  FFMA.FTZ R16, R26, c[0x0][0x2d0], -R3.reuse ;  /* 0x0000b4001a107a23 */ /* 0x102fe40000010803 */
[----:B---3--:R-:W-:Y:S02]  /*aaf0*/  FADD.FTZ R2, R167, R2 ;  /* 0x00000002a7027221 */ /* 0x008fe40000010000 */
[C---:B--2---:R-:W-:Y:S01]  /*ab00*/  HMMA.16816.F32.BF16 R92, R12.reuse, R20, R92 ;  /* 0x000000140c5c723c */ /* 0x044fe2000004185c */
        /* <DEDUP_REMOVED lines=8> */
[----:B--2---:R-:W-:Y:S01]  /*ab90*/  F2FP.BF16.PACK_AB R15, R150, R151 ;  /* 0x00000097960f723e */ /* 0x004fe200000010ff */
[----:B------:R-:W-:Y:S06]  /*aba0*/  FADD.FTZ R0, R151, R0 ;  /* 0x0000000097007221 */ /* 0x000fec0000010000 */
[C---:B-1----:R-:W-:Y:S08]  /*abb0*/  HMMA.16816.F32.BF16 R4, R12.reuse, R16, R4 ;  /* 0x000000100c04723c */ /* 0x042ff00000041804 */
        /* <DEDUP_REMOVED lines=10> */
[----:B------:R-:W2:Y:S07]  /*ac60*/  LDSM.16.MT88.4 R24, [R180+0x3000] ;  /* 0x00300000b418783b */ /* 0x000eae0000004200 */
[C---:B------:R-:W-:Y:S08]  /*ac70*/  HMMA.16816.F32.BF16 R36, R12.reuse, R132, R36 ;  /* 0x000000840c24723c */ /* 0x040ff00000041824 */
[C---:B------:R-:W-:Y:S01]  /*ac80*/  HMMA.16816.F32.BF16 R40, R12.reuse, R134, R40 ;  /* 0x000000860c28723c */ /* 0x040fe20000041828 */
[----:B------:R-:W-:Y:S07]  /*ac90*/  LDSM.16.MT88.4 R132, [R177+0x1800] ;  /* 0x00180000b184783b */ /* 0x000fee0000004200 */
[C---:B------:R-:W-:Y:S07]  /*aca0*/  HMMA.16816.F32.BF16 R44, R12.reuse, R20, R44 ;  /* 0x000000140c2c723c */ /* 0x040fee000004182c */
[--C-:B------:R-:W-:Y:S01]  /*acb0*/  FFMA.FTZ R20, R28, c[0x0][0x2d0], -R160.reuse ;  /* 0x0000b4001c147a23 */ /* 0x100fe200000108a0 */
[C---:B------:R-:W-:Y:S03]  /*acc0*/  HMMA.16816.F32.BF16 R48, R12.reuse, R22, R48 ;  /* 0x000000160c30723c */ /* 0x040fe60000041830 */
[----:B------:R3:W4:Y:S01]  /*acd0*/  MUFU.EX2 R162, R20 ;  /* 0x0000001400a27308 */ /* 0x0007220000000800 */
[--C-:B------:R-:W-:Y:S04]  /*ace0*/  FFMA.FTZ R28, R33, c[0x0][0x2d0], -R160.reuse ;  /* 0x0000b400211c7a23 */ /* 0x100fe800000108a0 */
[C---:B-1----:R-:W-:Y:S05]  /*acf0*/  HMMA.16816.F32.BF16 R52, R12.reuse, R16, R52 ;  /* 0x000000100c34723c */ /* 0x042fea0000041834 */
[----:B------:R1:W-:Y:S02]  /*ad00*/  MUFU.EX2 R154, R28 ;  /* 0x0000001c009a7308 */ /* 0x0003e40000000800 */
[--C-:B------:R-:W-:Y:S01]  /*ad10*/  FFMA.FTZ R16, R30, c[0x0][0x2d0], -R3.reuse ;  /* 0x0000b4001e107a23 */ /* 0x100fe20000010803 */
[C---:B------:R-:W-:Y:S07]  /*ad20*/  HMMA.16816.F32.BF16 R56, R12.reuse, R18, R56 ;  /* 0x000000120c38723c */ /* 0x040fee0000041838 */
[----:B------:R5:W4:Y:S01]  /*ad30*/  MUFU.EX2 R149, R16 ;  /* 0x0000001000957308 */ /* 0x000b220000000800 */
[C---:B--2---:R-:W-:Y:S01]  /*ad40*/  HMMA.16816.F32.BF16 R60, R12.reuse, R24, R60 ;  /* 0x000000180c3c723c */ /* 0x044fe2000004183c */
[----:B---3--:R-:W2:Y:S06]  /*ad50*/  LDSM.16.MT88.4 R20, [R178+0x5000] ;  /* 0x00500000b214783b */ /* 0x008eac0000004200 */
[--C-:B------:R-:W-:Y:S01]  /*ad60*/  FFMA.FTZ R24, R31, c[0x0][0x2d0], -R3.reuse ;  /* 0x0000b4001f187a23 */ /* 0x100fe20000010803 */
[C---:B------:R-:W-:Y:S03]  /*ad70*/  HMMA.16816.F32.BF16 R64, R12.reuse, R26, R64 ;  /* 0x0000001a0c40723c */ /* 0x040fe60000041840 */
[----:B------:R3:W2:Y:S01]  /*ad80*/  MUFU.EX2 R148, R24 ;  /* 0x0000001800947308 */ /* 0x0006a20000000800 */
[----:B-1----:R-:W-:Y:S04]  /*ad90*/  LDSM.16.MT88.4 R28, [R181+0x1800] ;  /* 0x00180000b51c783b */ /* 0x002fe80000004200 */
[C---:B------:R-:W-:Y:S04]  /*ada0*/  HMMA.16816.F32.BF16 R68, R12.reuse, R128, R68 ;  /* 0x000000800c44723c */ /* 0x040fe80000041844 */
[----:B-----5:R-:W1:Y:S04]  /*adb0*/  LDSM.16.MT88.4 R16, [R181+0x5000] ;  /* 0x00500000b510783b */ /* 0x020e680000004200 */
[C---:B------:R-:W-:Y:S04]  /*adc0*/  HMMA.16816.F32.BF16 R72, R12.reuse, R130, R72 ;  /* 0x000000820c48723c */ /* 0x040fe80000041848 */
[----:B---3--:R-:W-:Y:S04]  /*add0*/  FFMA.FTZ R24, R32, c[0x0][0x2d0], -R160 ;  /* 0x0000b40020187a23 */ /* 0x008fe800000108a0 */
[----:B------:R3:W5:Y:S01]  /*ade0*/  MUFU.EX2 R155, R24 ;  /* 0x00000018009b7308 */ /* 0x0007620000000800 */
[C---:B--2---:R-:W-:Y:S07]  /*adf0*/  HMMA.16816.F32.BF16 R76, R12.reuse, R20, R76 ;  /* 0x000000140c4c723c */ /* 0x044fee000004184c */
[--C-:B------:R-:W-:Y:S01]  /*ae00*/  FFMA.FTZ R20, R34, c[0x0][0x2d0], -R3.reuse ;  /* 0x0000b40022147a23 */ /* 0x100fe20000010803 */
[C---:B------:R-:W-:Y:S03]  /*ae10*/  HMMA.16816.F32.BF16 R80, R12.reuse, R22, R80 ;  /* 0x000000160c50723c */ /* 0x040fe60000041850 */
[----:B------:R2:W2:Y:S01]  /*ae20*/  MUFU.EX2 R127, R20 ;  /* 0x00000014007f7308 */ /* 0x0004a20000000800 */
[----:B------:R-:W-:Y:S02]  /*ae30*/  FFMA.FTZ R3, R35, c[0x0][0x2d0], -R3 ;  /* 0x0000b40023037a23 */ /* 0x000fe40000010803 */
[----:B------:R-:W-:Y:S02]  /*ae40*/  LDSM.16.MT88.4 R32, [R180+0x1800] ;  /* 0x00180000b420783b */ /* 0x000fe40000004200 */
[C---:B-1----:R-:W-:Y:S05]  /*ae50*/  HMMA.16816.F32.BF16 R84, R12.reuse, R16, R84 ;  /* 0x000000100c54723c */ /* 0x042fea0000041854 */
[----:B------:R1:W1:Y:S01]  /*ae60*/  MUFU.EX2 R126, R3 ;  /* 0x00000003007e7308 */ /* 0x0002620000000800 */
[----:B---3--:R-:W3:Y:S02]  /*ae70*/  LDSM.16.MT88.4 R24, [R180+0x5000] ;  /* 0x00500000b418783b */ /* 0x008ee40000004200 */
[C---:B------:R-:W-:Y:S06]  /*ae80*/  HMMA.16816.F32.BF16 R88, R12.reuse, R18, R88 ;  /* 0x000000120c58723c */ /* 0x040fec0000041858 */
[----:B------:R-:W-:Y:S08]  /*ae90*/  LDSM.16.MT88.4 R16, [R177+0x3800] ;  /* 0x00380000b110783b */ /* 0x000ff00000004200 */
[----:B--2---:R-:W2:Y:S01]  /*aea0*/  LDSM.16.MT88.4 R20, [R178+0x1800] ;  /* 0x00180000b214783b */ /* 0x004ea20000004200 */
[----:B-1----:R-:W-:Y:S02]  /*aeb0*/  FADD.FTZ R3, R150, R0 ;  /* 0x0000000096037221 */ /* 0x002fe40000010000 */
[----:B----4-:R-:W-:Y:S02]  /*aec0*/  FADD.FTZ R0, R162, R2 ;  /* 0x00000002a2007221 */ /* 0x010fe40000010000 */
[----:B------:R-:W-:Y:S02]  /*aed0*/  FADD.FTZ R3, R149, R3 ;  /* 0x0000000395037221 */ /* 0x000fe40000010000 */
[----:B------:R-:W-:Y:S02]  /*aee0*/  FADD.FTZ R0, R161, R0 ;  /* 0x00000000a1007221 */ /* 0x000fe40000010000 */
[----:B------:R-:W-:Y:S02]  /*aef0*/  FADD.FTZ R3, R148, R3 ;  /* 0x0000000394037221 */ /* 0x000fe40000010000 */
[----:B-----5:R-:W-:Y:S02]  /*af00*/  FADD.FTZ R2, R155, R0 ;  /* 0x000000009b027221 */ /* 0x020fe40000010000 */
[----:B------:R-:W-:Y:S02]  /*af10*/  FADD.FTZ R0, R127, R3 ;  /* 0x000000037f007221 */ /* 0x000fe40000010000 */
[----:B------:R-:W-:Y:S02]  /*af20*/  FADD.FTZ R230, R154, R2 ;  /* 0x000000029ae67221 */ /* 0x000fe40000010000 */
[----:B------:R-:W-:Y:S01]  /*af30*/  FADD.FTZ R231, R126, R0 ;  /* 0x000000007ee77221 */ /* 0x000fe20000010000 */
[C---:B---3--:R-:W-:Y:S08]  /*af40*/  HMMA.16816.F32.BF16 R92, R12.reuse, R24, R92 ;  /* 0x000000180c5c723c */ /* 0x048ff0000004185c */
[----:B------:R-:W-:Y:S01]  /*af50*/  HMMA.16816.F32.BF16 R96, R12, R26, R96 ;  /* 0x0000001a0c60723c */ /* 0x000fe20000041860 */
[----:B------:R-:W1:Y:S06]  /*af60*/  LDSM.16.MT88.4 R24, [R178+0x3800] ;  /* 0x00380000b218783b */ /* 0x000e6c0000004200 */
[----:B------:R-:W-:Y:S02]  /*af70*/  F2FP.BF16.PACK_AB R12, R161, R162 ;  /* 0x000000a2a10c723e */ /* 0x000fe400000010ff */
[----:B------:R-:W-:Y:S03]  /*af80*/  F2FP.BF16.PACK_AB R13, R148, R149 ;  /* 0x00000095940d723e */ /* 0x000fe600000010ff */
[----:B------:R-:W-:Y:S02]  /*af90*/  F2FP.BF16.PACK_AB R14, R154, R155 ;  /* 0x0000009b9a0e723e */ /* 0x000fe400000010ff */
[----:B------:R-:W-:Y:S02]  /*afa0*/  F2FP.BF16.PACK_AB R15, R126, R127 ;  /* 0x0000007f7e0f723e */ /* 0x000fe400000010ff */
[----:B------:R-:W-:Y:S02]  /*afb0*/  MOV R127, R124 ;  /* 0x0000007c007f7202 */ /* 0x000fe40000000f00 */
[----:B------:R-:W-:Y:S03]  /*afc0*/  MOV R126, R125 ;  /* 0x0000007d007e7202 */ /* 0x000fe60000000f00 */
[C---:B------:R-:W-:Y:S01]  /*afd0*/  HMMA.16816.F32.BF16 R128, R12.reuse, R132, R4 ;  /* 0x000000840c80723c */ /* 0x040fe20000041804 */
[----:B------:R-:W3:Y:S07]  /*afe0*/  LDSM.16.MT88.4 R4, [R178+0x5800] ;  /* 0x00580000b204783b */ /* 0x000eee0000004200 */
[C---:B------:R-:W-:Y:S01]  /*aff0*/  HMMA.16816.F32.BF16 R132, R12.reuse, R134, R8 ;  /* 0x000000860c84723c */ /* 0x040fe20000041808 */
[----:B------:R-:W4:Y:S07]  /*b000*/  LDSM.16.MT88.4 R8, [R181+0x5800] ;  /* 0x00580000b508783b */ /* 0x000f2e0000004200 */
[C---:B--2---:R-:W-:Y:S08]  /*b010*/  HMMA.16816.F32.BF16 R100, R12.reuse, R20, R100 ;  /* 0x000000140c64723c */ /* 0x044ff00000041864 */
[C---:B------:R-:W-:Y:S08]  /*b020*/  HMMA.16816.F32.BF16 R104, R12.reuse, R22, R104 ;  /* 0x000000160c68723c */ /* 0x040ff00000041868 */
[C---:B------:R-:W-:Y:S08]  /*b030*/  HMMA.16816.F32.BF16 R108, R12.reuse, R28, R108 ;  /* 0x0000001c0c6c723c */ /* 0x040ff0000004186c */
[C---:B------:R-:W-:Y:S08]  /*b040*/  HMMA.16816.F32.BF16 R112, R12.reuse, R30, R112 ;  /* 0x0000001e0c70723c */ /* 0x040ff00000041870 */
[C---:B------:R-:W-:Y:S08]  /*b050*/  HMMA.16816.F32.BF16 R116, R12.reuse, R32, R116 ;  /* 0x000000200c74723c */ /* 0x040ff00000041874 */
[C---:B------:R-:W-:Y:S08]  /*b060*/  HMMA.16816.F32.BF16 R120, R12.reuse, R34, R120 ;  /* 0x000000220c78723c */ /* 0x040ff00000041878 */
[C---:B------:R-:W-:Y:S08]  /*b070*/  HMMA.16816.F32.BF16 R36, R12.reuse, R16, R36 ;  /* 0x000000100c24723c */ /* 0x040ff00000041824 */
[C---:B------:R-:W-:Y:S01]  /*b080*/  HMMA.16816.F32.BF16 R40, R12.reuse, R18, R40 ;  /* 0x000000120c28723c */ /* 0x040fe20000041828 */
[----:B------:R-:W2:Y:S07]  /*b090*/  LDSM.16.MT88.4 R16, [R180+0x5800] ;  /* 0x00580000b410783b */ /* 0x000eae0000004200 */
        /* <DEDUP_REMOVED lines=12> */
[C---:B--2---:R-:W-:Y:S08]  /*b160*/  HMMA.16816.F32.BF16 R92, R12.reuse, R16, R92 ;  /* 0x000000100c5c723c */ /* 0x044ff0000004185c */
[----:B------:R-:W-:Y:S01]  /*b170*/  HMMA.16816.F32.BF16 R96, R12, R18, R96 ;  /* 0x000000120c60723c */ /* 0x000fe20000041860 */
[----:B------:R-:W-:-:S07]  /*b180*/  @P0 BRA `(.L_x_3366) ;  /* 0xffffd6b000000947 */ /* 0x000fce000383ffff */
.L_x_3365:
[----:B------:R-:W-:Y:S07]  /*b190*/  @!UPT UIADD3 URZ, URZ, URZ, URZ ;  /* 0x0000003f3f3ff290 */ /* 0x000fee000fffe03f */
[----:B------:R-:W-:Y:S02]  /*b1a0*/  MOV R7, 0x1f ;  /* 0x0000001f00077802 */ /* 0x000fe40000000f00 */
[----:B------:R-:W-:Y:S01]  /*b1b0*/  MOV R6, 0xffffffff ;  /* 0xffffffff00067802 */ /* 0x000fe20000000f00 */
[----:B------:R-:W-:Y:S06]  /*b1c0*/  BRA.DIV ~URZ, `(.L_x_3367) ;  /* 0x000054627f007947 */ /* 0x000fec000b800000 */
[----:B------:R1:W2:Y:S02]  /*b1d0*/  SHFL.BFLY PT, R0, R230, 0x2, 0x1f ;  /* 0x0c401f00e6007f89 */ /* 0x0002a400000e0000 */
.L_x_3440:
[----:B--2---:R-:W-:Y:S01]  /*b1e0*/  FADD.FTZ R0, R0, R230 ;  /* 0x000000e600007221 */ /* 0x004fe20000010000 */
[----:B------:R-:W-:Y:S05]  /*b1f0*/  BRA.DIV ~URZ, `(.L_x_3368) ;  /* 0x000054927f007947 */ /* 0x000fea000b800000 */
[----:B------:R-:W2:Y:S04]  /*b200*/  SHFL.BFLY PT, R2, R231, 0x2, 0x1f ;  /* 0x0c401f00e7027f89 */ /* 0x000ea800000e0000 */
[----:B------:R-:W3:Y:S01]  /*b210*/  SHFL.BFLY PT, R5, R0, 0x1, 0x1f ;  /* 0x0c201f0000057f89 */ /* 0x000ee200000e0000 */
[----:B--2---:R-:W-:-:S02]  /*b220*/  FADD.FTZ R4, R2, R231 ;  /* 0x000000e702047221 */ /* 0x004fc40000010000 */
[----:B---3--:R-:W-:-:S03]  /*b230*/  FADD.FTZ R0, R0, R5 ;  /* 0x0000000500007221 */ /* 0x008fc60000010000 */
[----:B------:R2:W3:Y:S04]  /*b240*/  SHFL.BFLY PT, R3, R4, 0x1, 0x1f ;  /* 0x0c201f0004037f89 */ /* 0x0004e800000e0000 */
.L_x_3441:
        /* <DEDUP_REMOVED lines=62> */
[C---:B--2---:R-:W-:Y:S02]  /*b630*/  FMUL.FTZ R154, R0.reuse, R134 ;  /* 0x00000086009a7220 */ /* 0x044fe40000410000 */
[----:B------:R-:W-:Y:S02]  /*b640*/  FMUL.FTZ R155, R0, R135 ;  /* 0x00000087009b7220 */ /* 0x000fe40000410000 */
[----:B------:R-:W-:Y:S01]  /*b650*/  @P1 FFMA.FTZ R21, R4, R125, R5 ;  /* 0x0000007d04151223 */ /* 0x000fe20000010005 */
[----:B------:R-:W-:Y:S01]  /*b660*/  MOV R4, 0x1 ;  /* 0x0000000100047802 */ /* 0x000fe20000000f00 */
        /* <DEDUP_REMOVED lines=51> */
.L_x_3348:
        /* <DEDUP_REMOVED lines=17> */
.L_x_3370:
[----:B------:R-:W-:Y:S05]  /*bab0*/  BSYNC B0 ;  /* 0x0000000000007941 */ /* 0x000fea0003800000 */
.L_x_3369:
        /* <DEDUP_REMOVED lines=133> */
.L_x_3373:
        /* <DEDUP_REMOVED lines=121> */
.L_x_3442:
[----:B------:R-:W-:Y:S05]  /*caa0*/  BRA.DIV ~URZ, `(.L_x_3376) ;  /* 0x00003d527f007947 */ /* 0x000fea000b800000 */
[----:B------:R3:W4:Y:S02]  /*cab0*/  SHFL.IDX PT, R0, R13, RZ, 0x181f ;  /* 0x00181fff0d007589 */ /* 0x00072400000e0000 */
.L_x_3443:
        /* <DEDUP_REMOVED lines=17> */
.L_x_3378:
[----:B------:R-:W-:Y:S05]  /*cbd0*/  BSYNC B0 ;  /* 0x0000000000007941 */ /* 0x000fea0003800000 */
.L_x_3377:
[----:B------:R-:W-:Y:S05]  /*cbe0*/  BRA.DIV ~URZ, `(.L_x_3379) ;  /* 0x00003c727f007947 */ /* 0x000fea000b800000 */
[----:B--2---:R2:W1:Y:S04]  /*cbf0*/  SHFL.IDX PT, R10, R12, 0x1, 0x181f ;  /* 0x00381f000c0a7f89 */ /* 0x00446800000e0000 */
[----:B----4-:R2:W4:Y:S02]  /*cc00*/  SHFL.IDX PT, R0, R13, 0x1, 0x181f ;  /* 0x00381f000d007f89 */ /* 0x01052400000e0000 */
.L_x_3444:
        /* <DEDUP_REMOVED lines=18> */
.L_x_3381:
[----:B------:R-:W-:Y:S05]  /*cd30*/  BSYNC B0 ;  /* 0x0000000000007941 */ /* 0x000fea0003800000 */
.L_x_3380:
[----:B------:R-:W-:Y:S05]  /*cd40*/  BRA.DIV ~URZ, `(.L_x_3382) ;  /* 0x00003bd27f007947 */ /* 0x000fea000b800000 */
[----:B-1----:R1:W2:Y:S02]  /*cd50*/  SHFL.IDX PT, R10, R12, 0x2, 0x181f ;  /* 0x00581f000c0a7f89 */ /* 0x0022a400000e0000 */
.L_x_3445:
[----:B------:R-:W-:Y:S05]  /*cd60*/  BRA.DIV ~URZ, `(.L_x_3383) ;  /* 0x00003c227f007947 */ /* 0x000fea000b800000 */
[----:B----4-:R4:W1:Y:S02]  /*cd70*/  SHFL.IDX PT, R0, R13, 0x2, 0x181f ;  /* 0x00581f000d007f89 */ /* 0x01086400000e0000 */
.L_x_3446:
        /* <DEDUP_REMOVED lines=18> */
.L_x_3385:
[----:B------:R-:W-:Y:S05]  /*cea0*/  BSYNC B0 ;  /* 0x0000000000007941 */ /* 0x000fea0003800000 */
.L_x_3384:
[----:B------:R-:W-:Y:S05]  /*ceb0*/  BRA.DIV ~URZ, `(.L_x_3386) ;  /* 0x00003b327f007947 */ /* 0x000fea000b800000 */
[----:B-1----:R1:W3:Y:S04]  /*cec0*/  SHFL.IDX PT, R6, R12, 0x3, 0x181f ;  /* 0x00781f000c067f89 */ /* 0x0022e800000e0000 */
[----:B------:R1:W4:Y:S02]  /*ced0*/  SHFL.IDX PT, R0, R13, 0x3, 0x181f ;  /* 0x00781f000d007f89 */ /* 0x00032400000e0000 */
.L_x_3447:
        /* <DEDUP_REMOVED lines=19> */
.L_x_3374:
        /* <DEDUP_REMOVED lines=34> */
.L_x_3448:
[----:B------:R-:W-:Y:S05]  /*d230*/  BRA.DIV ~URZ, `(.L_x_3389) ;  /* 0x000038e27f007947 */ /* 0x000fea000b800000 */
[----:B------:R3:W4:Y:S02]  /*d240*/  SHFL.IDX PT, R0, R33, RZ, 0x1c1f ;  /* 0x001c1fff21007589 */ /* 0x00072400000e0000 */
.L_x_3449:
        /* <DEDUP_REMOVED lines=147> */
.L_x_3391:
[----:B------:R-:W-:Y:S05]  /*db80*/  BSYNC B0 ;  /* 0x0000000000007941 */ /* 0x000fea0003800000 */
.L_x_3390:
[----:B------:R-:W-:Y:S05]  /*db90*/  BRA.DIV ~URZ, `(.L_x_3392) ;  /* 0x00002fe27f007947 */ /* 0x000fea000b800000 */
[----:B--2---:R2:W1:Y:S04]  /*dba0*/  SHFL.IDX PT, R4, R12, 0x1, 0x1c1f ;  /* 0x003c1f000c047f89 */ /* 0x00446800000e0000 */
[----:B----4-:R2:W4:Y:S02]  /*dbb0*/  SHFL.IDX PT, R0, R33, 0x1, 0x1c1f ;  /* 0x003c1f0021007f89 */ /* 0x01052400000e0000 */
.L_x_3450:
        /* <DEDUP_REMOVED lines=107> */
.L_x_3372:
        /* <DEDUP_REMOVED lines=21> */
.L_x_3393:
        /* <DEDUP_REMOVED lines=56> */
.L_x_3395:
[----:B------:R-:W-:Y:S05]  /*e740*/  BSYNC B0 ;  /* 0x0000000000007941 */ /* 0x000fea0003800000 */
.L_x_3394:
        /* <DEDUP_REMOVED lines=42> */
.L_x_3451:
[----:B------:R-:W-:Y:S05]  /*e9f0*/  BRA.DIV ~URZ, `(.L_x_3397) ;  /* 0x000022b27f007947 */ /* 0x000fea000b800000 */
[----:B------:R3:W4:Y:S02]  /*ea00*/  SHFL.IDX PT, R0, R12, RZ, 0x181f ;  /* 0x00181fff0c007589 */ /* 0x00072400000e0000 */
.L_x_3452:
        /* <DEDUP_REMOVED lines=18> */
.L_x_3399:
[----:B------:R-:W-:Y:S05]  /*eb30*/  BSYNC B0 ;  /* 0x0000000000007941 */ /* 0x000fea0003800000 */
.L_x_3398:
[----:B------:R-:W-:Y:S05]  /*eb40*/  BRA.DIV ~URZ, `(.L_x_3400) ;  /* 0x000021c27f007947 */ /* 0x000fea000b800000 */
[----:B--2---:R2:W1:Y:S04]  /*eb50*/  SHFL.IDX PT, R8, R9, 0x1, 0x181f ;  /* 0x00381f0009087f89 */ /* 0x00446800000e0000 */
[----:B----4-:R2:W4:Y:S02]  /*eb60*/  SHFL.IDX PT, R0, R12, 0x1, 0x181f ;  /* 0x00381f000c007f89 */ /* 0x01052400000e0000 */
.L_x_3453:
        /* <DEDUP_REMOVED lines=18> */
.L_x_3402:
[----:B------:R-:W-:Y:S05]  /*ec90*/  BSYNC B0 ;  /* 0x0000000000007941 */ /* 0x000fea0003800000 */
.L_x_3401:
[----:B------:R-:W-:Y:S05]  /*eca0*/  BRA.DIV ~URZ, `(.L_x_3403) ;  /* 0x000021227f007947 */ /* 0x000fea000b800000 */
[----:B-1----:R1:W2:Y:S02]  /*ecb0*/  SHFL.IDX PT, R8, R9, 0x2, 0x181f ;  /* 0x00581f0009087f89 */ /* 0x0022a400000e0000 */
.L_x_3454:
[----:B------:R-:W-:Y:S05]  /*ecc0*/  BRA.DIV ~URZ, `(.L_x_3404) ;  /* 0x000021727f007947 */ /* 0x000fea000b800000 */
[----:B----4-:R4:W1:Y:S02]  /*ecd0*/  SHFL.IDX PT, R0, R12, 0x2, 0x181f ;  /* 0x00581f000c007f89 */ /* 0x01086400000e0000 */
.L_x_3455:
        /* <DEDUP_REMOVED lines=18> */
.L_x_3406:
[----:B------:R-:W-:Y:S05]  /*ee00*/  BSYNC B0 ;  /* 0x0000000000007941 */ /* 0x000fea0003800000 */
.L_x_3405:
[----:B------:R-:W-:Y:S05]  /*ee10*/  BRA.DIV ~URZ, `(.L_x_3407) ;  /* 0x000020827f007947 */ /* 0x000fea000b800000 */
[----:B--2---:R2:W3:Y:S04]  /*ee20*/  SHFL.IDX PT, R8, R9, 0x3, 0x181f ;  /* 0x00781f0009087f89 */ /* 0x0044e800000e0000 */
[----:B-1----:R2:W1:Y:S02]  /*ee30*/  SHFL.IDX PT, R0, R12, 0x3, 0x181f ;  /* 0x00781f000c007f89 */ /* 0x00246400000e0000 */
.L_x_3456:
        /* <DEDUP_REMOVED lines=17> */
.L_x_3387:
[----:B------:R-:W-:Y:S05]  /*ef50*/  BSYNC B1 ;  /* 0x0000000000017941 */ /* 0x000fea0003800000 */
.L_x_3371:
        /* <DEDUP_REMOVED lines=13> */
.L_x_3457:
[----:B------:R-:W-:Y:S05]  /*f030*/  BRA.DIV ~URZ, `(.L_x_3410) ;  /* 0x00001f927f007947 */ /* 0x000fea000b800000 */
[----:B---3--:R3:W2:Y:S02]  /*f040*/  SHFL.IDX PT, R8, R86, 0x1, 0x1f ;  /* 0x00201f0056087f89 */ /* 0x0086a400000e0000 */
.L_x_3458:
        /* <DEDUP_REMOVED lines=18> */
.L_x_3459:
        /* <DEDUP_REMOVED lines=16> */
.L_x_3460:
[----:B---3--:R-:W-:Y:S01]  /*f270*/  IMAD R0, R0, c[0x0][0x538], RZ ;  /* 0x00014e0000007a24 */ /* 0x008fe200078e02ff */
[----:B------:R-:W-:Y:S04]  /*f280*/  BSSY B1, `(.L_x_3413) ;  /* 0x00000c5000017945 */ /* 0x000fe80003800000 */
[----:B--2---:R-:W-:-:S04]  /*f290*/  IADD3 R8, R0, R8, RZ ;  /* 0x0000000800087210 */ /* 0x004fc80007ffe0ff */
[----:B----4-:R-:W-:-:S13]  /*f2a0*/  ISETP.GT.AND P6, PT, R8, R9, PT ;  /* 0x000000090800720c */ /* 0x010fda0003fc4270 */
[----:B------:R-:W-:Y:S05]  /*f2b0*/  @P6 BRA `(.L_x_3414) ;  /* 0x0000024000006947 */ /* 0x000fea0003800000 */
.L_x_3418:
        /* <DEDUP_REMOVED lines=16> */
.L_x_3461:
        /* <DEDUP_REMOVED lines=16> */
.L_x_3462:
[----:B--2---:R-:W-:-:S05]  /*f4c0*/  IMAD R0, R0, c[0x0][0x538], RZ ;  /* 0x00014e0000007a24 */ /* 0x004fca00078e02ff */
[----:B------:R-:W-:-:S04]  /*f4d0*/  IADD3 R8, R0, R8, RZ ;  /* 0x0000000800087210 */ /* 0x000fc80007ffe0ff */
[----:B------:R-:W-:-:S13]  /*f4e0*/  ISETP.GT.AND P6, PT, R8, R9, PT ;  /* 0x000000090800720c */ /* 0x000fda0003fc4270 */
[----:B-1----:R-:W-:Y:S05]  /*f4f0*/  @!P6 BRA `(.L_x_3418) ;  /* 0xfffffdc00000e947 */ /* 0x002fea000383ffff */
.L_x_3414:
[----:B------:R-:W-:-:S05]  /*f500*/  IADD3 R11, -R0, R8, RZ ;  /* 0x00000008000b7210 */ /* 0x000fca0007ffe1ff */
[----:B------:R-:W-:-:S05]  /*f510*/  IMAD R0, R4, c[0x0][0x538], R11 ;  /* 0x00014e0004007a24 */ /* 0x000fca00078e020b */
[----:B------:R-:W-:Y:S01]  /*f520*/  ISETP.GT.AND P0, PT, R0, R9, PT ;  /* 0x000000090000720c */ /* 0x000fe20003f04270 */
[----:B------:R-:W-:-:S12]  /*f530*/  BRA.DIV ~URZ, `(.L_x_3419) ;  /* 0x00001ed27f007947 */ /* 0x000fd8000b800000 */
[----:B------:R-:W-:-:S04]  /*f540*/  VOTE.ANY R12, PT, !P0 ;  /* 0x00000000000c7806 */ /* 0x000fc800040e0100 */
.L_x_3463:
[----:B------:R-:W2:Y:S02]  /*f550*/  POPC R8, R12 ;  /* 0x0000000c00087309 */ /* 0x000ea40000000000 */
[----:B--2---:R-:W-:Y:S01]  /*f560*/  IADD3 R239, R8, R239, RZ ;  /* 0x000000ef08ef7210 */ /* 0x004fe20007ffe0ff */
[----:B------:R-:W-:Y:S05]  /*f570*/  BRA.DIV ~URZ, `(.L_x_3420) ;  /* 0x00001ee27f007947 */ /* 0x000fea000b800000 */
[----:B------:R2:W3:Y:S04]  /*f580*/  SHFL.IDX PT, R10, R6, R8, 0x1f ;  /* 0x00001f08060a7589 */ /* 0x0004e800000e0000 */
[----:B------:R2:W4:Y:S02]  /*f590*/  SHFL.IDX PT, R7, R7, R8, 0x1f ;  /* 0x00001f0807077589 */ /* 0x00052400000e0000 */
.L_x_3464:
[----:B------:R-:W-:Y:S01]  /*f5a0*/  ISETP.NE.AND P0, PT, R12, RZ, PT ;  /* 0x000000ff0c00720c */ /* 0x000fe20003f05270 */
[----:B------:R-:W-:-:S12]  /*f5b0*/  BSSY B0, `(.L_x_3421) ;  /* 0x0000005000007945 */ /* 0x000fd80003800000 */
[----:B------:R-:W-:Y:S05]  /*f5c0*/  @!P0 BRA `(.L_x_3422) ;  /* 0x0000003000008947 */ /* 0x000fea0003800000 */
[----:B------:R-:W-:Y:S01]  /*f5d0*/  IADD3 R3, R8, -0x1, RZ ;  /* 0xffffffff08037810 */ /* 0x000fe20007ffe0ff */
[----:B------:R-:W-:Y:S05]  /*f5e0*/  BRA.DIV ~URZ, `(.L_x_3423) ;  /* 0x00001f427f007947 */ /* 0x000fea000b800000 */
[----:B------:R1:W2:Y:S02]  /*f5f0*/  SHFL.IDX PT, R13, R4, R3, 0x1f ;  /* 0x00001f03040d7589 */ /* 0x0002a400000e0000 */
.L_x_3422:
[----:B------:R-:W-:Y:S05]  /*f600*/  BSYNC B0 ;  /* 0x0000000000007941 */ /* 0x000fea0003800000 */
.L_x_3421:
        /* <DEDUP_REMOVED lines=66> */
.L_x_3425:
        /* <DEDUP_REMOVED lines=66> */
.L_x_3426:
[----:B------:R-:W-:Y:S05]  /*fe50*/  BSYNC B0 ;  /* 0x0000000000007941 */ /* 0x000fea0003800000 */
.L_x_3424:
[----:B------:R-:W-:-:S04]  /*fe60*/  LOP3.LUT R2, RZ, R2, RZ, 0x33, !PT ;  /* 0x00000002ff027212 */ /* 0x000fc800078e33ff */
[----:B------:R-:W-:Y:S01]  /*fe70*/  IADD3 R237, R2, R10, RZ ;  /* 0x0000000a02ed7210 */ /* 0x000fe20007ffe0ff */
[----:B------:R-:W-:Y:S05]  /*fe80*/  BRA `(.L_x_3427) ;  /* 0x0000004000007947 */ /* 0x000fea0003800000 */
.L_x_3415:
[----:B------:R-:W-:Y:S01]  /*fe90*/  IMAD.MOV.U32 R236, RZ, RZ, R9 ;  /* 0x000000ffffec7224 */ /* 0x000fe200078e0009 */
[----:B------:R-:W-:Y:S01]  /*fea0*/  MOV R238, RZ ;  /* 0x000000ff00ee7202 */ /* 0x000fe20000000f00 */
[----:B------:R-:W-:Y:S01]  /*feb0*/  IMAD.MOV.U32 R237, RZ, RZ, RZ ;  /* 0x000000ffffed7224 */ /* 0x000fe200078e00ff */
[----:B------:R-:W-:Y:S02]  /*fec0*/  MOV R239, c[0x0][0x53c] ;  /* 0x00014f0000ef7a02 */ /* 0x000fe40000000f00 */
.L_x_3427:
[----:B------:R-:W-:Y:S05]  /*fed0*/  BSYNC B1 ;  /* 0x0000000000017941 */ /* 0x000fea0003800000 */
.L_x_3413:
[----:B------:R-:W-:Y:S01]  /*fee0*/  WARPSYNC 0xffffffff ;  /* 0xffffffff00007948 */ /* 0x000fe20003800000 */
[----:B------:R-:W-:Y:S01]  /*fef0*/  BAR.SYNC.DEFER_BLOCKING 0x4, 0x100 ;  /* 0x0104000000007b1d */ /* 0x000fe20000010000 */
[----:B------:R-:W-:-:S13]  /*ff00*/  ISETP.NE.AND P0, PT, R14, RZ, PT ;  /* 0x000000ff0e00720c */ /* 0x000fda0003f05270 */
[----:B------:R2:W-:Y:S04]  /*ff10*/  @!P0 STS.128 [0x18100], R236 ;  /* 0x018100ecff008388 */ /* 0x0005e80000000c00 */
[----:B------:R-:W-:Y:S06]  /*ff20*/  BAR.ARV 0x5, 0x100 ;  /* 0x0144000000007b1d */ /* 0x000fec0000002000 */
.L_x_3408:
[----:B-1----:R-:W-:-:S13]  /*ff30*/  ISETP.GE.AND P0, PT, R239, c[0x0][0x53c], PT ;  /* 0x00014f00ef007a0c */ /* 0x002fda0003f06270 */
[----:B--23--:R-:W-:Y:S01]  /*ff40*/  @P0 CALL.REL.NOINC `(.L_x_3428) ;  /* 0x0000001000000944 */ /* 0x00cfe20003c00000 */
[----:B------:R-:W-:Y:S05]  /*ff50*/  BRA `(.L_x_3429) ;  /* 0xffff19c000007947 */ /* 0x000fea000383ffff */
.L_x_3428:
[----:B------:R-:W-:Y:S05]  /*ff60*/  EXIT ;  /* 0x000000000000794d */ /* 0x000fea0003800000 */
.L_x_3331:
[----:B------:R-:W-:Y:S01]  /*ff70*/  IMAD.MOV.U32 R0, RZ, RZ, R5 ;  /* 0x000000ffff007224 */ /* 0x000fe200078e0005 */
[----:B------:R-:W-:Y:S02]  /*ff80*/  MOV R2, 0x1 ;  /* 0x0000000100027802 */ /* 0x000fe40000000f00 */
[----:B------:R-:W-:Y:S02]  /*ff90*/  MOV R3, 0xffb0 ;  /* 0x0000ffb000037802 */ /* 0x000fe40000000f00 */
[----:B--2---:R-:W-:Y:S05]  /*ffa0*/  CALL.REL.NOINC `($__internal_72_$__cuda_sm70_shflsync_up_p) ;  /* 0x0000168000007944 */ /* 0x004fea0003c00000 */
[----:B------:R-:W-:Y:S01]  /*ffb0*/  MOV R0, R4 ;  /* 0x0000000400007202 */ /* 0x000fe20000000f00 */
[----:B------:R-:W-:Y:S05]  /*ffc0*/  BRA `(.L_x_3430) ;  /* 0xffff047000007947 */ /* 0x000fea000383ffff */
.L_x_3332:
[----:B------:R-:W-:Y:S01]  /*ffd0*/  IMAD.MOV.U32 R0, RZ, RZ, R5 ;  /* 0x000000ffff007224 */ /* 0x000fe200078e0005 */
[----:B------:R-:W-:Y:S02]  /*ffe0*/  MOV R2, 0x2 ;  /* 0x0000000200027802 */ /* 0x000fe40000000f00 */
[----:B------:R-:W-:Y:S02]  /*fff0*/  MOV R3, 0x10010 ;  /* 0x0001001000037802 */ /* 0x000fe40000000f00 */
[----:B--2---:R-:W-:Y:S05]  /*10000*/  CALL.REL.NOINC `($__internal_72_$__cuda_sm70_shflsync_up_p) ;  /* 0x0000162000007944 */ /* 0x004fea0003c00000 */
[----:B------:R-:W-:Y:S01]  /*10010*/  SEL R0, R4, RZ, P4 ;  /* 0x000000ff04007207 */ /* 0x000fe20002000000 */
[----:B------:R-:W-:Y:S01]  /*10020*/  IMAD.MOV.U32 R2, RZ, RZ, 0x4 ;  /* 0x00000004ff027424 */ /* 0x000fe200078e00ff */
[----:B------:R-:W-:-:S03]  /*10030*/  MOV R3, 0x10060 ;  /* 0x0001006000037802 */ /* 0x000fc60000000f00 */
[----:B------:R-:W-:Y:S02]  /*10040*/  IMAD.IADD R0, R5, 0x1, R0 ;  /* 0x0000000105007824 */ /* 0x000fe400078e0200 */
[----:B------:R-:W-:Y:S05]  /*10050*/  CALL.REL.NOINC `($__internal_72_$__cuda_sm70_shflsync_up_p) ;  /* 0x000015d000007944 */ /* 0x000fea0003c00000 */
        /* <DEDUP_REMOVED lines=13> */
[----:B------:R-:W-:Y:S01]  /*10130*/  IMAD.IADD R4, R0, 0x1, R4 ;  /* 0x0000000100047824 */ /* 0x000fe200078e0204 */
[----:B------:R-:W-:-:S03]  /*10140*/  MOV R0, 0x1f ;  /* 0x0000001f00007802 */ /* 0x000fc60000000f00 */
[----:B------:R-:W-:Y:S02]  /*10150*/  IMAD.MOV.U32 R5, RZ, RZ, R4 ;  /* 0x000000ffff057224 */ /* 0x000fe400078e0004 */
[----:B------:R-:W-:Y:S05]  /*10160*/  CALL.REL.NOINC `($__internal_71_$__cuda_sm70_shflsync_idx_p) ;  /* 0x0000147000007944 */ /* 0x000fea0003c00000 */
[----:B------:R-:W-:Y:S05]  /*10170*/  BRA `(.L_x_3431) ;  /* 0xffff03c000007947 */ /* 0x000fea000383ffff */
.L_x_3334:
[----:B------:R-:W-:Y:S02]  /*10180*/  SEL R0, RZ, 0x1, P0 ;  /* 0x00000001ff007807 */ /* 0x000fe40000000000 */
[----:B------:R-:W-:Y:S02]  /*10190*/  MOV R2, 0x101b0 ;  /* 0x000101b000027802 */ /* 0x000fe40000000f00 */
[----:B------:R-:W-:Y:S05]  /*101a0*/  CALL.REL.NOINC `($__internal_73_$__cuda_sm70_votesync_ballot) ;  /* 0x000014f000007944 */ /* 0x000fea0003c00000 */
[----:B------:R-:W-:Y:S01]  /*101b0*/  MOV R10, R0 ;  /* 0x00000000000a7202 */ /* 0x000fe20000000f00 */
[----:B------:R-:W-:Y:S05]  /*101c0*/  BRA `(.L_x_3432) ;  /* 0xffff040000007947 */ /* 0x000fea000383ffff */
.L_x_3335:
[----:B------:R-:W-:Y:S01]  /*101d0*/  IMAD.MOV.U32 R5, RZ, RZ, R9 ;  /* 0x000000ffff057224 */ /* 0x000fe200078e0009 */
[----:B------:R-:W-:Y:S01]  /*101e0*/  MOV R3, R7 ;  /* 0x0000000700037202 */ /* 0x000fe20000000f00 */
[----:B------:R-:W-:Y:S01]  /*101f0*/  IMAD.MOV.U32 R0, RZ, RZ, 0x1f ;  /* 0x0000001fff007424 */ /* 0x000fe200078e00ff */
[----:B------:R-:W-:Y:S02]  /*10200*/  MOV R2, 0x10220 ;  /* 0x0001022000027802 */ /* 0x000fe40000000f00 */
[----:B------:R-:W-:Y:S05]  /*10210*/  CALL.REL.NOINC `($__internal_71_$__cuda_sm70_shflsync_idx_p) ;  /* 0x000013c000007944 */ /* 0x000fea0003c00000 */
[----:B------:R-:W-:Y:S01]  /*10220*/  IMAD.MOV.U32 R237, RZ, RZ, R0 ;  /* 0x000000ffffed7224 */ /* 0x000fe200078e0000 */
[----:B------:R-:W-:Y:S01]  /*10230*/  MOV R5, R8 ;  /* 0x0000000800057202 */ /* 0x000fe20000000f00 */
[----:B------:R-:W-:Y:S01]  /*10240*/  IMAD.MOV.U32 R6, RZ, RZ, RZ ;  /* 0x000000ffff067224 */ /* 0x000fe200078e00ff */
[----:B------:R-:W-:Y:S01]  /*10250*/  MOV R3, R7 ;  /* 0x0000000700037202 */ /* 0x000fe20000000f00 */
[----:B------:R-:W-:Y:S01]  /*10260*/  IMAD.MOV.U32 R0, RZ, RZ, 0x1f ;  /* 0x0000001fff007424 */ /* 0x000fe200078e00ff */
[----:B------:R-:W-:-:S02]  /*10270*/  MOV R2, 0x10290 ;  /* 0x0001029000027802 */ /* 0x000fc40000000f00 */
[----:B------:R-:W-:Y:S05]  /*10280*/  CALL.REL.NOINC `($__internal_71_$__cuda_sm70_shflsync_idx_p) ;  /* 0x0000135000007944 */ /* 0x000fea0003c00000 */
[----:B------:R-:W-:Y:S01]  /*10290*/  MOV R9, R0 ;  /* 0x0000000000097202 */ /* 0x000fe20000000f00 */
[----:B------:R-:W-:Y:S05]  /*102a0*/  BRA `(.L_x_3433) ;  /* 0xffff038000007947 */ /* 0x000fea000383ffff */
.L_x_3338:
[----:B------:R-:W-:Y:S01]  /*102b0*/  IMAD.MOV.U32 R5, RZ, RZ, R4 ;  /* 0x000000ffff057224 */ /* 0x000fe200078e0004 */
[----:B------:R-:W-:-:S02]  /*102c0*/  MOV R0, 0x1f ;  /* 0x0000001f00007802 */ /* 0x000fc40000000f00 */
[----:B------:R-:W-:Y:S02]  /*102d0*/  MOV R2, 0x102f0 ;  /* 0x000102f000027802 */ /* 0x000fe40000000f00 */
[----:B-123--:R-:W-:Y:S05]  /*102e0*/  CALL.REL.NOINC `($__internal_71_$__cuda_sm70_shflsync_idx_p) ;  /* 0x000012f000007944 */ /* 0x00efea0003c00000 */
[----:B------:R-:W-:Y:S01]  /*102f0*/  MOV R6, R0 ;  /* 0x0000000000067202 */ /* 0x000fe20000000f00 */
[----:B------:R-:W-:Y:S05]  /*10300*/  BRA `(.L_x_3337) ;  /* 0xffff038000007947 */ /* 0x000fea000383ffff */
.L_x_3349:
[----:B------:R-:W-:Y:S01]  /*10310*/  IMAD.MOV.U32 R5, RZ, RZ, R11 ;  /* 0x000000ffff057224 */ /* 0x000fe200078e000b */
[----:B------:R-:W-:Y:S01]  /*10320*/  MOV R3, RZ ;  /* 0x000000ff00037202 */ /* 0x000fe20000000f00 */
[----:B------:R-:W-:Y:S01]  /*10330*/  IMAD.MOV.U32 R0, RZ, RZ, 0x181f ;  /* 0x0000181fff007424 */ /* 0x000fe200078e00ff */
[----:B------:R-:W-:Y:S02]  /*10340*/  MOV R2, 0x10360 ;  /* 0x0001036000027802 */ /* 0x000fe40000000f00 */
[----:B------:R-:W-:Y:S05]  /*10350*/  CALL.REL.NOINC `($__internal_71_$__cuda_sm70_shflsync_idx_p) ;  /* 0x0000128000007944 */ /* 0x000fea0003c00000 */
[----:B------:R-:W-:Y:S01]  /*10360*/  MOV R8, R0 ;  /* 0x0000000000087202 */ /* 0x000fe20000000f00 */
[----:B------:R-:W-:Y:S05]  /*10370*/  BRA `(.L_x_3434) ;  /* 0xffff259000007947 */ /* 0x000fea000383ffff */
.L_x_3350:
[----:B------:R-:W-:Y:S01]  /*10380*/  IMAD.MOV.U32 R5, RZ, RZ, R14 ;  /* 0x000000ffff057224 */ /* 0x000fe200078e000e */
[----:B------:R-:W-:Y:S01]  /*10390*/  MOV R3, RZ ;  /* 0x000000ff00037202 */ /* 0x000fe20000000f00 */
[----:B------:R-:W-:Y:S01]  /*103a0*/  IMAD.MOV.U32 R0, RZ, RZ, 0x181f ;  /* 0x0000181fff007424 */ /* 0x000fe200078e00ff */
[----:B------:R-:W-:Y:S02]  /*103b0*/  MOV R2, 0x103d0 ;  /* 0x000103d000027802 */ /* 0x000fe40000000f00 */
[----:B-12---:R-:W-:Y:S05]  /*103c0*/  CALL.REL.NOINC `($__internal_71_$__cuda_sm70_shflsync_idx_p) ;  /* 0x0000121000007944 */ /* 0x006fea0003c00000 */
[----:B------:R-:W-:Y:S05]  /*103d0*/  BRA `(.L_x_3435) ;  /* 0xffff255000007947 */ /* 0x000fea000383ffff */
.L_x_3353:
[----:B--2---:R-:W-:Y:S01]  /*103e0*/  IMAD.MOV.U32 R5, RZ, RZ, R11 ;  /* 0x000000ffff057224 */ /* 0x004fe200078e000b */
[----:B------:R-:W-:Y:S01]  /*103f0*/  MOV R3, 0x1 ;  /* 0x0000000100037802 */ /* 0x000fe20000000f00 */
[----:B----4-:R-:W-:Y:S01]  /*10400*/  IMAD.MOV.U32 R0, RZ, RZ, 0x181f ;  /* 0x0000181fff007424 */ /* 0x010fe200078e00ff */
[----:B------:R-:W-:-:S02]  /*10410*/  MOV R2, 0x10430 ;  /* 0x0001043000027802 */ /* 0x000fc40000000f00 */
[----:B-1-3--:R-:W-:Y:S05]  /*10420*/  CALL.REL.NOINC `($__internal_71_$__cuda_sm70_shflsync_idx_p) ;  /* 0x000011b000007944 */ /* 0x00afea0003c00000 */
[----:B------:R-:W-:Y:S01]  /*10430*/  IMAD.MOV.U32 R8, RZ, RZ, R0 ;  /* 0x000000ffff087224 */ /* 0x000fe200078e0000 */
[----:B------:R-:W-:Y:S01]  /*10440*/  MOV R3, 0x1 ;  /* 0x0000000100037802 */ /* 0x000fe20000000f00 */
[----:B------:R-:W-:Y:S01]  /*10450*/  IMAD.MOV.U32 R5, RZ, RZ, R14 ;  /* 0x000000ffff057224 */ /* 0x000fe200078e000e */
[----:B------:R-:W-:-:S02]  /*10460*/  MOV R0, 0x181f ;  /* 0x0000181f00007802 */ /* 0x000fc40000000f00 */
[----:B------:R-:W-:Y:S02]  /*10470*/  MOV R2, 0x10490 ;  /* 0x0001049000027802 */ /* 0x000fe40000000f00 */
[----:B------:R-:W-:Y:S05]  /*10480*/  CALL.REL.NOINC `($__internal_71_$__cuda_sm70_shflsync_idx_p) ;  /* 0x0000115000007944 */ /* 0x000fea0003c00000 */
[----:B------:R-:W-:Y:S05]  /*10490*/  BRA `(.L_x_3436) ;  /* 0xffff261000007947 */ /* 0x000fea000383ffff */
.L_x_3356:
[----:B-1----:R-:W-:Y:S01]  /*104a0*/  IMAD.MOV.U32 R5, RZ, RZ, R11 ;  /* 0x000000ffff057224 */ /* 0x002fe200078e000b */
[----:B------:R-:W-:Y:S01]  /*104b0*/  MOV R3, 0x2 ;  /* 0x0000000200037802 */ /* 0x000fe20000000f00 */
[----:B----4-:R-:W-:Y:S01]  /*104c0*/  IMAD.MOV.U32 R0, RZ, RZ, 0x181f ;  /* 0x0000181fff007424 */ /* 0x010fe200078e00ff */
[----:B------:R-:W-:Y:S02]  /*104d0*/  MOV R2, 0x104f0 ;  /* 0x000104f000027802 */ /* 0x000fe40000000f00 */
[----:B--23--:R-:W-:Y:S05]  /*104e0*/  CALL.REL.NOINC `($__internal_71_$__cuda_sm70_shflsync_idx_p) ;  /* 0x000010f000007944 */ /* 0x00cfea0003c00000 */
[----:B------:R-:W-:Y:S01]  /*104f0*/  MOV R8, R0 ;  /* 0x0000000000087202 */ /* 0x000fe20000000f00 */
[----:B------:R-:W-:Y:S05]  /*10500*/  BRA `(.L_x_3437) ;  /* 0xffff271000007947 */ /* 0x000fea000383ffff */
.L_x_3357:
[----:B------:R-:W-:Y:S01]  /*10510*/  IMAD.MOV.U32 R5, RZ, RZ, R14 ;  /* 0x000000ffff057224 */ /* 0x000fe200078e000e */
[----:B------:R-:W-:Y:S01]  /*10520*/  MOV R3, 0x2 ;  /* 0x0000000200037802 */ /* 0x000fe20000000f00 */
[----:B----4-:R-:W-:Y:S01]  /*10530*/  IMAD.MOV.U32 R0, RZ, RZ, 0x181f ;  /* 0x0000181fff007424 */ /* 0x010fe200078e00ff */
[----:B------:R-:W-:Y:S02]  /*10540*/  MOV R2, 0x10560 ;  /* 0x0001056000027802 */ /* 0x000fe40000000f00 */
[----:B-123--:R-:W-:Y:S05]  /*10550*/  CALL.REL.NOINC `($__internal_71_$__cuda_sm70_shflsync_idx_p) ;  /* 0x0000108000007944 */ /* 0x00efea0003c00000 */
[----:B------:R-:W-:Y:S05]  /*10560*/  BRA `(.L_x_3438) ;  /* 0xffff26d000007947 */ /* 0x000fea000383ffff */
.L_x_3360:
[----:B-1----:R-:W-:Y:S01]  /*10570*/  IMAD.MOV.U32 R5, RZ, RZ, R11 ;  /* 0x000000ffff057224 */ /* 0x002fe200078e000b */
[----:B------:R-:W-:Y:S01]  /*10580*/  MOV R3, 0x3 ;  /* 0x0000000300037802 */ /* 0x000fe20000000f00 */
[----:B------:R-:W-:Y:S01]  /*10590*/  IMAD.MOV.U32 R0, RZ, RZ, 0x181f ;  /* 0x0000181fff007424 */ /* 0x000fe200078e00ff */
[----:B------:R-:W-:-:S02]  /*105a0*/  MOV R2, 0x105c0 ;  /* 0x000105c000027802 */ /* 0x000fc40000000f00 */
[----:B--234-:R-:W-:Y:S05]  /*105b0*/  CALL.REL.NOINC `($__internal_71_$__cuda_sm70_shflsync_idx_p) ;  /* 0x0000102000007944 */ /* 0x01cfea0003c00000 */
[----:B------:R-:W-:Y:S01]  /*105c0*/  IMAD.MOV.U32 R6, RZ, RZ, R0 ;  /* 0x000000ffff067224 */ /* 0x000fe200078e0000 */
[----:B------:R-:W-:Y:S01]  /*105d0*/  MOV R3, 0x3 ;  /* 0x0000000300037802 */ /* 0x000fe20000000f00 */
[----:B------:R-:W-:Y:S01]  /*105e0*/  IMAD.MOV.U32 R5, RZ, RZ, R14 ;  /* 0x000000ffff057224 */ /* 0x000fe200078e000e */
[----:B------:R-:W-:-:S02]  /*105f0*/  MOV R0, 0x181f ;  /* 0x0000181f00007802 */ /* 0x000fc40000000f00 */
[----:B------:R-:W-:Y:S02]  /*10600*/  MOV R2, 0x10620 ;  /* 0x0001062000027802 */ /* 0x000fe40000000f00 */
[----:B------:R-:W-:Y:S05]  /*10610*/  CALL.REL.NOINC `($__internal_71_$__cuda_sm70_shflsync_idx_p) ;  /* 0x00000fc000007944 */ /* 0x000fea0003c00000 */
[----:B------:R-:W-:Y:S05]  /*10620*/  BRA `(.L_x_3439) ;  /* 0xffff279000007947 */ /* 0x000fea000383ffff */
.L_x_3367:
[----:B------:R-:W-:Y:S01]  /*10630*/  IMAD.MOV.U32 R2, RZ, RZ, R230 ;  /* 0x000000ffff027224 */ /* 0x000fe200078e00e6 */
[----:B------:R-:W-:Y:S02]  /*10640*/  MOV R5, 0x2 ;  /* 0x0000000200057802 */ /* 0x000fe40000000f00 */
[----:B------:R-:W-:Y:S02]  /*10650*/  MOV R3, 0x10670 ;  /* 0x0001067000037802 */ /* 0x000fe40000000f00 */
[----:B------:R-:W-:Y:S05]  /*10660*/  CALL.REL.NOINC `($__internal_70_$__cuda_sm70_shflsync_bfly_p) ;  /* 0x00000f2000007944 */ /* 0x000fea0003c00000 */
[----:B------:R-:W-:Y:S01]  /*10670*/  MOV R0, R5 ;  /* 0x0000000500007202 */ /* 0x000fe20000000f00 */
[----:B------:R-:W-:Y:S05]  /*10680*/  BRA `(.L_x_3440) ;  /* 0xffffab5000007947 */ /* 0x000fea000383ffff */
.L_x_3368:
[----:B------:R-:W-:Y:S01]  /*10690*/  IMAD.MOV.U32 R2, RZ, RZ, R0 ;  /* 0x000000ffff027224 */ /* 0x000fe200078e0000 */
[----:B------:R-:W-:Y:S02]  /*106a0*/  MOV R5, 0x1 ;  /* 0x0000000100057802 */ /* 0x000fe40000000f00 */
[----:B------:R-:W-:Y:S02]  /*106b0*/  MOV R3, 0x106d0 ;  /* 0x000106d000037802 */ /* 0x000fe40000000f00 */
[----:B-1----:R-:W-:Y:S05]  /*106c0*/  CALL.REL.NOINC `($__internal_70_$__cuda_sm70_shflsync_bfly_p) ;  /* 0x00000ec000007944 */ /* 0x002fea0003c00000 */
[----:B------:R-:W-:Y:S01]  /*106d0*/  FADD.FTZ R0, R0, R5 ;  /* 0x0000000500007221 */ /* 0x000fe20000010000 */
[----:B------:R-:W-:Y:S02]  /*106e0*/  MOV R2, R231 ;  /* 0x000000e700027202 */ /* 0x000fe40000000f00 */
[----:B------:R-:W-:-:S02]  /*106f0*/  MOV R5, 0x2 ;  /* 0x0000000200057802 */ /* 0x000fc40000000f00 */
[----:B------:R-:W-:Y:S02]  /*10700*/  MOV R3, 0x10720 ;  /* 0x0001072000037802 */ /* 0x000fe40000000f00 */
[----:B------:R-:W-:Y:S05]  /*10710*/  CALL.REL.NOINC `($__internal_70_$__cuda_sm70_shflsync_bfly_p) ;  /* 0x00000e7000007944 */ /* 0x000fea0003c00000 */
[----:B------:R-:W-:Y:S01]  /*10720*/  FADD.FTZ R4, R231, R5 ;  /* 0x00000005e7047221 */ /* 0x000fe20000010000 */
[----:B------:R-:W-:Y:S02]  /*10730*/  MOV R5, 0x1 ;  /* 0x0000000100057802 */ /* 0x000fe40000000f00 */
[----:B------:R-:W-:Y:S02]  /*10740*/  MOV R3, 0x10770 ;  /* 0x0001077000037802 */ /* 0x000fe40000000f00 */
[----:B------:R-:W-:Y:S02]  /*10750*/  MOV R2, R4 ;  /* 0x0000000400027202 */ /* 0x000fe40000000f00 */
[----:B------:R-:W-:Y:S05]  /*10760*/  CALL.REL.NOINC `($__internal_70_$__cuda_sm70_shflsync_bfly_p) ;  /* 0x00000e2000007944 */ /* 0x000fea0003c00000 */
[----:B------:R-:W-:Y:S01]  /*10770*/  MOV R3, R5 ;  /* 0x0000000500037202 */ /* 0x000fe20000000f00 */
[----:B------:R-:W-:Y:S05]  /*10780*/  BRA `(.L_x_3441) ;  /* 0xffffaac000007947 */ /* 0x000fea000383ffff */
.L_x_3375:
[----:B-1-34-:R-:W-:Y:S01]  /*10790*/  IMAD.MOV.U32 R5, RZ, RZ, R12 ;  /* 0x000000ffff057224 */ /* 0x01afe200078e000c */
[----:B------:R-:W-:Y:S01]  /*107a0*/  MOV R3, RZ ;  /* 0x000000ff00037202 */ /* 0x000fe20000000f00 */
[----:B------:R-:W-:Y:S01]  /*107b0*/  IMAD.MOV.U32 R0, RZ, RZ, 0x181f ;  /* 0x0000181fff007424 */ /* 0x000fe200078e00ff */
[----:B------:R-:W-:Y:S02]  /*107c0*/  MOV R2, 0x107e0 ;  /* 0x000107e000027802 */ /* 0x000fe40000000f00 */
[----:B------:R-:W-:Y:S05]  /*107d0*/  CALL.REL.NOINC `($__internal_71_$__cuda_sm70_shflsync_idx_p) ;  /* 0x00000e0000007944 */ /* 0x000fea0003c00000 */
[----:B------:R-:W-:Y:S01]  /*107e0*/  MOV R10, R0 ;  /* 0x00000000000a7202 */ /* 0x000fe20000000f00 */
[----:B------:R-:W-:Y:S05]  /*107f0*/  BRA `(.L_x_3442) ;  /* 0xffffc2a000007947 */ /* 0x000fea000383ffff */
.L_x_3376:
[----:B------:R-:W-:Y:S01]  /*10800*/  IMAD.MOV.U32 R5, RZ, RZ, R13 ;  /* 0x000000ffff057224 */ /* 0x000fe200078e000d */
[----:B------:R-:W-:Y:S01]  /*10810*/  MOV R3, RZ ;  /* 0x000000ff00037202 */ /* 0x000fe20000000f00 */
[----:B------:R-:W-:Y:S01]  /*10820*/  IMAD.MOV.U32 R0, RZ, RZ, 0x181f ;  /* 0x0000181fff007424 */ /* 0x000fe200078e00ff */
[----:B------:R-:W-:-:S02]  /*10830*/  MOV R2, 0x10850 ;  /* 0x0001085000027802 */ /* 0x000fc40000000f00 */
[----:B-12---:R-:W-:Y:S05]  /*10840*/  CALL.REL.NOINC `($__internal_71_$__cuda_sm70_shflsync_idx_p) ;  /* 0x00000d9000007944 */ /* 0x006fea0003c00000 */
[----:B------:R-:W-:Y:S05]  /*10850*/  BRA `(.L_x_3443) ;  /* 0xffffc26000007947 */ /* 0x000fea000383ffff */
.L_x_3379:
[----:B------:R-:W-:Y:S01]  /*10860*/  IMAD.MOV.U32 R5, RZ, RZ, R12 ;  /* 0x000000ffff057224 */ /* 0x000fe200078e000c */
[----:B--2---:R-:W-:Y:S01]  /*10870*/  MOV R3, 0x1 ;  /* 0x0000000100037802 */ /* 0x004fe20000000f00 */
        /* <DEDUP_REMOVED lines=10> */
.L_x_3382:
[----:B------:R-:W-:Y:S01]  /*10920*/  IMAD.MOV.U32 R5, RZ, RZ, R12 ;  /* 0x000000ffff057224 */ /* 0x000fe200078e000c */
[----:B-1----:R-:W-:Y:S01]  /*10930*/  MOV R3, 0x2 ;  /* 0x0000000200037802 */ /* 0x002fe20000000f00 */
[----:B----4-:R-:W-:Y:S01]  /*10940*/  IMAD.MOV.U32 R0, RZ, RZ, 0x181f ;  /* 0x0000181fff007424 */ /* 0x010fe200078e00ff */
[----:B------:R-:W-:Y:S02]  /*10950*/  MOV R2, 0x10970 ;  /* 0x0001097000027802 */ /* 0x000fe40000000f00 */
[----:B--23--:R-:W-:Y:S05]  /*10960*/  CALL.REL.NOINC `($__internal_71_$__cuda_sm70_shflsync_idx_p) ;  /* 0x00000c7000007944 */ /* 0x00cfea0003c00000 */
[----:B------:R-:W-:Y:S01]  /*10970*/  MOV R10, R0 ;  /* 0x00000000000a7202 */ /* 0x000fe20000000f00 */
[----:B------:R-:W-:Y:S05]  /*10980*/  BRA `(.L_x_3445) ;  /* 0xffffc3d000007947 */ /* 0x000fea000383ffff */
.L_x_3383:
[----:B------:R-:W-:Y:S01]  /*10990*/  IMAD.MOV.U32 R5, RZ, RZ, R13 ;  /* 0x000000ffff057224 */ /* 0x000fe200078e000d */
[----:B------:R-:W-:Y:S01]  /*109a0*/  MOV R3, 0x2 ;  /* 0x0000000200037802 */ /* 0x000fe20000000f00 */
[----:B----4-:R-:W-:Y:S01]  /*109b0*/  IMAD.MOV.U32 R0, RZ, RZ, 0x181f ;  /* 0x0000181fff007424 */ /* 0x010fe200078e00ff */
[----:B------:R-:W-:Y:S02]  /*109c0*/  MOV R2, 0x109e0 ;  /* 0x000109e000027802 */ /* 0x000fe40000000f00 */
[----:B-123--:R-:W-:Y:S05]  /*109d0*/  CALL.REL.NOINC `($__internal_71_$__cuda_sm70_shflsync_idx_p) ;  /* 0x00000c0000007944 */ /* 0x00efea0003c00000 */
[----:B------:R-:W-:Y:S05]  /*109e0*/  BRA `(.L_x_3446) ;  /* 0xffffc39000007947 */ /* 0x000fea000383ffff */
.L_x_3386:
[----:B------:R-:W-:Y:S01]  /*109f0*/  IMAD.MOV.U32 R5, RZ, RZ, R12 ;  /* 0x000000ffff057224 */ /* 0x000fe200078e000c */
[----:B-1----:R-:W-:Y:S01]  /*10a00*/  MOV R3, 0x3 ;  /* 0x0000000300037802 */ /* 0x002fe20000000f00 */
        /* <DEDUP_REMOVED lines=10> */
.L_x_3388:
[----:B------:R-:W-:Y:S01]  /*10ab0*/  IMAD.MOV.U32 R5, RZ, RZ, R12 ;  /* 0x000000ffff057224 */ /* 0x000fe200078e000c */
[----:B------:R-:W-:Y:S01]  /*10ac0*/  MOV R3, RZ ;  /* 0x000000ff00037202 */ /* 0x000fe20000000f00 */
[----:B------:R-:W-:Y:S01]  /*10ad0*/  IMAD.MOV.U32 R0, RZ, RZ, 0x1c1f ;  /* 0x00001c1fff007424 */ /* 0x000fe200078e00ff */
[----:B------:R-:W-:Y:S02]  /*10ae0*/  MOV R2, 0x10b00 ;  /* 0x00010b0000027802 */ /* 0x000fe40000000f00 */
[----:B------:R-:W-:Y:S05]  /*10af0*/  CALL.REL.NOINC `($__internal_71_$__cuda_sm70_shflsync_idx_p) ;  /* 0x00000ae000007944 */ /* 0x000fea0003c00000 */
[----:B------:R-:W-:Y:S01]  /*10b00*/  MOV R4, R0 ;  /* 0x0000000000047202 */ /* 0x000fe20000000f00 */
[----:B------:R-:W-:Y:S05]  /*10b10*/  BRA `(.L_x_3448) ;  /* 0xffffc71000007947 */ /* 0x000fea000383ffff */
.L_x_3389:
[----:B------:R-:W-:Y:S01]  /*10b20*/  IMAD.MOV.U32 R5, RZ, RZ, R33 ;  /* 0x000000ffff057224 */ /* 0x000fe200078e0021 */
[----:B------:R-:W-:Y:S01]  /*10b30*/  MOV R3, RZ ;  /* 0x000000ff00037202 */ /* 0x000fe20000000f00 */
[----:B------:R-:W-:Y:S01]  /*10b40*/  IMAD.MOV.U32 R0, RZ, RZ, 0x1c1f ;  /* 0x00001c1fff007424 */ /* 0x000fe200078e00ff */
[----:B------:R-:W-:Y:S02]  /*10b50*/  MOV R2, 0x10b70 ;  /* 0x00010b7000027802 */ /* 0x000fe40000000f00 */
[----:B-12---:R-:W-:Y:S05]  /*10b60*/  CALL.REL.NOINC `($__internal_71_$__cuda_sm70_shflsync_idx_p) ;  /* 0x00000a7000007944 */ /* 0x006fea0003c00000 */
[----:B------:R-:W-:Y:S05]  /*10b70*/  BRA `(.L_x_3449) ;  /* 0xffffc6d000007947 */ /* 0x000fea000383ffff */
.L_x_3392:
[----:B------:R-:W-:Y:S01]  /*10b80*/  IMAD.MOV.U32 R5, RZ, RZ, R12 ;  /* 0x000000ffff057224 */ /* 0x000fe200078e000c */
[----:B----4-:R-:W-:Y:S01]  /*10b90*/  MOV R3, 0x1 ;  /* 0x0000000100037802 */ /* 0x010fe20000000f00 */
[----:B------:R-:W-:Y:S01]  /*10ba0*/  IMAD.MOV.U32 R0, RZ, RZ, 0x1c1f ;  /* 0x00001c1fff007424 */ /* 0x000fe200078e00ff */
[----:B------:R-:W-:-:S02]  /*10bb0*/  MOV R2, 0x10bd0 ;  /* 0x00010bd000027802 */ /* 0x000fc40000000f00 */
[----:B-123--:R-:W-:Y:S05]  /*10bc0*/  CALL.REL.NOINC `($__internal_71_$__cuda_sm70_shflsync_idx_p) ;  /* 0x00000a1000007944 */ /* 0x00efea0003c00000 */
[----:B------:R-:W-:Y:S01]  /*10bd0*/  IMAD.MOV.U32 R4, RZ, RZ, R0 ;  /* 0x000000ffff047224 */ /* 0x000fe200078e0000 */
[----:B------:R-:W-:Y:S01]  /*10be0*/  MOV R3, 0x1 ;  /* 0x0000000100037802 */ /* 0x000fe20000000f00 */
[----:B------:R-:W-:Y:S01]  /*10bf0*/  IMAD.MOV.U32 R5, RZ, RZ, R33 ;  /* 0x000000ffff057224 */ /* 0x000fe200078e0021 */
[----:B------:R-:W-:-:S02]  /*10c00*/  MOV R0, 0x1c1f ;  /* 0x00001c1f00007802 */ /* 0x000fc40000000f00 */
[----:B------:R-:W-:Y:S02]  /*10c10*/  MOV R2, 0x10c30 ;  /* 0x00010c3000027802 */ /* 0x000fe40000000f00 */
[----:B------:R-:W-:Y:S05]  /*10c20*/  CALL.REL.NOINC `($__internal_71_$__cuda_sm70_shflsync_idx_p) ;  /* 0x000009b000007944 */ /* 0x000fea0003c00000 */
[----:B------:R-:W-:Y:S05]  /*10c30*/  BRA `(.L_x_3450) ;  /* 0xffffcf8000007947 */ /* 0x000fea000383ffff */
.L_x_3396:
[----:B------:R-:W-:Y:S01]  /*10c40*/  IMAD.MOV.U32 R5, RZ, RZ, R9 ;  /* 0x000000ffff057224 */ /* 0x000fe200078e0009 */
[----:B------:R-:W-:Y:S01]  /*10c50*/  MOV R3, RZ ;  /* 0x000000ff00037202 */ /* 0x000fe20000000f00 */
[----:B------:R-:W-:Y:S01]  /*10c60*/  IMAD.MOV.U32 R0, RZ, RZ, 0x181f ;  /* 0x0000181fff007424 */ /* 0x000fe200078e00ff */
[----:B------:R-:W-:Y:S02]  /*10c70*/  MOV R2, 0x10c90 ;  /* 0x00010c9000027802 */ /* 0x000fe40000000f00 */
[----:B------:R-:W-:Y:S05]  /*10c80*/  CALL.REL.NOINC `($__internal_71_$__cuda_sm70_shflsync_idx_p) ;  /* 0x0000095000007944 */ /* 0x000fea0003c00000 */
[----:B------:R-:W-:Y:S01]  /*10c90*/  MOV R8, R0 ;  /* 0x0000000000087202 */ /* 0x000fe20000000f00 */
[----:B------:R-:W-:Y:S05]  /*10ca0*/  BRA `(.L_x_3451) ;  /* 0xffffdd4000007947 */ /* 0x000fea000383ffff */
.L_x_3397:
[----:B------:R-:W-:Y:S01]  /*10cb0*/  IMAD.MOV.U32 R5, RZ, RZ, R12 ;  /* 0x000000ffff057224 */ /* 0x000fe200078e000c */
[----:B------:R-:W-:Y:S01]  /*10cc0*/  MOV R3, RZ ;  /* 0x000000ff00037202 */ /* 0x000fe20000000f00 */
[----:B------:R-:W-:Y:S01]  /*10cd0*/  IMAD.MOV.U32 R0, RZ, RZ, 0x181f ;  /* 0x0000181fff007424 */ /* 0x000fe200078e00ff */
[----:B------:R-:W-:Y:S02]  /*10ce0*/  MOV R2, 0x10d00 ;  /* 0x00010d0000027802 */ /* 0x000fe40000000f00 */
[----:B-12---:R-:W-:Y:S05]  /*10cf0*/  CALL.REL.NOINC `($__internal_71_$__cuda_sm70_shflsync_idx_p) ;  /* 0x000008e000007944 */ /* 0x006fea0003c00000 */
[----:B------:R-:W-:Y:S05]  /*10d00*/  BRA `(.L_x_3452) ;  /* 0xffffdd0000007947 */ /* 0x000fea000383ffff */
.L_x_3400:
        /* <DEDUP_REMOVED lines=12> */
.L_x_3403:
[----:B-1----:R-:W-:Y:S01]  /*10dd0*/  IMAD.MOV.U32 R5, RZ, RZ, R9 ;  /* 0x000000ffff057224 */ /* 0x002fe200078e0009 */
[----:B------:R-:W-:Y:S01]  /*10de0*/  MOV R3, 0x2 ;  /* 0x0000000200037802 */ /* 0x000fe20000000f00 */
[----:B----4-:R-:W-:Y:S01]  /*10df0*/  IMAD.MOV.U32 R0, RZ, RZ, 0x181f ;  /* 0x0000181fff007424 */ /* 0x010fe200078e00ff */
[----:B------:R-:W-:Y:S02]  /*10e00*/  MOV R2, 0x10e20 ;  /* 0x00010e2000027802 */ /* 0x000fe40000000f00 */
[----:B--23--:R-:W-:Y:S05]  /*10e10*/  CALL.REL.NOINC `($__internal_71_$__cuda_sm70_shflsync_idx_p) ;  /* 0x000007c000007944 */ /* 0x00cfea0003c00000 */
[----:B------:R-:W-:Y:S01]  /*10e20*/  MOV R8, R0 ;  /* 0x0000000000087202 */ /* 0x000fe20000000f00 */
[----:B------:R-:W-:Y:S05]  /*10e30*/  BRA `(.L_x_3454) ;  /* 0xffffde8000007947 */ /* 0x000fea000383ffff */
.L_x_3404:
[----:B------:R-:W-:Y:S01]  /*10e40*/  IMAD.MOV.U32 R5, RZ, RZ, R12 ;  /* 0x000000ffff057224 */ /* 0x000fe200078e000c */
[----:B------:R-:W-:Y:S01]  /*10e50*/  MOV R3, 0x2 ;  /* 0x0000000200037802 */ /* 0x000fe20000000f00 */
[----:B----4-:R-:W-:Y:S01]  /*10e60*/  IMAD.MOV.U32 R0, RZ, RZ, 0x181f ;  /* 0x0000181fff007424 */ /* 0x010fe200078e00ff */
[----:B------:R-:W-:Y:S02]  /*10e70*/  MOV R2, 0x10e90 ;  /* 0x00010e9000027802 */ /* 0x000fe40000000f00 */
[----:B-123--:R-:W-:Y:S05]  /*10e80*/  CALL.REL.NOINC `($__internal_71_$__cuda_sm70_shflsync_idx_p) ;  /* 0x0000075000007944 */ /* 0x00efea0003c00000 */
[----:B------:R-:W-:Y:S05]  /*10e90*/  BRA `(.L_x_3455) ;  /* 0xffffde4000007947 */ /* 0x000fea000383ffff */
.L_x_3407:
        /* <DEDUP_REMOVED lines=12> */
.L_x_3409:
[----:B---3--:R-:W-:Y:S01]  /*10f60*/  IMAD.MOV.U32 R5, RZ, RZ, R86 ;  /* 0x000000ffff057224 */ /* 0x008fe200078e0056 */
[----:B------:R-:W-:Y:S01]  /*10f70*/  MOV R3, RZ ;  /* 0x000000ff00037202 */ /* 0x000fe20000000f00 */
[----:B------:R-:W-:Y:S01]  /*10f80*/  IMAD.MOV.U32 R0, RZ, RZ, 0x1f ;  /* 0x0000001fff007424 */ /* 0x000fe200078e00ff */
[----:B------:R-:W-:Y:S02]  /*10f90*/  MOV R2, 0x10fb0 ;  /* 0x00010fb000027802 */ /* 0x000fe40000000f00 */
[----:B-1----:R-:W-:Y:S05]  /*10fa0*/  CALL.REL.NOINC `($__internal_71_$__cuda_sm70_shflsync_idx_p) ;  /* 0x0000063000007944 */ /* 0x002fea0003c00000 */
[----:B------:R-:W-:Y:S01]  /*10fb0*/  MOV R9, R0 ;  /* 0x0000000000097202 */ /* 0x000fe20000000f00 */
[----:B------:R-:W-:Y:S05]  /*10fc0*/  BRA `(.L_x_3457) ;  /* 0xffffe06000007947 */ /* 0x000fea000383ffff */
.L_x_3410:
[----:B---3--:R-:W-:Y:S01]  /*10fd0*/  IMAD.MOV.U32 R5, RZ, RZ, R86 ;  /* 0x000000ffff057224 */ /* 0x008fe200078e0056 */
[----:B------:R-:W-:Y:S01]  /*10fe0*/  MOV R3, 0x1 ;  /* 0x0000000100037802 */ /* 0x000fe20000000f00 */
[----:B------:R-:W-:Y:S01]  /*10ff0*/  IMAD.MOV.U32 R0, RZ, RZ, 0x1f ;  /* 0x0000001fff007424 */ /* 0x000fe200078e00ff */
[----:B------:R-:W-:Y:S02]  /*11000*/  MOV R2, 0x11020 ;  /* 0x0001102000027802 */ /* 0x000fe40000000f00 */
[----:B-12-4-:R-:W-:Y:S05]  /*11010*/  CALL.REL.NOINC `($__internal_71_$__cuda_sm70_shflsync_idx_p) ;  /* 0x000005c000007944 */ /* 0x016fea0003c00000 */
[----:B------:R-:W-:Y:S01]  /*11020*/  MOV R8, R0 ;  /* 0x0000000000087202 */ /* 0x000fe20000000f00 */
[----:B------:R-:W-:Y:S05]  /*11030*/  BRA `(.L_x_3458) ;  /* 0xffffe01000007947 */ /* 0x000fea000383ffff */
.L_x_3411:
[----:B------:R-:W-:Y:S02]  /*11040*/  MOV R2, 0x1 ;  /* 0x0000000100027802 */ /* 0x000fe40000000f00 */
[----:B------:R-:W-:-:S02]  /*11050*/  MOV R3, 0x11070 ;  /* 0x0001107000037802 */ /* 0x000fc40000000f00 */
[----:B--234-:R-:W-:Y:S05]  /*11060*/  CALL.REL.NOINC `($__internal_72_$__cuda_sm70_shflsync_up_p) ;  /* 0x000005c000007944 */ /* 0x01cfea0003c00000 */
[----:B------:R-:W-:Y:S05]  /*11070*/  BRA `(.L_x_3459) ;  /* 0xffffe0f000007947 */ /* 0x000fea000383ffff */
.L_x_3412:
[----:B------:R-:W-:Y:S02]  /*11080*/  MOV R2, 0x2 ;  /* 0x0000000200027802 */ /* 0x000fe40000000f00 */
[----:B------:R-:W-:-:S02]  /*11090*/  MOV R3, 0x110b0 ;  /* 0x000110b000037802 */ /* 0x000fc40000000f00 */
[----:B--2-4-:R-:W-:Y:S05]  /*110a0*/  CALL.REL.NOINC `($__internal_72_$__cuda_sm70_shflsync_up_p) ;  /* 0x0000058000007944 */ /* 0x014fea0003c00000 */
[----:B------:R-:W-:Y:S01]  /*110b0*/  SEL R3, R4, RZ, P1 ;  /* 0x000000ff04037207 */ /* 0x000fe20000800000 */
[----:B------:R-:W-:-:S04]  /*110c0*/  IMAD.MOV.U32 R2, RZ, RZ, 0x4 ;  /* 0x00000004ff027424 */ /* 0x000fc800078e00ff */
[----:B------:R-:W-:Y:S01]  /*110d0*/  IMAD.IADD R0, R0, 0x1, R3 ;  /* 0x0000000100007824 */ /* 0x000fe200078e0203 */
[----:B------:R-:W-:Y:S02]  /*110e0*/  MOV R3, 0x11100 ;  /* 0x0001110000037802 */ /* 0x000fe40000000f00 */
        /* <DEDUP_REMOVED lines=19> */
.L_x_3416:
[----:B------:R-:W-:Y:S02]  /*11220*/  MOV R2, 0x1 ;  /* 0x0000000100027802 */ /* 0x000fe40000000f00 */
[----:B------:R-:W-:Y:S02]  /*11230*/  MOV R3, 0x11250 ;  /* 0x0001125000037802 */ /* 0x000fe40000000f00 */
[----:B------:R-:W-:Y:S05]  /*11240*/  CALL.REL.NOINC `($__internal_72_$__cuda_sm70_shflsync_up_p) ;  /* 0x000003e000007944 */ /* 0x000fea0003c00000 */
[----:B------:R-:W-:Y:S01]  /*11250*/  MOV R2, R4 ;  /* 0x0000000400027202 */ /* 0x000fe20000000f00 */
[----:B------:R-:W-:Y:S05]  /*11260*/  BRA `(.L_x_3461) ;  /* 0xffffe15000007947 */ /* 0x000fea000383ffff */
.L_x_3417:
[----:B------:R-:W-:Y:S02]  /*11270*/  MOV R2, 0x2 ;  /* 0x0000000200027802 */ /* 0x000fe40000000f00 */
        /* <DEDUP_REMOVED lines=25> */
.L_x_3419:
[----:B------:R-:W-:Y:S02]  /*11410*/  SEL R0, RZ, 0x1, P0 ;  /* 0x00000001ff007807 */ /* 0x000fe40000000000 */
[----:B------:R-:W-:Y:S02]  /*11420*/  MOV R2, 0x11440 ;  /* 0x0001144000027802 */ /* 0x000fe40000000f00 */
[----:B-1----:R-:W-:Y:S05]  /*11430*/  CALL.REL.NOINC `($__internal_73_$__cuda_sm70_votesync_ballot) ;  /* 0x0000026000007944 */ /* 0x002fea0003c00000 */
[----:B------:R-:W-:Y:S01]  /*11440*/  MOV R12, R0 ;  /* 0x00000000000c7202 */ /* 0x000fe20000000f00 */
[----:B------:R-:W-:Y:S05]  /*11450*/  BRA `(.L_x_3463) ;  /* 0xffffe0f000007947 */ /* 0x000fea000383ffff */
.L_x_3420:
[----:B------:R-:W-:Y:S01]  /*11460*/  IMAD.MOV.U32 R5, RZ, RZ, R6 ;  /* 0x000000ffff057224 */ /* 0x000fe200078e0006 */
[----:B------:R-:W-:Y:S01]  /*11470*/  MOV R3, R8 ;  /* 0x0000000800037202 */ /* 0x000fe20000000f00 */
[----:B------:R-:W-:Y:S01]  /*11480*/  IMAD.MOV.U32 R0, RZ, RZ, 0x1f ;  /* 0x0000001fff007424 */ /* 0x000fe200078e00ff */
[----:B------:R-:W-:Y:S02]  /*11490*/  MOV R2, 0x114b0 ;  /* 0x000114b000027802 */ /* 0x000fe40000000f00 */
[----:B-1----:R-:W-:Y:S05]  /*114a0*/  CALL.REL.NOINC `($__internal_71_$__cuda_sm70_shflsync_idx_p) ;  /* 0x0000013000007944 */ /* 0x002fea0003c00000 */
[----:B------:R-:W-:Y:S01]  /*114b0*/  IMAD.MOV.U32 R10, RZ, RZ, R0 ;  /* 0x000000ffff0a7224 */ /* 0x000fe200078e0000 */
[----:B------:R-:W-:Y:S01]  /*114c0*/  MOV R3, R8 ;  /* 0x0000000800037202 */ /* 0x000fe20000000f00 */
[----:B------:R-:W-:Y:S01]  /*114d0*/  IMAD.MOV.U32 R5, RZ, RZ, R7 ;  /* 0x000000ffff057224 */ /* 0x000fe200078e0007 */
[----:B------:R-:W-:Y:S02]  /*114e0*/  MOV R0, 0x1f ;  /* 0x0000001f00007802 */ /* 0x000fe40000000f00 */
[----:B------:R-:W-:-:S02]  /*114f0*/  MOV R2, 0x11510 ;  /* 0x0001151000027802 */ /* 0x000fc40000000f00 */
[----:B------:R-:W-:Y:S05]  /*11500*/  CALL.REL.NOINC `($__internal_71_$__cuda_sm70_shflsync_idx_p) ;  /* 0x000000d000007944 */ /* 0x000fea0003c00000 */
[----:B------:R-:W-:Y:S01]  /*11510*/  MOV R7, R0 ;  /* 0x0000000000077202 */ /* 0x000fe20000000f00 */
[----:B------:R-:W-:Y:S05]  /*11520*/  BRA `(.L_x_3464) ;  /* 0xffffe07000007947 */ /* 0x000fea000383ffff */
.L_x_3423:
[----:B------:R-:W-:Y:S01]  /*11530*/  IMAD.MOV.U32 R5, RZ, RZ, R4 ;  /* 0x000000ffff057224 */ /* 0x000fe200078e0004 */
[----:B------:R-:W-:-:S02]  /*11540*/  MOV R0, 0x1f ;  /* 0x0000001f00007802 */ /* 0x000fc40000000f00 */
[----:B------:R-:W-:Y:S02]  /*11550*/  MOV R2, 0x11570 ;  /* 0x0001157000027802 */ /* 0x000fe40000000f00 */
[----:B-1234-:R-:W-:Y:S05]  /*11560*/  CALL.REL.NOINC `($__internal_71_$__cuda_sm70_shflsync_idx_p) ;  /* 0x0000007000007944 */ /* 0x01efea0003c00000 */
[----:B------:R-:W-:Y:S01]  /*11570*/  MOV R13, R0 ;  /* 0x00000000000d7202 */ /* 0x000fe20000000f00 */
[----:B------:R-:W-:Y:S05]  /*11580*/  BRA `(.L_x_3422) ;  /* 0xffffe07000007947 */ /* 0x000fea000383ffff */
        .weak           $__internal_70_$__cuda_sm70_shflsync_bfly_p
        .type           $__internal_70_$__cuda_sm70_shflsync_bfly_p,@function
        .size           $__internal_70_$__cuda_sm70_shflsync_bfly_p,($__internal_71_$__cuda_sm70_shflsync_idx_p - $__internal_70_$__cuda_sm70_shflsync_bfly_p)
$__internal_70_$__cuda_sm70_shflsync_bfly_p:
[----:B------:R-:W-:Y:S04]  /*11590*/  WARPSYNC R6 ;  /* 0x0000000600007348 */ /* 0x000fe80003800000 */
[----:B------:R1:W2:Y:S02]  /*115a0*/  SHFL.BFLY PT, R5, R2, R5, R7 ;  /* 0x0c00000502057389 */ /* 0x0002a400000e0007 */
[----:B-1----:R-:W-:Y:S02]  /*115b0*/  MOV R2, R3 ;  /* 0x0000000300027202 */ /* 0x002fe40000000f00 */
[----:B------:R-:W-:-:S04]  /*115c0*/  MOV R3, 0x0 ;  /* 0x0000000000037802 */ /* 0x000fc80000000f00 */
[----:B--2---:R-:W-:Y:S05]  /*115d0*/  RET.REL.NODEC R2 `(_ZN7cutlass13device_kernelIN5flash19enable_sm80_to_sm89INS1_16FlashAttnFwdSm80INS1_25CollectiveMainloopFwdSm80ILi8ELi1ELb0EN4cute5tupleIJNS5_1CILi128EEENS7_ILi64EEENS7_ILi192EEEEEELi192ENS_10bfloat16_tEfNS_4arch4Sm80ELb1ELb0ELb0ELb1ELb0ELb0ELb1ELb1EEENS1_21CollectiveEpilogueFwdINS6_IJS8_SA_S9_EEENS6_IJNS7_ILi1EEESI_SI_EEESC_SE_Li256ELb1ELb1ELb1ELb0EEENS1_36VarlenDynamicPersistentTileSchedulerILi128ELi64ELi256ELi256ELb1ELb1ELb0ELb1ELb1ELb1EEEEEEEEEvNT_6ParamsE) ;  /* 0xfffeea2002007950 */ /* 0x004fea0003c3ffff */
        .weak           $__internal_71_$__cuda_sm70_shflsync_idx_p
        .type           $__internal_71_$__cuda_sm70_shflsync_idx_p,@function
        .size           $__internal_71_$__cuda_sm70_shflsync_idx_p,($__internal_72_$__cuda_sm70_shflsync_up_p - $__internal_71_$__cuda_sm70_shflsync_idx_p)
$__internal_71_$__cuda_sm70_shflsync_idx_p:
[----:B------:R-:W-:-:S04]  /*115e0*/  MOV R87, 0xffffffff ;  /* 0xffffffff00577802 */ /* 0x000fc80000000f00 */
[----:B------:R-:W-:Y:S04]  /*115f0*/  WARPSYNC R87 ;  /* 0x0000005700007348 */ /* 0x000fe80003800000 */
[----:B------:R1:W2:Y:S02]  /*11600*/  SHFL.IDX PT, R0, R5, R3, R0 ;  /* 0x0000000305007389 */ /* 0x0002a400000e0000 */
[----:B-1----:R-:W-:-:S04]  /*11610*/  MOV R3, 0x0 ;  /* 0x0000000000037802 */ /* 0x002fc80000000f00 */
[----:B--2---:R-:W-:Y:S05]  /*11620*/  RET.REL.NODEC R2 `(_ZN7cutlass13device_kernelIN5flash19enable_sm80_to_sm89INS1_16FlashAttnFwdSm80INS1_25CollectiveMainloopFwdSm80ILi8ELi1ELb0EN4cute5tupleIJNS5_1CILi128EEENS7_ILi64EEENS7_ILi192EEEEEELi192ENS_10bfloat16_tEfNS_4arch4Sm80ELb1ELb0ELb0ELb1ELb0ELb0ELb1ELb1EEENS1_21CollectiveEpilogueFwdINS6_IJS8_SA_S9_EEENS6_IJNS7_ILi1EEESI_SI_EEESC_SE_Li256ELb1ELb1ELb1ELb0EEENS1_36VarlenDynamicPersistentTileSchedulerILi128ELi64ELi256ELi256ELb1ELb1ELb0ELb1ELb1ELb1EEEEEEEEEvNT_6ParamsE) ;  /* 0xfffee9d002007950 */ /* 0x004fea0003c3ffff */
        .weak           $__internal_72_$__cuda_sm70_shflsync_up_p
        .type           $__internal_72_$__cuda_sm70_shflsync_up_p,@function
        .size           $__internal_72_$__cuda_sm70_shflsync_up_p,($__internal_73_$__cuda_sm70_votesync_ballot - $__internal_72_$__cuda_sm70_shflsync_up_p)
$__internal_72_$__cuda_sm70_shflsync_up_p:
[----:B------:R-:W-:Y:S02]  /*11630*/  IMAD.MOV.U32 R4, RZ, RZ, RZ ;  /* 0x000000ffff047224 */ /* 0x000fe400078e00ff */
[----:B------:R-:W-:-:S04]  /*11640*/  IMAD.MOV.U32 R10, RZ, RZ, -0x1 ;  /* 0xffffffffff0a7424 */ /* 0x000fc800078e00ff */
[----:B------:R-:W-:Y:S04]  /*11650*/  WARPSYNC R10 ;  /* 0x0000000a00007348 */ /* 0x000fe80003800000 */
[----:B------:R1:W2:Y:S02]  /*11660*/  SHFL.UP PT, R4, R0, R2, R4 ;  /* 0x0400000200047389 */ /* 0x0002a400000e0004 */
[----:B-1----:R-:W-:Y:S02]  /*11670*/  MOV R2, R3 ;  /* 0x0000000300027202 */ /* 0x002fe40000000f00 */
[----:B------:R-:W-:-:S04]  /*11680*/  MOV R3, 0x0 ;  /* 0x0000000000037802 */ /* 0x000fc80000000f00 */
[----:B--2---:R-:W-:Y:S05]  /*11690*/  RET.REL.NODEC R2 `(_ZN7cutlass13device_kernelIN5flash19enable_sm80_to_sm89INS1_16FlashAttnFwdSm80INS1_25CollectiveMainloopFwdSm80ILi8ELi1ELb0EN4cute5tupleIJNS5_1CILi128EEENS7_ILi64EEENS7_ILi192EEEEEELi192ENS_10bfloat16_tEfNS_4arch4Sm80ELb1ELb0ELb0ELb1ELb0ELb0ELb1ELb1EEENS1_21CollectiveEpilogueFwdINS6_IJS8_SA_S9_EEENS6_IJNS7_ILi1EEESI_SI_EEESC_SE_Li256ELb1ELb1ELb1ELb0EEENS1_36VarlenDynamicPersistentTileSchedulerILi128ELi64ELi256ELi256ELb1ELb1ELb0ELb1ELb1ELb1EEEEEEEEEvNT_6ParamsE) ;  /* 0xfffee96002007950 */ /* 0x004fea0003c3ffff */
        .weak           $__internal_73_$__cuda_sm70_votesync_ballot
        .type           $__internal_73_$__cuda_sm70_votesync_ballot,@function
        .size           $__internal_73_$__cuda_sm70_votesync_ballot,(.L_x_5015 - $__internal_73_$__cuda_sm70_votesync_ballot)
$__internal_73_$__cuda_sm70_votesync_ballot:
[----:B------:R-:W-:Y:S01]  /*116a0*/  ISETP.NE.U32.AND P0, PT, R0, 0x1, PT ;  /* 0x000000010000780c */ /* 0x000fe20003f05070 */
[----:B------:R-:W-:-:S04]  /*116b0*/  IMAD.MOV.U32 R3, RZ, RZ, -0x1 ;  /* 0xffffffffff037424 */ /* 0x000fc800078e00ff */
[----:B------:R-:W-:Y:S08]  /*116c0*/  WARPSYNC R3 ;  /* 0x0000000300007348 */ /* 0x000ff00003800000 */
[----:B------:R-:W-:-:S04]  /*116d0*/  VOTE.ANY R0, PT, !P0 ;  /* 0x0000000000007806 */ /* 0x000fc800040e0100 */
[----:B------:R-:W-:Y:S01]  /*116e0*/  LOP3.LUT R0, R0, R3, RZ, 0xc0, !PT ;  /* 0x0000000300007212 */ /* 0x000fe200078ec0ff */
[----:B------:R-:W-:-:S04]  /*116f0*/  IMAD.MOV.U32 R3, RZ, RZ, 0x0 ;  /* 0x00000000ff037424 */ /* 0x000fc800078e00ff */
[----:B------:R-:W-:Y:S05]  /*11700*/  RET.REL.NODEC R2 `(_ZN7cutlass13device_kernelIN5flash19enable_sm80_to_sm89INS1_16FlashAttnFwdSm80INS1_25CollectiveMainloopFwdSm80ILi8ELi1ELb0EN4cute5tupleIJNS5_1CILi128EEENS7_ILi64EEENS7_ILi192EEEEEELi192ENS_10bfloat16_tEfNS_4arch4Sm80ELb1ELb0ELb0ELb1ELb0ELb0ELb1ELb1EEENS1_21CollectiveEpilogueFwdINS6_IJS8_SA_S9_EEENS6_IJNS7_ILi1EEESI_SI_EEESC_SE_Li256ELb1ELb1ELb1ELb0EEENS1_36VarlenDynamicPersistentTileSchedulerILi128ELi64ELi256ELi256ELb1ELb1ELb0ELb1ELb1ELb1EEEEEEEEEvNT_6ParamsE) ;  /* 0xfffee8f002007950 */ /* 0x000fea0003c3ffff */
.L_x_3465:
        /* <DEDUP_REMOVED lines=15> */
.L_x_5015:


//--------------------- .text._ZN7cutlass13device_kernelIN5flash19enable_sm80_to_sm89INS1_16FlashAttnFwdSm80INS1_25CollectiveMainloopFwdSm80ILi8ELi1ELb0EN4cute5tupleIJNS5_1CILi128EEENS7_ILi64EEENS7_ILi192EEEEEELi192ENS_10bfloat16_tEfNS_4arch4Sm80ELb1ELb0ELb0ELb1ELb0ELb1ELb1ELb1EEENS1_21CollectiveEpilogueFwdINS6_IJS8_SA_S9_EEENS6_IJNS7_ILi1EEESI_SI_EEESC_SE_Li256ELb1ELb1ELb1ELb0EEENS1_36VarlenDynamicPersistentTileSchedulerILi128ELi64ELi256ELi256ELb1ELb1ELb0ELb1ELb1ELb1EEEEEEEEEvNT_6ParamsE --------------------------
	.section	.text._ZN7cutlass13device_kernelIN5flash19enable_sm80_to_sm89INS1_16FlashAttnFwdSm80INS1_25CollectiveMainloopFwdSm80ILi8ELi1ELb0EN4cute5tupleIJNS5_1CILi128EEENS7_ILi64EEENS7_ILi192EEEEEELi192ENS_10bfloat16_tEfNS_4arch4Sm80ELb1ELb0ELb0ELb1ELb0ELb1ELb1ELb1EEENS1_21CollectiveEpilogueFwdINS6_IJS8_SA_S9_EEENS6_IJNS7_ILi1EEESI_SI_EEESC_SE_Li256ELb1ELb1ELb1ELb0EEENS1_36VarlenDynamicPersistentTileSchedulerILi128ELi64ELi256ELi256ELb1ELb1ELb0ELb1ELb1ELb1EEEEEEEEEvNT_6ParamsE,"ax",@progbits
	.sectioninfo	@"SHI_REGISTERS=255"
	.align	128
.text._ZN7cutlass13device_kernelIN5flash19enable_sm80_to_sm89INS1_16FlashAttnFwdSm80INS1_25CollectiveMainloopFwdSm80ILi8ELi1ELb0EN4cute5tupleIJNS5_1CILi128EEENS7_ILi64EEENS7_ILi192EEEEEELi192ENS_10bfloat16_tEfNS_4arch4Sm80ELb1ELb0ELb0ELb1ELb0ELb1ELb1ELb1EEENS1_21CollectiveEpilogueFwdINS6_IJS8_SA_S9_EEENS6_IJNS7_ILi1EEESI_SI_EEESC_SE_Li256ELb1ELb1ELb1ELb0EEENS1_36VarlenDynamicPersistentTileSchedulerILi128ELi64ELi256ELi256ELb1ELb1ELb0ELb1ELb1ELb1EEEEEEEEEvNT_6ParamsE:
        .type           _ZN7cutlass13device_kernelIN5flash19enable_sm80_to_sm89INS1_16FlashAttnFwdSm80INS1_25CollectiveMainloopFwdSm80ILi8ELi1ELb0EN4cute5tupleIJNS5_1CILi128EEENS7_ILi64EEENS7_ILi192EEEEEELi192ENS_10bfloat16_tEfNS_4arch4Sm80ELb1ELb0ELb0ELb1ELb0ELb1ELb1ELb1EEENS1_21CollectiveEpilogueFwdINS6_IJS8_SA_S9_EEENS6_IJNS7_ILi1EEESI_SI_EEESC_SE_Li256ELb1ELb1ELb1ELb0EEENS1_36VarlenDynamicPersistentTileSchedulerILi128ELi64ELi256ELi256ELb1ELb1ELb0ELb1ELb1ELb1EEEEEEEEEvNT_6ParamsE,@function
        .size           _ZN7cutlass13device_kernelIN5flash19enable_sm80_to_sm89INS1_16FlashAttnFwdSm80INS1_25CollectiveMainloopFwdSm80ILi8ELi1ELb0EN4cute5tupleIJNS5_1CILi128EEENS7_ILi64EEENS7_ILi192EEEEEELi192ENS_10bfloat16_tEfNS_4arch4Sm80ELb1ELb0ELb0ELb1ELb0ELb1ELb1ELb1EEENS1_21CollectiveEpilogueFwdINS6_IJS8_SA_S9_EEENS6_IJNS7_ILi1EEESI_SI_EEESC_SE_Li256ELb1ELb1ELb1ELb0EEENS1_36VarlenDynamicPersistentTileSchedulerILi128ELi64ELi256ELi256ELb1ELb1ELb0ELb1ELb1ELb1EEEEEEEEEvNT_6ParamsE,(.L_x_5020 - _ZN7cutlass13device_kernelIN5flash19enable_sm80_to_sm89INS1_16FlashAttnFwdSm80INS1_25CollectiveMainloopFwdSm80ILi8ELi1ELb0EN4cute5tupleIJNS5_1CILi128EEENS7_ILi64EEENS7_ILi192EEEEEELi192ENS_10bfloat16_tEfNS_4arch4Sm80ELb1ELb0ELb0ELb1ELb0ELb1ELb1ELb1EEENS1_21CollectiveEpilogueFwdINS6_IJS8_SA_S9_EEENS6_IJNS7_ILi1EEESI_SI_EEESC_SE_Li256ELb1ELb1ELb1ELb0EEENS1_36VarlenDynamicPersistentTileSchedulerILi128ELi64ELi256ELi256ELb1ELb1ELb0ELb1ELb1ELb1EEEEEEEEEvNT_6ParamsE)
        .other          _ZN7cutlass13device_kernelIN5flash19enable_sm80_to_sm89INS1_16FlashAttnFwdSm80INS1_25CollectiveMainloopFwdSm80ILi8ELi1ELb0EN4cute5tupleIJNS5_1CILi128EEENS7_ILi64EEENS7_ILi192EEEEEELi192ENS_10bfloat16_tEfNS_4arch4Sm80ELb1ELb0ELb0ELb1ELb0ELb1ELb1ELb1EEENS1_21CollectiveEpilogueFwdINS6_IJS8_SA_S9_EEENS6_IJNS7_ILi1EEESI_SI_EEESC_SE_Li256ELb1ELb1ELb1ELb0EEENS1_36VarlenDynamicPersistentTileSchedulerILi128ELi64ELi256ELi256ELb1ELb1ELb0ELb1ELb1ELb1EEEEEEEEEvNT_6ParamsE,@"STO_CUDA_ENTRY STV_DEFAULT"
_ZN7cutlass13device_kernelIN5flash19enable_sm80_to_sm89INS1_16FlashAttnFwdSm80INS1_25CollectiveMainloopFwdSm80ILi8ELi1ELb0EN4cute5tupleIJNS5_1CILi128EEENS7_ILi64EEENS7_ILi192EEEEEELi192ENS_10bfloat16_tEfNS_4arch4Sm80ELb1ELb0ELb0ELb1ELb0ELb1ELb1ELb1EEENS1_21CollectiveEpilogueFwdINS6_IJS8_SA_S9_EEENS6_IJNS7_ILi1EEESI_SI_EEESC_SE_Li256ELb1ELb1ELb1ELb0EEENS1_36VarlenDynamicPersistentTileSchedulerILi128ELi64ELi256ELi256ELb1ELb1ELb0ELb1ELb1ELb1EEEEEEEEEvNT_6ParamsE:
        /* <DEDUP_REMOVED lines=53> */
.L_x_3471:
        /* <DEDUP_REMOVED lines=17> */
.L_x_3640:
        /* <DEDUP_REMOVED lines=16> */
.L_x_3641:
[----:B---3--:R-:W-:-:S05]  /*0560*/  IMAD R0, R0, c[0x0][0x538], RZ ;  /* 0x00014e0000007a24 */ /* 0x008fca00078e02ff */
[----:B------:R-:W-:-:S04]  /*0570*/  IADD3 R7, R0, R7, RZ ;  /* 0x0000000700077210 */ /* 0x000fc80007ffe0ff */
[----:B------:R-:W-:-:S13]  /*0580*/  ISETP.GT.AND P0, PT, R7, UR4, PT ;  /* 0x0000000407007c0c */ /* 0x000fda000bf04270 */
[----:B-12---:R-:W-:Y:S05]  /*0590*/  @!P0 BRA `(.L_x_3471) ;  /* 0xfffffdb000008947 */ /* 0x006fea000383ffff */
.L_x_3467:
[----:B------:R-:W-:-:S05]  /*05a0*/  IADD3 R11, -R0, R7, RZ ;  /* 0x00000007000b7210 */ /* 0x000fca0007ffe1ff */
[----:B------:R-:W-:-:S05]  /*05b0*/  IMAD R0, R4, c[0x0][0x538], R11 ;  /* 0x00014e0004007a24 */ /* 0x000fca00078e020b */
[----:B------:R-:W-:Y:S01]  /*05c0*/  ISETP.GT.AND P0, PT, R0, UR4, PT ;  /* 0x0000000400007c0c */ /* 0x000fe2000bf04270 */
[----:B------:R-:W-:-:S12]  /*05d0*/  BRA.DIV ~URZ, `(.L_x_3472) ;  /* 0x0001c2a27f007947 */ /* 0x000fd8000b800000 */
[----:B------:R-:W-:-:S04]  /*05e0*/  VOTE.ANY R7, PT, !P0 ;  /* 0x0000000000077806 */ /* 0x000fc800040e0100 */
.L_x_3642:
[----:B------:R-:W1:Y:S02]  /*05f0*/  POPC R0, R7 ;  /* 0x0000000700007309 */ /* 0x000e640000000000 */
[----:B-12---:R-:W-:Y:S01]  /*0600*/  IADD3 R251, R0, R6, RZ ;  /* 0x0000000600fb7210 */ /* 0x006fe20007ffe0ff */
[----:B------:R-:W-:Y:S05]  /*0610*/  BRA.DIV ~URZ, `(.L_x_3473) ;  /* 0x0001c2b27f007947 */ /* 0x000fea000b800000 */
[----:B------:R1:W2:Y:S01]  /*0620*/  SHFL.IDX PT, R249, R10, R0, 0x1f ;  /* 0x00001f000af97589 */ /* 0x0002a200000e0000 */
[----:B------:R-:W-:-:S03]  /*0630*/  MOV R6, RZ ;  /* 0x000000ff00067202 */ /* 0x000fc60000000f00 */
[----:B------:R1:W3:Y:S04]  /*0640*/  SHFL.IDX PT, R10, R8, R0, 0x1f ;  /* 0x00001f00080a7589 */ /* 0x0002e800000e0000 */
.L_x_3643:
[----:B------:R-:W-:Y:S01]  /*0650*/  ISETP.NE.AND P0, PT, R7, RZ, PT ;  /* 0x000000ff0700720c */ /* 0x000fe20003f05270 */
[----:B------:R-:W-:-:S12]  /*0660*/  BSSY B0, `(.L_x_3474) ;  /* 0x0000005000007945 */ /* 0x000fd80003800000 */
[----:B------:R-:W-:Y:S05]  /*0670*/  @!P0 BRA `(.L_x_3475) ;  /* 0x0000003000008947 */ /* 0x000fea0003800000 */
[----:B------:R-:W-:Y:S01]  /*0680*/  IADD3 R5, R0, -0x1, RZ ;  /* 0xffffffff00057810 */ /* 0x000fe20007ffe0ff */
[----:B------:R-:W-:Y:S05]  /*0690*/  BRA.DIV ~URZ, `(.L_x_3476) ;  /* 0x0001c3127f007947 */ /* 0x000fea000b800000 */
[----:B------:R4:W1:Y:S02]  /*06a0*/  SHFL.IDX PT, R6, R4, R5, 0x1f ;  /* 0x00001f0504067589 */ /* 0x00086400000e0000 */
.L_x_3475:
[----:B------:R-:W-:Y:S05]  /*06b0*/  BSYNC B0 ;  /* 0x0000000000007941 */ /* 0x000fea0003800000 */
.L_x_3474:
        /* <DEDUP_REMOVED lines=67> */
.L_x_3478:
        /* <DEDUP_REMOVED lines=68> */
.L_x_3479:
[----:B------:R-:W-:Y:S05]  /*0f30*/  BSYNC B0 ;  /* 0x0000000000007941 */ /* 0x000fea0003800000 */
.L_x_3477:
[----:B------:R-:W-:-:S04]  /*0f40*/  LOP3.LUT R0, RZ, R0, RZ, 0x33, !PT ;  /* 0x00000000ff007212 */ /* 0x000fc800078e33ff */
[----:B------:R-:W-:Y:S01]  /*0f50*/  IADD3 R249, R0, R249, RZ ;  /* 0x000000f900f97210 */ /* 0x000fe20007ffe0ff */
[----:B------:R-:W-:Y:S05]  /*0f60*/  BRA `(.L_x_3480) ;  /* 0x0000004000007947 */ /* 0x000fea0003800000 */
.L_x_3468:
[----:B--2---:R-:W-:Y:S01]  /*0f70*/  IMAD.MOV.U32 R249, RZ, RZ, RZ ;  /* 0x000000fffff97224 */ /* 0x004fe200078e00ff */
[----:B------:R-:W-:Y:S01]  /*0f80*/  MOV R250, RZ ;  /* 0x000000ff00fa7202 */ /* 0x000fe20000000f00 */
[----:B------:R-:W-:Y:S01]  /*0f90*/  IMAD.U32 R248, RZ, RZ, UR4 ;  /* 0x00000004fff87e24 */ /* 0x000fe2000f8e00ff */
[----:B------:R-:W-:Y:S02]  /*0fa0*/  MOV R251, c[0x0][0x53c] ;  /* 0x00014f0000fb7a02 */ /* 0x000fe40000000f00 */
.L_x_3480:
[----:B------:R-:W-:Y:S01]  /*0fb0*/  ISETP.NE.AND P0, PT, R12, RZ, PT ;  /* 0x000000ff0c00720c */ /* 0x000fe20003f05270 */
[----:B------:R-:W-:-:S12]  /*0fc0*/  WARPSYNC 0xffffffff ;  /* 0xffffffff00007948 */ /* 0x000fd80003800000 */
[----:B------:R1:W-:Y:S04]  /*0fd0*/  @!P0 STS.128 [0x18100], R248 ;  /* 0x018100f8ff008388 */ /* 0x0003e80000000c00 */
[----:B------:R-:W-:Y:S06]  /*0fe0*/  BAR.ARV 0x5, 0x100 ;  /* 0x0144000000007b1d */ /* 0x000fec0000002000 */
.L_x_3466:
        /* <DEDUP_REMOVED lines=126> */
[C---:B------:R-:W-:Y:S01]  /*17d0*/  IADD3 R146, R140.reuse, 0x10, RZ ;  /* 0x000000108c927810 */ /* 0x040fe20007ffe0ff */
        /* <DEDUP_REMOVED lines=34> */
.L_x_3639:
[----:B------:R-:W-:-:S04]  /*1a00*/  IMAD.MOV.U32 R13, RZ, RZ, 0x4 ;  /* 0x00000004ff0d7424 */ /* 0x000fc800078e00ff */
[----:B--2---:R-:W-:-:S05]  /*1a10*/  IMAD.WIDE R2, R251, R13, c[0x0][0x588] ;  /* 0x00016200fb027625 */ /* 0x004fca00078e020d */
        /* <DEDUP_REMOVED lines=13> */
[----:B--2---:R-:W-:Y:S01]  /*1af0*/  SHF.R.S32.HI R135, RZ, 0x1f, R14 ;  /* 0x0000001fff877819 */ /* 0x004fe2000001140e */
[----:B------:R1:W-:Y:S01]  /*1b00*/  STL [R1], R14 ;  /* 0x0000000e01007387 */ /* 0x0003e20000100800 */
[----:B------:R-:W-:-:S02]  /*1b10*/  @P4 LEA R2, P0, R14, c[0x0][0x360], 0x2 ;  /* 0x0000d8000e024a11 */ /* 0x000fc400078010ff */
[C---:B------:R-:W-:Y:S02]  /*1b20*/  @P2 LEA R4, P1, R14.reuse, c[0x0][0x370], 0x2 ;  /* 0x0000dc000e042a11 */ /* 0x040fe400078210ff */
        /* <DEDUP_REMOVED lines=27> */
.L_x_3481:
[----:B------:R-:W-:-:S04]  /*1ce0*/  ISETP.NE.U32.AND P0, PT, RZ, c[0x0][0x368], PT ;  /* 0x0000da00ff007a0c */ /* 0x000fc80003f05070 */
[----:B------:R-:W-:-:S13]  /*1cf0*/  ISETP.NE.AND.EX P0, PT, RZ, c[0x0][0x36c], PT, P0 ;  /* 0x0000db00ff007a0c */ /* 0x000fda0003f05300 */
[----:B------:R-:W-:Y:S05]  /*1d00*/  @!P0 BRA `(.L_x_3482) ;  /* 0x0000004000008947 */ /* 0x000fea0003800000 */
[----:B-1----:R-:W-:-:S04]  /*1d10*/  LEA R6, P0, R14, c[0x0][0x368], 0x2 ;  /* 0x0000da000e067a11 */ /* 0x002fc800078010ff */
[----:B------:R-:W-:-:S05]  /*1d20*/  LEA.HI.X R7, R14, c[0x0][0x36c], R135, 0x2, P0 ;  /* 0x0000db000e077a11 */ /* 0x000fca00000f1487 */
[----:B------:R1:W5:Y:S01]  /*1d30*/  LDG.E R6, [R6.64] ;  /* 0x0000000606067981 */ /* 0x000362000c1e1900 */
[----:B------:R-:W-:Y:S05]  /*1d40*/  BRA `(.L_x_3483) ;  /* 0x0000005000007947 */ /* 0x000fea0003800000 */
.L_x_3482:
[----:B-1----:R-:W-:Y:S01]  /*1d50*/  MOV R6, c[0x0][0x1d0] ;  /* 0x0000740000067a02 */ /* 0x002fe20000000f00 */
[----:B------:R-:W-:Y:S05]  /*1d60*/  @!P6 BRA `(.L_x_3483) ;  /* 0x000000300000e947 */ /* 0x000fea0003800000 */
[----:B------:R-:W2:Y:S04]  /*1d70*/  LDG.E R6, [R4.64] ;  /* 0x0000000604067981 */ /* 0x000ea8000c1e1900 */
[----:B------:R-:W2:Y:S02]  /*1d80*/  LDG.E R0, [R4.64+0x4] ;  /* 0x0000040604007981 */ /* 0x000ea4000c1e1900 */
[----:B--2---:R-:W-:Y:S02]  /*1d90*/  IADD3 R6, -R6, R0, RZ ;  /* 0x0000000006067210 */ /* 0x004fe40007ffe1ff */
.L_x_3483:
        /* <DEDUP_REMOVED lines=72> */
.L_x_3485:
[----:B------:R-:W-:Y:S05]  /*2220*/  BSYNC B0 ;  /* 0x0000000000007941 */ /* 0x000fea0003800000 */
.L_x_3484:
        /* <DEDUP_REMOVED lines=183> */
[----:B------:R-:W-:Y:S01]  /*2da0*/  IMAD.WIDE.U32 R88, R132, c[0x0][0x280], R4 ;  /* 0x0000a00084587a25 */ /* 0x000fe200078e0004 */
        /* <DEDUP_REMOVED lines=8> */
[----:B------:R-:W-:Y:S02]  /*2e30*/  IADD3 R22, R0, R10, R181 ;  /* 0x0000000a00167210 */ /* 0x000fe40007ffe0b5 */
        /* <DEDUP_REMOVED lines=38> */
[----:B------:R-:W-:Y:S01]  /*30a0*/  IMAD R10, R132, c[0x0][0x284], R0 ;  /* 0x0000a100840a7a24 */ /* 0x000fe200078e0200 */
        /* <DEDUP_REMOVED lines=26> */
.L_x_3511:
        /* <DEDUP_REMOVED lines=85> */
.L_x_3491:
[----:B------:R-:W-:Y:S05]  /*37a0*/  BSYNC B0 ;  /* 0x0000000000007941 */ /* 0x000fea0003800000 */
.L_x_3490:
        /* <DEDUP_REMOVED lines=89> */
.L_x_3494:
[----:B------:R-:W-:Y:S05]  /*3d40*/  BSYNC B0 ;  /* 0x0000000000007941 */ /* 0x000fea0003800000 */
.L_x_3493:
        /* <DEDUP_REMOVED lines=56> */
.L_x_3496:
[----:B------:R-:W-:Y:S05]  /*40d0*/  BSYNC B0 ;  /* 0x0000000000007941 */ /* 0x000fea0003800000 */
.L_x_3495:
        /* <DEDUP_REMOVED lines=56> */
.L_x_3498:
[----:B------:R-:W-:Y:S05]  /*4460*/  BSYNC B0 ;  /* 0x0000000000007941 */ /* 0x000fea0003800000 */
.L_x_3497:
        /* <DEDUP_REMOVED lines=57> */
.L_x_3500:
[----:B------:R-:W-:Y:S05]  /*4800*/  BSYNC B0 ;  /* 0x0000000000007941 */ /* 0x000fea0003800000 */
.L_x_3499:
        /* <DEDUP_REMOVED lines=57> */
.L_x_3502:
[----:B------:R-:W-:Y:S05]  /*4ba0*/  BSYNC B0 ;  /* 0x0000000000007941 */ /* 0x000fea0003800000 */
.L_x_3501:
        /* <DEDUP_REMOVED lines=57> */
.L_x_3489:
        /* <DEDUP_REMOVED lines=47> */
.L_x_3504:
[----:B------:R-:W-:Y:S05]  /*5230*/  BSYNC B0 ;  /* 0x0000000000007941 */ /* 0x000fea0003800000 */
.L_x_3503:
        /* <DEDUP_REMOVED lines=149> */
.L_x_3506:
[----:B------:R-:W-:Y:S05]  /*5b90*/  BSYNC B0 ;  /* 0x0000000000007941 */ /* 0x000fea0003800000 */
.L_x_3505:
        /* <DEDUP_REMOVED lines=115> */
.L_x_3508:
[----:B------:R-:W-:Y:S05]  /*62d0*/  BSYNC B0 ;  /* 0x0000000000007941 */ /* 0x000fea0003800000 */
.L_x_3507:
        /* <DEDUP_REMOVED lines=115> */
.L_x_3488:
        /* <DEDUP_REMOVED lines=26> */
.L_x_3492:
[----:B------:R-:W-:Y:S05]  /*6bb0*/  BSYNC B1 ;  /* 0x0000000000017941 */ /* 0x000fea0003800000 */
.L_x_3487:
[C---:B-1----:R-:W-:Y:S01]  /*6bc0*/  IMAD.SHL.U32 R10, R57.reuse, 0x40, RZ ;  /* 0x00000040390a7824 */ /* 0x042fe200078e00ff */
[----:B------:R-:W-:Y:S01]  /*6bd0*/  SHF.L.U64.HI R9, R57, 0x6, R75 ;  /* 0x0000000639097819 */ /* 0x000fe2000001024b */
[----:B------:R-:W-:Y:S02]  /*6be0*/  BSSY B0, `(.L_x_3509) ;  /* 0x000004b000007945 */ /* 0x000fe40003800000 */
[----:B--2--5:R-:W-:Y:S01]  /*6bf0*/  IMAD.IADD R3, R100, 0x1, -R10 ;  /* 0x0000000164037824 */ /* 0x024fe200078e0a0a */
[----:B------:R-:W-:Y:S04]  /*6c00*/  IADD3 R0, P1, R10, R120, RZ ;  /* 0x000000780a007210 */ /* 0x000fe80007f3e0ff */
[----:B------:R-:W-:Y:S02]  /*6c10*/  ISETP.GE.AND P0, PT, R3, 0x21, PT ;  /* 0x000000210300780c */ /* 0x000fe40003f06270 */
[----:B------:R-:W-:Y:S11]  /*6c20*/  IADD3.X R2, R9, R123, RZ, P1, !PT ;  /* 0x0000007b09027210 */ /* 0x000ff60000ffe4ff */
        /* <DEDUP_REMOVED lines=70> */
.L_x_3510:
[----:B-1----:R-:W-:Y:S05]  /*7090*/  BSYNC B0 ;  /* 0x0000000000007941 */ /* 0x002fea0003800000 */
.L_x_3509:
        /* <DEDUP_REMOVED lines=26> */
.L_x_3486:
        /* <DEDUP_REMOVED lines=45> */
.L_x_3513:
[----:B------:R-:W-:Y:S05]  /*7510*/  BSYNC B0 ;  /* 0x0000000000007941 */ /* 0x000fea0003800000 */
.L_x_3512:
        /* <DEDUP_REMOVED lines=155> */
.L_x_3644:
[----:B------:R-:W-:Y:S05]  /*7ed0*/  BRA.DIV ~URZ, `(.L_x_3516) ;  /* 0x00014ba27f007947 */ /* 0x000fea000b800000 */
[----:B------:R3:W4:Y:S02]  /*7ee0*/  SHFL.IDX PT, R0, R15, RZ, 0x181f ;  /* 0x00181fff0f007589 */ /* 0x00072400000e0000 */
.L_x_3645:
        /* <DEDUP_REMOVED lines=19> */
.L_x_3518:
[----:B------:R-:W-:Y:S05]  /*8020*/  BSYNC B0 ;  /* 0x0000000000007941 */ /* 0x000fea0003800000 */
.L_x_3517:
[----:B------:R-:W-:Y:S05]  /*8030*/  BRA.DIV ~URZ, `(.L_x_3519) ;  /* 0x00014ab27f007947 */ /* 0x000fea000b800000 */
[----:B--2---:R2:W3:Y:S04]  /*8040*/  SHFL.IDX PT, R10, R13, 0x1, 0x181f ;  /* 0x00381f000d0a7f89 */ /* 0x0044e800000e0000 */
[----:B----4-:R2:W4:Y:S02]  /*8050*/  SHFL.IDX PT, R0, R15, 0x1, 0x181f ;  /* 0x00381f000f007f89 */ /* 0x01052400000e0000 */
.L_x_3646:
        /* <DEDUP_REMOVED lines=16> */
.L_x_3521:
[----:B------:R-:W-:Y:S05]  /*8160*/  BSYNC B0 ;  /* 0x0000000000007941 */ /* 0x000fea0003800000 */
.L_x_3520:
[----:B------:R-:W-:Y:S05]  /*8170*/  BRA.DIV ~URZ, `(.L_x_3522) ;  /* 0x00014a427f007947 */ /* 0x000fea000b800000 */
[----:B---3--:R3:W1:Y:S02]  /*8180*/  SHFL.IDX PT, R10, R13, 0x2, 0x181f ;  /* 0x00581f000d0a7f89 */ /* 0x00866400000e0000 */
.L_x_3647:
[----:B------:R-:W-:Y:S05]  /*8190*/  BRA.DIV ~URZ, `(.L_x_3523) ;  /* 0x00014a927f007947 */ /* 0x000fea000b800000 */
[----:B----4-:R4:W2:Y:S02]  /*81a0*/  SHFL.IDX PT, R0, R15, 0x2, 0x181f ;  /* 0x00581f000f007f89 */ /* 0x0108a400000e0000 */
.L_x_3648:
        /* <DEDUP_REMOVED lines=16> */
.L_x_3525:
[----:B------:R-:W-:Y:S05]  /*82b0*/  BSYNC B0 ;  /* 0x0000000000007941 */ /* 0x000fea0003800000 */
.L_x_3524:
[----:B------:R-:W-:Y:S05]  /*82c0*/  BRA.DIV ~URZ, `(.L_x_3526) ;  /* 0x000149d27f007947 */ /* 0x000fea000b800000 */
[----:B-1----:R1:W3:Y:S04]  /*82d0*/  SHFL.IDX PT, R8, R13, 0x3, 0x181f ;  /* 0x00781f000d087f89 */ /* 0x0022e800000e0000 */
[----:B--2---:R1:W2:Y:S02]  /*82e0*/  SHFL.IDX PT, R0, R15, 0x3, 0x181f ;  /* 0x00781f000f007f89 */ /* 0x0042a400000e0000 */
.L_x_3649:
        /* <DEDUP_REMOVED lines=59> */
.L_x_3527:
        /* <DEDUP_REMOVED lines=11> */
[----:B------:R-:W-:Y:S01]  /*8750*/  IMAD R7, R132, c[0x0][0x284], R2 ;  /* 0x0000a10084077a24 */ /* 0x000fe200078e0202 */
        /* <DEDUP_REMOVED lines=112> */
.L_x_3531:
[----:B------:R-:W-:Y:S05]  /*8e60*/  BSYNC B0 ;  /* 0x0000000000007941 */ /* 0x000fea0003800000 */
.L_x_3530:
        /* <DEDUP_REMOVED lines=45> */
[----:B------:R-:W3:Y:S01]  /*9140*/  SHFL.IDX PT, R2, R39, 0x1, 0x1c1f ;  /* 0x003c1f0027027f89 */ /* 0x000ee200000e0000 */
[----:B------:R-:W-:Y:S01]  /*9150*/  CS2R R60, SRZ ;  /* 0x00000000003c7805 */ /* 0x000fe2000001ff00 */
[----:B------:R-:W-:Y:S01]  /*9160*/  CS2R R56, SRZ ;  /* 0x0000000000387805 */ /* 0x000fe2000001ff00 */
[----:B-1----:R-:W-:Y:S01]  /*9170*/  PRMT R31, R0, 0x5410, R14 ;  /* 0x00005410001f7816 */ /* 0x002fe2000000000e */
[----:B------:R1:W4:Y:S01]  /*9180*/  SHFL.IDX PT, R4, R38, 0x1, 0x1c1f ;  /* 0x003c1f0026047f89 */ /* 0x00032200000e0000 */
[----:B------:R-:W-:-:S03]  /*9190*/  CS2R R50, SRZ ;  /* 0x0000000000327805 */ /* 0x000fc6000001ff00 */
[----:B------:R2:W3:Y:S01]  /*91a0*/  SHFL.IDX PT, R3, R27, 0x1, 0x1c1f ;  /* 0x003c1f001b037f89 */ /* 0x0004e200000e0000 */
[----:B-1----:R-:W-:Y:S01]  /*91b0*/  CS2R R38, SRZ ;  /* 0x0000000000267805 */ /* 0x002fe2000001ff00 */
[----:B--2---:R-:W-:Y:S01]  /*91c0*/  CS2R R26, SRZ ;  /* 0x00000000001a7805 */ /* 0x004fe2000001ff00 */
[----:B------:R-:W-:Y:S05]  /*91d0*/  @P0 BRA `(.L_x_3533) ;  /* 0x000003e000000947 */ /* 0x000fea0003800000 */
[----:B---34-:R-:W-:Y:S01]  /*91e0*/  ISETP.GE.AND P0, PT, R146, c[0x0][0x27c], PT ;  /* 0x00009f0092007a0c */ /* 0x018fe20003f06270 */
        /* <DEDUP_REMOVED lines=61> */
.L_x_3533:
[----:B---34-:R-:W-:Y:S05]  /*95c0*/  BSYNC B0 ;  /* 0x0000000000007941 */ /* 0x018fea0003800000 */
.L_x_3532:
[----:B-----5:R-:W-:Y:S01]  /*95d0*/  IMAD.MOV.U32 R0, RZ, RZ, R66 ;  /* 0x000000ffff007224 */ /* 0x020fe200078e0042 */
[----:B------:R-:W-:-:S04]  /*95e0*/  DEPBAR.LE SB0, 0x1 ;  /* 0x000080400000791a */ /* 0x000fc80000000000 */
[----:B------:R-:W-:Y:S01]  /*95f0*/  IMAD.MOV.U32 R4, RZ, RZ, R67 ;  /* 0x000000ffff047224 */ /* 0x000fe200078e0043 */
        /* <DEDUP_REMOVED lines=93> */
.L_x_3537:
[----:B------:R-:W-:Y:S05]  /*9bd0*/  BSYNC B0 ;  /* 0x0000000000007941 */ /* 0x000fea0003800000 */
.L_x_3536:
        /* <DEDUP_REMOVED lines=49> */
.L_x_3539:
[----:B------:R-:W-:Y:S05]  /*9ef0*/  BSYNC B0 ;  /* 0x0000000000007941 */ /* 0x000fea0003800000 */
.L_x_3538:
        /* <DEDUP_REMOVED lines=49> */
.L_x_3541:
[----:B------:R-:W-:Y:S05]  /*a210*/  BSYNC B0 ;  /* 0x0000000000007941 */ /* 0x000fea0003800000 */
.L_x_3540:
        /* <DEDUP_REMOVED lines=49> */
.L_x_3543:
[----:B------:R-:W-:Y:S05]  /*a530*/  BSYNC B0 ;  /* 0x0000000000007941 */ /* 0x000fea0003800000 */
.L_x_3542:
        /* <DEDUP_REMOVED lines=49> */
.L_x_3545:
[----:B------:R-:W-:Y:S05]  /*a850*/  BSYNC B0 ;  /* 0x0000000000007941 */ /* 0x000fea0003800000 */
.L_x_3544:
        /* <DEDUP_REMOVED lines=48> */
.L_x_3535:
[----:B------:R-:W-:Y:S05]  /*ab60*/  BSYNC B1 ;  /* 0x0000000000017941 */ /* 0x000fea0003800000 */
.L_x_3534:
        /* <DEDUP_REMOVED lines=52> */
.L_x_3548:
[----:B------:R-:W-:Y:S05]  /*aeb0*/  BSYNC B0 ;  /* 0x0000000000007941 */ /* 0x000fea0003800000 */
.L_x_3547:
        /* <DEDUP_REMOVED lines=49> */
.L_x_3550:
[----:B------:R-:W-:Y:S05]  /*b1d0*/  BSYNC B0 ;  /* 0x0000000000007941 */ /* 0x000fea0003800000 */
.L_x_3549:
        /* <DEDUP_REMOVED lines=49> */
.L_x_3552:
[----:B------:R-:W-:Y:S05]  /*b4f0*/  BSYNC B0 ;  /* 0x0000000000007941 */ /* 0x000fea0003800000 */
.L_x_3551:
        /* <DEDUP_REMOVED lines=49> */
.L_x_3554:
[----:B------:R-:W-:Y:S05]  /*b810*/  BSYNC B0 ;  /* 0x0000000000007941 */ /* 0x000fea0003800000 */
.L_x_3553:
        /* <DEDUP_REMOVED lines=49> */
.L_x_3556:
[----:B------:R-:W-:Y:S05]  /*bb30*/  BSYNC B0 ;  /* 0x0000000000007941 */ /* 0x000fea0003800000 */
.L_x_3555:
        /* <DEDUP_REMOVED lines=49> */
.L_x_3529:
        /* <DEDUP_REMOVED lines=78> */
.L_x_3558:
[----:B------:R-:W-:Y:S05]  /*c330*/  BSYNC B0 ;  /* 0x0000000000007941 */ /* 0x000fea0003800000 */
.L_x_3557:
        /* <DEDUP_REMOVED lines=91> */
.L_x_3560:
[----:B--2-4-:R-:W-:Y:S05]  /*c8f0*/  BSYNC B0 ;  /* 0x0000000000007941 */ /* 0x014fea0003800000 */
.L_x_3559:
        /* <DEDUP_REMOVED lines=157> */
.L_x_3564:
[----:B------:R-:W-:Y:S05]  /*d2d0*/  BSYNC B0 ;  /* 0x0000000000007941 */ /* 0x000fea0003800000 */
.L_x_3563:
        /* <DEDUP_REMOVED lines=113> */
.L_x_3566:
[----:B------:R-:W-:Y:S05]  /*d9f0*/  BSYNC B0 ;  /* 0x0000000000007941 */ /* 0x000fea0003800000 */
.L_x_3565:
        /* <DEDUP_REMOVED lines=112> */
.L_x_3562:
[----:B------:R-:W-:Y:S05]  /*e100*/  BSYNC B1 ;  /* 0x0000000000017941 */ /* 0x000fea0003800000 */
.L_x_3561:
        /* <DEDUP_REMOVED lines=120> */
.L_x_3568:
[----:B------:R-:W-:Y:S05]  /*e890*/  BSYNC B0 ;  /* 0x0000000000007941 */ /* 0x000fea0003800000 */
.L_x_3567:
        /* <DEDUP_REMOVED lines=113> */
.L_x_3570:
[----:B------:R-:W-:Y:S05]  /*efb0*/  BSYNC B0 ;  /* 0x0000000000007941 */ /* 0x000fea0003800000 */
.L_x_3569:
        /* <DEDUP_REMOVED lines=112> */
.L_x_3546:
[----:B------:R-:W-:Y:S05]  /*f6c0*/  BSYNC B2 ;  /* 0x0000000000027941 */ /* 0x000fea0003800000 */
.L_x_3528:
[----:B------:R-:W-:Y:S01]  /*f6d0*/  IMAD R0, R104, c[0x0][0x208], RZ ;  /* 0x0000820068007a24 */ /* 0x000fe200078e02ff */
[----:B------:R-:W-:-:S04]  /*f6e0*/  DEPBAR.LE SB0, 0x0 ;  /* 0x000080000000791a */ /* 0x000fc80000000000 */
[C---:B-12---:R-:W-:Y:S01]  /*f6f0*/  IMAD.WIDE.U32 R4, R90.reuse, c[0x0][0x208], RZ ;  /* 0x000082005a047a25 */ /* 0x046fe200078e00ff */
[----:B------:R-:W-:Y:S03]  /*f700*/  BAR.SYNC.DEFER_BLOCKING 0x0 ;  /* 0x0000000000007b1d */ /* 0x000fe60000010000 */
[----:B------:R-:W-:Y:S01]  /*f710*/  IMAD R2, R90, c[0x0][0x20c], R0 ;  /* 0x000083005a027a24 */ /* 0x000fe200078e0200 */
[----:B------:R-:W-:Y:S01]  /*f720*/  LEA R0, P1, R4, R228, 0x6 ;  /* 0x000000e404007211 */ /* 0x000fe200078230ff */
[----:B------:R-:W-:Y:S01]  /*f730*/  IMAD R88, R90, -0x40, R128 ;  /* 0xffffffc05a587824 */ /* 0x000fe200078e0280 */
[----:B------:R1:W5:Y:S01]  /*f740*/  LDL R161, [R1+0x18] ;  /* 0x0000180001a17983 */ /* 0x0003620000100800 */
[----:B------:R-:W-:Y:S01]  /*f750*/  IMAD.IADD R3, R5, 0x1, R2 ;  /* 0x0000000105037824 */ /* 0x000fe200078e0202 */
[----:B------:R-:W-:Y:S01]  /*f760*/  LEA R2, P0, R0, c[0x0][0x1f8], 0x1 ;  /* 0x00007e0000027a11 */ /* 0x000fe200078008ff */
[----:B------:R-:W-:-:S03]  /*f770*/  IMAD.MOV.U32 R5, RZ, RZ, c[0x0][0x20c] ;  /* 0x00008300ff057624 */ /* 0x000fc600078e00ff */
[----:B------:R-:W-:Y:S01]  /*f780*/  LEA.HI.X R3, R4, R230, R3, 0x6, P1 ;  /* 0x000000e604037211 */ /* 0x000fe200008f3403 */
[----:B------:R-:W-:Y:S01]  /*f790*/  IMAD.MOV.U32 R4, RZ, RZ, c[0x0][0x208] ;  /* 0x00008200ff047624 */ /* 0x000fe200078e00ff */
[C---:B------:R-:W-:Y:S02]  /*f7a0*/  LOP3.LUT P1, RZ, R103.reuse, 0x2, RZ, 0xc0, !PT ;  /* 0x0000000267ff7812 */ /* 0x040fe4000782c0ff */
[----:B------:R-:W-:Y:S02]  /*f7b0*/  LEA.HI.X R3, R0, c[0x0][0x1fc], R3, 0x1, P0 ;  /* 0x00007f0000037a11 */ /* 0x000fe400000f0c03 */
[----:B------:R-:W-:Y:S02]  /*f7c0*/  LOP3.LUT R0, R103, 0x1, RZ, 0xc0, !PT ;  /* 0x0000000167007812 */ /* 0x000fe400078ec0ff */
[----:B------:R-:W-:Y:S02]  /*f7d0*/  LEA R12, P0, R4, R2, 0x6 ;  /* 0x00000002040c7211 */ /* 0x000fe400078030ff */
[----:B------:R-:W-:Y:S01]  /*f7e0*/  ISETP.NE.U32.AND P2, PT, R0, 0x1, PT ;  /* 0x000000010000780c */ /* 0x000fe20003f45070 */
[----:B------:R-:W-:Y:S01]  /*f7f0*/  IMAD.IADD R0, R88, 0x1, -R105 ;  /* 0x0000000158007824 */ /* 0x000fe200078e0a69 */
[----:B------:R-:W-:Y:S01]  /*f800*/  LEA.HI.X R13, R4, R3, R5, 0x6, P0 ;  /* 0x00000003040d7211 */ /* 0x000fe200000f3405 */
[----:B------:R-:W-:Y:S03]  /*f810*/  LDSM.16.M88.4 R28, [R147] ;  /* 0x00000000931c783b */ /* 0x000fe60000000200 */
[C---:B------:R-:W-:Y:S01]  /*f820*/  ISETP.LT.OR P0, PT, R0.reuse, 0x1, P2 ;  /* 0x000000010000780c */ /* 0x040fe20001701670 */
[----:B------:R-:W2:Y:S04]  /*f830*/  LDSM.16.M88.4 R4, [R194] ;  /* 0x00000000c204783b */ /* 0x000ea80000000200 */
[----:B------:R-:W4:Y:S04]  /*f840*/  LDSM.16.M88.4 R24, [R147+0x800] ;  /* 0x000800009318783b */ /* 0x000f280000000200 */
[----:B------:R-:W3:Y:S04]  /*f850*/  LDSM.16.M88.4 R20, [R147+0x1000] ;  /* 0x001000009314783b */ /* 0x000ee80000000200 */
        /* <DEDUP_REMOVED lines=17> */
[C---:B--2--5:R-:W-:Y:S08]  /*f970*/  HMMA.16816.F32.BF16 R32, R4.reuse, R28, RZ ;  /* 0x0000001c0420723c */ /* 0x064ff000000418ff */
[C---:B------:R-:W-:Y:S02]  /*f980*/  HMMA.16816.F32.BF16 R28, R4.reuse, R30, RZ ;  /* 0x0000001e041c723c */ /* 0x040fe400000418ff */
[----:B------:R2:W-:Y:S04]  /*f990*/  LDGSTS.E.BYPASS.LTC128B.128 [R210+0x4100], [R2.64+0x100], !P3 ;  /* 0x0410010002d27fae */ /* 0x0005e8000d901d46 */
[----:B------:R1:W-:Y:S02]  /*f9a0*/  LDGSTS.E.BYPASS.LTC128B.128 [R210+0x1100], [R12.64], !P2 ;  /* 0x011000000cd27fae */ /* 0x0003e4000d101d46 */
[C---:B----4-:R-:W-:Y:S02]  /*f9b0*/  HMMA.16816.F32.BF16 R36, R4.reuse, R24, RZ ;  /* 0x000000180424723c */ /* 0x050fe400000418ff */
[----:B------:R4:W-:Y:S04]  /*f9c0*/  LDGSTS.E.BYPASS.LTC128B.128 [R210+0x3100], [R12.64+0x80], !P1 ;  /* 0x031000800cd27fae */ /* 0x0009e8000c901d46 */
[----:B------:R4:W-:Y:S02]  /*f9d0*/  LDGSTS.E.BYPASS.LTC128B.128 [R210+0x5100], [R12.64+0x100], !P0 ;  /* 0x051001000cd27fae */ /* 0x0009e4000c101d46 */
[C---:B------:R-:W-:Y:S02]  /*f9e0*/  HMMA.16816.F32.BF16 R40, R4.reuse, R26, RZ ;  /* 0x0000001a0428723c */ /* 0x040fe400000418ff */
[----:B------:R-:W-:Y:S04]  /*f9f0*/  LDSM.16.M88.4 R68, [R193] ;  /* 0x00000000c144783b */ /* 0x000fe80000000200 */
[----:B------:R-:W-:Y:S02]  /*fa00*/  LDSM.16.M88.4 R76, [R193+0x800] ;  /* 0x00080000c14c783b */ /* 0x000fe40000000200 */
[C---:B---3--:R-:W-:Y:S02]  /*fa10*/  HMMA.16816.F32.BF16 R48, R4.reuse, R20, RZ ;  /* 0x000000140430723c */ /* 0x048fe400000418ff */
        /* <DEDUP_REMOVED lines=19> */
[----:B----4-:R-:W-:Y:S01]  /*fb50*/  HMMA.16816.F32.BF16 R12, R8, R74, R16 ;  /* 0x0000004a080c723c */ /* 0x010fe20000041810 */
[----:B------:R-:W3:Y:S04]  /*fb60*/  LDSM.16.M88.4 R8, [R196] ;  /* 0x00000000c408783b */ /* 0x000ee80000000200 */
        /* <DEDUP_REMOVED lines=79> */
[C---:B------:R-:W-:Y:S08]  /*10060*/  HMMA.16816.F32.BF16 R36, R4.reuse, R54, R32 ;  /* 0x000000360424723c */ /* 0x040ff00000041820 */
        /* <DEDUP_REMOVED lines=23> */
[----:B------:R-:W-:Y:S01]  /*101e0*/  ISETP.GT.AND P0, PT, R90, R235, PT ;  /* 0x000000eb5a00720c */ /* 0x000fe20003f04270 */
[----:B------:R-:W-:-:S04]  /*101f0*/  DEPBAR.LE SB0, 0x0 ;  /* 0x000080000000791a */ /* 0x000fc80000000000 */
[C---:B-1----:R-:W-:Y:S08]  /*10200*/  HMMA.16816.F32.BF16 R32, R8.reuse, R60, R52 ;  /* 0x0000003c0820723c */ /* 0x042ff00000041834 */
        /* <DEDUP_REMOVED lines=8> */
[C---:B---3--:R-:W-:Y:S08]  /*10290*/  HMMA.16816.F32.BF16 R48, R4.reuse, R36, R32 ;  /* 0x000000240430723c */ /* 0x048ff00000041820 */
[C---:B------:R-:W-:Y:S08]  /*102a0*/  HMMA.16816.F32.BF16 R28, R4.reuse, R38, R28 ;  /* 0x00000026041c723c */ /* 0x040ff0000004181c */
[C---:B------:R-:W-:Y:S08]  /*102b0*/  HMMA.16816.F32.BF16 R36, R4.reuse, R64, R24 ;  /* 0x000000400424723c */ /* 0x040ff00000041818 */
[C---:B------:R-:W-:Y:S08]  /*102c0*/  HMMA.16816.F32.BF16 R24, R4.reuse, R66, R20 ;  /* 0x000000420418723c */ /* 0x040ff00000041814 */
[C---:B----4-:R-:W-:Y:S08]  /*102d0*/  HMMA.16816.F32.BF16 R20, R4.reuse, R72, R16 ;  /* 0x000000480414723c */ /* 0x050ff00000041810 */
[C---:B------:R-:W-:Y:S08]  /*102e0*/  HMMA.16816.F32.BF16 R12, R4.reuse, R56, R44 ;  /* 0x00000038040c723c */ /* 0x040ff0000004182c */
[C---:B------:R-:W-:Y:S08]  /*102f0*/  HMMA.16816.F32.BF16 R32, R4.reuse, R58, R40 ;  /* 0x0000003a0420723c */ /* 0x040ff00000041828 */
[----:B------:R-:W-:Y:S01]  /*10300*/  HMMA.16816.F32.BF16 R16, R4, R74, R8 ;  /* 0x0000004a0410723c */ /* 0x000fe20000041808 */
[----:B------:R-:W-:Y:S06]  /*10310*/  BAR.SYNC.DEFER_BLOCKING 0x0 ;  /* 0x0000000000007b1d */ /* 0x000fec0000010000 */
[----:B------:R-:W-:Y:S01]  /*10320*/  @!UPT UIADD3 URZ, URZ, URZ, URZ ;  /* 0x0000003f3f3ff290 */ /* 0x000fe2000fffe03f */
[----:B------:R-:W-:Y:S11]  /*10330*/  @!P0 BRA `(.L_x_3572) ;  /* 0x0000018000008947 */ /* 0x000ff60003800000 */
[----:B--2---:R-:W-:Y:S01]  /*10340*/  IADD3 R0, R161, -0x2, RZ ;  /* 0xfffffffea1007810 */ /* 0x004fe20007ffe0ff */
[----:B------:R-:W-:Y:S01]  /*10350*/  IMAD.MOV.U32 R6, RZ, RZ, c[0x0][0x1e4] ;  /* 0x00007900ff067624 */ /* 0x000fe200078e00ff */
[----:B------:R-:W-:-:S02]  /*10360*/  LOP3.LUT P3, RZ, R238, 0x1, RZ, 0xc0, !PT ;  /* 0x00000001eeff7812 */ /* 0x000fc4000786c0ff */
        /* <DEDUP_REMOVED lines=21> */
.L_x_3572:
[----:B--2---:R-:W-:Y:S05]  /*104c0*/  BSYNC B0 ;  /* 0x0000000000007941 */ /* 0x004fea0003800000 */
.L_x_3571:
[----:B------:R-:W2:Y:S04]  /*104d0*/  LDL R0, [R1+0x10] ;  /* 0x0000100001007983 */ /* 0x000ea80000100800 */
[----:B------:R-:W3:Y:S01]  /*104e0*/  LDL R185, [R1+0x8] ;  /* 0x0000080001b97983 */ /* 0x000ee20000100800 */
[----:B-1----:R-:W-:-:S03]  /*104f0*/  IMAD.IADD R3, R88, 0x1, -R239 ;  /* 0x0000000158037824 */ /* 0x002fc600078e0aef */
        /* <DEDUP_REMOVED lines=20> */
[----:B------:R-:W-:Y:S02]  /*10640*/  ISETP.GT.AND P0, PT, R0, RZ, PT ;  /* 0x000000ff0000720c */ /* 0x000fe40003f04270 */
[----:B------:R-:W-:Y:S02]  /*10650*/  FSEL R8, R28, -INF , P3 ;  /* 0xff8000001c087808 */ /* 0x000fe40001800000 */
[----:B------:R-:W-:Y:S02]  /*10660*/  FMNMX.FTZ R3, R6, R7, !PT ;  /* 0x0000000706037209 */ /* 0x000fe40007810000 */
[----:B------:R-:W-:-:S02]  /*10670*/  FSEL R9, R29, -INF , P1 ;  /* 0xff8000001d097808 */ /* 0x000fc40000800000 */
[----:B------:R-:W-:Y:S02]  /*10680*/  ISETP.GT.AND P1, PT, R2, 0x10, PT ;  /* 0x000000100200780c */ /* 0x000fe40003f24270 */
[----:B------:R-:W-:Y:S02]  /*10690*/  FSEL R10, R50, -INF , P0 ;  /* 0xff800000320a7808 */ /* 0x000fe40000000000 */
[----:B------:R-:W-:Y:S02]  /*106a0*/  ISETP.GT.AND P0, PT, R2, 0x11, PT ;  /* 0x000000110200780c */ /* 0x000fe40003f04270 */
[----:B------:R-:W-:Y:S02]  /*106b0*/  FMNMX.FTZ R3, R8, R3, !PT ;  /* 0x0000000308037209 */ /* 0x000fe40007810000 */
[----:B------:R-:W-:Y:S02]  /*106c0*/  FSEL R40, R12, -INF , P1 ;  /* 0xff8000000c287808 */ /* 0x000fe40000800000 */
[----:B------:R-:W-:-:S02]  /*106d0*/  ISETP.GT.AND P1, PT, R0, 0x9, PT ;  /* 0x000000090000780c */ /* 0x000fc40003f24270 */
[----:B------:R-:W-:Y:S02]  /*106e0*/  FSEL R41, R13, -INF , P0 ;  /* 0xff8000000d297808 */ /* 0x000fe40000000000 */
[----:B------:R-:W-:Y:S02]  /*106f0*/  FMNMX.FTZ R3, R9, R3, !PT ;  /* 0x0000000309037209 */ /* 0x000fe40007810000 */
[C---:B------:R-:W-:Y:S02]  /*10700*/  ISETP.GT.AND P0, PT, R0.reuse, 0x11, PT ;  /* 0x000000110000780c */ /* 0x040fe40003f04270 */
[----:B------:R-:W-:Y:S02]  /*10710*/  ISETP.GT.AND P2, PT, R0, 0x1, PT ;  /* 0x000000010000780c */ /* 0x000fe40003f44270 */
[----:B------:R-:W-:Y:S02]  /*10720*/  FSEL R13, R31, -INF , P1 ;  /* 0xff8000001f0d7808 */ /* 0x000fe40000800000 */
[----:B------:R-:W-:-:S02]  /*10730*/  ISETP.GT.AND P1, PT, R2, 0x18, PT ;  /* 0x000000180200780c */ /* 0x000fc40003f24270 */
[----:B------:R-:W-:Y:S02]  /*10740*/  FMNMX.FTZ R3, R40, R3, !PT ;  /* 0x0000000328037209 */ /* 0x000fe40007810000 */
[----:B------:R-:W-:Y:S02]  /*10750*/  FSEL R47, R15, -INF , P0 ;  /* 0xff8000000f2f7808 */ /* 0x000fe40000000000 */
[----:B------:R-:W-:Y:S02]  /*10760*/  FSEL R11, R51, -INF , P2 ;  /* 0xff800000330b7808 */ /* 0x000fe40001000000 */
[----:B------:R-:W-:Y:S02]  /*10770*/  ISETP.GT.AND P0, PT, R2, 0x19, PT ;  /* 0x000000190200780c */ /* 0x000fe40003f04270 */
[----:B------:R-:W-:Y:S02]  /*10780*/  ISETP.GT.AND P2, PT, R0, 0x8, PT ;  /* 0x000000080000780c */ /* 0x000fe40003f44270 */
[----:B------:R-:W-:-:S02]  /*10790*/  FSEL R42, R32, -INF , P1 ;  /* 0xff800000202a7808 */ /* 0x000fc40000800000 */
[----:B------:R-:W-:Y:S02]  /*107a0*/  FMNMX.FTZ R3, R41, R3, !PT ;  /* 0x0000000329037209 */ /* 0x000fe40007810000 */
[----:B------:R-:W-:Y:S02]  /*107b0*/  FSEL R43, R33, -INF , P0 ;  /* 0xff800000212b7808 */ /* 0x000fe40000000000 */
[----:B------:R-:W-:Y:S02]  /*107c0*/  FSEL R12, R30, -INF , P2 ;  /* 0xff8000001e0c7808 */ /* 0x000fe40001000000 */
[----:B------:R-:W-:Y:S01]  /*107d0*/  ISETP.GT.AND P0, PT, R0, 0x19, PT ;  /* 0x000000190000780c */ /* 0x000fe20003f04270 */
[----:B------:R-:W-:Y:S01]  /*107e0*/  LDSM.16.MT88.4 R28, [R188] ;  /* 0x00000000bc1c783b */ /* 0x000fe20000004200 */
[----:B------:R-:W-:Y:S02]  /*107f0*/  ISETP.GT.AND P2, PT, R2, 0x20, PT ;  /* 0x000000200200780c */ /* 0x000fe40003f44270 */
[----:B------:R-:W-:-:S02]  /*10800*/  FMNMX.FTZ R4, R10, R11, !PT ;  /* 0x0000000b0a047209 */ /* 0x000fc40007810000 */
[----:B------:R-:W-:Y:S02]  /*10810*/  FMNMX.FTZ R3, R42, R3, !PT ;  /* 0x000000032a037209 */ /* 0x000fe40007810000 */
[C---:B------:R-:W-:Y:S02]  /*10820*/  ISETP.GT.AND P1, PT, R0.reuse, 0x18, PT ;  /* 0x000000180000780c */ /* 0x040fe40003f24270 */
[----:B------:R-:W-:Y:S02]  /*10830*/  FSEL R45, R35, -INF , P0 ;  /* 0xff800000232d7808 */ /* 0x000fe40000000000 */
[----:B------:R-:W-:Y:S02]  /*10840*/  ISETP.GT.AND P3, PT, R0, 0x10, PT ;  /* 0x000000100000780c */ /* 0x000fe40003f64270 */
[----:B------:R-:W-:Y:S02]  /*10850*/  ISETP.GT.AND P0, PT, R2, 0x21, PT ;  /* 0x000000210200780c */ /* 0x000fe40003f04270 */
[----:B------:R-:W-:-:S02]  /*10860*/  FSEL R96, R36, -INF , P2 ;  /* 0xff80000024607808 */ /* 0x000fc40001000000 */
[----:B------:R-:W-:Y:S02]  /*10870*/  FMNMX.FTZ R4, R12, R4, !PT ;  /* 0x000000040c047209 */ /* 0x000fe40007810000 */
[----:B------:R-:W-:Y:S02]  /*10880*/  FMNMX.FTZ R3, R43, R3, !PT ;  /* 0x000000032b037209 */ /* 0x000fe40007810000 */
[----:B------:R-:W-:Y:S02]  /*10890*/  FSEL R46, R34, -INF , P1 ;  /* 0xff800000222e7808 */ /* 0x000fe40000800000 */
[----:B------:R-:W-:Y:S01]  /*108a0*/  FSEL R44, R14, -INF , P3 ;  /* 0xff8000000e2c7808 */ /* 0x000fe20001800000 */
[----:B------:R-:W-:Y:S01]  /*108b0*/  LDSM.16.MT88.4 R32, [R192+0x2000] ;  /* 0x00200000c020783b */ /* 0x000fe20000004200 */
        /* <DEDUP_REMOVED lines=14> */
[C---:B------:R-:W-:Y:S02]  /*109a0*/  ISETP.GT.AND P3, PT, R2.reuse, 0x38, PT ;  /* 0x000000380200780c */ /* 0x040fe40003f64270 */
[----:B------:R-:W-:Y:S02]  /*109b0*/  ISETP.GT.AND P2, PT, R2, 0x39, PT ;  /* 0x000000390200780c */ /* 0x000fe40003f44270 */
        /* <DEDUP_REMOVED lines=9> */
[----:B------:R-:W-:Y:S01]  /*10a50*/  FSEL R233, R16, -INF , P3 ;  /* 0xff80000010e97808 */ /* 0x000fe20001800000 */
[----:B------:R-:W-:Y:S01]  /*10a60*/  LDSM.16.MT88.4 R36, [R191+0x2000] ;  /* 0x00200000bf24783b */ /* 0x000fe20000004200 */
[----:B------:R-:W-:-:S02]  /*10a70*/  ISETP.GT.AND P1, PT, R0, 0x28, PT ;  /* 0x000000280000780c */ /* 0x000fc40003f24270 */
        /* <DEDUP_REMOVED lines=9> */
[----:B------:R-:W-:Y:S01]  /*10b10*/  LDSM.16.MT88.4 R24, [R189] ;  /* 0x00000000bd18783b */ /* 0x000fe20000004200 */
[----:B------:R-:W-:Y:S02]  /*10b20*/  FMNMX.FTZ R2, R112, R2, !PT ;  /* 0x0000000270027209 */ /* 0x000fe40007810000 */
[----:B------:R-:W-:Y:S02]  /*10b30*/  FMNMX.FTZ R3, R243, R3, !PT ;  /* 0x00000003f3037209 */ /* 0x000fe40007810000 */
[----:B------:R-:W-:-:S02]  /*10b40*/  ISETP.GT.AND P0, PT, R0, 0x31, PT ;  /* 0x000000310000780c */ /* 0x000fc40003f04270 */
[----:B------:R-:W-:Y:S01]  /*10b50*/  FSEL R236, R22, -INF , P1 ;  /* 0xff80000016ec7808 */ /* 0x000fe20000800000 */
[----:B------:R-:W1:Y:S01]  /*10b60*/  SHFL.BFLY PT, R5, R3, 0x2, 0x1f ;  /* 0x0c401f0003057f89 */ /* 0x000e6200000e0000 */
        /* <DEDUP_REMOVED lines=84> */
[----:B------:R-:W1:Y:S07]  /*110b0*/  LDSM.16.MT88.4 R28, [R192+0x800] ;  /* 0x00080000c01c783b */ /* 0x000e6e0000004200 */
        /* <DEDUP_REMOVED lines=8> */
[----:B----4-:R-:W-:-:S02]  /*11140*/  FFMA.FTZ R3, R96, c[0x0][0x2d0], -R2 ;  /* 0x0000b40060037a23 */ /* 0x010fc40000010802 */
[----:B------:R-:W-:Y:S02]  /*11150*/  IMAD.MOV.U32 R96, RZ, RZ, R211 ;  /* 0x000000ffff607224 */ /* 0x000fe400078e00d3 */
[----:B------:R4:W-:Y:S02]  /*11160*/  MUFU.EX2 R224, R3 ;  /* 0x0000000300e07308 */ /* 0x0009e40000000800 */
[C---:B------:R-:W-:Y:S08]  /*11170*/  HMMA.16816.F32.BF16 R48, R4.reuse, R36, RZ ;  /* 0x000000240430723c */ /* 0x040ff000000418ff */
[----:B------:R-:W-:Y:S01]  /*11180*/  HMMA.16816.F32.BF16 R36, R4, R38, RZ ;  /* 0x000000260424723c */ /* 0x000fe200000418ff */
[----:B----4-:R-:W-:-:S07]  /*11190*/  FFMA.FTZ R3, R97, c[0x0][0x2d0], -R2 ;  /* 0x0000b40061037a23 */ /* 0x010fce0000010802 */
[C---:B-1----:R-:W-:Y:S01]  /*111a0*/  HMMA.16816.F32.BF16 R120, R4.reuse, R16, RZ ;  /* 0x000000100478723c */ /* 0x042fe200000418ff */
[----:B------:R-:W-:Y:S01]  /*111b0*/  IMAD.MOV.U32 R97, RZ, RZ, R129 ;  /* 0x000000ffff617224 */ /* 0x000fe200078e0081 */
[----:B------:R1:W4:Y:S06]  /*111c0*/  MUFU.EX2 R223, R3 ;  /* 0x0000000300df7308 */ /* 0x00032c0000000800 */
[----:B------:R-:W-:Y:S01]  /*111d0*/  HMMA.16816.F32.BF16 R132, R4, R18, RZ ;  /* 0x000000120484723c */ /* 0x000fe200000418ff */
[----:B------:R-:W-:Y:S06]  /*111e0*/  LDSM.16.MT88.4 R16, [R188+0x2800] ;  /* 0x00280000bc10783b */ /* 0x000fec0000004200 */
[----:B------:R-:W-:-:S02]  /*111f0*/  F2FP.BF16.PACK_AB R4, R163, R162 ;  /* 0x000000a2a304723e */ /* 0x000fc400000010ff */
        /* <DEDUP_REMOVED lines=10> */
[----:B------:R-:W-:Y:S02]  /*112a0*/  IMAD.MOV.U32 R115, RZ, RZ, R217 ;  /* 0x000000ffff737224 */ /* 0x000fe400078e00d9 */
[----:B------:R1:W-:Y:S01]  /*112b0*/  MUFU.EX2 R221, R3 ;  /* 0x0000000300dd7308 */ /* 0x0003e20000000800 */
[----:B------:R-:W-:Y:S01]  /*112c0*/  IMAD.MOV.U32 R71, RZ, RZ, R163 ;  /* 0x000000ffff477224 */ /* 0x000fe200078e00a3 */
[----:B------:R-:W-:Y:S01]  /*112d0*/  HMMA.16816.F32.BF16 R180, R4, R20, R104 ;  /* 0x0000001404b4723c */ /* 0x000fe20000041868 */
[----:B------:R-:W-:Y:S02]  /*112e0*/  IMAD.MOV.U32 R70, RZ, RZ, R162 ;  /* 0x000000ffff467224 */ /* 0x000fe400078e00a2 */
[----:B------:R-:W-:Y:S02]  /*112f0*/  IMAD.MOV.U32 R69, RZ, RZ, R161 ;  /* 0x000000ffff457224 */ /* 0x000fe400078e00a1 */
[----:B------:R-:W-:-:S03]  /*11300*/  IMAD.MOV.U32 R68, RZ, RZ, R160 ;  /* 0x000000ffff447224 */ /* 0x000fc600078e00a0 */
[----:B------:R-:W-:Y:S01]  /*11310*/  HMMA.16816.F32.BF16 R160, R4, R32, R60 ;  /* 0x0000002004a0723c */ /* 0x000fe2000004183c */
[----:B-1----:R-:W-:-:S06]  /*11320*/  FFMA.FTZ R3, R99, c[0x0][0x2d0], -R0 ;  /* 0x0000b40063037a23 */ /* 0x002fcc0000010800 */
[----:B------:R-:W-:Y:S01]  /*11330*/  IMAD.MOV.U32 R63, RZ, RZ, R168 ;  /* 0x000000ffff3f7224 */ /* 0x000fe200078e00a8 */
[----:B------:R-:W-:Y:S01]  /*11340*/  HMMA.16816.F32.BF16 R176, R4, R34, R92 ;  /* 0x0000002204b0723c */ /* 0x000fe2000004185c */
[----:B------:R1:W-:Y:S01]  /*11350*/  MUFU.EX2 R220, R3 ;  /* 0x0000000300dc7308 */ /* 0x0003e20000000800 */
[----:B------:R-:W-:-:S06]  /*11360*/  IMAD.MOV.U32 R99, RZ, RZ, R187 ;  /* 0x000000ffff637224 */ /* 0x000fcc00078e00bb */
[C---:B------:R-:W-:Y:S01]  /*11370*/  HMMA.16816.F32.BF16 R168, R4.reuse, R22, R84 ;  /* 0x0000001604a8723c */ /* 0x040fe20000041854 */
[----:B------:R-:W3:Y:S07]  /*11380*/  LDSM.16.MT88.4 R20, [R189+0x4800] ;  /* 0x00480000bd14783b */ /* 0x000eee0000004200 */
[----:B------:R-:W-:Y:S01]  /*11390*/  HMMA.16816.F32.BF16 R108, R4, R28, R108 ;  /* 0x0000001c046c723c */ /* 0x000fe2000004186c */
[----:B-1----:R-:W-:Y:S02]  /*113a0*/  FFMA.FTZ R3, R114, c[0x0][0x2d0], -R0 ;  /* 0x0000b40072037a23 */ /* 0x002fe40000010800 */
[----:B------:R-:W-:-:S02]  /*113b0*/  IMAD.MOV.U32 R114, RZ, RZ, R70 ;  /* 0x000000ffff727224 */ /* 0x000fc400078e0046 */
[----:B------:R1:W1:Y:S03]  /*113c0*/  MUFU.EX2 R211, R3 ;  /* 0x0000000300d37308 */ /* 0x0002660000000800 */
[C---:B------:R-:W-:Y:S01]  /*113d0*/  HMMA.16816.F32.BF16 R172, R4.reuse, R30, R88 ;  /* 0x0000001e04ac723c */ /* 0x040fe20000041858 */
[----:B------:R-:W4:Y:S07]  /*113e0*/  LDSM.16.MT88.4 R28, [R188+0x4800] ;  /* 0x00480000bc1c783b */ /* 0x000f2e0000004200 */
[----:B--2---:R-:W-:Y:S01]  /*113f0*/  HMMA.16816.F32.BF16 R92, R4, R12, R72 ;  /* 0x0000000c045c723c */ /* 0x004fe20000041848 */
[----:B-1----:R-:W-:-:S02]  /*11400*/  FFMA.FTZ R3, R112, c[0x0][0x2d0], -R0 ;  /* 0x0000b40070037a23 */ /* 0x002fc40000010800 */
[----:B------:R-:W-:-:S05]  /*11410*/  IMAD.MOV.U32 R112, RZ, RZ, R71 ;  /* 0x000000ffff707224 */ /* 0x000fca00078e0047 */
[C---:B------:R-:W-:Y:S01]  /*11420*/  HMMA.16816.F32.BF16 R88, R4.reuse, R14, R64 ;  /* 0x0000000e0458723c */ /* 0x040fe20000041840 */
[----:B------:R-:W1:Y:S01]  /*11430*/  LDSM.16.MT88.4 R12, [R192+0x4800] ;  /* 0x00480000c00c783b */ /* 0x000e620000004200 */
[----:B------:R2:W-:Y:S06]  /*11440*/  MUFU.EX2 R129, R3 ;  /* 0x0000000300817308 */ /* 0x0005ec0000000800 */
[C---:B-----5:R-:W-:Y:S08]  /*11450*/  HMMA.16816.F32.BF16 R84, R4.reuse, R8, R56 ;  /* 0x000000080454723c */ /* 0x060ff00000041838 */
[----:B------:R-:W-:Y:S01]  /*11460*/  HMMA.16816.F32.BF16 R64, R4, R10, R52 ;  /* 0x0000000a0440723c */ /* 0x000fe20000041834 */
[----:B------:R-:W5:Y:S01]  /*11470*/  LDSM.16.MT88.4 R8, [R191+0x4800] ;  /* 0x00480000bf08783b */ /* 0x000f620000004200 */
[----:B--2---:R-:W-:-:S02]  /*11480*/  FFMA.FTZ R3, R113, c[0x0][0x2d0], -R0 ;  /* 0x0000b40071037a23 */ /* 0x004fc40000010800 */
[----:B------:R-:W-:-:S04]  /*11490*/  IMAD.MOV.U32 R113, RZ, RZ, R218 ;  /* 0x000000ffff717224 */ /* 0x000fc800078e00da */
[C---:B---3--:R-:W-:Y:S08]  /*114a0*/  HMMA.16816.F32.BF16 R52, R4.reuse, R24, R48 ;  /* 0x000000180434723c */ /* 0x048ff00000041830 */
[C---:B------:R-:W-:Y:S01]  /*114b0*/  HMMA.16816.F32.BF16 R56, R4.reuse, R26, R36 ;  /* 0x0000001a0438723c */ /* 0x040fe20000041824 */
[----:B------:R-:W2:Y:S07]  /*114c0*/  LDSM.16.MT88.4 R24, [R192+0x1000] ;  /* 0x00100000c018783b */ /* 0x000eae0000004200 */
[C---:B------:R-:W-:Y:S07]  /*114d0*/  HMMA.16816.F32.BF16 R44, R4.reuse, R20, R120 ;  /* 0x00000014042c723c */ /* 0x040fee0000041878 */
[----:B------:R-:W-:Y:S01]  /*114e0*/  IMAD.MOV.U32 R121, RZ, RZ, R68 ;  /* 0x000000ffff797224 */ /* 0x000fe200078e0044 */
[----:B------:R-:W-:Y:S01]  /*114f0*/  HMMA.16816.F32.BF16 R212, R4, R16, R100 ;  /* 0x0000001004d4723c */ /* 0x000fe20000041864 */
[----:B------:R-:W-:-:S02]  /*11500*/  IMAD.MOV.U32 R120, RZ, RZ, R69 ;  /* 0x000000ffff787224 */ /* 0x000fc400078e0045 */
[----:B------:R-:W-:Y:S02]  /*11510*/  IMAD.MOV.U32 R122, RZ, RZ, R63 ;  /* 0x000000ffff7a7224 */ /* 0x000fe400078e003f */
[----:B------:R-:W-:-:S03]  /*11520*/  IMAD.MOV.U32 R123, RZ, RZ, R184 ;  /* 0x000000ffff7b7224 */ /* 0x000fc600078e00b8 */
[C---:B------:R-:W-:Y:S01]  /*11530*/  HMMA.16816.F32.BF16 R104, R4.reuse, R18, R80 ;  /* 0x000000120468723c */ /* 0x040fe20000041850 */
[----:B------:R-:W3:Y:S07]  /*11540*/  LDSM.16.MT88.4 R16, [R188+0x1000] ;  /* 0x00100000bc10783b */ /* 0x000eee0000004200 */
[C---:B----4-:R-:W-:Y:S08]  /*11550*/  HMMA.16816.F32.BF16 R48, R4.reuse, R28, R40 ;  /* 0x0000001c0430723c */ /* 0x050ff00000041828 */
[C---:B-1----:R-:W-:Y:S07]  /*11560*/  HMMA.16816.F32.BF16 R40, R4.reuse, R12, R136 ;  /* 0x0000000c0428723c */ /* 0x042fee0000041888 */
[----:B------:R-:W-:Y:S01]  /*11570*/  IMAD.MOV.U32 R136, RZ, RZ, R128 ;  /* 0x000000ffff887224 */ /* 0x000fe200078e0080 */
[----:B------:R-:W-:Y:S01]  /*11580*/  HMMA.16816.F32.BF16 R68, R4, R14, R152 ;  /* 0x0000000e0444723c */ /* 0x000fe20000041898 */
[----:B------:R-:W1:Y:S01]  /*11590*/  LDSM.16.MT88.4 R12, [R191+0x1000] ;  /* 0x00100000bf0c783b */ /* 0x000e620000004200 */
[----:B------:R4:W1:Y:S01]  /*115a0*/  MUFU.EX2 R128, R3 ;  /* 0x0000000300807308 */ /* 0x0008620000000800 */
[----:B------:R-:W-:-:S02]  /*115b0*/  IMAD.MOV.U32 R139, RZ, RZ, R216 ;  /* 0x000000ffff8b7224 */ /* 0x000fc400078e00d8 */
[----:B------:R-:W-:Y:S02]  /*115c0*/  IMAD.MOV.U32 R138, RZ, RZ, R186 ;  /* 0x000000ffff8a7224 */ /* 0x000fe400078e00ba */
[----:B------:R-:W-:Y:S01]  /*115d0*/  IMAD.MOV.U32 R137, RZ, RZ, R185 ;  /* 0x000000ffff897224 */ /* 0x000fe200078e00b9 */
[C---:B-----5:R-:W-:Y:S08]  /*115e0*/  HMMA.16816.F32.BF16 R72, R4.reuse, R8, R156 ;  /* 0x000000080448723c */ /* 0x060ff0000004189c */
[----:B------:R-:W-:Y:S01]  /*115f0*/  HMMA.16816.F32.BF16 R60, R4, R10, R148 ;  /* 0x0000000a043c723c */ /* 0x000fe20000041894 */
[----:B------:R-:W5:Y:S01]  /*11600*/  LDSM.16.MT88.4 R8, [R188+0x3000] ;  /* 0x00300000bc08783b */ /* 0x000f620000004200 */
[----:B----4-:R-:W-:-:S02]  /*11610*/  FFMA.FTZ R3, R234, c[0x0][0x2d0], -R2 ;  /* 0x0000b400ea037a23 */ /* 0x010fc40000010802 */
[----:B------:R-:W-:-:S04]  /*11620*/  IMAD.MOV.U32 R234, RZ, RZ, R136 ;  /* 0x000000ffffea7224 */ /* 0x000fc800078e0088 */
[C---:B------:R-:W-:Y:S01]  /*11630*/  HMMA.16816.F32.BF16 R36, R4.reuse, R30, R116 ;  /* 0x0000001e0424723c */ /* 0x040fe20000041874 */
[----:B------:R-:W-:Y:S07]  /*11640*/  LDSM.16.MT88.4 R28, [R189+0x1000] ;  /* 0x00100000bd1c783b */ /* 0x000fee0000004200 */
[----:B------:R-:W-:Y:S01]  /*11650*/  HMMA.16816.F32.BF16 R32, R4, R22, R132 ;  /* 0x000000160420723c */ /* 0x000fe20000041884 */
[----:B------:R-:W-:Y:S06]  /*11660*/  LDSM.16.MT88.4 R20, [R192+0x3000] ;  /* 0x00300000c014783b */ /* 0x000fec0000004200 */
[----:B------:R-:W-:-:S02]  /*11670*/  F2FP.BF16.PACK_AB R4, R223, R224 ;  /* 0x000000e0df04723e */ /* 0x000fc400000010ff */
[----:B------:R-:W-:Y:S02]  /*11680*/  F2FP.BF16.PACK_AB R5, R211, R220 ;  /* 0x000000dcd305723e */ /* 0x000fe400000010ff */
[----:B------:R-:W-:Y:S02]  /*11690*/  F2FP.BF16.PACK_AB R6, R221, R222 ;  /* 0x000000dedd06723e */ /* 0x000fe400000010ff */
[----:B-1----:R-:W-:-:S07]  /*116a0*/  F2FP.BF16.PACK_AB R7, R128, R129 ;  /* 0x000000818007723e */ /* 0x002fce00000010ff */
[C---:B--2---:R-:W-:Y:S08]  /*116b0*/  HMMA.16816.F32.BF16 R108, R4.reuse, R24, R108 ;  /* 0x00000018046c723c */ /* 0x044ff0000004186c */
[C---:B------:R-:W-:Y:S01]  /*116c0*/  HMMA.16816.F32.BF16 R80, R4.reuse, R26, R172 ;  /* 0x0000001a0450723c */ /* 0x040fe200000418ac */
[----:B------:R-:W1:Y:S07]  /*116d0*/  LDSM.16.MT88.4 R24, [R191+0x3000] ;  /* 0x00300000bf18783b */ /* 0x000e6e0000004200 */
[C---:B---3--:R-:W-:Y:S08]  /*116e0*/  HMMA.16816.F32.BF16 R132, R4.reuse, R16, R164 ;  /* 0x000000100484723c */ /* 0x048ff000000418a4 */
[C---:B------:R-:W-:Y:S01]  /*116f0*/  HMMA.16816.F32.BF16 R76, R4.reuse, R18, R76 ;  /* 0x00000012044c723c */ /* 0x040fe2000004184c */
[----:B------:R-:W2:Y:S07]  /*11700*/  LDSM.16.MT88.4 R16, [R189+0x3000] ;  /* 0x00300000bd10783b */ /* 0x000eae0000004200 */
[C---:B------:R-:W-:Y:S08]  /*11710*/  HMMA.16816.F32.BF16 R116, R4.reuse, R12, R180 ;  /* 0x0000000c0474723c */ /* 0x040ff000000418b4 */
[C---:B------:R-:W-:Y:S01]  /*11720*/  HMMA.16816.F32.BF16 R168, R4.reuse, R14, R168 ;  /* 0x0000000e04a8723c */ /* 0x040fe200000418a8 */
[----:B------:R-:W3:Y:S07]  /*11730*/  LDSM.16.MT88.4 R12, [R188+0x5000] ;  /* 0x00500000bc0c783b */ /* 0x000eee0000004200 */
[C---:B-----5:R-:W-:Y:S08]  /*11740*/  HMMA.16816.F32.BF16 R212, R4.reuse, R8, R212 ;  /* 0x0000000804d4723c */ /* 0x060ff000000418d4 */
[C---:B------:R-:W-:Y:S01]  /*11750*/  HMMA.16816.F32.BF16 R216, R4.reuse, R10, R104 ;  /* 0x0000000a04d8723c */ /* 0x040fe20000041868 */
[----:B------:R-:W4:Y:S04]  /*11760*/  LDSM.16.MT88.4 R8, [R189+0x5000] ;  /* 0x00500000bd08783b */ /* 0x000f280000004200 */
[----:B------:R-:W-:Y:S03]  /*11770*/  LDSM.16.MT88.4 R104, [R189+0x1800] ;  /* 0x00180000bd68783b */ /* 0x000fe60000004200 */
[C---:B-1----:R-:W-:Y:S01]  /*11780*/  HMMA.16816.F32.BF16 R172, R4.reuse, R24, R52 ;  /* 0x0000001804ac723c */ /* 0x042fe20000041834 */
[----:B------:R1:W-:Y:S06]  /*11790*/  MUFU.EX2 R24, R3 ;  /* 0x0000000300187308 */ /* 0x0003ec0000000800 */
[----:B------:R-:W-:Y:S01]  /*117a0*/  IMAD.MOV.U32 R25, RZ, RZ, R120 ;  /* 0x000000ffff197224 */ /* 0x000fe200078e0078 */
[C---:B------:R-:W-:Y:S08]  /*117b0*/  HMMA.16816.F32.BF16 R100, R4.reuse, R28, R160 ;  /* 0x0000001c0464723c */ /* 0x040ff000000418a0 */
[----:B--2---:R-:W-:Y:S01]  /*117c0*/  HMMA.16816.F32.BF16 R184, R4, R16, R92 ;  /* 0x0000001004b8723c */ /* 0x004fe2000004185c */
[----:B-1----:R-:W-:-:S02]  /*117d0*/  FFMA.FTZ R3, R242, c[0x0][0x2d0], -R2 ;  /* 0x0000b400f2037a23 */ /* 0x002fc40000010802 */
[----:B------:R-:W-:-:S05]  /*117e0*/  IMAD.MOV.U32 R242, RZ, RZ, R139 ;  /* 0x000000fffff27224 */ /* 0x000fca00078e008b */
[C---:B------:R-:W-:Y:S01]  /*117f0*/  HMMA.16816.F32.BF16 R88, R4.reuse, R18, R88 ;  /* 0x000000120458723c */ /* 0x040fe20000041858 */
[----:B------:R-:W1:Y:S07]  /*11800*/  LDSM.16.MT88.4 R16, [R192+0x5000] ;  /* 0x00500000c010783b */ /* 0x000e6e0000004200 */
[C---:B------:R-:W-:Y:S08]  /*11810*/  HMMA.16816.F32.BF16 R28, R4.reuse, R30, R176 ;  /* 0x0000001e041c723c */ /* 0x040ff000000418b0 */
[C---:B---3--:R-:W-:Y:S01]  /*11820*/  HMMA.16816.F32.BF16 R152, R4.reuse, R12, R48 ;  /* 0x0000000c0498723c */ /* 0x048fe20000041830 */
[----:B------:R-:W-:Y:S07]  /*11830*/  LDSM.16.MT88.4 R48, [R189+0x3800] ;  /* 0x00380000bd30783b */ /* 0x000fee0000004200 */
[C---:B------:R-:W-:Y:S01]  /*11840*/  HMMA.16816.F32.BF16 R92, R4.reuse, R14, R36 ;  /* 0x0000000e045c723c */ /* 0x040fe20000041824 */
[----:B------:R-:W2:Y:S07]  /*11850*/  LDSM.16.MT88.4 R12, [R191+0x5000] ;  /* 0x00500000bf0c783b */ /* 0x000eae0000004200 */
        /* <DEDUP_REMOVED lines=12> */
[----:B------:R4:W-:Y:S04]  /*11920*/  MUFU.EX2 R21, R2 ;  /* 0x0000000200157308 */ /* 0x0009e80000000800 */
[----:B-1----:R-:W-:Y:S01]  /*11930*/  HMMA.16816.F32.BF16 R148, R4, R16, R40 ;  /* 0x000000100494723c */ /* 0x002fe20000041828 */
[----:B------:R-:W-:Y:S01]  /*11940*/  LDSM.16.MT88.4 R40, [R188+0x3800] ;  /* 0x00380000bc28783b */ /* 0x000fe20000004200 */
[----:B---3--:R-:W-:-:S06]  /*11950*/  IMAD.MOV.U32 R3, RZ, RZ, R112 ;  /* 0x000000ffff037224 */ /* 0x008fcc00078e0070 */
[C---:B------:R-:W-:Y:S01]  /*11960*/  HMMA.16816.F32.BF16 R164, R4.reuse, R26, R56 ;  /* 0x0000001a04a4723c */ /* 0x040fe20000041838 */
[----:B------:R-:W-:Y:S01]  /*11970*/  LDSM.16.MT88.4 R56, [R192+0x3800] ;  /* 0x00380000c038783b */ /* 0x000fe20000004200 */
[----:B----4-:R-:W-:Y:S02]  /*11980*/  FFMA.FTZ R2, R236, c[0x0][0x2d0], -R0 ;  /* 0x0000b400ec027a23 */ /* 0x010fe40000010800 */
[----:B------:R-:W-:Y:S02]  /*11990*/  IMAD.MOV.U32 R236, RZ, RZ, R121 ;  /* 0x000000ffffec7224 */ /* 0x000fe400078e0079 */
[----:B------:R1:W-:Y:S02]  /*119a0*/  MUFU.EX2 R20, R2 ;  /* 0x0000000200147308 */ /* 0x0003e40000000800 */
[----:B------:R-:W-:Y:S01]  /*119b0*/  HMMA.16816.F32.BF16 R16, R4, R18, R68 ;  /* 0x000000120410723c */ /* 0x000fe20000041844 */
[----:B------:R-:W-:Y:S02]  /*119c0*/  IMAD.MOV.U32 R27, RZ, RZ, R137 ;  /* 0x000000ffff1b7224 */ /* 0x000fe400078e0089 */
[----:B------:R-:W-:-:S02]  /*119d0*/  IMAD.MOV.U32 R26, RZ, RZ, R138 ;  /* 0x000000ffff1a7224 */ /* 0x000fc400078e008a */
[----:B------:R-:W-:Y:S03]  /*119e0*/  LDSM.16.MT88.4 R136, [R188+0x1800] ;  /* 0x00180000bc88783b */ /* 0x000fe60000004200 */
[----:B--2---:R-:W-:Y:S01]  /*119f0*/  HMMA.16816.F32.BF16 R160, R4, R12, R72 ;  /* 0x0000000c04a0723c */ /* 0x004fe20000041848 */
[----:B------:R-:W-:Y:S01]  /*11a00*/  LDSM.16.MT88.4 R72, [R188+0x5800] ;  /* 0x00580000bc48783b */ /* 0x000fe20000004200 */
[----:B-1----:R-:W-:-:S06]  /*11a10*/  FFMA.FTZ R2, R244, c[0x0][0x2d0], -R0 ;  /* 0x0000b400f4027a23 */ /* 0x002fcc0000010800 */
[----:B------:R-:W-:Y:S01]  /*11a20*/  HMMA.16816.F32.BF16 R156, R4, R14, R60 ;  /* 0x0000000e049c723c */ /* 0x000fe2000004183c */
[----:B------:R-:W-:Y:S01]  /*11a30*/  IMAD.MOV.U32 R244, RZ, RZ, R123 ;  /* 0x000000fffff47224 */ /* 0x000fe200078e007b */
[----:B------:R-:W-:Y:S01]  /*11a40*/  LDSM.16.MT88.4 R12, [R191+0x5800] ;  /* 0x00580000bf0c783b */ /* 0x000fe20000004200 */
[----:B------:R1:W2:Y:S03]  /*11a50*/  MUFU.EX2 R10, R2 ;  /* 0x00000002000a7308 */ /* 0x0002a60000000800 */
[----:B------:R-:W-:Y:S01]  /*11a60*/  LDSM.16.MT88.4 R120, [R191+0x1800] ;  /* 0x00180000bf78783b */ /* 0x000fe20000004200 */
[----:B------:R-:W-:Y:S01]  /*11a70*/  IMAD.MOV.U32 R7, RZ, RZ, R96 ;  /* 0x000000ffff077224 */ /* 0x000fe200078e0060 */
[----:B-----5:R-:W-:Y:S01]  /*11a80*/  F2FP.BF16.PACK_AB R96, R23, R24 ;  /* 0x000000181760723e */ /* 0x020fe200000010ff */
[----:B------:R-:W-:-:S04]  /*11a90*/  @P4 IMAD.HI.U32 R4, R249, c[0x0][0x2c8], RZ ;  /* 0x0000b200f9044a27 */ /* 0x000fc800078e00ff */
[--C-:B-1----:R-:W-:Y:S02]  /*11aa0*/  FFMA.FTZ R2, R245, c[0x0][0x2d0], -R0.reuse ;  /* 0x0000b400f5027a23 */ /* 0x102fe40000010800 */
[----:B------:R-:W-:Y:S02]  /*11ab0*/  FFMA.FTZ R0, R246, c[0x0][0x2d0], -R0 ;  /* 0x0000b400f6007a23 */ /* 0x000fe40000010800 */
[----:B------:R-:W-:Y:S01]  /*11ac0*/  IMAD.MOV.U32 R246, RZ, RZ, R115 ;  /* 0x000000fffff67224 */ /* 0x000fe200078e0073 */
[----:B------:R1:W-:Y:S01]  /*11ad0*/  MUFU.EX2 R9, R2 ;  /* 0x0000000200097308 */ /* 0x0003e20000000800 */
[----:B------:R-:W3:Y:S01]  /*11ae0*/  LDSM.16.MT88.4 R112, [R192+0x1800] ;  /* 0x00180000c070783b */ /* 0x000ee20000004200 */
[----:B------:R-:W-:-:S06]  /*11af0*/  IMAD.MOV.U32 R245, RZ, RZ, R99 ;  /* 0x000000fffff57224 */ /* 0x000fcc00078e0063 */
[----:B------:R4:W5:Y:S01]  /*11b00*/  MUFU.EX2 R8, R0 ;  /* 0x0000000000087308 */ /* 0x0009620000000800 */
[----:B-1----:R-:W-:Y:S01]  /*11b10*/  IMAD.MOV.U32 R2, RZ, RZ, R97 ;  /* 0x000000ffff027224 */ /* 0x002fe200078e0061 */
[----:B--2---:R-:W-:-:S03]  /*11b20*/  F2FP.BF16.PACK_AB R97, R10, R20 ;  /* 0x000000140a61723e */ /* 0x004fc600000010ff */
[----:B------:R-:W-:Y:S02]  /*11b30*/  FADD.FTZ R2, R2, R7 ;  /* 0x0000000702027221 */ /* 0x000fe40000010000 */
[----:B----4-:R-:W-:Y:S01]  /*11b40*/  IMAD.MOV.U32 R0, RZ, RZ, R98 ;  /* 0x000000ffff007224 */ /* 0x010fe200078e0062 */
[----:B------:R-:W-:Y:S01]  /*11b50*/  F2FP.BF16.PACK_AB R98, R21, R22 ;  /* 0x000000161562723e */ /* 0x000fe200000010ff */
        /* <DEDUP_REMOVED lines=11> */
[----:B---3--:R-:W-:Y:S01]  /*11c10*/  HMMA.16816.F32.BF16 R108, R96, R112, R108 ;  /* 0x00000070606c723c */ /* 0x008fe2000004186c */
        /* <DEDUP_REMOVED lines=16> */
[----:B------:R-:W-:Y:S01]  /*11d20*/  FADD.FTZ R2, R211, R2 ;  /* 0x00000002d3027221 */ /* 0x000fe20000010000 */
[----:B------:R-:W-:Y:S01]  /*11d30*/  IADD3 R211, R25, -0x2, RZ ;  /* 0xfffffffe19d37810 */ /* 0x000fe20007ffe0ff */
[----:B------:R-:W-:-:S02]  /*11d40*/  FADD.FTZ R3, R222, R3 ;  /* 0x00000003de037221 */ /* 0x000fc40000010000 */
[----:B------:R-:W-:Y:S01]  /*11d50*/  FADD.FTZ R0, R129, R2 ;  /* 0x0000000281007221 */ /* 0x000fe20000010000 */
[C---:B------:R-:W-:Y:S01]  /*11d60*/  HMMA.16816.F32.BF16 R132, R96.reuse, R136, R132 ;  /* 0x000000886084723c */ /* 0x040fe20000041884 */
        /* <DEDUP_REMOVED lines=37> */
.L_x_3574:
[----:B------:R-:W-:Y:S01]  /*11fc0*/  ISETP.GT.AND P0, PT, R235, R184, PT ;  /* 0x000000b8eb00720c */ /* 0x000fe20003f04270 */
[----:B------:R-:W-:Y:S04]  /*11fd0*/  DEPBAR.LE SB0, 0x0 ;  /* 0x000080000000791a */ /* 0x000fe80000000000 */
[----:B------:R-:W-:Y:S01]  /*11fe0*/  WARPSYNC 0xffffffff ;  /* 0xffffffff00007948 */ /* 0x000fe20003800000 */
[----:B------:R-:W-:Y:S01]  /*11ff0*/  BAR.SYNC.DEFER_BLOCKING 0x0 ;  /* 0x0000000000007b1d */ /* 0x000fe20000010000 */
[----:B------:R-:W-:Y:S02]  /*12000*/  LOP3.LUT P4, RZ, R238, 0x1, RZ, 0xc0, !PT ;  /* 0x00000001eeff7812 */ /* 0x000fe4000788c0ff */
[----:B------:R-:W-:Y:S02]  /*12010*/  MOV R187, c[0x0][0x2c4] ;  /* 0x0000b10000bb7a02 */ /* 0x000fe40000000f00 */
[C---:B------:R-:W-:Y:S02]  /*12020*/  IADD3 R211, R184.reuse, -0x1, RZ ;  /* 0xffffffffb8d37810 */ /* 0x040fe40007ffe0ff */
[----:B------:R-:W-:Y:S01]  /*12030*/  @!P0 SHF.R.S32.HI R0, RZ, 0x1f, R184 ;  /* 0x0000001fff008819 */ /* 0x000fe200000114b8 */
[----:B------:R-:W-:Y:S01]  /*12040*/  @!P0 IMAD.WIDE.U32 R6, R184, c[0x0][0x208], RZ ;  /* 0x00008200b8068a25 */ /* 0x000fe200078e00ff */
[----:B------:R-:W-:Y:S03]  /*12050*/  @!P0 IADD3 R12, P3, R228, 0x40, RZ ;  /* 0x00000040e40c8810 */ /* 0x000fe60007f7e0ff */
[----:B------:R-:W-:Y:S02]  /*12060*/  @!P0 IMAD R0, R0, c[0x0][0x208], RZ ;  /* 0x0000820000008a24 */ /* 0x000fe400078e02ff */
[----:B------:R-:W-:Y:S02]  /*12070*/  @!P0 IMAD.SHL.U32 R2, R6, 0x40, RZ ;  /* 0x0000004006028824 */ /* 0x000fe400078e00ff */
[----:B------:R-:W-:Y:S02]  /*12080*/  @!P0 IMAD R0, R184, c[0x0][0x20c], R0 ;  /* 0x00008300b8008a24 */ /* 0x000fe400078e0200 */
[----:B------:R-:W-:Y:S03]  /*12090*/  @!P0 IMAD.MOV.U32 R5, RZ, RZ, c[0x0][0x208] ;  /* 0x00008200ff058624 */ /* 0x000fe600078e00ff */
[----:B------:R-:W-:Y:S01]  /*120a0*/  @!P0 IADD3 R0, R7, R0, RZ ;  /* 0x0000000007008210 */ /* 0x000fe20007ffe0ff */
[----:B------:R-:W-:Y:S01]  /*120b0*/  @!P0 IMAD.MOV.U32 R7, RZ, RZ, c[0x0][0x20c] ;  /* 0x00008300ff078624 */ /* 0x000fe200078e00ff */
[C---:B------:R-:W-:Y:S01]  /*120c0*/  @!P0 LEA R4, P1, R5.reuse, R2, 0x5 ;  /* 0x0000000205048211 */ /* 0x040fe200078228ff */
[----:B------:R-:W-:Y:S01]  /*120d0*/  LDSM.16.M88.4 R32, [R194] ;  /* 0x00000000c220783b */ /* 0x000fe20000000200 */
[----:B------:R-:W-:Y:S04]  /*120e0*/  @!P0 SHF.L.U64.HI R0, R6, 0x6, R0 ;  /* 0x0000000606008819 */ /* 0x000fe80000010200 */
[----:B------:R-:W-:Y:S02]  /*120f0*/  @!P0 LEA.HI.X R5, R5, R0, R7, 0x5, P1 ;  /* 0x0000000005058211 */ /* 0x000fe400008f2c07 */
[----:B------:R-:W-:Y:S01]  /*12100*/  @!P0 IADD3 R6, P1, R2, R228, RZ ;  /* 0x000000e402068210 */ /* 0x000fe20007f3e0ff */
[----:B------:R-:W1:Y:S01]  /*12110*/  LDSM.16.M88.4 R8, [R147] ;  /* 0x000000009308783b */ /* 0x000e620000000200 */
[----:B------:R-:W-:Y:S02]  /*12120*/  @!P0 IADD3.X R7, RZ, R230, RZ, P3, !PT ;  /* 0x000000e6ff078210 */ /* 0x000fe40001ffe4ff */
[----:B------:R-:W-:Y:S01]  /*12130*/  @!P0 LEA R124, P2, R6, c[0x0][0x1f8], 0x1 ;  /* 0x00007e00067c8a11 */ /* 0x000fe200078408ff */
[----:B------:R-:W-:Y:S01]  /*12140*/  @!P0 IMAD.X R14, R0, 0x1, R230, P1 ;  /* 0x00000001000e8824 */ /* 0x000fe200008e06e6 */
[----:B------:R-:W-:Y:S03]  /*12150*/  @!P0 IADD3 R13, P1, R2, R12, RZ ;  /* 0x0000000c020d8210 */ /* 0x000fe60007f3e0ff */
[----:B------:R-:W2:Y:S01]  /*12160*/  LDSM.16.M88.4 R16, [R147+0x800] ;  /* 0x000800009310783b */ /* 0x000ea20000000200 */
[----:B------:R-:W-:Y:S01]  /*12170*/  @!P0 LEA.HI.X R125, R6, c[0x0][0x1fc], R14, 0x1, P2 ;  /* 0x00007f00067d8a11 */ /* 0x000fe200010f0c0e */
[----:B------:R-:W-:Y:S01]  /*12180*/  @!P0 IMAD.X R15, R0, 0x1, R7, P1 ;  /* 0x00000001000f8824 */ /* 0x000fe200008e0607 */
[----:B------:R-:W-:Y:S02]  /*12190*/  @!P0 IADD3 R6, P2, R228, 0x80, RZ ;  /* 0x00000080e4068810 */ /* 0x000fe40007f5e0ff */
[C---:B------:R-:W-:Y:S03]  /*121a0*/  @!P0 LEA R30, P1, R13.reuse, c[0x0][0x1f8], 0x1 ;  /* 0x00007e000d1e8a11 */ /* 0x040fe600078208ff */
[----:B------:R-:W3:Y:S01]  /*121b0*/  LDSM.16.M88.4 R24, [R147+0x1000] ;  /* 0x001000009318783b */ /* 0x000ee20000000200 */
[--C-:B------:R-:W-:Y:S01]  /*121c0*/  @!P0 IMAD.X R14, RZ, RZ, R230.reuse, P2 ;  /* 0x000000ffff0e8224 */ /* 0x100fe200010e06e6 */
[----:B------:R-:W-:Y:S02]  /*121d0*/  @!P0 IADD3 R2, P2, R2, R6, RZ ;  /* 0x0000000602028210 */ /* 0x000fe40007f5e0ff */
[----:B------:R-:W-:Y:S02]  /*121e0*/  @!P0 LEA.HI.X R31, R13, c[0x0][0x1fc], R15, 0x1, P1 ;  /* 0x00007f000d1f8a11 */ /* 0x000fe400008f0c0f */
[----:B------:R-:W-:Y:S02]  /*121f0*/  @!P0 IADD3 R12, P1, R4, R12, RZ ;  /* 0x0000000c040c8210 */ /* 0x000fe40007f3e0ff */
        /* <DEDUP_REMOVED lines=12> */
[----:B------:R-:W5:Y:S01]  /*122c0*/  LDSM.16.M88.4 R156, [R198] ;  /* 0x00000000c69c783b */ /* 0x000f620000000200 */
[----:B------:R-:W-:Y:S02]  /*122d0*/  @!P0 LEA R28, P2, R12, c[0x0][0x1f8], 0x1 ;  /* 0x00007e000c1c8a11 */ /* 0x000fe400078408ff */
[----:B------:R-:W-:Y:S02]  /*122e0*/  @!P0 LEA R22, P1, R6, c[0x0][0x1f8], 0x1 ;  /* 0x00007e0006168a11 */ /* 0x000fe400078208ff */
[----:B------:R-:W-:Y:S02]  /*122f0*/  @!P0 LEA.HI.X R29, R12, c[0x0][0x1fc], R7, 0x1, P2 ;  /* 0x00007f000c1d8a11 */ /* 0x000fe400010f0c07 */
[----:B------:R-:W-:Y:S01]  /*12300*/  @!P0 LEA.HI.X R23, R6, c[0x0][0x1fc], R4, 0x1, P1 ;  /* 0x00007f0006178a11 */ /* 0x000fe200008f0c04 */
[----:B------:R-:W2:Y:S01]  /*12310*/  LDSM.16.M88.4 R160, [R209] ;  /* 0x00000000d1a0783b */ /* 0x000ea20000000200 */
[C---:B-1----:R-:W-:Y:S03]  /*12320*/  HMMA.16816.F32.BF16 R4, R32.reuse, R8, RZ ;  /* 0x000000082004723c */ /* 0x042fe600000418ff */
[----:B------:R-:W-:Y:S04]  /*12330*/  ISETP.NE.AND P1, PT, R187, 0x1, PT ;  /* 0x00000001bb00780c */ /* 0x000fe80003f25270 */
[----:B------:R-:W1:Y:S01]  /*12340*/  LDSM.16.M88.4 R164, [R208] ;  /* 0x00000000d0a4783b */ /* 0x000e620000000200 */
[C---:B------:R-:W-:Y:S07]  /*12350*/  HMMA.16816.F32.BF16 R8, R32.reuse, R10, RZ ;  /* 0x0000000a2008723c */ /* 0x040fee00000418ff */
        /* <DEDUP_REMOVED lines=9> */
[----:B------:R3:W-:Y:S08]  /*123f0*/  @!P0 LDGSTS.E.BYPASS.LTC128B.128 [R210+0x5100], [R22.64], !P5 ;  /* 0x0510000016d28fae */ /* 0x0007f0000e901d46 */
[----:B------:R-:W-:Y:S01]  /*12400*/  LDSM.16.M88.4 R172, [R197] ;  /* 0x00000000c5ac783b */ /* 0x000fe20000000200 */
[C---:B--2---:R-:W-:Y:S07]  /*12410*/  HMMA.16816.F32.BF16 R12, R32.reuse, R16, RZ ;  /* 0x00000010200c723c */ /* 0x044fee00000418ff */
[----:B------:R-:W0:Y:S01]  /*12420*/  LDGDEPBAR ;  /* 0x00000000000079af */ /* 0x000e220000000000 */
[C---:B------:R-:W-:Y:S07]  /*12430*/  HMMA.16816.F32.BF16 R16, R32.reuse, R18, RZ ;  /* 0x000000122010723c */ /* 0x040fee00000418ff */
[----:B------:R-:W2:Y:S01]  /*12440*/  LDSM.16.M88.4 R176, [R193] ;  /* 0x00000000c1b0783b */ /* 0x000ea20000000200 */
[C---:B---3--:R-:W-:Y:S07]  /*12450*/  HMMA.16816.F32.BF16 R20, R32.reuse, R24, RZ ;  /* 0x000000182014723c */ /* 0x048fee00000418ff */
[----:B------:R-:W-:Y:S01]  /*12460*/  LDSM.16.M88.4 R180, [R147+0x2000] ;  /* 0x0020000093b4783b */ /* 0x000fe20000000200 */
[C---:B------:R-:W-:Y:S07]  /*12470*/  HMMA.16816.F32.BF16 R24, R32.reuse, R26, RZ ;  /* 0x0000001a2018723c */ /* 0x040fee00000418ff */
[----:B------:R-:W3:Y:S01]  /*12480*/  LDL R186, [R1+0x10] ;  /* 0x0000100001ba7983 */ /* 0x000ee20000100800 */
[C---:B----4-:R-:W-:Y:S03]  /*12490*/  HMMA.16816.F32.BF16 R28, R32.reuse, R148, RZ ;  /* 0x00000094201c723c */ /* 0x050fe600000418ff */
[----:B------:R-:W4:Y:S04]  /*124a0*/  LDL R185, [R1+0x4] ;  /* 0x0000040001b97983 */ /* 0x000f280000100800 */
[----:B------:R-:W4:Y:S01]  /*124b0*/  LDL R129, [R1+0x8] ;  /* 0x0000080001817983 */ /* 0x000f220000100800 */
[----:B------:R-:W-:Y:S03]  /*124c0*/  HMMA.16816.F32.BF16 R32, R32, R150, RZ ;  /* 0x000000962020723c */ /* 0x000fe600000418ff */
[----:B------:R-:W2:Y:S05]  /*124d0*/  LDSM.16.M88.4 R148, [R193+0x800] ;  /* 0x00080000c194783b */ /* 0x000eaa0000000200 */
[C---:B-----5:R-:W-:Y:S08]  /*124e0*/  HMMA.16816.F32.BF16 R4, R152.reuse, R156, R4 ;  /* 0x0000009c9804723c */ /* 0x060ff00000041804 */
[C---:B------:R-:W-:Y:S01]  /*124f0*/  HMMA.16816.F32.BF16 R8, R152.reuse, R158, R8 ;  /* 0x0000009e9808723c */ /* 0x040fe20000041808 */
[----:B------:R-:W5:Y:S07]  /*12500*/  LDSM.16.M88.4 R156, [R193+0x1000] ;  /* 0x00100000c19c783b */ /* 0x000f6e0000000200 */
[C---:B------:R-:W-:Y:S08]  /*12510*/  HMMA.16816.F32.BF16 R12, R152.reuse, R160, R12 ;  /* 0x000000a0980c723c */ /* 0x040ff0000004180c */
[C---:B------:R-:W-:Y:S01]  /*12520*/  HMMA.16816.F32.BF16 R16, R152.reuse, R162, R16 ;  /* 0x000000a29810723c */ /* 0x040fe20000041810 */
[----:B------:R-:W-:Y:S07]  /*12530*/  LDSM.16.M88.4 R160, [R196] ;  /* 0x00000000c4a0783b */ /* 0x000fee0000000200 */
[C---:B-1----:R-:W-:Y:S08]  /*12540*/  HMMA.16816.F32.BF16 R20, R152.reuse, R164, R20 ;  /* 0x000000a49814723c */ /* 0x042ff00000041814 */
[C---:B------:R-:W-:Y:S01]  /*12550*/  HMMA.16816.F32.BF16 R24, R152.reuse, R166, R24 ;  /* 0x000000a69818723c */ /* 0x040fe20000041818 */
[----:B------:R-:W-:Y:S07]  /*12560*/  LDSM.16.M88.4 R164, [R190] ;  /* 0x00000000bea4783b */ /* 0x000fee0000000200 */
[C---:B------:R-:W-:Y:S08]  /*12570*/  HMMA.16816.F32.BF16 R28, R152.reuse, R168, R28 ;  /* 0x000000a8981c723c */ /* 0x040ff0000004181c */
[----:B------:R-:W-:Y:S01]  /*12580*/  HMMA.16816.F32.BF16 R32, R152, R170, R32 ;  /* 0x000000aa9820723c */ /* 0x000fe20000041820 */
[----:B------:R-:W1:Y:S07]  /*12590*/  LDSM.16.M88.4 R152, [R193+0x1800] ;  /* 0x00180000c198783b */ /* 0x000e6e0000000200 */
[C---:B--2---:R-:W-:Y:S01]  /*125a0*/  HMMA.16816.F32.BF16 R4, R172.reuse, R176, R4 ;  /* 0x000000b0ac04723c */ /* 0x044fe20000041804 */
[----:B------:R-:W2:Y:S07]  /*125b0*/  LDSM.16.M88.4 R168, [R190+0x800] ;  /* 0x00080000bea8783b */ /* 0x000eae0000000200 */
[C---:B------:R-:W-:Y:S01]  /*125c0*/  HMMA.16816.F32.BF16 R8, R172.reuse, R178, R8 ;  /* 0x000000b2ac08723c */ /* 0x040fe20000041808 */
[----:B------:R-:W2:Y:S07]  /*125d0*/  LDSM.16.M88.4 R176, [R190+0x1000] ;  /* 0x00100000beb0783b */ /* 0x000eae0000000200 */
[C---:B------:R-:W-:Y:S08]  /*125e0*/  HMMA.16816.F32.BF16 R12, R172.reuse, R148, R12 ;  /* 0x00000094ac0c723c */ /* 0x040ff0000004180c */
        /* <DEDUP_REMOVED lines=8> */
[C---:B------:R-:W-:Y:S01]  /*12670*/  HMMA.16816.F32.BF16 R4, R160.reuse, R164, R4 ;  /* 0x000000a4a004723c */ /* 0x040fe20000041804 */
[----:B------:R-:W-:Y:S07]  /*12680*/  LDSM.16.M88.4 R172, [R205] ;  /* 0x00000000cdac783b */ /* 0x000fee0000000200 */
[C---:B------:R-:W-:Y:S01]  /*12690*/  HMMA.16816.F32.BF16 R8, R160.reuse, R166, R8 ;  /* 0x000000a6a008723c */ /* 0x040fe20000041808 */
[----:B------:R-:W1:Y:S07]  /*126a0*/  LDSM.16.M88.4 R164, [R147+0x3000] ;  /* 0x0030000093a4783b */ /* 0x000e6e0000000200 */
[C---:B--2---:R-:W-:Y:S08]  /*126b0*/  HMMA.16816.F32.BF16 R12, R160.reuse, R168, R12 ;  /* 0x000000a8a00c723c */ /* 0x044ff0000004180c */
[C---:B------:R-:W-:Y:S01]  /*126c0*/  HMMA.16816.F32.BF16 R16, R160.reuse, R170, R16 ;  /* 0x000000aaa010723c */ /* 0x040fe20000041810 */
[----:B------:R-:W2:Y:S07]  /*126d0*/  LDSM.16.M88.4 R168, [R147+0x3800] ;  /* 0x0038000093a8783b */ /* 0x000eae0000000200 */
[C---:B------:R-:W-:Y:S08]  /*126e0*/  HMMA.16816.F32.BF16 R20, R160.reuse, R176, R20 ;  /* 0x000000b0a014723c */ /* 0x040ff00000041814 */
[C---:B------:R-:W-:Y:S01]  /*126f0*/  HMMA.16816.F32.BF16 R24, R160.reuse, R178, R24 ;  /* 0x000000b2a018723c */ /* 0x040fe20000041818 */
[----:B------:R-:W-:Y:S07]  /*12700*/  LDSM.16.M88.4 R176, [R203] ;  /* 0x00000000cbb0783b */ /* 0x000fee0000000200 */
[C---:B------:R-:W-:Y:S08]  /*12710*/  HMMA.16816.F32.BF16 R28, R160.reuse, R148, R28 ;  /* 0x00000094a01c723c */ /* 0x040ff0000004181c */
[----:B------:R-:W-:Y:S01]  /*12720*/  HMMA.16816.F32.BF16 R32, R160, R150, R32 ;  /* 0x00000096a020723c */ /* 0x000fe20000041820 */
[----:B------:R-:W-:Y:S07]  /*12730*/  LDSM.16.M88.4 R148, [R195+0x4000] ;  /* 0x00400000c394783b */ /* 0x000fee0000000200 */
[C---:B-----5:R-:W-:Y:S01]  /*12740*/  HMMA.16816.F32.BF16 R4, R156.reuse, R180, R4 ;  /* 0x000000b49c04723c */ /* 0x060fe20000041804 */
        /* <DEDUP_REMOVED lines=8> */
[----:B------:R-:W-:Y:S07]  /*127d0*/  LDSM.16.M88.4 R164, [R193+0x2000] ;  /* 0x00200000c1a4783b */ /* 0x000fee0000000200 */
[C---:B--2---:R-:W-:Y:S08]  /*127e0*/  HMMA.16816.F32.BF16 R28, R156.reuse, R168, R28 ;  /* 0x000000a89c1c723c */ /* 0x044ff0000004181c */
[----:B------:R-:W-:Y:S01]  /*127f0*/  HMMA.16816.F32.BF16 R32, R156, R170, R32 ;  /* 0x000000aa9c20723c */ /* 0x000fe20000041820 */
[----:B------:R-:W2:Y:S07]  /*12800*/  LDSM.16.M88.4 R156, [R197+0x4000] ;  /* 0x00400000c59c783b */ /* 0x000eae0000000200 */
[C---:B-----5:R-:W-:Y:S01]  /*12810*/  HMMA.16816.F32.BF16 R4, R148.reuse, R160, R4 ;  /* 0x000000a09404723c */ /* 0x060fe20000041804 */
[----:B------:R-:W-:Y:S07]  /*12820*/  LDSM.16.M88.4 R168, [R193+0x3000] ;  /* 0x00300000c1a8783b */ /* 0x000fee0000000200 */
[C---:B------:R-:W-:Y:S01]  /*12830*/  HMMA.16816.F32.BF16 R8, R148.reuse, R162, R8 ;  /* 0x000000a29408723c */ /* 0x040fe20000041808 */
[----:B------:R-:W5:Y:S07]  /*12840*/  LDSM.16.M88.4 R160, [R193+0x2800] ;  /* 0x00280000c1a0783b */ /* 0x000f6e0000000200 */
[C---:B------:R-:W-:Y:S08]  /*12850*/  HMMA.16816.F32.BF16 R12, R148.reuse, R172, R12 ;  /* 0x000000ac940c723c */ /* 0x040ff0000004180c */
[C---:B------:R-:W-:Y:S01]  /*12860*/  HMMA.16816.F32.BF16 R16, R148.reuse, R174, R16 ;  /* 0x000000ae9410723c */ /* 0x040fe20000041810 */
[----:B------:R-:W-:Y:S03]  /*12870*/  LDSM.16.M88.4 R172, [R190+0x2000] ;  /* 0x00200000beac783b */ /* 0x000fe60000000200 */
[----:B---3--:R-:W-:Y:S04]  /*12880*/  IMAD.IADD R0, R186, 0x1, R249 ;  /* 0x00000001ba007824 */ /* 0x008fe800078e02f9 */
[C---:B-1----:R-:W-:Y:S04]  /*12890*/  HMMA.16816.F32.BF16 R20, R148.reuse, R152, R20 ;  /* 0x000000989414723c */ /* 0x042fe80000041814 */
[----:B------:R-:W-:Y:S04]  /*128a0*/  @P1 IMAD.HI.U32 R2, R0, c[0x0][0x2c8], RZ ;  /* 0x0000b20000021a27 */ /* 0x000fe800078e00ff */
[C---:B------:R-:W-:Y:S01]  /*128b0*/  HMMA.16816.F32.BF16 R24, R148.reuse, R154, R24 ;  /* 0x0000009a9418723c */ /* 0x040fe20000041818 */
[----:B------:R-:W-:Y:S03]  /*128c0*/  LDSM.16.M88.4 R152, [R196+0x4000] ;  /* 0x00400000c498783b */ /* 0x000fe60000000200 */
[----:B------:R-:W-:Y:S04]  /*128d0*/  @P1 SHF.R.U32.HI R0, RZ, c[0x0][0x2cc], R2 ;  /* 0x0000b300ff001a19 */ /* 0x000fe80000011602 */
[C---:B------:R-:W-:Y:S01]  /*128e0*/  HMMA.16816.F32.BF16 R28, R148.reuse, R176, R28 ;  /* 0x000000b0941c723c */ /* 0x040fe2000004181c */
[----:B------:R-:W-:Y:S07]  /*128f0*/  SHFL.IDX PT, R2, R0, RZ, 0x1c1f ;  /* 0x001c1fff00027589 */ /* 0x000fee00000e0000 */
[----:B------:R-:W-:Y:S01]  /*12900*/  HMMA.16816.F32.BF16 R32, R148, R178, R32 ;  /* 0x000000b29420723c */ /* 0x000fe20000041820 */
[----:B------:R-:W1:Y:S07]  /*12910*/  LDSM.16.M88.4 R148, [R193+0x3800] ;  /* 0x00380000c194783b */ /* 0x000e6e0000000200 */
[C---:B--2---:R-:W-:Y:S01]  /*12920*/  HMMA.16816.F32.BF16 R4, R156.reuse, R164, R4 ;  /* 0x000000a49c04723c */ /* 0x044fe20000041804 */
[----:B------:R-:W-:Y:S07]  /*12930*/  LDSM.16.M88.4 R176, [R190+0x2800] ;  /* 0x00280000beb0783b */ /* 0x000fee0000000200 */
[C---:B------:R-:W-:Y:S01]  /*12940*/  HMMA.16816.F32.BF16 R8, R156.reuse, R166, R8 ;  /* 0x000000a69c08723c */ /* 0x040fe20000041808 */
[----:B------:R-:W-:Y:S07]  /*12950*/  LDSM.16.M88.4 R164, [R147+0x4800] ;  /* 0x0048000093a4783b */ /* 0x000fee0000000200 */
[C---:B-----5:R-:W-:Y:S01]  /*12960*/  HMMA.16816.F32.BF16 R12, R156.reuse, R160, R12 ;  /* 0x000000a09c0c723c */ /* 0x060fe2000004180c */
[----:B------:R2:W3:Y:S07]  /*12970*/  SHFL.IDX PT, R124, R0, 0x1, 0x1c1f ;  /* 0x003c1f00007c7f89 */ /* 0x0004ee00000e0000 */
[C---:B------:R-:W-:Y:S01]  /*12980*/  HMMA.16816.F32.BF16 R16, R156.reuse, R162, R16 ;  /* 0x000000a29c10723c */ /* 0x040fe20000041810 */
[----:B------:R-:W5:Y:S07]  /*12990*/  LDSM.16.M88.4 R160, [R190+0x3800] ;  /* 0x00380000bea0783b */ /* 0x000f6e0000000200 */
[C---:B------:R-:W-:Y:S08]  /*129a0*/  HMMA.16816.F32.BF16 R20, R156.reuse, R168, R20 ;  /* 0x000000a89c14723c */ /* 0x040ff00000041814 */
[C---:B------:R-:W-:Y:S01]  /*129b0*/  HMMA.16816.F32.BF16 R24, R156.reuse, R170, R24 ;  /* 0x000000aa9c18723c */ /* 0x040fe20000041818 */
[----:B------:R-:W-:Y:S03]  /*129c0*/  LDSM.16.M88.4 R168, [R147+0x5000] ;  /* 0x0050000093a8783b */ /* 0x000fe60000000200 */
[----:B--2---:R-:W-:Y:S04]  /*129d0*/  MOV R0, 0xffffffc0 ;  /* 0xffffffc000007802 */ /* 0x004fe80000000f00 */
[C---:B-1----:R-:W-:Y:S04]  /*129e0*/  HMMA.16816.F32.BF16 R28, R156.reuse, R148, R28 ;  /* 0x000000949c1c723c */ /* 0x042fe8000004181c */
[----:B------:R-:W-:Y:S04]  /*129f0*/  IMAD R0, R184, R0, 0x1 ;  /* 0x00000001b8007424 */ /* 0x000fe800078e0200 */
[----:B------:R-:W-:Y:S01]  /*12a00*/  HMMA.16816.F32.BF16 R32, R156, R150, R32 ;  /* 0x000000969c20723c */ /* 0x000fe20000041820 */
[----:B------:R-:W-:Y:S03]  /*12a10*/  LDSM.16.M88.4 R148, [R194+0x8000] ;  /* 0x00800000c294783b */ /* 0x000fe60000000200 */
[----:B----4-:R-:W-:Y:S04]  /*12a20*/  IADD3 R0, R185, R0, -R239 ;  /* 0x00000000b9007210 */ /* 0x010fe80007ffe8ef */
[C---:B------:R-:W-:Y:S01]  /*12a30*/  HMMA.16816.F32.BF16 R4, R152.reuse, R172, R4 ;  /* 0x000000ac9804723c */ /* 0x040fe20000041804 */
[----:B------:R-:W1:Y:S04]  /*12a40*/  LDSM.16.M88.4 R156, [R147+0x4000] ;  /* 0x00400000939c783b */ /* 0x000e680000000200 */
[----:B------:R-:W-:Y:S03]  /*12a50*/  IMAD.IADD R0, R0, 0x1, -R129 ;  /* 0x0000000100007824 */ /* 0x000fe600078e0a81 */
[C---:B------:R-:W-:Y:S01]  /*12a60*/  HMMA.16816.F32.BF16 R8, R152.reuse, R174, R8 ;  /* 0x000000ae9808723c */ /* 0x040fe20000041808 */
[----:B------:R-:W2:Y:S03]  /*12a70*/  LDSM.16.M88.4 R172, [R147+0x5800] ;  /* 0x0058000093ac783b */ /* 0x000ea60000000200 */
[C---:B------:R-:W-:Y:S01]  /*12a80*/  IADD3 R2, R0.reuse, R2, RZ ;  /* 0x0000000200027210 */ /* 0x040fe20007ffe0ff */
[----:B---3--:R-:W-:Y:S03]  /*12a90*/  IMAD.IADD R0, R0, 0x1, R124 ;  /* 0x0000000100007824 */ /* 0x008fe600078e027c */
[C---:B------:R-:W-:Y:S03]  /*12aa0*/  HMMA.16816.F32.BF16 R12, R152.reuse, R176, R12 ;  /* 0x000000b0980c723c */ /* 0x040fe6000004180c */
[C---:B------:R-:W-:Y:S02]  /*12ab0*/  ISETP.GT.AND P3, PT, R2.reuse, 0x28, PT ;  /* 0x000000280200780c */ /* 0x040fe40003f64270 */
[----:B------:R-:W-:Y:S02]  /*12ac0*/  ISETP.GT.AND P4, PT, R2, 0x31, PT ;  /* 0x000000310200780c */ /* 0x000fe40003f84270 */
[----:B------:R-:W-:Y:S01]  /*12ad0*/  ISETP.GT.AND P1, PT, R0, RZ, PT ;  /* 0x000000ff0000720c */ /* 0x000fe20003f24270 */
[C---:B------:R-:W-:Y:S01]  /*12ae0*/  HMMA.16816.F32.BF16 R16, R152.reuse, R178, R16 ;  /* 0x000000b29810723c */ /* 0x040fe20000041810 */
[----:B------:R-:W-:Y:S02]  /*12af0*/  LDSM.16.M88.4 R176, [R195+0x8000] ;  /* 0x00800000c3b0783b */ /* 0x000fe40000000200 */
[C---:B------:R-:W-:Y:S02]  /*12b00*/  ISETP.GT.AND P0, PT, R2.reuse, RZ, PT ;  /* 0x000000ff0200720c */ /* 0x040fe40003f04270 */
[----:B------:R-:W-:Y:S03]  /*12b10*/  ISETP.GT.AND P2, PT, R2, 0x1, PT ;  /* 0x000000010200780c */ /* 0x000fe60003f44270 */
[C---:B------:R-:W-:Y:S08]  /*12b20*/  HMMA.16816.F32.BF16 R20, R152.reuse, R180, R20 ;  /* 0x000000b49814723c */ /* 0x040ff00000041814 */
[C---:B------:R-:W-:Y:S01]  /*12b30*/  HMMA.16816.F32.BF16 R24, R152.reuse, R182, R24 ;  /* 0x000000b69818723c */ /* 0x040fe20000041818 */
[----:B------:R-:W3:Y:S07]  /*12b40*/  LDSM.16.M88.4 R180, [R202] ;  /* 0x00000000cab4783b */ /* 0x000eee0000000200 */
[C---:B-----5:R-:W-:Y:S08]  /*12b50*/  HMMA.16816.F32.BF16 R28, R152.reuse, R160, R28 ;  /* 0x000000a0981c723c */ /* 0x060ff0000004181c */
[----:B------:R-:W-:Y:S01]  /*12b60*/  HMMA.16816.F32.BF16 R32, R152, R162, R32 ;  /* 0x000000a29820723c */ /* 0x000fe20000041820 */
[----:B------:R-:W4:Y:S07]  /*12b70*/  LDSM.16.M88.4 R152, [R201] ;  /* 0x00000000c998783b */ /* 0x000f2e0000000200 */
        /* <DEDUP_REMOVED lines=25> */
[----:B------:R-:W5:Y:S07]  /*12d10*/  LDSM.16.M88.4 R160, [R190+0x4800] ;  /* 0x00480000bea0783b */ /* 0x000f6e0000000200 */
[C---:B--2---:R-:W-:Y:S08]  /*12d20*/  HMMA.16816.F32.BF16 R4, R148.reuse, R164, R4 ;  /* 0x000000a49404723c */ /* 0x044ff00000041804 */
[C---:B------:R-:W-:Y:S08]  /*12d30*/  HMMA.16816.F32.BF16 R8, R148.reuse, R166, R8 ;  /* 0x000000a69408723c */ /* 0x040ff00000041808 */
[C---:B------:R-:W-:Y:S08]  /*12d40*/  HMMA.16816.F32.BF16 R12, R148.reuse, R168, R12 ;  /* 0x000000a8940c723c */ /* 0x040ff0000004180c */
[C---:B------:R-:W-:Y:S08]  /*12d50*/  HMMA.16816.F32.BF16 R16, R148.reuse, R170, R16 ;  /* 0x000000aa9410723c */ /* 0x040ff00000041810 */
[C---:B---3--:R-:W-:Y:S08]  /*12d60*/  HMMA.16816.F32.BF16 R20, R148.reuse, R172, R20 ;  /* 0x000000ac9414723c */ /* 0x048ff00000041814 */
[C---:B------:R-:W-:Y:S08]  /*12d70*/  HMMA.16816.F32.BF16 R24, R148.reuse, R174, R24 ;  /* 0x000000ae9418723c */ /* 0x040ff00000041818 */
[C---:B----4-:R-:W-:Y:S08]  /*12d80*/  HMMA.16816.F32.BF16 R28, R148.reuse, R152, R28 ;  /* 0x00000098941c723c */ /* 0x050ff0000004181c */
[----:B------:R-:W-:Y:S01]  /*12d90*/  HMMA.16816.F32.BF16 R32, R148, R154, R32 ;  /* 0x0000009a9420723c */ /* 0x000fe20000041820 */
[----:B------:R-:W2:Y:S07]  /*12da0*/  LDSM.16.M88.4 R148, [R190+0x5000] ;  /* 0x00500000be94783b */ /* 0x000eae0000000200 */
[C---:B-1----:R-:W-:Y:S01]  /*12db0*/  HMMA.16816.F32.BF16 R4, R156.reuse, R180, R4 ;  /* 0x000000b49c04723c */ /* 0x042fe20000041804 */
[----:B------:R-:W1:Y:S01]  /*12dc0*/  LDSM.16.M88.4 R152, [R190+0x5800] ;  /* 0x00580000be98783b */ /* 0x000e620000000200 */
[----:B------:R-:W-:Y:S06]  /*12dd0*/  DEPBAR.LE SB0, 0x0 ;  /* 0x000080000000791a */ /* 0x000fec0000000000 */
[C---:B------:R-:W-:Y:S01]  /*12de0*/  HMMA.16816.F32.BF16 R8, R156.reuse, R182, R8 ;  /* 0x000000b69c08723c */ /* 0x040fe20000041808 */
[----:B------:R-:W-:Y:S07]  /*12df0*/  BAR.SYNC.DEFER_BLOCKING 0x0 ;  /* 0x0000000000007b1d */ /* 0x000fee0000010000 */
[C---:B-----5:R-:W-:Y:S08]  /*12e00*/  HMMA.16816.F32.BF16 R12, R156.reuse, R160, R12 ;  /* 0x000000a09c0c723c */ /* 0x060ff0000004180c */
[C---:B------:R-:W-:Y:S04]  /*12e10*/  HMMA.16816.F32.BF16 R16, R156.reuse, R162, R16 ;  /* 0x000000a29c10723c */ /* 0x040fe80000041810 */
[----:B------:R-:W-:Y:S02]  /*12e20*/  FSEL R124, R4, -INF , P0 ;  /* 0xff800000047c7808 */ /* 0x000fe40000000000 */
[----:B------:R-:W-:Y:S02]  /*12e30*/  ISETP.GT.AND P0, PT, R0, 0x1, PT ;  /* 0x000000010000780c */ /* 0x000fe40003f04270 */
[----:B------:R-:W-:Y:S01]  /*12e40*/  FSEL R160, R5, -INF , P2 ;  /* 0xff80000005a07808 */ /* 0x000fe20001000000 */
[C---:B--2---:R-:W-:Y:S03]  /*12e50*/  HMMA.16816.F32.BF16 R20, R156.reuse, R148, R20 ;  /* 0x000000949c14723c */ /* 0x044fe60000041814 */
[----:B------:R-:W-:Y:S02]  /*12e60*/  FSEL R163, R7, -INF , P0 ;  /* 0xff80000007a37808 */ /* 0x000fe40000000000 */
[----:B------:R-:W-:Y:S02]  /*12e70*/  FMNMX.FTZ R4, R124, R3, !PT ;  /* 0x000000037c047209 */ /* 0x000fe40007810000 */
[C---:B------:R-:W-:Y:S01]  /*12e80*/  ISETP.GT.AND P0, PT, R2.reuse, 0x8, PT ;  /* 0x000000080200780c */ /* 0x040fe20003f04270 */
[C---:B------:R-:W-:Y:S03]  /*12e90*/  HMMA.16816.F32.BF16 R24, R156.reuse, R150, R24 ;  /* 0x000000969c18723c */ /* 0x040fe60000041818 */
[----:B------:R-:W-:Y:S02]  /*12ea0*/  ISETP.GT.AND P2, PT, R2, 0x9, PT ;  /* 0x000000090200780c */ /* 0x000fe40003f44270 */
[----:B------:R-:W-:Y:S02]  /*12eb0*/  FSEL R148, R8, -INF , P0 ;  /* 0xff80000008947808 */ /* 0x000fe40000000000 */
[----:B------:R-:W-:Y:S01]  /*12ec0*/  FMNMX.FTZ R4, R160, R4, !PT ;  /* 0x00000004a0047209 */ /* 0x000fe20007810000 */
[C---:B-1----:R-:W-:Y:S03]  /*12ed0*/  HMMA.16816.F32.BF16 R28, R156.reuse, R152, R28 ;  /* 0x000000989c1c723c */ /* 0x042fe6000004181c */
[----:B------:R-:W-:Y:S02]  /*12ee0*/  ISETP.GT.AND P0, PT, R0, 0x9, PT ;  /* 0x000000090000780c */ /* 0x000fe40003f04270 */
[----:B------:R-:W-:Y:S02]  /*12ef0*/  FSEL R149, R9, -INF , P2 ;  /* 0xff80000009957808 */ /* 0x000fe40001000000 */
[----:B------:R-:W-:Y:S01]  /*12f00*/  FSEL R162, R11, -INF , P0 ;  /* 0xff8000000ba27808 */ /* 0x000fe20000000000 */
[----:B------:R-:W-:Y:S03]  /*12f10*/  HMMA.16816.F32.BF16 R32, R156, R154, R32 ;  /* 0x0000009a9c20723c */ /* 0x000fe60000041820 */
[----:B------:R-:W-:Y:S02]  /*12f20*/  ISETP.GT.AND P0, PT, R2, 0x10, PT ;  /* 0x000000100200780c */ /* 0x000fe40003f04270 */
[----:B------:R-:W-:Y:S02]  /*12f30*/  FMNMX.FTZ R4, R148, R4, !PT ;  /* 0x0000000494047209 */ /* 0x000fe40007810000 */
[----:B------:R-:W-:Y:S02]  /*12f40*/  FSEL R165, R12, -INF , P0 ;  /* 0xff8000000ca57808 */ /* 0x000fe40000000000 */
[----:B------:R-:W-:Y:S02]  /*12f50*/  ISETP.GT.AND P2, PT, R2, 0x11, PT ;  /* 0x000000110200780c */ /* 0x000fe40003f44270 */
[----:B------:R-:W-:Y:S02]  /*12f60*/  ISETP.GT.AND P0, PT, R0, 0x11, PT ;  /* 0x000000110000780c */ /* 0x000fe40003f04270 */
[----:B------:R-:W-:Y:S02]  /*12f70*/  FMNMX.FTZ R4, R149, R4, !PT ;  /* 0x0000000495047209 */ /* 0x000fe40007810000 */
[----:B------:R-:W-:Y:S02]  /*12f80*/  FSEL R166, R13, -INF , P2 ;  /* 0xff8000000da67808 */ /* 0x000fe40001000000 */
[----:B------:R-:W-:Y:S02]  /*12f90*/  FSEL R171, R15, -INF , P0 ;  /* 0xff8000000fab7808 */ /* 0x000fe40000000000 */
[----:B------:R-:W-:Y:S02]  /*12fa0*/  ISETP.GT.AND P0, PT, R2, 0x18, PT ;  /* 0x000000180200780c */ /* 0x000fe40003f04270 */
[----:B------:R-:W-:Y:S02]  /*12fb0*/  FMNMX.FTZ R4, R165, R4, !PT ;  /* 0x00000004a5047209 */ /* 0x000fe40007810000 */
[----:B------:R-:W-:Y:S02]  /*12fc0*/  FSEL R167, R16, -INF , P0 ;  /* 0xff80000010a77808 */ /* 0x000fe40000000000 */
[----:B------:R-:W-:Y:S02]  /*12fd0*/  ISETP.GT.AND P2, PT, R2, 0x19, PT ;  /* 0x000000190200780c */ /* 0x000fe40003f44270 */
[----:B------:R-:W-:Y:S02]  /*12fe0*/  ISETP.GT.AND P0, PT, R0, 0x19, PT ;  /* 0x000000190000780c */ /* 0x000fe40003f04270 */
[----:B------:R-:W-:Y:S02]  /*12ff0*/  FMNMX.FTZ R4, R166, R4, !PT ;  /* 0x00000004a6047209 */ /* 0x000fe40007810000 */
[----:B------:R-:W-:Y:S02]  /*13000*/  FSEL R172, R19, -INF , P0 ;  /* 0xff80000013ac7808 */ /* 0x000fe40000000000 */
[----:B------:R-:W-:Y:S02]  /*13010*/  ISETP.GT.AND P0, PT, R2, 0x20, PT ;  /* 0x000000200200780c */ /* 0x000fe40003f04270 */
[----:B------:R-:W-:Y:S02]  /*13020*/  FSEL R168, R17, -INF , P2 ;  /* 0xff80000011a87808 */ /* 0x000fe40001000000 */
[----:B------:R-:W-:Y:S02]  /*13030*/  FSEL R164, R6, -INF , P1 ;  /* 0xff80000006a47808 */ /* 0x000fe40000800000 */
[----:B------:R-:W-:Y:S02]  /*13040*/  FMNMX.FTZ R4, R167, R4, !PT ;  /* 0x00000004a7047209 */ /* 0x000fe40007810000 */
[----:B------:R-:W-:Y:S02]  /*13050*/  ISETP.GT.AND P1, PT, R0, 0x8, PT ;  /* 0x000000080000780c */ /* 0x000fe40003f24270 */
[----:B------:R-:W-:Y:S02]  /*13060*/  FSEL R154, R20, -INF , P0 ;  /* 0xff800000149a7808 */ /* 0x000fe40000000000 */
[----:B------:R-:W-:Y:S02]  /*13070*/  ISETP.GT.AND P2, PT, R2, 0x21, PT ;  /* 0x000000210200780c */ /* 0x000fe40003f44270 */
[----:B------:R-:W-:Y:S02]  /*13080*/  FMNMX.FTZ R4, R168, R4, !PT ;  /* 0x00000004a8047209 */ /* 0x000fe40007810000 */
[----:B------:R-:W-:Y:S02]  /*13090*/  FSEL R161, R10, -INF , P1 ;  /* 0xff8000000aa17808 */ /* 0x000fe40000800000 */
[----:B------:R-:W-:Y:S02]  /*130a0*/  ISETP.GT.AND P1, PT, R0, 0x10, PT ;  /* 0x000000100000780c */ /* 0x000fe40003f24270 */
[----:B------:R-:W-:Y:S02]  /*130b0*/  FMNMX.FTZ R5, R164, R128, !PT ;  /* 0x00000080a4057209 */ /* 0x000fe40007810000 */
[----:B------:R-:W-:Y:S02]  /*130c0*/  FSEL R155, R21, -INF , P2 ;  /* 0xff800000159b7808 */ /* 0x000fe40001000000 */
        /* <DEDUP_REMOVED lines=11> */
[----:B------:R-:W-:Y:S02]  /*13180*/  ISETP.GT.AND P0, PT, R2, 0x30, PT ;  /* 0x000000300200780c */ /* 0x000fe40003f04270 */
[----:B------:R-:W-:Y:S02]  /*13190*/  FMNMX.FTZ R5, R162, R5, !PT ;  /* 0x00000005a2057209 */ /* 0x000fe40007810000 */
[----:B------:R-:W-:Y:S02]  /*131a0*/  FSEL R186, R28, -INF , P0 ;  /* 0xff8000001cba7808 */ /* 0x000fe40000000000 */
        /* <DEDUP_REMOVED lines=9> */
[----:B------:R-:W-:Y:S02]  /*13240*/  ISETP.GT.AND P1, PT, R0, 0x20, PT ;  /* 0x000000200000780c */ /* 0x000fe40003f24270 */
[----:B------:R-:W-:Y:S02]  /*13250*/  FMNMX.FTZ R4, R170, R4, !PT ;  /* 0x00000004aa047209 */ /* 0x000fe40007810000 */
[----:B------:R-:W-:Y:S02]  /*13260*/  FSEL R214, R33, -INF , P2 ;  /* 0xff80000021d67808 */ /* 0x000fe40001000000 */
[----:B------:R-:W-:Y:S02]  /*13270*/  FMNMX.FTZ R2, R213, R2, !PT ;  /* 0x00000002d5027209 */ /* 0x000fe40007810000 */
[----:B------:R-:W-:Y:S02]  /*13280*/  FSEL R157, R22, -INF , P1 ;  /* 0xff800000169d7808 */ /* 0x000fe40000800000 */
[----:B------:R-:W-:Y:S02]  /*13290*/  ISETP.GT.AND P0, PT, R0, 0x21, PT ;  /* 0x000000210000780c */ /* 0x000fe40003f04270 */
[----:B------:R-:W-:Y:S02]  /*132a0*/  FMNMX.FTZ R4, R172, R4, !PT ;  /* 0x00000004ac047209 */ /* 0x000fe40007810000 */
[----:B------:R-:W-:Y:S02]  /*132b0*/  FMNMX.FTZ R2, R214, R2, !PT ;  /* 0x00000002d6027209 */ /* 0x000fe40007810000 */
[----:B------:R-:W-:Y:S02]  /*132c0*/  FSEL R158, R23, -INF , P0 ;  /* 0xff800000179e7808 */ /* 0x000fe40000000000 */
[----:B------:R-:W-:Y:S01]  /*132d0*/  ISETP.GT.AND P2, PT, R184, R235, PT ;  /* 0x000000ebb800720c */ /* 0x000fe20003f44270 */
[----:B------:R-:W1:Y:S01]  /*132e0*/  SHFL.BFLY PT, R7, R2, 0x2, 0x1f ;  /* 0x0c401f0002077f89 */ /* 0x000e6200000e0000 */
[----:B------:R-:W-:Y:S02]  /*132f0*/  FMNMX.FTZ R4, R157, R4, !PT ;  /* 0x000000049d047209 */ /* 0x000fe40007810000 */
[----:B------:R-:W-:Y:S02]  /*13300*/  ISETP.GT.AND P1, PT, R0, 0x28, PT ;  /* 0x000000280000780c */ /* 0x000fe40003f24270 */
[----:B------:R-:W-:Y:S02]  /*13310*/  FMNMX.FTZ R4, R158, R4, !PT ;  /* 0x000000049e047209 */ /* 0x000fe40007810000 */
[----:B------:R-:W-:Y:S02]  /*13320*/  FSEL R175, R26, -INF , P1 ;  /* 0xff8000001aaf7808 */ /* 0x000fe40000800000 */
[C---:B------:R-:W-:Y:S02]  /*13330*/  ISETP.GT.AND P0, PT, R0.reuse, 0x29, PT ;  /* 0x000000290000780c */ /* 0x040fe40003f04270 */
[----:B------:R-:W-:Y:S01]  /*13340*/  ISETP.GT.AND P1, PT, R0, 0x30, PT ;  /* 0x000000300000780c */ /* 0x000fe20003f24270 */
[----:B------:R-:W-:Y:S01]  /*13350*/  @P2 IMAD.MOV.U32 R10, RZ, RZ, c[0x0][0x1e4] ;  /* 0x00007900ff0a2624 */ /* 0x000fe200078e00ff */
[----:B------:R-:W-:Y:S02]  /*13360*/  FSEL R176, R27, -INF , P0 ;  /* 0xff8000001bb07808 */ /* 0x000fe40000000000 */
        /* <DEDUP_REMOVED lines=16> */
[----:B-1----:R-:W-:Y:S02]  /*13470*/  FMNMX.FTZ R9, R2, R7, !PT ;  /* 0x0000000702097209 */ /* 0x002fe40007810000 */
[----:B------:R-:W-:Y:S01]  /*13480*/  @P2 IADD3 R2, R5, R6, RZ ;  /* 0x0000000605022210 */ /* 0x000fe20007ffe0ff */
[C---:B------:R-:W-:Y:S01]  /*13490*/  @P2 IMAD.SHL.U32 R5, R4.reuse, 0x40, RZ ;  /* 0x0000004004052824 */ /* 0x040fe200078e00ff */
[----:B------:R-:W-:Y:S01]  /*134a0*/  FMNMX.FTZ R0, R129, R0, !PT ;  /* 0x0000000081007209 */ /* 0x000fe20007810000 */
[----:B------:R-:W-:Y:S01]  /*134b0*/  SHFL.BFLY PT, R17, R9, 0x1, 0x1f ;  /* 0x0c201f0009117f89 */ /* 0x000fe200000e0000 */
[----:B------:R-:W-:Y:S02]  /*134c0*/  @P2 SHF.L.U64.HI R4, R4, 0x6, R2 ;  /* 0x0000000604042819 */ /* 0x000fe40000010202 */
[----:B------:R-:W-:Y:S02]  /*134d0*/  @P2 MOV R6, c[0x0][0x1e0] ;  /* 0x0000780000062a02 */ /* 0x000fe40000000f00 */
[C---:B------:R-:W-:Y:S02]  /*134e0*/  @P2 IADD3 R8, P1, R5.reuse, R226, RZ ;  /* 0x000000e205082210 */ /* 0x040fe40007f3e0ff */
[----:B------:R-:W-:Y:S01]  /*134f0*/  @P2 LEA R7, P0, R6, R5, 0x5 ;  /* 0x0000000506072211 */ /* 0x000fe200078028ff */
[----:B------:R-:W1:Y:S01]  /*13500*/  SHFL.BFLY PT, R2, R0, 0x2, 0x1f ;  /* 0x0c401f0000027f89 */ /* 0x000e6200000e0000 */
[-C--:B------:R-:W-:Y:S02]  /*13510*/  @P2 IADD3.X R11, R4, R225.reuse, RZ, P1, !PT ;  /* 0x000000e1040b2210 */ /* 0x080fe40000ffe4ff */
[----:B------:R-:W-:Y:S02]  /*13520*/  @P2 LEA R18, P1, R8, c[0x0][0x1c8], 0x1 ;  /* 0x0000720008122a11 */ /* 0x000fe400078208ff */
[----:B------:R-:W-:Y:S02]  /*13530*/  @P2 LEA.HI.X R6, R6, R4, R10, 0x5, P0 ;  /* 0x0000000406062211 */ /* 0x000fe400000f2c0a */
[----:B------:R-:W-:Y:S02]  /*13540*/  @P2 IADD3 R10, P0, R226, 0x40, RZ ;  /* 0x00000040e20a2810 */ /* 0x000fe40007f1e0ff */
[----:B------:R-:W-:Y:S02]  /*13550*/  @P2 LEA.HI.X R19, R8, c[0x0][0x1cc], R11, 0x1, P1 ;  /* 0x0000730008132a11 */ /* 0x000fe400008f0c0b */
[----:B------:R-:W-:Y:S01]  /*13560*/  @P2 IADD3 R11, P3, R226, 0x80, RZ ;  /* 0x00000080e20b2810 */ /* 0x000fe20007f7e0ff */
[----:B------:R-:W-:Y:S01]  /*13570*/  @P2 IMAD.X R12, RZ, RZ, R225, P0 ;  /* 0x000000ffff0c2224 */ /* 0x000fe200000e06e1 */
[C---:B------:R-:W-:Y:S02]  /*13580*/  @P2 IADD3 R8, P1, R5.reuse, R10, RZ ;  /* 0x0000000a05082210 */ /* 0x040fe40007f3e0ff */
[----:B------:R-:W-:Y:S02]  /*13590*/  @P2 IADD3.X R13, RZ, R225, RZ, P3, !PT ;  /* 0x000000e1ff0d2210 */ /* 0x000fe40001ffe4ff */
[----:B------:R-:W-:Y:S01]  /*135a0*/  @P2 IADD3 R5, P0, R5, R11, RZ ;  /* 0x0000000b05052210 */ /* 0x000fe20007f1e0ff */
[----:B------:R-:W-:Y:S01]  /*135b0*/  @P2 IMAD.X R15, R4, 0x1, R12, P1 ;  /* 0x00000001040f2824 */ /* 0x000fe200008e060c */
[----:B------:R-:W-:Y:S02]  /*135c0*/  @P2 LEA R16, P1, R8, c[0x0][0x1c8], 0x1 ;  /* 0x0000720008102a11 */ /* 0x000fe400078208ff */
[----:B------:R-:W-:Y:S02]  /*135d0*/  @P2 IADD3.X R4, R4, R13, RZ, P0, !PT ;  /* 0x0000000d04042210 */ /* 0x000fe400007fe4ff */
[----:B------:R-:W-:Y:S02]  /*135e0*/  @P2 LEA R14, P0, R5, c[0x0][0x1c8], 0x1 ;  /* 0x00007200050e2a11 */ /* 0x000fe400078008ff */
[----:B-1----:R-:W-:Y:S02]  /*135f0*/  FMNMX.FTZ R0, R0, R2, !PT ;  /* 0x0000000200007209 */ /* 0x002fe40007810000 */
[----:B------:R-:W-:Y:S02]  /*13600*/  FMNMX.FTZ R125, R9, R17, !PT ;  /* 0x00000011097d7209 */ /* 0x000fe40007810000 */
[----:B------:R-:W-:Y:S01]  /*13610*/  @P2 LEA.HI.X R17, R8, c[0x0][0x1cc], R15, 0x1, P1 ;  /* 0x0000730008112a11 */ /* 0x000fe200008f0c0f */
[----:B------:R-:W1:Y:S01]  /*13620*/  SHFL.BFLY PT, R2, R0, 0x1, 0x1f ;  /* 0x0c201f0000027f89 */ /* 0x000e6200000e0000 */
[----:B------:R-:W-:Y:S01]  /*13630*/  @P2 LEA.HI.X R15, R5, c[0x0][0x1cc], R4, 0x1, P0 ;  /* 0x00007300050f2a11 */ /* 0x000fe200000f0c04 */
[----:B------:R-:W-:Y:S01]  /*13640*/  FMUL.FTZ R8, R125, c[0x0][0x2d0] ;  /* 0x0000b4007d087a20 */ /* 0x000fe20000410000 */
[----:B------:R-:W-:Y:S02]  /*13650*/  @P2 IADD3 R4, P0, R7, R10, RZ ;  /* 0x0000000a07042210 */ /* 0x000fe40007f1e0ff */
[----:B------:R-:W-:Y:S02]  /*13660*/  FSETP.NEU.FTZ.AND P1, PT, R125, -INF , PT ;  /* 0xff8000007d00780b */ /* 0x000fe40003f3d000 */
[----:B------:R-:W-:Y:S01]  /*13670*/  LOP3.LUT P4, RZ, R238, 0x1, RZ, 0xc0, !PT ;  /* 0x00000001eeff7812 */ /* 0x000fe2000788c0ff */
[----:B------:R-:W-:Y:S01]  /*13680*/  @P2 IMAD.X R10, R6, 0x1, R12, P0 ;  /* 0x00000001060a2824 */ /* 0x000fe200000e060c */
[C---:B------:R-:W-:Y:S02]  /*13690*/  @P2 IADD3 R5, P0, R7.reuse, R11, RZ ;  /* 0x0000000b07052210 */ /* 0x040fe40007f1e0ff */
[----:B------:R-:W-:Y:S02]  /*136a0*/  FSEL R152, R8, RZ, P1 ;  /* 0x000000ff08987208 */ /* 0x000fe40000800000 */
[----:B------:R-:W-:Y:S02]  /*136b0*/  @P2 IADD3.X R11, R6, R13, RZ, P0, !PT ;  /* 0x0000000d060b2210 */ /* 0x000fe400007fe4ff */
[----:B------:R-:W-:Y:S01]  /*136c0*/  @P2 IADD3 R7, P0, R7, R226, RZ ;  /* 0x000000e207072210 */ /* 0x000fe20007f1e0ff */
[--C-:B------:R-:W-:Y:S04]  /*136d0*/  FFMA.FTZ R8, R124, c[0x0][0x2d0], -R152.reuse ;  /* 0x0000b4007c087a23 */ /* 0x100fe80000010898 */
[----:B------:R-:W-:Y:S01]  /*136e0*/  @P2 IMAD.X R9, R6, 0x1, R225, P0 ;  /* 0x0000000106092824 */ /* 0x000fe200000e06e1 */
[C---:B------:R-:W-:Y:S01]  /*136f0*/  @P2 LEA R6, P0, R7.reuse, c[0x0][0x1c8], 0x1 ;  /* 0x0000720007062a11 */ /* 0x040fe200078008ff */
[----:B------:R2:W-:Y:S01]  /*13700*/  MUFU.EX2 R223, R8 ;  /* 0x0000000800df7308 */ /* 0x0005e20000000800 */
[----:B------:R3:W-:Y:S01]  /*13710*/  @P2 LDGSTS.E.BYPASS.LTC128B.128 [R210+0x6100], [R18.64], !P4 ;  /* 0x0610000012d22fae */ /* 0x0007e2000e101d46 */
[----:B-1----:R-:W-:Y:S01]  /*13720*/  FMNMX.FTZ R124, R0, R2, !PT ;  /* 0x00000002007c7209 */ /* 0x002fe20007810000 */
[--C-:B------:R-:W-:Y:S01]  /*13730*/  FFMA.FTZ R0, R148, c[0x0][0x2d0], -R152.reuse ;  /* 0x0000b40094007a23 */ /* 0x100fe20000010898 */
[----:B------:R-:W-:Y:S01]  /*13740*/  @P2 LEA.HI.X R7, R7, c[0x0][0x1cc], R9, 0x1, P0 ;  /* 0x0000730007072a11 */ /* 0x000fe200000f0c09 */
[--C-:B------:R-:W-:Y:S02]  /*13750*/  FFMA.FTZ R9, R160, c[0x0][0x2d0], -R152.reuse ;  /* 0x0000b400a0097a23 */ /* 0x100fe40000010898 */
[----:B------:R-:W-:Y:S02]  /*13760*/  FFMA.FTZ R2, R149, c[0x0][0x2d0], -R152 ;  /* 0x0000b40095027a23 */ /* 0x000fe40000010898 */
[----:B------:R1:W-:Y:S01]  /*13770*/  @P2 LDGSTS.E.BYPASS.LTC128B.128 [R210+0x8100], [R16.64], !P6 ;  /* 0x0810000010d22fae */ /* 0x0003e2000f101d46 */
[----:B------:R4:W5:Y:S07]  /*13780*/  MUFU.EX2 R224, R9 ;  /* 0x0000000900e07308 */ /* 0x00096e0000000800 */
[----:B------:R1:W-:Y:S03]  /*13790*/  @P2 LDGSTS.E.BYPASS.LTC128B.128 [R210+0xa100], [R14.64], !P5 ;  /* 0x0a1000000ed22fae */ /* 0x0003e6000e901d46 */
[----:B------:R1:W-:Y:S01]  /*137a0*/  MUFU.EX2 R222, R0 ;  /* 0x0000000000de7308 */ /* 0x0003e20000000800 */
[C---:B--2---:R-:W-:Y:S04]  /*137b0*/  @P2 LEA R8, P0, R4.reuse, c[0x0][0x1c8], 0x1 ;  /* 0x0000720004082a11 */ /* 0x044fe800078008ff */
[----:B------:R2:W-:Y:S05]  /*137c0*/  @P2 LDGSTS.E.BYPASS.LTC128B.128 [R210+0x7100], [R6.64], !P4 ;  /* 0x0710000006d22fae */ /* 0x0005ea000e101d46 */
[----:B------:R2:W2:Y:S01]  /*137d0*/  MUFU.EX2 R221, R2 ;  /* 0x0000000200dd7308 */ /* 0x0004a20000000800 */
[----:B----4-:R-:W-:Y:S02]  /*137e0*/  @P2 LEA.HI.X R9, R4, c[0x0][0x1cc], R10, 0x1, P0 ;  /* 0x0000730004092a11 */ /* 0x010fe400000f0c0a */
[C---:B------:R-:W-:Y:S02]  /*137f0*/  @P2 LEA R4, P0, R5.reuse, c[0x0][0x1c8], 0x1 ;  /* 0x0000720005042a11 */ /* 0x040fe400078008ff */
[----:B-----5:R-:W-:Y:S01]  /*13800*/  F2FP.BF16.PACK_AB R148, R224, R223 ;  /* 0x000000dfe094723e */ /* 0x020fe200000010ff */
[----:B------:R4:W-:Y:S01]  /*13810*/  @P2 LDGSTS.E.BYPASS.LTC128B.128 [R210+0x9100], [R8.64], !P6 ;  /* 0x0910000008d22fae */ /* 0x0009e2000f101d46 */
[----:B------:R-:W-:Y:S02]  /*13820*/  @P2 LEA.HI.X R5, R5, c[0x0][0x1cc], R11, 0x1, P0 ;  /* 0x0000730005052a11 */ /* 0x000fe400000f0c0b */
[C---:B------:R-:W-:Y:S01]  /*13830*/  FSETP.NEU.FTZ.AND P0, PT, R124.reuse, -INF , PT ;  /* 0xff8000007c00780b */ /* 0x040fe20003f1d000 */
[----:B-1----:R-:W-:Y:S04]  /*13840*/  FMUL.FTZ R0, R124, c[0x0][0x2d0] ;  /* 0x0000b4007c007a20 */ /* 0x002fe80000410000 */
[----:B------:R1:W-:Y:S01]  /*13850*/  @P2 LDGSTS.E.BYPASS.LTC128B.128 [R210+0xb100], [R4.64], !P5 ;  /* 0x0b10000004d22fae */ /* 0x0003e2000e901d46 */
[----:B------:R-:W-:Y:S05]  /*13860*/  FSEL R153, R0, RZ, P0 ;  /* 0x000000ff00997208 */ /* 0x000fea0000000000 */
[--C-:B------:R-:W-:Y:S02]  /*13870*/  FFMA.FTZ R0, R164, c[0x0][0x2d0], -R153.reuse ;  /* 0x0000b400a4007a23 */ /* 0x100fe40000010899 */
[----:B------:R-:W5:Y:S01]  /*13880*/  LDSM.16.MT88.4 R12, [R188] ;  /* 0x00000000bc0c783b */ /* 0x000f620000004200 */
[--C-:B--2---:R-:W-:Y:S01]  /*13890*/  FFMA.FTZ R2, R162, c[0x0][0x2d0], -R153.reuse ;  /* 0x0000b400a2027a23 */ /* 0x104fe20000010899 */
[----:B------:R-:W-:Y:S01]  /*138a0*/  F2FP.BF16.PACK_AB R150, R221, R222 ;  /* 0x000000dedd96723e */ /* 0x000fe200000010ff */
[----:B------:R2:W-:Y:S05]  /*138b0*/  MUFU.EX2 R218, R0 ;  /* 0x0000000000da7308 */ /* 0x0005ea0000000800 */
[----:B------:R-:W1:Y:S05]  /*138c0*/  LDSM.16.MT88.4 R20, [R189] ;  /* 0x00000000bd14783b */ /* 0x000e6a0000004200 */
[----:B------:R3:W-:Y:S03]  /*138d0*/  MUFU.EX2 R217, R2 ;  /* 0x0000000200d97308 */ /* 0x0007e60000000800 */
[----:B------:R-:W1:Y:S08]  /*138e0*/  LDSM.16.MT88.4 R28, [R192] ;  /* 0x00000000c01c783b */ /* 0x000e700000004200 */
[----:B------:R-:W0:Y:S01]  /*138f0*/  LDGDEPBAR ;  /* 0x00000000000079af */ /* 0x000e220000000000 */
[--C-:B--2---:R-:W-:Y:S04]  /*13900*/  FFMA.FTZ R0, R163, c[0x0][0x2d0], -R153.reuse ;  /* 0x0000b400a3007a23 */ /* 0x104fe80000010899 */
[----:B------:R2:W1:Y:S01]  /*13910*/  MUFU.EX2 R220, R0 ;  /* 0x0000000000dc7308 */ /* 0x0004620000000800 */
[----:B---3--:R-:W-:Y:S02]  /*13920*/  FSEL R2, R124, RZ, P0 ;  /* 0x000000ff7c027208 */ /* 0x008fe40000000000 */
[----:B------:R-:W-:Y:S02]  /*13930*/  ISETP.GT.AND P0, PT, R184, R236, PT ;  /* 0x000000ecb800720c */ /* 0x000fe40003f04270 */
[----:B------:R-:W-:Y:S01]  /*13940*/  MOV R184, R211 ;  /* 0x000000d300b87202 */ /* 0x000fe20000000f00 */
[----:B--2---:R-:W-:Y:S01]  /*13950*/  FFMA.FTZ R0, R161, c[0x0][0x2d0], -R153 ;  /* 0x0000b400a1007a23 */ /* 0x004fe20000010899 */
[----:B-1----:R-:W-:Y:S03]  /*13960*/  F2FP.BF16.PACK_AB R149, R220, R218 ;  /* 0x000000dadc95723e */ /* 0x002fe600000010ff */
[----:B------:R1:W2:Y:S02]  /*13970*/  MUFU.EX2 R219, R0 ;  /* 0x0000000000db7308 */ /* 0x0002a40000000800 */
[----:B-1----:R-:W-:Y:S02]  /*13980*/  FSEL R0, R125, RZ, P1 ;  /* 0x000000ff7d007208 */ /* 0x002fe40000800000 */
[----:B--2---:R-:W-:Y:S03]  /*13990*/  F2FP.BF16.PACK_AB R151, R217, R219 ;  /* 0x000000dbd997723e */ /* 0x004fe600000010ff */
[----:B------:R-:W-:Y:S04]  /*139a0*/  FADD.FTZ R0, -R0, R3 ;  /* 0x0000000300007221 */ /* 0x000fe80000010100 */
[----:B------:R-:W-:Y:S04]  /*139b0*/  FMUL.FTZ R0, R0, c[0x0][0x2d0] ;  /* 0x0000b40000007a20 */ /* 0x000fe80000410000 */
[----:B------:R1:W2:Y:S02]  /*139c0*/  MUFU.EX2 R3, R0 ;  /* 0x0000000000037308 */ /* 0x0002a40000000800 */
[----:B-1----:R-:W-:Y:S02]  /*139d0*/  FADD.FTZ R0, -R2, R128 ;  /* 0x0000008002007221 */ /* 0x002fe40000010100 */
[C---:B--2---:R-:W-:Y:S02]  /*139e0*/  FMUL.FTZ R4, R3.reuse, R132 ;  /* 0x0000008403047220 */ /* 0x044fe40000410000 */
[----:B------:R-:W-:Y:S02]  /*139f0*/  FMUL.FTZ R0, R0, c[0x0][0x2d0] ;  /* 0x0000b40000007a20 */ /* 0x000fe40000410000 */
[C---:B------:R-:W-:Y:S02]  /*13a00*/  FMUL.FTZ R5, R3.reuse, R133 ;  /* 0x0000008503057220 */ /* 0x040fe40000410000 */
[C---:B----4-:R-:W-:Y:S02]  /*13a10*/  FMUL.FTZ R8, R3.reuse, R136 ;  /* 0x0000008803087220 */ /* 0x050fe40000410000 */
[----:B------:R-:W1:Y:S01]  /*13a20*/  MUFU.EX2 R0, R0 ;  /* 0x0000000000007308 */ /* 0x000e620000000800 */
[----:B------:R-:W-:Y:S02]  /*13a30*/  FMUL.FTZ R9, R3, R137 ;  /* 0x0000008903097220 */ /* 0x000fe40000410000 */
        /* <DEDUP_REMOVED lines=12> */
[C---:B-1----:R-:W-:Y:S02]  /*13b00*/  FMUL.FTZ R6, R0.reuse, R134 ;  /* 0x0000008600067220 */ /* 0x042fe40000410000 */
[C---:B------:R-:W-:Y:S02]  /*13b10*/  FMUL.FTZ R7, R0.reuse, R135 ;  /* 0x0000008700077220 */ /* 0x040fe40000410000 */
[----:B------:R-:W-:Y:S01]  /*13b20*/  LDSM.16.MT88.4 R132, [R189+0x2800] ;  /* 0x00280000bd84783b */ /* 0x000fe20000004200 */
[C---:B------:R-:W-:Y:S02]  /*13b30*/  FMUL.FTZ R10, R0.reuse, R138 ;  /* 0x0000008a000a7220 */ /* 0x040fe40000410000 */
[C---:B------:R-:W-:Y:S02]  /*13b40*/  FMUL.FTZ R11, R0.reuse, R139 ;  /* 0x0000008b000b7220 */ /* 0x040fe40000410000 */
[C---:B-----5:R-:W-:Y:S03]  /*13b50*/  HMMA.16816.F32.BF16 R4, R148.reuse, R12, R4 ;  /* 0x0000000c9404723c */ /* 0x060fe60000041804 */
[----:B------:R-:W-:Y:S02]  /*13b60*/  LDSM.16.MT88.4 R136, [R192+0x2800] ;  /* 0x00280000c088783b */ /* 0x000fe40000004200 */
[C---:B------:R-:W-:Y:S02]  /*13b70*/  FMUL.FTZ R18, R0.reuse, R106 ;  /* 0x0000006a00127220 */ /* 0x040fe40000410000 */
[C---:B------:R-:W-:Y:S01]  /*13b80*/  FMUL.FTZ R12, R3.reuse, R100 ;  /* 0x00000064030c7220 */ /* 0x040fe20000410000 */
[C---:B------:R-:W-:Y:S04]  /*13b90*/  HMMA.16816.F32.BF16 R8, R148.reuse, R14, R8 ;  /* 0x0000000e9408723c */ /* 0x040fe80000041808 */
[C---:B------:R-:W-:Y:S02]  /*13ba0*/  FMUL.FTZ R13, R3.reuse, R101 ;  /* 0x00000065030d7220 */ /* 0x040fe40000410000 */
[C---:B------:R-:W-:Y:S02]  /*13bb0*/  FMUL.FTZ R19, R0.reuse, R107 ;  /* 0x0000006b00137220 */ /* 0x040fe40000410000 */
[C---:B------:R-:W-:Y:S01]  /*13bc0*/  FMUL.FTZ R14, R0.reuse, R102 ;  /* 0x00000066000e7220 */ /* 0x040fe20000410000 */
[----:B------:R-:W-:Y:S03]  /*13bd0*/  LDSM.16.MT88.4 R104, [R188+0x2000] ;  /* 0x00200000bc68783b */ /* 0x000fe60000004200 */
[C---:B------:R-:W-:Y:S02]  /*13be0*/  FMUL.FTZ R15, R0.reuse, R103 ;  /* 0x00000067000f7220 */ /* 0x040fe40000410000 */
[C---:B------:R-:W-:Y:S02]  /*13bf0*/  FMUL.FTZ R26, R0.reuse, R114 ;  /* 0x00000072001a7220 */ /* 0x040fe40000410000 */
[C---:B------:R-:W-:Y:S01]  /*13c00*/  FMUL.FTZ R27, R0.reuse, R115 ;  /* 0x00000073001b7220 */ /* 0x040fe20000410000 */
[----:B------:R-:W1:Y:S01]  /*13c10*/  LDSM.16.MT88.4 R100, [R191] ;  /* 0x00000000bf64783b */ /* 0x000e620000004200 */
[----:B------:R-:W-:Y:S01]  /*13c20*/  FMUL.FTZ R34, R0, R122 ;  /* 0x0000007a00227220 */ /* 0x000fe20000410000 */
[C---:B------:R-:W-:Y:S03]  /*13c30*/  HMMA.16816.F32.BF16 R12, R148.reuse, R20, R12 ;  /* 0x00000014940c723c */ /* 0x040fe6000004180c */
[--C-:B--2---:R-:W-:Y:S02]  /*13c40*/  FFMA.FTZ R2, R166, c[0x0][0x2d0], -R152.reuse ;  /* 0x0000b400a6027a23 */ /* 0x104fe40000010898 */
[C---:B------:R-:W-:Y:S01]  /*13c50*/  FMUL.FTZ R35, R0.reuse, R123 ;  /* 0x0000007b00237220 */ /* 0x040fe20000410000 */
[----:B------:R-:W-:Y:S01]  /*13c60*/  LDSM.16.MT88.4 R112, [R192+0x800] ;  /* 0x00080000c070783b */ /* 0x000fe20000004200 */
[C---:B------:R-:W-:Y:S01]  /*13c70*/  FMUL.FTZ R20, R3.reuse, R108 ;  /* 0x0000006c03147220 */ /* 0x040fe20000410000 */
[C---:B------:R-:W-:Y:S01]  /*13c80*/  HMMA.16816.F32.BF16 R16, R148.reuse, R22, R16 ;  /* 0x000000169410723c */ /* 0x040fe20000041810 */
[----:B------:R2:W3:Y:S03]  /*13c90*/  MUFU.EX2 R183, R2 ;  /* 0x0000000200b77308 */ /* 0x0004e60000000800 */
[C---:B------:R-:W-:Y:S02]  /*13ca0*/  FMUL.FTZ R21, R3.reuse, R109 ;  /* 0x0000006d03157220 */ /* 0x040fe40000410000 */
[C---:B------:R-:W-:Y:S01]  /*13cb0*/  FMUL.FTZ R38, R0.reuse, R38 ;  /* 0x0000002600267220 */ /* 0x040fe20000410000 */
[----:B------:R-:W-:Y:S01]  /*13cc0*/  LDSM.16.MT88.4 R120, [R188+0x2800] ;  /* 0x00280000bc78783b */ /* 0x000fe20000004200 */
[C---:B------:R-:W-:Y:S04]  /*13cd0*/  FMUL.FTZ R22, R0.reuse, R110 ;  /* 0x0000006e00167220 */ /* 0x040fe80000410000 */
[C---:B------:R-:W-:Y:S02]  /*13ce0*/  FMUL.FTZ R23, R0.reuse, R111 ;  /* 0x0000006f00177220 */ /* 0x040fe40000410000 */
[C---:B------:R-:W-:Y:S01]  /*13cf0*/  FMUL.FTZ R39, R0.reuse, R39 ;  /* 0x0000002700277220 */ /* 0x040fe20000410000 */
[----:B------:R-:W4:Y:S01]  /*13d00*/  LDSM.16.MT88.4 R108, [R189+0x2000] ;  /* 0x00200000bd6c783b */ /* 0x000f220000004200 */
[C---:B------:R-:W-:Y:S02]  /*13d10*/  FMUL.FTZ R42, R0.reuse, R42 ;  /* 0x0000002a002a7220 */ /* 0x040fe40000410000 */
[C---:B------:R-:W-:Y:S01]  /*13d20*/  FMUL.FTZ R43, R0.reuse, R43 ;  /* 0x0000002b002b7220 */ /* 0x040fe20000410000 */
[C---:B------:R-:W-:Y:S03]  /*13d30*/  HMMA.16816.F32.BF16 R20, R148.reuse, R28, R20 ;  /* 0x0000001c9414723c */ /* 0x040fe60000041814 */
[C---:B------:R-:W-:Y:S02]  /*13d40*/  FMUL.FTZ R44, R3.reuse, R44 ;  /* 0x0000002c032c7220 */ /* 0x040fe40000410000 */
[C---:B------:R-:W-:Y:S02]  /*13d50*/  FMUL.FTZ R45, R3.reuse, R45 ;  /* 0x0000002d032d7220 */ /* 0x040fe40000410000 */
[----:B------:R-:W-:Y:S01]  /*13d60*/  FMUL.FTZ R28, R3, R116 ;  /* 0x00000074031c7220 */ /* 0x000fe20000410000 */
[C---:B------:R-:W-:Y:S04]  /*13d70*/  HMMA.16816.F32.BF16 R24, R148.reuse, R30, R24 ;  /* 0x0000001e9418723c */ /* 0x040fe80000041818 */
[--C-:B--2---:R-:W-:Y:S02]  /*13d80*/  FFMA.FTZ R2, R167, c[0x0][0x2d0], -R152.reuse ;  /* 0x0000b400a7027a23 */ /* 0x104fe40000010898 */
[C---:B------:R-:W-:Y:S02]  /*13d90*/  FMUL.FTZ R29, R3.reuse, R117 ;  /* 0x00000075031d7220 */ /* 0x040fe40000410000 */
[C---:B------:R-:W-:Y:S01]  /*13da0*/  FMUL.FTZ R30, R0.reuse, R118 ;  /* 0x00000076001e7220 */ /* 0x040fe20000410000 */
[----:B------:R2:W-:Y:S03]  /*13db0*/  MUFU.EX2 R182, R2 ;  /* 0x0000000200b67308 */ /* 0x0005e60000000800 */
        /* <DEDUP_REMOVED lines=10> */
[----:B------:R-:W-:Y:S02]  /*13e60*/  FMUL.FTZ R51, R0, R51 ;  /* 0x0000003300337220 */ /* 0x000fe40000410000 */
[----:B--2---:R-:W-:Y:S02]  /*13e70*/  FFMA.FTZ R2, R168, c[0x0][0x2d0], -R152 ;  /* 0x0000b400a8027a23 */ /* 0x004fe40000010898 */
[C---:B------:R-:W-:Y:S02]  /*13e80*/  HMMA.16816.F32.BF16 R36, R148.reuse, R104, R36 ;  /* 0x000000689424723c */ /* 0x040fe40000041824 */
[----:B------:R2:W-:Y:S02]  /*13e90*/  MUFU.EX2 R181, R2 ;  /* 0x0000000200b57308 */ /* 0x0005e40000000800 */
[C---:B------:R-:W-:Y:S02]  /*13ea0*/  FMUL.FTZ R52, R3.reuse, R52 ;  /* 0x0000003403347220 */ /* 0x040fe40000410000 */
[C---:B------:R-:W-:Y:S02]  /*13eb0*/  FMUL.FTZ R53, R3.reuse, R53 ;  /* 0x0000003503357220 */ /* 0x040fe40000410000 */
[C---:B------:R-:W-:Y:S01]  /*13ec0*/  HMMA.16816.F32.BF16 R40, R148.reuse, R106, R40 ;  /* 0x0000006a9428723c */ /* 0x040fe20000041828 */
[----:B------:R-:W5:Y:S03]  /*13ed0*/  LDSM.16.MT88.4 R104, [R191+0x2000] ;  /* 0x00200000bf68783b */ /* 0x000f660000004200 */
[C---:B------:R-:W-:Y:S02]  /*13ee0*/  FMUL.FTZ R54, R0.reuse, R54 ;  /* 0x0000003600367220 */ /* 0x040fe40000410000 */
[C---:B------:R-:W-:Y:S02]  /*13ef0*/  FMUL.FTZ R55, R0.reuse, R55 ;  /* 0x0000003700377220 */ /* 0x040fe40000410000 */
[C---:B----4-:R-:W-:Y:S04]  /*13f00*/  HMMA.16816.F32.BF16 R44, R148.reuse, R108, R44 ;  /* 0x0000006c942c723c */ /* 0x050fe8000004182c */
[C---:B------:R-:W-:Y:S02]  /*13f10*/  FMUL.FTZ R56, R3.reuse, R56 ;  /* 0x0000003803387220 */ /* 0x040fe40000410000 */
[----:B------:R-:W-:Y:S02]  /*13f20*/  FMUL.FTZ R57, R3, R57 ;  /* 0x0000003903397220 */ /* 0x000fe40000410000 */
[C---:B------:R-:W-:Y:S01]  /*13f30*/  HMMA.16816.F32.BF16 R48, R148.reuse, R110, R48 ;  /* 0x0000006e9430723c */ /* 0x040fe20000041830 */
[----:B------:R-:W4:Y:S03]  /*13f40*/  LDSM.16.MT88.4 R108, [R188+0x4000] ;  /* 0x00400000bc6c783b */ /* 0x000f260000004200 */
[--C-:B--2---:R-:W-:Y:S02]  /*13f50*/  FFMA.FTZ R2, R169, c[0x0][0x2d0], -R153.reuse ;  /* 0x0000b400a9027a23 */ /* 0x104fe40000010899 */
[C---:B------:R-:W-:Y:S02]  /*13f60*/  FMUL.FTZ R58, R0.reuse, R58 ;  /* 0x0000003a003a7220 */ /* 0x040fe40000410000 */
[C---:B------:R-:W-:Y:S01]  /*13f70*/  FMUL.FTZ R59, R0.reuse, R59 ;  /* 0x0000003b003b7220 */ /* 0x040fe20000410000 */
[C---:B-1----:R-:W-:Y:S01]  /*13f80*/  HMMA.16816.F32.BF16 R52, R148.reuse, R100, R52 ;  /* 0x000000649434723c */ /* 0x042fe20000041834 */
[----:B------:R1:W-:Y:S02]  /*13f90*/  MUFU.EX2 R180, R2 ;  /* 0x0000000200b47308 */ /* 0x0003e40000000800 */
[C---:B------:R-:W-:Y:S02]  /*13fa0*/  FMUL.FTZ R60, R3.reuse, R60 ;  /* 0x0000003c033c7220 */ /* 0x040fe40000410000 */
[C---:B------:R-:W-:Y:S02]  /*13fb0*/  FMUL.FTZ R61, R3.reuse, R61 ;  /* 0x0000003d033d7220 */ /* 0x040fe40000410000 */
[C---:B------:R-:W-:Y:S01]  /*13fc0*/  FMUL.FTZ R62, R0.reuse, R62 ;  /* 0x0000003e003e7220 */ /* 0x040fe20000410000 */
[C---:B------:R-:W-:Y:S01]  /*13fd0*/  HMMA.16816.F32.BF16 R56, R148.reuse, R102, R56 ;  /* 0x000000669438723c */ /* 0x040fe20000041838 */
[----:B------:R-:W2:Y:S03]  /*13fe0*/  LDSM.16.MT88.4 R100, [R189+0x4000] ;  /* 0x00400000bd64783b */ /* 0x000ea60000004200 */
[C---:B------:R-:W-:Y:S02]  /*13ff0*/  FMUL.FTZ R63, R0.reuse, R63 ;  /* 0x0000003f003f7220 */ /* 0x040fe40000410000 */
[C---:B------:R-:W-:Y:S02]  /*14000*/  FMUL.FTZ R64, R3.reuse, R64 ;  /* 0x0000004003407220 */ /* 0x040fe40000410000 */
[C---:B------:R-:W-:Y:S03]  /*14010*/  FMUL.FTZ R65, R3.reuse, R65 ;  /* 0x0000004103417220 */ /* 0x040fe60000410000 */
[C---:B-----5:R-:W-:Y:S03]  /*14020*/  HMMA.16816.F32.BF16 R60, R148.reuse, R104, R60 ;  /* 0x00000068943c723c */ /* 0x060fe6000004183c */
[C---:B------:R-:W-:Y:S02]  /*14030*/  FMUL.FTZ R66, R0.reuse, R66 ;  /* 0x0000004200427220 */ /* 0x040fe40000410000 */
[C---:B------:R-:W-:Y:S02]  /*14040*/  FMUL.FTZ R67, R0.reuse, R67 ;  /* 0x0000004300437220 */ /* 0x040fe40000410000 */
[C---:B------:R-:W-:Y:S02]  /*14050*/  FMUL.FTZ R68, R3.reuse, R68 ;  /* 0x0000004403447220 */ /* 0x040fe40000410000 */
[----:B------:R-:W-:Y:S03]  /*14060*/  FMUL.FTZ R69, R3, R69 ;  /* 0x0000004503457220 */ /* 0x000fe60000410000 */
[C---:B------:R-:W-:Y:S01]  /*14070*/  HMMA.16816.F32.BF16 R64, R148.reuse, R106, R64 ;  /* 0x0000006a9440723c */ /* 0x040fe20000041840 */
[----:B------:R-:W5:Y:S02]  /*14080*/  LDSM.16.MT88.4 R104, [R192+0x4000] ;  /* 0x00400000c068783b */ /* 0x000f640000004200 */
[C---:B------:R-:W-:Y:S02]  /*14090*/  FMUL.FTZ R70, R0.reuse, R70 ;  /* 0x0000004600467220 */ /* 0x040fe40000410000 */
[C---:B------:R-:W-:Y:S02]  /*140a0*/  FMUL.FTZ R71, R0.reuse, R71 ;  /* 0x0000004700477220 */ /* 0x040fe40000410000 */
[--C-:B-1----:R-:W-:Y:S02]  /*140b0*/  FFMA.FTZ R2, R171, c[0x0][0x2d0], -R153.reuse ;  /* 0x0000b400ab027a23 */ /* 0x102fe40000010899 */
[C---:B------:R-:W-:Y:S02]  /*140c0*/  FMUL.FTZ R72, R3.reuse, R72 ;  /* 0x0000004803487220 */ /* 0x040fe40000410000 */
[----:B------:R1:W1:Y:S01]  /*140d0*/  MUFU.EX2 R179, R2 ;  /* 0x0000000200b37308 */ /* 0x0002620000000800 */
[C---:B----4-:R-:W-:Y:S03]  /*140e0*/  HMMA.16816.F32.BF16 R68, R148.reuse, R108, R68 ;  /* 0x0000006c9444723c */ /* 0x050fe60000041844 */
[C---:B------:R-:W-:Y:S02]  /*140f0*/  FMUL.FTZ R73, R3.reuse, R73 ;  /* 0x0000004903497220 */ /* 0x040fe40000410000 */
[C---:B------:R-:W-:Y:S02]  /*14100*/  FMUL.FTZ R74, R0.reuse, R74 ;  /* 0x0000004a004a7220 */ /* 0x040fe40000410000 */
[C---:B------:R-:W-:Y:S02]  /*14110*/  FMUL.FTZ R75, R0.reuse, R75 ;  /* 0x0000004b004b7220 */ /* 0x040fe40000410000 */
[C---:B------:R-:W-:Y:S03]  /*14120*/  FMUL.FTZ R76, R3.reuse, R76 ;  /* 0x0000004c034c7220 */ /* 0x040fe60000410000 */
[C---:B------:R-:W-:Y:S02]  /*14130*/  FMUL.FTZ R77, R3.reuse, R77 ;  /* 0x0000004d034d7220 */ /* 0x040fe40000410000 */
[C---:B------:R-:W-:Y:S01]  /*14140*/  HMMA.16816.F32.BF16 R72, R148.reuse, R110, R72 ;  /* 0x0000006e9448723c */ /* 0x040fe20000041848 */
[----:B------:R-:W-:Y:S02]  /*14150*/  LDSM.16.MT88.4 R108, [R189+0x800] ;  /* 0x00080000bd6c783b */ /* 0x000fe40000004200 */
[C---:B------:R-:W-:Y:S02]  /*14160*/  FMUL.FTZ R78, R0.reuse, R78 ;  /* 0x0000004e004e7220 */ /* 0x040fe40000410000 */
        /* <DEDUP_REMOVED lines=16> */
[C---:B-----5:R-:W-:Y:S03]  /*14270*/  HMMA.16816.F32.BF16 R84, R148.reuse, R104, R84 ;  /* 0x000000689454723c */ /* 0x060fe60000041854 */
[C---:B------:R-:W-:Y:S02]  /*14280*/  FMUL.FTZ R90, R0.reuse, R90 ;  /* 0x0000005a005a7220 */ /* 0x040fe40000410000 */
[----:B------:R-:W-:Y:S02]  /*14290*/  FMUL.FTZ R91, R0, R91 ;  /* 0x0000005b005b7220 */ /* 0x000fe40000410000 */
[C---:B------:R-:W-:Y:S02]  /*142a0*/  FMUL.FTZ R92, R3.reuse, R92 ;  /* 0x0000005c035c7220 */ /* 0x040fe40000410000 */
[--C-:B-1----:R-:W-:Y:S03]  /*142b0*/  FFMA.FTZ R2, R172, c[0x0][0x2d0], -R153.reuse ;  /* 0x0000b400ac027a23 */ /* 0x102fe60000010899 */
[C---:B------:R-:W-:Y:S01]  /*142c0*/  HMMA.16816.F32.BF16 R88, R148.reuse, R106, R88 ;  /* 0x0000006a9458723c */ /* 0x040fe20000041858 */
[----:B------:R-:W1:Y:S01]  /*142d0*/  LDSM.16.MT88.4 R104, [R188+0x800] ;  /* 0x00080000bc68783b */ /* 0x000e620000004200 */
[----:B------:R4:W5:Y:S01]  /*142e0*/  MUFU.EX2 R177, R2 ;  /* 0x0000000200b17308 */ /* 0x0009620000000800 */
[C---:B------:R-:W-:Y:S02]  /*142f0*/  FMUL.FTZ R93, R3.reuse, R93 ;  /* 0x0000005d035d7220 */ /* 0x040fe40000410000 */
[C---:B------:R-:W-:Y:S02]  /*14300*/  FMUL.FTZ R94, R0.reuse, R94 ;  /* 0x0000005e005e7220 */ /* 0x040fe40000410000 */
[C---:B------:R-:W-:Y:S02]  /*14310*/  FMUL.FTZ R95, R0.reuse, R95 ;  /* 0x0000005f005f7220 */ /* 0x040fe40000410000 */
[C---:B------:R-:W-:Y:S03]  /*14320*/  FMUL.FTZ R96, R3.reuse, R96 ;  /* 0x0000006003607220 */ /* 0x040fe60000410000 */
[----:B------:R-:W-:Y:S02]  /*14330*/  FMUL.FTZ R97, R3, R97 ;  /* 0x0000006103617220 */ /* 0x000fe40000410000 */
[C---:B------:R-:W-:Y:S01]  /*14340*/  FMUL.FTZ R98, R0.reuse, R98 ;  /* 0x0000006200627220 */ /* 0x040fe20000410000 */
[C---:B--2---:R-:W-:Y:S03]  /*14350*/  HMMA.16816.F32.BF16 R92, R148.reuse, R100, R92 ;  /* 0x00000064945c723c */ /* 0x044fe6000004185c */
[C---:B------:R-:W-:Y:S02]  /*14360*/  FMUL.FTZ R99, R0.reuse, R99 ;  /* 0x0000006300637220 */ /* 0x040fe40000410000 */
[----:B------:R-:W-:Y:S02]  /*14370*/  FFMA.FTZ R0, R0, R234, R218 ;  /* 0x000000ea00007223 */ /* 0x000fe400000100da */
[----:B---3--:R-:W-:Y:S02]  /*14380*/  F2FP.BF16.PACK_AB R100, R183, R185 ;  /* 0x000000b9b764723e */ /* 0x008fe400000010ff */
[----:B------:R-:W-:Y:S01]  /*14390*/  F2FP.BF16.PACK_AB R101, R179, R180 ;  /* 0x000000b4b365723e */ /* 0x000fe200000010ff */
[----:B------:R-:W-:Y:S03]  /*143a0*/  HMMA.16816.F32.BF16 R96, R148, R102, R96 ;  /* 0x000000669460723c */ /* 0x000fe60000041860 */
[----:B----4-:R-:W-:Y:S02]  /*143b0*/  FFMA.FTZ R2, R154, c[0x0][0x2d0], -R152 ;  /* 0x0000b4009a027a23 */ /* 0x010fe40000010898 */
[----:B------:R-:W-:Y:S02]  /*143c0*/  FADD.FTZ R0, R220, R0 ;  /* 0x00000000dc007221 */ /* 0x000fe40000010000 */
[----:B------:R-:W-:Y:S01]  /*143d0*/  F2FP.BF16.PACK_AB R102, R181, R182 ;  /* 0x000000b6b566723e */ /* 0x000fe200000010ff */
[----:B------:R2:W-:Y:S01]  /*143e0*/  MUFU.EX2 R174, R2 ;  /* 0x0000000200ae7308 */ /* 0x0005e20000000800 */
[----:B-----5:R-:W-:Y:S03]  /*143f0*/  F2FP.BF16.PACK_AB R103, R177, R178 ;  /* 0x000000b2b167723e */ /* 0x020fe600000010ff */
[----:B------:R-:W-:Y:S04]  /*14400*/  FADD.FTZ R0, R219, R0 ;  /* 0x00000000db007221 */ /* 0x000fe80000010000 */
[C---:B-1----:R-:W-:Y:S05]  /*14410*/  HMMA.16816.F32.BF16 R4, R100.reuse, R104, R4 ;  /* 0x000000686404723c */ /* 0x042fea0000041804 */
[----:B------:R-:W-:Y:S03]  /*14420*/  FADD.FTZ R0, R217, R0 ;  /* 0x00000000d9007221 */ /* 0x000fe60000010000 */
[C---:B------:R-:W-:Y:S01]  /*14430*/  HMMA.16816.F32.BF16 R8, R100.reuse, R106, R8 ;  /* 0x0000006a6408723c */ /* 0x040fe20000041808 */
[----:B------:R-:W1:Y:S03]  /*14440*/  LDSM.16.MT88.4 R104, [R191+0x2800] ;  /* 0x00280000bf68783b */ /* 0x000e660000004200 */
[----:B------:R-:W-:Y:S04]  /*14450*/  FADD.FTZ R0, R180, R0 ;  /* 0x00000000b4007221 */ /* 0x000fe80000010000 */
[C---:B------:R-:W-:Y:S04]  /*14460*/  HMMA.16816.F32.BF16 R12, R100.reuse, R108, R12 ;  /* 0x0000006c640c723c */ /* 0x040fe8000004180c */
[----:B--2---:R-:W-:Y:S02]  /*14470*/  FFMA.FTZ R2, R155, c[0x0][0x2d0], -R152 ;  /* 0x0000b4009b027a23 */ /* 0x004fe40000010898 */
[----:B------:R-:W-:Y:S02]  /*14480*/  FADD.FTZ R0, R179, R0 ;  /* 0x00000000b3007221 */ /* 0x000fe40000010000 */
[C---:B------:R-:W-:Y:S01]  /*14490*/  HMMA.16816.F32.BF16 R16, R100.reuse, R110, R16 ;  /* 0x0000006e6410723c */ /* 0x040fe20000041810 */
[----:B------:R2:W-:Y:S01]  /*144a0*/  MUFU.EX2 R173, R2 ;  /* 0x0000000200ad7308 */ /* 0x0005e20000000800 */
[----:B------:R-:W3:Y:S02]  /*144b0*/  LDSM.16.MT88.4 R108, [R188+0x4800] ;  /* 0x00480000bc6c783b */ /* 0x000ee40000004200 */
[----:B------:R-:W-:Y:S04]  /*144c0*/  FADD.FTZ R0, R178, R0 ;  /* 0x00000000b2007221 */ /* 0x000fe80000010000 */
[C---:B------:R-:W-:Y:S04]  /*144d0*/  HMMA.16816.F32.BF16 R20, R100.reuse, R112, R20 ;  /* 0x000000706414723c */ /* 0x040fe80000041814 */
[----:B------:R-:W-:Y:S04]  /*144e0*/  FADD.FTZ R0, R177, R0 ;  /* 0x00000000b1007221 */ /* 0x000fe80000010000 */
[C---:B------:R-:W-:Y:S01]  /*144f0*/  HMMA.16816.F32.BF16 R24, R100.reuse, R114, R24 ;  /* 0x000000726418723c */ /* 0x040fe20000041818 */
[----:B------:R-:W4:Y:S07]  /*14500*/  LDSM.16.MT88.4 R112, [R189+0x4800] ;  /* 0x00480000bd70783b */ /* 0x000f2e0000004200 */
[C---:B------:R-:W-:Y:S04]  /*14510*/  HMMA.16816.F32.BF16 R28, R100.reuse, R116, R28 ;  /* 0x00000074641c723c */ /* 0x040fe8000004181c */
[--C-:B--2---:R-:W-:Y:S04]  /*14520*/  FFMA.FTZ R2, R156, c[0x0][0x2d0], -R152.reuse ;  /* 0x0000b4009c027a23 */ /* 0x104fe80000010898 */
[C---:B------:R-:W-:Y:S01]  /*14530*/  HMMA.16816.F32.BF16 R32, R100.reuse, R118, R32 ;  /* 0x000000766420723c */ /* 0x040fe20000041820 */
[----:B------:R2:W-:Y:S01]  /*14540*/  MUFU.EX2 R172, R2 ;  /* 0x0000000200ac7308 */ /* 0x0005e20000000800 */
[----:B------:R-:W5:Y:S06]  /*14550*/  LDSM.16.MT88.4 R116, [R192+0x4800] ;  /* 0x00480000c074783b */ /* 0x000f6c0000004200 */
[C---:B------:R-:W-:Y:S07]  /*14560*/  HMMA.16816.F32.BF16 R36, R100.reuse, R120, R36 ;  /* 0x000000786424723c */ /* 0x040fee0000041824 */
[--C-:B------:R-:W-:Y:S01]  /*14570*/  FFMA.FTZ R120, R157, c[0x0][0x2d0], -R153.reuse ;  /* 0x0000b4009d787a23 */ /* 0x100fe20000010899 */
[C---:B------:R-:W-:Y:S03]  /*14580*/  HMMA.16816.F32.BF16 R40, R100.reuse, R122, R40 ;  /* 0x0000007a6428723c */ /* 0x040fe60000041828 */
[----:B------:R1:W1:Y:S05]  /*14590*/  MUFU.EX2 R170, R120 ;  /* 0x0000007800aa7308 */ /* 0x00026a0000000800 */
[C---:B------:R-:W-:Y:S04]  /*145a0*/  HMMA.16816.F32.BF16 R44, R100.reuse, R132, R44 ;  /* 0x00000084642c723c */ /* 0x040fe8000004182c */
[----:B--2---:R-:W-:Y:S04]  /*145b0*/  FFMA.FTZ R2, R159, c[0x0][0x2d0], -R152 ;  /* 0x0000b4009f027a23 */ /* 0x004fe80000010898 */
[C---:B------:R-:W-:Y:S01]  /*145c0*/  HMMA.16816.F32.BF16 R48, R100.reuse, R134, R48 ;  /* 0x000000866430723c */ /* 0x040fe20000041830 */
[----:B------:R2:W-:Y:S01]  /*145d0*/  MUFU.EX2 R171, R2 ;  /* 0x0000000200ab7308 */ /* 0x0005e20000000800 */
[----:B------:R-:W-:Y:S06]  /*145e0*/  LDSM.16.MT88.4 R132, [R188+0x3000] ;  /* 0x00300000bc84783b */ /* 0x000fec0000004200 */
[C---:B------:R-:W-:Y:S02]  /*145f0*/  HMMA.16816.F32.BF16 R52, R100.reuse, R136, R52 ;  /* 0x000000886434723c */ /* 0x040fe40000041834 */
[----:B-1----:R-:W-:Y:S02]  /*14600*/  LDSM.16.MT88.4 R120, [R192+0x1000] ;  /* 0x00100000c078783b */ /* 0x002fe40000004200 */
[----:B------:R-:W-:Y:S04]  /*14610*/  FADD.FTZ R0, R170, R0 ;  /* 0x00000000aa007221 */ /* 0x000fe80000010000 */
[C---:B------:R-:W-:Y:S02]  /*14620*/  HMMA.16816.F32.BF16 R56, R100.reuse, R138, R56 ;  /* 0x0000008a6438723c */ /* 0x040fe40000041838 */
[----:B------:R-:W-:Y:S06]  /*14630*/  LDSM.16.MT88.4 R136, [R189+0x3000] ;  /* 0x00300000bd88783b */ /* 0x000fec0000004200 */
[C---:B------:R-:W-:Y:S04]  /*14640*/  HMMA.16816.F32.BF16 R60, R100.reuse, R104, R60 ;  /* 0x00000068643c723c */ /* 0x040fe8000004183c */
[--C-:B--2---:R-:W-:Y:S02]  /*14650*/  FFMA.FTZ R2, R158, c[0x0][0x2d0], -R153.reuse ;  /* 0x0000b4009e027a23 */ /* 0x104fe40000010899 */
[----:B------:R-:W-:Y:S02]  /*14660*/  LDSM.16.MT88.4 R156, [R189+0x3800] ;  /* 0x00380000bd9c783b */ /* 0x000fe40000004200 */
[C---:B------:R-:W-:Y:S01]  /*14670*/  HMMA.16816.F32.BF16 R64, R100.reuse, R106, R64 ;  /* 0x0000006a6440723c */ /* 0x040fe20000041840 */
[----:B------:R1:W2:Y:S05]  /*14680*/  MUFU.EX2 R169, R2 ;  /* 0x0000000200a97308 */ /* 0x0002aa0000000800 */
[----:B------:R-:W5:Y:S02]  /*14690*/  LDSM.16.MT88.4 R104, [R191+0x4800] ;  /* 0x00480000bf68783b */ /* 0x000f640000004200 */
[C---:B---3--:R-:W-:Y:S08]  /*146a0*/  HMMA.16816.F32.BF16 R68, R100.reuse, R108, R68 ;  /* 0x0000006c6444723c */ /* 0x048ff00000041844 */
[C---:B------:R-:W-:Y:S01]  /*146b0*/  HMMA.16816.F32.BF16 R72, R100.reuse, R110, R72 ;  /* 0x0000006e6448723c */ /* 0x040fe20000041848 */
[----:B------:R-:W3:Y:S07]  /*146c0*/  LDSM.16.MT88.4 R108, [R188+0x1000] ;  /* 0x00100000bc6c783b */ /* 0x000eee0000004200 */
[C---:B----4-:R-:W-:Y:S04]  /*146d0*/  HMMA.16816.F32.BF16 R76, R100.reuse, R112, R76 ;  /* 0x00000070644c723c */ /* 0x050fe8000004184c */
[--C-:B-1----:R-:W-:Y:S02]  /*146e0*/  FFMA.FTZ R2, R175, c[0x0][0x2d0], -R153.reuse ;  /* 0x0000b400af027a23 */ /* 0x102fe40000010899 */
[----:B--2---:R-:W-:Y:S02]  /*146f0*/  FADD.FTZ R0, R169, R0 ;  /* 0x00000000a9007221 */ /* 0x004fe40000010000 */
[C---:B------:R-:W-:Y:S01]  /*14700*/  HMMA.16816.F32.BF16 R80, R100.reuse, R114, R80 ;  /* 0x000000726450723c */ /* 0x040fe20000041850 */
[----:B------:R1:W2:Y:S01]  /*14710*/  MUFU.EX2 R168, R2 ;  /* 0x0000000200a87308 */ /* 0x0002a20000000800 */
[----:B------:R-:W4:Y:S06]  /*14720*/  LDSM.16.MT88.4 R112, [R189+0x1000] ;  /* 0x00100000bd70783b */ /* 0x000f2c0000004200 */
[C---:B-----5:R-:W-:Y:S08]  /*14730*/  HMMA.16816.F32.BF16 R84, R100.reuse, R116, R84 ;  /* 0x000000746454723c */ /* 0x060ff00000041854 */
[C---:B------:R-:W-:Y:S01]  /*14740*/  HMMA.16816.F32.BF16 R88, R100.reuse, R118, R88 ;  /* 0x000000766458723c */ /* 0x040fe20000041858 */
[----:B------:R-:W5:Y:S07]  /*14750*/  LDSM.16.MT88.4 R116, [R191+0x1000] ;  /* 0x00100000bf74783b */ /* 0x000f6e0000004200 */
[C---:B------:R-:W-:Y:S04]  /*14760*/  HMMA.16816.F32.BF16 R92, R100.reuse, R104, R92 ;  /* 0x00000068645c723c */ /* 0x040fe8000004185c */
[--C-:B-1----:R-:W-:Y:S02]  /*14770*/  FFMA.FTZ R2, R176, c[0x0][0x2d0], -R153.reuse ;  /* 0x0000b400b0027a23 */ /* 0x102fe40000010899 */
[----:B--2---:R-:W-:Y:S02]  /*14780*/  FADD.FTZ R0, R168, R0 ;  /* 0x00000000a8007221 */ /* 0x004fe40000010000 */
[----:B------:R-:W-:Y:S01]  /*14790*/  HMMA.16816.F32.BF16 R96, R100, R106, R96 ;  /* 0x0000006a6460723c */ /* 0x000fe20000041860 */
[----:B------:R-:W1:Y:S01]  /*147a0*/  MUFU.EX2 R167, R2 ;  /* 0x0000000200a77308 */ /* 0x000e620000000800 */
[----:B------:R-:W2:Y:S05]  /*147b0*/  LDSM.16.MT88.4 R104, [R192+0x3000] ;  /* 0x00300000c068783b */ /* 0x000eaa0000004200 */
[----:B------:R-:W-:Y:S02]  /*147c0*/  F2FP.BF16.PACK_AB R100, R173, R174 ;  /* 0x000000aead64723e */ /* 0x000fe400000010ff */
[----:B------:R-:W-:Y:S03]  /*147d0*/  F2FP.BF16.PACK_AB R102, R171, R172 ;  /* 0x000000acab66723e */ /* 0x000fe600000010ff */
[----:B------:R-:W-:Y:S02]  /*147e0*/  F2FP.BF16.PACK_AB R101, R169, R170 ;  /* 0x000000aaa965723e */ /* 0x000fe400000010ff */
[C---:B-1----:R-:W-:Y:S01]  /*147f0*/  F2FP.BF16.PACK_AB R103, R167.reuse, R168 ;  /* 0x000000a8a767723e */ /* 0x042fe200000010ff */
[----:B------:R-:W-:Y:S02]  /*14800*/  FFMA.FTZ R2, R186, c[0x0][0x2d0], -R152 ;  /* 0x0000b400ba027a23 */ /* 0x000fe40000010898 */
[----:B------:R-:W-:Y:S02]  /*14810*/  FADD.FTZ R0, R167, R0 ;  /* 0x00000000a7007221 */ /* 0x000fe40000010000 */
[----:B------:R1:W-:Y:S02]  /*14820*/  MUFU.EX2 R166, R2 ;  /* 0x0000000200a67308 */ /* 0x0003e40000000800 */
[C---:B---3--:R-:W-:Y:S08]  /*14830*/  HMMA.16816.F32.BF16 R4, R100.reuse, R108, R4 ;  /* 0x0000006c6404723c */ /* 0x048ff00000041804 */
[C---:B------:R-:W-:Y:S01]  /*14840*/  HMMA.16816.F32.BF16 R8, R100.reuse, R110, R8 ;  /* 0x0000006e6408723c */ /* 0x040fe20000041808 */
[----:B------:R-:W3:Y:S07]  /*14850*/  LDSM.16.MT88.4 R108, [R191+0x3000] ;  /* 0x00300000bf6c783b */ /* 0x000eee0000004200 */
[C---:B----4-:R-:W-:Y:S04]  /*14860*/  HMMA.16816.F32.BF16 R12, R100.reuse, R112, R12 ;  /* 0x00000070640c723c */ /* 0x050fe8000004180c */
[--C-:B-1----:R-:W-:Y:S04]  /*14870*/  FFMA.FTZ R2, R187, c[0x0][0x2d0], -R152.reuse ;  /* 0x0000b400bb027a23 */ /* 0x102fe80000010898 */
[C---:B------:R-:W-:Y:S01]  /*14880*/  HMMA.16816.F32.BF16 R16, R100.reuse, R114, R16 ;  /* 0x000000726410723c */ /* 0x040fe20000041810 */
[----:B------:R-:W1:Y:S01]  /*14890*/  LDSM.16.MT88.4 R112, [R188+0x5000] ;  /* 0x00500000bc70783b */ /* 0x000e620000004200 */
[----:B------:R4:W2:Y:S06]  /*148a0*/  MUFU.EX2 R165, R2 ;  /* 0x0000000200a57308 */ /* 0x0008ac0000000800 */
[C---:B------:R-:W-:Y:S08]  /*148b0*/  HMMA.16816.F32.BF16 R20, R100.reuse, R120, R20 ;  /* 0x000000786414723c */ /* 0x040ff00000041814 */
[C---:B------:R-:W-:Y:S01]  /*148c0*/  HMMA.16816.F32.BF16 R24, R100.reuse, R122, R24 ;  /* 0x0000007a6418723c */ /* 0x040fe20000041818 */
[----:B------:R-:W-:Y:S07]  /*148d0*/  LDSM.16.MT88.4 R120, [R191+0x1800] ;  /* 0x00180000bf78783b */ /* 0x000fee0000004200 */
[C---:B-----5:R-:W-:Y:S04]  /*148e0*/  HMMA.16816.F32.BF16 R28, R100.reuse, R116, R28 ;  /* 0x00000074641c723c */ /* 0x060fe8000004181c */
[--C-:B----4-:R-:W-:Y:S01]  /*148f0*/  FFMA.FTZ R2, R213, c[0x0][0x2d0], -R152.reuse ;  /* 0x0000b400d5027a23 */ /* 0x110fe20000010898 */
[----:B--2---:R-:W-:Y:S01]  /*14900*/  F2FP.BF16.PACK_AB R148, R165, R166 ;  /* 0x000000a6a594723e */ /* 0x004fe200000010ff */
[----:B------:R-:W-:Y:S02]  /*14910*/  FFMA.FTZ R152, R214, c[0x0][0x2d0], -R152 ;  /* 0x0000b400d6987a23 */ /* 0x000fe40000010898 */
[C---:B------:R-:W-:Y:S01]  /*14920*/  HMMA.16816.F32.BF16 R32, R100.reuse, R118, R32 ;  /* 0x000000766420723c */ /* 0x040fe20000041820 */
[----:B------:R-:W2:Y:S01]  /*14930*/  LDSM.16.MT88.4 R116, [R189+0x5000] ;  /* 0x00500000bd74783b */ /* 0x000ea20000004200 */
[----:B------:R-:W-:Y:S06]  /*14940*/  MUFU.EX2 R163, R152 ;  /* 0x0000009800a37308 */ /* 0x000fec0000000800 */
[C---:B------:R-:W-:Y:S04]  /*14950*/  HMMA.16816.F32.BF16 R36, R100.reuse, R132, R36 ;  /* 0x000000846424723c */ /* 0x040fe80000041824 */
[----:B------:R4:W5:Y:S04]  /*14960*/  MUFU.EX2 R164, R2 ;  /* 0x0000000200a47308 */ /* 0x0009680000000800 */
[C---:B------:R-:W-:Y:S08]  /*14970*/  HMMA.16816.F32.BF16 R40, R100.reuse, R134, R40 ;  /* 0x000000866428723c */ /* 0x040ff00000041828 */
[C---:B------:R-:W-:Y:S08]  /*14980*/  HMMA.16816.F32.BF16 R44, R100.reuse, R136, R44 ;  /* 0x00000088642c723c */ /* 0x040ff0000004182c */
[C---:B------:R-:W-:Y:S01]  /*14990*/  HMMA.16816.F32.BF16 R48, R100.reuse, R138, R48 ;  /* 0x0000008a6430723c */ /* 0x040fe20000041830 */
[----:B------:R-:W-:Y:S03]  /*149a0*/  LDSM.16.MT88.4 R136, [R188+0x1800] ;  /* 0x00180000bc88783b */ /* 0x000fe60000004200 */
[--C-:B----4-:R-:W-:Y:S01]  /*149b0*/  FFMA.FTZ R2, R212, c[0x0][0x2d0], -R153.reuse ;  /* 0x0000b400d4027a23 */ /* 0x110fe20000010899 */
[----:B-----5:R-:W-:Y:S03]  /*149c0*/  F2FP.BF16.PACK_AB R150, R163, R164 ;  /* 0x000000a4a396723e */ /* 0x020fe600000010ff */
[C---:B------:R-:W-:Y:S01]  /*149d0*/  HMMA.16816.F32.BF16 R52, R100.reuse, R104, R52 ;  /* 0x000000686434723c */ /* 0x040fe20000041834 */
[----:B------:R4:W-:Y:S07]  /*149e0*/  MUFU.EX2 R162, R2 ;  /* 0x0000000200a27308 */ /* 0x0009ee0000000800 */
[C---:B------:R-:W-:Y:S01]  /*149f0*/  HMMA.16816.F32.BF16 R56, R100.reuse, R106, R56 ;  /* 0x0000006a6438723c */ /* 0x040fe20000041838 */
[----:B------:R-:W5:Y:S07]  /*14a00*/  LDSM.16.MT88.4 R104, [R192+0x5000] ;  /* 0x00500000c068783b */ /* 0x000f6e0000004200 */
[C---:B---3--:R-:W-:Y:S08]  /*14a10*/  HMMA.16816.F32.BF16 R60, R100.reuse, R108, R60 ;  /* 0x0000006c643c723c */ /* 0x048ff0000004183c */
[C---:B------:R-:W-:Y:S01]  /*14a20*/  HMMA.16816.F32.BF16 R64, R100.reuse, R110, R64 ;  /* 0x0000006e6440723c */ /* 0x040fe20000041840 */
[----:B------:R-:W3:Y:S03]  /*14a30*/  LDSM.16.MT88.4 R108, [R191+0x5000] ;  /* 0x00500000bf6c783b */ /* 0x000ee60000004200 */
[--C-:B----4-:R-:W-:Y:S04]  /*14a40*/  FFMA.FTZ R2, R215, c[0x0][0x2d0], -R153.reuse ;  /* 0x0000b400d7027a23 */ /* 0x110fe80000010899 */
[C---:B-1----:R-:W-:Y:S01]  /*14a50*/  HMMA.16816.F32.BF16 R68, R100.reuse, R112, R68 ;  /* 0x000000706444723c */ /* 0x042fe20000041844 */
[----:B------:R1:W4:Y:S07]  /*14a60*/  MUFU.EX2 R161, R2 ;  /* 0x0000000200a17308 */ /* 0x00032e0000000800 */
[C---:B------:R-:W-:Y:S01]  /*14a70*/  HMMA.16816.F32.BF16 R72, R100.reuse, R114, R72 ;  /* 0x000000726448723c */ /* 0x040fe20000041848 */
[----:B------:R-:W3:Y:S07]  /*14a80*/  LDSM.16.MT88.4 R112, [R189+0x1800] ;  /* 0x00180000bd70783b */ /* 0x000eee0000004200 */
[C---:B--2---:R-:W-:Y:S08]  /*14a90*/  HMMA.16816.F32.BF16 R76, R100.reuse, R116, R76 ;  /* 0x00000074644c723c */ /* 0x044ff0000004184c */
[C---:B------:R-:W-:Y:S01]  /*14aa0*/  HMMA.16816.F32.BF16 R80, R100.reuse, R118, R80 ;  /* 0x000000766450723c */ /* 0x040fe20000041850 */
[----:B------:R-:W2:Y:S03]  /*14ab0*/  LDSM.16.MT88.4 R116, [R192+0x1800] ;  /* 0x00180000c074783b */ /* 0x000ea60000004200 */
[--C-:B-1----:R-:W-:Y:S01]  /*14ac0*/  FFMA.FTZ R2, R216, c[0x0][0x2d0], -R153.reuse ;  /* 0x0000b400d8027a23 */ /* 0x102fe20000010899 */
[----:B----4-:R-:W-:Y:S01]  /*14ad0*/  F2FP.BF16.PACK_AB R149, R161, R162 ;  /* 0x000000a2a195723e */ /* 0x010fe200000010ff */
[----:B------:R-:W-:Y:S02]  /*14ae0*/  FFMA.FTZ R153, R129, c[0x0][0x2d0], -R153 ;  /* 0x0000b40081997a23 */ /* 0x000fe40000010899 */
[C---:B-----5:R-:W-:Y:S01]  /*14af0*/  HMMA.16816.F32.BF16 R84, R100.reuse, R104, R84 ;  /* 0x000000686454723c */ /* 0x060fe20000041854 */
[----:B------:R1:W-:Y:S07]  /*14b00*/  MUFU.EX2 R160, R2 ;  /* 0x0000000200a07308 */ /* 0x0003ee0000000800 */
[C---:B------:R-:W-:Y:S03]  /*14b10*/  HMMA.16816.F32.BF16 R88, R100.reuse, R106, R88 ;  /* 0x0000006a6458723c */ /* 0x040fe60000041858 */
[----:B------:R4:W5:Y:S05]  /*14b20*/  MUFU.EX2 R128, R153 ;  /* 0x0000009900807308 */ /* 0x00096a0000000800 */
[C---:B---3--:R-:W-:Y:S08]  /*14b30*/  HMMA.16816.F32.BF16 R92, R100.reuse, R108, R92 ;  /* 0x0000006c645c723c */ /* 0x048ff0000004185c */
[----:B------:R-:W-:Y:S04]  /*14b40*/  HMMA.16816.F32.BF16 R96, R100, R110, R96 ;  /* 0x0000006e6460723c */ /* 0x000fe80000041860 */
[----:B-1----:R-:W-:Y:S02]  /*14b50*/  FFMA.FTZ R2, R3, R233, R223 ;  /* 0x000000e903027223 */ /* 0x002fe400000100df */
[----:B------:R-:W-:Y:S02]  /*14b60*/  FADD.FTZ R3, R162, R0 ;  /* 0x00000000a2037221 */ /* 0x000fe40000010000 */
[----:B------:R-:W-:Y:S01]  /*14b70*/  FADD.FTZ R2, R224, R2 ;  /* 0x00000002e0027221 */ /* 0x000fe20000010000 */
[----:B----4-:R-:W1:Y:S03]  /*14b80*/  LDSM.16.MT88.4 R152, [R188+0x3800] ;  /* 0x00380000bc98783b */ /* 0x010e660000004200 */
[----:B-----5:R-:W-:Y:S01]  /*14b90*/  F2FP.BF16.PACK_AB R151, R128, R160 ;  /* 0x000000a08097723e */ /* 0x020fe200000010ff */
[----:B------:R-:W-:Y:S02]  /*14ba0*/  FADD.FTZ R2, R222, R2 ;  /* 0x00000002de027221 */ /* 0x000fe40000010000 */
[----:B------:R-:W-:Y:S02]  /*14bb0*/  FADD.FTZ R3, R161, R3 ;  /* 0x00000003a1037221 */ /* 0x000fe40000010000 */
[----:B------:R-:W-:Y:S02]  /*14bc0*/  FADD.FTZ R2, R221, R2 ;  /* 0x00000002dd027221 */ /* 0x000fe40000010000 */
[C---:B------:R-:W-:Y:S01]  /*14bd0*/  HMMA.16816.F32.BF16 R132, R148.reuse, R136, R4 ;  /* 0x000000889484723c */ /* 0x040fe20000041804 */
[----:B------:R-:W3:Y:S04]  /*14be0*/  LDSM.16.MT88.4 R4, [R192+0x3800] ;  /* 0x00380000c004783b */ /* 0x000ee80000004200 */
[----:B------:R-:W-:Y:S03]  /*14bf0*/  FADD.FTZ R2, R185, R2 ;  /* 0x00000002b9027221 */ /* 0x000fe60000010000 */
[C---:B------:R-:W-:Y:S01]  /*14c00*/  HMMA.16816.F32.BF16 R136, R148.reuse, R138, R8 ;  /* 0x0000008a9488723c */ /* 0x040fe20000041808 */
[----:B------:R-:W4:Y:S03]  /*14c10*/  LDSM.16.MT88.4 R8, [R191+0x3800] ;  /* 0x00380000bf08783b */ /* 0x000f260000004200 */
[----:B------:R-:W-:Y:S04]  /*14c20*/  FADD.FTZ R2, R183, R2 ;  /* 0x00000002b7027221 */ /* 0x000fe80000010000 */
[C---:B------:R-:W-:Y:S01]  /*14c30*/  HMMA.16816.F32.BF16 R100, R148.reuse, R112, R12 ;  /* 0x000000709464723c */ /* 0x040fe2000004180c */
[----:B------:R-:W5:Y:S03]  /*14c40*/  LDSM.16.MT88.4 R12, [R188+0x5800] ;  /* 0x00580000bc0c783b */ /* 0x000f660000004200 */
[----:B------:R-:W-:Y:S04]  /*14c50*/  FADD.FTZ R2, R182, R2 ;  /* 0x00000002b6027221 */ /* 0x000fe80000010000 */
[C---:B------:R-:W-:Y:S01]  /*14c60*/  HMMA.16816.F32.BF16 R104, R148.reuse, R114, R16 ;  /* 0x000000729468723c */ /* 0x040fe20000041810 */
[----:B------:R-:W3:Y:S03]  /*14c70*/  LDSM.16.MT88.4 R16, [R189+0x5800] ;  /* 0x00580000bd10783b */ /* 0x000ee60000004200 */
[----:B------:R-:W-:Y:S04]  /*14c80*/  FADD.FTZ R2, R181, R2 ;  /* 0x00000002b5027221 */ /* 0x000fe80000010000 */
[C---:B--2---:R-:W-:Y:S01]  /*14c90*/  HMMA.16816.F32.BF16 R108, R148.reuse, R116, R20 ;  /* 0x00000074946c723c */ /* 0x044fe20000041814 */
[----:B------:R-:W2:Y:S03]  /*14ca0*/  LDSM.16.MT88.4 R20, [R192+0x5800] ;  /* 0x00580000c014783b */ /* 0x000ea60000004200 */
[----:B------:R-:W-:Y:S04]  /*14cb0*/  FADD.FTZ R2, R174, R2 ;  /* 0x00000002ae027221 */ /* 0x000fe80000010000 */
[C---:B------:R-:W-:Y:S04]  /*14cc0*/  HMMA.16816.F32.BF16 R112, R148.reuse, R118, R24 ;  /* 0x000000769470723c */ /* 0x040fe80000041818 */
[----:B------:R-:W-:Y:S04]  /*14cd0*/  FADD.FTZ R2, R173, R2 ;  /* 0x00000002ad027221 */ /* 0x000fe80000010000 */
[C---:B------:R-:W-:Y:S04]  /*14ce0*/  HMMA.16816.F32.BF16 R116, R148.reuse, R120, R28 ;  /* 0x000000789474723c */ /* 0x040fe8000004181c */
[----:B------:R-:W-:Y:S04]  /*14cf0*/  FADD.FTZ R2, R172, R2 ;  /* 0x00000002ac027221 */ /* 0x000fe80000010000 */
[C---:B------:R-:W-:Y:S04]  /*14d00*/  HMMA.16816.F32.BF16 R120, R148.reuse, R122, R32 ;  /* 0x0000007a9478723c */ /* 0x040fe80000041820 */
[----:B------:R-:W-:Y:S04]  /*14d10*/  FADD.FTZ R2, R171, R2 ;  /* 0x00000002ab027221 */ /* 0x000fe80000010000 */
[C---:B-1----:R-:W-:Y:S04]  /*14d20*/  HMMA.16816.F32.BF16 R36, R148.reuse, R152, R36 ;  /* 0x000000989424723c */ /* 0x042fe80000041824 */
[----:B------:R-:W-:Y:S04]  /*14d30*/  FADD.FTZ R2, R166, R2 ;  /* 0x00000002a6027221 */ /* 0x000fe80000010000 */
[C---:B------:R-:W-:Y:S04]  /*14d40*/  HMMA.16816.F32.BF16 R40, R148.reuse, R154, R40 ;  /* 0x0000009a9428723c */ /* 0x040fe80000041828 */
[----:B------:R-:W-:Y:S04]  /*14d50*/  FADD.FTZ R0, R165, R2 ;  /* 0x00000002a5007221 */ /* 0x000fe80000010000 */
[C---:B------:R-:W-:Y:S04]  /*14d60*/  HMMA.16816.F32.BF16 R44, R148.reuse, R156, R44 ;  /* 0x0000009c942c723c */ /* 0x040fe8000004182c */
[----:B------:R-:W-:Y:S02]  /*14d70*/  FADD.FTZ R2, R164, R0 ;  /* 0x00000000a4027221 */ /* 0x000fe40000010000 */
[----:B------:R-:W-:Y:S01]  /*14d80*/  FADD.FTZ R0, R160, R3 ;  /* 0x00000003a0007221 */ /* 0x000fe20000010000 */
[----:B------:R-:W-:Y:S01]  /*14d90*/  MOV R3, R125 ;  /* 0x0000007d00037202 */ /* 0x000fe20000000f00 */
[C---:B------:R-:W-:Y:S04]  /*14da0*/  HMMA.16816.F32.BF16 R48, R148.reuse, R158, R48 ;  /* 0x0000009e9430723c */ /* 0x040fe80000041830 */
[----:B------:R-:W-:Y:S02]  /*14db0*/  FADD.FTZ R233, R163, R2 ;  /* 0x00000002a3e97221 */ /* 0x000fe40000010000 */
[----:B------:R-:W-:Y:S02]  /*14dc0*/  FADD.FTZ R234, R128, R0 ;  /* 0x0000000080ea7221 */ /* 0x000fe40000010000 */
[C---:B---3--:R-:W-:Y:S04]  /*14dd0*/  HMMA.16816.F32.BF16 R52, R148.reuse, R4, R52 ;  /* 0x000000049434723c */ /* 0x048fe80000041834 */
[----:B------:R-:W-:Y:S04]  /*14de0*/  IMAD.MOV.U32 R128, RZ, RZ, R124 ;  /* 0x000000ffff807224 */ /* 0x000fe800078e007c */
[C---:B------:R-:W-:Y:S01]  /*14df0*/  HMMA.16816.F32.BF16 R56, R148.reuse, R6, R56 ;  /* 0x000000069438723c */ /* 0x040fe20000041838 */
[----:B------:R-:W1:Y:S07]  /*14e00*/  LDSM.16.MT88.4 R4, [R191+0x5800] ;  /* 0x00580000bf04783b */ /* 0x000e6e0000004200 */
[C---:B----4-:R-:W-:Y:S08]  /*14e10*/  HMMA.16816.F32.BF16 R60, R148.reuse, R8, R60 ;  /* 0x00000008943c723c */ /* 0x050ff0000004183c */
[C---:B------:R-:W-:Y:S08]  /*14e20*/  HMMA.16816.F32.BF16 R64, R148.reuse, R10, R64 ;  /* 0x0000000a9440723c */ /* 0x040ff00000041840 */
[C---:B-----5:R-:W-:Y:S08]  /*14e30*/  HMMA.16816.F32.BF16 R68, R148.reuse, R12, R68 ;  /* 0x0000000c9444723c */ /* 0x060ff00000041844 */
[C---:B------:R-:W-:Y:S08]  /*14e40*/  HMMA.16816.F32.BF16 R72, R148.reuse, R14, R72 ;  /* 0x0000000e9448723c */ /* 0x040ff00000041848 */
[C---:B------:R-:W-:Y:S08]  /*14e50*/  HMMA.16816.F32.BF16 R76, R148.reuse, R16, R76 ;  /* 0x00000010944c723c */ /* 0x040ff0000004184c */
[C---:B------:R-:W-:Y:S08]  /*14e60*/  HMMA.16816.F32.BF16 R80, R148.reuse, R18, R80 ;  /* 0x000000129450723c */ /* 0x040ff00000041850 */
[C---:B--2---:R-:W-:Y:S08]  /*14e70*/  HMMA.16816.F32.BF16 R84, R148.reuse, R20, R84 ;  /* 0x000000149454723c */ /* 0x044ff00000041854 */
[C---:B------:R-:W-:Y:S08]  /*14e80*/  HMMA.16816.F32.BF16 R88, R148.reuse, R22, R88 ;  /* 0x000000169458723c */ /* 0x040ff00000041858 */
[C---:B-1----:R-:W-:Y:S08]  /*14e90*/  HMMA.16816.F32.BF16 R92, R148.reuse, R4, R92 ;  /* 0x00000004945c723c */ /* 0x042ff0000004185c */
[----:B------:R-:W-:Y:S01]  /*14ea0*/  HMMA.16816.F32.BF16 R96, R148, R6, R96 ;  /* 0x000000069460723c */ /* 0x000fe20000041860 */
[----:B------:R-:W-:-:S07]  /*14eb0*/  @P0 BRA `(.L_x_3574) ;  /* 0xffffd10000000947 */ /* 0x000fce000383ffff */
.L_x_3573:
[----:B------:R-:W-:-:S13]  /*14ec0*/  ISETP.GE.AND P0, PT, R211, R235, PT ;  /* 0x000000ebd300720c */ /* 0x000fda0003f06270 */
[----:B------:R-:W-:Y:S05]  /*14ed0*/  @!P0 BRA `(.L_x_3575) ;  /* 0x0000299000008947 */ /* 0x000fea0003800000 */
[----:B------:R-:W-:Y:S02]  /*14ee0*/  MOV R129, R124 ;  /* 0x0000007c00817202 */ /* 0x000fe40000000f00 */
[----:B------:R-:W-:Y:S02]  /*14ef0*/  MOV R128, R125 ;  /* 0x0000007d00807202 */ /* 0x000fe40000000f00 */
.L_x_3576:
        /* <DEDUP_REMOVED lines=15> */
[C---:B------:R-:W-:Y:S02]  /*14ff0*/  LEA R2, P1, R3.reuse, R28, 0x5 ;  /* 0x0000001c03027211 */ /* 0x040fe400078228ff */
[----:B------:R-:W-:Y:S01]  /*15000*/  IADD3.X R161, R0, R125, RZ, P0, !PT ;  /* 0x0000007d00a17210 */ /* 0x000fe200007fe4ff */
[----:B------:R-:W-:Y:S01]  /*15010*/  LDSM.16.M88.4 R32, [R194] ;  /* 0x00000000c220783b */ /* 0x000fe20000000200 */
[----:B------:R-:W-:Y:S02]  /*15020*/  LEA.HI.X R3, R3, R0, R20, 0x5, P1 ;  /* 0x0000000003037211 */ /* 0x000fe400008f2c14 */
[----:B------:R-:W-:Y:S02]  /*15030*/  IADD3 R31, P1, R28, R228, RZ ;  /* 0x000000e41c1f7210 */ /* 0x000fe40007f3e0ff */
[----:B------:R-:W-:Y:S02]  /*15040*/  LEA R174, P2, R124, c[0x0][0x1f8], 0x1 ;  /* 0x00007e007cae7a11 */ /* 0x000fe400078408ff */
[----:B------:R-:W-:Y:S01]  /*15050*/  IADD3.X R160, R0, R230, RZ, P1, !PT ;  /* 0x000000e600a07210 */ /* 0x000fe20000ffe4ff */
[----:B------:R-:W1:Y:S01]  /*15060*/  LDSM.16.M88.4 R8, [R147] ;  /* 0x000000009308783b */ /* 0x000e620000000200 */
[C---:B------:R-:W-:Y:S02]  /*15070*/  LEA R176, P3, R31.reuse, c[0x0][0x1f8], 0x1 ;  /* 0x00007e001fb07a11 */ /* 0x040fe400078608ff */
[----:B------:R-:W-:Y:S02]  /*15080*/  IADD3 R173, P1, R2, R30, RZ ;  /* 0x0000001e02ad7210 */ /* 0x000fe40007f3e0ff */
[----:B------:R-:W-:Y:S02]  /*15090*/  LEA.HI.X R177, R31, c[0x0][0x1fc], R160, 0x1, P3 ;  /* 0x00007f001fb17a11 */ /* 0x000fe400018f0ca0 */
[----:B------:R-:W-:Y:S01]  /*150a0*/  LEA.HI.X R175, R124, c[0x0][0x1fc], R161, 0x1, P2 ;  /* 0x00007f007caf7a11 */ /* 0x000fe200010f0ca1 */
[----:B------:R-:W2:Y:S01]  /*150b0*/  LDSM.16.M88.4 R16, [R147+0x800] ;  /* 0x000800009310783b */ /* 0x000ea20000000200 */
[----:B------:R-:W-:Y:S02]  /*150c0*/  IADD3 R29, P0, R228, 0x80, RZ ;  /* 0x00000080e41d7810 */ /* 0x000fe40007f1e0ff */
[C---:B------:R-:W-:Y:S02]  /*150d0*/  IADD3 R169, P3, R2.reuse, R228, RZ ;  /* 0x000000e402a97210 */ /* 0x040fe40007f7e0ff */
[-C--:B------:R-:W-:Y:S02]  /*150e0*/  IADD3.X R31, RZ, R230.reuse, RZ, P0, !PT ;  /* 0x000000e6ff1f7210 */ /* 0x080fe400007fe4ff */
[-C--:B------:R-:W-:Y:S01]  /*150f0*/  IADD3 R172, P0, R2, R29.reuse, RZ ;  /* 0x0000001d02ac7210 */ /* 0x080fe20007f1e0ff */
[----:B------:R-:W3:Y:S01]  /*15100*/  LDSM.16.M88.4 R24, [R147+0x1000] ;  /* 0x001000009318783b */ /* 0x000ee20000000200 */
[----:B------:R-:W-:Y:S02]  /*15110*/  IADD3 R171, P2, R28, R29, RZ ;  /* 0x0000001d1cab7210 */ /* 0x000fe40007f5e0ff */
[----:B------:R-:W-:Y:S02]  /*15120*/  IADD3.X R125, R3, R125, RZ, P1, !PT ;  /* 0x0000007d037d7210 */ /* 0x000fe40000ffe4ff */
[-C--:B------:R-:W-:Y:S02]  /*15130*/  IADD3.X R178, R0, R31.reuse, RZ, P2, !PT ;  /* 0x0000001f00b27210 */ /* 0x080fe400017fe4ff */
[----:B------:R-:W-:Y:S01]  /*15140*/  LEA R170, P4, R171, c[0x0][0x1f8], 0x1 ;  /* 0x00007e00abaa7a11 */ /* 0x000fe200078808ff */
[----:B------:R-:W4:Y:S01]  /*15150*/  LDSM.16.M88.4 R148, [R147+0x1800] ;  /* 0x001800009394783b */ /* 0x000f220000000200 */
[----:B------:R-:W-:Y:S02]  /*15160*/  LEA R168, P2, R169, c[0x0][0x1f8], 0x1 ;  /* 0x00007e00a9a87a11 */ /* 0x000fe400078408ff */
[----:B------:R-:W-:Y:S02]  /*15170*/  LEA.HI.X R171, R171, c[0x0][0x1fc], R178, 0x1, P4 ;  /* 0x00007f00abab7a11 */ /* 0x000fe400020f0cb2 */
[----:B------:R-:W-:Y:S02]  /*15180*/  LEA R124, P1, R173, c[0x0][0x1f8], 0x1 ;  /* 0x00007e00ad7c7a11 */ /* 0x000fe400078208ff */
[----:B------:R-:W-:Y:S01]  /*15190*/  IADD3.X R0, R3, R31, RZ, P0, !PT ;  /* 0x0000001f03007210 */ /* 0x000fe200007fe4ff */
[----:B------:R-:W-:Y:S01]  /*151a0*/  LDSM.16.M88.4 R152, [R195] ;  /* 0x00000000c398783b */ /* 0x000fe20000000200 */
[----:B------:R-:W-:Y:S02]  /*151b0*/  LEA.HI.X R125, R173, c[0x0][0x1fc], R125, 0x1, P1 ;  /* 0x00007f00ad7d7a11 */ /* 0x000fe400008f0c7d */
[----:B------:R-:W-:Y:S02]  /*151c0*/  LEA R2, P0, R172, c[0x0][0x1f8], 0x1 ;  /* 0x00007e00ac027a11 */ /* 0x000fe400078008ff */
[----:B------:R-:W-:Y:S02]  /*151d0*/  IADD3.X R3, R3, R230, RZ, P3, !PT ;  /* 0x000000e603037210 */ /* 0x000fe40001ffe4ff */
[----:B------:R-:W-:Y:S01]  /*151e0*/  LOP3.LUT P3, RZ, R238, 0x1, RZ, 0xc0, !PT ;  /* 0x00000001eeff7812 */ /* 0x000fe2000786c0ff */
[C---:B-1----:R-:W-:Y:S01]  /*151f0*/  HMMA.16816.F32.BF16 R4, R32.reuse, R8, RZ ;  /* 0x000000082004723c */ /* 0x042fe200000418ff */
[----:B------:R-:W1:Y:S02]  /*15200*/  LDSM.16.M88.4 R156, [R198] ;  /* 0x00000000c69c783b */ /* 0x000e640000000200 */
[----:B------:R-:W-:Y:S02]  /*15210*/  LEA.HI.X R169, R169, c[0x0][0x1fc], R3, 0x1, P2 ;  /* 0x00007f00a9a97a11 */ /* 0x000fe400010f0c03 */
[----:B------:R-:W-:Y:S02]  /*15220*/  LEA.HI.X R3, R172, c[0x0][0x1fc], R0, 0x1, P0 ;  /* 0x00007f00ac037a11 */ /* 0x000fe400000f0c00 */
[C---:B------:R-:W-:Y:S01]  /*15230*/  ISETP.GT.AND P0, PT, R211.reuse, R235, PT ;  /* 0x000000ebd300720c */ /* 0x040fe20003f04270 */
[C---:B------:R-:W-:Y:S01]  /*15240*/  HMMA.16816.F32.BF16 R8, R32.reuse, R10, RZ ;  /* 0x0000000a2008723c */ /* 0x040fe200000418ff */
[----:B------:R-:W5:Y:S03]  /*15250*/  LDSM.16.M88.4 R160, [R209] ;  /* 0x00000000d1a0783b */ /* 0x000f660000000200 */
[----:B------:R-:W-:Y:S04]  /*15260*/  IADD3 R211, R211, -0x1, RZ ;  /* 0xffffffffd3d37810 */ /* 0x000fe80007ffe0ff */
        /* <DEDUP_REMOVED lines=26> */
[----:B-----5:R-:W3:Y:S08]  /*15410*/  LDSM.16.M88.4 R168, [R197] ;  /* 0x00000000c5a8783b */ /* 0x020ef00000000200 */
[----:B------:R-:W4:Y:S08]  /*15420*/  LDSM.16.M88.4 R156, [R193+0x800] ;  /* 0x00080000c19c783b */ /* 0x000f300000000200 */
[----:B-1----:R-:W1:Y:S08]  /*15430*/  LDSM.16.M88.4 R176, [R193+0x1000] ;  /* 0x00100000c1b0783b */ /* 0x002e700000000200 */
[----:B------:R-:W0:Y:S08]  /*15440*/  LDGDEPBAR ;  /* 0x00000000000079af */ /* 0x000e300000000000 */
[----:B------:R-:W5:Y:S01]  /*15450*/  LDSM.16.M88.4 R160, [R193+0x1800] ;  /* 0x00180000c1a0783b */ /* 0x000f620000000200 */
[C---:B---3--:R-:W-:Y:S07]  /*15460*/  HMMA.16816.F32.BF16 R4, R168.reuse, R172, R4 ;  /* 0x000000aca804723c */ /* 0x048fee0000041804 */
[----:B------:R-:W-:Y:S01]  /*15470*/  LDSM.16.M88.4 R164, [R196] ;  /* 0x00000000c4a4783b */ /* 0x000fe20000000200 */
[C---:B------:R-:W-:Y:S07]  /*15480*/  HMMA.16816.F32.BF16 R8, R168.reuse, R174, R8 ;  /* 0x000000aea808723c */ /* 0x040fee0000041808 */
[----:B------:R-:W3:Y:S01]  /*15490*/  LDSM.16.M88.4 R180, [R190] ;  /* 0x00000000beb4783b */ /* 0x000ee20000000200 */
[C---:B----4-:R-:W-:Y:S07]  /*154a0*/  HMMA.16816.F32.BF16 R12, R168.reuse, R156, R12 ;  /* 0x0000009ca80c723c */ /* 0x050fee000004180c */
[----:B------:R-:W4:Y:S01]  /*154b0*/  LDSM.16.M88.4 R148, [R190+0x800] ;  /* 0x00080000be94783b */ /* 0x000f220000000200 */
[C---:B------:R-:W-:Y:S07]  /*154c0*/  HMMA.16816.F32.BF16 R16, R168.reuse, R158, R16 ;  /* 0x0000009ea810723c */ /* 0x040fee0000041810 */
[----:B------:R-:W2:Y:S01]  /*154d0*/  LDSM.16.M88.4 R152, [R190+0x1000] ;  /* 0x00100000be98783b */ /* 0x000ea20000000200 */
[C---:B-1----:R-:W-:Y:S07]  /*154e0*/  HMMA.16816.F32.BF16 R20, R168.reuse, R176, R20 ;  /* 0x000000b0a814723c */ /* 0x042fee0000041814 */
[----:B------:R-:W1:Y:S01]  /*154f0*/  LDSM.16.M88.4 R156, [R190+0x1800] ;  /* 0x00180000be9c783b */ /* 0x000e620000000200 */
[C---:B------:R-:W-:Y:S07]  /*15500*/  HMMA.16816.F32.BF16 R24, R168.reuse, R178, R24 ;  /* 0x000000b2a818723c */ /* 0x040fee0000041818 */
[----:B------:R-:W-:Y:S01]  /*15510*/  LDSM.16.M88.4 R172, [R147+0x2800] ;  /* 0x0028000093ac783b */ /* 0x000fe20000000200 */
[C---:B-----5:R-:W-:Y:S07]  /*15520*/  HMMA.16816.F32.BF16 R28, R168.reuse, R160, R28 ;  /* 0x000000a0a81c723c */ /* 0x060fee000004181c */
[----:B------:R-:W-:Y:S01]  /*15530*/  LDSM.16.M88.4 R176, [R195+0x4000] ;  /* 0x00400000c3b0783b */ /* 0x000fe20000000200 */
[----:B------:R-:W-:Y:S07]  /*15540*/  HMMA.16816.F32.BF16 R32, R168, R162, R32 ;  /* 0x000000a2a820723c */ /* 0x000fee0000041820 */
[----:B------:R-:W-:Y:S01]  /*15550*/  LDSM.16.M88.4 R160, [R194+0x4000] ;  /* 0x00400000c2a0783b */ /* 0x000fe20000000200 */
[C---:B---3--:R-:W-:Y:S07]  /*15560*/  HMMA.16816.F32.BF16 R4, R164.reuse, R180, R4 ;  /* 0x000000b4a404723c */ /* 0x048fee0000041804 */
[----:B------:R-:W3:Y:S01]  /*15570*/  LDSM.16.M88.4 R168, [R147+0x2000] ;  /* 0x0020000093a8783b */ /* 0x000ee20000000200 */
[C---:B------:R-:W-:Y:S07]  /*15580*/  HMMA.16816.F32.BF16 R8, R164.reuse, R182, R8 ;  /* 0x000000b6a408723c */ /* 0x040fee0000041808 */
[----:B------:R-:W-:Y:S01]  /*15590*/  LDSM.16.M88.4 R180, [R206] ;  /* 0x00000000ceb4783b */ /* 0x000fe20000000200 */
[C---:B----4-:R-:W-:Y:S07]  /*155a0*/  HMMA.16816.F32.BF16 R12, R164.reuse, R148, R12 ;  /* 0x00000094a40c723c */ /* 0x050fee000004180c */
[----:B------:R-:W-:Y:S01]  /*155b0*/  LDSM.16.M88.4 R184, [R190+0x4000] ;  /* 0x00400000beb8783b */ /* 0x000fe20000000200 */
[C---:B------:R-:W-:Y:S07]  /*155c0*/  HMMA.16816.F32.BF16 R16, R164.reuse, R150, R16 ;  /* 0x00000096a410723c */ /* 0x040fee0000041810 */
[----:B------:R-:W4:Y:S01]  /*155d0*/  LDSM.16.M88.4 R148, [R147+0x3000] ;  /* 0x003000009394783b */ /* 0x000f220000000200 */
[C---:B--2---:R-:W-:Y:S08]  /*155e0*/  HMMA.16816.F32.BF16 R20, R164.reuse, R152, R20 ;  /* 0x00000098a414723c */ /* 0x044ff00000041814 */
[C---:B------:R-:W-:Y:S01]  /*155f0*/  HMMA.16816.F32.BF16 R24, R164.reuse, R154, R24 ;  /* 0x0000009aa418723c */ /* 0x040fe20000041818 */
[----:B------:R-:W2:Y:S07]  /*15600*/  LDSM.16.M88.4 R152, [R147+0x3800] ;  /* 0x003800009398783b */ /* 0x000eae0000000200 */
[C---:B-1----:R-:W-:Y:S08]  /*15610*/  HMMA.16816.F32.BF16 R28, R164.reuse, R156, R28 ;  /* 0x0000009ca41c723c */ /* 0x042ff0000004181c */
[----:B------:R-:W-:Y:S01]  /*15620*/  HMMA.16816.F32.BF16 R32, R164, R158, R32 ;  /* 0x0000009ea420723c */ /* 0x000fe20000041820 */
[----:B------:R-:W1:Y:S07]  /*15630*/  LDSM.16.M88.4 R156, [R205] ;  /* 0x00000000cd9c783b */ /* 0x000e6e0000000200 */
[C---:B---3--:R-:W-:Y:S01]  /*15640*/  HMMA.16816.F32.BF16 R4, R160.reuse, R168, R4 ;  /* 0x000000a8a004723c */ /* 0x048fe20000041804 */
[----:B------:R-:W3:Y:S07]  /*15650*/  LDSM.16.M88.4 R164, [R204] ;  /* 0x00000000cca4783b */ /* 0x000eee0000000200 */
[C---:B------:R-:W-:Y:S01]  /*15660*/  HMMA.16816.F32.BF16 R8, R160.reuse, R170, R8 ;  /* 0x000000aaa008723c */ /* 0x040fe20000041808 */
[----:B------:R-:W5:Y:S07]  /*15670*/  LDSM.16.M88.4 R168, [R203] ;  /* 0x00000000cba8783b */ /* 0x000f6e0000000200 */
        /* <DEDUP_REMOVED lines=9> */
[C---:B------:R-:W-:Y:S01]  /*15710*/  HMMA.16816.F32.BF16 R4, R176.reuse, R180, R4 ;  /* 0x000000b4b004723c */ /* 0x040fe20000041804 */
        /* <DEDUP_REMOVED lines=9> */
[C---:B-----5:R-:W-:Y:S08]  /*157b0*/  HMMA.16816.F32.BF16 R28, R176.reuse, R168, R28 ;  /* 0x000000a8b01c723c */ /* 0x060ff0000004181c */
[----:B------:R-:W-:Y:S01]  /*157c0*/  HMMA.16816.F32.BF16 R32, R176, R170, R32 ;  /* 0x000000aab020723c */ /* 0x000fe20000041820 */
[----:B------:R-:W5:Y:S07]  /*157d0*/  LDSM.16.M88.4 R168, [R190+0x2800] ;  /* 0x00280000bea8783b */ /* 0x000f6e0000000200 */
[C---:B----4-:R-:W-:Y:S01]  /*157e0*/  HMMA.16816.F32.BF16 R4, R148.reuse, R172, R4 ;  /* 0x000000ac9404723c */ /* 0x050fe20000041804 */
[----:B------:R-:W-:Y:S07]  /*157f0*/  LDSM.16.M88.4 R176, [R147+0x5000] ;  /* 0x0050000093b0783b */ /* 0x000fee0000000200 */
[C---:B------:R-:W-:Y:S01]  /*15800*/  HMMA.16816.F32.BF16 R8, R148.reuse, R174, R8 ;  /* 0x000000ae9408723c */ /* 0x040fe20000041808 */
[----:B------:R-:W-:Y:S07]  /*15810*/  LDSM.16.M88.4 R172, [R147+0x4800] ;  /* 0x0048000093ac783b */ /* 0x000fee0000000200 */
[C---:B--2---:R-:W-:Y:S08]  /*15820*/  HMMA.16816.F32.BF16 R12, R148.reuse, R152, R12 ;  /* 0x00000098940c723c */ /* 0x044ff0000004180c */
[C---:B------:R-:W-:Y:S01]  /*15830*/  HMMA.16816.F32.BF16 R16, R148.reuse, R154, R16 ;  /* 0x0000009a9410723c */ /* 0x040fe20000041810 */
[----:B------:R-:W2:Y:S07]  /*15840*/  LDSM.16.M88.4 R152, [R190+0x3000] ;  /* 0x00300000be98783b */ /* 0x000eae0000000200 */
[C---:B-1----:R-:W-:Y:S08]  /*15850*/  HMMA.16816.F32.BF16 R20, R148.reuse, R156, R20 ;  /* 0x0000009c9414723c */ /* 0x042ff00000041814 */
[C---:B------:R-:W-:Y:S01]  /*15860*/  HMMA.16816.F32.BF16 R24, R148.reuse, R158, R24 ;  /* 0x0000009e9418723c */ /* 0x040fe20000041818 */
[----:B------:R-:W1:Y:S07]  /*15870*/  LDSM.16.M88.4 R156, [R190+0x3800] ;  /* 0x00380000be9c783b */ /* 0x000e6e0000000200 */
[C---:B------:R-:W-:Y:S08]  /*15880*/  HMMA.16816.F32.BF16 R28, R148.reuse, R160, R28 ;  /* 0x000000a0941c723c */ /* 0x040ff0000004181c */
[----:B------:R-:W-:Y:S01]  /*15890*/  HMMA.16816.F32.BF16 R32, R148, R162, R32 ;  /* 0x000000a29420723c */ /* 0x000fe20000041820 */
[----:B------:R-:W-:Y:S07]  /*158a0*/  LDSM.16.M88.4 R148, [R194+0x8000] ;  /* 0x00800000c294783b */ /* 0x000fee0000000200 */
[C---:B---3--:R-:W-:Y:S01]  /*158b0*/  HMMA.16816.F32.BF16 R4, R164.reuse, R180, R4 ;  /* 0x000000b4a404723c */ /* 0x048fe20000041804 */
[----:B------:R-:W3:Y:S07]  /*158c0*/  LDSM.16.M88.4 R160, [R147+0x4000] ;  /* 0x0040000093a0783b */ /* 0x000eee0000000200 */
        /* <DEDUP_REMOVED lines=8> */
[C---:B-1----:R-:W-:Y:S08]  /*15950*/  HMMA.16816.F32.BF16 R28, R164.reuse, R156, R28 ;  /* 0x0000009ca41c723c */ /* 0x042ff0000004181c */
[----:B------:R-:W-:Y:S01]  /*15960*/  HMMA.16816.F32.BF16 R32, R164, R158, R32 ;  /* 0x0000009ea420723c */ /* 0x000fe20000041820 */
[----:B------:R-:W1:Y:S07]  /*15970*/  LDSM.16.M88.4 R156, [R201] ;  /* 0x00000000c99c783b */ /* 0x000e6e0000000200 */
[C---:B---3--:R-:W-:Y:S01]  /*15980*/  HMMA.16816.F32.BF16 R4, R148.reuse, R160, R4 ;  /* 0x000000a09404723c */ /* 0x048fe20000041804 */
[----:B------:R-:W-:Y:S07]  /*15990*/  LDSM.16.M88.4 R164, [R199] ;  /* 0x00000000c7a4783b */ /* 0x000fee0000000200 */
[C---:B------:R-:W-:Y:S01]  /*159a0*/  HMMA.16816.F32.BF16 R8, R148.reuse, R162, R8 ;  /* 0x000000a29408723c */ /* 0x040fe20000041808 */
[----:B------:R-:W3:Y:S07]  /*159b0*/  LDSM.16.M88.4 R160, [R200] ;  /* 0x00000000c8a0783b */ /* 0x000eee0000000200 */
        /* <DEDUP_REMOVED lines=13> */
[C---:B-1----:R-:W-:Y:S08]  /*15a90*/  HMMA.16816.F32.BF16 R12, R152.reuse, R156, R12 ;  /* 0x0000009c980c723c */ /* 0x042ff0000004180c */
[C---:B------:R-:W-:Y:S01]  /*15aa0*/  HMMA.16816.F32.BF16 R16, R152.reuse, R158, R16 ;  /* 0x0000009e9810723c */ /* 0x040fe20000041810 */
[----:B------:R-:W1:Y:S07]  /*15ab0*/  LDSM.16.M88.4 R156, [R193+0x5800] ;  /* 0x00580000c19c783b */ /* 0x000e6e0000000200 */
[C---:B---3--:R-:W-:Y:S08]  /*15ac0*/  HMMA.16816.F32.BF16 R20, R152.reuse, R160, R20 ;  /* 0x000000a09814723c */ /* 0x048ff00000041814 */
[C---:B------:R-:W-:Y:S08]  /*15ad0*/  HMMA.16816.F32.BF16 R24, R152.reuse, R162, R24 ;  /* 0x000000a29818723c */ /* 0x040ff00000041818 */
[C---:B------:R-:W-:Y:S08]  /*15ae0*/  HMMA.16816.F32.BF16 R28, R152.reuse, R164, R28 ;  /* 0x000000a4981c723c */ /* 0x040ff0000004181c */
[----:B------:R-:W-:Y:S01]  /*15af0*/  HMMA.16816.F32.BF16 R32, R152, R166, R32 ;  /* 0x000000a69820723c */ /* 0x000fe20000041820 */
[----:B------:R-:W3:Y:S07]  /*15b00*/  LDSM.16.M88.4 R152, [R190+0x4800] ;  /* 0x00480000be98783b */ /* 0x000eee0000000200 */
[C---:B-----5:R-:W-:Y:S08]  /*15b10*/  HMMA.16816.F32.BF16 R4, R172.reuse, R176, R4 ;  /* 0x000000b0ac04723c */ /* 0x060ff00000041804 */
[C---:B------:R-:W-:Y:S08]  /*15b20*/  HMMA.16816.F32.BF16 R8, R172.reuse, R178, R8 ;  /* 0x000000b2ac08723c */ /* 0x040ff00000041808 */
[C---:B----4-:R-:W-:Y:S08]  /*15b30*/  HMMA.16816.F32.BF16 R12, R172.reuse, R148, R12 ;  /* 0x00000094ac0c723c */ /* 0x050ff0000004180c */
[C---:B------:R-:W-:Y:S01]  /*15b40*/  HMMA.16816.F32.BF16 R16, R172.reuse, R150, R16 ;  /* 0x00000096ac10723c */ /* 0x040fe20000041810 */
[----:B------:R-:W4:Y:S07]  /*15b50*/  LDSM.16.M88.4 R148, [R190+0x5000] ;  /* 0x00500000be94783b */ /* 0x000f2e0000000200 */
[C---:B--2---:R-:W-:Y:S08]  /*15b60*/  HMMA.16816.F32.BF16 R20, R172.reuse, R168, R20 ;  /* 0x000000a8ac14723c */ /* 0x044ff00000041814 */
        /* <DEDUP_REMOVED lines=8> */
[C---:B---3--:R-:W-:Y:S08]  /*15bf0*/  HMMA.16816.F32.BF16 R12, R180.reuse, R152, R12 ;  /* 0x00000098b40c723c */ /* 0x048ff0000004180c */
        /* <DEDUP_REMOVED lines=80> */
[----:B---3--:R-:W-:Y:S01]  /*16100*/  @P0 IADD3.X R150, R3, R225, RZ, P2, !PT ;  /* 0x000000e103960210 */ /* 0x008fe200017fe4ff */
[----:B------:R-:W-:Y:S01]  /*16110*/  FMUL.FTZ R104, R2, R104 ;  /* 0x0000006802687220 */ /* 0x000fe20000410000 */
[----:B------:R-:W-:Y:S01]  /*16120*/  @P0 IADD3 R153, P2, R226, 0x80, RZ ;  /* 0x00000080e2990810 */ /* 0x000fe20007f5e0ff */
[C---:B------:R-:W-:Y:S01]  /*16130*/  FMUL.FTZ R105, R2.reuse, R105 ;  /* 0x0000006902697220 */ /* 0x040fe20000410000 */
[----:B------:R-:W-:Y:S01]  /*16140*/  @P0 LEA.HI.X R159, R149, c[0x0][0x1cc], R150, 0x1, P3 ;  /* 0x00007300959f0a11 */ /* 0x000fe200018f0c96 */
[----:B------:R-:W-:Y:S01]  /*16150*/  FMUL.FTZ R108, R2, R108 ;  /* 0x0000006c026c7220 */ /* 0x000fe20000410000 */
[----:B------:R-:W-:Y:S01]  /*16160*/  @P0 IADD3 R149, P4, R128, R154, RZ ;  /* 0x0000009a80950210 */ /* 0x000fe20007f9e0ff */
[----:B------:R-:W1:Y:S01]  /*16170*/  MUFU.EX2 R0, R0 ;  /* 0x0000000000007308 */ /* 0x000e620000000800 */
[----:B------:R-:W-:Y:S01]  /*16180*/  @P0 IADD3.X R152, RZ, R225, RZ, P1, !PT ;  /* 0x000000e1ff980210 */ /* 0x000fe20000ffe4ff */
[C---:B------:R-:W-:Y:S01]  /*16190*/  FMUL.FTZ R109, R2.reuse, R109 ;  /* 0x0000006d026d7220 */ /* 0x040fe20000410000 */
[----:B------:R-:W-:Y:S01]  /*161a0*/  @P0 IADD3.X R156, RZ, R225, RZ, P2, !PT ;  /* 0x000000e1ff9c0210 */ /* 0x000fe200017fe4ff */
[C---:B------:R-:W-:Y:S01]  /*161b0*/  FMUL.FTZ R112, R2.reuse, R112 ;  /* 0x0000007002707220 */ /* 0x040fe20000410000 */
        /* <DEDUP_REMOVED lines=8> */
[----:B------:R-:W-:Y:S01]  /*16240*/  @P0 LEA R148, P1, R5, c[0x0][0x1c8], 0x1 ;  /* 0x0000720005940a11 */ /* 0x000fe200078208ff */
[C---:B------:R-:W-:Y:S01]  /*16250*/  FMUL.FTZ R121, R2.reuse, R121 ;  /* 0x0000007902797220 */ /* 0x040fe20000410000 */
[----:B------:R-:W-:Y:S01]  /*16260*/  @P0 IADD3 R155, P2, R129, R154, RZ ;  /* 0x0000009a819b0210 */ /* 0x000fe20007f5e0ff */
[C---:B------:R-:W-:Y:S01]  /*16270*/  FMUL.FTZ R36, R2.reuse, R36 ;  /* 0x0000002402247220 */ /* 0x040fe20000410000 */
[----:B------:R-:W-:Y:S01]  /*16280*/  @P0 LEA.HI.X R151, R149, c[0x0][0x1cc], R128, 0x1, P3 ;  /* 0x0000730095970a11 */ /* 0x000fe200018f0c80 */
[C---:B------:R-:W-:Y:S01]  /*16290*/  FMUL.FTZ R37, R2.reuse, R37 ;  /* 0x0000002502257220 */ /* 0x040fe20000410000 */
[----:B------:R-:W-:Y:S01]  /*162a0*/  @P0 IADD3 R154, P3, R129, R226, RZ ;  /* 0x000000e2819a0210 */ /* 0x000fe20007f7e0ff */
[----:B------:R-:W-:Y:S01]  /*162b0*/  FMUL.FTZ R40, R2, R40 ;  /* 0x0000002802287220 */ /* 0x000fe20000410000 */
[----:B------:R-:W-:Y:S01]  /*162c0*/  @P0 LEA.HI.X R149, R5, c[0x0][0x1cc], R3, 0x1, P1 ;  /* 0x0000730005950a11 */ /* 0x000fe200008f0c03 */
[----:B------:R-:W-:Y:S01]  /*162d0*/  FFMA.FTZ R3, R9, c[0x0][0x2d0], -R168 ;  /* 0x0000b40009037a23 */ /* 0x000fe200000108a8 */
[----:B------:R-:W-:Y:S01]  /*162e0*/  @P0 IADD3.X R9, R4, R225, RZ, P3, !PT ;  /* 0x000000e104090210 */ /* 0x000fe20001ffe4ff */
[----:B-1----:R-:W-:Y:S01]  /*162f0*/  FMUL.FTZ R102, R0, R102 ;  /* 0x0000006600667220 */ /* 0x002fe20000410000 */
[----:B------:R-:W-:Y:S01]  /*16300*/  LOP3.LUT P3, RZ, R238, 0x1, RZ, 0xc0, !PT ;  /* 0x00000001eeff7812 */ /* 0x000fe2000786c0ff */
[----:B------:R1:W-:Y:S01]  /*16310*/  MUFU.EX2 R183, R3 ;  /* 0x0000000300b77308 */ /* 0x0003e20000000800 */
[----:B------:R-:W-:Y:S01]  /*16320*/  @P0 LEA R128, P4, R154, c[0x0][0x1c8], 0x1 ;  /* 0x000072009a800a11 */ /* 0x000fe200078808ff */
[C---:B------:R-:W-:Y:S01]  /*16330*/  FMUL.FTZ R103, R0.reuse, R103 ;  /* 0x0000006700677220 */ /* 0x040fe20000410000 */
[----:B------:R-:W-:Y:S01]  /*16340*/  @P0 IADD3 R5, P1, R129, R153, RZ ;  /* 0x0000009981050210 */ /* 0x000fe20007f3e0ff */
[----:B------:R-:W-:Y:S01]  /*16350*/  FMUL.FTZ R106, R0, R106 ;  /* 0x0000006a006a7220 */ /* 0x000fe20000410000 */
[----:B------:R-:W-:Y:S01]  /*16360*/  @P0 LEA.HI.X R129, R154, c[0x0][0x1cc], R9, 0x1, P4 ;  /* 0x000073009a810a11 */ /* 0x000fe200020f0c09 */
[----:B------:R-:W-:Y:S01]  /*16370*/  FMUL.FTZ R107, R0, R107 ;  /* 0x0000006b006b7220 */ /* 0x000fe20000410000 */
[----:B------:R-:W-:Y:S01]  /*16380*/  @P0 IADD3.X R153, R4, R152, RZ, P2, !PT ;  /* 0x0000009804990210 */ /* 0x000fe200017fe4ff */
[C---:B------:R-:W-:Y:S01]  /*16390*/  FMUL.FTZ R110, R0.reuse, R110 ;  /* 0x0000006e006e7220 */ /* 0x040fe20000410000 */
[C---:B------:R-:W-:Y:S01]  /*163a0*/  @P0 LEA R8, P2, R155.reuse, c[0x0][0x1c8], 0x1 ;  /* 0x000072009b080a11 */ /* 0x040fe200078408ff */
[----:B------:R-:W-:Y:S01]  /*163b0*/  FMUL.FTZ R111, R0, R111 ;  /* 0x0000006f006f7220 */ /* 0x000fe20000410000 */
[----:B------:R-:W-:Y:S01]  /*163c0*/  @P0 IADD3.X R152, R4, R156, RZ, P1, !PT ;  /* 0x0000009c04980210 */ /* 0x000fe20000ffe4ff */
[----:B------:R2:W-:Y:S01]  /*163d0*/  @P0 LDGSTS.E.BYPASS.LTC128B.128 [R210+0x6100], [R158.64], !P3 ;  /* 0x061000009ed20fae */ /* 0x0005e2000d901d46 */
[----:B------:R-:W-:Y:S01]  /*163e0*/  @P0 LEA.HI.X R9, R155, c[0x0][0x1cc], R153, 0x1, P2 ;  /* 0x000073009b090a11 */ /* 0x000fe200010f0c99 */
[C---:B------:R-:W-:Y:S01]  /*163f0*/  FMUL.FTZ R114, R0.reuse, R114 ;  /* 0x0000007200727220 */ /* 0x040fe20000410000 */
[C---:B------:R-:W-:Y:S01]  /*16400*/  @P0 LEA R4, P1, R5.reuse, c[0x0][0x1c8], 0x1 ;  /* 0x0000720005040a11 */ /* 0x040fe200078208ff */
[C---:B------:R-:W-:Y:S01]  /*16410*/  FMUL.FTZ R115, R0.reuse, R115 ;  /* 0x0000007300737220 */ /* 0x040fe20000410000 */
[----:B------:R-:W-:Y:S01]  /*16420*/  MUFU.EX2 R182, R12 ;  /* 0x0000000c00b67308 */ /* 0x000fe20000000800 */
[C---:B------:R-:W-:Y:S01]  /*16430*/  FMUL.FTZ R118, R0.reuse, R118 ;  /* 0x0000007600767220 */ /* 0x040fe20000410000 */
[----:B------:R-:W-:Y:S01]  /*16440*/  @P0 LEA.HI.X R5, R5, c[0x0][0x1cc], R152, 0x1, P1 ;  /* 0x0000730005050a11 */ /* 0x000fe200008f0c98 */
[----:B------:R3:W-:Y:S01]  /*16450*/  @P0 LDGSTS.E.BYPASS.LTC128B.128 [R210+0x8100], [R150.64], !P6 ;  /* 0x0810000096d20fae */ /* 0x0007e2000f101d46 */
[C---:B------:R-:W-:Y:S02]  /*16460*/  FMUL.FTZ R119, R0.reuse, R119 ;  /* 0x0000007700777220 */ /* 0x040fe40000410000 */
[----:B------:R-:W-:Y:S02]  /*16470*/  FMUL.FTZ R122, R0, R122 ;  /* 0x0000007a007a7220 */ /* 0x000fe40000410000 */
[----:B-1----:R-:W-:Y:S02]  /*16480*/  FMUL.FTZ R3, R124, c[0x0][0x2d0] ;  /* 0x0000b4007c037a20 */ /* 0x002fe40000410000 */
[----:B------:R-:W-:Y:S01]  /*16490*/  FMUL.FTZ R123, R0, R123 ;  /* 0x0000007b007b7220 */ /* 0x000fe20000410000 */
[----:B------:R3:W-:Y:S01]  /*164a0*/  @P0 LDGSTS.E.BYPASS.LTC128B.128 [R210+0xa100], [R148.64], !P5 ;  /* 0x0a10000094d20fae */ /* 0x0007e2000e901d46 */
[--C-:B------:R-:W-:Y:S01]  /*164b0*/  FFMA.FTZ R6, R6, c[0x0][0x2d0], -R3.reuse ;  /* 0x0000b40006067a23 */ /* 0x100fe20000010803 */
[----:B------:R-:W-:Y:S01]  /*164c0*/  MUFU.EX2 R181, R13 ;  /* 0x0000000d00b57308 */ /* 0x000fe20000000800 */
[--C-:B------:R-:W-:Y:S02]  /*164d0*/  FFMA.FTZ R7, R7, c[0x0][0x2d0], -R3.reuse ;  /* 0x0000b40007077a23 */ /* 0x100fe40000010803 */
[C---:B------:R-:W-:Y:S02]  /*164e0*/  FMUL.FTZ R38, R0.reuse, R38 ;  /* 0x0000002600267220 */ /* 0x040fe40000410000 */
[----:B------:R-:W-:Y:S01]  /*164f0*/  FMUL.FTZ R39, R0, R39 ;  /* 0x0000002700277220 */ /* 0x000fe20000410000 */
[----:B------:R1:W-:Y:S01]  /*16500*/  @P0 LDGSTS.E.BYPASS.LTC128B.128 [R210+0x7100], [R128.64], !P3 ;  /* 0x0710000080d20fae */ /* 0x0003e2000d901d46 */
[----:B------:R-:W-:Y:S02]  /*16510*/  FMUL.FTZ R41, R2, R41 ;  /* 0x0000002902297220 */ /* 0x000fe40000410000 */
[C---:B------:R-:W-:Y:S01]  /*16520*/  FMUL.FTZ R42, R0.reuse, R42 ;  /* 0x0000002a002a7220 */ /* 0x040fe20000410000 */
[----:B------:R4:W-:Y:S01]  /*16530*/  MUFU.EX2 R174, R6 ;  /* 0x0000000600ae7308 */ /* 0x0009e20000000800 */
[----:B------:R-:W-:Y:S02]  /*16540*/  FMUL.FTZ R43, R0, R43 ;  /* 0x0000002b002b7220 */ /* 0x000fe40000410000 */
[C---:B------:R-:W-:Y:S01]  /*16550*/  FMUL.FTZ R44, R2.reuse, R44 ;  /* 0x0000002c022c7220 */ /* 0x040fe20000410000 */
[----:B------:R5:W-:Y:S01]  /*16560*/  @P0 LDGSTS.E.BYPASS.LTC128B.128 [R210+0x9100], [R8.64], !P6 ;  /* 0x0910000008d20fae */ /* 0x000be2000f101d46 */
[----:B------:R-:W-:Y:S02]  /*16570*/  FMUL.FTZ R45, R2, R45 ;  /* 0x0000002d022d7220 */ /* 0x000fe40000410000 */
[C---:B------:R-:W-:Y:S02]  /*16580*/  FMUL.FTZ R46, R0.reuse, R46 ;  /* 0x0000002e002e7220 */ /* 0x040fe40000410000 */
[----:B------:R-:W-:Y:S01]  /*16590*/  FMUL.FTZ R47, R0, R47 ;  /* 0x0000002f002f7220 */ /* 0x000fe20000410000 */
[----:B------:R1:W1:Y:S01]  /*165a0*/  MUFU.EX2 R173, R7 ;  /* 0x0000000700ad7308 */ /* 0x0002620000000800 */
[C---:B------:R-:W-:Y:S01]  /*165b0*/  FMUL.FTZ R48, R2.reuse, R48 ;  /* 0x0000003002307220 */ /* 0x040fe20000410000 */
[----:B------:R2:W-:Y:S01]  /*165c0*/  @P0 LDGSTS.E.BYPASS.LTC128B.128 [R210+0xb100], [R4.64], !P5 ;  /* 0x0b10000004d20fae */ /* 0x0005e2000e901d46 */
[----:B------:R-:W-:Y:S02]  /*165d0*/  FMUL.FTZ R49, R2, R49 ;  /* 0x0000003102317220 */ /* 0x000fe40000410000 */
[C---:B------:R-:W-:Y:S02]  /*165e0*/  FMUL.FTZ R50, R0.reuse, R50 ;  /* 0x0000003200327220 */ /* 0x040fe40000410000 */
[----:B------:R-:W-:Y:S02]  /*165f0*/  FMUL.FTZ R51, R0, R51 ;  /* 0x0000003300337220 */ /* 0x000fe40000410000 */
[C---:B------:R-:W-:Y:S01]  /*16600*/  FMUL.FTZ R52, R2.reuse, R52 ;  /* 0x0000003402347220 */ /* 0x040fe20000410000 */
[----:B---3--:R-:W3:Y:S01]  /*16610*/  LDSM.16.MT88.4 R148, [R188] ;  /* 0x00000000bc94783b */ /* 0x008ee20000004200 */
[----:B------:R-:W-:Y:S01]  /*16620*/  FMUL.FTZ R53, R2, R53 ;  /* 0x0000003502357220 */ /* 0x000fe20000410000 */
[----:B------:R-:W-:Y:S01]  /*16630*/  MUFU.EX2 R179, R17 ;  /* 0x0000001100b37308 */ /* 0x000fe20000000800 */
[----:B------:R-:W-:Y:S02]  /*16640*/  FMUL.FTZ R54, R0, R54 ;  /* 0x0000003600367220 */ /* 0x000fe40000410000 */
[--C-:B----4-:R-:W-:Y:S02]  /*16650*/  FFMA.FTZ R6, R10, c[0x0][0x2d0], -R3.reuse ;  /* 0x0000b4000a067a23 */ /* 0x110fe40000010803 */
[C---:B------:R-:W-:Y:S01]  /*16660*/  FMUL.FTZ R10, R0.reuse, R138 ;  /* 0x0000008a000a7220 */ /* 0x040fe20000410000 */
[----:B------:R-:W4:Y:S01]  /*16670*/  LDSM.16.MT88.4 R152, [R189] ;  /* 0x00000000bd98783b */ /* 0x000f220000004200 */
[----:B------:R-:W-:Y:S02]  /*16680*/  FMUL.FTZ R55, R0, R55 ;  /* 0x0000003700377220 */ /* 0x000fe40000410000 */
[C---:B-----5:R-:W-:Y:S01]  /*16690*/  FMUL.FTZ R8, R2.reuse, R136 ;  /* 0x0000008802087220 */ /* 0x060fe20000410000 */
[----:B------:R5:W-:Y:S01]  /*166a0*/  MUFU.EX2 R172, R6 ;  /* 0x0000000600ac7308 */ /* 0x000be20000000800 */
[----:B------:R-:W-:Y:S02]  /*166b0*/  FMUL.FTZ R9, R2, R137 ;  /* 0x0000008902097220 */ /* 0x000fe40000410000 */
[----:B-1----:R-:W-:Y:S01]  /*166c0*/  FMUL.FTZ R7, R0, R135 ;  /* 0x0000008700077220 */ /* 0x002fe20000410000 */
[----:B--2---:R-:W1:Y:S01]  /*166d0*/  LDSM.16.MT88.4 R156, [R192] ;  /* 0x00000000c09c783b */ /* 0x004e620000004200 */
[C---:B------:R-:W-:Y:S02]  /*166e0*/  FMUL.FTZ R56, R2.reuse, R56 ;  /* 0x0000003802387220 */ /* 0x040fe40000410000 */
[--C-:B------:R-:W-:Y:S02]  /*166f0*/  FFMA.FTZ R4, R11, c[0x0][0x2d0], -R3.reuse ;  /* 0x0000b4000b047a23 */ /* 0x100fe40000010803 */
[----:B------:R-:W-:Y:S01]  /*16700*/  FMUL.FTZ R5, R2, R133 ;  /* 0x0000008502057220 */ /* 0x000fe20000410000 */
[----:B------:R-:W-:Y:S01]  /*16710*/  F2FP.BF16.PACK_AB R133, R173, R174 ;  /* 0x000000aead85723e */ /* 0x000fe200000010ff */
[----:B------:R-:W2:Y:S01]  /*16720*/  MUFU.EX2 R171, R4 ;  /* 0x0000000400ab7308 */ /* 0x000ea20000000800 */
[----:B------:R-:W-:Y:S01]  /*16730*/  FMUL.FTZ R11, R0, R139 ;  /* 0x0000008b000b7220 */ /* 0x000fe20000410000 */
[----:B------:R-:W0:Y:S01]  /*16740*/  LDGDEPBAR ;  /* 0x00000000000079af */ /* 0x000e220000000000 */
[----:B------:R-:W-:Y:S02]  /*16750*/  FMUL.FTZ R57, R2, R57 ;  /* 0x0000003902397220 */ /* 0x000fe40000410000 */
[C---:B------:R-:W-:Y:S02]  /*16760*/  FMUL.FTZ R58, R0.reuse, R58 ;  /* 0x0000003a003a7220 */ /* 0x040fe40000410000 */
[----:B------:R-:W-:Y:S02]  /*16770*/  FMUL.FTZ R59, R0, R59 ;  /* 0x0000003b003b7220 */ /* 0x000fe40000410000 */
[C---:B------:R-:W-:Y:S01]  /*16780*/  FMUL.FTZ R60, R2.reuse, R60 ;  /* 0x0000003c023c7220 */ /* 0x040fe20000410000 */
[----:B------:R-:W1:Y:S01]  /*16790*/  LDSM.16.MT88.4 R136, [R191] ;  /* 0x00000000bf88783b */ /* 0x000e620000004200 */
[----:B------:R-:W-:Y:S01]  /*167a0*/  FMUL.FTZ R61, R2, R61 ;  /* 0x0000003d023d7220 */ /* 0x000fe20000410000 */
[----:B------:R-:W-:Y:S01]  /*167b0*/  MUFU.EX2 R177, R21 ;  /* 0x0000001500b17308 */ /* 0x000fe20000000800 */
[C---:B-----5:R-:W-:Y:S01]  /*167c0*/  FMUL.FTZ R6, R0.reuse, R134 ;  /* 0x0000008600067220 */ /* 0x060fe20000410000 */
[----:B------:R-:W-:Y:S01]  /*167d0*/  F2FP.BF16.PACK_AB R134, R183, R184 ;  /* 0x000000b8b786723e */ /* 0x000fe200000010ff */
[C---:B------:R-:W-:Y:S02]  /*167e0*/  FMUL.FTZ R62, R0.reuse, R62 ;  /* 0x0000003e003e7220 */ /* 0x040fe40000410000 */
[----:B------:R-:W-:Y:S02]  /*167f0*/  FMUL.FTZ R63, R0, R63 ;  /* 0x0000003f003f7220 */ /* 0x000fe40000410000 */
[--C-:B------:R-:W-:Y:S02]  /*16800*/  FFMA.FTZ R14, R14, c[0x0][0x2d0], -R3.reuse ;  /* 0x0000b4000e0e7a23 */ /* 0x100fe40000010803 */
[--C-:B------:R-:W-:Y:S01]  /*16810*/  FFMA.FTZ R15, R15, c[0x0][0x2d0], -R3.reuse ;  /* 0x0000b4000f0f7a23 */ /* 0x100fe20000010803 */
[----:B------:R-:W-:Y:S01]  /*16820*/  MUFU.EX2 R175, R25 ;  /* 0x0000001900af7308 */ /* 0x000fe20000000800 */
[--C-:B------:R-:W-:Y:S01]  /*16830*/  FFMA.FTZ R12, R16, c[0x0][0x2d0], -R168.reuse ;  /* 0x0000b400100c7a23 */ /* 0x100fe200000108a8 */
[----:B--2---:R-:W-:Y:S01]  /*16840*/  F2FP.BF16.PACK_AB R135, R171, R172 ;  /* 0x000000acab87723e */ /* 0x004fe200000010ff */
[----:B------:R-:W-:Y:S01]  /*16850*/  FMUL.FTZ R4, R2, R132 ;  /* 0x0000008402047220 */ /* 0x000fe20000410000 */
[----:B------:R-:W-:Y:S01]  /*16860*/  F2FP.BF16.PACK_AB R132, R185, R186 ;  /* 0x000000bab984723e */ /* 0x000fe200000010ff */
[--C-:B------:R-:W-:Y:S02]  /*16870*/  FFMA.FTZ R18, R18, c[0x0][0x2d0], -R3.reuse ;  /* 0x0000b40012127a23 */ /* 0x100fe40000010803 */
[--C-:B------:R-:W-:Y:S02]  /*16880*/  FFMA.FTZ R128, R19, c[0x0][0x2d0], -R3.reuse ;  /* 0x0000b40013807a23 */ /* 0x100fe40000010803 */
[--C-:B------:R-:W-:Y:S01]  /*16890*/  FFMA.FTZ R26, R26, c[0x0][0x2d0], -R3.reuse ;  /* 0x0000b4001a1a7a23 */ /* 0x100fe20000010803 */
[----:B------:R-:W2:Y:S01]  /*168a0*/  MUFU.EX2 R167, R14 ;  /* 0x0000000e00a77308 */ /* 0x000ea20000000800 */
[C---:B---3--:R-:W-:Y:S05]  /*168b0*/  HMMA.16816.F32.BF16 R4, R132.reuse, R148, R4 ;  /* 0x000000948404723c */ /* 0x048fea0000041804 */
[--C-:B------:R-:W-:Y:S02]  /*168c0*/  FFMA.FTZ R27, R27, c[0x0][0x2d0], -R3.reuse ;  /* 0x0000b4001b1b7a23 */ /* 0x100fe40000010803 */
[C---:B------:R-:W-:Y:S01]  /*168d0*/  FMUL.FTZ R64, R2.reuse, R64 ;  /* 0x0000004002407220 */ /* 0x040fe20000410000 */
[C---:B------:R-:W-:Y:S01]  /*168e0*/  HMMA.16816.F32.BF16 R8, R132.reuse, R150, R8 ;  /* 0x000000968408723c */ /* 0x040fe20000041808 */
[----:B------:R-:W3:Y:S01]  /*168f0*/  LDSM.16.MT88.4 R148, [R188+0x2000] ;  /* 0x00200000bc94783b */ /* 0x000ee20000004200 */
[----:B------:R-:W5:Y:S02]  /*16900*/  MUFU.EX2 R166, R15 ;  /* 0x0000000f00a67308 */ /* 0x000f640000000800 */
[----:B------:R-:W-:Y:S02]  /*16910*/  FMUL.FTZ R65, R2, R65 ;  /* 0x0000004102417220 */ /* 0x000fe40000410000 */
[C---:B------:R-:W-:Y:S02]  /*16920*/  FMUL.FTZ R66, R0.reuse, R66 ;  /* 0x0000004200427220 */ /* 0x040fe40000410000 */
[C---:B----4-:R-:W-:Y:S04]  /*16930*/  HMMA.16816.F32.BF16 R100, R132.reuse, R152, R100 ;  /* 0x000000988464723c */ /* 0x050fe80000041864 */
[----:B------:R4:W2:Y:S01]  /*16940*/  MUFU.EX2 R180, R12 ;  /* 0x0000000c00b47308 */ /* 0x0008a20000000800 */
[----:B------:R-:W-:Y:S02]  /*16950*/  FMUL.FTZ R67, R0, R67 ;  /* 0x0000004300437220 */ /* 0x000fe40000410000 */
[C---:B------:R-:W-:Y:S01]  /*16960*/  FMUL.FTZ R68, R2.reuse, R68 ;  /* 0x0000004402447220 */ /* 0x040fe20000410000 */
[C---:B------:R-:W-:Y:S01]  /*16970*/  HMMA.16816.F32.BF16 R104, R132.reuse, R154, R104 ;  /* 0x0000009a8468723c */ /* 0x040fe20000041868 */
[----:B------:R-:W2:Y:S03]  /*16980*/  LDSM.16.MT88.4 R152, [R189+0x2000] ;  /* 0x00200000bd98783b */ /* 0x000ea60000004200 */
[----:B------:R-:W-:Y:S02]  /*16990*/  FMUL.FTZ R69, R2, R69 ;  /* 0x0000004502457220 */ /* 0x000fe40000410000 */
[----:B------:R2:W-:Y:S01]  /*169a0*/  MUFU.EX2 R165, R18 ;  /* 0x0000001200a57308 */ /* 0x0005e20000000800 */
[C---:B------:R-:W-:Y:S01]  /*169b0*/  FMUL.FTZ R70, R0.reuse, R70 ;  /* 0x0000004600467220 */ /* 0x040fe20000410000 */
[C---:B-1----:R-:W-:Y:S04]  /*169c0*/  HMMA.16816.F32.BF16 R108, R132.reuse, R156, R108 ;  /* 0x0000009c846c723c */ /* 0x042fe8000004186c */
[----:B------:R-:W-:Y:S02]  /*169d0*/  FMUL.FTZ R71, R0, R71 ;  /* 0x0000004700477220 */ /* 0x000fe40000410000 */
[C---:B------:R-:W-:Y:S02]  /*169e0*/  FMUL.FTZ R72, R2.reuse, R72 ;  /* 0x0000004802487220 */ /* 0x040fe40000410000 */
[C---:B------:R-:W-:Y:S01]  /*169f0*/  HMMA.16816.F32.BF16 R112, R132.reuse, R158, R112 ;  /* 0x0000009e8470723c */ /* 0x040fe20000041870 */
[----:B------:R-:W-:Y:S01]  /*16a00*/  LDSM.16.MT88.4 R156, [R188+0x2800] ;  /* 0x00280000bc9c783b */ /* 0x000fe20000004200 */
[----:B------:R-:W-:Y:S02]  /*16a10*/  MUFU.EX2 R161, R26 ;  /* 0x0000001a00a17308 */ /* 0x000fe40000000800 */
[----:B------:R-:W-:Y:S02]  /*16a20*/  FMUL.FTZ R73, R2, R73 ;  /* 0x0000004902497220 */ /* 0x000fe40000410000 */
[C---:B------:R-:W-:Y:S02]  /*16a30*/  FMUL.FTZ R74, R0.reuse, R74 ;  /* 0x0000004a004a7220 */ /* 0x040fe40000410000 */
[C---:B------:R-:W-:Y:S01]  /*16a40*/  HMMA.16816.F32.BF16 R116, R132.reuse, R136, R116 ;  /* 0x000000888474723c */ /* 0x040fe20000041874 */
[----:B----4-:R-:W-:Y:S03]  /*16a50*/  LDSM.16.MT88.4 R12, [R191+0x4000] ;  /* 0x00400000bf0c783b */ /* 0x010fe60000004200 */
[----:B------:R-:W-:Y:S01]  /*16a60*/  MUFU.EX2 R160, R27 ;  /* 0x0000001b00a07308 */ /* 0x000fe20000000800 */
[----:B------:R-:W-:Y:S02]  /*16a70*/  FMUL.FTZ R75, R0, R75 ;  /* 0x0000004b004b7220 */ /* 0x000fe40000410000 */
[C---:B------:R-:W-:Y:S01]  /*16a80*/  FMUL.FTZ R76, R2.reuse, R76 ;  /* 0x0000004c024c7220 */ /* 0x040fe20000410000 */
[C---:B------:R-:W-:Y:S01]  /*16a90*/  HMMA.16816.F32.BF16 R120, R132.reuse, R138, R120 ;  /* 0x0000008a8478723c */ /* 0x040fe20000041878 */
[----:B------:R-:W1:Y:S03]  /*16aa0*/  LDSM.16.MT88.4 R136, [R192+0x2000] ;  /* 0x00200000c088783b */ /* 0x000e660000004200 */
[----:B------:R-:W-:Y:S02]  /*16ab0*/  FMUL.FTZ R77, R2, R77 ;  /* 0x0000004d024d7220 */ /* 0x000fe40000410000 */
[C---:B------:R-:W-:Y:S01]  /*16ac0*/  FMUL.FTZ R78, R0.reuse, R78 ;  /* 0x0000004e004e7220 */ /* 0x040fe20000410000 */
[----:B------:R4:W-:Y:S01]  /*16ad0*/  MUFU.EX2 R178, R20 ;  /* 0x0000001400b27308 */ /* 0x0009e20000000800 */
[C---:B---3--:R-:W-:Y:S01]  /*16ae0*/  HMMA.16816.F32.BF16 R36, R132.reuse, R148, R36 ;  /* 0x000000948424723c */ /* 0x048fe20000041824 */
[----:B--2---:R-:W-:Y:S03]  /*16af0*/  LDSM.16.MT88.4 R16, [R189+0x800] ;  /* 0x00080000bd10783b */ /* 0x004fe60000004200 */
[----:B------:R-:W-:Y:S02]  /*16b00*/  FMUL.FTZ R79, R0, R79 ;  /* 0x0000004f004f7220 */ /* 0x000fe40000410000 */
[C---:B------:R-:W-:Y:S02]  /*16b10*/  FMUL.FTZ R80, R2.reuse, R80 ;  /* 0x0000005002507220 */ /* 0x040fe40000410000 */
[C---:B------:R-:W-:Y:S01]  /*16b20*/  HMMA.16816.F32.BF16 R40, R132.reuse, R150, R40 ;  /* 0x000000968428723c */ /* 0x040fe20000041828 */
[----:B------:R-:W2:Y:S01]  /*16b30*/  LDSM.16.MT88.4 R148, [R191+0x2000] ;  /* 0x00200000bf94783b */ /* 0x000ea20000004200 */
[----:B------:R3:W-:Y:S02]  /*16b40*/  MUFU.EX2 R170, R28 ;  /* 0x0000001c00aa7308 */ /* 0x0007e40000000800 */
[----:B------:R-:W-:Y:S02]  /*16b50*/  FMUL.FTZ R81, R2, R81 ;  /* 0x0000005102517220 */ /* 0x000fe40000410000 */
[C---:B------:R-:W-:Y:S02]  /*16b60*/  FMUL.FTZ R82, R0.reuse, R82 ;  /* 0x0000005200527220 */ /* 0x040fe40000410000 */
[C---:B------:R-:W-:Y:S04]  /*16b70*/  HMMA.16816.F32.BF16 R44, R132.reuse, R152, R44 ;  /* 0x00000098842c723c */ /* 0x040fe8000004182c */
[----:B------:R-:W-:Y:S01]  /*16b80*/  FMUL.FTZ R83, R0, R83 ;  /* 0x0000005300537220 */ /* 0x000fe20000410000 */
[----:B------:R-:W2:Y:S01]  /*16b90*/  MUFU.EX2 R164, R128 ;  /* 0x0000008000a47308 */ /* 0x000ea20000000800 */
[----:B------:R-:W-:Y:S02]  /*16ba0*/  FMUL.FTZ R84, R2, R84 ;  /* 0x0000005402547220 */ /* 0x000fe40000410000 */
[C---:B------:R-:W-:Y:S01]  /*16bb0*/  HMMA.16816.F32.BF16 R48, R132.reuse, R154, R48 ;  /* 0x0000009a8430723c */ /* 0x040fe20000041830 */
[----:B------:R-:W5:Y:S03]  /*16bc0*/  LDSM.16.MT88.4 R152, [R188+0x4000] ;  /* 0x00400000bc98783b */ /* 0x000f660000004200 */
[--C-:B----4-:R-:W-:Y:S02]  /*16bd0*/  FFMA.FTZ R20, R24, c[0x0][0x2d0], -R168.reuse ;  /* 0x0000b40018147a23 */ /* 0x110fe400000108a8 */
[----:B------:R-:W-:Y:S02]  /*16be0*/  FMUL.FTZ R85, R2, R85 ;  /* 0x0000005502557220 */ /* 0x000fe40000410000 */
[----:B------:R-:W4:Y:S01]  /*16bf0*/  MUFU.EX2 R176, R20 ;  /* 0x0000001400b07308 */ /* 0x000f220000000800 */
[C---:B-1----:R-:W-:Y:S01]  /*16c00*/  HMMA.16816.F32.BF16 R52, R132.reuse, R136, R52 ;  /* 0x000000888434723c */ /* 0x042fe20000041834 */
[----:B------:R-:W-:Y:S02]  /*16c10*/  LDSM.16.MT88.4 R24, [R192+0x1000] ;  /* 0x00100000c018783b */ /* 0x000fe40000004200 */
[----:B---3--:R-:W-:Y:S02]  /*16c20*/  FFMA.FTZ R28, R32, c[0x0][0x2d0], -R168 ;  /* 0x0000b400201c7a23 */ /* 0x008fe400000108a8 */
        /* <DEDUP_REMOVED lines=17> */
[----:B------:R-:W-:Y:S03]  /*16d40*/  LDSM.16.MT88.4 R152, [R192+0x800] ;  /* 0x00080000c098783b */ /* 0x000fe60000004200 */
[C---:B------:R-:W-:Y:S02]  /*16d50*/  FMUL.FTZ R96, R2.reuse, R96 ;  /* 0x0000006002607220 */ /* 0x040fe40000410000 */
[----:B------:R-:W-:Y:S02]  /*16d60*/  FMUL.FTZ R97, R2, R97 ;  /* 0x0000006102617220 */ /* 0x000fe40000410000 */
[C---:B------:R-:W-:Y:S01]  /*16d70*/  FMUL.FTZ R98, R0.reuse, R98 ;  /* 0x0000006200627220 */ /* 0x040fe20000410000 */
[C---:B-1----:R-:W-:Y:S03]  /*16d80*/  HMMA.16816.F32.BF16 R76, R132.reuse, R136, R76 ;  /* 0x00000088844c723c */ /* 0x042fe6000004184c */
[----:B------:R-:W-:Y:S02]  /*16d90*/  FMUL.FTZ R99, R0, R99 ;  /* 0x0000006300637220 */ /* 0x000fe40000410000 */
[----:B------:R-:W-:Y:S02]  /*16da0*/  FFMA.FTZ R2, R2, R233, R186 ;  /* 0x000000e902027223 */ /* 0x000fe400000100ba */
[----:B------:R-:W-:Y:S01]  /*16db0*/  FFMA.FTZ R0, R0, R234, R174 ;  /* 0x000000ea00007223 */ /* 0x000fe200000100ae */
        /* <DEDUP_REMOVED lines=13> */
[----:B------:R-:W-:Y:S01]  /*16e90*/  FADD.FTZ R0, R167, R0 ;  /* 0x00000000a7007221 */ /* 0x000fe20000010000 */
[C---:B------:R-:W-:Y:S01]  /*16ea0*/  F2FP.BF16.PACK_AB R12, R181.reuse, R182 ;  /* 0x000000b6b50c723e */ /* 0x040fe200000010ff */
[----:B------:R-:W-:Y:S01]  /*16eb0*/  HMMA.16816.F32.BF16 R96, R132, R14, R96 ;  /* 0x0000000e8460723c */ /* 0x000fe20000041860 */
[----:B------:R-:W3:Y:S03]  /*16ec0*/  LDSM.16.MT88.4 R132, [R189+0x2800] ;  /* 0x00280000bd84783b */ /* 0x000ee60000004200 */
[C---:B------:R-:W-:Y:S01]  /*16ed0*/  F2FP.BF16.PACK_AB R13, R166.reuse, R167 ;  /* 0x000000a7a60d723e */ /* 0x040fe200000010ff */
[----:B------:R-:W-:Y:S02]  /*16ee0*/  FADD.FTZ R2, R181, R2 ;  /* 0x00000002b5027221 */ /* 0x000fe40000010000 */
[----:B------:R-:W-:Y:S01]  /*16ef0*/  F2FP.BF16.PACK_AB R14, R179, R180 ;  /* 0x000000b4b30e723e */ /* 0x000fe200000010ff */
[----:B------:R-:W-:Y:S01]  /*16f00*/  FADD.FTZ R0, R166, R0 ;  /* 0x00000000a6007221 */ /* 0x000fe20000010000 */
[----:B------:R-:W-:Y:S03]  /*16f10*/  F2FP.BF16.PACK_AB R15, R164, R165 ;  /* 0x000000a5a40f723e */ /* 0x000fe600000010ff */
[----:B------:R-:W-:Y:S02]  /*16f20*/  FADD.FTZ R2, R180, R2 ;  /* 0x00000002b4027221 */ /* 0x000fe40000010000 */
[----:B------:R-:W-:Y:S02]  /*16f30*/  FADD.FTZ R0, R165, R0 ;  /* 0x00000000a5007221 */ /* 0x000fe40000010000 */
[C---:B-1----:R-:W-:Y:S05]  /*16f40*/  HMMA.16816.F32.BF16 R4, R12.reuse, R136, R4 ;  /* 0x000000880c04723c */ /* 0x042fea0000041804 */
[----:B------:R-:W-:Y:S02]  /*16f50*/  FADD.FTZ R2, R179, R2 ;  /* 0x00000002b3027221 */ /* 0x000fe40000010000 */
[----:B------:R-:W-:Y:S01]  /*16f60*/  FADD.FTZ R0, R164, R0 ;  /* 0x00000000a4007221 */ /* 0x000fe20000010000 */
[C---:B------:R-:W-:Y:S01]  /*16f70*/  HMMA.16816.F32.BF16 R8, R12.reuse, R138, R8 ;  /* 0x0000008a0c08723c */ /* 0x040fe20000041808 */
[----:B------:R-:W-:Y:S03]  /*16f80*/  LDSM.16.MT88.4 R136, [R191+0x2800] ;  /* 0x00280000bf88783b */ /* 0x000fe60000004200 */
[----:B------:R-:W-:Y:S04]  /*16f90*/  FADD.FTZ R2, R178, R2 ;  /* 0x00000002b2027221 */ /* 0x000fe80000010000 */
[C---:B------:R-:W-:Y:S04]  /*16fa0*/  HMMA.16816.F32.BF16 R100, R12.reuse, R16, R100 ;  /* 0x000000100c64723c */ /* 0x040fe80000041864 */
[----:B------:R-:W-:Y:S04]  /*16fb0*/  FADD.FTZ R2, R177, R2 ;  /* 0x00000002b1027221 */ /* 0x000fe80000010000 */
[C---:B------:R-:W-:Y:S01]  /*16fc0*/  HMMA.16816.F32.BF16 R104, R12.reuse, R18, R104 ;  /* 0x000000120c68723c */ /* 0x040fe20000041868 */
[----:B------:R-:W1:Y:S03]  /*16fd0*/  LDSM.16.MT88.4 R16, [R192+0x2800] ;  /* 0x00280000c010783b */ /* 0x000e660000004200 */
[----:B----4-:R-:W-:Y:S04]  /*16fe0*/  FADD.FTZ R2, R176, R2 ;  /* 0x00000002b0027221 */ /* 0x010fe80000010000 */
[C---:B------:R-:W-:Y:S04]  /*16ff0*/  HMMA.16816.F32.BF16 R108, R12.reuse, R152, R108 ;  /* 0x000000980c6c723c */ /* 0x040fe8000004186c */
[----:B------:R-:W-:Y:S04]  /*17000*/  FADD.FTZ R2, R175, R2 ;  /* 0x00000002af027221 */ /* 0x000fe80000010000 */
        /* <DEDUP_REMOVED lines=8> */
[C---:B---3--:R-:W-:Y:S08]  /*17090*/  HMMA.16816.F32.BF16 R44, R12.reuse, R132, R44 ;  /* 0x000000840c2c723c */ /* 0x048ff0000004182c */
[C---:B------:R-:W-:Y:S01]  /*170a0*/  HMMA.16816.F32.BF16 R48, R12.reuse, R134, R48 ;  /* 0x000000860c30723c */ /* 0x040fe20000041830 */
[----:B------:R-:W3:Y:S07]  /*170b0*/  LDSM.16.MT88.4 R132, [R189+0x4800] ;  /* 0x00480000bd84783b */ /* 0x000eee0000004200 */
[C---:B-1----:R-:W-:Y:S07]  /*170c0*/  HMMA.16816.F32.BF16 R52, R12.reuse, R16, R52 ;  /* 0x000000100c34723c */ /* 0x042fee0000041834 */
[--C-:B------:R-:W-:Y:S01]  /*170d0*/  FFMA.FTZ R16, R22, c[0x0][0x2d0], -R3.reuse ;  /* 0x0000b40016107a23 */ /* 0x100fe20000010803 */
[C---:B------:R-:W-:Y:S03]  /*170e0*/  HMMA.16816.F32.BF16 R56, R12.reuse, R18, R56 ;  /* 0x000000120c38723c */ /* 0x040fe60000041838 */
[----:B------:R1:W4:Y:S05]  /*170f0*/  MUFU.EX2 R163, R16 ;  /* 0x0000001000a37308 */ /* 0x00032a0000000800 */
[C---:B------:R-:W-:Y:S08]  /*17100*/  HMMA.16816.F32.BF16 R60, R12.reuse, R136, R60 ;  /* 0x000000880c3c723c */ /* 0x040ff0000004183c */
[C---:B------:R-:W-:Y:S01]  /*17110*/  HMMA.16816.F32.BF16 R64, R12.reuse, R138, R64 ;  /* 0x0000008a0c40723c */ /* 0x040fe20000041840 */
[----:B------:R-:W-:Y:S07]  /*17120*/  LDSM.16.MT88.4 R136, [R188+0x1000] ;  /* 0x00100000bc88783b */ /* 0x000fee0000004200 */
[C---:B--2---:R-:W-:Y:S04]  /*17130*/  HMMA.16816.F32.BF16 R68, R12.reuse, R148, R68 ;  /* 0x000000940c44723c */ /* 0x044fe80000041844 */
[--C-:B-1----:R-:W-:Y:S02]  /*17140*/  FFMA.FTZ R16, R23, c[0x0][0x2d0], -R3.reuse ;  /* 0x0000b40017107a23 */ /* 0x102fe40000010803 */
[----:B------:R-:W-:Y:S01]  /*17150*/  LDSM.16.MT88.4 R20, [R191+0x4800] ;  /* 0x00480000bf14783b */ /* 0x000fe20000004200 */
[----:B----4-:R-:W-:Y:S01]  /*17160*/  FADD.FTZ R0, R163, R0 ;  /* 0x00000000a3007221 */ /* 0x010fe20000010000 */
[C---:B------:R-:W-:Y:S01]  /*17170*/  HMMA.16816.F32.BF16 R72, R12.reuse, R150, R72 ;  /* 0x000000960c48723c */ /* 0x040fe20000041848 */
[----:B------:R1:W2:Y:S05]  /*17180*/  MUFU.EX2 R162, R16 ;  /* 0x0000001000a27308 */ /* 0x0002aa0000000800 */
[----:B------:R-:W-:Y:S02]  /*17190*/  LDSM.16.MT88.4 R148, [R189+0x1000] ;  /* 0x00100000bd94783b */ /* 0x000fe40000004200 */
[C---:B---3--:R-:W-:Y:S08]  /*171a0*/  HMMA.16816.F32.BF16 R76, R12.reuse, R132, R76 ;  /* 0x000000840c4c723c */ /* 0x048ff0000004184c */
[C---:B------:R-:W-:Y:S01]  /*171b0*/  HMMA.16816.F32.BF16 R80, R12.reuse, R134, R80 ;  /* 0x000000860c50723c */ /* 0x040fe20000041850 */
[----:B------:R-:W-:Y:S08]  /*171c0*/  LDSM.16.MT88.4 R132, [R191+0x1000] ;  /* 0x00100000bf84783b */ /* 0x000ff00000004200 */
[----:B-1----:R-:W1:Y:S03]  /*171d0*/  LDSM.16.MT88.4 R16, [R192+0x4800] ;  /* 0x00480000c010783b */ /* 0x002e660000004200 */
[C---:B--2---:R-:W-:Y:S04]  /*171e0*/  FADD.FTZ R0, R162.reuse, R0 ;  /* 0x00000000a2007221 */ /* 0x044fe80000010000 */
[----:B------:R-:W-:Y:S01]  /*171f0*/  FADD.FTZ R0, R161, R0 ;  /* 0x00000000a1007221 */ /* 0x000fe20000010000 */
[C---:B-1----:R-:W-:Y:S08]  /*17200*/  HMMA.16816.F32.BF16 R84, R12.reuse, R16, R84 ;  /* 0x000000100c54723c */ /* 0x042ff00000041854 */
[C---:B------:R-:W-:Y:S01]  /*17210*/  HMMA.16816.F32.BF16 R88, R12.reuse, R18, R88 ;  /* 0x000000120c58723c */ /* 0x040fe20000041858 */
[----:B------:R-:W1:Y:S07]  /*17220*/  LDSM.16.MT88.4 R16, [R192+0x3000] ;  /* 0x00300000c010783b */ /* 0x000e6e0000004200 */
[C---:B------:R-:W-:Y:S08]  /*17230*/  HMMA.16816.F32.BF16 R92, R12.reuse, R20, R92 ;  /* 0x000000140c5c723c */ /* 0x040ff0000004185c */
[----:B------:R-:W-:Y:S01]  /*17240*/  HMMA.16816.F32.BF16 R96, R12, R22, R96 ;  /* 0x000000160c60723c */ /* 0x000fe20000041860 */
[----:B------:R-:W2:Y:S06]  /*17250*/  LDSM.16.MT88.4 R20, [R191+0x3000] ;  /* 0x00300000bf14783b */ /* 0x000eac0000004200 */
[----:B------:R-:W-:Y:S02]  /*17260*/  F2FP.BF16.PACK_AB R12, R177, R178 ;  /* 0x000000b2b10c723e */ /* 0x000fe400000010ff */
[----:B------:R-:W-:Y:S03]  /*17270*/  F2FP.BF16.PACK_AB R13, R162, R163 ;  /* 0x000000a3a20d723e */ /* 0x000fe600000010ff */
[----:B------:R-:W-:Y:S02]  /*17280*/  F2FP.BF16.PACK_AB R14, R175, R176 ;  /* 0x000000b0af0e723e */ /* 0x000fe400000010ff */
[----:B------:R-:W-:Y:S07]  /*17290*/  F2FP.BF16.PACK_AB R15, R160, R161 ;  /* 0x000000a1a00f723e */ /* 0x000fee00000010ff */
        /* <DEDUP_REMOVED lines=17> */
[----:B------:R-:W-:Y:S07]  /*173b0*/  MUFU.EX2 R159, R28 ;  /* 0x0000001c009f7308 */ /* 0x000fee0000000800 */
[C---:B-1----:R-:W-:Y:S07]  /*173c0*/  HMMA.16816.F32.BF16 R52, R12.reuse, R16, R52 ;  /* 0x000000100c34723c */ /* 0x042fee0000041834 */
[--C-:B------:R-:W-:Y:S01]  /*173d0*/  FFMA.FTZ R16, R29, c[0x0][0x2d0], -R168.reuse ;  /* 0x0000b4001d107a23 */ /* 0x100fe200000108a8 */
[C---:B------:R-:W-:Y:S03]  /*173e0*/  HMMA.16816.F32.BF16 R56, R12.reuse, R18, R56 ;  /* 0x000000120c38723c */ /* 0x040fe60000041838 */
[----:B------:R1:W-:Y:S05]  /*173f0*/  MUFU.EX2 R169, R16 ;  /* 0x0000001000a97308 */ /* 0x0003ea0000000800 */
[C---:B--2---:R-:W-:Y:S08]  /*17400*/  HMMA.16816.F32.BF16 R60, R12.reuse, R20, R60 ;  /* 0x000000140c3c723c */ /* 0x044ff0000004183c */
[C---:B------:R-:W-:Y:S01]  /*17410*/  HMMA.16816.F32.BF16 R64, R12.reuse, R22, R64 ;  /* 0x000000160c40723c */ /* 0x040fe20000041840 */
[----:B------:R-:W-:Y:S07]  /*17420*/  LDSM.16.MT88.4 R20, [R191+0x5000] ;  /* 0x00500000bf14783b */ /* 0x000fee0000004200 */
[C---:B---3--:R-:W-:Y:S04]  /*17430*/  HMMA.16816.F32.BF16 R68, R12.reuse, R24, R68 ;  /* 0x000000180c44723c */ /* 0x048fe80000041844 */
[--C-:B-1----:R-:W-:Y:S03]  /*17440*/  FFMA.FTZ R16, R30, c[0x0][0x2d0], -R3.reuse ;  /* 0x0000b4001e107a23 */ /* 0x102fe60000010803 */
[----:B------:R-:W-:Y:S01]  /*17450*/  FFMA.FTZ R24, R33, c[0x0][0x2d0], -R168 ;  /* 0x0000b40021187a23 */ /* 0x000fe200000108a8 */
[C---:B------:R-:W-:Y:S01]  /*17460*/  HMMA.16816.F32.BF16 R72, R12.reuse, R26, R72 ;  /* 0x0000001a0c48723c */ /* 0x040fe20000041848 */
[----:B------:R1:W2:Y:S07]  /*17470*/  MUFU.EX2 R157, R16 ;  /* 0x00000010009d7308 */ /* 0x0002ae0000000800 */
[C---:B----4-:R-:W-:Y:S03]  /*17480*/  HMMA.16816.F32.BF16 R76, R12.reuse, R132, R76 ;  /* 0x000000840c4c723c */ /* 0x050fe6000004184c */
[----:B------:R3:W-:Y:S05]  /*17490*/  MUFU.EX2 R158, R24 ;  /* 0x00000018009e7308 */ /* 0x0007ea0000000800 */
[C---:B------:R-:W-:Y:S04]  /*174a0*/  HMMA.16816.F32.BF16 R80, R12.reuse, R134, R80 ;  /* 0x000000860c50723c */ /* 0x040fe80000041850 */
[--C-:B-1----:R-:W-:Y:S02]  /*174b0*/  FFMA.FTZ R16, R31, c[0x0][0x2d0], -R3.reuse ;  /* 0x0000b4001f107a23 */ /* 0x102fe40000010803 */
[----:B------:R-:W-:Y:S02]  /*174c0*/  LDSM.16.MT88.4 R28, [R191+0x1800] ;  /* 0x00180000bf1c783b */ /* 0x000fe40000004200 */
[----:B------:R1:W4:Y:S01]  /*174d0*/  MUFU.EX2 R156, R16 ;  /* 0x00000010009c7308 */ /* 0x0003220000000800 */
[--C-:B---3--:R-:W-:Y:S03]  /*174e0*/  FFMA.FTZ R24, R34, c[0x0][0x2d0], -R3.reuse ;  /* 0x0000b40022187a23 */ /* 0x108fe60000010803 */
[----:B------:R-:W-:Y:S06]  /*174f0*/  FFMA.FTZ R3, R35, c[0x0][0x2d0], -R3 ;  /* 0x0000b40023037a23 */ /* 0x000fec0000010803 */
[----:B------:R3:W5:Y:S01]  /*17500*/  MUFU.EX2 R129, R24 ;  /* 0x0000001800817308 */ /* 0x0007620000000800 */
[----:B------:R-:W-:Y:S09]  /*17510*/  LDSM.16.MT88.4 R32, [R188+0x3800] ;  /* 0x00380000bc20783b */ /* 0x000ff20000004200 */
[----:B------:R2:W2:Y:S01]  /*17520*/  MUFU.EX2 R128, R3 ;  /* 0x0000000300807308 */ /* 0x0004a20000000800 */
[----:B-1----:R-:W1:Y:S08]  /*17530*/  LDSM.16.MT88.4 R16, [R192+0x5000] ;  /* 0x00500000c010783b */ /* 0x002e700000004200 */
[----:B---3--:R-:W3:Y:S01]  /*17540*/  LDSM.16.MT88.4 R24, [R189+0x1800] ;  /* 0x00180000bd18783b */ /* 0x008ee20000004200 */
[----:B--2---:R-:W-:Y:S02]  /*17550*/  FADD.FTZ R3, R160, R0 ;  /* 0x00000000a0037221 */ /* 0x004fe40000010000 */
[----:B------:R-:W-:Y:S02]  /*17560*/  FADD.FTZ R0, R170, R2 ;  /* 0x00000002aa007221 */ /* 0x000fe40000010000 */
[----:B------:R-:W-:Y:S02]  /*17570*/  FADD.FTZ R3, R157, R3 ;  /* 0x000000039d037221 */ /* 0x000fe40000010000 */
[----:B------:R-:W-:Y:S02]  /*17580*/  FADD.FTZ R0, R169, R0 ;  /* 0x00000000a9007221 */ /* 0x000fe40000010000 */
[----:B----4-:R-:W-:Y:S02]  /*17590*/  FADD.FTZ R3, R156, R3 ;  /* 0x000000039c037221 */ /* 0x010fe40000010000 */
[----:B------:R-:W-:Y:S02]  /*175a0*/  FADD.FTZ R2, R159, R0 ;  /* 0x000000009f027221 */ /* 0x000fe40000010000 */
[----:B-----5:R-:W-:Y:S02]  /*175b0*/  FADD.FTZ R0, R129, R3 ;  /* 0x0000000381007221 */ /* 0x020fe40000010000 */
[----:B------:R-:W-:Y:S02]  /*175c0*/  FADD.FTZ R233, R158, R2 ;  /* 0x000000029ee97221 */ /* 0x000fe40000010000 */
        /* <DEDUP_REMOVED lines=10> */
[----:B------:R-:W-:Y:S02]  /*17670*/  F2FP.BF16.PACK_AB R15, R128, R129 ;  /* 0x00000081800f723e */ /* 0x000fe400000010ff */
[----:B------:R-:W-:Y:S02]  /*17680*/  MOV R129, R124 ;  /* 0x0000007c00817202 */ /* 0x000fe40000000f00 */
[----:B------:R-:W-:Y:S03]  /*17690*/  MOV R128, R125 ;  /* 0x0000007d00807202 */ /* 0x000fe60000000f00 */
[C---:B------:R-:W-:Y:S01]  /*176a0*/  HMMA.16816.F32.BF16 R132, R12.reuse, R136, R4 ;  /* 0x000000880c84723c */ /* 0x040fe20000041804 */
[----:B------:R-:W4:Y:S07]  /*176b0*/  LDSM.16.MT88.4 R4, [R188+0x5800] ;  /* 0x00580000bc04783b */ /* 0x000f2e0000004200 */
[C---:B------:R-:W-:Y:S01]  /*176c0*/  HMMA.16816.F32.BF16 R136, R12.reuse, R138, R8 ;  /* 0x0000008a0c88723c */ /* 0x040fe20000041808 */
[----:B------:R-:W5:Y:S07]  /*176d0*/  LDSM.16.MT88.4 R8, [R189+0x5800] ;  /* 0x00580000bd08783b */ /* 0x000f6e0000004200 */
[C---:B---3--:R-:W-:Y:S08]  /*176e0*/  HMMA.16816.F32.BF16 R100, R12.reuse, R24, R100 ;  /* 0x000000180c64723c */ /* 0x048ff00000041864 */
        /* <DEDUP_REMOVED lines=14> */
[C---:B----4-:R-:W-:Y:S08]  /*177d0*/  HMMA.16816.F32.BF16 R68, R12.reuse, R4, R68 ;  /* 0x000000040c44723c */ /* 0x050ff00000041844 */
[C---:B------:R-:W-:Y:S01]  /*177e0*/  HMMA.16816.F32.BF16 R72, R12.reuse, R6, R72 ;  /* 0x000000060c48723c */ /* 0x040fe20000041848 */
[----:B------:R-:W2:Y:S07]  /*177f0*/  LDSM.16.MT88.4 R4, [R191+0x5800] ;  /* 0x00580000bf04783b */ /* 0x000eae0000004200 */
[C---:B-----5:R-:W-:Y:S08]  /*17800*/  HMMA.16816.F32.BF16 R76, R12.reuse, R8, R76 ;  /* 0x000000080c4c723c */ /* 0x060ff0000004184c */
[C---:B------:R-:W-:Y:S08]  /*17810*/  HMMA.16816.F32.BF16 R80, R12.reuse, R10, R80 ;  /* 0x0000000a0c50723c */ /* 0x040ff00000041850 */
[C---:B-1----:R-:W-:Y:S08]  /*17820*/  HMMA.16816.F32.BF16 R84, R12.reuse, R16, R84 ;  /* 0x000000100c54723c */ /* 0x042ff00000041854 */
[C---:B------:R-:W-:Y:S08]  /*17830*/  HMMA.16816.F32.BF16 R88, R12.reuse, R18, R88 ;  /* 0x000000120c58723c */ /* 0x040ff00000041858 */
[C---:B--2---:R-:W-:Y:S08]  /*17840*/  HMMA.16816.F32.BF16 R92, R12.reuse, R4, R92 ;  /* 0x000000040c5c723c */ /* 0x044ff0000004185c */
[----:B------:R-:W-:Y:S01]  /*17850*/  HMMA.16816.F32.BF16 R96, R12, R6, R96 ;  /* 0x000000060c60723c */ /* 0x000fe20000041860 */
[----:B------:R-:W-:-:S07]  /*17860*/  @P0 BRA `(.L_x_3576) ;  /* 0xffffd69000000947 */ /* 0x000fce000383ffff */
.L_x_3575:
[----:B------:R-:W-:Y:S07]  /*17870*/  @!UPT UIADD3 URZ, URZ, URZ, URZ ;  /* 0x0000003f3f3ff290 */ /* 0x000fee000fffe03f */
[----:B------:R-:W-:Y:S02]  /*17880*/  MOV R7, 0x1f ;  /* 0x0000001f00077802 */ /* 0x000fe40000000f00 */
[----:B------:R-:W-:Y:S01]  /*17890*/  MOV R6, 0xffffffff ;  /* 0xffffffff00067802 */ /* 0x000fe20000000f00 */
[----:B------:R-:W-:Y:S06]  /*178a0*/  BRA.DIV ~URZ, `(.L_x_3577) ;  /* 0x000054c27f007947 */ /* 0x000fec000b800000 */
[----:B------:R1:W2:Y:S02]  /*178b0*/  SHFL.BFLY PT, R0, R233, 0x2, 0x1f ;  /* 0x0c401f00e9007f89 */ /* 0x0002a400000e0000 */
.L_x_3650:
[----:B--2---:R-:W-:Y:S01]  /*178c0*/  FADD.FTZ R0, R0, R233 ;  /* 0x000000e900007221 */ /* 0x004fe20000010000 */
[----:B------:R-:W-:Y:S05]  /*178d0*/  BRA.DIV ~URZ, `(.L_x_3578) ;  /* 0x000054f27f007947 */ /* 0x000fea000b800000 */
[----:B------:R-:W2:Y:S04]  /*178e0*/  SHFL.BFLY PT, R2, R234, 0x2, 0x1f ;  /* 0x0c401f00ea027f89 */ /* 0x000ea800000e0000 */
[----:B------:R-:W3:Y:S01]  /*178f0*/  SHFL.BFLY PT, R5, R0, 0x1, 0x1f ;  /* 0x0c201f0000057f89 */ /* 0x000ee200000e0000 */
[----:B--2---:R-:W-:-:S02]  /*17900*/  FADD.FTZ R4, R2, R234 ;  /* 0x000000ea02047221 */ /* 0x004fc40000010000 */
[----:B---3--:R-:W-:-:S03]  /*17910*/  FADD.FTZ R0, R0, R5 ;  /* 0x0000000500007221 */ /* 0x008fc60000010000 */
[----:B------:R2:W3:Y:S04]  /*17920*/  SHFL.BFLY PT, R3, R4, 0x1, 0x1f ;  /* 0x0c201f0004037f89 */ /* 0x0004e800000e0000 */
.L_x_3651:
        /* <DEDUP_REMOVED lines=117> */
.L_x_3514:
        /* <DEDUP_REMOVED lines=17> */
.L_x_3580:
[----:B------:R-:W-:Y:S05]  /*18190*/  BSYNC B0 ;  /* 0x0000000000007941 */ /* 0x000fea0003800000 */
.L_x_3579:
        /* <DEDUP_REMOVED lines=149> */
.L_x_3583:
        /* <DEDUP_REMOVED lines=121> */
.L_x_3652:
[----:B------:R-:W-:Y:S05]  /*19280*/  BRA.DIV ~URZ, `(.L_x_3586) ;  /* 0x00003cb27f007947 */ /* 0x000fea000b800000 */
[----:B------:R3:W4:Y:S02]  /*19290*/  SHFL.IDX PT, R2, R14, RZ, 0x181f ;  /* 0x00181fff0e027589 */ /* 0x00072400000e0000 */
.L_x_3653:
        /* <DEDUP_REMOVED lines=18> */
.L_x_3588:
[----:B------:R-:W-:Y:S05]  /*193c0*/  BSYNC B0 ;  /* 0x0000000000007941 */ /* 0x000fea0003800000 */
.L_x_3587:
[----:B------:R-:W-:Y:S05]  /*193d0*/  BRA.DIV ~URZ, `(.L_x_3589) ;  /* 0x00003bd27f007947 */ /* 0x000fea000b800000 */
[----:B--2---:R2:W1:Y:S04]  /*193e0*/  SHFL.IDX PT, R7, R13, 0x1, 0x181f ;  /* 0x00381f000d077f89 */ /* 0x00446800000e0000 */
[----:B----4-:R2:W4:Y:S02]  /*193f0*/  SHFL.IDX PT, R2, R14, 0x1, 0x181f ;  /* 0x00381f000e027f89 */ /* 0x01052400000e0000 */
.L_x_3654:
        /* <DEDUP_REMOVED lines=16> */
.L_x_3591:
[----:B------:R-:W-:Y:S05]  /*19500*/  BSYNC B0 ;  /* 0x0000000000007941 */ /* 0x000fea0003800000 */
.L_x_3590:
[----:B------:R-:W-:Y:S05]  /*19510*/  BRA.DIV ~URZ, `(.L_x_3592) ;  /* 0x00003b627f007947 */ /* 0x000fea000b800000 */
[----:B-1----:R1:W2:Y:S02]  /*19520*/  SHFL.IDX PT, R7, R13, 0x2, 0x181f ;  /* 0x00581f000d077f89 */ /* 0x0022a400000e0000 */
.L_x_3655:
[----:B------:R-:W-:Y:S05]  /*19530*/  BRA.DIV ~URZ, `(.L_x_3593) ;  /* 0x00003bb27f007947 */ /* 0x000fea000b800000 */
[----:B----4-:R4:W1:Y:S02]  /*19540*/  SHFL.IDX PT, R2, R14, 0x2, 0x181f ;  /* 0x00581f000e027f89 */ /* 0x01086400000e0000 */
.L_x_3656:
        /* <DEDUP_REMOVED lines=16> */
.L_x_3595:
[----:B------:R-:W-:Y:S05]  /*19650*/  BSYNC B0 ;  /* 0x0000000000007941 */ /* 0x000fea0003800000 */
.L_x_3594:
[----:B------:R-:W-:Y:S05]  /*19660*/  BRA.DIV ~URZ, `(.L_x_3596) ;  /* 0x00003af27f007947 */ /* 0x000fea000b800000 */
[----:B-1----:R1:W3:Y:S04]  /*19670*/  SHFL.IDX PT, R10, R13, 0x3, 0x181f ;  /* 0x00781f000d0a7f89 */ /* 0x0022e800000e0000 */
[----:B------:R1:W4:Y:S02]  /*19680*/  SHFL.IDX PT, R2, R14, 0x3, 0x181f ;  /* 0x00781f000e027f89 */ /* 0x00032400000e0000 */
.L_x_3657:
        /* <DEDUP_REMOVED lines=17> */
.L_x_3584:
        /* <DEDUP_REMOVED lines=34> */
.L_x_3658:
[----:B------:R-:W-:Y:S05]  /*199c0*/  BRA.DIV ~URZ, `(.L_x_3599) ;  /* 0x000038d27f007947 */ /* 0x000fea000b800000 */
[----:B------:R4:W1:Y:S02]  /*199d0*/  SHFL.IDX PT, R0, R37, RZ, 0x1c1f ;  /* 0x001c1fff25007589 */ /* 0x00086400000e0000 */
.L_x_3659:
        /* <DEDUP_REMOVED lines=122> */
[CC--:B-1----:R-:W-:Y:S02]  /*1a180*/  @!P6 LEA R30, P0, R28.reuse, R0.reuse, 0x2 ;  /* 0x000000001c1ee211 */ /* 0x0c2fe400078010ff */
[C---:B---3--:R-:W-:Y:S02]  /*1a190*/  @!P1 LEA R2, P3, R29.reuse, R0, 0x2 ;  /* 0x000000001d029211 */ /* 0x048fe400078610ff */
        /* <DEDUP_REMOVED lines=21> */
.L_x_3601:
[----:B------:R-:W-:Y:S05]  /*1a2f0*/  BSYNC B0 ;  /* 0x0000000000007941 */ /* 0x000fea0003800000 */
.L_x_3600:
[----:B------:R-:W-:Y:S05]  /*1a300*/  BRA.DIV ~URZ, `(.L_x_3602) ;  /* 0x000030027f007947 */ /* 0x000fea000b800000 */
[----:B---3--:R1:W3:Y:S04]  /*1a310*/  SHFL.IDX PT, R4, R36, 0x1, 0x1c1f ;  /* 0x003c1f0024047f89 */ /* 0x0082e800000e0000 */
[----:B------:R1:W2:Y:S02]  /*1a320*/  SHFL.IDX PT, R0, R37, 0x1, 0x1c1f ;  /* 0x003c1f0025007f89 */ /* 0x0002a400000e0000 */
.L_x_3660:
        /* <DEDUP_REMOVED lines=9> */
[----:B---3--:R-:W-:Y:S02]  /*1a3c0*/  @!P3 LEA.HI.X R35, R22, R4, R39, 0x2, P6 ;  /* 0x000000041623b211 */ /* 0x008fe400030f1427 */
[----:B------:R-:W-:Y:S01]  /*1a3d0*/  @!P1 LEA R30, P6, R20, R0, 0x2 ;  /* 0x00000000141e9211 */ /* 0x000fe200078c10ff */
[----:B-1----:R-:W-:Y:S01]  /*1a3e0*/  @!P4 IMAD.MOV.U32 R36, RZ, RZ, R0 ;  /* 0x000000ffff24c224 */ /* 0x002fe200078e0000 */
[----:B------:R-:W-:Y:S01]  /*1a3f0*/  @!P2 LEA.HI.X R33, R21, R4, R38, 0x2, P5 ;  /* 0x000000041521a211 */ /* 0x000fe200028f1426 */
[----:B----4-:R-:W-:Y:S01]  /*1a400*/  @!P4 IMAD.MOV.U32 R37, RZ, RZ, R4 ;  /* 0x000000ffff25c224 */ /* 0x010fe200078e0004 */
        /* <DEDUP_REMOVED lines=15> */
[----:B--2---:R-:W-:Y:S02]  /*1a500*/  @!P5 LEA R30, P1, R15, R0, 0x2 ;  /* 0x000000000f1ed211 */ /* 0x004fe400078210ff */
[----:B------:R-:W-:Y:S02]  /*1a510*/  @!P6 LEA.HI.X R33, R18, R4, R42, 0x2, P0 ;  /* 0x000000041221e211 */ /* 0x000fe400000f142a */
[----:B------:R-:W-:-:S02]  /*1a520*/  @!P4 LEA R20, P0, R14, R0, 0x2 ;  /* 0x000000000e14c211 */ /* 0x000fc400078010ff */
        /* <DEDUP_REMOVED lines=9> */
[----:B------:R-:W-:Y:S02]  /*1a5c0*/  @!P2 LEA R14, P0, R10, R0, 0x2 ;  /* 0x000000000a0ea211 */ /* 0x000fe400078010ff */
[----:B------:R-:W-:Y:S01]  /*1a5d0*/  ISETP.GE.AND P5, PT, R6, c[0x0][0x3c8], PT ;  /* 0x0000f20006007a0c */ /* 0x000fe20003fa6270 */
[----:B------:R1:W-:Y:S01]  /*1a5e0*/  @!P3 ST.E.64 [R18.64], R106 ;  /* 0x0000006a1200b985 */ /* 0x0003e2000c101b06 */
[----:B------:R-:W-:Y:S02]  /*1a5f0*/  @!P2 LEA.HI.X R15, R10, R4, R46, 0x2, P0 ;  /* 0x000000040a0fa211 */ /* 0x000fe400000f142e */
[C---:B---3--:R-:W-:Y:S02]  /*1a600*/  @!P1 LEA R2, P0, R8.reuse, R0, 0x2 ;  /* 0x0000000008029211 */ /* 0x048fe400078010ff */
        /* <DEDUP_REMOVED lines=9> */
[C---:B------:R-:W-:Y:S01]  /*1a6a0*/  @!P4 LEA R12, P0, R13.reuse, R0, 0x2 ;  /* 0x000000000d0cc211 */ /* 0x040fe200078010ff */
        /* <DEDUP_REMOVED lines=22> */
[----:B------:R-:W-:Y:S02]  /*1a810*/  @!P6 LEA.HI.X R15, R29, R4, R54, 0x2, P0 ;  /* 0x000000041d0fe211 */ /* 0x000fe400000f1436 */
[C---:B------:R-:W-:Y:S02]  /*1a820*/  @!P4 LEA R10, P0, R27.reuse, R0, 0x2 ;  /* 0x000000001b0ac211 */ /* 0x040fe400078010ff */
[-C--:B------:R-:W-:Y:S01]  /*1a830*/  @!P5 LEA.HI.X R13, R28, R4.reuse, R56, 0x2, P1 ;  /* 0x000000041c0dd211 */ /* 0x080fe200008f1438 */
[----:B------:R1:W-:Y:S01]  /*1a840*/  @!P6 ST.E.64 [R14.64], R174 ;  /* 0x000000ae0e00e985 */ /* 0x0003e2000c101b06 */
[----:B------:R-:W-:Y:S02]  /*1a850*/  ISETP.GE.AND P1, PT, R24, c[0x0][0x3c8], PT ;  /* 0x0000f20018007a0c */ /* 0x000fe40003f26270 */
[----:B------:R-:W-:Y:S01]  /*1a860*/  @!P4 LEA.HI.X R11, R27, R4, R55, 0x2, P0 ;  /* 0x000000041b0bc211 */ /* 0x000fe200000f1437 */
[----:B------:R1:W-:Y:S01]  /*1a870*/  @!P5 ST.E.64 [R12.64], R122 ;  /* 0x0000007a0c00d985 */ /* 0x0003e2000c101b06 */
[----:B----4-:R-:W-:-:S03]  /*1a880*/  @!P3 LEA R8, P0, R26, R0, 0x2 ;  /* 0x000000001a08b211 */ /* 0x010fc600078010ff */
[----:B------:R1:W-:Y:S01]  /*1a890*/  @!P4 ST.E.64 [R10.64], R82 ;  /* 0x000000520a00c985 */ /* 0x0003e2000c101b06 */
        /* <DEDUP_REMOVED lines=14> */
.L_x_3582:
        /* <DEDUP_REMOVED lines=22> */
.L_x_3603:
        /* <DEDUP_REMOVED lines=56> */
.L_x_3605:
[----:B------:R-:W-:Y:S05]  /*1ae60*/  BSYNC B0 ;  /* 0x0000000000007941 */ /* 0x000fea0003800000 */
.L_x_3604:
        /* <DEDUP_REMOVED lines=42> */
.L_x_3661:
[----:B------:R-:W-:Y:S05]  /*1b110*/  BRA.DIV ~URZ, `(.L_x_3607) ;  /* 0x000023327f007947 */ /* 0x000fea000b800000 */
[----:B------:R3:W4:Y:S02]  /*1b120*/  SHFL.IDX PT, R2, R14, RZ, 0x181f ;  /* 0x00181fff0e027589 */ /* 0x00072400000e0000 */
.L_x_3662:
        /* <DEDUP_REMOVED lines=19> */
.L_x_3609:
[----:B------:R-:W-:Y:S05]  /*1b260*/  BSYNC B0 ;  /* 0x0000000000007941 */ /* 0x000fea0003800000 */
.L_x_3608:
[----:B------:R-:W-:Y:S05]  /*1b270*/  BRA.DIV ~URZ, `(.L_x_3610) ;  /* 0x000022427f007947 */ /* 0x000fea000b800000 */
[----:B--2---:R2:W1:Y:S04]  /*1b280*/  SHFL.IDX PT, R10, R11, 0x1, 0x181f ;  /* 0x00381f000b0a7f89 */ /* 0x00446800000e0000 */
[----:B----4-:R2:W4:Y:S02]  /*1b290*/  SHFL.IDX PT, R2, R14, 0x1, 0x181f ;  /* 0x00381f000e027f89 */ /* 0x01052400000e0000 */
.L_x_3663:
        /* <DEDUP_REMOVED lines=16> */
.L_x_3612:
[----:B------:R-:W-:Y:S05]  /*1b3a0*/  BSYNC B0 ;  /* 0x0000000000007941 */ /* 0x000fea0003800000 */
.L_x_3611:
[----:B------:R-:W-:Y:S05]  /*1b3b0*/  BRA.DIV ~URZ, `(.L_x_3613) ;  /* 0x000021d27f007947 */ /* 0x000fea000b800000 */
[----:B-1----:R1:W2:Y:S02]  /*1b3c0*/  SHFL.IDX PT, R10, R11, 0x2, 0x181f ;  /* 0x00581f000b0a7f89 */ /* 0x0022a400000e0000 */
.L_x_3664:
[----:B------:R-:W-:Y:S05]  /*1b3d0*/  BRA.DIV ~URZ, `(.L_x_3614) ;  /* 0x000022227f007947 */ /* 0x000fea000b800000 */
[----:B----4-:R4:W1:Y:S02]  /*1b3e0*/  SHFL.IDX PT, R2, R14, 0x2, 0x181f ;  /* 0x00581f000e027f89 */ /* 0x01086400000e0000 */
.L_x_3665:
        /* <DEDUP_REMOVED lines=16> */
.L_x_3616:
[----:B------:R-:W-:Y:S05]  /*1b4f0*/  BSYNC B0 ;  /* 0x0000000000007941 */ /* 0x000fea0003800000 */
.L_x_3615:
[----:B------:R-:W-:Y:S05]  /*1b500*/  BRA.DIV ~URZ, `(.L_x_3617) ;  /* 0x000021627f007947 */ /* 0x000fea000b800000 */
[----:B--2---:R2:W3:Y:S04]  /*1b510*/  SHFL.IDX PT, R10, R11, 0x3, 0x181f ;  /* 0x00781f000b0a7f89 */ /* 0x0044e800000e0000 */
[----:B-1----:R2:W1:Y:S02]  /*1b520*/  SHFL.IDX PT, R2, R14, 0x3, 0x181f ;  /* 0x00781f000e027f89 */ /* 0x00246400000e0000 */
.L_x_3666:
        /* <DEDUP_REMOVED lines=15> */
.L_x_3597:
[----:B------:R-:W-:Y:S05]  /*1b620*/  BSYNC B1 ;  /* 0x0000000000017941 */ /* 0x000fea0003800000 */
.L_x_3581:
        /* <DEDUP_REMOVED lines=13> */
.L_x_3667:
[----:B------:R-:W-:Y:S05]  /*1b700*/  BRA.DIV ~URZ, `(.L_x_3620) ;  /* 0x000020a27f007947 */ /* 0x000fea000b800000 */
[----:B------:R1:W4:Y:S02]  /*1b710*/  SHFL.IDX PT, R8, R86, 0x1, 0x1f ;  /* 0x00201f0056087f89 */ /* 0x00032400000e0000 */
.L_x_3668:
        /* <DEDUP_REMOVED lines=18> */
.L_x_3669:
        /* <DEDUP_REMOVED lines=16> */
.L_x_3670:
[----:B----4-:R-:W-:Y:S01]  /*1b940*/  IMAD R0, R0, c[0x0][0x538], RZ ;  /* 0x00014e0000007a24 */ /* 0x010fe200078e02ff */
[----:B------:R-:W-:Y:S04]  /*1b950*/  BSSY B1, `(.L_x_3623) ;  /* 0x00000c4000017945 */ /* 0x000fe80003800000 */
[----:B------:R-:W-:-:S04]  /*1b960*/  IADD3 R8, R0, R8, RZ ;  /* 0x0000000800087210 */ /* 0x000fc80007ffe0ff */
[----:B---3--:R-:W-:-:S13]  /*1b970*/  ISETP.GT.AND P0, PT, R8, R10, PT ;  /* 0x0000000a0800720c */ /* 0x008fda0003f04270 */
[----:B------:R-:W-:Y:S05]  /*1b980*/  @P0 BRA `(.L_x_3624) ;  /* 0x0000024000000947 */ /* 0x000fea0003800000 */
.L_x_3628:
        /* <DEDUP_REMOVED lines=16> */
.L_x_3671:
        /* <DEDUP_REMOVED lines=16> */
.L_x_3672:
[----:B---3--:R-:W-:-:S05]  /*1bb90*/  IMAD R0, R0, c[0x0][0x538], RZ ;  /* 0x00014e0000007a24 */ /* 0x008fca00078e02ff */
[----:B------:R-:W-:-:S04]  /*1bba0*/  IADD3 R8, R0, R8, RZ ;  /* 0x0000000800087210 */ /* 0x000fc80007ffe0ff */
[----:B------:R-:W-:-:S13]  /*1bbb0*/  ISETP.GT.AND P0, PT, R8, R10, PT ;  /* 0x0000000a0800720c */ /* 0x000fda0003f04270 */
[----:B-12---:R-:W-:Y:S05]  /*1bbc0*/  @!P0 BRA `(.L_x_3628) ;  /* 0xfffffdc000008947 */ /* 0x006fea000383ffff */
.L_x_3624:
[----:B------:R-:W-:-:S05]  /*1bbd0*/  IADD3 R8, -R0, R8, RZ ;  /* 0x0000000800087210 */ /* 0x000fca0007ffe1ff */
[----:B------:R-:W-:-:S05]  /*1bbe0*/  IMAD R0, R4, c[0x0][0x538], R8 ;  /* 0x00014e0004007a24 */ /* 0x000fca00078e0208 */
[----:B------:R-:W-:Y:S01]  /*1bbf0*/  ISETP.GT.AND P0, PT, R0, R10, PT ;  /* 0x0000000a0000720c */ /* 0x000fe20003f04270 */
[----:B------:R-:W-:-:S12]  /*1bc00*/  BRA.DIV ~URZ, `(.L_x_3629) ;  /* 0x000020727f007947 */ /* 0x000fd8000b800000 */
[----:B------:R-:W-:-:S04]  /*1bc10*/  VOTE.ANY R11, PT, !P0 ;  /* 0x00000000000b7806 */ /* 0x000fc800040e0100 */
.L_x_3673:
[----:B------:R-:W3:Y:S02]  /*1bc20*/  POPC R0, R11 ;  /* 0x0000000b00007309 */ /* 0x000ee40000000000 */
[----:B---3--:R-:W-:Y:S01]  /*1bc30*/  IADD3 R251, R0, R251, RZ ;  /* 0x000000fb00fb7210 */ /* 0x008fe20007ffe0ff */
[----:B------:R-:W-:Y:S05]  /*1bc40*/  BRA.DIV ~URZ, `(.L_x_3630) ;  /* 0x000020827f007947 */ /* 0x000fea000b800000 */
[----:B------:R3:W4:Y:S04]  /*1bc50*/  SHFL.IDX PT, R6, R6, R0, 0x1f ;  /* 0x00001f0006067589 */ /* 0x00072800000e0000 */
[----:B------:R3:W1:Y:S02]  /*1bc60*/  SHFL.IDX PT, R7, R7, R0, 0x1f ;  /* 0x00001f0007077589 */ /* 0x00066400000e0000 */
.L_x_3674:
[----:B------:R-:W-:Y:S01]  /*1bc70*/  ISETP.NE.AND P0, PT, R11, RZ, PT ;  /* 0x000000ff0b00720c */ /* 0x000fe20003f05270 */
[----:B------:R-:W-:-:S12]  /*1bc80*/  BSSY B0, `(.L_x_3631) ;  /* 0x0000005000007945 */ /* 0x000fd80003800000 */
[----:B------:R-:W-:Y:S05]  /*1bc90*/  @!P0 BRA `(.L_x_3632) ;  /* 0x0000003000008947 */ /* 0x000fea0003800000 */
[----:B---3--:R-:W-:Y:S01]  /*1bca0*/  IADD3 R0, R0, -0x1, RZ ;  /* 0xffffffff00007810 */ /* 0x008fe20007ffe0ff */
[----:B------:R-:W-:Y:S05]  /*1bcb0*/  BRA.DIV ~URZ, `(.L_x_3633) ;  /* 0x000020e27f007947 */ /* 0x000fea000b800000 */
[----:B------:R3:W2:Y:S02]  /*1bcc0*/  SHFL.IDX PT, R12, R4, R0, 0x1f ;  /* 0x00001f00040c7589 */ /* 0x0006a400000e0000 */
.L_x_3632:
[----:B------:R-:W-:Y:S05]  /*1bcd0*/  BSYNC B0 ;  /* 0x0000000000007941 */ /* 0x000fea0003800000 */
.L_x_3631:
        /* <DEDUP_REMOVED lines=67> */
.L_x_3635:
        /* <DEDUP_REMOVED lines=64> */
.L_x_3636:
[----:B------:R-:W-:Y:S05]  /*1c510*/  BSYNC B0 ;  /* 0x0000000000007941 */ /* 0x000fea0003800000 */
.L_x_3634:
[----:B------:R-:W-:-:S04]  /*1c520*/  LOP3.LUT R2, RZ, R2, RZ, 0x33, !PT ;  /* 0x00000002ff027212 */ /* 0x000fc800078e33ff */
[----:B------:R-:W-:Y:S01]  /*1c530*/  IADD3 R249, R2, R6, RZ ;  /* 0x0000000602f97210 */ /* 0x000fe20007ffe0ff */
[----:B------:R-:W-:Y:S05]  /*1c540*/  BRA `(.L_x_3637) ;  /* 0x0000004000007947 */ /* 0x000fea0003800000 */
.L_x_3625:
[----:B------:R-:W-:Y:S01]  /*1c550*/  IMAD.MOV.U32 R248, RZ, RZ, R10 ;  /* 0x000000fffff87224 */ /* 0x000fe200078e000a */
[----:B------:R-:W-:Y:S01]  /*1c560*/  MOV R250, RZ ;  /* 0x000000ff00fa7202 */ /* 0x000fe20000000f00 */
[----:B------:R-:W-:Y:S01]  /*1c570*/  IMAD.MOV.U32 R249, RZ, RZ, RZ ;  /* 0x000000fffff97224 */ /* 0x000fe200078e00ff */
[----:B------:R-:W-:Y:S02]  /*1c580*/  MOV R251, c[0x0][0x53c] ;  /* 0x00014f0000fb7a02 */ /* 0x000fe40000000f00 */
.L_x_3637:
[----:B------:R-:W-:Y:S05]  /*1c590*/  BSYNC B1 ;  /* 0x0000000000017941 */ /* 0x000fea0003800000 */
.L_x_3623:
[----:B------:R-:W-:Y:S01]  /*1c5a0*/  WARPSYNC 0xffffffff ;  /* 0xffffffff00007948 */ /* 0x000fe20003800000 */
[----:B------:R-:W-:Y:S01]  /*1c5b0*/  BAR.SYNC.DEFER_BLOCKING 0x4, 0x100 ;  /* 0x0104000000007b1d */ /* 0x000fe20000010000 */
[----:B------:R-:W-:-:S13]  /*1c5c0*/  ISETP.NE.AND P0, PT, R13, RZ, PT ;  /* 0x000000ff0d00720c */ /* 0x000fda0003f05270 */
[----:B------:R3:W-:Y:S04]  /*1c5d0*/  @!P0 STS.128 [0x18100], R248 ;  /* 0x018100f8ff008388 */ /* 0x0007e80000000c00 */
[----:B------:R-:W-:Y:S06]  /*1c5e0*/  BAR.ARV 0x5, 0x100 ;  /* 0x0144000000007b1d */ /* 0x000fec0000002000 */
.L_x_3618:
[----:B--2---:R-:W-:-:S13]  /*1c5f0*/  ISETP.GE.AND P0, PT, R251, c[0x0][0x53c], PT ;  /* 0x00014f00fb007a0c */ /* 0x004fda0003f06270 */
[----:B-1-34-:R-:W-:Y:S01]  /*1c600*/  @P0 CALL.REL.NOINC `(.L_x_3638) ;  /* 0x0000001000000944 */ /* 0x01afe20003c00000 */
[----:B------:R-:W-:Y:S05]  /*1c610*/  BRA `(.L_x_3639) ;  /* 0xfffe53e000007947 */ /* 0x000fea000383ffff */
.L_x_3638:
[----:B------:R-:W-:Y:S05]  /*1c620*/  EXIT ;  /* 0x000000000000794d */ /* 0x000fea0003800000 */
.L_x_3469:
[----:B------:R-:W-:Y:S01]  /*1c630*/  IMAD.MOV.U32 R0, RZ, RZ, R4 ;  /* 0x000000ffff007224 */ /* 0x000fe200078e0004 */
[----:B------:R-:W-:Y:S02]  /*1c640*/  MOV R2, 0x1 ;  /* 0x0000000100027802 */ /* 0x000fe40000000f00 */
[----:B------:R-:W-:Y:S02]  /*1c650*/  MOV R3, 0x1c670 ;  /* 0x0001c67000037802 */ /* 0x000fe40000000f00 */
[----:B--2---:R-:W-:Y:S05]  /*1c660*/  CALL.REL.NOINC `($__internal_76_$__cuda_sm70_shflsync_up_p) ;  /* 0x0000184000007944 */ /* 0x004fea0003c00000 */
[----:B------:R-:W-:Y:S01]  /*1c670*/  MOV R0, R5 ;  /* 0x0000000500007202 */ /* 0x000fe20000000f00 */
[----:B------:R-:W-:Y:S05]  /*1c680*/  BRA `(.L_x_3640) ;  /* 0xfffe3dd000007947 */ /* 0x000fea000383ffff */
.L_x_3470:
[----:B------:R-:W-:Y:S01]  /*1c690*/  IMAD.MOV.U32 R0, RZ, RZ, R4 ;  /* 0x000000ffff007224 */ /* 0x000fe200078e0004 */
[----:B------:R-:W-:Y:S02]  /*1c6a0*/  MOV R2, 0x2 ;  /* 0x0000000200027802 */ /* 0x000fe40000000f00 */
[----:B------:R-:W-:Y:S02]  /*1c6b0*/  MOV R3, 0x1c6d0 ;  /* 0x0001c6d000037802 */ /* 0x000fe40000000f00 */
[----:B--2---:R-:W-:Y:S05]  /*1c6c0*/  CALL.REL.NOINC `($__internal_76_$__cuda_sm70_shflsync_up_p) ;  /* 0x000017e000007944 */ /* 0x004fea0003c00000 */
[----:B------:R-:W-:Y:S02]  /*1c6d0*/  SEL R5, R5, RZ, P4 ;  /* 0x000000ff05057207 */ /* 0x000fe40002000000 */
[----:B------:R-:W-:Y:S02]  /*1c6e0*/  MOV R2, 0x4 ;  /* 0x0000000400027802 */ /* 0x000fe40000000f00 */
[----:B------:R-:W-:Y:S01]  /*1c6f0*/  MOV R3, 0x1c730 ;  /* 0x0001c73000037802 */ /* 0x000fe20000000f00 */
[----:B------:R-:W-:-:S04]  /*1c700*/  IMAD.IADD R4, R4, 0x1, R5 ;  /* 0x0000000104047824 */ /* 0x000fc800078e0205 */
[----:B------:R-:W-:Y:S02]  /*1c710*/  IMAD.MOV.U32 R0, RZ, RZ, R4 ;  /* 0x000000ffff007224 */ /* 0x000fe400078e0004 */
[----:B------:R-:W-:Y:S05]  /*1c720*/  CALL.REL.NOINC `($__internal_76_$__cuda_sm70_shflsync_up_p) ;  /* 0x0000178000007944 */ /* 0x000fea0003c00000 */
        /* <DEDUP_REMOVED lines=15> */
[----:B------:R-:W-:Y:S02]  /*1c820*/  IMAD.IADD R4, R4, 0x1, R5 ;  /* 0x0000000104047824 */ /* 0x000fe400078e0205 */
[----:B------:R-:W-:Y:S02]  /*1c830*/  IMAD.MOV.U32 R5, RZ, RZ, 0x1f ;  /* 0x0000001fff057424 */ /* 0x000fe400078e00ff */
[----:B------:R-:W-:Y:S02]  /*1c840*/  IMAD.MOV.U32 R9, RZ, RZ, R4 ;  /* 0x000000ffff097224 */ /* 0x000fe400078e0004 */
[----:B------:R-:W-:Y:S05]  /*1c850*/  CALL.REL.NOINC `($__internal_75_$__cuda_sm70_shflsync_idx_p) ;  /* 0x0000160000007944 */ /* 0x000fea0003c00000 */
[----:B------:R-:W-:Y:S01]  /*1c860*/  MOV R0, R5 ;  /* 0x0000000500007202 */ /* 0x000fe20000000f00 */
[----:B------:R-:W-:Y:S05]  /*1c870*/  BRA `(.L_x_3641) ;  /* 0xfffe3ce000007947 */ /* 0x000fea000383ffff */
.L_x_3472:
[----:B------:R-:W-:Y:S02]  /*1c880*/  SEL R0, RZ, 0x1, P0 ;  /* 0x00000001ff007807 */ /* 0x000fe40000000000 */
[----:B------:R-:W-:-:S02]  /*1c890*/  MOV R2, 0x1c8b0 ;  /* 0x0001c8b000027802 */ /* 0x000fc40000000f00 */
[----:B--2---:R-:W-:Y:S05]  /*1c8a0*/  CALL.REL.NOINC `($__internal_77_$__cuda_sm70_votesync_ballot) ;  /* 0x0000167000007944 */ /* 0x004fea0003c00000 */
[----:B------:R-:W-:Y:S01]  /*1c8b0*/  MOV R7, R0 ;  /* 0x0000000000077202 */ /* 0x000fe20000000f00 */
[----:B------:R-:W-:Y:S05]  /*1c8c0*/  BRA `(.L_x_3642) ;  /* 0xfffe3d2000007947 */ /* 0x000fea000383ffff */
.L_x_3473:
[----:B------:R-:W-:Y:S01]  /*1c8d0*/  IMAD.MOV.U32 R9, RZ, RZ, R10 ;  /* 0x000000ffff097224 */ /* 0x000fe200078e000a */
[----:B------:R-:W-:Y:S01]  /*1c8e0*/  MOV R5, R0 ;  /* 0x0000000000057202 */ /* 0x000fe20000000f00 */
[----:B------:R-:W-:Y:S01]  /*1c8f0*/  IMAD.MOV.U32 R3, RZ, RZ, 0x1f ;  /* 0x0000001fff037424 */ /* 0x000fe200078e00ff */
[----:B------:R-:W-:-:S02]  /*1c900*/  MOV R2, 0x1c920 ;  /* 0x0001c92000027802 */ /* 0x000fc40000000f00 */
[----:B------:R-:W-:Y:S05]  /*1c910*/  CALL.REL.NOINC `($__internal_75_$__cuda_sm70_shflsync_idx_p) ;  /* 0x0000154000007944 */ /* 0x000fea0003c00000 */
[----:B------:R-:W-:Y:S01]  /*1c920*/  IMAD.MOV.U32 R249, RZ, RZ, R5 ;  /* 0x000000fffff97224 */ /* 0x000fe200078e0005 */
[----:B------:R-:W-:Y:S01]  /*1c930*/  MOV R9, R8 ;  /* 0x0000000800097202 */ /* 0x000fe20000000f00 */
[----:B------:R-:W-:Y:S01]  /*1c940*/  IMAD.MOV.U32 R6, RZ, RZ, RZ ;  /* 0x000000ffff067224 */ /* 0x000fe200078e00ff */
[----:B------:R-:W-:Y:S01]  /*1c950*/  MOV R5, R0 ;  /* 0x0000000000057202 */ /* 0x000fe20000000f00 */
[----:B------:R-:W-:Y:S01]  /*1c960*/  IMAD.MOV.U32 R3, RZ, RZ, 0x1f ;  /* 0x0000001fff037424 */ /* 0x000fe200078e00ff */
[----:B------:R-:W-:-:S02]  /*1c970*/  MOV R2, 0x1c990 ;  /* 0x0001c99000027802 */ /* 0x000fc40000000f00 */
[----:B------:R-:W-:Y:S05]  /*1c980*/  CALL.REL.NOINC `($__internal_75_$__cuda_sm70_shflsync_idx_p) ;  /* 0x000014d000007944 */ /* 0x000fea0003c00000 */
[----:B------:R-:W-:Y:S01]  /*1c990*/  MOV R10, R5 ;  /* 0x00000005000a7202 */ /* 0x000fe20000000f00 */
[----:B------:R-:W-:Y:S05]  /*1c9a0*/  BRA `(.L_x_3643) ;  /* 0xfffe3ca000007947 */ /* 0x000fea000383ffff */
.L_x_3476:
[----:B------:R-:W-:Y:S01]  /*1c9b0*/  IMAD.MOV.U32 R9, RZ, RZ, R4 ;  /* 0x000000ffff097224 */ /* 0x000fe200078e0004 */
[----:B------:R-:W-:-:S02]  /*1c9c0*/  MOV R3, 0x1f ;  /* 0x0000001f00037802 */ /* 0x000fc40000000f00 */
[----:B------:R-:W-:Y:S02]  /*1c9d0*/  MOV R2, 0x1c9f0 ;  /* 0x0001c9f000027802 */ /* 0x000fe40000000f00 */
[----:B-123--:R-:W-:Y:S05]  /*1c9e0*/  CALL.REL.NOINC `($__internal_75_$__cuda_sm70_shflsync_idx_p) ;  /* 0x0000147000007944 */ /* 0x00efea0003c00000 */
[----:B------:R-:W-:Y:S01]  /*1c9f0*/  MOV R6, R5 ;  /* 0x0000000500067202 */ /* 0x000fe20000000f00 */
[----:B------:R-:W-:Y:S05]  /*1ca00*/  BRA `(.L_x_3475) ;  /* 0xfffe3ca000007947 */ /* 0x000fea000383ffff */
.L_x_3515:
[----:B------:R-:W-:Y:S01]  /*1ca10*/  IMAD.MOV.U32 R9, RZ, RZ, R13 ;  /* 0x000000ffff097224 */ /* 0x000fe200078e000d */
[----:B------:R-:W-:Y:S01]  /*1ca20*/  MOV R5, RZ ;  /* 0x000000ff00057202 */ /* 0x000fe20000000f00 */
[----:B------:R-:W-:Y:S01]  /*1ca30*/  IMAD.MOV.U32 R3, RZ, RZ, 0x181f ;  /* 0x0000181fff037424 */ /* 0x000fe200078e00ff */
[----:B------:R-:W-:Y:S02]  /*1ca40*/  MOV R2, 0x1ca60 ;  /* 0x0001ca6000027802 */ /* 0x000fe40000000f00 */
[----:B-----5:R-:W-:Y:S05]  /*1ca50*/  CALL.REL.NOINC `($__internal_75_$__cuda_sm70_shflsync_idx_p) ;  /* 0x0000140000007944 */ /* 0x020fea0003c00000 */
[----:B------:R-:W-:Y:S01]  /*1ca60*/  MOV R10, R5 ;  /* 0x00000005000a7202 */ /* 0x000fe20000000f00 */
[----:B------:R-:W-:Y:S05]  /*1ca70*/  BRA `(.L_x_3644) ;  /* 0xfffeb45000007947 */ /* 0x000fea000383ffff */
.L_x_3516:
[----:B------:R-:W-:Y:S01]  /*1ca80*/  IMAD.MOV.U32 R9, RZ, RZ, R15 ;  /* 0x000000ffff097224 */ /* 0x000fe200078e000f */
[----:B------:R-:W-:Y:S01]  /*1ca90*/  MOV R5, RZ ;  /* 0x000000ff00057202 */ /* 0x000fe20000000f00 */
[----:B------:R-:W-:Y:S01]  /*1caa0*/  IMAD.MOV.U32 R3, RZ, RZ, 0x181f ;  /* 0x0000181fff037424 */ /* 0x000fe200078e00ff */
[----:B------:R-:W-:Y:S02]  /*1cab0*/  MOV R2, 0x1cad0 ;  /* 0x0001cad000027802 */ /* 0x000fe40000000f00 */
[----:B-12--5:R-:W-:Y:S05]  /*1cac0*/  CALL.REL.NOINC `($__internal_75_$__cuda_sm70_shflsync_idx_p) ;  /* 0x0000139000007944 */ /* 0x026fea0003c00000 */
[----:B------:R-:W-:Y:S01]  /*1cad0*/  MOV R0, R5 ;  /* 0x0000000500007202 */ /* 0x000fe20000000f00 */
[----:B------:R-:W-:Y:S05]  /*1cae0*/  BRA `(.L_x_3645) ;  /* 0xfffeb40000007947 */ /* 0x000fea000383ffff */
.L_x_3519:
[----:B--2---:R-:W-:Y:S01]  /*1caf0*/  IMAD.MOV.U32 R9, RZ, RZ, R13 ;  /* 0x000000ffff097224 */ /* 0x004fe200078e000d */
[----:B------:R-:W-:Y:S01]  /*1cb00*/  MOV R5, 0x1 ;  /* 0x0000000100057802 */ /* 0x000fe20000000f00 */
[----:B------:R-:W-:Y:S01]  /*1cb10*/  IMAD.MOV.U32 R3, RZ, RZ, 0x181f ;  /* 0x0000181fff037424 */ /* 0x000fe200078e00ff */
[----:B------:R-:W-:-:S02]  /*1cb20*/  MOV R2, 0x1cb40 ;  /* 0x0001cb4000027802 */ /* 0x000fc40000000f00 */
[----:B-1--45:R-:W-:Y:S05]  /*1cb30*/  CALL.REL.NOINC `($__internal_75_$__cuda_sm70_shflsync_idx_p) ;  /* 0x0000132000007944 */ /* 0x032fea0003c00000 */
[----:B------:R-:W-:Y:S01]  /*1cb40*/  IMAD.MOV.U32 R10, RZ, RZ, R5 ;  /* 0x000000ffff0a7224 */ /* 0x000fe200078e0005 */
[----:B------:R-:W-:Y:S01]  /*1cb50*/  MOV R5, 0x1 ;  /* 0x0000000100057802 */ /* 0x000fe20000000f00 */
[----:B------:R-:W-:Y:S01]  /*1cb60*/  IMAD.MOV.U32 R9, RZ, RZ, R15 ;  /* 0x000000ffff097224 */ /* 0x000fe200078e000f */
[----:B------:R-:W-:-:S02]  /*1cb70*/  MOV R3, 0x181f ;  /* 0x0000181f00037802 */ /* 0x000fc40000000f00 */
[----:B------:R-:W-:Y:S02]  /*1cb80*/  MOV R2, 0x1cba0 ;  /* 0x0001cba000027802 */ /* 0x000fe40000000f00 */
[----:B------:R-:W-:Y:S05]  /*1cb90*/  CALL.REL.NOINC `($__internal_75_$__cuda_sm70_shflsync_idx_p) ;  /* 0x000012c000007944 */ /* 0x000fea0003c00000 */
[----:B------:R-:W-:Y:S01]  /*1cba0*/  MOV R0, R5 ;  /* 0x0000000500007202 */ /* 0x000fe20000000f00 */
[----:B------:R-:W-:Y:S05]  /*1cbb0*/  BRA `(.L_x_3646) ;  /* 0xfffeb4a000007947 */ /* 0x000fea000383ffff */
.L_x_3522:
[----:B---3--:R-:W-:Y:S01]  /*1cbc0*/  IMAD.MOV.U32 R9, RZ, RZ, R13 ;  /* 0x000000ffff097224 */ /* 0x008fe200078e000d */
[----:B------:R-:W-:Y:S01]  /*1cbd0*/  MOV R5, 0x2 ;  /* 0x0000000200057802 */ /* 0x000fe20000000f00 */
[----:B------:R-:W-:Y:S01]  /*1cbe0*/  IMAD.MOV.U32 R3, RZ, RZ, 0x181f ;  /* 0x0000181fff037424 */ /* 0x000fe200078e00ff */
[----:B------:R-:W-:Y:S02]  /*1cbf0*/  MOV R2, 0x1cc10 ;  /* 0x0001cc1000027802 */ /* 0x000fe40000000f00 */
[----:B-12-45:R-:W-:Y:S05]  /*1cc00*/  CALL.REL.NOINC `($__internal_75_$__cuda_sm70_shflsync_idx_p) ;  /* 0x0000125000007944 */ /* 0x036fea0003c00000 */
[----:B------:R-:W-:Y:S01]  /*1cc10*/  MOV R10, R5 ;  /* 0x00000005000a7202 */ /* 0x000fe20000000f00 */
[----:B------:R-:W-:Y:S05]  /*1cc20*/  BRA `(.L_x_3647) ;  /* 0xfffeb56000007947 */ /* 0x000fea000383ffff */
.L_x_3523:
[----:B------:R-:W-:Y:S01]  /*1cc30*/  IMAD.MOV.U32 R9, RZ, RZ, R15 ;  /* 0x000000ffff097224 */ /* 0x000fe200078e000f */
[----:B------:R-:W-:Y:S01]  /*1cc40*/  MOV R5, 0x2 ;  /* 0x0000000200057802 */ /* 0x000fe20000000f00 */
[----:B------:R-:W-:Y:S01]  /*1cc50*/  IMAD.MOV.U32 R3, RZ, RZ, 0x181f ;  /* 0x0000181fff037424 */ /* 0x000fe200078e00ff */
[----:B------:R-:W-:Y:S02]  /*1cc60*/  MOV R2, 0x1cc80 ;  /* 0x0001cc8000027802 */ /* 0x000fe40000000f00 */
[----:B-12345:R-:W-:Y:S05]  /*1cc70*/  CALL.REL.NOINC `($__internal_75_$__cuda_sm70_shflsync_idx_p) ;  /* 0x000011e000007944 */ /* 0x03efea0003c00000 */
[----:B------:R-:W-:Y:S01]  /*1cc80*/  MOV R0, R5 ;  /* 0x0000000500007202 */ /* 0x000fe20000000f00 */
[----:B------:R-:W-:Y:S05]  /*1cc90*/  BRA `(.L_x_3648) ;  /* 0xfffeb51000007947 */ /* 0x000fea000383ffff */
.L_x_3526:
[----:B-1----:R-:W-:Y:S01]  /*1cca0*/  IMAD.MOV.U32 R9, RZ, RZ, R13 ;  /* 0x000000ffff097224 */ /* 0x002fe200078e000d */
[----:B------:R-:W-:Y:S01]  /*1ccb0*/  MOV R5, 0x3 ;  /* 0x0000000300057802 */ /* 0x000fe20000000f00 */
[----:B------:R-:W-:Y:S01]  /*1ccc0*/  IMAD.MOV.U32 R3, RZ, RZ, 0x181f ;  /* 0x0000181fff037424 */ /* 0x000fe200078e00ff */
[----:B------:R-:W-:-:S02]  /*1ccd0*/  MOV R2, 0x1ccf0 ;  /* 0x0001ccf000027802 */ /* 0x000fc40000000f00 */
[----:B--2345:R-:W-:Y:S05]  /*1cce0*/  CALL.REL.NOINC `($__internal_75_$__cuda_sm70_shflsync_idx_p) ;  /* 0x0000117000007944 */ /* 0x03cfea0003c00000 */
        /* <DEDUP_REMOVED lines=8> */
.L_x_3577:
[----:B------:R-:W-:Y:S01]  /*1cd70*/  IMAD.MOV.U32 R2, RZ, RZ, R233 ;  /* 0x000000ffff027224 */ /* 0x000fe200078e00e9 */
[----:B------:R-:W-:Y:S02]  /*1cd80*/  MOV R5, 0x2 ;  /* 0x0000000200057802 */ /* 0x000fe40000000f00 */
[----:B------:R-:W-:Y:S02]  /*1cd90*/  MOV R3, 0x1cdb0 ;  /* 0x0001cdb000037802 */ /* 0x000fe40000000f00 */
[----:B------:R-:W-:Y:S05]  /*1cda0*/  CALL.REL.NOINC `($__internal_74_$__cuda_sm70_shflsync_bfly_p) ;  /* 0x0000106000007944 */ /* 0x000fea0003c00000 */
[----:B------:R-:W-:Y:S01]  /*1cdb0*/  MOV R0, R5 ;  /* 0x0000000500007202 */ /* 0x000fe20000000f00 */
[----:B------:R-:W-:Y:S05]  /*1cdc0*/  BRA `(.L_x_3650) ;  /* 0xffffaaf000007947 */ /* 0x000fea000383ffff */
.L_x_3578:
[----:B------:R-:W-:Y:S01]  /*1cdd0*/  IMAD.MOV.U32 R2, RZ, RZ, R0 ;  /* 0x000000ffff027224 */ /* 0x000fe200078e0000 */
[----:B------:R-:W-:Y:S02]  /*1cde0*/  MOV R5, 0x1 ;  /* 0x0000000100057802 */ /* 0x000fe40000000f00 */
[----:B------:R-:W-:Y:S02]  /*1cdf0*/  MOV R3, 0x1ce10 ;  /* 0x0001ce1000037802 */ /* 0x000fe40000000f00 */
[----:B-1----:R-:W-:Y:S05]  /*1ce00*/  CALL.REL.NOINC `($__internal_74_$__cuda_sm70_shflsync_bfly_p) ;  /* 0x0000100000007944 */ /* 0x002fea0003c00000 */
[----:B------:R-:W-:Y:S01]  /*1ce10*/  FADD.FTZ R0, R0, R5 ;  /* 0x0000000500007221 */ /* 0x000fe20000010000 */
[----:B------:R-:W-:Y:S02]  /*1ce20*/  MOV R2, R234 ;  /* 0x000000ea00027202 */ /* 0x000fe40000000f00 */
[----:B------:R-:W-:-:S02]  /*1ce30*/  MOV R5, 0x2 ;  /* 0x0000000200057802 */ /* 0x000fc40000000f00 */
[----:B------:R-:W-:Y:S02]  /*1ce40*/  MOV R3, 0x1ce60 ;  /* 0x0001ce6000037802 */ /* 0x000fe40000000f00 */
[----:B------:R-:W-:Y:S05]  /*1ce50*/  CALL.REL.NOINC `($__internal_74_$__cuda_sm70_shflsync_bfly_p) ;  /* 0x00000fb000007944 */ /* 0x000fea0003c00000 */
[----:B------:R-:W-:Y:S01]  /*1ce60*/  FADD.FTZ R4, R234, R5 ;  /* 0x00000005ea047221 */ /* 0x000fe20000010000 */
[----:B------:R-:W-:Y:S02]  /*1ce70*/  MOV R5, 0x1 ;  /* 0x0000000100057802 */ /* 0x000fe40000000f00 */
[----:B------:R-:W-:Y:S02]  /*1ce80*/  MOV R3, 0x1ceb0 ;  /* 0x0001ceb000037802 */ /* 0x000fe40000000f00 */
[----:B------:R-:W-:Y:S02]  /*1ce90*/  MOV R2, R4 ;  /* 0x0000000400027202 */ /* 0x000fe40000000f00 */
[----:B------:R-:W-:Y:S05]  /*1cea0*/  CALL.REL.NOINC `($__internal_74_$__cuda_sm70_shflsync_bfly_p) ;  /* 0x00000f6000007944 */ /* 0x000fea0003c00000 */
[----:B------:R-:W-:Y:S01]  /*1ceb0*/  MOV R3, R5 ;  /* 0x0000000500037202 */ /* 0x000fe20000000f00 */
[----:B------:R-:W-:Y:S05]  /*1cec0*/  BRA `(.L_x_3651) ;  /* 0xffffaa6000007947 */ /* 0x000fea000383ffff */
.L_x_3585:
[----:B-1-34-:R-:W-:Y:S01]  /*1ced0*/  IMAD.MOV.U32 R9, RZ, RZ, R13 ;  /* 0x000000ffff097224 */ /* 0x01afe200078e000d */
[----:B------:R-:W-:Y:S01]  /*1cee0*/  MOV R5, RZ ;  /* 0x000000ff00057202 */ /* 0x000fe20000000f00 */
[----:B------:R-:W-:Y:S01]  /*1cef0*/  IMAD.MOV.U32 R3, RZ, RZ, 0x181f ;  /* 0x0000181fff037424 */ /* 0x000fe200078e00ff */
[----:B------:R-:W-:Y:S02]  /*1cf00*/  MOV R2, 0x1cf20 ;  /* 0x0001cf2000027802 */ /* 0x000fe40000000f00 */
[----:B------:R-:W-:Y:S05]  /*1cf10*/  CALL.REL.NOINC `($__internal_75_$__cuda_sm70_shflsync_idx_p) ;  /* 0x00000f4000007944 */ /* 0x000fea0003c00000 */
[----:B------:R-:W-:Y:S01]  /*1cf20*/  MOV R7, R5 ;  /* 0x0000000500077202 */ /* 0x000fe20000000f00 */
[----:B------:R-:W-:Y:S05]  /*1cf30*/  BRA `(.L_x_3652) ;  /* 0xffffc34000007947 */ /* 0x000fea000383ffff */
.L_x_3586:
[----:B------:R-:W-:Y:S01]  /*1cf40*/  IMAD.MOV.U32 R9, RZ, RZ, R14 ;  /* 0x000000ffff097224 */ /* 0x000fe200078e000e */
[----:B------:R-:W-:Y:S01]  /*1cf50*/  MOV R5, RZ ;  /* 0x000000ff00057202 */ /* 0x000fe20000000f00 */
[----:B------:R-:W-:Y:S01]  /*1cf60*/  IMAD.MOV.U32 R3, RZ, RZ, 0x181f ;  /* 0x0000181fff037424 */ /* 0x000fe200078e00ff */
[----:B------:R-:W-:-:S02]  /*1cf70*/  MOV R2, 0x1cf90 ;  /* 0x0001cf9000027802 */ /* 0x000fc40000000f00 */
[----:B-12---:R-:W-:Y:S05]  /*1cf80*/  CALL.REL.NOINC `($__internal_75_$__cuda_sm70_shflsync_idx_p) ;  /* 0x00000ed000007944 */ /* 0x006fea0003c00000 */
[----:B------:R-:W-:Y:S01]  /*1cf90*/  MOV R2, R5 ;  /* 0x0000000500027202 */ /* 0x000fe20000000f00 */
[----:B------:R-:W-:Y:S05]  /*1cfa0*/  BRA `(.L_x_3653) ;  /* 0xffffc2f000007947 */ /* 0x000fea000383ffff */
.L_x_3589:
[----:B--2---:R-:W-:Y:S01]  /*1cfb0*/  IMAD.MOV.U32 R9, RZ, RZ, R13 ;  /* 0x000000ffff097224 */ /* 0x004fe200078e000d */
[----:B------:R-:W-:Y:S01]  /*1cfc0*/  MOV R5, 0x1 ;  /* 0x0000000100057802 */ /* 0x000fe20000000f00 */
[----:B------:R-:W-:Y:S01]  /*1cfd0*/  IMAD.MOV.U32 R3, RZ, RZ, 0x181f ;  /* 0x0000181fff037424 */ /* 0x000fe200078e00ff */
[----:B----4-:R-:W-:-:S02]  /*1cfe0*/  MOV R2, 0x1d000 ;  /* 0x0001d00000027802 */ /* 0x010fc40000000f00 */
[----:B-1-3--:R-:W-:Y:S05]  /*1cff0*/  CALL.REL.NOINC `($__internal_75_$__cuda_sm70_shflsync_idx_p) ;  /* 0x00000e6000007944 */ /* 0x00afea0003c00000 */
        /* <DEDUP_REMOVED lines=8> */
.L_x_3592:
[----:B-1----:R-:W-:Y:S01]  /*1d080*/  IMAD.MOV.U32 R9, RZ, RZ, R13 ;  /* 0x000000ffff097224 */ /* 0x002fe200078e000d */
[----:B------:R-:W-:Y:S01]  /*1d090*/  MOV R5, 0x2 ;  /* 0x0000000200057802 */ /* 0x000fe20000000f00 */
[----:B------:R-:W-:Y:S01]  /*1d0a0*/  IMAD.MOV.U32 R3, RZ, RZ, 0x181f ;  /* 0x0000181fff037424 */ /* 0x000fe200078e00ff */
[----:B----4-:R-:W-:Y:S02]  /*1d0b0*/  MOV R2, 0x1d0d0 ;  /* 0x0001d0d000027802 */ /* 0x010fe40000000f00 */
[----:B--23--:R-:W-:Y:S05]  /*1d0c0*/  CALL.REL.NOINC `($__internal_75_$__cuda_sm70_shflsync_idx_p) ;  /* 0x00000d9000007944 */ /* 0x00cfea0003c00000 */
[----:B------:R-:W-:Y:S01]  /*1d0d0*/  MOV R7, R5 ;  /* 0x0000000500077202 */ /* 0x000fe20000000f00 */
[----:B------:R-:W-:Y:S05]  /*1d0e0*/  BRA `(.L_x_3655) ;  /* 0xffffc44000007947 */ /* 0x000fea000383ffff */
.L_x_3593:
[----:B------:R-:W-:Y:S01]  /*1d0f0*/  IMAD.MOV.U32 R9, RZ, RZ, R14 ;  /* 0x000000ffff097224 */ /* 0x000fe200078e000e */
[----:B------:R-:W-:Y:S01]  /*1d100*/  MOV R5, 0x2 ;  /* 0x0000000200057802 */ /* 0x000fe20000000f00 */
[----:B------:R-:W-:Y:S01]  /*1d110*/  IMAD.MOV.U32 R3, RZ, RZ, 0x181f ;  /* 0x0000181fff037424 */ /* 0x000fe200078e00ff */
[----:B----4-:R-:W-:Y:S02]  /*1d120*/  MOV R2, 0x1d140 ;  /* 0x0001d14000027802 */ /* 0x010fe40000000f00 */
[----:B-123--:R-:W-:Y:S05]  /*1d130*/  CALL.REL.NOINC `($__internal_75_$__cuda_sm70_shflsync_idx_p) ;  /* 0x00000d2000007944 */ /* 0x00efea0003c00000 */
[----:B------:R-:W-:Y:S01]  /*1d140*/  MOV R2, R5 ;  /* 0x0000000500027202 */ /* 0x000fe20000000f00 */
[----:B------:R-:W-:Y:S05]  /*1d150*/  BRA `(.L_x_3656) ;  /* 0xffffc3f000007947 */ /* 0x000fea000383ffff */
.L_x_3596:
[----:B-1----:R-:W-:Y:S01]  /*1d160*/  IMAD.MOV.U32 R9, RZ, RZ, R13 ;  /* 0x000000ffff097224 */ /* 0x002fe200078e000d */
[----:B------:R-:W-:Y:S01]  /*1d170*/  MOV R5, 0x3 ;  /* 0x0000000300057802 */ /* 0x000fe20000000f00 */
[----:B------:R-:W-:Y:S01]  /*1d180*/  IMAD.MOV.U32 R3, RZ, RZ, 0x181f ;  /* 0x0000181fff037424 */ /* 0x000fe200078e00ff */
[----:B------:R-:W-:-:S02]  /*1d190*/  MOV R2, 0x1d1b0 ;  /* 0x0001d1b000027802 */ /* 0x000fc40000000f00 */
[----:B--234-:R-:W-:Y:S05]  /*1d1a0*/  CALL.REL.NOINC `($__internal_75_$__cuda_sm70_shflsync_idx_p) ;  /* 0x00000cb000007944 */ /* 0x01cfea0003c00000 */
        /* <DEDUP_REMOVED lines=8> */
.L_x_3598:
[----:B------:R-:W-:Y:S01]  /*1d230*/  IMAD.MOV.U32 R9, RZ, RZ, R36 ;  /* 0x000000ffff097224 */ /* 0x000fe200078e0024 */
[----:B------:R-:W-:Y:S01]  /*1d240*/  MOV R5, RZ ;  /* 0x000000ff00057202 */ /* 0x000fe20000000f00 */
[----:B------:R-:W-:Y:S01]  /*1d250*/  IMAD.MOV.U32 R3, RZ, RZ, 0x1c1f ;  /* 0x00001c1fff037424 */ /* 0x000fe200078e00ff */
[----:B------:R-:W-:Y:S02]  /*1d260*/  MOV R2, 0x1d280 ;  /* 0x0001d28000027802 */ /* 0x000fe40000000f00 */
[----:B-1----:R-:W-:Y:S05]  /*1d270*/  CALL.REL.NOINC `($__internal_75_$__cuda_sm70_shflsync_idx_p) ;  /* 0x00000be000007944 */ /* 0x002fea0003c00000 */
[----:B------:R-:W-:Y:S01]  /*1d280*/  MOV R4, R5 ;  /* 0x0000000500047202 */ /* 0x000fe20000000f00 */
[----:B------:R-:W-:Y:S05]  /*1d290*/  BRA `(.L_x_3658) ;  /* 0xffffc72000007947 */ /* 0x000fea000383ffff */
.L_x_3599:
[----:B------:R-:W-:Y:S01]  /*1d2a0*/  IMAD.MOV.U32 R9, RZ, RZ, R37 ;  /* 0x000000ffff097224 */ /* 0x000fe200078e0025 */
[----:B------:R-:W-:Y:S01]  /*1d2b0*/  MOV R5, RZ ;  /* 0x000000ff00057202 */ /* 0x000fe20000000f00 */
[----:B------:R-:W-:Y:S01]  /*1d2c0*/  IMAD.MOV.U32 R3, RZ, RZ, 0x1c1f ;  /* 0x00001c1fff037424 */ /* 0x000fe200078e00ff */
[----:B------:R-:W-:Y:S02]  /*1d2d0*/  MOV R2, 0x1d2f0 ;  /* 0x0001d2f000027802 */ /* 0x000fe40000000f00 */
[----:B-123--:R-:W-:Y:S05]  /*1d2e0*/  CALL.REL.NOINC `($__internal_75_$__cuda_sm70_shflsync_idx_p) ;  /* 0x00000b7000007944 */ /* 0x00efea0003c00000 */
[----:B------:R-:W-:Y:S01]  /*1d2f0*/  MOV R0, R5 ;  /* 0x0000000500007202 */ /* 0x000fe20000000f00 */
[----:B------:R-:W-:Y:S05]  /*1d300*/  BRA `(.L_x_3659) ;  /* 0xffffc6d000007947 */ /* 0x000fea000383ffff */
.L_x_3602:
[----:B------:R-:W-:Y:S01]  /*1d310*/  IMAD.MOV.U32 R9, RZ, RZ, R36 ;  /* 0x000000ffff097224 */ /* 0x000fe200078e0024 */
[----:B------:R-:W-:Y:S01]  /*1d320*/  MOV R5, 0x1 ;  /* 0x0000000100057802 */ /* 0x000fe20000000f00 */
[----:B---3--:R-:W-:Y:S01]  /*1d330*/  IMAD.MOV.U32 R3, RZ, RZ, 0x1c1f ;  /* 0x00001c1fff037424 */ /* 0x008fe200078e00ff */
[----:B------:R-:W-:-:S02]  /*1d340*/  MOV R2, 0x1d360 ;  /* 0x0001d36000027802 */ /* 0x000fc40000000f00 */
[----:B--2-4-:R-:W-:Y:S05]  /*1d350*/  CALL.REL.NOINC `($__internal_75_$__cuda_sm70_shflsync_idx_p) ;  /* 0x00000b0000007944 */ /* 0x014fea0003c00000 */
        /* <DEDUP_REMOVED lines=8> */
.L_x_3606:
[----:B------:R-:W-:Y:S01]  /*1d3e0*/  IMAD.MOV.U32 R9, RZ, RZ, R11 ;  /* 0x000000ffff097224 */ /* 0x000fe200078e000b */
[----:B------:R-:W-:Y:S01]  /*1d3f0*/  MOV R5, RZ ;  /* 0x000000ff00057202 */ /* 0x000fe20000000f00 */
[----:B------:R-:W-:Y:S01]  /*1d400*/  IMAD.MOV.U32 R3, RZ, RZ, 0x181f ;  /* 0x0000181fff037424 */ /* 0x000fe200078e00ff */
[----:B------:R-:W-:Y:S02]  /*1d410*/  MOV R2, 0x1d430 ;  /* 0x0001d43000027802 */ /* 0x000fe40000000f00 */
[----:B------:R-:W-:Y:S05]  /*1d420*/  CALL.REL.NOINC `($__internal_75_$__cuda_sm70_shflsync_idx_p) ;  /* 0x00000a3000007944 */ /* 0x000fea0003c00000 */
[----:B------:R-:W-:Y:S01]  /*1d430*/  MOV R10, R5 ;  /* 0x00000005000a7202 */ /* 0x000fe20000000f00 */
[----:B------:R-:W-:Y:S05]  /*1d440*/  BRA `(.L_x_3661) ;  /* 0xffffdcc000007947 */ /* 0x000fea000383ffff */
.L_x_3607:
[----:B------:R-:W-:Y:S01]  /*1d450*/  IMAD.MOV.U32 R9, RZ, RZ, R14 ;  /* 0x000000ffff097224 */ /* 0x000fe200078e000e */
[----:B------:R-:W-:Y:S01]  /*1d460*/  MOV R5, RZ ;  /* 0x000000ff00057202 */ /* 0x000fe20000000f00 */
[----:B------:R-:W-:Y:S01]  /*1d470*/  IMAD.MOV.U32 R3, RZ, RZ, 0x181f ;  /* 0x0000181fff037424 */ /* 0x000fe200078e00ff */
[----:B------:R-:W-:Y:S02]  /*1d480*/  MOV R2, 0x1d4a0 ;  /* 0x0001d4a000027802 */ /* 0x000fe40000000f00 */
[----:B-12---:R-:W-:Y:S05]  /*1d490*/  CALL.REL.NOINC `($__internal_75_$__cuda_sm70_shflsync_idx_p) ;  /* 0x000009c000007944 */ /* 0x006fea0003c00000 */
[----:B------:R-:W-:Y:S01]  /*1d4a0*/  MOV R2, R5 ;  /* 0x0000000500027202 */ /* 0x000fe20000000f00 */
[----:B------:R-:W-:Y:S05]  /*1d4b0*/  BRA `(.L_x_3662) ;  /* 0xffffdc7000007947 */ /* 0x000fea000383ffff */
.L_x_3610:
        /* <DEDUP_REMOVED lines=13> */
.L_x_3613:
[----:B-1----:R-:W-:Y:S01]  /*1d590*/  IMAD.MOV.U32 R9, RZ, RZ, R11 ;  /* 0x000000ffff097224 */ /* 0x002fe200078e000b */
[----:B------:R-:W-:Y:S01]  /*1d5a0*/  MOV R5, 0x2 ;  /* 0x0000000200057802 */ /* 0x000fe20000000f00 */
[----:B------:R-:W-:Y:S01]  /*1d5b0*/  IMAD.MOV.U32 R3, RZ, RZ, 0x181f ;  /* 0x0000181fff037424 */ /* 0x000fe200078e00ff */
[----:B----4-:R-:W-:Y:S02]  /*1d5c0*/  MOV R2, 0x1d5e0 ;  /* 0x0001d5e000027802 */ /* 0x010fe40000000f00 */
[----:B--23--:R-:W-:Y:S05]  /*1d5d0*/  CALL.REL.NOINC `($__internal_75_$__cuda_sm70_shflsync_idx_p) ;  /* 0x0000088000007944 */ /* 0x00cfea0003c00000 */
[----:B------:R-:W-:Y:S01]  /*1d5e0*/  MOV R10, R5 ;  /* 0x00000005000a7202 */ /* 0x000fe20000000f00 */
[----:B------:R-:W-:Y:S05]  /*1d5f0*/  BRA `(.L_x_3664) ;  /* 0xffffddd000007947 */ /* 0x000fea000383ffff */
.L_x_3614:
[----:B------:R-:W-:Y:S01]  /*1d600*/  IMAD.MOV.U32 R9, RZ, RZ, R14 ;  /* 0x000000ffff097224 */ /* 0x000fe200078e000e */
[----:B------:R-:W-:Y:S01]  /*1d610*/  MOV R5, 0x2 ;  /* 0x0000000200057802 */ /* 0x000fe20000000f00 */
[----:B------:R-:W-:Y:S01]  /*1d620*/  IMAD.MOV.U32 R3, RZ, RZ, 0x181f ;  /* 0x0000181fff037424 */ /* 0x000fe200078e00ff */
[----:B----4-:R-:W-:Y:S02]  /*1d630*/  MOV R2, 0x1d650 ;  /* 0x0001d65000027802 */ /* 0x010fe40000000f00 */
[----:B-123--:R-:W-:Y:S05]  /*1d640*/  CALL.REL.NOINC `($__internal_75_$__cuda_sm70_shflsync_idx_p) ;  /* 0x0000081000007944 */ /* 0x00efea0003c00000 */
[----:B------:R-:W-:Y:S01]  /*1d650*/  MOV R2, R5 ;  /* 0x0000000500027202 */ /* 0x000fe20000000f00 */
[----:B------:R-:W-:Y:S05]  /*1d660*/  BRA `(.L_x_3665) ;  /* 0xffffdd8000007947 */ /* 0x000fea000383ffff */
.L_x_3617:
        /* <DEDUP_REMOVED lines=13> */
.L_x_3619:
[----:B------:R-:W-:Y:S01]  /*1d740*/  IMAD.MOV.U32 R9, RZ, RZ, R86 ;  /* 0x000000ffff097224 */ /* 0x000fe200078e0056 */
[----:B------:R-:W-:Y:S01]  /*1d750*/  MOV R5, RZ ;  /* 0x000000ff00057202 */ /* 0x000fe20000000f00 */
[----:B---3--:R-:W-:Y:S01]  /*1d760*/  IMAD.MOV.U32 R3, RZ, RZ, 0x1f ;  /* 0x0000001fff037424 */ /* 0x008fe200078e00ff */
[----:B----4-:R-:W-:Y:S02]  /*1d770*/  MOV R2, 0x1d790 ;  /* 0x0001d79000027802 */ /* 0x010fe40000000f00 */
[----:B--2---:R-:W-:Y:S05]  /*1d780*/  CALL.REL.NOINC `($__internal_75_$__cuda_sm70_shflsync_idx_p) ;  /* 0x000006d000007944 */ /* 0x004fea0003c00000 */
[----:B------:R-:W-:Y:S01]  /*1d790*/  MOV R10, R5 ;  /* 0x00000005000a7202 */ /* 0x000fe20000000f00 */
[----:B------:R-:W-:Y:S05]  /*1d7a0*/  BRA `(.L_x_3667) ;  /* 0xffffdf5000007947 */ /* 0x000fea000383ffff */
.L_x_3620:
[----:B------:R-:W-:Y:S01]  /*1d7b0*/  IMAD.MOV.U32 R9, RZ, RZ, R86 ;  /* 0x000000ffff097224 */ /* 0x000fe200078e0056 */
[----:B------:R-:W-:Y:S01]  /*1d7c0*/  MOV R5, 0x1 ;  /* 0x0000000100057802 */ /* 0x000fe20000000f00 */
[----:B------:R-:W-:Y:S01]  /*1d7d0*/  IMAD.MOV.U32 R3, RZ, RZ, 0x1f ;  /* 0x0000001fff037424 */ /* 0x000fe200078e00ff */
[----:B----4-:R-:W-:Y:S02]  /*1d7e0*/  MOV R2, 0x1d800 ;  /* 0x0001d80000027802 */ /* 0x010fe40000000f00 */
[----:B-123--:R-:W-:Y:S05]  /*1d7f0*/  CALL.REL.NOINC `($__internal_75_$__cuda_sm70_shflsync_idx_p) ;  /* 0x0000066000007944 */ /* 0x00efea0003c00000 */
[----:B------:R-:W-:Y:S01]  /*1d800*/  MOV R8, R5 ;  /* 0x0000000500087202 */ /* 0x000fe20000000f00 */
[----:B------:R-:W-:Y:S05]  /*1d810*/  BRA `(.L_x_3668) ;  /* 0xffffdf0000007947 */ /* 0x000fea000383ffff */
.L_x_3621:
[----:B------:R-:W-:Y:S01]  /*1d820*/  IMAD.MOV.U32 R0, RZ, RZ, R4 ;  /* 0x000000ffff007224 */ /* 0x000fe200078e0004 */
[----:B------:R-:W-:-:S02]  /*1d830*/  MOV R2, 0x1 ;  /* 0x0000000100027802 */ /* 0x000fc40000000f00 */
[----:B------:R-:W-:Y:S02]  /*1d840*/  MOV R3, 0x1d860 ;  /* 0x0001d86000037802 */ /* 0x000fe40000000f00 */
[----:B-1-3--:R-:W-:Y:S05]  /*1d850*/  CALL.REL.NOINC `($__internal_76_$__cuda_sm70_shflsync_up_p) ;  /* 0x0000065000007944 */ /* 0x00afea0003c00000 */
[----:B------:R-:W-:Y:S05]  /*1d860*/  BRA `(.L_x_3669) ;  /* 0xffffdfd000007947 */ /* 0x000fea000383ffff */
.L_x_3622:
[----:B------:R-:W-:Y:S01]  /*1d870*/  IMAD.MOV.U32 R0, RZ, RZ, R4 ;  /* 0x000000ffff007224 */ /* 0x000fe200078e0004 */
[----:B------:R-:W-:Y:S02]  /*1d880*/  MOV R2, 0x2 ;  /* 0x0000000200027802 */ /* 0x000fe40000000f00 */
[----:B------:R-:W-:Y:S02]  /*1d890*/  MOV R3, 0x1d8b0 ;  /* 0x0001d8b000037802 */ /* 0x000fe40000000f00 */
[----:B-1-3--:R-:W-:Y:S05]  /*1d8a0*/  CALL.REL.NOINC `($__internal_76_$__cuda_sm70_shflsync_up_p) ;  /* 0x0000060000007944 */ /* 0x00afea0003c00000 */
        /* <DEDUP_REMOVED lines=27> */
.L_x_3626:
[----:B------:R-:W-:Y:S02]  /*1da60*/  MOV R2, 0x1 ;  /* 0x0000000100027802 */ /* 0x000fe40000000f00 */
[----:B------:R-:W-:-:S02]  /*1da70*/  MOV R3, 0x1da90 ;  /* 0x0001da9000037802 */ /* 0x000fc40000000f00 */
[----:B-1----:R-:W-:Y:S05]  /*1da80*/  CALL.REL.NOINC `($__internal_76_$__cuda_sm70_shflsync_up_p) ;  /* 0x0000042000007944 */ /* 0x002fea0003c00000 */
[----:B------:R-:W-:Y:S01]  /*1da90*/  MOV R2, R5 ;  /* 0x0000000500027202 */ /* 0x000fe20000000f00 */
[----:B------:R-:W-:Y:S05]  /*1daa0*/  BRA `(.L_x_3671) ;  /* 0xffffdfe000007947 */ /* 0x000fea000383ffff */
.L_x_3627:
[----:B------:R-:W-:Y:S02]  /*1dab0*/  MOV R2, 0x2 ;  /* 0x0000000200027802 */ /* 0x000fe40000000f00 */
[----:B------:R-:W-:-:S02]  /*1dac0*/  MOV R3, 0x1dae0 ;  /* 0x0001dae000037802 */ /* 0x000fc40000000f00 */
[----:B-1----:R-:W-:Y:S05]  /*1dad0*/  CALL.REL.NOINC `($__internal_76_$__cuda_sm70_shflsync_up_p) ;  /* 0x000003d000007944 */ /* 0x002fea0003c00000 */
[----:B------:R-:W-:Y:S01]  /*1dae0*/  SEL R5, R5, RZ, P1 ;  /* 0x000000ff05057207 */ /* 0x000fe20000800000 */
[----:B------:R-:W-:Y:S01]  /*1daf0*/  IMAD.MOV.U32 R2, RZ, RZ, 0x4 ;  /* 0x00000004ff027424 */ /* 0x000fe200078e00ff */
[----:B------:R-:W-:-:S03]  /*1db00*/  MOV R3, 0x1db30 ;  /* 0x0001db3000037802 */ /* 0x000fc60000000f00 */
[----:B------:R-:W-:Y:S02]  /*1db10*/  IMAD.IADD R0, R0, 0x1, R5 ;  /* 0x0000000100007824 */ /* 0x000fe400078e0205 */
        /* <DEDUP_REMOVED lines=22> */
.L_x_3629:
[----:B------:R-:W-:Y:S02]  /*1dc80*/  SEL R0, RZ, 0x1, P0 ;  /* 0x00000001ff007807 */ /* 0x000fe40000000000 */
[----:B------:R-:W-:-:S02]  /*1dc90*/  MOV R2, 0x1dcb0 ;  /* 0x0001dcb000027802 */ /* 0x000fc40000000f00 */
[----:B-12---:R-:W-:Y:S05]  /*1dca0*/  CALL.REL.NOINC `($__internal_77_$__cuda_sm70_votesync_ballot) ;  /* 0x0000027000007944 */ /* 0x006fea0003c00000 */
[----:B------:R-:W-:Y:S01]  /*1dcb0*/  MOV R11, R0 ;  /* 0x00000000000b7202 */ /* 0x000fe20000000f00 */
[----:B------:R-:W-:Y:S05]  /*1dcc0*/  BRA `(.L_x_3673) ;  /* 0xffffdf5000007947 */ /* 0x000fea000383ffff */
.L_x_3630:
[----:B------:R-:W-:Y:S01]  /*1dcd0*/  IMAD.MOV.U32 R9, RZ, RZ, R6 ;  /* 0x000000ffff097224 */ /* 0x000fe200078e0006 */
[----:B------:R-:W-:Y:S01]  /*1dce0*/  MOV R5, R0 ;  /* 0x0000000000057202 */ /* 0x000fe20000000f00 */
[----:B------:R-:W-:Y:S01]  /*1dcf0*/  IMAD.MOV.U32 R3, RZ, RZ, 0x1f ;  /* 0x0000001fff037424 */ /* 0x000fe200078e00ff */
[----:B------:R-:W-:-:S02]  /*1dd00*/  MOV R2, 0x1dd20 ;  /* 0x0001dd2000027802 */ /* 0x000fc40000000f00 */
[----:B-12---:R-:W-:Y:S05]  /*1dd10*/  CALL.REL.NOINC `($__internal_75_$__cuda_sm70_shflsync_idx_p) ;  /* 0x0000014000007944 */ /* 0x006fea0003c00000 */
[----:B------:R-:W-:Y:S01]  /*1dd20*/  IMAD.MOV.U32 R6, RZ, RZ, R5 ;  /* 0x000000ffff067224 */ /* 0x000fe200078e0005 */
[----:B------:R-:W-:Y:S01]  /*1dd30*/  MOV R5, R0 ;  /* 0x0000000000057202 */ /* 0x000fe20000000f00 */
[----:B------:R-:W-:Y:S01]  /*1dd40*/  IMAD.MOV.U32 R9, RZ, RZ, R7 ;  /* 0x000000ffff097224 */ /* 0x000fe200078e0007 */
[----:B------:R-:W-:-:S02]  /*1dd50*/  MOV R3, 0x1f ;  /* 0x0000001f00037802 */ /* 0x000fc40000000f00 */
[----:B------:R-:W-:Y:S02]  /*1dd60*/  MOV R2, 0x1dd80 ;  /* 0x0001dd8000027802 */ /* 0x000fe40000000f00 */
[----:B------:R-:W-:Y:S05]  /*1dd70*/  CALL.REL.NOINC `($__internal_75_$__cuda_sm70_shflsync_idx_p) ;  /* 0x000000e000007944 */ /* 0x000fea0003c00000 */
[----:B------:R-:W-:Y:S01]  /*1dd80*/  MOV R7, R5 ;  /* 0x0000000500077202 */ /* 0x000fe20000000f00 */
[----:B------:R-:W-:Y:S05]  /*1dd90*/  BRA `(.L_x_3674) ;  /* 0xffffded000007947 */ /* 0x000fea000383ffff */
.L_x_3633:
[----:B------:R-:W-:Y:S01]  /*1dda0*/  IMAD.MOV.U32 R9, RZ, RZ, R4 ;  /* 0x000000ffff097224 */ /* 0x000fe200078e0004 */
[----:B------:R-:W-:Y:S01]  /*1ddb0*/  MOV R5, R0 ;  /* 0x0000000000057202 */ /* 0x000fe20000000f00 */
[----:B------:R-:W-:Y:S01]  /*1ddc0*/  IMAD.MOV.U32 R3, RZ, RZ, 0x1f ;  /* 0x0000001fff037424 */ /* 0x000fe200078e00ff */
[----:B------:R-:W-:Y:S02]  /*1ddd0*/  MOV R2, 0x1ddf0 ;  /* 0x0001ddf000027802 */ /* 0x000fe40000000f00 */
[----:B-12-4-:R-:W-:Y:S05]  /*1dde0*/  CALL.REL.NOINC `($__internal_75_$__cuda_sm70_shflsync_idx_p) ;  /* 0x0000007000007944 */ /* 0x016fea0003c00000 */
[----:B------:R-:W-:Y:S01]  /*1ddf0*/  MOV R12, R5 ;  /* 0x00000005000c7202 */ /* 0x000fe20000000f00 */
[----:B------:R-:W-:Y:S05]  /*1de00*/  BRA `(.L_x_3632) ;  /* 0xffffdec000007947 */ /* 0x000fea000383ffff */
        .weak           $__internal_74_$__cuda_sm70_shflsync_bfly_p
        .type           $__internal_74_$__cuda_sm70_shflsync_bfly_p,@function
        .size           $__internal_74_$__cuda_sm70_shflsync_bfly_p,($__internal_75_$__cuda_sm70_shflsync_idx_p - $__internal_74_$__cuda_sm70_shflsync_bfly_p)
$__internal_74_$__cuda_sm70_shflsync_bfly_p:
[----:B------:R-:W-:Y:S04]  /*1de10*/  WARPSYNC R6 ;  /* 0x0000000600007348 */ /* 0x000fe80003800000 */
[----:B------:R1:W2:Y:S02]  /*1de20*/  SHFL.BFLY PT, R5, R2, R5, R7 ;  /* 0x0c00000502057389 */ /* 0x0002a400000e0007 */
[----:B-1----:R-:W-:-:S02]  /*1de30*/  MOV R2, R3 ;  /* 0x0000000300027202 */ /* 0x002fc40000000f00 */
[----:B------:R-:W-:-:S04]  /*1de40*/  MOV R3, 0x0 ;  /* 0x0000000000037802 */ /* 0x000fc80000000f00 */
[----:B--2---:R-:W-:Y:S05]  /*1de50*/  RET.REL.NODEC R2 `(_ZN7cutlass13device_kernelIN5flash19enable_sm80_to_sm89INS1_16FlashAttnFwdSm80INS1_25CollectiveMainloopFwdSm80ILi8ELi1ELb0EN4cute5tupleIJNS5_1CILi128EEENS7_ILi64EEENS7_ILi192EEEEEELi192ENS_10bfloat16_tEfNS_4arch4Sm80ELb1ELb0ELb0ELb1ELb0ELb1ELb1ELb1EEENS1_21CollectiveEpilogueFwdINS6_IJS8_SA_S9_EEENS6_IJNS7_ILi1EEESI_SI_EEESC_SE_Li256ELb1ELb1ELb1ELb0EEENS1_36VarlenDynamicPersistentTileSchedulerILi128ELi64ELi256ELi256ELb1ELb1ELb0ELb1ELb1ELb1EEEEEEEEEvNT_6ParamsE) ;  /* 0xfffe21a002007950 */ /* 0x004fea0003c3ffff */
        .weak           $__internal_75_$__cuda_sm70_shflsync_idx_p
        .type           $__internal_75_$__cuda_sm70_shflsync_idx_p,@function
        .size           $__internal_75_$__cuda_sm70_shflsync_idx_p,($__internal_76_$__cuda_sm70_shflsync_up_p - $__internal_75_$__cuda_sm70_shflsync_idx_p)
$__internal_75_$__cuda_sm70_shflsync_idx_p:
[----:B------:R-:W-:-:S04]  /*1de60*/  MOV R87, 0xffffffff ;  /* 0xffffffff00577802 */ /* 0x000fc80000000f00 */
[----:B------:R-:W-:Y:S04]  /*1de70*/  WARPSYNC R87 ;  /* 0x0000005700007348 */ /* 0x000fe80003800000 */
[----:B------:R1:W2:Y:S02]  /*1de80*/  SHFL.IDX PT, R5, R9, R5, R3 ;  /* 0x0000000509057389 */ /* 0x0002a400000e0003 */
[----:B-1----:R-:W-:-:S04]  /*1de90*/  MOV R3, 0x0 ;  /* 0x0000000000037802 */ /* 0x002fc80000000f00 */
[----:B--2---:R-:W-:Y:S05]  /*1dea0*/  RET.REL.NODEC R2 `(_ZN7cutlass13device_kernelIN5flash19enable_sm80_to_sm89INS1_16FlashAttnFwdSm80INS1_25CollectiveMainloopFwdSm80ILi8ELi1ELb0EN4cute5tupleIJNS5_1CILi128EEENS7_ILi64EEENS7_ILi192EEEEEELi192ENS_10bfloat16_tEfNS_4arch4Sm80ELb1ELb0ELb0ELb1ELb0ELb1ELb1ELb1EEENS1_21CollectiveEpilogueFwdINS6_IJS8_SA_S9_EEENS6_IJNS7_ILi1EEESI_SI_EEESC_SE_Li256ELb1ELb1ELb1ELb0EEENS1_36VarlenDynamicPersistentTileSchedulerILi128ELi64ELi256ELi256ELb1ELb1ELb0ELb1ELb1ELb1EEEEEEEEEvNT_6ParamsE) ;  /* 0xfffe215002007950 */ /* 0x004fea0003c3ffff */
        .weak           $__internal_76_$__cuda_sm70_shflsync_up_p
        .type           $__internal_76_$__cuda_sm70_shflsync_up_p,@function
        .size           $__internal_76_$__cuda_sm70_shflsync_up_p,($__internal_77_$__cuda_sm70_votesync_ballot - $__internal_76_$__cuda_sm70_shflsync_up_p)
$__internal_76_$__cuda_sm70_shflsync_up_p:
[----:B------:R-:W-:Y:S02]  /*1deb0*/  IMAD.MOV.U32 R5, RZ, RZ, RZ ;  /* 0x000000ffff057224 */ /* 0x000fe400078e00ff */
[----:B------:R-:W-:-:S04]  /*1dec0*/  IMAD.MOV.U32 R9, RZ, RZ, -0x1 ;  /* 0xffffffffff097424 */ /* 0x000fc800078e00ff */
[----:B------:R-:W-:Y:S04]  /*1ded0*/  WARPSYNC R9 ;  /* 0x0000000900007348 */ /* 0x000fe80003800000 */
[----:B------:R1:W2:Y:S02]  /*1dee0*/  SHFL.UP PT, R5, R0, R2, R5 ;  /* 0x0400000200057389 */ /* 0x0002a400000e0005 */
[----:B-1----:R-:W-:Y:S02]  /*1def0*/  MOV R2, R3 ;  /* 0x0000000300027202 */ /* 0x002fe40000000f00 */
[----:B------:R-:W-:-:S04]  /*1df00*/  MOV R3, 0x0 ;  /* 0x0000000000037802 */ /* 0x000fc80000000f00 */
[----:B--2---:R-:W-:Y:S05]  /*1df10*/  RET.REL.NODEC R2 `(_ZN7cutlass13device_kernelIN5flash19enable_sm80_to_sm89INS1_16FlashAttnFwdSm80INS1_25CollectiveMainloopFwdSm80ILi8ELi1ELb0EN4cute5tupleIJNS5_1CILi128EEENS7_ILi64EEENS7_ILi192EEEEEELi192ENS_10bfloat16_tEfNS_4arch4Sm80ELb1ELb0ELb0ELb1ELb0ELb1ELb1ELb1EEENS1_21CollectiveEpilogueFwdINS6_IJS8_SA_S9_EEENS6_IJNS7_ILi1EEESI_SI_EEESC_SE_Li256ELb1ELb1ELb1ELb0EEENS1_36VarlenDynamicPersistentTileSchedulerILi128ELi64ELi256ELi256ELb1ELb1ELb0ELb1ELb1ELb1EEEEEEEEEvNT_6ParamsE) ;  /* 0xfffe20e002007950 */ /* 0x004fea0003c3ffff */
        .weak           $__internal_77_$__cuda_sm70_votesync_ballot
        .type           $__internal_77_$__cuda_sm70_votesync_ballot,@function
        .size           $__internal_77_$__cuda_sm70_votesync_ballot,(.L_x_5020 - $__internal_77_$__cuda_sm70_votesync_ballot)
$__internal_77_$__cuda_sm70_votesync_ballot:
[----:B------:R-:W-:Y:S01]  /*1df20*/  ISETP.NE.U32.AND P0, PT, R0, 0x1, PT ;  /* 0x000000010000780c */ /* 0x000fe20003f05070 */
[----:B------:R-:W-:-:S04]  /*1df30*/  IMAD.MOV.U32 R3, RZ, RZ, -0x1 ;  /* 0xffffffffff037424 */ /* 0x000fc800078e00ff */
[----:B------:R-:W-:Y:S08]  /*1df40*/  WARPSYNC R3 ;  /* 0x0000000300007348 */ /* 0x000ff00003800000 */
[----:B------:R-:W-:-:S04]  /*1df50*/  VOTE.ANY R0, PT, !P0 ;  /* 0x0000000000007806 */ /* 0x000fc800040e0100 */
[----:B------:R-:W-:Y:S01]  /*1df60*/  LOP3.LUT R0, R0, R3, RZ, 0xc0, !PT ;  /* 0x0000000300007212 */ /* 0x000fe200078ec0ff */
[----:B------:R-:W-:-:S04]  /*1df70*/  IMAD.MOV.U32 R3, RZ, RZ, 0x0 ;  /* 0x00000000ff037424 */ /* 0x000fc800078e00ff */
[----:B------:R-:W-:Y:S05]  /*1df80*/  RET.REL.NODEC R2 `(_ZN7cutlass13device_kernelIN5flash19enable_sm80_to_sm89INS1_16FlashAttnFwdSm80INS1_25CollectiveMainloopFwdSm80ILi8ELi1ELb0EN4cute5tupleIJNS5_1CILi128EEENS7_ILi64EEENS7_ILi192EEEEEELi192ENS_10bfloat16_tEfNS_4arch4Sm80ELb1ELb0ELb0ELb1ELb0ELb1ELb1ELb1EEENS1_21CollectiveEpilogueFwdINS6_IJS8_SA_S9_EEENS6_IJNS7_ILi1EEESI_SI_EEESC_SE_Li256ELb1ELb1ELb1ELb0EEENS1_36VarlenDynamicPersistentTileSchedulerILi128ELi64ELi256ELi256ELb1ELb1ELb0ELb1ELb1ELb1EEEEEEEEEvNT_6ParamsE) ;  /* 0xfffe207002007950 */ /* 0x000fea0003c3ffff */
.L_x_3675:
        /* <DEDUP_REMOVED lines=15> */
.L_x_5020:


//--------------------- .text._ZN7cutlass13device_kernelIN5flash19enable_sm80_to_sm89INS1_16FlashAttnFwdSm80INS1_25CollectiveMainloopFwdSm80ILi8ELi2ELb1EN4cute5tupleIJNS5_1CILi128EEENS7_ILi96EEENS7_ILi192EEEEEELi192ENS_10bfloat16_tEfNS_4arch4Sm80ELb0ELb0ELb0ELb0ELb0ELb0ELb1ELb1EEENS1_21CollectiveEpilogueFwdINS6_IJS8_SA_S9_EEENS6_IJNS7_ILi1EEESI_SI_EEESC_SE_Li256ELb0ELb1ELb1ELb0EEENS1_19SingleTileSchedulerILb0ELb1ELb1ELi128EEEEEEEEEvNT_6ParamsE --------------------------
	.section	.text._ZN7cutlass13device_kernelIN5flash19enable_sm80_to_sm89INS1_16FlashAttnFwdSm80INS1_25CollectiveMainloopFwdSm80ILi8ELi2ELb1EN4cute5tupleIJNS5_1CILi128EEENS7_ILi96EEENS7_ILi192EEEEEELi192ENS_10bfloat16_tEfNS_4arch4Sm80ELb0ELb0ELb0ELb0ELb0ELb0ELb1ELb1EEENS1_21CollectiveEpilogueFwdINS6_IJS8_SA_S9_EEENS6_IJNS7_ILi1EEESI_SI_EEESC_SE_Li256ELb0ELb1ELb1ELb0EEENS1_19SingleTileSchedulerILb0ELb1ELb1ELi128EEEEEEEEEvNT_6ParamsE,"ax",@progbits
	.sectioninfo	@"SHI_REGISTERS=255"
	.align	128
.text._ZN7cutlass13device_kernelIN5flash19enable_sm80_to_sm89INS1_16FlashAttnFwdSm80INS1_25CollectiveMainloopFwdSm80ILi8ELi2ELb1EN4cute5tupleIJNS5_1CILi128EEENS7_ILi96EEENS7_ILi192EEEEEELi192ENS_10bfloat16_tEfNS_4arch4Sm80ELb0ELb0ELb0ELb0ELb0ELb0ELb1ELb1EEENS1_21CollectiveEpilogueFwdINS6_IJS8_SA_S9_EEENS6_IJNS7_ILi1EEESI_SI_EEESC_SE_Li256ELb0ELb1ELb1ELb0EEENS1_19SingleTileSchedulerILb0ELb1ELb1ELi128EEEEEEEEEvNT_6ParamsE:
        .type           _ZN7cutlass13device_kernelIN5flash19enable_sm80_to_sm89INS1_16FlashAttnFwdSm80INS1_25CollectiveMainloopFwdSm80ILi8ELi2ELb1EN4cute5tupleIJNS5_1CILi128EEENS7_ILi96EEENS7_ILi192EEEEEELi192ENS_10bfloat16_tEfNS_4arch4Sm80ELb0ELb0ELb0ELb0ELb0ELb0ELb1ELb1EEENS1_21CollectiveEpilogueFwdINS6_IJS8_SA_S9_EEENS6_IJNS7_ILi1EEESI_SI_EEESC_SE_Li256ELb0ELb1ELb1ELb0EEENS1_19SingleTileSchedulerILb0ELb1ELb1ELi128EEEEEEEEEvNT_6ParamsE,@function
        .size           _ZN7cutlass13device_kernelIN5flash19enable_sm80_to_sm89INS1_16FlashAttnFwdSm80INS1_25CollectiveMainloopFwdSm80ILi8ELi2ELb1EN4cute5tupleIJNS5_1CILi128EEENS7_ILi96EEENS7_ILi192EEEEEELi192ENS_10bfloat16_tEfNS_4arch4Sm80ELb0ELb0ELb0ELb0ELb0ELb0ELb1ELb1EEENS1_21CollectiveEpilogueFwdINS6_IJS8_SA_S9_EEENS6_IJNS7_ILi1EEESI_SI_EEESC_SE_Li256ELb0ELb1ELb1ELb0EEENS1_19SingleTileSchedulerILb0ELb1ELb1ELi128EEEEEEEEEvNT_6ParamsE,(.L_x_5025 - _ZN7cutlass13device_kernelIN5flash19enable_sm80_to_sm89INS1_16FlashAttnFwdSm80INS1_25CollectiveMainloopFwdSm80ILi8ELi2ELb1EN4cute5tupleIJNS5_1CILi128EEENS7_ILi96EEENS7_ILi192EEEEEELi192ENS_10bfloat16_tEfNS_4arch4Sm80ELb0ELb0ELb0ELb0ELb0ELb0ELb1ELb1EEENS1_21CollectiveEpilogueFwdINS6_IJS8_SA_S9_EEENS6_IJNS7_ILi1EEESI_SI_EEESC_SE_Li256ELb0ELb1ELb1ELb0EEENS1_19SingleTileSchedulerILb0ELb1ELb1ELi128EEEEEEEEEvNT_6ParamsE)
        .other          _ZN7cutlass13device_kernelIN5flash19enable_sm80_to_sm89INS1_16FlashAttnFwdSm80INS1_25CollectiveMainloopFwdSm80ILi8ELi2ELb1EN4cute5tupleIJNS5_1CILi128EEENS7_ILi96EEENS7_ILi192EEEEEELi192ENS_10bfloat16_tEfNS_4arch4Sm80ELb0ELb0ELb0ELb0ELb0ELb0ELb1ELb1EEENS1_21CollectiveEpilogueFwdINS6_IJS8_SA_S9_EEENS6_IJNS7_ILi1EEESI_SI_EEESC_SE_Li256ELb0ELb1ELb1ELb0EEENS1_19SingleTileSchedulerILb0ELb1ELb1ELi128EEEEEEEEEvNT_6ParamsE,@"STO_CUDA_ENTRY STV_DEFAULT"
_ZN7cutlass13device_kernelIN5flash19enable_sm80_to_sm89INS1_16FlashAttnFwdSm80INS1_25CollectiveMainloopFwdSm80ILi8ELi2ELb1EN4cute5tupleIJNS5_1CILi128EEENS7_ILi96EEENS7_ILi192EEEEEELi192ENS_10bfloat16_tEfNS_4arch4Sm80ELb0ELb0ELb0ELb0ELb0ELb0ELb1ELb1EEENS1_21CollectiveEpilogueFwdINS6_IJS8_SA_S9_EEENS6_IJNS7_ILi1EEESI_SI_EEESC_SE_Li256ELb0ELb1ELb1ELb0EEENS1_19SingleTileSchedulerILb0ELb1ELb1ELi128EEEEEEEEEvNT_6ParamsE:
        /* <DEDUP_REMOVED lines=18> */
.L_x_3676:
[----:B---3--:R-:W-:Y:S02]  /*0120*/  ULDC.64 UR4, c[0x0][0x550] ;  /* 0x0001540000047ab9 */ /* 0x008fe40000000a00 */
[----:B------:R-:W-:Y:S02]  /*0130*/  UISETP.NE.AND UP0, UPT, UR4, 0x1, UPT ;  /* 0x000000010400788c */ /* 0x000fe4000bf05270 */
[----:B------:R-:W-:-:S02]  /*0140*/  UIMAD.WIDE.U32 UR8, UR6, UR5, URZ ;  /* 0x00000005060872a5 */ /* 0x000fc4000f8e003f */
[----:B------:R-:W-:Y:S02]  /*0150*/  ULDC UR4, c[0x0][0x558] ;  /* 0x0001560000047ab9 */ /* 0x000fe40000000800 */
[----:B------:R-:W-:-:S05]  /*0160*/  UMOV UR11, UR6 ;  /* 0x00000006000b7c82 */ /* 0x000fca0008000000 */
[----:B------:R-:W-:-:S03]  /*0170*/  @UP0 USHF.R.U32.HI UR11, URZ, UR4, UR9 ;  /* 0x000000043f0b0299 */ /* 0x000fc60008011609 */
.L_x_3677:
        /* <DEDUP_REMOVED lines=21> */
[-C--:B------:R-:W-:Y:S02]  /*02d0*/  IABS R0, R2.reuse ;  /* 0x0000000200007213 */ /* 0x080fe40000000000 */
[----:B------:R-:W-:Y:S02]  /*02e0*/  IABS R2, R2 ;  /* 0x0000000200027213 */ /* 0x000fe40000000000 */
        /* <DEDUP_REMOVED lines=10> */
[----:B------:R-:W-:-:S04]  /*0390*/  UIMAD UR4, UR4, UR9, URZ ;  /* 0x00000009040472a4 */ /* 0x000fc8000f8e023f */
[----:B------:R-:W-:Y:S01]  /*03a0*/  IMAD.MOV.U32 R3, RZ, RZ, R0 ;  /* 0x000000ffff037224 */ /* 0x000fe200078e0000 */
[----:B------:R-:W-:Y:S01]  /*03b0*/  UIMAD.WIDE.U32 UR12, UR13, UR4, UR12 ;  /* 0x000000040d0c72a5 */ /* 0x000fe2000f8e000c */
[----:B------:R-:W-:Y:S02]  /*03c0*/  IMAD.MOV R0, RZ, RZ, -R2 ;  /* 0x000000ffff007224 */ /* 0x000fe400078e0a02 */
[----:B------:R-:W1:Y:S08]  /*03d0*/  R2UR UR8, R3 ;  /* 0x00000000030873c2 */ /* 0x000e7000000e0000 */
        /* <DEDUP_REMOVED lines=12> */
.L_x_3678:
        /* <DEDUP_REMOVED lines=81> */
[----:B------:R-:W-:Y:S01]  /*09b0*/  UIMAD UR6, UR11, UR7, UR16 ;  /* 0x000000070b0672a4 */ /* 0x000fe2000f8e0210 */
[----:B------:R-:W-:Y:S01]  /*09c0*/  IMAD R7, R7, c[0x0][0x168], RZ ;  /* 0x00005a0007077a24 */ /* 0x000fe200078e02ff */
[-C--:B------:R-:W-:Y:S01]  /*09d0*/  LEA.HI R10, R34, R132.reuse, RZ, 0x4 ;  /* 0x00000084220a7211 */ /* 0x080fe200078f20ff */
[----:B------:R-:W-:Y:S01]  /*09e0*/  IMAD.IADD R26, R132, 0x1, -R0 ;  /* 0x00000001841a7824 */ /* 0x000fe200078e0a00 */
[----:B------:R-:W-:Y:S01]  /*09f0*/  UIADD3 UR6, UR23, UR6, URZ ;  /* 0x0000000617067290 */ /* 0x000fe2000fffe03f */
[----:B-1----:R-:W-:Y:S01]  /*0a00*/  IMAD R6, R8, 0x80, R14 ;  /* 0x0000008008067824 */ /* 0x002fe200078e020e */
[----:B------:R-:W-:Y:S01]  /*0a10*/  SHF.R.S32.HI R9, RZ, 0x4, R10 ;  /* 0x00000004ff097819 */ /* 0x000fe2000001140a */
[--C-:B------:R-:W-:Y:S01]  /*0a20*/  IMAD R0, R26, 0x20, R14.reuse ;  /* 0x000000201a007824 */ /* 0x100fe200078e020e */
[----:B------:R-:W-:Y:S01]  /*0a30*/  SHF.R.S32.HI R13, RZ, 0x1f, R14 ;  /* 0x0000001fff0d7819 */ /* 0x000fe2000001140e */
[----:B------:R-:W-:Y:S01]  /*0a40*/  UIMAD UR16, UR14, -0x60, UR15 ;  /* 0xffffffa00e1078a4 */ /* 0x000fe2000f8e020f */
[----:B------:R-:W-:Y:S01]  /*0a50*/  IADD3 R5, R6, 0x20, RZ ;  /* 0x0000002006057810 */ /* 0x000fe20007ffe0ff */
[----:B------:R-:W-:Y:S01]  /*0a60*/  IMAD R8, R8, 0x80, R0 ;  /* 0x0000008008087824 */ /* 0x000fe200078e0200 */
[----:B------:R-:W-:Y:S01]  /*0a70*/  IADD3 R4, R6, 0x40, RZ ;  /* 0x0000004006047810 */ /* 0x000fe20007ffe0ff */
[----:B--2---:R-:W-:Y:S01]  /*0a80*/  IMAD.U32 R2, RZ, RZ, UR20 ;  /* 0x00000014ff027e24 */ /* 0x004fe2000f8e00ff */
[-C--:B------:R-:W-:Y:S01]  /*0a90*/  ISETP.GE.AND P5, PT, R5, R7.reuse, PT ;  /* 0x000000070500720c */ /* 0x080fe20003fa6270 */
[----:B------:R-:W-:Y:S01]  /*0aa0*/  @P0 IMAD.HI.U32 R5, R8, c[0x0][0x2c8], RZ ;  /* 0x0000b20008050a27 */ /* 0x000fe200078e00ff */
[----:B------:R-:W-:Y:S01]  /*0ab0*/  ISETP.GE.AND P1, PT, R4, R7, PT ;  /* 0x000000070400720c */ /* 0x000fe20003f26270 */
[----:B------:R-:W-:Y:S01]  /*0ac0*/  UIMAD UR9, UR15, UR9, URZ ;  /* 0x000000090f0972a4 */ /* 0x000fe2000f8e023f */
[----:B------:R-:W-:Y:S01]  /*0ad0*/  LEA.HI R108, R34, R132, RZ, 0x5 ;  /* 0x00000084226c7211 */ /* 0x000fe200078f28ff */
[----:B------:R-:W-:-:S02]  /*0ae0*/  IMAD.MOV.U32 R31, RZ, RZ, R2 ;  /* 0x000000ffff1f7224 */ /* 0x000fc400078e0002 */
[----:B------:R-:W-:Y:S01]  /*0af0*/  IMAD.U32 R2, RZ, RZ, UR18 ;  /* 0x00000012ff027e24 */ /* 0x000fe2000f8e00ff */
[----:B------:R-:W-:Y:S01]  /*0b00*/  UIADD3 UR9, UR21, UR9, URZ ;  /* 0x0000000915097290 */ /* 0x000fe2000fffe03f */
[----:B------:R-:W-:Y:S02]  /*0b10*/  IMAD.U32 R3, RZ, RZ, UR21 ;  /* 0x00000015ff037e24 */ /* 0x000fe4000f8e00ff */
[----:B------:R-:W-:Y:S02]  /*0b20*/  IMAD.U32 R3, RZ, RZ, UR19 ;  /* 0x00000013ff037e24 */ /* 0x000fe4000f8e00ff */
[----:B------:R-:W-:Y:S02]  /*0b30*/  IMAD.MOV.U32 R33, RZ, RZ, R2 ;  /* 0x000000ffff217224 */ /* 0x000fe400078e0002 */
[----:B------:R-:W-:Y:S02]  /*0b40*/  IMAD.U32 R3, RZ, RZ, UR23 ;  /* 0x00000017ff037e24 */ /* 0x000fe4000f8e00ff */
[----:B------:R-:W-:-:S02]  /*0b50*/  IMAD.U32 R2, RZ, RZ, UR22 ;  /* 0x00000016ff027e24 */ /* 0x000fc4000f8e00ff */
[----:B------:R-:W-:Y:S01]  /*0b60*/  IMAD.U32 R3, RZ, RZ, UR6 ;  /* 0x00000006ff037e24 */ /* 0x000fe2000f8e00ff */
[----:B------:R-:W-:Y:S01]  /*0b70*/  ULDC.64 UR6, c[0x0][0x1e8] ;  /* 0x00007a0000067ab9 */ /* 0x000fe20000000a00 */
[----:B------:R-:W-:Y:S01]  /*0b80*/  IMAD R4, R19, c[0x0][0x1c0], RZ ;  /* 0x0000700013047a24 */ /* 0x000fe200078e02ff */
[----:B------:R-:W-:Y:S01]  /*0b90*/  UIMAD UR6, UR8, UR6, URZ ;  /* 0x00000006080672a4 */ /* 0x000fe2000f8e023f */
[----:B------:R-:W-:Y:S01]  /*0ba0*/  IMAD.MOV.U32 R0, RZ, RZ, R8 ;  /* 0x000000ffff007224 */ /* 0x000fe200078e0008 */
[----:B------:R-:W-:Y:S01]  /*0bb0*/  @P0 SHF.R.U32.HI R0, RZ, c[0x0][0x2cc], R5 ;  /* 0x0000b300ff000a19 */ /* 0x000fe20000011605 */
[C---:B------:R-:W-:Y:S01]  /*0bc0*/  IMAD R4, R35.reuse, c[0x0][0x1c4], R4 ;  /* 0x0000710023047a24 */ /* 0x040fe200078e0204 */
[----:B------:R-:W-:Y:S01]  /*0bd0*/  BAR.SYNC.DEFER_BLOCKING 0x0 ;  /* 0x0000000000007b1d */ /* 0x000fe20000010000 */
[CC--:B------:R-:W-:Y:S01]  /*0be0*/  ISETP.GE.AND P0, PT, R6.reuse, R7.reuse, PT ;  /* 0x000000070600720c */ /* 0x0c0fe20003f06270 */
[----:B------:R-:W-:Y:S01]  /*0bf0*/  IMAD.WIDE.U32 R2, R35, c[0x0][0x1c0], R2 ;  /* 0x0000700023027a25 */ /* 0x000fe200078e0002 */
[----:B------:R-:W-:Y:S01]  /*0c00*/  IADD3 R6, R6, 0x60, RZ ;  /* 0x0000006006067810 */ /* 0x000fe20007ffe0ff */
[----:B------:R-:W-:Y:S01]  /*0c10*/  UIMAD UR6, UR11, UR7, UR6 ;  /* 0x000000070b0672a4 */ /* 0x000fe2000f8e0206 */
[----:B------:R-:W-:Y:S01]  /*0c20*/  SHF.R.S32.HI R5, RZ, 0x1f, R0 ;  /* 0x0000001fff057819 */ /* 0x000fe20000011400 */
[----:B------:R-:W-:Y:S01]  /*0c30*/  IMAD.IADD R3, R3, 0x1, R4 ;  /* 0x0000000103037824 */ /* 0x000fe200078e0204 */
[----:B------:R-:W-:Y:S01]  /*0c40*/  ISETP.GE.AND P2, PT, R6, R7, PT ;  /* 0x000000070600720c */ /* 0x000fe20003f46270 */
[----:B------:R-:W-:Y:S01]  /*0c50*/  IMAD.SHL.U32 R4, R14, 0x40, RZ ;  /* 0x000000400e047824 */ /* 0x000fe200078e00ff */
[C---:B------:R-:W-:Y:S01]  /*0c60*/  LEA.HI R7, R10.reuse, R9, RZ, 0x1 ;  /* 0x000000090a077211 */ /* 0x040fe200078f08ff */
[----:B------:R-:W-:Y:S01]  /*0c70*/  IMAD R5, R5, c[0x0][0x1b0], RZ ;  /* 0x00006c0005057a24 */ /* 0x000fe200078e02ff */
[----:B------:R-:W-:Y:S01]  /*0c80*/  LOP3.LUT R10, R10, 0xfffffff0, RZ, 0xc0, !PT ;  /* 0xfffffff00a0a7812 */ /* 0x000fe200078ec0ff */
[----:B------:R-:W-:Y:S01]  /*0c90*/  IMAD.SHL.U32 R6, R26, 0x8, RZ ;  /* 0x000000081a067824 */ /* 0x000fe200078e00ff */
[----:B------:R-:W-:Y:S01]  /*0ca0*/  LOP3.LUT R7, R7, 0xfffffffe, RZ, 0xc0, !PT ;  /* 0xfffffffe07077812 */ /* 0x000fe200078ec0ff */
[----:B------:R-:W-:Y:S01]  /*0cb0*/  IMAD.WIDE.U32 R2, R0, c[0x0][0x1b0], R2 ;  /* 0x00006c0000027a25 */ /* 0x000fe200078e0002 */
[----:B------:R-:W-:-:S02]  /*0cc0*/  LOP3.LUT R4, R4, 0x1c0, RZ, 0xc0, !PT ;  /* 0x000001c004047812 */ /* 0x000fc400078ec0ff */
[----:B------:R-:W-:Y:S01]  /*0cd0*/  IADD3 R28, R6, 0x40, RZ ;  /* 0x00000040061c7810 */ /* 0x000fe20007ffe0ff */
[----:B------:R-:W-:Y:S01]  /*0ce0*/  IMAD R5, R0, c[0x0][0x1b4], R5 ;  /* 0x00006d0000057a24 */ /* 0x000fe200078e0205 */
[C---:B------:R-:W-:Y:S01]  /*0cf0*/  IADD3 R29, R6.reuse, 0x80, RZ ;  /* 0x00000080061d7810 */ /* 0x040fe20007ffe0ff */
[----:B------:R-:W-:Y:S01]  /*0d00*/  IMAD.MOV R0, RZ, RZ, -R0 ;  /* 0x000000ffff007224 */ /* 0x000fe200078e0a00 */
[----:B------:R-:W-:Y:S01]  /*0d10*/  ISETP.GE.AND P6, PT, R6, c[0x0][0x198], PT ;  /* 0x0000660006007a0c */ /* 0x000fe20003fc6270 */
[----:B------:R-:W-:Y:S01]  /*0d20*/  IMAD.IADD R30, R9, 0x1, -R7 ;  /* 0x00000001091e7824 */ /* 0x000fe200078e0a07 */
[----:B------:R-:W-:Y:S01]  /*0d30*/  SHF.R.U32.HI R7, RZ, 0x3, R4 ;  /* 0x00000003ff077819 */ /* 0x000fe20000011604 */
[----:B------:R-:W-:Y:S01]  /*0d40*/  IMAD R0, R0, c[0x0][0x2c4], R8 ;  /* 0x0000b10000007a24 */ /* 0x000fe200078e0208 */
[----:B------:R-:W-:Y:S01]  /*0d50*/  LOP3.LUT R4, R4, 0x38, R6, 0xf8, !PT ;  /* 0x0000003804047812 */ /* 0x000fe200078ef806 */
[----:B------:R-:W-:Y:S02]  /*0d60*/  IMAD.IADD R3, R3, 0x1, R5 ;  /* 0x0000000103037824 */ /* 0x000fe400078e0205 */
[----:B------:R-:W-:Y:S01]  /*0d70*/  IMAD R11, R13, c[0x0][0x1e0], RZ ;  /* 0x000078000d0b7a24 */ /* 0x000fe200078e02ff */
[----:B------:R-:W-:Y:S01]  /*0d80*/  LOP3.LUT R15, R4, R7, RZ, 0x3c, !PT ;  /* 0x00000007040f7212 */ /* 0x000fe200078e3cff */
[----:B------:R-:W-:Y:S01]  /*0d90*/  IMAD.WIDE.U32 R2, R0, c[0x0][0x1a8], R2 ;  /* 0x00006a0000027a25 */ /* 0x000fe200078e0002 */
[----:B------:R-:W-:-:S02]  /*0da0*/  SHF.R.S32.HI R4, RZ, 0x1f, R0 ;  /* 0x0000001fff047819 */ /* 0x000fc40000011400 */
[----:B------:R-:W-:Y:S01]  /*0db0*/  SHF.R.S32.HI R7, RZ, 0x1f, R6 ;  /* 0x0000001fff077819 */ /* 0x000fe20000011406 */
[----:B------:R-:W-:Y:S01]  /*0dc0*/  IMAD.U32 R9, RZ, RZ, UR16 ;  /* 0x00000010ff097e24 */ /* 0x000fe2000f8e00ff */
[----:B------:R-:W-:Y:S01]  /*0dd0*/  LEA R18, P3, R2, c[0x0][0x160], 0x1 ;  /* 0x0000580002127a11 */ /* 0x000fe200078608ff */
[----:B------:R-:W-:Y:S02]  /*0de0*/  IMAD R8, R4, c[0x0][0x1a8], RZ ;  /* 0x00006a0004087a24 */ /* 0x000fe400078e02ff */
[----:B------:R-:W-:Y:S01]  /*0df0*/  IMAD R11, R14, c[0x0][0x1e4], R11 ;  /* 0x000079000e0b7a24 */ /* 0x000fe200078e020b */
[----:B------:R-:W-:Y:S01]  /*0e00*/  IADD3 R22, R9, c[0x0][0x1d0], -R14 ;  /* 0x0000740009167a10 */ /* 0x000fe20007ffe80e */
[----:B------:R-:W-:Y:S02]  /*0e10*/  IMAD R12, R0, c[0x0][0x1ac], R8 ;  /* 0x00006b00000c7a24 */ /* 0x000fe400078e0208 */
[----:B------:R-:W-:Y:S02]  /*0e20*/  IMAD.IADD R0, R132, 0x1, -R10 ;  /* 0x0000000184007824 */ /* 0x000fe400078e0a0a */
[----:B------:R-:W-:Y:S01]  /*0e30*/  IMAD.IADD R3, R3, 0x1, R12 ;  /* 0x0000000103037824 */ /* 0x000fe200078e020c */
[----:B------:R-:W-:Y:S01]  /*0e40*/  LEA.HI R12, R34, R132, RZ, 0x6 ;  /* 0x00000084220c7211 */ /* 0x000fe200078f30ff */
[----:B------:R-:W-:-:S02]  /*0e50*/  IMAD R8, R13, c[0x0][0x208], RZ ;  /* 0x000082000d087a24 */ /* 0x000fc400078e02ff */
[----:B------:R-:W-:Y:S01]  /*0e60*/  IMAD.WIDE.U32 R4, R14, c[0x0][0x1e0], R6 ;  /* 0x000078000e047a25 */ /* 0x000fe200078e0006 */
[----:B------:R-:W-:Y:S02]  /*0e70*/  LEA.HI.X R17, R2, c[0x0][0x164], R3, 0x1, P3 ;  /* 0x0000590002117a11 */ /* 0x000fe400018f0c03 */
[----:B------:R-:W-:Y:S01]  /*0e80*/  SHF.R.S32.HI R2, RZ, 0x1f, R0 ;  /* 0x0000001fff027819 */ /* 0x000fe20000011400 */
[----:B------:R-:W-:Y:S01]  /*0e90*/  IMAD R13, R14, c[0x0][0x20c], R8 ;  /* 0x000083000e0d7a24 */ /* 0x000fe200078e0208 */
[----:B------:R-:W-:Y:S01]  /*0ea0*/  ISETP.GE.AND P3, PT, R28, c[0x0][0x198], PT ;  /* 0x000066001c007a0c */ /* 0x000fe20003f66270 */
[----:B------:R-:W-:Y:S01]  /*0eb0*/  SHFL.IDX PT, R3, R17, RZ, 0x181f ;  /* 0x00181fff11037589 */ /* 0x000fe200000e0000 */
[----:B------:R-:W-:Y:S01]  /*0ec0*/  LEA.HI R27, R2, R0, RZ, 0x3 ;  /* 0x00000000021b7211 */ /* 0x000fe200078f18ff */
[----:B------:R-:W-:Y:S02]  /*0ed0*/  IMAD.IADD R5, R5, 0x1, R11 ;  /* 0x0000000105057824 */ /* 0x000fe400078e020b */
[----:B------:R-:W1:Y:S01]  /*0ee0*/  SHFL.IDX PT, R2, R18, RZ, 0x181f ;  /* 0x00181fff12027589 */ /* 0x000e6200000e0000 */
[----:B------:R-:W-:Y:S01]  /*0ef0*/  LOP3.LUT R9, R27, 0xfffffff8, RZ, 0xc0, !PT ;  /* 0xfffffff81b097812 */ /* 0x000fe200078ec0ff */
[----:B------:R-:W-:-:S02]  /*0f00*/  IMAD.U32 R8, RZ, RZ, UR11 ;  /* 0x0000000bff087e24 */ /* 0x000fc4000f8e00ff */
[----:B------:R-:W-:-:S04]  /*0f10*/  IMAD.WIDE.U32 R10, R14, c[0x0][0x208], R6 ;  /* 0x000082000e0a7a25 */ /* 0x000fc800078e0006 */
[----:B------:R-:W-:-:S04]  /*0f20*/  IMAD.WIDE.U32 R4, R8, c[0x0][0x1e8], R4 ;  /* 0x00007a0008047a25 */ /* 0x000fc800078e0004 */
[----:B------:R-:W-:Y:S01]  /*0f30*/  IMAD.IADD R23, R0, 0x1, -R9 ;  /* 0x0000000100177824 */ /* 0x000fe200078e0a09 */
[----:B------:R-:W-:Y:S01]  /*0f40*/  IADD3 R21, R5, UR6, RZ ;  /* 0x0000000605157c10 */ /* 0x000fe2000fffe0ff */
[----:B------:R-:W-:Y:S01]  /*0f50*/  IMAD.IADD R11, R11, 0x1, R13 ;  /* 0x000000010b0b7824 */ /* 0x000fe200078e020d */
[----:B------:R-:W-:Y:S01]  /*0f60*/  SHFL.IDX PT, R5, R17, 0x1, 0x181f ;  /* 0x00381f0011057f89 */ /* 0x000fe200000e0000 */
[----:B------:R-:W-:Y:S01]  /*0f70*/  IMAD.U32 R0, RZ, RZ, UR11 ;  /* 0x0000000bff007e24 */ /* 0x000fe2000f8e00ff */
[----:B------:R-:W-:Y:S01]  /*0f80*/  ULDC.64 UR6, c[0x0][0x210] ;  /* 0x0000840000067ab9 */ /* 0x000fe20000000a00 */
[----:B------:R-:W-:Y:S01]  /*0f90*/  IMAD.MOV.U32 R20, RZ, RZ, R4 ;  /* 0x000000ffff147224 */ /* 0x000fe200078e0004 */
[----:B------:R-:W-:Y:S01]  /*0fa0*/  @!P0 SHF.R.S32.HI R4, RZ, 0x1f, R28 ;  /* 0x0000001fff048819 */ /* 0x000fe2000001141c */
[----:B------:R-:W-:Y:S01]  /*0fb0*/  IMAD.SHL.U32 R12, R12, 0x8, RZ ;  /* 0x000000080c0c7824 */ /* 0x000fe200078e00ff */
[----:B------:R-:W-:Y:S01]  /*0fc0*/  UIMAD UR8, UR8, UR6, URZ ;  /* 0x00000006080872a4 */ /* 0x000fe2000f8e023f */
[----:B------:R-:W-:Y:S01]  /*0fd0*/  IMAD.WIDE.U32 R24, R0, c[0x0][0x210], R10 ;  /* 0x0000840000187a25 */ /* 0x000fe200078e000a */
[----:B------:R-:W-:Y:S01]  /*0fe0*/  @!P0 SHF.R.S32.HI R0, RZ, 0x1f, R29 ;  /* 0x0000001fff008819 */ /* 0x000fe2000001141d */
[----:B------:R-:W-:Y:S01]  /*0ff0*/  UIADD3 UR6, UR14, -0x1, URZ ;  /* 0xffffffff0e067890 */ /* 0x000fe2000fffe03f */
[----:B------:R-:W-:Y:S01]  /*1000*/  @!P0 LEA.HI R4, R4, R28, RZ, 0x3 ;  /* 0x0000001c04048211 */ /* 0x000fe200078f18ff */
[----:B------:R-:W-:Y:S01]  /*1010*/  UIMAD UR8, UR11, UR7, UR8 ;  /* 0x000000070b0872a4 */ /* 0x000fe2000f8e0208 */
[----:B------:R-:W-:Y:S01]  /*1020*/  LOP3.LUT R251, R15, 0xfffffe00, R12, 0xf8, !PT ;  /* 0xfffffe000ffb7812 */ /* 0x000fe200078ef80c */
[----:B------:R-:W-:Y:S01]  /*1030*/  USHF.R.S32.HI UR7, URZ, 0x1f, UR6 ;  /* 0x0000001f3f077899 */ /* 0x000fe20008011406 */
[----:B------:R-:W-:Y:S01]  /*1040*/  @!P0 LEA.HI R0, R0, R29, RZ, 0x3 ;  /* 0x0000001d00008211 */ /* 0x000fe200078f18ff */
[----:B------:R-:W-:Y:S01]  /*1050*/  UIMAD UR17, UR9, UR6, URZ ;  /* 0x00000006091172a4 */ /* 0x000fe2000f8e023f */
[----:B------:R-:W-:Y:S01]  /*1060*/  @!P0 LOP3.LUT R14, R4, 0xfffffff8, RZ, 0xc0, !PT ;  /* 0xfffffff8040e8812 */ /* 0x000fe200078ec0ff */
[----:B------:R-:W-:Y:S01]  /*1070*/  IMAD.SHL.U32 R241, R251, 0x2, RZ ;  /* 0x00000002fbf17824 */ /* 0x000fe200078e00ff */
[----:B------:R-:W-:Y:S01]  /*1080*/  @!P0 LOP3.LUT R0, R0, 0xfffffff8, RZ, 0xc0, !PT ;  /* 0xfffffff800008812 */ /* 0x000fe200078ec0ff */
[----:B------:R-:W2:Y:S01]  /*1090*/  SHFL.IDX PT, R4, R18, 0x1, 0x181f ;  /* 0x00381f0012047f89 */ /* 0x000ea200000e0000 */
[----:B------:R-:W-:Y:S01]  /*10a0*/  UIMAD UR17, UR7, UR20, UR17 ;  /* 0x00000014071172a4 */ /* 0x000fe2000f8e0211 */
[----:B-1----:R-:W-:Y:S01]  /*10b0*/  @!P0 IMAD.WIDE R14, R14, 0x2, R2 ;  /* 0x000000020e0e8825 */ /* 0x002fe200078e0202 */
[----:B------:R-:W-:-:S03]  /*10c0*/  UISETP.GT.AND UP0, UPT, UR6, UR10, UPT ;  /* 0x0000000a0600728c */ /* 0x000fc6000bf04270 */
[----:B------:R-:W-:Y:S01]  /*10d0*/  @!P0 IMAD.WIDE R12, R0, 0x2, R2 ;  /* 0x00000002000c8825 */ /* 0x000fe200078e0202 */
[----:B------:R-:W-:-:S03]  /*10e0*/  @!P5 SHF.R.S32.HI R0, RZ, 0x1f, R29 ;  /* 0x0000001fff00d819 */ /* 0x000fc6000001141d */
[----:B------:R-:W-:Y:S02]  /*10f0*/  IMAD.MOV.U32 R36, RZ, RZ, c[0x0][0x1e0] ;  /* 0x00007800ff247624 */ /* 0x000fe400078e00ff */
[----:B------:R-:W-:Y:S01]  /*1100*/  IMAD.MOV.U32 R37, RZ, RZ, c[0x0][0x1e4] ;  /* 0x00007900ff257624 */ /* 0x000fe200078e00ff */
        /* <DEDUP_REMOVED lines=10> */
[----:B------:R-:W1:Y:S04]  /*11b0*/  SHFL.IDX PT, R3, R17, 0x2, 0x181f ;  /* 0x00581f0011037f89 */ /* 0x000e6800000e0000 */
        /* <DEDUP_REMOVED lines=21> */
[----:B-1----:R-:W-:-:S04]  /*1310*/  @!P1 IMAD.WIDE R18, R18, 0x2, R2 ;  /* 0x0000000212129825 */ /* 0x002fc800078e0202 */
[----:B---3--:R-:W-:-:S04]  /*1320*/  @!P5 IMAD.WIDE R16, R16, 0x2, R4 ;  /* 0x000000021010d825 */ /* 0x008fc800078e0204 */
[----:B------:R-:W-:Y:S01]  /*1330*/  @!P1 IMAD.WIDE R4, R0, 0x2, R2 ;  /* 0x0000000200049825 */ /* 0x000fe200078e0202 */
[C---:B------:R-:W-:Y:S01]  /*1340*/  @!P1 LEA R2, P0, R6.reuse, R2, 0x1 ;  /* 0x0000000206029211 */ /* 0x040fe200078008ff */
[----:B------:R1:W-:Y:S02]  /*1350*/  @!P5 LDGSTS.E.BYPASS.LTC128B.128 [R241+0x5100], [R16.64], !P3 ;  /* 0x0510000010f1dfae */ /* 0x0003e4000d901d4c */
        /* <DEDUP_REMOVED lines=9> */
[----:B------:R-:W-:-:S03]  /*13f0*/  IMAD R9, R8, c[0x0][0x21c], R9 ;  /* 0x0000870008097a24 */ /* 0x000fc600078e0209 */
[----:B------:R2:W-:Y:S01]  /*1400*/  @!P1 LDGSTS.E.BYPASS.LTC128B.128 [R241+0xa100], [R18.64], !P4 ;  /* 0x0a10000012f19fae */ /* 0x0005e2000e101d4c */
[----:B------:R-:W-:-:S03]  /*1410*/  ISETP.GE.AND P1, PT, R22, 0x41, PT ;  /* 0x000000411600780c */ /* 0x000fc60003f26270 */
[----:B------:R3:W-:Y:S01]  /*1420*/  STL.64 [R1], R38 ;  /* 0x0000002601007387 */ /* 0x0007e20000100a00 */
[----:B-1----:R-:W-:Y:S01]  /*1430*/  IMAD.WIDE.U32 R16, R36, 0x40, RZ ;  /* 0x0000004024107825 */ /* 0x002fe200078e00ff */
[----:B----4-:R-:W-:-:S04]  /*1440*/  @!P2 LEA R2, P0, R6, R10, 0x1 ;  /* 0x0000000a0602a211 */ /* 0x010fc800078008ff */
[----:B-----5:R-:W-:Y:S02]  /*1450*/  @!P2 LEA.HI.X R3, R6, R11, R7, 0x1, P0 ;  /* 0x0000000b0603a211 */ /* 0x020fe400000f0c07 */
[----:B------:R-:W-:Y:S02]  /*1460*/  @!P2 SHF.R.S32.HI R7, RZ, 0x1f, R28 ;  /* 0x0000001fff07a819 */ /* 0x000fe4000001141c */
[----:B--2---:R-:W-:Y:S01]  /*1470*/  @!P2 SHF.R.S32.HI R4, RZ, 0x1f, R29 ;  /* 0x0000001fff04a819 */ /* 0x004fe2000001141d */
[----:B------:R1:W-:Y:S01]  /*1480*/  @!P2 LDGSTS.E.BYPASS.LTC128B.128 [R241+0x3100], [R2.64], !P6 ;  /* 0x0310000002f1afae */ /* 0x0003e2000f101d4c */
[----:B------:R-:W-:Y:S01]  /*1490*/  ISETP.GE.AND P6, PT, R22, 0x1, PT ;  /* 0x000000011600780c */ /* 0x000fe20003fc6270 */
[----:B------:R-:W-:Y:S01]  /*14a0*/  IMAD.SHL.U32 R19, R37, 0x40, RZ ;  /* 0x0000004025137824 */ /* 0x000fe200078e00ff */
[----:B---3--:R-:W-:Y:S02]  /*14b0*/  @!P2 LEA.HI R14, R7, R28, RZ, 0x3 ;  /* 0x0000001c070ea211 */ /* 0x008fe400078f18ff */
[----:B------:R-:W-:Y:S01]  /*14c0*/  IADD3 R5, R25, UR8, RZ ;  /* 0x0000000819057c10 */ /* 0x000fe2000fffe0ff */
[----:B------:R-:W-:Y:S01]  /*14d0*/  UIMAD UR8, UR15, UR5, URZ ;  /* 0x000000050f0872a4 */ /* 0x000fe2000f8e023f */
[----:B------:R-:W-:-:S03]  /*14e0*/  @!P2 LOP3.LUT R14, R14, 0xfffffff8, RZ, 0xc0, !PT ;  /* 0xfffffff80e0ea812 */ /* 0x000fc600078ec0ff */
[----:B------:R-:W-:Y:S02]  /*14f0*/  UIADD3 UR8, UR19, UR8, URZ ;  /* 0x0000000813087290 */ /* 0x000fe4000fffe03f */
[----:B------:R-:W-:Y:S02]  /*1500*/  @!P2 IMAD.WIDE R14, R14, 0x2, R10 ;  /* 0x000000020e0ea825 */ /* 0x000fe400078e020a */
[----:B------:R-:W-:-:S03]  /*1510*/  UIMAD UR15, UR8, UR6, URZ ;  /* 0x00000006080f72a4 */ /* 0x000fc6000f8e023f */
[----:B------:R2:W-:Y:S01]  /*1520*/  @!P2 LDGSTS.E.BYPASS.LTC128B.128 [R241+0x7100], [R14.64], !P3 ;  /* 0x071000000ef1afae */ /* 0x0005e2000d901d4c */
[----:B------:R-:W-:Y:S01]  /*1530*/  ISETP.GE.AND P3, PT, R28, c[0x0][0x1d4], PT ;  /* 0x000075001c007a0c */ /* 0x000fe20003f66270 */
[----:B------:R-:W-:Y:S01]  /*1540*/  UIMAD UR15, UR7, UR18, UR15 ;  /* 0x00000012070f72a4 */ /* 0x000fe2000f8e020f */
[----:B-1----:R-:W-:-:S05]  /*1550*/  IMAD.WIDE.U32 R2, R31, UR6, R38 ;  /* 0x000000061f027c25 */ /* 0x002fca000f8e0026 */
[----:B------:R-:W-:Y:S01]  /*1560*/  IADD3 R0, R3, UR17, RZ ;  /* 0x0000001103007c10 */ /* 0x000fe2000fffe0ff */
[----:B------:R-:W-:Y:S01]  /*1570*/  UMOV UR17, 0x6 ;  /* 0x0000000600117882 */ /* 0x000fe20000000000 */
[----:B------:R-:W-:Y:S01]  /*1580*/  @P6 LEA R12, P0, R2, c[0x0][0x1c8], 0x1 ;  /* 0x00007200020c6a11 */ /* 0x000fe200078008ff */
[----:B------:R-:W-:Y:S01]  /*1590*/  USHF.L.U64.HI UR17, UR4, UR17, UR5 ;  /* 0x0000001104117299 */ /* 0x000fe20008010205 */
[----:B------:R-:W-:Y:S01]  /*15a0*/  @!P2 LEA.HI R3, R4, R29, RZ, 0x3 ;  /* 0x0000001d0403a211 */ /* 0x000fe200078f18ff */
[----:B------:R-:W-:Y:S01]  /*15b0*/  IMAD.MOV.U32 R4, RZ, RZ, R24 ;  /* 0x000000ffff047224 */ /* 0x000fe200078e0018 */
[----:B------:R-:W-:Y:S02]  /*15c0*/  @P6 LEA.HI.X R13, R2, c[0x0][0x1cc], R0, 0x1, P0 ;  /* 0x00007300020d6a11 */ /* 0x000fe400000f0c00 */
[----:B------:R-:W-:Y:S01]  /*15d0*/  @P5 LEA R7, P0, R36, R2, 0x5 ;  /* 0x0000000224075211 */ /* 0x000fe200078028ff */
[----:B------:R-:W-:Y:S01]  /*15e0*/  IMAD.WIDE.U32 R20, R8, c[0x0][0x218], R4 ;  /* 0x0000860008147a25 */ /* 0x000fe200078e0004 */
[----:B------:R-:W-:-:S02]  /*15f0*/  @!P2 LOP3.LUT R3, R3, 0xfffffff8, RZ, 0xc0, !PT ;  /* 0xfffffff80303a812 */ /* 0x000fc400078ec0ff */
[----:B------:R-:W-:Y:S01]  /*1600*/  @P5 LEA.HI.X R18, R36, R0, R37, 0x5, P0 ;  /* 0x0000000024125211 */ /* 0x000fe200000f2c25 */
[----:B------:R-:W-:Y:S01]  /*1610*/  IMAD.IADD R69, R21, 0x1, R9 ;  /* 0x0000000115457824 */ /* 0x000fe200078e0209 */
[----:B------:R-:W-:Y:S01]  /*1620*/  @P1 IADD3 R16, P0, R2, R16, RZ ;  /* 0x0000001002101210 */ /* 0x000fe20007f1e0ff */
[----:B------:R-:W-:Y:S01]  /*1630*/  @!P2 IMAD.WIDE R2, R3, 0x2, R10 ;  /* 0x000000020302a825 */ /* 0x000fe200078e020a */
[----:B------:R1:W-:Y:S02]  /*1640*/  STL.64 [R1+0x10], R20 ;  /* 0x0000101401007387 */ /* 0x0003e40000100a00 */
[----:B------:R-:W-:Y:S01]  /*1650*/  @P1 IADD3.X R17, R0, R17, R19, P0, !PT ;  /* 0x0000001100111210 */ /* 0x000fe200007fe413 */
[----:B------:R-:W-:Y:S01]  /*1660*/  IMAD.SHL.U32 R0, R23, 0x40, RZ ;  /* 0x0000004017007824 */ /* 0x000fe200078e00ff */
[----:B------:R3:W-:Y:S01]  /*1670*/  @!P2 LDGSTS.E.BYPASS.LTC128B.128 [R241+0xb100], [R2.64], !P4 ;  /* 0x0b10000002f1afae */ /* 0x0007e2000e101d4c */
[----:B------:R-:W-:Y:S01]  /*1680*/  ISETP.GE.AND P4, PT, R6, c[0x0][0x1d4], PT ;  /* 0x0000750006007a0c */ /* 0x000fe20003f86270 */
[----:B------:R-:W-:Y:S01]  /*1690*/  IMAD.MOV.U32 R68, RZ, RZ, R20 ;  /* 0x000000ffff447224 */ /* 0x000fe200078e0014 */
[----:B------:R-:W-:Y:S01]  /*16a0*/  ISETP.GE.AND P2, PT, R29, c[0x0][0x1d4], PT ;  /* 0x000075001d007a0c */ /* 0x000fe20003f46270 */
[----:B------:R-:W0:Y:S01]  /*16b0*/  LDGDEPBAR ;  /* 0x00000000000079af */ /* 0x000e220000000000 */
[----:B------:R-:W-:Y:S01]  /*16c0*/  @P5 LEA R10, P0, R7, c[0x0][0x1c8], 0x1 ;  /* 0x00007200070a5a11 */ /* 0x000fe200078008ff */
[----:B------:R-:W-:Y:S01]  /*16d0*/  IMAD.WIDE.U32 R4, R33, UR6, R68 ;  /* 0x0000000621047c25 */ /* 0x000fe2000f8e0044 */
[----:B------:R-:W-:Y:S01]  /*16e0*/  LOP3.LUT R0, R0, 0x1c0, RZ, 0xc0, !PT ;  /* 0x000001c000007812 */ /* 0x000fe200078ec0ff */
[----:B------:R1:W-:Y:S01]  /*16f0*/  STL.64 [R1+0x8], R68 ;  /* 0x0000084401007387 */ /* 0x0003e20000100a00 */
[----:B------:R-:W-:Y:S01]  /*1700*/  @P5 LEA.HI.X R11, R7, c[0x0][0x1cc], R18, 0x1, P0 ;  /* 0x00007300070b5a11 */ /* 0x000fe200000f0c12 */
[----:B------:R-:W-:-:S02]  /*1710*/  IMAD.SHL.U32 R7, R30, 0x8, RZ ;  /* 0x000000081e077824 */ /* 0x000fc400078e00ff */
[----:B--2---:R-:W-:Y:S02]  /*1720*/  IMAD.MOV.U32 R14, RZ, RZ, 0x20 ;  /* 0x00000020ff0e7424 */ /* 0x004fe400078e00ff */
[----:B------:R2:W-:Y:S01]  /*1730*/  @P6 LDGSTS.E.BYPASS.LTC128B.128 [R241+0x12100], [R12.64], !P4 ;  /* 0x121000000cf16fae */ /* 0x0005e2000e101d4c */
[----:B------:R-:W-:Y:S02]  /*1740*/  LOP3.LUT R9, R0, 0x8, R7, 0xf8, !PT ;  /* 0x0000000800097812 */ /* 0x000fe400078ef807 */
[----:B------:R-:W-:Y:S01]  /*1750*/  SHF.R.U32.HI R7, RZ, 0x3, R0 ;  /* 0x00000003ff077819 */ /* 0x000fe20000011600 */
[----:B------:R2:W-:Y:S01]  /*1760*/  @P6 LDGSTS.E.BYPASS.LTC128B.128 [R241+0x15100], [R12.64+0x80], !P3 ;  /* 0x151000800cf16fae */ /* 0x0005e2000d901d4c */
[----:B------:R-:W-:Y:S01]  /*1770*/  IADD3 R0, R5, UR15, RZ ;  /* 0x0000000f05007c10 */ /* 0x000fe2000fffe0ff */
[----:B------:R-:W-:Y:S01]  /*1780*/  USHF.L.U32 UR15, UR4, 0x6, URZ ;  /* 0x00000006040f7899 */ /* 0x000fe2000800063f */
[----:B------:R-:W-:Y:S01]  /*1790*/  LOP3.LUT R7, R9, R7, RZ, 0x3c, !PT ;  /* 0x0000000709077212 */ /* 0x000fe200078e3cff */
[----:B------:R2:W-:Y:S01]  /*17a0*/  @P6 LDGSTS.E.BYPASS.LTC128B.128 [R241+0x18100], [R12.64+0x100], !P2 ;  /* 0x181001000cf16fae */ /* 0x0005e2000d101d4c */
[----:B------:R-:W-:-:S03]  /*17b0*/  ISETP.GE.AND P6, PT, R6, c[0x0][0x1d4], PT ;  /* 0x0000750006007a0c */ /* 0x000fc60003fc6270 */
[----:B------:R4:W-:Y:S01]  /*17c0*/  @P5 LDGSTS.E.BYPASS.LTC128B.128 [R241+0x13100], [R10.64], !P4 ;  /* 0x131000000af15fae */ /* 0x0009e2000e101d4c */
[----:B---3--:R-:W-:-:S03]  /*17d0*/  @P1 LEA R2, P0, R16, c[0x0][0x1c8], 0x1 ;  /* 0x0000720010021a11 */ /* 0x008fc600078008ff */
[----:B------:R4:W-:Y:S01]  /*17e0*/  @P5 LDGSTS.E.BYPASS.LTC128B.128 [R241+0x16100], [R10.64+0x80], !P3 ;  /* 0x161000800af15fae */ /* 0x0009e2000d901d4c */
[----:B------:R-:W-:Y:S02]  /*17f0*/  @P1 LEA.HI.X R3, R16, c[0x0][0x1cc], R17, 0x1, P0 ;  /* 0x0000730010031a11 */ /* 0x000fe400000f0c11 */
[----:B------:R-:W-:Y:S01]  /*1800*/  LEA R8, P0, R4, c[0x0][0x1f8], 0x1 ;  /* 0x00007e0004087a11 */ /* 0x000fe200078008ff */
[----:B------:R4:W-:Y:S01]  /*1810*/  @P5 LDGSTS.E.BYPASS.LTC128B.128 [R241+0x19100], [R10.64+0x100], !P2 ;  /* 0x191001000af15fae */ /* 0x0009e2000d101d4c */
[----:B------:R-:W-:Y:S02]  /*1820*/  ISETP.GE.AND P5, PT, R28, c[0x0][0x1d4], PT ;  /* 0x000075001c007a0c */ /* 0x000fe40003fa6270 */
[----:B------:R-:W-:Y:S01]  /*1830*/  LEA.HI.X R9, R4, c[0x0][0x1fc], R0, 0x1, P0 ;  /* 0x00007f0004097a11 */ /* 0x000fe200000f0c00 */
[----:B------:R3:W-:Y:S01]  /*1840*/  @P1 LDGSTS.E.BYPASS.LTC128B.128 [R241+0x14100], [R2.64], !P4 ;  /* 0x1410000002f11fae */ /* 0x0007e2000e101d4c */
[----:B------:R-:W-:Y:S02]  /*1850*/  IMAD.U32 R0, RZ, RZ, UR15 ;  /* 0x0000000fff007e24 */ /* 0x000fe4000f8e00ff */
[----:B------:R-:W-:Y:S01]  /*1860*/  IMAD.MOV.U32 R4, RZ, RZ, 0x10 ;  /* 0x00000010ff047424 */ /* 0x000fe200078e00ff */
[----:B------:R3:W-:Y:S04]  /*1870*/  @P1 LDGSTS.E.BYPASS.LTC128B.128 [R241+0x17100], [R2.64+0x80], !P3 ;  /* 0x1710008002f11fae */ /* 0x0007e8000d901d4c */
[----:B------:R3:W-:Y:S01]  /*1880*/  @P1 LDGSTS.E.BYPASS.LTC128B.128 [R241+0x1a100], [R2.64+0x100], !P2 ;  /* 0x1a10010002f11fae */ /* 0x0007e2000d101d4c */
[----:B--2---:R-:W-:-:S03]  /*1890*/  IADD3 R12, P1, P0, R0, 0x80, R8 ;  /* 0x00000080000c7810 */ /* 0x004fc6000783e008 */
[----:B------:R-:W0:Y:S01]  /*18a0*/  LDGDEPBAR ;  /* 0x00000000000079af */ /* 0x000e220000000000 */
[----:B------:R-:W-:Y:S02]  /*18b0*/  IADD3.X R13, RZ, UR17, R9, P1, P0 ;  /* 0x00000011ff0d7c10 */ /* 0x000fe40008fe0409 */
[----:B----4-:R-:W-:Y:S01]  /*18c0*/  IADD3 R10, P1, P0, R0, 0x100, R8 ;  /* 0x00000100000a7810 */ /* 0x010fe2000783e008 */
[----:B------:R-:W-:-:S03]  /*18d0*/  IMAD.SHL.U32 R0, R108, 0x20, RZ ;  /* 0x000000206c007824 */ /* 0x000fc600078e00ff */
[----:B------:R-:W-:Y:S02]  /*18e0*/  IADD3.X R11, RZ, UR17, R9, P1, P0 ;  /* 0x00000011ff0b7c10 */ /* 0x000fe40008fe0409 */
[----:B------:R-:W-:Y:S02]  /*18f0*/  LOP3.LUT P0, RZ, R23, 0x2, RZ, 0xc0, !PT ;  /* 0x0000000217ff7812 */ /* 0x000fe4000780c0ff */
[----:B------:R-:W-:Y:S01]  /*1900*/  IADD3 R6, P1, R8, UR15, RZ ;  /* 0x0000000f08067c10 */ /* 0x000fe2000ff3e0ff */
[----:B---3--:R-:W-:Y:S01]  /*1910*/  IMAD.SHL.U32 R2, R27, 0x40, RZ ;  /* 0x000000401b027824 */ /* 0x008fe200078e00ff */
[----:B------:R-:W-:-:S04]  /*1920*/  DEPBAR.LE SB0, 0x1 ;  /* 0x000080400000791a */ /* 0x000fc80000000000 */
[----:B------:R-:W-:Y:S02]  /*1930*/  LOP3.LUT R2, R7, 0xfffffe00, R2, 0xf8, !PT ;  /* 0xfffffe0007027812 */ /* 0x000fe400078ef802 */
[----:B------:R-:W-:Y:S02]  /*1940*/  LOP3.LUT R3, R0, 0x7ffffc00, RZ, 0xc0, !PT ;  /* 0x7ffffc0000037812 */ /* 0x000fe400078ec0ff */
[----:B------:R-:W-:Y:S02]  /*1950*/  SEL R0, R4, 0xfffffff0, !P0 ;  /* 0xfffffff004007807 */ /* 0x000fe40004000000 */
[----:B------:R-:W-:Y:S01]  /*1960*/  IADD3.X R7, R9, UR17, RZ, P1, !PT ;  /* 0x0000001109077c10 */ /* 0x000fe20008ffe4ff */
[----:B------:R-:W-:Y:S01]  /*1970*/  IMAD.IADD R3, R2, 0x1, R3 ;  /* 0x0000000102037824 */ /* 0x000fe200078e0203 */
[----:B------:R-:W-:Y:S01]  /*1980*/  BAR.SYNC.DEFER_BLOCKING 0x0 ;  /* 0x0000000000007b1d */ /* 0x000fe20000010000 */
[----:B------:R-:W-:Y:S01]  /*1990*/  LOP3.LUT P1, RZ, R23, 0x4, RZ, 0xc0, !PT ;  /* 0x0000000417ff7812 */ /* 0x000fe2000782c0ff */
[----:B------:R-:W-:Y:S01]  /*19a0*/  IMAD.SHL.U32 R239, R0, 0x2, RZ ;  /* 0x0000000200ef7824 */ /* 0x000fe200078e00ff */
[----:B------:R-:W-:Y:S01]  /*19b0*/  IADD3 R4, P0, R6, UR15, RZ ;  /* 0x0000000f06047c10 */ /* 0x000fe2000ff1e0ff */
[C---:B------:R-:W-:Y:S01]  /*19c0*/  IMAD.SHL.U32 R216, R3.reuse, 0x2, RZ ;  /* 0x0000000203d87824 */ /* 0x040fe200078e00ff */
[----:B------:R-:W-:Y:S01]  /*19d0*/  LEA R224, R3, 0x100, 0x1 ;  /* 0x0000010003e07811 */ /* 0x000fe200078e08ff */
        /* <DEDUP_REMOVED lines=78> */
.L_x_3680:
        /* <DEDUP_REMOVED lines=50> */
.L_x_3681:
[----:B--23--:R-:W-:Y:S01]  /*21e0*/  HMMA.16816.F32.BF16 R32, R152, R16, RZ ;  /* 0x000000109820723c */ /* 0x00cfe200000418ff */
[----:B------:R-:W-:Y:S01]  /*21f0*/  IMAD.MOV.U32 R3, RZ, RZ, 0x40 ;  /* 0x00000040ff037424 */ /* 0x000fe200078e00ff */
[----:B------:R-:W-:Y:S01]  /*2200*/  ULDC UR4, c[0x0][0x1d0] ;  /* 0x0000740000047ab9 */ /* 0x000fe20000000800 */
[----:B------:R-:W0:Y:S01]  /*2210*/  LDGDEPBAR ;  /* 0x00000000000079af */ /* 0x000e220000000000 */
[----:B------:R-:W-:Y:S01]  /*2220*/  UIADD3 UR4, UR16, UR4, URZ ;  /* 0x0000000410047290 */ /* 0x000fe2000fffe03f */
[----:B------:R-:W-:Y:S01]  /*2230*/  IMAD.SHL.U32 R135, R2, 0x2, RZ ;  /* 0x0000000202877824 */ /* 0x000fe200078e00ff */
[----:B------:R-:W-:-:S02]  /*2240*/  SEL R238, R3, 0xffffffc0, !P1 ;  /* 0xffffffc003ee7807 */ /* 0x000fc40004800000 */
[----:B------:R-:W-:Y:S01]  /*2250*/  HMMA.16816.F32.BF16 R28, R152, R18, RZ ;  /* 0x00000012981c723c */ /* 0x000fe200000418ff */
[----:B------:R-:W-:Y:S01]  /*2260*/  IMAD.IADD R2, R239, 0x1, R135 ;  /* 0x00000001ef027824 */ /* 0x000fe200078e0287 */
[----:B------:R-:W-:Y:S01]  /*2270*/  IADD3 R3, R238, R4, RZ ;  /* 0x00000004ee037210 */ /* 0x000fe20007ffe0ff */
[----:B------:R-:W-:Y:S01]  /*2280*/  IMAD.IADD R5, R236, 0x1, R238 ;  /* 0x00000001ec057824 */ /* 0x000fe200078e02ee */
[----:B------:R-:W-:-:S04]  /*2290*/  LEA R237, R0, R135, 0x1 ;  /* 0x0000008700ed7211 */ /* 0x000fc800078e08ff */
[----:B-1----:R-:W-:Y:S01]  /*22a0*/  HMMA.16816.F32.BF16 R8, R152, R40, RZ ;  /* 0x000000289808723c */ /* 0x002fe200000418ff */
[----:B------:R-:W-:-:S07]  /*22b0*/  IMAD.IADD R0, R239, 0x1, R237 ;  /* 0x00000001ef007824 */ /* 0x000fce00078e02ed */
[C---:B------:R-:W-:Y:S08]  /*22c0*/  HMMA.16816.F32.BF16 R24, R152.reuse, R20, RZ ;  /* 0x000000149818723c */ /* 0x040ff000000418ff */
[C---:B------:R-:W-:Y:S08]  /*22d0*/  HMMA.16816.F32.BF16 R20, R152.reuse, R22, RZ ;  /* 0x000000169814723c */ /* 0x040ff000000418ff */
[C---:B----4-:R-:W-:Y:S08]  /*22e0*/  HMMA.16816.F32.BF16 R16, R152.reuse, R36, RZ ;  /* 0x000000249810723c */ /* 0x050ff000000418ff */
[----:B------:R-:W-:Y:S01]  /*22f0*/  HMMA.16816.F32.BF16 R12, R152, R38, RZ ;  /* 0x00000026980c723c */ /* 0x000fe200000418ff */
[----:B------:R-:W1:Y:S07]  /*2300*/  LDSM.16.M88.4 R36, [R5+0x12100] ;  /* 0x012100000524783b */ /* 0x000e6e0000000200 */
[C---:B------:R-:W-:Y:S01]  /*2310*/  HMMA.16816.F32.BF16 R68, R156.reuse, R52, R32 ;  /* 0x000000349c44723c */ /* 0x040fe20000041820 */
[----:B------:R-:W2:Y:S07]  /*2320*/  LDSM.16.M88.4 R32, [R5+0x12900] ;  /* 0x012900000520783b */ /* 0x000eae0000000200 */
[C---:B------:R-:W-:Y:S08]  /*2330*/  HMMA.16816.F32.BF16 R84, R156.reuse, R54, R28 ;  /* 0x000000369c54723c */ /* 0x040ff0000004181c */
[----:B------:R-:W-:Y:S08]  /*2340*/  HMMA.16816.F32.BF16 R52, R156, R60, R8 ;  /* 0x0000003c9c34723c */ /* 0x000ff00000041808 */
[----:B------:R-:W-:Y:S01]  /*2350*/  HMMA.16816.F32.BF16 R8, R152, R42, RZ ;  /* 0x0000002a9808723c */ /* 0x000fe200000418ff */
[----:B------:R-:W3:Y:S07]  /*2360*/  LDSM.16.M88.4 R40, [R5+0x13100] ;  /* 0x013100000528783b */ /* 0x000eee0000000200 */
[C---:B------:R-:W-:Y:S08]  /*2370*/  HMMA.16816.F32.BF16 R76, R156.reuse, R50, R20 ;  /* 0x000000329c4c723c */ /* 0x040ff00000041814 */
[C---:B------:R-:W-:Y:S08]  /*2380*/  HMMA.16816.F32.BF16 R80, R156.reuse, R44, R16 ;  /* 0x0000002c9c50723c */ /* 0x040ff00000041810 */
[----:B------:R-:W-:Y:S08]  /*2390*/  HMMA.16816.F32.BF16 R88, R156, R46, R12 ;  /* 0x0000002e9c58723c */ /* 0x000ff0000004180c */
[C---:B------:R-:W-:Y:S08]  /*23a0*/  HMMA.16816.F32.BF16 R20, R152.reuse, R56, RZ ;  /* 0x000000389814723c */ /* 0x040ff000000418ff */
[C---:B------:R-:W-:Y:S08]  /*23b0*/  HMMA.16816.F32.BF16 R16, R152.reuse, R58, RZ ;  /* 0x0000003a9810723c */ /* 0x040ff000000418ff */
[----:B------:R-:W-:Y:S08]  /*23c0*/  HMMA.16816.F32.BF16 R12, R152, R64, RZ ;  /* 0x00000040980c723c */ /* 0x000ff000000418ff */
[C---:B------:R-:W-:Y:S01]  /*23d0*/  HMMA.16816.F32.BF16 R72, R156.reuse, R48, R24 ;  /* 0x000000309c48723c */ /* 0x040fe20000041818 */
[----:B------:R-:W4:Y:S07]  /*23e0*/  LDSM.16.M88.4 R24, [R5+0x13900] ;  /* 0x013900000518783b */ /* 0x000f2e0000000200 */
[----:B------:R-:W-:Y:S01]  /*23f0*/  HMMA.16816.F32.BF16 R48, R156, R62, R8 ;  /* 0x0000003e9c30723c */ /* 0x000fe20000041808 */
[----:B------:R-:W-:Y:S07]  /*2400*/  LDSM.16.M88.4 R60, [R3+0x12900] ;  /* 0x01290000033c783b */ /* 0x000fee0000000200 */
[----:B------:R-:W-:Y:S08]  /*2410*/  HMMA.16816.F32.BF16 R8, R152, R66, RZ ;  /* 0x000000429808723c */ /* 0x000ff000000418ff */
[C---:B------:R-:W-:Y:S08]  /*2420*/  HMMA.16816.F32.BF16 R44, R156.reuse, R92, R20 ;  /* 0x0000005c9c2c723c */ /* 0x040ff00000041814 */
[C---:B------:R-:W-:Y:S01]  /*2430*/  HMMA.16816.F32.BF16 R28, R156.reuse, R94, R16 ;  /* 0x0000005e9c1c723c */ /* 0x040fe20000041810 */
[----:B------:R-:W5:Y:S07]  /*2440*/  LDSM.16.M88.4 R16, [R5+0x14100] ;  /* 0x014100000510783b */ /* 0x000f6e0000000200 */
[----:B------:R-:W-:Y:S01]  /*2450*/  HMMA.16816.F32.BF16 R20, R156, R96, R12 ;  /* 0x000000609c14723c */ /* 0x000fe2000004180c */
[----:B------:R-:W3:Y:S07]  /*2460*/  LDSM.16.M88.4 R12, [R5+0x14900] ;  /* 0x01490000050c783b */ /* 0x000eee0000000200 */
[C---:B-1----:R-:W-:Y:S08]  /*2470*/  HMMA.16816.F32.BF16 R64, R184.reuse, R36, R68 ;  /* 0x00000024b840723c */ /* 0x042ff00000041844 */
[----:B------:R-:W-:Y:S01]  /*2480*/  HMMA.16816.F32.BF16 R68, R184, R38, R84 ;  /* 0x00000026b844723c */ /* 0x000fe20000041854 */
[----:B------:R-:W1:Y:S07]  /*2490*/  LDSM.16.M88.4 R36, [R3+0x12100] ;  /* 0x012100000324783b */ /* 0x000e6e0000000200 */
[----:B------:R-:W-:Y:S08]  /*24a0*/  HMMA.16816.F32.BF16 R8, R156, R98, R8 ;  /* 0x000000629c08723c */ /* 0x000ff00000041808 */
[C---:B--2---:R-:W-:Y:S08]  /*24b0*/  HMMA.16816.F32.BF16 R72, R184.reuse, R32, R72 ;  /* 0x00000020b848723c */ /* 0x044ff00000041848 */
[C---:B------:R-:W-:Y:S01]  /*24c0*/  HMMA.16816.F32.BF16 R76, R184.reuse, R34, R76 ;  /* 0x00000022b84c723c */ /* 0x040fe2000004184c */
[----:B------:R-:W-:Y:S07]  /*24d0*/  LDSM.16.M88.4 R32, [R3+0x14100] ;  /* 0x014100000320783b */ /* 0x000fee0000000200 */
[C---:B---3--:R-:W-:Y:S08]  /*24e0*/  HMMA.16816.F32.BF16 R84, R184.reuse, R40, R80 ;  /* 0x00000028b854723c */ /* 0x048ff00000041850 */
[C---:B----4-:R-:W-:Y:S01]  /*24f0*/  HMMA.16816.F32.BF16 R96, R184.reuse, R24, R52 ;  /* 0x00000018b860723c */ /* 0x050fe20000041834 */
[----:B------:R-:W2:Y:S07]  /*2500*/  LDSM.16.M88.4 R52, [R3+0x13100] ;  /* 0x013100000334783b */ /* 0x000eae0000000200 */
[C---:B------:R-:W-:Y:S08]  /*2510*/  HMMA.16816.F32.BF16 R88, R184.reuse, R42, R88 ;  /* 0x0000002ab858723c */ /* 0x040ff00000041858 */
[C---:B------:R-:W-:Y:S08]  /*2520*/  HMMA.16816.F32.BF16 R80, R184.reuse, R26, R48 ;  /* 0x0000001ab850723c */ /* 0x040ff00000041830 */
[C---:B-----5:R-:W-:Y:S01]  /*2530*/  HMMA.16816.F32.BF16 R56, R184.reuse, R16, R44 ;  /* 0x00000010b838723c */ /* 0x060fe2000004182c */
[----:B------:R-:W3:Y:S07]  /*2540*/  LDSM.16.M88.4 R44, [R3+0x13900] ;  /* 0x01390000032c783b */ /* 0x000eee0000000200 */
[C---:B------:R-:W-:Y:S01]  /*2550*/  HMMA.16816.F32.BF16 R48, R184.reuse, R18, R28 ;  /* 0x00000012b830723c */ /* 0x040fe2000004181c */
[----:B------:R-:W4:Y:S07]  /*2560*/  LDSM.16.M88.4 R28, [R3+0x14900] ;  /* 0x01490000031c783b */ /* 0x000f2e0000000200 */
[C---:B------:R-:W-:Y:S01]  /*2570*/  HMMA.16816.F32.BF16 R40, R184.reuse, R12, R20 ;  /* 0x0000000cb828723c */ /* 0x040fe20000041814 */
[----:B------:R-:W5:Y:S07]  /*2580*/  LDSM.16.M88.4 R20, [R236+0x15100] ;  /* 0x01510000ec14783b */ /* 0x000f6e0000000200 */
[----:B------:R-:W-:Y:S08]  /*2590*/  HMMA.16816.F32.BF16 R24, R184, R14, R8 ;  /* 0x0000000eb818723c */ /* 0x000ff00000041808 */
[C---:B-1----:R-:W-:Y:S08]  /*25a0*/  HMMA.16816.F32.BF16 R16, R188.reuse, R36, R64 ;  /* 0x00000024bc10723c */ /* 0x042ff00000041840 */
[C---:B------:R-:W-:Y:S01]  /*25b0*/  HMMA.16816.F32.BF16 R12, R188.reuse, R38, R68 ;  /* 0x00000026bc0c723c */ /* 0x040fe20000041844 */
[----:B------:R-:W1:Y:S07]  /*25c0*/  LDSM.16.M88.4 R36, [R236+0x15900] ;  /* 0x01590000ec24783b */ /* 0x000e6e0000000200 */
[C---:B------:R-:W-:Y:S08]  /*25d0*/  HMMA.16816.F32.BF16 R8, R188.reuse, R60, R72 ;  /* 0x0000003cbc08723c */ /* 0x040ff00000041848 */
[C---:B------:R-:W-:Y:S01]  /*25e0*/  HMMA.16816.F32.BF16 R64, R188.reuse, R62, R76 ;  /* 0x0000003ebc40723c */ /* 0x040fe2000004184c */
[----:B------:R-:W1:Y:S07]  /*25f0*/  LDSM.16.M88.4 R60, [R236+0x16100] ;  /* 0x01610000ec3c783b */ /* 0x000e6e0000000200 */
[C---:B--2---:R-:W-:Y:S08]  /*2600*/  HMMA.16816.F32.BF16 R68, R188.reuse, R52, R84 ;  /* 0x00000034bc44723c */ /* 0x044ff00000041854 */
[C---:B------:R-:W-:Y:S08]  /*2610*/  HMMA.16816.F32.BF16 R76, R188.reuse, R54, R88 ;  /* 0x00000036bc4c723c */ /* 0x040ff00000041858 */
[C---:B------:R-:W-:Y:S01]  /*2620*/  HMMA.16816.F32.BF16 R92, R188.reuse, R32, R56 ;  /* 0x00000020bc5c723c */ /* 0x040fe20000041838 */
[----:B------:R-:W2:Y:S07]  /*2630*/  LDSM.16.M88.4 R56, [R236+0x16900] ;  /* 0x01690000ec38783b */ /* 0x000eae0000000200 */
[C---:B---3--:R-:W-:Y:S08]  /*2640*/  HMMA.16816.F32.BF16 R96, R188.reuse, R44, R96 ;  /* 0x0000002cbc60723c */ /* 0x048ff00000041860 */
[C---:B------:R-:W-:Y:S08]  /*2650*/  HMMA.16816.F32.BF16 R88, R188.reuse, R46, R80 ;  /* 0x0000002ebc58723c */ /* 0x040ff00000041850 */
[C---:B------:R-:W-:Y:S01]  /*2660*/  HMMA.16816.F32.BF16 R84, R188.reuse, R34, R48 ;  /* 0x00000022bc54723c */ /* 0x040fe20000041830 */
[----:B------:R-:W3:Y:S04]  /*2670*/  LDSM.16.M88.4 R48, [R236+0x17100] ;  /* 0x01710000ec30783b */ /* 0x000ee80000000200 */
[----:B------:R-:W-:Y:S03]  /*2680*/  LDSM.16.M88.4 R32, [R4+0x15900] ;  /* 0x015900000420783b */ /* 0x000fe60000000200 */
[----:B----4-:R-:W-:Y:S08]  /*2690*/  HMMA.16816.F32.BF16 R72, R188, R30, R24 ;  /* 0x0000001ebc48723c */ /* 0x010ff00000041818 */
[C---:B-----5:R-:W-:Y:S08]  /*26a0*/  HMMA.16816.F32.BF16 R52, R196.reuse, R20, R16 ;  /* 0x00000014c434723c */ /* 0x060ff00000041810 */
[C---:B------:R-:W-:Y:S08]  /*26b0*/  HMMA.16816.F32.BF16 R44, R196.reuse, R22, R12 ;  /* 0x00000016c42c723c */ /* 0x040ff0000004180c */
[C---:B-1----:R-:W-:Y:S08]  /*26c0*/  HMMA.16816.F32.BF16 R24, R196.reuse, R36, R8 ;  /* 0x00000024c418723c */ /* 0x042ff00000041808 */
[----:B------:R-:W-:Y:S01]  /*26d0*/  HMMA.16816.F32.BF16 R20, R196, R38, R64 ;  /* 0x00000026c414723c */ /* 0x000fe20000041840 */
[----:B------:R-:W1:Y:S04]  /*26e0*/  LDSM.16.M88.4 R36, [R4+0x15100] ;  /* 0x015100000424783b */ /* 0x000e680000000200 */
[----:B------:R-:W-:Y:S03]  /*26f0*/  LDSM.16.M88.4 R64, [R4+0x17100] ;  /* 0x017100000440783b */ /* 0x000fe60000000200 */
[----:B------:R-:W-:Y:S01]  /*2700*/  HMMA.16816.F32.BF16 R80, R188, R28, R40 ;  /* 0x0000001cbc50723c */ /* 0x000fe20000041828 */
[----:B------:R-:W4:Y:S04]  /*2710*/  LDSM.16.M88.4 R40, [R236+0x17900] ;  /* 0x01790000ec28783b */ /* 0x000f280000000200 */
[----:B------:R-:W5:Y:S03]  /*2720*/  LDSM.16.M88.4 R28, [R4+0x16100] ;  /* 0x01610000041c783b */ /* 0x000f660000000200 */
[C---:B------:R-:W-:Y:S08]  /*2730*/  HMMA.16816.F32.BF16 R16, R196.reuse, R60, R68 ;  /* 0x0000003cc410723c */ /* 0x040ff00000041844 */
[C---:B------:R-:W-:Y:S01]  /*2740*/  HMMA.16816.F32.BF16 R12, R196.reuse, R62, R76 ;  /* 0x0000003ec40c723c */ /* 0x040fe2000004184c */
[----:B------:R-:W-:Y:S07]  /*2750*/  LDSM.16.M88.4 R60, [R4+0x17900] ;  /* 0x01790000043c783b */ /* 0x000fee0000000200 */
[C---:B--2---:R-:W-:Y:S08]  /*2760*/  HMMA.16816.F32.BF16 R68, R196.reuse, R58, R88 ;  /* 0x0000003ac444723c */ /* 0x044ff00000041858 */
[C---:B---3--:R-:W-:Y:S08]  /*2770*/  HMMA.16816.F32.BF16 R100, R196.reuse, R48, R92 ;  /* 0x00000030c464723c */ /* 0x048ff0000004185c */
[----:B------:R-:W-:Y:S01]  /*2780*/  HMMA.16816.F32.BF16 R88, R196, R50, R84 ;  /* 0x00000032c458723c */ /* 0x000fe20000041854 */
[----:B------:R-:W2:Y:S07]  /*2790*/  LDSM.16.M88.4 R48, [R4+0x16900] ;  /* 0x016900000430783b */ /* 0x000eae0000000200 */
[----:B-1----:R-:W-:Y:S01]  /*27a0*/  HMMA.16816.F32.BF16 R92, R204, R36, R52 ;  /* 0x00000024cc5c723c */ /* 0x002fe20000041834 */
[----:B------:R-:W1:Y:S07]  /*27b0*/  LDSM.16.M88.4 R52, [R5+0x15100] ;  /* 0x015100000534783b */ /* 0x000e6e0000000200 */
[C---:B------:R-:W-:Y:S08]  /*27c0*/  HMMA.16816.F32.BF16 R8, R196.reuse, R56, R96 ;  /* 0x00000038c408723c */ /* 0x040ff00000041860 */
[----:B----4-:R-:W-:Y:S08]  /*27d0*/  HMMA.16816.F32.BF16 R96, R196, R40, R80 ;  /* 0x00000028c460723c */ /* 0x010ff00000041850 */
[----:B------:R-:W-:Y:S01]  /*27e0*/  HMMA.16816.F32.BF16 R80, R204, R38, R44 ;  /* 0x00000026cc50723c */ /* 0x000fe2000004182c */
[----:B------:R-:W3:Y:S07]  /*27f0*/  LDSM.16.M88.4 R36, [R5+0x16100] ;  /* 0x016100000524783b */ /* 0x000eee0000000200 */
[----:B------:R-:W-:Y:S01]  /*2800*/  HMMA.16816.F32.BF16 R84, R196, R42, R72 ;  /* 0x0000002ac454723c */ /* 0x000fe20000041848 */
[----:B------:R-:W4:Y:S07]  /*2810*/  LDSM.16.M88.4 R40, [R5+0x15900] ;  /* 0x015900000528783b */ /* 0x000f2e0000000200 */
[C---:B-----5:R-:W-:Y:S08]  /*2820*/  HMMA.16816.F32.BF16 R44, R204.reuse, R30, R12 ;  /* 0x0000001ecc2c723c */ /* 0x060ff0000004180c */
[C---:B------:R-:W-:Y:S08]  /*2830*/  HMMA.16816.F32.BF16 R76, R204.reuse, R32, R24 ;  /* 0x00000020cc4c723c */ /* 0x040ff00000041818 */
[C---:B------:R-:W-:Y:S01]  /*2840*/  HMMA.16816.F32.BF16 R72, R204.reuse, R34, R20 ;  /* 0x00000022cc48723c */ /* 0x040fe20000041814 */
[----:B------:R-:W5:Y:S07]  /*2850*/  LDSM.16.M88.4 R32, [R5+0x16900] ;  /* 0x016900000520783b */ /* 0x000f6e0000000200 */
[C---:B------:R-:W-:Y:S01]  /*2860*/  HMMA.16816.F32.BF16 R56, R204.reuse, R28, R16 ;  /* 0x0000001ccc38723c */ /* 0x040fe20000041810 */
[----:B------:R-:W3:Y:S07]  /*2870*/  LDSM.16.M88.4 R28, [R5+0x17100] ;  /* 0x01710000051c783b */ /* 0x000eee0000000200 */
[C---:B--2---:R-:W-:Y:S08]  /*2880*/  HMMA.16816.F32.BF16 R24, R204.reuse, R48, R8 ;  /* 0x00000030cc18723c */ /* 0x044ff00000041808 */
[C---:B------:R-:W-:Y:S08]  /*2890*/  HMMA.16816.F32.BF16 R20, R204.reuse, R50, R68 ;  /* 0x00000032cc14723c */ /* 0x040ff00000041844 */
[C---:B------:R-:W-:Y:S08]  /*28a0*/  HMMA.16816.F32.BF16 R16, R204.reuse, R64, R100 ;  /* 0x00000040cc10723c */ /* 0x040ff00000041864 */
[----:B------:R-:W-:Y:S01]  /*28b0*/  HMMA.16816.F32.BF16 R12, R204, R66, R88 ;  /* 0x00000042cc0c723c */ /* 0x000fe20000041858 */
[----:B------:R-:W2:Y:S07]  /*28c0*/  LDSM.16.M88.4 R64, [R3+0x15100] ;  /* 0x015100000340783b */ /* 0x000eae0000000200 */
[C---:B-1----:R-:W-:Y:S08]  /*28d0*/  HMMA.16816.F32.BF16 R100, R208.reuse, R52, R92 ;  /* 0x00000034d064723c */ /* 0x042ff0000004185c */
[----:B------:R-:W-:Y:S01]  /*28e0*/  HMMA.16816.F32.BF16 R88, R208, R54, R80 ;  /* 0x00000036d058723c */ /* 0x000fe20000041850 */
[----:B------:R-:W1:Y:S07]  /*28f0*/  LDSM.16.M88.4 R52, [R5+0x17900] ;  /* 0x017900000534783b */ /* 0x000e6e0000000200 */
[C---:B------:R-:W-:Y:S08]  /*2900*/  HMMA.16816.F32.BF16 R8, R204.reuse, R60, R96 ;  /* 0x0000003ccc08723c */ /* 0x040ff00000041860 */
[----:B------:R-:W-:Y:S01]  /*2910*/  HMMA.16816.F32.BF16 R68, R204, R62, R84 ;  /* 0x0000003ecc44723c */ /* 0x000fe20000041854 */
[----:B------:R-:W1:Y:S07]  /*2920*/  LDSM.16.M88.4 R60, [R3+0x15900] ;  /* 0x01590000033c783b */ /* 0x000e6e0000000200 */
[C---:B---3--:R-:W-:Y:S01]  /*2930*/  HMMA.16816.F32.BF16 R80, R208.reuse, R38, R44 ;  /* 0x00000026d050723c */ /* 0x048fe2000004182c */
[----:B------:R-:W3:Y:S07]  /*2940*/  LDSM.16.M88.4 R44, [R3+0x16100] ;  /* 0x01610000032c783b */ /* 0x000eee0000000200 */
[C---:B----4-:R-:W-:Y:S08]  /*2950*/  HMMA.16816.F32.BF16 R96, R208.reuse, R40, R76 ;  /* 0x00000028d060723c */ /* 0x050ff0000004184c */
[C---:B------:R-:W-:Y:S01]  /*2960*/  HMMA.16816.F32.BF16 R84, R208.reuse, R42, R72 ;  /* 0x0000002ad054723c */ /* 0x040fe20000041848 */
[----:B------:R-:W4:Y:S07]  /*2970*/  LDSM.16.M88.4 R40, [R3+0x16900] ;  /* 0x016900000328783b */ /* 0x000f2e0000000200 */
[C---:B------:R-:W-:Y:S01]  /*2980*/  HMMA.16816.F32.BF16 R92, R208.reuse, R36, R56 ;  /* 0x00000024d05c723c */ /* 0x040fe20000041838 */
[----:B------:R-:W1:Y:S07]  /*2990*/  LDSM.16.M88.4 R36, [R3+0x17100] ;  /* 0x017100000324783b */ /* 0x000e6e0000000200 */
[C---:B-----5:R-:W-:Y:S08]  /*29a0*/  HMMA.16816.F32.BF16 R76, R208.reuse, R32, R24 ;  /* 0x00000020d04c723c */ /* 0x060ff00000041818 */
[C---:B------:R-:W-:Y:S01]  /*29b0*/  HMMA.16816.F32.BF16 R72, R208.reuse, R34, R20 ;  /* 0x00000022d048723c */ /* 0x040fe20000041814 */
[----:B------:R-:W5:Y:S04]  /*29c0*/  LDSM.16.M88.4 R20, [R236+0x18100] ;  /* 0x01810000ec14783b */ /* 0x000f680000000200 */
[----:B------:R-:W3:Y:S03]  /*29d0*/  LDSM.16.M88.4 R32, [R3+0x17900] ;  /* 0x017900000320783b */ /* 0x000ee60000000200 */
[C---:B------:R-:W-:Y:S08]  /*29e0*/  HMMA.16816.F32.BF16 R56, R208.reuse, R28, R16 ;  /* 0x0000001cd038723c */ /* 0x040ff00000041810 */
[----:B------:R-:W-:Y:S08]  /*29f0*/  HMMA.16816.F32.BF16 R48, R208, R30, R12 ;  /* 0x0000001ed030723c */ /* 0x000ff0000004180c */
[----:B--2---:R-:W-:Y:S08]  /*2a00*/  HMMA.16816.F32.BF16 R16, R212, R64, R100 ;  /* 0x00000040d410723c */ /* 0x004ff00000041864 */
[C---:B-1----:R-:W-:Y:S08]  /*2a10*/  HMMA.16816.F32.BF16 R28, R208.reuse, R52, R8 ;  /* 0x00000034d01c723c */ /* 0x042ff00000041808 */
[----:B------:R-:W-:Y:S01]  /*2a20*/  HMMA.16816.F32.BF16 R24, R208, R54, R68 ;  /* 0x00000036d018723c */ /* 0x000fe20000041844 */
[----:B------:R-:W-:Y:S07]  /*2a30*/  LDSM.16.M88.4 R52, [R236+0x19900] ;  /* 0x01990000ec34783b */ /* 0x000fee0000000200 */
[C---:B------:R-:W-:Y:S08]  /*2a40*/  HMMA.16816.F32.BF16 R12, R212.reuse, R66, R88 ;  /* 0x00000042d40c723c */ /* 0x040ff00000041858 */
[C---:B------:R-:W-:Y:S08]  /*2a50*/  HMMA.16816.F32.BF16 R64, R212.reuse, R62, R84 ;  /* 0x0000003ed440723c */ /* 0x040ff00000041854 */
[C---:B---3--:R-:W-:Y:S08]  /*2a60*/  HMMA.16816.F32.BF16 R92, R212.reuse, R44, R92 ;  /* 0x0000002cd45c723c */ /* 0x048ff0000004185c */
[C---:B------:R-:W-:Y:S01]  /*2a70*/  HMMA.16816.F32.BF16 R84, R212.reuse, R46, R80 ;  /* 0x0000002ed454723c */ /* 0x040fe20000041850 */
[----:B------:R-:W1:Y:S07]  /*2a80*/  LDSM.16.M88.4 R44, [R236+0x18900] ;  /* 0x01890000ec2c783b */ /* 0x000e6e0000000200 */
[C---:B------:R-:W-:Y:S01]  /*2a90*/  HMMA.16816.F32.BF16 R8, R212.reuse, R60, R96 ;  /* 0x0000003cd408723c */ /* 0x040fe20000041860 */
[----:B------:R-:W-:Y:S07]  /*2aa0*/  LDSM.16.M88.4 R60, [R236+0x1a100] ;  /* 0x01a10000ec3c783b */ /* 0x000fee0000000200 */
[C---:B----4-:R-:W-:Y:S08]  /*2ab0*/  HMMA.16816.F32.BF16 R88, R212.reuse, R40, R76 ;  /* 0x00000028d458723c */ /* 0x050ff0000004184c */
[C---:B------:R-:W-:Y:S08]  /*2ac0*/  HMMA.16816.F32.BF16 R76, R212.reuse, R36, R56 ;  /* 0x00000024d44c723c */ /* 0x040ff00000041838 */
[C---:B------:R-:W-:Y:S01]  /*2ad0*/  HMMA.16816.F32.BF16 R96, R212.reuse, R38, R48 ;  /* 0x00000026d460723c */ /* 0x040fe20000041830 */
[----:B------:R-:W2:Y:S04]  /*2ae0*/  LDSM.16.M88.4 R36, [R4+0x18100] ;  /* 0x018100000424783b */ /* 0x000ea80000000200 */
[----:B------:R-:W3:Y:S03]  /*2af0*/  LDSM.16.M88.4 R48, [R236+0x19100] ;  /* 0x01910000ec30783b */ /* 0x000ee60000000200 */
[----:B------:R-:W-:Y:S01]  /*2b00*/  HMMA.16816.F32.BF16 R100, R212, R42, R72 ;  /* 0x0000002ad464723c */ /* 0x000fe20000041848 */
[----:B------:R-:W4:Y:S07]  /*2b10*/  LDSM.16.M88.4 R40, [R236+0x1a900] ;  /* 0x01a90000ec28783b */ /* 0x000f2e0000000200 */
[----:B-----5:R-:W-:Y:S08]  /*2b20*/  HMMA.16816.F32.BF16 R68, R216, R20, R16 ;  /* 0x00000014d844723c */ /* 0x020ff00000041810 */
[C---:B------:R-:W-:Y:S01]  /*2b30*/  HMMA.16816.F32.BF16 R80, R212.reuse, R32, R28 ;  /* 0x00000020d450723c */ /* 0x040fe2000004181c */
[----:B------:R-:W-:Y:S07]  /*2b40*/  LDSM.16.M88.4 R28, [R4+0x19100] ;  /* 0x01910000041c783b */ /* 0x000fee0000000200 */
[----:B------:R-:W-:Y:S01]  /*2b50*/  HMMA.16816.F32.BF16 R72, R212, R34, R24 ;  /* 0x00000022d448723c */ /* 0x000fe20000041818 */
[----:B------:R-:W5:Y:S07]  /*2b60*/  LDSM.16.M88.4 R32, [R4+0x18900] ;  /* 0x018900000420783b */ /* 0x000f6e0000000200 */
[C---:B------:R-:W-:Y:S08]  /*2b70*/  HMMA.16816.F32.BF16 R56, R216.reuse, R22, R12 ;  /* 0x00000016d838723c */ /* 0x040ff0000004180c */
[C---:B-1----:R-:W-:Y:S08]  /*2b80*/  HMMA.16816.F32.BF16 R24, R216.reuse, R44, R8 ;  /* 0x0000002cd818723c */ /* 0x042ff00000041808 */
[C---:B------:R-:W-:Y:S08]  /*2b90*/  HMMA.16816.F32.BF16 R8, R216.reuse, R52, R88 ;  /* 0x00000034d808723c */ /* 0x040ff00000041858 */
[----:B------:R-:W-:Y:S01]  /*2ba0*/  HMMA.16816.F32.BF16 R20, R216, R46, R64 ;  /* 0x0000002ed814723c */ /* 0x000fe20000041840 */
[----:B------:R-:W1:Y:S04]  /*2bb0*/  LDSM.16.M88.4 R44, [R4+0x19900] ;  /* 0x01990000042c783b */ /* 0x000e680000000200 */
[----:B------:R-:W-:Y:S03]  /*2bc0*/  LDSM.16.M88.4 R64, [R4+0x1a900] ;  /* 0x01a900000440783b */ /* 0x000fe60000000200 */
[----:B--2---:R-:W-:Y:S08]  /*2bd0*/  HMMA.16816.F32.BF16 R88, R220, R36, R68 ;  /* 0x00000024dc58723c */ /* 0x004ff00000041844 */
[C---:B---3--:R-:W-:Y:S08]  /*2be0*/  HMMA.16816.F32.BF16 R16, R216.reuse, R48, R92 ;  /* 0x00000030d810723c */ /* 0x048ff0000004185c */
[C---:B------:R-:W-:Y:S08]  /*2bf0*/  HMMA.16816.F32.BF16 R12, R216.reuse, R50, R84 ;  /* 0x00000032d80c723c */ /* 0x040ff00000041854 */
[C---:B----4-:R-:W-:Y:S08]  /*2c00*/  HMMA.16816.F32.BF16 R80, R216.reuse, R40, R80 ;  /* 0x00000028d850723c */ /* 0x050ff00000041850 */
[----:B------:R-:W-:Y:S01]  /*2c10*/  HMMA.16816.F32.BF16 R72, R216, R42, R72 ;  /* 0x0000002ad848723c */ /* 0x000fe20000041848 */
[----:B------:R-:W2:Y:S07]  /*2c20*/  LDSM.16.M88.4 R40, [R4+0x1a100] ;  /* 0x01a100000428783b */ /* 0x000eae0000000200 */
[----:B------:R-:W-:Y:S01]  /*2c30*/  HMMA.16816.F32.BF16 R68, R220, R38, R56 ;  /* 0x00000026dc44723c */ /* 0x000fe20000041838 */
[----:B------:R-:W3:Y:S04]  /*2c40*/  LDSM.16.M88.4 R56, [R5+0x18100] ;  /* 0x018100000538783b */ /* 0x000ee80000000200 */
[----:B------:R-:W-:Y:S03]  /*2c50*/  LDSM.16.M88.4 R36, [R5+0x19100] ;  /* 0x019100000524783b */ /* 0x000fe60000000200 */
[C---:B------:R-:W-:Y:S01]  /*2c60*/  HMMA.16816.F32.BF16 R52, R216.reuse, R54, R100 ;  /* 0x00000036d834723c */ /* 0x040fe20000041864 */
[----:B------:R-:W-:Y:S07]  /*2c70*/  LDSM.16.M88.4 R100, [R3+0x19100] ;  /* 0x019100000364783b */ /* 0x000fee0000000200 */
[C---:B------:R-:W-:Y:S08]  /*2c80*/  HMMA.16816.F32.BF16 R76, R216.reuse, R60, R76 ;  /* 0x0000003cd84c723c */ /* 0x040ff0000004184c */
[----:B------:R-:W-:Y:S01]  /*2c90*/  HMMA.16816.F32.BF16 R84, R216, R62, R96 ;  /* 0x0000003ed854723c */ /* 0x000fe20000041860 */
[----:B------:R-:W4:Y:S07]  /*2ca0*/  LDSM.16.M88.4 R60, [R5+0x18900] ;  /* 0x01890000053c783b */ /* 0x000f2e0000000200 */
[C---:B-----5:R-:W-:Y:S08]  /*2cb0*/  HMMA.16816.F32.BF16 R104, R220.reuse, R32, R24 ;  /* 0x00000020dc68723c */ /* 0x060ff00000041818 */
[C---:B------:R-:W-:Y:S01]  /*2cc0*/  HMMA.16816.F32.BF16 R96, R220.reuse, R34, R20 ;  /* 0x00000022dc60723c */ /* 0x040fe20000041814 */
[----:B------:R-:W-:Y:S07]  /*2cd0*/  LDSM.16.M88.4 R32, [R5+0x19900] ;  /* 0x019900000520783b */ /* 0x000fee0000000200 */
[C---:B------:R-:W-:Y:S08]  /*2ce0*/  HMMA.16816.F32.BF16 R92, R220.reuse, R28, R16 ;  /* 0x0000001cdc5c723c */ /* 0x040ff00000041810 */
[C---:B------:R-:W-:Y:S01]  /*2cf0*/  HMMA.16816.F32.BF16 R48, R220.reuse, R30, R12 ;  /* 0x0000001edc30723c */ /* 0x040fe2000004180c */
[----:B------:R-:W5:Y:S04]  /*2d00*/  LDSM.16.M88.4 R28, [R5+0x1a100] ;  /* 0x01a10000051c783b */ /* 0x000f680000000200 */
[----:B------:R-:W4:Y:S03]  /*2d10*/  LDSM.16.M88.4 R4, [R5+0x1a900] ;  /* 0x01a900000504783b */ /* 0x000f260000000200 */
[C---:B-1----:R-:W-:Y:S08]  /*2d20*/  HMMA.16816.F32.BF16 R20, R220.reuse, R46, R52 ;  /* 0x0000002edc14723c */ /* 0x042ff00000041834 */
[C---:B------:R-:W-:Y:S08]  /*2d30*/  HMMA.16816.F32.BF16 R24, R220.reuse, R44, R8 ;  /* 0x0000002cdc18723c */ /* 0x040ff00000041808 */
[----:B--2---:R-:W-:Y:S08]  /*2d40*/  HMMA.16816.F32.BF16 R16, R220, R40, R76 ;  /* 0x00000028dc10723c */ /* 0x004ff0000004184c */
[C---:B---3--:R-:W-:Y:S01]  /*2d50*/  HMMA.16816.F32.BF16 R52, R224.reuse, R56, R88 ;  /* 0x00000038e034723c */ /* 0x048fe20000041858 */
[----:B------:R-:W-:Y:S07]  /*2d60*/  LDSM.16.M88.4 R88, [R3+0x18900] ;  /* 0x018900000358783b */ /* 0x000fee0000000200 */
[----:B------:R-:W-:Y:S01]  /*2d70*/  HMMA.16816.F32.BF16 R68, R224, R58, R68 ;  /* 0x0000003ae044723c */ /* 0x000fe20000041844 */
[----:B------:R-:W1:Y:S07]  /*2d80*/  LDSM.16.M88.4 R56, [R3+0x18100] ;  /* 0x018100000338783b */ /* 0x000e6e0000000200 */
[C---:B------:R-:W-:Y:S08]  /*2d90*/  HMMA.16816.F32.BF16 R8, R220.reuse, R64, R80 ;  /* 0x00000040dc08723c */ /* 0x040ff00000041850 */
[C---:B------:R-:W-:Y:S08]  /*2da0*/  HMMA.16816.F32.BF16 R12, R220.reuse, R42, R84 ;  /* 0x0000002adc0c723c */ /* 0x040ff00000041854 */
[----:B------:R-:W-:Y:S08]  /*2db0*/  HMMA.16816.F32.BF16 R40, R220, R66, R72 ;  /* 0x00000042dc28723c */ /* 0x000ff00000041848 */
[C---:B----4-:R-:W-:Y:S01]  /*2dc0*/  HMMA.16816.F32.BF16 R72, R224.reuse, R60, R104 ;  /* 0x0000003ce048723c */ /* 0x050fe20000041868 */
[----:B------:R-:W-:Y:S07]  /*2dd0*/  LDSM.16.M88.4 R104, [R3+0x19900] ;  /* 0x019900000368783b */ /* 0x000fee0000000200 */
[C---:B------:R-:W-:Y:S08]  /*2de0*/  HMMA.16816.F32.BF16 R80, R224.reuse, R62, R96 ;  /* 0x0000003ee050723c */ /* 0x040ff00000041860 */
[C---:B-----5:R-:W-:Y:S08]  /*2df0*/  HMMA.16816.F32.BF16 R60, R224.reuse, R28, R16 ;  /* 0x0000001ce03c723c */ /* 0x060ff00000041810 */
[C---:B------:R-:W-:Y:S01]  /*2e00*/  HMMA.16816.F32.BF16 R84, R224.reuse, R36, R92 ;  /* 0x00000024e054723c */ /* 0x040fe2000004185c */
[----:B------:R-:W-:Y:S07]  /*2e10*/  LDSM.16.M88.4 R92, [R3+0x1a100] ;  /* 0x01a10000035c783b */ /* 0x000fee0000000200 */
[----:B------:R-:W-:Y:S01]  /*2e20*/  HMMA.16816.F32.BF16 R16, R224, R4, R8 ;  /* 0x00000004e010723c */ /* 0x000fe20000041808 */
[----:B------:R2:W3:Y:S01]  /*2e30*/  LDSM.16.M88.4 R8, [R3+0x1a900] ;  /* 0x01a900000308783b */ /* 0x0004e20000000200 */
[----:B------:R-:W-:-:S06]  /*2e40*/  DEPBAR.LE SB0, 0x2 ;  /* 0x000080800000791a */ /* 0x000fcc0000000000 */
[----:B------:R-:W-:Y:S08]  /*2e50*/  HMMA.16816.F32.BF16 R44, R224, R30, R12 ;  /* 0x0000001ee02c723c */ /* 0x000ff0000004180c */
[----:B-1----:R-:W-:Y:S01]  /*2e60*/  HMMA.16816.F32.BF16 R12, R228, R56, R52 ;  /* 0x00000038e40c723c */ /* 0x002fe20000041834 */
[----:B--2---:R-:W-:-:S07]  /*2e70*/  LOP3.LUT R3, R108, 0xffffffe0, RZ, 0xc0, !PT ;  /* 0xffffffe06c037812 */ /* 0x004fce00078ec0ff */
[----:B------:R-:W-:Y:S01]  /*2e80*/  HMMA.16816.F32.BF16 R76, R224, R38, R48 ;  /* 0x00000026e04c723c */ /* 0x000fe20000041830 */
[----:B------:R-:W-:-:S07]  /*2e90*/  IMAD.IADD R3, R132, 0x1, -R3 ;  /* 0x0000000184037824 */ /* 0x000fce00078e0a03 */
[----:B------:R-:W-:Y:S01]  /*2ea0*/  HMMA.16816.F32.BF16 R48, R224, R32, R24 ;  /* 0x00000020e030723c */ /* 0x000fe20000041818 */
[----:B------:R-:W-:-:S04]  /*2eb0*/  SHF.R.S32.HI R4, RZ, 0x1f, R3 ;  /* 0x0000001fff047819 */ /* 0x000fc80000011403 */
[----:B------:R-:W-:-:S03]  /*2ec0*/  LEA.HI R4, R4, R3, RZ, 0x2 ;  /* 0x0000000304047211 */ /* 0x000fc600078f10ff */
[----:B------:R-:W-:Y:S01]  /*2ed0*/  HMMA.16816.F32.BF16 R24, R228, R58, R68 ;  /* 0x0000003ae418723c */ /* 0x000fe20000041844 */
[----:B------:R-:W-:-:S05]  /*2ee0*/  LOP3.LUT R4, R4, 0x7ffffffc, RZ, 0xc0, !PT ;  /* 0x7ffffffc04047812 */ /* 0x000fca00078ec0ff */
[----:B------:R-:W-:Y:S01]  /*2ef0*/  IMAD.IADD R3, R3, 0x1, -R4 ;  /* 0x0000000103037824 */ /* 0x000fe200078e0a04 */
[----:B------:R-:W-:Y:S01]  /*2f00*/  MOV R4, UR4 ;  /* 0x0000000400047c02 */ /* 0x000fe20008000f00 */
[----:B------:R-:W-:Y:S01]  /*2f10*/  HMMA.16816.F32.BF16 R64, R224, R34, R20 ;  /* 0x00000022e040723c */ /* 0x000fe20000041814 */
[----:B------:R-:W-:-:S03]  /*2f20*/  UIADD3 UR4, UR14, -0x3, URZ ;  /* 0xfffffffd0e047890 */ /* 0x000fc6000fffe03f */
[----:B------:R-:W-:Y:S01]  /*2f30*/  IMAD R3, R3, -0x2, R4 ;  /* 0xfffffffe03037824 */ /* 0x000fe200078e0204 */
[----:B------:R-:W-:-:S03]  /*2f40*/  UISETP.GE.AND UP0, UPT, UR4, UR10, UPT ;  /* 0x0000000a0400728c */ /* 0x000fc6000bf06270 */
[----:B------:R-:W-:Y:S01]  /*2f50*/  HMMA.16816.F32.BF16 R20, R224, R6, R40 ;  /* 0x00000006e014723c */ /* 0x000fe20000041828 */
[C---:B------:R-:W-:Y:S02]  /*2f60*/  ISETP.GT.AND P5, PT, R3.reuse, RZ, PT ;  /* 0x000000ff0300720c */ /* 0x040fe40003fa4270 */
[C---:B------:R-:W-:Y:S02]  /*2f70*/  ISETP.GT.AND P1, PT, R3.reuse, 0x1, PT ;  /* 0x000000010300780c */ /* 0x040fe40003f24270 */
[----:B------:R-:W-:Y:S02]  /*2f80*/  ISETP.GT.AND P6, PT, R3, 0x8, PT ;  /* 0x000000080300780c */ /* 0x000fe40003fc4270 */
[----:B------:R-:W-:Y:S01]  /*2f90*/  FSEL R7, R12, -INF , P5 ;  /* 0xff8000000c077808 */ /* 0x000fe20002800000 */
[----:B------:R-:W-:Y:S01]  /*2fa0*/  HMMA.16816.F32.BF16 R28, R228, R88, R72 ;  /* 0x00000058e41c723c */ /* 0x000fe20000041848 */
[----:B------:R-:W-:Y:S02]  /*2fb0*/  FSEL R6, R13, -INF , P1 ;  /* 0xff8000000d067808 */ /* 0x000fe40000800000 */
[----:B------:R-:W-:-:S02]  /*2fc0*/  FSEL R15, R15, -INF , P1 ;  /* 0xff8000000f0f7808 */ /* 0x000fc40000800000 */
[----:B------:R-:W-:Y:S02]  /*2fd0*/  ISETP.GT.AND P1, PT, R3, 0x9, PT ;  /* 0x000000090300780c */ /* 0x000fe40003f24270 */
[----:B------:R-:W-:Y:S01]  /*2fe0*/  FMNMX.FTZ R4, R7, R6, !PT ;  /* 0x0000000607047209 */ /* 0x000fe20007810000 */
[----:B------:R-:W-:Y:S01]  /*2ff0*/  HMMA.16816.F32.BF16 R32, R228, R90, R80 ;  /* 0x0000005ae420723c */ /* 0x000fe20000041850 */
[----:B------:R-:W-:Y:S02]  /*3000*/  FSEL R13, R27, -INF , P1 ;  /* 0xff8000001b0d7808 */ /* 0x000fe40000800000 */
[----:B------:R-:W-:-:S05]  /*3010*/  FSEL R12, R26, -INF , P6 ;  /* 0xff8000001a0c7808 */ /* 0x000fca0003000000 */
[C---:B---3--:R-:W-:Y:S07]  /*3020*/  HMMA.16816.F32.BF16 R16, R228.reuse, R8, R16 ;  /* 0x00000008e410723c */ /* 0x048fee0000041810 */
[----:B------:R-:W-:Y:S01]  /*3030*/  FSEL R8, R24, -INF , P6 ;  /* 0xff80000018087808 */ /* 0x000fe20003000000 */
[----:B------:R-:W-:Y:S01]  /*3040*/  HMMA.16816.F32.BF16 R36, R228, R100, R84 ;  /* 0x00000064e424723c */ /* 0x000fe20000041854 */
[----:B------:R-:W-:Y:S02]  /*3050*/  ISETP.GT.AND P6, PT, R3, 0x18, PT ;  /* 0x000000180300780c */ /* 0x000fe40003fc4270 */
[----:B------:R-:W-:-:S05]  /*3060*/  FMNMX.FTZ R4, R8, R4, !PT ;  /* 0x0000000408047209 */ /* 0x000fca0007810000 */
[----:B------:R-:W-:Y:S01]  /*3070*/  HMMA.16816.F32.BF16 R20, R228, R10, R20 ;  /* 0x0000000ae414723c */ /* 0x000fe20000041814 */
[----:B------:R-:W-:-:S06]  /*3080*/  FSEL R81, R34, -INF , P6 ;  /* 0xff80000022517808 */ /* 0x000fcc0003000000 */
[----:B------:R-:W-:Y:S01]  /*3090*/  FSEL R11, R14, -INF , P5 ;  /* 0xff8000000e0b7808 */ /* 0x000fe20002800000 */
[C---:B------:R-:W-:Y:S01]  /*30a0*/  HMMA.16816.F32.BF16 R52, R228.reuse, R106, R64 ;  /* 0x0000006ae434723c */ /* 0x040fe20000041840 */
[----:B------:R-:W-:Y:S02]  /*30b0*/  ISETP.GT.AND P5, PT, R3, 0x10, PT ;  /* 0x000000100300780c */ /* 0x000fe40003fa4270 */
[----:B------:R-:W-:Y:S01]  /*30c0*/  FSEL R10, R25, -INF , P1 ;  /* 0xff800000190a7808 */ /* 0x000fe20000800000 */
[----:B------:R-:W-:Y:S01]  /*30d0*/  BAR.SYNC.DEFER_BLOCKING 0x0 ;  /* 0x0000000000007b1d */ /* 0x000fe20000010000 */
[----:B------:R-:W-:Y:S02]  /*30e0*/  ISETP.GT.AND P1, PT, R3, 0x11, PT ;  /* 0x000000110300780c */ /* 0x000fe40003f24270 */
[----:B------:R-:W-:Y:S01]  /*30f0*/  FSEL R64, R28, -INF , P5 ;  /* 0xff8000001c407808 */ /* 0x000fe20002800000 */
[----:B------:R-:W-:Y:S01]  /*3100*/  HMMA.16816.F32.BF16 R40, R228, R102, R76 ;  /* 0x00000066e428723c */ /* 0x000fe2000004184c */
[----:B------:R-:W-:-:S02]  /*3110*/  FMNMX.FTZ R4, R10, R4, !PT ;  /* 0x000000040a047209 */ /* 0x000fc40007810000 */
[----:B------:R-:W-:Y:S02]  /*3120*/  FSEL R65, R29, -INF , P1 ;  /* 0xff8000001d417808 */ /* 0x000fe40000800000 */
[----:B------:R-:W-:Y:S02]  /*3130*/  FMNMX.FTZ R4, R64, R4, !PT ;  /* 0x0000000440047209 */ /* 0x000fe40007810000 */
[----:B------:R-:W-:Y:S01]  /*3140*/  FSEL R80, R30, -INF , P5 ;  /* 0xff8000001e507808 */ /* 0x000fe20002800000 */
[----:B------:R-:W-:Y:S01]  /*3150*/  HMMA.16816.F32.BF16 R48, R228, R104, R48 ;  /* 0x00000068e430723c */ /* 0x000fe20000041830 */
[----:B------:R-:W-:Y:S02]  /*3160*/  ISETP.GT.AND P5, PT, R3, 0x19, PT ;  /* 0x000000190300780c */ /* 0x000fe40003fa4270 */
[----:B------:R-:W-:Y:S02]  /*3170*/  FSEL R67, R32, -INF , P6 ;  /* 0xff80000020437808 */ /* 0x000fe40003000000 */
[----:B------:R-:W-:-:S02]  /*3180*/  FMNMX.FTZ R4, R65, R4, !PT ;  /* 0x0000000441047209 */ /* 0x000fc40007810000 */
[----:B------:R-:W-:Y:S01]  /*3190*/  FSEL R82, R31, -INF , P1 ;  /* 0xff8000001f527808 */ /* 0x000fe20000800000 */
[C---:B------:R-:W-:Y:S01]  /*31a0*/  HMMA.16816.F32.BF16 R60, R228.reuse, R92, R60 ;  /* 0x0000005ce43c723c */ /* 0x040fe2000004183c */
[----:B------:R-:W-:Y:S02]  /*31b0*/  ISETP.GT.AND P1, PT, R3, 0x20, PT ;  /* 0x000000200300780c */ /* 0x000fe40003f24270 */
[----:B------:R-:W-:Y:S01]  /*31c0*/  FSEL R66, R33, -INF , P5 ;  /* 0xff80000021427808 */ /* 0x000fe20002800000 */
[----:B------:R-:W-:Y:S01]  /*31d0*/  LDSM.16.MT88.4 R28, [R2+0x3100] ;  /* 0x00310000021c783b */ /* 0x000fe20000004200 */
[----:B------:R-:W-:Y:S02]  /*31e0*/  FMNMX.FTZ R4, R67, R4, !PT ;  /* 0x0000000443047209 */ /* 0x000fe40007810000 */
[----:B------:R-:W-:Y:S01]  /*31f0*/  FSEL R83, R35, -INF , P5 ;  /* 0xff80000023537808 */ /* 0x000fe20002800000 */
[----:B------:R-:W-:Y:S01]  /*3200*/  HMMA.16816.F32.BF16 R44, R228, R94, R44 ;  /* 0x0000005ee42c723c */ /* 0x000fe2000004182c */
[----:B------:R-:W-:Y:S01]  /*3210*/  ISETP.GT.AND P5, PT, R3, 0x21, PT ;  /* 0x000000210300780c */ /* 0x000fe20003fa4270 */
[----:B------:R-:W-:Y:S01]  /*3220*/  LDSM.16.MT88.4 R32, [R2+0x100] ;  /* 0x000100000220783b */ /* 0x000fe20000004200 */
[----:B------:R-:W-:-:S02]  /*3230*/  FSEL R116, R36, -INF , P1 ;  /* 0xff80000024747808 */ /* 0x000fc40000800000 */
[----:B------:R-:W-:Y:S01]  /*3240*/  FMNMX.FTZ R4, R66, R4, !PT ;  /* 0x0000000442047209 */ /* 0x000fe20007810000 */
[----:B------:R-:W-:Y:S01]  /*3250*/  LDSM.16.MT88.4 R24, [R135+0x100] ;  /* 0x000100008718783b */ /* 0x000fe20000004200 */
[----:B------:R-:W-:Y:S02]  /*3260*/  FMNMX.FTZ R5, R11, R15, !PT ;  /* 0x0000000f0b057209 */ /* 0x000fe40007810000 */
[----:B------:R-:W-:Y:S02]  /*3270*/  FSEL R117, R37, -INF , P5 ;  /* 0xff80000025757808 */ /* 0x000fe40002800000 */
[----:B------:R-:W-:Y:S02]  /*3280*/  ISETP.GT.AND P6, PT, R3, 0x28, PT ;  /* 0x000000280300780c */ /* 0x000fe40003fc4270 */
        /* <DEDUP_REMOVED lines=19> */
[----:B------:R-:W-:Y:S02]  /*33c0*/  FSEL R200, R49, -INF , P5 ;  /* 0xff80000031c87808 */ /* 0x000fe40002800000 */
        /* <DEDUP_REMOVED lines=30> */
[----:B------:R-:W-:-:S02]  /*35b0*/  FSEL R242, R45, -INF , P1 ;  /* 0xff8000002df27808 */ /* 0x000fc40000800000 */
[----:B------:R-:W-:Y:S02]  /*35c0*/  ISETP.GT.AND P1, PT, R3, 0x50, PT ;  /* 0x000000500300780c */ /* 0x000fe40003f24270 */
[----:B------:R-:W-:Y:S02]  /*35d0*/  FMNMX.FTZ R4, R235, R4, !PT ;  /* 0x00000004eb047209 */ /* 0x000fe40007810000 */
[----:B------:R-:W-:Y:S02]  /*35e0*/  FMNMX.FTZ R5, R202, R5, !PT ;  /* 0x00000005ca057209 */ /* 0x000fe40007810000 */
        /* <DEDUP_REMOVED lines=15> */
[----:B------:R-:W-:Y:S02]  /*36e0*/  FMNMX.FTZ R132, R143, R132, !PT ;  /* 0x000000848f847209 */ /* 0x000fe40007810000 */
[----:B------:R-:W-:Y:S02]  /*36f0*/  FMNMX.FTZ R3, R243, R3, !PT ;  /* 0x00000003f3037209 */ /* 0x000fe40007810000 */
[----:B------:R-:W-:Y:S02]  /*3700*/  FMNMX.FTZ R132, R160, R132, !PT ;  /* 0x00000084a0847209 */ /* 0x000fe40007810000 */
[----:B------:R-:W-:Y:S02]  /*3710*/  FMNMX.FTZ R3, R245, R3, !PT ;  /* 0x00000003f5037209 */ /* 0x000fe40007810000 */
[----:B------:R-:W-:Y:S01]  /*3720*/  FSEL R161, R19, -INF , P6 ;  /* 0xff80000013a17808 */ /* 0x000fe20003000000 */
[----:B------:R-:W1:Y:S01]  /*3730*/  SHFL.BFLY PT, R4, R132, 0x2, 0x1f ;  /* 0x0c401f0084047f89 */ /* 0x000e6200000e0000 */
[----:B------:R-:W-:-:S02]  /*3740*/  FMNMX.FTZ R3, R244, R3, !PT ;  /* 0x00000003f4037209 */ /* 0x000fc40007810000 */
[----:B------:R-:W-:Y:S01]  /*3750*/  FSEL R150, R22, -INF , P5 ;  /* 0xff80000016967808 */ /* 0x000fe20002800000 */
[----:B------:R-:W-:Y:S01]  /*3760*/  LDSM.16.MT88.4 R16, [R237+0x100] ;  /* 0x00010000ed10783b */ /* 0x000fe20000004200 */
[----:B------:R-:W-:Y:S02]  /*3770*/  FMNMX.FTZ R3, R246, R3, !PT ;  /* 0x00000003f6037209 */ /* 0x000fe40007810000 */
[----:B------:R-:W-:Y:S02]  /*3780*/  FSEL R148, R23, -INF , P1 ;  /* 0xff80000017947808 */ /* 0x000fe40000800000 */
[----:B------:R-:W-:Y:S01]  /*3790*/  FMNMX.FTZ R3, R151, R3, !PT ;  /* 0x0000000397037209 */ /* 0x000fe20007810000 */
[----:B------:R-:W-:Y:S03]  /*37a0*/  LDSM.16.MT88.4 R20, [R2+0x6100] ;  /* 0x006100000214783b */ /* 0x000fe60000004200 */
[----:B------:R-:W-:-:S04]  /*37b0*/  FMNMX.FTZ R3, R161, R3, !PT ;  /* 0x00000003a1037209 */ /* 0x000fc80007810000 */
        /* <DEDUP_REMOVED lines=13> */
[----:B-1----:R-:W-:-:S04]  /*3890*/  FMNMX.FTZ R3, R3, R5, !PT ;  /* 0x0000000503037209 */ /* 0x002fc80007810000 */
[----:B------:R-:W-:Y:S01]  /*38a0*/  FSETP.NEU.FTZ.AND P1, PT, R3, -INF , PT ;  /* 0xff8000000300780b */ /* 0x000fe20003f3d000 */
[----:B--2---:R-:W-:-:S04]  /*38b0*/  FFMA.FTZ R4, R6, c[0x0][0x2d0], -R9 ;  /* 0x0000b40006047a23 */ /* 0x004fc80000010809 */
[----:B------:R1:W-:Y:S02]  /*38c0*/  MUFU.EX2 R146, R4 ;  /* 0x0000000400927308 */ /* 0x0003e40000000800 */
[----:B-1----:R-:W-:Y:S02]  /*38d0*/  FFMA.FTZ R4, R8, c[0x0][0x2d0], -R9 ;  /* 0x0000b40008047a23 */ /* 0x002fe40000010809 */
[----:B------:R-:W-:-:S04]  /*38e0*/  FMUL.FTZ R8, R3, c[0x0][0x2d0] ;  /* 0x0000b40003087a20 */ /* 0x000fc80000410000 */
[----:B------:R1:W-:Y:S01]  /*38f0*/  MUFU.EX2 R164, R4 ;  /* 0x0000000400a47308 */ /* 0x0003e20000000800 */
[----:B------:R-:W-:Y:S02]  /*3900*/  FSEL R8, R8, RZ, P1 ;  /* 0x000000ff08087208 */ /* 0x000fe40000800000 */
[----:B------:R-:W-:Y:S01]  /*3910*/  PLOP3.LUT P1, PT, PT, PT, UP0, 0x80, 0x0 ;  /* 0x000000000000781c */ /* 0x000fe20003f2f008 */
[--C-:B-1----:R-:W-:Y:S02]  /*3920*/  FFMA.FTZ R4, R10, c[0x0][0x2d0], -R9.reuse ;  /* 0x0000b4000a047a23 */ /* 0x102fe40000010809 */
[----:B------:R-:W-:Y:S02]  /*3930*/  FFMA.FTZ R10, R64, c[0x0][0x2d0], -R9 ;  /* 0x0000b400400a7a23 */ /* 0x000fe40000010809 */
[----:B------:R1:W2:Y:S08]  /*3940*/  MUFU.EX2 R145, R4 ;  /* 0x0000000400917308 */ /* 0x0002b00000000800 */
[----:B------:R3:W-:Y:S01]  /*3950*/  MUFU.EX2 R142, R10 ;  /* 0x0000000a008e7308 */ /* 0x0007e20000000800 */
[----:B-1----:R-:W-:Y:S01]  /*3960*/  FFMA.FTZ R4, R11, c[0x0][0x2d0], -R8 ;  /* 0x0000b4000b047a23 */ /* 0x002fe20000010808 */
[----:B--2---:R-:W-:-:S06]  /*3970*/  F2FP.BF16.PACK_AB R6, R145, R164 ;  /* 0x000000a49106723e */ /* 0x004fcc00000010ff */
[----:B------:R1:W-:Y:S01]  /*3980*/  MUFU.EX2 R248, R4 ;  /* 0x0000000400f87308 */ /* 0x0003e20000000800 */
[----:B---3--:R-:W-:-:S07]  /*3990*/  FFMA.FTZ R10, R65, c[0x0][0x2d0], -R9 ;  /* 0x0000b400410a7a23 */ /* 0x008fce0000010809 */
[----:B------:R2:W-:Y:S01]  /*39a0*/  MUFU.EX2 R140, R10 ;  /* 0x0000000a008c7308 */ /* 0x0005e20000000800 */
[----:B-1----:R-:W-:-:S07]  /*39b0*/  FFMA.FTZ R4, R15, c[0x0][0x2d0], -R8 ;  /* 0x0000b4000f047a23 */ /* 0x002fce0000010808 */
[----:B------:R1:W3:Y:S01]  /*39c0*/  MUFU.EX2 R149, R4 ;  /* 0x0000000400957308 */ /* 0x0002e20000000800 */
[----:B--2---:R-:W-:-:S07]  /*39d0*/  FFMA.FTZ R10, R67, c[0x0][0x2d0], -R9 ;  /* 0x0000b400430a7a23 */ /* 0x004fce0000010809 */
[----:B------:R2:W-:Y:S01]  /*39e0*/  MUFU.EX2 R165, R10 ;  /* 0x0000000a00a57308 */ /* 0x0005e20000000800 */
[----:B-1----:R-:W-:Y:S01]  /*39f0*/  FFMA.FTZ R4, R12, c[0x0][0x2d0], -R8 ;  /* 0x0000b4000c047a23 */ /* 0x002fe20000010808 */
[----:B---3--:R-:W-:-:S06]  /*3a00*/  F2FP.BF16.PACK_AB R5, R149, R248 ;  /* 0x000000f89505723e */ /* 0x008fcc00000010ff */
[----:B------:R1:W-:Y:S01]  /*3a10*/  MUFU.EX2 R247, R4 ;  /* 0x0000000400f77308 */ /* 0x0003e20000000800 */
[----:B--2---:R-:W-:-:S07]  /*3a20*/  FFMA.FTZ R10, R66, c[0x0][0x2d0], -R9 ;  /* 0x0000b400420a7a23 */ /* 0x004fce0000010809 */
[----:B------:R2:W-:Y:S01]  /*3a30*/  MUFU.EX2 R162, R10 ;  /* 0x0000000a00a27308 */ /* 0x0005e20000000800 */
[--C-:B-1----:R-:W-:Y:S02]  /*3a40*/  FFMA.FTZ R4, R13, c[0x0][0x2d0], -R8.reuse ;  /* 0x0000b4000d047a23 */ /* 0x102fe40000010808 */
[----:B------:R-:W1:Y:S05]  /*3a50*/  LDSM.16.MT88.4 R12, [R0+0x100] ;  /* 0x00010000000c783b */ /* 0x000e6a0000004200 */
[----:B------:R3:W4:Y:S01]  /*3a60*/  MUFU.EX2 R147, R4 ;  /* 0x0000000400937308 */ /* 0x0007220000000800 */
[----:B--2---:R-:W-:-:S07]  /*3a70*/  FFMA.FTZ R10, R80, c[0x0][0x2d0], -R8 ;  /* 0x0000b400500a7a23 */ /* 0x004fce0000010808 */
[----:B------:R2:W-:Y:S01]  /*3a80*/  MUFU.EX2 R249, R10 ;  /* 0x0000000a00f97308 */ /* 0x0005e20000000800 */
[----:B---3--:R-:W-:Y:S02]  /*3a90*/  F2FP.BF16.PACK_AB R4, R146, R144 ;  /* 0x000000909204723e */ /* 0x008fe400000010ff */
[----:B----4-:R-:W-:Y:S01]  /*3aa0*/  F2FP.BF16.PACK_AB R7, R147, R247 ;  /* 0x000000f79307723e */ /* 0x010fe200000010ff */
[----:B--2---:R-:W-:-:S06]  /*3ab0*/  FFMA.FTZ R10, R82, c[0x0][0x2d0], -R8 ;  /* 0x0000b400520a7a23 */ /* 0x004fcc0000010808 */
[C---:B------:R-:W-:Y:S01]  /*3ac0*/  HMMA.16816.F32.BF16 R76, R4.reuse, R28, RZ ;  /* 0x0000001c044c723c */ /* 0x040fe200000418ff */
[----:B------:R2:W3:Y:S07]  /*3ad0*/  MUFU.EX2 R163, R10 ;  /* 0x0000000a00a37308 */ /* 0x0004ee0000000800 */
[C---:B------:R-:W-:Y:S01]  /*3ae0*/  HMMA.16816.F32.BF16 R48, R4.reuse, R30, RZ ;  /* 0x0000001e0430723c */ /* 0x040fe200000418ff */
[----:B------:R-:W4:Y:S07]  /*3af0*/  LDSM.16.MT88.4 R28, [R0+0x3100] ;  /* 0x00310000001c783b */ /* 0x000f2e0000004200 */
[----:B-1----:R-:W-:Y:S01]  /*3b00*/  HMMA.16816.F32.BF16 R84, R4, R12, RZ ;  /* 0x0000000c0454723c */ /* 0x002fe200000418ff */
[----:B--2---:R-:W-:-:S04]  /*3b10*/  FFMA.FTZ R10, R81, c[0x0][0x2d0], -R8 ;  /* 0x0000b400510a7a23 */ /* 0x004fc80000010808 */
        /* <DEDUP_REMOVED lines=11> */
[----:B-----5:R-:W-:-:S06]  /*3bd0*/  IMAD.MOV.U32 R10, RZ, RZ, R143 ;  /* 0x000000ffff0a7224 */ /* 0x020fcc00078e008f */
[C---:B------:R-:W-:Y:S08]  /*3be0*/  HMMA.16816.F32.BF16 R72, R4.reuse, R20, RZ ;  /* 0x000000140448723c */ /* 0x040ff000000418ff */
[C---:B------:R-:W-:Y:S01]  /*3bf0*/  HMMA.16816.F32.BF16 R44, R4.reuse, R22, RZ ;  /* 0x00000016042c723c */ /* 0x040fe200000418ff */
[----:B------:R-:W5:Y:S07]  /*3c00*/  LDSM.16.MT88.4 R20, [R0+0x6100] ;  /* 0x006100000014783b */ /* 0x000f6e0000004200 */
[C---:B------:R-:W-:Y:S08]  /*3c10*/  HMMA.16816.F32.BF16 R40, R4.reuse, R24, RZ ;  /* 0x000000180428723c */ /* 0x040ff000000418ff */
[C---:B------:R-:W-:Y:S01]  /*3c20*/  HMMA.16816.F32.BF16 R68, R4.reuse, R26, RZ ;  /* 0x0000001a0444723c */ /* 0x040fe200000418ff */
[----:B------:R-:W3:Y:S07]  /*3c30*/  LDSM.16.MT88.4 R24, [R2+0x900] ;  /* 0x000900000218783b */ /* 0x000eee0000004200 */
[C---:B----4-:R-:W-:Y:S08]  /*3c40*/  HMMA.16816.F32.BF16 R64, R4.reuse, R28, RZ ;  /* 0x0000001c0440723c */ /* 0x050ff000000418ff */
[C---:B------:R-:W-:Y:S01]  /*3c50*/  HMMA.16816.F32.BF16 R104, R4.reuse, R30, RZ ;  /* 0x0000001e0468723c */ /* 0x040fe200000418ff */
[----:B------:R-:W4:Y:S07]  /*3c60*/  LDSM.16.MT88.4 R28, [R2+0x3900] ;  /* 0x00390000021c783b */ /* 0x000f2e0000004200 */
[C---:B--2---:R-:W-:Y:S08]  /*3c70*/  HMMA.16816.F32.BF16 R108, R4.reuse, R12, RZ ;  /* 0x0000000c046c723c */ /* 0x044ff000000418ff */
[C---:B------:R-:W-:Y:S01]  /*3c80*/  HMMA.16816.F32.BF16 R112, R4.reuse, R14, RZ ;  /* 0x0000000e0470723c */ /* 0x040fe200000418ff */
[----:B------:R-:W2:Y:S07]  /*3c90*/  LDSM.16.MT88.4 R12, [R2+0x6900] ;  /* 0x00690000020c783b */ /* 0x000eae0000004200 */
[C---:B-1----:R-:W-:Y:S08]  /*3ca0*/  HMMA.16816.F32.BF16 R80, R4.reuse, R16, RZ ;  /* 0x000000100450723c */ /* 0x042ff000000418ff */
[C---:B------:R-:W-:Y:S01]  /*3cb0*/  HMMA.16816.F32.BF16 R120, R4.reuse, R18, RZ ;  /* 0x000000120478723c */ /* 0x040fe200000418ff */
[----:B------:R-:W1:Y:S07]  /*3cc0*/  LDSM.16.MT88.4 R16, [R135+0x900] ;  /* 0x000900008710783b */ /* 0x000e6e0000004200 */
[C---:B------:R-:W-:Y:S08]  /*3cd0*/  HMMA.16816.F32.BF16 R96, R4.reuse, R36, RZ ;  /* 0x000000240460723c */ /* 0x040ff000000418ff */
[C---:B------:R-:W-:Y:S08]  /*3ce0*/  HMMA.16816.F32.BF16 R100, R4.reuse, R38, RZ ;  /* 0x000000260464723c */ /* 0x040ff000000418ff */
[C---:B------:R-:W-:Y:S08]  /*3cf0*/  HMMA.16816.F32.BF16 R36, R4.reuse, R32, RZ ;  /* 0x000000200424723c */ /* 0x040ff000000418ff */
[C---:B------:R-:W-:Y:S08]  /*3d00*/  HMMA.16816.F32.BF16 R32, R4.reuse, R34, RZ ;  /* 0x000000220420723c */ /* 0x040ff000000418ff */
[C---:B-----5:R-:W-:Y:S08]  /*3d10*/  HMMA.16816.F32.BF16 R124, R4.reuse, R20, RZ ;  /* 0x00000014047c723c */ /* 0x060ff000000418ff */
[----:B------:R-:W-:Y:S01]  /*3d20*/  HMMA.16816.F32.BF16 R136, R4, R22, RZ ;  /* 0x000000160488723c */ /* 0x000fe200000418ff */
[----:B------:R-:W-:Y:S06]  /*3d30*/  LDSM.16.MT88.4 R20, [R0+0x900] ;  /* 0x000900000014783b */ /* 0x000fec0000004200 */
[----:B------:R-:W-:-:S02]  /*3d40*/  F2FP.BF16.PACK_AB R4, R140, R142 ;  /* 0x0000008e8c04723e */ /* 0x000fc400000010ff */
[----:B---3--:R-:W-:Y:S02]  /*3d50*/  F2FP.BF16.PACK_AB R5, R163, R249 ;  /* 0x000000f9a305723e */ /* 0x008fe400000010ff */
[----:B------:R-:W-:Y:S02]  /*3d60*/  F2FP.BF16.PACK_AB R6, R162, R165 ;  /* 0x000000a5a206723e */ /* 0x000fe400000010ff */
[----:B------:R-:W-:-:S07]  /*3d70*/  F2FP.BF16.PACK_AB R7, R141, R11 ;  /* 0x0000000b8d07723e */ /* 0x000fce00000010ff */
[C---:B------:R-:W-:Y:S08]  /*3d80*/  HMMA.16816.F32.BF16 R192, R4.reuse, R24, R92 ;  /* 0x0000001804c0723c */ /* 0x040ff0000004185c */
[C---:B------:R-:W-:Y:S01]  /*3d90*/  HMMA.16816.F32.BF16 R92, R4.reuse, R26, R60 ;  /* 0x0000001a045c723c */ /* 0x040fe2000004183c */
[----:B------:R-:W3:Y:S06]  /*3da0*/  LDSM.16.MT88.4 R24, [R237+0x900] ;  /* 0x00090000ed18783b */ /* 0x000eec0000004200 */
[----:B------:R-:W-:Y:S01]  /*3db0*/  IMAD.MOV.U32 R63, RZ, RZ, R165 ;  /* 0x000000ffff3f7224 */ /* 0x000fe200078e00a5 */
[----:B----4-:R-:W-:Y:S01]  /*3dc0*/  HMMA.16816.F32.BF16 R172, R4, R28, R76 ;  /* 0x0000001c04ac723c */ /* 0x010fe2000004184c */
[----:B------:R-:W-:Y:S01]  /*3dd0*/  MOV R60, R164 ;  /* 0x000000a4003c7202 */ /* 0x000fe20000000f00 */
[----:B------:R-:W-:-:S02]  /*3de0*/  IMAD.MOV.U32 R61, RZ, RZ, R163 ;  /* 0x000000ffff3d7224 */ /* 0x000fc400078e00a3 */
[----:B------:R-:W-:-:S03]  /*3df0*/  IMAD.MOV.U32 R62, RZ, RZ, R162 ;  /* 0x000000ffff3e7224 */ /* 0x000fc600078e00a2 */
[----:B------:R-:W-:Y:S01]  /*3e00*/  MOV R76, R151 ;  /* 0x00000097004c7202 */ /* 0x000fe20000000f00 */
[----:B--2---:R-:W-:Y:S01]  /*3e10*/  HMMA.16816.F32.BF16 R168, R4, R12, R72 ;  /* 0x0000000c04a8723c */ /* 0x004fe20000041848 */
[----:B------:R-:W-:Y:S01]  /*3e20*/  IMAD.MOV.U32 R79, RZ, RZ, R150 ;  /* 0x000000ffff4f7224 */ /* 0x000fe200078e0096 */
[----:B------:R-:W-:Y:S01]  /*3e30*/  MOV R77, R148 ;  /* 0x00000094004d7202 */ /* 0x000fe20000000f00 */
[----:B------:R-:W-:-:S04]  /*3e40*/  IMAD.MOV.U32 R78, RZ, RZ, R149 ;  /* 0x000000ffff4e7224 */ /* 0x000fc800078e0095 */
[----:B------:R-:W-:Y:S01]  /*3e50*/  MOV R73, R142 ;  /* 0x0000008e00497202 */ /* 0x000fe20000000f00 */
[----:B------:R-:W-:Y:S01]  /*3e60*/  IMAD.MOV.U32 R74, RZ, RZ, R141 ;  /* 0x000000ffff4a7224 */ /* 0x000fe200078e008d */
[C---:B------:R-:W-:Y:S01]  /*3e70*/  HMMA.16816.F32.BF16 R148, R4.reuse, R30, R48 ;  /* 0x0000001e0494723c */ /* 0x040fe20000041830 */
[----:B------:R-:W-:Y:S01]  /*3e80*/  IMAD.MOV.U32 R75, RZ, RZ, R140 ;  /* 0x000000ffff4b7224 */ /* 0x000fe200078e008c */
[----:B------:R-:W-:Y:S05]  /*3e90*/  LDSM.16.MT88.4 R28, [R0+0x3900] ;  /* 0x00390000001c783b */ /* 0x000fea0000004200 */
[----:B------:R-:W-:Y:S01]  /*3ea0*/  IMAD.MOV.U32 R48, RZ, RZ, R147 ;  /* 0x000000ffff307224 */ /* 0x000fe200078e0093 */
[----:B-1----:R-:W-:Y:S01]  /*3eb0*/  HMMA.16816.F32.BF16 R140, R4, R16, R40 ;  /* 0x00000010048c723c */ /* 0x002fe20000041828 */
[----:B------:R-:W-:Y:S01]  /*3ec0*/  IMAD.MOV.U32 R49, RZ, RZ, R146 ;  /* 0x000000ffff317224 */ /* 0x000fe200078e0092 */
[----:B------:R-:W-:Y:S01]  /*3ed0*/  MOV R51, R145 ;  /* 0x0000009100337202 */ /* 0x000fe20000000f00 */
[----:B------:R-:W-:-:S05]  /*3ee0*/  IMAD.MOV.U32 R50, RZ, RZ, R144 ;  /* 0x000000ffff327224 */ /* 0x000fca00078e0090 */
[C---:B------:R-:W-:Y:S01]  /*3ef0*/  HMMA.16816.F32.BF16 R164, R4.reuse, R18, R68 ;  /* 0x0000001204a4723c */ /* 0x040fe20000041844 */
[----:B------:R-:W1:Y:S07]  /*3f00*/  LDSM.16.MT88.4 R16, [R237+0x3900] ;  /* 0x00390000ed10783b */ /* 0x000e6e0000004200 */
[C---:B------:R-:W-:Y:S01]  /*3f10*/  HMMA.16816.F32.BF16 R144, R4.reuse, R14, R44 ;  /* 0x0000000e0490723c */ /* 0x040fe2000004182c */
[----:B------:R-:W2:Y:S07]  /*3f20*/  LDSM.16.MT88.4 R12, [R135+0x3900] ;  /* 0x00390000870c783b */ /* 0x000eae0000004200 */
[C---:B---3--:R-:W-:Y:S07]  /*3f30*/  HMMA.16816.F32.BF16 R180, R4.reuse, R24, R88 ;  /* 0x0000001804b4723c */ /* 0x048fee0000041858 */
[----:B------:R-:W-:Y:S01]  /*3f40*/  MOV R89, R161 ;  /* 0x000000a100597202 */ /* 0x000fe20000000f00 */
[----:B------:R-:W-:Y:S01]  /*3f50*/  IMAD.MOV.U32 R88, RZ, RZ, R160 ;  /* 0x000000ffff587224 */ /* 0x000fe200078e00a0 */
[----:B------:R-:W-:Y:S01]  /*3f60*/  HMMA.16816.F32.BF16 R176, R4, R20, R84 ;  /* 0x0000001404b0723c */ /* 0x000fe20000041854 */
[----:B------:R-:W-:Y:S01]  /*3f70*/  IMAD.MOV.U32 R90, RZ, RZ, R248 ;  /* 0x000000ffff5a7224 */ /* 0x000fe200078e00f8 */
[----:B------:R-:W-:-:S05]  /*3f80*/  MOV R91, R78 ;  /* 0x0000004e005b7202 */ /* 0x000fca0000000f00 */
[----:B------:R-:W-:Y:S01]  /*3f90*/  IMAD.MOV.U32 R87, RZ, RZ, R60 ;  /* 0x000000ffff577224 */ /* 0x000fe200078e003c */
[----:B------:R-:W-:Y:S01]  /*3fa0*/  HMMA.16816.F32.BF16 R160, R4, R26, R56 ;  /* 0x0000001a04a0723c */ /* 0x000fe20000041838 */
[----:B------:R-:W-:Y:S01]  /*3fb0*/  MOV R86, R61 ;  /* 0x0000003d00567202 */ /* 0x000fe20000000f00 */
[----:B------:R-:W-:Y:S01]  /*3fc0*/  IMAD.MOV.U32 R85, RZ, RZ, R62 ;  /* 0x000000ffff557224 */ /* 0x000fe200078e003e */
[----:B------:R-:W3:Y:S01]  /*3fd0*/  LDSM.16.MT88.4 R24, [R135+0x6900] ;  /* 0x006900008718783b */ /* 0x000ee20000004200 */
[----:B------:R-:W-:-:S04]  /*3fe0*/  IMAD.MOV.U32 R84, RZ, RZ, R63 ;  /* 0x000000ffff547224 */ /* 0x000fc800078e003f */
[C---:B-1----:R-:W-:Y:S07]  /*3ff0*/  HMMA.16816.F32.BF16 R40, R4.reuse, R16, R36 ;  /* 0x000000100428723c */ /* 0x042fee0000041824 */
[----:B------:R-:W-:Y:S01]  /*4000*/  MOV R16, R10 ;  /* 0x0000000a00107202 */ /* 0x000fe20000000f00 */
[----:B------:R-:W-:Y:S01]  /*4010*/  HMMA.16816.F32.BF16 R56, R4, R22, R52 ;  /* 0x000000160438723c */ /* 0x000fe20000041834 */
[----:B------:R-:W-:Y:S01]  /*4020*/  FFMA.FTZ R10, R116, c[0x0][0x2d0], -R9 ;  /* 0x0000b400740a7a23 */ /* 0x000fe20000010809 */
[----:B------:R-:W1:Y:S01]  /*4030*/  LDSM.16.MT88.4 R20, [R237+0x6900] ;  /* 0x00690000ed14783b */ /* 0x000e620000004200 */
[----:B------:R-:W-:-:S02]  /*4040*/  IMAD.MOV.U32 R17, RZ, RZ, R50 ;  /* 0x000000ffff117224 */ /* 0x000fc400078e0032 */
[----:B------:R4:W5:Y:S01]  /*4050*/  MUFU.EX2 R68, R10 ;  /* 0x0000000a00447308 */ /* 0x0009620000000800 */
[----:B------:R-:W-:Y:S02]  /*4060*/  IMAD.MOV.U32 R116, RZ, RZ, R51 ;  /* 0x000000ffff747224 */ /* 0x000fe400078e0033 */
[C---:B--2---:R-:W-:Y:S07]  /*4070*/  HMMA.16816.F32.BF16 R60, R4.reuse, R12, R96 ;  /* 0x0000000c043c723c */ /* 0x044fee0000041860 */
[----:B------:R-:W-:Y:S01]  /*4080*/  MOV R98, R73 ;  /* 0x0000004900627202 */ /* 0x000fe20000000f00 */
[----:B------:R-:W-:Y:S01]  /*4090*/  HMMA.16816.F32.BF16 R52, R4, R14, R100 ;  /* 0x0000000e0434723c */ /* 0x000fe20000041864 */
[----:B------:R-:W2:Y:S01]  /*40a0*/  LDSM.16.MT88.4 R12, [R0+0x6900] ;  /* 0x00690000000c783b */ /* 0x000ea20000004200 */
[----:B------:R-:W-:-:S02]  /*40b0*/  IMAD.MOV.U32 R97, RZ, RZ, R74 ;  /* 0x000000ffff617224 */ /* 0x000fc400078e004a */
[----:B------:R-:W-:Y:S02]  /*40c0*/  IMAD.MOV.U32 R96, RZ, RZ, R75 ;  /* 0x000000ffff607224 */ /* 0x000fe400078e004b */
[----:B----4-:R-:W-:Y:S01]  /*40d0*/  FFMA.FTZ R10, R117, c[0x0][0x2d0], -R9 ;  /* 0x0000b400750a7a23 */ /* 0x010fe20000010809 */
[----:B------:R-:W-:Y:S01]  /*40e0*/  MOV R103, R48 ;  /* 0x0000003000677202 */ /* 0x000fe20000000f00 */
[----:B------:R-:W-:Y:S01]  /*40f0*/  IMAD.MOV.U32 R100, RZ, RZ, R49 ;  /* 0x000000ffff647224 */ /* 0x000fe200078e0031 */
[C---:B------:R-:W-:Y:S01]  /*4100*/  HMMA.16816.F32.BF16 R36, R4.reuse, R28, R64 ;  /* 0x0000001c0424723c */ /* 0x040fe20000041840 */
[----:B------:R4:W1:Y:S07]  /*4110*/  MUFU.EX2 R101, R10 ;  /* 0x0000000a00657308 */ /* 0x00086e0000000800 */
[C---:B------:R-:W-:Y:S07]  /*4120*/  HMMA.16816.F32.BF16 R48, R4.reuse, R18, R32 ;  /* 0x000000120430723c */ /* 0x040fee0000041820 */
[----:B------:R-:W-:Y:S01]  /*4130*/  MOV R18, R252 ;  /* 0x000000fc00127202 */ /* 0x000fe20000000f00 */
[----:B------:R-:W-:Y:S01]  /*4140*/  IMAD.MOV.U32 R19, RZ, RZ, R76 ;  /* 0x000000ffff137224 */ /* 0x000fe200078e004c */
[----:B---3--:R-:W-:Y:S01]  /*4150*/  HMMA.16816.F32.BF16 R32, R4, R24, R108 ;  /* 0x000000180420723c */ /* 0x008fe2000004186c */
[----:B----4-:R-:W-:-:S04]  /*4160*/  FFMA.FTZ R10, R118, c[0x0][0x2d0], -R9 ;  /* 0x0000b400760a7a23 */ /* 0x010fc80000010809 */
[----:B------:R3:W-:Y:S02]  /*4170*/  MUFU.EX2 R102, R10 ;  /* 0x0000000a00667308 */ /* 0x0007e40000000800 */
[----:B------:R-:W-:Y:S01]  /*4180*/  IMAD.MOV.U32 R108, RZ, RZ, R17 ;  /* 0x000000ffff6c7224 */ /* 0x000fe200078e0011 */
[C---:B------:R-:W-:Y:S01]  /*4190*/  HMMA.16816.F32.BF16 R64, R4.reuse, R26, R112 ;  /* 0x0000001a0440723c */ /* 0x040fe20000041870 */
[----:B------:R-:W-:Y:S01]  /*41a0*/  MOV R109, R100 ;  /* 0x00000064006d7202 */ /* 0x000fe20000000f00 */
[----:B------:R-:W-:Y:S01]  /*41b0*/  IMAD.MOV.U32 R110, RZ, RZ, R103 ;  /* 0x000000ffff6e7224 */ /* 0x000fe200078e0067 */
[----:B------:R-:W-:Y:S01]  /*41c0*/  LDSM.16.MT88.4 R24, [R2+0x4100] ;  /* 0x004100000218783b */ /* 0x000fe20000004200 */
[----:B------:R-:W-:Y:S02]  /*41d0*/  IMAD.MOV.U32 R111, RZ, RZ, R96 ;  /* 0x000000ffff6f7224 */ /* 0x000fe400078e0060 */
[----:B------:R-:W-:Y:S01]  /*41e0*/  IMAD.MOV.U32 R100, RZ, RZ, R86 ;  /* 0x000000ffff647224 */ /* 0x000fe200078e0056 */
[----:B------:R-:W-:Y:S01]  /*41f0*/  MOV R114, R116 ;  /* 0x0000007400727202 */ /* 0x000fe20000000f00 */
[----:B------:R-:W-:Y:S01]  /*4200*/  HMMA.16816.F32.BF16 R44, R4, R30, R104 ;  /* 0x0000001e042c723c */ /* 0x000fe20000041868 */
[----:B------:R-:W-:Y:S01]  /*4210*/  IMAD.MOV.U32 R115, RZ, RZ, R16 ;  /* 0x000000ffff737224 */ /* 0x000fe200078e0010 */
[----:B------:R-:W4:Y:S01]  /*4220*/  LDSM.16.MT88.4 R28, [R2+0x1100] ;  /* 0x00110000021c783b */ /* 0x000f220000004200 */
[----:B------:R-:W-:-:S02]  /*4230*/  IMAD.MOV.U32 R103, RZ, RZ, R89 ;  /* 0x000000ffff677224 */ /* 0x000fc400078e0059 */
[----:B---3--:R-:W-:Y:S02]  /*4240*/  FFMA.FTZ R10, R119, c[0x0][0x2d0], -R9 ;  /* 0x0000b400770a7a23 */ /* 0x008fe40000010809 */
[----:B------:R-:W-:Y:S01]  /*4250*/  MOV R104, R97 ;  /* 0x0000006100687202 */ /* 0x000fe20000000f00 */
[----:B-1----:R-:W-:Y:S01]  /*4260*/  HMMA.16816.F32.BF16 R72, R4, R22, R120 ;  /* 0x000000160448723c */ /* 0x002fe20000041878 */
[----:B------:R1:W-:Y:S01]  /*4270*/  MUFU.EX2 R99, R10 ;  /* 0x0000000a00637308 */ /* 0x0003e20000000800 */
[----:B------:R-:W-:Y:S01]  /*4280*/  IMAD.MOV.U32 R106, RZ, RZ, R84 ;  /* 0x000000ffff6a7224 */ /* 0x000fe200078e0054 */
[----:B------:R-:W-:Y:S01]  /*4290*/  MOV R105, R85 ;  /* 0x0000005500697202 */ /* 0x000fe20000000f00 */
[----:B------:R-:W-:Y:S02]  /*42a0*/  IMAD.MOV.U32 R107, RZ, RZ, R98 ;  /* 0x000000ffff6b7224 */ /* 0x000fe400078e0062 */
[----:B-1----:R-:W-:-:S04]  /*42b0*/  FFMA.FTZ R10, R128, c[0x0][0x2d0], -R8 ;  /* 0x0000b400800a7a23 */ /* 0x002fc80000010808 */
[----:B------:R1:W-:Y:S02]  /*42c0*/  MUFU.EX2 R128, R10 ;  /* 0x0000000a00807308 */ /* 0x0003e40000000800 */
[----:B-1----:R-:W-:Y:S02]  /*42d0*/  FFMA.FTZ R10, R130, c[0x0][0x2d0], -R8 ;  /* 0x0000b400820a7a23 */ /* 0x002fe40000010808 */
[----:B-----5:R-:W-:-:S04]  /*42e0*/  IMAD.MOV.U32 R130, RZ, RZ, R68 ;  /* 0x000000ffff827224 */ /* 0x020fc800078e0044 */
[----:B------:R1:W3:Y:S01]  /*42f0*/  MUFU.EX2 R252, R10 ;  /* 0x0000000a00fc7308 */ /* 0x0002e20000000800 */
[C---:B------:R-:W-:Y:S01]  /*4300*/  HMMA.16816.F32.BF16 R68, R4.reuse, R20, R80 ;  /* 0x000000140444723c */ /* 0x040fe20000041850 */
[----:B------:R-:W-:Y:S07]  /*4310*/  LDSM.16.MT88.4 R20, [R0+0x1100] ;  /* 0x001100000014783b */ /* 0x000fee0000004200 */
[----:B--2---:R-:W-:Y:S01]  /*4320*/  HMMA.16816.F32.BF16 R80, R4, R14, R136 ;  /* 0x0000000e0450723c */ /* 0x004fe20000041888 */
[----:B-1----:R-:W-:-:S02]  /*4330*/  FFMA.FTZ R10, R129, c[0x0][0x2d0], -R8 ;  /* 0x0000b400810a7a23 */ /* 0x002fc40000010808 */
[----:B------:R-:W-:Y:S02]  /*4340*/  IMAD.MOV.U32 R129, RZ, RZ, R77 ;  /* 0x000000ffff817224 */ /* 0x000fe400078e004d */
[----:B------:R1:W-:Y:S02]  /*4350*/  MUFU.EX2 R248, R10 ;  /* 0x0000000a00f87308 */ /* 0x0003e40000000800 */
[----:B-1----:R-:W-:Y:S02]  /*4360*/  FFMA.FTZ R10, R131, c[0x0][0x2d0], -R8 ;  /* 0x0000b400830a7a23 */ /* 0x002fe40000010808 */
[----:B------:R-:W-:-:S04]  /*4370*/  IMAD.MOV.U32 R131, RZ, RZ, R247 ;  /* 0x000000ffff837224 */ /* 0x000fc800078e00f7 */
[----:B------:R1:W2:Y:S02]  /*4380*/  MUFU.EX2 R247, R10 ;  /* 0x0000000a00f77308 */ /* 0x0002a40000000800 */
[----:B-1----:R-:W-:Y:S02]  /*4390*/  MOV R10, R79 ;  /* 0x0000004f000a7202 */ /* 0x002fe40000000f00 */
[----:B------:R-:W-:Y:S01]  /*43a0*/  HMMA.16816.F32.BF16 R76, R4, R12, R124 ;  /* 0x0000000c044c723c */ /* 0x000fe2000004187c */
[----:B------:R-:W1:Y:S06]  /*43b0*/  LDSM.16.MT88.4 R12, [R135+0x1100] ;  /* 0x00110000870c783b */ /* 0x000e6c0000004200 */
[----:B------:R-:W-:Y:S01]  /*43c0*/  IMAD.MOV.U32 R127, RZ, RZ, R18 ;  /* 0x000000ffff7f7224 */ /* 0x000fe200078e0012 */
[----:B------:R-:W-:Y:S01]  /*43d0*/  F2FP.BF16.PACK_AB R4, R101, R130 ;  /* 0x000000826504723e */ /* 0x000fe200000010ff */
[----:B------:R-:W-:Y:S01]  /*43e0*/  IMAD.MOV.U32 R126, RZ, RZ, R19 ;  /* 0x000000ffff7e7224 */ /* 0x000fe200078e0013 */
[----:B---3--:R-:W-:Y:S01]  /*43f0*/  F2FP.BF16.PACK_AB R5, R252, R128 ;  /* 0x00000080fc05723e */ /* 0x008fe200000010ff */
[----:B------:R-:W3:Y:S01]  /*4400*/  LDSM.16.MT88.4 R16, [R2+0x7100] ;  /* 0x007100000210783b */ /* 0x000ee20000004200 */
[----:B------:R-:W-:Y:S01]  /*4410*/  F2FP.BF16.PACK_AB R6, R99, R102 ;  /* 0x000000666306723e */ /* 0x000fe200000010ff */
[----:B------:R-:W-:Y:S01]  /*4420*/  IMAD.MOV.U32 R125, RZ, RZ, R87 ;  /* 0x000000ffff7d7224 */ /* 0x000fe200078e0057 */
[----:B--2---:R-:W-:-:S02]  /*4430*/  F2FP.BF16.PACK_AB R7, R247, R248 ;  /* 0x000000f8f707723e */ /* 0x004fc400000010ff */
[----:B------:R-:W-:-:S05]  /*4440*/  MOV R124, R88 ;  /* 0x00000058007c7202 */ /* 0x000fca0000000f00 */
[C---:B----4-:R-:W-:Y:S07]  /*4450*/  HMMA.16816.F32.BF16 R84, R4.reuse, R28, R192 ;  /* 0x0000001c0454723c */ /* 0x050fee00000418c0 */
[----:B------:R-:W-:Y:S01]  /*4460*/  IMAD.MOV.U32 R194, RZ, RZ, R90 ;  /* 0x000000ffffc27224 */ /* 0x000fe200078e005a */
[----:B------:R-:W-:Y:S01]  /*4470*/  MOV R195, R91 ;  /* 0x0000005b00c37202 */ /* 0x000fe20000000f00 */
[----:B------:R-:W-:Y:S01]  /*4480*/  IMAD.MOV.U32 R193, RZ, RZ, R101 ;  /* 0x000000ffffc17224 */ /* 0x000fe200078e0065 */
[----:B------:R-:W-:Y:S01]  /*4490*/  HMMA.16816.F32.BF16 R88, R4, R30, R92 ;  /* 0x0000001e0458723c */ /* 0x000fe2000004185c */
[----:B------:R-:W2:Y:S01]  /*44a0*/  LDSM.16.MT88.4 R28, [R237+0x1100] ;  /* 0x00110000ed1c783b */ /* 0x000ea20000004200 */
[----:B------:R-:W-:-:S06]  /*44b0*/  IMAD.MOV.U32 R192, RZ, RZ, R102 ;  /* 0x000000ffffc07224 */ /* 0x000fcc00078e0066 */
[C---:B------:R-:W-:Y:S07]  /*44c0*/  HMMA.16816.F32.BF16 R92, R4.reuse, R24, R172 ;  /* 0x00000018045c723c */ /* 0x040fee00000418ac */
[----:B------:R-:W-:Y:S01]  /*44d0*/  IMAD.MOV.U32 R175, RZ, RZ, R99 ;  /* 0x000000ffffaf7224 */ /* 0x000fe200078e0063 */
[----:B-1----:R-:W-:Y:S01]  /*44e0*/  HMMA.16816.F32.BF16 R136, R4, R12, R140 ;  /* 0x0000000c0488723c */ /* 0x002fe2000004188c */
[----:B------:R-:W-:Y:S01]  /*44f0*/  IMAD.MOV.U32 R173, RZ, RZ, R125 ;  /* 0x000000ffffad7224 */ /* 0x000fe200078e007d */
[----:B------:R-:W-:Y:S01]  /*4500*/  MOV R172, R131 ;  /* 0x0000008300ac7202 */ /* 0x000fe20000000f00 */
[----:B------:R-:W-:-:S05]  /*4510*/  IMAD.MOV.U32 R174, RZ, RZ, R194 ;  /* 0x000000ffffae7224 */ /* 0x000fca00078e00c2 */
[C---:B---3--:R-:W-:Y:S07]  /*4520*/  HMMA.16816.F32.BF16 R116, R4.reuse, R16, R168 ;  /* 0x000000100474723c */ /* 0x048fee00000418a8 */
        /* <DEDUP_REMOVED lines=9> */
[C---:B------:R-:W-:Y:S01]  /*45c0*/  HMMA.16816.F32.BF16 R100, R4.reuse, R18, R144 ;  /* 0x000000120464723c */ /* 0x040fe20000041890 */
[----:B------:R-:W1:Y:S07]  /*45d0*/  LDSM.16.MT88.4 R16, [R135+0x4100] ;  /* 0x004100008710783b */ /* 0x000e6e0000004200 */
[C---:B------:R-:W-:Y:S01]  /*45e0*/  HMMA.16816.F32.BF16 R112, R4.reuse, R14, R164 ;  /* 0x0000000e0470723c */ /* 0x040fe200000418a4 */
[----:B------:R-:W3:Y:S07]  /*45f0*/  LDSM.16.MT88.4 R12, [R237+0x4100] ;  /* 0x00410000ed0c783b */ /* 0x000eee0000004200 */
[C---:B------:R-:W-:Y:S01]  /*4600*/  HMMA.16816.F32.BF16 R96, R4.reuse, R26, R148 ;  /* 0x0000001a0460723c */ /* 0x040fe20000041894 */
[----:B------:R-:W-:Y:S07]  /*4610*/  LDSM.16.MT88.4 R24, [R0+0x4100] ;  /* 0x004100000018783b */ /* 0x000fee0000004200 */
[C---:B--2---:R-:W-:Y:S07]  /*4620*/  HMMA.16816.F32.BF16 R120, R4.reuse, R28, R180 ;  /* 0x0000001c0478723c */ /* 0x044fee00000418b4 */
[----:B------:R-:W-:Y:S01]  /*4630*/  IMAD.MOV.U32 R28, RZ, RZ, R124 ;  /* 0x000000ffff1c7224 */ /* 0x000fe200078e007c */
[----:B------:R-:W-:Y:S01]  /*4640*/  HMMA.16816.F32.BF16 R164, R4, R20, R176 ;  /* 0x0000001404a4723c */ /* 0x000fe200000418b0 */
[----:B------:R-:W-:Y:S01]  /*4650*/  MOV R29, R126 ;  /* 0x0000007e001d7202 */ /* 0x000fe20000000f00 */
[----:B------:R-:W-:-:S02]  /*4660*/  IMAD.MOV.U32 R180, RZ, RZ, R127 ;  /* 0x000000ffffb47224 */ /* 0x000fc400078e007f */
[----:B------:R-:W-:Y:S02]  /*4670*/  IMAD.MOV.U32 R181, RZ, RZ, R10 ;  /* 0x000000ffffb57224 */ /* 0x000fe400078e000a */
[----:B------:R-:W-:Y:S01]  /*4680*/  FFMA.FTZ R10, R133, c[0x0][0x2d0], -R9 ;  /* 0x0000b400850a7a23 */ /* 0x000fe20000010809 */
[----:B------:R-:W-:Y:S01]  /*4690*/  MOV R179, R110 ;  /* 0x0000006e00b37202 */ /* 0x000fe20000000f00 */
[C---:B------:R-:W-:Y:S01]  /*46a0*/  HMMA.16816.F32.BF16 R148, R4.reuse, R22, R56 ;  /* 0x000000160494723c */ /* 0x040fe20000041838 */
[----:B------:R-:W2:Y:S01]  /*46b0*/  LDSM.16.MT88.4 R20, [R135+0x7100] ;  /* 0x007100008714783b */ /* 0x000ea20000004200 */
[----:B------:R-:W-:Y:S01]  /*46c0*/  IMAD.MOV.U32 R183, RZ, RZ, R175 ;  /* 0x000000ffffb77224 */ /* 0x000fe200078e00af */
[----:B------:R-:W-:Y:S01]  /*46d0*/  MOV R175, R195 ;  /* 0x000000c300af7202 */ /* 0x000fe20000000f00 */
[----:B------:R-:W-:Y:S01]  /*46e0*/  IMAD.MOV.U32 R182, RZ, RZ, R129 ;  /* 0x000000ffffb67224 */ /* 0x000fe200078e0081 */
[----:B------:R4:W-:Y:S01]  /*46f0*/  MUFU.EX2 R195, R10 ;  /* 0x0000000a00c37308 */ /* 0x0009e20000000800 */
[----:B------:R-:W-:Y:S01]  /*4700*/  IMAD.MOV.U32 R177, RZ, RZ, R108 ;  /* 0x000000ffffb17224 */ /* 0x000fe200078e006c */
[----:B------:R-:W-:Y:S01]  /*4710*/  MOV R176, R104 ;  /* 0x0000006800b07202 */ /* 0x000fe20000000f00 */
[----:B------:R-:W-:Y:S01]  /*4720*/  HMMA.16816.F32.BF16 R124, R4, R30, R160 ;  /* 0x0000001e047c723c */ /* 0x000fe200000418a0 */
[----:B------:R-:W-:-:S02]  /*4730*/  IMAD.MOV.U32 R58, RZ, RZ, R181 ;  /* 0x000000ffff3a7224 */ /* 0x000fc400078e00b5 */
[----:B------:R-:W-:Y:S02]  /*4740*/  IMAD.MOV.U32 R181, RZ, RZ, R193 ;  /* 0x000000ffffb57224 */ /* 0x000fe400078e00c1 */
[----:B------:R-:W-:Y:S02]  /*4750*/  IMAD.MOV.U32 R178, RZ, RZ, R109 ;  /* 0x000000ffffb27224 */ /* 0x000fe400078e006d */
[----:B------:R-:W-:Y:S01]  /*4760*/  IMAD.MOV.U32 R30, RZ, RZ, R130 ;  /* 0x000000ffff1e7224 */ /* 0x000fe200078e0082 */
[----:B-1----:R-:W-:Y:S01]  /*4770*/  HMMA.16816.F32.BF16 R160, R4, R16, R60 ;  /* 0x0000001004a0723c */ /* 0x002fe2000004183c */
[----:B------:R-:W-:Y:S01]  /*4780*/  MOV R31, R128 ;  /* 0x00000080001f7202 */ /* 0x000fe20000000f00 */
[----:B------:R-:W-:Y:S02]  /*4790*/  IMAD.MOV.U32 R57, RZ, RZ, R28 ;  /* 0x000000ffff397224 */ /* 0x000fe400078e001c */
[----:B------:R-:W-:Y:S01]  /*47a0*/  IMAD.MOV.U32 R133, RZ, RZ, R111 ;  /* 0x000000ffff857224 */ /* 0x000fe200078e006f */
[----:B------:R-:W-:Y:S01]  /*47b0*/  MOV R56, R31 ;  /* 0x0000001f00387202 */ /* 0x000fe20000000f00 */
[----:B----4-:R-:W-:-:S02]  /*47c0*/  FFMA.FTZ R10, R200, c[0x0][0x2d0], -R9 ;  /* 0x0000b400c80a7a23 */ /* 0x010fc40000010809 */
[C---:B------:R-:W-:Y:S01]  /*47d0*/  HMMA.16816.F32.BF16 R140, R4.reuse, R18, R52 ;  /* 0x00000012048c723c */ /* 0x040fe20000041834 */
[----:B------:R-:W1:Y:S01]  /*47e0*/  LDSM.16.MT88.4 R16, [R237+0x7100] ;  /* 0x00710000ed10783b */ /* 0x000e620000004200 */
[----:B------:R4:W5:Y:S01]  /*47f0*/  MUFU.EX2 R194, R10 ;  /* 0x0000000a00c27308 */ /* 0x0009620000000800 */
[----:B------:R-:W-:Y:S02]  /*4800*/  IMAD.MOV.U32 R31, RZ, RZ, R192 ;  /* 0x000000ffff1f7224 */ /* 0x000fe400078e00c0 */
[----:B------:R-:W-:Y:S01]  /*4810*/  IMAD.MOV.U32 R62, RZ, RZ, R179 ;  /* 0x000000ffff3e7224 */ /* 0x000fe200078e00b3 */
[----:B------:R-:W-:Y:S01]  /*4820*/  MOV R179, R180 ;  /* 0x000000b400b37202 */ /* 0x000fe20000000f00 */
[----:B------:R-:W-:Y:S01]  /*4830*/  IMAD.MOV.U32 R28, RZ, RZ, R106 ;  /* 0x000000ffff1c7224 */ /* 0x000fe200078e006a */
[----:B---3--:R-:W-:Y:S01]  /*4840*/  HMMA.16816.F32.BF16 R128, R4, R12, R40 ;  /* 0x0000000c0480723c */ /* 0x008fe20000041828 */
[----:B------:R-:W-:Y:S01]  /*4850*/  MOV R180, R107 ;  /* 0x0000006b00b47202 */ /* 0x000fe20000000f00 */
[----:B------:R-:W-:Y:S01]  /*4860*/  IMAD.MOV.U32 R63, RZ, RZ, R30 ;  /* 0x000000ffff3f7224 */ /* 0x000fe200078e001e */
[----:B------:R-:W-:Y:S01]  /*4870*/  MOV R30, R183 ;  /* 0x000000b7001e7202 */ /* 0x000fe20000000f00 */
[----:B------:R-:W-:-:S04]  /*4880*/  IMAD.MOV.U32 R59, RZ, RZ, R182 ;  /* 0x000000ffff3b7224 */ /* 0x000fc800078e00b6 */
[C---:B------:R-:W-:Y:S01]  /*4890*/  HMMA.16816.F32.BF16 R144, R4.reuse, R14, R48 ;  /* 0x0000000e0490723c */ /* 0x040fe20000041830 */
[----:B------:R-:W3:Y:S01]  /*48a0*/  LDSM.16.MT88.4 R12, [R0+0x7100] ;  /* 0x00710000000c783b */ /* 0x000ee20000004200 */
[----:B----4-:R-:W-:Y:S02]  /*48b0*/  FFMA.FTZ R10, R134, c[0x0][0x2d0], -R9 ;  /* 0x0000b400860a7a23 */ /* 0x010fe40000010809 */
[----:B------:R-:W-:Y:S01]  /*48c0*/  IMAD.MOV.U32 R134, RZ, RZ, R177 ;  /* 0x000000ffff867224 */ /* 0x000fe200078e00b1 */
[----:B------:R-:W-:Y:S01]  /*48d0*/  MOV R177, R178 ;  /* 0x000000b200b17202 */ /* 0x000fe20000000f00 */
[----:B------:R4:W-:Y:S01]  /*48e0*/  MUFU.EX2 R193, R10 ;  /* 0x0000000a00c17308 */ /* 0x0009e20000000800 */
[----:B------:R-:W-:Y:S01]  /*48f0*/  IMAD.MOV.U32 R178, RZ, RZ, R29 ;  /* 0x000000ffffb27224 */ /* 0x000fe200078e001d */
[----:B--2---:R-:W-:Y:S01]  /*4900*/  HMMA.16816.F32.BF16 R40, R4, R20, R32 ;  /* 0x000000140428723c */ /* 0x004fe20000041820 */
[----:B------:R-:W-:Y:S02]  /*4910*/  IMAD.MOV.U32 R29, RZ, RZ, R105 ;  /* 0x000000ffff1d7224 */ /* 0x000fe400078e0069 */
[----:B------:R-:W-:-:S05]  /*4920*/  IMAD.MOV.U32 R200, RZ, RZ, R30 ;  /* 0x000000ffffc87224 */ /* 0x000fca00078e001e */
[----:B------:R-:W-:Y:S01]  /*4930*/  HMMA.16816.F32.BF16 R48, R4, R22, R64 ;  /* 0x000000160430723c */ /* 0x000fe20000041840 */
[----:B------:R-:W2:Y:S01]  /*4940*/  LDSM.16.MT88.4 R20, [R2+0x4900] ;  /* 0x004900000214783b */ /* 0x000ea20000004200 */
[----:B----4-:R-:W-:-:S06]  /*4950*/  FFMA.FTZ R10, R201, c[0x0][0x2d0], -R9 ;  /* 0x0000b400c90a7a23 */ /* 0x010fcc0000010809 */
[C---:B------:R-:W-:Y:S01]  /*4960*/  HMMA.16816.F32.BF16 R108, R4.reuse, R24, R36 ;  /* 0x00000018046c723c */ /* 0x040fe20000041824 */
[----:B------:R-:W-:Y:S01]  /*4970*/  IMAD.MOV.U32 R201, RZ, RZ, R31 ;  /* 0x000000ffffc97224 */ /* 0x000fe200078e001f */
[----:B------:R4:W2:Y:S06]  /*4980*/  MUFU.EX2 R192, R10 ;  /* 0x0000000a00c07308 */ /* 0x0008ac0000000800 */
[C---:B------:R-:W-:Y:S01]  /*4990*/  HMMA.16816.F32.BF16 R104, R4.reuse, R26, R44 ;  /* 0x0000001a0468723c */ /* 0x040fe2000004182c */
[----:B------:R-:W2:Y:S07]  /*49a0*/  LDSM.16.MT88.4 R24, [R2+0x1900] ;  /* 0x001900000218783b */ /* 0x000eae0000004200 */
[----:B-1----:R-:W-:Y:S01]  /*49b0*/  HMMA.16816.F32.BF16 R44, R4, R16, R68 ;  /* 0x00000010042c723c */ /* 0x002fe20000041844 */
[----:B----4-:R-:W-:Y:S01]  /*49c0*/  FFMA.FTZ R10, R202, c[0x0][0x2d0], -R8 ;  /* 0x0000b400ca0a7a23 */ /* 0x010fe20000010808 */
[----:B------:R-:W-:-:S03]  /*49d0*/  MOV R202, R181 ;  /* 0x000000b500ca7202 */ /* 0x000fc60000000f00 */
[----:B------:R1:W-:Y:S02]  /*49e0*/  MUFU.EX2 R183, R10 ;  /* 0x0000000a00b77308 */ /* 0x0003e40000000800 */
[----:B------:R-:W-:Y:S01]  /*49f0*/  IMAD.MOV.U32 R69, RZ, RZ, R58 ;  /* 0x000000ffff457224 */ /* 0x000fe200078e003a */
[----:B------:R-:W-:Y:S01]  /*4a00*/  HMMA.16816.F32.BF16 R52, R4, R18, R72 ;  /* 0x000000120434723c */ /* 0x000fe20000041848 */
[----:B------:R-:W4:Y:S01]  /*4a10*/  LDSM.16.MT88.4 R16, [R2+0x7900] ;  /* 0x007900000210783b */ /* 0x000f220000004200 */
[----:B------:R-:W-:Y:S01]  /*4a20*/  MOV R70, R59 ;  /* 0x0000003b00467202 */ /* 0x000fe20000000f00 */
[----:B------:R-:W-:Y:S02]  /*4a30*/  IMAD.MOV.U32 R71, RZ, RZ, R62 ;  /* 0x000000ffff477224 */ /* 0x000fe400078e003e */
[----:B------:R-:W-:-:S03]  /*4a40*/  IMAD.MOV.U32 R68, RZ, RZ, R57 ;  /* 0x000000ffff447224 */ /* 0x000fc600078e0039 */
[----:B---3--:R-:W-:Y:S01]  /*4a50*/  HMMA.16816.F32.BF16 R36, R4, R12, R76 ;  /* 0x0000000c0424723c */ /* 0x008fe2000004184c */
[----:B-1----:R-:W-:Y:S01]  /*4a60*/  FFMA.FTZ R10, R233, c[0x0][0x2d0], -R8 ;  /* 0x0000b400e90a7a23 */ /* 0x002fe20000010808 */
[----:B------:R-:W-:-:S06]  /*4a70*/  MOV R233, R56 ;  /* 0x0000003800e97202 */ /* 0x000fcc0000000f00 */
[----:B------:R-:W-:Y:S01]  /*4a80*/  HMMA.16816.F32.BF16 R32, R4, R14, R80 ;  /* 0x0000000e0420723c */ /* 0x000fe20000041850 */
[----:B------:R-:W1:Y:S01]  /*4a90*/  LDSM.16.MT88.4 R12, [R135+0x1900] ;  /* 0x00190000870c783b */ /* 0x000e620000004200 */
[----:B------:R3:W3:Y:S05]  /*4aa0*/  MUFU.EX2 R182, R10 ;  /* 0x0000000a00b67308 */ /* 0x0006ea0000000800 */
[----:B-----5:R-:W-:Y:S02]  /*4ab0*/  F2FP.BF16.PACK_AB R4, R194, R195 ;  /* 0x000000c3c204723e */ /* 0x020fe400000010ff */
[----:B--2---:R-:W-:Y:S02]  /*4ac0*/  F2FP.BF16.PACK_AB R6, R192, R193 ;  /* 0x000000c1c006723e */ /* 0x004fe400000010ff */
[----:B------:R-:W-:Y:S01]  /*4ad0*/  MOV R83, R29 ;  /* 0x0000001d00537202 */ /* 0x000fe20000000f00 */
[----:B---3--:R-:W-:Y:S01]  /*4ae0*/  FFMA.FTZ R10, R203, c[0x0][0x2d0], -R8 ;  /* 0x0000b400cb0a7a23 */ /* 0x008fe20000010808 */
[----:B------:R-:W-:Y:S01]  /*4af0*/  F2FP.BF16.PACK_AB R5, R182, R183 ;  /* 0x000000b7b605723e */ /* 0x000fe200000010ff */
[----:B------:R-:W-:-:S02]  /*4b00*/  IMAD.MOV.U32 R203, RZ, RZ, R63 ;  /* 0x000000ffffcb7224 */ /* 0x000fc400078e003f */
[----:B------:R2:W-:Y:S02]  /*4b10*/  MUFU.EX2 R181, R10 ;  /* 0x0000000a00b57308 */ /* 0x0005e40000000800 */
[----:B--2---:R-:W-:Y:S02]  /*4b20*/  FFMA.FTZ R10, R232, c[0x0][0x2d0], -R8 ;  /* 0x0000b400e80a7a23 */ /* 0x004fe40000010808 */
[----:B------:R-:W-:-:S04]  /*4b30*/  IMAD.MOV.U32 R232, RZ, RZ, R180 ;  /* 0x000000ffffe87224 */ /* 0x000fc800078e00b4 */
[----:B------:R-:W2:Y:S02]  /*4b40*/  MUFU.EX2 R180, R10 ;  /* 0x0000000a00b47308 */ /* 0x000ea40000000800 */
[----:B--2---:R-:W-:Y:S01]  /*4b50*/  F2FP.BF16.PACK_AB R7, R180, R181 ;  /* 0x000000b5b407723e */ /* 0x004fe200000010ff */
[----:B------:R-:W-:Y:S02]  /*4b60*/  IMAD.MOV.U32 R10, RZ, RZ, R28 ;  /* 0x000000ffff0a7224 */ /* 0x000fe400078e001c */
[----:B------:R-:W-:Y:S04]  /*4b70*/  LDSM.16.MT88.4 R28, [R237+0x1900] ;  /* 0x00190000ed1c783b */ /* 0x000fe80000004200 */
[C---:B------:R-:W-:Y:S07]  /*4b80*/  HMMA.16816.F32.BF16 R64, R4.reuse, R22, R96 ;  /* 0x000000160440723c */ /* 0x040fee0000041860 */
[----:B------:R-:W-:Y:S01]  /*4b90*/  IMAD.MOV.U32 R99, RZ, RZ, R232 ;  /* 0x000000ffff637224 */ /* 0x000fe200078e00e8 */
[----:B------:R-:W-:Y:S01]  /*4ba0*/  HMMA.16816.F32.BF16 R56, R4, R24, R84 ;  /* 0x000000180438723c */ /* 0x000fe20000041854 */
[----:B------:R-:W-:Y:S01]  /*4bb0*/  IMAD.MOV.U32 R98, RZ, RZ, R68 ;  /* 0x000000ffff627224 */ /* 0x000fe200078e0044 */
[----:B------:R-:W-:Y:S01]  /*4bc0*/  MOV R97, R69 ;  /* 0x0000004500617202 */ /* 0x000fe20000000f00 */
[----:B------:R-:W-:-:S02]  /*4bd0*/  IMAD.MOV.U32 R96, RZ, RZ, R70 ;  /* 0x000000ffff607224 */ /* 0x000fc400078e0046 */
[----:B------:R-:W-:-:S03]  /*4be0*/  IMAD.MOV.U32 R232, RZ, RZ, R71 ;  /* 0x000000ffffe87224 */ /* 0x000fc600078e0047 */
[C---:B------:R-:W-:Y:S01]  /*4bf0*/  HMMA.16816.F32.BF16 R60, R4.reuse, R26, R88 ;  /* 0x0000001a043c723c */ /* 0x040fe20000041858 */
[----:B------:R-:W2:Y:S07]  /*4c00*/  LDSM.16.MT88.4 R24, [R0+0x1900] ;  /* 0x001900000018783b */ /* 0x000eae0000004200 */
[C---:B----4-:R-:W-:Y:S08]  /*4c10*/  HMMA.16816.F32.BF16 R116, R4.reuse, R16, R116 ;  /* 0x000000100474723c */ /* 0x050ff00000041874 */
[C---:B------:R-:W-:Y:S01]  /*4c20*/  HMMA.16816.F32.BF16 R68, R4.reuse, R18, R100 ;  /* 0x000000120444723c */ /* 0x040fe20000041864 */
[----:B------:R-:W3:Y:S07]  /*4c30*/  LDSM.16.MT88.4 R16, [R135+0x4900] ;  /* 0x004900008710783b */ /* 0x000eee0000004200 */
[C---:B-1----:R-:W-:Y:S08]  /*4c40*/  HMMA.16816.F32.BF16 R136, R4.reuse, R12, R136 ;  /* 0x0000000c0488723c */ /* 0x042ff00000041888 */
[C---:B------:R-:W-:Y:S01]  /*4c50*/  HMMA.16816.F32.BF16 R72, R4.reuse, R14, R112 ;  /* 0x0000000e0448723c */ /* 0x040fe20000041870 */
[----:B------:R-:W1:Y:S07]  /*4c60*/  LDSM.16.MT88.4 R12, [R237+0x4900] ;  /* 0x00490000ed0c783b */ /* 0x000e6e0000004200 */
[C---:B------:R-:W-:Y:S01]  /*4c70*/  HMMA.16816.F32.BF16 R84, R4.reuse, R20, R92 ;  /* 0x000000140454723c */ /* 0x040fe2000004185c */
[----:B------:R-:W4:Y:S07]  /*4c80*/  LDSM.16.MT88.4 R20, [R0+0x4900] ;  /* 0x004900000014783b */ /* 0x000f2e0000004200 */
[C---:B--2---:R-:W-:Y:S08]  /*4c90*/  HMMA.16816.F32.BF16 R88, R4.reuse, R24, R164 ;  /* 0x000000180458723c */ /* 0x044ff000000418a4 */
[C---:B------:R-:W-:Y:S01]  /*4ca0*/  HMMA.16816.F32.BF16 R92, R4.reuse, R26, R148 ;  /* 0x0000001a045c723c */ /* 0x040fe20000041894 */
[----:B------:R-:W2:Y:S07]  /*4cb0*/  LDSM.16.MT88.4 R24, [R135+0x7900] ;  /* 0x007900008718783b */ /* 0x000eae0000004200 */
[C---:B---3--:R-:W-:Y:S07]  /*4cc0*/  HMMA.16816.F32.BF16 R100, R4.reuse, R16, R160 ;  /* 0x000000100464723c */ /* 0x048fee00000418a0 */
[----:B------:R-:W-:Y:S01]  /*4cd0*/  IMAD.MOV.U32 R162, RZ, RZ, R179 ;  /* 0x000000ffffa27224 */ /* 0x000fe200078e00b3 */
[----:B------:R-:W-:Y:S01]  /*4ce0*/  HMMA.16816.F32.BF16 R112, R4, R18, R140 ;  /* 0x000000120470723c */ /* 0x000fe2000004188c */
[----:B------:R-:W3:Y:S01]  /*4cf0*/  LDSM.16.MT88.4 R16, [R237+0x7900] ;  /* 0x00790000ed10783b */ /* 0x000ee20000004200 */
[----:B------:R-:W-:Y:S01]  /*4d00*/  IMAD.MOV.U32 R161, RZ, RZ, R178 ;  /* 0x000000ffffa17224 */ /* 0x000fe200078e00b2 */
[----:B------:R-:W-:-:S04]  /*4d10*/  MOV R163, R249 ;  /* 0x000000f900a37202 */ /* 0x000fc80000000f00 */
[----:B------:R-:W-:Y:S01]  /*4d20*/  MOV R160, R163 ;  /* 0x000000a300a07202 */ /* 0x000fe20000000f00 */
[----:B------:R-:W-:Y:S01]  /*4d30*/  HMMA.16816.F32.BF16 R76, R4, R28, R120 ;  /* 0x0000001c044c723c */ /* 0x000fe20000041878 */
[----:B------:R-:W-:Y:S01]  /*4d40*/  IMAD.MOV.U32 R142, RZ, RZ, R168 ;  /* 0x000000ffff8e7224 */ /* 0x000fe200078e00a8 */
[----:B------:R-:W-:Y:S01]  /*4d50*/  MOV R143, R169 ;  /* 0x000000a9008f7202 */ /* 0x000fe20000000f00 */
[----:B------:R-:W-:-:S04]  /*4d60*/  IMAD.MOV.U32 R163, RZ, RZ, R171 ;  /* 0x000000ffffa37224 */ /* 0x000fc800078e00ab */
[----:B------:R-:W-:Y:S01]  /*4d70*/  IMAD.MOV.U32 R28, RZ, RZ, R10 ;  /* 0x000000ffff1c7224 */ /* 0x000fe200078e000a */
[----:B------:R-:W-:Y:S01]  /*4d80*/  MOV R29, R83 ;  /* 0x00000053001d7202 */ /* 0x000fe20000000f00 */
[----:B------:R-:W-:Y:S01]  /*4d90*/  FFMA.FTZ R10, R234, c[0x0][0x2d0], -R9 ;  /* 0x0000b400ea0a7a23 */ /* 0x000fe20000010809 */
[----:B------:R-:W-:Y:S03]  /*4da0*/  HMMA.16816.F32.BF16 R80, R4, R30, R124 ;  /* 0x0000001e0450723c */ /* 0x000fe6000004187c */
[----:B------:R5:W-:Y:S01]  /*4db0*/  MUFU.EX2 R179, R10 ;  /* 0x0000000a00b37308 */ /* 0x000be20000000800 */
[----:B------:R-:W-:-:S03]  /*4dc0*/  IMAD.MOV.U32 R234, RZ, RZ, R29 ;  /* 0x000000ffffea7224 */ /* 0x000fc600078e001d */
[----:B------:R-:W-:Y:S01]  /*4dd0*/  MOV R30, R177 ;  /* 0x000000b1001e7202 */ /* 0x000fe20000000f00 */
[----:B-1----:R-:W-:Y:S01]  /*4de0*/  HMMA.16816.F32.BF16 R124, R4, R12, R128 ;  /* 0x0000000c047c723c */ /* 0x002fe20000041880 */
[----:B------:R-:W-:-:S03]  /*4df0*/  IMAD.MOV.U32 R31, RZ, RZ, R176 ;  /* 0x000000ffff1f7224 */ /* 0x000fc600078e00b0 */
[----:B------:R-:W-:Y:S02]  /*4e00*/  IMAD.MOV.U32 R141, RZ, RZ, R30 ;  /* 0x000000ffff8d7224 */ /* 0x000fe400078e001e */
[----:B------:R-:W-:Y:S02]  /*4e10*/  IMAD.MOV.U32 R140, RZ, RZ, R31 ;  /* 0x000000ffff8c7224 */ /* 0x000fe400078e001f */
[C---:B------:R-:W-:Y:S01]  /*4e20*/  HMMA.16816.F32.BF16 R144, R4.reuse, R14, R144 ;  /* 0x0000000e0490723c */ /* 0x040fe20000041890 */
[----:B------:R-:W1:Y:S01]  /*4e30*/  LDSM.16.MT88.4 R12, [R0+0x7900] ;  /* 0x00790000000c783b */ /* 0x000e620000004200 */
[--C-:B-----5:R-:W-:Y:S01]  /*4e40*/  FFMA.FTZ R10, R240, c[0x0][0x2d0], -R9.reuse ;  /* 0x0000b400f00a7a23 */ /* 0x120fe20000010809 */
[----:B------:R-:W-:Y:S02]  /*4e50*/  MOV R240, R28 ;  /* 0x0000001c00f07202 */ /* 0x000fe40000000f00 */
[----:B------:R-:W-:Y:S01]  /*4e60*/  LDSM.16.MT88.4 R28, [R2+0x8100] ;  /* 0x00810000021c783b */ /* 0x000fe20000004200 */
[----:B------:R5:W1:Y:S02]  /*4e70*/  MUFU.EX2 R178, R10 ;  /* 0x0000000a00b27308 */ /* 0x000a640000000800 */
[C---:B----4-:R-:W-:Y:S08]  /*4e80*/  HMMA.16816.F32.BF16 R148, R4.reuse, R20, R108 ;  /* 0x000000140494723c */ /* 0x050ff0000004186c */
[----:B------:R-:W-:Y:S01]  /*4e90*/  HMMA.16816.F32.BF16 R104, R4, R22, R104 ;  /* 0x000000160468723c */ /* 0x000fe20000041868 */
[----:B------:R-:W4:Y:S01]  /*4ea0*/  LDSM.16.MT88.4 R20, [R2+0x2100] ;  /* 0x002100000214783b */ /* 0x000f220000004200 */
[----:B-----5:R-:W-:-:S06]  /*4eb0*/  FFMA.FTZ R10, R235, c[0x0][0x2d0], -R9 ;  /* 0x0000b400eb0a7a23 */ /* 0x020fcc0000010809 */
[C---:B--2---:R-:W-:Y:S01]  /*4ec0*/  HMMA.16816.F32.BF16 R120, R4.reuse, R26, R48 ;  /* 0x0000001a0478723c */ /* 0x044fe20000041830 */
[----:B------:R-:W-:Y:S01]  /*4ed0*/  IMAD.MOV.U32 R235, RZ, RZ, R96 ;  /* 0x000000ffffeb7224 */ /* 0x000fe200078e0060 */
[----:B------:R2:W-:Y:S05]  /*4ee0*/  MUFU.EX2 R177, R10 ;  /* 0x0000000a00b17308 */ /* 0x0005ea0000000800 */
[----:B------:R-:W-:Y:S01]  /*4ef0*/  IMAD.MOV.U32 R49, RZ, RZ, R170 ;  /* 0x000000ffff317224 */ /* 0x000fe200078e00aa */
[----:B---3--:R-:W-:Y:S01]  /*4f00*/  HMMA.16816.F32.BF16 R128, R4, R18, R52 ;  /* 0x000000120480723c */ /* 0x008fe20000041834 */
[----:B------:R-:W-:Y:S01]  /*4f10*/  IMAD.MOV.U32 R51, RZ, RZ, R133 ;  /* 0x000000ffff337224 */ /* 0x000fe200078e0085 */
[----:B------:R-:W-:Y:S01]  /*4f20*/  MOV R48, R250 ;  /* 0x000000fa00307202 */ /* 0x000fe20000000f00 */
[----:B------:R-:W-:-:S02]  /*4f30*/  IMAD.MOV.U32 R50, RZ, RZ, R161 ;  /* 0x000000ffff327224 */ /* 0x000fc400078e00a1 */
[----:B------:R-:W-:-:S03]  /*4f40*/  IMAD.MOV.U32 R161, RZ, RZ, R99 ;  /* 0x000000ffffa17224 */ /* 0x000fc600078e0063 */
[----:B------:R-:W-:Y:S01]  /*4f50*/  HMMA.16816.F32.BF16 R168, R4, R16, R44 ;  /* 0x0000001004a8723c */ /* 0x000fe2000004182c */
[----:B------:R-:W3:Y:S01]  /*4f60*/  LDSM.16.MT88.4 R16, [R135+0x2100] ;  /* 0x002100008710783b */ /* 0x000ee20000004200 */
[----:B--2---:R-:W-:Y:S01]  /*4f70*/  FFMA.FTZ R10, R242, c[0x0][0x2d0], -R9 ;  /* 0x0000b400f20a7a23 */ /* 0x004fe20000010809 */
[----:B------:R-:W-:-:S03]  /*4f80*/  MOV R242, R97 ;  /* 0x0000006100f27202 */ /* 0x000fc60000000f00 */
[----:B------:R2:W5:Y:S02]  /*4f90*/  MUFU.EX2 R249, R10 ;  /* 0x0000000a00f97308 */ /* 0x0005640000000800 */
[C---:B------:R-:W-:Y:S01]  /*4fa0*/  HMMA.16816.F32.BF16 R164, R4.reuse, R24, R40 ;  /* 0x0000001804a4723c */ /* 0x040fe20000041828 */
[----:B------:R-:W3:Y:S07]  /*4fb0*/  LDSM.16.MT88.4 R24, [R2+0x5100] ;  /* 0x005100000218783b */ /* 0x000eee0000004200 */
[----:B-1----:R-:W-:Y:S01]  /*4fc0*/  HMMA.16816.F32.BF16 R32, R4, R14, R32 ;  /* 0x0000000e0420723c */ /* 0x002fe20000041820 */
[----:B--2---:R-:W-:-:S02]  /*4fd0*/  FFMA.FTZ R10, R243, c[0x0][0x2d0], -R8 ;  /* 0x0000b400f30a7a23 */ /* 0x004fc40000010808 */
[----:B------:R-:W-:Y:S02]  /*4fe0*/  IMAD.MOV.U32 R243, RZ, RZ, R98 ;  /* 0x000000fffff37224 */ /* 0x000fe400078e0062 */
[----:B------:R1:W-:Y:S03]  /*4ff0*/  MUFU.EX2 R176, R10 ;  /* 0x0000000a00b07308 */ /* 0x0003e60000000800 */
[----:B------:R-:W-:Y:S01]  /*5000*/  HMMA.16816.F32.BF16 R96, R4, R12, R36 ;  /* 0x0000000c0460723c */ /* 0x000fe20000041824 */
[----:B------:R-:W2:Y:S06]  /*5010*/  LDSM.16.MT88.4 R12, [R237+0x2100] ;  /* 0x00210000ed0c783b */ /* 0x000eac0000004200 */
[----:B------:R-:W-:-:S02]  /*5020*/  F2FP.BF16.PACK_AB R4, R178, R179 ;  /* 0x000000b3b204723e */ /* 0x000fc400000010ff */
[----:B-----5:R-:W-:Y:S01]  /*5030*/  F2FP.BF16.PACK_AB R6, R249, R177 ;  /* 0x000000b1f906723e */ /* 0x020fe200000010ff */
[----:B-1----:R-:W-:Y:S02]  /*5040*/  FFMA.FTZ R10, R245, c[0x0][0x2d0], -R8 ;  /* 0x0000b400f50a7a23 */ /* 0x002fe40000010808 */
[----:B------:R-:W-:Y:S01]  /*5050*/  IMAD.MOV.U32 R245, RZ, RZ, R162 ;  /* 0x000000fffff57224 */ /* 0x000fe200078e00a2 */
[----:B------:R-:W-:Y:S02]  /*5060*/  MOV R162, R134 ;  /* 0x0000008600a27202 */ /* 0x000fe40000000f00 */
[----:B------:R1:W5:Y:S02]  /*5070*/  MUFU.EX2 R134, R10 ;  /* 0x0000000a00867308 */ /* 0x0003640000000800 */
[----:B-1----:R-:W-:Y:S01]  /*5080*/  FFMA.FTZ R10, R244, c[0x0][0x2d0], -R8 ;  /* 0x0000b400f40a7a23 */ /* 0x002fe20000010808 */
[----:B-----5:R-:W-:Y:S02]  /*5090*/  F2FP.BF16.PACK_AB R5, R134, R176 ;  /* 0x000000b08605723e */ /* 0x020fe400000010ff */
[----:B------:R-:W-:-:S03]  /*50a0*/  MOV R244, R235 ;  /* 0x000000eb00f47202 */ /* 0x000fc60000000f00 */
[----:B------:R1:W-:Y:S01]  /*50b0*/  MUFU.EX2 R133, R10 ;  /* 0x0000000a00857308 */ /* 0x0003e20000000800 */
[----:B------:R-:W-:Y:S02]  /*50c0*/  IMAD.MOV.U32 R235, RZ, RZ, R140 ;  /* 0x000000ffffeb7224 */ /* 0x000fe400078e008c */
[----:B------:R-:W-:Y:S02]  /*50d0*/  IMAD.MOV.U32 R140, RZ, RZ, R162 ;  /* 0x000000ffff8c7224 */ /* 0x000fe400078e00a2 */
[----:B-1----:R-:W-:Y:S02]  /*50e0*/  FFMA.FTZ R10, R246, c[0x0][0x2d0], -R8 ;  /* 0x0000b400f60a7a23 */ /* 0x002fe40000010808 */
[----:B------:R-:W-:Y:S02]  /*50f0*/  IMAD.MOV.U32 R246, RZ, RZ, R242 ;  /* 0x000000fffff67224 */ /* 0x000fe400078e00f2 */
[----:B------:R-:W1:Y:S01]  /*5100*/  MUFU.EX2 R250, R10 ;  /* 0x0000000a00fa7308 */ /* 0x000e620000000800 */
[----:B------:R-:W-:Y:S01]  /*5110*/  IMAD.MOV.U32 R242, RZ, RZ, R141 ;  /* 0x000000fffff27224 */ /* 0x000fe200078e008d */
[----:B------:R-:W-:-:S02]  /*5120*/  MOV R141, R163 ;  /* 0x000000a3008d7202 */ /* 0x000fc40000000f00 */
[----:B-1----:R-:W-:Y:S01]  /*5130*/  F2FP.BF16.PACK_AB R7, R250, R133 ;  /* 0x00000085fa07723e */ /* 0x002fe200000010ff */
[----:B------:R-:W-:Y:S02]  /*5140*/  FFMA.FTZ R10, R48, c[0x0][0x2d0], -R9 ;  /* 0x0000b400300a7a23 */ /* 0x000fe40000010809 */
[----:B------:R-:W-:Y:S02]  /*5150*/  IMAD.MOV.U32 R48, RZ, RZ, R49 ;  /* 0x000000ffff307224 */ /* 0x000fe400078e0031 */
[----:B------:R-:W-:Y:S02]  /*5160*/  IMAD.MOV.U32 R49, RZ, RZ, R51 ;  /* 0x000000ffff317224 */ /* 0x000fe400078e0033 */
[C---:B----4-:R-:W-:Y:S01]  /*5170*/  HMMA.16816.F32.BF16 R52, R4.reuse, R20, R56 ;  /* 0x000000140434723c */ /* 0x050fe20000041838 */
[----:B------:R1:W-:Y:S06]  /*5180*/  MUFU.EX2 R51, R10 ;  /* 0x0000000a00337308 */ /* 0x0003ec0000000800 */
[----:B------:R-:W-:Y:S01]  /*5190*/  MOV R59, R50 ;  /* 0x00000032003b7202 */ /* 0x000fe20000000f00 */
[C---:B------:R-:W-:Y:S01]  /*51a0*/  HMMA.16816.F32.BF16 R36, R4.reuse, R22, R60 ;  /* 0x000000160424723c */ /* 0x040fe2000004183c */
[----:B------:R-:W4:Y:S07]  /*51b0*/  LDSM.16.MT88.4 R20, [R0+0x2100] ;  /* 0x002100000014783b */ /* 0x000f2e0000004200 */
[----:B---3--:R-:W-:Y:S01]  /*51c0*/  HMMA.16816.F32.BF16 R136, R4, R16, R136 ;  /* 0x000000100488723c */ /* 0x008fe20000041888 */
[----:B-1----:R-:W-:-:S02]  /*51d0*/  FFMA.FTZ R10, R245, c[0x0][0x2d0], -R9 ;  /* 0x0000b400f50a7a23 */ /* 0x002fc40000010809 */
[----:B------:R-:W-:Y:S02]  /*51e0*/  IMAD.MOV.U32 R245, RZ, RZ, R161 ;  /* 0x000000fffff57224 */ /* 0x000fe400078e00a1 */
[----:B------:R1:W3:Y:S03]  /*51f0*/  MUFU.EX2 R50, R10 ;  /* 0x0000000a00327308 */ /* 0x0002e60000000800 */
[C---:B------:R-:W-:Y:S01]  /*5200*/  HMMA.16816.F32.BF16 R44, R4.reuse, R18, R72 ;  /* 0x00000012042c723c */ /* 0x040fe20000041848 */
[----:B------:R-:W5:Y:S04]  /*5210*/  LDSM.16.MT88.4 R16, [R237+0x5100] ;  /* 0x00510000ed10783b */ /* 0x000f680000004200 */
[----:B------:R-:W-:Y:S03]  /*5220*/  LDSM.16.MT88.4 R72, [R0+0x2900] ;  /* 0x002900000048783b */ /* 0x000fe60000004200 */
[----:B------:R-:W-:Y:S01]  /*5230*/  HMMA.16816.F32.BF16 R84, R4, R24, R84 ;  /* 0x000000180454723c */ /* 0x000fe20000041854 */
[----:B-1----:R-:W-:-:S02]  /*5240*/  FFMA.FTZ R10, R48, c[0x0][0x2d0], -R9 ;  /* 0x0000b400300a7a23 */ /* 0x002fc40000010809 */
[----:B------:R-:W-:-:S05]  /*5250*/  FFMA.FTZ R9, R243, c[0x0][0x2d0], -R9 ;  /* 0x0000b400f3097a23 */ /* 0x000fca0000010809 */
[C---:B------:R-:W-:Y:S01]  /*5260*/  HMMA.16816.F32.BF16 R40, R4.reuse, R26, R64 ;  /* 0x0000001a0428723c */ /* 0x040fe20000041840 */
[----:B------:R-:W1:Y:S01]  /*5270*/  LDSM.16.MT88.4 R24, [R135+0x5100] ;  /* 0x005100008718783b */ /* 0x000e620000004200 */
[----:B------:R-:W-:Y:S01]  /*5280*/  MOV R243, R160 ;  /* 0x000000a000f37202 */ /* 0x000fe20000000f00 */
[----:B------:R2:W-:Y:S04]  /*5290*/  MUFU.EX2 R48, R9 ;  /* 0x0000000900307308 */ /* 0x0005e80000000800 */
[----:B------:R-:W-:Y:S01]  /*52a0*/  IMAD.MOV.U32 R67, RZ, RZ, R49 ;  /* 0x000000ffff437224 */ /* 0x000fe200078e0031 */
[C---:B------:R-:W-:Y:S03]  /*52b0*/  HMMA.16816.F32.BF16 R116, R4.reuse, R28, R116 ;  /* 0x0000001c0474723c */ /* 0x040fe60000041874 */
[----:B------:R3:W-:Y:S05]  /*52c0*/  MUFU.EX2 R49, R10 ;  /* 0x0000000a00317308 */ /* 0x0007ea0000000800 */
[----:B------:R-:W-:Y:S01]  /*52d0*/  HMMA.16816.F32.BF16 R28, R4, R30, R68 ;  /* 0x0000001e041c723c */ /* 0x000fe20000041844 */
[----:B--2---:R-:W-:-:S02]  /*52e0*/  FFMA.FTZ R9, R59, c[0x0][0x2d0], -R8 ;  /* 0x0000b4003b097a23 */ /* 0x004fc40000010808 */
[----:B------:R-:W-:Y:S05]  /*52f0*/  LDSM.16.MT88.4 R56, [R2+0x2900] ;  /* 0x002900000238783b */ /* 0x000fea0000004200 */
[----:B------:R-:W-:Y:S01]  /*5300*/  HMMA.16816.F32.BF16 R60, R4, R12, R76 ;  /* 0x0000000c043c723c */ /* 0x000fe2000004184c */
[----:B---3--:R-:W-:-:S07]  /*5310*/  MOV R10, R172 ;  /* 0x000000ac000a7202 */ /* 0x008fce0000000f00 */
[C---:B------:R-:W-:Y:S01]  /*5320*/  HMMA.16816.F32.BF16 R68, R4.reuse, R14, R80 ;  /* 0x0000000e0444723c */ /* 0x040fe20000041850 */
[----:B------:R-:W2:Y:S04]  /*5330*/  LDSM.16.MT88.4 R12, [R0+0x5100] ;  /* 0x00510000000c783b */ /* 0x000ea80000004200 */
[----:B------:R-:W-:Y:S03]  /*5340*/  LDSM.16.MT88.4 R80, [R135+0x5900] ;  /* 0x005900008750783b */ /* 0x000fe60000004200 */
[C---:B----4-:R-:W-:Y:S01]  /*5350*/  HMMA.16816.F32.BF16 R76, R4.reuse, R20, R88 ;  /* 0x00000014044c723c */ /* 0x050fe20000041858 */
[----:B------:R-:W-:Y:S07]  /*5360*/  LDSM.16.MT88.4 R88, [R2+0x5900] ;  /* 0x005900000258783b */ /* 0x000fee0000004200 */
[C---:B------:R-:W-:Y:S01]  /*5370*/  HMMA.16816.F32.BF16 R92, R4.reuse, R22, R92 ;  /* 0x00000016045c723c */ /* 0x040fe2000004185c */
[----:B------:R-:W3:Y:S07]  /*5380*/  LDSM.16.MT88.4 R20, [R135+0x8100] ;  /* 0x008100008714783b */ /* 0x000eee0000004200 */
[C---:B-----5:R-:W-:Y:S08]  /*5390*/  HMMA.16816.F32.BF16 R124, R4.reuse, R16, R124 ;  /* 0x00000010047c723c */ /* 0x060ff0000004187c */
[C---:B------:R-:W-:Y:S01]  /*53a0*/  HMMA.16816.F32.BF16 R144, R4.reuse, R18, R144 ;  /* 0x000000120490723c */ /* 0x040fe20000041890 */
[----:B------:R-:W4:Y:S07]  /*53b0*/  LDSM.16.MT88.4 R16, [R0+0x8100] ;  /* 0x008100000010783b */ /* 0x000f2e0000004200 */
[C---:B-1----:R-:W-:Y:S08]  /*53c0*/  HMMA.16816.F32.BF16 R100, R4.reuse, R24, R100 ;  /* 0x000000180464723c */ /* 0x042ff00000041864 */
[C---:B------:R-:W-:Y:S01]  /*53d0*/  HMMA.16816.F32.BF16 R108, R4.reuse, R26, R112 ;  /* 0x0000001a046c723c */ /* 0x040fe20000041870 */
[----:B------:R-:W1:Y:S04]  /*53e0*/  LDSM.16.MT88.4 R24, [R237+0x8100] ;  /* 0x00810000ed18783b */ /* 0x000e680000004200 */
[----:B------:R-:W-:Y:S03]  /*53f0*/  LDSM.16.MT88.4 R112, [R135+0x8900] ;  /* 0x008900008770783b */ /* 0x000fe60000004200 */
[C---:B--2---:R-:W-:Y:S01]  /*5400*/  HMMA.16816.F32.BF16 R160, R4.reuse, R14, R104 ;  /* 0x0000000e04a0723c */ /* 0x044fe20000041868 */
[----:B------:R2:W-:Y:S01]  /*5410*/  MUFU.EX2 R15, R9 ;  /* 0x00000009000f7308 */ /* 0x0005e20000000800 */
[----:B------:R-:W-:Y:S06]  /*5420*/  LDSM.16.MT88.4 R104, [R0+0x5900] ;  /* 0x005900000068783b */ /* 0x000fec0000004200 */
[C---:B---3--:R-:W-:Y:S08]  /*5430*/  HMMA.16816.F32.BF16 R164, R4.reuse, R20, R164 ;  /* 0x0000001404a4723c */ /* 0x048ff000000418a4 */
[----:B------:R-:W-:Y:S01]  /*5440*/  HMMA.16816.F32.BF16 R148, R4, R12, R148 ;  /* 0x0000000c0494723c */ /* 0x000fe20000041894 */
[----:B--2---:R-:W-:-:S02]  /*5450*/  FFMA.FTZ R9, R67, c[0x0][0x2d0], -R8 ;  /* 0x0000b40043097a23 */ /* 0x004fc40000010808 */
[----:B------:R-:W2:Y:S02]  /*5460*/  LDSM.16.MT88.4 R64, [R237+0x2900] ;  /* 0x00290000ed40783b */ /* 0x000ea40000004200 */
[----:B------:R3:W5:Y:S03]  /*5470*/  MUFU.EX2 R14, R9 ;  /* 0x00000009000e7308 */ /* 0x0007660000000800 */
[C---:B------:R-:W-:Y:S01]  /*5480*/  HMMA.16816.F32.BF16 R20, R4.reuse, R22, R120 ;  /* 0x000000160414723c */ /* 0x040fe20000041878 */
[----:B------:R5:W-:Y:S07]  /*5490*/  LDSM.16.MT88.4 R120, [R2+0x8900] ;  /* 0x008900000278783b */ /* 0x000bee0000004200 */
[----:B----4-:R-:W-:Y:S01]  /*54a0*/  HMMA.16816.F32.BF16 R32, R4, R18, R32 ;  /* 0x000000120420723c */ /* 0x010fe20000041820 */
[----:B---3--:R-:W-:-:S02]  /*54b0*/  FFMA.FTZ R9, R246, c[0x0][0x2d0], -R8 ;  /* 0x0000b400f6097a23 */ /* 0x008fc40000010808 */
[----:B------:R-:W-:-:S05]  /*54c0*/  FFMA.FTZ R8, R244, c[0x0][0x2d0], -R8 ;  /* 0x0000b400f4087a23 */ /* 0x000fca0000010808 */
[----:B-1----:R-:W-:Y:S01]  /*54d0*/  HMMA.16816.F32.BF16 R168, R4, R24, R168 ;  /* 0x0000001804a8723c */ /* 0x002fe200000418a8 */
[----:B------:R1:W-:Y:S01]  /*54e0*/  MUFU.EX2 R13, R9 ;  /* 0x00000009000d7308 */ /* 0x0003e20000000800 */
[----:B------:R-:W-:Y:S02]  /*54f0*/  IMAD.MOV.U32 R246, RZ, RZ, R141 ;  /* 0x000000fffff67224 */ /* 0x000fe400078e008d */
[----:B------:R-:W-:Y:S02]  /*5500*/  IMAD.MOV.U32 R244, RZ, RZ, R140 ;  /* 0x000000fffff47224 */ /* 0x000fe400078e008c */
[----:B-----5:R-:W-:-:S03]  /*5510*/  IMAD.MOV.U32 R2, RZ, RZ, R174 ;  /* 0x000000ffff027224 */ /* 0x020fc600078e00ae */
[----:B------:R3:W4:Y:S01]  /*5520*/  MUFU.EX2 R12, R8 ;  /* 0x00000008000c7308 */ /* 0x0007220000000800 */
[----:B------:R-:W-:Y:S01]  /*5530*/  HMMA.16816.F32.BF16 R24, R4, R26, R128 ;  /* 0x0000001a0418723c */ /* 0x000fe20000041880 */
[----:B-1----:R-:W-:-:S06]  /*5540*/  IMAD.MOV.U32 R9, RZ, RZ, R173 ;  /* 0x000000ffff097224 */ /* 0x002fcc00078e00ad */
[----:B------:R-:W-:Y:S02]  /*5550*/  F2FP.BF16.PACK_AB R128, R50, R51 ;  /* 0x000000333280723e */ /* 0x000fe400000010ff */
[----:B------:R-:W-:Y:S02]  /*5560*/  F2FP.BF16.PACK_AB R129, R14, R15 ;  /* 0x0000000f0e81723e */ /* 0x000fe400000010ff */
[----:B------:R-:W-:Y:S02]  /*5570*/  F2FP.BF16.PACK_AB R130, R48, R49 ;  /* 0x000000313082723e */ /* 0x000fe400000010ff */
[----:B---3--:R-:W-:Y:S02]  /*5580*/  MOV R8, R175 ;  /* 0x000000af00087202 */ /* 0x008fe40000000f00 */
[----:B------:R-:W-:Y:S01]  /*5590*/  HMMA.16816.F32.BF16 R172, R4, R16, R96 ;  /* 0x0000001004ac723c */ /* 0x000fe20000041860 */
[----:B------:R-:W1:Y:S01]  /*55a0*/  LDSM.16.MT88.4 R96, [R237+0x5900] ;  /* 0x00590000ed60783b */ /* 0x000e620000004200 */
[----:B----4-:R-:W-:Y:S01]  /*55b0*/  F2FP.BF16.PACK_AB R131, R12, R13 ;  /* 0x0000000d0c83723e */ /* 0x010fe200000010ff */
[----:B------:R-:W-:-:S04]  /*55c0*/  FADD.FTZ R2, R2, R8 ;  /* 0x0000000802027221 */ /* 0x000fc80000010000 */
[----:B------:R-:W-:Y:S01]  /*55d0*/  MOV R17, R143 ;  /* 0x0000008f00117202 */ /* 0x000fe20000000f00 */
[----:B------:R-:W-:Y:S01]  /*55e0*/  IMAD.MOV.U32 R16, RZ, RZ, R142 ;  /* 0x000000ffff107224 */ /* 0x000fe200078e008e */
[C---:B--2---:R-:W-:Y:S01]  /*55f0*/  HMMA.16816.F32.BF16 R60, R128.reuse, R64, R60 ;  /* 0x00000040803c723c */ /* 0x044fe2000004183c */
        /* <DEDUP_REMOVED lines=10> */
[----:B------:R-:W-:Y:S03]  /*56a0*/  HMMA.16816.F32.BF16 R68, R128, R72, R76 ;  /* 0x000000488044723c */ /* 0x000fe6000004184c */
[----:B------:R-:W-:-:S04]  /*56b0*/  FADD.FTZ R4, R242, R4 ;  /* 0x00000004f2047221 */ /* 0x000fc80000010000 */
[----:B------:R-:W-:Y:S01]  /*56c0*/  FADD.FTZ R5, R240, R4 ;  /* 0x00000004f0057221 */ /* 0x000fe20000010000 */
[----:B------:R-:W-:Y:S01]  /*56d0*/  HMMA.16816.F32.BF16 R72, R128, R74, R92 ;  /* 0x0000004a8048723c */ /* 0x000fe2000004185c */
[----:B------:R-:W-:Y:S02]  /*56e0*/  FADD.FTZ R4, R11, R2 ;  /* 0x000000020b047221 */ /* 0x000fe40000010000 */
[----:B------:R3:W-:Y:S01]  /*56f0*/  LDSM.16.MT88.4 R8, [R0+0x8900] ;  /* 0x008900000008783b */ /* 0x0007e20000004200 */
[----:B------:R-:W-:-:S04]  /*5700*/  FADD.FTZ R2, R234, R5 ;  /* 0x00000005ea027221 */ /* 0x000fc80000010000 */
[----:B------:R-:W-:Y:S01]  /*5710*/  FADD.FTZ R2, R203, R2 ;  /* 0x00000002cb027221 */ /* 0x000fe20000010000 */
[----:B-1----:R-:W-:Y:S03]  /*5720*/  HMMA.16816.F32.BF16 R92, R128, R96, R124 ;  /* 0x00000060805c723c */ /* 0x002fe6000004187c */
[----:B------:R-:W-:-:S04]  /*5730*/  FADD.FTZ R2, R202, R2 ;  /* 0x00000002ca027221 */ /* 0x000fc80000010000 */
[----:B------:R-:W-:Y:S01]  /*5740*/  FADD.FTZ R2, R201, R2 ;  /* 0x00000002c9027221 */ /* 0x000fe20000010000 */
[----:B------:R-:W-:Y:S01]  /*5750*/  HMMA.16816.F32.BF16 R96, R128, R98, R144 ;  /* 0x000000628060723c */ /* 0x000fe20000041890 */
[----:B------:R-:W1:Y:S02]  /*5760*/  LDSM.16.MT88.4 R144, [R237+0x8900] ;  /* 0x00890000ed90783b */ /* 0x000e640000004200 */
[----:B------:R-:W-:-:S04]  /*5770*/  FADD.FTZ R2, R200, R2 ;  /* 0x00000002c8027221 */ /* 0x000fc80000010000 */
[----:B------:R-:W-:Y:S01]  /*5780*/  FADD.FTZ R2, R195, R2 ;  /* 0x00000002c3027221 */ /* 0x000fe20000010000 */
[C---:B------:R-:W-:Y:S01]  /*5790*/  HMMA.16816.F32.BF16 R76, R128.reuse, R80, R100 ;  /* 0x00000050804c723c */ /* 0x040fe20000041864 */
[----:B---3--:R-:W-:Y:S02]  /*57a0*/  FADD.FTZ R0, R232, R4 ;  /* 0x00000004e8007221 */ /* 0x008fe40000010000 */
        /* <DEDUP_REMOVED lines=23> */
[----:B--2---:R-:W-:Y:S01]  /*5920*/  HMMA.16816.F32.BF16 R136, R128, R140, R136 ;  /* 0x0000008c8088723c */ /* 0x004fe20000041888 */
[----:B------:R-:W-:Y:S02]  /*5930*/  FADD.FTZ R0, R134, R0 ;  /* 0x0000000086007221 */ /* 0x000fe40000010000 */
[----:B------:R-:W-:Y:S02]  /*5940*/  FADD.FTZ R249, R48, R249 ;  /* 0x000000f930f97221 */ /* 0x000fe40000010000 */
[----:B------:R-:W-:-:S03]  /*5950*/  FADD.FTZ R0, R133, R0 ;  /* 0x0000000085007221 */ /* 0x000fc60000010000 */
[----:B------:R-:W-:Y:S01]  /*5960*/  HMMA.16816.F32.BF16 R100, R128, R104, R148 ;  /* 0x000000688064723c */ /* 0x000fe20000041894 */
[----:B------:R-:W-:-:S04]  /*5970*/  FADD.FTZ R250, R250, R0 ;  /* 0x00000000fafa7221 */ /* 0x000fc80000010000 */
[----:B------:R-:W-:-:S03]  /*5980*/  FADD.FTZ R250, R15, R250 ;  /* 0x000000fa0ffa7221 */ /* 0x000fc60000010000 */
[----:B------:R-:W-:Y:S01]  /*5990*/  HMMA.16816.F32.BF16 R108, R128, R112, R164 ;  /* 0x00000070806c723c */ /* 0x000fe200000418a4 */
[----:B------:R-:W-:-:S04]  /*59a0*/  FADD.FTZ R250, R14, R250 ;  /* 0x000000fa0efa7221 */ /* 0x000fc80000010000 */
[----:B------:R-:W-:-:S03]  /*59b0*/  FADD.FTZ R250, R13, R250 ;  /* 0x000000fa0dfa7221 */ /* 0x000fc60000010000 */
[----:B-1----:R-:W-:Y:S01]  /*59c0*/  HMMA.16816.F32.BF16 R124, R128, R144, R168 ;  /* 0x00000090807c723c */ /* 0x002fe200000418a8 */
[----:B------:R-:W-:-:S07]  /*59d0*/  FADD.FTZ R250, R12, R250 ;  /* 0x000000fa0cfa7221 */ /* 0x000fce0000010000 */
        /* <DEDUP_REMOVED lines=10> */
[----:B------:R-:W2:Y:S01]  /*5a80*/  LDL.64 R202, [R1] ;  /* 0x0000000001ca7983 */ /* 0x000ea20000100a00 */
[----:B------:R-:W-:Y:S01]  /*5a90*/  IMAD.MOV.U32 R201, RZ, RZ, c[0x0][0x1e4] ;  /* 0x00007900ffc97624 */ /* 0x000fe200078e00ff */
[----:B------:R-:W-:Y:S01]  /*5aa0*/  USHF.R.S32.HI UR5, URZ, 0x1f, UR4 ;  /* 0x0000001f3f057899 */ /* 0x000fe20008011404 */
[----:B------:R-:W-:-:S02]  /*5ab0*/  IMAD.MOV.U32 R200, RZ, RZ, c[0x0][0x1e0] ;  /* 0x00007800ffc87624 */ /* 0x000fc400078e00ff */
[----:B------:R-:W-:Y:S02]  /*5ac0*/  IMAD R0, R201, 0x60, RZ ;  /* 0x00000060c9007824 */ /* 0x000fe400078e02ff */
[C---:B------:R-:W-:Y:S01]  /*5ad0*/  IMAD.WIDE.U32 R4, R200.reuse, 0x60, RZ ;  /* 0x00000060c8047825 */ /* 0x040fe200078e00ff */
[----:B------:R-:W-:-:S03]  /*5ae0*/  SHF.L.U64.HI R2, R200, 0x6, R201 ;  /* 0x00000006c8027819 */ /* 0x000fc600000102c9 */
[----:B------:R-:W-:Y:S01]  /*5af0*/  IMAD.SHL.U32 R8, R200, 0x40, RZ ;  /* 0x00000040c8087824 */ /* 0x000fe200078e00ff */
[----:B------:R-:W-:-:S05]  /*5b00*/  IADD3 R0, R5, R0, RZ ;  /* 0x0000000005007210 */ /* 0x000fca0007ffe0ff */
[----:B------:R-:W-:-:S04]  /*5b10*/  IMAD R0, R0, UR4, RZ ;  /* 0x0000000400007c24 */ /* 0x000fc8000f8e02ff */
[C---:B------:R-:W-:Y:S02]  /*5b20*/  IMAD R0, R4.reuse, UR5, R0 ;  /* 0x0000000504007c24 */ /* 0x040fe4000f8e0200 */
        /* <DEDUP_REMOVED lines=24> */
.L_x_3682:
[----:B------:R-:W-:Y:S01]  /*5cb0*/  UIADD3 UR20, UR14, -0x2, URZ ;  /* 0xfffffffe0e147890 */ /* 0x000fe2000fffe03f */
        /* <DEDUP_REMOVED lines=12> */
.L_x_3684:
[----:B------:R-:W2:Y:S01]  /*5d80*/  LDL.64 R170, [R1+0x8] ;  /* 0x0000080001aa7983 */ /* 0x000ea20000100a00 */
[----:B------:R-:W-:Y:S04]  /*5d90*/  DEPBAR.LE SB0, 0x2 ;  /* 0x000080800000791a */ /* 0x000fe80000000000 */
[----:B------:R-:W-:Y:S01]  /*5da0*/  UIMAD UR4, UR5, 0x9000, URZ ;  /* 0x00009000050478a4 */ /* 0x000fe2000f8e023f */
[----:B------:R-:W2:Y:S01]  /*5db0*/  LDL.64 R168, [R1+0x10] ;  /* 0x0000100001a87983 */ /* 0x000ea20000100a00 */
[----:B------:R-:W-:Y:S01]  /*5dc0*/  UISETP.GE.AND UP0, UPT, UR10, UR20, UPT ;  /* 0x000000140a00728c */ /* 0x000fe2000bf06270 */
[----:B------:R-:W-:Y:S01]  /*5dd0*/  MOV R134, UR19 ;  /* 0x0000001300867c02 */ /* 0x000fe20008000f00 */
[----:B------:R-:W-:Y:S02]  /*5de0*/  UIADD3 UR18, UR20, -0x1, URZ ;  /* 0xffffffff14127890 */ /* 0x000fe4000fffe03f */
[----:B------:R-:W-:Y:S01]  /*5df0*/  IADD3 R132, R236, UR4, RZ ;  /* 0x00000004ec847c10 */ /* 0x000fe2000fffe0ff */
[----:B------:R-:W-:Y:S01]  /*5e00*/  BAR.SYNC.DEFER_BLOCKING 0x0 ;  /* 0x0000000000007b1d */ /* 0x000fe20000010000 */
[----:B------:R-:W-:Y:S01]  /*5e10*/  PLOP3.LUT P0, PT, PT, PT, UP0, 0x80, 0x0 ;  /* 0x000000000000781c */ /* 0x000fe20003f0f008 */
[----:B------:R-:W-:Y:S01]  /*5e20*/  UISETP.GE.AND UP1, UPT, UR19, 0x1, UPT ;  /* 0x000000011300788c */ /* 0x000fe2000bf26270 */
[----:B------:R-:W-:Y:S03]  /*5e30*/  IADD3 R2, R240, R132, RZ ;  /* 0x00000084f0027210 */ /* 0x000fe60007ffe0ff */
[----:B------:R-:W-:Y:S01]  /*5e40*/  @!UP0 USHF.R.S32.HI UR14, URZ, 0x1f, UR18 ;  /* 0x0000001f3f0e8899 */ /* 0x000fe20008011412 */
[----:B------:R-:W-:Y:S01]  /*5e50*/  IADD3 R232, R238, R2, RZ ;  /* 0x00000002eee87210 */ /* 0x000fe20007ffe0ff */
[----:B------:R-:W-:Y:S02]  /*5e60*/  @!UP0 UIMAD.WIDE.U32 UR22, UR18, UR8, URZ ;  /* 0x00000008121682a5 */ /* 0x000fe4000f8e003f */
[----:B------:R-:W-:Y:S04]  /*5e70*/  @!UP0 UIMAD UR14, UR14, UR8, URZ ;  /* 0x000000080e0e82a4 */ /* 0x000fe8000f8e023f */
[----:B------:R-:W-:Y:S01]  /*5e80*/  @!UP0 UIMAD UR14, UR18, UR9, UR14 ;  /* 0x00000009120e82a4 */ /* 0x000fe2000f8e020e */
[----:B------:R-:W-:Y:S01]  /*5e90*/  MOV R3, UR22 ;  /* 0x0000001600037c02 */ /* 0x000fe20008000f00 */
[----:B------:R-:W-:Y:S02]  /*5ea0*/  @!P0 IMAD R134, R134, 0x9000, R241 ;  /* 0x0000900086868824 */ /* 0x000fe400078e02f1 */
[----:B------:R-:W-:Y:S04]  /*5eb0*/  @!UP0 UIADD3 UR14, UR23, UR14, URZ ;  /* 0x0000000e170e8290 */ /* 0x000fe8000fffe03f */
[----:B------:R-:W-:Y:S01]  /*5ec0*/  @!UP0 UIMAD UR14, UR14, 0x60, URZ ;  /* 0x000000600e0e88a4 */ /* 0x000fe2000f8e023f */
[----:B-1----:R-:W1:Y:S08]  /*5ed0*/  LDSM.16.M88.4 R8, [R236+UR4+0x12100] ;  /* 0x01210004ec08783b */ /* 0x002e700008000200 */
[----:B------:R-:W3:Y:S08]  /*5ee0*/  LDSM.16.M88.4 R16, [R236+UR4+0x12900] ;  /* 0x01290004ec10783b */ /* 0x000ef00008000200 */
[----:B------:R-:W4:Y:S08]  /*5ef0*/  LDSM.16.M88.4 R24, [R236+UR4+0x13100] ;  /* 0x01310004ec18783b */ /* 0x000f300008000200 */
[----:B------:R-:W5:Y:S08]  /*5f00*/  LDSM.16.M88.4 R32, [R236+UR4+0x13900] ;  /* 0x01390004ec20783b */ /* 0x000f700008000200 */
[----:B------:R-:W4:Y:S01]  /*5f10*/  LDSM.16.M88.4 R40, [R236+UR4+0x14100] ;  /* 0x01410004ec28783b */ /* 0x000f220008000200 */
[C---:B-1----:R-:W-:Y:S07]  /*5f20*/  HMMA.16816.F32.BF16 R4, R152.reuse, R8, RZ ;  /* 0x000000089804723c */ /* 0x042fee00000418ff */
[----:B------:R-:W1:Y:S01]  /*5f30*/  LDSM.16.M88.4 R48, [R236+UR4+0x14900] ;  /* 0x01490004ec30783b */ /* 0x000e620008000200 */
[C---:B------:R-:W-:Y:S07]  /*5f40*/  HMMA.16816.F32.BF16 R8, R152.reuse, R10, RZ ;  /* 0x0000000a9808723c */ /* 0x040fee00000418ff */
[----:B------:R-:W1:Y:S01]  /*5f50*/  LDSM.16.M88.4 R160, [R2+0x12100] ;  /* 0x0121000002a0783b */ /* 0x000e620000000200 */
[C---:B---3--:R-:W-:Y:S07]  /*5f60*/  HMMA.16816.F32.BF16 R12, R152.reuse, R16, RZ ;  /* 0x00000010980c723c */ /* 0x048fee00000418ff */
[----:B------:R-:W3:Y:S01]  /*5f70*/  LDSM.16.M88.4 R164, [R2+0x12900] ;  /* 0x0129000002a4783b */ /* 0x000ee20000000200 */
[C---:B------:R-:W-:Y:S07]  /*5f80*/  HMMA.16816.F32.BF16 R16, R152.reuse, R18, RZ ;  /* 0x000000129810723c */ /* 0x040fee00000418ff */
[----:B------:R-:W-:Y:S01]  /*5f90*/  LDSM.16.M88.4 R172, [R2+0x13900] ;  /* 0x0139000002ac783b */ /* 0x000fe20000000200 */
[C---:B----4-:R-:W-:Y:S07]  /*5fa0*/  HMMA.16816.F32.BF16 R20, R152.reuse, R24, RZ ;  /* 0x000000189814723c */ /* 0x050fee00000418ff */
[----:B------:R-:W-:Y:S01]  /*5fb0*/  LDSM.16.M88.4 R176, [R2+0x14100] ;  /* 0x0141000002b0783b */ /* 0x000fe20000000200 */
[C---:B------:R-:W-:Y:S07]  /*5fc0*/  HMMA.16816.F32.BF16 R24, R152.reuse, R26, RZ ;  /* 0x0000001a9818723c */ /* 0x040fee00000418ff */
[----:B------:R-:W-:Y:S01]  /*5fd0*/  LDSM.16.M88.4 R180, [R2+0x14900] ;  /* 0x0149000002b4783b */ /* 0x000fe20000000200 */
[C---:B-----5:R-:W-:Y:S08]  /*5fe0*/  HMMA.16816.F32.BF16 R28, R152.reuse, R32, RZ ;  /* 0x00000020981c723c */ /* 0x060ff000000418ff */
[C---:B------:R-:W-:Y:S08]  /*5ff0*/  HMMA.16816.F32.BF16 R32, R152.reuse, R34, RZ ;  /* 0x000000229820723c */ /* 0x040ff000000418ff */
[C---:B------:R-:W-:Y:S08]  /*6000*/  HMMA.16816.F32.BF16 R36, R152.reuse, R40, RZ ;  /* 0x000000289824723c */ /* 0x040ff000000418ff */
[C---:B------:R-:W-:Y:S08]  /*6010*/  HMMA.16816.F32.BF16 R40, R152.reuse, R42, RZ ;  /* 0x0000002a9828723c */ /* 0x040ff000000418ff */
[C---:B-1----:R-:W-:Y:S08]  /*6020*/  HMMA.16816.F32.BF16 R44, R152.reuse, R48, RZ ;  /* 0x00000030982c723c */ /* 0x042ff000000418ff */
[----:B------:R-:W-:Y:S08]  /*6030*/  HMMA.16816.F32.BF16 R48, R152, R50, RZ ;  /* 0x000000329830723c */ /* 0x000ff000000418ff */
[C---:B------:R-:W-:Y:S08]  /*6040*/  HMMA.16816.F32.BF16 R4, R156.reuse, R160, R4 ;  /* 0x000000a09c04723c */ /* 0x040ff00000041804 */
[C---:B------:R-:W-:Y:S08]  /*6050*/  HMMA.16816.F32.BF16 R8, R156.reuse, R162, R8 ;  /* 0x000000a29c08723c */ /* 0x040ff00000041808 */
[C---:B---3--:R-:W-:Y:S08]  /*6060*/  HMMA.16816.F32.BF16 R12, R156.reuse, R164, R12 ;  /* 0x000000a49c0c723c */ /* 0x048ff0000004180c */
[C---:B------:R-:W-:Y:S04]  /*6070*/  HMMA.16816.F32.BF16 R16, R156.reuse, R166, R16 ;  /* 0x000000a69c10723c */ /* 0x040fe80000041810 */
[----:B--2---:R-:W-:Y:S05]  /*6080*/  @!P0 MOV R169, R171 ;  /* 0x000000ab00a98202 */ /* 0x004fea0000000f00 */
[----:B------:R-:W-:Y:S05]  /*6090*/  @!P0 IMAD.WIDE.U32 R168, R3, 0x60, R168 ;  /* 0x0000006003a88825 */ /* 0x000fea00078e00a8 */
[----:B------:R-:W-:Y:S01]  /*60a0*/  @!P0 IADD3 R192, R169, UR14, RZ ;  /* 0x0000000ea9c08c10 */ /* 0x000fe2000fffe0ff */
[----:B------:R-:W-:Y:S01]  /*60b0*/  UIADD3 UR14, UR20, -0x2, URZ ;  /* 0xfffffffe140e7890 */ /* 0x000fe2000fffe03f */
[C---:B------:R-:W-:Y:S02]  /*60c0*/  @!P0 SHF.L.U32 R3, R168.reuse, 0x1, RZ ;  /* 0x00000001a8038819 */ /* 0x040fe400000006ff */
[----:B------:R-:W-:Y:S01]  /*60d0*/  @!P0 SHF.L.U64.HI R192, R168, 0x1, R192 ;  /* 0x00000001a8c08819 */ /* 0x000fe200000102c0 */
[----:B------:R-:W-:Y:S01]  /*60e0*/  UISETP.GE.AND UP0, UPT, UR14, UR10, UPT ;  /* 0x0000000a0e00728c */ /* 0x000fe2000bf06270 */
[C---:B------:R-:W-:Y:S01]  /*60f0*/  @!P0 IADD3 R160, P6, R3.reuse, c[0x0][0x1f8], RZ ;  /* 0x00007e0003a08a10 */ /* 0x040fe20007fde0ff */
[----:B------:R-:W1:Y:S01]  /*6100*/  LDSM.16.M88.4 R168, [R2+0x13100] ;  /* 0x0131000002a8783b */ /* 0x000e620000000200 */
[C---:B------:R-:W-:Y:S02]  /*6110*/  @!P0 IADD3 R200, P5, R3.reuse, 0x80, RZ ;  /* 0x0000008003c88810 */ /* 0x040fe40007fbe0ff */
[----:B------:R-:W-:Y:S02]  /*6120*/  @!P0 IADD3.X R161, R192, c[0x0][0x1fc], RZ, P6, !PT ;  /* 0x00007f00c0a18a10 */ /* 0x000fe400037fe4ff */
[----:B------:R-:W-:Y:S02]  /*6130*/  @!P0 IADD3 R200, P1, R200, c[0x0][0x1f8], RZ ;  /* 0x00007e00c8c88a10 */ /* 0x000fe40007f3e0ff */
[----:B------:R-:W-:Y:S01]  /*6140*/  @!P0 IADD3 R3, P6, R3, 0x100, RZ ;  /* 0x0000010003038810 */ /* 0x000fe20007fde0ff */
[----:B------:R-:W-:Y:S01]  /*6150*/  @!PT LDS RZ, [RZ] ;  /* 0x00000000fffff984 */ /* 0x000fe20000000800 */
[----:B------:R-:W-:Y:S01]  /*6160*/  @!PT LDS RZ, [RZ] ;  /* 0x00000000fffff984 */ /* 0x000fe20000000800 */
[----:B------:R-:W-:Y:S01]  /*6170*/  @!PT LDS RZ, [RZ] ;  /* 0x00000000fffff984 */ /* 0x000fe20000000800 */
[----:B------:R2:W-:Y:S01]  /*6180*/  @!P0 LDGSTS.E.BYPASS.LTC128B.128 [R134+0x100], [R160.64], !P4 ;  /* 0x00100000a0868fae */ /* 0x0005e2000e101d4c */
[--C-:B------:R-:W-:Y:S01]  /*6190*/  @!P0 IADD3.X R201, RZ, c[0x0][0x1fc], R192.reuse, P1, P5 ;  /* 0x00007f00ffc98a10 */ /* 0x100fe20000fea4c0 */
[----:B------:R-:W-:Y:S01]  /*61a0*/  @UP0 UIMAD.WIDE.U32 UR22, UR14, UR6, URZ ;  /* 0x000000060e1602a5 */ /* 0x000fe2000f8e003f */
[----:B------:R-:W-:Y:S01]  /*61b0*/  @!P0 IADD3 R194, P5, R3, c[0x0][0x1f8], RZ ;  /* 0x00007e0003c28a10 */ /* 0x000fe20007fbe0ff */
[----:B------:R-:W-:Y:S01]  /*61c0*/  @UP0 USHF.R.S32.HI UR16, URZ, 0x1f, UR14 ;  /* 0x0000001f3f100899 */ /* 0x000fe2000801140e */
[-C--:B------:R-:W-:Y:S02]  /*61d0*/  IADD3 R3, R238, R132.reuse, RZ ;  /* 0x00000084ee037210 */ /* 0x080fe40007ffe0ff */
[----:B------:R-:W-:Y:S01]  /*61e0*/  @!P0 IADD3.X R195, RZ, c[0x0][0x1fc], R192, P5, P6 ;  /* 0x00007f00ffc38a10 */ /* 0x000fe20002fec4c0 */
[----:B------:R3:W-:Y:S01]  /*61f0*/  @!P0 LDGSTS.E.BYPASS.LTC128B.128 [R134+0x3100], [R200.64], !P3 ;  /* 0x03100000c8868fae */ /* 0x0007e2000d901d4c */
[----:B------:R-:W-:Y:S01]  /*6200*/  IADD3 R132, R240, R132, R238 ;  /* 0x00000084f0847210 */ /* 0x000fe20007ffe0ee */
[----:B------:R-:W-:Y:S04]  /*6210*/  @UP0 UIMAD UR16, UR16, UR6, URZ ;  /* 0x00000006101002a4 */ /* 0x000fe8000f8e023f */
[----:B------:R-:W-:Y:S02]  /*6220*/  @UP0 UIMAD UR16, UR14, UR7, UR16 ;  /* 0x000000070e1002a4 */ /* 0x000fe4000f8e0210 */
[----:B------:R4:W-:Y:S01]  /*6230*/  @!P0 LDGSTS.E.BYPASS.LTC128B.128 [R134+0x6100], [R194.64], !P2 ;  /* 0x06100000c2868fae */ /* 0x0009e2000d101d4c */
[----:B------:R-:W-:Y:S02]  /*6240*/  UIADD3 UR14, UR19, 0x1, URZ ;  /* 0x00000001130e7890 */ /* 0x000fe4000fffe03f */
[----:B------:R-:W-:Y:S02]  /*6250*/  @UP0 UIADD3 UR16, UR23, UR16, URZ ;  /* 0x0000001017100290 */ /* 0x000fe4000fffe03f */
[----:B------:R-:W-:Y:S02]  /*6260*/  USEL UR19, UR14, URZ, !UP1 ;  /* 0x0000003f0e137287 */ /* 0x000fe4000c800000 */
[----:B------:R-:W-:Y:S02]  /*6270*/  @UP0 USHF.L.U32 UR14, UR6, 0x6, URZ ;  /* 0x00000006060e0899 */ /* 0x000fe4000800063f */
[----:B------:R-:W-:Y:S01]  /*6280*/  @UP0 UIMAD UR16, UR16, 0x60, URZ ;  /* 0x00000060101008a4 */ /* 0x000fe2000f8e023f */
[----:B--2---:R-:W-:Y:S01]  /*6290*/  @!P0 IADD3 R160, P1, R160, UR15, RZ ;  /* 0x0000000fa0a08c10 */ /* 0x004fe2000ff3e0ff */
[----:B------:R-:W-:Y:S03]  /*62a0*/  UISETP.GE.AND UP1, UPT, UR5, 0x1, UPT ;  /* 0x000000010500788c */ /* 0x000fe6000bf26270 */
[----:B------:R-:W-:Y:S01]  /*62b0*/  @!P0 IADD3.X R161, R161, UR17, RZ, P1, !PT ;  /* 0x00000011a1a18c10 */ /* 0x000fe20008ffe4ff */
[C---:B-1----:R-:W-:Y:S03]  /*62c0*/  HMMA.16816.F32.BF16 R20, R156.reuse, R168, R20 ;  /* 0x000000a89c14723c */ /* 0x042fe60000041814 */
[----:B------:R-:W-:Y:S01]  /*62d0*/  @!P0 IADD3 R162, P1, R160, UR15, RZ ;  /* 0x0000000fa0a28c10 */ /* 0x000fe2000ff3e0ff */
[----:B------:R1:W-:Y:S03]  /*62e0*/  @!P0 LDGSTS.E.BYPASS.LTC128B.128 [R134+0x1100], [R160.64], !P4 ;  /* 0x01100000a0868fae */ /* 0x0003e6000e101d4c */
[----:B------:R-:W-:Y:S01]  /*62f0*/  @!P0 IADD3.X R163, R161, UR17, RZ, P1, !PT ;  /* 0x00000011a1a38c10 */ /* 0x000fe20008ffe4ff */
[C---:B------:R-:W-:Y:S04]  /*6300*/  HMMA.16816.F32.BF16 R24, R156.reuse, R170, R24 ;  /* 0x000000aa9c18723c */ /* 0x040fe80000041818 */
[----:B------:R1:W-:Y:S04]  /*6310*/  @!P0 LDGSTS.E.BYPASS.LTC128B.128 [R134+0x4100], [R160.64+0x80], !P3 ;  /* 0x04100080a0868fae */ /* 0x0003e8000d901d4c */
[C---:B------:R-:W-:Y:S04]  /*6320*/  HMMA.16816.F32.BF16 R28, R156.reuse, R172, R28 ;  /* 0x000000ac9c1c723c */ /* 0x040fe8000004181c */
[----:B------:R1:W-:Y:S04]  /*6330*/  @!P0 LDGSTS.E.BYPASS.LTC128B.128 [R134+0x7100], [R160.64+0x100], !P2 ;  /* 0x07100100a0868fae */ /* 0x0003e8000d101d4c */
[C---:B------:R-:W-:Y:S04]  /*6340*/  HMMA.16816.F32.BF16 R32, R156.reuse, R174, R32 ;  /* 0x000000ae9c20723c */ /* 0x040fe80000041820 */
[----:B------:R1:W-:Y:S04]  /*6350*/  @!P0 LDGSTS.E.BYPASS.LTC128B.128 [R134+0x2100], [R162.64], !P4 ;  /* 0x02100000a2868fae */ /* 0x0003e8000e101d4c */
[C---:B------:R-:W-:Y:S04]  /*6360*/  HMMA.16816.F32.BF16 R36, R156.reuse, R176, R36 ;  /* 0x000000b09c24723c */ /* 0x040fe80000041824 */
[----:B------:R1:W-:Y:S04]  /*6370*/  @!P0 LDGSTS.E.BYPASS.LTC128B.128 [R134+0x5100], [R162.64+0x80], !P3 ;  /* 0x05100080a2868fae */ /* 0x0003e8000d901d4c */
[C---:B------:R-:W-:Y:S04]  /*6380*/  HMMA.16816.F32.BF16 R40, R156.reuse, R178, R40 ;  /* 0x000000b29c28723c */ /* 0x040fe80000041828 */
[----:B------:R1:W-:Y:S01]  /*6390*/  @!P0 LDGSTS.E.BYPASS.LTC128B.128 [R134+0x8100], [R162.64+0x100], !P2 ;  /* 0x08100100a2868fae */ /* 0x0003e2000d101d4c */
[----:B------:R-:W-:Y:S03]  /*63a0*/  PLOP3.LUT P0, PT, PT, PT, UP0, 0x80, 0x0 ;  /* 0x000000000000781c */ /* 0x000fe60003f0f008 */
[C---:B------:R-:W-:Y:S04]  /*63b0*/  HMMA.16816.F32.BF16 R44, R156.reuse, R180, R44 ;  /* 0x000000b49c2c723c */ /* 0x040fe8000004182c */
[----:B------:R-:W-:Y:S04]  /*63c0*/  LDSM.16.M88.4 R164, [R3+0x12900] ;  /* 0x0129000003a4783b */ /* 0x000fe80000000200 */
[----:B------:R-:W-:Y:S04]  /*63d0*/  HMMA.16816.F32.BF16 R48, R156, R182, R48 ;  /* 0x000000b69c30723c */ /* 0x000fe80000041830 */
[----:B------:R-:W-:Y:S08]  /*63e0*/  LDSM.16.M88.4 R168, [R3+0x13100] ;  /* 0x0131000003a8783b */ /* 0x000ff00000000200 */
[----:B------:R-:W-:Y:S08]  /*63f0*/  LDSM.16.M88.4 R172, [R3+0x13900] ;  /* 0x0139000003ac783b */ /* 0x000ff00000000200 */
[----:B-1----:R-:W1:Y:S08]  /*6400*/  LDSM.16.M88.4 R160, [R3+0x12100] ;  /* 0x0121000003a0783b */ /* 0x002e700000000200 */
[----:B------:R-:W0:Y:S08]  /*6410*/  LDGDEPBAR ;  /* 0x00000000000079af */ /* 0x000e300000000000 */
[----:B------:R-:W2:Y:S08]  /*6420*/  LDSM.16.M88.4 R176, [R3+0x14100] ;  /* 0x0141000003b0783b */ /* 0x000eb00000000200 */
[----:B------:R-:W5:Y:S08]  /*6430*/  LDSM.16.M88.4 R180, [R3+0x14900] ;  /* 0x0149000003b4783b */ /* 0x000f700000000200 */
[----:B----4-:R-:W4:Y:S01]  /*6440*/  LDSM.16.M88.4 R192, [R232+0x12100] ;  /* 0x01210000e8c0783b */ /* 0x010f220000000200 */
[C---:B-1----:R-:W-:Y:S07]  /*6450*/  HMMA.16816.F32.BF16 R4, R184.reuse, R160, R4 ;  /* 0x000000a0b804723c */ /* 0x042fee0000041804 */
[----:B---3--:R-:W-:Y:S01]  /*6460*/  LDSM.16.M88.4 R200, [R236+UR4+0x17900] ;  /* 0x01790004ecc8783b */ /* 0x008fe20008000200 */
[C---:B------:R-:W-:Y:S07]  /*6470*/  HMMA.16816.F32.BF16 R8, R184.reuse, R162, R8 ;  /* 0x000000a2b808723c */ /* 0x040fee0000041808 */
[----:B------:R-:W1:Y:S01]  /*6480*/  LDSM.16.M88.4 R160, [R232+0x12900] ;  /* 0x01290000e8a0783b */ /* 0x000e620000000200 */
[C---:B------:R-:W-:Y:S08]  /*6490*/  HMMA.16816.F32.BF16 R12, R184.reuse, R164, R12 ;  /* 0x000000a4b80c723c */ /* 0x040ff0000004180c */
[C---:B------:R-:W-:Y:S01]  /*64a0*/  HMMA.16816.F32.BF16 R16, R184.reuse, R166, R16 ;  /* 0x000000a6b810723c */ /* 0x040fe20000041810 */
[----:B------:R-:W3:Y:S07]  /*64b0*/  LDSM.16.M88.4 R164, [R232+0x13100] ;  /* 0x01310000e8a4783b */ /* 0x000eee0000000200 */
[C---:B------:R-:W-:Y:S08]  /*64c0*/  HMMA.16816.F32.BF16 R20, R184.reuse, R168, R20 ;  /* 0x000000a8b814723c */ /* 0x040ff00000041814 */
        /* <DEDUP_REMOVED lines=8> */
[C---:B-----5:R-:W-:Y:S08]  /*6550*/  HMMA.16816.F32.BF16 R44, R184.reuse, R180, R44 ;  /* 0x000000b4b82c723c */ /* 0x060ff0000004182c */
[----:B------:R-:W-:Y:S01]  /*6560*/  HMMA.16816.F32.BF16 R48, R184, R182, R48 ;  /* 0x000000b6b830723c */ /* 0x000fe20000041830 */
[----:B------:R-:W5:Y:S07]  /*6570*/  LDSM.16.M88.4 R180, [R236+UR4+0x15100] ;  /* 0x01510004ecb4783b */ /* 0x000f6e0008000200 */
[C---:B----4-:R-:W-:Y:S08]  /*6580*/  HMMA.16816.F32.BF16 R4, R188.reuse, R192, R4 ;  /* 0x000000c0bc04723c */ /* 0x050ff00000041804 */
[C---:B------:R-:W-:Y:S01]  /*6590*/  HMMA.16816.F32.BF16 R8, R188.reuse, R194, R8 ;  /* 0x000000c2bc08723c */ /* 0x040fe20000041808 */
[----:B------:R-:W4:Y:S07]  /*65a0*/  LDSM.16.M88.4 R192, [R236+UR4+0x15900] ;  /* 0x01590004ecc0783b */ /* 0x000f2e0008000200 */
[C---:B-1----:R-:W-:Y:S08]  /*65b0*/  HMMA.16816.F32.BF16 R12, R188.reuse, R160, R12 ;  /* 0x000000a0bc0c723c */ /* 0x042ff0000004180c */
[C---:B------:R-:W-:Y:S01]  /*65c0*/  HMMA.16816.F32.BF16 R16, R188.reuse, R162, R16 ;  /* 0x000000a2bc10723c */ /* 0x040fe20000041810 */
[----:B------:R-:W1:Y:S07]  /*65d0*/  LDSM.16.M88.4 R160, [R236+UR4+0x16100] ;  /* 0x01610004eca0783b */ /* 0x000e6e0008000200 */
[C---:B---3--:R-:W-:Y:S08]  /*65e0*/  HMMA.16816.F32.BF16 R20, R188.reuse, R164, R20 ;  /* 0x000000a4bc14723c */ /* 0x048ff00000041814 */
[C---:B------:R-:W-:Y:S01]  /*65f0*/  HMMA.16816.F32.BF16 R24, R188.reuse, R166, R24 ;  /* 0x000000a6bc18723c */ /* 0x040fe20000041818 */
[----:B------:R-:W3:Y:S07]  /*6600*/  LDSM.16.M88.4 R164, [R236+UR4+0x16900] ;  /* 0x01690004eca4783b */ /* 0x000eee0008000200 */
[C---:B------:R-:W-:Y:S08]  /*6610*/  HMMA.16816.F32.BF16 R28, R188.reuse, R168, R28 ;  /* 0x000000a8bc1c723c */ /* 0x040ff0000004181c */
[C---:B------:R-:W-:Y:S01]  /*6620*/  HMMA.16816.F32.BF16 R32, R188.reuse, R170, R32 ;  /* 0x000000aabc20723c */ /* 0x040fe20000041820 */
[----:B------:R-:W1:Y:S07]  /*6630*/  LDSM.16.M88.4 R168, [R236+UR4+0x17100] ;  /* 0x01710004eca8783b */ /* 0x000e6e0008000200 */
[C---:B------:R-:W-:Y:S08]  /*6640*/  HMMA.16816.F32.BF16 R36, R188.reuse, R172, R36 ;  /* 0x000000acbc24723c */ /* 0x040ff00000041824 */
[C---:B------:R-:W-:Y:S01]  /*6650*/  HMMA.16816.F32.BF16 R40, R188.reuse, R174, R40 ;  /* 0x000000aebc28723c */ /* 0x040fe20000041828 */
[----:B------:R-:W-:Y:S07]  /*6660*/  LDSM.16.M88.4 R172, [R2+0x16900] ;  /* 0x0169000002ac783b */ /* 0x000fee0000000200 */
[C---:B--2---:R-:W-:Y:S08]  /*6670*/  HMMA.16816.F32.BF16 R44, R188.reuse, R176, R44 ;  /* 0x000000b0bc2c723c */ /* 0x044ff0000004182c */
[----:B------:R-:W-:Y:S01]  /*6680*/  HMMA.16816.F32.BF16 R48, R188, R178, R48 ;  /* 0x000000b2bc30723c */ /* 0x000fe20000041830 */
[----:B------:R-:W-:Y:S07]  /*6690*/  LDSM.16.M88.4 R176, [R2+0x17100] ;  /* 0x0171000002b0783b */ /* 0x000fee0000000200 */
[C---:B-----5:R-:W-:Y:S08]  /*66a0*/  HMMA.16816.F32.BF16 R4, R196.reuse, R180, R4 ;  /* 0x000000b4c404723c */ /* 0x060ff00000041804 */
[C---:B------:R-:W-:Y:S01]  /*66b0*/  HMMA.16816.F32.BF16 R8, R196.reuse, R182, R8 ;  /* 0x000000b6c408723c */ /* 0x040fe20000041808 */
[----:B------:R-:W-:Y:S07]  /*66c0*/  LDSM.16.M88.4 R180, [R2+0x17900] ;  /* 0x0179000002b4783b */ /* 0x000fee0000000200 */
[C---:B----4-:R-:W-:Y:S08]  /*66d0*/  HMMA.16816.F32.BF16 R12, R196.reuse, R192, R12 ;  /* 0x000000c0c40c723c */ /* 0x050ff0000004180c */
        /* <DEDUP_REMOVED lines=8> */
[C---:B------:R-:W-:Y:S08]  /*6760*/  HMMA.16816.F32.BF16 R36, R196.reuse, R168, R36 ;  /* 0x000000a8c424723c */ /* 0x040ff00000041824 */
[C---:B------:R-:W-:Y:S01]  /*6770*/  HMMA.16816.F32.BF16 R40, R196.reuse, R170, R40 ;  /* 0x000000aac428723c */ /* 0x040fe20000041828 */
[----:B------:R-:W3:Y:S07]  /*6780*/  LDSM.16.M88.4 R168, [R2+0x16100] ;  /* 0x0161000002a8783b */ /* 0x000eee0000000200 */
[C---:B------:R-:W-:Y:S08]  /*6790*/  HMMA.16816.F32.BF16 R44, R196.reuse, R200, R44 ;  /* 0x000000c8c42c723c */ /* 0x040ff0000004182c */
[----:B------:R-:W-:Y:S01]  /*67a0*/  HMMA.16816.F32.BF16 R48, R196, R202, R48 ;  /* 0x000000cac430723c */ /* 0x000fe20000041830 */
        /* <DEDUP_REMOVED lines=10> */
[C---:B------:R-:W-:Y:S08]  /*6850*/  HMMA.16816.F32.BF16 R28, R204.reuse, R172, R28 ;  /* 0x000000accc1c723c */ /* 0x040ff0000004181c */
[C---:B------:R-:W-:Y:S01]  /*6860*/  HMMA.16816.F32.BF16 R32, R204.reuse, R174, R32 ;  /* 0x000000aecc20723c */ /* 0x040fe20000041820 */
[----:B------:R-:W4:Y:S07]  /*6870*/  LDSM.16.M88.4 R172, [R3+0x17100] ;  /* 0x0171000003ac783b */ /* 0x000f2e0000000200 */
[C---:B------:R-:W-:Y:S08]  /*6880*/  HMMA.16816.F32.BF16 R36, R204.reuse, R176, R36 ;  /* 0x000000b0cc24723c */ /* 0x040ff00000041824 */
[C---:B------:R-:W-:Y:S01]  /*6890*/  HMMA.16816.F32.BF16 R40, R204.reuse, R178, R40 ;  /* 0x000000b2cc28723c */ /* 0x040fe20000041828 */
[----:B------:R-:W5:Y:S07]  /*68a0*/  LDSM.16.M88.4 R176, [R3+0x17900] ;  /* 0x0179000003b0783b */ /* 0x000f6e0000000200 */
[C---:B------:R-:W-:Y:S08]  /*68b0*/  HMMA.16816.F32.BF16 R44, R204.reuse, R180, R44 ;  /* 0x000000b4cc2c723c */ /* 0x040ff0000004182c */
[----:B------:R-:W-:Y:S01]  /*68c0*/  HMMA.16816.F32.BF16 R48, R204, R182, R48 ;  /* 0x000000b6cc30723c */ /* 0x000fe20000041830 */
[----:B------:R-:W-:Y:S07]  /*68d0*/  LDSM.16.M88.4 R180, [R132+0x15900] ;  /* 0x0159000084b4783b */ /* 0x000fee0000000200 */
[C---:B------:R-:W-:Y:S08]  /*68e0*/  HMMA.16816.F32.BF16 R4, R208.reuse, R192, R4 ;  /* 0x000000c0d004723c */ /* 0x040ff00000041804 */
[C---:B------:R-:W-:Y:S01]  /*68f0*/  HMMA.16816.F32.BF16 R8, R208.reuse, R194, R8 ;  /* 0x000000c2d008723c */ /* 0x040fe20000041808 */
[----:B------:R-:W-:Y:S07]  /*6900*/  LDSM.16.M88.4 R192, [R132+0x17100] ;  /* 0x0171000084c0783b */ /* 0x000fee0000000200 */
[C---:B-1----:R-:W-:Y:S08]  /*6910*/  HMMA.16816.F32.BF16 R12, R208.reuse, R160, R12 ;  /* 0x000000a0d00c723c */ /* 0x042ff0000004180c */
[C---:B------:R-:W-:Y:S01]  /*6920*/  HMMA.16816.F32.BF16 R16, R208.reuse, R162, R16 ;  /* 0x000000a2d010723c */ /* 0x040fe20000041810 */
[----:B------:R-:W1:Y:S07]  /*6930*/  LDSM.16.M88.4 R160, [R232+0x15100] ;  /* 0x01510000e8a0783b */ /* 0x000e6e0000000200 */
[C---:B--2---:R-:W-:Y:S01]  /*6940*/  HMMA.16816.F32.BF16 R20, R208.reuse, R164, R20 ;  /* 0x000000a4d014723c */ /* 0x044fe20000041814 */
[----:B------:R-:W-:Y:S07]  /*6950*/  LDSM.16.M88.4 R232, [R232+0x18100] ;  /* 0x01810000e8e8783b */ /* 0x000fee0000000200 */
[C---:B------:R-:W-:Y:S01]  /*6960*/  HMMA.16816.F32.BF16 R24, R208.reuse, R166, R24 ;  /* 0x000000a6d018723c */ /* 0x040fe20000041818 */
[----:B------:R-:W2:Y:S07]  /*6970*/  LDSM.16.M88.4 R164, [R132+0x16100] ;  /* 0x0161000084a4783b */ /* 0x000eae0000000200 */
[C---:B---3--:R-:W-:Y:S08]  /*6980*/  HMMA.16816.F32.BF16 R28, R208.reuse, R168, R28 ;  /* 0x000000a8d01c723c */ /* 0x048ff0000004181c */
[C---:B------:R-:W-:Y:S01]  /*6990*/  HMMA.16816.F32.BF16 R32, R208.reuse, R170, R32 ;  /* 0x000000aad020723c */ /* 0x040fe20000041820 */
[----:B------:R-:W3:Y:S07]  /*69a0*/  LDSM.16.M88.4 R168, [R132+0x16900] ;  /* 0x0169000084a8783b */ /* 0x000eee0000000200 */
[C---:B----4-:R-:W-:Y:S08]  /*69b0*/  HMMA.16816.F32.BF16 R36, R208.reuse, R172, R36 ;  /* 0x000000acd024723c */ /* 0x050ff00000041824 */
[C---:B------:R-:W-:Y:S01]  /*69c0*/  HMMA.16816.F32.BF16 R40, R208.reuse, R174, R40 ;  /* 0x000000aed028723c */ /* 0x040fe20000041828 */
[----:B------:R-:W4:Y:S07]  /*69d0*/  LDSM.16.M88.4 R172, [R236+UR4+0x18100] ;  /* 0x01810004ecac783b */ /* 0x000f2e0008000200 */
[C---:B-----5:R-:W-:Y:S08]  /*69e0*/  HMMA.16816.F32.BF16 R44, R208.reuse, R176, R44 ;  /* 0x000000b0d02c723c */ /* 0x060ff0000004182c */
[----:B------:R-:W-:Y:S01]  /*69f0*/  HMMA.16816.F32.BF16 R48, R208, R178, R48 ;  /* 0x000000b2d030723c */ /* 0x000fe20000041830 */
[----:B------:R-:W-:Y:S07]  /*6a00*/  LDSM.16.M88.4 R176, [R236+UR4+0x19100] ;  /* 0x01910004ecb0783b */ /* 0x000fee0008000200 */
[C---:B-1----:R-:W-:Y:S08]  /*6a10*/  HMMA.16816.F32.BF16 R4, R212.reuse, R160, R4 ;  /* 0x000000a0d404723c */ /* 0x042ff00000041804 */
[C---:B------:R-:W-:Y:S01]  /*6a20*/  HMMA.16816.F32.BF16 R8, R212.reuse, R162, R8 ;  /* 0x000000a2d408723c */ /* 0x040fe20000041808 */
[----:B------:R-:W1:Y:S07]  /*6a30*/  LDSM.16.M88.4 R160, [R236+UR4+0x18900] ;  /* 0x01890004eca0783b */ /* 0x000e6e0008000200 */
[C---:B------:R-:W-:Y:S08]  /*6a40*/  HMMA.16816.F32.BF16 R12, R212.reuse, R180, R12 ;  /* 0x000000b4d40c723c */ /* 0x040ff0000004180c */
[C---:B------:R-:W-:Y:S01]  /*6a50*/  HMMA.16816.F32.BF16 R16, R212.reuse, R182, R16 ;  /* 0x000000b6d410723c */ /* 0x040fe20000041810 */
[----:B------:R-:W5:Y:S07]  /*6a60*/  LDSM.16.M88.4 R180, [R236+UR4+0x19900] ;  /* 0x01990004ecb4783b */ /* 0x000f6e0008000200 */
[C---:B--2---:R-:W-:Y:S08]  /*6a70*/  HMMA.16816.F32.BF16 R20, R212.reuse, R164, R20 ;  /* 0x000000a4d414723c */ /* 0x044ff00000041814 */
[C---:B------:R-:W-:Y:S01]  /*6a80*/  HMMA.16816.F32.BF16 R24, R212.reuse, R166, R24 ;  /* 0x000000a6d418723c */ /* 0x040fe20000041818 */
[----:B------:R-:W2:Y:S07]  /*6a90*/  LDSM.16.M88.4 R164, [R236+UR4+0x1a100] ;  /* 0x01a10004eca4783b */ /* 0x000eae0008000200 */
[C---:B---3--:R-:W-:Y:S08]  /*6aa0*/  HMMA.16816.F32.BF16 R28, R212.reuse, R168, R28 ;  /* 0x000000a8d41c723c */ /* 0x048ff0000004181c */
[C---:B------:R-:W-:Y:S01]  /*6ab0*/  HMMA.16816.F32.BF16 R32, R212.reuse, R170, R32 ;  /* 0x000000aad420723c */ /* 0x040fe20000041820 */
[----:B------:R-:W3:Y:S07]  /*6ac0*/  LDSM.16.M88.4 R168, [R236+UR4+0x1a900] ;  /* 0x01a90004eca8783b */ /* 0x000eee0008000200 */
[C---:B------:R-:W-:Y:S08]  /*6ad0*/  HMMA.16816.F32.BF16 R36, R212.reuse, R192, R36 ;  /* 0x000000c0d424723c */ /* 0x040ff00000041824 */
[C---:B------:R-:W-:Y:S01]  /*6ae0*/  HMMA.16816.F32.BF16 R40, R212.reuse, R194, R40 ;  /* 0x000000c2d428723c */ /* 0x040fe20000041828 */
[----:B------:R-:W2:Y:S07]  /*6af0*/  LDSM.16.M88.4 R192, [R2+0x18100] ;  /* 0x0181000002c0783b */ /* 0x000eae0000000200 */
[C---:B------:R-:W-:Y:S08]  /*6b00*/  HMMA.16816.F32.BF16 R44, R212.reuse, R200, R44 ;  /* 0x000000c8d42c723c */ /* 0x040ff0000004182c */
[----:B------:R-:W-:Y:S01]  /*6b10*/  HMMA.16816.F32.BF16 R48, R212, R202, R48 ;  /* 0x000000cad430723c */ /* 0x000fe20000041830 */
        /* <DEDUP_REMOVED lines=10> */
[C---:B-----5:R-:W-:Y:S08]  /*6bc0*/  HMMA.16816.F32.BF16 R28, R216.reuse, R180, R28 ;  /* 0x000000b4d81c723c */ /* 0x060ff0000004181c */
        /* <DEDUP_REMOVED lines=20> */
[C---:B--2---:R-:W-:Y:S08]  /*6d10*/  HMMA.16816.F32.BF16 R36, R220.reuse, R164, R36 ;  /* 0x000000a4dc24723c */ /* 0x044ff00000041824 */
[C---:B------:R-:W-:Y:S01]  /*6d20*/  HMMA.16816.F32.BF16 R40, R220.reuse, R166, R40 ;  /* 0x000000a6dc28723c */ /* 0x040fe20000041828 */
[----:B------:R-:W2:Y:S07]  /*6d30*/  LDSM.16.M88.4 R164, [R132+0x18900] ;  /* 0x0189000084a4783b */ /* 0x000eae0000000200 */
[C---:B---3--:R-:W-:Y:S08]  /*6d40*/  HMMA.16816.F32.BF16 R44, R220.reuse, R168, R44 ;  /* 0x000000a8dc2c723c */ /* 0x048ff0000004182c */
[----:B------:R-:W-:Y:S01]  /*6d50*/  HMMA.16816.F32.BF16 R48, R220, R170, R48 ;  /* 0x000000aadc30723c */ /* 0x000fe20000041830 */
[----:B------:R-:W-:Y:S07]  /*6d60*/  LDSM.16.M88.4 R168, [R132+0x19900] ;  /* 0x0199000084a8783b */ /* 0x000fee0000000200 */
[C---:B------:R-:W-:Y:S08]  /*6d70*/  HMMA.16816.F32.BF16 R4, R224.reuse, R180, R4 ;  /* 0x000000b4e004723c */ /* 0x040ff00000041804 */
[C---:B------:R-:W-:Y:S08]  /*6d80*/  HMMA.16816.F32.BF16 R8, R224.reuse, R182, R8 ;  /* 0x000000b6e008723c */ /* 0x040ff00000041808 */
[C---:B----4-:R-:W-:Y:S08]  /*6d90*/  HMMA.16816.F32.BF16 R12, R224.reuse, R172, R12 ;  /* 0x000000ace00c723c */ /* 0x050ff0000004180c */
[C---:B------:R-:W-:Y:S08]  /*6da0*/  HMMA.16816.F32.BF16 R16, R224.reuse, R174, R16 ;  /* 0x000000aee010723c */ /* 0x040ff00000041810 */
[C---:B-1----:R-:W-:Y:S08]  /*6db0*/  HMMA.16816.F32.BF16 R20, R224.reuse, R160, R20 ;  /* 0x000000a0e014723c */ /* 0x042ff00000041814 */
[C---:B------:R-:W-:Y:S01]  /*6dc0*/  HMMA.16816.F32.BF16 R24, R224.reuse, R162, R24 ;  /* 0x000000a2e018723c */ /* 0x040fe20000041818 */
[----:B------:R-:W1:Y:S07]  /*6dd0*/  LDSM.16.M88.4 R160, [R132+0x19100] ;  /* 0x0191000084a0783b */ /* 0x000e6e0000000200 */
[C---:B------:R-:W-:Y:S08]  /*6de0*/  HMMA.16816.F32.BF16 R28, R224.reuse, R192, R28 ;  /* 0x000000c0e01c723c */ /* 0x040ff0000004181c */
[C---:B------:R-:W-:Y:S08]  /*6df0*/  HMMA.16816.F32.BF16 R32, R224.reuse, R194, R32 ;  /* 0x000000c2e020723c */ /* 0x040ff00000041820 */
[C---:B------:R-:W-:Y:S08]  /*6e00*/  HMMA.16816.F32.BF16 R36, R224.reuse, R200, R36 ;  /* 0x000000c8e024723c */ /* 0x040ff00000041824 */
[C---:B------:R-:W-:Y:S08]  /*6e10*/  HMMA.16816.F32.BF16 R40, R224.reuse, R202, R40 ;  /* 0x000000cae028723c */ /* 0x040ff00000041828 */
[C---:B-----5:R-:W-:Y:S08]  /*6e20*/  HMMA.16816.F32.BF16 R44, R224.reuse, R176, R44 ;  /* 0x000000b0e02c723c */ /* 0x060ff0000004182c */
[----:B------:R-:W-:Y:S08]  /*6e30*/  HMMA.16816.F32.BF16 R48, R224, R178, R48 ;  /* 0x000000b2e030723c */ /* 0x000ff00000041830 */
[C---:B------:R-:W-:Y:S08]  /*6e40*/  HMMA.16816.F32.BF16 R4, R228.reuse, R232, R4 ;  /* 0x000000e8e404723c */ /* 0x040ff00000041804 */
[C---:B------:R-:W-:Y:S08]  /*6e50*/  HMMA.16816.F32.BF16 R8, R228.reuse, R234, R8 ;  /* 0x000000eae408723c */ /* 0x040ff00000041808 */
[C---:B--2---:R-:W-:Y:S08]  /*6e60*/  HMMA.16816.F32.BF16 R12, R228.reuse, R164, R12 ;  /* 0x000000a4e40c723c */ /* 0x044ff0000004180c */
[C---:B------:R-:W-:Y:S01]  /*6e70*/  HMMA.16816.F32.BF16 R16, R228.reuse, R166, R16 ;  /* 0x000000a6e410723c */ /* 0x040fe20000041810 */
[----:B------:R-:W2:Y:S03]  /*6e80*/  LDSM.16.M88.4 R164, [R132+0x1a100] ;  /* 0x01a1000084a4783b */ /* 0x000ea60000000200 */
        /* <DEDUP_REMOVED lines=9> */
[C---:B------:R-:W-:Y:S01]  /*6f20*/  HMMA.16816.F32.BF16 R28, R228.reuse, R168, R28 ;  /* 0x000000a8e41c723c */ /* 0x040fe2000004181c */
[----:B------:R-:W-:Y:S04]  /*6f30*/  BAR.SYNC.DEFER_BLOCKING 0x0 ;  /* 0x0000000000007b1d */ /* 0x000fe80000010000 */
[----:B------:R-:W-:Y:S02]  /*6f40*/  FMNMX.FTZ R2, R9, R2, !PT ;  /* 0x0000000209027209 */ /* 0x000fe40007810000 */
[----:B------:R-:W-:Y:S01]  /*6f50*/  FMNMX.FTZ R3, R10, R3, !PT ;  /* 0x000000030a037209 */ /* 0x000fe20007810000 */
[C---:B------:R-:W-:Y:S04]  /*6f60*/  HMMA.16816.F32.BF16 R32, R228.reuse, R170, R32 ;  /* 0x000000aae420723c */ /* 0x040fe80000041820 */
[----:B------:R-:W-:Y:S02]  /*6f70*/  FMNMX.FTZ R2, R12, R2, !PT ;  /* 0x000000020c027209 */ /* 0x000fe40007810000 */
[----:B------:R-:W-:Y:S02]  /*6f80*/  FMNMX.FTZ R3, R11, R3, !PT ;  /* 0x000000030b037209 */ /* 0x000fe40007810000 */
[----:B------:R-:W-:Y:S01]  /*6f90*/  FMNMX.FTZ R2, R13, R2, !PT ;  /* 0x000000020d027209 */ /* 0x000fe20007810000 */
[C---:B--2---:R-:W-:Y:S03]  /*6fa0*/  HMMA.16816.F32.BF16 R36, R228.reuse, R164, R36 ;  /* 0x000000a4e424723c */ /* 0x044fe60000041824 */
[----:B------:R-:W-:Y:S02]  /*6fb0*/  FMNMX.FTZ R2, R16, R2, !PT ;  /* 0x0000000210027209 */ /* 0x000fe40007810000 */
[----:B------:R-:W-:Y:S02]  /*6fc0*/  FMNMX.FTZ R3, R14, R3, !PT ;  /* 0x000000030e037209 */ /* 0x000fe40007810000 */
[----:B------:R-:W-:Y:S01]  /*6fd0*/  FMNMX.FTZ R2, R17, R2, !PT ;  /* 0x0000000211027209 */ /* 0x000fe20007810000 */
[C---:B------:R-:W-:Y:S04]  /*6fe0*/  HMMA.16816.F32.BF16 R40, R228.reuse, R166, R40 ;  /* 0x000000a6e428723c */ /* 0x040fe80000041828 */
[----:B------:R-:W-:Y:S02]  /*6ff0*/  FMNMX.FTZ R3, R15, R3, !PT ;  /* 0x000000030f037209 */ /* 0x000fe40007810000 */
[----:B------:R-:W-:Y:S02]  /*7000*/  FMNMX.FTZ R2, R20, R2, !PT ;  /* 0x0000000214027209 */ /* 0x000fe40007810000 */
[C---:B-1----:R-:W-:Y:S04]  /*7010*/  HMMA.16816.F32.BF16 R44, R228.reuse, R160, R44 ;  /* 0x000000a0e42c723c */ /* 0x042fe8000004182c */
[----:B------:R-:W-:Y:S02]  /*7020*/  FMNMX.FTZ R3, R18, R3, !PT ;  /* 0x0000000312037209 */ /* 0x000fe40007810000 */
[----:B------:R-:W-:Y:S02]  /*7030*/  FMNMX.FTZ R2, R21, R2, !PT ;  /* 0x0000000215027209 */ /* 0x000fe40007810000 */
[----:B------:R-:W-:Y:S01]  /*7040*/  HMMA.16816.F32.BF16 R48, R228, R162, R48 ;  /* 0x000000a2e430723c */ /* 0x000fe20000041830 */
[----:B------:R-:W-:Y:S03]  /*7050*/  LDSM.16.MT88.4 R160, [R135+UR4+0x100] ;  /* 0x0001000487a0783b */ /* 0x000fe60008004200 */
        /* <DEDUP_REMOVED lines=38> */
[----:B------:R-:W-:Y:S03]  /*72c0*/  IADD3 R134, R135, UR4, RZ ;  /* 0x0000000487867c10 */ /* 0x000fe6000fffe0ff */
[C---:B------:R-:W-:Y:S01]  /*72d0*/  FADD.FTZ R0, -R132.reuse, R0 ;  /* 0x0000000084007221 */ /* 0x040fe20000010100 */
[----:B------:R-:W-:Y:S01]  /*72e0*/  IADD3 R134, R239, R134, RZ ;  /* 0x00000086ef867210 */ /* 0x000fe20007ffe0ff */
[----:B------:R-:W-:Y:S02]  /*72f0*/  FMUL.FTZ R176, R132, c[0x0][0x2d0] ;  /* 0x0000b40084b07a20 */ /* 0x000fe40000410000 */
[----:B------:R-:W-:Y:S01]  /*7300*/  FMUL.FTZ R0, R0, c[0x0][0x2d0] ;  /* 0x0000b40000007a20 */ /* 0x000fe20000410000 */
[----:B--2---:R-:W-:Y:S01]  /*7310*/  FMNMX.FTZ R3, R2, R3, !PT ;  /* 0x0000000302037209 */ /* 0x004fe20007810000 */
[--C-:B------:R-:W-:Y:S01]  /*7320*/  FFMA.FTZ R8, R8, c[0x0][0x2d0], -R176.reuse ;  /* 0x0000b40008087a23 */ /* 0x100fe200000108b0 */
[----:B------:R-:W1:Y:S01]  /*7330*/  LDSM.16.MT88.4 R164, [R134+0x100] ;  /* 0x0001000086a4783b */ /* 0x000e620000004200 */
[----:B------:R2:W3:Y:S01]  /*7340*/  MUFU.EX2 R2, R0 ;  /* 0x0000000000027308 */ /* 0x0004e20000000800 */
[--C-:B------:R-:W-:Y:S02]  /*7350*/  FFMA.FTZ R9, R9, c[0x0][0x2d0], -R176.reuse ;  /* 0x0000b40009097a23 */ /* 0x100fe400000108b0 */
[----:B------:R-:W-:Y:S02]  /*7360*/  FMUL.FTZ R177, R3, c[0x0][0x2d0] ;  /* 0x0000b40003b17a20 */ /* 0x000fe40000410000 */
[--C-:B------:R-:W-:Y:S02]  /*7370*/  FFMA.FTZ R4, R4, c[0x0][0x2d0], -R176.reuse ;  /* 0x0000b40004047a23 */ /* 0x100fe400000108b0 */
[--C-:B------:R-:W-:Y:S01]  /*7380*/  FFMA.FTZ R10, R10, c[0x0][0x2d0], -R177.reuse ;  /* 0x0000b4000a0a7a23 */ /* 0x100fe200000108b1 */
[----:B------:R-:W-:Y:S01]  /*7390*/  LDSM.16.MT88.4 R172, [R134+0x3900] ;  /* 0x0039000086ac783b */ /* 0x000fe20000004200 */
[--C-:B------:R-:W-:Y:S01]  /*73a0*/  FFMA.FTZ R11, R11, c[0x0][0x2d0], -R177.reuse ;  /* 0x0000b4000b0b7a23 */ /* 0x100fe200000108b1 */
[----:B------:R4:W-:Y:S01]  /*73b0*/  MUFU.EX2 R246, R8 ;  /* 0x0000000800f67308 */ /* 0x0009e20000000800 */
[--C-:B------:R-:W-:Y:S02]  /*73c0*/  FFMA.FTZ R5, R5, c[0x0][0x2d0], -R176.reuse ;  /* 0x0000b40005057a23 */ /* 0x100fe400000108b0 */
[--C-:B------:R-:W-:Y:S02]  /*73d0*/  FFMA.FTZ R6, R6, c[0x0][0x2d0], -R177.reuse ;  /* 0x0000b40006067a23 */ /* 0x100fe400000108b1 */
[--C-:B------:R-:W-:Y:S02]  /*73e0*/  FFMA.FTZ R7, R7, c[0x0][0x2d0], -R177.reuse ;  /* 0x0000b40007077a23 */ /* 0x100fe400000108b1 */
[--C-:B------:R-:W-:Y:S02]  /*73f0*/  FFMA.FTZ R168, R19, c[0x0][0x2d0], -R177.reuse ;  /* 0x0000b40013a87a23 */ /* 0x100fe400000108b1 */
[--C-:B------:R-:W-:Y:S01]  /*7400*/  FFMA.FTZ R24, R24, c[0x0][0x2d0], -R176.reuse ;  /* 0x0000b40018187a23 */ /* 0x100fe200000108b0 */
[----:B------:R5:W-:Y:S01]  /*7410*/  MUFU.EX2 R245, R9 ;  /* 0x0000000900f57308 */ /* 0x000be20000000800 */
[--C-:B------:R-:W-:Y:S02]  /*7420*/  FFMA.FTZ R25, R25, c[0x0][0x2d0], -R176.reuse ;  /* 0x0000b40019197a23 */ /* 0x100fe400000108b0 */
[----:B------:R-:W-:Y:S02]  /*7430*/  FFMA.FTZ R26, R26, c[0x0][0x2d0], -R177 ;  /* 0x0000b4001a1a7a23 */ /* 0x000fe400000108b1 */
[----:B--2---:R-:W-:Y:S01]  /*7440*/  FADD.FTZ R0, -R3, R133 ;  /* 0x0000008503007221 */ /* 0x004fe20000010100 */
[----:B------:R-:W-:Y:S01]  /*7450*/  IADD3 R133, R237, UR4, RZ ;  /* 0x00000004ed857c10 */ /* 0x000fe2000fffe0ff */
[----:B---3--:R-:W-:Y:S02]  /*7460*/  FMUL.FTZ R52, R2, R52 ;  /* 0x0000003402347220 */ /* 0x008fe40000410000 */
[----:B------:R-:W-:Y:S01]  /*7470*/  FMUL.FTZ R0, R0, c[0x0][0x2d0] ;  /* 0x0000b40000007a20 */ /* 0x000fe20000410000 */
[----:B------:R-:W-:Y:S01]  /*7480*/  MUFU.EX2 R235, R10 ;  /* 0x0000000a00eb7308 */ /* 0x000fe20000000800 */
[----:B------:R-:W-:Y:S01]  /*7490*/  IADD3 R133, R239, R133, RZ ;  /* 0x00000085ef857210 */ /* 0x000fe20007ffe0ff */
[C---:B------:R-:W-:Y:S02]  /*74a0*/  FMUL.FTZ R53, R2.reuse, R53 ;  /* 0x0000003502357220 */ /* 0x040fe40000410000 */
[C---:B----4-:R-:W-:Y:S02]  /*74b0*/  FMUL.FTZ R8, R2.reuse, R140 ;  /* 0x0000008c02087220 */ /* 0x050fe40000410000 */
[C---:B------:R-:W-:Y:S02]  /*74c0*/  FMUL.FTZ R56, R2.reuse, R56 ;  /* 0x0000003802387220 */ /* 0x040fe40000410000 */
[C---:B------:R-:W-:Y:S02]  /*74d0*/  FMUL.FTZ R57, R2.reuse, R57 ;  /* 0x0000003902397220 */ /* 0x040fe40000410000 */
[----:B------:R-:W2:Y:S01]  /*74e0*/  MUFU.EX2 R0, R0 ;  /* 0x0000000000007308 */ /* 0x000ea20000000800 */
[C---:B------:R-:W-:Y:S02]  /*74f0*/  FMUL.FTZ R60, R2.reuse, R60 ;  /* 0x0000003c023c7220 */ /* 0x040fe40000410000 */
[C---:B------:R-:W-:Y:S02]  /*7500*/  FMUL.FTZ R61, R2.reuse, R61 ;  /* 0x0000003d023d7220 */ /* 0x040fe40000410000 */
[C---:B-----5:R-:W-:Y:S02]  /*7510*/  FMUL.FTZ R9, R2.reuse, R141 ;  /* 0x0000008d02097220 */ /* 0x060fe40000410000 */
        /* <DEDUP_REMOVED lines=10> */
[----:B------:R-:W-:Y:S02]  /*75c0*/  FMUL.FTZ R80, R2, R80 ;  /* 0x0000005002507220 */ /* 0x000fe40000410000 */
[C---:B--2---:R-:W-:Y:S02]  /*75d0*/  FMUL.FTZ R10, R0.reuse, R142 ;  /* 0x0000008e000a7220 */ /* 0x044fe40000410000 */
[C---:B------:R-:W-:Y:S02]  /*75e0*/  FMUL.FTZ R54, R0.reuse, R54 ;  /* 0x0000003600367220 */ /* 0x040fe40000410000 */
[C---:B------:R-:W-:Y:S01]  /*75f0*/  FMUL.FTZ R55, R0.reuse, R55 ;  /* 0x0000003700377220 */ /* 0x040fe20000410000 */
[----:B------:R2:W5:Y:S01]  /*7600*/  MUFU.EX2 R248, R4 ;  /* 0x0000000400f87308 */ /* 0x0005620000000800 */
[C---:B------:R-:W-:Y:S02]  /*7610*/  FMUL.FTZ R58, R0.reuse, R58 ;  /* 0x0000003a003a7220 */ /* 0x040fe40000410000 */
[C---:B------:R-:W-:Y:S02]  /*7620*/  FMUL.FTZ R59, R0.reuse, R59 ;  /* 0x0000003b003b7220 */ /* 0x040fe40000410000 */
[C---:B---3--:R-:W-:Y:S02]  /*7630*/  FMUL.FTZ R11, R0.reuse, R143 ;  /* 0x0000008f000b7220 */ /* 0x048fe40000410000 */
[----:B------:R-:W3:Y:S01]  /*7640*/  LDSM.16.MT88.4 R140, [R237+UR4+0x100] ;  /* 0x00010004ed8c783b */ /* 0x000ee20008004200 */
[C---:B------:R-:W-:Y:S02]  /*7650*/  FMUL.FTZ R62, R0.reuse, R62 ;  /* 0x0000003e003e7220 */ /* 0x040fe40000410000 */
[----:B------:R1:W-:Y:S01]  /*7660*/  MUFU.EX2 R243, R6 ;  /* 0x0000000600f37308 */ /* 0x0003e20000000800 */
[C---:B------:R-:W-:Y:S02]  /*7670*/  FMUL.FTZ R63, R0.reuse, R63 ;  /* 0x0000003f003f7220 */ /* 0x040fe40000410000 */
[----:B------:R-:W-:Y:S02]  /*7680*/  FMUL.FTZ R66, R0, R66 ;  /* 0x0000004200427220 */ /* 0x000fe40000410000 */
[----:B----4-:R-:W-:Y:S02]  /*7690*/  FMUL.FTZ R5, R2, R137 ;  /* 0x0000008902057220 */ /* 0x010fe40000410000 */
[C---:B------:R-:W-:Y:S02]  /*76a0*/  FMUL.FTZ R67, R0.reuse, R67 ;  /* 0x0000004300437220 */ /* 0x040fe40000410000 */
[C---:B------:R-:W-:Y:S01]  /*76b0*/  FMUL.FTZ R70, R0.reuse, R70 ;  /* 0x0000004600467220 */ /* 0x040fe20000410000 */
[----:B------:R-:W4:Y:S01]  /*76c0*/  MUFU.EX2 R242, R7 ;  /* 0x0000000700f27308 */ /* 0x000f220000000800 */
[C---:B------:R-:W-:Y:S02]  /*76d0*/  FMUL.FTZ R71, R0.reuse, R71 ;  /* 0x0000004700477220 */ /* 0x040fe40000410000 */
[----:B------:R-:W-:Y:S02]  /*76e0*/  FMUL.FTZ R74, R0, R74 ;  /* 0x0000004a004a7220 */ /* 0x000fe40000410000 */
[----:B--2---:R-:W-:Y:S01]  /*76f0*/  FMUL.FTZ R4, R2, R136 ;  /* 0x0000008802047220 */ /* 0x004fe20000410000 */
[----:B-----5:R-:W-:Y:S01]  /*7700*/  F2FP.BF16.PACK_AB R136, R247, R248 ;  /* 0x000000f8f788723e */ /* 0x020fe200000010ff */
[C---:B------:R-:W-:Y:S02]  /*7710*/  FMUL.FTZ R75, R0.reuse, R75 ;  /* 0x0000004b004b7220 */ /* 0x040fe40000410000 */
[C---:B------:R-:W-:Y:S01]  /*7720*/  FMUL.FTZ R78, R0.reuse, R78 ;  /* 0x0000004e004e7220 */ /* 0x040fe20000410000 */
[----:B------:R2:W-:Y:S01]  /*7730*/  MUFU.EX2 R200, R168 ;  /* 0x000000a800c87308 */ /* 0x0005e20000000800 */
[----:B------:R-:W-:Y:S02]  /*7740*/  FMUL.FTZ R79, R0, R79 ;  /* 0x0000004f004f7220 */ /* 0x000fe40000410000 */
[----:B------:R-:W-:Y:S02]  /*7750*/  FMUL.FTZ R81, R2, R81 ;  /* 0x0000005102517220 */ /* 0x000fe40000410000 */
[C---:B-1----:R-:W-:Y:S01]  /*7760*/  FMUL.FTZ R6, R0.reuse, R138 ;  /* 0x0000008a00067220 */ /* 0x042fe20000410000 */
[----:B------:R-:W-:Y:S01]  /*7770*/  F2FP.BF16.PACK_AB R138, R245, R246 ;  /* 0x000000f6f58a723e */ /* 0x000fe200000010ff */
[C---:B------:R-:W-:Y:S02]  /*7780*/  FMUL.FTZ R82, R0.reuse, R82 ;  /* 0x0000005200527220 */ /* 0x040fe40000410000 */
[----:B------:R-:W-:Y:S01]  /*7790*/  FMUL.FTZ R83, R0, R83 ;  /* 0x0000005300537220 */ /* 0x000fe20000410000 */
[----:B------:R-:W-:Y:S01]  /*77a0*/  MUFU.EX2 R192, R24 ;  /* 0x0000001800c07308 */ /* 0x000fe20000000800 */
[C---:B------:R-:W-:Y:S02]  /*77b0*/  FMUL.FTZ R84, R2.reuse, R84 ;  /* 0x0000005402547220 */ /* 0x040fe40000410000 */
[----:B------:R-:W-:Y:S01]  /*77c0*/  FMUL.FTZ R85, R2, R85 ;  /* 0x0000005502557220 */ /* 0x000fe20000410000 */
[----:B----4-:R-:W-:Y:S01]  /*77d0*/  F2FP.BF16.PACK_AB R137, R242, R243 ;  /* 0x000000f3f289723e */ /* 0x010fe200000010ff */
[----:B------:R-:W-:Y:S01]  /*77e0*/  FMUL.FTZ R7, R0, R139 ;  /* 0x0000008b00077220 */ /* 0x000fe20000410000 */
[----:B------:R-:W-:Y:S01]  /*77f0*/  F2FP.BF16.PACK_AB R139, R244, R235 ;  /* 0x000000ebf48b723e */ /* 0x000fe200000010ff */
[----:B------:R-:W-:Y:S02]  /*7800*/  FMUL.FTZ R19, R0, R151 ;  /* 0x0000009700137220 */ /* 0x000fe40000410000 */
[--C-:B------:R-:W-:Y:S01]  /*7810*/  FFMA.FTZ R27, R27, c[0x0][0x2d0], -R177.reuse ;  /* 0x0000b4001b1b7a23 */ /* 0x100fe200000108b1 */
[----:B------:R-:W-:Y:S01]  /*7820*/  MUFU.EX2 R183, R25 ;  /* 0x0000001900b77308 */ /* 0x000fe20000000800 */
[--C-:B------:R-:W-:Y:S02]  /*7830*/  FFMA.FTZ R28, R28, c[0x0][0x2d0], -R176.reuse ;  /* 0x0000b4001c1c7a23 */ /* 0x100fe400000108b0 */
[C---:B------:R-:W-:Y:S01]  /*7840*/  HMMA.16816.F32.BF16 R4, R136.reuse, R160, R4 ;  /* 0x000000a08804723c */ /* 0x040fe20000041804 */
[----:B--2---:R-:W-:Y:S04]  /*7850*/  LDSM.16.MT88.4 R168, [R135+UR4+0x3900] ;  /* 0x0039000487a8783b */ /* 0x004fe80008004200 */
[--C-:B------:R-:W-:Y:S02]  /*7860*/  FFMA.FTZ R29, R29, c[0x0][0x2d0], -R176.reuse ;  /* 0x0000b4001d1d7a23 */ /* 0x100fe400000108b0 */
[----:B------:R-:W-:Y:S01]  /*7870*/  MUFU.EX2 R179, R26 ;  /* 0x0000001a00b37308 */ /* 0x000fe20000000800 */
[C---:B------:R-:W-:Y:S01]  /*7880*/  HMMA.16816.F32.BF16 R8, R136.reuse, R162, R8 ;  /* 0x000000a28808723c */ /* 0x040fe20000041808 */
[----:B------:R-:W1:Y:S03]  /*7890*/  LDSM.16.MT88.4 R160, [R133+0x100] ;  /* 0x0001000085a0783b */ /* 0x000e660000004200 */
[--C-:B------:R-:W-:Y:S02]  /*78a0*/  FFMA.FTZ R30, R30, c[0x0][0x2d0], -R177.reuse ;  /* 0x0000b4001e1e7a23 */ /* 0x100fe400000108b1 */
[--C-:B------:R-:W-:Y:S02]  /*78b0*/  FFMA.FTZ R31, R31, c[0x0][0x2d0], -R177.reuse ;  /* 0x0000b4001f1f7a23 */ /* 0x100fe400000108b1 */
[C---:B------:R-:W-:Y:S01]  /*78c0*/  HMMA.16816.F32.BF16 R52, R136.reuse, R164, R52 ;  /* 0x000000a48834723c */ /* 0x040fe20000041834 */
[----:B------:R2:W-:Y:S03]  /*78d0*/  MUFU.EX2 R180, R27 ;  /* 0x0000001b00b47308 */ /* 0x0005e60000000800 */
[--C-:B------:R-:W-:Y:S02]  /*78e0*/  FFMA.FTZ R32, R32, c[0x0][0x2d0], -R176.reuse ;  /* 0x0000b40020207a23 */ /* 0x100fe400000108b0 */
[--C-:B------:R-:W-:Y:S02]  /*78f0*/  FFMA.FTZ R33, R33, c[0x0][0x2d0], -R176.reuse ;  /* 0x0000b40021217a23 */ /* 0x100fe400000108b0 */
[C---:B------:R-:W-:Y:S01]  /*7900*/  HMMA.16816.F32.BF16 R56, R136.reuse, R166, R56 ;  /* 0x000000a68838723c */ /* 0x040fe20000041838 */
[----:B------:R-:W4:Y:S02]  /*7910*/  LDSM.16.MT88.4 R164, [R135+UR4+0x3100] ;  /* 0x0031000487a4783b */ /* 0x000f240008004200 */
[----:B------:R-:W-:Y:S01]  /*7920*/  MUFU.EX2 R178, R29 ;  /* 0x0000001d00b27308 */ /* 0x000fe20000000800 */
[--C-:B------:R-:W-:Y:S02]  /*7930*/  FFMA.FTZ R34, R34, c[0x0][0x2d0], -R177.reuse ;  /* 0x0000b40022227a23 */ /* 0x100fe400000108b1 */
[--C-:B------:R-:W-:Y:S02]  /*7940*/  FFMA.FTZ R35, R35, c[0x0][0x2d0], -R177.reuse ;  /* 0x0000b40023237a23 */ /* 0x100fe400000108b1 */
[C---:B---3--:R-:W-:Y:S04]  /*7950*/  HMMA.16816.F32.BF16 R60, R136.reuse, R140, R60 ;  /* 0x0000008c883c723c */ /* 0x048fe8000004183c */
[--C-:B------:R-:W-:Y:S02]  /*7960*/  FFMA.FTZ R36, R36, c[0x0][0x2d0], -R176.reuse ;  /* 0x0000b40024247a23 */ /* 0x100fe400000108b0 */
[--C-:B------:R-:W-:Y:S02]  /*7970*/  FFMA.FTZ R37, R37, c[0x0][0x2d0], -R176.reuse ;  /* 0x0000b40025257a23 */ /* 0x100fe400000108b0 */
[C---:B------:R-:W-:Y:S01]  /*7980*/  HMMA.16816.F32.BF16 R64, R136.reuse, R142, R64 ;  /* 0x0000008e8840723c */ /* 0x040fe20000041840 */
[----:B------:R-:W3:Y:S03]  /*7990*/  LDSM.16.MT88.4 R140, [R134+0x3100] ;  /* 0x00310000868c783b */ /* 0x000ee60000004200 */
[--C-:B------:R-:W-:Y:S02]  /*79a0*/  FFMA.FTZ R38, R38, c[0x0][0x2d0], -R177.reuse ;  /* 0x0000b40026267a23 */ /* 0x100fe400000108b1 */
[--C-:B------:R-:W-:Y:S02]  /*79b0*/  FFMA.FTZ R39, R39, c[0x0][0x2d0], -R177.reuse ;  /* 0x0000b40027277a23 */ /* 0x100fe400000108b1 */
[--C-:B------:R-:W-:Y:S01]  /*79c0*/  FFMA.FTZ R40, R40, c[0x0][0x2d0], -R176.reuse ;  /* 0x0000b40028287a23 */ /* 0x100fe200000108b0 */
[C---:B-1----:R-:W-:Y:S01]  /*79d0*/  HMMA.16816.F32.BF16 R68, R136.reuse, R160, R68 ;  /* 0x000000a08844723c */ /* 0x042fe20000041844 */
[----:B--2---:R-:W-:Y:S02]  /*79e0*/  LDSM.16.MT88.4 R24, [R134+0x1100] ;  /* 0x001100008618783b */ /* 0x004fe40000004200 */
[--C-:B------:R-:W-:Y:S02]  /*79f0*/  FFMA.FTZ R41, R41, c[0x0][0x2d0], -R176.reuse ;  /* 0x0000b40029297a23 */ /* 0x100fe400000108b0 */
[--C-:B------:R-:W-:Y:S02]  /*7a00*/  FFMA.FTZ R42, R42, c[0x0][0x2d0], -R177.reuse ;  /* 0x0000b4002a2a7a23 */ /* 0x100fe400000108b1 */
[--C-:B------:R-:W-:Y:S01]  /*7a10*/  FFMA.FTZ R43, R43, c[0x0][0x2d0], -R177.reuse ;  /* 0x0000b4002b2b7a23 */ /* 0x100fe200000108b1 */
[C---:B------:R-:W-:Y:S01]  /*7a20*/  HMMA.16816.F32.BF16 R72, R136.reuse, R162, R72 ;  /* 0x000000a28848723c */ /* 0x040fe20000041848 */
[----:B------:R-:W1:Y:S03]  /*7a30*/  LDSM.16.MT88.4 R160, [R237+UR4+0x3100] ;  /* 0x00310004eda0783b */ /* 0x000e660008004200 */
[--C-:B------:R-:W-:Y:S02]  /*7a40*/  FFMA.FTZ R44, R44, c[0x0][0x2d0], -R176.reuse ;  /* 0x0000b4002c2c7a23 */ /* 0x100fe400000108b0 */
[--C-:B------:R-:W-:Y:S02]  /*7a50*/  FFMA.FTZ R45, R45, c[0x0][0x2d0], -R176.reuse ;  /* 0x0000b4002d2d7a23 */ /* 0x100fe400000108b0 */
[C---:B----4-:R-:W-:Y:S04]  /*7a60*/  HMMA.16816.F32.BF16 R76, R136.reuse, R164, R76 ;  /* 0x000000a4884c723c */ /* 0x050fe8000004184c */
[--C-:B------:R-:W-:Y:S02]  /*7a70*/  FFMA.FTZ R46, R46, c[0x0][0x2d0], -R177.reuse ;  /* 0x0000b4002e2e7a23 */ /* 0x100fe400000108b1 */
[--C-:B------:R-:W-:Y:S02]  /*7a80*/  FFMA.FTZ R47, R47, c[0x0][0x2d0], -R177.reuse ;  /* 0x0000b4002f2f7a23 */ /* 0x100fe400000108b1 */
[C---:B------:R-:W-:Y:S01]  /*7a90*/  HMMA.16816.F32.BF16 R80, R136.reuse, R166, R80 ;  /* 0x000000a68850723c */ /* 0x040fe20000041850 */
[----:B------:R-:W2:Y:S03]  /*7aa0*/  LDSM.16.MT88.4 R164, [R133+0x3100] ;  /* 0x0031000085a4783b */ /* 0x000ea60000004200 */
[C---:B------:R-:W-:Y:S02]  /*7ab0*/  FMUL.FTZ R86, R0.reuse, R86 ;  /* 0x0000005600567220 */ /* 0x040fe40000410000 */
[----:B------:R-:W-:Y:S02]  /*7ac0*/  FMUL.FTZ R87, R0, R87 ;  /* 0x0000005700577220 */ /* 0x000fe40000410000 */
[C---:B------:R-:W-:Y:S04]  /*7ad0*/  FMUL.FTZ R88, R2.reuse, R88 ;  /* 0x0000005802587220 */ /* 0x040fe80000410000 */
[----:B------:R-:W-:Y:S01]  /*7ae0*/  FMUL.FTZ R89, R2, R89 ;  /* 0x0000005902597220 */ /* 0x000fe20000410000 */
[C---:B---3--:R-:W-:Y:S03]  /*7af0*/  HMMA.16816.F32.BF16 R84, R136.reuse, R140, R84 ;  /* 0x0000008c8854723c */ /* 0x048fe60000041854 */
[C---:B------:R-:W-:Y:S02]  /*7b00*/  FMUL.FTZ R90, R0.reuse, R90 ;  /* 0x0000005a005a7220 */ /* 0x040fe40000410000 */
[----:B------:R-:W-:Y:S02]  /*7b10*/  FMUL.FTZ R91, R0, R91 ;  /* 0x0000005b005b7220 */ /* 0x000fe40000410000 */
[C---:B------:R-:W-:Y:S02]  /*7b20*/  FMUL.FTZ R92, R2.reuse, R92 ;  /* 0x0000005c025c7220 */ /* 0x040fe40000410000 */
[----:B------:R-:W-:Y:S03]  /*7b30*/  FMUL.FTZ R93, R2, R93 ;  /* 0x0000005d025d7220 */ /* 0x000fe60000410000 */
[C---:B------:R-:W-:Y:S01]  /*7b40*/  HMMA.16816.F32.BF16 R88, R136.reuse, R142, R88 ;  /* 0x0000008e8858723c */ /* 0x040fe20000041858 */
[----:B------:R-:W3:Y:S02]  /*7b50*/  LDSM.16.MT88.4 R140, [R135+UR4+0x6100] ;  /* 0x00610004878c783b */ /* 0x000ee40008004200 */
[C---:B------:R-:W-:Y:S02]  /*7b60*/  FMUL.FTZ R94, R0.reuse, R94 ;  /* 0x0000005e005e7220 */ /* 0x040fe40000410000 */
[----:B------:R-:W-:Y:S02]  /*7b70*/  FMUL.FTZ R95, R0, R95 ;  /* 0x0000005f005f7220 */ /* 0x000fe40000410000 */
[C---:B------:R-:W-:Y:S02]  /*7b80*/  FMUL.FTZ R96, R2.reuse, R96 ;  /* 0x0000006002607220 */ /* 0x040fe40000410000 */
[----:B------:R-:W-:Y:S03]  /*7b90*/  FMUL.FTZ R97, R2, R97 ;  /* 0x0000006102617220 */ /* 0x000fe60000410000 */
[C---:B-1----:R-:W-:Y:S03]  /*7ba0*/  HMMA.16816.F32.BF16 R92, R136.reuse, R160, R92 ;  /* 0x000000a0885c723c */ /* 0x042fe6000004185c */
[C---:B------:R-:W-:Y:S02]  /*7bb0*/  FMUL.FTZ R98, R0.reuse, R98 ;  /* 0x0000006200627220 */ /* 0x040fe40000410000 */
[----:B------:R-:W-:Y:S02]  /*7bc0*/  FMUL.FTZ R99, R0, R99 ;  /* 0x0000006300637220 */ /* 0x000fe40000410000 */
[C---:B------:R-:W-:Y:S02]  /*7bd0*/  FMUL.FTZ R100, R2.reuse, R100 ;  /* 0x0000006402647220 */ /* 0x040fe40000410000 */
[----:B------:R-:W-:Y:S03]  /*7be0*/  FMUL.FTZ R101, R2, R101 ;  /* 0x0000006502657220 */ /* 0x000fe60000410000 */
[C---:B------:R-:W-:Y:S01]  /*7bf0*/  HMMA.16816.F32.BF16 R96, R136.reuse, R162, R96 ;  /* 0x000000a28860723c */ /* 0x040fe20000041860 */
[----:B------:R-:W1:Y:S02]  /*7c00*/  LDSM.16.MT88.4 R160, [R134+0x6100] ;  /* 0x0061000086a0783b */ /* 0x000e640000004200 */
[C---:B------:R-:W-:Y:S02]  /*7c10*/  FMUL.FTZ R102, R0.reuse, R102 ;  /* 0x0000006600667220 */ /* 0x040fe40000410000 */
[----:B------:R-:W-:Y:S02]  /*7c20*/  FMUL.FTZ R103, R0, R103 ;  /* 0x0000006700677220 */ /* 0x000fe40000410000 */
[C---:B------:R-:W-:Y:S02]  /*7c30*/  FMUL.FTZ R104, R2.reuse, R104 ;  /* 0x0000006802687220 */ /* 0x040fe40000410000 */
[----:B------:R-:W-:Y:S03]  /*7c40*/  FMUL.FTZ R105, R2, R105 ;  /* 0x0000006902697220 */ /* 0x000fe60000410000 */
[C---:B--2---:R-:W-:Y:S03]  /*7c50*/  HMMA.16816.F32.BF16 R100, R136.reuse, R164, R100 ;  /* 0x000000a48864723c */ /* 0x044fe60000041864 */
[C---:B------:R-:W-:Y:S02]  /*7c60*/  FMUL.FTZ R106, R0.reuse, R106 ;  /* 0x0000006a006a7220 */ /* 0x040fe40000410000 */
[----:B------:R-:W-:Y:S02]  /*7c70*/  FMUL.FTZ R107, R0, R107 ;  /* 0x0000006b006b7220 */ /* 0x000fe40000410000 */
[C---:B------:R-:W-:Y:S02]  /*7c80*/  FMUL.FTZ R108, R2.reuse, R108 ;  /* 0x0000006c026c7220 */ /* 0x040fe40000410000 */
[----:B------:R-:W-:Y:S03]  /*7c90*/  FMUL.FTZ R109, R2, R109 ;  /* 0x0000006d026d7220 */ /* 0x000fe60000410000 */
[C---:B------:R-:W-:Y:S01]  /*7ca0*/  HMMA.16816.F32.BF16 R104, R136.reuse, R166, R104 ;  /* 0x000000a68868723c */ /* 0x040fe20000041868 */
[----:B------:R-:W2:Y:S02]  /*7cb0*/  LDSM.16.MT88.4 R164, [R237+UR4+0x6100] ;  /* 0x00610004eda4783b */ /* 0x000ea40008004200 */
[C---:B------:R-:W-:Y:S02]  /*7cc0*/  FMUL.FTZ R110, R0.reuse, R110 ;  /* 0x0000006e006e7220 */ /* 0x040fe40000410000 */
[----:B------:R-:W-:Y:S02]  /*7cd0*/  FMUL.FTZ R111, R0, R111 ;  /* 0x0000006f006f7220 */ /* 0x000fe40000410000 */
[--C-:B------:R-:W-:Y:S02]  /*7ce0*/  FFMA.FTZ R12, R12, c[0x0][0x2d0], -R176.reuse ;  /* 0x0000b4000c0c7a23 */ /* 0x100fe400000108b0 */
[--C-:B------:R-:W-:Y:S02]  /*7cf0*/  FFMA.FTZ R13, R13, c[0x0][0x2d0], -R176.reuse ;  /* 0x0000b4000d0d7a23 */ /* 0x100fe400000108b0 */
[----:B------:R4:W-:Y:S01]  /*7d00*/  MUFU.EX2 R234, R12 ;  /* 0x0000000c00ea7308 */ /* 0x0009e20000000800 */
[C---:B---3--:R-:W-:Y:S03]  /*7d10*/  HMMA.16816.F32.BF16 R108, R136.reuse, R140, R108 ;  /* 0x0000008c886c723c */ /* 0x048fe6000004186c */
[--C-:B------:R-:W-:Y:S02]  /*7d20*/  FFMA.FTZ R14, R14, c[0x0][0x2d0], -R177.reuse ;  /* 0x0000b4000e0e7a23 */ /* 0x100fe400000108b1 */
[--C-:B------:R-:W-:Y:S02]  /*7d30*/  FFMA.FTZ R15, R15, c[0x0][0x2d0], -R177.reuse ;  /* 0x0000b4000f0f7a23 */ /* 0x100fe400000108b1 */
[C---:B------:R-:W-:Y:S02]  /*7d40*/  FMUL.FTZ R112, R2.reuse, R112 ;  /* 0x0000007002707220 */ /* 0x040fe40000410000 */
[----:B------:R-:W-:Y:S01]  /*7d50*/  FMUL.FTZ R113, R2, R113 ;  /* 0x0000007102717220 */ /* 0x000fe20000410000 */
[----:B------:R3:W5:Y:S02]  /*7d60*/  MUFU.EX2 R233, R13 ;  /* 0x0000000d00e97308 */ /* 0x0007640000000800 */
[C---:B------:R-:W-:Y:S02]  /*7d70*/  FMUL.FTZ R114, R0.reuse, R114 ;  /* 0x0000007200727220 */ /* 0x040fe40000410000 */
[----:B------:R-:W-:Y:S02]  /*7d80*/  FMUL.FTZ R115, R0, R115 ;  /* 0x0000007300737220 */ /* 0x000fe40000410000 */
[C---:B------:R-:W-:Y:S02]  /*7d90*/  FMUL.FTZ R116, R2.reuse, R116 ;  /* 0x0000007402747220 */ /* 0x040fe40000410000 */
[----:B------:R-:W-:Y:S02]  /*7da0*/  FMUL.FTZ R117, R2, R117 ;  /* 0x0000007502757220 */ /* 0x000fe40000410000 */
[----:B------:R2:W-:Y:S01]  /*7db0*/  MUFU.EX2 R202, R14 ;  /* 0x0000000e00ca7308 */ /* 0x0005e20000000800 */
[C---:B------:R-:W-:Y:S01]  /*7dc0*/  HMMA.16816.F32.BF16 R112, R136.reuse, R142, R112 ;  /* 0x0000008e8870723c */ /* 0x040fe20000041870 */
[----:B------:R-:W5:Y:S02]  /*7dd0*/  LDSM.16.MT88.4 R140, [R133+0x6100] ;  /* 0x00610000858c783b */ /* 0x000f640000004200 */
[C---:B------:R-:W-:Y:S02]  /*7de0*/  FMUL.FTZ R118, R0.reuse, R118 ;  /* 0x0000007600767220 */ /* 0x040fe40000410000 */
[----:B------:R-:W-:Y:S02]  /*7df0*/  FMUL.FTZ R119, R0, R119 ;  /* 0x0000007700777220 */ /* 0x000fe40000410000 */
[--C-:B------:R-:W-:Y:S02]  /*7e00*/  FFMA.FTZ R16, R16, c[0x0][0x2d0], -R176.reuse ;  /* 0x0000b40010107a23 */ /* 0x100fe400000108b0 */
[----:B------:R2:W-:Y:S03]  /*7e10*/  MUFU.EX2 R201, R15 ;  /* 0x0000000f00c97308 */ /* 0x0005e60000000800 */
[C---:B-1----:R-:W-:Y:S03]  /*7e20*/  HMMA.16816.F32.BF16 R116, R136.reuse, R160, R116 ;  /* 0x000000a08874723c */ /* 0x042fe60000041874 */
[----:B------:R-:W-:Y:S02]  /*7e30*/  FFMA.FTZ R17, R17, c[0x0][0x2d0], -R176 ;  /* 0x0000b40011117a23 */ /* 0x000fe400000108b0 */
[----:B------:R-:W-:Y:S02]  /*7e40*/  FFMA.FTZ R18, R18, c[0x0][0x2d0], -R177 ;  /* 0x0000b40012127a23 */ /* 0x000fe400000108b1 */
[----:B------:R1:W-:Y:S01]  /*7e50*/  MUFU.EX2 R232, R16 ;  /* 0x0000001000e87308 */ /* 0x0003e20000000800 */
[C---:B------:R-:W-:Y:S04]  /*7e60*/  FMUL.FTZ R120, R2.reuse, R120 ;  /* 0x0000007802787220 */ /* 0x040fe80000410000 */
[----:B------:R-:W-:Y:S02]  /*7e70*/  FMUL.FTZ R121, R2, R121 ;  /* 0x0000007902797220 */ /* 0x000fe40000410000 */
[C---:B------:R-:W-:Y:S02]  /*7e80*/  FMUL.FTZ R122, R0.reuse, R122 ;  /* 0x0000007a007a7220 */ /* 0x040fe40000410000 */
[----:B------:R-:W-:Y:S01]  /*7e90*/  FMUL.FTZ R123, R0, R123 ;  /* 0x0000007b007b7220 */ /* 0x000fe20000410000 */
[----:B------:R5:W5:Y:S01]  /*7ea0*/  MUFU.EX2 R203, R17 ;  /* 0x0000001100cb7308 */ /* 0x000b620000000800 */
[C---:B----4-:R-:W-:Y:S02]  /*7eb0*/  FMUL.FTZ R12, R2.reuse, R144 ;  /* 0x00000090020c7220 */ /* 0x050fe40000410000 */
[----:B---3--:R-:W-:Y:S02]  /*7ec0*/  FMUL.FTZ R13, R2, R145 ;  /* 0x00000091020d7220 */ /* 0x008fe40000410000 */
[----:B--2---:R-:W-:Y:S01]  /*7ed0*/  FMUL.FTZ R14, R0, R146 ;  /* 0x00000092000e7220 */ /* 0x004fe20000410000 */
[C---:B------:R-:W-:Y:S01]  /*7ee0*/  HMMA.16816.F32.BF16 R120, R136.reuse, R162, R120 ;  /* 0x000000a28878723c */ /* 0x040fe20000041878 */
[----:B------:R-:W-:Y:S02]  /*7ef0*/  LDSM.16.MT88.4 R160, [R134+0x900] ;  /* 0x0009000086a0783b */ /* 0x000fe40000004200 */
[C---:B------:R-:W-:Y:S01]  /*7f00*/  FMUL.FTZ R124, R2.reuse, R124 ;  /* 0x0000007c027c7220 */ /* 0x040fe20000410000 */
[----:B------:R2:W3:Y:S01]  /*7f10*/  MUFU.EX2 R195, R18 ;  /* 0x0000001200c37308 */ /* 0x0004e20000000800 */
[----:B------:R-:W-:Y:S02]  /*7f20*/  FMUL.FTZ R125, R2, R125 ;  /* 0x0000007d027d7220 */ /* 0x000fe40000410000 */
[C---:B------:R-:W-:Y:S02]  /*7f30*/  FMUL.FTZ R126, R0.reuse, R126 ;  /* 0x0000007e007e7220 */ /* 0x040fe40000410000 */
[C---:B------:R-:W-:Y:S03]  /*7f40*/  FMUL.FTZ R127, R0.reuse, R127 ;  /* 0x0000007f007f7220 */ /* 0x040fe60000410000 */
[----:B------:R-:W-:Y:S02]  /*7f50*/  FMUL.FTZ R15, R0, R147 ;  /* 0x00000093000f7220 */ /* 0x000fe40000410000 */
[----:B------:R-:W4:Y:S01]  /*7f60*/  LDSM.16.MT88.4 R144, [R135+UR4+0x900] ;  /* 0x000900048790783b */ /* 0x000f220008004200 */
[C---:B-1----:R-:W-:Y:S01]  /*7f70*/  FMUL.FTZ R16, R2.reuse, R148 ;  /* 0x0000009402107220 */ /* 0x042fe20000410000 */
[C---:B------:R-:W-:Y:S03]  /*7f80*/  HMMA.16816.F32.BF16 R124, R136.reuse, R164, R124 ;  /* 0x000000a4887c723c */ /* 0x040fe6000004187c */
[C---:B-----5:R-:W-:Y:S02]  /*7f90*/  FMUL.FTZ R17, R2.reuse, R149 ;  /* 0x0000009502117220 */ /* 0x060fe40000410000 */
[C---:B------:R-:W-:Y:S02]  /*7fa0*/  FMUL.FTZ R128, R2.reuse, R128 ;  /* 0x0000008002807220 */ /* 0x040fe40000410000 */
[----:B------:R-:W-:Y:S01]  /*7fb0*/  FMUL.FTZ R129, R2, R129 ;  /* 0x0000008102817220 */ /* 0x000fe20000410000 */
[C---:B------:R-:W-:Y:S01]  /*7fc0*/  HMMA.16816.F32.BF16 R12, R136.reuse, R166, R12 ;  /* 0x000000a6880c723c */ /* 0x040fe2000004180c */
[----:B------:R-:W1:Y:S03]  /*7fd0*/  LDSM.16.MT88.4 R164, [R237+UR4+0x900] ;  /* 0x00090004eda4783b */ /* 0x000e660008004200 */
[C---:B--2---:R-:W-:Y:S02]  /*7fe0*/  FMUL.FTZ R18, R0.reuse, R150 ;  /* 0x0000009600127220 */ /* 0x044fe40000410000 */
[C---:B------:R-:W-:Y:S02]  /*7ff0*/  FMUL.FTZ R130, R0.reuse, R130 ;  /* 0x0000008200827220 */ /* 0x040fe40000410000 */
[----:B------:R-:W-:Y:S01]  /*8000*/  FMUL.FTZ R131, R0, R131 ;  /* 0x0000008300837220 */ /* 0x000fe20000410000 */
[----:B------:R-:W2:Y:S02]  /*8010*/  LDSM.16.MT88.4 R148, [R133+0x900] ;  /* 0x000900008594783b */ /* 0x000ea40000004200 */
[C---:B------:R-:W-:Y:S03]  /*8020*/  HMMA.16816.F32.BF16 R16, R136.reuse, R140, R16 ;  /* 0x0000008c8810723c */ /* 0x040fe60000041810 */
[----:B------:R-:W-:Y:S02]  /*8030*/  FFMA.FTZ R2, R2, R249, R248 ;  /* 0x000000f902027223 */ /* 0x000fe400000100f8 */
[----:B------:R-:W-:Y:S02]  /*8040*/  FFMA.FTZ R0, R0, R250, R243 ;  /* 0x000000fa00007223 */ /* 0x000fe400000100f3 */
[--C-:B------:R-:W-:Y:S01]  /*8050*/  FFMA.FTZ R20, R20, c[0x0][0x2d0], -R176.reuse ;  /* 0x0000b40014147a23 */ /* 0x100fe200000108b0 */
[----:B------:R-:W-:Y:S01]  /*8060*/  HMMA.16816.F32.BF16 R128, R136, R142, R128 ;  /* 0x0000008e8880723c */ /* 0x000fe20000041880 */
[----:B------:R-:W5:Y:S02]  /*8070*/  LDSM.16.MT88.4 R140, [R237+UR4+0x3900] ;  /* 0x00390004ed8c783b */ /* 0x000f640008004200 */
[----:B------:R-:W-:Y:S01]  /*8080*/  MUFU.EX2 R194, R20 ;  /* 0x0000001400c27308 */ /* 0x000fe20000000800 */
[--C-:B------:R-:W-:Y:S02]  /*8090*/  FFMA.FTZ R21, R21, c[0x0][0x2d0], -R176.reuse ;  /* 0x0000b40015157a23 */ /* 0x100fe400000108b0 */
[--C-:B------:R-:W-:Y:S01]  /*80a0*/  FFMA.FTZ R22, R22, c[0x0][0x2d0], -R177.reuse ;  /* 0x0000b40016167a23 */ /* 0x100fe200000108b1 */
[----:B------:R-:W-:Y:S01]  /*80b0*/  F2FP.BF16.PACK_AB R136, R233, R234 ;  /* 0x000000eae988723e */ /* 0x000fe200000010ff */
[--C-:B------:R-:W-:Y:S01]  /*80c0*/  FFMA.FTZ R23, R23, c[0x0][0x2d0], -R177.reuse ;  /* 0x0000b40017177a23 */ /* 0x100fe200000108b1 */
[----:B------:R-:W-:Y:S03]  /*80d0*/  F2FP.BF16.PACK_AB R138, R203, R232 ;  /* 0x000000e8cb8a723e */ /* 0x000fe600000010ff */
[----:B------:R-:W-:Y:S01]  /*80e0*/  F2FP.BF16.PACK_AB R137, R201, R202 ;  /* 0x000000cac989723e */ /* 0x000fe200000010ff */
[----:B------:R-:W1:Y:S01]  /*80f0*/  MUFU.EX2 R193, R21 ;  /* 0x0000001500c17308 */ /* 0x000e620000000800 */
[----:B---3--:R-:W-:Y:S01]  /*8100*/  F2FP.BF16.PACK_AB R139, R200, R195 ;  /* 0x000000c3c88b723e */ /* 0x008fe200000010ff */
[--C-:B------:R-:W-:Y:S02]  /*8110*/  FFMA.FTZ R48, R48, c[0x0][0x2d0], -R176.reuse ;  /* 0x0000b40030307a23 */ /* 0x100fe400000108b0 */
[----:B------:R-:W-:Y:S02]  /*8120*/  FFMA.FTZ R49, R49, c[0x0][0x2d0], -R176 ;  /* 0x0000b40031317a23 */ /* 0x000fe400000108b0 */
[--C-:B------:R-:W-:Y:S02]  /*8130*/  FFMA.FTZ R50, R50, c[0x0][0x2d0], -R177.reuse ;  /* 0x0000b40032327a23 */ /* 0x100fe400000108b1 */
[C---:B----4-:R-:W-:Y:S02]  /*8140*/  HMMA.16816.F32.BF16 R4, R136.reuse, R144, R4 ;  /* 0x000000908804723c */ /* 0x050fe40000041804 */
[----:B------:R3:W-:Y:S06]  /*8150*/  MUFU.EX2 R182, R22 ;  /* 0x0000001600b67308 */ /* 0x0007ec0000000800 */
[C---:B------:R-:W-:Y:S01]  /*8160*/  HMMA.16816.F32.BF16 R8, R136.reuse, R146, R8 ;  /* 0x000000928808723c */ /* 0x040fe20000041808 */
[----:B------:R-:W4:Y:S03]  /*8170*/  LDSM.16.MT88.4 R144, [R133+0x3900] ;  /* 0x003900008590783b */ /* 0x000f260000004200 */
[----:B------:R-:W2:Y:S04]  /*8180*/  MUFU.EX2 R181, R23 ;  /* 0x0000001700b57308 */ /* 0x000ea80000000800 */
[C---:B------:R-:W-:Y:S04]  /*8190*/  HMMA.16816.F32.BF16 R52, R136.reuse, R160, R52 ;  /* 0x000000a08834723c */ /* 0x040fe80000041834 */
[----:B-1----:R-:W-:Y:S02]  /*81a0*/  F2FP.BF16.PACK_AB R20, R193, R194 ;  /* 0x000000c2c114723e */ /* 0x002fe400000010ff */
[----:B------:R-:W-:Y:S02]  /*81b0*/  MUFU.EX2 R49, R49 ;  /* 0x0000003100317308 */ /* 0x000fe40000000800 */
[C---:B------:R-:W-:Y:S01]  /*81c0*/  HMMA.16816.F32.BF16 R56, R136.reuse, R162, R56 ;  /* 0x000000a28838723c */ /* 0x040fe20000041838 */
[----:B------:R-:W-:Y:S03]  /*81d0*/  LDSM.16.MT88.4 R160, [R134+0x6900] ;  /* 0x0069000086a0783b */ /* 0x000fe60000004200 */
[----:B---3--:R-:W-:Y:S04]  /*81e0*/  F2FP.BF16.PACK_AB R22, R183, R192 ;  /* 0x000000c0b716723e */ /* 0x008fe800000010ff */
[C---:B------:R-:W-:Y:S01]  /*81f0*/  HMMA.16816.F32.BF16 R60, R136.reuse, R164, R60 ;  /* 0x000000a4883c723c */ /* 0x040fe2000004183c */
[----:B------:R-:W-:Y:S03]  /*8200*/  MUFU.EX2 R50, R50 ;  /* 0x0000003200327308 */ /* 0x000fe60000000800 */
[----:B--2---:R-:W-:Y:S02]  /*8210*/  F2FP.BF16.PACK_AB R21, R181, R182 ;  /* 0x000000b6b515723e */ /* 0x004fe400000010ff */
[----:B------:R-:W-:Y:S02]  /*8220*/  F2FP.BF16.PACK_AB R23, R180, R179 ;  /* 0x000000b3b417723e */ /* 0x000fe400000010ff */
[C---:B------:R-:W-:Y:S01]  /*8230*/  HMMA.16816.F32.BF16 R64, R136.reuse, R166, R64 ;  /* 0x000000a68840723c */ /* 0x040fe20000041840 */
[----:B------:R-:W-:Y:S07]  /*8240*/  LDSM.16.MT88.4 R164, [R135+UR4+0x4100] ;  /* 0x0041000487a4783b */ /* 0x000fee0008004200 */
[C---:B------:R-:W-:Y:S08]  /*8250*/  HMMA.16816.F32.BF16 R68, R136.reuse, R148, R68 ;  /* 0x000000948844723c */ /* 0x040ff00000041844 */
[C---:B------:R-:W-:Y:S01]  /*8260*/  HMMA.16816.F32.BF16 R72, R136.reuse, R150, R72 ;  /* 0x000000968848723c */ /* 0x040fe20000041848 */
[----:B------:R-:W1:Y:S07]  /*8270*/  LDSM.16.MT88.4 R148, [R135+UR4+0x6900] ;  /* 0x006900048794783b */ /* 0x000e6e0008004200 */
[C---:B------:R-:W-:Y:S08]  /*8280*/  HMMA.16816.F32.BF16 R76, R136.reuse, R168, R76 ;  /* 0x000000a8884c723c */ /* 0x040ff0000004184c */
[C---:B------:R-:W-:Y:S01]  /*8290*/  HMMA.16816.F32.BF16 R80, R136.reuse, R170, R80 ;  /* 0x000000aa8850723c */ /* 0x040fe20000041850 */
[----:B------:R-:W-:Y:S07]  /*82a0*/  LDSM.16.MT88.4 R168, [R134+0x4100] ;  /* 0x0041000086a8783b */ /* 0x000fee0000004200 */
[C---:B------:R-:W-:Y:S01]  /*82b0*/  HMMA.16816.F32.BF16 R84, R136.reuse, R172, R84 ;  /* 0x000000ac8854723c */ /* 0x040fe20000041854 */
[----:B------:R-:W2:Y:S07]  /*82c0*/  MUFU.EX2 R173, R28 ;  /* 0x0000001c00ad7308 */ /* 0x000eae0000000800 */
[C---:B------:R-:W-:Y:S03]  /*82d0*/  HMMA.16816.F32.BF16 R88, R136.reuse, R174, R88 ;  /* 0x000000ae8858723c */ /* 0x040fe60000041858 */
[----:B------:R-:W-:Y:S05]  /*82e0*/  MUFU.EX2 R172, R30 ;  /* 0x0000001e00ac7308 */ /* 0x000fea0000000800 */
[C---:B-----5:R-:W-:Y:S05]  /*82f0*/  HMMA.16816.F32.BF16 R92, R136.reuse, R140, R92 ;  /* 0x0000008c885c723c */ /* 0x060fea000004185c */
[----:B------:R-:W-:Y:S03]  /*8300*/  MUFU.EX2 R175, R32 ;  /* 0x0000002000af7308 */ /* 0x000fe60000000800 */
[C---:B------:R-:W-:Y:S01]  /*8310*/  HMMA.16816.F32.BF16 R96, R136.reuse, R142, R96 ;  /* 0x0000008e8860723c */ /* 0x040fe20000041860 */
[----:B------:R-:W3:Y:S06]  /*8320*/  LDSM.16.MT88.4 R140, [R237+UR4+0x6900] ;  /* 0x00690004ed8c783b */ /* 0x000eec0008004200 */
[----:B------:R-:W5:Y:S01]  /*8330*/  MUFU.EX2 R174, R33 ;  /* 0x0000002100ae7308 */ /* 0x000f620000000800 */
[C---:B----4-:R-:W-:Y:S08]  /*8340*/  HMMA.16816.F32.BF16 R100, R136.reuse, R144, R100 ;  /* 0x000000908864723c */ /* 0x050ff00000041864 */
[C---:B------:R-:W-:Y:S01]  /*8350*/  HMMA.16816.F32.BF16 R104, R136.reuse, R146, R104 ;  /* 0x000000928868723c */ /* 0x040fe20000041868 */
[----:B------:R-:W4:Y:S07]  /*8360*/  LDSM.16.MT88.4 R144, [R133+0x6900] ;  /* 0x006900008590783b */ /* 0x000f2e0000004200 */
[C---:B-1----:R-:W-:Y:S08]  /*8370*/  HMMA.16816.F32.BF16 R108, R136.reuse, R148, R108 ;  /* 0x00000094886c723c */ /* 0x042ff0000004186c */
[C---:B------:R-:W-:Y:S01]  /*8380*/  HMMA.16816.F32.BF16 R112, R136.reuse, R150, R112 ;  /* 0x000000968870723c */ /* 0x040fe20000041870 */
[----:B------:R-:W1:Y:S07]  /*8390*/  LDSM.16.MT88.4 R148, [R135+UR4+0x1100] ;  /* 0x001100048794783b */ /* 0x000e6e0008004200 */
[C---:B------:R-:W-:Y:S08]  /*83a0*/  HMMA.16816.F32.BF16 R116, R136.reuse, R160, R116 ;  /* 0x000000a08874723c */ /* 0x040ff00000041874 */
[C---:B------:R-:W-:Y:S01]  /*83b0*/  HMMA.16816.F32.BF16 R120, R136.reuse, R162, R120 ;  /* 0x000000a28878723c */ /* 0x040fe20000041878 */
[----:B------:R-:W2:Y:S07]  /*83c0*/  LDSM.16.MT88.4 R160, [R237+UR4+0x1100] ;  /* 0x00110004eda0783b */ /* 0x000eae0008004200 */
[C---:B---3--:R-:W-:Y:S08]  /*83d0*/  HMMA.16816.F32.BF16 R124, R136.reuse, R140, R124 ;  /* 0x0000008c887c723c */ /* 0x048ff0000004187c */
[C---:B------:R-:W-:Y:S01]  /*83e0*/  HMMA.16816.F32.BF16 R12, R136.reuse, R142, R12 ;  /* 0x0000008e880c723c */ /* 0x040fe2000004180c */
[----:B------:R-:W3:Y:S07]  /*83f0*/  LDSM.16.MT88.4 R140, [R133+0x1100] ;  /* 0x00110000858c783b */ /* 0x000eee0000004200 */
[C---:B----4-:R-:W-:Y:S08]  /*8400*/  HMMA.16816.F32.BF16 R16, R136.reuse, R144, R16 ;  /* 0x000000908810723c */ /* 0x050ff00000041810 */
[----:B------:R-:W-:Y:S01]  /*8410*/  HMMA.16816.F32.BF16 R128, R136, R146, R128 ;  /* 0x000000928880723c */ /* 0x000fe20000041880 */
[----:B------:R-:W4:Y:S07]  /*8420*/  LDSM.16.MT88.4 R136, [R237+UR4+0x4100] ;  /* 0x00410004ed88783b */ /* 0x000f2e0008004200 */
[C---:B-1----:R-:W-:Y:S01]  /*8430*/  HMMA.16816.F32.BF16 R4, R20.reuse, R148, R4 ;  /* 0x000000941404723c */ /* 0x042fe20000041804 */
[----:B------:R-:W1:Y:S07]  /*8440*/  LDSM.16.MT88.4 R144, [R133+0x4100] ;  /* 0x004100008590783b */ /* 0x000e6e0000004200 */
[C---:B------:R-:W-:Y:S01]  /*8450*/  HMMA.16816.F32.BF16 R8, R20.reuse, R150, R8 ;  /* 0x000000961408723c */ /* 0x040fe20000041808 */
[----:B------:R-:W-:Y:S07]  /*8460*/  LDSM.16.MT88.4 R148, [R135+UR4+0x4900] ;  /* 0x004900048794783b */ /* 0x000fee0008004200 */
[C---:B------:R-:W-:Y:S08]  /*8470*/  HMMA.16816.F32.BF16 R52, R20.reuse, R24, R52 ;  /* 0x000000181434723c */ /* 0x040ff00000041834 */
[C---:B------:R-:W-:Y:S01]  /*8480*/  HMMA.16816.F32.BF16 R56, R20.reuse, R26, R56 ;  /* 0x0000001a1438723c */ /* 0x040fe20000041838 */
[----:B------:R-:W1:Y:S07]  /*8490*/  LDSM.16.MT88.4 R24, [R135+UR4+0x7100] ;  /* 0x007100048718783b */ /* 0x000e6e0008004200 */
[C---:B--2---:R-:W-:Y:S01]  /*84a0*/  HMMA.16816.F32.BF16 R60, R20.reuse, R160, R60 ;  /* 0x000000a0143c723c */ /* 0x044fe2000004183c */
[----:B------:R-:W-:Y:S07]  /*84b0*/  MUFU.EX2 R161, R47 ;  /* 0x0000002f00a17308 */ /* 0x000fee0000000800 */
[C---:B------:R-:W-:Y:S03]  /*84c0*/  HMMA.16816.F32.BF16 R64, R20.reuse, R162, R64 ;  /* 0x000000a21440723c */ /* 0x040fe60000041840 */
[----:B------:R-:W-:Y:S05]  /*84d0*/  MUFU.EX2 R163, R45 ;  /* 0x0000002d00a37308 */ /* 0x000fea0000000800 */
[C---:B---3--:R-:W-:Y:S05]  /*84e0*/  HMMA.16816.F32.BF16 R68, R20.reuse, R140, R68 ;  /* 0x0000008c1444723c */ /* 0x048fea0000041844 */
[----:B------:R-:W-:Y:S03]  /*84f0*/  MUFU.EX2 R162, R46 ;  /* 0x0000002e00a27308 */ /* 0x000fe60000000800 */
[C---:B------:R-:W-:Y:S01]  /*8500*/  HMMA.16816.F32.BF16 R72, R20.reuse, R142, R72 ;  /* 0x0000008e1448723c */ /* 0x040fe20000041848 */
[----:B------:R-:W2:Y:S06]  /*8510*/  LDSM.16.MT88.4 R140, [R134+0x7100] ;  /* 0x00710000868c783b */ /* 0x000eac0000004200 */
[----:B------:R3:W-:Y:S01]  /*8520*/  MUFU.EX2 R160, R48 ;  /* 0x0000003000a07308 */ /* 0x0007e20000000800 */
[C---:B------:R-:W-:Y:S08]  /*8530*/  HMMA.16816.F32.BF16 R76, R20.reuse, R164, R76 ;  /* 0x000000a4144c723c */ /* 0x040ff0000004184c */
[C---:B------:R-:W-:Y:S01]  /*8540*/  HMMA.16816.F32.BF16 R80, R20.reuse, R166, R80 ;  /* 0x000000a61450723c */ /* 0x040fe20000041850 */
[----:B------:R-:W-:Y:S07]  /*8550*/  MUFU.EX2 R167, R37 ;  /* 0x0000002500a77308 */ /* 0x000fee0000000800 */
[C---:B------:R-:W-:Y:S03]  /*8560*/  HMMA.16816.F32.BF16 R84, R20.reuse, R168, R84 ;  /* 0x000000a81454723c */ /* 0x040fe60000041854 */
[----:B------:R-:W-:Y:S01]  /*8570*/  MUFU.EX2 R169, R35 ;  /* 0x0000002300a97308 */ /* 0x000fe20000000800 */
[----:B---3--:R-:W-:Y:S04]  /*8580*/  FFMA.FTZ R48, R51, c[0x0][0x2d0], -R177 ;  /* 0x0000b40033307a23 */ /* 0x008fe800000108b1 */
[C---:B------:R-:W-:Y:S05]  /*8590*/  HMMA.16816.F32.BF16 R88, R20.reuse, R170, R88 ;  /* 0x000000aa1458723c */ /* 0x040fea0000041858 */
[----:B------:R3:W2:Y:S03]  /*85a0*/  MUFU.EX2 R171, R31 ;  /* 0x0000001f00ab7308 */ /* 0x0006a60000000800 */
[C---:B----4-:R-:W-:Y:S07]  /*85b0*/  HMMA.16816.F32.BF16 R92, R20.reuse, R136, R92 ;  /* 0x00000088145c723c */ /* 0x050fee000004185c */
[----:B------:R4:W2:Y:S01]  /*85c0*/  MUFU.EX2 R170, R34 ;  /* 0x0000002200aa7308 */ /* 0x0008a20000000800 */
[C---:B------:R-:W-:Y:S01]  /*85d0*/  HMMA.16816.F32.BF16 R96, R20.reuse, R138, R96 ;  /* 0x0000008a1460723c */ /* 0x040fe20000041860 */
[----:B------:R-:W5:Y:S07]  /*85e0*/  LDSM.16.MT88.4 R136, [R237+UR4+0x7100] ;  /* 0x00710004ed88783b */ /* 0x000f6e0008004200 */
[C---:B-1----:R-:W-:Y:S01]  /*85f0*/  HMMA.16816.F32.BF16 R100, R20.reuse, R144, R100 ;  /* 0x000000901464723c */ /* 0x042fe20000041864 */
[----:B------:R-:W1:Y:S01]  /*8600*/  MUFU.EX2 R168, R36 ;  /* 0x0000002400a87308 */ /* 0x000e620000000800 */
[----:B---3--:R-:W-:Y:S06]  /*8610*/  LDSM.16.MT88.4 R28, [R135+UR4+0x1900] ;  /* 0x00190004871c783b */ /* 0x008fec0008004200 */
[C---:B------:R-:W-:Y:S03]  /*8620*/  HMMA.16816.F32.BF16 R104, R20.reuse, R146, R104 ;  /* 0x000000921468723c */ /* 0x040fe60000041868 */
[----:B------:R-:W-:Y:S01]  /*8630*/  MUFU.EX2 R166, R41 ;  /* 0x0000002900a67308 */ /* 0x000fe20000000800 */
[----:B------:R-:W-:Y:S04]  /*8640*/  LDSM.16.MT88.4 R144, [R133+0x1900] ;  /* 0x001900008590783b */ /* 0x000fe80000004200 */
[C---:B------:R-:W-:Y:S04]  /*8650*/  HMMA.16816.F32.BF16 R108, R20.reuse, R24, R108 ;  /* 0x00000018146c723c */ /* 0x040fe8000004186c */
[----:B----4-:R-:W-:Y:S01]  /*8660*/  LDSM.16.MT88.4 R32, [R237+UR4+0x1900] ;  /* 0x00190004ed20783b */ /* 0x010fe20008004200 */
[----:B------:R-:W-:Y:S03]  /*8670*/  MUFU.EX2 R165, R43 ;  /* 0x0000002b00a57308 */ /* 0x000fe60000000800 */
[C---:B------:R-:W-:Y:S04]  /*8680*/  HMMA.16816.F32.BF16 R112, R20.reuse, R26, R112 ;  /* 0x0000001a1470723c */ /* 0x040fe80000041870 */
[----:B------:R-:W3:Y:S04]  /*8690*/  LDSM.16.MT88.4 R24, [R133+0x7100] ;  /* 0x007100008518783b */ /* 0x000ee80000004200 */
[C---:B--2---:R-:W-:Y:S01]  /*86a0*/  HMMA.16816.F32.BF16 R116, R20.reuse, R140, R116 ;  /* 0x0000008c1474723c */ /* 0x044fe20000041874 */
[----:B------:R2:W-:Y:S07]  /*86b0*/  MUFU.EX2 R164, R44 ;  /* 0x0000002c00a47308 */ /* 0x0005ee0000000800 */
[C---:B------:R-:W-:Y:S01]  /*86c0*/  HMMA.16816.F32.BF16 R120, R20.reuse, R142, R120 ;  /* 0x0000008e1478723c */ /* 0x040fe20000041878 */
[----:B------:R-:W4:Y:S02]  /*86d0*/  LDSM.16.MT88.4 R140, [R134+0x1900] ;  /* 0x00190000868c783b */ /* 0x000f240000004200 */
[----:B------:R-:W-:Y:S05]  /*86e0*/  MUFU.EX2 R48, R48 ;  /* 0x0000003000307308 */ /* 0x000fea0000000800 */
[C---:B-----5:R-:W-:Y:S08]  /*86f0*/  HMMA.16816.F32.BF16 R124, R20.reuse, R136, R124 ;  /* 0x00000088147c723c */ /* 0x060ff0000004187c */
[C---:B------:R-:W-:Y:S01]  /*8700*/  HMMA.16816.F32.BF16 R12, R20.reuse, R138, R12 ;  /* 0x0000008a140c723c */ /* 0x040fe2000004180c */
[----:B------:R-:W5:Y:S08]  /*8710*/  LDSM.16.MT88.4 R136, [R134+0x4900] ;  /* 0x004900008688783b */ /* 0x000f700000004200 */
[----:B--2---:R-:W-:Y:S01]  /*8720*/  LDSM.16.MT88.4 R44, [R134+0x5900] ;  /* 0x00590000862c783b */ /* 0x004fe20000004200 */
[C---:B---3--:R-:W-:Y:S08]  /*8730*/  HMMA.16816.F32.BF16 R16, R20.reuse, R24, R16 ;  /* 0x000000181410723c */ /* 0x048ff00000041810 */
[----:B------:R-:W-:Y:S01]  /*8740*/  HMMA.16816.F32.BF16 R128, R20, R26, R128 ;  /* 0x0000001a1480723c */ /* 0x000fe20000041880 */
[----:B------:R-:W2:Y:S06]  /*8750*/  LDSM.16.MT88.4 R24, [R237+UR4+0x4900] ;  /* 0x00490004ed18783b */ /* 0x000eac0008004200 */
[----:B------:R-:W-:Y:S02]  /*8760*/  F2FP.BF16.PACK_AB R20, R178, R173 ;  /* 0x000000adb214723e */ /* 0x000fe400000010ff */
[----:B------:R-:W-:Y:S03]  /*8770*/  F2FP.BF16.PACK_AB R22, R174, R175 ;  /* 0x000000afae16723e */ /* 0x000fe600000010ff */
[----:B------:R-:W-:Y:S02]  /*8780*/  F2FP.BF16.PACK_AB R21, R171, R172 ;  /* 0x000000acab15723e */ /* 0x000fe400000010ff */
[----:B------:R-:W-:Y:S07]  /*8790*/  F2FP.BF16.PACK_AB R23, R169, R170 ;  /* 0x000000aaa917723e */ /* 0x000fee00000010ff */
[C---:B------:R-:W-:Y:S08]  /*87a0*/  HMMA.16816.F32.BF16 R4, R20.reuse, R28, R4 ;  /* 0x0000001c1404723c */ /* 0x040ff00000041804 */
[C---:B------:R-:W-:Y:S01]  /*87b0*/  HMMA.16816.F32.BF16 R8, R20.reuse, R30, R8 ;  /* 0x0000001e1408723c */ /* 0x040fe20000041808 */
[----:B------:R-:W3:Y:S07]  /*87c0*/  LDSM.16.MT88.4 R28, [R133+0x4900] ;  /* 0x00490000851c783b */ /* 0x000eee0000004200 */
[C---:B----4-:R-:W-:Y:S08]  /*87d0*/  HMMA.16816.F32.BF16 R52, R20.reuse, R140, R52 ;  /* 0x0000008c1434723c */ /* 0x050ff00000041834 */
[C---:B------:R-:W-:Y:S01]  /*87e0*/  HMMA.16816.F32.BF16 R56, R20.reuse, R142, R56 ;  /* 0x0000008e1438723c */ /* 0x040fe20000041838 */
[----:B------:R-:W-:Y:S07]  /*87f0*/  LDSM.16.MT88.4 R140, [R134+0x5100] ;  /* 0x00510000868c783b */ /* 0x000fee0000004200 */
[C---:B------:R-:W-:Y:S08]  /*8800*/  HMMA.16816.F32.BF16 R60, R20.reuse, R32, R60 ;  /* 0x00000020143c723c */ /* 0x040ff0000004183c */
[C---:B------:R-:W-:Y:S01]  /*8810*/  HMMA.16816.F32.BF16 R64, R20.reuse, R34, R64 ;  /* 0x000000221440723c */ /* 0x040fe20000041840 */
[----:B------:R-:W2:Y:S07]  /*8820*/  LDSM.16.MT88.4 R32, [R135+UR4+0x7900] ;  /* 0x007900048720783b */ /* 0x000eae0008004200 */
[C---:B------:R-:W-:Y:S01]  /*8830*/  HMMA.16816.F32.BF16 R68, R20.reuse, R144, R68 ;  /* 0x000000901444723c */ /* 0x040fe20000041844 */
[----:B------:R-:W4:Y:S07]  /*8840*/  LDL.64 R144, [R1+0x18] ;  /* 0x0000180001907983 */ /* 0x000f2e0000100a00 */
[C---:B------:R-:W-:Y:S01]  /*8850*/  HMMA.16816.F32.BF16 R72, R20.reuse, R146, R72 ;  /* 0x000000921448723c */ /* 0x040fe20000041848 */
[----:B------:R-:W4:Y:S07]  /*8860*/  LDL.64 R146, [R1] ;  /* 0x0000000001927983 */ /* 0x000f2e0000100a00 */
[C---:B------:R-:W-:Y:S01]  /*8870*/  HMMA.16816.F32.BF16 R76, R20.reuse, R148, R76 ;  /* 0x00000094144c723c */ /* 0x040fe2000004184c */
[----:B------:R-:W-:Y:S07]  /*8880*/  MUFU.EX2 R149, R40 ;  /* 0x0000002800957308 */ /* 0x000fee0000000800 */
[C---:B------:R-:W-:Y:S03]  /*8890*/  HMMA.16816.F32.BF16 R80, R20.reuse, R150, R80 ;  /* 0x000000961450723c */ /* 0x040fe60000041850 */
[----:B------:R-:W-:Y:S05]  /*88a0*/  MUFU.EX2 R151, R38 ;  /* 0x0000002600977308 */ /* 0x000fea0000000800 */
[C---:B-----5:R-:W-:Y:S05]  /*88b0*/  HMMA.16816.F32.BF16 R84, R20.reuse, R136, R84 ;  /* 0x000000881454723c */ /* 0x060fea0000041854 */
[----:B------:R5:W1:Y:S03]  /*88c0*/  MUFU.EX2 R150, R39 ;  /* 0x0000002700967308 */ /* 0x000a660000000800 */
[C---:B------:R-:W-:Y:S01]  /*88d0*/  HMMA.16816.F32.BF16 R88, R20.reuse, R138, R88 ;  /* 0x0000008a1458723c */ /* 0x040fe20000041858 */
[----:B------:R-:W1:Y:S06]  /*88e0*/  LDSM.16.MT88.4 R136, [R134+0x7900] ;  /* 0x007900008688783b */ /* 0x000e6c0000004200 */
[----:B------:R1:W1:Y:S01]  /*88f0*/  MUFU.EX2 R148, R42 ;  /* 0x0000002a00947308 */ /* 0x0002620000000800 */
[C---:B--2---:R-:W-:Y:S08]  /*8900*/  HMMA.16816.F32.BF16 R92, R20.reuse, R24, R92 ;  /* 0x00000018145c723c */ /* 0x044ff0000004185c */
[C---:B------:R-:W-:Y:S01]  /*8910*/  HMMA.16816.F32.BF16 R96, R20.reuse, R26, R96 ;  /* 0x0000001a1460723c */ /* 0x040fe20000041860 */
[----:B------:R-:W2:Y:S07]  /*8920*/  LDSM.16.MT88.4 R24, [R237+UR4+0x7900] ;  /* 0x00790004ed18783b */ /* 0x000eae0008004200 */
[C---:B---3--:R-:W-:Y:S01]  /*8930*/  HMMA.16816.F32.BF16 R100, R20.reuse, R28, R100 ;  /* 0x0000001c1464723c */ /* 0x048fe20000041864 */
[----:B-----5:R-:W-:Y:S07]  /*8940*/  LDSM.16.MT88.4 R36, [R134+0x2100] ;  /* 0x002100008624783b */ /* 0x020fee0000004200 */
[C---:B------:R-:W-:Y:S01]  /*8950*/  HMMA.16816.F32.BF16 R104, R20.reuse, R30, R104 ;  /* 0x0000001e1468723c */ /* 0x040fe20000041868 */
[----:B------:R-:W3:Y:S07]  /*8960*/  LDSM.16.MT88.4 R28, [R133+0x7900] ;  /* 0x00790000851c783b */ /* 0x000eee0000004200 */
[C---:B------:R-:W-:Y:S01]  /*8970*/  HMMA.16816.F32.BF16 R108, R20.reuse, R32, R108 ;  /* 0x00000020146c723c */ /* 0x040fe2000004186c */
[----:B-1----:R-:W-:Y:S07]  /*8980*/  LDSM.16.MT88.4 R40, [R237+UR4+0x2100] ;  /* 0x00210004ed28783b */ /* 0x002fee0008004200 */
        /* <DEDUP_REMOVED lines=10> */
[----:B------:R-:W3:Y:S06]  /*8a30*/  LDSM.16.MT88.4 R28, [R237+UR4+0x5100] ;  /* 0x00510004ed1c783b */ /* 0x000eec0008004200 */
        /* <DEDUP_REMOVED lines=9> */
[----:B------:R-:W1:Y:S07]  /*8ad0*/  LDSM.16.MT88.4 R36, [R135+UR4+0x8100] ;  /* 0x008100048724783b */ /* 0x000e6e0008004200 */
[C---:B------:R-:W-:Y:S08]  /*8ae0*/  HMMA.16816.F32.BF16 R60, R20.reuse, R40, R60 ;  /* 0x00000028143c723c */ /* 0x040ff0000004183c */
[C---:B------:R-:W-:Y:S01]  /*8af0*/  HMMA.16816.F32.BF16 R64, R20.reuse, R42, R64 ;  /* 0x0000002a1440723c */ /* 0x040fe20000041840 */
[----:B------:R-:W-:Y:S07]  /*8b00*/  LDSM.16.MT88.4 R40, [R133+0x2900] ;  /* 0x002900008528783b */ /* 0x000fee0000004200 */
[C---:B-----5:R-:W-:Y:S08]  /*8b10*/  HMMA.16816.F32.BF16 R68, R20.reuse, R136, R68 ;  /* 0x000000881444723c */ /* 0x060ff00000041844 */
[C---:B------:R-:W-:Y:S08]  /*8b20*/  HMMA.16816.F32.BF16 R72, R20.reuse, R138, R72 ;  /* 0x0000008a1448723c */ /* 0x040ff00000041848 */
[C---:B--2---:R-:W-:Y:S08]  /*8b30*/  HMMA.16816.F32.BF16 R76, R20.reuse, R24, R76 ;  /* 0x00000018144c723c */ /* 0x044ff0000004184c */
[C---:B------:R-:W-:Y:S01]  /*8b40*/  HMMA.16816.F32.BF16 R80, R20.reuse, R26, R80 ;  /* 0x0000001a1450723c */ /* 0x040fe20000041850 */
[----:B------:R-:W2:Y:S07]  /*8b50*/  LDSM.16.MT88.4 R24, [R134+0x8100] ;  /* 0x008100008618783b */ /* 0x000eae0000004200 */
[C---:B------:R-:W-:Y:S08]  /*8b60*/  HMMA.16816.F32.BF16 R84, R20.reuse, R140, R84 ;  /* 0x0000008c1454723c */ /* 0x040ff00000041854 */
[C---:B------:R-:W-:Y:S01]  /*8b70*/  HMMA.16816.F32.BF16 R88, R20.reuse, R142, R88 ;  /* 0x0000008e1458723c */ /* 0x040fe20000041858 */
[----:B------:R-:W-:Y:S07]  /*8b80*/  LDSM.16.MT88.4 R140, [R135+UR4+0x2900] ;  /* 0x00290004878c783b */ /* 0x000fee0008004200 */
[C---:B---3--:R-:W-:Y:S08]  /*8b90*/  HMMA.16816.F32.BF16 R92, R20.reuse, R28, R92 ;  /* 0x0000001c145c723c */ /* 0x048ff0000004185c */
[C---:B------:R-:W-:Y:S01]  /*8ba0*/  HMMA.16816.F32.BF16 R96, R20.reuse, R30, R96 ;  /* 0x0000001e1460723c */ /* 0x040fe20000041860 */
[----:B------:R-:W3:Y:S07]  /*8bb0*/  LDSM.16.MT88.4 R28, [R237+UR4+0x8100] ;  /* 0x00810004ed1c783b */ /* 0x000eee0008004200 */
[C---:B-1----:R-:W-:Y:S08]  /*8bc0*/  HMMA.16816.F32.BF16 R100, R20.reuse, R32, R100 ;  /* 0x000000201464723c */ /* 0x042ff00000041864 */
[C---:B------:R-:W-:Y:S01]  /*8bd0*/  HMMA.16816.F32.BF16 R104, R20.reuse, R34, R104 ;  /* 0x000000221468723c */ /* 0x040fe20000041868 */
[----:B------:R-:W1:Y:S07]  /*8be0*/  LDSM.16.MT88.4 R32, [R133+0x8100] ;  /* 0x008100008520783b */ /* 0x000e6e0000004200 */
[C---:B------:R-:W-:Y:S08]  /*8bf0*/  HMMA.16816.F32.BF16 R108, R20.reuse, R36, R108 ;  /* 0x00000024146c723c */ /* 0x040ff0000004186c */
[C---:B------:R-:W-:Y:S01]  /*8c00*/  HMMA.16816.F32.BF16 R112, R20.reuse, R38, R112 ;  /* 0x000000261470723c */ /* 0x040fe20000041870 */
[----:B------:R-:W-:Y:S07]  /*8c10*/  LDSM.16.MT88.4 R36, [R237+UR4+0x2900] ;  /* 0x00290004ed24783b */ /* 0x000fee0008004200 */
[C---:B--2---:R-:W-:Y:S08]  /*8c20*/  HMMA.16816.F32.BF16 R116, R20.reuse, R24, R116 ;  /* 0x000000181474723c */ /* 0x044ff00000041874 */
[C---:B------:R-:W-:Y:S01]  /*8c30*/  HMMA.16816.F32.BF16 R120, R20.reuse, R26, R120 ;  /* 0x0000001a1478723c */ /* 0x040fe20000041878 */
[----:B------:R-:W2:Y:S07]  /*8c40*/  LDSM.16.MT88.4 R24, [R134+0x2900] ;  /* 0x002900008618783b */ /* 0x000eae0000004200 */
[C---:B---3--:R-:W-:Y:S08]  /*8c50*/  HMMA.16816.F32.BF16 R124, R20.reuse, R28, R124 ;  /* 0x0000001c147c723c */ /* 0x048ff0000004187c */
[C---:B------:R-:W-:Y:S01]  /*8c60*/  HMMA.16816.F32.BF16 R12, R20.reuse, R30, R12 ;  /* 0x0000001e140c723c */ /* 0x040fe2000004180c */
[----:B------:R-:W3:Y:S07]  /*8c70*/  LDSM.16.MT88.4 R28, [R135+UR4+0x5900] ;  /* 0x00590004871c783b */ /* 0x000eee0008004200 */
[C---:B-1----:R-:W-:Y:S08]  /*8c80*/  HMMA.16816.F32.BF16 R16, R20.reuse, R32, R16 ;  /* 0x000000201410723c */ /* 0x042ff00000041810 */
[----:B------:R-:W-:Y:S07]  /*8c90*/  HMMA.16816.F32.BF16 R128, R20, R34, R128 ;  /* 0x000000221480723c */ /* 0x000fee0000041880 */
[----:B------:R-:W-:Y:S02]  /*8ca0*/  F2FP.BF16.PACK_AB R20, R163, R164 ;  /* 0x000000a4a314723e */ /* 0x000fe400000010ff */
[----:B------:R-:W-:Y:S03]  /*8cb0*/  F2FP.BF16.PACK_AB R21, R161, R162 ;  /* 0x000000a2a115723e */ /* 0x000fe600000010ff */
[----:B------:R-:W-:Y:S02]  /*8cc0*/  F2FP.BF16.PACK_AB R22, R49, R160 ;  /* 0x000000a03116723e */ /* 0x000fe400000010ff */
[----:B------:R-:W-:Y:S07]  /*8cd0*/  F2FP.BF16.PACK_AB R23, R48, R50 ;  /* 0x000000323017723e */ /* 0x000fee00000010ff */
[C---:B------:R-:W-:Y:S01]  /*8ce0*/  HMMA.16816.F32.BF16 R136, R20.reuse, R140, R4 ;  /* 0x0000008c1488723c */ /* 0x040fe20000041804 */
[----:B------:R-:W1:Y:S07]  /*8cf0*/  LDSM.16.MT88.4 R4, [R237+UR4+0x5900] ;  /* 0x00590004ed04783b */ /* 0x000e6e0008004200 */
[C---:B------:R-:W-:Y:S01]  /*8d00*/  HMMA.16816.F32.BF16 R140, R20.reuse, R142, R8 ;  /* 0x0000008e148c723c */ /* 0x040fe20000041808 */
[----:B------:R-:W5:Y:S07]  /*8d10*/  LDSM.16.MT88.4 R8, [R133+0x5900] ;  /* 0x005900008508783b */ /* 0x000f6e0000004200 */
[C---:B--2---:R-:W-:Y:S07]  /*8d20*/  HMMA.16816.F32.BF16 R52, R20.reuse, R24, R52 ;  /* 0x000000181434723c */ /* 0x044fee0000041834 */
[----:B------:R-:W-:Y:S01]  /*8d30*/  FADD.FTZ R24, R247, R2 ;  /* 0x00000002f7187221 */ /* 0x000fe20000010000 */
[C---:B------:R-:W-:Y:S04]  /*8d40*/  HMMA.16816.F32.BF16 R56, R20.reuse, R26, R56 ;  /* 0x0000001a1438723c */ /* 0x040fe80000041838 */
[----:B------:R-:W-:Y:S02]  /*8d50*/  FADD.FTZ R2, R242, R0 ;  /* 0x00000000f2027221 */ /* 0x000fe40000010000 */
[----:B------:R-:W-:Y:S02]  /*8d60*/  FADD.FTZ R0, R246, R24 ;  /* 0x00000018f6007221 */ /* 0x000fe40000010000 */
        /* <DEDUP_REMOVED lines=15> */
[----:B------:R-:W-:Y:S01]  /*8e60*/  FADD.FTZ R0, R203, R0 ;  /* 0x00000000cb007221 */ /* 0x000fe20000010000 */
[----:B----4-:R-:W-:Y:S01]  /*8e70*/  @P0 MOV R28, R144 ;  /* 0x00000090001c0202 */ /* 0x010fe20000000f00 */
[C---:B------:R-:W-:Y:S04]  /*8e80*/  HMMA.16816.F32.BF16 R80, R20.reuse, R30, R80 ;  /* 0x0000001e1450723c */ /* 0x040fe80000041850 */
[----:B------:R-:W-:Y:S02]  /*8e90*/  @P0 MOV R29, R147 ;  /* 0x00000093001d0202 */ /* 0x000fe40000000f00 */
[----:B------:R-:W-:Y:S01]  /*8ea0*/  LDSM.16.MT88.4 R144, [R237+UR4+0x8900] ;  /* 0x00890004ed90783b */ /* 0x000fe20008004200 */
[----:B------:R-:W-:Y:S01]  /*8eb0*/  FADD.FTZ R30, R200, R2 ;  /* 0x00000002c81e7221 */ /* 0x000fe20000010000 */
[C---:B------:R-:W-:Y:S04]  /*8ec0*/  HMMA.16816.F32.BF16 R84, R20.reuse, R44, R84 ;  /* 0x0000002c1454723c */ /* 0x040fe80000041854 */
[----:B------:R-:W-:Y:S02]  /*8ed0*/  FADD.FTZ R2, R194, R0 ;  /* 0x00000000c2027221 */ /* 0x000fe40000010000 */
[----:B------:R-:W-:Y:S02]  /*8ee0*/  FADD.FTZ R0, R182, R30 ;  /* 0x0000001eb6007221 */ /* 0x000fe40000010000 */
[C---:B------:R-:W-:Y:S04]  /*8ef0*/  HMMA.16816.F32.BF16 R88, R20.reuse, R46, R88 ;  /* 0x0000002e1458723c */ /* 0x040fe80000041858 */
[----:B------:R-:W-:Y:S04]  /*8f00*/  FADD.FTZ R2, R193, R2 ;  /* 0x00000002c1027221 */ /* 0x000fe80000010000 */
[C---:B-1----:R-:W-:Y:S07]  /*8f10*/  HMMA.16816.F32.BF16 R92, R20.reuse, R4, R92 ;  /* 0x00000004145c723c */ /* 0x042fee000004185c */
[----:B------:R-:W-:Y:S01]  /*8f20*/  MOV R4, UR22 ;  /* 0x0000001600047c02 */ /* 0x000fe20008000f00 */
[C---:B------:R-:W-:Y:S01]  /*8f30*/  HMMA.16816.F32.BF16 R96, R20.reuse, R6, R96 ;  /* 0x000000061460723c */ /* 0x040fe20000041860 */
[----:B------:R-:W-:Y:S03]  /*8f40*/  MOV R5, UR23 ;  /* 0x0000001700057c02 */ /* 0x000fe60008000f00 */
[----:B------:R-:W-:Y:S03]  /*8f50*/  @P0 IMAD.WIDE.U32 R28, R4, 0x60, R28 ;  /* 0x00000060041c0825 */ /* 0x000fe600078e001c */
[----:B------:R-:W1:Y:S01]  /*8f60*/  LDSM.16.MT88.4 R4, [R134+0x8900] ;  /* 0x008900008604783b */ /* 0x000e620000004200 */
[C---:B-----5:R-:W-:Y:S07]  /*8f70*/  HMMA.16816.F32.BF16 R100, R20.reuse, R8, R100 ;  /* 0x000000081464723c */ /* 0x060fee0000041864 */
[----:B------:R-:W-:Y:S01]  /*8f80*/  FADD.FTZ R8, R181, R0 ;  /* 0x00000000b5087221 */ /* 0x000fe20000010000 */
[C---:B------:R-:W-:Y:S04]  /*8f90*/  HMMA.16816.F32.BF16 R104, R20.reuse, R10, R104 ;  /* 0x0000000a1468723c */ /* 0x040fe80000041868 */
[----:B------:R-:W-:Y:S01]  /*8fa0*/  FADD.FTZ R0, R192, R2 ;  /* 0x00000002c0007221 */ /* 0x000fe20000010000 */
[----:B------:R-:W-:Y:S02]  /*8fb0*/  @P0 SHF.L.U32 R2, R28, 0x1, RZ ;  /* 0x000000011c020819 */ /* 0x000fe400000006ff */
[----:B------:R-:W-:Y:S01]  /*8fc0*/  FADD.FTZ R10, R179, R8 ;  /* 0x00000008b30a7221 */ /* 0x000fe20000010000 */
[C---:B--2---:R-:W-:Y:S04]  /*8fd0*/  HMMA.16816.F32.BF16 R108, R20.reuse, R24, R108 ;  /* 0x00000018146c723c */ /* 0x044fe8000004186c */
[----:B------:R-:W-:Y:S01]  /*8fe0*/  @P0 IADD3 R8, R29, UR16, RZ ;  /* 0x000000101d080c10 */ /* 0x000fe2000fffe0ff */
[----:B------:R-:W-:Y:S01]  /*8ff0*/  FADD.FTZ R9, R183, R0 ;  /* 0x00000000b7097221 */ /* 0x000fe20000010000 */
[----:B------:R-:W-:Y:S01]  /*9000*/  MOV R0, UR19 ;  /* 0x0000001300007c02 */ /* 0x000fe20008000f00 */
[----:B------:R-:W-:Y:S01]  /*9010*/  FADD.FTZ R29, R180, R10 ;  /* 0x0000000ab41d7221 */ /* 0x000fe20000010000 */
[C---:B------:R-:W-:Y:S01]  /*9020*/  HMMA.16816.F32.BF16 R112, R20.reuse, R26, R112 ;  /* 0x0000001a1470723c */ /* 0x040fe20000041870 */
[----:B------:R-:W-:Y:S02]  /*9030*/  @UP0 USHF.L.U64.HI UR16, UR6, 0x6, UR7 ;  /* 0x0000000606100899 */ /* 0x000fe40008010207 */
[----:B------:R-:W-:Y:S01]  /*9040*/  UISETP.GE.AND UP0, UPT, UR10, UR20, UPT ;  /* 0x000000140a00728c */ /* 0x000fe2000bf06270 */
[----:B------:R-:W-:Y:S01]  /*9050*/  @P0 SHF.L.U64.HI R28, R28, 0x1, R8 ;  /* 0x000000011c1c0819 */ /* 0x000fe20000010208 */
[----:B------:R-:W-:Y:S01]  /*9060*/  FADD.FTZ R30, R173, R9 ;  /* 0x00000009ad1e7221 */ /* 0x000fe20000010000 */
[----:B------:R-:W-:Y:S01]  /*9070*/  @P0 IADD3 R8, P5, R2, 0x80, RZ ;  /* 0x0000008002080810 */ /* 0x000fe20007fbe0ff */
[----:B------:R-:W-:Y:S01]  /*9080*/  @P0 IMAD R0, R0, 0x4800, R251 ;  /* 0x0000480000000824 */ /* 0x000fe200078e02fb */
[----:B------:R-:W-:Y:S01]  /*9090*/  @P0 IADD3 R24, P6, R2, c[0x0][0x1c8], RZ ;  /* 0x0000720002180a10 */ /* 0x000fe20007fde0ff */
[----:B------:R-:W-:Y:S01]  /*90a0*/  FADD.FTZ R30, R178, R30 ;  /* 0x0000001eb21e7221 */ /* 0x000fe20000010000 */
[----:B------:R-:W-:Y:S02]  /*90b0*/  UMOV UR20, UR18 ;  /* 0x0000001200147c82 */ /* 0x000fe40008000000 */
[----:B------:R-:W-:Y:S01]  /*90c0*/  @P0 IADD3 R26, P1, R8, c[0x0][0x1c8], RZ ;  /* 0x00007200081a0a10 */ /* 0x000fe20007f3e0ff */
[----:B------:R-:W-:Y:S01]  /*90d0*/  FADD.FTZ R29, R172, R29 ;  /* 0x0000001dac1d7221 */ /* 0x000fe20000010000 */
[----:B------:R2:W3:Y:S01]  /*90e0*/  LDSM.16.MT88.4 R8, [R133+0x8900] ;  /* 0x008900008508783b */ /* 0x0004e20000004200 */
[----:B------:R-:W-:Y:S01]  /*90f0*/  @P0 IADD3.X R25, R28, c[0x0][0x1cc], RZ, P6, !PT ;  /* 0x000073001c190a10 */ /* 0x000fe200037fe4ff */
[C---:B-1----:R-:W-:Y:S03]  /*9100*/  HMMA.16816.F32.BF16 R116, R20.reuse, R4, R116 ;  /* 0x000000041474723c */ /* 0x042fe60000041874 */
[----:B------:R-:W-:Y:S02]  /*9110*/  @P0 SHF.L.U32 R0, R0, 0x1, RZ ;  /* 0x0000000100000819 */ /* 0x000fe400000006ff */
[----:B------:R-:W-:Y:S02]  /*9120*/  @P0 IADD3.X R27, RZ, c[0x0][0x1cc], R28, P1, P5 ;  /* 0x00007300ff1b0a10 */ /* 0x000fe40000fea41c */
[----:B------:R-:W-:Y:S01]  /*9130*/  @P0 IADD3 R2, P5, R2, 0x100, RZ ;  /* 0x0000010002020810 */ /* 0x000fe20007fbe0ff */
[----:B------:R-:W-:Y:S01]  /*9140*/  @!PT LDS RZ, [RZ] ;  /* 0x00000000fffff984 */ /* 0x000fe20000000800 */
[----:B------:R-:W-:Y:S01]  /*9150*/  @!PT LDS RZ, [RZ] ;  /* 0x00000000fffff984 */ /* 0x000fe20000000800 */
[----:B------:R-:W-:Y:S01]  /*9160*/  @!PT LDS RZ, [RZ] ;  /* 0x00000000fffff984 */ /* 0x000fe20000000800 */
[----:B------:R1:W-:Y:S01]  /*9170*/  @P0 LDGSTS.E.BYPASS.LTC128B.128 [R0+0x12100], [R24.64], !P4 ;  /* 0x1210000018000fae */ /* 0x0003e2000e101d4c */
[C---:B------:R-:W-:Y:S03]  /*9180*/  HMMA.16816.F32.BF16 R120, R20.reuse, R6, R120 ;  /* 0x000000061478723c */ /* 0x040fe60000041878 */
[----:B------:R-:W-:Y:S02]  /*9190*/  FADD.FTZ R4, R175, R30 ;  /* 0x0000001eaf047221 */ /* 0x000fe40000010000 */
[----:B------:R-:W-:Y:S02]  /*91a0*/  FADD.FTZ R5, R171, R29 ;  /* 0x0000001dab057221 */ /* 0x000fe40000010000 */
[----:B------:R4:W-:Y:S01]  /*91b0*/  @P0 LDGSTS.E.BYPASS.LTC128B.128 [R0+0x15100], [R26.64], !P3 ;  /* 0x151000001a000fae */ /* 0x0009e2000d901d4c */
[----:B------:R-:W-:Y:S01]  /*91c0*/  @P0 IADD3 R6, P1, R2, c[0x0][0x1c8], RZ ;  /* 0x0000720002060a10 */ /* 0x000fe20007f3e0ff */
[----:B------:R-:W-:Y:S01]  /*91d0*/  FADD.FTZ R4, R174, R4 ;  /* 0x00000004ae047221 */ /* 0x000fe20000010000 */
[C---:B------:R-:W-:Y:S03]  /*91e0*/  HMMA.16816.F32.BF16 R124, R20.reuse, R144, R124 ;  /* 0x00000090147c723c */ /* 0x040fe6000004187c */
[----:B------:R-:W-:Y:S01]  /*91f0*/  @P0 IADD3.X R7, RZ, c[0x0][0x1cc], R28, P1, P5 ;  /* 0x00007300ff070a10 */ /* 0x000fe20000fea41c */
[----:B------:R-:W-:Y:S01]  /*9200*/  FADD.FTZ R5, R170, R5 ;  /* 0x00000005aa057221 */ /* 0x000fe20000010000 */
[----:B--2---:R-:W-:Y:S03]  /*9210*/  MOV R133, R3 ;  /* 0x0000000300857202 */ /* 0x004fe60000000f00 */
[----:B------:R2:W-:Y:S01]  /*9220*/  @P0 LDGSTS.E.BYPASS.LTC128B.128 [R0+0x18100], [R6.64], !P2 ;  /* 0x1810000006000fae */ /* 0x0005e2000d101d4c */
[----:B------:R-:W-:Y:S01]  /*9230*/  FADD.FTZ R2, R169, R5 ;  /* 0x00000005a9027221 */ /* 0x000fe20000010000 */
[C---:B------:R-:W-:Y:S03]  /*9240*/  HMMA.16816.F32.BF16 R144, R20.reuse, R146, R12 ;  /* 0x000000921490723c */ /* 0x040fe6000004180c */
[----:B------:R-:W-:Y:S01]  /*9250*/  FADD.FTZ R5, R168, R4 ;  /* 0x00000004a8057221 */ /* 0x000fe20000010000 */
[----:B------:R-:W-:Y:S01]  /*9260*/  @P0 IADD3 R4, P1, R24, UR14, RZ ;  /* 0x0000000e18040c10 */ /* 0x000fe2000ff3e0ff */
[----:B----4-:R-:W-:Y:S02]  /*9270*/  FADD.FTZ R26, R151, R2 ;  /* 0x00000002971a7221 */ /* 0x010fe40000010000 */
[----:B------:R-:W-:Y:S01]  /*9280*/  FADD.FTZ R2, R167, R5 ;  /* 0x00000005a7027221 */ /* 0x000fe20000010000 */
[----:B------:R-:W-:Y:S01]  /*9290*/  @P0 IADD3.X R5, R25, UR16, RZ, P1, !PT ;  /* 0x0000001019050c10 */ /* 0x000fe20008ffe4ff */
[----:B-1----:R-:W-:Y:S03]  /*92a0*/  FADD.FTZ R24, R150, R26 ;  /* 0x0000001a96187221 */ /* 0x002fe60000010000 */
[----:B------:R-:W-:Y:S01]  /*92b0*/  FADD.FTZ R2, R149, R2 ;  /* 0x0000000295027221 */ /* 0x000fe20000010000 */
[----:B------:R1:W-:Y:S03]  /*92c0*/  @P0 LDGSTS.E.BYPASS.LTC128B.128 [R0+0x13100], [R4.64], !P4 ;  /* 0x1310000004000fae */ /* 0x0003e6000e101d4c */
[----:B------:R-:W-:Y:S01]  /*92d0*/  FADD.FTZ R2, R166, R2 ;  /* 0x00000002a6027221 */ /* 0x000fe20000010000 */
[----:B--2---:R-:W-:Y:S01]  /*92e0*/  @P0 IADD3 R6, P1, R4, UR14, RZ ;  /* 0x0000000e04060c10 */ /* 0x004fe2000ff3e0ff */
[----:B------:R-:W-:Y:S02]  /*92f0*/  UIADD3 UR14, UR5, 0x1, URZ ;  /* 0x00000001050e7890 */ /* 0x000fe4000fffe03f */
[----:B------:R-:W-:Y:S01]  /*9300*/  FADD.FTZ R2, R164, R2 ;  /* 0x00000002a4027221 */ /* 0x000fe20000010000 */
[----:B------:R-:W-:Y:S01]  /*9310*/  @P0 IADD3.X R7, R5, UR16, RZ, P1, !PT ;  /* 0x0000001005070c10 */ /* 0x000fe20008ffe4ff */
[----:B------:R1:W-:Y:S01]  /*9320*/  @P0 LDGSTS.E.BYPASS.LTC128B.128 [R0+0x16100], [R4.64+0x80], !P3 ;  /* 0x1610008004000fae */ /* 0x0003e2000d901d4c */
[----:B------:R-:W-:Y:S01]  /*9330*/  USEL UR5, UR14, URZ, !UP1 ;  /* 0x0000003f0e057287 */ /* 0x000fe2000c800000 */
[----:B------:R-:W-:Y:S04]  /*9340*/  FADD.FTZ R2, R163, R2 ;  /* 0x00000002a3027221 */ /* 0x000fe80000010000 */
[----:B------:R-:W-:Y:S02]  /*9350*/  FADD.FTZ R2, R160, R2 ;  /* 0x00000002a0027221 */ /* 0x000fe40000010000 */
[----:B------:R1:W-:Y:S02]  /*9360*/  @P0 LDGSTS.E.BYPASS.LTC128B.128 [R0+0x19100], [R4.64+0x100], !P2 ;  /* 0x1910010004000fae */ /* 0x0003e4000d101d4c */
[----:B------:R-:W-:Y:S06]  /*9370*/  FADD.FTZ R249, R49, R2 ;  /* 0x0000000231f97221 */ /* 0x000fec0000010000 */
[----:B------:R2:W-:Y:S08]  /*9380*/  @P0 LDGSTS.E.BYPASS.LTC128B.128 [R0+0x14100], [R6.64], !P4 ;  /* 0x1410000006000fae */ /* 0x0005f0000e101d4c */
[----:B------:R2:W-:Y:S08]  /*9390*/  @P0 LDGSTS.E.BYPASS.LTC128B.128 [R0+0x17100], [R6.64+0x80], !P3 ;  /* 0x1710008006000fae */ /* 0x0005f0000d901d4c */
[----:B------:R2:W-:Y:S01]  /*93a0*/  @P0 LDGSTS.E.BYPASS.LTC128B.128 [R0+0x1a100], [R6.64+0x100], !P2 ;  /* 0x1a10010006000fae */ /* 0x0005e2000d101d4c */
[----:B------:R-:W-:Y:S01]  /*93b0*/  PLOP3.LUT P0, PT, PT, PT, UP0, 0x80, 0x0 ;  /* 0x000000000000781c */ /* 0x000fe20003f0f008 */
[----:B-1----:R-:W-:Y:S02]  /*93c0*/  FADD.FTZ R4, R148, R24 ;  /* 0x0000001894047221 */ /* 0x002fe40000010000 */
[C---:B---3--:R-:W-:Y:S04]  /*93d0*/  HMMA.16816.F32.BF16 R148, R20.reuse, R8, R16 ;  /* 0x000000081494723c */ /* 0x048fe80000041810 */
[----:B------:R-:W0:Y:S04]  /*93e0*/  LDGDEPBAR ;  /* 0x00000000000079af */ /* 0x000e280000000000 */
[----:B------:R-:W-:Y:S04]  /*93f0*/  HMMA.16816.F32.BF16 R128, R20, R10, R128 ;  /* 0x0000000a1480723c */ /* 0x000fe80000041880 */
[----:B--2---:R-:W-:Y:S04]  /*9400*/  FADD.FTZ R0, R165, R4 ;  /* 0x00000004a5007221 */ /* 0x004fe80000010000 */
[----:B------:R-:W-:Y:S04]  /*9410*/  FADD.FTZ R0, R162, R0 ;  /* 0x00000000a2007221 */ /* 0x000fe80000010000 */
[----:B------:R-:W-:Y:S04]  /*9420*/  FADD.FTZ R0, R161, R0 ;  /* 0x00000000a1007221 */ /* 0x000fe80000010000 */
[----:B------:R-:W-:Y:S04]  /*9430*/  FADD.FTZ R0, R50, R0 ;  /* 0x0000000032007221 */ /* 0x000fe80000010000 */
[----:B------:R-:W-:Y:S01]  /*9440*/  FADD.FTZ R250, R48, R0 ;  /* 0x0000000030fa7221 */ /* 0x000fe20000010000 */
[----:B------:R-:W-:Y:S01]  /*9450*/  MOV R0, R132 ;  /* 0x0000008400007202 */ /* 0x000fe20000000f00 */
[----:B------:R-:W-:-:S05]  /*9460*/  @!P0 BRA `(.L_x_3684) ;  /* 0xffffc91000008947 */ /* 0x000fca000383ffff */
.L_x_3683:
[----:B-1----:R-:W1:Y:S01]  /*9470*/  SHFL.BFLY PT, R6, R249, 0x2, 0x1f ;  /* 0x0c401f00f9067f89 */ /* 0x002e6200000e0000 */
[----:B------:R-:W-:-:S02]  /*9480*/  MOV R2, RZ ;  /* 0x000000ff00027202 */ /* 0x000fc40000000f00 */
[----:B------:R-:W-:Y:S01]  /*9490*/  MOV R16, 0xff800000 ;  /* 0xff80000000107802 */ /* 0x000fe20000000f00 */
[----:B------:R-:W2:Y:S01]  /*94a0*/  SHFL.BFLY PT, R7, R250, 0x2, 0x1f ;  /* 0x0c401f00fa077f89 */ /* 0x000ea200000e0000 */
[----:B------:R-:W-:Y:S02]  /*94b0*/  MOV R17, 0xff800000 ;  /* 0xff80000000117802 */ /* 0x000fe40000000f00 */
[----:B------:R-:W-:Y:S01]  /*94c0*/  PLOP3.LUT P2, PT, PT, PT, PT, 0x8, 0x0 ;  /* 0x000000000000781c */ /* 0x000fe20003f4e170 */
[----:B-1----:R-:W-:Y:S02]  /*94d0*/  FADD.FTZ R6, R6, R249 ;  /* 0x000000f906067221 */ /* 0x002fe40000010000 */
[----:B--2---:R-:W-:-:S03]  /*94e0*/  FADD.FTZ R7, R7, R250 ;  /* 0x000000fa07077221 */ /* 0x004fc60000010000 */
[----:B------:R-:W1:Y:S04]  /*94f0*/  SHFL.BFLY PT, R0, R6, 0x1, 0x1f ;  /* 0x0c201f0006007f89 */ /* 0x000e6800000e0000 */
        /* <DEDUP_REMOVED lines=114> */
.L_x_3679:
        /* <DEDUP_REMOVED lines=262> */
.L_x_3687:
[----:B------:R-:W-:Y:S05]  /*ac80*/  BSYNC B0 ;  /* 0x0000000000007941 */ /* 0x000fea0003800000 */
.L_x_3686:
        /* <DEDUP_REMOVED lines=146> */
.L_x_3685:
        /* <DEDUP_REMOVED lines=50> */
.L_x_3688:
        /* <DEDUP_REMOVED lines=11> */
.L_x_5025:


//--------------------- .text._ZN7cutlass13device_kernelIN5flash19enable_sm80_to_sm89INS1_16FlashAttnFwdSm80INS1_25CollectiveMainloopFwdSm80ILi8ELi2ELb0EN4cute5tupleIJNS5_1CILi128EEENS7_ILi64EEENS7_ILi192EEEEEELi192ENS_10bfloat16_tEfNS_4arch4Sm80ELb0ELb0ELb0ELb1ELb0ELb0ELb1ELb1EEENS1_21CollectiveEpilogueFwdINS6_IJS8_SA_S9_EEENS6_IJNS7_ILi1EEESI_SI_EEESC_SE_Li256ELb1ELb1ELb1ELb0EEENS1_36VarlenDynamicPersistentTileSchedulerILi128ELi64ELi256ELi256ELb1ELb1ELb0ELb0ELb1ELb1EEEEEEEEEvNT_6ParamsE --------------------------
	.section	.text._ZN7cutlass13device_kernelIN5flash19enable_sm80_to_sm89INS1_16FlashAttnFwdSm80INS1_25CollectiveMainloopFwdSm80ILi8ELi2ELb0EN4cute5tupleIJNS5_1CILi128EEENS7_ILi64EEENS7_ILi192EEEEEELi192ENS_10bfloat16_tEfNS_4arch4Sm80ELb0ELb0ELb0ELb1ELb0ELb0ELb1ELb1EEENS1_21CollectiveEpilogueFwdINS6_IJS8_SA_S9_EEENS6_IJNS7_ILi1EEESI_SI_EEESC_SE_Li256ELb1ELb1ELb1ELb0EEENS1_36VarlenDynamicPersistentTileSchedulerILi128ELi64ELi256ELi256ELb1ELb1ELb0ELb0ELb1ELb1EEEEEEEEEvNT_6ParamsE,"ax",@progbits
	.sectioninfo	@"SHI_REGISTERS=255"
	.align	128
.text._ZN7cutlass13device_kernelIN5flash19enable_sm80_to_sm89INS1_16FlashAttnFwdSm80INS1_25CollectiveMainloopFwdSm80ILi8ELi2ELb0EN4cute5tupleIJNS5_1CILi128EEENS7_ILi64EEENS7_ILi192EEEEEELi192ENS_10bfloat16_tEfNS_4arch4Sm80ELb0ELb0ELb0ELb1ELb0ELb0ELb1ELb1EEENS1_21CollectiveEpilogueFwdINS6_IJS8_SA_S9_EEENS6_IJNS7_ILi1EEESI_SI_EEESC_SE_Li256ELb1ELb1ELb1ELb0EEENS1_36VarlenDynamicPersistentTileSchedulerILi128ELi64ELi256ELi256ELb1ELb1ELb0ELb0ELb1ELb1EEEEEEEEEvNT_6ParamsE:
        .type           _ZN7cutlass13device_kernelIN5flash19enable_sm80_to_sm89INS1_16FlashAttnFwdSm80INS1_25CollectiveMainloopFwdSm80ILi8ELi2ELb0EN4cute5tupleIJNS5_1CILi128EEENS7_ILi64EEENS7_ILi192EEEEEELi192ENS_10bfloat16_tEfNS_4arch4Sm80ELb0ELb0ELb0ELb1ELb0ELb0ELb1ELb1EEENS1_21CollectiveEpilogueFwdINS6_IJS8_SA_S9_EEENS6_IJNS7_ILi1EEESI_SI_EEESC_SE_Li256ELb1ELb1ELb1ELb0EEENS1_36VarlenDynamicPersistentTileSchedulerILi128ELi64ELi256ELi256ELb1ELb1ELb0ELb0ELb1ELb1EEEEEEEEEvNT_6ParamsE,@function
        .size           _ZN7cutlass13device_kernelIN5flash19enable_sm80_to_sm89INS1_16FlashAttnFwdSm80INS1_25CollectiveMainloopFwdSm80ILi8ELi2ELb0EN4cute5tupleIJNS5_1CILi128EEENS7_ILi64EEENS7_ILi192EEEEEELi192ENS_10bfloat16_tEfNS_4arch4Sm80ELb0ELb0ELb0ELb1ELb0ELb0ELb1ELb1EEENS1_21CollectiveEpilogueFwdINS6_IJS8_SA_S9_EEENS6_IJNS7_ILi1EEESI_SI_EEESC_SE_Li256ELb1ELb1ELb1ELb0EEENS1_36VarlenDynamicPersistentTileSchedulerILi128ELi64ELi256ELi256ELb1ELb1ELb0ELb0ELb1ELb1EEEEEEEEEvNT_6ParamsE,(.L_x_5026 - _ZN7cutlass13device_kernelIN5flash19enable_sm80_to_sm89INS1_16FlashAttnFwdSm80INS1_25CollectiveMainloopFwdSm80ILi8ELi2ELb0EN4cute5tupleIJNS5_1CILi128EEENS7_ILi64EEENS7_ILi192EEEEEELi192ENS_10bfloat16_tEfNS_4arch4Sm80ELb0ELb0ELb0ELb1ELb0ELb0ELb1ELb1EEENS1_21CollectiveEpilogueFwdINS6_IJS8_SA_S9_EEENS6_IJNS7_ILi1EEESI_SI_EEESC_SE_Li256ELb1ELb1ELb1ELb0EEENS1_36VarlenDynamicPersistentTileSchedulerILi128ELi64ELi256ELi256ELb1ELb1ELb0ELb0ELb1ELb1EEEEEEEEEvNT_6ParamsE)
        .other          _ZN7cutlass13device_kernelIN5flash19enable_sm80_to_sm89INS1_16FlashAttnFwdSm80INS1_25CollectiveMainloopFwdSm80ILi8ELi2ELb0EN4cute5tupleIJNS5_1CILi128EEENS7_ILi64EEENS7_ILi192EEEEEELi192ENS_10bfloat16_tEfNS_4arch4Sm80ELb0ELb0ELb0ELb1ELb0ELb0ELb1ELb1EEENS1_21CollectiveEpilogueFwdINS6_IJS8_SA_S9_EEENS6_IJNS7_ILi1EEESI_SI_EEESC_SE_Li256ELb1ELb1ELb1ELb0EEENS1_36VarlenDynamicPersistentTileSchedulerILi128ELi64ELi256ELi256ELb1ELb1ELb0ELb0ELb1ELb1EEEEEEEEEvNT_6ParamsE,@"STO_CUDA_ENTRY STV_DEFAULT"
_ZN7cutlass13device_kernelIN5flash19enable_sm80_to_sm89INS1_16FlashAttnFwdSm80INS1_25CollectiveMainloopFwdSm80ILi8ELi2ELb0EN4cute5tupleIJNS5_1CILi128EEENS7_ILi64EEENS7_ILi192EEEEEELi192ENS_10bfloat16_tEfNS_4arch4Sm80ELb0ELb0ELb0ELb1ELb0ELb0ELb1ELb1EEENS1_21CollectiveEpilogueFwdINS6_IJS8_SA_S9_EEENS6_IJNS7_ILi1EEESI_SI_EEESC_SE_Li256ELb1ELb1ELb1ELb0EEENS1_36VarlenDynamicPersistentTileSchedulerILi128ELi64ELi256ELi256ELb1ELb1ELb0ELb0ELb1ELb1EEEEEEEEEvNT_6ParamsE:
        /* <DEDUP_REMOVED lines=15> */
[----:B------:R-:W-:Y:S01]  /*00f0*/  IMAD.MOV.U32 R12, RZ, RZ, RZ ;  /* 0x000000ffff0c7224 */ /* 0x000fe200078e00ff */
[----:B------:R-:W-:-:S02]  /*0100*/  CS2R R4, SRZ ;  /* 0x0000000000047805 */ /* 0x000fc4000001ff00 */
        /* <DEDUP_REMOVED lines=13> */
[----:B------:R-:W-:Y:S01]  /*01e0*/  ISETP.GE.U32.AND P1, PT, R3, 0x10, PT ;  /* 0x000000100300780c */ /* 0x000fe20003f26070 */
[----:B--2---:R-:W-:-:S05]  /*01f0*/  IMAD R0, R12, R5, RZ ;  /* 0x000000050c007224 */ /* 0x004fca00078e02ff */
        /* <DEDUP_REMOVED lines=18> */
[----:B---3--:R-:W-:-:S13]  /*0320*/  ISETP.GT.AND P0, PT, R2, UR4, PT ;  /* 0x0000000402007c0c */ /* 0x008fda000bf04270 */
[----:B------:R-:W-:Y:S05]  /*0330*/  @P0 BRA `(.L_x_3690) ;  /* 0x0000026000000947 */ /* 0x000fea0003800000 */
[----:B------:R-:W-:Y:S02]  /*0340*/  MOV R2, R7 ;  /* 0x0000000700027202 */ /* 0x000fe40000000f00 */
[----:B------:R-:W-:-:S04]  /*0350*/  MOV R4, RZ ;  /* 0x000000ff00047202 */ /* 0x000fc80000000f00 */
.L_x_3694:
        /* <DEDUP_REMOVED lines=16> */
.L_x_3787:
        /* <DEDUP_REMOVED lines=16> */
.L_x_3788:
[----:B---3--:R-:W-:-:S05]  /*0560*/  IMAD R7, R7, c[0x0][0x538], RZ ;  /* 0x00014e0007077a24 */ /* 0x008fca00078e02ff */
[----:B------:R-:W-:-:S04]  /*0570*/  IADD3 R2, R7, R2, RZ ;  /* 0x0000000207027210 */ /* 0x000fc80007ffe0ff */
[----:B------:R-:W-:-:S13]  /*0580*/  ISETP.GT.AND P0, PT, R2, UR4, PT ;  /* 0x0000000402007c0c */ /* 0x000fda000bf04270 */
[----:B-12---:R-:W-:Y:S05]  /*0590*/  @!P0 BRA `(.L_x_3694) ;  /* 0xfffffdc000008947 */ /* 0x006fea000383ffff */
.L_x_3690:
[----:B-1----:R-:W-:-:S05]  /*05a0*/  IADD3 R188, -R7, R2, RZ ;  /* 0x0000000207bc7210 */ /* 0x002fca0007ffe1ff */
[----:B------:R-:W-:-:S05]  /*05b0*/  IMAD R0, R15, c[0x0][0x538], R188 ;  /* 0x00014e000f007a24 */ /* 0x000fca00078e02bc */
[----:B------:R-:W-:Y:S01]  /*05c0*/  ISETP.GT.AND P0, PT, R0, UR4, PT ;  /* 0x0000000400007c0c */ /* 0x000fe2000bf04270 */
[----:B------:R-:W-:-:S12]  /*05d0*/  BRA.DIV ~URZ, `(.L_x_3695) ;  /* 0x0000b8227f007947 */ /* 0x000fd8000b800000 */
[----:B------:R-:W-:-:S04]  /*05e0*/  VOTE.ANY R13, PT, !P0 ;  /* 0x00000000000d7806 */ /* 0x000fc800040e0100 */
.L_x_3789:
[----:B------:R1:W2:Y:S01]  /*05f0*/  POPC R191, R13 ;  /* 0x0000000d00bf7309 */ /* 0x0002a20000000000 */
[----:B------:R-:W-:Y:S05]  /*0600*/  BRA.DIV ~URZ, `(.L_x_3696) ;  /* 0x0000b8327f007947 */ /* 0x000fea000b800000 */
[----:B--2---:R2:W3:Y:S01]  /*0610*/  SHFL.IDX PT, R12, R12, R191, 0x1f ;  /* 0x00001fbf0c0c7589 */ /* 0x0044e200000e0000 */
[----:B------:R-:W-:-:S03]  /*0620*/  MOV R17, RZ ;  /* 0x000000ff00117202 */ /* 0x000fc60000000f00 */
[----:B------:R2:W4:Y:S04]  /*0630*/  SHFL.IDX PT, R5, R5, R191, 0x1f ;  /* 0x00001fbf05057589 */ /* 0x00052800000e0000 */
.L_x_3790:
[----:B------:R-:W-:Y:S01]  /*0640*/  ISETP.NE.AND P0, PT, R13, RZ, PT ;  /* 0x000000ff0d00720c */ /* 0x000fe20003f05270 */
[----:B------:R-:W-:-:S12]  /*0650*/  BSSY B0, `(.L_x_3697) ;  /* 0x0000005000007945 */ /* 0x000fd80003800000 */
[----:B------:R-:W-:Y:S05]  /*0660*/  @!P0 BRA `(.L_x_3698) ;  /* 0x0000003000008947 */ /* 0x000fea0003800000 */
[----:B------:R-:W-:Y:S01]  /*0670*/  IADD3 R6, R191, -0x1, RZ ;  /* 0xffffffffbf067810 */ /* 0x000fe20007ffe0ff */
[----:B------:R-:W-:Y:S05]  /*0680*/  BRA.DIV ~URZ, `(.L_x_3699) ;  /* 0x0000b8927f007947 */ /* 0x000fea000b800000 */
[----:B------:R1:W2:Y:S02]  /*0690*/  SHFL.IDX PT, R17, R15, R6, 0x1f ;  /* 0x00001f060f117589 */ /* 0x0002a400000e0000 */
.L_x_3698:
[----:B------:R-:W-:Y:S05]  /*06a0*/  BSYNC B0 ;  /* 0x0000000000007941 */ /* 0x000fea0003800000 */
.L_x_3697:
[-C--:B---3--:R-:W-:Y:S01]  /*06b0*/  IABS R0, R12.reuse ;  /* 0x0000000c00007213 */ /* 0x088fe20000000000 */
[----:B--2---:R-:W-:Y:S01]  /*06c0*/  IMAD R188, R17, c[0x0][0x538], R188 ;  /* 0x00014e0011bc7a24 */ /* 0x004fe200078e02bc */
[----:B----4-:R-:W-:Y:S02]  /*06d0*/  IABS R9, R5 ;  /* 0x0000000500097213 */ /* 0x010fe40000000000 */
[----:B------:R-:W2:Y:S01]  /*06e0*/  I2F.RP R8, R0 ;  /* 0x0000000000087306 */ /* 0x000ea20000209400 */
[----:B------:R-:W-:Y:S02]  /*06f0*/  IABS R2, R12 ;  /* 0x0000000c00027213 */ /* 0x000fe40000000000 */
[----:B------:R-:W-:Y:S02]  /*0700*/  IADD3 R189, -R188, UR4, RZ ;  /* 0x00000004bcbd7c10 */ /* 0x000fe4000fffe1ff */
[----:B------:R-:W-:Y:S01]  /*0710*/  IADD3 R191, R191, R4, RZ ;  /* 0x00000004bfbf7210 */ /* 0x000fe20007ffe0ff */
[----:B------:R-:W-:-:S02]  /*0720*/  IMAD.MOV R2, RZ, RZ, -R2 ;  /* 0x000000ffff027224 */ /* 0x000fc400078e0a02 */
[----:B------:R-:W3:Y:S08]  /*0730*/  I2F.RP R10, R9 ;  /* 0x00000009000a7306 */ /* 0x000ef00000209400 */
[----:B-12---:R-:W1:Y:S08]  /*0740*/  MUFU.RCP R6, R8 ;  /* 0x0000000800067308 */ /* 0x006e700000001000 */
[----:B---3--:R-:W2:Y:S01]  /*0750*/  MUFU.RCP R10, R10 ;  /* 0x0000000a000a7308 */ /* 0x008ea20000001000 */
[----:B-1----:R-:W-:-:S02]  /*0760*/  IADD3 R6, R6, 0xffffffe, RZ ;  /* 0x0ffffffe06067810 */ /* 0x002fc40007ffe0ff */
[----:B------:R-:W-:-:S05]  /*0770*/  IABS R8, R189 ;  /* 0x000000bd00087213 */ /* 0x000fca0000000000 */
        /* <DEDUP_REMOVED lines=9> */
[----:B------:R-:W-:Y:S02]  /*0810*/  IMAD R7, R6, R2, R8 ;  /* 0x0000000206077224 */ /* 0x000fe400078e0208 */
[----:B---3--:R-:W-:-:S03]  /*0820*/  IMAD.MOV R2, RZ, RZ, -R15 ;  /* 0x000000ffff027224 */ /* 0x008fc600078e0a0f */
[----:B------:R-:W-:-:S13]  /*0830*/  ISETP.GT.U32.AND P1, PT, R0, R7, PT ;  /* 0x000000070000720c */ /* 0x000fda0003f24070 */
        /* <DEDUP_REMOVED lines=33> */
.L_x_3691:
[----:B-1----:R-:W-:Y:S01]  /*0a50*/  IMAD.MOV.U32 R189, RZ, RZ, RZ ;  /* 0x000000ffffbd7224 */ /* 0x002fe200078e00ff */
[----:B------:R-:W-:Y:S01]  /*0a60*/  MOV R190, RZ ;  /* 0x000000ff00be7202 */ /* 0x000fe20000000f00 */
[----:B------:R-:W-:Y:S01]  /*0a70*/  IMAD.U32 R188, RZ, RZ, UR4 ;  /* 0x00000004ffbc7e24 */ /* 0x000fe2000f8e00ff */
[----:B------:R-:W-:Y:S02]  /*0a80*/  MOV R191, c[0x0][0x53c] ;  /* 0x00014f0000bf7a02 */ /* 0x000fe40000000f00 */
.L_x_3700:
[----:B------:R-:W-:Y:S01]  /*0a90*/  ISETP.NE.AND P0, PT, R3, RZ, PT ;  /* 0x000000ff0300720c */ /* 0x000fe20003f05270 */
[----:B------:R-:W-:-:S12]  /*0aa0*/  WARPSYNC 0xffffffff ;  /* 0xffffffff00007948 */ /* 0x000fd80003800000 */
[----:B------:R1:W-:Y:S04]  /*0ab0*/  @!P0 STS.128 [0x24100], R188 ;  /* 0x024100bcff008388 */ /* 0x0003e80000000c00 */
[----:B------:R-:W-:Y:S06]  /*0ac0*/  BAR.ARV 0x5, 0x100 ;  /* 0x0144000000007b1d */ /* 0x000fec0000002000 */
.L_x_3689:
[----:B-1----:R-:W-:-:S13]  /*0ad0*/  ISETP.GE.AND P0, PT, R191, c[0x0][0x53c], PT ;  /* 0x00014f00bf007a0c */ /* 0x002fda0003f06270 */
        /* <DEDUP_REMOVED lines=10> */
[-C--:B------:R-:W-:Y:S02]  /*0b80*/  LEA.HI R0, R7, R134.reuse, RZ, 0x3 ;  /* 0x0000008607007211 */ /* 0x080fe400078f18ff */
[----:B------:R-:W-:Y:S01]  /*0b90*/  LOP3.LUT R5, R5, 0xfffffff8, RZ, 0xc0, !PT ;  /* 0xfffffff805057812 */ /* 0x000fe200078ec0ff */
[----:B------:R-:W-:Y:S01]  /*0ba0*/  IMAD.IADD R4, R3, 0x1, -R4 ;  /* 0x0000000103047824 */ /* 0x000fe200078e0a04 */
[----:B------:R-:W-:Y:S02]  /*0bb0*/  SHF.R.S32.HI R195, RZ, 0x3, R0 ;  /* 0x00000003ffc37819 */ /* 0x000fe40000011400 */
[----:B------:R-:W-:Y:S01]  /*0bc0*/  LOP3.LUT R3, R0, 0xfffffff8, RZ, 0xc0, !PT ;  /* 0xfffffff800037812 */ /* 0x000fe200078ec0ff */
[----:B------:R-:W-:Y:S01]  /*0bd0*/  IMAD.IADD R5, R2, 0x1, -R5 ;  /* 0x0000000102057824 */ /* 0x000fe200078e0a05 */
[----:B------:R-:W-:Y:S01]  /*0be0*/  LOP3.LUT R9, R9, 0xfffffff0, RZ, 0xc0, !PT ;  /* 0xfffffff009097812 */ /* 0x000fe200078ec0ff */
[----:B------:R-:W-:Y:S01]  /*0bf0*/  IMAD.SHL.U32 R8, R195, 0x40, RZ ;  /* 0x00000040c3087824 */ /* 0x000fe200078e00ff */
[CC--:B------:R-:W-:Y:S01]  /*0c00*/  LEA.HI R2, R7.reuse, R134.reuse, RZ, 0x6 ;  /* 0x0000008607027211 */ /* 0x0c0fe200078f30ff */
[C---:B------:R-:W-:Y:S01]  /*0c10*/  IMAD.IADD R184, R134.reuse, 0x1, -R3 ;  /* 0x0000000186b87824 */ /* 0x040fe200078e0a03 */
[----:B------:R-:W-:Y:S01]  /*0c20*/  LEA.HI R7, R7, R134, RZ, 0x5 ;  /* 0x0000008607077211 */ /* 0x000fe200078f28ff */
[----:B------:R-:W-:Y:S01]  /*0c30*/  IMAD.IADD R6, R134, 0x1, -R9 ;  /* 0x0000000186067824 */ /* 0x000fe200078e0a09 */
[----:B------:R-:W-:Y:S01]  /*0c40*/  LOP3.LUT R3, R8, 0x1c0, RZ, 0xc0, !PT ;  /* 0x000001c008037812 */ /* 0x000fe200078ec0ff */
[----:B------:R-:W-:Y:S01]  /*0c50*/  IMAD.SHL.U32 R2, R2, 0x8, RZ ;  /* 0x0000000802027824 */ /* 0x000fe200078e00ff */
[----:B------:R-:W-:Y:S01]  /*0c60*/  LOP3.LUT R205, R7, 0xffffffe0, RZ, 0xc0, !PT ;  /* 0xffffffe007cd7812 */ /* 0x000fe200078ec0ff */
[----:B------:R-:W-:Y:S01]  /*0c70*/  IMAD.SHL.U32 R210, R184, 0x8, RZ ;  /* 0x00000008b8d27824 */ /* 0x000fe200078e00ff */
[----:B------:R-:W-:-:S02]  /*0c80*/  SHF.R.S32.HI R9, RZ, 0x1f, R6 ;  /* 0x0000001fff097819 */ /* 0x000fc40000011406 */
[----:B------:R-:W-:Y:S01]  /*0c90*/  LOP3.LUT R2, R2, 0x7ffffe00, RZ, 0xc0, !PT ;  /* 0x7ffffe0002027812 */ /* 0x000fe200078ec0ff */
[----:B------:R-:W-:Y:S01]  /*0ca0*/  IMAD.IADD R205, R134, 0x1, -R205 ;  /* 0x0000000186cd7824 */ /* 0x000fe200078e0acd */
[----:B------:R-:W-:Y:S02]  /*0cb0*/  SHF.R.U32.HI R203, RZ, 0x3, R3 ;  /* 0x00000003ffcb7819 */ /* 0x000fe40000011603 */
[----:B------:R-:W-:Y:S01]  /*0cc0*/  LOP3.LUT R8, R3, 0x38, R210, 0xf8, !PT ;  /* 0x0000003803087812 */ /* 0x000fe200078ef8d2 */
[----:B------:R-:W-:Y:S01]  /*0cd0*/  IMAD.SHL.U32 R3, R184, 0x40, RZ ;  /* 0x00000040b8037824 */ /* 0x000fe200078e00ff */
[----:B------:R-:W-:Y:S02]  /*0ce0*/  LEA.HI R9, R9, R6, RZ, 0x3 ;  /* 0x0000000609097211 */ /* 0x000fe400078f18ff */
[----:B------:R-:W-:Y:S02]  /*0cf0*/  LOP3.LUT R203, R2, R8, R203, 0xf6, !PT ;  /* 0x0000000802cb7212 */ /* 0x000fe400078ef6cb */
[----:B------:R-:W-:-:S02]  /*0d00*/  SHF.R.S32.HI R8, RZ, 0x5, R7 ;  /* 0x00000005ff087819 */ /* 0x000fc40000011407 */
[----:B------:R-:W-:Y:S01]  /*0d10*/  SHF.R.S32.HI R7, RZ, 0x1f, R7 ;  /* 0x0000001fff077819 */ /* 0x000fe20000011407 */
[----:B------:R-:W-:Y:S01]  /*0d20*/  IMAD.SHL.U32 R203, R203, 0x2, RZ ;  /* 0x00000002cbcb7824 */ /* 0x000fe200078e00ff */
[C---:B------:R-:W-:Y:S01]  /*0d30*/  LOP3.LUT R13, R9.reuse, 0xfffffff8, RZ, 0xc0, !PT ;  /* 0xfffffff8090d7812 */ /* 0x040fe200078ec0ff */
[----:B------:R-:W-:Y:S01]  /*0d40*/  IMAD.SHL.U32 R9, R9, 0x40, RZ ;  /* 0x0000004009097824 */ /* 0x000fe200078e00ff */
[----:B------:R-:W-:Y:S02]  /*0d50*/  LOP3.LUT R3, R3, 0x1c0, RZ, 0xc0, !PT ;  /* 0x000001c003037812 */ /* 0x000fe400078ec0ff */
[----:B------:R-:W-:Y:S01]  /*0d60*/  LEA.HI R7, R7, R8, RZ, 0x3 ;  /* 0x0000000807077211 */ /* 0x000fe200078f18ff */
[----:B------:R-:W-:Y:S01]  /*0d70*/  IMAD.IADD R6, R6, 0x1, -R13 ;  /* 0x0000000106067824 */ /* 0x000fe200078e0a0d */
[----:B------:R-:W-:Y:S02]  /*0d80*/  SHF.R.S32.HI R204, RZ, 0x1f, R205 ;  /* 0x0000001fffcc7819 */ /* 0x000fe400000114cd */
[----:B------:R-:W-:Y:S01]  /*0d90*/  LOP3.LUT R10, R5, 0x1, RZ, 0xc0, !PT ;  /* 0x00000001050a7812 */ /* 0x000fe200078ec0ff */
[----:B------:R-:W-:Y:S01]  /*0da0*/  IMAD.SHL.U32 R2, R6, 0x40, RZ ;  /* 0x0000004006027824 */ /* 0x000fe200078e00ff */
[----:B------:R-:W-:-:S02]  /*0db0*/  LOP3.LUT R0, R3, 0x8, R0, 0xf8, !PT ;  /* 0x0000000803007812 */ /* 0x000fc400078ef800 */
[----:B------:R-:W-:Y:S02]  /*0dc0*/  SHF.R.U32.HI R3, RZ, 0x3, R3 ;  /* 0x00000003ff037819 */ /* 0x000fe40000011603 */
[----:B------:R-:W-:Y:S02]  /*0dd0*/  LOP3.LUT R11, R11, 0xfffffffc, RZ, 0xc0, !PT ;  /* 0xfffffffc0b0b7812 */ /* 0x000fe400078ec0ff */
[----:B------:R-:W-:Y:S02]  /*0de0*/  LOP3.LUT R7, R7, 0xffffff8, RZ, 0xc0, !PT ;  /* 0x0ffffff807077812 */ /* 0x000fe400078ec0ff */
[----:B------:R-:W-:Y:S02]  /*0df0*/  LEA.HI R204, R204, R205, RZ, 0x2 ;  /* 0x000000cdcccc7211 */ /* 0x000fe400078f10ff */
[----:B------:R-:W-:Y:S01]  /*0e00*/  ISETP.NE.U32.AND P3, PT, R10, 0x1, PT ;  /* 0x000000010a00780c */ /* 0x000fe20003f65070 */
[C---:B------:R-:W-:Y:S01]  /*0e10*/  IMAD.SHL.U32 R10, R5.reuse, 0x40, RZ ;  /* 0x00000040050a7824 */ /* 0x040fe200078e00ff */
[----:B------:R-:W-:Y:S01]  /*0e20*/  LOP3.LUT R3, R0, R3, RZ, 0x3c, !PT ;  /* 0x0000000300037212 */ /* 0x000fe200078e3cff */
[----:B------:R-:W-:Y:S01]  /*0e30*/  IMAD.IADD R0, R134, 0x1, -R11 ;  /* 0x0000000186007824 */ /* 0x000fe200078e0a0b */
[----:B------:R-:W-:Y:S01]  /*0e40*/  SHF.R.S32.HI R208, RZ, 0x2, R204 ;  /* 0x00000002ffd07819 */ /* 0x000fe200000114cc */
[----:B------:R-:W-:Y:S01]  /*0e50*/  IMAD.IADD R7, R8, 0x1, -R7 ;  /* 0x0000000108077824 */ /* 0x000fe200078e0a07 */
[----:B------:R-:W-:Y:S01]  /*0e60*/  R2P PR, R5, 0x6 ;  /* 0x0000000605007804 */ /* 0x000fe20000000000 */
[----:B------:R-:W-:Y:S01]  /*0e70*/  IMAD.SHL.U32 R11, R4, 0x8, RZ ;  /* 0x00000008040b7824 */ /* 0x000fe200078e00ff */
[----:B------:R-:W-:Y:S01]  /*0e80*/  LOP3.LUT R10, R10, 0x1c0, RZ, 0xc0, !PT ;  /* 0x000001c00a0a7812 */ /* 0x000fe200078ec0ff */
[----:B------:R-:W-:Y:S01]  /*0e90*/  IMAD.SHL.U32 R5, R8, 0x400, RZ ;  /* 0x0000040008057824 */ /* 0x000fe200078e00ff */
[----:B------:R-:W-:Y:S01]  /*0ea0*/  LOP3.LUT R2, R2, 0x1c0, RZ, 0xc0, !PT ;  /* 0x000001c002027812 */ /* 0x000fe200078ec0ff */
[----:B------:R-:W-:Y:S01]  /*0eb0*/  IMAD R208, R7, 0x10, R208 ;  /* 0x0000001007d07824 */ /* 0x000fe200078e02d0 */
[C---:B------:R-:W-:Y:S01]  /*0ec0*/  LEA.HI R7, R0.reuse, R0, RZ, 0x1 ;  /* 0x0000000000077211 */ /* 0x040fe200078f08ff */
[----:B------:R-:W-:Y:S01]  /*0ed0*/  IMAD R221, R0, 0x2, R5 ;  /* 0x0000000200dd7824 */ /* 0x000fe200078e0205 */
[----:B------:R-:W-:Y:S01]  /*0ee0*/  LEA.HI R10, R10, R10, RZ, 0x1d ;  /* 0x0000000a0a0a7211 */ /* 0x000fe200078fe8ff */
[----:B------:R-:W-:Y:S01]  /*0ef0*/  IMAD R4, R4, 0x200, R3 ;  /* 0x0000020004047824 */ /* 0x000fe200078e0203 */
[----:B------:R-:W-:Y:S01]  /*0f00*/  LOP3.LUT R11, R2, 0x8, R11, 0xf8, !PT ;  /* 0x00000008020b7812 */ /* 0x000fe200078ef80b */
[----:B------:R-:W-:Y:S01]  /*0f10*/  IMAD.MOV.U32 R3, RZ, RZ, 0x20 ;  /* 0x00000020ff037424 */ /* 0x000fe200078e00ff */
[----:B------:R-:W-:Y:S01]  /*0f20*/  SHF.R.U32.HI R2, RZ, 0x3, R2 ;  /* 0x00000003ff027819 */ /* 0x000fe20000011602 */
[----:B------:R-:W-:Y:S01]  /*0f30*/  IMAD.IADD R221, R221, 0x1, R10 ;  /* 0x00000001dddd7824 */ /* 0x000fe200078e020a */
[----:B------:R-:W-:-:S02]  /*0f40*/  LOP3.LUT R7, R7, 0x1ffffffe, RZ, 0xc0, !PT ;  /* 0x1ffffffe07077812 */ /* 0x000fc400078ec0ff */
[----:B------:R-:W-:Y:S02]  /*0f50*/  LOP3.LUT R2, R11, R2, RZ, 0x3c, !PT ;  /* 0x000000020b027212 */ /* 0x000fe400078e3cff */
[----:B------:R-:W-:Y:S01]  /*0f60*/  LOP3.LUT R9, R9, 0xfffffe00, RZ, 0xc0, !PT ;  /* 0xfffffe0009097812 */ /* 0x000fe200078ec0ff */
[----:B------:R-:W-:Y:S01]  /*0f70*/  IMAD.IADD R7, R0, 0x1, -R7 ;  /* 0x0000000100077824 */ /* 0x000fe200078e0a07 */
[----:B------:R-:W-:Y:S02]  /*0f80*/  LOP3.LUT R204, R204, 0x7ffffffc, RZ, 0xc0, !PT ;  /* 0x7ffffffccccc7812 */ /* 0x000fe400078ec0ff */
[-C--:B------:R-:W-:Y:S01]  /*0f90*/  IADD3 R0, R2, R9.reuse, R5 ;  /* 0x0000000902007210 */ /* 0x080fe20007ffe005 */
[----:B------:R-:W-:Y:S01]  /*0fa0*/  IMAD.MOV.U32 R5, RZ, RZ, 0x40 ;  /* 0x00000040ff057424 */ /* 0x000fe200078e00ff */
[----:B------:R-:W-:Y:S01]  /*0fb0*/  LEA R221, R221, 0x80, 0x1 ;  /* 0x00000080dddd7811 */ /* 0x000fe200078e08ff */
[----:B------:R-:W-:Y:S01]  /*0fc0*/  IMAD.IADD R204, R205, 0x1, -R204 ;  /* 0x00000001cdcc7824 */ /* 0x000fe200078e0acc */
[----:B------:R-:W-:Y:S01]  /*0fd0*/  LOP3.LUT P0, RZ, R6, 0x2, RZ, 0xc0, !PT ;  /* 0x0000000206ff7812 */ /* 0x000fe2000780c0ff */
[----:B------:R-:W-:Y:S01]  /*0fe0*/  IMAD R206, R7, 0x8, R208 ;  /* 0x0000000807ce7824 */ /* 0x000fe200078e02d0 */
[----:B------:R-:W-:Y:S01]  /*0ff0*/  LOP3.LUT R2, R2, R9, RZ, 0xfc, !PT ;  /* 0x0000000902027212 */ /* 0x000fe200078efcff */
[----:B------:R-:W-:Y:S01]  /*1000*/  IMAD.SHL.U32 R204, R204, 0x2, RZ ;  /* 0x00000002cccc7824 */ /* 0x000fe200078e00ff */
[----:B------:R-:W-:-:S02]  /*1010*/  SEL R207, R3, 0xffffffe0, !P1 ;  /* 0xffffffe003cf7807 */ /* 0x000fc40004800000 */
[C---:B------:R-:W-:Y:S02]  /*1020*/  IADD3 R220, R221.reuse, -0x10, RZ ;  /* 0xfffffff0dddc7810 */ /* 0x040fe40007ffe0ff */
[----:B------:R-:W-:Y:S01]  /*1030*/  LOP3.LUT P4, RZ, R6, 0x4, RZ, 0xc0, !PT ;  /* 0x0000000406ff7812 */ /* 0x000fe2000788c0ff */
[----:B------:R-:W-:Y:S01]  /*1040*/  IMAD.IADD R219, R221, 0x1, R207 ;  /* 0x00000001dddb7824 */ /* 0x000fe200078e02cf */
[----:B------:R-:W-:Y:S02]  /*1050*/  SEL R183, R3, 0xffffffe0, !P0 ;  /* 0xffffffe003b77807 */ /* 0x000fe40004000000 */
[----:B------:R-:W-:Y:S02]  /*1060*/  @P3 IADD3 R220, R221, 0x10, RZ ;  /* 0x00000010dddc3810 */ /* 0x000fe40007ffe0ff */
[----:B------:R-:W-:Y:S02]  /*1070*/  LEA R178, R2, 0x100, 0x1 ;  /* 0x0000010002b27811 */ /* 0x000fe400078e08ff */
        /* <DEDUP_REMOVED lines=16> */
[----:B------:R-:W-:Y:S01]  /*1180*/  SHF.R.S32.HI R211, RZ, 0x1f, R210 ;  /* 0x0000001fffd37819 */ /* 0x000fe200000114d2 */
[C---:B------:R-:W-:Y:S01]  /*1190*/  IMAD.IADD R177, R3.reuse, 0x1, R178 ;  /* 0x0000000103b17824 */ /* 0x040fe200078e02b2 */
[----:B------:R-:W-:Y:S01]  /*11a0*/  SHF.R.S32.HI R198, RZ, 0x1f, R199 ;  /* 0x0000001fffc67819 */ /* 0x000fe200000114c7 */
[----:B------:R-:W-:Y:S01]  /*11b0*/  IMAD.IADD R224, R3, 0x1, R224 ;  /* 0x0000000103e07824 */ /* 0x000fe200078e02e0 */
[----:B------:R-:W-:Y:S01]  /*11c0*/  SHF.R.S32.HI R197, RZ, 0x1f, R200 ;  /* 0x0000001fffc57819 */ /* 0x000fe200000114c8 */
[----:B------:R-:W-:Y:S01]  /*11d0*/  IMAD.IADD R179, R181, 0x1, R3 ;  /* 0x00000001b5b37824 */ /* 0x000fe200078e0203 */
[----:B------:R-:W-:-:S02]  /*11e0*/  IADD3 R202, R203, 0x100, RZ ;  /* 0x00000100cbca7810 */ /* 0x000fc40007ffe0ff */
[----:B------:R-:W-:Y:S02]  /*11f0*/  IADD3 R201, R203, 0xc100, RZ ;  /* 0x0000c100cbc97810 */ /* 0x000fe40007ffe0ff */
[----:B------:R-:W-:Y:S02]  /*1200*/  LEA R185, R4, 0xc100, 0x1 ;  /* 0x0000c10004b97811 */ /* 0x000fe400078e08ff */
[----:B------:R-:W-:Y:S02]  /*1210*/  SHF.R.S32.HI R213, RZ, 0x1f, R216 ;  /* 0x0000001fffd57819 */ /* 0x000fe400000114d8 */
[----:B------:R-:W-:Y:S02]  /*1220*/  SHF.R.S32.HI R212, RZ, 0x1f, R215 ;  /* 0x0000001fffd47819 */ /* 0x000fe400000114d7 */
[----:B------:R-:W-:Y:S02]  /*1230*/  SHF.R.S32.HI R209, RZ, 0x1f, R214 ;  /* 0x0000001fffd17819 */ /* 0x000fe400000114d6 */
.L_x_3786:
        /* <DEDUP_REMOVED lines=34> */
.L_x_3701:
[----:B------:R-:W-:-:S04]  /*1460*/  ISETP.NE.U32.AND P1, PT, RZ, c[0x0][0x368], PT ;  /* 0x0000da00ff007a0c */ /* 0x000fc80003f25070 */
[----:B------:R-:W-:-:S13]  /*1470*/  ISETP.NE.AND.EX P1, PT, RZ, c[0x0][0x36c], PT, P1 ;  /* 0x0000db00ff007a0c */ /* 0x000fda0003f25310 */
[----:B------:R-:W-:Y:S05]  /*1480*/  @!P1 BRA `(.L_x_3702) ;  /* 0x0000004000009947 */ /* 0x000fea0003800000 */
[----:B------:R-:W-:-:S04]  /*1490*/  LEA R80, P1, R226, c[0x0][0x368], 0x2 ;  /* 0x0000da00e2507a11 */ /* 0x000fc800078210ff */
[----:B------:R-:W-:-:S05]  /*14a0*/  LEA.HI.X R81, R226, c[0x0][0x36c], R225, 0x2, P1 ;  /* 0x0000db00e2517a11 */ /* 0x000fca00008f14e1 */
[----:B------:R2:W5:Y:S01]  /*14b0*/  LDG.E R80, [R80.64] ;  /* 0x0000000850507981 */ /* 0x000562000c1e1900 */
[----:B------:R-:W-:Y:S05]  /*14c0*/  BRA `(.L_x_3703) ;  /* 0x0000005000007947 */ /* 0x000fea0003800000 */
.L_x_3702:
[----:B------:R-:W-:Y:S01]  /*14d0*/  MOV R80, c[0x0][0x1d0] ;  /* 0x0000740000507a02 */ /* 0x000fe20000000f00 */
[----:B------:R-:W-:Y:S05]  /*14e0*/  @!P0 BRA `(.L_x_3703) ;  /* 0x0000003000008947 */ /* 0x000fea0003800000 */
[----:B------:R-:W2:Y:S04]  /*14f0*/  LDG.E R0, [R4.64] ;  /* 0x0000000804007981 */ /* 0x000ea8000c1e1900 */
[----:B------:R-:W2:Y:S02]  /*1500*/  LDG.E R9, [R4.64+0x4] ;  /* 0x0000040804097981 */ /* 0x000ea4000c1e1900 */
[----:B--2---:R-:W-:-:S05]  /*1510*/  IADD3 R80, -R0, R9, RZ ;  /* 0x0000000900507210 */ /* 0x004fca0007ffe1ff */
.L_x_3703:
[--C-:B-----5:R-:W-:Y:S01]  /*1520*/  IMAD.IADD R80, R80, 0x1, -R7.reuse ;  /* 0x0000000150507824 */ /* 0x120fe200078e0a07 */
[C---:B------:R-:W-:Y:S01]  /*1530*/  LOP3.LUT R9, R190.reuse, 0xff000000, RZ, 0xc0, !PT ;  /* 0xff000000be097812 */ /* 0x040fe200078ec0ff */
[----:B------:R-:W-:Y:S01]  /*1540*/  BSSY B0, `(.L_x_3704) ;  /* 0x0000029000007945 */ /* 0x000fe20003800000 */
[----:B------:R-:W-:Y:S01]  /*1550*/  LOP3.LUT R230, R190, 0xff0000, RZ, 0xc0, !PT ;  /* 0x00ff0000bee67812 */ /* 0x000fe200078ec0ff */
[----:B------:R-:W-:Y:S01]  /*1560*/  IMAD.IADD R8, R8, 0x1, R7 ;  /* 0x0000000108087824 */ /* 0x000fe200078e0207 */
[C---:B------:R-:W-:Y:S01]  /*1570*/  ISETP.GE.AND P1, PT, R80.reuse, 0x1, PT ;  /* 0x000000015000780c */ /* 0x040fe20003f26270 */
[----:B------:R-:W-:Y:S01]  /*1580*/  IMAD.MOV.U32 R7, RZ, RZ, RZ ;  /* 0x000000ffff077224 */ /* 0x000fe200078e00ff */
[----:B------:R-:W-:-:S02]  /*1590*/  IADD3 R2, R80, 0x3f, RZ ;  /* 0x0000003f50027810 */ /* 0x000fc40007ffe0ff */
[----:B------:R-:W-:Y:S02]  /*15a0*/  SHF.R.U32.HI R9, RZ, 0x8, R9 ;  /* 0x00000008ff097819 */ /* 0x000fe40000011609 */
[----:B-1----:R-:W-:Y:S02]  /*15b0*/  SHF.R.S32.HI R5, RZ, 0x1f, R2 ;  /* 0x0000001fff057819 */ /* 0x002fe40000011402 */
[----:B------:R-:W-:Y:S02]  /*15c0*/  LEA.HI R230, R230, R9, RZ, 0x10 ;  /* 0x00000009e6e67211 */ /* 0x000fe400078f80ff */
[----:B------:R-:W-:Y:S02]  /*15d0*/  LEA.HI R2, R5, R2, RZ, 0x6 ;  /* 0x0000000205027211 */ /* 0x000fe400078f30ff */
[----:B------:R-:W-:Y:S02]  /*15e0*/  LOP3.LUT R231, R230, 0xff, RZ, 0xc0, !PT ;  /* 0x000000ffe6e77812 */ /* 0x000fe400078ec0ff */
[----:B------:R-:W-:-:S02]  /*15f0*/  SHF.R.U32.HI R230, RZ, 0x10, R230 ;  /* 0x00000010ffe67819 */ /* 0x000fc400000116e6 */
[----:B------:R-:W-:Y:S01]  /*1600*/  SHF.R.S32.HI R2, RZ, 0x6, R2 ;  /* 0x00000006ff027819 */ /* 0x000fe20000011402 */
[----:B------:R-:W-:Y:S05]  /*1610*/  @!P1 BRA `(.L_x_3705) ;  /* 0x000001b000009947 */ /* 0x000fea0003800000 */
[----:B------:R-:W-:-:S04]  /*1620*/  ISETP.NE.AND P1, PT, R230, RZ, PT ;  /* 0x000000ffe600720c */ /* 0x000fc80003f25270 */
[----:B------:R-:W-:-:S04]  /*1630*/  SEL R5, R230, c[0x0][0x338], P1 ;  /* 0x0000ce00e6057a07 */ /* 0x000fc80000800000 */
[-C--:B------:R-:W-:Y:S02]  /*1640*/  IABS R9, R5.reuse ;  /* 0x0000000500097213 */ /* 0x080fe40000000000 */
[----:B------:R-:W-:Y:S02]  /*1650*/  IADD3 R10, R2, -0x1, R5 ;  /* 0xffffffff020a7810 */ /* 0x000fe40007ffe005 */
[----:B------:R-:W1:Y:S01]  /*1660*/  I2F.RP R11, R9 ;  /* 0x00000009000b7306 */ /* 0x000e620000209400 */
[----:B------:R-:W-:-:S05]  /*1670*/  IABS R0, R5 ;  /* 0x0000000500007213 */ /* 0x000fca0000000000 */
[----:B------:R-:W-:Y:S02]  /*1680*/  IMAD.MOV R0, RZ, RZ, -R0 ;  /* 0x000000ffff007224 */ /* 0x000fe400078e0a00 */
[----:B-1----:R-:W1:Y:S02]  /*1690*/  MUFU.RCP R14, R11 ;  /* 0x0000000b000e7308 */ /* 0x002e640000001000 */
[----:B-1----:R-:W-:-:S06]  /*16a0*/  IADD3 R14, R14, 0xffffffe, RZ ;  /* 0x0ffffffe0e0e7810 */ /* 0x002fcc0007ffe0ff */
[----:B------:R-:W1:Y:S02]  /*16b0*/  F2I.FTZ.U32.TRUNC.NTZ R15, R14 ;  /* 0x0000000e000f7305 */ /* 0x000e64000021f000 */
[--C-:B-1----:R-:W-:Y:S02]  /*16c0*/  IMAD.MOV R4, RZ, RZ, -R15.reuse ;  /* 0x000000ffff047224 */ /* 0x102fe400078e0a0f */
[----:B------:R-:W-:Y:S02]  /*16d0*/  IMAD.MOV.U32 R14, RZ, RZ, RZ ;  /* 0x000000ffff0e7224 */ /* 0x000fe400078e00ff */
[----:B------:R-:W-:Y:S01]  /*16e0*/  IMAD R7, R4, R9, RZ ;  /* 0x0000000904077224 */ /* 0x000fe200078e02ff */
[----:B------:R-:W-:Y:S02]  /*16f0*/  IABS R4, R10 ;  /* 0x0000000a00047213 */ /* 0x000fe40000000000 */
[----:B------:R-:W-:Y:S01]  /*1700*/  LOP3.LUT R10, R10, R5, RZ, 0x3c, !PT ;  /* 0x000000050a0a7212 */ /* 0x000fe200078e3cff */
[----:B------:R-:W-:-:S03]  /*1710*/  IMAD.HI.U32 R7, R15, R7, R14 ;  /* 0x000000070f077227 */ /* 0x000fc600078e000e */
[----:B------:R-:W-:-:S03]  /*1720*/  ISETP.GE.AND P1, PT, R10, RZ, PT ;  /* 0x000000ff0a00720c */ /* 0x000fc60003f26270 */
        /* <DEDUP_REMOVED lines=10> */
.L_x_3705:
[----:B------:R-:W-:Y:S05]  /*17d0*/  BSYNC B0 ;  /* 0x0000000000007941 */ /* 0x000fea0003800000 */
.L_x_3704:
[----:B------:R-:W-:Y:S01]  /*17e0*/  IMAD R229, R231, R7, RZ ;  /* 0x00000007e7e57224 */ /* 0x000fe200078e02ff */
[----:B------:R-:W-:Y:S01]  /*17f0*/  PRMT R9, RZ, 0x7610, R9 ;  /* 0x00007610ff097816 */ /* 0x000fe20000000009 */
[----:B------:R-:W-:Y:S01]  /*1800*/  IMAD.MOV.U32 R0, RZ, RZ, RZ ;  /* 0x000000ffff007224 */ /* 0x000fe200078e00ff */
[----:B------:R-:W-:Y:S01]  /*1810*/  CS2R R114, SRZ ;  /* 0x0000000000727805 */ /* 0x000fe2000001ff00 */
[----:B------:R-:W-:Y:S01]  /*1820*/  IMAD.IADD R5, R229, 0x1, R7 ;  /* 0x00000001e5057824 */ /* 0x000fe200078e0207 */
[----:B------:R-:W-:Y:S01]  /*1830*/  MOV R7, RZ ;  /* 0x000000ff00077202 */ /* 0x000fe20000000f00 */
        /* <DEDUP_REMOVED lines=54> */
[----:B------:R-:W-:Y:S02]  /*1ba0*/  SHF.R.S32.HI R5, RZ, 0x1f, R6 ;  /* 0x0000001fff057819 */ /* 0x000fe40000011406 */
[----:B------:R-:W-:Y:S02]  /*1bb0*/  MOV R0, c[0x0][0x2c4] ;  /* 0x0000b10000007a02 */ /* 0x000fe40000000f00 */
[----:B------:R-:W-:Y:S01]  /*1bc0*/  IADD3 R9, P1, R195, R8, RZ ;  /* 0x00000008c3097210 */ /* 0x000fe20007f3e0ff */
[----:B------:R-:W-:Y:S01]  /*1bd0*/  IMAD R5, R5, c[0x0][0x178], RZ ;  /* 0x00005e0005057a24 */ /* 0x000fe200078e02ff */
[----:B------:R-:W-:Y:S02]  /*1be0*/  ISETP.NE.AND P2, PT, R0, 0x1, PT ;  /* 0x000000010000780c */ /* 0x000fe40003f45270 */
[----:B------:R-:W-:Y:S01]  /*1bf0*/  LEA R0, R184, R195, 0x5 ;  /* 0x000000c3b8007211 */ /* 0x000fe200078e28ff */
[----:B------:R-:W-:Y:S01]  /*1c00*/  IMAD R10, R6, c[0x0][0x17c], R5 ;  /* 0x00005f00060a7a24 */ /* 0x000fe200078e0205 */
[----:B------:R-:W-:Y:S01]  /*1c10*/  ISETP.GE.AND P6, PT, R210, c[0x0][0x198], PT ;  /* 0x00006600d2007a0c */ /* 0x000fe20003fc6270 */
[----:B------:R-:W-:Y:S01]  /*1c20*/  IMAD.WIDE.U32 R6, R6, c[0x0][0x178], RZ ;  /* 0x00005e0006067a25 */ /* 0x000fe200078e00ff */
[----:B------:R-:W-:-:S02]  /*1c30*/  LEA R0, R189, R0, 0x7 ;  /* 0x00000000bd007211 */ /* 0x000fc400078e38ff */
[----:B------:R-:W-:Y:S01]  /*1c40*/  ISETP.GE.AND P4, PT, R200, c[0x0][0x198], PT ;  /* 0x00006600c8007a0c */ /* 0x000fe20003f86270 */
[----:B------:R-:W-:Y:S01]  /*1c50*/  IMAD.IADD R11, R7, 0x1, R10 ;  /* 0x00000001070b7824 */ /* 0x000fe200078e020a */
[----:B------:R-:W-:Y:S01]  /*1c60*/  MOV R10, R6 ;  /* 0x00000006000a7202 */ /* 0x000fe20000000f00 */
[----:B------:R-:W-:Y:S01]  /*1c70*/  IMAD.WIDE.U32 R16, R9, c[0x0][0x1e0], R210 ;  /* 0x0000780009107a25 */ /* 0x000fe200078e00d2 */
[----:B------:R-:W-:Y:S02]  /*1c80*/  SEL R6, R225, RZ, !P5 ;  /* 0x000000ffe1067207 */ /* 0x000fe40006800000 */
[----:B------:R-:W-:Y:S01]  /*1c90*/  MOV R4, R0 ;  /* 0x0000000000047202 */ /* 0x000fe20000000f00 */
[----:B------:R-:W-:Y:S01]  /*1ca0*/  @P2 IMAD.HI.U32 R5, R0, c[0x0][0x2c8], RZ ;  /* 0x0000b20000052a27 */ /* 0x000fe200078e00ff */
[----:B-1----:R-:W-:-:S03]  /*1cb0*/  SHF.R.S32.HI R14, RZ, 0x1f, R8 ;  /* 0x0000001fff0e7819 */ /* 0x002fc60000011408 */
[----:B------:R-:W-:Y:S01]  /*1cc0*/  IMAD.WIDE.U32 R10, R227, c[0x0][0x1b8], R10 ;  /* 0x00006e00e30a7a25 */ /* 0x000fe200078e000a */
[----:B------:R-:W-:Y:S02]  /*1cd0*/  @P2 SHF.R.U32.HI R4, RZ, c[0x0][0x2cc], R5 ;  /* 0x0000b300ff042a19 */ /* 0x000fe40000011605 */
[----:B------:R-:W-:Y:S01]  /*1ce0*/  LEA.HI.X.SX32 R7, R195, R14, 0x1, P1 ;  /* 0x0000000ec3077211 */ /* 0x000fe200008f0eff */
[----:B------:R-:W-:Y:S01]  /*1cf0*/  IMAD R6, R6, c[0x0][0x1c0], RZ ;  /* 0x0000700006067a24 */ /* 0x000fe200078e02ff */
[----:B------:R-:W-:Y:S01]  /*1d00*/  SEL R5, R226, RZ, !P5 ;  /* 0x000000ffe2057207 */ /* 0x000fe20006800000 */
[----:B------:R-:W-:Y:S01]  /*1d10*/  IMAD R11, R227, c[0x0][0x1bc], R11 ;  /* 0x00006f00e30b7a24 */ /* 0x000fe200078e020b */
[----:B------:R-:W-:Y:S01]  /*1d20*/  ISETP.GE.AND P1, PT, R210, c[0x0][0x1d4], PT ;  /* 0x00007500d2007a0c */ /* 0x000fe20003f26270 */
[----:B------:R-:W-:Y:S01]  /*1d30*/  IMAD R8, R7, c[0x0][0x1e0], RZ ;  /* 0x0000780007087a24 */ /* 0x000fe200078e02ff */
[----:B------:R-:W-:Y:S01]  /*1d40*/  ISETP.GE.AND P2, PT, R199, c[0x0][0x1d4], PT ;  /* 0x00007500c7007a0c */ /* 0x000fe20003f46270 */
[----:B------:R-:W-:Y:S01]  /*1d50*/  IMAD R7, R7, c[0x0][0x208], RZ ;  /* 0x0000820007077a24 */ /* 0x000fe200078e02ff */
[----:B------:R-:W-:Y:S01]  /*1d60*/  ISETP.GE.AND P5, PT, R199, c[0x0][0x198], PT ;  /* 0x00006600c7007a0c */ /* 0x000fe20003fa6270 */
[----:B------:R-:W-:-:S02]  /*1d70*/  IMAD R8, R9, c[0x0][0x1e4], R8 ;  /* 0x0000790009087a24 */ /* 0x000fc400078e0208 */
[C---:B------:R-:W-:Y:S02]  /*1d80*/  IMAD R6, R5.reuse, c[0x0][0x1c4], R6 ;  /* 0x0000710005067a24 */ /* 0x040fe400078e0206 */
[----:B------:R-:W-:Y:S01]  /*1d90*/  IMAD.WIDE.U32 R10, R5, c[0x0][0x1c0], R10 ;  /* 0x00007000050a7a25 */ /* 0x000fe200078e000a */
[----:B------:R-:W-:Y:S02]  /*1da0*/  IADD3 R17, R17, R8, RZ ;  /* 0x0000000811117210 */ /* 0x000fe40007ffe0ff */
[----:B------:R-:W-:Y:S01]  /*1db0*/  IADD3 R5, -R4, RZ, RZ ;  /* 0x000000ff04057210 */ /* 0x000fe20007ffe1ff */
[----:B------:R-:W-:Y:S01]  /*1dc0*/  IMAD.WIDE.U32 R14, R9, c[0x0][0x208], R210 ;  /* 0x00008200090e7a25 */ /* 0x000fe200078e00d2 */
[----:B------:R-:W-:Y:S02]  /*1dd0*/  SHF.R.S32.HI R8, RZ, 0x1f, R4 ;  /* 0x0000001fff087819 */ /* 0x000fe40000011404 */
[----:B------:R-:W-:Y:S01]  /*1de0*/  IADD3 R11, R11, R6, RZ ;  /* 0x000000060b0b7210 */ /* 0x000fe20007ffe0ff */
[----:B------:R-:W-:-:S02]  /*1df0*/  IMAD R7, R9, c[0x0][0x20c], R7 ;  /* 0x0000830009077a24 */ /* 0x000fc400078e0207 */
[----:B------:R-:W-:Y:S02]  /*1e00*/  IMAD R5, R5, c[0x0][0x2c4], R0 ;  /* 0x0000b10005057a24 */ /* 0x000fe400078e0200 */
[----:B------:R-:W-:Y:S02]  /*1e10*/  IMAD.IADD R15, R15, 0x1, R7 ;  /* 0x000000010f0f7824 */ /* 0x000fe400078e0207 */
        /* <DEDUP_REMOVED lines=8> */
[C---:B------:R-:W-:Y:S02]  /*1ea0*/  IMAD R7, R5.reuse, c[0x0][0x1ac], R4 ;  /* 0x00006b0005077a24 */ /* 0x040fe400078e0204 */
[----:B------:R-:W-:-:S04]  /*1eb0*/  IMAD.WIDE.U32 R4, R5, c[0x0][0x1a8], R10 ;  /* 0x00006a0005047a25 */ /* 0x000fc800078e000a */
[----:B------:R-:W-:Y:S01]  /*1ec0*/  IMAD R239, R227, c[0x0][0x1ec], R239 ;  /* 0x00007b00e3ef7a24 */ /* 0x000fe200078e02ef */
[----:B------:R-:W-:Y:S01]  /*1ed0*/  IADD3 R5, R5, R7, RZ ;  /* 0x0000000705057210 */ /* 0x000fe20007ffe0ff */
[----:B------:R-:W-:Y:S01]  /*1ee0*/  IMAD R237, R227, c[0x0][0x214], R237 ;  /* 0x00008500e3ed7a24 */ /* 0x000fe200078e02ed */
        /* <DEDUP_REMOVED lines=9> */
[----:B------:R-:W-:Y:S01]  /*1f80*/  IMAD R9, R3, c[0x0][0x1f4], R6 ;  /* 0x00007d0003097a24 */ /* 0x000fe200078e0206 */
[----:B------:R-:W-:Y:S01]  /*1f90*/  LEA R4, R189, R195, 0x7 ;  /* 0x000000c3bd047211 */ /* 0x000fe200078e38ff */
[----:B------:R-:W-:-:S02]  /*1fa0*/  IMAD R7, R3, c[0x0][0x21c], R0 ;  /* 0x0000870003077a24 */ /* 0x000fc400078e0200 */
[----:B------:R-:W-:-:S04]  /*1fb0*/  IMAD.WIDE.U32 R238, R3, c[0x0][0x1f0], R238 ;  /* 0x00007c0003ee7a25 */ /* 0x000fc800078e00ee */
[----:B------:R-:W-:Y:S01]  /*1fc0*/  IMAD.WIDE.U32 R236, R3, c[0x0][0x218], R236 ;  /* 0x0000860003ec7a25 */ /* 0x000fe200078e00ec */
[----:B------:R-:W-:Y:S02]  /*1fd0*/  IADD3 R3, R2, -0x1, RZ ;  /* 0xffffffff02037810 */ /* 0x000fe40007ffe0ff */
[----:B------:R-:W-:Y:S02]  /*1fe0*/  IADD3 R228, R239, R9, RZ ;  /* 0x00000009efe47210 */ /* 0x000fe40007ffe0ff */
[----:B------:R-:W-:Y:S01]  /*1ff0*/  IADD3 R190, R237, R7, RZ ;  /* 0x00000007edbe7210 */ /* 0x000fe20007ffe0ff */
[----:B------:R-:W-:Y:S05]  /*2000*/  BRA.DIV ~URZ, `(.L_x_3707) ;  /* 0x00009f727f007947 */ /* 0x000fea000b800000 */
[----:B------:R1:W3:Y:S02]  /*2010*/  SHFL.IDX PT, R15, R5, RZ, 0x181f ;  /* 0x00181fff050f7589 */ /* 0x0002e400000e0000 */
.L_x_3791:
[----:B------:R-:W-:Y:S05]  /*2020*/  BRA.DIV ~URZ, `(.L_x_3708) ;  /* 0x00009fc27f007947 */ /* 0x000fea000b800000 */
[----:B------:R4:W1:Y:S02]  /*2030*/  SHFL.IDX PT, R7, R13, RZ, 0x181f ;  /* 0x00181fff0d077589 */ /* 0x00086400000e0000 */
.L_x_3792:
[----:B------:R-:W-:Y:S01]  /*2040*/  IMAD R17, R12, c[0x0][0x2c4], RZ ;  /* 0x0000b1000c117a24 */ /* 0x000fe200078e02ff */
[----:B------:R-:W-:Y:S04]  /*2050*/  BSSY B0, `(.L_x_3709) ;  /* 0x000000f000007945 */ /* 0x000fe80003800000 */
[----:B------:R-:W-:-:S13]  /*2060*/  ISETP.GE.AND P0, PT, R4, R17, PT ;  /* 0x000000110400720c */ /* 0x000fda0003f06270 */
[----:B------:R-:W-:Y:S05]  /*2070*/  @P0 BRA `(.L_x_3710) ;  /* 0x000000c000000947 */ /* 0x000fea0003800000 */
[CC--:B-1----:R-:W-:Y:S02]  /*2080*/  LEA R8, P0, R210.reuse, R7.reuse, 0x1 ;  /* 0x00000007d2087211 */ /* 0x0c2fe400078008ff */
[C---:B------:R-:W-:Y:S02]  /*2090*/  LEA R6, P3, R199.reuse, R7, 0x1 ;  /* 0x00000007c7067211 */ /* 0x040fe400078608ff */
[----:B---3--:R-:W-:Y:S02]  /*20a0*/  LEA.HI.X R9, R210, R15, R211, 0x1, P0 ;  /* 0x0000000fd2097211 */ /* 0x008fe400000f0cd3 */
        /* <DEDUP_REMOVED lines=9> */
.L_x_3710:
[----:B------:R-:W-:Y:S05]  /*2140*/  BSYNC B0 ;  /* 0x0000000000007941 */ /* 0x000fea0003800000 */
.L_x_3709:
[----:B------:R-:W-:Y:S05]  /*2150*/  BRA.DIV ~URZ, `(.L_x_3711) ;  /* 0x00009ef27f007947 */ /* 0x000fea000b800000 */
[----:B---3--:R3:W2:Y:S04]  /*2160*/  SHFL.IDX PT, R15, R5, 0x1, 0x181f ;  /* 0x00381f00050f7f89 */ /* 0x0086a800000e0000 */
[----:B-1----:R3:W1:Y:S02]  /*2170*/  SHFL.IDX PT, R7, R13, 0x1, 0x181f ;  /* 0x00381f000d077f89 */ /* 0x00266400000e0000 */
.L_x_3793:
        /* <DEDUP_REMOVED lines=16> */
.L_x_3713:
[----:B------:R-:W-:Y:S05]  /*2280*/  BSYNC B0 ;  /* 0x0000000000007941 */ /* 0x000fea0003800000 */
.L_x_3712:
[----:B------:R-:W-:Y:S05]  /*2290*/  BRA.DIV ~URZ, `(.L_x_3714) ;  /* 0x00009e727f007947 */ /* 0x000fea000b800000 */
[----:B--2---:R2:W3:Y:S02]  /*22a0*/  SHFL.IDX PT, R15, R5, 0x2, 0x181f ;  /* 0x00581f00050f7f89 */ /* 0x0044e400000e0000 */
.L_x_3794:
[----:B------:R-:W-:Y:S05]  /*22b0*/  BRA.DIV ~URZ, `(.L_x_3715) ;  /* 0x00009ec27f007947 */ /* 0x000fea000b800000 */
[----:B-1----:R1:W2:Y:S02]  /*22c0*/  SHFL.IDX PT, R7, R13, 0x2, 0x181f ;  /* 0x00581f000d077f89 */ /* 0x0022a400000e0000 */
.L_x_3795:
[----:B------:R-:W-:Y:S01]  /*22d0*/  IADD3 R0, R4, 0x40, RZ ;  /* 0x0000004004007810 */ /* 0x000fe20007ffe0ff */
[----:B------:R-:W-:Y:S03]  /*22e0*/  BSSY B0, `(.L_x_3716) ;  /* 0x000000f000007945 */ /* 0x000fe60003800000 */
[----:B------:R-:W-:-:S13]  /*22f0*/  ISETP.GE.AND P0, PT, R0, R17, PT ;  /* 0x000000110000720c */ /* 0x000fda0003f06270 */
[----:B------:R-:W-:Y:S05]  /*2300*/  @P0 BRA `(.L_x_3717) ;  /* 0x000000c000000947 */ /* 0x000fea0003800000 */
[CC--:B--2---:R-:W-:Y:S02]  /*2310*/  LEA R8, P0, R210.reuse, R7.reuse, 0x1 ;  /* 0x00000007d2087211 */ /* 0x0c4fe400078008ff */
        /* <DEDUP_REMOVED lines=11> */
.L_x_3717:
[----:B------:R-:W-:Y:S05]  /*23d0*/  BSYNC B0 ;  /* 0x0000000000007941 */ /* 0x000fea0003800000 */
.L_x_3716:
[----:B------:R-:W-:Y:S05]  /*23e0*/  BRA.DIV ~URZ, `(.L_x_3718) ;  /* 0x00009df27f007947 */ /* 0x000fea000b800000 */
[----:B--23--:R-:W2:Y:S04]  /*23f0*/  SHFL.IDX PT, R5, R5, 0x3, 0x181f ;  /* 0x00781f0005057f89 */ /* 0x00cea800000e0000 */
[----:B------:R3:W1:Y:S02]  /*2400*/  SHFL.IDX PT, R7, R13, 0x3, 0x181f ;  /* 0x00781f000d077f89 */ /* 0x00066400000e0000 */
.L_x_3796:
[----:B------:R-:W-:-:S04]  /*2410*/  IADD3 R4, R4, 0x60, RZ ;  /* 0x0000006004047810 */ /* 0x000fc80007ffe0ff */
[----:B------:R-:W-:-:S13]  /*2420*/  ISETP.GE.AND P3, PT, R4, R17, PT ;  /* 0x000000110400720c */ /* 0x000fda0003f66270 */
[----:B-1----:R-:W-:-:S04]  /*2430*/  @!P3 LEA R10, P0, R210, R7, 0x1 ;  /* 0x00000007d20ab211 */ /* 0x002fc800078008ff */
[----:B--2---:R-:W-:Y:S02]  /*2440*/  @!P3 LEA.HI.X R11, R210, R5, R211, 0x1, P0 ;  /* 0x00000005d20bb211 */ /* 0x004fe400000f0cd3 */
        /* <DEDUP_REMOVED lines=18> */
[C---:B------:R-:W-:Y:S01]  /*2570*/  IMAD R0, R10.reuse, c[0x0][0x1e0], RZ ;  /* 0x000078000a007a24 */ /* 0x040fe200078e02ff */
[----:B------:R-:W-:Y:S01]  /*2580*/  ULDC.64 UR4, c[0x0][0x208] ;  /* 0x0000820000047ab9 */ /* 0x000fe20000000a00 */
[----:B------:R-:W-:Y:S01]  /*2590*/  IMAD R10, R10, c[0x0][0x208], RZ ;  /* 0x000082000a0a7a24 */ /* 0x000fe200078e02ff */
[C---:B------:R-:W-:Y:S01]  /*25a0*/  ISETP.GE.AND P3, PT, R6.reuse, 0x21, PT ;  /* 0x000000210600780c */ /* 0x040fe20003f66270 */
[----:B------:R-:W-:Y:S01]  /*25b0*/  IMAD R7, R3, c[0x0][0x1e4], R0 ;  /* 0x0000790003077a24 */ /* 0x000fe200078e0200 */
[----:B------:R-:W-:Y:S01]  /*25c0*/  ISETP.GE.AND P6, PT, R6, 0x1, PT ;  /* 0x000000010600780c */ /* 0x000fe20003fc6270 */
[----:B------:R-:W-:Y:S01]  /*25d0*/  IMAD.MOV.U32 R0, RZ, RZ, 0x20 ;  /* 0x00000020ff007424 */ /* 0x000fe200078e00ff */
[----:B------:R-:W-:Y:S01]  /*25e0*/  USHF.L.U32 UR7, UR4, 0x6, URZ ;  /* 0x0000000604077899 */ /* 0x000fe2000800063f */
[----:B------:R-:W-:Y:S01]  /*25f0*/  IMAD.IADD R7, R9, 0x1, R7 ;  /* 0x0000000109077824 */ /* 0x000fe200078e0207 */
[----:B------:R-:W-:Y:S01]  /*2600*/  UMOV UR6, 0x6 ;  /* 0x0000000600067882 */ /* 0x000fe20000000000 */
[----:B------:R-:W-:Y:S01]  /*2610*/  IMAD.WIDE.U32 R14, R0, c[0x0][0x1e0], RZ ;  /* 0x00007800000e7a25 */ /* 0x000fe200078e00ff */
[----:B------:R-:W-:Y:S01]  /*2620*/  USHF.L.U64.HI UR5, UR4, UR6, UR5 ;  /* 0x0000000604057299 */ /* 0x000fe20008010205 */
[----:B------:R-:W-:Y:S01]  /*2630*/  BSSY B0, `(.L_x_3719) ;  /* 0x0000046000007945 */ /* 0x000fe20003800000 */
[----:B------:R-:W-:Y:S01]  /*2640*/  LEA.HI.X R4, R8, R228, R7, 0x6, P0 ;  /* 0x000000e408047211 */ /* 0x000fe200000f3407 */
[----:B------:R-:W-:-:S02]  /*2650*/  IMAD R9, R0, c[0x0][0x1e4], RZ ;  /* 0x0000790000097a24 */ /* 0x000fc400078e02ff */
[----:B------:R-:W-:Y:S01]  /*2660*/  @P3 IADD3 R8, P0, R5, R14, RZ ;  /* 0x0000000e05083210 */ /* 0x000fe20007f1e0ff */
[----:B---34-:R-:W-:Y:S01]  /*2670*/  IMAD.WIDE.U32 R12, R3, c[0x0][0x208], RZ ;  /* 0x00008200030c7a25 */ /* 0x018fe200078e00ff */
[----:B------:R-:W-:Y:S02]  /*2680*/  @P6 LEA R14, P4, R5, c[0x0][0x1c8], 0x1 ;  /* 0x00007200050e6a11 */ /* 0x000fe400078808ff */
[----:B------:R-:W-:Y:S01]  /*2690*/  @P3 IADD3.X R9, R4, R15, R9, P0, !PT ;  /* 0x0000000f04093210 */ /* 0x000fe200007fe409 */
[----:B------:R-:W-:Y:S01]  /*26a0*/  IMAD R7, R3, c[0x0][0x20c], R10 ;  /* 0x0000830003077a24 */ /* 0x000fe200078e020a */
[----:B------:R-:W-:Y:S02]  /*26b0*/  @P6 LEA.HI.X R15, R5, c[0x0][0x1cc], R4, 0x1, P4 ;  /* 0x00007300050f6a11 */ /* 0x000fe400020f0c04 */
[----:B------:R-:W-:Y:S01]  /*26c0*/  LEA R4, P0, R12, R236, 0x6 ;  /* 0x000000ec0c047211 */ /* 0x000fe200078030ff */
[----:B------:R-:W-:Y:S01]  /*26d0*/  IMAD.IADD R7, R13, 0x1, R7 ;  /* 0x000000010d077824 */ /* 0x000fe200078e0207 */
[----:B------:R-:W-:Y:S01]  /*26e0*/  @P3 LEA R10, P5, R8, c[0x0][0x1c8], 0x1 ;  /* 0x00007200080a3a11 */ /* 0x000fe200078a08ff */
[----:B------:R-:W-:Y:S01]  /*26f0*/  @!PT LDS RZ, [RZ] ;  /* 0x00000000fffff984 */ /* 0x000fe20000000800 */
[----:B------:R-:W-:Y:S01]  /*2700*/  @!PT LDS RZ, [RZ] ;  /* 0x00000000fffff984 */ /* 0x000fe20000000800 */
[----:B------:R-:W-:Y:S01]  /*2710*/  @!PT LDS RZ, [RZ] ;  /* 0x00000000fffff984 */ /* 0x000fe20000000800 */
[----:B------:R1:W-:Y:S01]  /*2720*/  @P6 LDGSTS.E.BYPASS.LTC128B.128 [R203+0xc100], [R14.64], !P1 ;  /* 0x0c1000000ecb6fae */ /* 0x0003e2000c901d48 */
[----:B------:R-:W-:-:S02]  /*2730*/  @P6 ISETP.GE.AND P4, PT, R200, c[0x0][0x1d4], PT ;  /* 0x00007500c8006a0c */ /* 0x000fc40003f86270 */
[----:B------:R-:W-:Y:S01]  /*2740*/  LEA.HI.X R7, R12, R190, R7, 0x6, P0 ;  /* 0x000000be0c077211 */ /* 0x000fe200000f3407 */
[----:B------:R1:W-:Y:S01]  /*2750*/  @P6 LDGSTS.E.BYPASS.LTC128B.128 [R203+0xe100], [R14.64+0x80], !P2 ;  /* 0x0e1000800ecb6fae */ /* 0x0003e2000d101d48 */
[----:B------:R-:W-:Y:S01]  /*2760*/  @P3 LEA.HI.X R11, R8, c[0x0][0x1cc], R9, 0x1, P5 ;  /* 0x00007300080b3a11 */ /* 0x000fe200028f0c09 */
[----:B------:R-:W-:Y:S01]  /*2770*/  IMAD.MOV.U32 R8, RZ, RZ, 0x40 ;  /* 0x00000040ff087424 */ /* 0x000fe200078e00ff */
[----:B------:R-:W-:Y:S02]  /*2780*/  LEA R12, P5, R4, c[0x0][0x1f8], 0x1 ;  /* 0x00007e00040c7a11 */ /* 0x000fe400078a08ff */
[----:B------:R-:W-:Y:S02]  /*2790*/  @P3 ISETP.GE.AND P0, PT, R200, c[0x0][0x1d4], PT ;  /* 0x00007500c8003a0c */ /* 0x000fe40003f06270 */
[----:B------:R-:W-:Y:S02]  /*27a0*/  LEA.HI.X R13, R4, c[0x0][0x1fc], R7, 0x1, P5 ;  /* 0x00007f00040d7a11 */ /* 0x000fe400028f0c07 */
[----:B------:R-:W-:Y:S01]  /*27b0*/  ISETP.GE.AND P5, PT, R210, c[0x0][0x1d4], PT ;  /* 0x00007500d2007a0c */ /* 0x000fe20003fa6270 */
[----:B------:R1:W-:Y:S01]  /*27c0*/  @P6 LDGSTS.E.BYPASS.LTC128B.128 [R203+0x10100], [R14.64+0x100], !P4 ;  /* 0x101001000ecb6fae */ /* 0x0003e2000e101d48 */
[----:B------:R-:W-:-:S02]  /*27d0*/  ISETP.GE.AND P4, PT, R199, c[0x0][0x1d4], PT ;  /* 0x00007500c7007a0c */ /* 0x000fc40003f86270 */
        /* <DEDUP_REMOVED lines=30> */
[----:B------:R-:W-:Y:S01]  /*29c0*/  LEA R10, P4, R5, c[0x0][0x1c8], 0x1 ;  /* 0x00007200050a7a11 */ /* 0x000fe200078808ff */
[----:B------:R-:W-:-:S03]  /*29d0*/  IMAD R4, R8, c[0x0][0x1e4], RZ ;  /* 0x0000790008047a24 */ /* 0x000fc600078e02ff */
[----:B------:R-:W-:Y:S02]  /*29e0*/  LEA.HI.X R6, R6, R228, R7, 0x6, P0 ;  /* 0x000000e406067211 */ /* 0x000fe400000f3407 */
        /* <DEDUP_REMOVED lines=10> */
.L_x_3720:
[----:B------:R-:W-:Y:S05]  /*2a90*/  BSYNC B0 ;  /* 0x0000000000007941 */ /* 0x000fea0003800000 */
.L_x_3719:
        /* <DEDUP_REMOVED lines=9> */
[----:B------:R2:W4:Y:S04]  /*2b30*/  LDSM.16.M88.4 R36, [R185] ;  /* 0x00000000b924783b */ /* 0x0005280000000200 */
[----:B------:R2:W1:Y:S04]  /*2b40*/  LDSM.16.M88.4 R28, [R185+0x800] ;  /* 0x00080000b91c783b */ /* 0x0004680000000200 */
[----:B------:R2:W1:Y:S04]  /*2b50*/  LDSM.16.M88.4 R20, [R185+0x1000] ;  /* 0x00100000b914783b */ /* 0x0004680000000200 */
[----:B------:R2:W1:Y:S04]  /*2b60*/  LDSM.16.M88.4 R16, [R185+0x1800] ;  /* 0x00180000b910783b */ /* 0x0004680000000200 */
[----:B------:R2:W1:Y:S04]  /*2b70*/  LDSM.16.M88.4 R44, [R181] ;  /* 0x00000000b52c783b */ /* 0x0004680000000200 */
[----:B-1----:R2:W1:Y:S04]  /*2b80*/  LDSM.16.M88.4 R4, [R82] ;  /* 0x000000005204783b */ /* 0x0024680000000200 */
[----:B------:R2:W1:Y:S04]  /*2b90*/  LDSM.16.M88.4 R76, [R82+0x800] ;  /* 0x00080000524c783b */ /* 0x0004680000000200 */
[----:B------:R2:W1:Y:S04]  /*2ba0*/  LDSM.16.M88.4 R52, [R82+0x1000] ;  /* 0x001000005234783b */ /* 0x0004680000000200 */
[----:B------:R2:W1:Y:S01]  /*2bb0*/  LDSM.16.M88.4 R48, [R82+0x1800] ;  /* 0x001800005230783b */ /* 0x0004620000000200 */
[----:B------:R-:W-:Y:S05]  /*2bc0*/  @!P3 BRA `(.L_x_3722) ;  /* 0x000001600000b947 */ /* 0x000fea0003800000 */
[----:B------:R-:W-:-:S04]  /*2bd0*/  IADD3 R0, R2, -0x2, RZ ;  /* 0xfffffffe02007810 */ /* 0x000fc80007ffe0ff */
        /* <DEDUP_REMOVED lines=21> */
.L_x_3722:
[----:B------:R-:W-:Y:S05]  /*2d30*/  BSYNC B0 ;  /* 0x0000000000007941 */ /* 0x000fea0003800000 */
.L_x_3721:
[----:B------:R-:W-:Y:S01]  /*2d40*/  LOP3.LUT P0, RZ, R184, 0x4, RZ, 0xc0, !PT ;  /* 0x00000004b8ff7812 */ /* 0x000fe2000780c0ff */
[C---:B---34-:R-:W-:Y:S01]  /*2d50*/  HMMA.16816.F32.BF16 R40, R64.reuse, R36, RZ ;  /* 0x000000244028723c */ /* 0x058fe200000418ff */
[----:B------:R-:W-:Y:S01]  /*2d60*/  IMAD R3, R3, -0x40, R80 ;  /* 0xffffffc003037824 */ /* 0x000fe200078e0250 */
[----:B------:R-:W0:Y:S01]  /*2d70*/  LDGDEPBAR ;  /* 0x00000000000079af */ /* 0x000e220000000000 */
[----:B------:R-:W-:Y:S01]  /*2d80*/  SEL R0, R8, 0xffffffc0, !P0 ;  /* 0xffffffc008007807 */ /* 0x000fe20004000000 */
[C---:B------:R-:W-:Y:S01]  /*2d90*/  IMAD.IADD R164, R183.reuse, 0x1, R178 ;  /* 0x00000001b7a47824 */ /* 0x040fe200078e02b2 */
[----:B------:R-:W-:Y:S01]  /*2da0*/  BSSY B0, `(.L_x_3723) ;  /* 0x000020d000007945 */ /* 0x000fe20003800000 */
[----:B--2---:R-:W-:Y:S01]  /*2db0*/  LDSM.16.M88.4 R8, [R180] ;  /* 0x00000000b408783b */ /* 0x004fe20000000200 */
[----:B------:R-:W-:Y:S01]  /*2dc0*/  IMAD.IADD R157, R183, 0x1, R177 ;  /* 0x00000001b79d7824 */ /* 0x000fe200078e02b1 */
[----:B------:R-:W-:Y:S01]  /*2dd0*/  HMMA.16816.F32.BF16 R32, R64, R28, RZ ;  /* 0x0000001c4020723c */ /* 0x000fe200000418ff */
[----:B------:R-:W-:Y:S01]  /*2de0*/  IMAD.IADD R81, R185, 0x1, R0 ;  /* 0x00000001b9517824 */ /* 0x000fe200078e0200 */
[----:B------:R-:W-:-:S04]  /*2df0*/  IADD3 R0, R0, R185, R176 ;  /* 0x000000b900007210 */ /* 0x000fc80007ffe0b0 */
[----:B------:R-:W2:Y:S02]  /*2e00*/  LDSM.16.M88.4 R12, [R81] ;  /* 0x00000000510c783b */ /* 0x000ea40000000200 */
[C---:B------:R-:W-:Y:S02]  /*2e10*/  HMMA.16816.F32.BF16 R36, R64.reuse, R38, RZ ;  /* 0x000000264024723c */ /* 0x040fe400000418ff */
[----:B------:R-:W3:Y:S04]  /*2e20*/  LDSM.16.M88.4 R72, [R81+0x800] ;  /* 0x000800005148783b */ /* 0x000ee80000000200 */
[----:B------:R-:W4:Y:S02]  /*2e30*/  LDSM.16.M88.4 R60, [R81+0x1000] ;  /* 0x00100000513c783b */ /* 0x000f240000000200 */
[C---:B------:R-:W-:Y:S02]  /*2e40*/  HMMA.16816.F32.BF16 R28, R64.reuse, R30, RZ ;  /* 0x0000001e401c723c */ /* 0x040fe400000418ff */
[----:B------:R-:W5:Y:S06]  /*2e50*/  LDSM.16.M88.4 R56, [R81+0x1800] ;  /* 0x001800005138783b */ /* 0x000f6c0000000200 */
[C---:B------:R-:W-:Y:S08]  /*2e60*/  HMMA.16816.F32.BF16 R24, R64.reuse, R20, RZ ;  /* 0x000000144018723c */ /* 0x040ff000000418ff */
[C---:B------:R-:W-:Y:S08]  /*2e70*/  HMMA.16816.F32.BF16 R20, R64.reuse, R22, RZ ;  /* 0x000000164014723c */ /* 0x040ff000000418ff */
[C---:B------:R-:W-:Y:S08]  /*2e80*/  HMMA.16816.F32.BF16 R68, R64.reuse, R16, RZ ;  /* 0x000000104044723c */ /* 0x040ff000000418ff */
[----:B------:R-:W-:Y:S01]  /*2e90*/  HMMA.16816.F32.BF16 R64, R64, R18, RZ ;  /* 0x000000124040723c */ /* 0x000fe200000418ff */
[----:B------:R-:W-:Y:S07]  /*2ea0*/  LDSM.16.M88.4 R16, [R179] ;  /* 0x00000000b310783b */ /* 0x000fee0000000200 */
[C---:B-1----:R-:W-:Y:S08]  /*2eb0*/  HMMA.16816.F32.BF16 R40, R44.reuse, R4, R40 ;  /* 0x000000042c28723c */ /* 0x042ff00000041828 */
        /* <DEDUP_REMOVED lines=8> */
[C---:B------:R-:W-:Y:S08]  /*2f40*/  HMMA.16816.F32.BF16 R68, R44.reuse, R48, R68 ;  /* 0x000000302c44723c */ /* 0x040ff00000041844 */
[----:B------:R-:W-:Y:S01]  /*2f50*/  HMMA.16816.F32.BF16 R64, R44, R50, R64 ;  /* 0x000000322c40723c */ /* 0x000fe20000041840 */
[----:B------:R-:W1:Y:S04]  /*2f60*/  LDSM.16.M88.4 R48, [R0+0x1000] ;  /* 0x001000000030783b */ /* 0x000e680000000200 */
[----:B------:R-:W1:Y:S03]  /*2f70*/  LDSM.16.M88.4 R44, [R0+0x1800] ;  /* 0x00180000002c783b */ /* 0x000e660000000200 */
[C---:B--2---:R-:W-:Y:S08]  /*2f80*/  HMMA.16816.F32.BF16 R40, R8.reuse, R12, R40 ;  /* 0x0000000c0828723c */ /* 0x044ff00000041828 */
[C---:B------:R-:W-:Y:S01]  /*2f90*/  HMMA.16816.F32.BF16 R36, R8.reuse, R14, R36 ;  /* 0x0000000e0824723c */ /* 0x040fe20000041824 */
[----:B------:R-:W-:Y:S07]  /*2fa0*/  LDSM.16.M88.4 R12, [R185+0x2000] ;  /* 0x00200000b90c783b */ /* 0x000fee0000000200 */
        /* <DEDUP_REMOVED lines=8> */
[----:B------:R-:W2:Y:S04]  /*3030*/  LDSM.16.M88.4 R8, [R185+0x2800] ;  /* 0x00280000b908783b */ /* 0x000ea80000000200 */
[----:B------:R-:W-:Y:S03]  /*3040*/  LDSM.16.M88.4 R56, [R82+0x2000] ;  /* 0x002000005238783b */ /* 0x000fe60000000200 */
        /* <DEDUP_REMOVED lines=8> */
[----:B------:R-:W4:Y:S07]  /*30d0*/  LDSM.16.M88.4 R48, [R82+0x3000] ;  /* 0x003000005230783b */ /* 0x000f2e0000000200 */
[----:B------:R-:W-:Y:S08]  /*30e0*/  HMMA.16816.F32.BF16 R68, R16, R44, R68 ;  /* 0x0000002c1044723c */ /* 0x000ff00000041844 */
[C---:B--2---:R-:W-:Y:S08]  /*30f0*/  HMMA.16816.F32.BF16 R32, R76.reuse, R8, R32 ;  /* 0x000000084c20723c */ /* 0x044ff00000041820 */
[----:B------:R-:W-:Y:S01]  /*3100*/  HMMA.16816.F32.BF16 R28, R76, R10, R28 ;  /* 0x0000000a4c1c723c */ /* 0x000fe2000004181c */
[----:B------:R-:W-:Y:S07]  /*3110*/  LDSM.16.M88.4 R8, [R81+0x2800] ;  /* 0x002800005108783b */ /* 0x000fee0000000200 */
[----:B------:R-:W-:Y:S01]  /*3120*/  HMMA.16816.F32.BF16 R64, R16, R46, R64 ;  /* 0x0000002e1040723c */ /* 0x000fe20000041840 */
[----:B------:R-:W2:Y:S04]  /*3130*/  LDSM.16.M88.4 R44, [R82+0x3800] ;  /* 0x00380000522c783b */ /* 0x000ea80000000200 */
[----:B------:R-:W5:Y:S03]  /*3140*/  LDSM.16.M88.4 R16, [R180+0x4000] ;  /* 0x00400000b410783b */ /* 0x000f660000000200 */
[C---:B------:R-:W-:Y:S08]  /*3150*/  HMMA.16816.F32.BF16 R40, R76.reuse, R12, R40 ;  /* 0x0000000c4c28723c */ /* 0x040ff00000041828 */
[C---:B------:R-:W-:Y:S01]  /*3160*/  HMMA.16816.F32.BF16 R36, R76.reuse, R14, R36 ;  /* 0x0000000e4c24723c */ /* 0x040fe20000041824 */
[----:B------:R-:W2:Y:S07]  /*3170*/  LDSM.16.M88.4 R12, [R81+0x2000] ;  /* 0x00200000510c783b */ /* 0x000eae0000000200 */
[C---:B-1----:R-:W-:Y:S08]  /*3180*/  HMMA.16816.F32.BF16 R24, R76.reuse, R4, R24 ;  /* 0x000000044c18723c */ /* 0x042ff00000041818 */
[C---:B------:R-:W-:Y:S01]  /*3190*/  HMMA.16816.F32.BF16 R20, R76.reuse, R6, R20 ;  /* 0x000000064c14723c */ /* 0x040fe20000041814 */
[----:B------:R-:W1:Y:S07]  /*31a0*/  LDSM.16.M88.4 R4, [R81+0x3000] ;  /* 0x003000005104783b */ /* 0x000e6e0000000200 */
[----:B------:R-:W-:Y:S08]  /*31b0*/  HMMA.16816.F32.BF16 R68, R76, R72, R68 ;  /* 0x000000484c44723c */ /* 0x000ff00000041844 */
[C---:B---3--:R-:W-:Y:S08]  /*31c0*/  HMMA.16816.F32.BF16 R32, R60.reuse, R52, R32 ;  /* 0x000000343c20723c */ /* 0x048ff00000041820 */
[----:B------:R-:W-:Y:S08]  /*31d0*/  HMMA.16816.F32.BF16 R28, R60, R54, R28 ;  /* 0x000000363c1c723c */ /* 0x000ff0000004181c */
[----:B------:R-:W-:Y:S08]  /*31e0*/  HMMA.16816.F32.BF16 R64, R76, R74, R64 ;  /* 0x0000004a4c40723c */ /* 0x000ff00000041840 */
[C---:B------:R-:W-:Y:S08]  /*31f0*/  HMMA.16816.F32.BF16 R40, R60.reuse, R56, R40 ;  /* 0x000000383c28723c */ /* 0x040ff00000041828 */
[C---:B------:R-:W-:Y:S01]  /*3200*/  HMMA.16816.F32.BF16 R36, R60.reuse, R58, R36 ;  /* 0x0000003a3c24723c */ /* 0x040fe20000041824 */
[----:B------:R-:W3:Y:S07]  /*3210*/  LDSM.16.M88.4 R56, [R81+0x3800] ;  /* 0x003800005138783b */ /* 0x000eee0000000200 */
[C---:B----4-:R-:W-:Y:S08]  /*3220*/  HMMA.16816.F32.BF16 R24, R60.reuse, R48, R24 ;  /* 0x000000303c18723c */ /* 0x050ff00000041818 */
[C---:B------:R-:W-:Y:S01]  /*3230*/  HMMA.16816.F32.BF16 R52, R60.reuse, R50, R20 ;  /* 0x000000323c34723c */ /* 0x040fe20000041814 */
[----:B------:R-:W-:Y:S04]  /*3240*/  LDSM.16.M88.4 R48, [R179+0x4000] ;  /* 0x00400000b330783b */ /* 0x000fe80000000200 */
[----:B------:R-:W4:Y:S03]  /*3250*/  LDSM.16.M88.4 R20, [R0+0x2000] ;  /* 0x002000000014783b */ /* 0x000f260000000200 */
[----:B--2---:R-:W-:Y:S01]  /*3260*/  HMMA.16816.F32.BF16 R72, R60, R44, R68 ;  /* 0x0000002c3c48723c */ /* 0x004fe20000041844 */
[----:B------:R-:W2:Y:S07]  /*3270*/  LDSM.16.M88.4 R68, [R0+0x2800] ;  /* 0x002800000044783b */ /* 0x000eae0000000200 */
[C---:B-----5:R-:W-:Y:S08]  /*3280*/  HMMA.16816.F32.BF16 R32, R16.reuse, R8, R32 ;  /* 0x000000081020723c */ /* 0x060ff00000041820 */
[----:B------:R-:W-:Y:S01]  /*3290*/  HMMA.16816.F32.BF16 R28, R16, R10, R28 ;  /* 0x0000000a101c723c */ /* 0x000fe2000004181c */
[----:B------:R-:W5:Y:S07]  /*32a0*/  LDSM.16.M88.4 R8, [R0+0x3000] ;  /* 0x003000000008783b */ /* 0x000f6e0000000200 */
[----:B------:R-:W-:Y:S01]  /*32b0*/  HMMA.16816.F32.BF16 R64, R60, R46, R64 ;  /* 0x0000002e3c40723c */ /* 0x000fe20000041840 */
[----:B------:R-:W-:Y:S07]  /*32c0*/  LDSM.16.M88.4 R44, [R185+0x4000] ;  /* 0x00400000b92c783b */ /* 0x000fee0000000200 */
[C---:B------:R-:W-:Y:S08]  /*32d0*/  HMMA.16816.F32.BF16 R40, R16.reuse, R12, R40 ;  /* 0x0000000c1028723c */ /* 0x040ff00000041828 */
[C---:B------:R-:W-:Y:S01]  /*32e0*/  HMMA.16816.F32.BF16 R36, R16.reuse, R14, R36 ;  /* 0x0000000e1024723c */ /* 0x040fe20000041824 */
[----:B------:R-:W2:Y:S07]  /*32f0*/  LDSM.16.M88.4 R12, [R0+0x3800] ;  /* 0x00380000000c783b */ /* 0x000eae0000000200 */
[C---:B-1----:R-:W-:Y:S08]  /*3300*/  HMMA.16816.F32.BF16 R24, R16.reuse, R4, R24 ;  /* 0x000000041018723c */ /* 0x042ff00000041818 */
[C---:B------:R-:W-:Y:S01]  /*3310*/  HMMA.16816.F32.BF16 R60, R16.reuse, R6, R52 ;  /* 0x00000006103c723c */ /* 0x040fe20000041834 */
[----:B------:R-:W1:Y:S04]  /*3320*/  LDSM.16.M88.4 R52, [R182+0x8000] ;  /* 0x00800000b634783b */ /* 0x000e680000000200 */
[----:B------:R-:W1:Y:S03]  /*3330*/  LDSM.16.M88.4 R4, [R185+0x4800] ;  /* 0x00480000b904783b */ /* 0x000e660000000200 */
[C---:B---3--:R-:W-:Y:S08]  /*3340*/  HMMA.16816.F32.BF16 R72, R16.reuse, R56, R72 ;  /* 0x000000381048723c */ /* 0x048ff00000041848 */
[----:B------:R-:W-:Y:S01]  /*3350*/  HMMA.16816.F32.BF16 R64, R16, R58, R64 ;  /* 0x0000003a1040723c */ /* 0x000fe20000041840 */
[----:B------:R-:W3:Y:S04]  /*3360*/  LDSM.16.M88.4 R16, [R185+0x5000] ;  /* 0x00500000b910783b */ /* 0x000ee80000000200 */
[----:B------:R-:W-:Y:S03]  /*3370*/  LDSM.16.M88.4 R56, [R180+0x8000] ;  /* 0x00800000b438783b */ /* 0x000fe60000000200 */
[C---:B----4-:R-:W-:Y:S08]  /*3380*/  HMMA.16816.F32.BF16 R40, R48.reuse, R20, R40 ;  /* 0x000000143028723c */ /* 0x050ff00000041828 */
[C---:B------:R-:W-:Y:S01]  /*3390*/  HMMA.16816.F32.BF16 R36, R48.reuse, R22, R36 ;  /* 0x000000163024723c */ /* 0x040fe20000041824 */
[----:B------:R-:W-:Y:S07]  /*33a0*/  LDSM.16.M88.4 R20, [R82+0x4000] ;  /* 0x004000005214783b */ /* 0x000fee0000000200 */
[C---:B--2---:R-:W-:Y:S08]  /*33b0*/  HMMA.16816.F32.BF16 R32, R48.reuse, R68, R32 ;  /* 0x000000443020723c */ /* 0x044ff00000041820 */
[C---:B------:R-:W-:Y:S08]  /*33c0*/  HMMA.16816.F32.BF16 R28, R48.reuse, R70, R28 ;  /* 0x00000046301c723c */ /* 0x040ff0000004181c */
[C---:B-----5:R-:W-:Y:S08]  /*33d0*/  HMMA.16816.F32.BF16 R24, R48.reuse, R8, R24 ;  /* 0x000000083018723c */ /* 0x060ff00000041818 */
[C---:B------:R-:W-:Y:S01]  /*33e0*/  HMMA.16816.F32.BF16 R60, R48.reuse, R10, R60 ;  /* 0x0000000a303c723c */ /* 0x040fe2000004183c */
[----:B------:R-:W2:Y:S07]  /*33f0*/  LDSM.16.M88.4 R8, [R185+0x5800] ;  /* 0x00580000b908783b */ /* 0x000eae0000000200 */
[C---:B------:R-:W-:Y:S08]  /*3400*/  HMMA.16816.F32.BF16 R72, R48.reuse, R12, R72 ;  /* 0x0000000c3048723c */ /* 0x040ff00000041848 */
[----:B------:R-:W-:Y:S01]  /*3410*/  HMMA.16816.F32.BF16 R64, R48, R14, R64 ;  /* 0x0000000e3040723c */ /* 0x000fe20000041840 */
[----:B------:R-:W-:Y:S04]  /*3420*/  LDSM.16.M88.4 R12, [R82+0x4800] ;  /* 0x00480000520c783b */ /* 0x000fe80000000200 */
[----:B------:R-:W-:Y:S03]  /*3430*/  LDSM.16.M88.4 R48, [R82+0x5800] ;  /* 0x005800005230783b */ /* 0x000fe60000000200 */
[C---:B-1----:R-:W-:Y:S08]  /*3440*/  HMMA.16816.F32.BF16 R40, R52.reuse, R44, R40 ;  /* 0x0000002c3428723c */ /* 0x042ff00000041828 */
[C---:B------:R-:W-:Y:S01]  /*3450*/  HMMA.16816.F32.BF16 R36, R52.reuse, R46, R36 ;  /* 0x0000002e3424723c */ /* 0x040fe20000041824 */
[----:B------:R-:W1:Y:S07]  /*3460*/  LDSM.16.M88.4 R44, [R181+0x8000] ;  /* 0x00800000b52c783b */ /* 0x000e6e0000000200 */
[C---:B------:R-:W-:Y:S08]  /*3470*/  HMMA.16816.F32.BF16 R32, R52.reuse, R4, R32 ;  /* 0x000000043420723c */ /* 0x040ff00000041820 */
[C---:B------:R-:W-:Y:S01]  /*3480*/  HMMA.16816.F32.BF16 R28, R52.reuse, R6, R28 ;  /* 0x00000006341c723c */ /* 0x040fe2000004181c */
[----:B------:R-:W4:Y:S07]  /*3490*/  LDSM.16.M88.4 R4, [R82+0x5000] ;  /* 0x005000005204783b */ /* 0x000f2e0000000200 */
[C---:B---3--:R-:W-:Y:S08]  /*34a0*/  HMMA.16816.F32.BF16 R24, R52.reuse, R16, R24 ;  /* 0x000000103418723c */ /* 0x048ff00000041818 */
[C---:B------:R-:W-:Y:S01]  /*34b0*/  HMMA.16816.F32.BF16 R60, R52.reuse, R18, R60 ;  /* 0x00000012343c723c */ /* 0x040fe2000004183c */
[----:B------:R-:W3:Y:S07]  /*34c0*/  LDSM.16.M88.4 R16, [R81+0x4000] ;  /* 0x004000005110783b */ /* 0x000eee0000000200 */
[C---:B--2---:R-:W-:Y:S08]  /*34d0*/  HMMA.16816.F32.BF16 R72, R52.reuse, R8, R72 ;  /* 0x000000083448723c */ /* 0x044ff00000041848 */
[----:B------:R-:W-:Y:S01]  /*34e0*/  HMMA.16816.F32.BF16 R64, R52, R10, R64 ;  /* 0x0000000a3440723c */ /* 0x000fe20000041840 */
[----:B------:R-:W2:Y:S04]  /*34f0*/  LDSM.16.M88.4 R8, [R81+0x4800] ;  /* 0x004800005108783b */ /* 0x000ea80000000200 */
[----:B------:R-:W-:Y:S03]  /*3500*/  LDSM.16.M88.4 R52, [R0+0x4800] ;  /* 0x004800000034783b */ /* 0x000fe60000000200 */
[C---:B-1----:R-:W-:Y:S08]  /*3510*/  HMMA.16816.F32.BF16 R40, R44.reuse, R20, R40 ;  /* 0x000000142c28723c */ /* 0x042ff00000041828 */
[C---:B------:R-:W-:Y:S01]  /*3520*/  HMMA.16816.F32.BF16 R36, R44.reuse, R22, R36 ;  /* 0x000000162c24723c */ /* 0x040fe20000041824 */
[----:B------:R-:W-:Y:S07]  /*3530*/  LDSM.16.M88.4 R20, [R0+0x4000] ;  /* 0x004000000014783b */ /* 0x000fee0000000200 */
[C---:B------:R-:W-:Y:S08]  /*3540*/  HMMA.16816.F32.BF16 R32, R44.reuse, R12, R32 ;  /* 0x0000000c2c20723c */ /* 0x040ff00000041820 */
[C---:B------:R-:W-:Y:S01]  /*3550*/  HMMA.16816.F32.BF16 R28, R44.reuse, R14, R28 ;  /* 0x0000000e2c1c723c */ /* 0x040fe2000004181c */
[----:B------:R-:W-:Y:S07]  /*3560*/  LDSM.16.M88.4 R12, [R81+0x5800] ;  /* 0x00580000510c783b */ /* 0x000fee0000000200 */
[C---:B----4-:R-:W-:Y:S08]  /*3570*/  HMMA.16816.F32.BF16 R24, R44.reuse, R4, R24 ;  /* 0x000000042c18723c */ /* 0x050ff00000041818 */
[C---:B------:R-:W-:Y:S01]  /*3580*/  HMMA.16816.F32.BF16 R60, R44.reuse, R6, R60 ;  /* 0x000000062c3c723c */ /* 0x040fe2000004183c */
[----:B------:R-:W1:Y:S07]  /*3590*/  LDSM.16.M88.4 R4, [R81+0x5000] ;  /* 0x005000005104783b */ /* 0x000e6e0000000200 */
[C---:B------:R-:W-:Y:S08]  /*35a0*/  HMMA.16816.F32.BF16 R72, R44.reuse, R48, R72 ;  /* 0x000000302c48723c */ /* 0x040ff00000041848 */
[----:B------:R-:W-:Y:S01]  /*35b0*/  HMMA.16816.F32.BF16 R64, R44, R50, R64 ;  /* 0x000000322c40723c */ /* 0x000fe20000041840 */
[----:B------:R-:W4:Y:S04]  /*35c0*/  LDSM.16.M88.4 R44, [R179+0x8000] ;  /* 0x00800000b32c783b */ /* 0x000f280000000200 */
[----:B------:R-:W5:Y:S03]  /*35d0*/  LDSM.16.M88.4 R48, [R0+0x5000] ;  /* 0x005000000030783b */ /* 0x000f660000000200 */
[C---:B---3--:R-:W-:Y:S08]  /*35e0*/  HMMA.16816.F32.BF16 R40, R56.reuse, R16, R40 ;  /* 0x000000103828723c */ /* 0x048ff00000041828 */
[----:B------:R-:W-:Y:S01]  /*35f0*/  HMMA.16816.F32.BF16 R36, R56, R18, R36 ;  /* 0x000000123824723c */ /* 0x000fe20000041824 */
[----:B------:R3:W5:Y:S01]  /*3600*/  LDSM.16.M88.4 R16, [R0+0x5800] ;  /* 0x005800000010783b */ /* 0x0007620000000200 */
[----:B------:R-:W-:-:S04]  /*3610*/  DEPBAR.LE SB0, 0x2 ;  /* 0x000080800000791a */ /* 0x000fc80000000000 */
[----:B------:R-:W-:Y:S02]  /*3620*/  BAR.SYNC.DEFER_BLOCKING 0x0 ;  /* 0x0000000000007b1d */ /* 0x000fe40000010000 */
[C---:B--2---:R-:W-:Y:S08]  /*3630*/  HMMA.16816.F32.BF16 R32, R56.reuse, R8, R32 ;  /* 0x000000083820723c */ /* 0x044ff00000041820 */
[C---:B------:R-:W-:Y:S08]  /*3640*/  HMMA.16816.F32.BF16 R28, R56.reuse, R10, R28 ;  /* 0x0000000a381c723c */ /* 0x040ff0000004181c */
[----:B-1----:R-:W-:Y:S01]  /*3650*/  HMMA.16816.F32.BF16 R24, R56, R4, R24 ;  /* 0x000000043818723c */ /* 0x002fe20000041818 */
[----:B---3--:R-:W-:-:S05]  /*3660*/  IMAD.IADD R0, R3, 0x1, -R204 ;  /* 0x0000000103007824 */ /* 0x008fca00078e0acc */
[C---:B------:R-:W-:Y:S01]  /*3670*/  ISETP.GT.AND P3, PT, R0.reuse, RZ, PT ;  /* 0x000000ff0000720c */ /* 0x040fe20003f64270 */
[----:B------:R-:W-:Y:S01]  /*3680*/  LDSM.16.MT88.4 R80, [R177+0x2000] ;  /* 0x00200000b150783b */ /* 0x000fe20000004200 */
[C---:B----4-:R-:W-:Y:S01]  /*3690*/  HMMA.16816.F32.BF16 R40, R44.reuse, R20, R40 ;  /* 0x000000142c28723c */ /* 0x050fe20000041828 */
[C---:B------:R-:W-:Y:S02]  /*36a0*/  ISETP.GT.AND P0, PT, R0.reuse, 0x1, PT ;  /* 0x000000010000780c */ /* 0x040fe40003f04270 */
[C---:B------:R-:W-:Y:S01]  /*36b0*/  ISETP.GT.AND P4, PT, R0.reuse, 0x8, PT ;  /* 0x000000080000780c */ /* 0x040fe20003f84270 */
[----:B------:R-:W-:Y:S01]  /*36c0*/  LDSM.16.MT88.4 R124, [R178] ;  /* 0x00000000b27c783b */ /* 0x000fe20000004200 */
[C---:B------:R-:W-:Y:S02]  /*36d0*/  ISETP.GT.AND P6, PT, R0.reuse, 0x29, PT ;  /* 0x000000290000780c */ /* 0x040fe40003fc4270 */
[----:B------:R-:W-:Y:S01]  /*36e0*/  ISETP.GT.AND P5, PT, R0, 0x30, PT ;  /* 0x000000300000780c */ /* 0x000fe20003fa4270 */
[----:B------:R-:W-:Y:S01]  /*36f0*/  HMMA.16816.F32.BF16 R36, R44, R22, R36 ;  /* 0x000000162c24723c */ /* 0x000fe20000041824 */
[----:B------:R-:W-:Y:S04]  /*3700*/  LDSM.16.MT88.4 R88, [R157+0x2000] ;  /* 0x002000009d58783b */ /* 0x000fe80000004200 */
[----:B------:R-:W-:Y:S03]  /*3710*/  LDSM.16.MT88.4 R96, [R178+0x4000] ;  /* 0x00400000b260783b */ /* 0x000fe60000004200 */
[----:B------:R-:W-:Y:S01]  /*3720*/  HMMA.16816.F32.BF16 R60, R56, R6, R60 ;  /* 0x00000006383c723c */ /* 0x000fe2000004183c */
[----:B------:R-:W-:Y:S04]  /*3730*/  LDSM.16.MT88.4 R104, [R164+0x4000] ;  /* 0x00400000a468783b */ /* 0x000fe80000004200 */
[----:B------:R-:W-:Y:S03]  /*3740*/  LDSM.16.MT88.4 R108, [R177+0x4000] ;  /* 0x00400000b16c783b */ /* 0x000fe60000004200 */
[----:B------:R-:W-:Y:S01]  /*3750*/  HMMA.16816.F32.BF16 R32, R44, R52, R32 ;  /* 0x000000342c20723c */ /* 0x000fe20000041820 */
[----:B------:R-:W-:Y:S01]  /*3760*/  FSEL R40, R40, -INF , P3 ;  /* 0xff80000028287808 */ /* 0x000fe20001800000 */
[----:B------:R-:W-:Y:S01]  /*3770*/  LDSM.16.MT88.4 R20, [R178+0x800] ;  /* 0x00080000b214783b */ /* 0x000fe20000004200 */
[----:B------:R-:W-:-:S02]  /*3780*/  FSEL R41, R41, -INF , P0 ;  /* 0xff80000029297808 */ /* 0x000fc40000000000 */
[----:B------:R-:W-:Y:S01]  /*3790*/  FSEL R42, R42, -INF , P3 ;  /* 0xff8000002a2a7808 */ /* 0x000fe20001800000 */
[----:B------:R-:W-:Y:S01]  /*37a0*/  LDSM.16.MT88.4 R136, [R164+0x800] ;  /* 0x00080000a488783b */ /* 0x000fe20000004200 */
[----:B------:R-:W-:Y:S01]  /*37b0*/  ISETP.GT.AND P3, PT, R0, 0x9, PT ;  /* 0x000000090000780c */ /* 0x000fe20003f64270 */
[----:B------:R-:W-:Y:S01]  /*37c0*/  HMMA.16816.F32.BF16 R72, R56, R12, R72 ;  /* 0x0000000c3848723c */ /* 0x000fe20000041848 */
[----:B------:R-:W-:Y:S02]  /*37d0*/  FMNMX.FTZ R4, R40, R41, !PT ;  /* 0x0000002928047209 */ /* 0x000fe40007810000 */
[----:B------:R-:W-:Y:S02]  /*37e0*/  FSEL R43, R43, -INF , P0 ;  /* 0xff8000002b2b7808 */ /* 0x000fe40000000000 */
[----:B------:R-:W-:Y:S02]  /*37f0*/  ISETP.GT.AND P0, PT, R0, 0x10, PT ;  /* 0x000000100000780c */ /* 0x000fe40003f04270 */
[----:B------:R-:W-:Y:S01]  /*3800*/  FSEL R37, R37, -INF , P3 ;  /* 0xff80000025257808 */ /* 0x000fe20001800000 */
[----:B------:R-:W-:Y:S01]  /*3810*/  HMMA.16816.F32.BF16 R28, R44, R54, R28 ;  /* 0x000000362c1c723c */ /* 0x000fe2000004181c */
[----:B------:R-:W-:-:S02]  /*3820*/  FSEL R39, R39, -INF , P3 ;  /* 0xff80000027277808 */ /* 0x000fc40001800000 */
[----:B------:R-:W-:Y:S02]  /*3830*/  ISETP.GT.AND P3, PT, R0, 0x11, PT ;  /* 0x000000110000780c */ /* 0x000fe40003f64270 */
[----:B------:R-:W-:Y:S02]  /*3840*/  FSEL R13, R38, -INF , P4 ;  /* 0xff800000260d7808 */ /* 0x000fe40002000000 */
[----:B------:R-:W-:Y:S01]  /*3850*/  FMNMX.FTZ R6, R42, R43, !PT ;  /* 0x0000002b2a067209 */ /* 0x000fe20007810000 */
[----:B------:R-:W-:Y:S01]  /*3860*/  HMMA.16816.F32.BF16 R64, R56, R14, R64 ;  /* 0x0000000e3840723c */ /* 0x000fe20000041840 */
[----:B------:R-:W-:Y:S01]  /*3870*/  FSEL R7, R32, -INF , P0 ;  /* 0xff80000020077808 */ /* 0x000fe20000000000 */
[----:B------:R-:W-:Y:S01]  /*3880*/  LDSM.16.MT88.4 R56, [R224] ;  /* 0x00000000e038783b */ /* 0x000fe20000004200 */
[----:B------:R-:W-:Y:S02]  /*3890*/  FSEL R33, R33, -INF , P3 ;  /* 0xff80000021217808 */ /* 0x000fe40001800000 */
[----:B------:R-:W-:-:S02]  /*38a0*/  FSEL R35, R35, -INF , P3 ;  /* 0xff80000023237808 */ /* 0x000fc40001800000 */
[----:B------:R-:W-:Y:S01]  /*38b0*/  FSEL R15, R36, -INF , P4 ;  /* 0xff800000240f7808 */ /* 0x000fe20002000000 */
[C---:B-----5:R-:W-:Y:S01]  /*38c0*/  HMMA.16816.F32.BF16 R24, R44.reuse, R48, R24 ;  /* 0x000000302c18723c */ /* 0x060fe20000041818 */
[C---:B------:R-:W-:Y:S02]  /*38d0*/  ISETP.GT.AND P4, PT, R0.reuse, 0x18, PT ;  /* 0x000000180000780c */ /* 0x040fe40003f84270 */
[----:B------:R-:W-:Y:S02]  /*38e0*/  FMNMX.FTZ R4, R15, R4, !PT ;  /* 0x000000040f047209 */ /* 0x000fe40007810000 */
[----:B------:R-:W-:Y:S02]  /*38f0*/  ISETP.GT.AND P3, PT, R0, 0x19, PT ;  /* 0x000000190000780c */ /* 0x000fe40003f64270 */
[----:B------:R-:W-:Y:S01]  /*3900*/  FMNMX.FTZ R4, R37, R4, !PT ;  /* 0x0000000425047209 */ /* 0x000fe20007810000 */
[----:B------:R-:W-:Y:S01]  /*3910*/  HMMA.16816.F32.BF16 R60, R44, R50, R60 ;  /* 0x000000322c3c723c */ /* 0x000fe2000004183c */
[----:B------:R-:W-:Y:S01]  /*3920*/  FSEL R5, R28, -INF , P4 ;  /* 0xff8000001c057808 */ /* 0x000fe20002000000 */
[----:B------:R-:W-:Y:S01]  /*3930*/  LDSM.16.MT88.4 R48, [R177] ;  /* 0x00000000b130783b */ /* 0x000fe20000004200 */
[----:B------:R-:W-:-:S02]  /*3940*/  FMNMX.FTZ R4, R7, R4, !PT ;  /* 0x0000000407047209 */ /* 0x000fc40007810000 */
[----:B------:R-:W-:Y:S02]  /*3950*/  FSEL R11, R34, -INF , P0 ;  /* 0xff800000220b7808 */ /* 0x000fe40000000000 */
[----:B------:R-:W-:Y:S01]  /*3960*/  FMNMX.FTZ R4, R33, R4, !PT ;  /* 0x0000000421047209 */ /* 0x000fe20007810000 */
[C---:B------:R-:W-:Y:S01]  /*3970*/  HMMA.16816.F32.BF16 R72, R44.reuse, R16, R72 ;  /* 0x000000102c48723c */ /* 0x040fe20000041848 */
[----:B------:R-:W-:Y:S02]  /*3980*/  ISETP.GT.AND P0, PT, R0, 0x20, PT ;  /* 0x000000200000780c */ /* 0x000fe40003f04270 */
[----:B------:R-:W-:Y:S02]  /*3990*/  FSEL R29, R29, -INF , P3 ;  /* 0xff8000001d1d7808 */ /* 0x000fe40001800000 */
[----:B------:R-:W-:Y:S02]  /*39a0*/  FMNMX.FTZ R4, R5, R4, !PT ;  /* 0x0000000405047209 */ /* 0x000fe40007810000 */
[----:B------:R-:W-:Y:S01]  /*39b0*/  FMNMX.FTZ R6, R13, R6, !PT ;  /* 0x000000060d067209 */ /* 0x000fe20007810000 */
[----:B------:R-:W-:Y:S01]  /*39c0*/  HMMA.16816.F32.BF16 R64, R44, R18, R64 ;  /* 0x000000122c40723c */ /* 0x000fe20000041840 */
        /* <DEDUP_REMOVED lines=10> */
[----:B------:R-:W-:Y:S02]  /*3a70*/  FSEL R159, R60, -INF , P0 ;  /* 0xff8000003c9f7808 */ /* 0x000fe40000000000 */
[----:B------:R-:W-:Y:S02]  /*3a80*/  FMNMX.FTZ R4, R245, R4, !PT ;  /* 0x00000004f5047209 */ /* 0x000fe40007810000 */
[----:B------:R-:W-:-:S02]  /*3a90*/  FSEL R9, R30, -INF , P4 ;  /* 0xff8000001e097808 */ /* 0x000fc40002000000 */
[----:B------:R-:W-:Y:S02]  /*3aa0*/  FMNMX.FTZ R6, R35, R6, !PT ;  /* 0x0000000623067209 */ /* 0x000fe40007810000 */
        /* <DEDUP_REMOVED lines=8> */
[----:B------:R-:W-:Y:S02]  /*3b30*/  FMNMX.FTZ R4, R233, R4, !PT ;  /* 0x00000004e9047209 */ /* 0x000fe40007810000 */
[----:B------:R-:W-:Y:S02]  /*3b40*/  FSEL R241, R27, -INF , P3 ;  /* 0xff8000001bf17808 */ /* 0x000fe40001800000 */
[----:B------:R-:W-:Y:S01]  /*3b50*/  FMNMX.FTZ R6, R165, R6, !PT ;  /* 0x00000006a5067209 */ /* 0x000fe20007810000 */
[----:B------:R-:W-:Y:S01]  /*3b60*/  LDSM.16.MT88.4 R24, [R164+0x2800] ;  /* 0x00280000a418783b */ /* 0x000fe20000004200 */
[----:B------:R-:W-:-:S02]  /*3b70*/  FSEL R235, R62, -INF , P0 ;  /* 0xff8000003eeb7808 */ /* 0x000fc40000000000 */
[C---:B------:R-:W-:Y:S02]  /*3b80*/  ISETP.GT.AND P3, PT, R0.reuse, 0x38, PT ;  /* 0x000000380000780c */ /* 0x040fe40003f64270 */
[----:B------:R-:W-:Y:S02]  /*3b90*/  ISETP.GT.AND P0, PT, R0, 0x39, PT ;  /* 0x000000390000780c */ /* 0x000fe40003f04270 */
[----:B------:R-:W-:Y:S02]  /*3ba0*/  FMNMX.FTZ R0, R175, R4, !PT ;  /* 0x00000004af007209 */ /* 0x000fe40007810000 */
[----:B------:R-:W-:Y:S02]  /*3bb0*/  FMNMX.FTZ R4, R241, R6, !PT ;  /* 0x00000006f1047209 */ /* 0x000fe40007810000 */
[----:B------:R-:W-:Y:S02]  /*3bc0*/  FSEL R173, R63, -INF , P6 ;  /* 0xff8000003fad7808 */ /* 0x000fe40003000000 */
[----:B------:R-:W-:-:S02]  /*3bd0*/  FMNMX.FTZ R4, R235, R4, !PT ;  /* 0x00000004eb047209 */ /* 0x000fc40007810000 */
[----:B------:R-:W-:Y:S02]  /*3be0*/  FSEL R167, R74, -INF , P5 ;  /* 0xff8000004aa77808 */ /* 0x000fe40002800000 */
[----:B------:R-:W-:Y:S02]  /*3bf0*/  FMNMX.FTZ R4, R173, R4, !PT ;  /* 0x00000004ad047209 */ /* 0x000fe40007810000 */
[----:B------:R-:W-:Y:S02]  /*3c00*/  FSEL R171, R64, -INF , P3 ;  /* 0xff80000040ab7808 */ /* 0x000fe40001800000 */
[----:B------:R-:W-:Y:S02]  /*3c10*/  FSEL R143, R75, -INF , P4 ;  /* 0xff8000004b8f7808 */ /* 0x000fe40002000000 */
[----:B------:R-:W-:Y:S01]  /*3c20*/  FMNMX.FTZ R4, R167, R4, !PT ;  /* 0x00000004a7047209 */ /* 0x000fe20007810000 */
[----:B------:R-:W-:Y:S01]  /*3c30*/  LDSM.16.MT88.4 R72, [R164+0x2000] ;  /* 0x00200000a448783b */ /* 0x000fe20000004200 */
[----:B------:R-:W-:-:S02]  /*3c40*/  FSEL R169, R65, -INF , P0 ;  /* 0xff80000041a97808 */ /* 0x000fc40000000000 */
[----:B------:R-:W-:Y:S02]  /*3c50*/  FMNMX.FTZ R0, R171, R0, !PT ;  /* 0x00000000ab007209 */ /* 0x000fe40007810000 */
        /* <DEDUP_REMOVED lines=24> */
[--C-:B------:R-:W-:Y:S02]  /*3de0*/  FFMA.FTZ R153, R15, c[0x0][0x2d0], -R140.reuse ;  /* 0x0000b4000f997a23 */ /* 0x100fe4000001088c */
[----:B------:R-:W-:Y:S01]  /*3df0*/  FFMA.FTZ R148, R37, c[0x0][0x2d0], -R140 ;  /* 0x0000b40025947a23 */ /* 0x000fe2000001088c */
[----:B------:R-:W-:Y:S01]  /*3e00*/  MUFU.EX2 R156, R156 ;  /* 0x0000009c009c7308 */ /* 0x000fe20000000800 */
[----:B------:R-:W-:-:S02]  /*3e10*/  FFMA.FTZ R154, R42, c[0x0][0x2d0], -R160 ;  /* 0x0000b4002a9a7a23 */ /* 0x000fc400000108a0 */
[--C-:B------:R-:W-:Y:S02]  /*3e20*/  FFMA.FTZ R151, R43, c[0x0][0x2d0], -R160.reuse ;  /* 0x0000b4002b977a23 */ /* 0x100fe400000108a0 */
[--C-:B------:R-:W-:Y:S01]  /*3e30*/  FFMA.FTZ R149, R13, c[0x0][0x2d0], -R160.reuse ;  /* 0x0000b4000d957a23 */ /* 0x100fe200000108a0 */
[----:B------:R-:W1:Y:S01]  /*3e40*/  LDSM.16.MT88.4 R40, [R164] ;  /* 0x00000000a428783b */ /* 0x000e620000004200 */
[----:B------:R-:W-:Y:S01]  /*3e50*/  FFMA.FTZ R146, R39, c[0x0][0x2d0], -R160 ;  /* 0x0000b40027927a23 */ /* 0x000fe200000108a0 */
[----:B------:R-:W2:Y:S01]  /*3e60*/  MUFU.EX2 R155, R155 ;  /* 0x0000009b009b7308 */ /* 0x000ea20000000800 */
[--C-:B------:R-:W-:Y:S01]  /*3e70*/  FFMA.FTZ R147, R7, c[0x0][0x2d0], -R140.reuse ;  /* 0x0000b40007937a23 */ /* 0x100fe2000001088c */
[----:B------:R-:W-:Y:S01]  /*3e80*/  LDSM.16.MT88.4 R12, [R157+0x2800] ;  /* 0x002800009d0c783b */ /* 0x000fe20000004200 */
[----:B------:R-:W-:Y:S02]  /*3e90*/  FFMA.FTZ R145, R5, c[0x0][0x2d0], -R140 ;  /* 0x0000b40005917a23 */ /* 0x000fe4000001088c */
[--C-:B------:R-:W-:Y:S01]  /*3ea0*/  FFMA.FTZ R152, R11, c[0x0][0x2d0], -R160.reuse ;  /* 0x0000b4000b987a23 */ /* 0x100fe200000108a0 */
[----:B------:R-:W3:Y:S01]  /*3eb0*/  LDSM.16.MT88.4 R4, [R224+0x4000] ;  /* 0x00400000e004783b */ /* 0x000ee20000004200 */
[----:B------:R-:W-:Y:S01]  /*3ec0*/  FFMA.FTZ R150, R9, c[0x0][0x2d0], -R160 ;  /* 0x0000b40009967a23 */ /* 0x000fe200000108a0 */
[----:B------:R-:W-:Y:S01]  /*3ed0*/  MUFU.EX2 R153, R153 ;  /* 0x0000009900997308 */ /* 0x000fe20000000800 */
[--C-:B------:R-:W-:Y:S01]  /*3ee0*/  FFMA.FTZ R144, R33, c[0x0][0x2d0], -R140.reuse ;  /* 0x0000b40021907a23 */ /* 0x100fe2000001088c */
[----:B------:R-:W4:Y:S01]  /*3ef0*/  LDSM.16.MT88.4 R8, [R178+0x2800] ;  /* 0x00280000b208783b */ /* 0x000f220000004200 */
[----:B------:R-:W-:-:S02]  /*3f00*/  FFMA.FTZ R0, R29, c[0x0][0x2d0], -R140 ;  /* 0x0000b4001d007a23 */ /* 0x000fc4000001088c */
[--C-:B------:R-:W-:Y:S02]  /*3f10*/  FFMA.FTZ R135, R35, c[0x0][0x2d0], -R160.reuse ;  /* 0x0000b40023877a23 */ /* 0x100fe400000108a0 */
[----:B------:R-:W-:Y:S01]  /*3f20*/  FFMA.FTZ R133, R31, c[0x0][0x2d0], -R160 ;  /* 0x0000b4001f857a23 */ /* 0x000fe200000108a0 */
[----:B------:R-:W5:Y:S01]  /*3f30*/  MUFU.EX2 R148, R148 ;  /* 0x0000009400947308 */ /* 0x000f620000000800 */
[----:B--2---:R-:W-:Y:S01]  /*3f40*/  F2FP.BF16.PACK_AB R112, R155, R156 ;  /* 0x0000009c9b70723e */ /* 0x004fe200000010ff */
[----:B------:R-:W-:Y:S01]  /*3f50*/  LDSM.16.MT88.4 R32, [R177+0x800] ;  /* 0x00080000b120783b */ /* 0x000fe20000004200 */
[--C-:B------:R-:W-:Y:S02]  /*3f60*/  FFMA.FTZ R158, R161, c[0x0][0x2d0], -R140.reuse ;  /* 0x0000b400a19e7a23 */ /* 0x100fe4000001088c */
[--C-:B------:R-:W-:Y:S01]  /*3f70*/  FFMA.FTZ R161, R245, c[0x0][0x2d0], -R140.reuse ;  /* 0x0000b400f5a17a23 */ /* 0x100fe2000001088c */
[----:B------:R-:W-:Y:S01]  /*3f80*/  LDSM.16.MT88.4 R28, [R157+0x800] ;  /* 0x000800009d1c783b */ /* 0x000fe20000004200 */
[--C-:B------:R-:W-:Y:S01]  /*3f90*/  FFMA.FTZ R159, R159, c[0x0][0x2d0], -R140.reuse ;  /* 0x0000b4009f9f7a23 */ /* 0x100fe2000001088c */
[----:B------:R-:W-:Y:S01]  /*3fa0*/  MUFU.EX2 R154, R154 ;  /* 0x0000009a009a7308 */ /* 0x000fe20000000800 */
[----:B------:R-:W-:-:S02]  /*3fb0*/  FFMA.FTZ R162, R243, c[0x0][0x2d0], -R140 ;  /* 0x0000b400f3a27a23 */ /* 0x000fc4000001088c */
[--C-:B------:R-:W-:Y:S02]  /*3fc0*/  FFMA.FTZ R165, R165, c[0x0][0x2d0], -R160.reuse ;  /* 0x0000b400a5a57a23 */ /* 0x100fe400000108a0 */
[--C-:B------:R-:W-:Y:S02]  /*3fd0*/  FFMA.FTZ R166, R241, c[0x0][0x2d0], -R160.reuse ;  /* 0x0000b400f1a67a23 */ /* 0x100fe400000108a0 */
[--C-:B------:R-:W-:Y:S01]  /*3fe0*/  FFMA.FTZ R168, R235, c[0x0][0x2d0], -R160.reuse ;  /* 0x0000b400eba87a23 */ /* 0x100fe200000108a0 */
[----:B------:R-:W2:Y:S01]  /*3ff0*/  MUFU.EX2 R151, R151 ;  /* 0x0000009700977308 */ /* 0x000ea20000000800 */
[----:B-----5:R-:W-:Y:S01]  /*4000*/  F2FP.BF16.PACK_AB R114, R148, R153 ;  /* 0x000000999472723e */ /* 0x020fe200000010ff */
[----:B------:R-:W-:Y:S02]  /*4010*/  FFMA.FTZ R173, R173, c[0x0][0x2d0], -R160 ;  /* 0x0000b400adad7a23 */ /* 0x000fe400000108a0 */
[----:B------:R-:W-:Y:S02]  /*4020*/  FFMA.FTZ R172, R169, c[0x0][0x2d0], -R140 ;  /* 0x0000b400a9ac7a23 */ /* 0x000fe4000001088c */
[----:B------:R-:W-:-:S02]  /*4030*/  FFMA.FTZ R167, R167, c[0x0][0x2d0], -R160 ;  /* 0x0000b400a7a77a23 */ /* 0x000fc400000108a0 */
[----:B------:R-:W-:Y:S01]  /*4040*/  MUFU.EX2 R149, R149 ;  /* 0x0000009500957308 */ /* 0x000fe20000000800 */
[--C-:B------:R-:W-:Y:S02]  /*4050*/  FFMA.FTZ R174, R143, c[0x0][0x2d0], -R160.reuse ;  /* 0x0000b4008fae7a23 */ /* 0x100fe400000108a0 */
[----:B------:R-:W-:Y:S02]  /*4060*/  FFMA.FTZ R169, R141, c[0x0][0x2d0], -R160 ;  /* 0x0000b4008da97a23 */ /* 0x000fe400000108a0 */
[--C-:B------:R-:W-:Y:S02]  /*4070*/  FFMA.FTZ R170, R233, c[0x0][0x2d0], -R140.reuse ;  /* 0x0000b400e9aa7a23 */ /* 0x100fe4000001088c */
[--C-:B------:R-:W-:Y:S01]  /*4080*/  FFMA.FTZ R175, R175, c[0x0][0x2d0], -R140.reuse ;  /* 0x0000b400afaf7a23 */ /* 0x100fe2000001088c */
[----:B------:R-:W5:Y:S01]  /*4090*/  MUFU.EX2 R146, R146 ;  /* 0x0000009200927308 */ /* 0x000f620000000800 */
[----:B--2---:R-:W-:Y:S01]  /*40a0*/  F2FP.BF16.PACK_AB R113, R151, R154 ;  /* 0x0000009a9771723e */ /* 0x004fe200000010ff */
[----:B------:R-:W-:-:S02]  /*40b0*/  FFMA.FTZ R171, R171, c[0x0][0x2d0], -R140 ;  /* 0x0000b400abab7a23 */ /* 0x000fc4000001088c */
[----:B------:R-:W-:Y:S01]  /*40c0*/  FFMA.FTZ R160, R163, c[0x0][0x2d0], -R160 ;  /* 0x0000b400a3a07a23 */ /* 0x000fe200000108a0 */
[----:B------:R-:W-:Y:S01]  /*40d0*/  LDSM.16.MT88.4 R140, [R164+0x3800] ;  /* 0x00380000a48c783b */ /* 0x000fe20000004200 */
[----:B------:R-:W-:Y:S02]  /*40e0*/  FADD.FTZ R156, R156, R155 ;  /* 0x0000009b9c9c7221 */ /* 0x000fe40000010000 */
[----:B------:R-:W-:Y:S01]  /*40f0*/  MUFU.EX2 R147, R147 ;  /* 0x0000009300937308 */ /* 0x000fe20000000800 */
[----:B------:R-:W-:Y:S02]  /*4100*/  FADD.FTZ R154, R154, R151 ;  /* 0x000000979a9a7221 */ /* 0x000fe40000010000 */
[----:B------:R-:W-:-:S04]  /*4110*/  FADD.FTZ R153, R153, R156 ;  /* 0x0000009c99997221 */ /* 0x000fc80000010000 */
[----:B------:R-:W-:Y:S01]  /*4120*/  FADD.FTZ R148, R148, R153 ;  /* 0x0000009994947221 */ /* 0x000fe20000010000 */
[----:B-----5:R-:W-:Y:S01]  /*4130*/  F2FP.BF16.PACK_AB R115, R146, R149 ;  /* 0x000000959273723e */ /* 0x020fe200000010ff */
[----:B------:R-:W2:Y:S01]  /*4140*/  MUFU.EX2 R144, R144 ;  /* 0x0000009000907308 */ /* 0x000ea20000000800 */
[----:B------:R-:W-:-:S04]  /*4150*/  FADD.FTZ R149, R149, R154 ;  /* 0x0000009a95957221 */ /* 0x000fc80000010000 */
        /* <DEDUP_REMOVED lines=11> */
[C---:B-1----:R-:W-:Y:S02]  /*4210*/  HMMA.16816.F32.BF16 R36, R112.reuse, R40, RZ ;  /* 0x000000287024723c */ /* 0x042fe400000418ff */
        /* <DEDUP_REMOVED lines=33> */
[C---:B---3--:R-:W-:Y:S07]  /*4430*/  HMMA.16816.F32.BF16 R116, R112.reuse, R4, RZ ;  /* 0x000000047074723c */ /* 0x048fee00000418ff */
[----:B--2---:R-:W-:Y:S01]  /*4440*/  F2FP.BF16.PACK_AB R4, R144, R147 ;  /* 0x000000939004723e */ /* 0x004fe200000010ff */
        /* <DEDUP_REMOVED lines=10> */
[----:B------:R-:W-:Y:S01]  /*44f0*/  FADD.FTZ R145, R0, R145 ;  /* 0x0000009100917221 */ /* 0x000fe20000010000 */
[----:B------:R-:W-:Y:S01]  /*4500*/  IADD3 R0, R2, -0x3, RZ ;  /* 0xfffffffd02007810 */ /* 0x000fe20007ffe0ff */
[----:B----4-:R-:W-:Y:S01]  /*4510*/  HMMA.16816.F32.BF16 R60, R4, R8, R60 ;  /* 0x00000008043c723c */ /* 0x010fe2000004183c */
[----:B------:R-:W-:-:S02]  /*4520*/  FADD.FTZ R150, R133, R150 ;  /* 0x0000009685967221 */ /* 0x000fc40000010000 */
[----:B------:R-:W-:-:S05]  /*4530*/  ISETP.GE.AND P0, PT, R0, R229, PT ;  /* 0x000000e50000720c */ /* 0x000fca0003f06270 */
        /* <DEDUP_REMOVED lines=124> */
[----:B------:R-:W-:Y:S01]  /*4d00*/  SHF.R.S32.HI R5, RZ, 0x1f, R0 ;  /* 0x0000001fff057819 */ /* 0x000fe20000011400 */
[----:B------:R-:W-:-:S04]  /*4d10*/  IMAD.WIDE.U32 R6, R0, c[0x0][0x1e0], RZ ;  /* 0x0000780000067a25 */ /* 0x000fc800078e00ff */
[----:B------:R-:W-:Y:S02]  /*4d20*/  IMAD R5, R5, c[0x0][0x1e0], RZ ;  /* 0x0000780005057a24 */ /* 0x000fe400078e02ff */
[----:B------:R-:W-:Y:S02]  /*4d30*/  IMAD.MOV.U32 R4, RZ, RZ, c[0x0][0x1e0] ;  /* 0x00007800ff047624 */ /* 0x000fe400078e00ff */
[----:B------:R-:W-:Y:S01]  /*4d40*/  IMAD R5, R0, c[0x0][0x1e4], R5 ;  /* 0x0000790000057a24 */ /* 0x000fe200078e0205 */
[----:B------:R-:W-:-:S03]  /*4d50*/  LEA R0, P0, R6, R238, 0x6 ;  /* 0x000000ee06007211 */ /* 0x000fc600078030ff */
[----:B------:R-:W-:Y:S01]  /*4d60*/  IMAD.IADD R5, R7, 0x1, R5 ;  /* 0x0000000107057824 */ /* 0x000fe200078e0205 */
[----:B------:R-:W-:-:S04]  /*4d70*/  LEA R8, P3, R0, c[0x0][0x1c8], 0x1 ;  /* 0x0000720000087a11 */ /* 0x000fc800078608ff */
        /* <DEDUP_REMOVED lines=15> */
.L_x_3724:
[----:B------:R-:W-:Y:S05]  /*4e70*/  BSYNC B0 ;  /* 0x0000000000007941 */ /* 0x000fea0003800000 */
.L_x_3723:
        /* <DEDUP_REMOVED lines=8> */
.L_x_3726:
        /* <DEDUP_REMOVED lines=9> */
[----:B-1----:R-:W-:Y:S01]  /*4f90*/  @!P5 IMAD.WIDE.U32 R32, R240, c[0x0][0x208], RZ ;  /* 0x00008200f020da25 */ /* 0x002fe200078e00ff */
[----:B------:R-:W-:Y:S02]  /*4fa0*/  @!P5 MOV R2, c[0x0][0x208] ;  /* 0x000082000002da02 */ /* 0x000fe40000000f00 */
[----:B------:R-:W-:Y:S01]  /*4fb0*/  @!P5 MOV R3, c[0x0][0x20c] ;  /* 0x000083000003da02 */ /* 0x000fe20000000f00 */
[----:B------:R-:W-:Y:S01]  /*4fc0*/  @!P5 IMAD R159, R159, c[0x0][0x208], RZ ;  /* 0x000082009f9fda24 */ /* 0x000fe200078e02ff */
[----:B------:R-:W-:Y:S01]  /*4fd0*/  @!P5 SHF.L.U32 R157, R32, 0x6, RZ ;  /* 0x00000006209dd819 */ /* 0x000fe200000006ff */
[----:B------:R-:W-:Y:S01]  /*4fe0*/  @!P5 IMAD R168, R232, 0x6000, R202 ;  /* 0x00006000e8a8d824 */ /* 0x000fe200078e02ca */
[----:B------:R-:W-:Y:S01]  /*4ff0*/  @!P5 ISETP.GE.AND P3, PT, R199, c[0x0][0x1d4], PT ;  /* 0x00007500c700da0c */ /* 0x000fe20003f66270 */
[----:B------:R-:W-:Y:S01]  /*5000*/  LDSM.16.M88.4 R136, [R182] ;  /* 0x00000000b688783b */ /* 0x000fe20000000200 */
[----:B------:R-:W-:Y:S01]  /*5010*/  @!P5 IMAD R159, R240, c[0x0][0x20c], R159 ;  /* 0x00008300f09fda24 */ /* 0x000fe200078e029f */
[----:B------:R-:W-:Y:S02]  /*5020*/  @!P5 LEA R161, P0, R2, R157, 0x5 ;  /* 0x0000009d02a1d211 */ /* 0x000fe400078028ff */
[----:B------:R-:W-:Y:S02]  /*5030*/  @!P5 IADD3 R157, P4, R157, R236, RZ ;  /* 0x000000ec9d9dd210 */ /* 0x000fe40007f9e0ff */
[----:B------:R-:W-:Y:S02]  /*5040*/  @!P5 IADD3 R159, R33, R159, RZ ;  /* 0x0000009f219fd210 */ /* 0x000fe40007ffe0ff */
[----:B------:R-:W2:Y:S01]  /*5050*/  LDSM.16.M88.4 R140, [R173] ;  /* 0x00000000ad8c783b */ /* 0x000ea20000000200 */
[----:B------:R-:W-:Y:S02]  /*5060*/  @!P5 LEA R164, P6, R157, c[0x0][0x1f8], 0x1 ;  /* 0x00007e009da4da11 */ /* 0x000fe400078c08ff */
[----:B------:R-:W-:Y:S02]  /*5070*/  @!P5 SHF.L.U64.HI R159, R32, 0x6, R159 ;  /* 0x00000006209fd819 */ /* 0x000fe4000001029f */
[----:B------:R-:W-:Y:S02]  /*5080*/  @!P5 ISETP.GE.AND P2, PT, R200, c[0x0][0x1d4], PT ;  /* 0x00007500c800da0c */ /* 0x000fe40003f46270 */
[----:B------:R-:W-:Y:S01]  /*5090*/  @!P5 LEA.HI.X R3, R2, R159, R3, 0x5, P0 ;  /* 0x0000009f0203d211 */ /* 0x000fe200000f2c03 */
[----:B------:R-:W3:Y:S01]  /*50a0*/  LDSM.16.M88.4 R144, [R173+0x800] ;  /* 0x00080000ad90783b */ /* 0x000ee20000000200 */
[----:B------:R-:W-:Y:S02]  /*50b0*/  @!P5 IADD3.X R2, R159, R190, RZ, P4, !PT ;  /* 0x000000be9f02d210 */ /* 0x000fe400027fe4ff */
[----:B------:R-:W-:Y:S02]  /*50c0*/  @!P5 IADD3 R132, P0, R161, R236, RZ ;  /* 0x000000eca184d210 */ /* 0x000fe40007f1e0ff */
[----:B------:R-:W-:Y:S02]  /*50d0*/  @!P5 LEA.HI.X R165, R157, c[0x0][0x1fc], R2, 0x1, P6 ;  /* 0x00007f009da5da11 */ /* 0x000fe400030f0c02 */
[----:B------:R-:W-:Y:S01]  /*50e0*/  @!P5 LEA R170, P4, R132, c[0x0][0x1f8], 0x1 ;  /* 0x00007e0084aada11 */ /* 0x000fe200078808ff */
[----:B------:R-:W4:Y:S01]  /*50f0*/  LDSM.16.M88.4 R148, [R173+0x1000] ;  /* 0x00100000ad94783b */ /* 0x000f220000000200 */
[----:B------:R-:W-:Y:S02]  /*5100*/  MOV R2, 0x40 ;  /* 0x0000004000027802 */ /* 0x000fe40000000f00 */
[----:B------:R-:W-:Y:S02]  /*5110*/  @!P5 IADD3.X R3, R3, R190, RZ, P0, !PT ;  /* 0x000000be0303d210 */ /* 0x000fe400007fe4ff */
[----:B------:R-:W-:Y:S02]  /*5120*/  LOP3.LUT P0, RZ, R184, 0x4, RZ, 0xc0, !PT ;  /* 0x00000004b8ff7812 */ /* 0x000fe4000780c0ff */
[----:B------:R-:W-:Y:S01]  /*5130*/  @!P5 LEA.HI.X R171, R132, c[0x0][0x1fc], R3, 0x1, P4 ;  /* 0x00007f0084abda11 */ /* 0x000fe200020f0c03 */
[----:B------:R-:W5:Y:S01]  /*5140*/  LDSM.16.M88.4 R152, [R173+0x1800] ;  /* 0x00180000ad98783b */ /* 0x000f620000000200 */
[----:B------:R-:W-:Y:S02]  /*5150*/  SEL R132, R2, 0xffffffc0, !P0 ;  /* 0xffffffc002847807 */ /* 0x000fe40004000000 */
[----:B------:R-:W-:Y:S02]  /*5160*/  ISETP.GE.AND P6, PT, R232, 0x1, PT ;  /* 0x00000001e800780c */ /* 0x000fe40003fc6270 */
[CC--:B------:R-:W-:Y:S02]  /*5170*/  IADD3 R2, R132.reuse, R173.reuse, RZ ;  /* 0x000000ad84027210 */ /* 0x0c0fe40007ffe0ff */
[----:B------:R-:W-:Y:S02]  /*5180*/  IADD3 R3, R132, R172, RZ ;  /* 0x000000ac84037210 */ /* 0x000fe40007ffe0ff */
[----:B------:R-:W-:Y:S02]  /*5190*/  IADD3 R132, R176, R173, R132 ;  /* 0x000000adb0847210 */ /* 0x000fe40007ffe084 */
[----:B------:R-:W-:Y:S04]  /*51a0*/  IADD3 R232, R232, 0x1, RZ ;  /* 0x00000001e8e87810 */ /* 0x000fe80007ffe0ff */
[----:B------:R-:W-:Y:S01]  /*51b0*/  SEL R232, R232, RZ, !P6 ;  /* 0x000000ffe8e87207 */ /* 0x000fe20007000000 */
        /* <DEDUP_REMOVED lines=13> */
[----:B------:R-:W1:Y:S07]  /*5290*/  LDSM.16.M88.4 R152, [R172+0x1800] ;  /* 0x00180000ac98783b */ /* 0x000e6e0000000200 */
[C---:B------:R-:W-:Y:S01]  /*52a0*/  HMMA.16816.F32.BF16 R8, R140.reuse, R146, R8 ;  /* 0x000000928c08723c */ /* 0x040fe20000041808 */
[----:B------:R-:W-:Y:S01]  /*52b0*/  @!PT LDS RZ, [RZ] ;  /* 0x00000000fffff984 */ /* 0x000fe20000000800 */
[----:B------:R-:W-:Y:S01]  /*52c0*/  @!PT LDS RZ, [RZ] ;  /* 0x00000000fffff984 */ /* 0x000fe20000000800 */
[----:B------:R-:W-:Y:S01]  /*52d0*/  @!PT LDS RZ, [RZ] ;  /* 0x00000000fffff984 */ /* 0x000fe20000000800 */
[----:B------:R4:W-:Y:S07]  /*52e0*/  @!P5 LDGSTS.E.BYPASS.LTC128B.128 [R168], [R164.64], !P1 ;  /* 0x00000000a4a8dfae */ /* 0x0009ee000c901d48 */
[C---:B--2---:R-:W-:Y:S01]  /*52f0*/  HMMA.16816.F32.BF16 R12, R140.reuse, R148, R12 ;  /* 0x000000948c0c723c */ /* 0x044fe2000004180c */
[----:B------:R4:W-:Y:S07]  /*5300*/  @!P5 LDGSTS.E.BYPASS.LTC128B.128 [R168+0x2000], [R164.64+0x80], !P3 ;  /* 0x02000080a4a8dfae */ /* 0x0009ee000d901d48 */
[C---:B------:R-:W-:Y:S01]  /*5310*/  HMMA.16816.F32.BF16 R16, R140.reuse, R150, R16 ;  /* 0x000000968c10723c */ /* 0x040fe20000041810 */
[----:B------:R4:W-:Y:S07]  /*5320*/  @!P5 LDGSTS.E.BYPASS.LTC128B.128 [R168+0x4000], [R164.64+0x100], !P2 ;  /* 0x04000100a4a8dfae */ /* 0x0009ee000d101d48 */
[C---:B---3--:R-:W-:Y:S01]  /*5330*/  HMMA.16816.F32.BF16 R20, R140.reuse, R136, R20 ;  /* 0x000000888c14723c */ /* 0x048fe20000041814 */
[----:B------:R2:W-:Y:S07]  /*5340*/  @!P5 LDGSTS.E.BYPASS.LTC128B.128 [R168+0x1000], [R170.64], !P1 ;  /* 0x01000000aaa8dfae */ /* 0x0005ee000c901d48 */
[C---:B------:R-:W-:Y:S01]  /*5350*/  HMMA.16816.F32.BF16 R24, R140.reuse, R138, R24 ;  /* 0x0000008a8c18723c */ /* 0x040fe20000041818 */
[----:B------:R2:W-:Y:S07]  /*5360*/  @!P5 LDGSTS.E.BYPASS.LTC128B.128 [R168+0x3000], [R170.64+0x80], !P3 ;  /* 0x03000080aaa8dfae */ /* 0x0005ee000d901d48 */
[C---:B-1----:R-:W-:Y:S01]  /*5370*/  HMMA.16816.F32.BF16 R28, R140.reuse, R152, R28 ;  /* 0x000000988c1c723c */ /* 0x042fe2000004181c */
[----:B------:R2:W-:Y:S07]  /*5380*/  @!P5 LDGSTS.E.BYPASS.LTC128B.128 [R168+0x5000], [R170.64+0x100], !P2 ;  /* 0x05000100aaa8dfae */ /* 0x0005ee000d101d48 */
[----:B------:R-:W-:Y:S01]  /*5390*/  HMMA.16816.F32.BF16 R32, R140, R154, R32 ;  /* 0x0000009a8c20723c */ /* 0x000fe20000041820 */
[----:B------:R-:W-:Y:S08]  /*53a0*/  LDSM.16.M88.4 R144, [R180] ;  /* 0x00000000b490783b */ /* 0x000ff00000000200 */
[----:B------:R-:W1:Y:S08]  /*53b0*/  LDSM.16.M88.4 R156, [R2] ;  /* 0x00000000029c783b */ /* 0x000e700000000200 */
[----:B------:R-:W3:Y:S08]  /*53c0*/  LDSM.16.M88.4 R160, [R2+0x800] ;  /* 0x0008000002a0783b */ /* 0x000ef00000000200 */
[----:B------:R-:W5:Y:S08]  /*53d0*/  LDSM.16.M88.4 R148, [R2+0x1000] ;  /* 0x001000000294783b */ /* 0x000f700000000200 */
[----:B------:R-:W0:Y:S08]  /*53e0*/  LDGDEPBAR ;  /* 0x00000000000079af */ /* 0x000e300000000000 */
[----:B----4-:R-:W4:Y:S01]  /*53f0*/  LDSM.16.M88.4 R164, [R2+0x1800] ;  /* 0x0018000002a4783b */ /* 0x010f220000000200 */
[C---:B-1----:R-:W-:Y:S07]  /*5400*/  HMMA.16816.F32.BF16 R4, R144.reuse, R156, R4 ;  /* 0x0000009c9004723c */ /* 0x042fee0000041804 */
[----:B------:R-:W-:Y:S01]  /*5410*/  LDSM.16.M88.4 R136, [R179] ;  /* 0x00000000b388783b */ /* 0x000fe20000000200 */
[C---:B------:R-:W-:Y:S07]  /*5420*/  HMMA.16816.F32.BF16 R8, R144.reuse, R158, R8 ;  /* 0x0000009e9008723c */ /* 0x040fee0000041808 */
[----:B--2---:R-:W1:Y:S01]  /*5430*/  LDSM.16.M88.4 R168, [R3] ;  /* 0x0000000003a8783b */ /* 0x004e620000000200 */
[C---:B---3--:R-:W-:Y:S07]  /*5440*/  HMMA.16816.F32.BF16 R12, R144.reuse, R160, R12 ;  /* 0x000000a0900c723c */ /* 0x048fee000004180c */
[----:B------:R-:W2:Y:S01]  /*5450*/  LDSM.16.M88.4 R140, [R3+0x800] ;  /* 0x00080000038c783b */ /* 0x000ea20000000200 */
[C---:B------:R-:W-:Y:S07]  /*5460*/  HMMA.16816.F32.BF16 R16, R144.reuse, R162, R16 ;  /* 0x000000a29010723c */ /* 0x040fee0000041810 */
[----:B------:R-:W3:Y:S01]  /*5470*/  LDSM.16.M88.4 R152, [R3+0x1000] ;  /* 0x001000000398783b */ /* 0x000ee20000000200 */
[C---:B-----5:R-:W-:Y:S07]  /*5480*/  HMMA.16816.F32.BF16 R20, R144.reuse, R148, R20 ;  /* 0x000000949014723c */ /* 0x060fee0000041814 */
[----:B------:R-:W5:Y:S01]  /*5490*/  LDSM.16.M88.4 R156, [R3+0x1800] ;  /* 0x00180000039c783b */ /* 0x000f620000000200 */
[C---:B------:R-:W-:Y:S07]  /*54a0*/  HMMA.16816.F32.BF16 R24, R144.reuse, R150, R24 ;  /* 0x000000969018723c */ /* 0x040fee0000041818 */
[----:B------:R-:W-:Y:S01]  /*54b0*/  LDSM.16.M88.4 R148, [R173+0x2000] ;  /* 0x00200000ad94783b */ /* 0x000fe20000000200 */
[C---:B----4-:R-:W-:Y:S07]  /*54c0*/  HMMA.16816.F32.BF16 R28, R144.reuse, R164, R28 ;  /* 0x000000a4901c723c */ /* 0x050fee000004181c */
[----:B------:R-:W-:Y:S01]  /*54d0*/  LDSM.16.M88.4 R160, [R173+0x2800] ;  /* 0x00280000ada0783b */ /* 0x000fe20000000200 */
[----:B------:R-:W-:Y:S07]  /*54e0*/  HMMA.16816.F32.BF16 R32, R144, R166, R32 ;  /* 0x000000a69020723c */ /* 0x000fee0000041820 */
[----:B------:R-:W4:Y:S01]  /*54f0*/  LDSM.16.M88.4 R144, [R182+0x4000] ;  /* 0x00400000b690783b */ /* 0x000f220000000200 */
[C---:B-1----:R-:W-:Y:S07]  /*5500*/  HMMA.16816.F32.BF16 R4, R136.reuse, R168, R4 ;  /* 0x000000a88804723c */ /* 0x042fee0000041804 */
[----:B------:R-:W-:Y:S01]  /*5510*/  LDSM.16.M88.4 R164, [R181+0x4000] ;  /* 0x00400000b5a4783b */ /* 0x000fe20000000200 */
[C---:B------:R-:W-:Y:S07]  /*5520*/  HMMA.16816.F32.BF16 R8, R136.reuse, R170, R8 ;  /* 0x000000aa8808723c */ /* 0x040fee0000041808 */
[----:B------:R-:W-:Y:S01]  /*5530*/  LDSM.16.M88.4 R168, [R172+0x2000] ;  /* 0x00200000aca8783b */ /* 0x000fe20000000200 */
[C---:B--2---:R-:W-:Y:S08]  /*5540*/  HMMA.16816.F32.BF16 R12, R136.reuse, R140, R12 ;  /* 0x0000008c880c723c */ /* 0x044ff0000004180c */
[C---:B------:R-:W-:Y:S01]  /*5550*/  HMMA.16816.F32.BF16 R16, R136.reuse, R142, R16 ;  /* 0x0000008e8810723c */ /* 0x040fe20000041810 */
[----:B------:R-:W1:Y:S07]  /*5560*/  LDSM.16.M88.4 R140, [R173+0x3000] ;  /* 0x00300000ad8c783b */ /* 0x000e6e0000000200 */
[C---:B---3--:R-:W-:Y:S08]  /*5570*/  HMMA.16816.F32.BF16 R20, R136.reuse, R152, R20 ;  /* 0x000000988814723c */ /* 0x048ff00000041814 */
[C---:B------:R-:W-:Y:S01]  /*5580*/  HMMA.16816.F32.BF16 R24, R136.reuse, R154, R24 ;  /* 0x0000009a8818723c */ /* 0x040fe20000041818 */
[----:B------:R-:W2:Y:S07]  /*5590*/  LDSM.16.M88.4 R152, [R173+0x3800] ;  /* 0x00380000ad98783b */ /* 0x000eae0000000200 */
[C---:B-----5:R-:W-:Y:S08]  /*55a0*/  HMMA.16816.F32.BF16 R28, R136.reuse, R156, R28 ;  /* 0x0000009c881c723c */ /* 0x060ff0000004181c */
        /* <DEDUP_REMOVED lines=27> */
[----:B------:R-:W5:Y:S07]  /*5760*/  LDSM.16.M88.4 R156, [R132+0x2800] ;  /* 0x00280000849c783b */ /* 0x000f6e0000000200 */
[C---:B-1----:R-:W-:Y:S01]  /*5770*/  HMMA.16816.F32.BF16 R4, R140.reuse, R160, R4 ;  /* 0x000000a08c04723c */ /* 0x042fe20000041804 */
[----:B------:R-:W-:Y:S07]  /*5780*/  LDSM.16.M88.4 R164, [R173+0x5000] ;  /* 0x00500000ada4783b */ /* 0x000fee0000000200 */
[C---:B------:R-:W-:Y:S01]  /*5790*/  HMMA.16816.F32.BF16 R8, R140.reuse, R162, R8 ;  /* 0x000000a28c08723c */ /* 0x040fe20000041808 */
[----:B------:R-:W-:Y:S07]  /*57a0*/  LDSM.16.M88.4 R160, [R173+0x4800] ;  /* 0x00480000ada0783b */ /* 0x000fee0000000200 */
[C---:B--2---:R-:W-:Y:S08]  /*57b0*/  HMMA.16816.F32.BF16 R12, R140.reuse, R144, R12 ;  /* 0x000000908c0c723c */ /* 0x044ff0000004180c */
[C---:B------:R-:W-:Y:S01]  /*57c0*/  HMMA.16816.F32.BF16 R16, R140.reuse, R146, R16 ;  /* 0x000000928c10723c */ /* 0x040fe20000041810 */
[----:B------:R-:W1:Y:S07]  /*57d0*/  LDSM.16.M88.4 R144, [R132+0x3000] ;  /* 0x003000008490783b */ /* 0x000e6e0000000200 */
[C---:B---3--:R-:W-:Y:S08]  /*57e0*/  HMMA.16816.F32.BF16 R20, R140.reuse, R136, R20 ;  /* 0x000000888c14723c */ /* 0x048ff00000041814 */
[C---:B------:R-:W-:Y:S01]  /*57f0*/  HMMA.16816.F32.BF16 R24, R140.reuse, R138, R24 ;  /* 0x0000008a8c18723c */ /* 0x040fe20000041818 */
[----:B------:R-:W2:Y:S07]  /*5800*/  LDSM.16.M88.4 R136, [R132+0x3800] ;  /* 0x003800008488783b */ /* 0x000eae0000000200 */
[C---:B----4-:R-:W-:Y:S08]  /*5810*/  HMMA.16816.F32.BF16 R28, R140.reuse, R148, R28 ;  /* 0x000000948c1c723c */ /* 0x050ff0000004181c */
[----:B------:R-:W-:Y:S01]  /*5820*/  HMMA.16816.F32.BF16 R32, R140, R150, R32 ;  /* 0x000000968c20723c */ /* 0x000fe20000041820 */
[----:B------:R-:W-:Y:S07]  /*5830*/  LDSM.16.M88.4 R140, [R182+0x8000] ;  /* 0x00800000b68c783b */ /* 0x000fee0000000200 */
[C---:B------:R-:W-:Y:S01]  /*5840*/  HMMA.16816.F32.BF16 R4, R152.reuse, R168, R4 ;  /* 0x000000a89804723c */ /* 0x040fe20000041804 */
        /* <DEDUP_REMOVED lines=13> */
[----:B------:R-:W-:Y:S07]  /*5920*/  LDSM.16.M88.4 R152, [R172+0x5800] ;  /* 0x00580000ac98783b */ /* 0x000fee0000000200 */
[C---:B------:R-:W-:Y:S01]  /*5930*/  HMMA.16816.F32.BF16 R8, R140.reuse, R150, R8 ;  /* 0x000000968c08723c */ /* 0x040fe20000041808 */
[----:B------:R-:W3:Y:S07]  /*5940*/  LDSM.16.M88.4 R148, [R172+0x5000] ;  /* 0x00500000ac94783b */ /* 0x000eee0000000200 */
[C---:B------:R-:W-:Y:S01]  /*5950*/  HMMA.16816.F32.BF16 R12, R140.reuse, R160, R12 ;  /* 0x000000a08c0c723c */ /* 0x040fe2000004180c */
[----:B------:R-:W-:Y:S07]  /*5960*/  LDSM.16.M88.4 R172, [R3+0x4000] ;  /* 0x0040000003ac783b */ /* 0x000fee0000000200 */
        /* <DEDUP_REMOVED lines=25> */
[C---:B-1----:R-:W-:Y:S08]  /*5b00*/  HMMA.16816.F32.BF16 R20, R160.reuse, R156, R20 ;  /* 0x0000009ca014723c */ /* 0x042ff00000041814 */
[C---:B------:R-:W-:Y:S08]  /*5b10*/  HMMA.16816.F32.BF16 R24, R160.reuse, R158, R24 ;  /* 0x0000009ea018723c */ /* 0x040ff00000041818 */
[C---:B--2---:R-:W-:Y:S08]  /*5b20*/  HMMA.16816.F32.BF16 R28, R160.reuse, R136, R28 ;  /* 0x00000088a01c723c */ /* 0x044ff0000004181c */
[----:B------:R-:W-:Y:S01]  /*5b30*/  HMMA.16816.F32.BF16 R32, R160, R138, R32 ;  /* 0x0000008aa020723c */ /* 0x000fe20000041820 */
[----:B------:R1:W2:Y:S01]  /*5b40*/  LDSM.16.M88.4 R136, [R132+0x5800] ;  /* 0x005800008488783b */ /* 0x0002a20000000200 */
[----:B------:R-:W-:Y:S05]  /*5b50*/  DEPBAR.LE SB0, 0x2 ;  /* 0x000080800000791a */ /* 0x000fea0000000000 */
[-C--:B------:R-:W-:Y:S01]  /*5b60*/  IADD3 R162, R178, R186.reuse, RZ ;  /* 0x000000bab2a27210 */ /* 0x080fe20007ffe0ff */
[C---:B------:R-:W-:Y:S01]  /*5b70*/  HMMA.16816.F32.BF16 R4, R168.reuse, R172, R4 ;  /* 0x000000aca804723c */ /* 0x040fe20000041804 */
[----:B------:R-:W-:Y:S04]  /*5b80*/  BAR.SYNC.DEFER_BLOCKING 0x0 ;  /* 0x0000000000007b1d */ /* 0x000fe80000010000 */
[----:B------:R-:W-:Y:S03]  /*5b90*/  IADD3 R160, R177, R186, RZ ;  /* 0x000000bab1a07210 */ /* 0x000fe60007ffe0ff */
[C---:B------:R-:W-:Y:S04]  /*5ba0*/  HMMA.16816.F32.BF16 R8, R168.reuse, R174, R8 ;  /* 0x000000aea808723c */ /* 0x040fe80000041808 */
[----:B------:R-:W-:Y:S04]  /*5bb0*/  IADD3 R161, R183, R160, RZ ;  /* 0x000000a0b7a17210 */ /* 0x000fe80007ffe0ff */
[C---:B---3--:R-:W-:Y:S08]  /*5bc0*/  HMMA.16816.F32.BF16 R12, R168.reuse, R144, R12 ;  /* 0x00000090a80c723c */ /* 0x048ff0000004180c */
[C---:B------:R-:W-:Y:S01]  /*5bd0*/  HMMA.16816.F32.BF16 R16, R168.reuse, R146, R16 ;  /* 0x00000092a810723c */ /* 0x040fe20000041810 */
[----:B------:R-:W-:Y:S03]  /*5be0*/  LDSM.16.MT88.4 R144, [R160] ;  /* 0x00000000a090783b */ /* 0x000fe60000004200 */
[----:B------:R-:W-:Y:S02]  /*5bf0*/  FMNMX.FTZ R2, R4, R133, !PT ;  /* 0x0000008504027209 */ /* 0x000fe40007810000 */
[----:B------:R-:W-:Y:S02]  /*5c00*/  FMNMX.FTZ R156, R6, R0, !PT ;  /* 0x00000000069c7209 */ /* 0x000fe40007810000 */
[C---:B----4-:R-:W-:Y:S01]  /*5c10*/  HMMA.16816.F32.BF16 R20, R168.reuse, R140, R20 ;  /* 0x0000008ca814723c */ /* 0x050fe20000041814 */
[----:B------:R-:W-:Y:S03]  /*5c20*/  LDSM.16.MT88.4 R148, [R162+0x2800] ;  /* 0x00280000a294783b */ /* 0x000fe60000004200 */
[----:B------:R-:W-:Y:S02]  /*5c30*/  FMNMX.FTZ R3, R5, R2, !PT ;  /* 0x0000000205037209 */ /* 0x000fe40007810000 */
[----:B------:R-:W-:Y:S02]  /*5c40*/  FMNMX.FTZ R157, R7, R156, !PT ;  /* 0x0000009c079d7209 */ /* 0x000fe40007810000 */
[C---:B------:R-:W-:Y:S04]  /*5c50*/  HMMA.16816.F32.BF16 R24, R168.reuse, R142, R24 ;  /* 0x0000008ea818723c */ /* 0x040fe80000041818 */
[----:B------:R-:W-:Y:S02]  /*5c60*/  FMNMX.FTZ R2, R8, R3, !PT ;  /* 0x0000000308027209 */ /* 0x000fe40007810000 */
[----:B-1----:R-:W-:Y:S02]  /*5c70*/  FMNMX.FTZ R132, R10, R157, !PT ;  /* 0x0000009d0a847209 */ /* 0x002fe40007810000 */
[C---:B--2---:R-:W-:Y:S04]  /*5c80*/  HMMA.16816.F32.BF16 R28, R168.reuse, R136, R28 ;  /* 0x00000088a81c723c */ /* 0x044fe8000004181c */
[----:B------:R-:W-:Y:S02]  /*5c90*/  FMNMX.FTZ R3, R9, R2, !PT ;  /* 0x0000000209037209 */ /* 0x000fe40007810000 */
[----:B------:R-:W-:Y:S02]  /*5ca0*/  FMNMX.FTZ R157, R11, R132, !PT ;  /* 0x000000840b9d7209 */ /* 0x000fe40007810000 */
[----:B------:R-:W-:Y:S01]  /*5cb0*/  HMMA.16816.F32.BF16 R32, R168, R138, R32 ;  /* 0x0000008aa820723c */ /* 0x000fe20000041820 */
[----:B------:R-:W-:Y:S03]  /*5cc0*/  LDSM.16.MT88.4 R136, [R162] ;  /* 0x00000000a288783b */ /* 0x000fe60000004200 */
        /* <DEDUP_REMOVED lines=18> */
[----:B------:R-:W-:Y:S04]  /*5df0*/  FMNMX.FTZ R3, R29, R2, !PT ;  /* 0x000000021d037209 */ /* 0x000fe80007810000 */
        /* <DEDUP_REMOVED lines=12> */
[C---:B------:R-:W-:Y:S02]  /*5ec0*/  FADD.FTZ R133, -R132.reuse, R133 ;  /* 0x0000008584857221 */ /* 0x040fe40000010100 */
[----:B------:R-:W-:Y:S01]  /*5ed0*/  FMUL.FTZ R174, R132, c[0x0][0x2d0] ;  /* 0x0000b40084ae7a20 */ /* 0x000fe20000410000 */
[----:B--2---:R-:W-:Y:S01]  /*5ee0*/  FMNMX.FTZ R3, R156, R3, !PT ;  /* 0x000000039c037209 */ /* 0x004fe20007810000 */
[----:B------:R-:W-:Y:S01]  /*5ef0*/  FMUL.FTZ R2, R133, c[0x0][0x2d0] ;  /* 0x0000b40085027a20 */ /* 0x000fe20000410000 */
[----:B------:R-:W-:Y:S01]  /*5f00*/  LDSM.16.MT88.4 R156, [R160+0x2800] ;  /* 0x00280000a09c783b */ /* 0x000fe20000004200 */
[----:B------:R-:W-:Y:S02]  /*5f10*/  FFMA.FTZ R165, R8, c[0x0][0x2d0], -R174 ;  /* 0x0000b40008a57a23 */ /* 0x000fe400000108ae */
[C---:B------:R-:W-:Y:S02]  /*5f20*/  FADD.FTZ R133, -R3.reuse, R0 ;  /* 0x0000000003857221 */ /* 0x040fe40000010100 */
[----:B------:R-:W-:Y:S01]  /*5f30*/  FMUL.FTZ R171, R3, c[0x0][0x2d0] ;  /* 0x0000b40003ab7a20 */ /* 0x000fe20000410000 */
[----:B------:R-:W1:Y:S01]  /*5f40*/  MUFU.EX2 R2, R2 ;  /* 0x0000000200027308 */ /* 0x000e620000000800 */
[----:B------:R-:W-:Y:S01]  /*5f50*/  FMUL.FTZ R0, R133, c[0x0][0x2d0] ;  /* 0x0000b40085007a20 */ /* 0x000fe20000410000 */
[----:B------:R-:W-:Y:S01]  /*5f60*/  IADD3 R133, R183, R162, RZ ;  /* 0x000000a2b7857210 */ /* 0x000fe20007ffe0ff */
[--C-:B------:R-:W-:Y:S02]  /*5f70*/  FFMA.FTZ R166, R9, c[0x0][0x2d0], -R174.reuse ;  /* 0x0000b40009a67a23 */ /* 0x100fe400000108ae */
[--C-:B------:R-:W-:Y:S02]  /*5f80*/  FFMA.FTZ R167, R6, c[0x0][0x2d0], -R171.reuse ;  /* 0x0000b40006a77a23 */ /* 0x100fe400000108ab */
[--C-:B------:R-:W-:Y:S01]  /*5f90*/  FFMA.FTZ R168, R7, c[0x0][0x2d0], -R171.reuse ;  /* 0x0000b40007a87a23 */ /* 0x100fe200000108ab */
[----:B------:R-:W2:Y:S01]  /*5fa0*/  LDSM.16.MT88.4 R140, [R133] ;  /* 0x00000000858c783b */ /* 0x000ea20000004200 */
[--C-:B------:R-:W-:Y:S01]  /*5fb0*/  FFMA.FTZ R169, R10, c[0x0][0x2d0], -R171.reuse ;  /* 0x0000b4000aa97a23 */ /* 0x100fe200000108ab */
[----:B------:R-:W3:Y:S01]  /*5fc0*/  MUFU.EX2 R0, R0 ;  /* 0x0000000000007308 */ /* 0x000ee20000000800 */
[--C-:B------:R-:W-:Y:S02]  /*5fd0*/  FFMA.FTZ R170, R11, c[0x0][0x2d0], -R171.reuse ;  /* 0x0000b4000baa7a23 */ /* 0x100fe400000108ab */
[--C-:B------:R-:W-:Y:S02]  /*5fe0*/  FFMA.FTZ R163, R4, c[0x0][0x2d0], -R174.reuse ;  /* 0x0000b40004a37a23 */ /* 0x100fe400000108ae */
[--C-:B------:R-:W-:Y:S01]  /*5ff0*/  FFMA.FTZ R164, R5, c[0x0][0x2d0], -R174.reuse ;  /* 0x0000b40005a47a23 */ /* 0x100fe200000108ae */
[----:B------:R-:W-:Y:S01]  /*6000*/  LDSM.16.MT88.4 R152, [R133+0x2800] ;  /* 0x002800008598783b */ /* 0x000fe20000004200 */
[--C-:B------:R-:W-:Y:S02]  /*6010*/  FFMA.FTZ R29, R29, c[0x0][0x2d0], -R174.reuse ;  /* 0x0000b4001d1d7a23 */ /* 0x100fe400000108ae */
[--C-:B------:R-:W-:Y:S01]  /*6020*/  FFMA.FTZ R251, R28, c[0x0][0x2d0], -R174.reuse ;  /* 0x0000b4001cfb7a23 */ /* 0x100fe200000108ae */
[----:B------:R-:W-:Y:S01]  /*6030*/  MUFU.EX2 R163, R163 ;  /* 0x000000a300a37308 */ /* 0x000fe20000000800 */
[--C-:B------:R-:W-:Y:S02]  /*6040*/  FFMA.FTZ R32, R32, c[0x0][0x2d0], -R174.reuse ;  /* 0x0000b40020207a23 */ /* 0x100fe400000108ae */
[--C-:B------:R-:W-:Y:S02]  /*6050*/  FFMA.FTZ R175, R12, c[0x0][0x2d0], -R174.reuse ;  /* 0x0000b4000caf7a23 */ /* 0x100fe400000108ae */
[C---:B-1----:R-:W-:Y:S02]  /*6060*/  FMUL.FTZ R4, R2.reuse, R128 ;  /* 0x0000008002047220 */ /* 0x042fe40000410000 */
[C---:B------:R-:W-:Y:S02]  /*6070*/  FMUL.FTZ R5, R2.reuse, R129 ;  /* 0x0000008102057220 */ /* 0x040fe40000410000 */
[C---:B------:R-:W-:Y:S01]  /*6080*/  FMUL.FTZ R8, R2.reuse, R124 ;  /* 0x0000007c02087220 */ /* 0x040fe20000410000 */
[----:B------:R-:W1:Y:S01]  /*6090*/  MUFU.EX2 R164, R164 ;  /* 0x000000a400a47308 */ /* 0x000e620000000800 */
[C---:B------:R-:W-:Y:S02]  /*60a0*/  FMUL.FTZ R9, R2.reuse, R125 ;  /* 0x0000007d02097220 */ /* 0x040fe40000410000 */
[----:B------:R-:W-:Y:S02]  /*60b0*/  FMUL.FTZ R36, R2, R36 ;  /* 0x0000002402247220 */ /* 0x000fe40000410000 */
[C---:B---3--:R-:W-:Y:S02]  /*60c0*/  FMUL.FTZ R6, R0.reuse, R130 ;  /* 0x0000008200067220 */ /* 0x048fe40000410000 */
[C---:B------:R-:W-:Y:S02]  /*60d0*/  FMUL.FTZ R7, R0.reuse, R131 ;  /* 0x0000008300077220 */ /* 0x040fe40000410000 */
[C---:B------:R-:W-:Y:S01]  /*60e0*/  FMUL.FTZ R10, R0.reuse, R126 ;  /* 0x0000007e000a7220 */ /* 0x040fe20000410000 */
[----:B------:R-:W-:Y:S01]  /*60f0*/  MUFU.EX2 R165, R165 ;  /* 0x000000a500a57308 */ /* 0x000fe20000000800 */
[----:B------:R-:W-:Y:S02]  /*6100*/  FMUL.FTZ R11, R0, R127 ;  /* 0x0000007f000b7220 */ /* 0x000fe40000410000 */
[----:B------:R-:W3:Y:S01]  /*6110*/  LDSM.16.MT88.4 R124, [R161] ;  /* 0x00000000a17c783b */ /* 0x000ee20000004200 */
[----:B------:R-:W-:Y:S02]  /*6120*/  FMUL.FTZ R37, R2, R37 ;  /* 0x0000002502257220 */ /* 0x000fe40000410000 */
[C---:B------:R-:W-:Y:S02]  /*6130*/  FMUL.FTZ R38, R0.reuse, R38 ;  /* 0x0000002600267220 */ /* 0x040fe40000410000 */
[----:B------:R-:W-:Y:S02]  /*6140*/  FMUL.FTZ R39, R0, R39 ;  /* 0x0000002700277220 */ /* 0x000fe40000410000 */
[----:B------:R-:W4:Y:S01]  /*6150*/  MUFU.EX2 R166, R166 ;  /* 0x000000a600a67308 */ /* 0x000f220000000800 */
[C---:B------:R-:W-:Y:S02]  /*6160*/  FMUL.FTZ R40, R2.reuse, R40 ;  /* 0x0000002802287220 */ /* 0x040fe40000410000 */
[----:B------:R-:W-:Y:S01]  /*6170*/  FMUL.FTZ R41, R2, R41 ;  /* 0x0000002902297220 */ /* 0x000fe20000410000 */
[----:B-1----:R-:W-:Y:S01]  /*6180*/  F2FP.BF16.PACK_AB R128, R164, R163 ;  /* 0x000000a3a480723e */ /* 0x002fe200000010ff */
[C---:B------:R-:W-:Y:S02]  /*6190*/  FMUL.FTZ R42, R0.reuse, R42 ;  /* 0x0000002a002a7220 */ /* 0x040fe40000410000 */
        /* <DEDUP_REMOVED lines=8> */
[----:B------:R-:W1:Y:S01]  /*6220*/  MUFU.EX2 R168, R168 ;  /* 0x000000a800a87308 */ /* 0x000e620000000800 */
[C---:B------:R-:W-:Y:S02]  /*6230*/  FMUL.FTZ R50, R0.reuse, R50 ;  /* 0x0000003200327220 */ /* 0x040fe40000410000 */
[----:B------:R-:W-:Y:S01]  /*6240*/  FMUL.FTZ R51, R0, R51 ;  /* 0x0000003300337220 */ /* 0x000fe20000410000 */
[----:B----4-:R-:W-:Y:S01]  /*6250*/  F2FP.BF16.PACK_AB R130, R166, R165 ;  /* 0x000000a5a682723e */ /* 0x010fe200000010ff */
        /* <DEDUP_REMOVED lines=21> */
[C---:B------:R-:W-:Y:S01]  /*63b0*/  FMUL.FTZ R68, R2.reuse, R68 ;  /* 0x0000004402447220 */ /* 0x040fe20000410000 */
[----:B------:R-:W-:Y:S01]  /*63c0*/  MUFU.EX2 R251, R251 ;  /* 0x000000fb00fb7308 */ /* 0x000fe20000000800 */
[----:B------:R-:W-:Y:S02]  /*63d0*/  FMUL.FTZ R69, R2, R69 ;  /* 0x0000004502457220 */ /* 0x000fe40000410000 */
[----:B------:R-:W-:Y:S01]  /*63e0*/  FMUL.FTZ R70, R0, R70 ;  /* 0x0000004600467220 */ /* 0x000fe20000410000 */
[----:B----4-:R-:W-:Y:S01]  /*63f0*/  F2FP.BF16.PACK_AB R131, R170, R169 ;  /* 0x000000a9aa83723e */ /* 0x010fe200000010ff */
[----:B------:R-:W-:Y:S02]  /*6400*/  FMUL.FTZ R71, R0, R71 ;  /* 0x0000004700477220 */ /* 0x000fe40000410000 */
[C---:B------:R-:W-:Y:S02]  /*6410*/  FMUL.FTZ R72, R2.reuse, R72 ;  /* 0x0000004802487220 */ /* 0x040fe40000410000 */
[----:B------:R-:W-:Y:S02]  /*6420*/  FMUL.FTZ R73, R2, R73 ;  /* 0x0000004902497220 */ /* 0x000fe40000410000 */
[C---:B------:R-:W-:Y:S05]  /*6430*/  HMMA.16816.F32.BF16 R4, R128.reuse, R136, R4 ;  /* 0x000000888004723c */ /* 0x040fea0000041804 */
        /* <DEDUP_REMOVED lines=13> */
[C---:B------:R-:W-:Y:S04]  /*6510*/  HMMA.16816.F32.BF16 R44, R128.reuse, R144, R44 ;  /* 0x00000090802c723c */ /* 0x040fe8000004182c */
[C---:B------:R-:W-:Y:S02]  /*6520*/  FMUL.FTZ R82, R0.reuse, R82 ;  /* 0x0000005200527220 */ /* 0x040fe40000410000 */
[----:B------:R-:W-:Y:S02]  /*6530*/  FMUL.FTZ R83, R0, R83 ;  /* 0x0000005300537220 */ /* 0x000fe40000410000 */
[C---:B------:R-:W-:Y:S01]  /*6540*/  HMMA.16816.F32.BF16 R48, R128.reuse, R146, R48 ;  /* 0x000000928030723c */ /* 0x040fe20000041830 */
[----:B------:R-:W-:Y:S03]  /*6550*/  LDSM.16.MT88.4 R144, [R161+0x800] ;  /* 0x00080000a190783b */ /* 0x000fe60000004200 */
        /* <DEDUP_REMOVED lines=23> */
[C---:B------:R-:W-:Y:S01]  /*66d0*/  FMUL.FTZ R98, R0.reuse, R98 ;  /* 0x0000006200627220 */ /* 0x040fe20000410000 */
[C---:B---3--:R-:W-:Y:S03]  /*66e0*/  HMMA.16816.F32.BF16 R76, R128.reuse, R124, R76 ;  /* 0x0000007c804c723c */ /* 0x048fe6000004184c */
[----:B------:R-:W-:Y:S02]  /*66f0*/  FMUL.FTZ R99, R0, R99 ;  /* 0x0000006300637220 */ /* 0x000fe40000410000 */
[C---:B------:R-:W-:Y:S02]  /*6700*/  FMUL.FTZ R100, R2.reuse, R100 ;  /* 0x0000006402647220 */ /* 0x040fe40000410000 */
[----:B------:R-:W-:Y:S01]  /*6710*/  FMUL.FTZ R101, R2, R101 ;  /* 0x0000006502657220 */ /* 0x000fe20000410000 */
        /* <DEDUP_REMOVED lines=12> */
[--C-:B------:R-:W-:Y:S02]  /*67e0*/  FFMA.FTZ R242, R13, c[0x0][0x2d0], -R174.reuse ;  /* 0x0000b4000df27a23 */ /* 0x100fe400000108ae */
[----:B------:R-:W-:Y:S02]  /*67f0*/  FMUL.FTZ R13, R2, R121 ;  /* 0x00000079020d7220 */ /* 0x000fe40000410000 */
[C---:B------:R-:W-:Y:S01]  /*6800*/  HMMA.16816.F32.BF16 R96, R128.reuse, R142, R96 ;  /* 0x0000008e8060723c */ /* 0x040fe20000041860 */
[----:B------:R-:W2:Y:S01]  /*6810*/  LDSM.16.MT88.4 R140, [R161+0x4000] ;  /* 0x00400000a18c783b */ /* 0x000ea20000004200 */
[----:B------:R-:W4:Y:S02]  /*6820*/  MUFU.EX2 R242, R242 ;  /* 0x000000f200f27308 */ /* 0x000f240000000800 */
[--C-:B------:R-:W-:Y:S02]  /*6830*/  FFMA.FTZ R243, R14, c[0x0][0x2d0], -R171.reuse ;  /* 0x0000b4000ef37a23 */ /* 0x100fe400000108ab */
[C---:B------:R-:W-:Y:S02]  /*6840*/  FMUL.FTZ R14, R0.reuse, R122 ;  /* 0x0000007a000e7220 */ /* 0x040fe40000410000 */
[--C-:B------:R-:W-:Y:S01]  /*6850*/  FFMA.FTZ R246, R15, c[0x0][0x2d0], -R171.reuse ;  /* 0x0000b4000ff67a23 */ /* 0x100fe200000108ab */
[C---:B---3--:R-:W-:Y:S03]  /*6860*/  HMMA.16816.F32.BF16 R100, R128.reuse, R124, R100 ;  /* 0x0000007c8064723c */ /* 0x048fe60000041864 */
[----:B------:R-:W-:Y:S01]  /*6870*/  FMUL.FTZ R15, R0, R123 ;  /* 0x0000007b000f7220 */ /* 0x000fe20000410000 */
[----:B------:R-:W-:Y:S01]  /*6880*/  MUFU.EX2 R243, R243 ;  /* 0x000000f300f37308 */ /* 0x000fe20000000800 */
[----:B------:R-:W3:Y:S01]  /*6890*/  LDSM.16.MT88.4 R120, [R162+0x800] ;  /* 0x00080000a278783b */ /* 0x000ee20000004200 */
[--C-:B------:R-:W-:Y:S02]  /*68a0*/  FFMA.FTZ R245, R18, c[0x0][0x2d0], -R171.reuse ;  /* 0x0000b40012f57a23 */ /* 0x100fe400000108ab */
[C---:B------:R-:W-:Y:S04]  /*68b0*/  HMMA.16816.F32.BF16 R104, R128.reuse, R126, R104 ;  /* 0x0000007e8068723c */ /* 0x040fe80000041868 */
[--C-:B------:R-:W-:Y:S01]  /*68c0*/  FFMA.FTZ R248, R19, c[0x0][0x2d0], -R171.reuse ;  /* 0x0000b40013f87a23 */ /* 0x100fe200000108ab */
[----:B------:R-:W5:Y:S01]  /*68d0*/  LDSM.16.MT88.4 R124, [R133+0x800] ;  /* 0x00080000857c783b */ /* 0x000f620000004200 */
[--C-:B------:R-:W-:Y:S01]  /*68e0*/  FFMA.FTZ R241, R16, c[0x0][0x2d0], -R174.reuse ;  /* 0x0000b40010f17a23 */ /* 0x100fe200000108ae */
[----:B------:R-:W2:Y:S01]  /*68f0*/  MUFU.EX2 R246, R246 ;  /* 0x000000f600f67308 */ /* 0x000ea20000000800 */
[C---:B-1----:R-:W-:Y:S04]  /*6900*/  HMMA.16816.F32.BF16 R12, R128.reuse, R136, R12 ;  /* 0x00000088800c723c */ /* 0x042fe8000004180c */
[----:B------:R-:W-:Y:S02]  /*6910*/  FFMA.FTZ R244, R17, c[0x0][0x2d0], -R174 ;  /* 0x0000b40011f47a23 */ /* 0x000fe400000108ae */
[C---:B------:R-:W-:Y:S02]  /*6920*/  FMUL.FTZ R108, R2.reuse, R108 ;  /* 0x0000006c026c7220 */ /* 0x040fe40000410000 */
[----:B------:R-:W-:Y:S01]  /*6930*/  FMUL.FTZ R109, R2, R109 ;  /* 0x0000006d026d7220 */ /* 0x000fe20000410000 */
[----:B------:R-:W-:Y:S03]  /*6940*/  MUFU.EX2 R241, R241 ;  /* 0x000000f100f17308 */ /* 0x000fe60000000800 */
[C---:B------:R-:W-:Y:S02]  /*6950*/  FMUL.FTZ R110, R0.reuse, R110 ;  /* 0x0000006e006e7220 */ /* 0x040fe40000410000 */
[----:B------:R-:W-:Y:S02]  /*6960*/  FMUL.FTZ R111, R0, R111 ;  /* 0x0000006f006f7220 */ /* 0x000fe40000410000 */
[----:B------:R-:W-:Y:S01]  /*6970*/  FMUL.FTZ R16, R2, R116 ;  /* 0x0000007402107220 */ /* 0x000fe20000410000 */
[----:B----4-:R-:W-:Y:S01]  /*6980*/  F2FP.BF16.PACK_AB R116, R242, R175 ;  /* 0x000000aff274723e */ /* 0x010fe200000010ff */
[----:B------:R-:W-:Y:S01]  /*6990*/  FMUL.FTZ R17, R2, R117 ;  /* 0x0000007502117220 */ /* 0x000fe20000410000 */
[----:B------:R-:W1:Y:S01]  /*69a0*/  MUFU.EX2 R244, R244 ;  /* 0x000000f400f47308 */ /* 0x000e620000000800 */
[C---:B------:R-:W-:Y:S01]  /*69b0*/  FMUL.FTZ R18, R0.reuse, R118 ;  /* 0x0000007600127220 */ /* 0x040fe20000410000 */
[C---:B------:R-:W-:Y:S01]  /*69c0*/  HMMA.16816.F32.BF16 R108, R128.reuse, R138, R108 ;  /* 0x0000008a806c723c */ /* 0x040fe2000004186c */
[----:B------:R-:W4:Y:S02]  /*69d0*/  LDSM.16.MT88.4 R136, [R160+0x800] ;  /* 0x00080000a088783b */ /* 0x000f240000004200 */
[----:B------:R-:W-:Y:S01]  /*69e0*/  FMUL.FTZ R19, R0, R119 ;  /* 0x0000007700137220 */ /* 0x000fe20000410000 */
[----:B--2---:R-:W-:Y:S01]  /*69f0*/  F2FP.BF16.PACK_AB R117, R246, R243 ;  /* 0x000000f3f675723e */ /* 0x004fe200000010ff */
[C---:B------:R-:W-:Y:S02]  /*6a00*/  FMUL.FTZ R112, R2.reuse, R112 ;  /* 0x0000007002707220 */ /* 0x040fe40000410000 */
[----:B------:R-:W-:Y:S01]  /*6a10*/  FMUL.FTZ R113, R2, R113 ;  /* 0x0000007102717220 */ /* 0x000fe20000410000 */
[----:B------:R-:W-:Y:S01]  /*6a20*/  MUFU.EX2 R245, R245 ;  /* 0x000000f500f57308 */ /* 0x000fe20000000800 */
[C---:B------:R-:W-:Y:S01]  /*6a30*/  FMUL.FTZ R114, R0.reuse, R114 ;  /* 0x0000007200727220 */ /* 0x040fe20000410000 */
[C---:B------:R-:W-:Y:S03]  /*6a40*/  HMMA.16816.F32.BF16 R16, R128.reuse, R140, R16 ;  /* 0x0000008c8010723c */ /* 0x040fe60000041810 */
[----:B------:R-:W-:Y:S02]  /*6a50*/  FMUL.FTZ R115, R0, R115 ;  /* 0x0000007300737220 */ /* 0x000fe40000410000 */
[--C-:B------:R-:W-:Y:S02]  /*6a60*/  FFMA.FTZ R247, R22, c[0x0][0x2d0], -R171.reuse ;  /* 0x0000b40016f77a23 */ /* 0x100fe400000108ab */
[--C-:B------:R-:W-:Y:S01]  /*6a70*/  FFMA.FTZ R250, R23, c[0x0][0x2d0], -R171.reuse ;  /* 0x0000b40017fa7a23 */ /* 0x100fe200000108ab */
[----:B------:R-:W2:Y:S01]  /*6a80*/  MUFU.EX2 R248, R248 ;  /* 0x000000f800f87308 */ /* 0x000ea20000000800 */
[--C-:B------:R-:W-:Y:S01]  /*6a90*/  FFMA.FTZ R249, R26, c[0x0][0x2d0], -R171.reuse ;  /* 0x0000b4001af97a23 */ /* 0x100fe200000108ab */
[----:B------:R-:W-:Y:S01]  /*6aa0*/  HMMA.16816.F32.BF16 R112, R128, R142, R112 ;  /* 0x0000008e8070723c */ /* 0x000fe20000041870 */
[----:B------:R-:W4:Y:S02]  /*6ab0*/  LDSM.16.MT88.4 R128, [R161+0x2800] ;  /* 0x00280000a180783b */ /* 0x000f240000004200 */
[----:B-1----:R-:W-:Y:S01]  /*6ac0*/  F2FP.BF16.PACK_AB R118, R244, R241 ;  /* 0x000000f1f476723e */ /* 0x002fe200000010ff */
[----:B------:R-:W-:Y:S02]  /*6ad0*/  FFMA.FTZ R252, R27, c[0x0][0x2d0], -R171 ;  /* 0x0000b4001bfc7a23 */ /* 0x000fe400000108ab */
[----:B------:R-:W-:Y:S02]  /*6ae0*/  FFMA.FTZ R167, R0, R233, R167 ;  /* 0x000000e900a77223 */ /* 0x000fe400000100a7 */
[----:B------:R-:W-:Y:S01]  /*6af0*/  MUFU.EX2 R22, R29 ;  /* 0x0000001d00167308 */ /* 0x000fe20000000800 */
[----:B------:R-:W-:Y:S03]  /*6b00*/  LDSM.16.MT88.4 R140, [R161+0x1000] ;  /* 0x00100000a18c783b */ /* 0x000fe60000004200 */
[----:B------:R-:W-:Y:S02]  /*6b10*/  FFMA.FTZ R163, R2, R235, R163 ;  /* 0x000000eb02a37223 */ /* 0x000fe400000100a3 */
[----:B------:R-:W-:Y:S02]  /*6b20*/  FADD.FTZ R168, R168, R167 ;  /* 0x000000a7a8a87221 */ /* 0x000fe40000010000 */
[----:B------:R-:W-:Y:S02]  /*6b30*/  FADD.FTZ R164, R164, R163 ;  /* 0x000000a3a4a47221 */ /* 0x000fe40000010000 */
[----:B------:R-:W-:Y:S01]  /*6b40*/  MUFU.EX2 R247, R247 ;  /* 0x000000f700f77308 */ /* 0x000fe20000000800 */
[----:B------:R-:W-:Y:S02]  /*6b50*/  FADD.FTZ R169, R169, R168 ;  /* 0x000000a8a9a97221 */ /* 0x000fe40000010000 */
[----:B------:R-:W-:Y:S01]  /*6b60*/  FADD.FTZ R165, R165, R164 ;  /* 0x000000a4a5a57221 */ /* 0x000fe20000010000 */
[----:B--2---:R-:W-:Y:S01]  /*6b70*/  F2FP.BF16.PACK_AB R119, R248, R245 ;  /* 0x000000f5f877723e */ /* 0x004fe200000010ff */
[----:B------:R-:W-:Y:S02]  /*6b80*/  FADD.FTZ R170, R170, R169 ;  /* 0x000000a9aaaa7221 */ /* 0x000fe40000010000 */
[----:B------:R-:W-:Y:S02]  /*6b90*/  FADD.FTZ R166, R166, R165 ;  /* 0x000000a5a6a67221 */ /* 0x000fe40000010000 */
[----:B------:R-:W-:Y:S01]  /*6ba0*/  FADD.FTZ R243, R243, R170 ;  /* 0x000000aaf3f37221 */ /* 0x000fe20000010000 */
[----:B------:R-:W-:Y:S01]  /*6bb0*/  MUFU.EX2 R250, R250 ;  /* 0x000000fa00fa7308 */ /* 0x000fe20000000800 */
[C---:B---3--:R-:W-:Y:S05]  /*6bc0*/  HMMA.16816.F32.BF16 R4, R116.reuse, R120, R4 ;  /* 0x000000787404723c */ /* 0x048fea0000041804 */
[----:B------:R-:W-:Y:S02]  /*6bd0*/  FADD.FTZ R175, R175, R166 ;  /* 0x000000a6afaf7221 */ /* 0x000fe40000010000 */
[----:B------:R-:W-:Y:S01]  /*6be0*/  FADD.FTZ R246, R246, R243 ;  /* 0x000000f3f6f67221 */ /* 0x000fe20000010000 */
[C---:B------:R-:W-:Y:S01]  /*6bf0*/  HMMA.16816.F32.BF16 R8, R116.reuse, R122, R8 ;  /* 0x0000007a7408723c */ /* 0x040fe20000041808 */
[----:B------:R-:W1:Y:S01]  /*6c00*/  LDSM.16.MT88.4 R120, [R162+0x4800] ;  /* 0x00480000a278783b */ /* 0x000e620000004200 */
[----:B------:R-:W-:Y:S02]  /*6c10*/  MUFU.EX2 R249, R249 ;  /* 0x000000f900f97308 */ /* 0x000fe40000000800 */
[----:B------:R-:W-:Y:S02]  /*6c20*/  FADD.FTZ R242, R242, R175 ;  /* 0x000000aff2f27221 */ /* 0x000fe40000010000 */
[----:B------:R-:W-:Y:S02]  /*6c30*/  FADD.FTZ R245, R245, R246 ;  /* 0x000000f6f5f57221 */ /* 0x000fe40000010000 */
[C---:B-----5:R-:W-:Y:S04]  /*6c40*/  HMMA.16816.F32.BF16 R36, R116.reuse, R124, R36 ;  /* 0x0000007c7424723c */ /* 0x060fe80000041824 */
[----:B------:R-:W2:Y:S01]  /*6c50*/  MUFU.EX2 R252, R252 ;  /* 0x000000fc00fc7308 */ /* 0x000ea20000000800 */
[----:B------:R-:W-:Y:S02]  /*6c60*/  FADD.FTZ R241, R241, R242 ;  /* 0x000000f2f1f17221 */ /* 0x000fe40000010000 */
[----:B------:R-:W-:Y:S01]  /*6c70*/  FADD.FTZ R248, R248, R245 ;  /* 0x000000f5f8f87221 */ /* 0x000fe20000010000 */
[C---:B------:R-:W-:Y:S01]  /*6c80*/  HMMA.16816.F32.BF16 R40, R116.reuse, R126, R40 ;  /* 0x0000007e7428723c */ /* 0x040fe20000041828 */
[----:B------:R-:W3:Y:S03]  /*6c90*/  LDSM.16.MT88.4 R124, [R133+0x4800] ;  /* 0x00480000857c783b */ /* 0x000ee60000004200 */
[----:B------:R-:W-:Y:S04]  /*6ca0*/  FADD.FTZ R241, R244, R241 ;  /* 0x000000f1f4f17221 */ /* 0x000fe80000010000 */
[C---:B----4-:R-:W-:Y:S08]  /*6cb0*/  HMMA.16816.F32.BF16 R44, R116.reuse, R136, R44 ;  /* 0x00000088742c723c */ /* 0x050ff0000004182c */
[C---:B------:R-:W-:Y:S01]  /*6cc0*/  HMMA.16816.F32.BF16 R48, R116.reuse, R138, R48 ;  /* 0x0000008a7430723c */ /* 0x040fe20000041830 */
[----:B------:R-:W4:Y:S03]  /*6cd0*/  LDSM.16.MT88.4 R136, [R160+0x4800] ;  /* 0x00480000a088783b */ /* 0x000f260000004200 */
[----:B--2---:R-:W-:Y:S04]  /*6ce0*/  F2FP.BF16.PACK_AB R27, R252, R249 ;  /* 0x000000f9fc1b723e */ /* 0x004fe800000010ff */
[C---:B------:R-:W-:Y:S08]  /*6cf0*/  HMMA.16816.F32.BF16 R52, R116.reuse, R144, R52 ;  /* 0x000000907434723c */ /* 0x040ff00000041834 */
[C---:B------:R-:W-:Y:S01]  /*6d00*/  HMMA.16816.F32.BF16 R56, R116.reuse, R146, R56 ;  /* 0x000000927438723c */ /* 0x040fe20000041838 */
[----:B------:R-:W-:Y:S07]  /*6d10*/  LDSM.16.MT88.4 R144, [R160+0x3800] ;  /* 0x00380000a090783b */ /* 0x000fee0000004200 */
[C---:B------:R-:W-:Y:S08]  /*6d20*/  HMMA.16816.F32.BF16 R60, R116.reuse, R148, R60 ;  /* 0x00000094743c723c */ /* 0x040ff0000004183c */
[C---:B------:R-:W-:Y:S01]  /*6d30*/  HMMA.16816.F32.BF16 R64, R116.reuse, R150, R64 ;  /* 0x000000967440723c */ /* 0x040fe20000041840 */
[----:B------:R-:W-:Y:S07]  /*6d40*/  LDSM.16.MT88.4 R148, [R161+0x3800] ;  /* 0x00380000a194783b */ /* 0x000fee0000004200 */
[C---:B------:R-:W-:Y:S08]  /*6d50*/  HMMA.16816.F32.BF16 R68, R116.reuse, R152, R68 ;  /* 0x000000987444723c */ /* 0x040ff00000041844 */
[C---:B------:R-:W-:Y:S08]  /*6d60*/  HMMA.16816.F32.BF16 R72, R116.reuse, R154, R72 ;  /* 0x0000009a7448723c */ /* 0x040ff00000041848 */
[C---:B------:R-:W-:Y:S07]  /*6d70*/  HMMA.16816.F32.BF16 R76, R116.reuse, R156, R76 ;  /* 0x0000009c744c723c */ /* 0x040fee000004184c */
[--C-:B------:R-:W-:Y:S01]  /*6d80*/  FFMA.FTZ R157, R21, c[0x0][0x2d0], -R174.reuse ;  /* 0x0000b400159d7a23 */ /* 0x100fe200000108ae */
[C---:B------:R-:W-:Y:S01]  /*6d90*/  HMMA.16816.F32.BF16 R80, R116.reuse, R158, R80 ;  /* 0x0000009e7450723c */ /* 0x040fe20000041850 */
[----:B------:R-:W-:Y:S03]  /*6da0*/  MUFU.EX2 R21, R32 ;  /* 0x0000002000157308 */ /* 0x000fe60000000800 */
[--C-:B------:R-:W-:Y:S03]  /*6db0*/  FFMA.FTZ R156, R20, c[0x0][0x2d0], -R174.reuse ;  /* 0x0000b400149c7a23 */ /* 0x100fe600000108ae */
[--C-:B------:R-:W-:Y:S01]  /*6dc0*/  FFMA.FTZ R158, R24, c[0x0][0x2d0], -R174.reuse ;  /* 0x0000b400189e7a23 */ /* 0x100fe200000108ae */
[C---:B------:R-:W-:Y:S03]  /*6dd0*/  HMMA.16816.F32.BF16 R84, R116.reuse, R128, R84 ;  /* 0x000000807454723c */ /* 0x040fe60000041854 */
[----:B------:R-:W-:Y:S01]  /*6de0*/  MUFU.EX2 R156, R156 ;  /* 0x0000009c009c7308 */ /* 0x000fe20000000800 */
[--C-:B------:R-:W-:Y:S01]  /*6df0*/  FFMA.FTZ R159, R25, c[0x0][0x2d0], -R174.reuse ;  /* 0x0000b400199f7a23 */ /* 0x100fe200000108ae */
[----:B------:R-:W-:Y:S01]  /*6e00*/  F2FP.BF16.PACK_AB R25, R250, R247 ;  /* 0x000000f7fa19723e */ /* 0x000fe200000010ff */
[----:B------:R-:W-:Y:S02]  /*6e10*/  FFMA.FTZ R174, R33, c[0x0][0x2d0], -R174 ;  /* 0x0000b40021ae7a23 */ /* 0x000fe400000108ae */
[C---:B------:R-:W-:Y:S01]  /*6e20*/  HMMA.16816.F32.BF16 R88, R116.reuse, R130, R88 ;  /* 0x000000827458723c */ /* 0x040fe20000041858 */
[----:B------:R-:W2:Y:S03]  /*6e30*/  LDSM.16.MT88.4 R128, [R161+0x4800] ;  /* 0x00480000a180783b */ /* 0x000ea60000004200 */
[----:B------:R-:W-:Y:S01]  /*6e40*/  FFMA.FTZ R33, R30, c[0x0][0x2d0], -R171 ;  /* 0x0000b4001e217a23 */ /* 0x000fe200000108ab */
[----:B------:R-:W5:Y:S01]  /*6e50*/  MUFU.EX2 R157, R157 ;  /* 0x0000009d009d7308 */ /* 0x000f620000000800 */
[----:B------:R-:W-:Y:S02]  /*6e60*/  FADD.FTZ R247, R247, R248 ;  /* 0x000000f8f7f77221 */ /* 0x000fe40000010000 */
[C---:B-1----:R-:W-:Y:S04]  /*6e70*/  HMMA.16816.F32.BF16 R92, R116.reuse, R120, R92 ;  /* 0x00000078745c723c */ /* 0x042fe8000004185c */
[----:B------:R-:W-:Y:S03]  /*6e80*/  FADD.FTZ R250, R250, R247 ;  /* 0x000000f7fafa7221 */ /* 0x000fe60000010000 */
[----:B------:R-:W-:Y:S01]  /*6e90*/  MUFU.EX2 R23, R33 ;  /* 0x0000002100177308 */ /* 0x000fe20000000800 */
[C---:B------:R-:W-:Y:S01]  /*6ea0*/  HMMA.16816.F32.BF16 R96, R116.reuse, R122, R96 ;  /* 0x0000007a7460723c */ /* 0x040fe20000041860 */
[----:B------:R-:W1:Y:S03]  /*6eb0*/  LDSM.16.MT88.4 R120, [R162+0x1000] ;  /* 0x00100000a278783b */ /* 0x000e660000004200 */
[----:B------:R-:W-:Y:S04]  /*6ec0*/  FADD.FTZ R249, R249, R250 ;  /* 0x000000faf9f97221 */ /* 0x000fe80000010000 */
[C---:B---3--:R-:W-:Y:S01]  /*6ed0*/  HMMA.16816.F32.BF16 R100, R116.reuse, R124, R100 ;  /* 0x0000007c7464723c */ /* 0x048fe20000041864 */
[----:B------:R-:W-:Y:S03]  /*6ee0*/  MUFU.EX2 R158, R158 ;  /* 0x0000009e009e7308 */ /* 0x000fe60000000800 */
[----:B------:R-:W-:Y:S01]  /*6ef0*/  FADD.FTZ R252, R252, R249 ;  /* 0x000000f9fcfc7221 */ /* 0x000fe20000010000 */
[C---:B-----5:R-:W-:Y:S01]  /*6f00*/  F2FP.BF16.PACK_AB R24, R157.reuse, R156 ;  /* 0x0000009c9d18723e */ /* 0x060fe200000010ff */
[----:B------:R-:W-:Y:S02]  /*6f10*/  FADD.FTZ R156, R156, R241 ;  /* 0x000000f19c9c7221 */ /* 0x000fe40000010000 */
[C---:B------:R-:W-:Y:S01]  /*6f20*/  HMMA.16816.F32.BF16 R104, R116.reuse, R126, R104 ;  /* 0x0000007e7468723c */ /* 0x040fe20000041868 */
[----:B------:R-:W3:Y:S02]  /*6f30*/  LDSM.16.MT88.4 R124, [R133+0x1000] ;  /* 0x00100000857c783b */ /* 0x000ee40000004200 */
[----:B------:R-:W5:Y:S01]  /*6f40*/  MUFU.EX2 R159, R159 ;  /* 0x0000009f009f7308 */ /* 0x000f620000000800 */
[----:B------:R-:W-:Y:S04]  /*6f50*/  FADD.FTZ R157, R157, R156 ;  /* 0x0000009c9d9d7221 */ /* 0x000fe80000010000 */
[C---:B----4-:R-:W-:Y:S05]  /*6f60*/  HMMA.16816.F32.BF16 R12, R116.reuse, R136, R12 ;  /* 0x00000088740c723c */ /* 0x050fea000004180c */
[----:B------:R-:W4:Y:S03]  /*6f70*/  MUFU.EX2 R174, R174 ;  /* 0x000000ae00ae7308 */ /* 0x000f260000000800 */
[C---:B------:R-:W-:Y:S01]  /*6f80*/  HMMA.16816.F32.BF16 R108, R116.reuse, R138, R108 ;  /* 0x0000008a746c723c */ /* 0x040fe2000004186c */
[----:B------:R-:W4:Y:S07]  /*6f90*/  LDSM.16.MT88.4 R136, [R160+0x1000] ;  /* 0x00100000a088783b */ /* 0x000f2e0000004200 */
[C---:B--2---:R-:W-:Y:S04]  /*6fa0*/  HMMA.16816.F32.BF16 R16, R116.reuse, R128, R16 ;  /* 0x000000807410723c */ /* 0x044fe80000041810 */
[C---:B-----5:R-:W-:Y:S01]  /*6fb0*/  F2FP.BF16.PACK_AB R26, R159.reuse, R158 ;  /* 0x0000009e9f1a723e */ /* 0x060fe200000010ff */
[----:B------:R-:W-:Y:S03]  /*6fc0*/  FADD.FTZ R158, R158, R157 ;  /* 0x0000009d9e9e7221 */ /* 0x000fe60000010000 */
[----:B------:R-:W-:Y:S01]  /*6fd0*/  HMMA.16816.F32.BF16 R112, R116, R130, R112 ;  /* 0x000000827470723c */ /* 0x000fe20000041870 */
[----:B------:R-:W2:Y:S03]  /*6fe0*/  LDSM.16.MT88.4 R116, [R162+0x3000] ;  /* 0x00300000a274783b */ /* 0x000ea60000004200 */
[----:B------:R-:W-:Y:S04]  /*6ff0*/  FADD.FTZ R158, R159, R158 ;  /* 0x0000009e9f9e7221 */ /* 0x000fe80000010000 */
[C---:B-1----:R-:W-:Y:S01]  /*7000*/  HMMA.16816.F32.BF16 R4, R24.reuse, R120, R4 ;  /* 0x000000781804723c */ /* 0x042fe20000041804 */
[----:B------:R-:W1:Y:S07]  /*7010*/  LDSM.16.MT88.4 R128, [R133+0x3000] ;  /* 0x003000008580783b */ /* 0x000e6e0000004200 */
[C---:B------:R-:W-:Y:S01]  /*7020*/  HMMA.16816.F32.BF16 R8, R24.reuse, R122, R8 ;  /* 0x0000007a1808723c */ /* 0x040fe20000041808 */
[----:B------:R-:W5:Y:S07]  /*7030*/  LDSM.16.MT88.4 R120, [R160+0x3000] ;  /* 0x00300000a078783b */ /* 0x000f6e0000004200 */
        /* <DEDUP_REMOVED lines=9> */
[C---:B--2---:R-:W-:Y:S08]  /*70d0*/  HMMA.16816.F32.BF16 R60, R24.reuse, R116, R60 ;  /* 0x00000074183c723c */ /* 0x044ff0000004183c */
[C---:B------:R-:W-:Y:S01]  /*70e0*/  HMMA.16816.F32.BF16 R64, R24.reuse, R118, R64 ;  /* 0x000000761840723c */ /* 0x040fe20000041840 */
[----:B------:R-:W2:Y:S07]  /*70f0*/  LDSM.16.MT88.4 R116, [R133+0x5000] ;  /* 0x005000008574783b */ /* 0x000eae0000004200 */
[C---:B-1----:R-:W-:Y:S07]  /*7100*/  HMMA.16816.F32.BF16 R68, R24.reuse, R128, R68 ;  /* 0x000000801844723c */ /* 0x042fee0000041844 */
[--C-:B------:R-:W-:Y:S01]  /*7110*/  FFMA.FTZ R129, R31, c[0x0][0x2d0], -R171.reuse ;  /* 0x0000b4001f817a23 */ /* 0x100fe200000108ab */
[C---:B------:R-:W-:Y:S01]  /*7120*/  HMMA.16816.F32.BF16 R72, R24.reuse, R130, R72 ;  /* 0x000000821848723c */ /* 0x040fe20000041848 */
[----:B------:R-:W-:Y:S02]  /*7130*/  LDSM.16.MT88.4 R28, [R162+0x1800] ;  /* 0x00180000a21c783b */ /* 0x000fe40000004200 */
[----:B------:R-:W1:Y:S01]  /*7140*/  MUFU.EX2 R154, R129 ;  /* 0x00000081009a7308 */ /* 0x000e620000000800 */
[--C-:B------:R-:W-:Y:S02]  /*7150*/  FFMA.FTZ R128, R34, c[0x0][0x2d0], -R171.reuse ;  /* 0x0000b40022807a23 */ /* 0x100fe400000108ab */
[----:B------:R-:W-:Y:S02]  /*7160*/  FFMA.FTZ R171, R35, c[0x0][0x2d0], -R171 ;  /* 0x0000b40023ab7a23 */ /* 0x000fe400000108ab */
[C---:B-----5:R-:W-:Y:S01]  /*7170*/  HMMA.16816.F32.BF16 R76, R24.reuse, R120, R76 ;  /* 0x00000078184c723c */ /* 0x060fe2000004184c */
[----:B------:R-:W-:Y:S04]  /*7180*/  LDSM.16.MT88.4 R32, [R161+0x1800] ;  /* 0x00180000a120783b */ /* 0x000fe80000004200 */
[----:B------:R-:W-:Y:S03]  /*7190*/  MUFU.EX2 R153, R128 ;  /* 0x0000008000997308 */ /* 0x000fe60000000800 */
[C---:B------:R-:W-:Y:S01]  /*71a0*/  HMMA.16816.F32.BF16 R80, R24.reuse, R122, R80 ;  /* 0x0000007a1850723c */ /* 0x040fe20000041850 */
[----:B------:R-:W5:Y:S06]  /*71b0*/  LDSM.16.MT88.4 R120, [R160+0x5000] ;  /* 0x00500000a078783b */ /* 0x000f6c0000004200 */
[----:B------:R-:W1:Y:S01]  /*71c0*/  MUFU.EX2 R171, R171 ;  /* 0x000000ab00ab7308 */ /* 0x000e620000000800 */
[C---:B---3--:R-:W-:Y:S08]  /*71d0*/  HMMA.16816.F32.BF16 R84, R24.reuse, R124, R84 ;  /* 0x0000007c1854723c */ /* 0x048ff00000041854 */
[C---:B------:R-:W-:Y:S01]  /*71e0*/  HMMA.16816.F32.BF16 R88, R24.reuse, R126, R88 ;  /* 0x0000007e1858723c */ /* 0x040fe20000041858 */
[----:B------:R-:W3:Y:S07]  /*71f0*/  LDSM.16.MT88.4 R124, [R161+0x5000] ;  /* 0x00500000a17c783b */ /* 0x000eee0000004200 */
[C---:B----4-:R-:W-:Y:S08]  /*7200*/  HMMA.16816.F32.BF16 R92, R24.reuse, R136, R92 ;  /* 0x00000088185c723c */ /* 0x050ff0000004185c */
[C---:B------:R-:W-:Y:S01]  /*7210*/  HMMA.16816.F32.BF16 R96, R24.reuse, R138, R96 ;  /* 0x0000008a1860723c */ /* 0x040fe20000041860 */
[----:B------:R-:W-:Y:S07]  /*7220*/  LDSM.16.MT88.4 R136, [R160+0x1800] ;  /* 0x00180000a088783b */ /* 0x000fee0000004200 */
[C---:B--2---:R-:W-:Y:S08]  /*7230*/  HMMA.16816.F32.BF16 R100, R24.reuse, R116, R100 ;  /* 0x000000741864723c */ /* 0x044ff00000041864 */
[C---:B------:R-:W-:Y:S01]  /*7240*/  HMMA.16816.F32.BF16 R104, R24.reuse, R118, R104 ;  /* 0x000000761868723c */ /* 0x040fe20000041868 */
[----:B------:R-:W2:Y:S07]  /*7250*/  LDSM.16.MT88.4 R116, [R133+0x1800] ;  /* 0x001800008574783b */ /* 0x000eae0000004200 */
[C---:B-----5:R-:W-:Y:S08]  /*7260*/  HMMA.16816.F32.BF16 R12, R24.reuse, R120, R12 ;  /* 0x00000078180c723c */ /* 0x060ff0000004180c */
[C---:B------:R-:W-:Y:S01]  /*7270*/  HMMA.16816.F32.BF16 R108, R24.reuse, R122, R108 ;  /* 0x0000007a186c723c */ /* 0x040fe2000004186c */
[----:B------:R-:W4:Y:S07]  /*7280*/  LDSM.16.MT88.4 R120, [R162+0x3800] ;  /* 0x00380000a278783b */ /* 0x000f2e0000004200 */
[C---:B---3--:R-:W-:Y:S08]  /*7290*/  HMMA.16816.F32.BF16 R16, R24.reuse, R124, R16 ;  /* 0x0000007c1810723c */ /* 0x048ff00000041810 */
[----:B------:R-:W-:Y:S07]  /*72a0*/  HMMA.16816.F32.BF16 R112, R24, R126, R112 ;  /* 0x0000007e1870723c */ /* 0x000fee0000041870 */
[----:B------:R-:W-:Y:S01]  /*72b0*/  F2FP.BF16.PACK_AB R24, R22, R251 ;  /* 0x000000fb1618723e */ /* 0x000fe200000010ff */
[----:B------:R-:W-:Y:S01]  /*72c0*/  FADD.FTZ R251, R251, R158 ;  /* 0x0000009efbfb7221 */ /* 0x000fe20000010000 */
[----:B------:R-:W-:Y:S03]  /*72d0*/  F2FP.BF16.PACK_AB R26, R174, R21 ;  /* 0x00000015ae1a723e */ /* 0x000fe600000010ff */
[----:B-1----:R-:W-:Y:S02]  /*72e0*/  F2FP.BF16.PACK_AB R25, R154, R23 ;  /* 0x000000179a19723e */ /* 0x002fe400000010ff */
[----:B------:R-:W-:Y:S07]  /*72f0*/  F2FP.BF16.PACK_AB R27, R171, R153 ;  /* 0x00000099ab1b723e */ /* 0x000fee00000010ff */
[C---:B------:R-:W-:Y:S08]  /*7300*/  HMMA.16816.F32.BF16 R128, R24.reuse, R28, R4 ;  /* 0x0000001c1880723c */ /* 0x040ff00000041804 */
[C---:B------:R-:W-:Y:S01]  /*7310*/  HMMA.16816.F32.BF16 R124, R24.reuse, R30, R8 ;  /* 0x0000001e187c723c */ /* 0x040fe20000041808 */
[----:B------:R-:W1:Y:S07]  /*7320*/  LDSM.16.MT88.4 R28, [R162+0x5800] ;  /* 0x00580000a21c783b */ /* 0x000e6e0000004200 */
[C---:B--2---:R-:W-:Y:S08]  /*7330*/  HMMA.16816.F32.BF16 R36, R24.reuse, R116, R36 ;  /* 0x000000741824723c */ /* 0x044ff00000041824 */
[C---:B------:R-:W-:Y:S01]  /*7340*/  HMMA.16816.F32.BF16 R40, R24.reuse, R118, R40 ;  /* 0x000000761828723c */ /* 0x040fe20000041828 */
[----:B------:R-:W-:Y:S07]  /*7350*/  LDSM.16.MT88.4 R116, [R160+0x5800] ;  /* 0x00580000a074783b */ /* 0x000fee0000004200 */
[C---:B------:R-:W-:Y:S08]  /*7360*/  HMMA.16816.F32.BF16 R44, R24.reuse, R136, R44 ;  /* 0x00000088182c723c */ /* 0x040ff0000004182c */
[C---:B------:R-:W-:Y:S08]  /*7370*/  HMMA.16816.F32.BF16 R48, R24.reuse, R138, R48 ;  /* 0x0000008a1830723c */ /* 0x040ff00000041830 */
[C---:B------:R-:W-:Y:S08]  /*7380*/  HMMA.16816.F32.BF16 R52, R24.reuse, R32, R52 ;  /* 0x000000201834723c */ /* 0x040ff00000041834 */
[C---:B------:R-:W-:Y:S01]  /*7390*/  HMMA.16816.F32.BF16 R56, R24.reuse, R34, R56 ;  /* 0x000000221838723c */ /* 0x040fe20000041838 */
[----:B------:R-:W2:Y:S07]  /*73a0*/  LDSM.16.MT88.4 R32, [R133+0x5800] ;  /* 0x005800008520783b */ /* 0x000eae0000004200 */
[C---:B----4-:R-:W-:Y:S07]  /*73b0*/  HMMA.16816.F32.BF16 R60, R24.reuse, R120, R60 ;  /* 0x00000078183c723c */ /* 0x050fee000004183c */
[----:B------:R-:W-:Y:S01]  /*73c0*/  IADD3 R120, R234, -0x2, RZ ;  /* 0xfffffffeea787810 */ /* 0x000fe20007ffe0ff */
[C---:B------:R-:W-:Y:S03]  /*73d0*/  HMMA.16816.F32.BF16 R64, R24.reuse, R122, R64 ;  /* 0x0000007a1840723c */ /* 0x040fe60000041840 */
[C---:B------:R-:W-:Y:S05]  /*73e0*/  ISETP.GE.AND P5, PT, R120.reuse, R229, PT ;  /* 0x000000e57800720c */ /* 0x040fea0003fa6270 */
[C---:B------:R-:W-:Y:S08]  /*73f0*/  HMMA.16816.F32.BF16 R68, R24.reuse, R140, R68 ;  /* 0x0000008c1844723c */ /* 0x040ff00000041844 */
[C---:B------:R-:W-:Y:S01]  /*7400*/  HMMA.16816.F32.BF16 R72, R24.reuse, R142, R72 ;  /* 0x0000008e1848723c */ /* 0x040fe20000041848 */
[----:B------:R-:W-:Y:S02]  /*7410*/  @P5 MOV R0, c[0x0][0x1e0] ;  /* 0x0000780000005a02 */ /* 0x000fe40000000f00 */
[----:B------:R-:W-:Y:S02]  /*7420*/  @P5 ISETP.GE.AND P2, PT, R199, c[0x0][0x1d4], PT ;  /* 0x00007500c7005a0c */ /* 0x000fe40003f46270 */
[----:B------:R-:W-:Y:S03]  /*7430*/  @P5 MOV R2, c[0x0][0x1e4] ;  /* 0x0000790000025a02 */ /* 0x000fe60000000f00 */
        /* <DEDUP_REMOVED lines=8> */
[C---:B------:R-:W-:Y:S01]  /*74c0*/  @P5 IMAD R29, R120.reuse, c[0x0][0x1e4], R29 ;  /* 0x00007900781d5a24 */ /* 0x040fe200078e021d */
[C---:B--2---:R-:W-:Y:S03]  /*74d0*/  HMMA.16816.F32.BF16 R100, R24.reuse, R32, R100 ;  /* 0x000000201864723c */ /* 0x044fe60000041864 */
[----:B------:R-:W-:Y:S05]  /*74e0*/  @P5 IMAD.WIDE.U32 R120, R120, c[0x0][0x1e0], RZ ;  /* 0x0000780078785a25 */ /* 0x000fea00078e00ff */
[----:B------:R-:W-:Y:S01]  /*74f0*/  @P5 IADD3 R133, R121, R29, RZ ;  /* 0x0000001d79855210 */ /* 0x000fe20007ffe0ff */
[C---:B------:R-:W-:Y:S01]  /*7500*/  HMMA.16816.F32.BF16 R104, R24.reuse, R34, R104 ;  /* 0x000000221868723c */ /* 0x040fe20000041868 */
[----:B------:R1:W2:Y:S02]  /*7510*/  LDSM.16.MT88.4 R28, [R161+0x5800] ;  /* 0x00580000a11c783b */ /* 0x0002a40000004200 */
[C---:B------:R-:W-:Y:S02]  /*7520*/  @P5 SHF.L.U32 R33, R120.reuse, 0x6, RZ ;  /* 0x0000000678215819 */ /* 0x040fe400000006ff */
[----:B------:R-:W-:Y:S02]  /*7530*/  @P5 SHF.L.U64.HI R133, R120, 0x6, R133 ;  /* 0x0000000678855819 */ /* 0x000fe40000010285 */
[C---:B------:R-:W-:Y:S01]  /*7540*/  @P5 LEA R35, P0, R0.reuse, R33, 0x5 ;  /* 0x0000002100235211 */ /* 0x040fe200078028ff */
[C---:B------:R-:W-:Y:S04]  /*7550*/  HMMA.16816.F32.BF16 R120, R24.reuse, R116, R12 ;  /* 0x000000741878723c */ /* 0x040fe8000004180c */
[-C--:B------:R-:W-:Y:S04]  /*7560*/  @P5 IADD3 R33, P3, R33, R238.reuse, RZ ;  /* 0x000000ee21215210 */ /* 0x080fe80007f7e0ff */
[----:B------:R-:W-:Y:S01]  /*7570*/  @P5 LEA R160, P4, R33, c[0x0][0x1c8], 0x1 ;  /* 0x0000720021a05a11 */ /* 0x000fe200078808ff */
[C---:B------:R-:W-:Y:S03]  /*7580*/  HMMA.16816.F32.BF16 R108, R24.reuse, R118, R108 ;  /* 0x00000076186c723c */ /* 0x040fe6000004186c */
[----:B-1----:R-:W-:Y:S02]  /*7590*/  @P5 LEA.HI.X R161, R0, R133, R2, 0x5, P0 ;  /* 0x0000008500a15211 */ /* 0x002fe400000f2c02 */
[----:B------:R-:W-:Y:S02]  /*75a0*/  @P5 IADD3 R35, P0, R35, R238, RZ ;  /* 0x000000ee23235210 */ /* 0x000fe40007f1e0ff */
[-C--:B------:R-:W-:Y:S02]  /*75b0*/  @P5 IADD3.X R0, R133, R228.reuse, RZ, P3, !PT ;  /* 0x000000e485005210 */ /* 0x080fe40001ffe4ff */
[----:B------:R-:W-:Y:S03]  /*75c0*/  @P5 LEA R32, P3, R35, c[0x0][0x1c8], 0x1 ;  /* 0x0000720023205a11 */ /* 0x000fe600078608ff */
[----:B------:R-:W-:Y:S02]  /*75d0*/  @P5 IADD3.X R2, R161, R228, RZ, P0, !PT ;  /* 0x000000e4a1025210 */ /* 0x000fe400007fe4ff */
[----:B------:R-:W-:Y:S01]  /*75e0*/  @P5 LEA.HI.X R161, R33, c[0x0][0x1cc], R0, 0x1, P4 ;  /* 0x0000730021a15a11 */ /* 0x000fe200020f0c00 */
[----:B------:R-:W-:Y:S01]  /*75f0*/  FADD.FTZ R0, R22, R251 ;  /* 0x000000fb16007221 */ /* 0x000fe20000010000 */
[----:B------:R-:W-:Y:S01]  /*7600*/  @P5 LEA.HI.X R33, R35, c[0x0][0x1cc], R2, 0x1, P3 ;  /* 0x0000730023215a11 */ /* 0x000fe200018f0c02 */
[----:B------:R-:W-:Y:S01]  /*7610*/  @P5 IMAD R35, R232, 0x6000, R201 ;  /* 0x00006000e8235824 */ /* 0x000fe200078e02c9 */
[----:B------:R-:W-:Y:S01]  /*7620*/  @P5 ISETP.GE.AND P0, PT, R200, c[0x0][0x1d4], PT ;  /* 0x00007500c8005a0c */ /* 0x000fe20003f06270 */
[----:B------:R-:W-:Y:S01]  /*7630*/  FADD.FTZ R235, R21, R0 ;  /* 0x0000000015eb7221 */ /* 0x000fe20000010000 */
[C---:B--2---:R-:W-:Y:S02]  /*7640*/  HMMA.16816.F32.BF16 R116, R24.reuse, R28, R16 ;  /* 0x0000001c1874723c */ /* 0x044fe40000041810 */
[----:B------:R-:W-:Y:S01]  /*7650*/  @!PT LDS RZ, [RZ] ;  /* 0x00000000fffff984 */ /* 0x000fe20000000800 */
[----:B------:R-:W-:Y:S01]  /*7660*/  @!PT LDS RZ, [RZ] ;  /* 0x00000000fffff984 */ /* 0x000fe20000000800 */
[----:B------:R-:W-:Y:S01]  /*7670*/  @!PT LDS RZ, [RZ] ;  /* 0x00000000fffff984 */ /* 0x000fe20000000800 */
[----:B------:R1:W-:Y:S01]  /*7680*/  @P5 LDGSTS.E.BYPASS.LTC128B.128 [R35], [R160.64], !P1 ;  /* 0x00000000a0235fae */ /* 0x0003e2000c901d48 */
[----:B------:R-:W-:Y:S01]  /*7690*/  IADD3 R0, R135, 0x1, RZ ;  /* 0x0000000187007810 */ /* 0x000fe20007ffe0ff */
[----:B------:R-:W-:Y:S01]  /*76a0*/  FADD.FTZ R235, R174, R235 ;  /* 0x000000ebaeeb7221 */ /* 0x000fe20000010000 */
[----:B------:R-:W-:Y:S03]  /*76b0*/  MOV R133, R132 ;  /* 0x0000008400857202 */ /* 0x000fe60000000f00 */
[----:B------:R-:W-:Y:S02]  /*76c0*/  HMMA.16816.F32.BF16 R112, R24, R30, R112 ;  /* 0x0000001e1870723c */ /* 0x000fe40000041870 */
[----:B------:R1:W-:Y:S05]  /*76d0*/  @P5 LDGSTS.E.BYPASS.LTC128B.128 [R35+0x2000], [R160.64+0x80], !P2 ;  /* 0x02000080a0235fae */ /* 0x0003ea000d101d48 */
[----:B------:R-:W-:Y:S03]  /*76e0*/  FADD.FTZ R25, R23, R252 ;  /* 0x000000fc17197221 */ /* 0x000fe60000010000 */
[----:B------:R1:W-:Y:S02]  /*76f0*/  @P5 LDGSTS.E.BYPASS.LTC128B.128 [R35+0x4000], [R160.64+0x100], !P0 ;  /* 0x04000100a0235fae */ /* 0x0003e4000c101d48 */
[----:B------:R-:W-:Y:S04]  /*7700*/  FADD.FTZ R2, R154, R25 ;  /* 0x000000199a027221 */ /* 0x000fe80000010000 */
[----:B------:R-:W-:Y:S02]  /*7710*/  FADD.FTZ R2, R153, R2 ;  /* 0x0000000299027221 */ /* 0x000fe40000010000 */
[----:B------:R1:W-:Y:S02]  /*7720*/  @P5 LDGSTS.E.BYPASS.LTC128B.128 [R35+0x1000], [R32.64], !P1 ;  /* 0x0100000020235fae */ /* 0x0003e4000c901d48 */
[----:B------:R-:W-:Y:S06]  /*7730*/  FADD.FTZ R233, R171, R2 ;  /* 0x00000002abe97221 */ /* 0x000fec0000010000 */
[----:B------:R1:W-:Y:S01]  /*7740*/  @P5 LDGSTS.E.BYPASS.LTC128B.128 [R35+0x3000], [R32.64+0x80], !P2 ;  /* 0x0300008020235fae */ /* 0x0003e2000d101d48 */
[----:B------:R-:W-:Y:S04]  /*7750*/  ISETP.GE.AND P2, PT, R135, 0x1, PT ;  /* 0x000000018700780c */ /* 0x000fe80003f46270 */
[----:B------:R-:W-:Y:S02]  /*7760*/  SEL R135, R0, RZ, !P2 ;  /* 0x000000ff00877207 */ /* 0x000fe40005000000 */
[----:B------:R-:W-:Y:S01]  /*7770*/  MOV R0, R3 ;  /* 0x0000000300007202 */ /* 0x000fe20000000f00 */
[----:B------:R1:W-:Y:S01]  /*7780*/  @P5 LDGSTS.E.BYPASS.LTC128B.128 [R35+0x5000], [R32.64+0x100], !P0 ;  /* 0x0500010020235fae */ /* 0x0003e2000c101d48 */
[----:B------:R-:W-:Y:S02]  /*7790*/  ISETP.GE.AND P0, PT, R229, R234, PT ;  /* 0x000000eae500720c */ /* 0x000fe40003f06270 */
[----:B------:R-:W-:Y:S05]  /*77a0*/  MOV R234, R240 ;  /* 0x000000f000ea7202 */ /* 0x000fea0000000f00 */
[----:B------:R-:W0:Y:S06]  /*77b0*/  LDGDEPBAR ;  /* 0x00000000000079af */ /* 0x000e2c0000000000 */
[----:B------:R-:W-:-:S05]  /*77c0*/  @!P0 BRA `(.L_x_3726) ;  /* 0xffffd73000008947 */ /* 0x000fca000383ffff */
.L_x_3725:
[----:B------:R-:W-:Y:S02]  /*77d0*/  MOV R5, 0x1f ;  /* 0x0000001f00057802 */ /* 0x000fe40000000f00 */
[----:B------:R-:W-:Y:S01]  /*77e0*/  MOV R0, 0xffffffff ;  /* 0xffffffff00007802 */ /* 0x000fe20000000f00 */
[----:B------:R-:W-:Y:S05]  /*77f0*/  BRA.DIV ~URZ, `(.L_x_3727) ;  /* 0x00004aa27f007947 */ /* 0x000fea000b800000 */
[----:B-1----:R1:W2:Y:S02]  /*7800*/  SHFL.BFLY PT, R6, R235, 0x2, 0x1f ;  /* 0x0c401f00eb067f89 */ /* 0x0022a400000e0000 */
.L_x_3797:
[----:B-12---:R-:W-:Y:S01]  /*7810*/  FADD.FTZ R235, R6, R235 ;  /* 0x000000eb06eb7221 */ /* 0x006fe20000010000 */
[----:B------:R-:W-:Y:S05]  /*7820*/  BRA.DIV ~URZ, `(.L_x_3728) ;  /* 0x00004ab27f007947 */ /* 0x000fea000b800000 */
[----:B------:R-:W1:Y:S04]  /*7830*/  SHFL.BFLY PT, R8, R233, 0x2, 0x1f ;  /* 0x0c401f00e9087f89 */ /* 0x000e6800000e0000 */
[----:B------:R-:W2:Y:S01]  /*7840*/  SHFL.BFLY PT, R4, R235, 0x1, 0x1f ;  /* 0x0c201f00eb047f89 */ /* 0x000ea200000e0000 */
[----:B-1----:R-:W-:-:S02]  /*7850*/  FADD.FTZ R8, R8, R233 ;  /* 0x000000e908087221 */ /* 0x002fc40000010000 */
[----:B--2---:R-:W-:-:S03]  /*7860*/  FADD.FTZ R4, R235, R4 ;  /* 0x00000004eb047221 */ /* 0x004fc60000010000 */
[----:B------:R1:W2:Y:S04]  /*7870*/  SHFL.BFLY PT, R6, R8, 0x1, 0x1f ;  /* 0x0c201f0008067f89 */ /* 0x0002a800000e0000 */
.L_x_3798:
[----:B--2---:R-:W-:Y:S01]  /*7880*/  FADD.FTZ R6, R6, R8 ;  /* 0x0000000806067221 */ /* 0x004fe20000010000 */
[----:B------:R-:W-:Y:S02]  /*7890*/  FSETP.NE.FTZ.AND P1, PT, R4, RZ, PT ;  /* 0x000000ff0400720b */ /* 0x000fe40003f35000 */
[----:B------:R-:W-:Y:S02]  /*78a0*/  MOV R2, RZ ;  /* 0x000000ff00027202 */ /* 0x000fe40000000f00 */
[----:B------:R-:W-:Y:S02]  /*78b0*/  FSETP.NE.FTZ.AND P0, PT, R6, RZ, PT ;  /* 0x000000ff0600720b */ /* 0x000fe40003f15000 */
[----:B------:R-:W-:Y:S02]  /*78c0*/  MOV R7, RZ ;  /* 0x000000ff00077202 */ /* 0x000fe40000000f00 */
[----:B------:R-:W-:-:S05]  /*78d0*/  MOV R0, 0xff800000 ;  /* 0xff80000000007802 */ /* 0x000fca0000000f00 */
[----:B------:R-:W2:Y:S01]  /*78e0*/  @P1 MUFU.LG2 R5, R4 ;  /* 0x0000000400051308 */ /* 0x000ea20000000c00 */
[----:B-1----:R-:W-:-:S03]  /*78f0*/  @P1 MOV R8, 0x3f317218 ;  /* 0x3f31721800081802 */ /* 0x002fc60000000f00 */
[----:B------:R-:W-:Y:S02]  /*7900*/  @P0 MOV R9, 0x3f317218 ;  /* 0x3f31721800090802 */ /* 0x000fe40000000f00 */
[----:B------:R-:W-:Y:S02]  /*7910*/  @P1 FMUL.FTZ R8, R8, c[0x0][0x2d0] ;  /* 0x0000b40008081a20 */ /* 0x000fe40000410000 */
[----:B------:R-:W1:Y:S08]  /*7920*/  @P0 MUFU.RCP R2, R6 ;  /* 0x0000000600020308 */ /* 0x000e700000001000 */
[----:B------:R-:W3:Y:S01]  /*7930*/  @P0 MUFU.LG2 R6, R6 ;  /* 0x0000000600060308 */ /* 0x000ee20000000c00 */
[----:B--2---:R-:W-:-:S04]  /*7940*/  @P1 FMUL.FTZ R5, R5, 0.69314718246459960938 ;  /* 0x3f31721805051820 */ /* 0x004fc80000410000 */
[----:B------:R-:W-:-:S03]  /*7950*/  @P1 FFMA.FTZ R0, R8, R132, R5 ;  /* 0x0000008408001223 */ /* 0x000fc60000010005 */
[----:B------:R-:W2:Y:S01]  /*7960*/  @P1 MUFU.RCP R7, R4 ;  /* 0x0000000400071308 */ /* 0x000ea20000001000 */
[C---:B-1----:R-:W-:Y:S02]  /*7970*/  FMUL.FTZ R130, R2.reuse, R130 ;  /* 0x0000008202827220 */ /* 0x042fe40000410000 */
[C---:B------:R-:W-:Y:S02]  /*7980*/  FMUL.FTZ R131, R2.reuse, R131 ;  /* 0x0000008302837220 */ /* 0x040fe40000410000 */
[C---:B------:R-:W-:Y:S02]  /*7990*/  FMUL.FTZ R126, R2.reuse, R126 ;  /* 0x0000007e027e7220 */ /* 0x040fe40000410000 */
[----:B------:R-:W-:Y:S02]  /*79a0*/  FMUL.FTZ R127, R2, R127 ;  /* 0x0000007f027f7220 */ /* 0x000fe40000410000 */
[----:B---3--:R-:W-:Y:S02]  /*79b0*/  @P0 FMUL.FTZ R8, R6, 0.69314718246459960938 ;  /* 0x3f31721806080820 */ /* 0x008fe40000410000 */
[----:B------:R-:W-:Y:S01]  /*79c0*/  @P0 FMUL.FTZ R6, R9, c[0x0][0x2d0] ;  /* 0x0000b40009060a20 */ /* 0x000fe20000410000 */
[----:B------:R-:W-:Y:S01]  /*79d0*/  MOV R9, 0x1 ;  /* 0x0000000100097802 */ /* 0x000fe20000000f00 */
[----:B------:R-:W-:-:S02]  /*79e0*/  FMUL.FTZ R38, R2, R38 ;  /* 0x0000002602267220 */ /* 0x000fc40000410000 */
[----:B------:R-:W-:Y:S02]  /*79f0*/  FMUL.FTZ R39, R2, R39 ;  /* 0x0000002702277220 */ /* 0x000fe40000410000 */
[C---:B--2---:R-:W-:Y:S02]  /*7a00*/  FMUL.FTZ R128, R7.reuse, R128 ;  /* 0x0000008007807220 */ /* 0x044fe40000410000 */
        /* <DEDUP_REMOVED lines=46> */
[----:B------:R-:W-:Y:S01]  /*7cf0*/  FMUL.FTZ R113, R7, R113 ;  /* 0x0000007107717220 */ /* 0x000fe20000410000 */
[----:B------:R-:W-:Y:S01]  /*7d00*/  MOV R7, 0xff800000 ;  /* 0xff80000000077802 */ /* 0x000fe20000000f00 */
        /* <DEDUP_REMOVED lines=43> */
.L_x_3706:
        /* <DEDUP_REMOVED lines=16> */
.L_x_3730:
[----:B------:R-:W-:Y:S05]  /*80c0*/  BSYNC B0 ;  /* 0x0000000000007941 */ /* 0x000fea0003800000 */
.L_x_3729:
        /* <DEDUP_REMOVED lines=11> */
[----:B------:R-:W-:-:S02]  /*8180*/  F2FP.BF16.PACK_AB R6, R37, R36 ;  /* 0x000000242506723e */ /* 0x000fc400000010ff */
[----:B------:R-:W-:Y:S02]  /*8190*/  F2FP.BF16.PACK_AB R8, R39, R38 ;  /* 0x000000262708723e */ /* 0x000fe400000010ff */
[----:B------:R-:W-:Y:S02]  /*81a0*/  F2FP.BF16.PACK_AB R14, R41, R40 ;  /* 0x00000028290e723e */ /* 0x000fe400000010ff */
[----:B------:R-:W-:Y:S02]  /*81b0*/  F2FP.BF16.PACK_AB R12, R43, R42 ;  /* 0x0000002a2b0c723e */ /* 0x000fe400000010ff */
[----:B------:R-:W-:Y:S02]  /*81c0*/  F2FP.BF16.PACK_AB R13, R45, R44 ;  /* 0x0000002c2d0d723e */ /* 0x000fe400000010ff */
[----:B------:R-:W-:Y:S02]  /*81d0*/  F2FP.BF16.PACK_AB R9, R47, R46 ;  /* 0x0000002e2f09723e */ /* 0x000fe400000010ff */
[----:B------:R-:W-:-:S02]  /*81e0*/  F2FP.BF16.PACK_AB R15, R113, R112 ;  /* 0x00000070710f723e */ /* 0x000fc400000010ff */
[----:B------:R-:W-:Y:S01]  /*81f0*/  ISETP.NE.U32.AND P2, PT, RZ, c[0x0][0x508], PT ;  /* 0x00014200ff007a0c */ /* 0x000fe20003f45070 */
[----:B------:R1:W-:Y:S01]  /*8200*/  STS [R221], R16 ;  /* 0x00000010dd007388 */ /* 0x0003e20000000800 */
[----:B------:R-:W-:Y:S02]  /*8210*/  ISETP.NE.U32.AND P1, PT, RZ, c[0x0][0x500], PT ;  /* 0x00014000ff007a0c */ /* 0x000fe40003f25070 */
[----:B------:R-:W-:Y:S01]  /*8220*/  ISETP.NE.AND.EX P2, PT, RZ, c[0x0][0x50c], PT, P2 ;  /* 0x00014300ff007a0c */ /* 0x000fe20003f45320 */
[----:B------:R3:W-:Y:S01]  /*8230*/  STS [R221+0x400], R10 ;  /* 0x0004000add007388 */ /* 0x0007e20000000800 */
[----:B------:R-:W-:-:S03]  /*8240*/  ISETP.NE.AND.EX P1, PT, RZ, c[0x0][0x504], PT, P1 ;  /* 0x00014100ff007a0c */ /* 0x000fc60003f25310 */
[----:B------:R4:W-:Y:S04]  /*8250*/  STS [R220], R11 ;  /* 0x0000000bdc007388 */ /* 0x0009e80000000800 */
[----:B------:R2:W-:Y:S04]  /*8260*/  STS [R220+0x400], R3 ;  /* 0x00040003dc007388 */ /* 0x0005e80000000800 */
[----:B------:R2:W-:Y:S04]  /*8270*/  STS [R219], R6 ;  /* 0x00000006db007388 */ /* 0x0005e80000000800 */
[----:B------:R2:W-:Y:S04]  /*8280*/  STS [R219+0x400], R8 ;  /* 0x00040008db007388 */ /* 0x0005e80000000800 */
[----:B------:R2:W-:Y:S01]  /*8290*/  STS [R207], R14 ;  /* 0x0000000ecf007388 */ /* 0x0005e20000000800 */
[----:B-1----:R-:W-:-:S03]  /*82a0*/  F2FP.BF16.PACK_AB R16, R49, R48 ;  /* 0x000000303110723e */ /* 0x002fc600000010ff */
[----:B------:R1:W-:Y:S01]  /*82b0*/  STS [R207+0x400], R12 ;  /* 0x0004000ccf007388 */ /* 0x0003e20000000800 */
[----:B---3--:R-:W-:-:S03]  /*82c0*/  F2FP.BF16.PACK_AB R10, R51, R50 ;  /* 0x00000032330a723e */ /* 0x008fc600000010ff */
[----:B------:R3:W-:Y:S01]  /*82d0*/  STS [R218], R13 ;  /* 0x0000000dda007388 */ /* 0x0007e20000000800 */
[----:B----4-:R-:W-:-:S03]  /*82e0*/  F2FP.BF16.PACK_AB R11, R57, R56 ;  /* 0x00000038390b723e */ /* 0x010fc600000010ff */
[----:B------:R4:W-:Y:S01]  /*82f0*/  STS [R218+0x400], R9 ;  /* 0x00040009da007388 */ /* 0x0009e20000000800 */
[----:B--2---:R-:W-:-:S03]  /*8300*/  F2FP.BF16.PACK_AB R3, R59, R58 ;  /* 0x0000003a3b03723e */ /* 0x004fc600000010ff */
[----:B------:R2:W-:Y:S01]  /*8310*/  STS [R223], R16 ;  /* 0x00000010df007388 */ /* 0x0005e20000000800 */
[----:B------:R-:W-:-:S03]  /*8320*/  F2FP.BF16.PACK_AB R6, R53, R52 ;  /* 0x000000343506723e */ /* 0x000fc600000010ff */
[----:B------:R2:W-:Y:S01]  /*8330*/  STS [R223+0x400], R10 ;  /* 0x0004000adf007388 */ /* 0x0005e20000000800 */
[----:B------:R-:W-:-:S03]  /*8340*/  F2FP.BF16.PACK_AB R8, R55, R54 ;  /* 0x000000363708723e */ /* 0x000fc600000010ff */
[----:B------:R2:W-:Y:S01]  /*8350*/  STS [R217], R6 ;  /* 0x00000006d9007388 */ /* 0x0005e20000000800 */
[----:B------:R-:W-:-:S03]  /*8360*/  F2FP.BF16.PACK_AB R14, R61, R60 ;  /* 0x0000003c3d0e723e */ /* 0x000fc600000010ff */
[----:B------:R2:W-:Y:S01]  /*8370*/  STS [R217+0x400], R8 ;  /* 0x00040008d9007388 */ /* 0x0005e20000000800 */
[----:B-1----:R-:W-:-:S03]  /*8380*/  F2FP.BF16.PACK_AB R12, R63, R62 ;  /* 0x0000003e3f0c723e */ /* 0x002fc600000010ff */
[----:B------:R1:W-:Y:S01]  /*8390*/  STS [R222], R11 ;  /* 0x0000000bde007388 */ /* 0x0003e20000000800 */
[----:B---3--:R-:W-:-:S03]  /*83a0*/  F2FP.BF16.PACK_AB R13, R65, R64 ;  /* 0x00000040410d723e */ /* 0x008fc600000010ff */
[----:B------:R3:W-:Y:S01]  /*83b0*/  STS [R222+0x400], R3 ;  /* 0x00040003de007388 */ /* 0x0007e20000000800 */
[----:B----4-:R-:W-:-:S03]  /*83c0*/  F2FP.BF16.PACK_AB R9, R67, R66 ;  /* 0x000000424309723e */ /* 0x010fc600000010ff */
[----:B------:R4:W-:Y:S01]  /*83d0*/  STS [R221+0x4000], R14 ;  /* 0x0040000edd007388 */ /* 0x0009e20000000800 */
[----:B--2---:R-:W-:-:S03]  /*83e0*/  F2FP.BF16.PACK_AB R16, R73, R72 ;  /* 0x000000484910723e */ /* 0x004fc600000010ff */
        /* <DEDUP_REMOVED lines=26> */
[----:B------:R-:W-:Y:S01]  /*8590*/  STS [R222+0x4000], R13 ;  /* 0x0040000dde007388 */ /* 0x000fe20000000800 */
        /* <DEDUP_REMOVED lines=8> */
[----:B-1----:R-:W-:-:S03]  /*8620*/  F2FP.BF16.PACK_AB R6, R101, R100 ;  /* 0x000000646506723e */ /* 0x002fc600000010ff */
[----:B------:R1:W-:Y:S01]  /*8630*/  STS [R220+0x8400], R11 ;  /* 0x0084000bdc007388 */ /* 0x0003e20000000800 */
[----:B---3--:R-:W-:-:S03]  /*8640*/  F2FP.BF16.PACK_AB R10, R105, R104 ;  /* 0x00000068690a723e */ /* 0x008fc600000010ff */
[----:B------:R3:W-:Y:S04]  /*8650*/  STS [R219+0x8000], R6 ;  /* 0x00800006db007388 */ /* 0x0007e80000000800 */
[----:B------:R3:W-:Y:S01]  /*8660*/  STS [R219+0x8400], R14 ;  /* 0x0084000edb007388 */ /* 0x0007e20000000800 */
[----:B--2---:R-:W-:-:S03]  /*8670*/  F2FP.BF16.PACK_AB R9, R121, R120 ;  /* 0x000000787909723e */ /* 0x004fc600000010ff */
[----:B------:R2:W-:Y:S04]  /*8680*/  STS [R207+0x8000], R10 ;  /* 0x0080000acf007388 */ /* 0x0005e80000000800 */
[----:B------:R2:W-:Y:S01]  /*8690*/  STS [R207+0x8400], R12 ;  /* 0x0084000ccf007388 */ /* 0x0005e20000000800 */
[----:B----4-:R-:W-:-:S03]  /*86a0*/  F2FP.BF16.PACK_AB R8, R109, R108 ;  /* 0x0000006c6d08723e */ /* 0x010fc600000010ff */
[----:B------:R4:W-:Y:S01]  /*86b0*/  STS [R218+0x8000], R9 ;  /* 0x00800009da007388 */ /* 0x0009e20000000800 */
[----:B------:R-:W-:Y:S02]  /*86c0*/  F2FP.BF16.PACK_AB R3, R123, R122 ;  /* 0x0000007a7b03723e */ /* 0x000fe400000010ff */
[----:B-1----:R-:W-:-:S03]  /*86d0*/  F2FP.BF16.PACK_AB R11, R115, R114 ;  /* 0x00000072730b723e */ /* 0x002fc600000010ff */
[----:B------:R1:W-:Y:S01]  /*86e0*/  STS [R218+0x8400], R3 ;  /* 0x00840003da007388 */ /* 0x0003e20000000800 */
[----:B---3--:R-:W-:-:S03]  /*86f0*/  F2FP.BF16.PACK_AB R6, R111, R110 ;  /* 0x0000006e6f06723e */ /* 0x008fc600000010ff */
[----:B------:R3:W-:Y:S01]  /*8700*/  STS [R223+0x8000], R8 ;  /* 0x00800008df007388 */ /* 0x0007e20000000800 */
[----:B------:R-:W-:-:S03]  /*8710*/  F2FP.BF16.PACK_AB R14, R117, R116 ;  /* 0x00000074750e723e */ /* 0x000fc600000010ff */
[----:B------:R3:W-:Y:S01]  /*8720*/  STS [R223+0x8400], R6 ;  /* 0x00840006df007388 */ /* 0x0007e20000000800 */
[----:B--2---:R-:W-:-:S03]  /*8730*/  F2FP.BF16.PACK_AB R10, R119, R118 ;  /* 0x00000076770a723e */ /* 0x004fc600000010ff */
[----:B------:R2:W-:Y:S01]  /*8740*/  STS [R217+0x8000], R14 ;  /* 0x0080000ed9007388 */ /* 0x0005e20000000800 */
[----:B------:R-:W-:-:S03]  /*8750*/  @P2 LEA R12, P0, R226, c[0x0][0x508], 0x2 ;  /* 0x00014200e20c2a11 */ /* 0x000fc600078010ff */
[----:B------:R2:W-:Y:S01]  /*8760*/  STS [R217+0x8400], R10 ;  /* 0x0084000ad9007388 */ /* 0x0005e20000000800 */
[----:B----4-:R-:W-:-:S03]  /*8770*/  IMAD.MOV.U32 R9, RZ, RZ, 0x4 ;  /* 0x00000004ff097424 */ /* 0x010fc600078e00ff */
[----:B------:R2:W-:Y:S01]  /*8780*/  STS [R222+0x8000], R15 ;  /* 0x0080000fde007388 */ /* 0x0005e20000000800 */
[----:B------:R-:W-:-:S03]  /*8790*/  @P2 LEA.HI.X R13, R226, c[0x0][0x50c], R225, 0x2, P0 ;  /* 0x00014300e20d2a11 */ /* 0x000fc600000f14e1 */
[----:B------:R2:W-:Y:S01]  /*87a0*/  STS [R222+0x8400], R11 ;  /* 0x0084000bde007388 */ /* 0x0005e20000000800 */
[----:B-1----:R-:W-:-:S03]  /*87b0*/  IMAD.MOV.U32 R3, RZ, RZ, c[0x0][0x388] ;  /* 0x0000e200ff037624 */ /* 0x002fc600078e00ff */
[----:B------:R-:W-:Y:S01]  /*87c0*/  BAR.SYNC.DEFER_BLOCKING 0x1, 0x100 ;  /* 0x0044000000007b1d */ /* 0x000fe20000010000 */
[----:B---3--:R-:W-:-:S04]  /*87d0*/  IMAD.WIDE R8, R226, R9, c[0x0][0x500] ;  /* 0x00014000e2087625 */ /* 0x008fc800078e0209 */
[----:B------:R-:W-:Y:S01]  /*87e0*/  IMAD.MOV.U32 R6, RZ, RZ, RZ ;  /* 0x000000ffff067224 */ /* 0x000fe200078e00ff */
[----:B------:R2:W5:Y:S05]  /*87f0*/  @P2 LDG.E R3, [R12.64] ;  /* 0x000000080c032981 */ /* 0x00056a000c1e1900 */
        /* <DEDUP_REMOVED lines=8> */
.L_x_3733:
[----:B------:R-:W-:Y:S01]  /*8880*/  IMAD.MOV.U32 R24, RZ, RZ, 0x368 ;  /* 0x00000368ff187424 */ /* 0x000fe200078e00ff */
[----:B------:R-:W-:Y:S01]  /*8890*/  ISETP.GT.AND P3, PT, R230, 0x1, PT ;  /* 0x00000001e600780c */ /* 0x000fe20003f64270 */
[----:B--2---:R-:W-:Y:S01]  /*88a0*/  IMAD.MOV.U32 R8, RZ, RZ, c[0x0][0x4e8] ;  /* 0x00013a00ff087624 */ /* 0x004fe200078e00ff */
[----:B------:R-:W-:Y:S01]  /*88b0*/  ISETP.NE.U32.AND P0, PT, RZ, c[0x0][0x500], PT ;  /* 0x00014000ff007a0c */ /* 0x000fe20003f05070 */
[----:B-----5:R-:W-:Y:S01]  /*88c0*/  IMAD R3, R3, c[0x0][0x4e8], RZ ;  /* 0x00013a0003037a24 */ /* 0x020fe200078e02ff */
[----:B------:R-:W-:-:S02]  /*88d0*/  SEL R24, R24, 0x328, P3 ;  /* 0x0000032818187807 */ /* 0x000fc40001800000 */
[----:B------:R-:W-:Y:S01]  /*88e0*/  ISETP.NE.AND P2, PT, R8, 0x1, PT ;  /* 0x000000010800780c */ /* 0x000fe20003f45270 */
[----:B------:R-:W-:Y:S01]  /*88f0*/  IMAD R8, R189, 0x80, R206 ;  /* 0x00000080bd087824 */ /* 0x000fe200078e02ce */
[----:B------:R-:W1:Y:S01]  /*8900*/  LDC.64 R22, c[0x0][R24+0x170] ;  /* 0x00005c0018167b82 */ /* 0x000e620000000a00 */
[----:B------:R-:W-:Y:S02]  /*8910*/  ISETP.NE.AND.EX P0, PT, RZ, c[0x0][0x504], PT, P0 ;  /* 0x00014100ff007a0c */ /* 0x000fe40003f05300 */
[----:B------:R-:W-:Y:S02]  /*8920*/  IMAD.MOV.U32 R17, RZ, RZ, R8 ;  /* 0x000000ffff117224 */ /* 0x000fe400078e0008 */
[----:B------:R-:W-:Y:S02]  /*8930*/  SEL R226, R226, RZ, !P0 ;  /* 0x000000ffe2e27207 */ /* 0x000fe40004000000 */
[----:B------:R-:W-:Y:S01]  /*8940*/  SEL R10, R225, RZ, !P0 ;  /* 0x000000ffe10a7207 */ /* 0x000fe20004000000 */
[----:B------:R-:W2:Y:S03]  /*8950*/  LDC.64 R18, c[0x0][R24+0x168] ;  /* 0x00005a0018127b82 */ /* 0x000ea60000000a00 */
[----:B------:R-:W-:-:S05]  /*8960*/  @P2 IMAD.HI.U32 R11, R8, c[0x0][0x4ec], RZ ;  /* 0x00013b00080b2a27 */ /* 0x000fca00078e00ff */
[----:B------:R-:W3:Y:S01]  /*8970*/  LDC.64 R20, c[0x0][R24+0x178] ;  /* 0x00005e0018147b82 */ /* 0x000ee20000000a00 */
[----:B------:R-:W-:Y:S02]  /*8980*/  @P2 SHF.R.U32.HI R17, RZ, c[0x0][0x4f0], R11 ;  /* 0x00013c00ff112a19 */ /* 0x000fe4000001160b */
[----:B------:R-:W-:-:S05]  /*8990*/  SHF.R.S32.HI R11, RZ, 0x1f, R6 ;  /* 0x0000001fff0b7819 */ /* 0x000fca0000011406 */
[----:B------:R-:W4:Y:S01]  /*89a0*/  LDC.64 R12, c[0x0][R24+0x160] ;  /* 0x00005800180c7b82 */ /* 0x000f220000000a00 */
[----:B-1----:R-:W-:-:S04]  /*89b0*/  IMAD R9, R23, R226, RZ ;  /* 0x000000e217097224 */ /* 0x002fc800078e02ff */
[C---:B------:R-:W-:Y:S02]  /*89c0*/  IMAD R9, R22.reuse, R10, R9 ;  /* 0x0000000a16097224 */ /* 0x040fe400078e0209 */
[----:B------:R-:W-:-:S04]  /*89d0*/  IMAD.WIDE.U32 R22, R22, R226, RZ ;  /* 0x000000e216167225 */ /* 0x000fc800078e00ff */
[----:B--2---:R-:W-:Y:S01]  /*89e0*/  IMAD.WIDE.U32 R14, R18, R227, RZ ;  /* 0x000000e3120e7225 */ /* 0x004fe200078e00ff */
[----:B------:R-:W-:-:S03]  /*89f0*/  SEL R18, R231, RZ, P3 ;  /* 0x000000ffe7127207 */ /* 0x000fc60001800000 */
[----:B------:R-:W-:Y:S01]  /*8a00*/  IMAD R10, R19, R227, RZ ;  /* 0x000000e3130a7224 */ /* 0x000fe200078e02ff */
[----:B------:R-:W-:Y:S01]  /*8a10*/  IADD3 R16, P1, P0, R22, R14, R6 ;  /* 0x0000000e16107210 */ /* 0x000fe2000783e006 */
[----:B------:R-:W-:Y:S02]  /*8a20*/  IMAD.IADD R9, R23, 0x1, R9 ;  /* 0x0000000117097824 */ /* 0x000fe400078e0209 */
[----:B------:R-:W-:Y:S02]  /*8a30*/  IMAD.IADD R10, R15, 0x1, R10 ;  /* 0x000000010f0a7824 */ /* 0x000fe400078e020a */
[----:B---3--:R-:W-:Y:S02]  /*8a40*/  IMAD R14, R21, R18, RZ ;  /* 0x00000012150e7224 */ /* 0x008fe400078e02ff */
[----:B------:R-:W-:Y:S01]  /*8a50*/  IMAD.MOV R15, RZ, RZ, -R17 ;  /* 0x000000ffff0f7224 */ /* 0x000fe200078e0a11 */
        /* <DEDUP_REMOVED lines=20> */
[----:B------:R-:W-:Y:S01]  /*8ba0*/  IMAD R10, R189, 0x80, R208 ;  /* 0x00000080bd0a7824 */ /* 0x000fe200078e02d0 */
        /* <DEDUP_REMOVED lines=9> */
[----:B------:R-:W-:Y:S01]  /*8c40*/  ISETP.GE.AND P0, PT, R14, R3, PT ;  /* 0x000000030e00720c */ /* 0x000fe20003f06270 */
[----:B------:R-:W-:Y:S05]  /*8c50*/  @P3 BRA `(.L_x_3734) ;  /* 0x000007d000003947 */ /* 0x000fea0003800000 */
[----:B-1----:R-:W-:Y:S01]  /*8c60*/  IMAD R7, R11, c[0x0][0x3a0], RZ ;  /* 0x0000e8000b077a24 */ /* 0x002fe200078e02ff */
[-C--:B------:R-:W-:Y:S01]  /*8c70*/  LEA R0, R184, R195.reuse, 0x5 ;  /* 0x000000c3b8007211 */ /* 0x080fe200078e28ff */
[C---:B------:R-:W-:Y:S01]  /*8c80*/  IMAD.WIDE.U32 R4, R6.reuse, c[0x0][0x3a0], RZ ;  /* 0x0000e80006047a25 */ /* 0x040fe200078e00ff */
[----:B------:R1:W2:Y:S01]  /*8c90*/  LDS.128 R56, [R203+0x80] ;  /* 0x00008000cb387984 */ /* 0x0002a20000000c00 */
[C---:B------:R-:W-:Y:S02]  /*8ca0*/  LEA R60, R189.reuse, R195, 0x7 ;  /* 0x000000c3bd3c7211 */ /* 0x040fe400078e38ff */
[----:B------:R-:W-:Y:S01]  /*8cb0*/  IMAD R7, R6, c[0x0][0x3a4], R7 ;  /* 0x0000e90006077a24 */ /* 0x000fe200078e0207 */
[----:B------:R-:W-:Y:S01]  /*8cc0*/  LEA R0, R189, R0, 0x7 ;  /* 0x00000000bd007211 */ /* 0x000fe200078e38ff */
[----:B------:R1:W3:Y:S01]  /*8cd0*/  LDS.128 R52, [R203+0x1080] ;  /* 0x00108000cb347984 */ /* 0x0002e20000000c00 */
[----:B------:R-:W-:-:S02]  /*8ce0*/  MOV R8, R4 ;  /* 0x0000000400087202 */ /* 0x000fc40000000f00 */
[----:B------:R-:W-:Y:S01]  /*8cf0*/  IADD3 R9, R5, R7, RZ ;  /* 0x0000000705097210 */ /* 0x000fe20007ffe0ff */
[----:B------:R-:W-:Y:S01]  /*8d00*/  @P2 IMAD.HI.U32 R6, R0, c[0x0][0x4ec], RZ ;  /* 0x00013b0000062a27 */ /* 0x000fe200078e00ff */
[----:B------:R-:W-:Y:S01]  /*8d10*/  SHF.R.S32.HI R5, RZ, 0x1f, R226 ;  /* 0x0000001fff057819 */ /* 0x000fe200000114e2 */
[----:B------:R1:W4:Y:S01]  /*8d20*/  LDS.128 R48, [R203+0x2080] ;  /* 0x00208000cb307984 */ /* 0x0003220000000c00 */
[----:B------:R-:W-:Y:S01]  /*8d30*/  MOV R4, R0 ;  /* 0x0000000000047202 */ /* 0x000fe20000000f00 */
[----:B------:R-:W-:Y:S01]  /*8d40*/  IMAD.WIDE.U32 R8, R227, c[0x0][0x3e8], R8 ;  /* 0x0000fa00e3087a25 */ /* 0x000fe200078e0008 */
[----:B------:R-:W-:Y:S01]  /*8d50*/  @P2 SHF.R.U32.HI R4, RZ, c[0x0][0x4f0], R6 ;  /* 0x00013c00ff042a19 */ /* 0x000fe20000011606 */
[----:B------:R1:W1:Y:S02]  /*8d60*/  LDS.128 R44, [R203+0x3080] ;  /* 0x00308000cb2c7984 */ /* 0x0002640000000c00 */
[----:B------:R-:W-:Y:S01]  /*8d70*/  IMAD R5, R5, c[0x0][0x3f0], RZ ;  /* 0x0000fc0005057a24 */ /* 0x000fe200078e02ff */
[----:B------:R-:W-:Y:S01]  /*8d80*/  SHF.R.S32.HI R6, RZ, 0x1f, R4 ;  /* 0x0000001fff067819 */ /* 0x000fe20000011404 */
[----:B------:R1:W1:Y:S01]  /*8d90*/  LDS.128 R40, [R203+0x4080] ;  /* 0x00408000cb287984 */ /* 0x0002620000000c00 */
[----:B------:R-:W-:Y:S01]  /*8da0*/  IMAD R9, R227, c[0x0][0x3ec], R9 ;  /* 0x0000fb00e3097a24 */ /* 0x000fe200078e0209 */
[----:B------:R-:W-:Y:S01]  /*8db0*/  IADD3 R7, -R4, RZ, RZ ;  /* 0x000000ff04077210 */ /* 0x000fe20007ffe1ff */
[C---:B------:R-:W-:Y:S01]  /*8dc0*/  IMAD R5, R226.reuse, c[0x0][0x3f4], R5 ;  /* 0x0000fd00e2057a24 */ /* 0x040fe200078e0205 */
[----:B------:R1:W1:Y:S01]  /*8dd0*/  LDS.128 R36, [R203+0x5080] ;  /* 0x00508000cb247984 */ /* 0x0002620000000c00 */
[----:B------:R-:W-:-:S03]  /*8de0*/  IMAD.WIDE.U32 R8, R226, c[0x0][0x3f0], R8 ;  /* 0x0000fc00e2087a25 */ /* 0x000fc600078e0008 */
[----:B------:R1:W1:Y:S01]  /*8df0*/  LDS.128 R32, [R203+0x6080] ;  /* 0x00608000cb207984 */ /* 0x0002620000000c00 */
[----:B------:R-:W-:Y:S01]  /*8e00*/  IMAD R7, R7, c[0x0][0x4e8], R0 ;  /* 0x00013a0007077a24 */ /* 0x000fe200078e0200 */
[----:B------:R-:W-:Y:S01]  /*8e10*/  IADD3 R9, R9, R5, RZ ;  /* 0x0000000509097210 */ /* 0x000fe20007ffe0ff */
[----:B------:R-:W-:Y:S01]  /*8e20*/  IMAD R5, R6, c[0x0][0x3e0], RZ ;  /* 0x0000f80006057a24 */ /* 0x000fe200078e02ff */
[----:B------:R1:W1:Y:S02]  /*8e30*/  LDS.128 R28, [R203+0x7080] ;  /* 0x00708000cb1c7984 */ /* 0x0002640000000c00 */
[----:B------:R-:W-:Y:S01]  /*8e40*/  SHF.R.S32.HI R0, RZ, 0x1f, R7 ;  /* 0x0000001fff007819 */ /* 0x000fe20000011407 */
[C---:B------:R-:W-:Y:S01]  /*8e50*/  IMAD R5, R4.reuse, c[0x0][0x3e4], R5 ;  /* 0x0000f90004057a24 */ /* 0x040fe200078e0205 */
[----:B------:R1:W1:Y:S01]  /*8e60*/  LDS.128 R24, [R203+0x8080] ;  /* 0x00808000cb187984 */ /* 0x0002620000000c00 */
[----:B------:R-:W-:-:S03]  /*8e70*/  IMAD.WIDE.U32 R8, R4, c[0x0][0x3e0], R8 ;  /* 0x0000f80004087a25 */ /* 0x000fc600078e0008 */
[----:B------:R1:W1:Y:S01]  /*8e80*/  LDS.128 R20, [R203+0x9080] ;  /* 0x00908000cb147984 */ /* 0x0002620000000c00 */
[----:B------:R-:W-:Y:S01]  /*8e90*/  IMAD R0, R0, c[0x0][0x3d8], RZ ;  /* 0x0000f60000007a24 */ /* 0x000fe200078e02ff */
[----:B------:R-:W-:Y:S02]  /*8ea0*/  IADD3 R9, R9, R5, RZ ;  /* 0x0000000509097210 */ /* 0x000fe40007ffe0ff */
[----:B------:R1:W1:Y:S03]  /*8eb0*/  LDS.128 R16, [R203+0xa080] ;  /* 0x00a08000cb107984 */ /* 0x0002660000000c00 */
[C---:B------:R-:W-:Y:S01]  /*8ec0*/  IMAD.WIDE.U32 R8, R7.reuse, c[0x0][0x3d8], R8 ;  /* 0x0000f60007087a25 */ /* 0x040fe200078e0008 */
[----:B------:R1:W1:Y:S03]  /*8ed0*/  LDS.128 R12, [R203+0xb080] ;  /* 0x00b08000cb0c7984 */ /* 0x0002660000000c00 */
[----:B------:R-:W-:Y:S01]  /*8ee0*/  IMAD R7, R7, c[0x0][0x3dc], R0 ;  /* 0x0000f70007077a24 */ /* 0x000fe200078e0200 */
[----:B------:R-:W-:-:S04]  /*8ef0*/  LEA R5, P0, R8, c[0x0][0x380], 0x1 ;  /* 0x0000e00008057a11 */ /* 0x000fc800078008ff */
[----:B------:R-:W-:-:S04]  /*8f00*/  IADD3 R4, R9, R7, RZ ;  /* 0x0000000709047210 */ /* 0x000fc80007ffe0ff */
[----:B------:R-:W-:Y:S01]  /*8f10*/  LEA.HI.X R4, R8, c[0x0][0x384], R4, 0x1, P0 ;  /* 0x0000e10008047a11 */ /* 0x000fe200000f0c04 */
[----:B------:R-:W-:Y:S05]  /*8f20*/  BRA.DIV ~URZ, `(.L_x_3735) ;  /* 0x000034927f007947 */ /* 0x000fea000b800000 */
[----:B--234-:R2:W3:Y:S02]  /*8f30*/  SHFL.IDX PT, R61, R4, RZ, 0x181f ;  /* 0x00181fff043d7589 */ /* 0x01c4e400000e0000 */
.L_x_3799:
[----:B------:R-:W-:Y:S05]  /*8f40*/  BRA.DIV ~URZ, `(.L_x_3736) ;  /* 0x000034e27f007947 */ /* 0x000fea000b800000 */
[----:B------:R4:W2:Y:S02]  /*8f50*/  SHFL.IDX PT, R7, R5, RZ, 0x181f ;  /* 0x00181fff05077589 */ /* 0x0008a400000e0000 */
.L_x_3800:
        /* <DEDUP_REMOVED lines=15> */
.L_x_3738:
[----:B------:R-:W-:Y:S05]  /*9050*/  BSYNC B0 ;  /* 0x0000000000007941 */ /* 0x000fea0003800000 */
.L_x_3737:
[----:B------:R-:W-:Y:S05]  /*9060*/  BRA.DIV ~URZ, `(.L_x_3739) ;  /* 0x000034227f007947 */ /* 0x000fea000b800000 */
[----:B-12---:R1:W2:Y:S04]  /*9070*/  SHFL.IDX PT, R25, R4, 0x1, 0x181f ;  /* 0x00381f0004197f89 */ /* 0x0062a800000e0000 */
[----:B------:R1:W4:Y:S02]  /*9080*/  SHFL.IDX PT, R7, R5, 0x1, 0x181f ;  /* 0x00381f0005077f89 */ /* 0x00032400000e0000 */
.L_x_3801:
        /* <DEDUP_REMOVED lines=16> */
.L_x_3741:
[----:B------:R-:W-:Y:S05]  /*9190*/  BSYNC B0 ;  /* 0x0000000000007941 */ /* 0x000fea0003800000 */
.L_x_3740:
[----:B------:R-:W-:Y:S05]  /*91a0*/  BRA.DIV ~URZ, `(.L_x_3742) ;  /* 0x000033a27f007947 */ /* 0x000fea000b800000 */
[----:B--2---:R2:W1:Y:S02]  /*91b0*/  SHFL.IDX PT, R21, R4, 0x2, 0x181f ;  /* 0x00581f0004157f89 */ /* 0x00446400000e0000 */
.L_x_3802:
[----:B------:R-:W-:Y:S05]  /*91c0*/  BRA.DIV ~URZ, `(.L_x_3743) ;  /* 0x000033f27f007947 */ /* 0x000fea000b800000 */
[----:B----4-:R4:W2:Y:S02]  /*91d0*/  SHFL.IDX PT, R7, R5, 0x2, 0x181f ;  /* 0x00581f0005077f89 */ /* 0x0108a400000e0000 */
.L_x_3803:
        /* <DEDUP_REMOVED lines=16> */
.L_x_3745:
[----:B------:R-:W-:Y:S05]  /*92e0*/  BSYNC B0 ;  /* 0x0000000000007941 */ /* 0x000fea0003800000 */
.L_x_3744:
[----:B------:R-:W-:Y:S05]  /*92f0*/  BRA.DIV ~URZ, `(.L_x_3746) ;  /* 0x000033227f007947 */ /* 0x000fea000b800000 */
[----:B-1----:R1:W4:Y:S04]  /*9300*/  SHFL.IDX PT, R17, R4, 0x3, 0x181f ;  /* 0x00781f0004117f89 */ /* 0x00232800000e0000 */
[----:B--2---:R1:W2:Y:S02]  /*9310*/  SHFL.IDX PT, R7, R5, 0x3, 0x181f ;  /* 0x00781f0005077f89 */ /* 0x0042a400000e0000 */
.L_x_3804:
[----:B------:R-:W-:-:S04]  /*9320*/  IADD3 R60, R60, 0x60, RZ ;  /* 0x000000603c3c7810 */ /* 0x000fc80007ffe0ff */
[----:B------:R-:W-:-:S13]  /*9330*/  ISETP.GE.AND P0, PT, R60, R3, PT ;  /* 0x000000033c00720c */ /* 0x000fda0003f06270 */
[----:B------:R-:W-:Y:S05]  /*9340*/  @P0 BRA `(.L_x_3747) ;  /* 0x00001dc000000947 */ /* 0x000fea0003800000 */
[----:B------:R-:W-:Y:S02]  /*9350*/  ISETP.GE.AND P1, PT, R210, c[0x0][0x3c8], PT ;  /* 0x0000f200d2007a0c */ /* 0x000fe40003f26270 */
[----:B------:R-:W-:-:S11]  /*9360*/  ISETP.GE.AND P0, PT, R199, c[0x0][0x3c8], PT ;  /* 0x0000f200c7007a0c */ /* 0x000fd60003f06270 */
[CC--:B--2---:R-:W-:Y:S02]  /*9370*/  @!P1 LEA R8, P3, R210.reuse, R7.reuse, 0x1 ;  /* 0x00000007d2089211 */ /* 0x0c4fe400078608ff */
[C---:B-1----:R-:W-:Y:S02]  /*9380*/  @!P0 LEA R4, P2, R199.reuse, R7, 0x1 ;  /* 0x00000007c7048211 */ /* 0x042fe400078408ff */
[-C--:B----4-:R-:W-:Y:S02]  /*9390*/  @!P1 LEA.HI.X R9, R210, R17.reuse, R211, 0x1, P3 ;  /* 0x00000011d2099211 */ /* 0x090fe400018f0cd3 */
[----:B------:R-:W-:-:S03]  /*93a0*/  @!P0 LEA.HI.X R5, R199, R17, R198, 0x1, P2 ;  /* 0x00000011c7058211 */ /* 0x000fc600010f0cc6 */
        /* <DEDUP_REMOVED lines=8> */
.L_x_3734:
[----:B------:R-:W-:Y:S01]  /*9430*/  IMAD R11, R11, c[0x0][0x408], RZ ;  /* 0x000102000b0b7a24 */ /* 0x000fe200078e02ff */
[----:B-1----:R-:W-:Y:S01]  /*9440*/  SHF.R.S32.HI R0, RZ, 0x1f, R226 ;  /* 0x0000001fff007819 */ /* 0x002fe200000114e2 */
[----:B------:R-:W-:-:S04]  /*9450*/  IMAD.WIDE.U32 R12, R6, c[0x0][0x408], RZ ;  /* 0x00010200060c7a25 */ /* 0x000fc800078e00ff */
[----:B------:R-:W-:Y:S02]  /*9460*/  IMAD R11, R6, c[0x0][0x40c], R11 ;  /* 0x00010300060b7a24 */ /* 0x000fe400078e020b */
        /* <DEDUP_REMOVED lines=28> */
.L_x_3805:
[----:B------:R-:W-:Y:S05]  /*9630*/  BRA.DIV ~URZ, `(.L_x_3749) ;  /* 0x000031127f007947 */ /* 0x000fea000b800000 */
[----:B------:R3:W4:Y:S02]  /*9640*/  SHFL.IDX PT, R7, R147, RZ, 0x1c1f ;  /* 0x001c1fff93077589 */ /* 0x00072400000e0000 */
.L_x_3806:
        /* <DEDUP_REMOVED lines=48> */
[----:B------:R-:W-:Y:S02]  /*9950*/  @!P2 LEA R8, P3, R146, R7, 0x2 ;  /* 0x000000079208a211 */ /* 0x000fe400078610ff */
[----:B--2---:R-:W-:Y:S02]  /*9960*/  @!P4 IMAD.WIDE R10, R204, 0x4, R148 ;  /* 0x00000004cc0ac825 */ /* 0x004fe400078e0294 */
[----:B------:R-:W-:Y:S02]  /*9970*/  @!P2 LEA.HI.X R9, R146, R149, R143, 0x2, P3 ;  /* 0x000000959209a211 */ /* 0x000fe400018f148f */
[-C--:B------:R-:W-:Y:S01]  /*9980*/  @!P1 LEA R152, P3, R142, R7.reuse, 0x2 ;  /* 0x000000078e989211 */ /* 0x080fe200078610ff */
[----:B------:R2:W-:Y:S01]  /*9990*/  @!P4 ST.E.64 [R10.64], R128 ;  /* 0x000000800a00c985 */ /* 0x0005e2000c101b08 */
[----:B------:R-:W-:-:S02]  /*99a0*/  @!P5 LEA R150, P4, R144, R7, 0x2 ;  /* 0x000000079096d211 */ /* 0x000fc400078810ff */
[-C--:B------:R-:W-:Y:S01]  /*99b0*/  @!P1 LEA.HI.X R153, R142, R149.reuse, R139, 0x2, P3 ;  /* 0x000000958e999211 */ /* 0x080fe200018f148b */
[----:B------:R4:W-:Y:S01]  /*99c0*/  @!P2 ST.E.64 [R8.64], R124 ;  /* 0x0000007c0800a985 */ /* 0x0009e2000c101b08 */
[----:B------:R-:W-:Y:S02]  /*99d0*/  ISETP.GE.AND P2, PT, R138, c[0x0][0x3c8], PT ;  /* 0x0000f2008a007a0c */ /* 0x000fe40003f46270 */
[----:B------:R-:W-:Y:S02]  /*99e0*/  @!P5 LEA.HI.X R151, R144, R149, R141, 0x2, P4 ;  /* 0x000000959097d211 */ /* 0x000fe400020f148d */
[----:B------:R-:W-:-:S03]  /*99f0*/  @!P6 LEA R154, P4, R140, R7, 0x2 ;  /* 0x000000078c9ae211 */ /* 0x000fc600078810ff */
[----:B------:R5:W-:Y:S01]  /*9a00*/  @!P5 ST.E.64 [R150.64], R36 ;  /* 0x000000249600d985 */ /* 0x000be2000c101b08 */
[----:B------:R-:W-:Y:S02]  /*9a10*/  ISETP.GE.AND P5, PT, R136, c[0x0][0x3c8], PT ;  /* 0x0000f20088007a0c */ /* 0x000fe40003fa6270 */
[----:B------:R-:W-:Y:S01]  /*9a20*/  @!P6 LEA.HI.X R155, R140, R149, R137, 0x2, P4 ;  /* 0x000000958c9be211 */ /* 0x000fe200020f1489 */
[----:B------:R1:W-:Y:S01]  /*9a30*/  @!P1 ST.E.64 [R152.64], R40 ;  /* 0x0000002898009985 */ /* 0x0003e2000c101b08 */
[----:B------:R-:W-:-:S03]  /*9a40*/  ISETP.GE.AND P1, PT, R132, c[0x0][0x3c8], PT ;  /* 0x0000f20084007a0c */ /* 0x000fc60003f26270 */
[----:B------:R3:W-:Y:S01]  /*9a50*/  @!P6 ST.E.64 [R154.64], R44 ;  /* 0x0000002c9a00e985 */ /* 0x0007e2000c101b08 */
[----:B------:R-:W-:Y:S02]  /*9a60*/  ISETP.GE.AND P6, PT, R80, c[0x0][0x3c8], PT ;  /* 0x0000f20050007a0c */ /* 0x000fe40003fc6270 */
[----:B--2---:R-:W-:-:S04]  /*9a70*/  @!P2 LEA R10, P3, R138, R7, 0x2 ;  /* 0x000000078a0aa211 */ /* 0x004fc800078610ff */
[----:B------:R-:W-:Y:S02]  /*9a80*/  @!P2 LEA.HI.X R11, R138, R149, R135, 0x2, P3 ;  /* 0x000000958a0ba211 */ /* 0x000fe400018f1487 */
[----:B----4-:R-:W-:-:S03]  /*9a90*/  @!P5 LEA R8, P4, R136, R7, 0x2 ;  /* 0x000000078808d211 */ /* 0x010fc600078810ff */
[----:B------:R2:W-:Y:S01]  /*9aa0*/  @!P2 ST.E.64 [R10.64], R48 ;  /* 0x000000300a00a985 */ /* 0x0005e2000c101b08 */
[----:B------:R-:W-:Y:S02]  /*9ab0*/  ISETP.GE.AND P2, PT, R34, c[0x0][0x3c8], PT ;  /* 0x0000f20022007a0c */ /* 0x000fe40003f46270 */
[----:B-----5:R-:W-:Y:S02]  /*9ac0*/  @!P1 LEA R36, P3, R132, R7, 0x2 ;  /* 0x0000000784249211 */ /* 0x020fe400078610ff */
[-C--:B------:R-:W-:Y:S02]  /*9ad0*/  @!P5 LEA.HI.X R9, R136, R149.reuse, R133, 0x2, P4 ;  /* 0x000000958809d211 */ /* 0x080fe400020f1485 */
[----:B------:R-:W-:Y:S02]  /*9ae0*/  @!P1 LEA.HI.X R37, R132, R149, R81, 0x2, P3 ;  /* 0x0000009584259211 */ /* 0x000fe400018f1451 */
[----:B-1----:R-:W-:Y:S01]  /*9af0*/  @!P6 LEA R40, P4, R80, R7, 0x2 ;  /* 0x000000075028e211 */ /* 0x002fe200078810ff */
[----:B------:R1:W-:Y:S01]  /*9b00*/  @!P5 ST.E.64 [R8.64], R52 ;  /* 0x000000340800d985 */ /* 0x0003e2000c101b08 */
[----:B------:R-:W-:-:S02]  /*9b10*/  ISETP.GE.AND P5, PT, R32, c[0x0][0x3c8], PT ;  /* 0x0000f20020007a0c */ /* 0x000fc40003fa6270 */
[----:B------:R-:W-:Y:S01]  /*9b20*/  @!P6 LEA.HI.X R41, R80, R149, R35, 0x2, P4 ;  /* 0x000000955029e211 */ /* 0x000fe200020f1423 */
[----:B------:R4:W-:Y:S01]  /*9b30*/  @!P1 ST.E.64 [R36.64], R56 ;  /* 0x0000003824009985 */ /* 0x0009e2000c101b08 */
[----:B------:R-:W-:Y:S02]  /*9b40*/  ISETP.GE.AND P1, PT, R30, c[0x0][0x3c8], PT ;  /* 0x0000f2001e007a0c */ /* 0x000fe40003f26270 */
[----:B---3--:R-:W-:Y:S01]  /*9b50*/  @!P2 LEA R44, P3, R34, R7, 0x2 ;  /* 0x00000007222ca211 */ /* 0x008fe200078610ff */
[----:B------:R3:W-:Y:S01]  /*9b60*/  @!P6 ST.E.64 [R40.64], R60 ;  /* 0x0000003c2800e985 */ /* 0x0007e2000c101b08 */
[----:B------:R-:W-:Y:S02]  /*9b70*/  ISETP.GE.AND P6, PT, R28, c[0x0][0x3c8], PT ;  /* 0x0000f2001c007a0c */ /* 0x000fe40003fc6270 */
[----:B------:R-:W-:-:S05]  /*9b80*/  @!P2 LEA.HI.X R45, R34, R149, R33, 0x2, P3 ;  /* 0x00000095222da211 */ /* 0x000fca00018f1421 */
[----:B------:R5:W-:Y:S01]  /*9b90*/  @!P2 ST.E.64 [R44.64], R64 ;  /* 0x000000402c00a985 */ /* 0x000be2000c101b08 */
[----:B------:R-:W-:Y:S02]  /*9ba0*/  ISETP.GE.AND P2, PT, R26, c[0x0][0x3c8], PT ;  /* 0x0000f2001a007a0c */ /* 0x000fe40003f46270 */
[----:B--2---:R-:W-:-:S04]  /*9bb0*/  @!P5 LEA R10, P4, R32, R7, 0x2 ;  /* 0x00000007200ad211 */ /* 0x004fc800078810ff */
[----:B------:R-:W-:-:S05]  /*9bc0*/  @!P5 LEA.HI.X R11, R32, R149, R31, 0x2, P4 ;  /* 0x00000095200bd211 */ /* 0x000fca00020f141f */
[----:B------:R2:W-:Y:S01]  /*9bd0*/  @!P5 ST.E.64 [R10.64], R68 ;  /* 0x000000440a00d985 */ /* 0x0005e2000c101b08 */
[----:B-1----:R-:W-:Y:S02]  /*9be0*/  @!P1 LEA R8, P3, R30, R7, 0x2 ;  /* 0x000000071e089211 */ /* 0x002fe400078610ff */
[----:B------:R-:W-:Y:S02]  /*9bf0*/  ISETP.GE.AND P5, PT, R24, c[0x0][0x3c8], PT ;  /* 0x0000f20018007a0c */ /* 0x000fe40003fa6270 */
[----:B------:R-:W-:Y:S02]  /*9c00*/  @!P1 LEA.HI.X R9, R30, R149, R29, 0x2, P3 ;  /* 0x000000951e099211 */ /* 0x000fe400018f141d */
[-C--:B----4-:R-:W-:Y:S02]  /*9c10*/  @!P6 LEA R36, P4, R28, R7.reuse, 0x2 ;  /* 0x000000071c24e211 */ /* 0x090fe400078810ff */
[----:B---3--:R-:W-:Y:S01]  /*9c20*/  @!P2 LEA R40, P3, R26, R7, 0x2 ;  /* 0x000000071a28a211 */ /* 0x008fe200078610ff */
[----:B------:R1:W-:Y:S01]  /*9c30*/  @!P1 ST.E.64 [R8.64], R72 ;  /* 0x0000004808009985 */ /* 0x0003e2000c101b08 */
[----:B------:R-:W-:-:S02]  /*9c40*/  ISETP.GE.AND P1, PT, R22, c[0x0][0x3c8], PT ;  /* 0x0000f20016007a0c */ /* 0x000fc40003f26270 */
[-C--:B------:R-:W-:Y:S02]  /*9c50*/  @!P6 LEA.HI.X R37, R28, R149.reuse, R27, 0x2, P4 ;  /* 0x000000951c25e211 */ /* 0x080fe400020f141b */
[----:B------:R-:W-:Y:S02]  /*9c60*/  @!P2 LEA.HI.X R41, R26, R149, R25, 0x2, P3 ;  /* 0x000000951a29a211 */ /* 0x000fe400018f1419 */
[----:B-----5:R-:W-:Y:S01]  /*9c70*/  @!P5 LEA R44, P3, R24, R7, 0x2 ;  /* 0x00000007182cd211 */ /* 0x020fe200078610ff */
[----:B------:R3:W-:Y:S01]  /*9c80*/  @!P6 ST.E.64 [R36.64], R76 ;  /* 0x0000004c2400e985 */ /* 0x0007e2000c101b08 */
[----:B------:R-:W-:Y:S02]  /*9c90*/  ISETP.GE.AND P6, PT, R20, c[0x0][0x3c8], PT ;  /* 0x0000f20014007a0c */ /* 0x000fe40003fc6270 */
[----:B------:R-:W-:Y:S01]  /*9ca0*/  ISETP.GE.AND P4, PT, R18, c[0x0][0x3c8], PT ;  /* 0x0000f20012007a0c */ /* 0x000fe20003f86270 */
[----:B------:R4:W-:Y:S01]  /*9cb0*/  @!P2 ST.E.64 [R40.64], R4 ;  /* 0x000000042800a985 */ /* 0x0009e2000c101b08 */
[----:B------:R-:W-:-:S02]  /*9cc0*/  @!P5 LEA.HI.X R45, R24, R149, R23, 0x2, P3 ;  /* 0x00000095182dd211 */ /* 0x000fc400018f1417 */
[----:B------:R-:W-:-:S03]  /*9cd0*/  ISETP.GE.AND P3, PT, R16, c[0x0][0x3c8], PT ;  /* 0x0000f20010007a0c */ /* 0x000fc60003f66270 */
[----:B------:R-:W-:Y:S01]  /*9ce0*/  @!P5 ST.E.64 [R44.64], R84 ;  /* 0x000000542c00d985 */ /* 0x000fe2000c101b08 */
[----:B--2---:R-:W-:-:S04]  /*9cf0*/  @!P1 LEA R10, P2, R22, R7, 0x2 ;  /* 0x00000007160a9211 */ /* 0x004fc800078410ff */
[----:B------:R-:W-:-:S05]  /*9d00*/  @!P1 LEA.HI.X R11, R22, R149, R21, 0x2, P2 ;  /* 0x00000095160b9211 */ /* 0x000fca00010f1415 */
[----:B------:R2:W-:Y:S01]  /*9d10*/  @!P1 ST.E.64 [R10.64], R88 ;  /* 0x000000580a009985 */ /* 0x0005e2000c101b08 */
[----:B-1----:R-:W-:Y:S02]  /*9d20*/  @!P6 LEA R8, P2, R20, R7, 0x2 ;  /* 0x000000071408e211 */ /* 0x002fe400078410ff */
[----:B------:R-:W-:Y:S02]  /*9d30*/  ISETP.GE.AND P1, PT, R14, c[0x0][0x3c8], PT ;  /* 0x0000f2000e007a0c */ /* 0x000fe40003f26270 */
[----:B------:R-:W-:Y:S02]  /*9d40*/  @!P6 LEA.HI.X R9, R20, R149, R19, 0x2, P2 ;  /* 0x000000951409e211 */ /* 0x000fe400010f1413 */
[----:B---3--:R-:W-:-:S03]  /*9d50*/  @!P4 LEA R36, P5, R18, R7, 0x2 ;  /* 0x000000071224c211 */ /* 0x008fc600078a10ff */
[----:B------:R1:W-:Y:S01]  /*9d60*/  @!P6 ST.E.64 [R8.64], R92 ;  /* 0x0000005c0800e985 */ /* 0x0003e2000c101b08 */
[----:B------:R-:W-:Y:S02]  /*9d70*/  ISETP.GE.AND P6, PT, R12, c[0x0][0x3c8], PT ;  /* 0x0000f2000c007a0c */ /* 0x000fe40003fc6270 */
[----:B----4-:R-:W-:Y:S02]  /*9d80*/  @!P3 LEA R4, P2, R16, R7, 0x2 ;  /* 0x000000071004b211 */ /* 0x010fe400078410ff */
[-C--:B------:R-:W-:Y:S02]  /*9d90*/  @!P4 LEA.HI.X R37, R18, R149.reuse, R17, 0x2, P5 ;  /* 0x000000951225c211 */ /* 0x080fe400028f1411 */
[----:B------:R-:W-:Y:S02]  /*9da0*/  @!P3 LEA.HI.X R5, R16, R149, R15, 0x2, P2 ;  /* 0x000000951005b211 */ /* 0x000fe400010f140f */
[----:B------:R-:W-:Y:S01]  /*9db0*/  ISETP.GE.AND P5, PT, R216, c[0x0][0x3c8], PT ;  /* 0x0000f200d8007a0c */ /* 0x000fe20003fa6270 */
        /* <DEDUP_REMOVED lines=8> */
[----:B-1----:R-:W-:Y:S02]  /*9e40*/  @!P5 LEA R8, P1, R216, R7, 0x2 ;  /* 0x00000007d808d211 */ /* 0x002fe400078210ff */
[----:B------:R-:W-:Y:S02]  /*9e50*/  @!P6 LEA.HI.X R41, R12, R149, R3, 0x2, P2 ;  /* 0x000000950c29e211 */ /* 0x000fe400010f1403 */
[----:B------:R-:W-:Y:S02]  /*9e60*/  @!P4 LEA R6, P2, R215, R7, 0x2 ;  /* 0x00000007d706c211 */ /* 0x000fe400078410ff */
[----:B------:R-:W-:Y:S01]  /*9e70*/  @!P5 LEA.HI.X R9, R216, R149, R213, 0x2, P1 ;  /* 0x00000095d809d211 */ /* 0x000fe200008f14d5 */
[----:B------:R4:W-:Y:S01]  /*9e80*/  @!P6 ST.E.64 [R40.64], R120 ;  /* 0x000000782800e985 */ /* 0x0009e2000c101b08 */
[----:B---3--:R-:W-:-:S03]  /*9e90*/  @!P3 LEA R36, P1, R214, R7, 0x2 ;  /* 0x00000007d624b211 */ /* 0x008fc600078210ff */
[----:B------:R4:W-:Y:S01]  /*9ea0*/  @!P5 ST.E.64 [R8.64], R108 ;  /* 0x0000006c0800d985 */ /* 0x0009e2000c101b08 */
[-C--:B------:R-:W-:Y:S02]  /*9eb0*/  @!P4 LEA.HI.X R7, R215, R149.reuse, R212, 0x2, P2 ;  /* 0x00000095d707c211 */ /* 0x080fe400010f14d4 */
[----:B------:R-:W-:-:S03]  /*9ec0*/  @!P3 LEA.HI.X R37, R214, R149, R209, 0x2, P1 ;  /* 0x00000095d625b211 */ /* 0x000fc600008f14d1 */
[----:B------:R4:W-:Y:S04]  /*9ed0*/  @!P4 ST.E.64 [R6.64], R116 ;  /* 0x000000740600c985 */ /* 0x0009e8000c101b08 */
[----:B------:R4:W-:Y:S02]  /*9ee0*/  @!P3 ST.E.64 [R36.64], R112 ;  /* 0x000000702400b985 */ /* 0x0009e4000c101b08 */
.L_x_3751:
[----:B------:R-:W-:Y:S05]  /*9ef0*/  BSYNC B0 ;  /* 0x0000000000007941 */ /* 0x000fea0003800000 */
.L_x_3750:
[----:B------:R-:W-:Y:S05]  /*9f00*/  BRA.DIV ~URZ, `(.L_x_3752) ;  /* 0x000028a27f007947 */ /* 0x000fea000b800000 */
[----:B-1----:R-:W1:Y:S04]  /*9f10*/  SHFL.IDX PT, R145, R145, 0x1, 0x1c1f ;  /* 0x003c1f0091917f89 */ /* 0x002e6800000e0000 */
[----:B----4-:R4:W3:Y:S02]  /*9f20*/  SHFL.IDX PT, R7, R147, 0x1, 0x1c1f ;  /* 0x003c1f0093077f89 */ /* 0x0108e400000e0000 */
.L_x_3807:
[----:B------:R-:W-:Y:S05]  /*9f30*/  @P0 BRA `(.L_x_3747) ;  /* 0x000011d000000947 */ /* 0x000fea0003800000 */
[----:B------:R-:W-:Y:S02]  /*9f40*/  ISETP.GE.AND P3, PT, R146, c[0x0][0x3c8], PT ;  /* 0x0000f20092007a0c */ /* 0x000fe40003f66270 */
[----:B------:R-:W-:-:S02]  /*9f50*/  ISETP.GE.AND P2, PT, R144, c[0x0][0x3c8], PT ;  /* 0x0000f20090007a0c */ /* 0x000fc40003f46270 */
[----:B------:R-:W-:Y:S02]  /*9f60*/  ISETP.GE.AND P4, PT, R204, c[0x0][0x3c8], PT ;  /* 0x0000f200cc007a0c */ /* 0x000fe40003f86270 */
[----:B------:R-:W-:Y:S02]  /*9f70*/  ISETP.GE.AND P1, PT, R142, c[0x0][0x3c8], PT ;  /* 0x0000f2008e007a0c */ /* 0x000fe40003f26270 */
[----:B------:R-:W-:-:S05]  /*9f80*/  ISETP.GE.AND P5, PT, R140, c[0x0][0x3c8], PT ;  /* 0x0000f2008c007a0c */ /* 0x000fca0003fa6270 */
[-C--:B---3--:R-:W-:Y:S02]  /*9f90*/  @!P3 LEA R8, P0, R146, R7.reuse, 0x2 ;  /* 0x000000079208b211 */ /* 0x088fe400078010ff */
[----:B------:R-:W-:Y:S02]  /*9fa0*/  @!P2 LEA R4, P6, R144, R7, 0x2 ;  /* 0x000000079004a211 */ /* 0x000fe400078c10ff */
[-C--:B-1----:R-:W-:Y:S02]  /*9fb0*/  @!P3 LEA.HI.X R9, R146, R145.reuse, R143, 0x2, P0 ;  /* 0x000000919209b211 */ /* 0x082fe400000f148f */
[----:B------:R-:W-:Y:S01]  /*9fc0*/  @!P2 LEA.HI.X R5, R144, R145, R141, 0x2, P6 ;  /* 0x000000919005a211 */ /* 0x000fe200030f148d */
[----:B------:R-:W-:Y:S01]  /*9fd0*/  @!P4 IMAD.MOV.U32 R144, RZ, RZ, R7 ;  /* 0x000000ffff90c224 */ /* 0x000fe200078e0007 */
[----:B------:R-:W-:Y:S02]  /*9fe0*/  ISETP.GE.AND P0, PT, R138, c[0x0][0x3c8], PT ;  /* 0x0000f2008a007a0c */ /* 0x000fe40003f06270 */
[----:B------:R-:W-:Y:S01]  /*9ff0*/  @!P1 LEA R10, P6, R142, R7, 0x2 ;  /* 0x000000078e0a9211 */ /* 0x000fe200078c10ff */
[----:B------:R-:W-:-:S03]  /*a000*/  @!P4 IMAD.WIDE R44, R204, 0x4, R144 ;  /* 0x00000004cc2cc825 */ /* 0x000fc600078e0290 */
[----:B------:R-:W-:Y:S02]  /*a010*/  @!P1 LEA.HI.X R11, R142, R145, R139, 0x2, P6 ;  /* 0x000000918e0b9211 */ /* 0x000fe400030f148b */
[----:B------:R-:W-:Y:S01]  /*a020*/  @!P5 LEA R36, P6, R140, R7, 0x2 ;  /* 0x000000078c24d211 */ /* 0x000fe200078c10ff */
[----:B------:R1:W-:Y:S01]  /*a030*/  @!P4 ST.E.64 [R44.64], R130 ;  /* 0x000000822c00c985 */ /* 0x0003e2000c101b08 */
[----:B------:R-:W-:Y:S02]  /*a040*/  ISETP.GE.AND P4, PT, R136, c[0x0][0x3c8], PT ;  /* 0x0000f20088007a0c */ /* 0x000fe40003f86270 */
[----:B------:R-:W-:Y:S01]  /*a050*/  @!P5 LEA.HI.X R37, R140, R145, R137, 0x2, P6 ;  /* 0x000000918c25d211 */ /* 0x000fe200030f1489 */
[----:B------:R3:W-:Y:S01]  /*a060*/  @!P3 ST.E.64 [R8.64], R126 ;  /* 0x0000007e0800b985 */ /* 0x0007e2000c101b08 */
[----:B------:R-:W-:Y:S02]  /*a070*/  @!P0 LEA R40, P6, R138, R7, 0x2 ;  /* 0x000000078a288211 */ /* 0x000fe400078c10ff */
[----:B------:R-:W-:Y:S01]  /*a080*/  ISETP.GE.AND P3, PT, R132, c[0x0][0x3c8], PT ;  /* 0x0000f20084007a0c */ /* 0x000fe20003f66270 */
[----:B------:R5:W-:Y:S01]  /*a090*/  @!P2 ST.E.64 [R4.64], R38 ;  /* 0x000000260400a985 */ /* 0x000be2000c101b08 */
[----:B------:R-:W-:-:S02]  /*a0a0*/  ISETP.GE.AND P2, PT, R80, c[0x0][0x3c8], PT ;  /* 0x0000f20050007a0c */ /* 0x000fc40003f46270 */
[----:B------:R-:W-:Y:S01]  /*a0b0*/  @!P0 LEA.HI.X R41, R138, R145, R135, 0x2, P6 ;  /* 0x000000918a298211 */ /* 0x000fe200030f1487 */
[----:B------:R4:W-:Y:S01]  /*a0c0*/  @!P1 ST.E.64 [R10.64], R42 ;  /* 0x0000002a0a009985 */ /* 0x0009e2000c101b08 */
[----:B------:R-:W-:-:S03]  /*a0d0*/  ISETP.GE.AND P1, PT, R34, c[0x0][0x3c8], PT ;  /* 0x0000f20022007a0c */ /* 0x000fc60003f26270 */
[----:B------:R-:W-:Y:S01]  /*a0e0*/  @!P5 ST.E.64 [R36.64], R46 ;  /* 0x0000002e2400d985 */ /* 0x000fe2000c101b08 */
[----:B------:R-:W-:-:S03]  /*a0f0*/  ISETP.GE.AND P5, PT, R32, c[0x0][0x3c8], PT ;  /* 0x0000f20020007a0c */ /* 0x000fc60003fa6270 */
[----:B------:R-:W-:Y:S01]  /*a100*/  @!P0 ST.E.64 [R40.64], R50 ;  /* 0x0000003228008985 */ /* 0x000fe2000c101b08 */
[----:B------:R-:W-:-:S04]  /*a110*/  @!P4 LEA R48, P0, R136, R7, 0x2 ;  /* 0x000000078830c211 */ /* 0x000fc800078010ff */
[----:B------:R-:W-:Y:S02]  /*a120*/  @!P4 LEA.HI.X R49, R136, R145, R133, 0x2, P0 ;  /* 0x000000918831c211 */ /* 0x000fe400000f1485 */
[----:B-1----:R-:W-:-:S03]  /*a130*/  @!P2 LEA R44, P0, R80, R7, 0x2 ;  /* 0x00000007502ca211 */ /* 0x002fc600078010ff */
[----:B------:R-:W-:Y:S01]  /*a140*/  @!P4 ST.E.64 [R48.64], R54 ;  /* 0x000000363000c985 */ /* 0x000fe2000c101b08 */
[----:B------:R-:W-:Y:S02]  /*a150*/  ISETP.GE.AND P4, PT, R28, c[0x0][0x3c8], PT ;  /* 0x0000f2001c007a0c */ /* 0x000fe40003f86270 */
[----:B---3--:R-:W-:Y:S02]  /*a160*/  @!P3 LEA R8, P6, R132, R7, 0x2 ;  /* 0x000000078408b211 */ /* 0x008fe400078c10ff */
[-C--:B------:R-:W-:Y:S02]  /*a170*/  @!P2 LEA.HI.X R45, R80, R145.reuse, R35, 0x2, P0 ;  /* 0x00000091502da211 */ /* 0x080fe400000f1423 */
[----:B------:R-:W-:Y:S02]  /*a180*/  ISETP.GE.AND P0, PT, R30, c[0x0][0x3c8], PT ;  /* 0x0000f2001e007a0c */ /* 0x000fe40003f06270 */
[----:B------:R-:W-:Y:S02]  /*a190*/  @!P3 LEA.HI.X R9, R132, R145, R81, 0x2, P6 ;  /* 0x000000918409b211 */ /* 0x000fe400030f1451 */
[----:B-----5:R-:W-:-:S03]  /*a1a0*/  @!P1 LEA R4, P6, R34, R7, 0x2 ;  /* 0x0000000722049211 */ /* 0x020fc600078c10ff */
[----:B------:R1:W-:Y:S01]  /*a1b0*/  @!P3 ST.E.64 [R8.64], R58 ;  /* 0x0000003a0800b985 */ /* 0x0003e2000c101b08 */
[----:B------:R-:W-:Y:S02]  /*a1c0*/  @!P1 LEA.HI.X R5, R34, R145, R33, 0x2, P6 ;  /* 0x0000009122059211 */ /* 0x000fe400030f1421 */
[----:B----4-:R-:W-:Y:S01]  /*a1d0*/  @!P5 LEA R10, P6, R32, R7, 0x2 ;  /* 0x00000007200ad211 */ /* 0x010fe200078c10ff */
[----:B------:R-:W-:Y:S01]  /*a1e0*/  @!P2 ST.E.64 [R44.64], R62 ;  /* 0x0000003e2c00a985 */ /* 0x000fe2000c101b08 */
[----:B------:R-:W-:Y:S02]  /*a1f0*/  ISETP.GE.AND P3, PT, R26, c[0x0][0x3c8], PT ;  /* 0x0000f2001a007a0c */ /* 0x000fe40003f66270 */
[----:B------:R-:W-:Y:S01]  /*a200*/  @!P5 LEA.HI.X R11, R32, R145, R31, 0x2, P6 ;  /* 0x00000091200bd211 */ /* 0x000fe200030f141f */
[----:B------:R3:W-:Y:S01]  /*a210*/  @!P1 ST.E.64 [R4.64], R66 ;  /* 0x0000004204009985 */ /* 0x0007e2000c101b08 */
[----:B------:R-:W-:Y:S02]  /*a220*/  @!P0 LEA R32, P6, R30, R7, 0x2 ;  /* 0x000000071e208211 */ /* 0x000fe400078c10ff */
[----:B------:R-:W-:Y:S01]  /*a230*/  ISETP.GE.AND P2, PT, R24, c[0x0][0x3c8], PT ;  /* 0x0000f20018007a0c */ /* 0x000fe20003f46270 */
[----:B------:R4:W-:Y:S01]  /*a240*/  @!P5 ST.E.64 [R10.64], R70 ;  /* 0x000000460a00d985 */ /* 0x0009e2000c101b08 */
[----:B------:R-:W-:-:S02]  /*a250*/  @!P0 LEA.HI.X R33, R30, R145, R29, 0x2, P6 ;  /* 0x000000911e218211 */ /* 0x000fc400030f141d */
[----:B------:R-:W-:Y:S02]  /*a260*/  @!P4 LEA R30, P6, R28, R7, 0x2 ;  /* 0x000000071c1ec211 */ /* 0x000fe400078c10ff */
[----:B------:R-:W-:Y:S01]  /*a270*/  ISETP.GE.AND P1, PT, R22, c[0x0][0x3c8], PT ;  /* 0x0000f20016007a0c */ /* 0x000fe20003f26270 */
[----:B------:R-:W-:Y:S01]  /*a280*/  @!P0 ST.E.64 [R32.64], R74 ;  /* 0x0000004a20008985 */ /* 0x000fe2000c101b08 */
[----:B------:R-:W-:Y:S02]  /*a290*/  ISETP.GE.AND P0, PT, R20, c[0x0][0x3c8], PT ;  /* 0x0000f20014007a0c */ /* 0x000fe40003f06270 */
[----:B------:R-:W-:Y:S02]  /*a2a0*/  @!P4 LEA.HI.X R31, R28, R145, R27, 0x2, P6 ;  /* 0x000000911c1fc211 */ /* 0x000fe400030f141b */
[----:B------:R-:W-:Y:S02]  /*a2b0*/  @!P3 LEA R28, P6, R26, R7, 0x2 ;  /* 0x000000071a1cb211 */ /* 0x000fe400078c10ff */
[----:B------:R-:W-:Y:S01]  /*a2c0*/  ISETP.GE.AND P5, PT, R18, c[0x0][0x3c8], PT ;  /* 0x0000f20012007a0c */ /* 0x000fe20003fa6270 */
[----:B------:R-:W-:Y:S01]  /*a2d0*/  @!P4 ST.E.64 [R30.64], R78 ;  /* 0x0000004e1e00c985 */ /* 0x000fe2000c101b08 */
[----:B------:R-:W-:-:S02]  /*a2e0*/  @!P3 LEA.HI.X R29, R26, R145, R25, 0x2, P6 ;  /* 0x000000911a1db211 */ /* 0x000fc400030f1419 */
[----:B-1----:R-:W-:Y:S02]  /*a2f0*/  @!P2 LEA R8, P6, R24, R7, 0x2 ;  /* 0x000000071808a211 */ /* 0x002fe400078c10ff */
[----:B------:R-:W-:Y:S01]  /*a300*/  ISETP.GE.AND P4, PT, R16, c[0x0][0x3c8], PT ;  /* 0x0000f20010007a0c */ /* 0x000fe20003f86270 */
[----:B------:R-:W-:Y:S01]  /*a310*/  @!P3 ST.E.64 [R28.64], R82 ;  /* 0x000000521c00b985 */ /* 0x000fe2000c101b08 */
[----:B------:R-:W-:Y:S02]  /*a320*/  @!P2 LEA.HI.X R9, R24, R145, R23, 0x2, P6 ;  /* 0x000000911809a211 */ /* 0x000fe400030f1417 */
[-C--:B------:R-:W-:Y:S02]  /*a330*/  @!P1 LEA R24, P6, R22, R7.reuse, 0x2 ;  /* 0x0000000716189211 */ /* 0x080fe400078c10ff */
[----:B---3--:R-:W-:Y:S01]  /*a340*/  @!P0 LEA R4, P3, R20, R7, 0x2 ;  /* 0x0000000714048211 */ /* 0x008fe200078610ff */
[----:B------:R1:W-:Y:S01]  /*a350*/  @!P2 ST.E.64 [R8.64], R86 ;  /* 0x000000560800a985 */ /* 0x0003e2000c101b08 */
[----:B------:R-:W-:-:S02]  /*a360*/  @!P1 LEA.HI.X R25, R22, R145, R21, 0x2, P6 ;  /* 0x0000009116199211 */ /* 0x000fc400030f1415 */
[----:B------:R-:W-:Y:S02]  /*a370*/  @!P0 LEA.HI.X R5, R20, R145, R19, 0x2, P3 ;  /* 0x0000009114058211 */ /* 0x000fe400018f1413 */
[----:B------:R-:W-:Y:S01]  /*a380*/  ISETP.GE.AND P3, PT, R14, c[0x0][0x3c8], PT ;  /* 0x0000f2000e007a0c */ /* 0x000fe20003f66270 */
[----:B------:R-:W-:Y:S01]  /*a390*/  @!P1 ST.E.64 [R24.64], R90 ;  /* 0x0000005a18009985 */ /* 0x000fe2000c101b08 */
[----:B----4-:R-:W-:Y:S02]  /*a3a0*/  @!P5 LEA R10, P6, R18, R7, 0x2 ;  /* 0x00000007120ad211 */ /* 0x010fe400078c10ff */
[----:B------:R-:W-:Y:S01]  /*a3b0*/  ISETP.GE.AND P2, PT, R12, c[0x0][0x3c8], PT ;  /* 0x0000f2000c007a0c */ /* 0x000fe20003f46270 */
[----:B------:R3:W-:Y:S01]  /*a3c0*/  @!P0 ST.E.64 [R4.64], R94 ;  /* 0x0000005e04008985 */ /* 0x0007e2000c101b08 */
[----:B------:R-:W-:Y:S02]  /*a3d0*/  ISETP.GE.AND P1, PT, R216, c[0x0][0x3c8], PT ;  /* 0x0000f200d8007a0c */ /* 0x000fe40003f26270 */
[----:B------:R-:W-:-:S02]  /*a3e0*/  @!P5 LEA.HI.X R11, R18, R145, R17, 0x2, P6 ;  /* 0x00000091120bd211 */ /* 0x000fc400030f1411 */
[----:B------:R-:W-:Y:S02]  /*a3f0*/  ISETP.GE.AND P0, PT, R215, c[0x0][0x3c8], PT ;  /* 0x0000f200d7007a0c */ /* 0x000fe40003f06270 */
[C---:B------:R-:W-:Y:S01]  /*a400*/  @!P4 LEA R18, P6, R16.reuse, R7, 0x2 ;  /* 0x000000071012c211 */ /* 0x040fe200078c10ff */
[----:B------:R4:W-:Y:S03]  /*a410*/  @!P5 ST.E.64 [R10.64], R98 ;  /* 0x000000620a00d985 */ /* 0x0009e6000c101b08 */
[----:B------:R-:W-:Y:S02]  /*a420*/  @!P4 LEA.HI.X R19, R16, R145, R15, 0x2, P6 ;  /* 0x000000911013c211 */ /* 0x000fe400030f140f */
[----:B------:R-:W-:-:S03]  /*a430*/  @!P3 LEA R16, P6, R14, R7, 0x2 ;  /* 0x000000070e10b211 */ /* 0x000fc600078c10ff */
[----:B------:R4:W-:Y:S01]  /*a440*/  @!P4 ST.E.64 [R18.64], R102 ;  /* 0x000000661200c985 */ /* 0x0009e2000c101b08 */
[----:B------:R-:W-:Y:S02]  /*a450*/  @!P3 LEA.HI.X R17, R14, R145, R13, 0x2, P6 ;  /* 0x000000910e11b211 */ /* 0x000fe400030f140d */
[-C--:B------:R-:W-:Y:S02]  /*a460*/  @!P2 LEA R14, P6, R12, R7.reuse, 0x2 ;  /* 0x000000070c0ea211 */ /* 0x080fe400078c10ff */
[----:B-1----:R-:W-:Y:S01]  /*a470*/  @!P1 LEA R8, P5, R216, R7, 0x2 ;  /* 0x00000007d8089211 */ /* 0x002fe200078a10ff */
[----:B------:R4:W-:Y:S01]  /*a480*/  @!P3 ST.E.64 [R16.64], R106 ;  /* 0x0000006a1000b985 */ /* 0x0009e2000c101b08 */
[-C--:B------:R-:W-:Y:S02]  /*a490*/  @!P2 LEA.HI.X R15, R12, R145.reuse, R3, 0x2, P6 ;  /* 0x000000910c0fa211 */ /* 0x080fe400030f1403 */
[----:B------:R-:W-:-:S03]  /*a4a0*/  @!P1 LEA.HI.X R9, R216, R145, R213, 0x2, P5 ;  /* 0x00000091d8099211 */ /* 0x000fc600028f14d5 */
[----:B------:R4:W-:Y:S01]  /*a4b0*/  @!P2 ST.E.64 [R14.64], R122 ;  /* 0x0000007a0e00a985 */ /* 0x0009e2000c101b08 */
[----:B---3--:R-:W-:-:S03]  /*a4c0*/  @!P0 LEA R4, P4, R215, R7, 0x2 ;  /* 0x00000007d7048211 */ /* 0x008fc600078810ff */
[----:B------:R4:W-:Y:S01]  /*a4d0*/  @!P1 ST.E.64 [R8.64], R110 ;  /* 0x0000006e08009985 */ /* 0x0009e2000c101b08 */
[----:B------:R-:W-:-:S05]  /*a4e0*/  @!P0 LEA.HI.X R5, R215, R145, R212, 0x2, P4 ;  /* 0x00000091d7058211 */ /* 0x000fca00020f14d4 */
[----:B------:R4:W-:Y:S01]  /*a4f0*/  @!P0 ST.E.64 [R4.64], R118 ;  /* 0x0000007604008985 */ /* 0x0009e2000c101b08 */
[----:B------:R-:W-:-:S13]  /*a500*/  ISETP.GE.AND P0, PT, R214, c[0x0][0x3c8], PT ;  /* 0x0000f200d6007a0c */ /* 0x000fda0003f06270 */
[----:B------:R-:W-:Y:S05]  /*a510*/  @P0 BRA `(.L_x_3747) ;  /* 0x00000bf000000947 */ /* 0x000fea0003800000 */
[----:B----4-:R-:W-:-:S04]  /*a520*/  LEA R4, P0, R214, R7, 0x2 ;  /* 0x00000007d6047211 */ /* 0x010fc800078010ff */
[----:B------:R-:W-:-:S05]  /*a530*/  LEA.HI.X R5, R214, R145, R209, 0x2, P0 ;  /* 0x00000091d6057211 */ /* 0x000fca00000f14d1 */
[----:B------:R1:W-:Y:S01]  /*a540*/  ST.E.64 [R4.64], R114 ;  /* 0x0000007204007985 */ /* 0x0003e2000c101b08 */
[----:B------:R-:W-:Y:S05]  /*a550*/  BRA `(.L_x_3747) ;  /* 0x00000bb000007947 */ /* 0x000fea0003800000 */
.L_x_3732:
        /* <DEDUP_REMOVED lines=17> */
[----:B-1----:R-:W3:Y:S02]  /*a670*/  LDG.E R6, [R4.64+0x4] ;  /* 0x0000040804067981 */ /* 0x002ee4000c1e1900 */
[----:B---3--:R-:W-:Y:S02]  /*a680*/  IADD3 R3, -R3, R6, RZ ;  /* 0x0000000603037210 */ /* 0x008fe40007ffe1ff */
.L_x_3753:
        /* <DEDUP_REMOVED lines=16> */
[----:B------:R-:W1:Y:S01]  /*a790*/  LDC.64 R18, c[0x0][R20+0x170] ;  /* 0x00005c0014127b82 */ /* 0x000e620000000a00 */
[----:B------:R-:W-:-:S07]  /*a7a0*/  SEL R231, R231, RZ, P2 ;  /* 0x000000ffe7e77207 */ /* 0x000fce0001000000 */
[----:B------:R-:W3:Y:S03]  /*a7b0*/  LDC.64 R12, c[0x0][R20+0x168] ;  /* 0x00005a00140c7b82 */ /* 0x000ee60000000a00 */
[----:B------:R-:W-:-:S05]  /*a7c0*/  @P0 IMAD.HI.U32 R8, R4, c[0x0][0x4ec], RZ ;  /* 0x00013b0004080a27 */ /* 0x000fca00078e00ff */
[----:B------:R-:W4:Y:S01]  /*a7d0*/  LDC.64 R16, c[0x0][R20+0x178] ;  /* 0x00005e0014107b82 */ /* 0x000f220000000a00 */
[----:B------:R-:W-:-:S07]  /*a7e0*/  @P0 SHF.R.U32.HI R9, RZ, c[0x0][0x4f0], R8 ;  /* 0x00013c00ff090a19 */ /* 0x000fce0000011608 */
[----:B------:R-:W5:Y:S01]  /*a7f0*/  LDC.64 R14, c[0x0][R20+0x160] ;  /* 0x00005800140e7b82 */ /* 0x000f620000000a00 */
        /* <DEDUP_REMOVED lines=9> */
[----:B------:R-:W-:Y:S01]  /*a890*/  IMAD.MOV R7, RZ, RZ, -R9 ;  /* 0x000000ffff077224 */ /* 0x000fe200078e0a09 */
[----:B------:R-:W-:Y:S01]  /*a8a0*/  IADD3.X R6, R6, R8, R5, P1, P0 ;  /* 0x0000000806067210 */ /* 0x000fe20000fe0405 */
[----:B------:R-:W-:-:S04]  /*a8b0*/  IMAD.WIDE.U32 R16, R16, R231, RZ ;  /* 0x000000e710107225 */ /* 0x000fc800078e00ff */
[----:B------:R-:W-:Y:S01]  /*a8c0*/  IMAD R7, R7, c[0x0][0x4e8], R4 ;  /* 0x00013a0007077a24 */ /* 0x000fe200078e0204 */
[----:B------:R-:W-:Y:S02]  /*a8d0*/  IADD3 R11, R17, R10, RZ ;  /* 0x0000000a110b7210 */ /* 0x000fe40007ffe0ff */
[----:B------:R-:W-:Y:S02]  /*a8e0*/  IADD3 R12, P1, P0, R9, R12, R16 ;  /* 0x0000000c090c7210 */ /* 0x000fe4000783e010 */
[----:B------:R-:W-:Y:S01]  /*a8f0*/  SHF.R.S32.HI R4, RZ, 0x1f, R9 ;  /* 0x0000001fff047819 */ /* 0x000fe20000011409 */
[----:B-----5:R-:W-:Y:S01]  /*a900*/  IMAD R9, R15, R7, RZ ;  /* 0x000000070f097224 */ /* 0x020fe200078e02ff */
[----:B------:R-:W-:Y:S02]  /*a910*/  SHF.R.S32.HI R8, RZ, 0x1f, R7 ;  /* 0x0000001fff087819 */ /* 0x000fe40000011407 */
[----:B------:R-:W-:Y:S01]  /*a920*/  IADD3.X R13, R4, R6, R11, P1, P0 ;  /* 0x00000006040d7210 */ /* 0x000fe20000fe040b */
[----:B------:R-:W-:Y:S01]  /*a930*/  IMAD.MOV.U32 R4, RZ, RZ, c[0x0][0x4a8] ;  /* 0x00012a00ff047624 */ /* 0x000fe200078e00ff */
[----:B------:R-:W-:Y:S01]  /*a940*/  MOV R6, c[0x0][0x4ac] ;  /* 0x00012b0000067a02 */ /* 0x000fe20000000f00 */
[----:B------:R-:W-:-:S02]  /*a950*/  IMAD R8, R14, R8, R9 ;  /* 0x000000080e087224 */ /* 0x000fc400078e0209 */
        /* <DEDUP_REMOVED lines=8> */
.L_x_3755:
[----:B------:R-:W-:Y:S05]  /*a9e0*/  BSYNC B0 ;  /* 0x0000000000007941 */ /* 0x000fea0003800000 */
.L_x_3754:
[----:B------:R-:W-:-:S13]  /*a9f0*/  ISETP.GT.AND P0, PT, R230, 0x1, PT ;  /* 0x00000001e600780c */ /* 0x000fda0003f04270 */
[----:B------:R-:W-:Y:S05]  /*aa00*/  @P0 BRA `(.L_x_3747) ;  /* 0x0000070000000947 */ /* 0x000fea0003800000 */
[----:B------:R-:W-:Y:S01]  /*aa10*/  MOV R4, c[0x0][0x4e8] ;  /* 0x00013a0000047a02 */ /* 0x000fe20000000f00 */
[----:B------:R-:W-:Y:S02]  /*aa20*/  IMAD R5, R5, c[0x0][0x3a0], RZ ;  /* 0x0000e80005057a24 */ /* 0x000fe400078e02ff */
[----:B-1----:R-:W-:Y:S01]  /*aa30*/  IMAD.WIDE.U32 R6, R0, c[0x0][0x3a0], RZ ;  /* 0x0000e80000067a25 */ /* 0x002fe200078e00ff */
[----:B------:R-:W-:-:S03]  /*aa40*/  ISETP.NE.AND P0, PT, R4, 0x1, PT ;  /* 0x000000010400780c */ /* 0x000fc60003f05270 */
[----:B------:R-:W-:Y:S01]  /*aa50*/  IMAD R5, R0, c[0x0][0x3a4], R5 ;  /* 0x0000e90000057a24 */ /* 0x000fe200078e0205 */
[----:B------:R-:W-:Y:S01]  /*aa60*/  LEA R0, R184, R195, 0x5 ;  /* 0x000000c3b8007211 */ /* 0x000fe200078e28ff */
[----:B------:R-:W-:-:S03]  /*aa70*/  IMAD R225, R225, c[0x0][0x3f0], RZ ;  /* 0x0000fc00e1e17a24 */ /* 0x000fc600078e02ff */
[----:B------:R-:W-:Y:S01]  /*aa80*/  LEA R0, R189, R0, 0x7 ;  /* 0x00000000bd007211 */ /* 0x000fe200078e38ff */
[----:B------:R-:W-:Y:S01]  /*aa90*/  IMAD R225, R226, c[0x0][0x3f4], R225 ;  /* 0x0000fd00e2e17a24 */ /* 0x000fe200078e02e1 */
[----:B------:R-:W-:Y:S02]  /*aaa0*/  IADD3 R7, R7, R5, RZ ;  /* 0x0000000507077210 */ /* 0x000fe40007ffe0ff */
[----:B------:R-:W-:Y:S01]  /*aab0*/  MOV R5, R0 ;  /* 0x0000000000057202 */ /* 0x000fe20000000f00 */
[----:B------:R-:W-:Y:S01]  /*aac0*/  @P0 IMAD.HI.U32 R4, R0, c[0x0][0x4ec], RZ ;  /* 0x00013b0000040a27 */ /* 0x000fe200078e00ff */
[----:B------:R-:W-:-:S03]  /*aad0*/  LEA R189, R189, R195, 0x7 ;  /* 0x000000c3bdbd7211 */ /* 0x000fc600078e38ff */
        /* <DEDUP_REMOVED lines=21> */
.L_x_3808:
[----:B------:R-:W-:Y:S05]  /*ac30*/  BRA.DIV ~URZ, `(.L_x_3757) ;  /* 0x00001ca27f007947 */ /* 0x000fea000b800000 */
[----:B------:R4:W1:Y:S02]  /*ac40*/  SHFL.IDX PT, R7, R4, RZ, 0x181f ;  /* 0x00181fff04077589 */ /* 0x00086400000e0000 */
.L_x_3809:
        /* <DEDUP_REMOVED lines=16> */
.L_x_3759:
[----:B------:R-:W-:Y:S05]  /*ad50*/  BSYNC B0 ;  /* 0x0000000000007941 */ /* 0x000fea0003800000 */
.L_x_3758:
[----:B------:R-:W-:Y:S05]  /*ad60*/  BRA.DIV ~URZ, `(.L_x_3760) ;  /* 0x00001bd27f007947 */ /* 0x000fea000b800000 */
[----:B------:R2:W4:Y:S04]  /*ad70*/  SHFL.IDX PT, R3, R5, 0x1, 0x181f ;  /* 0x00381f0005037f89 */ /* 0x00052800000e0000 */
[----:B-1----:R2:W1:Y:S02]  /*ad80*/  SHFL.IDX PT, R7, R4, 0x1, 0x181f ;  /* 0x00381f0004077f89 */ /* 0x00246400000e0000 */
.L_x_3810:
        /* <DEDUP_REMOVED lines=10> */
[-C--:B----4-:R-:W-:Y:S02]  /*ae30*/  @!P2 LEA.HI.X R9, R210, R3.reuse, R211, 0x1, P5 ;  /* 0x00000003d209a211 */ /* 0x090fe400028f0cd3 */
[-C--:B------:R-:W-:Y:S02]  /*ae40*/  @!P1 LEA.HI.X R7, R199, R3.reuse, R198, 0x1, P4 ;  /* 0x00000003c7079211 */ /* 0x080fe400020f0cc6 */
[----:B------:R-:W-:Y:S01]  /*ae50*/  @!P0 LEA.HI.X R11, R200, R3, R197, 0x1, P3 ;  /* 0x00000003c80b8211 */ /* 0x000fe200018f0cc5 */
[----:B------:R1:W-:Y:S04]  /*ae60*/  @!P2 ST.E.128 [R8.64], RZ ;  /* 0x000000ff0800a985 */ /* 0x0003e8000c101d08 */
[----:B------:R1:W-:Y:S04]  /*ae70*/  @!P1 ST.E.128 [R6.64], RZ ;  /* 0x000000ff06009985 */ /* 0x0003e8000c101d08 */
[----:B------:R1:W-:Y:S02]  /*ae80*/  @!P0 ST.E.128 [R10.64], RZ ;  /* 0x000000ff0a008985 */ /* 0x0003e4000c101d08 */
.L_x_3762:
[----:B------:R-:W-:Y:S05]  /*ae90*/  BSYNC B0 ;  /* 0x0000000000007941 */ /* 0x000fea0003800000 */
.L_x_3761:
[----:B------:R-:W-:Y:S05]  /*aea0*/  BRA.DIV ~URZ, `(.L_x_3763) ;  /* 0x00001b527f007947 */ /* 0x000fea000b800000 */
[----:B----4-:R4:W2:Y:S02]  /*aeb0*/  SHFL.IDX PT, R3, R5, 0x2, 0x181f ;  /* 0x00581f0005037f89 */ /* 0x0108a400000e0000 */
.L_x_3811:
[----:B------:R-:W-:Y:S05]  /*aec0*/  BRA.DIV ~URZ, `(.L_x_3764) ;  /* 0x00001ba27f007947 */ /* 0x000fea000b800000 */
[----:B-1----:R1:W4:Y:S02]  /*aed0*/  SHFL.IDX PT, R7, R4, 0x2, 0x181f ;  /* 0x00581f0004077f89 */ /* 0x00232400000e0000 */
.L_x_3812:
        /* <DEDUP_REMOVED lines=16> */
.L_x_3766:
[----:B------:R-:W-:Y:S05]  /*afe0*/  BSYNC B0 ;  /* 0x0000000000007941 */ /* 0x000fea0003800000 */
.L_x_3765:
[----:B------:R-:W-:Y:S05]  /*aff0*/  BRA.DIV ~URZ, `(.L_x_3767) ;  /* 0x00001ad27f007947 */ /* 0x000fea000b800000 */
[----:B--2-4-:R-:W2:Y:S04]  /*b000*/  SHFL.IDX PT, R5, R5, 0x3, 0x181f ;  /* 0x00781f0005057f89 */ /* 0x014ea800000e0000 */
[----:B------:R4:W1:Y:S02]  /*b010*/  SHFL.IDX PT, R7, R4, 0x3, 0x181f ;  /* 0x00781f0004077f89 */ /* 0x00086400000e0000 */
.L_x_3813:
        /* <DEDUP_REMOVED lines=8> */
[----:B----4-:R-:W-:Y:S02]  /*b0a0*/  @!P0 LEA R4, P3, R200, R7, 0x1 ;  /* 0x00000007c8048211 */ /* 0x010fe400078608ff */
[-C--:B--2---:R-:W-:Y:S02]  /*b0b0*/  @!P2 LEA.HI.X R9, R210, R5.reuse, R211, 0x1, P5 ;  /* 0x00000005d209a211 */ /* 0x084fe400028f0cd3 */
[-C--:B------:R-:W-:Y:S02]  /*b0c0*/  @!P1 LEA.HI.X R7, R199, R5.reuse, R198, 0x1, P4 ;  /* 0x00000005c7079211 */ /* 0x080fe400020f0cc6 */
[----:B------:R-:W-:Y:S01]  /*b0d0*/  @!P0 LEA.HI.X R5, R200, R5, R197, 0x1, P3 ;  /* 0x00000005c8058211 */ /* 0x000fe200018f0cc5 */
[----:B------:R1:W-:Y:S04]  /*b0e0*/  @!P2 ST.E.128 [R8.64], RZ ;  /* 0x000000ff0800a985 */ /* 0x0003e8000c101d08 */
[----:B------:R1:W-:Y:S04]  /*b0f0*/  @!P1 ST.E.128 [R6.64], RZ ;  /* 0x000000ff06009985 */ /* 0x0003e8000c101d08 */
[----:B------:R1:W-:Y:S02]  /*b100*/  @!P0 ST.E.128 [R4.64], RZ ;  /* 0x000000ff04008985 */ /* 0x0003e4000c101d08 */
.L_x_3747:
[----:B------:R-:W-:Y:S05]  /*b110*/  BSYNC B1 ;  /* 0x0000000000017941 */ /* 0x000fea0003800000 */
.L_x_3731:
[----:B------:R-:W-:-:S13]  /*b120*/  ISETP.NE.AND P0, PT, R196, RZ, PT ;  /* 0x000000ffc400720c */ /* 0x000fda0003f05270 */
[----:B------:R-:W-:Y:S01]  /*b130*/  @P0 WARPSYNC 0xffffffff ;  /* 0xffffffff00000948 */ /* 0x000fe20003800000 */
[----:B------:R-:W-:Y:S06]  /*b140*/  @P0 BAR.SYNC.DEFER_BLOCKING 0x5, 0x100 ;  /* 0x0144000000000b1d */ /* 0x000fec0000010000 */
[----:B------:R-:W4:Y:S04]  /*b150*/  @P0 LDS.128 R188, [0x24100] ;  /* 0x02410000ffbc0984 */ /* 0x000f280000000c00 */
[----:B------:R-:W-:Y:S06]  /*b160*/  @P0 BAR.ARV 0x4, 0x100 ;  /* 0x0104000000000b1d */ /* 0x000fec0000002000 */
[----:B------:R-:W-:Y:S05]  /*b170*/  @P0 BRA `(.L_x_3768) ;  /* 0x00000a6000000947 */ /* 0x000fea0003800000 */
[----:B-1--4-:R-:W-:Y:S01]  /*b180*/  LOP3.LUT R4, R134, 0x1f, RZ, 0xc0, !PT ;  /* 0x0000001f86047812 */ /* 0x012fe200078ec0ff */
[----:B--2---:R-:W-:-:S03]  /*b190*/  IMAD.MOV.U32 R5, RZ, RZ, RZ ;  /* 0x000000ffff057224 */ /* 0x004fc600078e00ff */
[----:B------:R-:W-:Y:S01]  /*b1a0*/  ISETP.NE.AND P5, PT, R4, 0x1f, PT ;  /* 0x0000001f0400780c */ /* 0x000fe20003fa5270 */
[----:B------:R-:W-:Y:S10]  /*b1b0*/  BRA.DIV ~URZ, `(.L_x_3769) ;  /* 0x000019d27f007947 */ /* 0x000ff4000b800000 */
[----:B------:R1:W2:Y:S02]  /*b1c0*/  SHFL.IDX PT, R3, R2, RZ, 0x1f ;  /* 0x00001fff02037589 */ /* 0x0002a400000e0000 */
.L_x_3814:
[----:B------:R-:W-:Y:S05]  /*b1d0*/  BRA.DIV ~URZ, `(.L_x_3770) ;  /* 0x00001a227f007947 */ /* 0x000fea000b800000 */
[----:B-1----:R-:W1:Y:S02]  /*b1e0*/  SHFL.IDX PT, R2, R2, 0x1, 0x1f ;  /* 0x00201f0002027f89 */ /* 0x002e6400000e0000 */
.L_x_3815:
[----:B---3--:R-:W-:Y:S02]  /*b1f0*/  IMAD.IADD R7, R191, 0x1, R4 ;  /* 0x00000001bf077824 */ /* 0x008fe400078e0204 */
        /* <DEDUP_REMOVED lines=17> */
.L_x_3816:
        /* <DEDUP_REMOVED lines=16> */
.L_x_3817:
[----:B----4-:R-:W-:Y:S01]  /*b410*/  IMAD R7, R7, c[0x0][0x538], RZ ;  /* 0x00014e0007077a24 */ /* 0x010fe200078e02ff */
[----:B------:R-:W-:Y:S04]  /*b420*/  BSSY B1, `(.L_x_3773) ;  /* 0x0000076000017945 */ /* 0x000fe80003800000 */
[----:B-1----:R-:W-:-:S04]  /*b430*/  IADD3 R188, R7, R2, RZ ;  /* 0x0000000207bc7210 */ /* 0x002fc80007ffe0ff */
[----:B--2---:R-:W-:-:S13]  /*b440*/  ISETP.GT.AND P6, PT, R188, R3, PT ;  /* 0x00000003bc00720c */ /* 0x004fda0003fc4270 */
[----:B------:R-:W-:Y:S05]  /*b450*/  @P6 BRA `(.L_x_3774) ;  /* 0x0000024000006947 */ /* 0x000fea0003800000 */
.L_x_3778:
        /* <DEDUP_REMOVED lines=16> */
.L_x_3818:
        /* <DEDUP_REMOVED lines=16> */
.L_x_3819:
[----:B--2---:R-:W-:-:S05]  /*b660*/  IMAD R7, R7, c[0x0][0x538], RZ ;  /* 0x00014e0007077a24 */ /* 0x004fca00078e02ff */
[----:B------:R-:W-:-:S04]  /*b670*/  IADD3 R188, R7, R188, RZ ;  /* 0x000000bc07bc7210 */ /* 0x000fc80007ffe0ff */
[----:B------:R-:W-:-:S13]  /*b680*/  ISETP.GT.AND P6, PT, R188, R3, PT ;  /* 0x00000003bc00720c */ /* 0x000fda0003fc4270 */
[----:B-1----:R-:W-:Y:S05]  /*b690*/  @!P6 BRA `(.L_x_3778) ;  /* 0xfffffdc00000e947 */ /* 0x002fea000383ffff */
.L_x_3774:
[----:B------:R-:W-:-:S05]  /*b6a0*/  IADD3 R188, -R7, R188, RZ ;  /* 0x000000bc07bc7210 */ /* 0x000fca0007ffe1ff */
[----:B------:R-:W-:-:S05]  /*b6b0*/  IMAD R0, R15, c[0x0][0x538], R188 ;  /* 0x00014e000f007a24 */ /* 0x000fca00078e02bc */
[----:B------:R-:W-:Y:S01]  /*b6c0*/  ISETP.GT.AND P0, PT, R0, R3, PT ;  /* 0x000000030000720c */ /* 0x000fe20003f04270 */
[----:B------:R-:W-:-:S12]  /*b6d0*/  BRA.DIV ~URZ, `(.L_x_3779) ;  /* 0x000019727f007947 */ /* 0x000fd8000b800000 */
[----:B------:R-:W-:-:S04]  /*b6e0*/  VOTE.ANY R13, PT, !P0 ;  /* 0x00000000000d7806 */ /* 0x000fc800040e0100 */
.L_x_3820:
[----:B------:R1:W2:Y:S01]  /*b6f0*/  POPC R2, R13 ;  /* 0x0000000d00027309 */ /* 0x0002a20000000000 */
[----:B------:R-:W-:Y:S05]  /*b700*/  BRA.DIV ~URZ, `(.L_x_3780) ;  /* 0x000019827f007947 */ /* 0x000fea000b800000 */
[----:B--2---:R2:W4:Y:S04]  /*b710*/  SHFL.IDX PT, R12, R12, R2, 0x1f ;  /* 0x00001f020c0c7589 */ /* 0x00452800000e0000 */
[----:B------:R2:W1:Y:S02]  /*b720*/  SHFL.IDX PT, R5, R5, R2, 0x1f ;  /* 0x00001f0205057589 */ /* 0x00046400000e0000 */
.L_x_3821:
[----:B------:R-:W-:Y:S01]  /*b730*/  ISETP.NE.AND P0, PT, R13, RZ, PT ;  /* 0x000000ff0d00720c */ /* 0x000fe20003f05270 */
[----:B------:R-:W-:-:S12]  /*b740*/  BSSY B0, `(.L_x_3781) ;  /* 0x0000005000007945 */ /* 0x000fd80003800000 */
[----:B------:R-:W-:Y:S05]  /*b750*/  @!P0 BRA `(.L_x_3782) ;  /* 0x0000003000008947 */ /* 0x000fea0003800000 */
[----:B------:R-:W-:Y:S01]  /*b760*/  IADD3 R6, R2, -0x1, RZ ;  /* 0xffffffff02067810 */ /* 0x000fe20007ffe0ff */
[----:B------:R-:W-:Y:S05]  /*b770*/  BRA.DIV ~URZ, `(.L_x_3783) ;  /* 0x000019e27f007947 */ /* 0x000fea000b800000 */
[----:B------:R2:W3:Y:S02]  /*b780*/  SHFL.IDX PT, R17, R15, R6, 0x1f ;  /* 0x00001f060f117589 */ /* 0x0004e400000e0000 */
.L_x_3782:
[----:B------:R-:W-:Y:S05]  /*b790*/  BSYNC B0 ;  /* 0x0000000000007941 */ /* 0x000fea0003800000 */
.L_x_3781:
[-C--:B----4-:R-:W-:Y:S01]  /*b7a0*/  IABS R0, R12.reuse ;  /* 0x0000000c00007213 */ /* 0x090fe20000000000 */
[----:B---3--:R-:W-:Y:S01]  /*b7b0*/  IMAD R188, R17, c[0x0][0x538], R188 ;  /* 0x00014e0011bc7a24 */ /* 0x008fe200078e02bc */
[----:B-1----:R-:W-:Y:S02]  /*b7c0*/  IABS R9, R5 ;  /* 0x0000000500097213 */ /* 0x002fe40000000000 */
[----:B------:R-:W1:Y:S01]  /*b7d0*/  I2F.RP R8, R0 ;  /* 0x0000000000087306 */ /* 0x000e620000209400 */
[----:B------:R-:W-:Y:S01]  /*b7e0*/  IMAD.IADD R189, R3, 0x1, -R188 ;  /* 0x0000000103bd7824 */ /* 0x000fe200078e0abc */
[----:B------:R-:W-:Y:S02]  /*b7f0*/  IABS R3, R12 ;  /* 0x0000000c00037213 */ /* 0x000fe40000000000 */
[----:B------:R-:W-:-:S03]  /*b800*/  IADD3 R191, R2, R191, RZ ;  /* 0x000000bf02bf7210 */ /* 0x000fc60007ffe0ff */
[----:B------:R-:W-:Y:S01]  /*b810*/  IMAD.MOV R3, RZ, RZ, -R3 ;  /* 0x000000ffff037224 */ /* 0x000fe200078e0a03 */
        /* <DEDUP_REMOVED lines=11> */
[----:B------:R-:W-:-:S04]  /*b8d0*/  IMAD.HI.U32 R11, R7, R11, R6 ;  /* 0x0000000b070b7227 */ /* 0x000fc800078e0006 */
[----:B--2---:R-:W-:Y:S02]  /*b8e0*/  IMAD.MOV.U32 R14, RZ, RZ, RZ ;  /* 0x000000ffff0e7224 */ /* 0x004fe400078e00ff */
[----:B------:R-:W-:-:S04]  /*b8f0*/  IMAD.HI.U32 R6, R11, R8, RZ ;  /* 0x000000080b067227 */ /* 0x000fc800078e00ff */
[----:B------:R-:W-:Y:S01]  /*b900*/  IMAD R3, R6, R3, R8 ;  /* 0x0000000306037224 */ /* 0x000fe200078e0208 */
[----:B---3--:R-:W-:-:S04]  /*b910*/  IADD3 R8, RZ, -R15, RZ ;  /* 0x8000000fff087210 */ /* 0x008fc80007ffe0ff */
[----:B------:R-:W-:Y:S01]  /*b920*/  ISETP.GT.U32.AND P1, PT, R0, R3, PT ;  /* 0x000000030000720c */ /* 0x000fe20003f24070 */
[----:B------:R-:W-:-:S04]  /*b930*/  IMAD R7, R8, R9, RZ ;  /* 0x0000000908077224 */ /* 0x000fc800078e02ff */
[----:B------:R-:W-:-:S08]  /*b940*/  IMAD.HI.U32 R7, R15, R7, R14 ;  /* 0x000000070f077227 */ /* 0x000fd000078e000e */
        /* <DEDUP_REMOVED lines=31> */
.L_x_3775:
[----:B------:R-:W-:Y:S01]  /*bb40*/  IMAD.MOV.U32 R188, RZ, RZ, R3 ;  /* 0x000000ffffbc7224 */ /* 0x000fe200078e0003 */
[----:B------:R-:W-:Y:S01]  /*bb50*/  MOV R190, RZ ;  /* 0x000000ff00be7202 */ /* 0x000fe20000000f00 */
[----:B------:R-:W-:Y:S01]  /*bb60*/  IMAD.MOV.U32 R189, RZ, RZ, RZ ;  /* 0x000000ffffbd7224 */ /* 0x000fe200078e00ff */
[----:B------:R-:W-:Y:S02]  /*bb70*/  MOV R191, c[0x0][0x53c] ;  /* 0x00014f0000bf7a02 */ /* 0x000fe40000000f00 */
.L_x_3784:
[----:B------:R-:W-:Y:S05]  /*bb80*/  BSYNC B1 ;  /* 0x0000000000017941 */ /* 0x000fea0003800000 */
.L_x_3773:
[----:B------:R-:W-:Y:S01]  /*bb90*/  WARPSYNC 0xffffffff ;  /* 0xffffffff00007948 */ /* 0x000fe20003800000 */
[----:B------:R-:W-:Y:S01]  /*bba0*/  BAR.SYNC.DEFER_BLOCKING 0x4, 0x100 ;  /* 0x0104000000007b1d */ /* 0x000fe20000010000 */
[----:B------:R-:W-:-:S13]  /*bbb0*/  ISETP.NE.AND P0, PT, R4, RZ, PT ;  /* 0x000000ff0400720c */ /* 0x000fda0003f05270 */
[----:B------:R1:W-:Y:S04]  /*bbc0*/  @!P0 STS.128 [0x24100], R188 ;  /* 0x024100bcff008388 */ /* 0x0003e80000000c00 */
[----:B------:R-:W-:Y:S06]  /*bbd0*/  BAR.ARV 0x5, 0x100 ;  /* 0x0144000000007b1d */ /* 0x000fec0000002000 */
.L_x_3768:
[----:B----4-:R-:W-:-:S13]  /*bbe0*/  ISETP.GE.AND P0, PT, R191, c[0x0][0x53c], PT ;  /* 0x00014f00bf007a0c */ /* 0x010fda0003f06270 */
[----:B-123--:R-:W-:Y:S01]  /*bbf0*/  @P0 CALL.REL.NOINC `(.L_x_3785) ;  /* 0x0000001000000944 */ /* 0x00efe20003c00000 */
[----:B------:R-:W-:Y:S05]  /*bc00*/  BRA `(.L_x_3786) ;  /* 0xffff563000007947 */ /* 0x000fea000383ffff */
.L_x_3785:
[----:B------:R-:W-:Y:S05]  /*bc10*/  EXIT ;  /* 0x000000000000794d */ /* 0x000fea0003800000 */
.L_x_3692:
[----:B------:R-:W-:Y:S02]  /*bc20*/  MOV R6, 0x1 ;  /* 0x0000000100067802 */ /* 0x000fe40000000f00 */
[----:B------:R-:W-:Y:S02]  /*bc30*/  MOV R0, 0xbc50 ;  /* 0x0000bc5000007802 */ /* 0x000fe40000000f00 */
[----:B-1----:R-:W-:Y:S05]  /*bc40*/  CALL.REL.NOINC `($__internal_80_$__cuda_sm70_shflsync_up_p) ;  /* 0x0000161000007944 */ /* 0x002fea0003c00000 */
[----:B-12---:R-:W-:Y:S05]  /*bc50*/  BRA `(.L_x_3787) ;  /* 0xffff480000007947 */ /* 0x006fea000383ffff */
.L_x_3693:
[----:B------:R-:W-:Y:S02]  /*bc60*/  MOV R6, 0x2 ;  /* 0x0000000200067802 */ /* 0x000fe40000000f00 */
[----:B------:R-:W-:Y:S02]  /*bc70*/  MOV R0, 0xbc90 ;  /* 0x0000bc9000007802 */ /* 0x000fe40000000f00 */
[----:B-1----:R-:W-:Y:S05]  /*bc80*/  CALL.REL.NOINC `($__internal_80_$__cuda_sm70_shflsync_up_p) ;  /* 0x000015d000007944 */ /* 0x002fea0003c00000 */
[----:B--2---:R-:W-:Y:S02]  /*bc90*/  SEL R6, R6, RZ, P4 ;  /* 0x000000ff06067207 */ /* 0x004fe40002000000 */
[----:B------:R-:W-:-:S03]  /*bca0*/  MOV R0, 0xbce0 ;  /* 0x0000bce000007802 */ /* 0x000fc60000000f00 */
[----:B-1----:R-:W-:Y:S02]  /*bcb0*/  IMAD.IADD R15, R15, 0x1, R6 ;  /* 0x000000010f0f7824 */ /* 0x002fe400078e0206 */
[----:B------:R-:W-:Y:S02]  /*bcc0*/  IMAD.MOV.U32 R6, RZ, RZ, 0x4 ;  /* 0x00000004ff067424 */ /* 0x000fe400078e00ff */
[----:B------:R-:W-:Y:S05]  /*bcd0*/  CALL.REL.NOINC `($__internal_80_$__cuda_sm70_shflsync_up_p) ;  /* 0x0000158000007944 */ /* 0x000fea0003c00000 */
        /* <DEDUP_REMOVED lines=11> */
[----:B------:R-:W-:Y:S02]  /*bd90*/  MOV R7, 0x1f ;  /* 0x0000001f00077802 */ /* 0x000fe40000000f00 */
[----:B------:R-:W-:Y:S01]  /*bda0*/  MOV R0, 0xbdf0 ;  /* 0x0000bdf000007802 */ /* 0x000fe20000000f00 */
[----:B-1----:R-:W-:Y:S02]  /*bdb0*/  IMAD.IADD R15, R15, 0x1, R6 ;  /* 0x000000010f0f7824 */ /* 0x002fe400078e0206 */
[----:B------:R-:W-:Y:S02]  /*bdc0*/  IMAD.MOV.U32 R6, RZ, RZ, 0x1f ;  /* 0x0000001fff067424 */ /* 0x000fe400078e00ff */
[----:B------:R-:W-:-:S02]  /*bdd0*/  IMAD.MOV.U32 R9, RZ, RZ, R15 ;  /* 0x000000ffff097224 */ /* 0x000fc400078e000f */
[----:B------:R-:W-:Y:S05]  /*bde0*/  CALL.REL.NOINC `($__internal_79_$__cuda_sm70_shflsync_idx_p) ;  /* 0x0000142000007944 */ /* 0x000fea0003c00000 */
[----:B-12---:R-:W-:Y:S05]  /*bdf0*/  BRA `(.L_x_3788) ;  /* 0xffff476000007947 */ /* 0x006fea000383ffff */
.L_x_3695:
[----:B------:R-:W-:Y:S02]  /*be00*/  SEL R2, RZ, 0x1, P0 ;  /* 0x00000001ff027807 */ /* 0x000fe40000000000 */
[----:B------:R-:W-:-:S02]  /*be10*/  MOV R0, 0xbe30 ;  /* 0x0000be3000007802 */ /* 0x000fc40000000f00 */
[----:B------:R-:W-:Y:S05]  /*be20*/  CALL.REL.NOINC `($__internal_81_$__cuda_sm70_votesync_ballot) ;  /* 0x0000148000007944 */ /* 0x000fea0003c00000 */
[----:B------:R-:W-:Y:S05]  /*be30*/  BRA `(.L_x_3789) ;  /* 0xffff47b000007947 */ /* 0x000fea000383ffff */
.L_x_3696:
[----:B------:R-:W-:Y:S01]  /*be40*/  IMAD.MOV.U32 R9, RZ, RZ, R12 ;  /* 0x000000ffff097224 */ /* 0x000fe200078e000c */
[----:B--2---:R-:W-:Y:S01]  /*be50*/  MOV R6, R191 ;  /* 0x000000bf00067202 */ /* 0x004fe20000000f00 */
[----:B------:R-:W-:Y:S01]  /*be60*/  IMAD.MOV.U32 R7, RZ, RZ, 0x1f ;  /* 0x0000001fff077424 */ /* 0x000fe200078e00ff */
[----:B------:R-:W-:-:S02]  /*be70*/  MOV R0, 0xbe90 ;  /* 0x0000be9000007802 */ /* 0x000fc40000000f00 */
[----:B-1----:R-:W-:Y:S05]  /*be80*/  CALL.REL.NOINC `($__internal_79_$__cuda_sm70_shflsync_idx_p) ;  /* 0x0000138000007944 */ /* 0x002fea0003c00000 */
[----:B--2---:R-:W-:Y:S01]  /*be90*/  IMAD.MOV.U32 R12, RZ, RZ, R7 ;  /* 0x000000ffff0c7224 */ /* 0x004fe200078e0007 */
[----:B-1----:R-:W-:Y:S01]  /*bea0*/  MOV R9, R5 ;  /* 0x0000000500097202 */ /* 0x002fe20000000f00 */
[----:B------:R-:W-:Y:S01]  /*beb0*/  IMAD.MOV.U32 R17, RZ, RZ, RZ ;  /* 0x000000ffff117224 */ /* 0x000fe200078e00ff */
[----:B------:R-:W-:Y:S01]  /*bec0*/  MOV R6, R191 ;  /* 0x000000bf00067202 */ /* 0x000fe20000000f00 */
[----:B------:R-:W-:Y:S01]  /*bed0*/  IMAD.MOV.U32 R7, RZ, RZ, 0x1f ;  /* 0x0000001fff077424 */ /* 0x000fe200078e00ff */
[----:B------:R-:W-:-:S02]  /*bee0*/  MOV R0, 0xbf00 ;  /* 0x0000bf0000007802 */ /* 0x000fc40000000f00 */
[----:B------:R-:W-:Y:S05]  /*bef0*/  CALL.REL.NOINC `($__internal_79_$__cuda_sm70_shflsync_idx_p) ;  /* 0x0000131000007944 */ /* 0x000fea0003c00000 */
[----:B--2---:R-:W-:Y:S01]  /*bf00*/  MOV R5, R7 ;  /* 0x0000000700057202 */ /* 0x004fe20000000f00 */
[----:B-1----:R-:W-:Y:S05]  /*bf10*/  BRA `(.L_x_3790) ;  /* 0xffff472000007947 */ /* 0x002fea000383ffff */
.L_x_3699:
[----:B------:R-:W-:Y:S01]  /*bf20*/  IMAD.MOV.U32 R9, RZ, RZ, R15 ;  /* 0x000000ffff097224 */ /* 0x000fe200078e000f */
[----:B------:R-:W-:-:S02]  /*bf30*/  MOV R7, 0x1f ;  /* 0x0000001f00077802 */ /* 0x000fc40000000f00 */
[----:B------:R-:W-:Y:S02]  /*bf40*/  MOV R0, 0xbf60 ;  /* 0x0000bf6000007802 */ /* 0x000fe40000000f00 */
[----:B-1234-:R-:W-:Y:S05]  /*bf50*/  CALL.REL.NOINC `($__internal_79_$__cuda_sm70_shflsync_idx_p) ;  /* 0x000012b000007944 */ /* 0x01efea0003c00000 */
[----:B--2---:R-:W-:Y:S01]  /*bf60*/  MOV R17, R7 ;  /* 0x0000000700117202 */ /* 0x004fe20000000f00 */
[----:B-1----:R-:W-:Y:S05]  /*bf70*/  BRA `(.L_x_3698) ;  /* 0xffff472000007947 */ /* 0x002fea000383ffff */
.L_x_3707:
[----:B------:R-:W-:Y:S01]  /*bf80*/  IMAD.MOV.U32 R9, RZ, RZ, R5 ;  /* 0x000000ffff097224 */ /* 0x000fe200078e0005 */
[----:B------:R-:W-:Y:S01]  /*bf90*/  MOV R6, RZ ;  /* 0x000000ff00067202 */ /* 0x000fe20000000f00 */
[----:B------:R-:W-:Y:S01]  /*bfa0*/  IMAD.MOV.U32 R7, RZ, RZ, 0x181f ;  /* 0x0000181fff077424 */ /* 0x000fe200078e00ff */
[----:B------:R-:W-:Y:S02]  /*bfb0*/  MOV R0, 0xbfd0 ;  /* 0x0000bfd000007802 */ /* 0x000fe40000000f00 */
[----:B--2---:R-:W-:Y:S05]  /*bfc0*/  CALL.REL.NOINC `($__internal_79_$__cuda_sm70_shflsync_idx_p) ;  /* 0x0000124000007944 */ /* 0x004fea0003c00000 */
[----:B--2---:R-:W-:Y:S01]  /*bfd0*/  MOV R15, R7 ;  /* 0x00000007000f7202 */ /* 0x004fe20000000f00 */
[----:B-1----:R-:W-:Y:S05]  /*bfe0*/  BRA `(.L_x_3791) ;  /* 0xffff603000007947 */ /* 0x002fea000383ffff */
.L_x_3708:
[----:B------:R-:W-:Y:S01]  /*bff0*/  IMAD.MOV.U32 R9, RZ, RZ, R13 ;  /* 0x000000ffff097224 */ /* 0x000fe200078e000d */
[----:B------:R-:W-:Y:S01]  /*c000*/  MOV R6, RZ ;  /* 0x000000ff00067202 */ /* 0x000fe20000000f00 */
[----:B------:R-:W-:Y:S01]  /*c010*/  IMAD.MOV.U32 R7, RZ, RZ, 0x181f ;  /* 0x0000181fff077424 */ /* 0x000fe200078e00ff */
[----:B------:R-:W-:Y:S02]  /*c020*/  MOV R0, 0xc040 ;  /* 0x0000c04000007802 */ /* 0x000fe40000000f00 */
[----:B-123--:R-:W-:Y:S05]  /*c030*/  CALL.REL.NOINC `($__internal_79_$__cuda_sm70_shflsync_idx_p) ;  /* 0x000011d000007944 */ /* 0x00efea0003c00000 */
[----:B-12---:R-:W-:Y:S05]  /*c040*/  BRA `(.L_x_3792) ;  /* 0xffff5ff000007947 */ /* 0x006fea000383ffff */
.L_x_3711:
[----:B-1----:R-:W-:Y:S01]  /*c050*/  IMAD.MOV.U32 R9, RZ, RZ, R5 ;  /* 0x000000ffff097224 */ /* 0x002fe200078e0005 */
[----:B------:R-:W-:Y:S01]  /*c060*/  MOV R6, 0x1 ;  /* 0x0000000100067802 */ /* 0x000fe20000000f00 */
[----:B------:R-:W-:Y:S01]  /*c070*/  IMAD.MOV.U32 R7, RZ, RZ, 0x181f ;  /* 0x0000181fff077424 */ /* 0x000fe200078e00ff */
[----:B------:R-:W-:-:S02]  /*c080*/  MOV R0, 0xc0a0 ;  /* 0x0000c0a000007802 */ /* 0x000fc40000000f00 */
[----:B--234-:R-:W-:Y:S05]  /*c090*/  CALL.REL.NOINC `($__internal_79_$__cuda_sm70_shflsync_idx_p) ;  /* 0x0000117000007944 */ /* 0x01cfea0003c00000 */
[----:B--2---:R-:W-:Y:S01]  /*c0a0*/  IMAD.MOV.U32 R15, RZ, RZ, R7 ;  /* 0x000000ffff0f7224 */ /* 0x004fe200078e0007 */
[----:B-1----:R-:W-:Y:S01]  /*c0b0*/  MOV R6, 0x1 ;  /* 0x0000000100067802 */ /* 0x002fe20000000f00 */
[----:B------:R-:W-:Y:S01]  /*c0c0*/  IMAD.MOV.U32 R9, RZ, RZ, R13 ;  /* 0x000000ffff097224 */ /* 0x000fe200078e000d */
[----:B------:R-:W-:-:S02]  /*c0d0*/  MOV R7, 0x181f ;  /* 0x0000181f00077802 */ /* 0x000fc40000000f00 */
[----:B------:R-:W-:Y:S02]  /*c0e0*/  MOV R0, 0xc100 ;  /* 0x0000c10000007802 */ /* 0x000fe40000000f00 */
[----:B------:R-:W-:Y:S05]  /*c0f0*/  CALL.REL.NOINC `($__internal_79_$__cuda_sm70_shflsync_idx_p) ;  /* 0x0000111000007944 */ /* 0x000fea0003c00000 */
[----:B-12---:R-:W-:Y:S05]  /*c100*/  BRA `(.L_x_3793) ;  /* 0xffff607000007947 */ /* 0x006fea000383ffff */
.L_x_3714:
[----:B-1----:R-:W-:Y:S01]  /*c110*/  IMAD.MOV.U32 R9, RZ, RZ, R5 ;  /* 0x000000ffff097224 */ /* 0x002fe200078e0005 */
[----:B------:R-:W-:Y:S01]  /*c120*/  MOV R6, 0x2 ;  /* 0x0000000200067802 */ /* 0x000fe20000000f00 */
[----:B------:R-:W-:Y:S01]  /*c130*/  IMAD.MOV.U32 R7, RZ, RZ, 0x181f ;  /* 0x0000181fff077424 */ /* 0x000fe200078e00ff */
[----:B------:R-:W-:Y:S02]  /*c140*/  MOV R0, 0xc160 ;  /* 0x0000c16000007802 */ /* 0x000fe40000000f00 */
[----:B--234-:R-:W-:Y:S05]  /*c150*/  CALL.REL.NOINC `($__internal_79_$__cuda_sm70_shflsync_idx_p) ;  /* 0x000010b000007944 */ /* 0x01cfea0003c00000 */
[----:B--2---:R-:W-:Y:S01]  /*c160*/  MOV R15, R7 ;  /* 0x00000007000f7202 */ /* 0x004fe20000000f00 */
[----:B-1----:R-:W-:Y:S05]  /*c170*/  BRA `(.L_x_3794) ;  /* 0xffff613000007947 */ /* 0x002fea000383ffff */
.L_x_3715:
[----:B-1----:R-:W-:Y:S01]  /*c180*/  IMAD.MOV.U32 R9, RZ, RZ, R13 ;  /* 0x000000ffff097224 */ /* 0x002fe200078e000d */
[----:B------:R-:W-:Y:S01]  /*c190*/  MOV R6, 0x2 ;  /* 0x0000000200067802 */ /* 0x000fe20000000f00 */
[----:B------:R-:W-:Y:S01]  /*c1a0*/  IMAD.MOV.U32 R7, RZ, RZ, 0x181f ;  /* 0x0000181fff077424 */ /* 0x000fe200078e00ff */
[----:B------:R-:W-:Y:S02]  /*c1b0*/  MOV R0, 0xc1d0 ;  /* 0x0000c1d000007802 */ /* 0x000fe40000000f00 */
[----:B--234-:R-:W-:Y:S05]  /*c1c0*/  CALL.REL.NOINC `($__internal_79_$__cuda_sm70_shflsync_idx_p) ;  /* 0x0000104000007944 */ /* 0x01cfea0003c00000 */
[----:B-12---:R-:W-:Y:S05]  /*c1d0*/  BRA `(.L_x_3795) ;  /* 0xffff60f000007947 */ /* 0x006fea000383ffff */
.L_x_3718:
[----:B--2---:R-:W-:Y:S01]  /*c1e0*/  IMAD.MOV.U32 R9, RZ, RZ, R5 ;  /* 0x000000ffff097224 */ /* 0x004fe200078e0005 */
[----:B------:R-:W-:Y:S01]  /*c1f0*/  MOV R6, 0x3 ;  /* 0x0000000300067802 */ /* 0x000fe20000000f00 */
[----:B------:R-:W-:Y:S01]  /*c200*/  IMAD.MOV.U32 R7, RZ, RZ, 0x181f ;  /* 0x0000181fff077424 */ /* 0x000fe200078e00ff */
[----:B------:R-:W-:-:S02]  /*c210*/  MOV R0, 0xc230 ;  /* 0x0000c23000007802 */ /* 0x000fc40000000f00 */
[----:B-1-34-:R-:W-:Y:S05]  /*c220*/  CALL.REL.NOINC `($__internal_79_$__cuda_sm70_shflsync_idx_p) ;  /* 0x00000fe000007944 */ /* 0x01afea0003c00000 */
[----:B--2---:R-:W-:Y:S01]  /*c230*/  IMAD.MOV.U32 R5, RZ, RZ, R7 ;  /* 0x000000ffff057224 */ /* 0x004fe200078e0007 */
[----:B-1----:R-:W-:Y:S01]  /*c240*/  MOV R6, 0x3 ;  /* 0x0000000300067802 */ /* 0x002fe20000000f00 */
[----:B------:R-:W-:Y:S01]  /*c250*/  IMAD.MOV.U32 R9, RZ, RZ, R13 ;  /* 0x000000ffff097224 */ /* 0x000fe200078e000d */
[----:B------:R-:W-:-:S02]  /*c260*/  MOV R7, 0x181f ;  /* 0x0000181f00077802 */ /* 0x000fc40000000f00 */
[----:B------:R-:W-:Y:S02]  /*c270*/  MOV R0, 0xc290 ;  /* 0x0000c29000007802 */ /* 0x000fe40000000f00 */
[----:B------:R-:W-:Y:S05]  /*c280*/  CALL.REL.NOINC `($__internal_79_$__cuda_sm70_shflsync_idx_p) ;  /* 0x00000f8000007944 */ /* 0x000fea0003c00000 */
[----:B-12---:R-:W-:Y:S05]  /*c290*/  BRA `(.L_x_3796) ;  /* 0xffff617000007947 */ /* 0x006fea000383ffff */
.L_x_3727:
[----:B-1----:R-:W-:Y:S02]  /*c2a0*/  MOV R6, 0x2 ;  /* 0x0000000200067802 */ /* 0x002fe40000000f00 */
[----:B------:R-:W-:Y:S02]  /*c2b0*/  MOV R2, 0xc2d0 ;  /* 0x0000c2d000027802 */ /* 0x000fe40000000f00 */
[----:B------:R-:W-:Y:S05]  /*c2c0*/  CALL.REL.NOINC `($__internal_78_$__cuda_sm70_shflsync_bfly_p) ;  /* 0x00000ef000007944 */ /* 0x000fea0003c00000 */
[----:B-12---:R-:W-:Y:S05]  /*c2d0*/  BRA `(.L_x_3797) ;  /* 0xffffb53000007947 */ /* 0x006fea000383ffff */
.L_x_3728:
[----:B------:R-:W-:Y:S02]  /*c2e0*/  MOV R6, 0x1 ;  /* 0x0000000100067802 */ /* 0x000fe40000000f00 */
[----:B------:R-:W-:Y:S02]  /*c2f0*/  MOV R2, 0xc310 ;  /* 0x0000c31000027802 */ /* 0x000fe40000000f00 */
[----:B------:R-:W-:Y:S05]  /*c300*/  CALL.REL.NOINC `($__internal_78_$__cuda_sm70_shflsync_bfly_p) ;  /* 0x00000eb000007944 */ /* 0x000fea0003c00000 */
[----:B--2---:R-:W-:Y:S01]  /*c310*/  FADD.FTZ R4, R235, R6 ;  /* 0x00000006eb047221 */ /* 0x004fe20000010000 */
[----:B-1----:R-:W-:Y:S02]  /*c320*/  MOV R235, R233 ;  /* 0x000000e900eb7202 */ /* 0x002fe40000000f00 */
[----:B------:R-:W-:Y:S02]  /*c330*/  MOV R6, 0x2 ;  /* 0x0000000200067802 */ /* 0x000fe40000000f00 */
[----:B------:R-:W-:Y:S02]  /*c340*/  MOV R2, 0xc360 ;  /* 0x0000c36000027802 */ /* 0x000fe40000000f00 */
[----:B------:R-:W-:Y:S05]  /*c350*/  CALL.REL.NOINC `($__internal_78_$__cuda_sm70_shflsync_bfly_p) ;  /* 0x00000e6000007944 */ /* 0x000fea0003c00000 */
[----:B--2---:R-:W-:Y:S01]  /*c360*/  FADD.FTZ R8, R233, R6 ;  /* 0x00000006e9087221 */ /* 0x004fe20000010000 */
[----:B------:R-:W-:-:S02]  /*c370*/  MOV R6, 0x1 ;  /* 0x0000000100067802 */ /* 0x000fc40000000f00 */
[----:B------:R-:W-:Y:S02]  /*c380*/  MOV R2, 0xc3b0 ;  /* 0x0000c3b000027802 */ /* 0x000fe40000000f00 */
[----:B-1----:R-:W-:Y:S02]  /*c390*/  MOV R235, R8 ;  /* 0x0000000800eb7202 */ /* 0x002fe40000000f00 */
[----:B------:R-:W-:Y:S05]  /*c3a0*/  CALL.REL.NOINC `($__internal_78_$__cuda_sm70_shflsync_bfly_p) ;  /* 0x00000e1000007944 */ /* 0x000fea0003c00000 */
[----:B-12---:R-:W-:Y:S05]  /*c3b0*/  BRA `(.L_x_3798) ;  /* 0xffffb4c000007947 */ /* 0x006fea000383ffff */
.L_x_3735:
[----:B--234-:R-:W-:Y:S01]  /*c3c0*/  IMAD.MOV.U32 R9, RZ, RZ, R4 ;  /* 0x000000ffff097224 */ /* 0x01cfe200078e0004 */
[----:B------:R-:W-:Y:S01]  /*c3d0*/  MOV R6, RZ ;  /* 0x000000ff00067202 */ /* 0x000fe20000000f00 */
[----:B------:R-:W-:Y:S01]  /*c3e0*/  IMAD.MOV.U32 R7, RZ, RZ, 0x181f ;  /* 0x0000181fff077424 */ /* 0x000fe200078e00ff */
[----:B------:R-:W-:Y:S02]  /*c3f0*/  MOV R0, 0xc410 ;  /* 0x0000c41000007802 */ /* 0x000fe40000000f00 */
[----:B-1----:R-:W-:Y:S05]  /*c400*/  CALL.REL.NOINC `($__internal_79_$__cuda_sm70_shflsync_idx_p) ;  /* 0x00000e0000007944 */ /* 0x002fea0003c00000 */
[----:B--2---:R-:W-:Y:S01]  /*c410*/  MOV R61, R7 ;  /* 0x00000007003d7202 */ /* 0x004fe20000000f00 */
[----:B-1----:R-:W-:Y:S05]  /*c420*/  BRA `(.L_x_3799) ;  /* 0xffffcb1000007947 */ /* 0x002fea000383ffff */
.L_x_3736:
[----:B------:R-:W-:Y:S01]  /*c430*/  IMAD.MOV.U32 R9, RZ, RZ, R5 ;  /* 0x000000ffff097224 */ /* 0x000fe200078e0005 */
[----:B------:R-:W-:Y:S01]  /*c440*/  MOV R6, RZ ;  /* 0x000000ff00067202 */ /* 0x000fe20000000f00 */
[----:B------:R-:W-:Y:S01]  /*c450*/  IMAD.MOV.U32 R7, RZ, RZ, 0x181f ;  /* 0x0000181fff077424 */ /* 0x000fe200078e00ff */
[----:B------:R-:W-:Y:S02]  /*c460*/  MOV R0, 0xc480 ;  /* 0x0000c48000007802 */ /* 0x000fe40000000f00 */
[----:B-123--:R-:W-:Y:S05]  /*c470*/  CALL.REL.NOINC `($__internal_79_$__cuda_sm70_shflsync_idx_p) ;  /* 0x00000d9000007944 */ /* 0x00efea0003c00000 */
[----:B-12---:R-:W-:Y:S05]  /*c480*/  BRA `(.L_x_3800) ;  /* 0xffffcad000007947 */ /* 0x006fea000383ffff */
.L_x_3739:
        /* <DEDUP_REMOVED lines=12> */
.L_x_3742:
[----:B--2---:R-:W-:Y:S01]  /*c550*/  IMAD.MOV.U32 R9, RZ, RZ, R4 ;  /* 0x000000ffff097224 */ /* 0x004fe200078e0004 */
[----:B------:R-:W-:Y:S01]  /*c560*/  MOV R6, 0x2 ;  /* 0x0000000200067802 */ /* 0x000fe20000000f00 */
[----:B----4-:R-:W-:Y:S01]  /*c570*/  IMAD.MOV.U32 R7, RZ, RZ, 0x181f ;  /* 0x0000181fff077424 */ /* 0x010fe200078e00ff */
[----:B------:R-:W-:Y:S02]  /*c580*/  MOV R0, 0xc5a0 ;  /* 0x0000c5a000007802 */ /* 0x000fe40000000f00 */
[----:B-1-3--:R-:W-:Y:S05]  /*c590*/  CALL.REL.NOINC `($__internal_79_$__cuda_sm70_shflsync_idx_p) ;  /* 0x00000c7000007944 */ /* 0x00afea0003c00000 */
[----:B--2---:R-:W-:Y:S01]  /*c5a0*/  MOV R21, R7 ;  /* 0x0000000700157202 */ /* 0x004fe20000000f00 */
[----:B-1----:R-:W-:Y:S05]  /*c5b0*/  BRA `(.L_x_3802) ;  /* 0xffffcc0000007947 */ /* 0x002fea000383ffff */
.L_x_3743:
[----:B------:R-:W-:Y:S01]  /*c5c0*/  IMAD.MOV.U32 R9, RZ, RZ, R5 ;  /* 0x000000ffff097224 */ /* 0x000fe200078e0005 */
[----:B------:R-:W-:Y:S01]  /*c5d0*/  MOV R6, 0x2 ;  /* 0x0000000200067802 */ /* 0x000fe20000000f00 */
[----:B----4-:R-:W-:Y:S01]  /*c5e0*/  IMAD.MOV.U32 R7, RZ, RZ, 0x181f ;  /* 0x0000181fff077424 */ /* 0x010fe200078e00ff */
[----:B------:R-:W-:Y:S02]  /*c5f0*/  MOV R0, 0xc610 ;  /* 0x0000c61000007802 */ /* 0x000fe40000000f00 */
[----:B-123--:R-:W-:Y:S05]  /*c600*/  CALL.REL.NOINC `($__internal_79_$__cuda_sm70_shflsync_idx_p) ;  /* 0x00000c0000007944 */ /* 0x00efea0003c00000 */
[----:B-12---:R-:W-:Y:S05]  /*c610*/  BRA `(.L_x_3803) ;  /* 0xffffcbc000007947 */ /* 0x006fea000383ffff */
.L_x_3746:
[----:B-1----:R-:W-:Y:S01]  /*c620*/  IMAD.MOV.U32 R9, RZ, RZ, R4 ;  /* 0x000000ffff097224 */ /* 0x002fe200078e0004 */
[----:B------:R-:W-:Y:S01]  /*c630*/  MOV R6, 0x3 ;  /* 0x0000000300067802 */ /* 0x000fe20000000f00 */
[----:B--2---:R-:W-:Y:S01]  /*c640*/  IMAD.MOV.U32 R7, RZ, RZ, 0x181f ;  /* 0x0000181fff077424 */ /* 0x004fe200078e00ff */
[----:B------:R-:W-:-:S02]  /*c650*/  MOV R0, 0xc670 ;  /* 0x0000c67000007802 */ /* 0x000fc40000000f00 */
[----:B---34-:R-:W-:Y:S05]  /*c660*/  CALL.REL.NOINC `($__internal_79_$__cuda_sm70_shflsync_idx_p) ;  /* 0x00000ba000007944 */ /* 0x018fea0003c00000 */
[----:B--2---:R-:W-:Y:S01]  /*c670*/  IMAD.MOV.U32 R17, RZ, RZ, R7 ;  /* 0x000000ffff117224 */ /* 0x004fe200078e0007 */
[----:B-1----:R-:W-:Y:S01]  /*c680*/  MOV R6, 0x3 ;  /* 0x0000000300067802 */ /* 0x002fe20000000f00 */
[----:B------:R-:W-:Y:S01]  /*c690*/  IMAD.MOV.U32 R9, RZ, RZ, R5 ;  /* 0x000000ffff097224 */ /* 0x000fe200078e0005 */
[----:B------:R-:W-:-:S02]  /*c6a0*/  MOV R7, 0x181f ;  /* 0x0000181f00077802 */ /* 0x000fc40000000f00 */
[----:B------:R-:W-:Y:S02]  /*c6b0*/  MOV R0, 0xc6d0 ;  /* 0x0000c6d000007802 */ /* 0x000fe40000000f00 */
[----:B------:R-:W-:Y:S05]  /*c6c0*/  CALL.REL.NOINC `($__internal_79_$__cuda_sm70_shflsync_idx_p) ;  /* 0x00000b4000007944 */ /* 0x000fea0003c00000 */
[----:B-12---:R-:W-:Y:S05]  /*c6d0*/  BRA `(.L_x_3804) ;  /* 0xffffcc4000007947 */ /* 0x006fea000383ffff */
.L_x_3748:
[----:B------:R-:W-:Y:S01]  /*c6e0*/  IMAD.MOV.U32 R9, RZ, RZ, R145 ;  /* 0x000000ffff097224 */ /* 0x000fe200078e0091 */
[----:B------:R-:W-:Y:S01]  /*c6f0*/  MOV R6, RZ ;  /* 0x000000ff00067202 */ /* 0x000fe20000000f00 */
[----:B------:R-:W-:Y:S01]  /*c700*/  IMAD.MOV.U32 R7, RZ, RZ, 0x1c1f ;  /* 0x00001c1fff077424 */ /* 0x000fe200078e00ff */
[----:B------:R-:W-:Y:S02]  /*c710*/  MOV R0, 0xc730 ;  /* 0x0000c73000007802 */ /* 0x000fe40000000f00 */
[----:B------:R-:W-:Y:S05]  /*c720*/  CALL.REL.NOINC `($__internal_79_$__cuda_sm70_shflsync_idx_p) ;  /* 0x00000ae000007944 */ /* 0x000fea0003c00000 */
[----:B--2---:R-:W-:Y:S01]  /*c730*/  MOV R149, R7 ;  /* 0x0000000700957202 */ /* 0x004fe20000000f00 */
[----:B-1----:R-:W-:Y:S05]  /*c740*/  BRA `(.L_x_3805) ;  /* 0xffffcee000007947 */ /* 0x002fea000383ffff */
.L_x_3749:
[----:B------:R-:W-:Y:S01]  /*c750*/  IMAD.MOV.U32 R9, RZ, RZ, R147 ;  /* 0x000000ffff097224 */ /* 0x000fe200078e0093 */
[----:B------:R-:W-:Y:S01]  /*c760*/  MOV R6, RZ ;  /* 0x000000ff00067202 */ /* 0x000fe20000000f00 */
[----:B------:R-:W-:Y:S01]  /*c770*/  IMAD.MOV.U32 R7, RZ, RZ, 0x1c1f ;  /* 0x00001c1fff077424 */ /* 0x000fe200078e00ff */
[----:B------:R-:W-:Y:S02]  /*c780*/  MOV R0, 0xc7a0 ;  /* 0x0000c7a000007802 */ /* 0x000fe40000000f00 */
[----:B-12---:R-:W-:Y:S05]  /*c790*/  CALL.REL.NOINC `($__internal_79_$__cuda_sm70_shflsync_idx_p) ;  /* 0x00000a7000007944 */ /* 0x006fea0003c00000 */
[----:B-12---:R-:W-:Y:S05]  /*c7a0*/  BRA `(.L_x_3806) ;  /* 0xffffcea000007947 */ /* 0x006fea000383ffff */
.L_x_3752:
[----:B----4-:R-:W-:Y:S01]  /*c7b0*/  IMAD.MOV.U32 R9, RZ, RZ, R145 ;  /* 0x000000ffff097224 */ /* 0x010fe200078e0091 */
[----:B------:R-:W-:Y:S01]  /*c7c0*/  MOV R6, 0x1 ;  /* 0x0000000100067802 */ /* 0x000fe20000000f00 */
[----:B------:R-:W-:Y:S01]  /*c7d0*/  IMAD.MOV.U32 R7, RZ, RZ, 0x1c1f ;  /* 0x00001c1fff077424 */ /* 0x000fe200078e00ff */
[----:B------:R-:W-:-:S02]  /*c7e0*/  MOV R0, 0xc800 ;  /* 0x0000c80000007802 */ /* 0x000fc40000000f00 */
[----:B-123--:R-:W-:Y:S05]  /*c7f0*/  CALL.REL.NOINC `($__internal_79_$__cuda_sm70_shflsync_idx_p) ;  /* 0x00000a1000007944 */ /* 0x00efea0003c00000 */
[----:B--2---:R-:W-:Y:S01]  /*c800*/  IMAD.MOV.U32 R145, RZ, RZ, R7 ;  /* 0x000000ffff917224 */ /* 0x004fe200078e0007 */
[----:B-1----:R-:W-:Y:S01]  /*c810*/  MOV R6, 0x1 ;  /* 0x0000000100067802 */ /* 0x002fe20000000f00 */
[----:B------:R-:W-:Y:S01]  /*c820*/  IMAD.MOV.U32 R9, RZ, RZ, R147 ;  /* 0x000000ffff097224 */ /* 0x000fe200078e0093 */
[----:B------:R-:W-:-:S02]  /*c830*/  MOV R7, 0x1c1f ;  /* 0x00001c1f00077802 */ /* 0x000fc40000000f00 */
[----:B------:R-:W-:Y:S02]  /*c840*/  MOV R0, 0xc860 ;  /* 0x0000c86000007802 */ /* 0x000fe40000000f00 */
[----:B------:R-:W-:Y:S05]  /*c850*/  CALL.REL.NOINC `($__internal_79_$__cuda_sm70_shflsync_idx_p) ;  /* 0x000009b000007944 */ /* 0x000fea0003c00000 */
[----:B-12---:R-:W-:Y:S05]  /*c860*/  BRA `(.L_x_3807) ;  /* 0xffffd6c000007947 */ /* 0x006fea000383ffff */
.L_x_3756:
[----:B------:R-:W-:Y:S01]  /*c870*/  IMAD.MOV.U32 R9, RZ, RZ, R5 ;  /* 0x000000ffff097224 */ /* 0x000fe200078e0005 */
[----:B------:R-:W-:Y:S01]  /*c880*/  MOV R6, RZ ;  /* 0x000000ff00067202 */ /* 0x000fe20000000f00 */
[----:B------:R-:W-:Y:S01]  /*c890*/  IMAD.MOV.U32 R7, RZ, RZ, 0x181f ;  /* 0x0000181fff077424 */ /* 0x000fe200078e00ff */
[----:B------:R-:W-:Y:S02]  /*c8a0*/  MOV R0, 0xc8c0 ;  /* 0x0000c8c000007802 */ /* 0x000fe40000000f00 */
[----:B--2---:R-:W-:Y:S05]  /*c8b0*/  CALL.REL.NOINC `($__internal_79_$__cuda_sm70_shflsync_idx_p) ;  /* 0x0000095000007944 */ /* 0x004fea0003c00000 */
[----:B--2---:R-:W-:Y:S01]  /*c8c0*/  MOV R13, R7 ;  /* 0x00000007000d7202 */ /* 0x004fe20000000f00 */
[----:B-1----:R-:W-:Y:S05]  /*c8d0*/  BRA `(.L_x_3808) ;  /* 0xffffe35000007947 */ /* 0x002fea000383ffff */
.L_x_3757:
[----:B------:R-:W-:Y:S01]  /*c8e0*/  IMAD.MOV.U32 R9, RZ, RZ, R4 ;  /* 0x000000ffff097224 */ /* 0x000fe200078e0004 */
[----:B------:R-:W-:Y:S01]  /*c8f0*/  MOV R6, RZ ;  /* 0x000000ff00067202 */ /* 0x000fe20000000f00 */
[----:B------:R-:W-:Y:S01]  /*c900*/  IMAD.MOV.U32 R7, RZ, RZ, 0x181f ;  /* 0x0000181fff077424 */ /* 0x000fe200078e00ff */
[----:B------:R-:W-:Y:S02]  /*c910*/  MOV R0, 0xc930 ;  /* 0x0000c93000007802 */ /* 0x000fe40000000f00 */
[----:B-123--:R-:W-:Y:S05]  /*c920*/  CALL.REL.NOINC `($__internal_79_$__cuda_sm70_shflsync_idx_p) ;  /* 0x000008e000007944 */ /* 0x00efea0003c00000 */
[----:B-12---:R-:W-:Y:S05]  /*c930*/  BRA `(.L_x_3809) ;  /* 0xffffe31000007947 */ /* 0x006fea000383ffff */
.L_x_3760:
        /* <DEDUP_REMOVED lines=12> */
.L_x_3763:
[----:B-1----:R-:W-:Y:S01]  /*ca00*/  IMAD.MOV.U32 R9, RZ, RZ, R5 ;  /* 0x000000ffff097224 */ /* 0x002fe200078e0005 */
[----:B------:R-:W-:Y:S01]  /*ca10*/  MOV R6, 0x2 ;  /* 0x0000000200067802 */ /* 0x000fe20000000f00 */
[----:B------:R-:W-:Y:S01]  /*ca20*/  IMAD.MOV.U32 R7, RZ, RZ, 0x181f ;  /* 0x0000181fff077424 */ /* 0x000fe200078e00ff */
[----:B------:R-:W-:Y:S02]  /*ca30*/  MOV R0, 0xca50 ;  /* 0x0000ca5000007802 */ /* 0x000fe40000000f00 */
[----:B--234-:R-:W-:Y:S05]  /*ca40*/  CALL.REL.NOINC `($__internal_79_$__cuda_sm70_shflsync_idx_p) ;  /* 0x000007c000007944 */ /* 0x01cfea0003c00000 */
[----:B--2---:R-:W-:Y:S01]  /*ca50*/  MOV R3, R7 ;  /* 0x0000000700037202 */ /* 0x004fe20000000f00 */
[----:B-1----:R-:W-:Y:S05]  /*ca60*/  BRA `(.L_x_3811) ;  /* 0xffffe45000007947 */ /* 0x002fea000383ffff */
.L_x_3764:
[----:B-1----:R-:W-:Y:S01]  /*ca70*/  IMAD.MOV.U32 R9, RZ, RZ, R4 ;  /* 0x000000ffff097224 */ /* 0x002fe200078e0004 */
[----:B------:R-:W-:Y:S01]  /*ca80*/  MOV R6, 0x2 ;  /* 0x0000000200067802 */ /* 0x000fe20000000f00 */
[----:B------:R-:W-:Y:S01]  /*ca90*/  IMAD.MOV.U32 R7, RZ, RZ, 0x181f ;  /* 0x0000181fff077424 */ /* 0x000fe200078e00ff */
[----:B------:R-:W-:Y:S02]  /*caa0*/  MOV R0, 0xcac0 ;  /* 0x0000cac000007802 */ /* 0x000fe40000000f00 */
[----:B--234-:R-:W-:Y:S05]  /*cab0*/  CALL.REL.NOINC `($__internal_79_$__cuda_sm70_shflsync_idx_p) ;  /* 0x0000075000007944 */ /* 0x01cfea0003c00000 */
[----:B-12---:R-:W-:Y:S05]  /*cac0*/  BRA `(.L_x_3812) ;  /* 0xffffe41000007947 */ /* 0x006fea000383ffff */
.L_x_3767:
[----:B--2---:R-:W-:Y:S01]  /*cad0*/  IMAD.MOV.U32 R9, RZ, RZ, R5 ;  /* 0x000000ffff097224 */ /* 0x004fe200078e0005 */
[----:B------:R-:W-:Y:S01]  /*cae0*/  MOV R6, 0x3 ;  /* 0x0000000300067802 */ /* 0x000fe20000000f00 */
[----:B----4-:R-:W-:Y:S01]  /*caf0*/  IMAD.MOV.U32 R7, RZ, RZ, 0x181f ;  /* 0x0000181fff077424 */ /* 0x010fe200078e00ff */
[----:B------:R-:W-:-:S02]  /*cb00*/  MOV R0, 0xcb20 ;  /* 0x0000cb2000007802 */ /* 0x000fc40000000f00 */
[----:B-1-3--:R-:W-:Y:S05]  /*cb10*/  CALL.REL.NOINC `($__internal_79_$__cuda_sm70_shflsync_idx_p) ;  /* 0x000006f000007944 */ /* 0x00afea0003c00000 */
[----:B--2---:R-:W-:Y:S01]  /*cb20*/  IMAD.MOV.U32 R5, RZ, RZ, R7 ;  /* 0x000000ffff057224 */ /* 0x004fe200078e0007 */
[----:B-1----:R-:W-:Y:S01]  /*cb30*/  MOV R6, 0x3 ;  /* 0x0000000300067802 */ /* 0x002fe20000000f00 */
[----:B------:R-:W-:Y:S01]  /*cb40*/  IMAD.MOV.U32 R9, RZ, RZ, R4 ;  /* 0x000000ffff097224 */ /* 0x000fe200078e0004 */
[----:B------:R-:W-:-:S02]  /*cb50*/  MOV R7, 0x181f ;  /* 0x0000181f00077802 */ /* 0x000fc40000000f00 */
[----:B------:R-:W-:Y:S02]  /*cb60*/  MOV R0, 0xcb80 ;  /* 0x0000cb8000007802 */ /* 0x000fe40000000f00 */
[----:B------:R-:W-:Y:S05]  /*cb70*/  CALL.REL.NOINC `($__internal_79_$__cuda_sm70_shflsync_idx_p) ;  /* 0x0000069000007944 */ /* 0x000fea0003c00000 */
[----:B-12---:R-:W-:Y:S05]  /*cb80*/  BRA `(.L_x_3813) ;  /* 0xffffe49000007947 */ /* 0x006fea000383ffff */
.L_x_3769:
[----:B------:R-:W-:Y:S01]  /*cb90*/  IMAD.MOV.U32 R9, RZ, RZ, R2 ;  /* 0x000000ffff097224 */ /* 0x000fe200078e0002 */
[----:B------:R-:W-:Y:S01]  /*cba0*/  MOV R6, RZ ;  /* 0x000000ff00067202 */ /* 0x000fe20000000f00 */
[----:B---3--:R-:W-:Y:S01]  /*cbb0*/  IMAD.MOV.U32 R7, RZ, RZ, 0x1f ;  /* 0x0000001fff077424 */ /* 0x008fe200078e00ff */
[----:B------:R-:W-:Y:S02]  /*cbc0*/  MOV R0, 0xcbe0 ;  /* 0x0000cbe000007802 */ /* 0x000fe40000000f00 */
[----:B------:R-:W-:Y:S05]  /*cbd0*/  CALL.REL.NOINC `($__internal_79_$__cuda_sm70_shflsync_idx_p) ;  /* 0x0000063000007944 */ /* 0x000fea0003c00000 */
[----:B--2---:R-:W-:Y:S01]  /*cbe0*/  MOV R3, R7 ;  /* 0x0000000700037202 */ /* 0x004fe20000000f00 */
[----:B-1----:R-:W-:Y:S05]  /*cbf0*/  BRA `(.L_x_3814) ;  /* 0xffffe5d000007947 */ /* 0x002fea000383ffff */
.L_x_3770:
[----:B------:R-:W-:Y:S01]  /*cc00*/  IMAD.MOV.U32 R9, RZ, RZ, R2 ;  /* 0x000000ffff097224 */ /* 0x000fe200078e0002 */
[----:B------:R-:W-:Y:S01]  /*cc10*/  MOV R6, 0x1 ;  /* 0x0000000100067802 */ /* 0x000fe20000000f00 */
[----:B---3--:R-:W-:Y:S01]  /*cc20*/  IMAD.MOV.U32 R7, RZ, RZ, 0x1f ;  /* 0x0000001fff077424 */ /* 0x008fe200078e00ff */
[----:B------:R-:W-:Y:S02]  /*cc30*/  MOV R0, 0xcc50 ;  /* 0x0000cc5000007802 */ /* 0x000fe40000000f00 */
[----:B-12---:R-:W-:Y:S05]  /*cc40*/  CALL.REL.NOINC `($__internal_79_$__cuda_sm70_shflsync_idx_p) ;  /* 0x000005c000007944 */ /* 0x006fea0003c00000 */
[----:B--2---:R-:W-:Y:S01]  /*cc50*/  MOV R2, R7 ;  /* 0x0000000700027202 */ /* 0x004fe20000000f00 */
[----:B-1----:R-:W-:Y:S05]  /*cc60*/  BRA `(.L_x_3815) ;  /* 0xffffe58000007947 */ /* 0x002fea000383ffff */
.L_x_3771:
[----:B------:R-:W-:Y:S02]  /*cc70*/  MOV R6, 0x1 ;  /* 0x0000000100067802 */ /* 0x000fe40000000f00 */
[----:B------:R-:W-:-:S02]  /*cc80*/  MOV R0, 0xcca0 ;  /* 0x0000cca000007802 */ /* 0x000fc40000000f00 */
[----:B-12---:R-:W-:Y:S05]  /*cc90*/  CALL.REL.NOINC `($__internal_80_$__cuda_sm70_shflsync_up_p) ;  /* 0x000005c000007944 */ /* 0x006fea0003c00000 */
[----:B-12---:R-:W-:Y:S05]  /*cca0*/  BRA `(.L_x_3816) ;  /* 0xffffe66000007947 */ /* 0x006fea000383ffff */
.L_x_3772:
[----:B------:R-:W-:Y:S02]  /*ccb0*/  MOV R6, 0x2 ;  /* 0x0000000200067802 */ /* 0x000fe40000000f00 */
[----:B------:R-:W-:-:S02]  /*ccc0*/  MOV R0, 0xcce0 ;  /* 0x0000cce000007802 */ /* 0x000fc40000000f00 */
[----:B-12---:R-:W-:Y:S05]  /*ccd0*/  CALL.REL.NOINC `($__internal_80_$__cuda_sm70_shflsync_up_p) ;  /* 0x0000058000007944 */ /* 0x006fea0003c00000 */
        /* <DEDUP_REMOVED lines=23> */
.L_x_3776:
[----:B---3--:R-:W-:Y:S01]  /*ce50*/  IMAD.MOV.U32 R15, RZ, RZ, R2 ;  /* 0x000000ffff0f7224 */ /* 0x008fe200078e0002 */
[----:B------:R-:W-:-:S02]  /*ce60*/  MOV R6, 0x1 ;  /* 0x0000000100067802 */ /* 0x000fc40000000f00 */
[----:B------:R-:W-:Y:S02]  /*ce70*/  MOV R0, 0xce90 ;  /* 0x0000ce9000007802 */ /* 0x000fe40000000f00 */
[----:B------:R-:W-:Y:S05]  /*ce80*/  CALL.REL.NOINC `($__internal_80_$__cuda_sm70_shflsync_up_p) ;  /* 0x000003d000007944 */ /* 0x000fea0003c00000 */
[----:B-12---:R-:W-:Y:S05]  /*ce90*/  BRA `(.L_x_3818) ;  /* 0xffffe6c000007947 */ /* 0x006fea000383ffff */
.L_x_3777:
[----:B---3--:R-:W-:Y:S01]  /*cea0*/  IMAD.MOV.U32 R15, RZ, RZ, R2 ;  /* 0x000000ffff0f7224 */ /* 0x008fe200078e0002 */
[----:B------:R-:W-:Y:S02]  /*ceb0*/  MOV R6, 0x2 ;  /* 0x0000000200067802 */ /* 0x000fe40000000f00 */
[----:B------:R-:W-:Y:S02]  /*cec0*/  MOV R0, 0xcee0 ;  /* 0x0000cee000007802 */ /* 0x000fe40000000f00 */
[----:B------:R-:W-:Y:S05]  /*ced0*/  CALL.REL.NOINC `($__internal_80_$__cuda_sm70_shflsync_up_p) ;  /* 0x0000038000007944 */ /* 0x000fea0003c00000 */
[----:B-12---:R-:W-:Y:S01]  /*cee0*/  SEL R15, R6, RZ, P1 ;  /* 0x000000ff060f7207 */ /* 0x006fe20000800000 */
[----:B------:R-:W-:Y:S01]  /*cef0*/  IMAD.MOV.U32 R6, RZ, RZ, 0x4 ;  /* 0x00000004ff067424 */ /* 0x000fe200078e00ff */
[----:B------:R-:W-:-:S03]  /*cf00*/  MOV R0, 0xcf30 ;  /* 0x0000cf3000007802 */ /* 0x000fc60000000f00 */
[----:B------:R-:W-:Y:S02]  /*cf10*/  IMAD.IADD R15, R2, 0x1, R15 ;  /* 0x00000001020f7824 */ /* 0x000fe400078e020f */
        /* <DEDUP_REMOVED lines=19> */
.L_x_3779:
[----:B------:R-:W-:Y:S02]  /*d050*/  SEL R2, RZ, 0x1, P0 ;  /* 0x00000001ff027807 */ /* 0x000fe40000000000 */
[----:B------:R-:W-:-:S02]  /*d060*/  MOV R0, 0xd080 ;  /* 0x0000d08000007802 */ /* 0x000fc40000000f00 */
[----:B---3--:R-:W-:Y:S05]  /*d070*/  CALL.REL.NOINC `($__internal_81_$__cuda_sm70_votesync_ballot) ;  /* 0x0000023000007944 */ /* 0x008fea0003c00000 */
[----:B------:R-:W-:Y:S05]  /*d080*/  BRA `(.L_x_3820) ;  /* 0xffffe66000007947 */ /* 0x000fea000383ffff */
.L_x_3780:
[----:B------:R-:W-:Y:S01]  /*d090*/  IMAD.MOV.U32 R9, RZ, RZ, R12 ;  /* 0x000000ffff097224 */ /* 0x000fe200078e000c */
[----:B--2---:R-:W-:Y:S01]  /*d0a0*/  MOV R6, R2 ;  /* 0x0000000200067202 */ /* 0x004fe20000000f00 */
[----:B------:R-:W-:Y:S01]  /*d0b0*/  IMAD.MOV.U32 R7, RZ, RZ, 0x1f ;  /* 0x0000001fff077424 */ /* 0x000fe200078e00ff */
[----:B------:R-:W-:-:S02]  /*d0c0*/  MOV R0, 0xd0e0 ;  /* 0x0000d0e000007802 */ /* 0x000fc40000000f00 */
[----:B-1-3--:R-:W-:Y:S05]  /*d0d0*/  CALL.REL.NOINC `($__internal_79_$__cuda_sm70_shflsync_idx_p) ;  /* 0x0000013000007944 */ /* 0x00afea0003c00000 */
[----:B--2---:R-:W-:Y:S01]  /*d0e0*/  IMAD.MOV.U32 R12, RZ, RZ, R7 ;  /* 0x000000ffff0c7224 */ /* 0x004fe200078e0007 */
[----:B-1----:R-:W-:Y:S01]  /*d0f0*/  MOV R6, R2 ;  /* 0x0000000200067202 */ /* 0x002fe20000000f00 */
[----:B------:R-:W-:Y:S01]  /*d100*/  IMAD.MOV.U32 R9, RZ, RZ, R5 ;  /* 0x000000ffff097224 */ /* 0x000fe200078e0005 */
[----:B------:R-:W-:-:S02]  /*d110*/  MOV R7, 0x1f ;  /* 0x0000001f00077802 */ /* 0x000fc40000000f00 */
[----:B------:R-:W-:Y:S02]  /*d120*/  MOV R0, 0xd140 ;  /* 0x0000d14000007802 */ /* 0x000fe40000000f00 */
[----:B------:R-:W-:Y:S05]  /*d130*/  CALL.REL.NOINC `($__internal_79_$__cuda_sm70_shflsync_idx_p) ;  /* 0x000000d000007944 */ /* 0x000fea0003c00000 */
[----:B--2---:R-:W-:Y:S01]  /*d140*/  MOV R5, R7 ;  /* 0x0000000700057202 */ /* 0x004fe20000000f00 */
[----:B-1----:R-:W-:Y:S05]  /*d150*/  BRA `(.L_x_3821) ;  /* 0xffffe5d000007947 */ /* 0x002fea000383ffff */
.L_x_3783:
[----:B------:R-:W-:Y:S01]  /*d160*/  IMAD.MOV.U32 R9, RZ, RZ, R15 ;  /* 0x000000ffff097224 */ /* 0x000fe200078e000f */
[----:B------:R-:W-:Y:S02]  /*d170*/  MOV R7, 0x1f ;  /* 0x0000001f00077802 */ /* 0x000fe40000000f00 */
[----:B------:R-:W-:Y:S02]  /*d180*/  MOV R0, 0xd1a0 ;  /* 0x0000d1a000007802 */ /* 0x000fe40000000f00 */
[----:B-1234-:R-:W-:Y:S05]  /*d190*/  CALL.REL.NOINC `($__internal_79_$__cuda_sm70_shflsync_idx_p) ;  /* 0x0000007000007944 */ /* 0x01efea0003c00000 */
[----:B--2---:R-:W-:Y:S01]  /*d1a0*/  MOV R17, R7 ;  /* 0x0000000700117202 */ /* 0x004fe20000000f00 */
[----:B-1----:R-:W-:Y:S05]  /*d1b0*/  BRA `(.L_x_3782) ;  /* 0xffffe5d000007947 */ /* 0x002fea000383ffff */
        .weak           $__internal_78_$__cuda_sm70_shflsync_bfly_p
        .type           $__internal_78_$__cuda_sm70_shflsync_bfly_p,@function
        .size           $__internal_78_$__cuda_sm70_shflsync_bfly_p,($__internal_79_$__cuda_sm70_shflsync_idx_p - $__internal_78_$__cuda_sm70_shflsync_bfly_p)
$__internal_78_$__cuda_sm70_shflsync_bfly_p:
[----:B------:R-:W-:Y:S01]  /*d1c0*/  MOV R10, R2 ;  /* 0x00000002000a7202 */ /* 0x000fe20000000f00 */
[----:B------:R-:W-:Y:S04]  /*d1d0*/  WARPSYNC R0 ;  /* 0x0000000000007348 */ /* 0x000fe80003800000 */
[----:B------:R-:W-:Y:S01]  /*d1e0*/  MOV R11, 0x0 ;  /* 0x00000000000b7802 */ /* 0x000fe20000000f00 */
[----:B------:R1:W2:Y:S03]  /*d1f0*/  SHFL.BFLY PT, R6, R235, R6, R5 ;  /* 0x0c000006eb067389 */ /* 0x0002a600000e0005 */
[----:B------:R-:W-:Y:S05]  /*d200*/  RET.REL.NODEC R10 `(_ZN7cutlass13device_kernelIN5flash19enable_sm80_to_sm89INS1_16FlashAttnFwdSm80INS1_25CollectiveMainloopFwdSm80ILi8ELi2ELb0EN4cute5tupleIJNS5_1CILi128EEENS7_ILi64EEENS7_ILi192EEEEEELi192ENS_10bfloat16_tEfNS_4arch4Sm80ELb0ELb0ELb0ELb1ELb0ELb0ELb1ELb1EEENS1_21CollectiveEpilogueFwdINS6_IJS8_SA_S9_EEENS6_IJNS7_ILi1EEESI_SI_EEESC_SE_Li256ELb1ELb1ELb1ELb0EEENS1_36VarlenDynamicPersistentTileSchedulerILi128ELi64ELi256ELi256ELb1ELb1ELb0ELb0ELb1ELb1EEEEEEEEEvNT_6ParamsE) ;  /* 0xffff2df00a007950 */ /* 0x000fea0003c3ffff */
        .weak           $__internal_79_$__cuda_sm70_shflsync_idx_p
        .type           $__internal_79_$__cuda_sm70_shflsync_idx_p,@function
        .size           $__internal_79_$__cuda_sm70_shflsync_idx_p,($__internal_80_$__cuda_sm70_shflsync_up_p - $__internal_79_$__cuda_sm70_shflsync_idx_p)
$__internal_79_$__cuda_sm70_shflsync_idx_p:
[----:B------:R-:W-:Y:S01]  /*d210*/  MOV R10, R0 ;  /* 0x00000000000a7202 */ /* 0x000fe20000000f00 */
[----:B------:R-:W-:Y:S04]  /*d220*/  WARPSYNC R192 ;  /* 0x000000c000007348 */ /* 0x000fe80003800000 */
[----:B------:R-:W-:Y:S01]  /*d230*/  MOV R11, 0x0 ;  /* 0x00000000000b7802 */ /* 0x000fe20000000f00 */
[----:B------:R1:W2:Y:S03]  /*d240*/  SHFL.IDX PT, R7, R9, R6, R7 ;  /* 0x0000000609077389 */ /* 0x0002a600000e0007 */
[----:B------:R-:W-:Y:S05]  /*d250*/  RET.REL.NODEC R10 `(_ZN7cutlass13device_kernelIN5flash19enable_sm80_to_sm89INS1_16FlashAttnFwdSm80INS1_25CollectiveMainloopFwdSm80ILi8ELi2ELb0EN4cute5tupleIJNS5_1CILi128EEENS7_ILi64EEENS7_ILi192EEEEEELi192ENS_10bfloat16_tEfNS_4arch4Sm80ELb0ELb0ELb0ELb1ELb0ELb0ELb1ELb1EEENS1_21CollectiveEpilogueFwdINS6_IJS8_SA_S9_EEENS6_IJNS7_ILi1EEESI_SI_EEESC_SE_Li256ELb1ELb1ELb1ELb0EEENS1_36VarlenDynamicPersistentTileSchedulerILi128ELi64ELi256ELi256ELb1ELb1ELb0ELb0ELb1ELb1EEEEEEEEEvNT_6ParamsE) ;  /* 0xffff2da00a007950 */ /* 0x000fea0003c3ffff */
        .weak           $__internal_80_$__cuda_sm70_shflsync_up_p
        .type           $__internal_80_$__cuda_sm70_shflsync_up_p,@function
        .size           $__internal_80_$__cuda_sm70_shflsync_up_p,($__internal_81_$__cuda_sm70_votesync_ballot - $__internal_80_$__cuda_sm70_shflsync_up_p)
$__internal_80_$__cuda_sm70_shflsync_up_p:
[----:B------:R-:W-:Y:S01]  /*d260*/  MOV R8, R0 ;  /* 0x0000000000087202 */ /* 0x000fe20000000f00 */
[----:B------:R-:W-:Y:S04]  /*d270*/  WARPSYNC R193 ;  /* 0x000000c100007348 */ /* 0x000fe80003800000 */
[----:B------:R-:W-:Y:S01]  /*d280*/  MOV R9, 0x0 ;  /* 0x0000000000097802 */ /* 0x000fe20000000f00 */
[----:B------:R1:W2:Y:S03]  /*d290*/  SHFL.UP PT, R6, R15, R6, R194 ;  /* 0x040000060f067389 */ /* 0x0002a600000e00c2 */
[----:B------:R-:W-:Y:S05]  /*d2a0*/  RET.REL.NODEC R8 `(_ZN7cutlass13device_kernelIN5flash19enable_sm80_to_sm89INS1_16FlashAttnFwdSm80INS1_25CollectiveMainloopFwdSm80ILi8ELi2ELb0EN4cute5tupleIJNS5_1CILi128EEENS7_ILi64EEENS7_ILi192EEEEEELi192ENS_10bfloat16_tEfNS_4arch4Sm80ELb0ELb0ELb0ELb1ELb0ELb0ELb1ELb1EEENS1_21CollectiveEpilogueFwdINS6_IJS8_SA_S9_EEENS6_IJNS7_ILi1EEESI_SI_EEESC_SE_Li256ELb1ELb1ELb1ELb0EEENS1_36VarlenDynamicPersistentTileSchedulerILi128ELi64ELi256ELi256ELb1ELb1ELb0ELb0ELb1ELb1EEEEEEEEEvNT_6ParamsE) ;  /* 0xffff2d5008007950 */ /* 0x000fea0003c3ffff */
        .weak           $__internal_81_$__cuda_sm70_votesync_ballot
        .type           $__internal_81_$__cuda_sm70_votesync_ballot,@function
        .size           $__internal_81_$__cuda_sm70_votesync_ballot,(.L_x_5026 - $__internal_81_$__cuda_sm70_votesync_ballot)
$__internal_81_$__cuda_sm70_votesync_ballot:
[----:B------:R-:W-:Y:S01]  /*d2b0*/  ISETP.NE.U32.AND P0, PT, R2, 0x1, PT ;  /* 0x000000010200780c */ /* 0x000fe20003f05070 */
[----:B------:R-:W-:Y:S01]  /*d2c0*/  IMAD.MOV.U32 R6, RZ, RZ, R0 ;  /* 0x000000ffff067224 */ /* 0x000fe200078e0000 */
[----:B------:R-:W-:Y:S04]  /*d2d0*/  WARPSYNC R187 ;  /* 0x000000bb00007348 */ /* 0x000fe80003800000 */
[----:B------:R-:W-:-:S07]  /*d2e0*/  IMAD.MOV.U32 R7, RZ, RZ, 0x0 ;  /* 0x00000000ff077424 */ /* 0x000fce00078e00ff */
[----:B------:R-:W-:-:S04]  /*d2f0*/  VOTE.ANY R2, PT, !P0 ;  /* 0x0000000000027806 */ /* 0x000fc800040e0100 */
[----:B------:R-:W-:Y:S01]  /*d300*/  LOP3.LUT R13, R2, R187, RZ, 0xc0, !PT ;  /* 0x000000bb020d7212 */ /* 0x000fe200078ec0ff */
[----:B------:R-:W-:Y:S06]  /*d310*/  RET.REL.NODEC R6 `(_ZN7cutlass13device_kernelIN5flash19enable_sm80_to_sm89INS1_16FlashAttnFwdSm80INS1_25CollectiveMainloopFwdSm80ILi8ELi2ELb0EN4cute5tupleIJNS5_1CILi128EEENS7_ILi64EEENS7_ILi192EEEEEELi192ENS_10bfloat16_tEfNS_4arch4Sm80ELb0ELb0ELb0ELb1ELb0ELb0ELb1ELb1EEENS1_21CollectiveEpilogueFwdINS6_IJS8_SA_S9_EEENS6_IJNS7_ILi1EEESI_SI_EEESC_SE_Li256ELb1ELb1ELb1ELb0EEENS1_36VarlenDynamicPersistentTileSchedulerILi128ELi64ELi256ELi256ELb1ELb1ELb0ELb0ELb1ELb1EEEEEEEEEvNT_6ParamsE) ;  /* 0xffff2ce006007950 */ /* 0x000fec0003c3ffff */
.L_x_3822:
        /* <DEDUP_REMOVED lines=14> */
.L_x_5026:


//--------------------- .text._ZN7cutlass13device_kernelIN5flash19enable_sm80_to_sm89INS1_16FlashAttnFwdSm80INS1_25CollectiveMainloopFwdSm80ILi8ELi2ELb0EN4cute5tupleIJNS5_1CILi128EEENS7_ILi64EEENS7_ILi192EEEEEELi192ENS_10bfloat16_tEfNS_4arch4Sm80ELb0ELb0ELb0ELb1ELb0ELb1ELb1ELb1EEENS1_21CollectiveEpilogueFwdINS6_IJS8_SA_S9_EEENS6_IJNS7_ILi1EEESI_SI_EEESC_SE_Li256ELb1ELb1ELb1ELb0EEENS1_36VarlenDynamicPersistentTileSchedulerILi128ELi64ELi256ELi256ELb1ELb1ELb0ELb0ELb1ELb1EEEEEEEEEvNT_6ParamsE --------------------------
	.section	.text._ZN7cutlass13device_kernelIN5flash19enable_sm80_to_sm89INS1_16FlashAttnFwdSm80INS1_25CollectiveMainloopFwdSm80ILi8ELi2ELb0EN4cute5tupleIJNS5_1CILi128EEENS7_ILi64EEENS7_ILi192EEEEEELi192ENS_10bfloat16_tEfNS_4arch4Sm80ELb0ELb0ELb0ELb1ELb0ELb1ELb1ELb1EEENS1_21CollectiveEpilogueFwdINS6_IJS8_SA_S9_EEENS6_IJNS7_ILi1EEESI_SI_EEESC_SE_Li256ELb1ELb1ELb1ELb0EEENS1_36VarlenDynamicPersistentTileSchedulerILi128ELi64ELi256ELi256ELb1ELb1ELb0ELb0ELb1ELb1EEEEEEEEEvNT_6ParamsE,"ax",@progbits
	.sectioninfo	@"SHI_REGISTERS=249"
	.align	128
.text._ZN7cutlass13device_kernelIN5flash19enable_sm80_to_sm89INS1_16FlashAttnFwdSm80INS1_25CollectiveMainloopFwdSm80ILi8ELi2ELb0EN4cute5tupleIJNS5_1CILi128EEENS7_ILi64EEENS7_ILi192EEEEEELi192ENS_10bfloat16_tEfNS_4arch4Sm80ELb0ELb0ELb0ELb1ELb0ELb1ELb1ELb1EEENS1_21CollectiveEpilogueFwdINS6_IJS8_SA_S9_EEENS6_IJNS7_ILi1EEESI_SI_EEESC_SE_Li256ELb1ELb1ELb1ELb0EEENS1_36VarlenDynamicPersistentTileSchedulerILi128ELi64ELi256ELi256ELb1ELb1ELb0ELb0ELb1ELb1EEEEEEEEEvNT_6ParamsE:
        .type           _ZN7cutlass13device_kernelIN5flash19enable_sm80_to_sm89INS1_16FlashAttnFwdSm80INS1_25CollectiveMainloopFwdSm80ILi8ELi2ELb0EN4cute5tupleIJNS5_1CILi128EEENS7_ILi64EEENS7_ILi192EEEEEELi192ENS_10bfloat16_tEfNS_4arch4Sm80ELb0ELb0ELb0ELb1ELb0ELb1ELb1ELb1EEENS1_21CollectiveEpilogueFwdINS6_IJS8_SA_S9_EEENS6_IJNS7_ILi1EEESI_SI_EEESC_SE_Li256ELb1ELb1ELb1ELb0EEENS1_36VarlenDynamicPersistentTileSchedulerILi128ELi64ELi256ELi256ELb1ELb1ELb0ELb0ELb1ELb1EEEEEEEEEvNT_6ParamsE,@function
        .size           _ZN7cutlass13device_kernelIN5flash19enable_sm80_to_sm89INS1_16FlashAttnFwdSm80INS1_25CollectiveMainloopFwdSm80ILi8ELi2ELb0EN4cute5tupleIJNS5_1CILi128EEENS7_ILi64EEENS7_ILi192EEEEEELi192ENS_10bfloat16_tEfNS_4arch4Sm80ELb0ELb0ELb0ELb1ELb0ELb1ELb1ELb1EEENS1_21CollectiveEpilogueFwdINS6_IJS8_SA_S9_EEENS6_IJNS7_ILi1EEESI_SI_EEESC_SE_Li256ELb1ELb1ELb1ELb0EEENS1_36VarlenDynamicPersistentTileSchedulerILi128ELi64ELi256ELi256ELb1ELb1ELb0ELb0ELb1ELb1EEEEEEEEEvNT_6ParamsE,(.L_x_5031 - _ZN7cutlass13device_kernelIN5flash19enable_sm80_to_sm89INS1_16FlashAttnFwdSm80INS1_25CollectiveMainloopFwdSm80ILi8ELi2ELb0EN4cute5tupleIJNS5_1CILi128EEENS7_ILi64EEENS7_ILi192EEEEEELi192ENS_10bfloat16_tEfNS_4arch4Sm80ELb0ELb0ELb0ELb1ELb0ELb1ELb1ELb1EEENS1_21CollectiveEpilogueFwdINS6_IJS8_SA_S9_EEENS6_IJNS7_ILi1EEESI_SI_EEESC_SE_Li256ELb1ELb1ELb1ELb0EEENS1_36VarlenDynamicPersistentTileSchedulerILi128ELi64ELi256ELi256ELb1ELb1ELb0ELb0ELb1ELb1EEEEEEEEEvNT_6ParamsE)
        .other          _ZN7cutlass13device_kernelIN5flash19enable_sm80_to_sm89INS1_16FlashAttnFwdSm80INS1_25CollectiveMainloopFwdSm80ILi8ELi2ELb0EN4cute5tupleIJNS5_1CILi128EEENS7_ILi64EEENS7_ILi192EEEEEELi192ENS_10bfloat16_tEfNS_4arch4Sm80ELb0ELb0ELb0ELb1ELb0ELb1ELb1ELb1EEENS1_21CollectiveEpilogueFwdINS6_IJS8_SA_S9_EEENS6_IJNS7_ILi1EEESI_SI_EEESC_SE_Li256ELb1ELb1ELb1ELb0EEENS1_36VarlenDynamicPersistentTileSchedulerILi128ELi64ELi256ELi256ELb1ELb1ELb0ELb0ELb1ELb1EEEEEEEEEvNT_6ParamsE,@"STO_CUDA_ENTRY STV_DEFAULT"
_ZN7cutlass13device_kernelIN5flash19enable_sm80_to_sm89INS1_16FlashAttnFwdSm80INS1_25CollectiveMainloopFwdSm80ILi8ELi2ELb0EN4cute5tupleIJNS5_1CILi128EEENS7_ILi64EEENS7_ILi192EEEEEELi192ENS_10bfloat16_tEfNS_4arch4Sm80ELb0ELb0ELb0ELb1ELb0ELb1ELb1ELb1EEENS1_21CollectiveEpilogueFwdINS6_IJS8_SA_S9_EEENS6_IJNS7_ILi1EEESI_SI_EEESC_SE_Li256ELb1ELb1ELb1ELb0EEENS1_36VarlenDynamicPersistentTileSchedulerILi128ELi64ELi256ELi256ELb1ELb1ELb0ELb0ELb1ELb1EEEEEEEEEvNT_6ParamsE:
        /* <DEDUP_REMOVED lines=54> */
.L_x_3828:
        /* <DEDUP_REMOVED lines=16> */
.L_x_3989:
        /* <DEDUP_REMOVED lines=16> */
.L_x_3990:
[----:B---3--:R-:W-:-:S05]  /*0560*/  IMAD R13, R13, c[0x0][0x538], RZ ;  /* 0x00014e000d0d7a24 */ /* 0x008fca00078e02ff */
[----:B------:R-:W-:-:S04]  /*0570*/  IADD3 R2, R13, R2, RZ ;  /* 0x000000020d027210 */ /* 0x000fc80007ffe0ff */
[----:B------:R-:W-:-:S13]  /*0580*/  ISETP.GT.AND P0, PT, R2, UR4, PT ;  /* 0x0000000402007c0c */ /* 0x000fda000bf04270 */
[----:B-12---:R-:W-:Y:S05]  /*0590*/  @!P0 BRA `(.L_x_3828) ;  /* 0xfffffdc000008947 */ /* 0x006fea000383ffff */
.L_x_3824:
[----:B-1----:R-:W-:-:S05]  /*05a0*/  IADD3 R200, -R13, R2, RZ ;  /* 0x000000020dc87210 */ /* 0x002fca0007ffe1ff */
[----:B------:R-:W-:-:S05]  /*05b0*/  IMAD R0, R9, c[0x0][0x538], R200 ;  /* 0x00014e0009007a24 */ /* 0x000fca00078e02c8 */
[----:B------:R-:W-:Y:S01]  /*05c0*/  ISETP.GT.AND P0, PT, R0, UR4, PT ;  /* 0x0000000400007c0c */ /* 0x000fe2000bf04270 */
[----:B------:R-:W-:-:S12]  /*05d0*/  BRA.DIV ~URZ, `(.L_x_3829) ;  /* 0x00016df27f007947 */ /* 0x000fd8000b800000 */
[----:B------:R-:W-:-:S04]  /*05e0*/  VOTE.ANY R7, PT, !P0 ;  /* 0x0000000000077806 */ /* 0x000fc800040e0100 */
.L_x_3991:
[----:B------:R1:W2:Y:S01]  /*05f0*/  POPC R203, R7 ;  /* 0x0000000700cb7309 */ /* 0x0002a20000000000 */
[----:B------:R-:W-:Y:S05]  /*0600*/  BRA.DIV ~URZ, `(.L_x_3830) ;  /* 0x00016e027f007947 */ /* 0x000fea000b800000 */
[----:B--2---:R2:W3:Y:S01]  /*0610*/  SHFL.IDX PT, R6, R6, R203, 0x1f ;  /* 0x00001fcb06067589 */ /* 0x0044e200000e0000 */
[----:B------:R-:W-:-:S03]  /*0620*/  MOV R11, RZ ;  /* 0x000000ff000b7202 */ /* 0x000fc60000000f00 */
[----:B------:R2:W4:Y:S04]  /*0630*/  SHFL.IDX PT, R5, R5, R203, 0x1f ;  /* 0x00001fcb05057589 */ /* 0x00052800000e0000 */
.L_x_3992:
[----:B------:R-:W-:Y:S01]  /*0640*/  ISETP.NE.AND P0, PT, R7, RZ, PT ;  /* 0x000000ff0700720c */ /* 0x000fe20003f05270 */
[----:B------:R-:W-:-:S12]  /*0650*/  BSSY B0, `(.L_x_3831) ;  /* 0x0000005000007945 */ /* 0x000fd80003800000 */
[----:B------:R-:W-:Y:S05]  /*0660*/  @!P0 BRA `(.L_x_3832) ;  /* 0x0000003000008947 */ /* 0x000fea0003800000 */
[----:B------:R-:W-:Y:S01]  /*0670*/  IADD3 R12, R203, -0x1, RZ ;  /* 0xffffffffcb0c7810 */ /* 0x000fe20007ffe0ff */
[----:B------:R-:W-:Y:S05]  /*0680*/  BRA.DIV ~URZ, `(.L_x_3833) ;  /* 0x00016e627f007947 */ /* 0x000fea000b800000 */
[----:B------:R1:W2:Y:S02]  /*0690*/  SHFL.IDX PT, R11, R9, R12, 0x1f ;  /* 0x00001f0c090b7589 */ /* 0x0002a400000e0000 */
.L_x_3832:
[----:B------:R-:W-:Y:S05]  /*06a0*/  BSYNC B0 ;  /* 0x0000000000007941 */ /* 0x000fea0003800000 */
.L_x_3831:
[----:B---3--:R-:W-:Y:S01]  /*06b0*/  IABS R0, R6 ;  /* 0x0000000600007213 */ /* 0x008fe20000000000 */
[----:B--2---:R-:W-:Y:S01]  /*06c0*/  IMAD R200, R11, c[0x0][0x538], R200 ;  /* 0x00014e000bc87a24 */ /* 0x004fe200078e02c8 */
[----:B----4-:R-:W-:Y:S02]  /*06d0*/  IABS R10, R5 ;  /* 0x00000005000a7213 */ /* 0x010fe40000000000 */
[----:B-1----:R-:W1:Y:S01]  /*06e0*/  I2F.RP R7, R0 ;  /* 0x0000000000077306 */ /* 0x002e620000209400 */
[----:B------:R-:W-:Y:S02]  /*06f0*/  IADD3 R203, R203, R4, RZ ;  /* 0x00000004cbcb7210 */ /* 0x000fe40007ffe0ff */
[----:B------:R-:W-:-:S05]  /*0700*/  IADD3 R201, -R200, UR4, RZ ;  /* 0x00000004c8c97c10 */ /* 0x000fca000fffe1ff */
[----:B------:R-:W2:Y:S08]  /*0710*/  I2F.RP R12, R10 ;  /* 0x0000000a000c7306 */ /* 0x000eb00000209400 */
[----:B-1----:R-:W1:Y:S08]  /*0720*/  MUFU.RCP R8, R7 ;  /* 0x0000000700087308 */ /* 0x002e700000001000 */
[----:B--2---:R-:W2:Y:S01]  /*0730*/  MUFU.RCP R12, R12 ;  /* 0x0000000c000c7308 */ /* 0x004ea20000001000 */
[----:B-1----:R-:W-:-:S02]  /*0740*/  IADD3 R8, R8, 0xffffffe, RZ ;  /* 0x0ffffffe08087810 */ /* 0x002fc40007ffe0ff */
[----:B------:R-:W-:-:S05]  /*0750*/  IABS R7, R201 ;  /* 0x000000c900077213 */ /* 0x000fca0000000000 */
        /* <DEDUP_REMOVED lines=10> */
[----:B------:R-:W-:-:S06]  /*0800*/  IMAD.HI.U32 R11, R9, R11, R8 ;  /* 0x0000000b090b7227 */ /* 0x000fcc00078e0008 */
        /* <DEDUP_REMOVED lines=20> */
[----:B------:R-:W-:Y:S01]  /*0950*/  IMAD R9, R7, R0, R2 ;  /* 0x0000000007097224 */ /* 0x000fe200078e0202 */
[----:B------:R-:W-:Y:S01]  /*0960*/  LOP3.LUT R0, R8, R5, RZ, 0x3c, !PT ;  /* 0x0000000508007212 */ /* 0x000fe200078e3cff */
[----:B------:R-:W-:-:S03]  /*0970*/  IMAD.IADD R201, R201, 0x1, -R6 ;  /* 0x00000001c9c97824 */ /* 0x000fc600078e0a06 */
        /* <DEDUP_REMOVED lines=9> */
[----:B------:R-:W-:-:S04]  /*0a10*/  IMAD.MOV R0, RZ, RZ, -R7 ;  /* 0x000000ffff007224 */ /* 0x000fc800078e0a07 */
[C---:B------:R-:W-:Y:S02]  /*0a20*/  IMAD R0, R5.reuse, R0, R8 ;  /* 0x0000000005007224 */ /* 0x040fe400078e0208 */
[----:B------:R-:W-:-:S04]  /*0a30*/  IMAD R5, R5, 0x1000000, R7 ;  /* 0x0100000005057824 */ /* 0x000fc800078e0207 */
[----:B------:R-:W-:Y:S01]  /*0a40*/  IMAD R202, R0, 0x10000, R5 ;  /* 0x0001000000ca7824 */ /* 0x000fe200078e0205 */
[----:B------:R-:W-:Y:S05]  /*0a50*/  BRA `(.L_x_3834) ;  /* 0x0000004000007947 */ /* 0x000fea0003800000 */
.L_x_3825:
[----:B-1----:R-:W-:Y:S01]  /*0a60*/  IMAD.MOV.U32 R201, RZ, RZ, RZ ;  /* 0x000000ffffc97224 */ /* 0x002fe200078e00ff */
[----:B------:R-:W-:Y:S01]  /*0a70*/  MOV R202, RZ ;  /* 0x000000ff00ca7202 */ /* 0x000fe20000000f00 */
[----:B------:R-:W-:Y:S01]  /*0a80*/  IMAD.U32 R200, RZ, RZ, UR4 ;  /* 0x00000004ffc87e24 */ /* 0x000fe2000f8e00ff */
[----:B------:R-:W-:Y:S02]  /*0a90*/  MOV R203, c[0x0][0x53c] ;  /* 0x00014f0000cb7a02 */ /* 0x000fe40000000f00 */
.L_x_3834:
[----:B------:R-:W-:Y:S01]  /*0aa0*/  ISETP.NE.AND P0, PT, R3, RZ, PT ;  /* 0x000000ff0300720c */ /* 0x000fe20003f05270 */
[----:B------:R-:W-:-:S12]  /*0ab0*/  WARPSYNC 0xffffffff ;  /* 0xffffffff00007948 */ /* 0x000fd80003800000 */
[----:B------:R1:W-:Y:S04]  /*0ac0*/  @!P0 STS.128 [0x24100], R200 ;  /* 0x024100c8ff008388 */ /* 0x0003e80000000c00 */
[----:B------:R-:W-:Y:S06]  /*0ad0*/  BAR.ARV 0x5, 0x100 ;  /* 0x0144000000007b1d */ /* 0x000fec0000002000 */
.L_x_3823:
[----:B-1----:R-:W-:-:S13]  /*0ae0*/  ISETP.GE.AND P0, PT, R203, c[0x0][0x53c], PT ;  /* 0x00014f00cb007a0c */ /* 0x002fda0003f06270 */
[----:B------:R-:W-:Y:S05]  /*0af0*/  @P0 EXIT ;  /* 0x000000000000094d */ /* 0x000fea0003800000 */
[----:B------:R-:W-:-:S04]  /*0b00*/  SHF.R.S32.HI R5, RZ, 0x1f, R146 ;  /* 0x0000001fff057819 */ /* 0x000fc80000011492 */
[CC--:B------:R-:W-:Y:S02]  /*0b10*/  LEA.HI R2, R5.reuse, R146.reuse, RZ, 0x4 ;  /* 0x0000009205027211 */ /* 0x0c0fe400078f20ff */
[----:B------:R-:W-:Y:S02]  /*0b20*/  LEA.HI R8, R5, R146, RZ, 0x3 ;  /* 0x0000009205087211 */ /* 0x000fe400078f18ff */
[----:B------:R-:W-:Y:S02]  /*0b30*/  LOP3.LUT R9, R2, 0xfffffff0, RZ, 0xc0, !PT ;  /* 0xfffffff002097812 */ /* 0x000fe400078ec0ff */
[----:B------:R-:W-:Y:S02]  /*0b40*/  SHF.R.S32.HI R7, RZ, 0x4, R2 ;  /* 0x00000004ff077819 */ /* 0x000fe40000011402 */
[----:B------:R-:W-:Y:S01]  /*0b50*/  LOP3.LUT R3, R8, 0xfffffff8, RZ, 0xc0, !PT ;  /* 0xfffffff808037812 */ /* 0x000fe200078ec0ff */
[----:B------:R-:W-:Y:S01]  /*0b60*/  IMAD.IADD R9, R146, 0x1, -R9 ;  /* 0x0000000192097824 */ /* 0x000fe200078e0a09 */
[----:B------:R-:W-:-:S02]  /*0b70*/  LEA.HI R2, R2, R7, RZ, 0x1 ;  /* 0x0000000702027211 */ /* 0x000fc400078f08ff */
[-C--:B------:R-:W-:Y:S01]  /*0b80*/  LEA.HI R10, R5, R146.reuse, RZ, 0x6 ;  /* 0x00000092050a7211 */ /* 0x080fe200078f30ff */
[----:B------:R-:W-:Y:S01]  /*0b90*/  IMAD.IADD R193, R146, 0x1, -R3 ;  /* 0x0000000192c17824 */ /* 0x000fe200078e0a03 */
[----:B------:R-:W-:Y:S02]  /*0ba0*/  SHF.R.S32.HI R4, RZ, 0x1f, R9 ;  /* 0x0000001fff047819 */ /* 0x000fe40000011409 */
[----:B------:R-:W-:Y:S01]  /*0bb0*/  LOP3.LUT R2, R2, 0xfffffffe, RZ, 0xc0, !PT ;  /* 0xfffffffe02027812 */ /* 0x000fe200078ec0ff */
[----:B------:R-:W-:Y:S01]  /*0bc0*/  IMAD.SHL.U32 R10, R10, 0x8, RZ ;  /* 0x000000080a0a7824 */ /* 0x000fe200078e00ff */
[----:B------:R-:W-:Y:S01]  /*0bd0*/  LEA.HI R4, R4, R9, RZ, 0x3 ;  /* 0x0000000904047211 */ /* 0x000fe200078f18ff */
[----:B------:R-:W-:Y:S01]  /*0be0*/  IMAD.SHL.U32 R208, R193, 0x8, RZ ;  /* 0x00000008c1d07824 */ /* 0x000fe200078e00ff */
[----:B------:R-:W-:Y:S01]  /*0bf0*/  LEA.HI R140, R5, R146, RZ, 0x5 ;  /* 0x00000092058c7211 */ /* 0x000fe200078f28ff */
[----:B------:R-:W-:Y:S01]  /*0c00*/  IMAD.IADD R2, R7, 0x1, -R2 ;  /* 0x0000000107027824 */ /* 0x000fe200078e0a02 */
[----:B------:R-:W-:-:S02]  /*0c10*/  SHF.R.S32.HI R7, RZ, 0x3, R8 ;  /* 0x00000003ff077819 */ /* 0x000fc40000011408 */
[----:B------:R-:W-:Y:S01]  /*0c20*/  LOP3.LUT R6, R4, 0xfffffff8, RZ, 0xc0, !PT ;  /* 0xfffffff804067812 */ /* 0x000fe200078ec0ff */
[----:B------:R-:W-:Y:S01]  /*0c30*/  IMAD.SHL.U32 R0, R2, 0x8, RZ ;  /* 0x0000000802007824 */ /* 0x000fe200078e00ff */
[----:B------:R-:W-:Y:S01]  /*0c40*/  LEA.HI R5, R5, R146, RZ, 0x2 ;  /* 0x0000009205057211 */ /* 0x000fe200078f10ff */
[----:B------:R-:W-:Y:S01]  /*0c50*/  IMAD.SHL.U32 R7, R7, 0x40, RZ ;  /* 0x0000004007077824 */ /* 0x000fe200078e00ff */
[----:B------:R-:W-:Y:S01]  /*0c60*/  LOP3.LUT R10, R10, 0x7ffffe00, RZ, 0xc0, !PT ;  /* 0x7ffffe000a0a7812 */ /* 0x000fe200078ec0ff */
[----:B------:R-:W-:Y:S01]  /*0c70*/  IMAD.IADD R6, R9, 0x1, -R6 ;  /* 0x0000000109067824 */ /* 0x000fe200078e0a06 */
[--C-:B------:R-:W-:Y:S01]  /*0c80*/  SHF.R.S32.HI R213, RZ, 0x2, R5.reuse ;  /* 0x00000002ffd57819 */ /* 0x100fe20000011405 */
[----:B------:R-:W-:Y:S01]  /*0c90*/  IMAD.SHL.U32 R9, R193, 0x40, RZ ;  /* 0x00000040c1097824 */ /* 0x000fe200078e00ff */
[----:B------:R-:W-:Y:S01]  /*0ca0*/  LOP3.LUT R7, R7, 0x1c0, RZ, 0xc0, !PT ;  /* 0x000001c007077812 */ /* 0x000fe200078ec0ff */
[----:B------:R-:W-:Y:S01]  /*0cb0*/  IMAD.SHL.U32 R3, R6, 0x40, RZ ;  /* 0x0000004006037824 */ /* 0x000fe200078e00ff */
[----:B------:R-:W-:-:S02]  /*0cc0*/  SHF.R.S32.HI R212, RZ, 0x1f, R5 ;  /* 0x0000001fffd47819 */ /* 0x000fc40000011405 */
[----:B------:R-:W-:Y:S02]  /*0cd0*/  SHF.R.U32.HI R139, RZ, 0x3, R7 ;  /* 0x00000003ff8b7819 */ /* 0x000fe40000011607 */
[----:B------:R-:W-:Y:S02]  /*0ce0*/  LOP3.LUT R3, R3, 0x1c0, RZ, 0xc0, !PT ;  /* 0x000001c003037812 */ /* 0x000fe400078ec0ff */
[----:B------:R-:W-:Y:S02]  /*0cf0*/  LOP3.LUT R7, R7, 0x38, R208, 0xf8, !PT ;  /* 0x0000003807077812 */ /* 0x000fe400078ef8d0 */
[----:B------:R-:W-:Y:S02]  /*0d00*/  LOP3.LUT R0, R3, 0x8, R0, 0xf8, !PT ;  /* 0x0000000803007812 */ /* 0x000fe400078ef800 */
[----:B------:R-:W-:Y:S01]  /*0d10*/  LOP3.LUT R139, R10, R7, R139, 0xf6, !PT ;  /* 0x000000070a8b7212 */ /* 0x000fe200078ef68b */
[----:B------:R-:W-:Y:S01]  /*0d20*/  IMAD.SHL.U32 R7, R4, 0x40, RZ ;  /* 0x0000004004077824 */ /* 0x000fe200078e00ff */
[----:B------:R-:W-:Y:S01]  /*0d30*/  SHF.R.U32.HI R3, RZ, 0x3, R3 ;  /* 0x00000003ff037819 */ /* 0x000fe20000011603 */
[----:B------:R-:W-:Y:S01]  /*0d40*/  IMAD.MOV.U32 R4, RZ, RZ, 0x20 ;  /* 0x00000020ff047424 */ /* 0x000fe200078e00ff */
[----:B------:R-:W-:Y:S01]  /*0d50*/  SHF.R.S32.HI R140, RZ, 0x5, R140 ;  /* 0x00000005ff8c7819 */ /* 0x000fe2000001148c */
[----:B------:R-:W-:Y:S01]  /*0d60*/  IMAD.SHL.U32 R139, R139, 0x2, RZ ;  /* 0x000000028b8b7824 */ /* 0x000fe200078e00ff */
[----:B------:R-:W-:-:S02]  /*0d70*/  LEA.HI R212, R212, R213, RZ, 0x3 ;  /* 0x000000d5d4d47211 */ /* 0x000fc400078f18ff */
[----:B------:R-:W-:Y:S01]  /*0d80*/  LOP3.LUT R0, R0, R3, RZ, 0x3c, !PT ;  /* 0x0000000300007212 */ /* 0x000fe200078e3cff */
[C---:B------:R-:W-:Y:S01]  /*0d90*/  IMAD.SHL.U32 R3, R140.reuse, 0x400, RZ ;  /* 0x000004008c037824 */ /* 0x040fe200078e00ff */
[----:B------:R-:W-:Y:S01]  /*0da0*/  LOP3.LUT R9, R9, 0x1c0, RZ, 0xc0, !PT ;  /* 0x000001c009097812 */ /* 0x000fe200078ec0ff */
[----:B------:R-:W-:Y:S01]  /*0db0*/  IMAD.SHL.U32 R140, R140, 0x200, RZ ;  /* 0x000002008c8c7824 */ /* 0x000fe200078e00ff */
[----:B------:R-:W-:Y:S02]  /*0dc0*/  LOP3.LUT R7, R7, 0xfffffe00, RZ, 0xc0, !PT ;  /* 0xfffffe0007077812 */ /* 0x000fe400078ec0ff */
[----:B------:R-:W-:Y:S02]  /*0dd0*/  LOP3.LUT R212, R212, 0xfffffff8, RZ, 0xc0, !PT ;  /* 0xfffffff8d4d47812 */ /* 0x000fe400078ec0ff */
[----:B------:R-:W-:Y:S02]  /*0de0*/  LOP3.LUT R5, R5, 0xfffffffc, RZ, 0xc0, !PT ;  /* 0xfffffffc05057812 */ /* 0x000fe400078ec0ff */
[----:B------:R-:W-:Y:S01]  /*0df0*/  LOP3.LUT R8, R9, 0x8, R8, 0xf8, !PT ;  /* 0x0000000809087812 */ /* 0x000fe200078ef808 */
[----:B------:R-:W-:Y:S01]  /*0e00*/  IMAD.IADD R212, R213, 0x1, -R212 ;  /* 0x00000001d5d47824 */ /* 0x000fe200078e0ad4 */
[----:B------:R-:W-:Y:S01]  /*0e10*/  SHF.R.U32.HI R9, RZ, 0x3, R9 ;  /* 0x00000003ff097819 */ /* 0x000fe20000011609 */
[----:B------:R-:W-:Y:S01]  /*0e20*/  IMAD.IADD R210, R146, 0x1, -R5 ;  /* 0x0000000192d27824 */ /* 0x000fe200078e0a05 */
[----:B------:R-:W-:Y:S01]  /*0e30*/  R2P PR, R6, 0x6 ;  /* 0x0000000606007804 */ /* 0x000fe20000000000 */
[----:B------:R-:W-:Y:S01]  /*0e40*/  IMAD.MOV.U32 R5, RZ, RZ, 0x40 ;  /* 0x00000040ff057424 */ /* 0x000fe200078e00ff */
[-C--:B------:R-:W-:Y:S01]  /*0e50*/  IADD3 R3, R0, R7.reuse, R3 ;  /* 0x0000000700037210 */ /* 0x080fe20007ffe003 */
[----:B------:R-:W-:Y:S01]  /*0e60*/  IMAD.SHL.U32 R211, R212, 0x40, RZ ;  /* 0x00000040d4d37824 */ /* 0x000fe200078e00ff */
[----:B------:R-:W-:Y:S01]  /*0e70*/  LOP3.LUT R0, R0, R7, RZ, 0xfc, !PT ;  /* 0x0000000700007212 */ /* 0x000fe200078efcff */
[----:B------:R-:W-:Y:S01]  /*0e80*/  IMAD.SHL.U32 R144, R210, 0x8, RZ ;  /* 0x00000008d2907824 */ /* 0x000fe200078e00ff */
[----:B------:R-:W-:Y:S01]  /*0e90*/  LOP3.LUT R9, R8, R9, RZ, 0x3c, !PT ;  /* 0x0000000908097212 */ /* 0x000fe200078e3cff */
[----:B------:R-:W-:Y:S01]  /*0ea0*/  IMAD.SHL.U32 R142, R210, 0x4, RZ ;  /* 0x00000004d28e7824 */ /* 0x000fe200078e00ff */
[----:B------:R-:W-:-:S02]  /*0eb0*/  SEL R191, R4, 0xffffffe0, !P1 ;  /* 0xffffffe004bf7807 */ /* 0x000fc40004800000 */
[----:B------:R-:W-:Y:S01]  /*0ec0*/  LEA R194, R3, 0x18100, 0x1 ;  /* 0x0001810003c27811 */ /* 0x000fe200078e08ff */
[----:B------:R-:W-:Y:S01]  /*0ed0*/  IMAD R2, R2, 0x200, R9 ;  /* 0x0000020002027824 */ /* 0x000fe200078e0209 */
[----:B------:R-:W-:Y:S02]  /*0ee0*/  LEA R188, R0, 0x100, 0x1 ;  /* 0x0000010000bc7811 */ /* 0x000fe400078e08ff */
[----:B------:R-:W-:Y:S01]  /*0ef0*/  SEL R3, R5, 0xffffffc0, !P2 ;  /* 0xffffffc005037807 */ /* 0x000fe20005000000 */
[----:B------:R-:W-:Y:S01]  /*0f00*/  IMAD.IADD R0, R194, 0x1, R191 ;  /* 0x00000001c2007824 */ /* 0x000fe200078e02bf */
[----:B------:R-:W-:Y:S01]  /*0f10*/  LOP3.LUT R211, R211, 0x1c0, RZ, 0xc0, !PT ;  /* 0x000001c0d3d37812 */ /* 0x000fe200078ec0ff */
[----:B------:R-:W-:Y:S01]  /*0f20*/  IMAD.IADD R214, R191, 0x1, R188 ;  /* 0x00000001bfd67824 */ /* 0x000fe200078e02bc */
[----:B------:R-:W-:Y:S01]  /*0f30*/  IADD3 R209, R208, 0x40, RZ ;  /* 0x00000040d0d17810 */ /* 0x000fe20007ffe0ff */
[--C-:B------:R-:W-:Y:S01]  /*0f40*/  IMAD.IADD R190, R194, 0x1, R3.reuse ;  /* 0x00000001c2be7824 */ /* 0x100fe200078e0203 */
[----:B------:R-:W-:Y:S01]  /*0f50*/  IADD3 R208, R208, 0x80, RZ ;  /* 0x00000080d0d07810 */ /* 0x000fe20007ffe0ff */
[----:B------:R-:W-:Y:S01]  /*0f60*/  IMAD.IADD R189, R0, 0x1, R3 ;  /* 0x0000000100bd7824 */ /* 0x000fe200078e0203 */
[----:B------:R-:W-:Y:S01]  /*0f70*/  SHF.R.S32.HI R145, RZ, 0x1f, R144 ;  /* 0x0000001fff917819 */ /* 0x000fe20000011490 */
[C---:B------:R-:W-:Y:S01]  /*0f80*/  IMAD.IADD R214, R3.reuse, 0x1, R214 ;  /* 0x0000000103d67824 */ /* 0x040fe200078e02d6 */
[C---:B------:R-:W-:Y:S01]  /*0f90*/  IADD3 R138, R142.reuse, 0x10, RZ ;  /* 0x000000108e8a7810 */ /* 0x040fe20007ffe0ff */
[----:B------:R-:W-:Y:S01]  /*0fa0*/  IMAD.IADD R147, R3, 0x1, R188 ;  /* 0x0000000103937824 */ /* 0x000fe200078e02bc */
[----:B------:R-:W-:-:S02]  /*0fb0*/  IADD3 R137, R142, 0x30, RZ ;  /* 0x000000308e897810 */ /* 0x000fc40007ffe0ff */
[----:B------:R-:W-:Y:S02]  /*0fc0*/  IADD3 R136, R142, 0x50, RZ ;  /* 0x000000508e887810 */ /* 0x000fe40007ffe0ff */
[----:B------:R-:W-:Y:S02]  /*0fd0*/  SHF.R.U32.HI R141, RZ, 0x3, R211 ;  /* 0x00000003ff8d7819 */ /* 0x000fe400000116d3 */
[C---:B------:R-:W-:Y:S02]  /*0fe0*/  IADD3 R10, R139.reuse, 0x100, RZ ;  /* 0x000001008b0a7810 */ /* 0x040fe40007ffe0ff */
[----:B------:R-:W-:Y:S02]  /*0ff0*/  IADD3 R11, R139, 0xc100, RZ ;  /* 0x0000c1008b0b7810 */ /* 0x000fe40007ffe0ff */
[----:B------:R-:W-:Y:S02]  /*1000*/  LEA R192, R2, 0xc100, 0x1 ;  /* 0x0000c10002c07811 */ /* 0x000fe400078e08ff */
.L_x_3988:
[----:B------:R-:W-:-:S04]  /*1010*/  IMAD.MOV.U32 R6, RZ, RZ, 0x4 ;  /* 0x00000004ff067424 */ /* 0x000fc800078e00ff */
[----:B------:R-:W-:-:S05]  /*1020*/  IMAD.WIDE R8, R203, R6, c[0x0][0x588] ;  /* 0x00016200cb087625 */ /* 0x000fca00078e0206 */
        /* <DEDUP_REMOVED lines=40> */
.L_x_3835:
[----:B------:R-:W-:-:S04]  /*12b0*/  ISETP.NE.U32.AND P0, PT, RZ, c[0x0][0x368], PT ;  /* 0x0000da00ff007a0c */ /* 0x000fc80003f05070 */
[----:B------:R-:W-:-:S13]  /*12c0*/  ISETP.NE.AND.EX P0, PT, RZ, c[0x0][0x36c], PT, P0 ;  /* 0x0000db00ff007a0c */ /* 0x000fda0003f05300 */
[----:B------:R-:W-:Y:S05]  /*12d0*/  @!P0 BRA `(.L_x_3836) ;  /* 0x0000004000008947 */ /* 0x000fea0003800000 */
[----:B---3--:R-:W-:-:S04]  /*12e0*/  LEA R12, P0, R215, c[0x0][0x368], 0x2 ;  /* 0x0000da00d70c7a11 */ /* 0x008fc800078010ff */
[----:B------:R-:W-:-:S05]  /*12f0*/  LEA.HI.X R13, R215, c[0x0][0x36c], R88, 0x2, P0 ;  /* 0x0000db00d70d7a11 */ /* 0x000fca00000f1458 */
[----:B------:R1:W5:Y:S01]  /*1300*/  LDG.E R3, [R12.64] ;  /* 0x000000080c037981 */ /* 0x000362000c1e1900 */
[----:B------:R-:W-:Y:S05]  /*1310*/  BRA `(.L_x_3837) ;  /* 0x0000005000007947 */ /* 0x000fea0003800000 */
.L_x_3836:
[----:B------:R-:W-:Y:S01]  /*1320*/  MOV R3, c[0x0][0x1d0] ;  /* 0x0000740000037a02 */ /* 0x000fe20000000f00 */
[----:B------:R-:W-:Y:S05]  /*1330*/  @!P6 BRA `(.L_x_3837) ;  /* 0x000000300000e947 */ /* 0x000fea0003800000 */
[----:B------:R-:W2:Y:S04]  /*1340*/  LDG.E R3, [R12.64] ;  /* 0x000000080c037981 */ /* 0x000ea8000c1e1900 */
[----:B------:R-:W2:Y:S02]  /*1350*/  LDG.E R0, [R12.64+0x4] ;  /* 0x000004080c007981 */ /* 0x000ea4000c1e1900 */
[----:B--2---:R-:W-:Y:S02]  /*1360*/  IADD3 R3, -R3, R0, RZ ;  /* 0x0000000003037210 */ /* 0x004fe40007ffe1ff */
.L_x_3837:
[----:B------:R-:W2:Y:S04]  /*1370*/  @P5 LDG.E R0, [R8.64] ;  /* 0x0000000808005981 */ /* 0x000ea8000c1e1900 */
[----:B------:R-:W2:Y:S01]  /*1380*/  @P5 LDG.E R5, [R8.64+0x4] ;  /* 0x0000040808055981 */ /* 0x000ea2000c1e1900 */
        /* <DEDUP_REMOVED lines=13> */
[----:B------:R-:W-:Y:S01]  /*1460*/  IMAD.MOV.U32 R7, RZ, RZ, RZ ;  /* 0x000000ffff077224 */ /* 0x000fe200078e00ff */
[----:B------:R-:W-:Y:S02]  /*1470*/  LOP3.LUT R218, R218, 0xff, RZ, 0xc0, !PT ;  /* 0x000000ffdada7812 */ /* 0x000fe400078ec0ff */
[----:B------:R-:W-:-:S04]  /*1480*/  ISETP.NE.AND P1, PT, R202, RZ, PT ;  /* 0x000000ffca00720c */ /* 0x000fc80003f25270 */
[----:B------:R-:W-:Y:S01]  /*1490*/  SEL R94, R202, c[0x0][0x338], P1 ;  /* 0x0000ce00ca5e7a07 */ /* 0x000fe20000800000 */
[----:B--2---:R-:W-:Y:S02]  /*14a0*/  @P5 IMAD.IADD R90, R5, 0x1, -R0 ;  /* 0x00000001055a5824 */ /* 0x004fe400078e0a00 */
        /* <DEDUP_REMOVED lines=34> */
.L_x_3839:
[----:B-1----:R-:W-:Y:S05]  /*16d0*/  BSYNC B0 ;  /* 0x0000000000007941 */ /* 0x002fea0003800000 */
.L_x_3838:
        /* <DEDUP_REMOVED lines=31> */
[C---:B------:R-:W-:Y:S02]  /*18d0*/  IADD3 R13, P0, R7.reuse, R2, RZ ;  /* 0x00000002070d7210 */ /* 0x040fe40007f1e0ff */
        /* <DEDUP_REMOVED lines=49> */
[C---:B------:R-:W-:Y:S01]  /*1bf0*/  @P1 LEA R22, P0, R7.reuse, c[0x0][0x220], 0x1 ;  /* 0x0000880007161a11 */ /* 0x040fe200078008ff */
        /* <DEDUP_REMOVED lines=43> */
[----:B------:R-:W-:Y:S01]  /*1eb0*/  IMAD.MOV.U32 R8, RZ, RZ, R160 ;  /* 0x000000ffff087224 */ /* 0x000fe200078e00a0 */
[----:B------:R-:W-:Y:S01]  /*1ec0*/  LOP3.LUT R216, R216, 0xfffffffd, RZ, 0xc0, !PT ;  /* 0xfffffffdd8d87812 */ /* 0x000fe200078ec0ff */
[----:B------:R-:W-:Y:S01]  /*1ed0*/  IMAD.MOV.U32 R9, RZ, RZ, R95 ;  /* 0x000000ffff097224 */ /* 0x000fe200078e005f */
[----:B------:R-:W-:Y:S01]  /*1ee0*/  ULDC.U8 UR4, c[0x0][0x298] ;  /* 0x0000a60000047ab9 */ /* 0x000fe20000000000 */
[-C--:B------:R-:W-:Y:S02]  /*1ef0*/  IMAD R2, R0, R101.reuse, R2 ;  /* 0x0000006500027224 */ /* 0x080fe400078e0202 */
[----:B------:R-:W-:-:S03]  /*1f00*/  IMAD.WIDE.U32 R8, R15, R101, R8 ;  /* 0x000000650f087225 */ /* 0x000fc600078e0008 */
[----:B------:R-:W-:Y:S01]  /*1f10*/  @P0 IADD3 R13, R5, -0x2, RZ ;  /* 0xfffffffe050d0810 */ /* 0x000fe20007ffe0ff */
[----:B------:R-:W-:Y:S01]  /*1f20*/  IMAD.IADD R2, R9, 0x1, R2 ;  /* 0x0000000109027824 */ /* 0x000fe200078e0202 */
[----:B------:R-:W-:Y:S01]  /*1f30*/  @P2 LEA R18, P6, R8, c[0x0][0x250], 0x1 ;  /* 0x0000940008122a11 */ /* 0x000fe200078c08ff */
[----:B------:R-:W-:Y:S01]  /*1f40*/  IMAD R172, R7, c[0x0][0x290], RZ ;  /* 0x0000a40007ac7a24 */ /* 0x000fe200078e02ff */
        /* <DEDUP_REMOVED lines=24> */
[C---:B------:R-:W-:Y:S01]  /*20d0*/  IMAD R170, R213.reuse, c[0x0][0x284], R170 ;  /* 0x0000a100d5aa7a24 */ /* 0x040fe200078e02aa */
[----:B------:R-:W-:Y:S01]  /*20e0*/  @P0 LEA.HI.X R21, R16, c[0x0][0x224], R0, 0x1, P6 ;  /* 0x0000890010150a11 */ /* 0x000fe200030f0c00 */
[----:B------:R-:W-:Y:S01]  /*20f0*/  IMAD R127, R156, c[0x0][0x21c], R127 ;  /* 0x000087009c7f7a24 */ /* 0x000fe200078e027f */
[----:B------:R-:W-:Y:S01]  /*2100*/  SEL R2, RZ, c[0x0][0x27c], !P2 ;  /* 0x00009f00ff027a07 */ /* 0x000fe20005000000 */
[----:B------:R-:W-:Y:S01]  /*2110*/  IMAD.WIDE.U32 R174, R213, c[0x0][0x280], R144 ;  /* 0x0000a000d5ae7a25 */ /* 0x000fe200078e0090 */
[-C--:B------:R-:W-:Y:S01]  /*2120*/  SEL R0, R8, R17.reuse, !P2 ;  /* 0x0000001108007207 */ /* 0x080fe20005000000 */
[----:B------:R2:W-:Y:S01]  /*2130*/  @P1 LDGSTS.E.BYPASS.LTC128B.128 [R139+0x1100], [R22.64], !P5 ;  /* 0x01100000168b1fae */ /* 0x0005e2000e901d48 */
[----:B------:R-:W-:Y:S01]  /*2140*/  ISETP.GE.AND P2, PT, R144, c[0x0][0x27c], PT ;  /* 0x00009f0090007a0c */ /* 0x000fe20003f46270 */
[----:B------:R-:W-:Y:S01]  /*2150*/  IMAD.IADD R2, R13, 0x1, R2 ;  /* 0x000000010d027824 */ /* 0x000fe200078e0202 */
[----:B------:R-:W-:Y:S01]  /*2160*/  ISETP.GE.AND P6, PT, R14, c[0x0][0x27c], PT ;  /* 0x00009f000e007a0c */ /* 0x000fe20003fc6270 */
[C---:B------:R-:W-:Y:S01]  /*2170*/  IMAD R172, R213.reuse, c[0x0][0x294], R172 ;  /* 0x0000a500d5ac7a24 */ /* 0x040fe200078e02ac */
[CC--:B------:R-:W-:Y:S01]  /*2180*/  SEL R4, R8.reuse, R17.reuse, !P2 ;  /* 0x0000001108047207 */ /* 0x0c0fe20005000000 */
[C---:B------:R-:W-:Y:S01]  /*2190*/  IMAD.WIDE.U32 R176, R213.reuse, c[0x0][0x290], R144 ;  /* 0x0000a400d5b07a25 */ /* 0x040fe200078e0090 */
[----:B------:R-:W-:Y:S01]  /*21a0*/  SEL R17, R8, R17, !P6 ;  /* 0x0000001108117207 */ /* 0x000fe20007000000 */
[----:B------:R2:W-:Y:S01]  /*21b0*/  @P1 LDGSTS.E.BYPASS.LTC128B.128 [R139+0x3100], [R22.64+0x80], !P4 ;  /* 0x03100080168b1fae */ /* 0x0005e2000e101d48 */
[----:B------:R-:W-:Y:S01]  /*21c0*/  SEL R5, RZ, c[0x0][0x27c], !P2 ;  /* 0x00009f00ff057a07 */ /* 0x000fe20005000000 */
[----:B------:R-:W-:-:S02]  /*21d0*/  IMAD.WIDE.U32 R8, R213, c[0x0][0x280], R142 ;  /* 0x0000a000d5087a25 */ /* 0x000fc400078e008e */
[----:B------:R2:W-:Y:S02]  /*21e0*/  @P1 LDGSTS.E.BYPASS.LTC128B.128 [R139+0x5100], [R22.64+0x100], !P3 ;  /* 0x05100100168b1fae */ /* 0x0005e4000d901d48 */
[----:B------:R-:W-:Y:S01]  /*21f0*/  IMAD.IADD R5, R144, 0x1, R5 ;  /* 0x0000000190057824 */ /* 0x000fe200078e0205 */
[----:B-1----:R-:W-:Y:S01]  /*2200*/  SEL R19, RZ, c[0x0][0x27c], !P6 ;  /* 0x00009f00ff137a07 */ /* 0x002fe20007000000 */
[----:B------:R-:W-:Y:S01]  /*2210*/  IMAD.IADD R171, R170, 0x1, R9 ;  /* 0x00000001aaab7824 */ /* 0x000fe200078e0209 */
[C---:B------:R-:W-:Y:S01]  /*2220*/  IADD3 R164, P6, R213.reuse, R164, RZ ;  /* 0x000000a4d5a47210 */ /* 0x040fe20007fde0ff */
[----:B------:R-:W-:Y:S01]  /*2230*/  IMAD.WIDE.U32 R24, R213, c[0x0][0x290], R142 ;  /* 0x0000a400d5187a25 */ /* 0x000fe200078e008e */
[----:B------:R-:W-:Y:S01]  /*2240*/  SHF.R.S32.HI R16, RZ, 0x1f, R5 ;  /* 0x0000001fff107819 */ /* 0x000fe20000011405 */
[----:B------:R-:W0:Y:S01]  /*2250*/  LDGDEPBAR ;  /* 0x00000000000079af */ /* 0x000e220000000000 */
[----:B------:R-:W-:Y:S01]  /*2260*/  SHF.R.S32.HI R9, RZ, 0x1f, R2 ;  /* 0x0000001fff097819 */ /* 0x000fe20000011402 */
[----:B------:R-:W-:Y:S01]  /*2270*/  IMAD.X R165, R6, 0x1, R7, P6 ;  /* 0x0000000106a57824 */ /* 0x000fe200030e0607 */
[----:B------:R-:W-:Y:S01]  /*2280*/  LOP3.LUT P6, RZ, R212, 0x4, RZ, 0xc0, !PT ;  /* 0x00000004d4ff7812 */ /* 0x000fe200078cc0ff */
        /* <DEDUP_REMOVED lines=9> */
[----:B------:R-:W-:Y:S01]  /*2320*/  IMAD.IADD R175, R175, 0x1, R170 ;  /* 0x00000001afaf7824 */ /* 0x000fe200078e02aa */
[----:B------:R-:W-:Y:S01]  /*2330*/  LEA.HI R7, R7, R4, RZ, 0x4 ;  /* 0x0000000407077211 */ /* 0x000fe200078f20ff */
[----:B------:R-:W-:Y:S01]  /*2340*/  IMAD.MOV.U32 R170, RZ, RZ, R8 ;  /* 0x000000ffffaa7224 */ /* 0x000fe200078e0008 */
[-C--:B------:R-:W-:Y:S01]  /*2350*/  LEA.HI R4, R9, R2.reuse, RZ, 0x3 ;  /* 0x0000000209047211 */ /* 0x080fe200078f18ff */
[----:B------:R-:W-:Y:S01]  /*2360*/  IMAD.IADD R177, R177, 0x1, R172 ;  /* 0x00000001b1b17824 */ /* 0x000fe200078e02ac */
[----:B------:R-:W-:Y:S01]  /*2370*/  SHF.R.S32.HI R7, RZ, 0x4, R7 ;  /* 0x00000004ff077819 */ /* 0x000fe20000011407 */
[----:B------:R-:W-:Y:S01]  /*2380*/  IMAD.IADD R173, R172, 0x1, R25 ;  /* 0x00000001acad7824 */ /* 0x000fe200078e0219 */
[----:B------:R-:W-:Y:S01]  /*2390*/  LEA.HI R9, R9, R2, RZ, 0x6 ;  /* 0x0000000209097211 */ /* 0x000fe200078f30ff */
[----:B------:R-:W-:Y:S01]  /*23a0*/  IMAD.MOV.U32 R172, RZ, RZ, R24 ;  /* 0x000000ffffac7224 */ /* 0x000fe200078e0018 */
[----:B------:R-:W-:Y:S01]  /*23b0*/  LEA.HI R16, R16, R5, RZ, 0x6 ;  /* 0x0000000510107211 */ /* 0x000fe200078f30ff */
[----:B------:R-:W-:Y:S01]  /*23c0*/  IMAD.MOV.U32 R96, RZ, RZ, 0x1 ;  /* 0x00000001ff607424 */ /* 0x000fe200078e00ff */
[----:B------:R-:W-:Y:S01]  /*23d0*/  SHF.R.S32.HI R5, RZ, 0x1f, R0 ;  /* 0x0000001fff057819 */ /* 0x000fe20000011400 */
[----:B------:R-:W-:Y:S01]  /*23e0*/  IMAD.SHL.U32 R9, R9, 0x40, RZ ;  /* 0x0000004009097824 */ /* 0x000fe200078e00ff */
[----:B------:R-:W-:Y:S01]  /*23f0*/  LEA.HI.SX32 R122, R6, R7, 0x1d ;  /* 0x00000007067a7211 */ /* 0x000fe200078feaff */
[----:B------:R-:W-:Y:S01]  /*2400*/  IMAD.SHL.U32 R16, R16, 0x40, RZ ;  /* 0x0000004010107824 */ /* 0x000fe200078e00ff */
[----:B------:R-:W-:Y:S01]  /*2410*/  SHF.R.S32.HI R8, RZ, 0x1f, R19 ;  /* 0x0000001fff087819 */ /* 0x000fe20000011413 */
[----:B------:R-:W-:Y:S01]  /*2420*/  IMAD.MOV.U32 R112, RZ, RZ, c[0x0][0x290] ;  /* 0x0000a400ff707624 */ /* 0x000fe200078e00ff */
[----:B------:R-:W-:Y:S01]  /*2430*/  LOP3.LUT R24, R211, 0x38, R4, 0xf8, !PT ;  /* 0x00000038d3187812 */ /* 0x000fe200078ef804 */
[----:B------:R-:W-:Y:S01]  /*2440*/  IMAD.MOV.U32 R116, RZ, RZ, c[0x0][0x280] ;  /* 0x0000a000ff747624 */ /* 0x000fe200078e00ff */
[----:B------:R-:W-:Y:S01]  /*2450*/  LEA.HI R5, R5, R0, RZ, 0x4 ;  /* 0x0000000005057211 */ /* 0x000fe200078f20ff */
[----:B-----5:R-:W-:Y:S01]  /*2460*/  IMAD.WIDE.U32 R176, R85, c[0x0][0x290], R176 ;  /* 0x0000a40055b07a25 */ /* 0x020fe200078e00b0 */
[----:B------:R-:W-:-:S02]  /*2470*/  LOP3.LUT R18, R211, 0x38, R6, 0xf8, !PT ;  /* 0x00000038d3127812 */ /* 0x000fc400078ef806 */
[----:B------:R-:W-:Y:S01]  /*2480*/  SHF.R.S32.HI R7, RZ, 0x1f, R122 ;  /* 0x0000001fff077819 */ /* 0x000fe2000001147a */
[C---:B------:R-:W-:Y:S01]  /*2490*/  IMAD.WIDE.U32 R174, R85.reuse, c[0x0][0x280], R174 ;  /* 0x0000a00055ae7a25 */ /* 0x040fe200078e00ae */
[----:B------:R-:W-:Y:S02]  /*24a0*/  SHF.R.S32.HI R0, RZ, 0x1f, R17 ;  /* 0x0000001fff007819 */ /* 0x000fe40000011411 */
[----:B------:R-:W-:Y:S01]  /*24b0*/  LEA.HI R2, R8, R19, RZ, 0x3 ;  /* 0x0000001308027211 */ /* 0x000fe200078f18ff */
[----:B------:R-:W-:Y:S01]  /*24c0*/  IMAD.WIDE.U32 R172, R85, c[0x0][0x290], R172 ;  /* 0x0000a40055ac7a25 */ /* 0x000fe200078e00ac */
[----:B------:R-:W-:Y:S02]  /*24d0*/  LOP3.LUT R9, R9, 0xfffff000, RZ, 0xc0, !PT ;  /* 0xfffff00009097812 */ /* 0x000fe400078ec0ff */
[-C--:B------:R-:W-:Y:S01]  /*24e0*/  LOP3.LUT R117, R24, R141.reuse, RZ, 0x3c, !PT ;  /* 0x0000008d18757212 */ /* 0x080fe200078e3cff */
[----:B------:R-:W-:Y:S01]  /*24f0*/  IMAD.WIDE.U32 R170, R85, c[0x0][0x280], R170 ;  /* 0x0000a00055aa7a25 */ /* 0x000fe200078e00aa */
[----:B------:R-:W-:-:S02]  /*2500*/  LOP3.LUT R119, R18, R141, RZ, 0x3c, !PT ;  /* 0x0000008d12777212 */ /* 0x000fc400078e3cff */
[----:B------:R-:W-:Y:S01]  /*2510*/  LEA.HI R7, R7, R122, RZ, 0x3 ;  /* 0x0000007a07077211 */ /* 0x000fe200078f18ff */
[----:B------:R-:W-:Y:S01]  /*2520*/  IMAD.SHL.U32 R122, R122, 0x8, RZ ;  /* 0x000000087a7a7824 */ /* 0x000fe200078e00ff */
[----:B------:R-:W-:Y:S01]  /*2530*/  LEA.HI R0, R0, R17, RZ, 0x4 ;  /* 0x0000001100007211 */ /* 0x000fe200078f20ff */
[----:B------:R-:W-:Y:S01]  /*2540*/  IMAD.MOV.U32 R59, RZ, RZ, 0x1 ;  /* 0x00000001ff3b7424 */ /* 0x000fe200078e00ff */
[----:B------:R-:W-:Y:S01]  /*2550*/  LOP3.LUT R18, R211, 0x38, R2, 0xf8, !PT ;  /* 0x00000038d3127812 */ /* 0x000fe200078ef802 */
[----:B------:R-:W-:Y:S01]  /*2560*/  IMAD.SHL.U32 R7, R7, 0x200, RZ ;  /* 0x0000020007077824 */ /* 0x000fe200078e00ff */
[----:B------:R-:W-:Y:S01]  /*2570*/  IADD3 R117, R117, R9, R140 ;  /* 0x0000000975757210 */ /* 0x000fe20007ffe08c */
[----:B------:R-:W-:Y:S01]  /*2580*/  IMAD.MOV.U32 R47, RZ, RZ, RZ ;  /* 0x000000ffff2f7224 */ /* 0x000fe200078e00ff */
[----:B------:R-:W-:Y:S01]  /*2590*/  SHF.R.S32.HI R9, RZ, 0x4, R5 ;  /* 0x00000004ff097819 */ /* 0x000fe20000011405 */
[----:B------:R-:W-:Y:S01]  /*25a0*/  IMAD.IADD R127, R157, 0x1, R127 ;  /* 0x000000019d7f7824 */ /* 0x000fe200078e027f */
[----:B------:R-:W-:-:S02]  /*25b0*/  LOP3.LUT R115, R18, R141, RZ, 0x3c, !PT ;  /* 0x0000008d12737212 */ /* 0x000fc400078e3cff */
[----:B------:R-:W-:Y:S02]  /*25c0*/  SHF.R.S32.HI R5, RZ, 0x4, R0 ;  /* 0x00000004ff057819 */ /* 0x000fe40000011400 */
[----:B------:R-:W-:Y:S02]  /*25d0*/  LOP3.LUT R18, R211, 0x38, R122, 0xf8, !PT ;  /* 0x00000038d3127812 */ /* 0x000fe400078ef87a */
[----:B------:R-:W-:Y:S02]  /*25e0*/  LEA.HI R8, R8, R19, RZ, 0x6 ;  /* 0x0000001308087211 */ /* 0x000fe400078f30ff */
[----:B------:R-:W-:Y:S02]  /*25f0*/  LEA.HI.SX32 R118, R2, R5, 0x1d ;  /* 0x0000000502767211 */ /* 0x000fe400078feaff */
[----:B------:R-:W-:Y:S01]  /*2600*/  LOP3.LUT R113, R18, R141, RZ, 0x3c, !PT ;  /* 0x0000008d12717212 */ /* 0x000fe200078e3cff */
[----:B------:R-:W-:Y:S01]  /*2610*/  IMAD.SHL.U32 R8, R8, 0x40, RZ ;  /* 0x0000004008087824 */ /* 0x000fe200078e00ff */
[----:B------:R-:W-:-:S02]  /*2620*/  @P0 LEA R18, P1, R106, R20, 0x1 ;  /* 0x000000146a120211 */ /* 0x000fc400078208ff */
        /* <DEDUP_REMOVED lines=9> */
[----:B------:R-:W-:Y:S01]  /*26c0*/  ISETP.LE.AND P2, PT, R96, c[0x0][0x27c], PT ;  /* 0x00009f0060007a0c */ /* 0x000fe20003f43270 */
[----:B------:R2:W-:Y:S01]  /*26d0*/  @P0 LDGSTS.E.BYPASS.LTC128B.128 [R139+0x15100], [R18.64+0x80], !P4 ;  /* 0x15100080128b0fae */ /* 0x0005e2000e101d48 */
[----:B------:R-:W-:-:S02]  /*26e0*/  IADD3 R115, R115, R8, R140 ;  /* 0x0000000873737210 */ /* 0x000fc40007ffe08c */
[----:B------:R-:W-:Y:S01]  /*26f0*/  LEA.HI R5, R5, R120, RZ, 0x3 ;  /* 0x0000007805057211 */ /* 0x000fe200078f18ff */
[----:B------:R2:W-:Y:S01]  /*2700*/  @P0 LDGSTS.E.BYPASS.LTC128B.128 [R139+0x17100], [R18.64+0x100], !P3 ;  /* 0x17100100128b0fae */ /* 0x0005e2000d901d48 */
[----:B------:R-:W-:Y:S01]  /*2710*/  LOP3.LUT R16, R16, 0xfffff000, RZ, 0xc0, !PT ;  /* 0xfffff00010107812 */ /* 0x000fe200078ec0ff */
[----:B------:R-:W-:Y:S01]  /*2720*/  IMAD.SHL.U32 R120, R120, 0x8, RZ ;  /* 0x0000000878787824 */ /* 0x000fe200078e00ff */
[----:B------:R-:W-:Y:S01]  /*2730*/  LOP3.LUT R8, R211, 0x38, R118, 0xf8, !PT ;  /* 0x00000038d3087812 */ /* 0x000fe200078ef876 */
[----:B------:R-:W0:Y:S01]  /*2740*/  LDGDEPBAR ;  /* 0x00000000000079af */ /* 0x000e220000000000 */
[----:B------:R-:W-:Y:S01]  /*2750*/  IADD3 R93, P1, P0, R162, R168, R144 ;  /* 0x000000a8a25d7210 */ /* 0x000fe2000783e090 */
[----:B------:R-:W-:Y:S01]  /*2760*/  IMAD.SHL.U32 R5, R5, 0x200, RZ ;  /* 0x0000020005057824 */ /* 0x000fe200078e00ff */
[----:B------:R-:W-:Y:S02]  /*2770*/  IADD3 R119, R119, R16, R140 ;  /* 0x0000001077777210 */ /* 0x000fe40007ffe08c */
[----:B------:R-:W-:-:S02]  /*2780*/  LOP3.LUT R109, R8, R141, RZ, 0x3c, !PT ;  /* 0x0000008d086d7212 */ /* 0x000fc400078e3cff */
[----:B------:R-:W-:Y:S02]  /*2790*/  LOP3.LUT R16, R211, 0x38, R120, 0xf8, !PT ;  /* 0x00000038d3107812 */ /* 0x000fe400078ef878 */
[----:B------:R-:W-:Y:S02]  /*27a0*/  SHF.R.S32.HI R8, RZ, 0x1f, R85 ;  /* 0x0000001fff087819 */ /* 0x000fe40000011455 */
[----:B------:R-:W-:Y:S02]  /*27b0*/  IADD3.X R126, R97, R103, R145, P1, P0 ;  /* 0x00000067617e7210 */ /* 0x000fe40000fe0491 */
[----:B------:R-:W-:Y:S02]  /*27c0*/  ISETP.NE.AND P0, PT, RZ, UR4, PT ;  /* 0x00000004ff007c0c */ /* 0x000fe4000bf05270 */
[----:B------:R-:W-:Y:S01]  /*27d0*/  LOP3.LUT R111, R16, R141, RZ, 0x3c, !PT ;  /* 0x0000008d106f7212 */ /* 0x000fe200078e3cff */
[----:B------:R-:W-:Y:S01]  /*27e0*/  IMAD R16, R8, c[0x0][0x290], RZ ;  /* 0x0000a40008107a24 */ /* 0x000fe200078e02ff */
[----:B------:R-:W-:Y:S01]  /*27f0*/  LOP3.LUT R0, R0, 0xfffff000, RZ, 0xc0, !PT ;  /* 0xfffff00000007812 */ /* 0x000fe200078ec0ff */
[----:B------:R-:W-:Y:S01]  /*2800*/  IMAD R8, R8, c[0x0][0x280], RZ ;  /* 0x0000a00008087a24 */ /* 0x000fe200078e02ff */
[----:B------:R-:W-:Y:S01]  /*2810*/  @P2 LOP3.LUT R216, R216, 0x2, RZ, 0xfc, !PT ;  /* 0x00000002d8d82812 */ /* 0x000fe200078efcff */
[----:B------:R-:W-:Y:S01]  /*2820*/  IMAD R123, R85, c[0x0][0x294], R16 ;  /* 0x0000a500557b7a24 */ /* 0x000fe200078e0210 */
[----:B------:R-:W-:Y:S01]  /*2830*/  IADD3 R109, R109, R0, R140 ;  /* 0x000000006d6d7210 */ /* 0x000fe20007ffe08c */
[----:B------:R-:W-:Y:S01]  /*2840*/  IMAD R121, R85, c[0x0][0x284], R8 ;  /* 0x0000a10055797a24 */ /* 0x000fe200078e0208 */
[----:B------:R-:W-:Y:S01]  /*2850*/  LOP3.LUT R7, R7, 0xfffff000, RZ, 0xc0, !PT ;  /* 0xfffff00007077812 */ /* 0x000fe200078ec0ff */
[----:B------:R-:W-:Y:S01]  /*2860*/  IMAD.IADD R125, R177, 0x1, R123 ;  /* 0x00000001b17d7824 */ /* 0x000fe200078e027b */
[----:B------:R-:W-:Y:S01]  /*2870*/  LOP3.LUT R5, R5, 0xfffff000, RZ, 0xc0, !PT ;  /* 0xfffff00005057812 */ /* 0x000fe200078ec0ff */
[----:B------:R-:W-:Y:S01]  /*2880*/  IMAD.IADD R124, R175, 0x1, R121 ;  /* 0x00000001af7c7824 */ /* 0x000fe200078e0279 */
[----:B------:R-:W-:Y:S01]  /*2890*/  LOP3.LUT R0, R211, 0x18, R144, 0xf8, !PT ;  /* 0x00000018d3007812 */ /* 0x000fe200078ef890 */
[----:B------:R-:W-:Y:S01]  /*28a0*/  IMAD.IADD R123, R123, 0x1, R173 ;  /* 0x000000017b7b7824 */ /* 0x000fe200078e02ad */
[----:B------:R-:W-:Y:S01]  /*28b0*/  LOP3.LUT R216, R216, 0xfffffffe, RZ, 0xc0, !PT ;  /* 0xfffffffed8d87812 */ /* 0x000fe200078ec0ff */
        /* <DEDUP_REMOVED lines=11> */
[----:B------:R-:W-:Y:S02]  /*2970*/  @P0 LOP3.LUT R216, R216, 0x1, RZ, 0xfc, !PT ;  /* 0x00000001d8d80812 */ /* 0x000fe400078efcff */
[----:B------:R-:W-:Y:S02]  /*2980*/  SHF.R.S32.HI R150, RZ, 0x1f, R133 ;  /* 0x0000001fff967819 */ /* 0x000fe40000011485 */
[----:B------:R-:W-:Y:S02]  /*2990*/  SHF.R.S32.HI R148, RZ, 0x1f, R131 ;  /* 0x0000001fff947819 */ /* 0x000fe40000011483 */
[----:B------:R-:W-:Y:S02]  /*29a0*/  SHF.R.S32.HI R134, RZ, 0x1f, R129 ;  /* 0x0000001fff867819 */ /* 0x000fe40000011481 */
[----:B------:R-:W-:-:S02]  /*29b0*/  SHF.R.S32.HI R132, RZ, 0x1f, R122 ;  /* 0x0000001fff847819 */ /* 0x000fc4000001147a */
[----:B------:R-:W-:Y:S02]  /*29c0*/  SHF.R.S32.HI R130, RZ, 0x1f, R120 ;  /* 0x0000001fff827819 */ /* 0x000fe40000011478 */
[----:B--2---:R-:W-:Y:S02]  /*29d0*/  SHF.R.S32.HI R128, RZ, 0x1f, R118 ;  /* 0x0000001fff807819 */ /* 0x004fe40000011476 */
.L_x_3865:
        /* <DEDUP_REMOVED lines=21> */
[----:B------:R-:W-:Y:S01]  /*2b30*/  LOP3.LUT P1, RZ, R216, 0x1, RZ, 0xc0, !PT ;  /* 0x00000001d8ff7812 */ /* 0x000fe2000782c0ff */
        /* <DEDUP_REMOVED lines=71> */
.L_x_3845:
[----:B------:R-:W-:Y:S05]  /*2fb0*/  BSYNC B0 ;  /* 0x0000000000007941 */ /* 0x000fea0003800000 */
.L_x_3844:
        /* <DEDUP_REMOVED lines=99> */
.L_x_3848:
[----:B------:R-:W-:Y:S05]  /*35f0*/  BSYNC B0 ;  /* 0x0000000000007941 */ /* 0x000fea0003800000 */
.L_x_3847:
        /* <DEDUP_REMOVED lines=56> */
.L_x_3850:
[----:B------:R-:W-:Y:S05]  /*3980*/  BSYNC B0 ;  /* 0x0000000000007941 */ /* 0x000fea0003800000 */
.L_x_3849:
        /* <DEDUP_REMOVED lines=56> */
.L_x_3852:
[----:B------:R-:W-:Y:S05]  /*3d10*/  BSYNC B0 ;  /* 0x0000000000007941 */ /* 0x000fea0003800000 */
.L_x_3851:
        /* <DEDUP_REMOVED lines=57> */
.L_x_3854:
[----:B------:R-:W-:Y:S05]  /*40b0*/  BSYNC B0 ;  /* 0x0000000000007941 */ /* 0x000fea0003800000 */
.L_x_3853:
        /* <DEDUP_REMOVED lines=57> */
.L_x_3856:
[----:B------:R-:W-:Y:S05]  /*4450*/  BSYNC B0 ;  /* 0x0000000000007941 */ /* 0x000fea0003800000 */
.L_x_3855:
        /* <DEDUP_REMOVED lines=57> */
.L_x_3843:
        /* <DEDUP_REMOVED lines=47> */
.L_x_3858:
[----:B------:R-:W-:Y:S05]  /*4ae0*/  BSYNC B0 ;  /* 0x0000000000007941 */ /* 0x000fea0003800000 */
.L_x_3857:
        /* <DEDUP_REMOVED lines=40> */
[----:B------:R-:W-:Y:S01]  /*4d70*/  IMAD.IADD R183, R113, 0x1, R178 ;  /* 0x0000000171b77824 */ /* 0x000fe200078e02b2 */
[C---:B------:R-:W-:Y:S01]  /*4d80*/  IADD3 R63, P1, P0, R162.reuse, R153, R133 ;  /* 0x00000099a23f7210 */ /* 0x040fe2000783e085 */
[----:B------:R-:W-:Y:S01]  /*4d90*/  IMAD.MOV.U32 R44, RZ, RZ, R49 ;  /* 0x000000ffff2c7224 */ /* 0x000fe200078e0031 */
[----:B------:R-:W-:Y:S01]  /*4da0*/  MOV R40, R33 ;  /* 0x0000002100287202 */ /* 0x000fe20000000f00 */
[----:B------:R-:W-:Y:S01]  /*4db0*/  IMAD.SHL.U32 R179, R183, 0x2, RZ ;  /* 0x00000002b7b37824 */ /* 0x000fe200078e00ff */
[C---:B------:R-:W-:Y:S01]  /*4dc0*/  IADD3.X R62, R97.reuse, R151, R150, P1, P0 ;  /* 0x00000097613e7210 */ /* 0x040fe20000fe0496 */
[----:B------:R-:W-:Y:S02]  /*4dd0*/  IMAD.MOV.U32 R42, RZ, RZ, R34 ;  /* 0x000000ffff2a7224 */ /* 0x000fe400078e0022 */
[----:B------:R-:W-:Y:S01]  /*4de0*/  IMAD.MOV.U32 R52, RZ, RZ, R48 ;  /* 0x000000ffff347224 */ /* 0x000fe200078e0030 */
[----:B------:R-:W1:Y:S01]  /*4df0*/  LDS.128 R20, [R179+0xc100] ;  /* 0x00c10000b3147984 */ /* 0x000e620000000c00 */
        /* <DEDUP_REMOVED lines=8> */
[----:B------:R-:W-:Y:S01]  /*4e80*/  IMAD.IADD R182, R119, 0x1, R178 ;  /* 0x0000000177b67824 */ /* 0x000fe200078e02b2 */
[----:B------:R-:W-:Y:S04]  /*4e90*/  ISETP.GE.AND P0, PT, R144, c[0x0][0x27c], PT ;  /* 0x00009f0090007a0c */ /* 0x000fe80003f06270 */
[----:B------:R-:W-:Y:S05]  /*4ea0*/  SHF.L.U32 R61, R182, 0x1, RZ ;  /* 0x00000001b63d7819 */ /* 0x000fea00000006ff */
[----:B------:R-:W2:Y:S04]  /*4eb0*/  LDS.128 R72, [R61+0xc100] ;  /* 0x00c100003d487984 */ /* 0x000ea80000000c00 */
        /* <DEDUP_REMOVED lines=10> */
[----:B------:R-:W-:Y:S01]  /*4f60*/  @!P0 PRMT R40, R40, 0x5410, R43 ;  /* 0x0000541028288816 */ /* 0x000fe2000000002b */
[----:B-1----:R-:W-:Y:S01]  /*4f70*/  @!P0 IMAD.U32 R43, R21, 0x10000, RZ ;  /* 0x00010000152b8824 */ /* 0x002fe200078e00ff */
[----:B------:R-:W-:Y:S02]  /*4f80*/  @!P0 PRMT R58, R46, 0x5410, R51 ;  /* 0x000054102e3a8816 */ /* 0x000fe40000000033 */
[--C-:B------:R-:W-:Y:S02]  /*4f90*/  @!P0 SHF.R.U64 R45, R34, 0x10, R35.reuse ;  /* 0x00000010222d8819 */ /* 0x100fe40000001223 */
[----:B------:R-:W-:Y:S01]  /*4fa0*/  @!P0 SHF.R.U32.HI R34, RZ, 0x10, R35 ;  /* 0x00000010ff228819 */ /* 0x000fe20000011623 */
[----:B------:R-:W-:Y:S01]  /*4fb0*/  @!P0 IMAD.U32 R56, R58, 0x10000, RZ ;  /* 0x000100003a388824 */ /* 0x000fe200078e00ff */
[C---:B------:R-:W-:Y:S02]  /*4fc0*/  @!P0 SHF.L.U32 R46, R48.reuse, 0x10, RZ ;  /* 0x00000010302e8819 */ /* 0x040fe400000006ff */
[----:B------:R-:W-:Y:S02]  /*4fd0*/  @!P0 LOP3.LUT R48, R48, 0xffff0000, RZ, 0xc0, !PT ;  /* 0xffff000030308812 */ /* 0x000fe400078ec0ff */
[----:B------:R-:W-:Y:S01]  /*4fe0*/  @!P0 LOP3.LUT R58, R58, 0xffff0000, RZ, 0xc0, !PT ;  /* 0xffff00003a3a8812 */ /* 0x000fe200078ec0ff */
[----:B------:R-:W-:Y:S01]  /*4ff0*/  @!P0 FMUL.FTZ R179, R43, R46 ;  /* 0x0000002e2bb38220 */ /* 0x000fe20000410000 */
[----:B------:R-:W-:Y:S02]  /*5000*/  @!P0 SHF.R.U64 R32, R32, 0x10, R33 ;  /* 0x0000001020208819 */ /* 0x000fe40000001221 */
[----:B------:R-:W-:Y:S02]  /*5010*/  MOV R33, R35 ;  /* 0x0000002300217202 */ /* 0x000fe40000000f00 */
[----:B------:R-:W-:Y:S01]  /*5020*/  @!P0 PRMT R35, R42, 0x5410, R45 ;  /* 0x000054102a238816 */ /* 0x000fe2000000002d */
[----:B------:R-:W-:Y:S01]  /*5030*/  @!P0 IMAD.U32 R42, R20, 0x10000, RZ ;  /* 0x00010000142a8824 */ /* 0x000fe200078e00ff */
[C---:B--2---:R-:W-:Y:S01]  /*5040*/  @!P0 SHF.L.U32 R51, R73.reuse, 0x10, RZ ;  /* 0x0000001049338819 */ /* 0x044fe200000006ff */
[----:B------:R-:W-:Y:S01]  /*5050*/  @!P0 IMAD.U32 R44, R72, 0x10000, RZ ;  /* 0x00010000482c8824 */ /* 0x000fe200078e00ff */
[----:B------:R-:W-:Y:S01]  /*5060*/  @!P0 LOP3.LUT R53, R73, 0xffff0000, RZ, 0xc0, !PT ;  /* 0xffff000049358812 */ /* 0x000fe200078ec0ff */
[----:B------:R-:W-:Y:S01]  /*5070*/  @!P0 FMUL.FTZ R61, R42, R49 ;  /* 0x000000312a3d8220 */ /* 0x000fe20000410000 */
[C---:B------:R-:W-:Y:S01]  /*5080*/  @!P0 LOP3.LUT R54, R74.reuse, 0xffff0000, RZ, 0xc0, !PT ;  /* 0xffff00004a368812 */ /* 0x040fe200078ec0ff */
[----:B------:R-:W-:Y:S01]  /*5090*/  @!P0 IMAD.U32 R55, R74, 0x10000, RZ ;  /* 0x000100004a378824 */ /* 0x000fe200078e00ff */
[C---:B------:R-:W-:Y:S01]  /*50a0*/  @!P0 LOP3.LUT R60, R75.reuse, 0xffff0000, RZ, 0xc0, !PT ;  /* 0xffff00004b3c8812 */ /* 0x040fe200078ec0ff */
[----:B------:R-:W-:Y:S01]  /*50b0*/  @!P0 IMAD.U32 R57, R75, 0x10000, RZ ;  /* 0x000100004b398824 */ /* 0x000fe200078e00ff */
[----:B------:R-:W-:Y:S02]  /*50c0*/  @!P0 PRMT R32, R41, 0x5410, R32 ;  /* 0x0000541029208816 */ /* 0x000fe40000000020 */
[----:B------:R-:W-:Y:S01]  /*50d0*/  @!P0 PRMT R33, R33, 0x5410, R34 ;  /* 0x0000541021218816 */ /* 0x000fe20000000022 */
[----:B------:R-:W-:Y:S02]  /*50e0*/  @!P0 IMAD.U32 R34, R40, 0x10000, RZ ;  /* 0x0001000028228824 */ /* 0x000fe400078e00ff */
[C---:B------:R-:W-:Y:S01]  /*50f0*/  @!P0 IMAD.U32 R41, R32.reuse, 0x10000, RZ ;  /* 0x0001000020298824 */ /* 0x040fe200078e00ff */
[----:B------:R-:W-:Y:S01]  /*5100*/  @!P0 LOP3.LUT R32, R32, 0xffff0000, RZ, 0xc0, !PT ;  /* 0xffff000020208812 */ /* 0x000fe200078ec0ff */
[----:B------:R-:W-:Y:S01]  /*5110*/  @!P0 FMUL.FTZ R4, R43, R34 ;  /* 0x000000222b048220 */ /* 0x000fe20000410000 */
[----:B------:R-:W-:Y:S01]  /*5120*/  @!P0 LOP3.LUT R43, R20, 0xffff0000, RZ, 0xc0, !PT ;  /* 0xffff0000142b8812 */ /* 0x000fe200078ec0ff */
[-C--:B------:R-:W-:Y:S02]  /*5130*/  @!P0 FMUL.FTZ R2, R42, R41.reuse ;  /* 0x000000292a028220 */ /* 0x080fe40000410000 */
[----:B------:R-:W-:Y:S01]  /*5140*/  @!P0 FFMA.FTZ R61, R44, R41, -R61 ;  /* 0x000000292c3d8223 */ /* 0x000fe2000001083d */
[----:B------:R-:W-:Y:S01]  /*5150*/  @!P0 LOP3.LUT R41, R21, 0xffff0000, RZ, 0xc0, !PT ;  /* 0xffff000015298812 */ /* 0x000fe200078ec0ff */
[----:B------:R-:W-:Y:S01]  /*5160*/  @!P0 FFMA.FTZ R2, R49, R44, R2 ;  /* 0x0000002c31028223 */ /* 0x000fe20000010002 */
[----:B------:R-:W-:Y:S01]  /*5170*/  @!P0 LOP3.LUT R49, R72, 0xffff0000, RZ, 0xc0, !PT ;  /* 0xffff000048318812 */ /* 0x000fe200078ec0ff */
[----:B------:R-:W-:Y:S01]  /*5180*/  @!P0 FFMA.FTZ R179, R51, R34, -R179 ;  /* 0x0000002233b38223 */ /* 0x000fe200000108b3 */
[----:B------:R-:W-:Y:S01]  /*5190*/  @!P0 LOP3.LUT R34, R40, 0xffff0000, RZ, 0xc0, !PT ;  /* 0xffff000028228812 */ /* 0x000fe200078ec0ff */
[C---:B------:R-:W-:Y:S01]  /*51a0*/  @!P0 FMUL.FTZ R182, R41.reuse, R48 ;  /* 0x0000003029b68220 */ /* 0x040fe20000410000 */
[----:B------:R-:W-:Y:S01]  /*51b0*/  @!P0 LOP3.LUT R44, R50, 0xffff0000, RZ, 0xc0, !PT ;  /* 0xffff0000322c8812 */ /* 0x000fe200078ec0ff */
[C---:B------:R-:W-:Y:S01]  /*51c0*/  @!P0 IMAD.U32 R50, R52.reuse, 0x10000, RZ ;  /* 0x0001000034328824 */ /* 0x040fe200078e00ff */
[----:B------:R-:W-:Y:S01]  /*51d0*/  @!P0 LOP3.LUT R52, R52, 0xffff0000, RZ, 0xc0, !PT ;  /* 0xffff000034348812 */ /* 0x000fe200078ec0ff */
[----:B------:R-:W-:Y:S02]  /*51e0*/  @!P0 FMUL.FTZ R5, R41, R34 ;  /* 0x0000002229058220 */ /* 0x000fe40000410000 */
[----:B------:R-:W-:Y:S02]  /*51f0*/  @!P0 FMUL.FTZ R184, R43, R44 ;  /* 0x0000002c2bb88220 */ /* 0x000fe40000410000 */
        /* <DEDUP_REMOVED lines=15> */
[----:B------:R-:W-:Y:S01]  /*52f0*/  @!P0 FMUL.FTZ R6, R41, R32 ;  /* 0x0000002029068220 */ /* 0x000fe20000410000 */
        /* <DEDUP_REMOVED lines=32> */
.L_x_3860:
[----:B------:R-:W-:Y:S05]  /*5500*/  BSYNC B0 ;  /* 0x0000000000007941 */ /* 0x000fea0003800000 */
.L_x_3859:
[----:B------:R-:W-:Y:S01]  /*5510*/  ISETP.GE.AND P0, PT, R13, c[0x0][0x1d4], PT ;  /* 0x000075000d007a0c */ /* 0x000fe20003f06270 */
[----:B------:R-:W-:Y:S01]  /*5520*/  @!UPT UIADD3 URZ, URZ, URZ, URZ ;  /* 0x0000003f3f3ff290 */ /* 0x000fe2000fffe03f */
[----:B------:R-:W-:Y:S11]  /*5530*/  BSSY B0, `(.L_x_3861) ;  /* 0x0000074000007945 */ /* 0x000ff60003800000 */
        /* <DEDUP_REMOVED lines=115> */
.L_x_3862:
[----:B------:R-:W-:Y:S05]  /*5c70*/  BSYNC B0 ;  /* 0x0000000000007941 */ /* 0x000fea0003800000 */
.L_x_3861:
[----:B------:R-:W-:Y:S11]  /*5c80*/  ISETP.GE.AND P0, PT, R14, c[0x0][0x1d4], PT ;  /* 0x000075000e007a0c */ /* 0x000ff60003f06270 */
[----:B------:R-:W-:Y:S02]  /*5c90*/  @!UPT UIADD3 URZ, URZ, URZ, URZ ;  /* 0x0000003f3f3ff290 */ /* 0x000fe4000fffe03f */
        /* <DEDUP_REMOVED lines=118> */
.L_x_3842:
        /* <DEDUP_REMOVED lines=29> */
.L_x_3846:
[----:B------:R-:W-:Y:S05]  /*65d0*/  BSYNC B1 ;  /* 0x0000000000017941 */ /* 0x000fea0003800000 */
.L_x_3841:
[C---:B------:R-:W-:Y:S01]  /*65e0*/  ISETP.GT.AND P0, PT, R15.reuse, R12, PT ;  /* 0x0000000c0f00720c */ /* 0x040fe20003f04270 */
[----:B------:R-:W-:Y:S01]  /*65f0*/  @!UPT UIADD3 URZ, URZ, URZ, URZ ;  /* 0x0000003f3f3ff290 */ /* 0x000fe2000fffe03f */
[----:B------:R-:W-:Y:S11]  /*6600*/  BSSY B0, `(.L_x_3863) ;  /* 0x0000041000007945 */ /* 0x000ff60003800000 */
        /* <DEDUP_REMOVED lines=54> */
[----:B------:R-:W1:Y:S04]  /*6970*/  @!P0 LDS.128 R24, [R135] ;  /* 0x0000000087188984 */ /* 0x000e680000000c00 */
        /* <DEDUP_REMOVED lines=9> */
.L_x_3864:
[----:B-1----:R-:W-:Y:S05]  /*6a10*/  BSYNC B0 ;  /* 0x0000000000007941 */ /* 0x002fea0003800000 */
.L_x_3863:
[----:B------:R-:W-:Y:S04]  /*6a20*/  IADD3 R3, R15, -0x2, RZ ;  /* 0xfffffffe0f037810 */ /* 0x000fe80007ffe0ff */
[C---:B------:R-:W-:Y:S11]  /*6a30*/  ISETP.GE.AND P0, PT, R3.reuse, R12, PT ;  /* 0x0000000c0300720c */ /* 0x040ff60003f06270 */
[----:B------:R-:W-:Y:S02]  /*6a40*/  @!UPT UIADD3 URZ, URZ, URZ, URZ ;  /* 0x0000003f3f3ff290 */ /* 0x000fe4000fffe03f */
        /* <DEDUP_REMOVED lines=30> */
.L_x_3840:
[----:B------:R-:W-:Y:S01]  /*6c30*/  ISETP.GE.AND P0, PT, R84, 0x1, PT ;  /* 0x000000015400780c */ /* 0x000fe20003f06270 */
[----:B------:R-:W-:Y:S01]  /*6c40*/  BSSY B0, `(.L_x_3866) ;  /* 0x000001e000007945 */ /* 0x000fe20003800000 */
[----:B------:R-:W-:Y:S01]  /*6c50*/  IMAD.IADD R13, R91, 0x1, R92 ;  /* 0x000000015b0d7824 */ /* 0x000fe200078e025c */
[----:B-1----:R-:W-:-:S10]  /*6c60*/  MOV R2, RZ ;  /* 0x000000ff00027202 */ /* 0x002fd40000000f00 */
        /* <DEDUP_REMOVED lines=27> */
.L_x_3867:
[----:B------:R-:W-:Y:S05]  /*6e20*/  BSYNC B0 ;  /* 0x0000000000007941 */ /* 0x000fea0003800000 */
.L_x_3866:
        /* <DEDUP_REMOVED lines=59> */
[----:B------:R-:W-:-:S05]  /*71e0*/  @P1 IMAD.WIDE R8, R215, R0, c[0x0][0x340] ;  /* 0x0000d000d7081625 */ /* 0x000fca00078e0200 */
[----:B------:R1:W2:Y:S01]  /*71f0*/  @P1 LDG.E R0, [R8.64] ;  /* 0x0000000808001981 */ /* 0x0002a2000c1e1900 */
[----:B------:R-:W-:Y:S01]  /*7200*/  SHF.R.S32.HI R3, RZ, 0x1f, R146 ;  /* 0x0000001fff037819 */ /* 0x000fe20000011492 */
[----:B------:R-:W-:Y:S01]  /*7210*/  IMAD.WIDE.U32 R14, R87, c[0x0][0x178], RZ ;  /* 0x00005e00570e7a25 */ /* 0x000fe200078e00ff */
[----:B------:R-:W-:Y:S02]  /*7220*/  MOV R6, 0x1 ;  /* 0x0000000100067802 */ /* 0x000fe40000000f00 */
[----:B------:R-:W-:Y:S02]  /*7230*/  LEA.HI R4, R3, R146, RZ, 0x3 ;  /* 0x0000009203047211 */ /* 0x000fe400078f18ff */
[----:B------:R-:W-:Y:S02]  /*7240*/  ISETP.NE.AND P3, PT, R6, c[0x0][0x2c4], PT ;  /* 0x0000b10006007a0c */ /* 0x000fe40003f65270 */
[----:B------:R-:W-:Y:S02]  /*7250*/  SHF.R.S32.HI R4, RZ, 0x3, R4 ;  /* 0x00000003ff047819 */ /* 0x000fe40000011404 */
[----:B------:R-:W-:-:S02]  /*7260*/  SHF.R.S32.HI R5, RZ, 0x1f, R87 ;  /* 0x0000001fff057819 */ /* 0x000fc40000011457 */
[----:B------:R-:W-:Y:S01]  /*7270*/  SHF.R.S32.HI R7, RZ, 0x1f, R13 ;  /* 0x0000001fff077819 */ /* 0x000fe2000001140d */
[----:B------:R-:W-:Y:S01]  /*7280*/  IMAD R6, R193, 0x20, R4 ;  /* 0x00000020c1067824 */ /* 0x000fe200078e0204 */
[----:B------:R-:W-:Y:S01]  /*7290*/  ISETP.NE.U32.AND P2, PT, RZ, c[0x0][0x348], PT ;  /* 0x0000d200ff007a0c */ /* 0x000fe20003f45070 */
[----:B------:R-:W-:Y:S01]  /*72a0*/  IMAD R16, R5, c[0x0][0x178], RZ ;  /* 0x00005e0005107a24 */ /* 0x000fe200078e02ff */
[----:B------:R-:W-:Y:S02]  /*72b0*/  SHF.R.S32.HI R21, RZ, 0x1f, R154 ;  /* 0x0000001fff157819 */ /* 0x000fe4000001149a */
[----:B------:R-:W-:Y:S01]  /*72c0*/  LEA R5, R201, R6, 0x7 ;  /* 0x00000006c9057211 */ /* 0x000fe200078e38ff */
[----:B------:R-:W-:Y:S01]  /*72d0*/  IMAD R16, R87, c[0x0][0x17c], R16 ;  /* 0x00005f0057107a24 */ /* 0x000fe200078e0210 */
[----:B------:R-:W-:Y:S02]  /*72e0*/  ISETP.NE.AND.EX P2, PT, RZ, c[0x0][0x34c], PT, P2 ;  /* 0x0000d300ff007a0c */ /* 0x000fe40003f45320 */
[----:B------:R-:W-:Y:S01]  /*72f0*/  MOV R6, R5 ;  /* 0x0000000500067202 */ /* 0x000fe20000000f00 */
[----:B------:R-:W-:Y:S01]  /*7300*/  IMAD.IADD R17, R15, 0x1, R16 ;  /* 0x000000010f117824 */ /* 0x000fe200078e0210 */
[----:B-1----:R-:W-:Y:S01]  /*7310*/  IADD3 R9, P0, R4, R13, RZ ;  /* 0x0000000d04097210 */ /* 0x002fe20007f1e0ff */
[----:B------:R-:W-:Y:S01]  /*7320*/  @P3 IMAD.HI.U32 R8, R5, c[0x0][0x2c8], RZ ;  /* 0x0000b20005083a27 */ /* 0x000fe200078e00ff */
[----:B------:R-:W-:-:S02]  /*7330*/  MOV R20, R154 ;  /* 0x0000009a00147202 */ /* 0x000fc40000000f00 */
[----:B------:R-:W-:Y:S01]  /*7340*/  LEA.HI.X.SX32 R12, R4, R7, 0x1, P0 ;  /* 0x00000007040c7211 */ /* 0x000fe200000f0eff */
[----:B------:R-:W-:Y:S01]  /*7350*/  IMAD.MOV.U32 R16, RZ, RZ, R14 ;  /* 0x000000ffff107224 */ /* 0x000fe200078e000e */
[----:B------:R-:W-:Y:S01]  /*7360*/  @P3 SHF.R.U32.HI R6, RZ, c[0x0][0x2cc], R8 ;  /* 0x0000b300ff063a19 */ /* 0x000fe20000011608 */
[----:B------:R-:W-:Y:S01]  /*7370*/  IMAD.WIDE.U32 R22, R9, c[0x0][0x1e0], R20 ;  /* 0x0000780009167a25 */ /* 0x000fe200078e0014 */
[----:B------:R-:W-:Y:S02]  /*7380*/  SEL R14, R88, RZ, !P2 ;  /* 0x000000ff580e7207 */ /* 0x000fe40005000000 */
[----:B------:R-:W-:Y:S01]  /*7390*/  SEL R7, R215, RZ, !P2 ;  /* 0x000000ffd7077207 */ /* 0x000fe20005000000 */
[----:B------:R-:W-:Y:S01]  /*73a0*/  IMAD R8, R12, c[0x0][0x1e0], RZ ;  /* 0x000078000c087a24 */ /* 0x000fe200078e02ff */
[----:B------:R-:W-:Y:S01]  /*73b0*/  ISETP.NE.U32.AND P0, PT, RZ, c[0x0][0x350], PT ;  /* 0x0000d400ff007a0c */ /* 0x000fe20003f05070 */
[----:B------:R-:W-:Y:S01]  /*73c0*/  IMAD.WIDE.U32 R16, R217, c[0x0][0x1b8], R16 ;  /* 0x00006e00d9107a25 */ /* 0x000fe200078e0010 */
[----:B------:R-:W-:-:S02]  /*73d0*/  ISETP.GE.AND P6, PT, R209, c[0x0][0x1d4], PT ;  /* 0x00007500d1007a0c */ /* 0x000fc40003fc6270 */
[----:B------:R-:W-:Y:S01]  /*73e0*/  ISETP.NE.AND.EX P0, PT, RZ, c[0x0][0x354], PT, P0 ;  /* 0x0000d500ff007a0c */ /* 0x000fe20003f05300 */
[----:B------:R-:W-:Y:S01]  /*73f0*/  IMAD R12, R12, c[0x0][0x208], RZ ;  /* 0x000082000c0c7a24 */ /* 0x000fe200078e02ff */
[----:B------:R-:W-:Y:S01]  /*7400*/  ISETP.GE.AND P4, PT, R154, c[0x0][0x198], PT ;  /* 0x000066009a007a0c */ /* 0x000fe20003f86270 */
[----:B------:R-:W-:Y:S01]  /*7410*/  IMAD R13, R9, c[0x0][0x1e4], R8 ;  /* 0x00007900090d7a24 */ /* 0x000fe200078e0208 */
[----:B------:R-:W-:Y:S01]  /*7420*/  ISETP.GE.AND P3, PT, R209, c[0x0][0x198], PT ;  /* 0x00006600d1007a0c */ /* 0x000fe20003f66270 */
[----:B------:R-:W-:Y:S01]  /*7430*/  IMAD R14, R14, c[0x0][0x1c0], RZ ;  /* 0x000070000e0e7a24 */ /* 0x000fe200078e02ff */
[----:B------:R-:W-:Y:S01]  /*7440*/  ISETP.GE.AND P2, PT, R208, c[0x0][0x198], PT ;  /* 0x00006600d0007a0c */ /* 0x000fe20003f46270 */
[----:B------:R-:W-:Y:S01]  /*7450*/  IMAD R17, R217, c[0x0][0x1bc], R17 ;  /* 0x00006f00d9117a24 */ /* 0x000fe200078e0211 */
[----:B------:R-:W-:Y:S01]  /*7460*/  IADD3 R23, R23, R13, RZ ;  /* 0x0000000d17177210 */ /* 0x000fe20007ffe0ff */
[----:B------:R-:W-:Y:S02]  /*7470*/  IMAD.MOV R8, RZ, RZ, -R6 ;  /* 0x000000ffff087224 */ /* 0x000fe400078e0a06 */
[----:B------:R-:W-:-:S04]  /*7480*/  IMAD.WIDE.U32 R18, R9, c[0x0][0x208], R20 ;  /* 0x0000820009127a25 */ /* 0x000fc800078e0014 */
[----:B------:R-:W-:Y:S02]  /*7490*/  IMAD R12, R9, c[0x0][0x20c], R12 ;  /* 0x00008300090c7a24 */ /* 0x000fe400078e020c */
[C---:B------:R-:W-:Y:S02]  /*74a0*/  IMAD R9, R7.reuse, c[0x0][0x1c4], R14 ;  /* 0x0000710007097a24 */ /* 0x040fe400078e020e */
[----:B------:R-:W-:-:S04]  /*74b0*/  IMAD.WIDE.U32 R16, R7, c[0x0][0x1c0], R16 ;  /* 0x0000700007107a25 */ /* 0x000fc800078e0010 */
[----:B------:R-:W-:Y:S01]  /*74c0*/  IMAD R8, R8, c[0x0][0x2c4], R5 ;  /* 0x0000b10008087a24 */ /* 0x000fe200078e0205 */
[----:B------:R-:W-:Y:S01]  /*74d0*/  SHF.R.S32.HI R5, RZ, 0x1f, R6 ;  /* 0x0000001fff057819 */ /* 0x000fe20000011406 */
[----:B------:R-:W-:Y:S01]  /*74e0*/  IMAD.IADD R19, R19, 0x1, R12 ;  /* 0x0000000113137824 */ /* 0x000fe200078e020c */
[----:B------:R-:W-:Y:S01]  /*74f0*/  IADD3 R17, R17, R9, RZ ;  /* 0x0000000911117210 */ /* 0x000fe20007ffe0ff */
[----:B------:R-:W-:-:S04]  /*7500*/  IMAD.WIDE.U32 R228, R217, c[0x0][0x1e8], R22 ;  /* 0x00007a00d9e47a25 */ /* 0x000fc800078e0016 */
[----:B------:R-:W-:Y:S02]  /*7510*/  IMAD R5, R5, c[0x0][0x1b0], RZ ;  /* 0x00006c0005057a24 */ /* 0x000fe400078e02ff */
[----:B------:R-:W-:-:S04]  /*7520*/  IMAD.WIDE.U32 R16, R6, c[0x0][0x1b0], R16 ;  /* 0x00006c0006107a25 */ /* 0x000fc800078e0010 */
[----:B------:R-:W-:Y:S01]  /*7530*/  IMAD R5, R6, c[0x0][0x1b4], R5 ;  /* 0x00006d0006057a24 */ /* 0x000fe200078e0205 */
[----:B------:R-:W-:Y:S01]  /*7540*/  SHF.R.S32.HI R6, RZ, 0x1f, R8 ;  /* 0x0000001fff067819 */ /* 0x000fe20000011408 */
[----:B------:R-:W-:-:S04]  /*7550*/  IMAD.WIDE.U32 R226, R217, c[0x0][0x210], R18 ;  /* 0x00008400d9e27a25 */ /* 0x000fc800078e0012 */
[----:B------:R-:W-:Y:S02]  /*7560*/  IMAD.IADD R17, R17, 0x1, R5 ;  /* 0x0000000111117824 */ /* 0x000fe400078e0205 */
[----:B------:R-:W-:Y:S02]  /*7570*/  IMAD R5, R6, c[0x0][0x1a8], RZ ;  /* 0x00006a0006057a24 */ /* 0x000fe400078e02ff */
[----:B------:R-:W-:Y:S02]  /*7580*/  IMAD R229, R217, c[0x0][0x1ec], R229 ;  /* 0x00007b00d9e57a24 */ /* 0x000fe400078e02e5 */
[C---:B------:R-:W-:Y:S02]  /*7590*/  IMAD R6, R8.reuse, c[0x0][0x1ac], R5 ;  /* 0x00006b0008067a24 */ /* 0x040fe400078e0205 */
[----:B------:R-:W-:Y:S01]  /*75a0*/  IMAD.WIDE.U32 R12, R8, c[0x0][0x1a8], R16 ;  /* 0x00006a00080c7a25 */ /* 0x000fe200078e0010 */
[----:B------:R-:W-:-:S03]  /*75b0*/  IADD3 R8, R2, -0x1, RZ ;  /* 0xffffffff02087810 */ /* 0x000fc60007ffe0ff */
        /* <DEDUP_REMOVED lines=9> */
[C---:B------:R-:W-:Y:S01]  /*7650*/  LEA R7, P0, R12.reuse, c[0x0][0x160], 0x1 ;  /* 0x000058000c077a11 */ /* 0x040fe200078008ff */
[C---:B------:R-:W-:Y:S01]  /*7660*/  IMAD R9, R219.reuse, c[0x0][0x1f0], RZ ;  /* 0x00007c00db097a24 */ /* 0x040fe200078e02ff */
[----:B------:R-:W-:Y:S01]  /*7670*/  P2R R222, PR, RZ, 0x2 ;  /* 0x00000002ffde7803 */ /* 0x000fe20000000000 */
[----:B------:R-:W-:Y:S01]  /*7680*/  IMAD R219, R219, c[0x0][0x218], RZ ;  /* 0x00008600dbdb7a24 */ /* 0x000fe200078e02ff */
[----:B------:R-:W-:Y:S01]  /*7690*/  LEA.HI.X R6, R12, c[0x0][0x164], R6, 0x1, P0 ;  /* 0x000059000c067a11 */ /* 0x000fe200000f0c06 */
[C---:B------:R-:W-:Y:S02]  /*76a0*/  IMAD R9, R0.reuse, c[0x0][0x1f4], R9 ;  /* 0x00007d0000097a24 */ /* 0x040fe400078e0209 */
[----:B------:R-:W-:-:S04]  /*76b0*/  IMAD.WIDE.U32 R228, R0, c[0x0][0x1f0], R228 ;  /* 0x00007c0000e47a25 */ /* 0x000fc800078e00e4 */
[C---:B------:R-:W-:Y:S01]  /*76c0*/  IMAD R219, R0.reuse, c[0x0][0x21c], R219 ;  /* 0x0000870000db7a24 */ /* 0x040fe200078e02db */
[----:B------:R-:W-:Y:S01]  /*76d0*/  IADD3 R220, R229, R9, RZ ;  /* 0x00000009e5dc7210 */ /* 0x000fe20007ffe0ff */
[----:B------:R-:W-:-:S04]  /*76e0*/  IMAD.WIDE.U32 R226, R0, c[0x0][0x218], R226 ;  /* 0x0000860000e27a25 */ /* 0x000fc800078e00e2 */
[----:B------:R-:W-:Y:S01]  /*76f0*/  IMAD.IADD R219, R227, 0x1, R219 ;  /* 0x00000001e3db7824 */ /* 0x000fe200078e02db */
[----:B------:R-:W-:Y:S05]  /*7700*/  BRA.DIV ~URZ, `(.L_x_3869) ;  /* 0x0000fe427f007947 */ /* 0x000fea000b800000 */
[----:B------:R1:W2:Y:S02]  /*7710*/  SHFL.IDX PT, R9, R6, RZ, 0x181f ;  /* 0x00181fff06097589 */ /* 0x0002a400000e0000 */
.L_x_3993:
[----:B------:R-:W-:Y:S05]  /*7720*/  BRA.DIV ~URZ, `(.L_x_3870) ;  /* 0x0000fe927f007947 */ /* 0x000fea000b800000 */
[----:B------:R3:W4:Y:S02]  /*7730*/  SHFL.IDX PT, R13, R7, RZ, 0x181f ;  /* 0x00181fff070d7589 */ /* 0x00072400000e0000 */
.L_x_3994:
[----:B------:R-:W-:Y:S01]  /*7740*/  IMAD R86, R86, c[0x0][0x2c4], RZ ;  /* 0x0000b10056567a24 */ /* 0x000fe200078e02ff */
[----:B------:R-:W-:Y:S01]  /*7750*/  BSSY B0, `(.L_x_3871) ;  /* 0x0000011000007945 */ /* 0x000fe20003800000 */
[----:B------:R-:W-:Y:S02]  /*7760*/  SHF.R.S32.HI R19, RZ, 0x1f, R208 ;  /* 0x0000001fff137819 */ /* 0x000fe400000114d0 */
[----:B------:R-:W-:Y:S02]  /*7770*/  SHF.R.S32.HI R18, RZ, 0x1f, R209 ;  /* 0x0000001fff127819 */ /* 0x000fe400000114d1 */
        /* <DEDUP_REMOVED lines=14> */
.L_x_3872:
[----:B------:R-:W-:Y:S05]  /*7860*/  BSYNC B0 ;  /* 0x0000000000007941 */ /* 0x000fea0003800000 */
.L_x_3871:
[----:B------:R-:W-:Y:S05]  /*7870*/  BRA.DIV ~URZ, `(.L_x_3873) ;  /* 0x0000fda27f007947 */ /* 0x000fea000b800000 */
[----:B--2---:R2:W1:Y:S04]  /*7880*/  SHFL.IDX PT, R9, R6, 0x1, 0x181f ;  /* 0x00381f0006097f89 */ /* 0x00446800000e0000 */
[----:B------:R2:W3:Y:S02]  /*7890*/  SHFL.IDX PT, R15, R7, 0x1, 0x181f ;  /* 0x00381f00070f7f89 */ /* 0x0004e400000e0000 */
.L_x_3995:
[----:B----4-:R-:W-:Y:S01]  /*78a0*/  IADD3 R13, R5, 0x20, RZ ;  /* 0x00000020050d7810 */ /* 0x010fe20007ffe0ff */
[----:B------:R-:W-:Y:S03]  /*78b0*/  BSSY B0, `(.L_x_3874) ;  /* 0x000000f000007945 */ /* 0x000fe60003800000 */
[----:B------:R-:W-:-:S13]  /*78c0*/  ISETP.GE.AND P0, PT, R13, R86, PT ;  /* 0x000000560d00720c */ /* 0x000fda0003f06270 */
[----:B------:R-:W-:Y:S05]  /*78d0*/  @P0 BRA `(.L_x_3875) ;  /* 0x000000c000000947 */ /* 0x000fea0003800000 */
[CC--:B---3--:R-:W-:Y:S02]  /*78e0*/  LEA R16, P0, R154.reuse, R15.reuse, 0x1 ;  /* 0x0000000f9a107211 */ /* 0x0c8fe400078008ff */
        /* <DEDUP_REMOVED lines=11> */
.L_x_3875:
[----:B------:R-:W-:Y:S05]  /*79a0*/  BSYNC B0 ;  /* 0x0000000000007941 */ /* 0x000fea0003800000 */
.L_x_3874:
[----:B------:R-:W-:Y:S05]  /*79b0*/  BRA.DIV ~URZ, `(.L_x_3876) ;  /* 0x0000fd327f007947 */ /* 0x000fea000b800000 */
[----:B-1----:R1:W4:Y:S02]  /*79c0*/  SHFL.IDX PT, R9, R6, 0x2, 0x181f ;  /* 0x00581f0006097f89 */ /* 0x00232400000e0000 */
.L_x_3996:
[----:B------:R-:W-:Y:S05]  /*79d0*/  BRA.DIV ~URZ, `(.L_x_3877) ;  /* 0x0000fd827f007947 */ /* 0x000fea000b800000 */
[----:B---3--:R3:W1:Y:S02]  /*79e0*/  SHFL.IDX PT, R15, R7, 0x2, 0x181f ;  /* 0x00581f00070f7f89 */ /* 0x00866400000e0000 */
.L_x_3997:
[----:B------:R-:W-:Y:S01]  /*79f0*/  IADD3 R13, R5, 0x40, RZ ;  /* 0x00000040050d7810 */ /* 0x000fe20007ffe0ff */
[----:B------:R-:W-:Y:S03]  /*7a00*/  BSSY B0, `(.L_x_3878) ;  /* 0x000000f000007945 */ /* 0x000fe60003800000 */
[----:B------:R-:W-:-:S13]  /*7a10*/  ISETP.GE.AND P0, PT, R13, R86, PT ;  /* 0x000000560d00720c */ /* 0x000fda0003f06270 */
[----:B------:R-:W-:Y:S05]  /*7a20*/  @P0 BRA `(.L_x_3879) ;  /* 0x000000c000000947 */ /* 0x000fea0003800000 */
[CC--:B-1----:R-:W-:Y:S02]  /*7a30*/  LEA R16, P0, R154.reuse, R15.reuse, 0x1 ;  /* 0x0000000f9a107211 */ /* 0x0c2fe400078008ff */
[C---:B------:R-:W-:Y:S02]  /*7a40*/  LEA R12, P1, R209.reuse, R15, 0x1 ;  /* 0x0000000fd10c7211 */ /* 0x040fe400078208ff */
[----:B----4-:R-:W-:Y:S02]  /*7a50*/  LEA.HI.X R17, R154, R9, R21, 0x1, P0 ;  /* 0x000000099a117211 */ /* 0x010fe400000f0c15 */
        /* <DEDUP_REMOVED lines=9> */
.L_x_3879:
[----:B------:R-:W-:Y:S05]  /*7af0*/  BSYNC B0 ;  /* 0x0000000000007941 */ /* 0x000fea0003800000 */
.L_x_3878:
[----:B------:R-:W-:Y:S05]  /*7b00*/  BRA.DIV ~URZ, `(.L_x_3880) ;  /* 0x0000fcc27f007947 */ /* 0x000fea000b800000 */
[----:B----4-:R4:W2:Y:S04]  /*7b10*/  SHFL.IDX PT, R9, R6, 0x3, 0x181f ;  /* 0x00781f0006097f89 */ /* 0x0108a800000e0000 */
[----:B-1----:R4:W1:Y:S02]  /*7b20*/  SHFL.IDX PT, R13, R7, 0x3, 0x181f ;  /* 0x00781f00070d7f89 */ /* 0x00286400000e0000 */
.L_x_3998:
[----:B------:R-:W-:-:S04]  /*7b30*/  IADD3 R5, R5, 0x60, RZ ;  /* 0x0000006005057810 */ /* 0x000fc80007ffe0ff */
[----:B------:R-:W-:-:S13]  /*7b40*/  ISETP.GE.AND P0, PT, R5, R86, PT ;  /* 0x000000560500720c */ /* 0x000fda0003f06270 */
[----:B-1----:R-:W-:-:S04]  /*7b50*/  @!P0 LEA R14, P1, R154, R13, 0x1 ;  /* 0x0000000d9a0e8211 */ /* 0x002fc800078208ff */
[----:B--2---:R-:W-:Y:S02]  /*7b60*/  @!P0 LEA.HI.X R15, R154, R9, R21, 0x1, P1 ;  /* 0x000000099a0f8211 */ /* 0x004fe400008f0c15 */
[----:B----4-:R-:W-:-:S03]  /*7b70*/  @!P0 LEA R6, P1, R209, R13, 0x1 ;  /* 0x0000000dd1068211 */ /* 0x010fc600078208ff */
[----:B------:R-:W-:Y:S01]  /*7b80*/  @!PT LDS RZ, [RZ] ;  /* 0x00000000fffff984 */ /* 0x000fe20000000800 */
[----:B------:R-:W-:Y:S01]  /*7b90*/  @!PT LDS RZ, [RZ] ;  /* 0x00000000fffff984 */ /* 0x000fe20000000800 */
[----:B------:R-:W-:Y:S01]  /*7ba0*/  @!PT LDS RZ, [RZ] ;  /* 0x00000000fffff984 */ /* 0x000fe20000000800 */
[----:B------:R1:W-:Y:S01]  /*7bb0*/  @!P0 LDGSTS.E.BYPASS.LTC128B.128 [R139+0x1b100], [R14.64], !P4 ;  /* 0x1b1000000e8b8fae */ /* 0x0003e2000e101d48 */
[----:B---3--:R-:W-:Y:S02]  /*7bc0*/  @!P0 LEA.HI.X R7, R209, R9, R18, 0x1, P1 ;  /* 0x00000009d1078211 */ /* 0x008fe400008f0c12 */
        /* <DEDUP_REMOVED lines=10> */
[----:B------:R-:W-:Y:S01]  /*7c70*/  IMAD R6, R8, -0x40, R5 ;  /* 0xffffffc008067824 */ /* 0x000fe200078e0205 */
[----:B------:R-:W-:Y:S01]  /*7c80*/  LEA R5, P2, R14, R228, 0x6 ;  /* 0x000000e40e057211 */ /* 0x000fe200078430ff */
[----:B------:R-:W-:Y:S01]  /*7c90*/  IMAD R9, R7, c[0x0][0x1e0], RZ ;  /* 0x0000780007097a24 */ /* 0x000fe200078e02ff */
[----:B------:R-:W-:Y:S01]  /*7ca0*/  ULDC.64 UR4, c[0x0][0x208] ;  /* 0x0000820000047ab9 */ /* 0x000fe20000000a00 */
[----:B------:R-:W-:Y:S01]  /*7cb0*/  IMAD.MOV.U32 R0, RZ, RZ, 0x20 ;  /* 0x00000020ff007424 */ /* 0x000fe200078e00ff */
[----:B------:R-:W-:Y:S01]  /*7cc0*/  ISETP.GE.AND P1, PT, R6, 0x1, PT ;  /* 0x000000010600780c */ /* 0x000fe20003f26270 */
        /* <DEDUP_REMOVED lines=9> */
[----:B------:R-:W-:Y:S01]  /*7d60*/  IMAD.WIDE.U32 R16, R8, c[0x0][0x208], RZ ;  /* 0x0000820008107a25 */ /* 0x000fe200078e00ff */
[----:B------:R-:W-:Y:S02]  /*7d70*/  LEA.HI.X R4, R14, R220, R9, 0x6, P2 ;  /* 0x000000dc0e047211 */ /* 0x000fe400010f3409 */
[C---:B------:R-:W-:Y:S01]  /*7d80*/  @P1 LEA R18, P3, R5.reuse, c[0x0][0x1c8], 0x1 ;  /* 0x0000720005121a11 */ /* 0x040fe200078608ff */
[----:B------:R-:W-:Y:S01]  /*7d90*/  IMAD R9, R0, c[0x0][0x1e4], RZ ;  /* 0x0000790000097a24 */ /* 0x000fe200078e02ff */
[C---:B------:R-:W-:Y:S01]  /*7da0*/  @P0 IADD3 R12, P2, R5.reuse, R12, RZ ;  /* 0x0000000c050c0210 */ /* 0x040fe20007f5e0ff */
[----:B------:R-:W-:Y:S01]  /*7db0*/  IMAD R7, R8, c[0x0][0x20c], R7 ;  /* 0x0000830008077a24 */ /* 0x000fe200078e0207 */
[----:B------:R-:W-:Y:S02]  /*7dc0*/  @P1 LEA.HI.X R19, R5, c[0x0][0x1cc], R4, 0x1, P3 ;  /* 0x0000730005131a11 */ /* 0x000fe400018f0c04 */
[----:B------:R-:W-:Y:S01]  /*7dd0*/  @P0 IADD3.X R9, R4, R13, R9, P2, !PT ;  /* 0x0000000d04090210 */ /* 0x000fe200017fe409 */
[----:B------:R-:W-:Y:S01]  /*7de0*/  IMAD.IADD R14, R17, 0x1, R7 ;  /* 0x00000001110e7824 */ /* 0x000fe200078e0207 */
[----:B------:R-:W-:-:S02]  /*7df0*/  @P0 LEA R20, P3, R12, c[0x0][0x1c8], 0x1 ;  /* 0x000072000c140a11 */ /* 0x000fc400078608ff */
[----:B------:R-:W-:Y:S02]  /*7e00*/  @P1 ISETP.GE.AND P5, PT, R208, c[0x0][0x1d4], PT ;  /* 0x00007500d0001a0c */ /* 0x000fe40003fa6270 */
[----:B------:R-:W-:Y:S01]  /*7e10*/  @P0 LEA.HI.X R21, R12, c[0x0][0x1cc], R9, 0x1, P3 ;  /* 0x000073000c150a11 */ /* 0x000fe200018f0c09 */
[----:B------:R-:W-:Y:S01]  /*7e20*/  IMAD.MOV.U32 R9, RZ, RZ, 0x40 ;  /* 0x00000040ff097424 */ /* 0x000fe200078e00ff */
[----:B------:R-:W-:Y:S02]  /*7e30*/  ISETP.NE.AND P3, PT, R222, RZ, PT ;  /* 0x000000ffde00720c */ /* 0x000fe40003f65270 */
[----:B------:R-:W-:Y:S02]  /*7e40*/  LEA R4, P2, R16, R226, 0x6 ;  /* 0x000000e210047211 */ /* 0x000fe400078430ff */
        /* <DEDUP_REMOVED lines=8> */
[----:B------:R-:W-:-:S03]  /*7ed0*/  ISETP.GE.AND P2, PT, R154, c[0x0][0x1d4], PT ;  /* 0x000075009a007a0c */ /* 0x000fc60003f46270 */
[----:B------:R1:W-:Y:S01]  /*7ee0*/  @P1 LDGSTS.E.BYPASS.LTC128B.128 [R139+0xe100], [R18.64+0x80], !P6 ;  /* 0x0e100080128b1fae */ /* 0x0003e2000f101d48 */
[----:B------:R-:W-:-:S03]  /*7ef0*/  ISETP.LT.OR P3, PT, R6, 0x1, P2 ;  /* 0x000000010600780c */ /* 0x000fc60001761670 */
[----:B------:R1:W-:Y:S01]  /*7f00*/  @P1 LDGSTS.E.BYPASS.LTC128B.128 [R139+0x10100], [R18.64+0x100], !P5 ;  /* 0x10100100128b1fae */ /* 0x0003e2000e901d48 */
[----:B------:R-:W-:Y:S02]  /*7f10*/  ISETP.NE.AND P5, PT, R222, RZ, PT ;  /* 0x000000ffde00720c */ /* 0x000fe40003fa5270 */
        /* <DEDUP_REMOVED lines=22> */
[----:B-1----:R-:W-:Y:S01]  /*8080*/  IADD3 R5, R2, -0x2, RZ ;  /* 0xfffffffe02057810 */ /* 0x002fe20007ffe0ff */
[----:B------:R-:W-:Y:S01]  /*8090*/  IMAD.WIDE.U32 R14, R9, c[0x0][0x1e0], RZ ;  /* 0x00007800090e7a25 */ /* 0x000fe200078e00ff */
[----:B------:R-:W-:-:S02]  /*80a0*/  ISETP.NE.AND P4, PT, R222, RZ, PT ;  /* 0x000000ffde00720c */ /* 0x000fc40003f85270 */
        /* <DEDUP_REMOVED lines=19> */
.L_x_3882:
[----:B------:R-:W-:Y:S05]  /*81e0*/  BSYNC B0 ;  /* 0x0000000000007941 */ /* 0x000fea0003800000 */
.L_x_3881:
[----:B------:R-:W-:Y:S01]  /*81f0*/  ISETP.LT.AND P0, PT, RZ, c[0x0][0x27c], PT ;  /* 0x00009f00ff007a0c */ /* 0x000fe20003f01270 */
[----:B------:R-:W0:-:S12]  /*8200*/  LDGDEPBAR ;  /* 0x00000000000079af */ /* 0x000e180000000000 */
[----:B------:R-:W-:Y:S05]  /*8210*/  @P0 BRA `(.L_x_3883) ;  /* 0x0000002000000947 */ /* 0x000fea0003800000 */
[----:B------:R-:W-:-:S04]  /*8220*/  DEPBAR.LE SB0, 0x3 ;  /* 0x000080c00000791a */ /* 0x000fc80000000000 */
[----:B------:R-:W-:Y:S05]  /*8230*/  BRA `(.L_x_3884) ;  /* 0x0000597000007947 */ /* 0x000fea0003800000 */
.L_x_3883:
[----:B-1---5:R-:W-:Y:S01]  /*8240*/  SHF.R.S32.HI R4, RZ, 0x1f, R85 ;  /* 0x0000001fff047819 */ /* 0x022fe20000011455 */
[----:B------:R-:W-:Y:S01]  /*8250*/  ULDC.U8 UR4, c[0x0][0x298] ;  /* 0x0000a60000047ab9 */ /* 0x000fe20000000000 */
[C---:B------:R-:W-:Y:S01]  /*8260*/  IMAD.WIDE.U32 R16, R85.reuse, c[0x0][0x280], RZ ;  /* 0x0000a00055107a25 */ /* 0x040fe200078e00ff */
[----:B------:R-:W-:Y:S01]  /*8270*/  ISETP.NE.AND P2, PT, RZ, UR4, PT ;  /* 0x00000004ff007c0c */ /* 0x000fe2000bf45270 */
[----:B------:R-:W-:Y:S01]  /*8280*/  BSSY B2, `(.L_x_3884) ;  /* 0x0000592000027945 */ /* 0x000fe20003800000 */
[----:B------:R-:W-:Y:S01]  /*8290*/  IADD3 R19, R142, 0x40, RZ ;  /* 0x000000408e137810 */ /* 0x000fe20007ffe0ff */
[----:B------:R-:W-:Y:S01]  /*82a0*/  IMAD R6, R4, c[0x0][0x280], RZ ;  /* 0x0000a00004067a24 */ /* 0x000fe200078e02ff */
[----:B------:R-:W-:Y:S01]  /*82b0*/  IADD3 R33, R142, 0x20, RZ ;  /* 0x000000208e217810 */ /* 0x000fe20007ffe0ff */
[----:B------:R-:W-:Y:S02]  /*82c0*/  IMAD R4, R4, c[0x0][0x290], RZ ;  /* 0x0000a40004047a24 */ /* 0x000fe400078e02ff */
        /* <DEDUP_REMOVED lines=9> */
[----:B------:R-:W-:Y:S02]  /*8360*/  LEA.HI.X R6, R14, c[0x0][0x28c], R6, 0x1, P0 ;  /* 0x0000a3000e067a11 */ /* 0x000fe400000f0c06 */
[----:B------:R-:W-:Y:S01]  /*8370*/  IADD3 R16, R213, 0x40, RZ ;  /* 0x00000040d5107810 */ /* 0x000fe20007ffe0ff */
        /* <DEDUP_REMOVED lines=61> */
[----:B---3--:R-:W-:Y:S01]  /*8750*/  CS2R R24, SRZ ;  /* 0x0000000000187805 */ /* 0x008fe2000001ff00 */
[----:B------:R-:W-:Y:S01]  /*8760*/  @!P3 IADD3 R40, P4, R30, R14, RZ ;  /* 0x0000000e1e28b210 */ /* 0x000fe20007f9e0ff */
[----:B------:R-:W-:Y:S01]  /*8770*/  @!P1 IMAD.WIDE R48, R142, 0x2, R34 ;  /* 0x000000028e309825 */ /* 0x000fe200078e0222 */
[----:B------:R-:W-:-:S03]  /*8780*/  SHF.R.S32.HI R15, RZ, 0x1f, R136 ;  /* 0x0000001fff0f7819 */ /* 0x000fc60000011488 */
[----:B----4-:R-:W-:Y:S01]  /*8790*/  @!P1 IMAD.WIDE R20, R142, 0x2, R30 ;  /* 0x000000028e149825 */ /* 0x010fe200078e021e */
        /* <DEDUP_REMOVED lines=8> */
[----:B--2---:R-:W-:Y:S01]  /*8820*/  CS2R R28, SRZ ;  /* 0x00000000001c7805 */ /* 0x004fe2000001ff00 */
[----:B------:R-:W-:Y:S01]  /*8830*/  CS2R R36, SRZ ;  /* 0x0000000000247805 */ /* 0x000fe2000001ff00 */
[----:B------:R-:W-:Y:S01]  /*8840*/  CS2R R14, SRZ ;  /* 0x00000000000e7805 */ /* 0x000fe2000001ff00 */
[----:B------:R-:W-:Y:S01]  /*8850*/  CS2R R60, SRZ ;  /* 0x00000000003c7805 */ /* 0x000fe2000001ff00 */
[----:B------:R-:W-:Y:S02]  /*8860*/  @!P0 IMAD.X R31, R31, 0x1, R4, P1 ;  /* 0x000000011f1f8824 */ /* 0x000fe400008e0604 */
[----:B------:R-:W-:Y:S01]  /*8870*/  CS2R R4, SRZ ;  /* 0x0000000000047805 */ /* 0x000fe2000001ff00 */
[----:B------:R1:W5:Y:S04]  /*8880*/  @!P3 LD.E.64 R28, [R42.64] ;  /* 0x000000082a1cb980 */ /* 0x000368000c101b00 */
[----:B------:R1:W5:Y:S01]  /*8890*/  @!P2 LD.E.64 R36, [R46.64] ;  /* 0x000000082e24a980 */ /* 0x000362000c101b00 */
[----:B---3--:R-:W-:-:S03]  /*88a0*/  CS2R R20, SRZ ;  /* 0x0000000000147805 */ /* 0x008fc6000001ff00 */
[----:B------:R1:W5:Y:S04]  /*88b0*/  @!P3 LD.E.64 R4, [R40.64] ;  /* 0x000000082804b980 */ /* 0x000368000c101b00 */
[----:B------:R1:W5:Y:S04]  /*88c0*/  @!P0 LD.E.64 R14, [R34.64] ;  /* 0x00000008220e8980 */ /* 0x000368000c101b00 */
[----:B------:R1:W5:Y:S04]  /*88d0*/  @!P2 LD.E.64 R20, [R44.64] ;  /* 0x000000082c14a980 */ /* 0x000368000c101b00 */
[----:B------:R1:W5:Y:S02]  /*88e0*/  @!P0 LD.E.64 R60, [R30.64] ;  /* 0x000000081e3c8980 */ /* 0x000364000c101b00 */
.L_x_3887:
[----:B-1-3--:R-:W-:Y:S05]  /*88f0*/  BSYNC B0 ;  /* 0x0000000000007941 */ /* 0x00afea0003800000 */
.L_x_3886:
[----:B-----5:R-:W-:Y:S01]  /*8900*/  IMAD.MOV.U32 R56, RZ, RZ, R36 ;  /* 0x000000ffff387224 */ /* 0x020fe200078e0024 */
[----:B------:R-:W-:Y:S01]  /*8910*/  SHF.R.U64 R36, R36, 0x10, R37 ;  /* 0x0000001024247819 */ /* 0x000fe20000001225 */
[----:B------:R-:W-:Y:S01]  /*8920*/  IMAD.MOV.U32 R41, RZ, RZ, R21 ;  /* 0x000000ffff297224 */ /* 0x000fe200078e0015 */
[--C-:B------:R-:W-:Y:S01]  /*8930*/  SHF.R.U32.HI R35, RZ, 0x10, R37.reuse ;  /* 0x00000010ff237819 */ /* 0x100fe20000011625 */
[----:B------:R-:W-:Y:S01]  /*8940*/  IMAD.MOV.U32 R55, RZ, RZ, R37 ;  /* 0x000000ffff377224 */ /* 0x000fe200078e0025 */
[----:B------:R-:W-:Y:S01]  /*8950*/  SHF.R.U32.HI R32, RZ, 0x10, R21 ;  /* 0x00000010ff207819 */ /* 0x000fe20000011615 */
[--C-:B------:R-:W-:Y:S01]  /*8960*/  IMAD.MOV.U32 R44, RZ, RZ, R25.reuse ;  /* 0x000000ffff2c7224 */ /* 0x100fe200078e0019 */
[----:B------:R-:W-:Y:S01]  /*8970*/  SHF.R.U32.HI R37, RZ, 0x10, R25 ;  /* 0x00000010ff257819 */ /* 0x000fe20000011619 */
[----:B------:R-:W-:Y:S01]  /*8980*/  IMAD R86, R201, -0x80, R86 ;  /* 0xffffff80c9567824 */ /* 0x000fe200078e0256 */
[----:B------:R-:W-:Y:S01]  /*8990*/  PRMT R32, R41, 0x5410, R32 ;  /* 0x0000541029207816 */ /* 0x000fe20000000020 */
[----:B------:R-:W-:Y:S01]  /*89a0*/  IMAD.MOV.U32 R42, RZ, RZ, R20 ;  /* 0x000000ffff2a7224 */ /* 0x000fe200078e0014 */
[----:B------:R-:W-:Y:S01]  /*89b0*/  SHF.R.U64 R34, R20, 0x10, R21 ;  /* 0x0000001014227819 */ /* 0x000fe20000001215 */
[----:B------:R-:W-:Y:S01]  /*89c0*/  IMAD.MOV.U32 R54, RZ, RZ, R26 ;  /* 0x000000ffff367224 */ /* 0x000fe200078e001a */
[----:B------:R-:W-:Y:S01]  /*89d0*/  PRMT R37, R44, 0x5410, R37 ;  /* 0x000054102c257816 */ /* 0x000fe20000000025 */
[----:B------:R-:W-:Y:S01]  /*89e0*/  IMAD.MOV.U32 R53, RZ, RZ, R27 ;  /* 0x000000ffff357224 */ /* 0x000fe200078e001b */
[----:B------:R-:W-:Y:S01]  /*89f0*/  IMNMX R41, R86, 0x80, PT ;  /* 0x0000008056297817 */ /* 0x000fe20003800200 */
[----:B------:R-:W-:Y:S01]  /*8a00*/  IMAD.MOV.U32 R52, RZ, RZ, R22 ;  /* 0x000000ffff347224 */ /* 0x000fe200078e0016 */
[----:B------:R-:W-:Y:S01]  /*8a10*/  LOP3.LUT R44, R211, 0x18, R144, 0xf8, !PT ;  /* 0x00000018d32c7812 */ /* 0x000fe200078ef890 */
        /* <DEDUP_REMOVED lines=13> */
[----:B------:R-:W-:Y:S01]  /*8af0*/  PRMT R34, R42, 0x5410, R34 ;  /* 0x000054102a227816 */ /* 0x000fe20000000022 */
        /* <DEDUP_REMOVED lines=11> */
[----:B------:R-:W-:Y:S01]  /*8bb0*/  SHF.R.U64 R40, R38, 0x10, R39 ;  /* 0x0000001026287819 */ /* 0x000fe20000001227 */
[----:B------:R-:W-:-:S04]  /*8bc0*/  DEPBAR.LE SB0, 0x3 ;  /* 0x000080c00000791a */ /* 0x000fc80000000000 */
[----:B------:R-:W-:Y:S01]  /*8bd0*/  SHF.R.U64 R38, R24, 0x10, R25 ;  /* 0x0000001018267819 */ /* 0x000fe20000001219 */
[----:B------:R-:W-:Y:S01]  /*8be0*/  BSSY B1, `(.L_x_3888) ;  /* 0x0000122000017945 */ /* 0x000fe20003800000 */
        /* <DEDUP_REMOVED lines=8> */
[----:B------:R-:W-:-:S02]  /*8c70*/  SHF.R.U64 R17, R14, 0x10, R15 ;  /* 0x000000100e117819 */ /* 0x000fc4000000120f */
[----:B------:R-:W-:Y:S02]  /*8c80*/  SHF.R.U32.HI R28, RZ, 0x10, R13 ;  /* 0x00000010ff1c7819 */ /* 0x000fe4000001160d */
[----:B------:R-:W-:Y:S02]  /*8c90*/  SHF.R.U32.HI R39, RZ, 0x10, R39 ;  /* 0x00000010ff277819 */ /* 0x000fe40000011627 */
[----:B------:R-:W-:Y:S02]  /*8ca0*/  SHF.R.U32.HI R15, RZ, 0x10, R15 ;  /* 0x00000010ff0f7819 */ /* 0x000fe4000001160f */
[--C-:B------:R-:W-:Y:S02]  /*8cb0*/  SHF.R.U64 R14, R60, 0x10, R61.reuse ;  /* 0x000000103c0e7819 */ /* 0x100fe4000000123d */
[----:B------:R-:W-:Y:S02]  /*8cc0*/  SHF.R.U32.HI R13, RZ, 0x10, R61 ;  /* 0x00000010ff0d7819 */ /* 0x000fe4000001163d */
[----:B------:R-:W-:-:S02]  /*8cd0*/  IADD3 R42, R18, 0x18100, RZ ;  /* 0x00018100122a7810 */ /* 0x000fc40007ffe0ff */
[----:B------:R-:W-:Y:S02]  /*8ce0*/  PRMT R25, R12, 0x5410, R25 ;  /* 0x000054100c197816 */ /* 0x000fe40000000019 */
[----:B------:R-:W-:Y:S02]  /*8cf0*/  IADD3 R12, R18, 0x18140, RZ ;  /* 0x00018140120c7810 */ /* 0x000fe40007ffe0ff */
        /* <DEDUP_REMOVED lines=27> */
[----:B------:R-:W-:Y:S01]  /*8eb0*/  IMAD.U32 R44, R38, 0x10000, RZ ;  /* 0x00010000262c7824 */ /* 0x000fe200078e00ff */
[----:B------:R-:W-:Y:S02]  /*8ec0*/  LOP3.LUT R45, R40, 0xffff0000, RZ, 0xc0, !PT ;  /* 0xffff0000282d7812 */ /* 0x000fe400078ec0ff */
[C---:B-1----:R-:W-:Y:S01]  /*8ed0*/  SHF.L.U32 R43, R4.reuse, 0x10, RZ ;  /* 0x00000010042b7819 */ /* 0x042fe200000006ff */
[----:B------:R-:W-:Y:S01]  /*8ee0*/  IMAD.U32 R46, R7, 0x10000, RZ ;  /* 0x00010000072e7824 */ /* 0x000fe200078e00ff */
[----:B------:R-:W-:Y:S02]  /*8ef0*/  LOP3.LUT R42, R4, 0xffff0000, RZ, 0xc0, !PT ;  /* 0xffff0000042a7812 */ /* 0x000fe400078ec0ff */
[C---:B------:R-:W-:Y:S02]  /*8f00*/  SHF.L.U32 R4, R5.reuse, 0x10, RZ ;  /* 0x0000001005047819 */ /* 0x040fe400000006ff */
[----:B------:R-:W-:-:S02]  /*8f10*/  LOP3.LUT R50, R5, 0xffff0000, RZ, 0xc0, !PT ;  /* 0xffff000005327812 */ /* 0x000fc400078ec0ff */
[----:B------:R-:W-:Y:S02]  /*8f20*/  LOP3.LUT R5, R38, 0xffff0000, RZ, 0xc0, !PT ;  /* 0xffff000026057812 */ /* 0x000fe400078ec0ff */
[C---:B------:R-:W-:Y:S02]  /*8f30*/  SHF.L.U32 R49, R6.reuse, 0x10, RZ ;  /* 0x0000001006317819 */ /* 0x040fe400000006ff */
[----:B------:R-:W-:Y:S01]  /*8f40*/  LOP3.LUT R48, R6, 0xffff0000, RZ, 0xc0, !PT ;  /* 0xffff000006307812 */ /* 0x000fe200078ec0ff */
[CC--:B------:R-:W-:Y:S01]  /*8f50*/  FMUL.FTZ R6, R42.reuse, R44.reuse ;  /* 0x0000002c2a067220 */ /* 0x0c0fe20000410000 */
[----:B------:R-:W-:Y:S01]  /*8f60*/  LOP3.LUT R51, R7, 0xffff0000, RZ, 0xc0, !PT ;  /* 0xffff000007337812 */ /* 0x000fe200078ec0ff */
[----:B------:R-:W-:Y:S02]  /*8f70*/  FMUL.FTZ R42, R42, R47 ;  /* 0x0000002f2a2a7220 */ /* 0x000fe40000410000 */
        /* <DEDUP_REMOVED lines=16> */
[----:B------:R-:W-:-:S02]  /*9080*/  FFMA.FTZ R48, R49, R44, R48 ;  /* 0x0000002c31307223 */ /* 0x000fc40000010030 */
[----:B------:R-:W-:Y:S01]  /*9090*/  FFMA.FTZ R45, R46, R45, -R5 ;  /* 0x0000002d2e2d7223 */ /* 0x000fe20000010805 */
[----:B------:R-:W-:Y:S01]  /*90a0*/  F2FP.BF16.PACK_AB R5, R50, R7 ;  /* 0x000000073205723e */ /* 0x000fe200000010ff */
[----:B------:R-:W-:Y:S01]  /*90b0*/  FFMA.FTZ R42, R46, R42, R51 ;  /* 0x0000002a2e2a7223 */ /* 0x000fe20000010033 */
[----:B------:R-:W-:-:S04]  /*90c0*/  F2FP.BF16.PACK_AB R6, R48, R47 ;  /* 0x0000002f3006723e */ /* 0x000fc800000010ff */
[----:B------:R-:W-:-:S05]  /*90d0*/  F2FP.BF16.PACK_AB R7, R42, R45 ;  /* 0x0000002d2a07723e */ /* 0x000fca00000010ff */
[----:B------:R1:W-:Y:S02]  /*90e0*/  STS.128 [R18+0x18100], R4 ;  /* 0x0181000412007388 */ /* 0x0003e40000000c00 */
.L_x_3891:
[----:B------:R-:W-:Y:S05]  /*90f0*/  BSYNC B0 ;  /* 0x0000000000007941 */ /* 0x000fea0003800000 */
.L_x_3890:
[----:B------:R-:W-:Y:S01]  /*9100*/  ISETP.GE.AND P0, PT, R138, c[0x0][0x27c], PT ;  /* 0x00009f008a007a0c */ /* 0x000fe20003f06270 */
[----:B------:R-:W-:-:S12]  /*9110*/  BSSY B0, `(.L_x_3892) ;  /* 0x0000028000007945 */ /* 0x000fd80003800000 */
[----:B------:R-:W-:Y:S05]  /*9120*/  @P0 BRA `(.L_x_3893) ;  /* 0x0000026000000947 */ /* 0x000fea0003800000 */
[----:B-1----:R-:W1:Y:S01]  /*9130*/  LDS.128 R4, [R12] ;  /* 0x000000000c047984 */ /* 0x002e620000000c00 */
        /* <DEDUP_REMOVED lines=14> */
[----:B------:R-:W-:Y:S02]  /*9220*/  FMUL.FTZ R7, R50, R5 ;  /* 0x0000000532077220 */ /* 0x000fe40000410000 */
[----:B------:R-:W-:Y:S01]  /*9230*/  FFMA.FTZ R6, R43, R47, -R6 ;  /* 0x0000002f2b067223 */ /* 0x000fe20000010806 */
[----:B------:R-:W-:Y:S01]  /*9240*/  SHF.L.U32 R47, R35, 0x10, RZ ;  /* 0x00000010232f7819 */ /* 0x000fe200000006ff */
[----:B------:R-:W-:Y:S01]  /*9250*/  FFMA.FTZ R43, R43, R44, R42 ;  /* 0x0000002c2b2b7223 */ /* 0x000fe2000001002a */
[----:B------:R-:W-:Y:S01]  /*9260*/  SHF.L.U32 R44, R32, 0x10, RZ ;  /* 0x00000010202c7819 */ /* 0x000fe200000006ff */
        /* <DEDUP_REMOVED lines=17> */
[----:B------:R1:W-:Y:S02]  /*9380*/  STS.128 [R12], R4 ;  /* 0x000000040c007388 */ /* 0x0003e40000000c00 */
.L_x_3893:
[----:B------:R-:W-:Y:S05]  /*9390*/  BSYNC B0 ;  /* 0x0000000000007941 */ /* 0x000fea0003800000 */
.L_x_3892:
        /* <DEDUP_REMOVED lines=41> */
.L_x_3895:
[----:B------:R-:W-:Y:S05]  /*9630*/  BSYNC B0 ;  /* 0x0000000000007941 */ /* 0x000fea0003800000 */
.L_x_3894:
        /* <DEDUP_REMOVED lines=41> */
.L_x_3897:
[----:B------:R-:W-:Y:S05]  /*98d0*/  BSYNC B0 ;  /* 0x0000000000007941 */ /* 0x000fea0003800000 */
.L_x_3896:
        /* <DEDUP_REMOVED lines=41> */
.L_x_3899:
[----:B------:R-:W-:Y:S05]  /*9b70*/  BSYNC B0 ;  /* 0x0000000000007941 */ /* 0x000fea0003800000 */
.L_x_3898:
[----:B------:R-:W-:-:S13]  /*9b80*/  ISETP.GE.AND P0, PT, R136, c[0x0][0x27c], PT ;  /* 0x00009f0088007a0c */ /* 0x000fda0003f06270 */
        /* <DEDUP_REMOVED lines=39> */
.L_x_3889:
[----:B------:R-:W-:Y:S05]  /*9e00*/  BSYNC B1 ;  /* 0x0000000000017941 */ /* 0x000fea0003800000 */
.L_x_3888:
[----:B------:R-:W-:-:S13]  /*9e10*/  ISETP.GE.AND P0, PT, R16, R41, PT ;  /* 0x000000291000720c */ /* 0x000fda0003f06270 */
[----:B------:R-:W-:Y:S05]  /*9e20*/  @P0 BRA `(.L_x_3900) ;  /* 0x00003d7000000947 */ /* 0x000fea0003800000 */
        /* <DEDUP_REMOVED lines=41> */
.L_x_3902:
[----:B------:R-:W-:Y:S05]  /*a0c0*/  BSYNC B0 ;  /* 0x0000000000007941 */ /* 0x000fea0003800000 */
.L_x_3901:
        /* <DEDUP_REMOVED lines=20> */
[C---:B------:R-:W-:Y:S01]  /*a210*/  FFMA.FTZ R5, R39.reuse, R4, -R7 ;  /* 0x0000000427057223 */ /* 0x040fe20000010807 */
        /* <DEDUP_REMOVED lines=12> */
[-C--:B------:R-:W-:Y:S02]  /*a2e0*/  FFMA.FTZ R40, R7, R42.reuse, R40 ;  /* 0x0000002a07287223 */ /* 0x080fe40000010028 */
[----:B------:R-:W-:Y:S01]  /*a2f0*/  FFMA.FTZ R39, R39, R42, -R4 ;  /* 0x0000002a27277223 */ /* 0x000fe20000010804 */
[----:B------:R-:W-:Y:S01]  /*a300*/  F2FP.BF16.PACK_AB R4, R37, R6 ;  /* 0x000000062504723e */ /* 0x000fe200000010ff */
[-C--:B------:R-:W-:Y:S02]  /*a310*/  FFMA.FTZ R7, R35, R34.reuse, -R16 ;  /* 0x0000002223077223 */ /* 0x080fe40000010810 */
[----:B------:R-:W-:Y:S01]  /*a320*/  FFMA.FTZ R32, R32, R34, R43 ;  /* 0x0000002220207223 */ /* 0x000fe2000001002b */
[----:B------:R-:W-:-:S04]  /*a330*/  F2FP.BF16.PACK_AB R6, R40, R39 ;  /* 0x000000272806723e */ /* 0x000fc800000010ff */
[----:B------:R-:W-:-:S05]  /*a340*/  F2FP.BF16.PACK_AB R7, R32, R7 ;  /* 0x000000072007723e */ /* 0x000fca00000010ff */
[----:B------:R1:W-:Y:S02]  /*a350*/  STS.128 [R12+0x2000], R4 ;  /* 0x002000040c007388 */ /* 0x0003e40000000c00 */
.L_x_3904:
[----:B------:R-:W-:Y:S05]  /*a360*/  BSYNC B0 ;  /* 0x0000000000007941 */ /* 0x000fea0003800000 */
.L_x_3903:
        /* <DEDUP_REMOVED lines=41> */
.L_x_3906:
[----:B------:R-:W-:Y:S05]  /*a600*/  BSYNC B0 ;  /* 0x0000000000007941 */ /* 0x000fea0003800000 */
.L_x_3905:
        /* <DEDUP_REMOVED lines=41> */
.L_x_3908:
[----:B------:R-:W-:Y:S05]  /*a8a0*/  BSYNC B0 ;  /* 0x0000000000007941 */ /* 0x000fea0003800000 */
.L_x_3907:
        /* <DEDUP_REMOVED lines=27> */
[----:B------:R-:W-:Y:S01]  /*aa60*/  FFMA.FTZ R24, R21, R4, R24 ;  /* 0x0000000415187223 */ /* 0x000fe20000010018 */
[----:B------:R-:W-:Y:S01]  /*aa70*/  F2FP.BF16.PACK_AB R4, R19, R6 ;  /* 0x000000061304723e */ /* 0x000fe200000010ff */
[-C--:B------:R-:W-:Y:S02]  /*aa80*/  FMUL.FTZ R21, R7, R27.reuse ;  /* 0x0000001b07157220 */ /* 0x080fe40000410000 */
[----:B------:R-:W-:Y:S01]  /*aa90*/  FMUL.FTZ R27, R16, R27 ;  /* 0x0000001b101b7220 */ /* 0x000fe20000410000 */
[----:B------:R-:W-:Y:S01]  /*aaa0*/  F2FP.BF16.PACK_AB R5, R24, R5 ;  /* 0x000000051805723e */ /* 0x000fe200000010ff */
[-C--:B------:R-:W-:Y:S02]  /*aab0*/  FMUL.FTZ R23, R20, R29.reuse ;  /* 0x0000001d14177220 */ /* 0x080fe40000410000 */
[----:B------:R-:W-:Y:S02]  /*aac0*/  FMUL.FTZ R29, R22, R29 ;  /* 0x0000001d161d7220 */ /* 0x000fe40000410000 */
[----:B------:R-:W-:-:S02]  /*aad0*/  FFMA.FTZ R21, R16, R28, -R21 ;  /* 0x0000001c10157223 */ /* 0x000fc40000010815 */
[----:B------:R-:W-:Y:S02]  /*aae0*/  FFMA.FTZ R28, R7, R28, R27 ;  /* 0x0000001c071c7223 */ /* 0x000fe4000001001b */
[-C--:B------:R-:W-:Y:S02]  /*aaf0*/  FFMA.FTZ R7, R22, R26.reuse, -R23 ;  /* 0x0000001a16077223 */ /* 0x080fe40000010817 */
[----:B------:R-:W-:Y:S01]  /*ab00*/  FFMA.FTZ R20, R20, R26, R29 ;  /* 0x0000001a14147223 */ /* 0x000fe2000001001d */
[----:B------:R-:W-:-:S04]  /*ab10*/  F2FP.BF16.PACK_AB R6, R28, R21 ;  /* 0x000000151c06723e */ /* 0x000fc800000010ff */
[----:B------:R-:W-:-:S05]  /*ab20*/  F2FP.BF16.PACK_AB R7, R20, R7 ;  /* 0x000000071407723e */ /* 0x000fca00000010ff */
[----:B------:R1:W-:Y:S02]  /*ab30*/  STS.128 [R18+0x22100], R4 ;  /* 0x0221000412007388 */ /* 0x0003e40000000c00 */
.L_x_3910:
[----:B------:R-:W-:Y:S05]  /*ab40*/  BSYNC B0 ;  /* 0x0000000000007941 */ /* 0x000fea0003800000 */
.L_x_3909:
        /* <DEDUP_REMOVED lines=19> */
[C---:B------:R-:W-:Y:S01]  /*ac80*/  FFMA.FTZ R5, R20.reuse, R4, -R7 ;  /* 0x0000000414057223 */ /* 0x040fe20000010807 */
        /* <DEDUP_REMOVED lines=19> */
[----:B------:R1:W-:Y:S01]  /*adc0*/  STS.128 [R12+0xa000], R4 ;  /* 0x00a000040c007388 */ /* 0x0003e20000000c00 */
[----:B------:R-:W-:Y:S05]  /*add0*/  BRA `(.L_x_3900) ;  /* 0x00002dc000007947 */ /* 0x000fea0003800000 */
.L_x_3885:
        /* <DEDUP_REMOVED lines=62> */
.L_x_3912:
[----:B-1-3--:R-:W-:Y:S05]  /*b1c0*/  BSYNC B0 ;  /* 0x0000000000007941 */ /* 0x00afea0003800000 */
.L_x_3911:
[--C-:B-----5:R-:W-:Y:S01]  /*b1d0*/  IMAD.MOV.U32 R49, RZ, RZ, R33.reuse ;  /* 0x000000ffff317224 */ /* 0x120fe200078e0021 */
[--C-:B------:R-:W-:Y:S01]  /*b1e0*/  SHF.R.U32.HI R66, RZ, 0x10, R33.reuse ;  /* 0x00000010ff427819 */ /* 0x100fe20000011621 */
[----:B------:R-:W-:Y:S01]  /*b1f0*/  IMAD.MOV.U32 R63, RZ, RZ, R34 ;  /* 0x000000ffff3f7224 */ /* 0x000fe200078e0022 */
[----:B------:R-:W-:Y:S01]  /*b200*/  SHF.R.U64 R53, R32, 0x10, R33 ;  /* 0x0000001020357819 */ /* 0x000fe20000001221 */
[--C-:B------:R-:W-:Y:S01]  /*b210*/  IMAD.MOV.U32 R33, RZ, RZ, R35.reuse ;  /* 0x000000ffff217224 */ /* 0x100fe200078e0023 */
[--C-:B------:R-:W-:Y:S01]  /*b220*/  SHF.R.U64 R34, R34, 0x10, R35.reuse ;  /* 0x0000001022227819 */ /* 0x100fe20000001223 */
[----:B------:R-:W-:Y:S01]  /*b230*/  IMAD.MOV.U32 R57, RZ, RZ, R4 ;  /* 0x000000ffff397224 */ /* 0x000fe200078e0004 */
[----:B------:R-:W-:Y:S01]  /*b240*/  SHF.R.U32.HI R68, RZ, 0x10, R35 ;  /* 0x00000010ff447819 */ /* 0x000fe20000011623 */
[--C-:B------:R-:W-:Y:S01]  /*b250*/  IMAD.MOV.U32 R43, RZ, RZ, R5.reuse ;  /* 0x000000ffff2b7224 */ /* 0x100fe200078e0005 */
[----:B------:R-:W-:Y:S01]  /*b260*/  PRMT R35, R49, 0x5410, R66 ;  /* 0x0000541031237816 */ /* 0x000fe20000000042 */
[----:B------:R-:W-:Y:S01]  /*b270*/  IMAD R49, R201, -0x80, R86 ;  /* 0xffffff80c9317824 */ /* 0x000fe200078e0256 */
[--C-:B------:R-:W-:Y:S01]  /*b280*/  SHF.R.U64 R4, R4, 0x10, R5.reuse ;  /* 0x0000001004047819 */ /* 0x100fe20000001205 */
[----:B------:R-:W-:Y:S01]  /*b290*/  IMAD.MOV.U32 R59, RZ, RZ, R28 ;  /* 0x000000ffff3b7224 */ /* 0x000fe200078e001c */
[----:B------:R-:W-:Y:S01]  /*b2a0*/  SHF.R.U32.HI R56, RZ, 0x10, R5 ;  /* 0x00000010ff387819 */ /* 0x000fe20000011605 */
[----:B------:R-:W-:Y:S01]  /*b2b0*/  IMAD.MOV.U32 R5, RZ, RZ, R6 ;  /* 0x000000ffff057224 */ /* 0x000fe200078e0006 */
[----:B------:R-:W-:Y:S01]  /*b2c0*/  IMNMX R49, R49, 0x80, PT ;  /* 0x0000008031317817 */ /* 0x000fe20003800200 */
[----:B------:R-:W-:Y:S01]  /*b2d0*/  IMAD.MOV.U32 R62, RZ, RZ, R32 ;  /* 0x000000ffff3e7224 */ /* 0x000fe200078e0020 */
[--C-:B------:R-:W-:Y:S01]  /*b2e0*/  SHF.R.U64 R42, R6, 0x10, R7.reuse ;  /* 0x00000010062a7819 */ /* 0x100fe20000001207 */
        /* <DEDUP_REMOVED lines=10> */
[--C-:B------:R-:W-:Y:S01]  /*b390*/  IMAD.MOV.U32 R31, RZ, RZ, R13.reuse ;  /* 0x000000ffff1f7224 */ /* 0x100fe200078e000d */
        /* <DEDUP_REMOVED lines=66> */
[----:B------:R-:W-:Y:S01]  /*b7c0*/  LOP3.LUT R65, R47, 0xffff0000, RZ, 0xc0, !PT ;  /* 0xffff00002f417812 */ /* 0x000fe200078ec0ff */
[----:B------:R-:W1:Y:S01]  /*b7d0*/  LDS.128 R12, [R51+0x18100] ;  /* 0x01810000330c7984 */ /* 0x000e620000000c00 */
[----:B------:R-:W-:-:S04]  /*b7e0*/  LOP3.LUT R4, R4, 0x7fffe000, RZ, 0xc0, !PT ;  /* 0x7fffe00004047812 */ /* 0x000fc800078ec0ff */
        /* <DEDUP_REMOVED lines=15> */
[C---:B------:R-:W-:Y:S01]  /*b8e0*/  FMUL.FTZ R58, R59.reuse, R60 ;  /* 0x0000003c3b3a7220 */ /* 0x040fe20000410000 */
        /* <DEDUP_REMOVED lines=13> */
[----:B------:R-:W-:Y:S02]  /*b9c0*/  FMUL.FTZ R60, R4, R5 ;  /* 0x00000005043c7220 */ /* 0x000fe40000410000 */
[----:B------:R-:W-:Y:S01]  /*b9d0*/  FFMA.FTZ R57, R56, R6, -R63 ;  /* 0x0000000638397223 */ /* 0x000fe2000001083f */
[----:B------:R-:W-:Y:S01]  /*b9e0*/  SHF.L.U32 R63, R42, 0x10, RZ ;  /* 0x000000102a3f7819 */ /* 0x000fe200000006ff */
[----:B------:R-:W-:Y:S02]  /*b9f0*/  FMUL.FTZ R6, R4, R59 ;  /* 0x0000003b04067220 */ /* 0x000fe40000410000 */
        /* <DEDUP_REMOVED lines=21> */
[----:B------:R-:W-:Y:S01]  /*bb50*/  FFMA.FTZ R52, R13, R5, -R68 ;  /* 0x000000050d347223 */ /* 0x000fe20000010844 */
[----:B------:R-:W-:Y:S01]  /*bb60*/  LOP3.LUT R5, R43, 0xffff0000, RZ, 0xc0, !PT ;  /* 0xffff00002b057812 */ /* 0x000fe200078ec0ff */
[----:B------:R-:W-:Y:S01]  /*bb70*/  FFMA.FTZ R7, R13, R7, R66 ;  /* 0x000000070d077223 */ /* 0x000fe20000010042 */
[----:B------:R-:W-:Y:S01]  /*bb80*/  F2FP.BF16.PACK_AB R6, R6, R55 ;  /* 0x000000370606723e */ /* 0x000fe200000010ff */
[----:B------:R-:W-:-:S02]  /*bb90*/  FMUL.FTZ R63, R62, R61 ;  /* 0x0000003d3e3f7220 */ /* 0x000fc40000410000 */
[C---:B------:R-:W-:Y:S02]  /*bba0*/  FMUL.FTZ R13, R64.reuse, R5 ;  /* 0x00000005400d7220 */ /* 0x040fe40000410000 */
        /* <DEDUP_REMOVED lines=14> */
.L_x_3916:
[----:B------:R-:W-:Y:S05]  /*bc90*/  BSYNC B0 ;  /* 0x0000000000007941 */ /* 0x000fea0003800000 */
.L_x_3915:
[----:B-1----:R-:W-:Y:S01]  /*bca0*/  IADD3 R4, R144, 0x20, RZ ;  /* 0x0000002090047810 */ /* 0x002fe20007ffe0ff */
[----:B------:R-:W-:Y:S03]  /*bcb0*/  BSSY B0, `(.L_x_3917) ;  /* 0x0000061000007945 */ /* 0x000fe60003800000 */
[----:B------:R-:W-:-:S13]  /*bcc0*/  ISETP.GE.AND P0, PT, R4, c[0x0][0x27c], PT ;  /* 0x00009f0004007a0c */ /* 0x000fda0003f06270 */
[----:B------:R-:W-:Y:S05]  /*bcd0*/  @P0 BRA `(.L_x_3918) ;  /* 0x000005e000000947 */ /* 0x000fea0003800000 */
[----:B------:R-:W-:Y:S01]  /*bce0*/  IMAD.MOV.U32 R6, RZ, RZ, c[0x0][0x27c] ;  /* 0x00009f00ff067624 */ /* 0x000fe200078e00ff */
[----:B------:R-:W-:Y:S01]  /*bcf0*/  LOP3.LUT R12, R211, 0x38, R38, 0xf8, !PT ;  /* 0x00000038d30c7812 */ /* 0x000fe200078ef826 */
[----:B------:R-:W-:Y:S01]  /*bd00*/  IMAD.U32 R60, R32, 0x10000, RZ ;  /* 0x00010000203c7824 */ /* 0x000fe200078e00ff */
[----:B------:R-:W-:Y:S02]  /*bd10*/  LEA.HI R4, R39, R40, RZ, 0x6 ;  /* 0x0000002827047211 */ /* 0x000fe400078f30ff */
[----:B------:R-:W-:Y:S02]  /*bd20*/  LEA.HI R7, R6, R37, RZ, 0x1d ;  /* 0x0000002506077211 */ /* 0x000fe400078fe8ff */
[----:B------:R-:W-:Y:S01]  /*bd30*/  LOP3.LUT R5, R12, R141, RZ, 0x3c, !PT ;  /* 0x0000008d0c057212 */ /* 0x000fe200078e3cff */
[----:B------:R-:W-:Y:S01]  /*bd40*/  IMAD.SHL.U32 R4, R4, 0x80, RZ ;  /* 0x0000008004047824 */ /* 0x000fe200078e00ff */
        /* <DEDUP_REMOVED lines=26> */
[----:B------:R-:W-:Y:S01]  /*bef0*/  FMUL.FTZ R58, R59, R60 ;  /* 0x0000003c3b3a7220 */ /* 0x000fe20000410000 */
[----:B------:R-:W-:Y:S01]  /*bf00*/  SHF.L.U32 R13, R15, 0x10, RZ ;  /* 0x000000100f0d7819 */ /* 0x000fe200000006ff */
[-C--:B------:R-:W-:Y:S01]  /*bf10*/  FMUL.FTZ R59, R59, R70.reuse ;  /* 0x000000463b3b7220 */ /* 0x080fe20000410000 */
[----:B------:R-:W-:Y:S01]  /*bf20*/  LOP3.LUT R14, R15, 0xffff0000, RZ, 0xc0, !PT ;  /* 0xffff00000f0e7812 */ /* 0x000fe200078ec0ff */
[C---:B------:R-:W-:Y:S01]  /*bf30*/  FFMA.FTZ R58, R53.reuse, R70, -R58 ;  /* 0x00000046353a7223 */ /* 0x040fe2000001083a */
[----:B------:R-:W-:Y:S01]  /*bf40*/  LOP3.LUT R57, R4, 0xffff0000, RZ, 0xc0, !PT ;  /* 0xffff000004397812 */ /* 0x000fe200078ec0ff */
[----:B------:R-:W-:Y:S01]  /*bf50*/  FFMA.FTZ R53, R53, R60, R59 ;  /* 0x0000003c35357223 */ /* 0x000fe2000001003b */
[----:B------:R-:W-:-:S02]  /*bf60*/  LOP3.LUT R7, R32, 0xffff0000, RZ, 0xc0, !PT ;  /* 0xffff000020077812 */ /* 0x000fc400078ec0ff */
[----:B------:R-:W-:Y:S02]  /*bf70*/  LOP3.LUT R15, R6, 0xffff0000, RZ, 0xc0, !PT ;  /* 0xffff0000060f7812 */ /* 0x000fe400078ec0ff */
[----:B------:R-:W-:Y:S01]  /*bf80*/  LOP3.LUT R6, R36, 0xffff0000, RZ, 0xc0, !PT ;  /* 0xffff000024067812 */ /* 0x000fe200078ec0ff */
[----:B------:R-:W-:Y:S01]  /*bf90*/  FMUL.FTZ R63, R57, R7 ;  /* 0x00000007393f7220 */ /* 0x000fe20000410000 */
[C---:B------:R-:W-:Y:S02]  /*bfa0*/  SHF.L.U32 R4, R5.reuse, 0x10, RZ ;  /* 0x0000001005047819 */ /* 0x040fe400000006ff */
[----:B------:R-:W-:Y:S01]  /*bfb0*/  LOP3.LUT R64, R5, 0xffff0000, RZ, 0xc0, !PT ;  /* 0xffff000005407812 */ /* 0x000fe200078ec0ff */
[----:B------:R-:W-:Y:S01]  /*bfc0*/  IMAD.U32 R5, R31, 0x10000, RZ ;  /* 0x000100001f057824 */ /* 0x000fe200078e00ff */
[----:B------:R-:W-:Y:S01]  /*bfd0*/  SHF.L.U32 R59, R35, 0x10, RZ ;  /* 0x00000010233b7819 */ /* 0x000fe200000006ff */
[----:B------:R-:W-:Y:S02]  /*bfe0*/  FMUL.FTZ R61, R57, R6 ;  /* 0x00000006393d7220 */ /* 0x000fe40000410000 */
[----:B------:R-:W-:-:S02]  /*bff0*/  FMUL.FTZ R60, R4, R5 ;  /* 0x00000005043c7220 */ /* 0x000fc40000410000 */
[----:B------:R-:W-:Y:S02]  /*c000*/  FFMA.FTZ R57, R56, R6, -R63 ;  /* 0x0000000638397223 */ /* 0x000fe4000001083f */
        /* <DEDUP_REMOVED lines=11> */
[----:B------:R-:W-:Y:S02]  /*c0c0*/  IMAD.U32 R7, R29, 0x10000, RZ ;  /* 0x000100001d077824 */ /* 0x000fe400078e00ff */
[----:B------:R-:W-:Y:S01]  /*c0d0*/  FFMA.FTZ R60, R55, R60, -R5 ;  /* 0x0000003c373c7223 */ /* 0x000fe20000010805 */
[----:B------:R-:W-:Y:S01]  /*c0e0*/  SHF.L.U32 R5, R33, 0x10, RZ ;  /* 0x0000001021057819 */ /* 0x000fe200000006ff */
[C---:B------:R-:W-:Y:S02]  /*c0f0*/  FMUL.FTZ R59, R15.reuse, R6 ;  /* 0x000000060f3b7220 */ /* 0x040fe40000410000 */
[----:B------:R-:W-:Y:S02]  /*c100*/  FMUL.FTZ R15, R15, R61 ;  /* 0x0000003d0f0f7220 */ /* 0x000fe40000410000 */
[----:B------:R-:W-:-:S02]  /*c110*/  FFMA.FTZ R55, R55, R63, R68 ;  /* 0x0000003f37377223 */ /* 0x000fc40000010044 */
        /* <DEDUP_REMOVED lines=26> */
.L_x_3918:
[----:B------:R-:W-:Y:S05]  /*c2c0*/  BSYNC B0 ;  /* 0x0000000000007941 */ /* 0x000fea0003800000 */
.L_x_3917:
[----:B-1----:R-:W-:-:S04]  /*c2d0*/  IADD3 R4, R144, 0x40, RZ ;  /* 0x0000004090047810 */ /* 0x002fc80007ffe0ff */
        /* <DEDUP_REMOVED lines=96> */
.L_x_3914:
[----:B------:R-:W-:Y:S05]  /*c8e0*/  BSYNC B1 ;  /* 0x0000000000017941 */ /* 0x000fea0003800000 */
.L_x_3913:
[----:B------:R-:W-:-:S13]  /*c8f0*/  ISETP.GE.AND P0, PT, R16, R49, PT ;  /* 0x000000311000720c */ /* 0x000fda0003f06270 */
[----:B------:R-:W-:Y:S05]  /*c900*/  @P0 BRA `(.L_x_3900) ;  /* 0x0000129000000947 */ /* 0x000fea0003800000 */
[----:B------:R-:W-:Y:S01]  /*c910*/  ISETP.GE.AND P0, PT, R144, c[0x0][0x27c], PT ;  /* 0x00009f0090007a0c */ /* 0x000fe20003f06270 */
[----:B------:R-:W-:Y:S01]  /*c920*/  IMAD.SHL.U32 R49, R16, 0x40, RZ ;  /* 0x0000004010317824 */ /* 0x000fe200078e00ff */
[----:B-1----:R-:W-:Y:S01]  /*c930*/  SHF.R.S32.HI R51, RZ, 0x1f, R16 ;  /* 0x0000001fff337819 */ /* 0x002fe20000011410 */
        /* <DEDUP_REMOVED lines=9> */
[C---:B------:R-:W-:Y:S01]  /*c9d0*/  IMAD.U32 R59, R48.reuse, 0x10000, RZ ;  /* 0x00010000303b7824 */ /* 0x040fe200078e00ff */
[----:B------:R-:W-:Y:S02]  /*c9e0*/  LOP3.LUT R48, R48, 0xffff0000, RZ, 0xc0, !PT ;  /* 0xffff000030307812 */ /* 0x000fe400078ec0ff */
        /* <DEDUP_REMOVED lines=35> */
[C---:B------:R-:W-:Y:S01]  /*cc20*/  SHF.L.U32 R59, R43.reuse, 0x10, RZ ;  /* 0x000000102b3b7819 */ /* 0x040fe200000006ff */
[----:B------:R-:W-:Y:S01]  /*cc30*/  FMUL.FTZ R64, R44, R15 ;  /* 0x0000000f2c407220 */ /* 0x000fe20000410000 */
[----:B------:R-:W-:Y:S01]  /*cc40*/  LOP3.LUT R43, R43, 0xffff0000, RZ, 0xc0, !PT ;  /* 0xffff00002b2b7812 */ /* 0x000fe200078ec0ff */
[----:B------:R-:W-:-:S02]  /*cc50*/  FFMA.FTZ R57, R5, R54, R57 ;  /* 0x0000003605397223 */ /* 0x000fc40000010039 */
[C---:B------:R-:W-:Y:S01]  /*cc60*/  IMAD.U32 R5, R47.reuse, 0x10000, RZ ;  /* 0x000100002f057824 */ /* 0x040fe200078e00ff */
[----:B------:R-:W-:Y:S01]  /*cc70*/  LOP3.LUT R47, R47, 0xffff0000, RZ, 0xc0, !PT ;  /* 0xffff00002f2f7812 */ /* 0x000fe200078ec0ff */
[C---:B------:R-:W-:Y:S02]  /*cc80*/  FMUL.FTZ R15, R48.reuse, R15 ;  /* 0x0000000f300f7220 */ /* 0x040fe40000410000 */
[----:B------:R-:W-:Y:S01]  /*cc90*/  FFMA.FTZ R65, R48, R53, -R64 ;  /* 0x0000003530417223 */ /* 0x000fe20000010840 */
[C---:B------:R-:W-:Y:S01]  /*cca0*/  SHF.L.U32 R48, R42.reuse, 0x10, RZ ;  /* 0x000000102a307819 */ /* 0x040fe200000006ff */
[-C--:B------:R-:W-:Y:S01]  /*ccb0*/  FMUL.FTZ R54, R59, R4.reuse ;  /* 0x000000043b367220 */ /* 0x080fe20000410000 */
[----:B------:R-:W-:Y:S01]  /*ccc0*/  LOP3.LUT R42, R42, 0xffff0000, RZ, 0xc0, !PT ;  /* 0xffff00002a2a7812 */ /* 0x000fe200078ec0ff */
[C---:B------:R-:W-:Y:S02]  /*ccd0*/  FMUL.FTZ R4, R5.reuse, R4 ;  /* 0x0000000405047220 */ /* 0x040fe40000410000 */
[----:B------:R-:W-:-:S02]  /*cce0*/  FFMA.FTZ R54, R5, R12, -R54 ;  /* 0x0000000c05367223 */ /* 0x000fc40000010836 */
[----:B------:R-:W-:Y:S02]  /*ccf0*/  FFMA.FTZ R44, R44, R53, R15 ;  /* 0x000000352c2c7223 */ /* 0x000fe4000001000f */
[----:B------:R-:W-:Y:S02]  /*cd00*/  FFMA.FTZ R5, R59, R12, R4 ;  /* 0x0000000c3b057223 */ /* 0x000fe40000010004 */
[C---:B------:R-:W-:Y:S01]  /*cd10*/  IMAD.U32 R15, R46.reuse, 0x10000, RZ ;  /* 0x000100002e0f7824 */ /* 0x040fe200078e00ff */
[----:B------:R-:W-:Y:S01]  /*cd20*/  LOP3.LUT R46, R46, 0xffff0000, RZ, 0xc0, !PT ;  /* 0xffff00002e2e7812 */ /* 0x000fe200078ec0ff */
[CC--:B------:R-:W-:Y:S02]  /*cd30*/  FMUL.FTZ R4, R48.reuse, R62.reuse ;  /* 0x0000003e30047220 */ /* 0x0c0fe40000410000 */
[C---:B------:R-:W-:Y:S02]  /*cd40*/  FMUL.FTZ R62, R15.reuse, R62 ;  /* 0x0000003e0f3e7220 */ /* 0x040fe40000410000 */
[-C--:B------:R-:W-:Y:S01]  /*cd50*/  FFMA.FTZ R53, R15, R55.reuse, -R4 ;  /* 0x000000370f357223 */ /* 0x080fe20000010804 */
[----:B------:R-:W-:Y:S01]  /*cd60*/  SHF.L.U32 R4, R41, 0x10, RZ ;  /* 0x0000001029047819 */ /* 0x000fe200000006ff */
[----:B------:R-:W-:Y:S01]  /*cd70*/  IMAD.U32 R12, R45, 0x10000, RZ ;  /* 0x000100002d0c7824 */ /* 0x000fe200078e00ff */
[----:B------:R-:W-:Y:S01]  /*cd80*/  LOP3.LUT R41, R41, 0xffff0000, RZ, 0xc0, !PT ;  /* 0xffff000029297812 */ /* 0x000fe200078ec0ff */
[----:B------:R-:W-:Y:S01]  /*cd90*/  FFMA.FTZ R62, R48, R55, R62 ;  /* 0x00000037303e7223 */ /* 0x000fe2000001003e */
[----:B------:R-:W-:Y:S01]  /*cda0*/  LOP3.LUT R45, R45, 0xffff0000, RZ, 0xc0, !PT ;  /* 0xffff00002d2d7812 */ /* 0x000fe200078ec0ff */
[----:B------:R-:W-:-:S02]  /*cdb0*/  FMUL.FTZ R15, R42, R61 ;  /* 0x0000003d2a0f7220 */ /* 0x000fc40000410000 */
[-C--:B------:R-:W-:Y:S02]  /*cdc0*/  FMUL.FTZ R48, R4, R60.reuse ;  /* 0x0000003c04307220 */ /* 0x080fe40000410000 */
[----:B------:R-:W-:Y:S02]  /*cdd0*/  FMUL.FTZ R61, R46, R61 ;  /* 0x0000003d2e3d7220 */ /* 0x000fe40000410000 */
[----:B------:R-:W-:Y:S02]  /*cde0*/  FMUL.FTZ R60, R12, R60 ;  /* 0x0000003c0c3c7220 */ /* 0x000fe40000410000 */
        /* <DEDUP_REMOVED lines=22> */
.L_x_3920:
[----:B------:R-:W-:Y:S05]  /*cf50*/  BSYNC B0 ;  /* 0x0000000000007941 */ /* 0x000fea0003800000 */
.L_x_3919:
        /* <DEDUP_REMOVED lines=21> */
[C---:B------:R-:W-:Y:S01]  /*d0b0*/  SHF.L.U32 R45, R36.reuse, 0x10, RZ ;  /* 0x00000010242d7819 */ /* 0x040fe200000006ff */
[----:B------:R-:W1:Y:S01]  /*d0c0*/  LDS.128 R12, [R37] ;  /* 0x00000000250c7984 */ /* 0x000e620000000c00 */
[----:B------:R-:W-:Y:S01]  /*d0d0*/  LOP3.LUT R36, R36, 0xffff0000, RZ, 0xc0, !PT ;  /* 0xffff000024247812 */ /* 0x000fe200078ec0ff */
[----:B------:R-:W-:-:S05]  /*d0e0*/  IMAD.SHL.U32 R38, R38, 0x2, RZ ;  /* 0x0000000226267824 */ /* 0x000fca00078e00ff */
        /* <DEDUP_REMOVED lines=14> */
[----:B------:R-:W-:Y:S02]  /*d1d0*/  LOP3.LUT R47, R6, 0xffff0000, RZ, 0xc0, !PT ;  /* 0xffff0000062f7812 */ /* 0x000fe400078ec0ff */
[----:B------:R-:W-:Y:S01]  /*d1e0*/  LOP3.LUT R32, R32, 0xffff0000, RZ, 0xc0, !PT ;  /* 0xffff000020207812 */ /* 0x000fe200078ec0ff */
[-C--:B------:R-:W-:Y:S01]  /*d1f0*/  FMUL.FTZ R6, R5, R43.reuse ;  /* 0x0000002b05067220 */ /* 0x080fe20000410000 */
[----:B------:R-:W-:Y:S01]  /*d200*/  SHF.L.U32 R46, R7, 0x10, RZ ;  /* 0x00000010072e7819 */ /* 0x000fe200000006ff */
[C---:B------:R-:W-:Y:S01]  /*d210*/  FMUL.FTZ R43, R45.reuse, R43 ;  /* 0x0000002b2d2b7220 */ /* 0x040fe20000410000 */
[----:B------:R-:W-:Y:S01]  /*d220*/  LOP3.LUT R14, R14, 0xffff0000, RZ, 0xc0, !PT ;  /* 0xffff00000e0e7812 */ /* 0x000fe200078ec0ff */
[-C--:B------:R-:W-:Y:S01]  /*d230*/  FFMA.FTZ R6, R45, R40.reuse, -R6 ;  /* 0x000000282d067223 */ /* 0x080fe20000010806 */
[----:B------:R-:W-:Y:S01]  /*d240*/  LOP3.LUT R7, R7, 0xffff0000, RZ, 0xc0, !PT ;  /* 0xffff000007077812 */ /* 0x000fe200078ec0ff */
[----:B------:R-:W-:Y:S01]  /*d250*/  FFMA.FTZ R43, R5, R40, R43 ;  /* 0x00000028052b7223 */ /* 0x000fe2000001002b */
[----:B------:R-:W-:Y:S01]  /*d260*/  SHF.L.U32 R5, R35, 0x10, RZ ;  /* 0x0000001023057819 */ /* 0x000fe200000006ff */
[C---:B------:R-:W-:Y:S01]  /*d270*/  IMAD.U32 R45, R31.reuse, 0x10000, RZ ;  /* 0x000100001f2d7824 */ /* 0x040fe200078e00ff */
[----:B------:R-:W-:Y:S01]  /*d280*/  LOP3.LUT R31, R31, 0xffff0000, RZ, 0xc0, !PT ;  /* 0xffff00001f1f7812 */ /* 0x000fe200078ec0ff */
[-C--:B------:R-:W-:Y:S01]  /*d290*/  FMUL.FTZ R52, R32, R15.reuse ;  /* 0x0000000f20347220 */ /* 0x080fe20000410000 */
[----:B------:R-:W-:Y:S01]  /*d2a0*/  LOP3.LUT R35, R35, 0xffff0000, RZ, 0xc0, !PT ;  /* 0xffff000023237812 */ /* 0x000fe200078ec0ff */
[----:B------:R-:W-:-:S02]  /*d2b0*/  FMUL.FTZ R15, R36, R15 ;  /* 0x0000000f240f7220 */ /* 0x000fc40000410000 */
[-C--:B------:R-:W-:Y:S02]  /*d2c0*/  FMUL.FTZ R40, R45, R4.reuse ;  /* 0x000000042d287220 */ /* 0x080fe40000410000 */
[-C--:B------:R-:W-:Y:S02]  /*d2d0*/  FFMA.FTZ R53, R36, R39.reuse, -R52 ;  /* 0x0000002724357223 */ /* 0x080fe40000010834 */
[C---:B------:R-:W-:Y:S02]  /*d2e0*/  FMUL.FTZ R4, R5.reuse, R4 ;  /* 0x0000000405047220 */ /* 0x040fe40000410000 */
[C---:B------:R-:W-:Y:S01]  /*d2f0*/  IMAD.U32 R36, R30.reuse, 0x10000, RZ ;  /* 0x000100001e247824 */ /* 0x040fe200078e00ff */
[----:B------:R-:W-:Y:S01]  /*d300*/  LOP3.LUT R30, R30, 0xffff0000, RZ, 0xc0, !PT ;  /* 0xffff00001e1e7812 */ /* 0x000fe200078ec0ff */
[----:B------:R-:W-:Y:S01]  /*d310*/  FFMA.FTZ R32, R32, R39, R15 ;  /* 0x0000002720207223 */ /* 0x000fe2000001000f */
[C---:B------:R-:W-:Y:S01]  /*d320*/  SHF.L.U32 R15, R34.reuse, 0x10, RZ ;  /* 0x00000010220f7819 */ /* 0x040fe200000006ff */
[-C--:B------:R-:W-:Y:S01]  /*d330*/  FFMA.FTZ R40, R5, R12.reuse, -R40 ;  /* 0x0000000c05287223 */ /* 0x080fe20000010828 */
[----:B------:R-:W-:Y:S01]  /*d340*/  LOP3.LUT R34, R34, 0xffff0000, RZ, 0xc0, !PT ;  /* 0xffff000022227812 */ /* 0x000fe200078ec0ff */
[----:B------:R-:W-:Y:S01]  /*d350*/  FFMA.FTZ R5, R45, R12, R4 ;  /* 0x0000000c2d057223 */ /* 0x000fe20000010004 */
[C---:B------:R-:W-:Y:S01]  /*d360*/  SHF.L.U32 R12, R33.reuse, 0x10, RZ ;  /* 0x00000010210c7819 */ /* 0x040fe200000006ff */
[-C--:B------:R-:W-:Y:S01]  /*d370*/  FMUL.FTZ R4, R36, R48.reuse ;  /* 0x0000003024047220 */ /* 0x080fe20000410000 */
[----:B------:R-:W-:Y:S01]  /*d380*/  LOP3.LUT R33, R33, 0xffff0000, RZ, 0xc0, !PT ;  /* 0xffff000021217812 */ /* 0x000fe200078ec0ff */
[----:B------:R-:W-:-:S02]  /*d390*/  FMUL.FTZ R48, R15, R48 ;  /* 0x000000300f307220 */ /* 0x000fc40000410000 */
[-C--:B------:R-:W-:Y:S02]  /*d3a0*/  FFMA.FTZ R39, R15, R41.reuse, -R4 ;  /* 0x000000290f277223 */ /* 0x080fe40000010804 */
[C---:B------:R-:W-:Y:S01]  /*d3b0*/  IMAD.U32 R4, R29.reuse, 0x10000, RZ ;  /* 0x000100001d047824 */ /* 0x040fe200078e00ff */
[----:B------:R-:W-:Y:S01]  /*d3c0*/  LOP3.LUT R29, R29, 0xffff0000, RZ, 0xc0, !PT ;  /* 0xffff00001d1d7812 */ /* 0x000fe200078ec0ff */
[----:B------:R-:W-:Y:S02]  /*d3d0*/  FFMA.FTZ R48, R36, R41, R48 ;  /* 0x0000002924307223 */ /* 0x000fe40000010030 */
[-C--:B------:R-:W-:Y:S02]  /*d3e0*/  FMUL.FTZ R15, R30, R47.reuse ;  /* 0x0000002f1e0f7220 */ /* 0x080fe40000410000 */
[----:B------:R-:W-:Y:S02]  /*d3f0*/  FMUL.FTZ R36, R4, R46 ;  /* 0x0000002e04247220 */ /* 0x000fe40000410000 */
[----:B------:R-:W-:-:S02]  /*d400*/  FMUL.FTZ R47, R34, R47 ;  /* 0x0000002f222f7220 */ /* 0x000fc40000410000 */
        /* <DEDUP_REMOVED lines=23> */
.L_x_3922:
[----:B------:R-:W-:Y:S05]  /*d580*/  BSYNC B0 ;  /* 0x0000000000007941 */ /* 0x000fea0003800000 */
.L_x_3921:
[----:B-1----:R-:W-:-:S04]  /*d590*/  IADD3 R4, R144, 0x40, RZ ;  /* 0x0000004090047810 */ /* 0x002fc80007ffe0ff */
[----:B------:R-:W-:-:S13]  /*d5a0*/  ISETP.GE.AND P0, PT, R4, c[0x0][0x27c], PT ;  /* 0x00009f0004007a0c */ /* 0x000fda0003f06270 */
[----:B------:R-:W-:Y:S05]  /*d5b0*/  @P0 BRA `(.L_x_3900) ;  /* 0x000005e000000947 */ /* 0x000fea0003800000 */
[----:B------:R-:W-:Y:S01]  /*d5c0*/  IMAD.MOV.U32 R4, RZ, RZ, c[0x0][0x27c] ;  /* 0x00009f00ff047624 */ /* 0x000fe200078e00ff */
[----:B------:R-:W-:Y:S01]  /*d5d0*/  LEA.HI R19, R19, R20, RZ, 0x6 ;  /* 0x0000001413137211 */ /* 0x000fe200078f30ff */
[----:B------:R-:W-:Y:S01]  /*d5e0*/  IMAD.U32 R37, R23, 0x10000, RZ ;  /* 0x0001000017257824 */ /* 0x000fe200078e00ff */
        /* <DEDUP_REMOVED lines=18> */
[----:B------:R-:W-:Y:S01]  /*d710*/  IMAD.SHL.U32 R17, R17, 0x2, RZ ;  /* 0x0000000211117824 */ /* 0x000fe200078e00ff */
[----:B------:R-:W-:Y:S02]  /*d720*/  LOP3.LUT R43, R22, 0xffff0000, RZ, 0xc0, !PT ;  /* 0xffff0000162b7812 */ /* 0x000fe400078ec0ff */
[----:B------:R-:W-:-:S02]  /*d730*/  LOP3.LUT R41, R26, 0xffff0000, RZ, 0xc0, !PT ;  /* 0xffff00001a297812 */ /* 0x000fc400078ec0ff */
[----:B------:R-:W2:Y:S01]  /*d740*/  LDS.128 R4, [R17+0x18100] ;  /* 0x0181000011047984 */ /* 0x000ea20000000c00 */
[----:B------:R-:W-:Y:S02]  /*d750*/  LOP3.LUT R23, R23, 0xffff0000, RZ, 0xc0, !PT ;  /* 0xffff000017177812 */ /* 0x000fe400078ec0ff */
        /* <DEDUP_REMOVED lines=16> */
[C---:B------:R-:W-:Y:S01]  /*d860*/  SHF.L.U32 R33, R7.reuse, 0x10, RZ ;  /* 0x0000001007217819 */ /* 0x040fe200000006ff */
[----:B------:R-:W-:Y:S01]  /*d870*/  FMUL.FTZ R30, R32, R30 ;  /* 0x0000001e201e7220 */ /* 0x000fe20000410000 */
[----:B------:R-:W-:Y:S01]  /*d880*/  LOP3.LUT R14, R14, 0xffff0000, RZ, 0xc0, !PT ;  /* 0xffff00000e0e7812 */ /* 0x000fe200078ec0ff */
[----:B------:R-:W-:Y:S01]  /*d890*/  FMUL.FTZ R39, R24, R15 ;  /* 0x0000000f18277220 */ /* 0x000fe20000410000 */
[----:B------:R-:W-:Y:S01]  /*d8a0*/  LOP3.LUT R7, R7, 0xffff0000, RZ, 0xc0, !PT ;  /* 0xffff000007077812 */ /* 0x000fe200078ec0ff */
[----:B------:R-:W-:Y:S01]  /*d8b0*/  FFMA.FTZ R30, R5, R19, R30 ;  /* 0x00000013051e7223 */ /* 0x000fe2000001001e */
[C---:B------:R-:W-:Y:S01]  /*d8c0*/  SHF.L.U32 R5, R27.reuse, 0x10, RZ ;  /* 0x000000101b057819 */ /* 0x040fe200000006ff */
[C---:B------:R-:W-:Y:S01]  /*d8d0*/  FMUL.FTZ R15, R28.reuse, R15 ;  /* 0x0000000f1c0f7220 */ /* 0x040fe20000410000 */
[----:B------:R-:W-:Y:S01]  /*d8e0*/  LOP3.LUT R27, R27, 0xffff0000, RZ, 0xc0, !PT ;  /* 0xffff00001b1b7812 */ /* 0x000fe200078ec0ff */
[----:B------:R-:W-:-:S02]  /*d8f0*/  FFMA.FTZ R39, R28, R18, -R39 ;  /* 0x000000121c277223 */ /* 0x000fc40000010827 */
[-C--:B------:R-:W-:Y:S02]  /*d900*/  FMUL.FTZ R28, R37, R4.reuse ;  /* 0x00000004251c7220 */ /* 0x080fe40000410000 */
[----:B------:R-:W-:Y:S02]  /*d910*/  FFMA.FTZ R6, R32, R19, -R6 ;  /* 0x0000001320067223 */ /* 0x000fe40000010806 */
[C---:B------:R-:W-:Y:S02]  /*d920*/  FMUL.FTZ R4, R5.reuse, R4 ;  /* 0x0000000405047220 */ /* 0x040fe40000410000 */
[----:B------:R-:W-:Y:S01]  /*d930*/  FFMA.FTZ R15, R24, R18, R15 ;  /* 0x00000012180f7223 */ /* 0x000fe2000001000f */
[----:B------:R-:W-:Y:S01]  /*d940*/  SHF.L.U32 R18, R26, 0x10, RZ ;  /* 0x000000101a127819 */ /* 0x000fe200000006ff */
[----:B------:R-:W-:Y:S02]  /*d950*/  IMAD.U32 R19, R22, 0x10000, RZ ;  /* 0x0001000016137824 */ /* 0x000fe400078e00ff */
[----:B------:R-:W-:-:S02]  /*d960*/  FFMA.FTZ R28, R5, R12, -R28 ;  /* 0x0000000c051c7223 */ /* 0x000fc4000001081c */
[----:B------:R-:W-:Y:S01]  /*d970*/  FFMA.FTZ R5, R37, R12, R4 ;  /* 0x0000000c25057223 */ /* 0x000fe20000010004 */
[----:B------:R-:W-:Y:S01]  /*d980*/  SHF.L.U32 R12, R25, 0x10, RZ ;  /* 0x00000010190c7819 */ /* 0x000fe200000006ff */
[-C--:B------:R-:W-:Y:S02]  /*d990*/  FMUL.FTZ R37, R19, R35.reuse ;  /* 0x0000002313257220 */ /* 0x080fe40000410000 */
[C---:B------:R-:W-:Y:S02]  /*d9a0*/  FMUL.FTZ R35, R18.reuse, R35 ;  /* 0x0000002312237220 */ /* 0x040fe40000410000 */
[----:B------:R-:W-:Y:S02]  /*d9b0*/  IMAD.U32 R4, R21, 0x10000, RZ ;  /* 0x0001000015047824 */ /* 0x000fe400078e00ff */
[-C--:B------:R-:W-:Y:S02]  /*d9c0*/  FFMA.FTZ R37, R18, R20.reuse, -R37 ;  /* 0x0000001412257223 */ /* 0x080fe40000010825 */
[----:B------:R-:W-:-:S02]  /*d9d0*/  FFMA.FTZ R35, R19, R20, R35 ;  /* 0x0000001413237223 */ /* 0x000fc40000010023 */
[-C--:B------:R-:W-:Y:S02]  /*d9e0*/  FMUL.FTZ R18, R43, R34.reuse ;  /* 0x000000222b127220 */ /* 0x080fe40000410000 */
[-C--:B------:R-:W-:Y:S02]  /*d9f0*/  FMUL.FTZ R19, R4, R33.reuse ;  /* 0x0000002104137220 */ /* 0x080fe40000410000 */
[----:B------:R-:W-:Y:S02]  /*da00*/  FMUL.FTZ R34, R41, R34 ;  /* 0x0000002229227220 */ /* 0x000fe40000410000 */
[C---:B------:R-:W-:Y:S02]  /*da10*/  FMUL.FTZ R33, R12.reuse, R33 ;  /* 0x000000210c217220 */ /* 0x040fe40000410000 */
[----:B------:R-:W-:Y:S01]  /*da20*/  FFMA.FTZ R19, R12, R13, -R19 ;  /* 0x0000000d0c137223 */ /* 0x000fe20000010813 */
[----:B------:R-:W-:Y:S01]  /*da30*/  LOP3.LUT R12, R21, 0xffff0000, RZ, 0xc0, !PT ;  /* 0xffff0000150c7812 */ /* 0x000fe200078ec0ff */
[----:B------:R-:W-:-:S02]  /*da40*/  FFMA.FTZ R18, R41, R14, -R18 ;  /* 0x0000000e29127223 */ /* 0x000fc40000010812 */
[----:B------:R-:W-:Y:S01]  /*da50*/  FFMA.FTZ R34, R43, R14, R34 ;  /* 0x0000000e2b227223 */ /* 0x000fe20000010022 */
[----:B------:R-:W-:Y:S01]  /*da60*/  LOP3.LUT R14, R25, 0xffff0000, RZ, 0xc0, !PT ;  /* 0xffff0000190e7812 */ /* 0x000fe200078ec0ff */
[----:B------:R-:W-:Y:S02]  /*da70*/  FFMA.FTZ R33, R4, R13, R33 ;  /* 0x0000000d04217223 */ /* 0x000fe40000010021 */
[-C--:B------:R-:W-:Y:S02]  /*da80*/  FMUL.FTZ R4, R23, R36.reuse ;  /* 0x0000002417047220 */ /* 0x080fe40000410000 */
[-C--:B------:R-:W-:Y:S02]  /*da90*/  FMUL.FTZ R20, R12, R7.reuse ;  /* 0x000000070c147220 */ /* 0x080fe40000410000 */
[----:B------:R-:W-:Y:S02]  /*daa0*/  FMUL.FTZ R22, R27, R36 ;  /* 0x000000241b167220 */ /* 0x000fe40000410000 */
[----:B------:R-:W-:-:S02]  /*dab0*/  FMUL.FTZ R7, R14, R7 ;  /* 0x000000070e077220 */ /* 0x000fc40000410000 */
[----:B------:R-:W-:Y:S01]  /*dac0*/  FFMA.FTZ R13, R27, R29, -R4 ;  /* 0x0000001d1b0d7223 */ /* 0x000fe20000010804 */
[----:B------:R-:W-:Y:S01]  /*dad0*/  F2FP.BF16.PACK_AB R4, R15, R30 ;  /* 0x0000001e0f04723e */ /* 0x000fe200000010ff */
[----:B------:R-:W-:Y:S01]  /*dae0*/  FFMA.FTZ R20, R14, R31, -R20 ;  /* 0x0000001f0e147223 */ /* 0x000fe20000010814 */
[----:B------:R-:W-:Y:S01]  /*daf0*/  F2FP.BF16.PACK_AB R14, R18, R37 ;  /* 0x00000025120e723e */ /* 0x000fe200000010ff */
[----:B------:R-:W-:Y:S01]  /*db00*/  FFMA.FTZ R22, R23, R29, R22 ;  /* 0x0000001d17167223 */ /* 0x000fe20000010016 */
[----:B------:R-:W-:Y:S01]  /*db10*/  F2FP.BF16.PACK_AB R13, R13, R28 ;  /* 0x0000001c0d0d723e */ /* 0x000fe200000010ff */
[----:B------:R-:W-:Y:S01]  /*db20*/  FFMA.FTZ R24, R12, R31, R7 ;  /* 0x0000001f0c187223 */ /* 0x000fe20000010007 */
[----:B------:R-:W-:Y:S02]  /*db30*/  F2FP.BF16.PACK_AB R12, R39, R6 ;  /* 0x00000006270c723e */ /* 0x000fe400000010ff */
[----:B------:R-:W-:Y:S02]  /*db40*/  F2FP.BF16.PACK_AB R15, R20, R19 ;  /* 0x00000013140f723e */ /* 0x000fe400000010ff */
[----:B------:R-:W-:-:S02]  /*db50*/  F2FP.BF16.PACK_AB R6, R34, R35 ;  /* 0x000000232206723e */ /* 0x000fc400000010ff */
[----:B------:R-:W-:Y:S01]  /*db60*/  F2FP.BF16.PACK_AB R5, R22, R5 ;  /* 0x000000051605723e */ /* 0x000fe200000010ff */
[----:B------:R1:W-:Y:S01]  /*db70*/  STS.128 [R16], R12 ;  /* 0x0000000c10007388 */ /* 0x0003e20000000c00 */
[----:B------:R-:W-:-:S05]  /*db80*/  F2FP.BF16.PACK_AB R7, R24, R33 ;  /* 0x000000211807723e */ /* 0x000fca00000010ff */
[----:B------:R1:W-:Y:S02]  /*db90*/  STS.128 [R17+0x18100], R4 ;  /* 0x0181000411007388 */ /* 0x0003e40000000c00 */
.L_x_3900:
[----:B------:R-:W-:Y:S05]  /*dba0*/  BSYNC B2 ;  /* 0x0000000000027941 */ /* 0x000fea0003800000 */
.L_x_3884:
[----:B------:R-:W-:-:S04]  /*dbb0*/  DEPBAR.LE SB0, 0x2 ;  /* 0x000080800000791a */ /* 0x000fc80000000000 */
[----:B------:R-:W-:Y:S01]  /*dbc0*/  BAR.SYNC.DEFER_BLOCKING 0x0 ;  /* 0x0000000000007b1d */ /* 0x000fe20000010000 */
[----:B------:R-:W-:Y:S01]  /*dbd0*/  LOP3.LUT P0, RZ, R193, 0x2, RZ, 0xc0, !PT ;  /* 0x00000002c1ff7812 */ /* 0x000fe2000780c0ff */
[----:B------:R-:W-:-:S03]  /*dbe0*/  IMAD.IADD R195, R194, 0x1, R191 ;  /* 0x00000001c2c37824 */ /* 0x000fc600078e02bf */
[----:B------:R-:W-:Y:S01]  /*dbf0*/  SEL R197, R0, 0xffffffe0, !P0 ;  /* 0xffffffe000c57807 */ /* 0x000fe20004000000 */
[----:B------:R-:W-:Y:S04]  /*dc00*/  BSSY B0, `(.L_x_3923) ;  /* 0x0000024000007945 */ /* 0x000fe80003800000 */
[----:B------:R-:W-:Y:S01]  /*dc10*/  IMAD.IADD R76, R192, 0x1, R197 ;  /* 0x00000001c04c7824 */ /* 0x000fe200078e02c5 */
[----:B------:R2:W3:Y:S04]  /*dc20*/  LDSM.16.M88.4 R60, [R194] ;  /* 0x00000000c23c783b */ /* 0x0004e80000000200 */
[----:B------:R2:W4:Y:S04]  /*dc30*/  LDSM.16.M88.4 R32, [R192] ;  /* 0x00000000c020783b */ /* 0x0005280000000200 */
[----:B------:R2:W1:Y:S04]  /*dc40*/  LDSM.16.M88.4 R24, [R192+0x800] ;  /* 0x00080000c018783b */ /* 0x0004680000000200 */
[----:B-1----:R2:W1:Y:S04]  /*dc50*/  LDSM.16.M88.4 R16, [R192+0x1000] ;  /* 0x00100000c010783b */ /* 0x0024680000000200 */
        /* <DEDUP_REMOVED lines=8> */
[----:B------:R-:W-:-:S02]  /*dce0*/  ISETP.NE.AND P3, PT, R222, RZ, PT ;  /* 0x000000ffde00720c */ /* 0x000fc40003f65270 */
        /* <DEDUP_REMOVED lines=21> */
.L_x_3924:
[----:B------:R-:W-:Y:S05]  /*de40*/  BSYNC B0 ;  /* 0x0000000000007941 */ /* 0x000fea0003800000 */
.L_x_3923:
[----:B------:R-:W-:Y:S01]  /*de50*/  LOP3.LUT P0, RZ, R193, 0x4, RZ, 0xc0, !PT ;  /* 0x00000004c1ff7812 */ /* 0x000fe2000780c0ff */
[C---:B---34-:R-:W-:Y:S01]  /*de60*/  HMMA.16816.F32.BF16 R36, R60.reuse, R32, RZ ;  /* 0x000000203c24723c */ /* 0x058fe200000418ff */
        /* <DEDUP_REMOVED lines=10> */
[----:B------:R-:W-:Y:S01]  /*df10*/  IMAD.IADD R3, R146, 0x1, -R3 ;  /* 0x0000000192037824 */ /* 0x000fe200078e0a03 */
[----:B------:R-:W-:Y:S01]  /*df20*/  BSSY B0, `(.L_x_3925) ;  /* 0x000020f000007945 */ /* 0x000fe20003800000 */
[----:B------:R-:W-:Y:S01]  /*df30*/  IMAD.IADD R170, R191, 0x1, R147 ;  /* 0x00000001bfaa7824 */ /* 0x000fe200078e0293 */
[----:B--2---:R-:W2:Y:S02]  /*df40*/  LDSM.16.M88.4 R4, [R9] ;  /* 0x000000000904783b */ /* 0x004ea40000000200 */
[C---:B------:R-:W-:Y:S02]  /*df50*/  HMMA.16816.F32.BF16 R28, R60.reuse, R24, RZ ;  /* 0x000000183c1c723c */ /* 0x040fe400000418ff */
[----:B------:R-:W-:Y:S06]  /*df60*/  LDSM.16.M88.4 R72, [R9+0x1800] ;  /* 0x001800000948783b */ /* 0x000fec0000000200 */
[C---:B------:R-:W-:Y:S08]  /*df70*/  HMMA.16816.F32.BF16 R24, R60.reuse, R26, RZ ;  /* 0x0000001a3c18723c */ /* 0x040ff000000418ff */
[C---:B-1----:R-:W-:Y:S08]  /*df80*/  HMMA.16816.F32.BF16 R20, R60.reuse, R16, RZ ;  /* 0x000000103c14723c */ /* 0x042ff000000418ff */
[C---:B------:R-:W-:Y:S08]  /*df90*/  HMMA.16816.F32.BF16 R16, R60.reuse, R18, RZ ;  /* 0x000000123c10723c */ /* 0x040ff000000418ff */
[C---:B------:R-:W-:Y:S08]  /*dfa0*/  HMMA.16816.F32.BF16 R64, R60.reuse, R40, RZ ;  /* 0x000000283c40723c */ /* 0x040ff000000418ff */
[----:B------:R-:W-:Y:S01]  /*dfb0*/  HMMA.16816.F32.BF16 R60, R60, R42, RZ ;  /* 0x0000002a3c3c723c */ /* 0x000fe200000418ff */
[----:B------:R-:W1:Y:S07]  /*dfc0*/  LDSM.16.M88.4 R40, [R9+0x800] ;  /* 0x000800000928783b */ /* 0x000e6e0000000200 */
[C---:B------:R-:W-:Y:S08]  /*dfd0*/  HMMA.16816.F32.BF16 R36, R44.reuse, R12, R36 ;  /* 0x0000000c2c24723c */ /* 0x040ff00000041824 */
[C---:B------:R-:W-:Y:S01]  /*dfe0*/  HMMA.16816.F32.BF16 R32, R44.reuse, R14, R32 ;  /* 0x0000000e2c20723c */ /* 0x040fe20000041820 */
[----:B------:R-:W3:Y:S07]  /*dff0*/  LDSM.16.M88.4 R12, [R9+0x1000] ;  /* 0x00100000090c783b */ /* 0x000eee0000000200 */
        /* <DEDUP_REMOVED lines=8> */
[----:B------:R-:W-:Y:S04]  /*e080*/  LDSM.16.M88.4 R44, [R0+0x1000] ;  /* 0x00100000002c783b */ /* 0x000fe80000000200 */
[----:B------:R-:W-:Y:S03]  /*e090*/  LDSM.16.M88.4 R48, [R194+0x4000] ;  /* 0x00400000c230783b */ /* 0x000fe60000000200 */
[C---:B--2---:R-:W-:Y:S08]  /*e0a0*/  HMMA.16816.F32.BF16 R36, R68.reuse, R4, R36 ;  /* 0x000000044424723c */ /* 0x044ff00000041824 */
[C---:B------:R-:W-:Y:S01]  /*e0b0*/  HMMA.16816.F32.BF16 R32, R68.reuse, R6, R32 ;  /* 0x000000064420723c */ /* 0x040fe20000041820 */
[----:B------:R-:W2:Y:S07]  /*e0c0*/  LDSM.16.M88.4 R4, [R189] ;  /* 0x00000000bd04783b */ /* 0x000eae0000000200 */
[C---:B-1----:R-:W-:Y:S08]  /*e0d0*/  HMMA.16816.F32.BF16 R28, R68.reuse, R40, R28 ;  /* 0x00000028441c723c */ /* 0x042ff0000004181c */
[C---:B------:R-:W-:Y:S01]  /*e0e0*/  HMMA.16816.F32.BF16 R24, R68.reuse, R42, R24 ;  /* 0x0000002a4418723c */ /* 0x040fe20000041818 */
[----:B------:R-:W1:Y:S07]  /*e0f0*/  LDSM.16.M88.4 R40, [R0+0x1800] ;  /* 0x001800000028783b */ /* 0x000e6e0000000200 */
[C---:B---3--:R-:W-:Y:S08]  /*e100*/  HMMA.16816.F32.BF16 R20, R68.reuse, R12, R20 ;  /* 0x0000000c4414723c */ /* 0x048ff00000041814 */
        /* <DEDUP_REMOVED lines=14> */
[----:B------:R-:W-:Y:S07]  /*e1f0*/  LDSM.16.M88.4 R44, [R76+0x2000] ;  /* 0x002000004c2c783b */ /* 0x000fee0000000200 */
[C---:B-1----:R-:W-:Y:S08]  /*e200*/  HMMA.16816.F32.BF16 R64, R4.reuse, R40, R64 ;  /* 0x000000280440723c */ /* 0x042ff00000041840 */
[----:B------:R-:W-:Y:S01]  /*e210*/  HMMA.16816.F32.BF16 R60, R4, R42, R60 ;  /* 0x0000002a043c723c */ /* 0x000fe2000004183c */
[----:B------:R-:W-:Y:S04]  /*e220*/  LDSM.16.M88.4 R4, [R195+0x4000] ;  /* 0x00400000c304783b */ /* 0x000fe80000000200 */
[----:B------:R-:W1:Y:S03]  /*e230*/  LDSM.16.M88.4 R40, [R76+0x2800] ;  /* 0x002800004c28783b */ /* 0x000e660000000200 */
[C---:B---3--:R-:W-:Y:S08]  /*e240*/  HMMA.16816.F32.BF16 R28, R48.reuse, R68, R28 ;  /* 0x00000044301c723c */ /* 0x048ff0000004181c */
[C---:B------:R-:W-:Y:S01]  /*e250*/  HMMA.16816.F32.BF16 R24, R48.reuse, R70, R24 ;  /* 0x000000463018723c */ /* 0x040fe20000041818 */
[----:B------:R-:W-:Y:S07]  /*e260*/  LDSM.16.M88.4 R68, [R9+0x2800] ;  /* 0x002800000944783b */ /* 0x000fee0000000200 */
[C---:B------:R-:W-:Y:S08]  /*e270*/  HMMA.16816.F32.BF16 R36, R48.reuse, R12, R36 ;  /* 0x0000000c3024723c */ /* 0x040ff00000041824 */
[C---:B------:R-:W-:Y:S01]  /*e280*/  HMMA.16816.F32.BF16 R32, R48.reuse, R14, R32 ;  /* 0x0000000e3020723c */ /* 0x040fe20000041820 */
[----:B------:R-:W3:Y:S07]  /*e290*/  LDSM.16.M88.4 R12, [R76+0x3000] ;  /* 0x003000004c0c783b */ /* 0x000eee0000000200 */
[C---:B--2---:R-:W-:Y:S08]  /*e2a0*/  HMMA.16816.F32.BF16 R20, R48.reuse, R56, R20 ;  /* 0x000000383014723c */ /* 0x044ff00000041814 */
[C---:B------:R-:W-:Y:S01]  /*e2b0*/  HMMA.16816.F32.BF16 R16, R48.reuse, R58, R16 ;  /* 0x0000003a3010723c */ /* 0x040fe20000041810 */
[----:B------:R-:W-:Y:S07]  /*e2c0*/  LDSM.16.M88.4 R56, [R9+0x3800] ;  /* 0x003800000938783b */ /* 0x000fee0000000200 */
        /* <DEDUP_REMOVED lines=12> */
[----:B------:R-:W-:Y:S07]  /*e390*/  LDSM.16.M88.4 R12, [R0+0x2000] ;  /* 0x00200000000c783b */ /* 0x000fee0000000200 */
[C---:B------:R-:W-:Y:S08]  /*e3a0*/  HMMA.16816.F32.BF16 R64, R4.reuse, R72, R64 ;  /* 0x000000480440723c */ /* 0x040ff00000041840 */
        /* <DEDUP_REMOVED lines=8> */
[----:B------:R-:W-:Y:S07]  /*e430*/  LDSM.16.M88.4 R68, [R192+0x5800] ;  /* 0x00580000c044783b */ /* 0x000fee0000000200 */
[C---:B------:R-:W-:Y:S08]  /*e440*/  HMMA.16816.F32.BF16 R20, R40.reuse, R48, R20 ;  /* 0x000000302814723c */ /* 0x040ff00000041814 */
[C---:B------:R-:W-:Y:S01]  /*e450*/  HMMA.16816.F32.BF16 R16, R40.reuse, R50, R16 ;  /* 0x000000322810723c */ /* 0x040fe20000041810 */
[----:B------:R-:W3:Y:S07]  /*e460*/  LDSM.16.M88.4 R48, [R0+0x3800] ;  /* 0x003800000030783b */ /* 0x000eee0000000200 */
[C---:B------:R-:W-:Y:S08]  /*e470*/  HMMA.16816.F32.BF16 R64, R40.reuse, R56, R64 ;  /* 0x000000382840723c */ /* 0x040ff00000041840 */
[----:B------:R-:W-:Y:S01]  /*e480*/  HMMA.16816.F32.BF16 R60, R40, R58, R60 ;  /* 0x0000003a283c723c */ /* 0x000fe2000004183c */
[----:B------:R-:W4:Y:S04]  /*e490*/  LDSM.16.M88.4 R40, [R192+0x4000] ;  /* 0x00400000c028783b */ /* 0x000f280000000200 */
[----:B------:R-:W-:Y:S03]  /*e4a0*/  LDSM.16.M88.4 R56, [R195+0x8000] ;  /* 0x00800000c338783b */ /* 0x000fe60000000200 */
        /* <DEDUP_REMOVED lines=10> */
[----:B------:R-:W-:Y:S01]  /*e550*/  HMMA.16816.F32.BF16 R60, R44, R50, R60 ;  /* 0x000000322c3c723c */ /* 0x000fe2000004183c */
[----:B------:R-:W3:Y:S04]  /*e560*/  LDSM.16.M88.4 R44, [R76+0x5000] ;  /* 0x005000004c2c783b */ /* 0x000ee80000000200 */
[----:B------:R-:W1:Y:S03]  /*e570*/  LDSM.16.M88.4 R48, [R76+0x4800] ;  /* 0x004800004c30783b */ /* 0x000e660000000200 */
[C---:B----4-:R-:W-:Y:S08]  /*e580*/  HMMA.16816.F32.BF16 R36, R72.reuse, R40, R36 ;  /* 0x000000284824723c */ /* 0x050ff00000041824 */
[C---:B------:R-:W-:Y:S01]  /*e590*/  HMMA.16816.F32.BF16 R32, R72.reuse, R42, R32 ;  /* 0x0000002a4820723c */ /* 0x040fe20000041820 */
[----:B------:R-:W4:Y:S07]  /*e5a0*/  LDSM.16.M88.4 R40, [R76+0x5800] ;  /* 0x005800004c28783b */ /* 0x000f2e0000000200 */
[C---:B--2---:R-:W-:Y:S08]  /*e5b0*/  HMMA.16816.F32.BF16 R20, R72.reuse, R4, R20 ;  /* 0x000000044814723c */ /* 0x044ff00000041814 */
[C---:B------:R-:W-:Y:S01]  /*e5c0*/  HMMA.16816.F32.BF16 R16, R72.reuse, R6, R16 ;  /* 0x000000064810723c */ /* 0x040fe20000041810 */
[----:B------:R-:W-:Y:S07]  /*e5d0*/  LDSM.16.M88.4 R4, [R9+0x4000] ;  /* 0x004000000904783b */ /* 0x000fee0000000200 */
[C---:B------:R-:W-:Y:S08]  /*e5e0*/  HMMA.16816.F32.BF16 R28, R72.reuse, R12, R28 ;  /* 0x0000000c481c723c */ /* 0x040ff0000004181c */
[C---:B------:R-:W-:Y:S01]  /*e5f0*/  HMMA.16816.F32.BF16 R24, R72.reuse, R14, R24 ;  /* 0x0000000e4818723c */ /* 0x040fe20000041818 */
[----:B------:R-:W2:Y:S07]  /*e600*/  LDSM.16.M88.4 R12, [R190+0x8000] ;  /* 0x00800000be0c783b */ /* 0x000eae0000000200 */
[C---:B------:R-:W-:Y:S08]  /*e610*/  HMMA.16816.F32.BF16 R64, R72.reuse, R68, R64 ;  /* 0x000000444840723c */ /* 0x040ff00000041840 */
[----:B------:R-:W-:Y:S01]  /*e620*/  HMMA.16816.F32.BF16 R60, R72, R70, R60 ;  /* 0x00000046483c723c */ /* 0x000fe2000004183c */
        /* <DEDUP_REMOVED lines=8> */
[C---:B----4-:R-:W-:Y:S01]  /*e6b0*/  HMMA.16816.F32.BF16 R68, R56.reuse, R40, R64 ;  /* 0x000000283844723c */ /* 0x050fe20000041840 */
[----:B------:R-:W-:Y:S07]  /*e6c0*/  LDSM.16.M88.4 R64, [R189+0x8000] ;  /* 0x00800000bd40783b */ /* 0x000fee0000000200 */
[----:B------:R-:W-:Y:S01]  /*e6d0*/  HMMA.16816.F32.BF16 R60, R56, R42, R60 ;  /* 0x0000002a383c723c */ /* 0x000fe2000004183c */
[----:B------:R-:W4:Y:S07]  /*e6e0*/  LDSM.16.M88.4 R40, [R0+0x4800] ;  /* 0x004800000028783b */ /* 0x000f2e0000000200 */
[C---:B--2---:R-:W-:Y:S08]  /*e6f0*/  HMMA.16816.F32.BF16 R36, R12.reuse, R4, R36 ;  /* 0x000000040c24723c */ /* 0x044ff00000041824 */
[----:B------:R-:W-:Y:S01]  /*e700*/  HMMA.16816.F32.BF16 R32, R12, R6, R32 ;  /* 0x000000060c20723c */ /* 0x000fe20000041820 */
[----:B------:R-:W2:Y:S07]  /*e710*/  LDSM.16.M88.4 R4, [R0+0x5000] ;  /* 0x005000000004783b */ /* 0x000eae0000000200 */
[----:B------:R-:W-:Y:S01]  /*e720*/  HMMA.16816.F32.BF16 R24, R56, R50, R24 ;  /* 0x000000323818723c */ /* 0x000fe20000041818 */
[----:B------:R-:W2:Y:S07]  /*e730*/  LDSM.16.M88.4 R48, [R0+0x4000] ;  /* 0x004000000030783b */ /* 0x000eae0000000200 */
[C---:B-1----:R-:W-:Y:S08]  /*e740*/  HMMA.16816.F32.BF16 R28, R12.reuse, R52, R28 ;  /* 0x000000340c1c723c */ /* 0x042ff0000004181c */
[C---:B---3--:R-:W-:Y:S08]  /*e750*/  HMMA.16816.F32.BF16 R20, R12.reuse, R44, R20 ;  /* 0x0000002c0c14723c */ /* 0x048ff00000041814 */
[----:B------:R-:W-:Y:S08]  /*e760*/  HMMA.16816.F32.BF16 R24, R12, R54, R24 ;  /* 0x000000360c18723c */ /* 0x000ff00000041818 */
[C---:B----4-:R-:W-:Y:S07]  /*e770*/  HMMA.16816.F32.BF16 R28, R64.reuse, R40, R28 ;  /* 0x00000028401c723c */ /* 0x050fee000004181c */
[----:B------:R-:W-:Y:S01]  /*e780*/  SHF.R.S32.HI R40, RZ, 0x1f, R3 ;  /* 0x0000001fff287819 */ /* 0x000fe20000011403 */
[C---:B--2---:R-:W-:Y:S07]  /*e790*/  HMMA.16816.F32.BF16 R20, R64.reuse, R4, R20 ;  /* 0x000000044014723c */ /* 0x044fee0000041814 */
[----:B------:R-:W-:Y:S01]  /*e7a0*/  LEA.HI R4, R40, R3, RZ, 0x2 ;  /* 0x0000000328047211 */ /* 0x000fe200078f10ff */
[----:B------:R-:W-:Y:S03]  /*e7b0*/  HMMA.16816.F32.BF16 R36, R64, R48, R36 ;  /* 0x000000304024723c */ /* 0x000fe60000041824 */
[----:B------:R-:W-:-:S05]  /*e7c0*/  LOP3.LUT R4, R4, 0x7ffffffc, RZ, 0xc0, !PT ;  /* 0x7ffffffc04047812 */ /* 0x000fca00078ec0ff */
[----:B------:R-:W-:Y:S01]  /*e7d0*/  HMMA.16816.F32.BF16 R16, R12, R46, R16 ;  /* 0x0000002e0c10723c */ /* 0x000fe20000041810 */
[----:B------:R-:W-:-:S04]  /*e7e0*/  IMAD.IADD R3, R3, 0x1, -R4 ;  /* 0x0000000103037824 */ /* 0x000fc800078e0a04 */
[----:B------:R-:W-:-:S03]  /*e7f0*/  IMAD.SHL.U32 R3, R3, 0x2, RZ ;  /* 0x0000000203037824 */ /* 0x000fc600078e00ff */
[----:B------:R-:W-:Y:S01]  /*e800*/  HMMA.16816.F32.BF16 R68, R12, R72, R68 ;  /* 0x000000480c44723c */ /* 0x000fe20000041844 */
[----:B------:R-:W-:-:S05]  /*e810*/  IMAD.IADD R3, R8, 0x1, -R3 ;  /* 0x0000000108037824 */ /* 0x000fca00078e0a03 */
[C---:B------:R-:W-:Y:S02]  /*e820*/  ISETP.GT.AND P1, PT, R3.reuse, RZ, PT ;  /* 0x000000ff0300720c */ /* 0x040fe40003f24270 */
[----:B------:R-:W-:Y:S01]  /*e830*/  HMMA.16816.F32.BF16 R60, R12, R74, R60 ;  /* 0x0000004a0c3c723c */ /* 0x000fe2000004183c */
[----:B------:R-:W1:Y:S01]  /*e840*/  LDSM.16.M88.4 R12, [R0+0x5800] ;  /* 0x00580000000c783b */ /* 0x000e620000000200 */
[----:B------:R-:W-:Y:S01]  /*e850*/  ISETP.GT.AND P0, PT, R3, 0x1, PT ;  /* 0x000000010300780c */ /* 0x000fe20003f04270 */
[----:B------:R-:W-:-:S04]  /*e860*/  DEPBAR.LE SB0, 0x2 ;  /* 0x000080800000791a */ /* 0x000fc80000000000 */
[----:B------:R-:W-:Y:S01]  /*e870*/  ISETP.GT.AND P2, PT, R3, 0x8, PT ;  /* 0x000000080300780c */ /* 0x000fe20003f44270 */
[C---:B------:R-:W-:Y:S01]  /*e880*/  HMMA.16816.F32.BF16 R32, R64.reuse, R50, R32 ;  /* 0x000000324020723c */ /* 0x040fe20000041820 */
[----:B------:R-:W-:Y:S01]  /*e890*/  FSEL R5, R36, -INF , P1 ;  /* 0xff80000024057808 */ /* 0x000fe20000800000 */
[----:B------:R-:W-:Y:S01]  /*e8a0*/  BAR.SYNC.DEFER_BLOCKING 0x0 ;  /* 0x0000000000007b1d */ /* 0x000fe20000010000 */
[----:B------:R-:W-:Y:S02]  /*e8b0*/  FSEL R40, R37, -INF , P0 ;  /* 0xff80000025287808 */ /* 0x000fe40000000000 */
[----:B------:R-:W-:Y:S02]  /*e8c0*/  FSEL R36, R39, -INF , P0 ;  /* 0xff80000027247808 */ /* 0x000fe40000000000 */
[----:B------:R-:W-:Y:S01]  /*e8d0*/  ISETP.GT.AND P0, PT, R3, 0x9, PT ;  /* 0x000000090300780c */ /* 0x000fe20003f04270 */
[----:B------:R-:W-:Y:S01]  /*e8e0*/  HMMA.16816.F32.BF16 R24, R64, R42, R24 ;  /* 0x0000002a4018723c */ /* 0x000fe20000041818 */
[----:B------:R-:W-:-:S02]  /*e8f0*/  FSEL R38, R38, -INF , P1 ;  /* 0xff80000026267808 */ /* 0x000fc40000800000 */
[C---:B------:R-:W-:Y:S02]  /*e900*/  ISETP.GT.AND P1, PT, R3.reuse, 0x10, PT ;  /* 0x000000100300780c */ /* 0x040fe40003f24270 */
[----:B------:R-:W-:Y:S02]  /*e910*/  FMNMX.FTZ R9, R38, R36, !PT ;  /* 0x0000002426097209 */ /* 0x000fe40007810000 */
[----:B------:R-:W-:Y:S01]  /*e920*/  FSEL R30, R30, -INF , P1 ;  /* 0xff8000001e1e7808 */ /* 0x000fe20000800000 */
[----:B------:R-:W-:Y:S01]  /*e930*/  HMMA.16816.F32.BF16 R16, R64, R6, R16 ;  /* 0x000000064010723c */ /* 0x000fe20000041810 */
[C---:B------:R-:W-:Y:S02]  /*e940*/  ISETP.GT.AND P4, PT, R3.reuse, 0x29, PT ;  /* 0x000000290300780c */ /* 0x040fe40003f84270 */
[----:B------:R-:W-:-:S04]  /*e950*/  ISETP.GT.AND P3, PT, R3, 0x30, PT ;  /* 0x000000300300780c */ /* 0x000fc80003f64270 */
[----:B------:R-:W-:Y:S02]  /*e960*/  FMNMX.FTZ R7, R5, R40, !PT ;  /* 0x0000002805077209 */ /* 0x000fe40007810000 */
[----:B------:R-:W-:Y:S01]  /*e970*/  FSEL R44, R32, -INF , P2 ;  /* 0xff800000202c7808 */ /* 0x000fe20001000000 */
[----:B-----5:R-:W-:Y:S01]  /*e980*/  LDSM.16.MT88.4 R84, [R147+0x2000] ;  /* 0x002000009354783b */ /* 0x020fe20000004200 */
[----:B------:R-:W-:Y:S02]  /*e990*/  FSEL R42, R33, -INF , P0 ;  /* 0xff800000212a7808 */ /* 0x000fe40000000000 */
[----:B------:R-:W-:Y:S01]  /*e9a0*/  FMNMX.FTZ R7, R44, R7, !PT ;  /* 0x000000072c077209 */ /* 0x000fe20007810000 */
[----:B------:R-:W-:Y:S01]  /*e9b0*/  LDSM.16.MT88.4 R128, [R188] ;  /* 0x00000000bc80783b */ /* 0x000fe20000004200 */
[----:B------:R-:W-:Y:S02]  /*e9c0*/  FSEL R32, R35, -INF , P0 ;  /* 0xff80000023207808 */ /* 0x000fe40000000000 */
[----:B------:R-:W-:Y:S01]  /*e9d0*/  ISETP.GT.AND P0, PT, R3, 0x11, PT ;  /* 0x000000110300780c */ /* 0x000fe20003f04270 */
[----:B-1----:R-:W-:Y:S01]  /*e9e0*/  HMMA.16816.F32.BF16 R68, R64, R12, R68 ;  /* 0x0000000c4044723c */ /* 0x002fe20000041844 */
[----:B------:R-:W-:Y:S01]  /*e9f0*/  FSEL R6, R28, -INF , P1 ;  /* 0xff8000001c067808 */ /* 0x000fe20000800000 */
[----:B------:R-:W-:Y:S01]  /*ea00*/  LDSM.16.MT88.4 R52, [R147] ;  /* 0x000000009334783b */ /* 0x000fe20000004200 */
[----:B------:R-:W-:-:S02]  /*ea10*/  FMNMX.FTZ R7, R42, R7, !PT ;  /* 0x000000072a077209 */ /* 0x000fc40007810000 */
[----:B------:R-:W-:Y:S01]  /*ea20*/  FSEL R4, R29, -INF , P0 ;  /* 0xff8000001d047808 */ /* 0x000fe20000000000 */
[----:B------:R-:W-:Y:S01]  /*ea30*/  LDSM.16.MT88.4 R76, [R177+0x2000] ;  /* 0x00200000b14c783b */ /* 0x000fe20000004200 */
[----:B------:R-:W-:Y:S01]  /*ea40*/  ISETP.GT.AND P1, PT, R3, 0x18, PT ;  /* 0x000000180300780c */ /* 0x000fe20003f24270 */
[----:B------:R-:W-:Y:S01]  /*ea50*/  HMMA.16816.F32.BF16 R60, R64, R14, R60 ;  /* 0x0000000e403c723c */ /* 0x000fe2000004183c */
[----:B------:R-:W-:Y:S01]  /*ea60*/  FMNMX.FTZ R7, R6, R7, !PT ;  /* 0x0000000706077209 */ /* 0x000fe20007810000 */
[----:B------:R-:W-:Y:S01]  /*ea70*/  LDSM.16.MT88.4 R92, [R170+0x2000] ;  /* 0x00200000aa5c783b */ /* 0x000fe20000004200 */
[----:B------:R-:W-:Y:S02]  /*ea80*/  FSEL R28, R31, -INF , P0 ;  /* 0xff8000001f1c7808 */ /* 0x000fe40000000000 */
[----:B------:R-:W-:Y:S01]  /*ea90*/  ISETP.GT.AND P0, PT, R3, 0x19, PT ;  /* 0x000000190300780c */ /* 0x000fe20003f04270 */
[----:B------:R-:W-:Y:S01]  /*eaa0*/  LDSM.16.MT88.4 R100, [R188+0x4000] ;  /* 0x00400000bc64783b */ /* 0x000fe20000004200 */
[----:B------:R-:W-:-:S02]  /*eab0*/  FSEL R24, R24, -INF , P1 ;  /* 0xff80000018187808 */ /* 0x000fc40000800000 */
[----:B------:R-:W-:Y:S01]  /*eac0*/  FMNMX.FTZ R7, R4, R7, !PT ;  /* 0x0000000704077209 */ /* 0x000fe20007810000 */
[----:B------:R-:W-:Y:S01]  /*ead0*/  LDSM.16.MT88.4 R108, [R177+0x4000] ;  /* 0x00400000b16c783b */ /* 0x000fe20000004200 */
[----:B------:R-:W-:Y:S02]  /*eae0*/  FSEL R34, R34, -INF , P2 ;  /* 0xff80000022227808 */ /* 0x000fe40001000000 */
[----:B------:R-:W-:Y:S01]  /*eaf0*/  ISETP.GT.AND P2, PT, R3, 0x20, PT ;  /* 0x000000200300780c */ /* 0x000fe20003f44270 */
[----:B------:R-:W-:Y:S01]  /*eb00*/  LDSM.16.MT88.4 R112, [R147+0x4000] ;  /* 0x004000009370783b */ /* 0x000fe20000004200 */
[----:B------:R-:W-:Y:S02]  /*eb10*/  FSEL R0, R25, -INF , P0 ;  /* 0xff80000019007808 */ /* 0x000fe40000000000 */
[----:B------:R-:W-:Y:S01]  /*eb20*/  FMNMX.FTZ R7, R24, R7, !PT ;  /* 0x0000000718077209 */ /* 0x000fe20007810000 */
[----:B------:R-:W-:Y:S01]  /*eb30*/  LDSM.16.MT88.4 R148, [R177+0x800] ;  /* 0x00080000b194783b */ /* 0x000fe20000004200 */
[----:B------:R-:W-:-:S02]  /*eb40*/  FMNMX.FTZ R9, R34, R9, !PT ;  /* 0x0000000922097209 */ /* 0x000fc40007810000 */
[----:B------:R-:W-:Y:S02]  /*eb50*/  FSEL R12, R27, -INF , P0 ;  /* 0xff8000001b0c7808 */ /* 0x000fe40000000000 */
[----:B------:R-:W-:Y:S02]  /*eb60*/  ISETP.GT.AND P0, PT, R3, 0x21, PT ;  /* 0x000000210300780c */ /* 0x000fe40003f04270 */
        /* <DEDUP_REMOVED lines=22> */
[----:B------:R-:W-:-:S02]  /*ecd0*/  FMNMX.FTZ R7, R198, R7, !PT ;  /* 0x00000007c6077209 */ /* 0x000fc40007810000 */
[----:B------:R-:W-:Y:S02]  /*ece0*/  FMNMX.FTZ R9, R178, R9, !PT ;  /* 0x00000009b2097209 */ /* 0x000fe40007810000 */
[----:B------:R-:W-:Y:S02]  /*ecf0*/  FSEL R224, R18, -INF , P0 ;  /* 0xff80000012e07808 */ /* 0x000fe40000000000 */
[C---:B------:R-:W-:Y:S02]  /*ed00*/  ISETP.GT.AND P1, PT, R3.reuse, 0x38, PT ;  /* 0x000000380300780c */ /* 0x040fe40003f24270 */
[----:B------:R-:W-:Y:S02]  /*ed10*/  ISETP.GT.AND P0, PT, R3, 0x39, PT ;  /* 0x000000390300780c */ /* 0x000fe40003f04270 */
[----:B------:R-:W-:Y:S02]  /*ed20*/  FMNMX.FTZ R3, R196, R7, !PT ;  /* 0x00000007c4037209 */ /* 0x000fe40007810000 */
[----:B------:R-:W-:-:S02]  /*ed30*/  FMNMX.FTZ R7, R230, R9, !PT ;  /* 0x00000009e6077209 */ /* 0x000fc40007810000 */
[----:B------:R-:W-:Y:S02]  /*ed40*/  FSEL R184, R19, -INF , P4 ;  /* 0xff80000013b87808 */ /* 0x000fe40002000000 */
[----:B------:R-:W-:Y:S02]  /*ed50*/  FMNMX.FTZ R7, R224, R7, !PT ;  /* 0x00000007e0077209 */ /* 0x000fe40007810000 */
[----:B------:R-:W-:Y:S02]  /*ed60*/  FSEL R180, R70, -INF , P3 ;  /* 0xff80000046b47808 */ /* 0x000fe40001800000 */
[----:B------:R-:W-:Y:S02]  /*ed70*/  FMNMX.FTZ R7, R184, R7, !PT ;  /* 0x00000007b8077209 */ /* 0x000fe40007810000 */
[----:B------:R-:W-:Y:S02]  /*ed80*/  FSEL R186, R60, -INF , P1 ;  /* 0xff8000003cba7808 */ /* 0x000fe40000800000 */
[----:B------:R-:W-:-:S02]  /*ed90*/  FSEL R154, R71, -INF , P2 ;  /* 0xff800000479a7808 */ /* 0x000fc40001000000 */
[----:B------:R-:W-:Y:S01]  /*eda0*/  FMNMX.FTZ R7, R180, R7, !PT ;  /* 0x00000007b4077209 */ /* 0x000fe20007810000 */
[----:B------:R-:W-:Y:S01]  /*edb0*/  LDSM.16.MT88.4 R68, [R188+0x2000] ;  /* 0x00200000bc44783b */ /* 0x000fe20000004200 */
[----:B------:R-:W-:Y:S02]  /*edc0*/  FSEL R182, R61, -INF , P0 ;  /* 0xff8000003db67808 */ /* 0x000fe40000000000 */
[----:B------:R-:W-:Y:S02]  /*edd0*/  FMNMX.FTZ R3, R186, R3, !PT ;  /* 0x00000003ba037209 */ /* 0x000fe40007810000 */
[----:B------:R-:W-:Y:S02]  /*ede0*/  FSEL R152, R62, -INF , P1 ;  /* 0xff8000003e987808 */ /* 0x000fe40000800000 */
[----:B------:R-:W-:Y:S02]  /*edf0*/  FMNMX.FTZ R7, R154, R7, !PT ;  /* 0x000000079a077209 */ /* 0x000fe40007810000 */
[----:B------:R-:W-:-:S02]  /*ee00*/  FMNMX.FTZ R3, R182, R3, !PT ;  /* 0x00000003b6037209 */ /* 0x000fc40007810000 */
[----:B------:R-:W-:Y:S02]  /*ee10*/  FSEL R176, R63, -INF , P0 ;  /* 0xff8000003fb07808 */ /* 0x000fe40000000000 */
[----:B------:R-:W-:Y:S01]  /*ee20*/  FMNMX.FTZ R7, R152, R7, !PT ;  /* 0x0000000798077209 */ /* 0x000fe20007810000 */
[----:B------:R-:W1:Y:S03]  /*ee30*/  SHFL.BFLY PT, R8, R3, 0x2, 0x1f ;  /* 0x0c401f0003087f89 */ /* 0x000e6600000e0000 */
[----:B------:R-:W-:Y:S01]  /*ee40*/  FMNMX.FTZ R9, R176, R7, !PT ;  /* 0x00000007b0097209 */ /* 0x000fe20007810000 */
[----:B------:R-:W-:Y:S04]  /*ee50*/  LDSM.16.MT88.4 R60, [R214] ;  /* 0x00000000d63c783b */ /* 0x000fe80000004200 */
        /* <DEDUP_REMOVED lines=9> */
[----:B------:R-:W-:Y:S01]  /*eef0*/  FSEL R153, R153, RZ, P0 ;  /* 0x000000ff99997208 */ /* 0x000fe20000000000 */
[----:B------:R-:W-:Y:S01]  /*ef00*/  LDSM.16.MT88.4 R16, [R170+0x2800] ;  /* 0x00280000aa10783b */ /* 0x000fe20000004200 */
[C---:B------:R-:W-:Y:S01]  /*ef10*/  FSETP.NEU.FTZ.AND P0, PT, R3.reuse, -INF , PT ;  /* 0xff8000000300780b */ /* 0x040fe20003f1d000 */
[----:B------:R-:W-:Y:S02]  /*ef20*/  FMUL.FTZ R175, R3, c[0x0][0x2d0] ;  /* 0x0000b40003af7a20 */ /* 0x000fe40000410000 */
[--C-:B------:R-:W-:Y:S02]  /*ef30*/  FFMA.FTZ R169, R5, c[0x0][0x2d0], -R153.reuse ;  /* 0x0000b40005a97a23 */ /* 0x100fe40000010899 */
[--C-:B------:R-:W-:Y:S01]  /*ef40*/  FFMA.FTZ R168, R40, c[0x0][0x2d0], -R153.reuse ;  /* 0x0000b40028a87a23 */ /* 0x100fe20000010899 */
[----:B------:R-:W-:Y:S01]  /*ef50*/  FSEL R175, R175, RZ, P0 ;  /* 0x000000ffafaf7208 */ /* 0x000fe20000000000 */
[--C-:B------:R-:W-:Y:S02]  /*ef60*/  FFMA.FTZ R167, R44, c[0x0][0x2d0], -R153.reuse ;  /* 0x0000b4002ca77a23 */ /* 0x100fe40000010899 */
[----:B------:R-:W-:Y:S01]  /*ef70*/  FFMA.FTZ R162, R42, c[0x0][0x2d0], -R153 ;  /* 0x0000b4002aa27a23 */ /* 0x000fe20000010899 */
[----:B------:R-:W1:Y:S01]  /*ef80*/  LDSM.16.MT88.4 R44, [R177] ;  /* 0x00000000b12c783b */ /* 0x000e620000004200 */
[--C-:B------:R-:W-:Y:S01]  /*ef90*/  FFMA.FTZ R166, R38, c[0x0][0x2d0], -R175.reuse ;  /* 0x0000b40026a67a23 */ /* 0x100fe200000108af */
[----:B------:R-:W-:Y:S01]  /*efa0*/  MUFU.EX2 R169, R169 ;  /* 0x000000a900a97308 */ /* 0x000fe20000000800 */
[----:B------:R-:W-:-:S02]  /*efb0*/  FFMA.FTZ R165, R36, c[0x0][0x2d0], -R175 ;  /* 0x0000b40024a57a23 */ /* 0x000fc400000108af */
[--C-:B------:R-:W-:Y:S01]  /*efc0*/  FFMA.FTZ R164, R34, c[0x0][0x2d0], -R175.reuse ;  /* 0x0000b40022a47a23 */ /* 0x100fe200000108af */
[----:B------:R-:W-:Y:S01]  /*efd0*/  LDSM.16.MT88.4 R36, [R147+0x800] ;  /* 0x000800009324783b */ /* 0x000fe20000004200 */
[----:B------:R-:W-:Y:S02]  /*efe0*/  FFMA.FTZ R161, R32, c[0x0][0x2d0], -R175 ;  /* 0x0000b40020a17a23 */ /* 0x000fe400000108af */
[--C-:B------:R-:W-:Y:S01]  /*eff0*/  FFMA.FTZ R163, R6, c[0x0][0x2d0], -R153.reuse ;  /* 0x0000b40006a37a23 */ /* 0x100fe20000010899 */
[----:B------:R-:W2:Y:S01]  /*f000*/  MUFU.EX2 R168, R168 ;  /* 0x000000a800a87308 */ /* 0x000ea20000000800 */
[----:B------:R-:W-:Y:S01]  /*f010*/  FFMA.FTZ R158, R4, c[0x0][0x2d0], -R153 ;  /* 0x0000b400049e7a23 */ /* 0x000fe20000010899 */
[----:B------:R-:W-:Y:S01]  /*f020*/  LDSM.16.MT88.4 R32, [R170+0x800] ;  /* 0x00080000aa20783b */ /* 0x000fe20000004200 */
[--C-:B------:R-:W-:Y:S02]  /*f030*/  FFMA.FTZ R160, R14, c[0x0][0x2d0], -R175.reuse ;  /* 0x0000b4000ea07a23 */ /* 0x100fe400000108af */
[----:B------:R-:W-:Y:S01]  /*f040*/  FFMA.FTZ R9, R12, c[0x0][0x2d0], -R175 ;  /* 0x0000b4000c097a23 */ /* 0x000fe200000108af */
[----:B------:R-:W3:Y:S01]  /*f050*/  LDSM.16.MT88.4 R4, [R214+0x4000] ;  /* 0x00400000d604783b */ /* 0x000ee20000004200 */
[--C-:B------:R-:W-:Y:S01]  /*f060*/  FFMA.FTZ R157, R24, c[0x0][0x2d0], -R153.reuse ;  /* 0x0000b400189d7a23 */ /* 0x100fe20000010899 */
[----:B------:R-:W-:Y:S01]  /*f070*/  MUFU.EX2 R167, R167 ;  /* 0x000000a700a77308 */ /* 0x000fe20000000800 */
[----:B------:R-:W-:Y:S01]  /*f080*/  FFMA.FTZ R0, R0, c[0x0][0x2d0], -R153 ;  /* 0x0000b40000007a23 */ /* 0x000fe20000010899 */
[----:B------:R-:W4:Y:S01]  /*f090*/  LDSM.16.MT88.4 R12, [R188+0x2800] ;  /* 0x00280000bc0c783b */ /* 0x000f220000004200 */
[----:B------:R-:W-:-:S02]  /*f0a0*/  FFMA.FTZ R159, R30, c[0x0][0x2d0], -R175 ;  /* 0x0000b4001e9f7a23 */ /* 0x000fc400000108af */
[----:B------:R-:W-:Y:S01]  /*f0b0*/  FFMA.FTZ R156, R28, c[0x0][0x2d0], -R175 ;  /* 0x0000b4001c9c7a23 */ /* 0x000fe200000108af */
[----:B------:R-:W1:Y:S01]  /*f0c0*/  LDSM.16.MT88.4 R24, [R188+0x800] ;  /* 0x00080000bc18783b */ /* 0x000e620000004200 */
[--C-:B------:R-:W-:Y:S01]  /*f0d0*/  FFMA.FTZ R171, R174, c[0x0][0x2d0], -R153.reuse ;  /* 0x0000b400aeab7a23 */ /* 0x100fe20000010899 */
[----:B------:R-:W3:Y:S01]  /*f0e0*/  MUFU.EX2 R162, R162 ;  /* 0x000000a200a27308 */ /* 0x000ee20000000800 */
[----:B--2---:R-:W-:Y:S01]  /*f0f0*/  F2FP.BF16.PACK_AB R116, R168, R169 ;  /* 0x000000a9a874723e */ /* 0x004fe200000010ff */
[----:B------:R-:W-:Y:S01]  /*f100*/  LDSM.16.MT88.4 R28, [R177+0x2800] ;  /* 0x00280000b11c783b */ /* 0x000fe20000004200 */
[--C-:B------:R-:W-:Y:S02]  /*f110*/  FFMA.FTZ R174, R234, c[0x0][0x2d0], -R153.reuse ;  /* 0x0000b400eaae7a23 */ /* 0x100fe40000010899 */
[--C-:B------:R-:W-:Y:S02]  /*f120*/  FFMA.FTZ R172, R172, c[0x0][0x2d0], -R153.reuse ;  /* 0x0000b400acac7a23 */ /* 0x100fe40000010899 */
[----:B------:R-:W-:Y:S01]  /*f130*/  FFMA.FTZ R173, R232, c[0x0][0x2d0], -R153 ;  /* 0x0000b400e8ad7a23 */ /* 0x000fe20000010899 */
[----:B------:R-:W-:Y:S01]  /*f140*/  MUFU.EX2 R166, R166 ;  /* 0x000000a600a67308 */ /* 0x000fe20000000800 */
[----:B------:R-:W-:-:S02]  /*f150*/  FFMA.FTZ R178, R178, c[0x0][0x2d0], -R175 ;  /* 0x0000b400b2b27a23 */ /* 0x000fc400000108af */
[--C-:B------:R-:W-:Y:S02]  /*f160*/  FFMA.FTZ R179, R230, c[0x0][0x2d0], -R175.reuse ;  /* 0x0000b400e6b37a23 */ /* 0x100fe400000108af */
[--C-:B------:R-:W-:Y:S02]  /*f170*/  FFMA.FTZ R181, R224, c[0x0][0x2d0], -R175.reuse ;  /* 0x0000b400e0b57a23 */ /* 0x100fe400000108af */
[----:B------:R-:W-:Y:S01]  /*f180*/  FFMA.FTZ R184, R184, c[0x0][0x2d0], -R175 ;  /* 0x0000b400b8b87a23 */ /* 0x000fe200000108af */
[----:B------:R-:W2:Y:S01]  /*f190*/  MUFU.EX2 R165, R165 ;  /* 0x000000a500a57308 */ /* 0x000ea20000000800 */
[----:B---3--:R-:W-:Y:S01]  /*f1a0*/  F2FP.BF16.PACK_AB R118, R162, R167 ;  /* 0x000000a7a276723e */ /* 0x008fe200000010ff */
[--C-:B------:R-:W-:Y:S02]  /*f1b0*/  FFMA.FTZ R185, R186, c[0x0][0x2d0], -R153.reuse ;  /* 0x0000b400bab97a23 */ /* 0x100fe40000010899 */
[--C-:B------:R-:W-:Y:S02]  /*f1c0*/  FFMA.FTZ R183, R198, c[0x0][0x2d0], -R153.reuse ;  /* 0x0000b400c6b77a23 */ /* 0x100fe40000010899 */
[----:B------:R-:W-:-:S02]  /*f1d0*/  FFMA.FTZ R196, R196, c[0x0][0x2d0], -R153 ;  /* 0x0000b400c4c47a23 */ /* 0x000fc40000010899 */
[----:B------:R-:W-:Y:S01]  /*f1e0*/  MUFU.EX2 R164, R164 ;  /* 0x000000a400a47308 */ /* 0x000fe20000000800 */
[----:B------:R-:W-:Y:S02]  /*f1f0*/  FFMA.FTZ R182, R182, c[0x0][0x2d0], -R153 ;  /* 0x0000b400b6b67a23 */ /* 0x000fe40000010899 */
[--C-:B------:R-:W-:Y:S02]  /*f200*/  FFMA.FTZ R180, R180, c[0x0][0x2d0], -R175.reuse ;  /* 0x0000b400b4b47a23 */ /* 0x100fe400000108af */
[--C-:B------:R-:W-:Y:S02]  /*f210*/  FFMA.FTZ R187, R154, c[0x0][0x2d0], -R175.reuse ;  /* 0x0000b4009abb7a23 */ /* 0x100fe400000108af */
[--C-:B------:R-:W-:Y:S01]  /*f220*/  FFMA.FTZ R186, R152, c[0x0][0x2d0], -R175.reuse ;  /* 0x0000b40098ba7a23 */ /* 0x100fe200000108af */
[----:B------:R-:W3:Y:S01]  /*f230*/  MUFU.EX2 R161, R161 ;  /* 0x000000a100a17308 */ /* 0x000ee20000000800 */
[----:B--2---:R-:W-:Y:S01]  /*f240*/  F2FP.BF16.PACK_AB R117, R165, R166 ;  /* 0x000000a6a575723e */ /* 0x004fe200000010ff */
[----:B------:R-:W-:Y:S01]  /*f250*/  FFMA.FTZ R225, R176, c[0x0][0x2d0], -R175 ;  /* 0x0000b400b0e17a23 */ /* 0x000fe200000108af */
[----:B------:R-:W-:Y:S01]  /*f260*/  LDSM.16.MT88.4 R152, [R177+0x3800] ;  /* 0x00380000b198783b */ /* 0x000fe20000004200 */
[----:B------:R-:W-:-:S02]  /*f270*/  FADD.FTZ R168, R169, R168 ;  /* 0x000000a8a9a87221 */ /* 0x000fc40000010000 */
[----:B------:R-:W-:Y:S02]  /*f280*/  FADD.FTZ R165, R166, R165 ;  /* 0x000000a5a6a57221 */ /* 0x000fe40000010000 */
[----:B------:R-:W-:Y:S01]  /*f290*/  MUFU.EX2 R163, R163 ;  /* 0x000000a300a37308 */ /* 0x000fe20000000800 */
[----:B------:R-:W-:-:S04]  /*f2a0*/  FADD.FTZ R167, R167, R168 ;  /* 0x000000a8a7a77221 */ /* 0x000fc80000010000 */
[----:B------:R-:W-:Y:S01]  /*f2b0*/  FADD.FTZ R162, R162, R167 ;  /* 0x000000a7a2a27221 */ /* 0x000fe20000010000 */
[----:B---3--:R-:W-:Y:S02]  /*f2c0*/  F2FP.BF16.PACK_AB R119, R161, R164 ;  /* 0x000000a4a177723e */ /* 0x008fe400000010ff */
        /* <DEDUP_REMOVED lines=104> */
[----:B------:R-:W-:Y:S01]  /*f950*/  FADD.FTZ R178, R179, R178 ;  /* 0x000000b2b3b27221 */ /* 0x000fe20000010000 */
[----:B------:R-:W-:Y:S01]  /*f960*/  IADD3 R0, R2, -0x3, RZ ;  /* 0xfffffffd02007810 */ /* 0x000fe20007ffe0ff */
[----:B------:R-:W-:-:S02]  /*f970*/  FADD.FTZ R172, R172, R171 ;  /* 0x000000abacac7221 */ /* 0x000fc40000010000 */
[----:B------:R-:W-:Y:S01]  /*f980*/  FADD.FTZ R181, R181, R178 ;  /* 0x000000b2b5b57221 */ /* 0x000fe20000010000 */
[----:B------:R-:W-:Y:S01]  /*f990*/  ISETP.GE.AND P0, PT, R0, R221, PT ;  /* 0x000000dd0000720c */ /* 0x000fe20003f06270 */
        /* <DEDUP_REMOVED lines=80> */
[----:B------:R-:W-:Y:S01]  /*fea0*/  IMAD.WIDE.U32 R6, R0, c[0x0][0x1e0], RZ ;  /* 0x0000780000067a25 */ /* 0x000fe200078e00ff */
[----:B------:R-:W-:-:S03]  /*feb0*/  ISETP.NE.AND P5, PT, R222, RZ, PT ;  /* 0x000000ffde00720c */ /* 0x000fc60003fa5270 */
        /* <DEDUP_REMOVED lines=21> */
.L_x_3926:
[----:B------:R-:W-:Y:S05]  /*10010*/  BSYNC B0 ;  /* 0x0000000000007941 */ /* 0x000fea0003800000 */
.L_x_3925:
        /* <DEDUP_REMOVED lines=8> */
.L_x_3928:
        /* <DEDUP_REMOVED lines=13> */
[----:B------:R-:W-:Y:S01]  /*10170*/  @!P1 SHF.L.U32 R169, R36, 0x6, RZ ;  /* 0x0000000624a99819 */ /* 0x000fe200000006ff */
[----:B------:R-:W-:Y:S01]  /*10180*/  @!P1 IMAD R180, R223, 0x6000, R10 ;  /* 0x00006000dfb49824 */ /* 0x000fe200078e020a */
[----:B------:R-:W-:Y:S01]  /*10190*/  @!P1 ISETP.GE.AND P2, PT, R208, c[0x0][0x1d4], PT ;  /* 0x00007500d0009a0c */ /* 0x000fe20003f46270 */
[----:B------:R-:W-:Y:S01]  /*101a0*/  LDSM.16.M88.4 R148, [R194] ;  /* 0x00000000c294783b */ /* 0x000fe20000000200 */
[----:B------:R-:W-:Y:S05]  /*101b0*/  @!P1 IMAD R3, R230, c[0x0][0x20c], R3 ;  /* 0x00008300e6039a24 */ /* 0x000fea00078e0203 */
[----:B------:R-:W-:Y:S02]  /*101c0*/  @!P1 IADD3 R168, R37, R3, RZ ;  /* 0x0000000325a89210 */ /* 0x000fe40007ffe0ff */
[----:B------:R-:W2:Y:S01]  /*101d0*/  LDSM.16.M88.4 R152, [R184] ;  /* 0x00000000b898783b */ /* 0x000ea20000000200 */
[----:B------:R-:W-:Y:S02]  /*101e0*/  @!P1 MOV R37, c[0x0][0x20c] ;  /* 0x0000830000259a02 */ /* 0x000fe40000000f00 */
[----:B------:R-:W-:Y:S02]  /*101f0*/  @!P1 SHF.L.U64.HI R168, R36, 0x6, R168 ;  /* 0x0000000624a89819 */ /* 0x000fe400000102a8 */
[C---:B------:R-:W-:Y:S03]  /*10200*/  @!P1 LEA R3, P0, R2.reuse, R169, 0x5 ;  /* 0x000000a902039211 */ /* 0x040fe600078028ff */
[----:B------:R-:W3:Y:S01]  /*10210*/  LDSM.16.M88.4 R156, [R184+0x800] ;  /* 0x00080000b89c783b */ /* 0x000ee20000000200 */
[----:B------:R-:W-:Y:S02]  /*10220*/  @!P1 IADD3 R3, P5, R3, R226, RZ ;  /* 0x000000e203039210 */ /* 0x000fe40007fbe0ff */
[----:B------:R-:W-:Y:S02]  /*10230*/  @!P1 LEA.HI.X R2, R2, R168, R37, 0x5, P0 ;  /* 0x000000a802029211 */ /* 0x000fe400000f2c25 */
[----:B------:R-:W-:Y:S02]  /*10240*/  @!P1 LEA R182, P4, R3, c[0x0][0x1f8], 0x1 ;  /* 0x00007e0003b69a11 */ /* 0x000fe400078808ff */
[----:B------:R-:W-:Y:S01]  /*10250*/  @!P1 IADD3 R169, P0, R169, R226, RZ ;  /* 0x000000e2a9a99210 */ /* 0x000fe20007f1e0ff */
[----:B------:R-:W4:Y:S01]  /*10260*/  LDSM.16.M88.4 R160, [R184+0x1000] ;  /* 0x00100000b8a0783b */ /* 0x000f220000000200 */
[-C--:B------:R-:W-:Y:S02]  /*10270*/  @!P1 IADD3.X R170, R2, R219.reuse, RZ, P5, !PT ;  /* 0x000000db02aa9210 */ /* 0x080fe40002ffe4ff */
[----:B------:R-:W-:Y:S02]  /*10280*/  @!P1 LEA R176, P6, R169, c[0x0][0x1f8], 0x1 ;  /* 0x00007e00a9b09a11 */ /* 0x000fe400078c08ff */
[----:B------:R-:W-:Y:S02]  /*10290*/  @!P1 IADD3.X R168, R168, R219, RZ, P0, !PT ;  /* 0x000000dba8a89210 */ /* 0x000fe400007fe4ff */
[----:B------:R-:W-:Y:S01]  /*102a0*/  @!P1 LEA.HI.X R183, R3, c[0x0][0x1fc], R170, 0x1, P4 ;  /* 0x00007f0003b79a11 */ /* 0x000fe200020f0caa */
[----:B------:R-:W5:Y:S01]  /*102b0*/  LDSM.16.M88.4 R164, [R184+0x1800] ;  /* 0x00180000b8a4783b */ /* 0x000f620000000200 */
[----:B------:R-:W-:Y:S02]  /*102c0*/  @!P1 LEA.HI.X R177, R169, c[0x0][0x1fc], R168, 0x1, P6 ;  /* 0x00007f00a9b19a11 */ /* 0x000fe400030f0ca8 */
[----:B------:R-:W-:Y:S02]  /*102d0*/  ISETP.NE.AND P5, PT, R222, RZ, PT ;  /* 0x000000ffde00720c */ /* 0x000fe40003fa5270 */
[----:B------:R-:W-:Y:S02]  /*102e0*/  MOV R2, 0x40 ;  /* 0x0000004000027802 */ /* 0x000fe40000000f00 */
[----:B------:R-:W-:Y:S02]  /*102f0*/  LOP3.LUT P0, RZ, R193, 0x4, RZ, 0xc0, !PT ;  /* 0x00000004c1ff7812 */ /* 0x000fe4000780c0ff */
[C---:B------:R-:W-:Y:S02]  /*10300*/  ISETP.GE.AND P6, PT, R223.reuse, 0x1, PT ;  /* 0x00000001df00780c */ /* 0x040fe40003fc6270 */
[----:B------:R-:W-:Y:S02]  /*10310*/  SEL R185, R2, 0xffffffc0, !P0 ;  /* 0xffffffc002b97807 */ /* 0x000fe40004000000 */
[----:B------:R-:W-:Y:S02]  /*10320*/  IADD3 R223, R223, 0x1, RZ ;  /* 0x00000001dfdf7810 */ /* 0x000fe40007ffe0ff */
[C---:B------:R-:W-:Y:S01]  /*10330*/  IADD3 R2, R185.reuse, R184, RZ ;  /* 0x000000b8b9027210 */ /* 0x040fe20007ffe0ff */
[C---:B-12---:R-:W-:Y:S03]  /*10340*/  HMMA.16816.F32.BF16 R4, R148.reuse, R152, RZ ;  /* 0x000000989404723c */ /* 0x046fe600000418ff */
[----:B------:R-:W-:Y:S02]  /*10350*/  IADD3 R3, R185, R8, RZ ;  /* 0x00000008b9037210 */ /* 0x000fe40007ffe0ff */
[----:B------:R-:W-:Y:S02]  /*10360*/  IADD3 R198, R197, R184, R185 ;  /* 0x000000b8c5c67210 */ /* 0x000fe40007ffe0b9 */
[----:B------:R-:W-:Y:S01]  /*10370*/  SEL R223, R223, RZ, !P6 ;  /* 0x000000ffdfdf7207 */ /* 0x000fe20007000000 */
        /* <DEDUP_REMOVED lines=110> */
[C---:B-1----:R-:W-:Y:S01]  /*10a60*/  HMMA.16816.F32.BF16 R24, R164.reuse, R156, R24 ;  /* 0x0000009ca418723c */ /* 0x042fe20000041818 */
[----:B------:R-:W-:Y:S07]  /*10a70*/  LDSM.16.M88.4 R184, [R3+0x4000] ;  /* 0x0040000003b8783b */ /* 0x000fee0000000200 */
        /* <DEDUP_REMOVED lines=92> */
[--C-:B------:R-:W-:Y:S02]  /*11040*/  FFMA.FTZ R177, R12, c[0x0][0x2d0], -R185.reuse ;  /* 0x0000b4000cb17a23 */ /* 0x100fe400000108b9 */
[----:B------:R-:W-:Y:S02]  /*11050*/  IMAD R12, R196, 0x6000, RZ ;  /* 0x00006000c40c7824 */ /* 0x000fe400078e02ff */
[----:B------:R-:W-:Y:S02]  /*11060*/  FMUL.FTZ R183, R3, c[0x0][0x2d0] ;  /* 0x0000b40003b77a20 */ /* 0x000fe40000410000 */
[----:B------:R-:W-:Y:S01]  /*11070*/  FMUL.FTZ R2, R9, c[0x0][0x2d0] ;  /* 0x0000b40009027a20 */ /* 0x000fe20000410000 */
[-C--:B------:R-:W-:Y:S01]  /*11080*/  IADD3 R174, R188, R12.reuse, RZ ;  /* 0x0000000cbcae7210 */ /* 0x080fe20007ffe0ff */
[----:B------:R-:W-:Y:S01]  /*11090*/  FADD.FTZ R9, -R3, R0 ;  /* 0x0000000003097221 */ /* 0x000fe20000010100 */
[----:B------:R-:W-:Y:S01]  /*110a0*/  MUFU.EX2 R177, R177 ;  /* 0x000000b100b17308 */ /* 0x000fe20000000800 */
[--C-:B------:R-:W-:Y:S01]  /*110b0*/  FFMA.FTZ R175, R4, c[0x0][0x2d0], -R185.reuse ;  /* 0x0000b40004af7a23 */ /* 0x100fe200000108b9 */
[----:B------:R-:W-:Y:S01]  /*110c0*/  IADD3 R172, R147, R12, RZ ;  /* 0x0000000c93ac7210 */ /* 0x000fe20007ffe0ff */
[----:B------:R-:W1:Y:S01]  /*110d0*/  LDSM.16.MT88.4 R148, [R174] ;  /* 0x00000000ae94783b */ /* 0x000e620000004200 */
[----:B------:R-:W-:Y:S01]  /*110e0*/  FMUL.FTZ R0, R9, c[0x0][0x2d0] ;  /* 0x0000b40009007a20 */ /* 0x000fe20000410000 */
[----:B------:R-:W-:Y:S01]  /*110f0*/  IADD3 R9, R191, R174, RZ ;  /* 0x000000aebf097210 */ /* 0x000fe20007ffe0ff */
[--C-:B------:R-:W-:Y:S01]  /*11100*/  FFMA.FTZ R176, R5, c[0x0][0x2d0], -R185.reuse ;  /* 0x0000b40005b07a23 */ /* 0x100fe200000108b9 */
[----:B------:R-:W-:Y:S01]  /*11110*/  IADD3 R173, R191, R172, RZ ;  /* 0x000000acbfad7210 */ /* 0x000fe20007ffe0ff */
[----:B------:R-:W-:Y:S02]  /*11120*/  FFMA.FTZ R178, R13, c[0x0][0x2d0], -R185 ;  /* 0x0000b4000db27a23 */ /* 0x000fe400000108b9 */
[--C-:B------:R-:W-:Y:S01]  /*11130*/  FFMA.FTZ R179, R6, c[0x0][0x2d0], -R183.reuse ;  /* 0x0000b40006b37a23 */ /* 0x100fe200000108b7 */
[----:B------:R-:W2:Y:S01]  /*11140*/  MUFU.EX2 R2, R2 ;  /* 0x0000000200027308 */ /* 0x000ea20000000800 */
[--C-:B------:R-:W-:Y:S01]  /*11150*/  FFMA.FTZ R180, R7, c[0x0][0x2d0], -R183.reuse ;  /* 0x0000b40007b47a23 */ /* 0x100fe200000108b7 */
[----:B------:R-:W3:Y:S01]  /*11160*/  LDSM.16.MT88.4 R152, [R9] ;  /* 0x000000000998783b */ /* 0x000ee20000004200 */
[--C-:B------:R-:W-:Y:S02]  /*11170*/  FFMA.FTZ R181, R14, c[0x0][0x2d0], -R183.reuse ;  /* 0x0000b4000eb57a23 */ /* 0x100fe400000108b7 */
[--C-:B------:R-:W-:Y:S02]  /*11180*/  FFMA.FTZ R182, R15, c[0x0][0x2d0], -R183.reuse ;  /* 0x0000b4000fb67a23 */ /* 0x100fe400000108b7 */
[--C-:B------:R-:W-:Y:S02]  /*11190*/  FFMA.FTZ R238, R30, c[0x0][0x2d0], -R183.reuse ;  /* 0x0000b4001eee7a23 */ /* 0x100fe400000108b7 */
[----:B------:R-:W-:Y:S01]  /*111a0*/  FFMA.FTZ R241, R31, c[0x0][0x2d0], -R183 ;  /* 0x0000b4001ff17a23 */ /* 0x000fe200000108b7 */
[----:B------:R-:W4:Y:S01]  /*111b0*/  MUFU.EX2 R0, R0 ;  /* 0x0000000000007308 */ /* 0x000f220000000800 */
[----:B------:R-:W5:Y:S01]  /*111c0*/  LDSM.16.MT88.4 R156, [R172] ;  /* 0x00000000ac9c783b */ /* 0x000f620000004200 */
[--C-:B------:R-:W-:Y:S02]  /*111d0*/  FFMA.FTZ R240, R32, c[0x0][0x2d0], -R185.reuse ;  /* 0x0000b40020f07a23 */ /* 0x100fe400000108b9 */
[--C-:B------:R-:W-:Y:S02]  /*111e0*/  FFMA.FTZ R243, R33, c[0x0][0x2d0], -R185.reuse ;  /* 0x0000b40021f37a23 */ /* 0x100fe400000108b9 */
[----:B------:R-:W-:Y:S02]  /*111f0*/  FFMA.FTZ R242, R36, c[0x0][0x2d0], -R185 ;  /* 0x0000b40024f27a23 */ /* 0x000fe400000108b9 */
[--C-:B------:R-:W-:Y:S01]  /*11200*/  FFMA.FTZ R244, R34, c[0x0][0x2d0], -R183.reuse ;  /* 0x0000b40022f47a23 */ /* 0x100fe200000108b7 */
[----:B------:R-:W-:Y:S01]  /*11210*/  LDSM.16.MT88.4 R160, [R174+0x2800] ;  /* 0x00280000aea0783b */ /* 0x000fe20000004200 */
[----:B------:R-:W-:Y:S01]  /*11220*/  MUFU.EX2 R175, R175 ;  /* 0x000000af00af7308 */ /* 0x000fe20000000800 */
[--C-:B------:R-:W-:Y:S02]  /*11230*/  FFMA.FTZ R245, R35, c[0x0][0x2d0], -R183.reuse ;  /* 0x0000b40023f57a23 */ /* 0x100fe400000108b7 */
[----:B------:R-:W-:Y:S02]  /*11240*/  FFMA.FTZ R246, R38, c[0x0][0x2d0], -R183 ;  /* 0x0000b40026f67a23 */ /* 0x000fe400000108b7 */
[C---:B--2---:R-:W-:Y:S02]  /*11250*/  FMUL.FTZ R4, R2.reuse, R132 ;  /* 0x0000008402047220 */ /* 0x044fe40000410000 */
[C---:B------:R-:W-:Y:S01]  /*11260*/  FMUL.FTZ R5, R2.reuse, R133 ;  /* 0x0000008502057220 */ /* 0x040fe20000410000 */
[----:B------:R-:W-:Y:S01]  /*11270*/  LDSM.16.MT88.4 R164, [R9+0x2800] ;  /* 0x0028000009a4783b */ /* 0x000fe20000004200 */
[C---:B------:R-:W-:Y:S01]  /*11280*/  FMUL.FTZ R12, R2.reuse, R128 ;  /* 0x00000080020c7220 */ /* 0x040fe20000410000 */
[----:B------:R-:W2:Y:S01]  /*11290*/  MUFU.EX2 R176, R176 ;  /* 0x000000b000b07308 */ /* 0x000ea20000000800 */
[C---:B------:R-:W-:Y:S02]  /*112a0*/  FMUL.FTZ R13, R2.reuse, R129 ;  /* 0x00000081020d7220 */ /* 0x040fe40000410000 */
[----:B------:R-:W-:Y:S02]  /*112b0*/  FMUL.FTZ R40, R2, R40 ;  /* 0x0000002802287220 */ /* 0x000fe40000410000 */
[C---:B----4-:R-:W-:Y:S01]  /*112c0*/  FMUL.FTZ R6, R0.reuse, R134 ;  /* 0x0000008600067220 */ /* 0x050fe20000410000 */
[----:B------:R-:W-:Y:S01]  /*112d0*/  LDSM.16.MT88.4 R168, [R172+0x2800] ;  /* 0x00280000aca8783b */ /* 0x000fe20000004200 */
[C---:B------:R-:W-:Y:S02]  /*112e0*/  FMUL.FTZ R7, R0.reuse, R135 ;  /* 0x0000008700077220 */ /* 0x040fe40000410000 */
[C---:B------:R-:W-:Y:S01]  /*112f0*/  FMUL.FTZ R14, R0.reuse, R130 ;  /* 0x00000082000e7220 */ /* 0x040fe20000410000 */
[----:B------:R-:W4:Y:S01]  /*11300*/  MUFU.EX2 R178, R178 ;  /* 0x000000b200b27308 */ /* 0x000f220000000800 */
[----:B------:R-:W-:Y:S02]  /*11310*/  FMUL.FTZ R15, R0, R131 ;  /* 0x00000083000f7220 */ /* 0x000fe40000410000 */
[----:B------:R-:W-:Y:S01]  /*11320*/  FMUL.FTZ R41, R2, R41 ;  /* 0x0000002902297220 */ /* 0x000fe20000410000 */
[----:B------:R-:W1:Y:S01]  /*11330*/  LDSM.16.MT88.4 R128, [R173] ;  /* 0x00000000ad80783b */ /* 0x000e620000004200 */
[C---:B------:R-:W-:Y:S02]  /*11340*/  FMUL.FTZ R42, R0.reuse, R42 ;  /* 0x0000002a002a7220 */ /* 0x040fe40000410000 */
[----:B------:R-:W-:Y:S02]  /*11350*/  FMUL.FTZ R43, R0, R43 ;  /* 0x0000002b002b7220 */ /* 0x000fe40000410000 */
[C---:B------:R-:W-:Y:S01]  /*11360*/  FMUL.FTZ R44, R2.reuse, R44 ;  /* 0x0000002c022c7220 */ /* 0x040fe20000410000 */
[----:B------:R-:W-:Y:S01]  /*11370*/  MUFU.EX2 R179, R179 ;  /* 0x000000b300b37308 */ /* 0x000fe20000000800 */
[----:B------:R-:W-:Y:S01]  /*11380*/  FMUL.FTZ R45, R2, R45 ;  /* 0x0000002d022d7220 */ /* 0x000fe20000410000 */
[----:B------:R-:W-:Y:S01]  /*11390*/  LDSM.16.MT88.4 R32, [R9+0x1800] ;  /* 0x001800000920783b */ /* 0x000fe20000004200 */
[----:B------:R-:W-:Y:S01]  /*113a0*/  FMUL.FTZ R46, R0, R46 ;  /* 0x0000002e002e7220 */ /* 0x000fe20000410000 */
[----:B--2---:R-:W-:Y:S01]  /*113b0*/  F2FP.BF16.PACK_AB R132, R176, R175 ;  /* 0x000000afb084723e */ /* 0x004fe200000010ff */
[----:B------:R-:W-:Y:S02]  /*113c0*/  FMUL.FTZ R47, R0, R47 ;  /* 0x0000002f002f7220 */ /* 0x000fe40000410000 */
[C---:B------:R-:W-:Y:S02]  /*113d0*/  FMUL.FTZ R48, R2.reuse, R48 ;  /* 0x0000003002307220 */ /* 0x040fe40000410000 */
[----:B------:R-:W-:Y:S01]  /*113e0*/  FMUL.FTZ R49, R2, R49 ;  /* 0x0000003102317220 */ /* 0x000fe20000410000 */
[----:B------:R-:W2:Y:S01]  /*113f0*/  MUFU.EX2 R180, R180 ;  /* 0x000000b400b47308 */ /* 0x000ea20000000800 */
        /* <DEDUP_REMOVED lines=15> */
[----:B--2---:R-:W-:Y:S01]  /*114f0*/  F2FP.BF16.PACK_AB R133, R180, R179 ;  /* 0x000000b3b485723e */ /* 0x004fe200000010ff */
        /* <DEDUP_REMOVED lines=9> */
[----:B------:R-:W-:Y:S01]  /*11590*/  MUFU.EX2 R241, R241 ;  /* 0x000000f100f17308 */ /* 0x000fe20000000800 */
[C---:B------:R-:W-:Y:S02]  /*115a0*/  FMUL.FTZ R70, R0.reuse, R70 ;  /* 0x0000004600467220 */ /* 0x040fe40000410000 */
[----:B------:R-:W-:Y:S01]  /*115b0*/  FMUL.FTZ R71, R0, R71 ;  /* 0x0000004700477220 */ /* 0x000fe20000410000 */
[----:B----4-:R-:W-:Y:S01]  /*115c0*/  F2FP.BF16.PACK_AB R135, R182, R181 ;  /* 0x000000b5b687723e */ /* 0x010fe200000010ff */
[C---:B------:R-:W-:Y:S02]  /*115d0*/  FMUL.FTZ R72, R2.reuse, R72 ;  /* 0x0000004802487220 */ /* 0x040fe40000410000 */
[----:B------:R-:W-:Y:S02]  /*115e0*/  FMUL.FTZ R73, R2, R73 ;  /* 0x0000004902497220 */ /* 0x000fe40000410000 */
[C---:B------:R-:W-:Y:S01]  /*115f0*/  FMUL.FTZ R74, R0.reuse, R74 ;  /* 0x0000004a004a7220 */ /* 0x040fe20000410000 */
[----:B------:R-:W-:Y:S01]  /*11600*/  MUFU.EX2 R240, R240 ;  /* 0x000000f000f07308 */ /* 0x000fe20000000800 */
[C---:B-1----:R-:W-:Y:S05]  /*11610*/  HMMA.16816.F32.BF16 R4, R132.reuse, R148, R4 ;  /* 0x000000948404723c */ /* 0x042fea0000041804 */
[----:B------:R-:W-:Y:S02]  /*11620*/  FMUL.FTZ R75, R0, R75 ;  /* 0x0000004b004b7220 */ /* 0x000fe40000410000 */
[C---:B------:R-:W-:Y:S01]  /*11630*/  FMUL.FTZ R76, R2.reuse, R76 ;  /* 0x0000004c024c7220 */ /* 0x040fe20000410000 */
[C---:B------:R-:W-:Y:S01]  /*11640*/  HMMA.16816.F32.BF16 R12, R132.reuse, R150, R12 ;  /* 0x00000096840c723c */ /* 0x040fe2000004180c */
[----:B------:R-:W1:Y:S01]  /*11650*/  LDSM.16.MT88.4 R148, [R174+0x2000] ;  /* 0x00200000ae94783b */ /* 0x000e620000004200 */
[----:B------:R-:W-:Y:S02]  /*11660*/  MUFU.EX2 R243, R243 ;  /* 0x000000f300f37308 */ /* 0x000fe40000000800 */
[----:B------:R-:W-:Y:S02]  /*11670*/  FMUL.FTZ R77, R2, R77 ;  /* 0x0000004d024d7220 */ /* 0x000fe40000410000 */
[C---:B------:R-:W-:Y:S02]  /*11680*/  FMUL.FTZ R78, R0.reuse, R78 ;  /* 0x0000004e004e7220 */ /* 0x040fe40000410000 */
[C---:B---3--:R-:W-:Y:S04]  /*11690*/  HMMA.16816.F32.BF16 R40, R132.reuse, R152, R40 ;  /* 0x000000988428723c */ /* 0x048fe80000041828 */
[----:B------:R-:W-:Y:S01]  /*116a0*/  FMUL.FTZ R79, R0, R79 ;  /* 0x0000004f004f7220 */ /* 0x000fe20000410000 */
[----:B------:R-:W-:Y:S01]  /*116b0*/  MUFU.EX2 R242, R242 ;  /* 0x000000f200f27308 */ /* 0x000fe20000000800 */
[C---:B------:R-:W-:Y:S02]  /*116c0*/  FMUL.FTZ R80, R2.reuse, R80 ;  /* 0x0000005002507220 */ /* 0x040fe40000410000 */
[C---:B------:R-:W-:Y:S01]  /*116d0*/  HMMA.16816.F32.BF16 R44, R132.reuse, R154, R44 ;  /* 0x0000009a842c723c */ /* 0x040fe2000004182c */
[----:B------:R-:W2:Y:S03]  /*116e0*/  LDSM.16.MT88.4 R152, [R9+0x2000] ;  /* 0x002000000998783b */ /* 0x000ea60000004200 */
[----:B------:R-:W-:Y:S02]  /*116f0*/  FMUL.FTZ R81, R2, R81 ;  /* 0x0000005102517220 */ /* 0x000fe40000410000 */
[C---:B------:R-:W-:Y:S01]  /*11700*/  FMUL.FTZ R82, R0.reuse, R82 ;  /* 0x0000005200527220 */ /* 0x040fe20000410000 */
[----:B------:R-:W-:Y:S01]  /*11710*/  MUFU.EX2 R244, R244 ;  /* 0x000000f400f47308 */ /* 0x000fe20000000800 */
[C---:B-----5:R-:W-:Y:S04]  /*11720*/  HMMA.16816.F32.BF16 R48, R132.reuse, R156, R48 ;  /* 0x0000009c8430723c */ /* 0x060fe80000041830 */
        /* <DEDUP_REMOVED lines=8> */
[----:B------:R-:W-:Y:S01]  /*117b0*/  FMUL.FTZ R87, R0, R87 ;  /* 0x0000005700577220 */ /* 0x000fe20000410000 */
[----:B------:R-:W-:Y:S01]  /*117c0*/  MUFU.EX2 R246, R246 ;  /* 0x000000f600f67308 */ /* 0x000fe20000000800 */
[C---:B------:R-:W-:Y:S02]  /*117d0*/  FMUL.FTZ R88, R2.reuse, R88 ;  /* 0x0000005802587220 */ /* 0x040fe40000410000 */
[C---:B------:R-:W-:Y:S01]  /*117e0*/  HMMA.16816.F32.BF16 R60, R132.reuse, R130, R60 ;  /* 0x00000082843c723c */ /* 0x040fe2000004183c */
[----:B------:R-:W3:Y:S03]  /*117f0*/  LDSM.16.MT88.4 R128, [R172+0x2000] ;  /* 0x00200000ac80783b */ /* 0x000ee60000004200 */
        /* <DEDUP_REMOVED lines=38> */
[--C-:B------:R-:W-:Y:S02]  /*11a60*/  FFMA.FTZ R186, R16, c[0x0][0x2d0], -R185.reuse ;  /* 0x0000b40010ba7a23 */ /* 0x100fe400000108b9 */
[C---:B------:R-:W-:Y:S01]  /*11a70*/  FMUL.FTZ R16, R2.reuse, R124 ;  /* 0x0000007c02107220 */ /* 0x040fe20000410000 */
[C---:B---3--:R-:W-:Y:S03]  /*11a80*/  HMMA.16816.F32.BF16 R104, R132.reuse, R128, R104 ;  /* 0x000000808468723c */ /* 0x048fe60000041868 */
[----:B------:R-:W-:Y:S01]  /*11a90*/  FFMA.FTZ R187, R17, c[0x0][0x2d0], -R185 ;  /* 0x0000b40011bb7a23 */ /* 0x000fe200000108b9 */
[----:B------:R-:W-:Y:S01]  /*11aa0*/  MUFU.EX2 R186, R186 ;  /* 0x000000ba00ba7308 */ /* 0x000fe20000000800 */
[----:B------:R-:W-:Y:S02]  /*11ab0*/  FMUL.FTZ R17, R2, R125 ;  /* 0x0000007d02117220 */ /* 0x000fe40000410000 */
[--C-:B------:R-:W-:Y:S01]  /*11ac0*/  FFMA.FTZ R232, R18, c[0x0][0x2d0], -R183.reuse ;  /* 0x0000b40012e87a23 */ /* 0x100fe200000108b7 */
[C---:B------:R-:W-:Y:S01]  /*11ad0*/  HMMA.16816.F32.BF16 R108, R132.reuse, R130, R108 ;  /* 0x00000082846c723c */ /* 0x040fe2000004186c */
[----:B------:R-:W-:Y:S03]  /*11ae0*/  LDSM.16.MT88.4 R128, [R9+0x800] ;  /* 0x000800000980783b */ /* 0x000fe60000004200 */
[C---:B------:R-:W-:Y:S02]  /*11af0*/  FMUL.FTZ R18, R0.reuse, R126 ;  /* 0x0000007e00127220 */ /* 0x040fe40000410000 */
[----:B------:R-:W-:Y:S01]  /*11b00*/  FFMA.FTZ R235, R19, c[0x0][0x2d0], -R183 ;  /* 0x0000b40013eb7a23 */ /* 0x000fe200000108b7 */
[----:B------:R-:W3:Y:S01]  /*11b10*/  MUFU.EX2 R187, R187 ;  /* 0x000000bb00bb7308 */ /* 0x000ee20000000800 */
[----:B------:R-:W-:Y:S02]  /*11b20*/  FMUL.FTZ R19, R0, R127 ;  /* 0x0000007f00137220 */ /* 0x000fe40000410000 */
[----:B------:R-:W4:Y:S02]  /*11b30*/  LDSM.16.MT88.4 R124, [R174+0x800] ;  /* 0x00080000ae7c783b */ /* 0x000f240000004200 */
[--C-:B------:R-:W-:Y:S02]  /*11b40*/  FFMA.FTZ R198, R20, c[0x0][0x2d0], -R185.reuse ;  /* 0x0000b40014c67a23 */ /* 0x100fe400000108b9 */
[----:B------:R-:W-:Y:S01]  /*11b50*/  FFMA.FTZ R233, R21, c[0x0][0x2d0], -R185 ;  /* 0x0000b40015e97a23 */ /* 0x000fe200000108b9 */
[C---:B-1----:R-:W-:Y:S02]  /*11b60*/  HMMA.16816.F32.BF16 R16, R132.reuse, R148, R16 ;  /* 0x000000948410723c */ /* 0x042fe40000041810 */
[----:B------:R-:W-:Y:S01]  /*11b70*/  MUFU.EX2 R232, R232 ;  /* 0x000000e800e87308 */ /* 0x000fe20000000800 */
[--C-:B------:R-:W-:Y:S02]  /*11b80*/  FFMA.FTZ R234, R22, c[0x0][0x2d0], -R183.reuse ;  /* 0x0000b40016ea7a23 */ /* 0x100fe400000108b7 */
[--C-:B------:R-:W-:Y:S02]  /*11b90*/  FFMA.FTZ R237, R23, c[0x0][0x2d0], -R183.reuse ;  /* 0x0000b40017ed7a23 */ /* 0x100fe400000108b7 */
[C---:B------:R-:W-:Y:S02]  /*11ba0*/  FMUL.FTZ R112, R2.reuse, R112 ;  /* 0x0000007002707220 */ /* 0x040fe40000410000 */
[----:B------:R-:W-:Y:S03]  /*11bb0*/  FMUL.FTZ R113, R2, R113 ;  /* 0x0000007102717220 */ /* 0x000fe60000410000 */
[----:B------:R-:W-:Y:S01]  /*11bc0*/  MUFU.EX2 R198, R198 ;  /* 0x000000c600c67308 */ /* 0x000fe20000000800 */
[C---:B------:R-:W-:Y:S02]  /*11bd0*/  FMUL.FTZ R114, R0.reuse, R114 ;  /* 0x0000007200727220 */ /* 0x040fe40000410000 */
[----:B------:R-:W-:Y:S02]  /*11be0*/  FMUL.FTZ R115, R0, R115 ;  /* 0x0000007300737220 */ /* 0x000fe40000410000 */
[C---:B------:R-:W-:Y:S01]  /*11bf0*/  FMUL.FTZ R20, R2.reuse, R120 ;  /* 0x0000007802147220 */ /* 0x040fe20000410000 */
[----:B---3--:R-:W-:Y:S01]  /*11c00*/  F2FP.BF16.PACK_AB R120, R187, R186 ;  /* 0x000000babb78723e */ /* 0x008fe200000010ff */
[----:B------:R-:W-:Y:S02]  /*11c10*/  FMUL.FTZ R21, R2, R121 ;  /* 0x0000007902157220 */ /* 0x000fe40000410000 */
[C---:B------:R-:W-:Y:S01]  /*11c20*/  FMUL.FTZ R22, R0.reuse, R122 ;  /* 0x0000007a00167220 */ /* 0x040fe20000410000 */
[C---:B------:R-:W-:Y:S01]  /*11c30*/  HMMA.16816.F32.BF16 R112, R132.reuse, R150, R112 ;  /* 0x000000968470723c */ /* 0x040fe20000041870 */
[----:B------:R-:W1:Y:S01]  /*11c40*/  MUFU.EX2 R233, R233 ;  /* 0x000000e900e97308 */ /* 0x000e620000000800 */
[----:B------:R-:W3:Y:S01]  /*11c50*/  LDSM.16.MT88.4 R148, [R172+0x800] ;  /* 0x00080000ac94783b */ /* 0x000ee20000004200 */
[----:B------:R-:W-:Y:S02]  /*11c60*/  FMUL.FTZ R23, R0, R123 ;  /* 0x0000007b00177220 */ /* 0x000fe40000410000 */
[C---:B------:R-:W-:Y:S02]  /*11c70*/  FMUL.FTZ R116, R2.reuse, R116 ;  /* 0x0000007402747220 */ /* 0x040fe40000410000 */
[----:B------:R-:W-:Y:S02]  /*11c80*/  FMUL.FTZ R117, R2, R117 ;  /* 0x0000007502757220 */ /* 0x000fe40000410000 */
[C---:B------:R-:W-:Y:S01]  /*11c90*/  FMUL.FTZ R118, R0.reuse, R118 ;  /* 0x0000007600767220 */ /* 0x040fe20000410000 */
[C---:B--2---:R-:W-:Y:S01]  /*11ca0*/  HMMA.16816.F32.BF16 R20, R132.reuse, R152, R20 ;  /* 0x000000988414723c */ /* 0x044fe20000041814 */
[----:B------:R-:W2:Y:S02]  /*11cb0*/  MUFU.EX2 R235, R235 ;  /* 0x000000eb00eb7308 */ /* 0x000ea40000000800 */
[----:B------:R-:W-:Y:S02]  /*11cc0*/  FMUL.FTZ R119, R0, R119 ;  /* 0x0000007700777220 */ /* 0x000fe40000410000 */
[--C-:B------:R-:W-:Y:S02]  /*11cd0*/  FFMA.FTZ R236, R26, c[0x0][0x2d0], -R183.reuse ;  /* 0x0000b4001aec7a23 */ /* 0x100fe400000108b7 */
[--C-:B------:R-:W-:Y:S01]  /*11ce0*/  FFMA.FTZ R239, R27, c[0x0][0x2d0], -R183.reuse ;  /* 0x0000b4001bef7a23 */ /* 0x100fe200000108b7 */
[----:B------:R-:W-:Y:S01]  /*11cf0*/  F2FP.BF16.PACK_AB R27, R241, R238 ;  /* 0x000000eef11b723e */ /* 0x000fe200000010ff */
[----:B------:R-:W-:Y:S01]  /*11d00*/  FFMA.FTZ R183, R39, c[0x0][0x2d0], -R183 ;  /* 0x0000b40027b77a23 */ /* 0x000fe200000108b7 */
[----:B------:R-:W-:Y:S01]  /*11d10*/  HMMA.16816.F32.BF16 R116, R132, R154, R116 ;  /* 0x0000009a8474723c */ /* 0x000fe20000041874 */
[----:B------:R-:W-:Y:S01]  /*11d20*/  MUFU.EX2 R234, R234 ;  /* 0x000000ea00ea7308 */ /* 0x000fe20000000800 */
[----:B------:R-:W5:Y:S01]  /*11d30*/  LDSM.16.MT88.4 R132, [R173+0x2800] ;  /* 0x00280000ad84783b */ /* 0x000f620000004200 */
[----:B------:R-:W-:Y:S01]  /*11d40*/  FFMA.FTZ R179, R0, R225, R179 ;  /* 0x000000e100b37223 */ /* 0x000fe200000100b3 */
[----:B-1----:R-:W-:Y:S01]  /*11d50*/  F2FP.BF16.PACK_AB R122, R233, R198 ;  /* 0x000000c6e97a723e */ /* 0x002fe200000010ff */
[----:B------:R-:W-:Y:S02]  /*11d60*/  FFMA.FTZ R175, R2, R231, R175 ;  /* 0x000000e702af7223 */ /* 0x000fe400000100af */
[----:B------:R-:W-:Y:S03]  /*11d70*/  FADD.FTZ R180, R180, R179 ;  /* 0x000000b3b4b47221 */ /* 0x000fe60000010000 */
[----:B------:R-:W-:Y:S01]  /*11d80*/  LDSM.16.MT88.4 R152, [R172+0x3800] ;  /* 0x00380000ac98783b */ /* 0x000fe20000004200 */
[----:B------:R-:W1:Y:S01]  /*11d90*/  MUFU.EX2 R237, R237 ;  /* 0x000000ed00ed7308 */ /* 0x000e620000000800 */
[----:B------:R-:W-:Y:S02]  /*11da0*/  FADD.FTZ R176, R176, R175 ;  /* 0x000000afb0b07221 */ /* 0x000fe40000010000 */
[----:B------:R-:W-:Y:S01]  /*11db0*/  FADD.FTZ R181, R181, R180 ;  /* 0x000000b4b5b57221 */ /* 0x000fe20000010000 */
[----:B--2---:R-:W-:Y:S01]  /*11dc0*/  F2FP.BF16.PACK_AB R121, R235, R232 ;  /* 0x000000e8eb79723e */ /* 0x004fe200000010ff */
[----:B------:R-:W-:Y:S02]  /*11dd0*/  FADD.FTZ R177, R177, R176 ;  /* 0x000000b0b1b17221 */ /* 0x000fe40000010000 */
[----:B------:R-:W-:Y:S02]  /*11de0*/  FADD.FTZ R181, R182, R181 ;  /* 0x000000b5b6b57221 */ /* 0x000fe40000010000 */
[----:B------:R-:W-:Y:S01]  /*11df0*/  FADD.FTZ R177, R178, R177 ;  /* 0x000000b1b2b17221 */ /* 0x000fe20000010000 */
[----:B------:R-:W-:Y:S01]  /*11e00*/  MUFU.EX2 R236, R236 ;  /* 0x000000ec00ec7308 */ /* 0x000fe20000000800 */
[----:B------:R-:W-:Y:S02]  /*11e10*/  FADD.FTZ R232, R232, R181 ;  /* 0x000000b5e8e87221 */ /* 0x000fe40000010000 */
[----:B------:R-:W-:Y:S02]  /*11e20*/  FADD.FTZ R186, R186, R177 ;  /* 0x000000b1baba7221 */ /* 0x000fe40000010000 */
[----:B------:R-:W-:Y:S02]  /*11e30*/  FADD.FTZ R235, R235, R232 ;  /* 0x000000e8ebeb7221 */ /* 0x000fe40000010000 */
[----:B------:R-:W-:Y:S03]  /*11e40*/  FADD.FTZ R187, R187, R186 ;  /* 0x000000babbbb7221 */ /* 0x000fe60000010000 */
[----:B------:R-:W2:Y:S01]  /*11e50*/  MUFU.EX2 R239, R239 ;  /* 0x000000ef00ef7308 */ /* 0x000ea20000000800 */
[----:B------:R-:W-:Y:S01]  /*11e60*/  FADD.FTZ R198, R198, R187 ;  /* 0x000000bbc6c67221 */ /* 0x000fe20000010000 */
[----:B-1----:R-:W-:Y:S01]  /*11e70*/  F2FP.BF16.PACK_AB R123, R237, R234 ;  /* 0x000000eaed7b723e */ /* 0x002fe200000010ff */
[----:B------:R-:W-:Y:S02]  /*11e80*/  FADD.FTZ R234, R234, R235 ;  /* 0x000000ebeaea7221 */ /* 0x000fe40000010000 */
[----:B------:R-:W-:Y:S02]  /*11e90*/  FADD.FTZ R233, R233, R198 ;  /* 0x000000c6e9e97221 */ /* 0x000fe40000010000 */
[----:B------:R-:W-:Y:S03]  /*11ea0*/  FADD.FTZ R237, R237, R234 ;  /* 0x000000eaeded7221 */ /* 0x000fe60000010000 */
[----:B------:R-:W-:Y:S01]  /*11eb0*/  MUFU.EX2 R183, R183 ;  /* 0x000000b700b77308 */ /* 0x000fe20000000800 */
[C---:B----4-:R-:W-:Y:S08]  /*11ec0*/  HMMA.16816.F32.BF16 R4, R120.reuse, R124, R4 ;  /* 0x0000007c7804723c */ /* 0x050ff00000041804 */
        /* <DEDUP_REMOVED lines=8> */
[C---:B------:R-:W-:Y:S08]  /*11f50*/  HMMA.16816.F32.BF16 R56, R120.reuse, R156, R56 ;  /* 0x0000009c7838723c */ /* 0x040ff00000041838 */
[C---:B------:R-:W-:Y:S08]  /*11f60*/  HMMA.16816.F32.BF16 R60, R120.reuse, R158, R60 ;  /* 0x0000009e783c723c */ /* 0x040ff0000004183c */
[C---:B------:R-:W-:Y:S08]  /*11f70*/  HMMA.16816.F32.BF16 R64, R120.reuse, R160, R64 ;  /* 0x000000a07840723c */ /* 0x040ff00000041840 */
[C---:B------:R-:W-:Y:S08]  /*11f80*/  HMMA.16816.F32.BF16 R68, R120.reuse, R162, R68 ;  /* 0x000000a27844723c */ /* 0x040ff00000041844 */
[C---:B------:R-:W-:Y:S08]  /*11f90*/  HMMA.16816.F32.BF16 R72, R120.reuse, R164, R72 ;  /* 0x000000a47848723c */ /* 0x040ff00000041848 */
[C---:B------:R-:W-:Y:S08]  /*11fa0*/  HMMA.16816.F32.BF16 R76, R120.reuse, R166, R76 ;  /* 0x000000a6784c723c */ /* 0x040ff0000004184c */
[C---:B------:R-:W-:Y:S07]  /*11fb0*/  HMMA.16816.F32.BF16 R80, R120.reuse, R168, R80 ;  /* 0x000000a87850723c */ /* 0x040fee0000041850 */
[--C-:B------:R-:W-:Y:S01]  /*11fc0*/  FFMA.FTZ R168, R24, c[0x0][0x2d0], -R185.reuse ;  /* 0x0000b40018a87a23 */ /* 0x100fe200000108b9 */
[C---:B------:R-:W-:Y:S04]  /*11fd0*/  HMMA.16816.F32.BF16 R84, R120.reuse, R170, R84 ;  /* 0x000000aa7854723c */ /* 0x040fe80000041854 */
[--C-:B------:R-:W-:Y:S01]  /*11fe0*/  FFMA.FTZ R169, R25, c[0x0][0x2d0], -R185.reuse ;  /* 0x0000b40019a97a23 */ /* 0x100fe200000108b9 */
[----:B--2---:R-:W-:Y:S01]  /*11ff0*/  F2FP.BF16.PACK_AB R25, R239, R236 ;  /* 0x000000ecef19723e */ /* 0x004fe200000010ff */
[----:B------:R-:W-:Y:S01]  /*12000*/  MUFU.EX2 R168, R168 ;  /* 0x000000a800a87308 */ /* 0x000fe20000000800 */
[--C-:B------:R-:W-:Y:S01]  /*12010*/  FFMA.FTZ R170, R28, c[0x0][0x2d0], -R185.reuse ;  /* 0x0000b4001caa7a23 */ /* 0x100fe200000108b9 */
[C---:B-----5:R-:W-:Y:S04]  /*12020*/  HMMA.16816.F32.BF16 R88, R120.reuse, R132, R88 ;  /* 0x000000847858723c */ /* 0x060fe80000041858 */
[--C-:B------:R-:W-:Y:S02]  /*12030*/  FFMA.FTZ R171, R29, c[0x0][0x2d0], -R185.reuse ;  /* 0x0000b4001dab7a23 */ /* 0x100fe400000108b9 */
[----:B------:R-:W-:Y:S01]  /*12040*/  LDSM.16.MT88.4 R28, [R9+0x1000] ;  /* 0x00100000091c783b */ /* 0x000fe20000004200 */
[----:B------:R-:W-:Y:S01]  /*12050*/  FFMA.FTZ R185, R37, c[0x0][0x2d0], -R185 ;  /* 0x0000b40025b97a23 */ /* 0x000fe200000108b9 */
[C---:B------:R-:W-:Y:S01]  /*12060*/  HMMA.16816.F32.BF16 R92, R120.reuse, R134, R92 ;  /* 0x00000086785c723c */ /* 0x040fe2000004185c */
[----:B------:R-:W2:Y:S03]  /*12070*/  MUFU.EX2 R169, R169 ;  /* 0x000000a900a97308 */ /* 0x000ea60000000800 */
[----:B------:R-:W-:Y:S02]  /*12080*/  FADD.FTZ R236, R236, R237 ;  /* 0x000000edecec7221 */ /* 0x000fe40000010000 */
[----:B------:R-:W5:Y:S02]  /*12090*/  LDSM.16.MT88.4 R132, [R173+0x4800] ;  /* 0x00480000ad84783b */ /* 0x000f640000004200 */
[C---:B-1----:R-:W-:Y:S03]  /*120a0*/  HMMA.16816.F32.BF16 R96, R120.reuse, R124, R96 ;  /* 0x0000007c7860723c */ /* 0x042fe60000041860 */
[----:B------:R-:W-:Y:S01]  /*120b0*/  MUFU.EX2 R170, R170 ;  /* 0x000000aa00aa7308 */ /* 0x000fe20000000800 */
[----:B------:R-:W-:Y:S02]  /*120c0*/  FADD.FTZ R239, R239, R236 ;  /* 0x000000ecefef7221 */ /* 0x000fe40000010000 */
[----:B------:R-:W-:Y:S02]  /*120d0*/  LDSM.16.MT88.4 R36, [R173+0x1800] ;  /* 0x00180000ad24783b */ /* 0x000fe40000004200 */
[C---:B------:R-:W-:Y:S04]  /*120e0*/  HMMA.16816.F32.BF16 R100, R120.reuse, R126, R100 ;  /* 0x0000007e7864723c */ /* 0x040fe80000041864 */
[----:B------:R-:W-:Y:S01]  /*120f0*/  FADD.FTZ R238, R238, R239 ;  /* 0x000000efeeee7221 */ /* 0x000fe20000010000 */
[----:B------:R-:W1:Y:S01]  /*12100*/  MUFU.EX2 R171, R171 ;  /* 0x000000ab00ab7308 */ /* 0x000e620000000800 */
[----:B------:R-:W5:Y:S02]  /*12110*/  LDSM.16.MT88.4 R124, [R174+0x1000] ;  /* 0x00100000ae7c783b */ /* 0x000f640000004200 */
[C---:B----4-:R-:W-:Y:S04]  /*12120*/  HMMA.16816.F32.BF16 R104, R120.reuse, R128, R104 ;  /* 0x000000807868723c */ /* 0x050fe80000041868 */
[C---:B--2---:R-:W-:Y:S01]  /*12130*/  F2FP.BF16.PACK_AB R24, R169.reuse, R168 ;  /* 0x000000a8a918723e */ /* 0x044fe200000010ff */
[----:B------:R-:W-:Y:S02]  /*12140*/  FADD.FTZ R168, R168, R233 ;  /* 0x000000e9a8a87221 */ /* 0x000fe40000010000 */
[----:B------:R-:W2:Y:S01]  /*12150*/  MUFU.EX2 R185, R185 ;  /* 0x000000b900b97308 */ /* 0x000ea20000000800 */
[C---:B------:R-:W-:Y:S01]  /*12160*/  HMMA.16816.F32.BF16 R108, R120.reuse, R130, R108 ;  /* 0x00000082786c723c */ /* 0x040fe2000004186c */
[----:B------:R-:W4:Y:S03]  /*12170*/  LDSM.16.MT88.4 R128, [R172+0x1000] ;  /* 0x00100000ac80783b */ /* 0x000f260000004200 */
[----:B------:R-:W-:Y:S02]  /*12180*/  FADD.FTZ R169, R169, R168 ;  /* 0x000000a8a9a97221 */ /* 0x000fe40000010000 */
[----:B------:R-:W-:Y:S02]  /*12190*/  FADD.FTZ R241, R241, R238 ;  /* 0x000000eef1f17221 */ /* 0x000fe40000010000 */
[C---:B---3--:R-:W-:Y:S04]  /*121a0*/  HMMA.16816.F32.BF16 R16, R120.reuse, R148, R16 ;  /* 0x000000947810723c */ /* 0x048fe80000041810 */
[C---:B-1----:R-:W-:Y:S01]  /*121b0*/  F2FP.BF16.PACK_AB R26, R171.reuse, R170 ;  /* 0x000000aaab1a723e */ /* 0x042fe200000010ff */
[----:B------:R-:W-:Y:S03]  /*121c0*/  FADD.FTZ R170, R170, R169 ;  /* 0x000000a9aaaa7221 */ /* 0x000fe60000010000 */
[C---:B------:R-:W-:Y:S01]  /*121d0*/  HMMA.16816.F32.BF16 R112, R120.reuse, R150, R112 ;  /* 0x000000967870723c */ /* 0x040fe20000041870 */
[----:B------:R-:W1:Y:S03]  /*121e0*/  LDSM.16.MT88.4 R148, [R173+0x1000] ;  /* 0x00100000ad94783b */ /* 0x000e660000004200 */
[----:B------:R-:W-:Y:S04]  /*121f0*/  FADD.FTZ R171, R171, R170 ;  /* 0x000000aaabab7221 */ /* 0x000fe80000010000 */
[C---:B-----5:R-:W-:Y:S08]  /*12200*/  HMMA.16816.F32.BF16 R20, R120.reuse, R132, R20 ;  /* 0x000000847814723c */ /* 0x060ff00000041814 */
[----:B------:R-:W-:Y:S01]  /*12210*/  HMMA.16816.F32.BF16 R116, R120, R134, R116 ;  /* 0x000000867874723c */ /* 0x000fe20000041874 */
[----:B------:R-:W3:Y:S07]  /*12220*/  LDSM.16.MT88.4 R120, [R174+0x3000] ;  /* 0x00300000ae78783b */ /* 0x000eee0000004200 */
[C---:B------:R-:W-:Y:S01]  /*12230*/  HMMA.16816.F32.BF16 R4, R24.reuse, R124, R4 ;  /* 0x0000007c1804723c */ /* 0x040fe20000041804 */
[----:B------:R-:W5:Y:S07]  /*12240*/  LDSM.16.MT88.4 R132, [R9+0x3000] ;  /* 0x003000000984783b */ /* 0x000f6e0000004200 */
[C---:B------:R-:W-:Y:S01]  /*12250*/  HMMA.16816.F32.BF16 R12, R24.reuse, R126, R12 ;  /* 0x0000007e180c723c */ /* 0x040fe2000004180c */
[----:B------:R-:W2:Y:S07]  /*12260*/  LDSM.16.MT88.4 R124, [R172+0x3000] ;  /* 0x00300000ac7c783b */ /* 0x000eae0000004200 */
[C---:B------:R-:W-:Y:S08]  /*12270*/  HMMA.16816.F32.BF16 R40, R24.reuse, R28, R40 ;  /* 0x0000001c1828723c */ /* 0x040ff00000041828 */
[C---:B------:R-:W-:Y:S01]  /*12280*/  HMMA.16816.F32.BF16 R44, R24.reuse, R30, R44 ;  /* 0x0000001e182c723c */ /* 0x040fe2000004182c */
[----:B------:R-:W2:Y:S07]  /*12290*/  LDSM.16.MT88.4 R28, [R173+0x3000] ;  /* 0x00300000ad1c783b */ /* 0x000eae0000004200 */
[C---:B----4-:R-:W-:Y:S08]  /*122a0*/  HMMA.16816.F32.BF16 R48, R24.reuse, R128, R48 ;  /* 0x000000801830723c */ /* 0x050ff00000041830 */
        /* <DEDUP_REMOVED lines=8> */
[C---:B-----5:R-:W-:Y:S08]  /*12330*/  HMMA.16816.F32.BF16 R72, R24.reuse, R132, R72 ;  /* 0x000000841848723c */ /* 0x060ff00000041848 */
[C---:B------:R-:W-:Y:S08]  /*12340*/  HMMA.16816.F32.BF16 R76, R24.reuse, R134, R76 ;  /* 0x00000086184c723c */ /* 0x040ff0000004184c */
[C---:B--2---:R-:W-:Y:S08]  /*12350*/  HMMA.16816.F32.BF16 R80, R24.reuse, R124, R80 ;  /* 0x0000007c1850723c */ /* 0x044ff00000041850 */
        /* <DEDUP_REMOVED lines=26> */
[C---:B----4-:R-:W-:Y:S01]  /*12500*/  HMMA.16816.F32.BF16 R132, R24.reuse, R128, R4 ;  /* 0x000000801884723c */ /* 0x050fe20000041804 */
[----:B------:R-:W4:Y:S02]  /*12510*/  LDSM.16.MT88.4 R4, [R174+0x5800] ;  /* 0x00580000ae04783b */ /* 0x000f240000004200 */
[----:B------:R-:W-:Y:S02]  /*12520*/  FADD.FTZ R246, R246, R245 ;  /* 0x000000f5f6f67221 */ /* 0x000fe40000010000 */
[----:B------:R-:W-:Y:S02]  /*12530*/  FADD.FTZ R231, R185, R242 ;  /* 0x000000f2b9e77221 */ /* 0x000fe40000010000 */
[----:B------:R-:W-:Y:S01]  /*12540*/  FADD.FTZ R225, R183, R246 ;  /* 0x000000f6b7e17221 */ /* 0x000fe20000010000 */
[C---:B------:R-:W-:Y:S01]  /*12550*/  HMMA.16816.F32.BF16 R128, R24.reuse, R130, R12 ;  /* 0x000000821880723c */ /* 0x040fe2000004180c */
[----:B------:R-:W5:Y:S07]  /*12560*/  LDSM.16.MT88.4 R12, [R9+0x5800] ;  /* 0x00580000090c783b */ /* 0x000f6e0000004200 */
[C---:B------:R-:W-:Y:S07]  /*12570*/  HMMA.16816.F32.BF16 R40, R24.reuse, R32, R40 ;  /* 0x000000201828723c */ /* 0x040fee0000041828 */
[----:B------:R-:W-:Y:S01]  /*12580*/  IADD3 R32, R224, -0x2, RZ ;  /* 0xfffffffee0207810 */ /* 0x000fe20007ffe0ff */
[C---:B------:R-:W-:Y:S03]  /*12590*/  HMMA.16816.F32.BF16 R44, R24.reuse, R34, R44 ;  /* 0x00000022182c723c */ /* 0x040fe6000004182c */
[C---:B------:R-:W-:Y:S05]  /*125a0*/  ISETP.GE.AND P0, PT, R32.reuse, R221, PT ;  /* 0x000000dd2000720c */ /* 0x040fea0003f06270 */
[C---:B-1----:R-:W-:Y:S08]  /*125b0*/  HMMA.16816.F32.BF16 R48, R24.reuse, R120, R48 ;  /* 0x000000781830723c */ /* 0x042ff00000041830 */
[C---:B------:R-:W-:Y:S01]  /*125c0*/  HMMA.16816.F32.BF16 R52, R24.reuse, R122, R52 ;  /* 0x0000007a1834723c */ /* 0x040fe20000041834 */
[----:B------:R-:W-:Y:S02]  /*125d0*/  @P0 MOV R0, c[0x0][0x1e0] ;  /* 0x0000780000000a02 */ /* 0x000fe40000000f00 */
[----:B------:R-:W-:Y:S02]  /*125e0*/  @P0 ISETP.GE.AND P2, PT, R209, c[0x0][0x1d4], PT ;  /* 0x00007500d1000a0c */ /* 0x000fe40003f46270 */
[----:B------:R-:W-:Y:S03]  /*125f0*/  @P0 MOV R2, c[0x0][0x1e4] ;  /* 0x0000790000020a02 */ /* 0x000fe60000000f00 */
        /* <DEDUP_REMOVED lines=8> */
[C---:B---3--:R-:W-:Y:S08]  /*12680*/  HMMA.16816.F32.BF16 R88, R24.reuse, R28, R88 ;  /* 0x0000001c1858723c */ /* 0x048ff00000041858 */
[C---:B------:R-:W-:Y:S01]  /*12690*/  HMMA.16816.F32.BF16 R92, R24.reuse, R30, R92 ;  /* 0x0000001e185c723c */ /* 0x040fe2000004185c */
[----:B------:R-:W1:Y:S07]  /*126a0*/  LDSM.16.MT88.4 R28, [R172+0x5800] ;  /* 0x00580000ac1c783b */ /* 0x000e6e0000004200 */
[C---:B----4-:R-:W-:Y:S07]  /*126b0*/  HMMA.16816.F32.BF16 R96, R24.reuse, R4, R96 ;  /* 0x000000041860723c */ /* 0x050fee0000041860 */
[----:B------:R-:W-:Y:S01]  /*126c0*/  @P0 SHF.R.S32.HI R5, RZ, 0x1f, R32 ;  /* 0x0000001fff050819 */ /* 0x000fe20000011420 */
[C---:B------:R-:W-:Y:S04]  /*126d0*/  HMMA.16816.F32.BF16 R100, R24.reuse, R6, R100 ;  /* 0x000000061864723c */ /* 0x040fe80000041864 */
[----:B------:R-:W-:Y:S04]  /*126e0*/  @P0 IMAD R5, R5, c[0x0][0x1e0], RZ ;  /* 0x0000780005050a24 */ /* 0x000fe800078e02ff */
[C---:B-----5:R-:W-:Y:S04]  /*126f0*/  HMMA.16816.F32.BF16 R104, R24.reuse, R12, R104 ;  /* 0x0000000c1868723c */ /* 0x060fe80000041868 */
[C---:B------:R-:W-:Y:S02]  /*12700*/  @P0 IMAD R5, R32.reuse, c[0x0][0x1e4], R5 ;  /* 0x0000790020050a24 */ /* 0x040fe400078e0205 */
[----:B------:R-:W-:Y:S02]  /*12710*/  @P0 IMAD.WIDE.U32 R32, R32, c[0x0][0x1e0], RZ ;  /* 0x0000780020200a25 */ /* 0x000fe400078e00ff */
[C---:B------:R-:W-:Y:S04]  /*12720*/  HMMA.16816.F32.BF16 R108, R24.reuse, R14, R108 ;  /* 0x0000000e186c723c */ /* 0x040fe8000004186c */
[----:B------:R-:W-:Y:S02]  /*12730*/  @P0 IADD3 R9, R33, R5, RZ ;  /* 0x0000000521090210 */ /* 0x000fe40007ffe0ff */
[----:B------:R-:W2:Y:S01]  /*12740*/  LDSM.16.MT88.4 R4, [R173+0x5800] ;  /* 0x00580000ad04783b */ /* 0x000ea20000004200 */
[C---:B------:R-:W-:Y:S02]  /*12750*/  @P0 SHF.L.U32 R13, R32.reuse, 0x6, RZ ;  /* 0x00000006200d0819 */ /* 0x040fe400000006ff */
[----:B------:R-:W-:Y:S01]  /*12760*/  @P0 SHF.L.U64.HI R9, R32, 0x6, R9 ;  /* 0x0000000620090819 */ /* 0x000fe20000010209 */
[C---:B-1----:R-:W-:Y:S03]  /*12770*/  HMMA.16816.F32.BF16 R124, R24.reuse, R28, R16 ;  /* 0x0000001c187c723c */ /* 0x042fe60000041810 */
[C---:B------:R-:W-:Y:S04]  /*12780*/  @P0 LEA R15, P1, R0.reuse, R13, 0x5 ;  /* 0x0000000d000f0211 */ /* 0x040fe800078228ff */
[----:B------:R-:W-:Y:S01]  /*12790*/  @P0 LEA.HI.X R33, R0, R9, R2, 0x5, P1 ;  /* 0x0000000900210211 */ /* 0x000fe200008f2c02 */
[C---:B------:R-:W-:Y:S04]  /*127a0*/  HMMA.16816.F32.BF16 R112, R24.reuse, R30, R112 ;  /* 0x0000001e1870723c */ /* 0x040fe80000041870 */
[-C--:B------:R-:W-:Y:S02]  /*127b0*/  @P0 IADD3 R15, P4, R15, R228.reuse, RZ ;  /* 0x000000e40f0f0210 */ /* 0x080fe40007f9e0ff */
[----:B------:R-:W-:Y:S02]  /*127c0*/  @P0 IADD3 R13, P1, R13, R228, RZ ;  /* 0x000000e40d0d0210 */ /* 0x000fe40007f3e0ff */
[-C--:B------:R-:W-:Y:S02]  /*127d0*/  @P0 IADD3.X R2, R33, R220.reuse, RZ, P4, !PT ;  /* 0x000000dc21020210 */ /* 0x080fe400027fe4ff */
[----:B------:R-:W-:Y:S02]  /*127e0*/  ISETP.NE.AND P4, PT, R222, RZ, PT ;  /* 0x000000ffde00720c */ /* 0x000fe40003f85270 */
[----:B------:R-:W-:Y:S02]  /*127f0*/  @P0 LEA R16, P5, R13, c[0x0][0x1c8], 0x1 ;  /* 0x000072000d100a11 */ /* 0x000fe400078a08ff */
[----:B------:R-:W-:Y:S01]  /*12800*/  @P0 IADD3.X R0, R9, R220, RZ, P1, !PT ;  /* 0x000000dc09000210 */ /* 0x000fe20000ffe4ff */
[----:B------:R-:W-:Y:S01]  /*12810*/  @P0 IMAD R9, R223, 0x6000, R11 ;  /* 0x00006000df090824 */ /* 0x000fe200078e020b */
[----:B------:R-:W-:Y:S02]  /*12820*/  @P0 ISETP.GE.AND P1, PT, R208, c[0x0][0x1d4], PT ;  /* 0x00007500d0000a0c */ /* 0x000fe40003f26270 */
[----:B------:R-:W-:Y:S02]  /*12830*/  @P0 LEA.HI.X R17, R13, c[0x0][0x1cc], R0, 0x1, P5 ;  /* 0x000073000d110a11 */ /* 0x000fe400028f0c00 */
[C---:B------:R-:W-:Y:S02]  /*12840*/  @P0 LEA R12, P3, R15.reuse, c[0x0][0x1c8], 0x1 ;  /* 0x000072000f0c0a11 */ /* 0x040fe400078608ff */
[C---:B------:R-:W-:Y:S01]  /*12850*/  IADD3 R0, R196.reuse, 0x1, RZ ;  /* 0x00000001c4007810 */ /* 0x040fe20007ffe0ff */
[----:B------:R-:W-:Y:S01]  /*12860*/  @!PT LDS RZ, [RZ] ;  /* 0x00000000fffff984 */ /* 0x000fe20000000800 */
[----:B------:R-:W-:Y:S01]  /*12870*/  @!PT LDS RZ, [RZ] ;  /* 0x00000000fffff984 */ /* 0x000fe20000000800 */
[----:B------:R-:W-:Y:S01]  /*12880*/  @!PT LDS RZ, [RZ] ;  /* 0x00000000fffff984 */ /* 0x000fe20000000800 */
[----:B------:R1:W-:Y:S01]  /*12890*/  @P0 LDGSTS.E.BYPASS.LTC128B.128 [R9], [R16.64], !P4 ;  /* 0x0000000010090fae */ /* 0x0003e2000e101d48 */
[----:B------:R-:W-:Y:S01]  /*128a0*/  @P0 LEA.HI.X R13, R15, c[0x0][0x1cc], R2, 0x1, P3 ;  /* 0x000073000f0d0a11 */ /* 0x000fe200018f0c02 */
[C---:B--2---:R-:W-:Y:S06]  /*128b0*/  HMMA.16816.F32.BF16 R120, R24.reuse, R4, R20 ;  /* 0x000000041878723c */ /* 0x044fec0000041814 */
[----:B------:R1:W-:Y:S02]  /*128c0*/  @P0 LDGSTS.E.BYPASS.LTC128B.128 [R9+0x2000], [R16.64+0x80], !P2 ;  /* 0x0200008010090fae */ /* 0x0003e4000d101d48 */
[----:B------:R-:W-:Y:S06]  /*128d0*/  HMMA.16816.F32.BF16 R116, R24, R6, R116 ;  /* 0x000000061874723c */ /* 0x000fec0000041874 */
        /* <DEDUP_REMOVED lines=12> */
.L_x_3927:
[----:B-1----:R-:W-:Y:S02]  /*129a0*/  MOV R5, 0x1f ;  /* 0x0000001f00057802 */ /* 0x002fe40000000f00 */
[----:B------:R-:W-:Y:S01]  /*129b0*/  MOV R0, 0xffffffff ;  /* 0xffffffff00007802 */ /* 0x000fe20000000f00 */
[----:B------:R-:W-:Y:S05]  /*129c0*/  BRA.DIV ~URZ, `(.L_x_3929) ;  /* 0x00004ec27f007947 */ /* 0x000fea000b800000 */
[----:B------:R1:W2:Y:S02]  /*129d0*/  SHFL.BFLY PT, R6, R231, 0x2, 0x1f ;  /* 0x0c401f00e7067f89 */ /* 0x0002a400000e0000 */
.L_x_3999:
[----:B-12---:R-:W-:Y:S01]  /*129e0*/  FADD.FTZ R231, R6, R231 ;  /* 0x000000e706e77221 */ /* 0x006fe20000010000 */
[----:B------:R-:W-:Y:S05]  /*129f0*/  BRA.DIV ~URZ, `(.L_x_3930) ;  /* 0x00004ed27f007947 */ /* 0x000fea000b800000 */
[----:B------:R-:W1:Y:S04]  /*12a00*/  SHFL.BFLY PT, R12, R225, 0x2, 0x1f ;  /* 0x0c401f00e10c7f89 */ /* 0x000e6800000e0000 */
[----:B------:R-:W2:Y:S01]  /*12a10*/  SHFL.BFLY PT, R4, R231, 0x1, 0x1f ;  /* 0x0c201f00e7047f89 */ /* 0x000ea200000e0000 */
[----:B-1----:R-:W-:-:S02]  /*12a20*/  FADD.FTZ R12, R12, R225 ;  /* 0x000000e10c0c7221 */ /* 0x002fc40000010000 */
[----:B--2---:R-:W-:-:S03]  /*12a30*/  FADD.FTZ R4, R231, R4 ;  /* 0x00000004e7047221 */ /* 0x004fc60000010000 */
[----:B------:R1:W2:Y:S04]  /*12a40*/  SHFL.BFLY PT, R6, R12, 0x1, 0x1f ;  /* 0x0c201f000c067f89 */ /* 0x0002a800000e0000 */
.L_x_4000:
        /* <DEDUP_REMOVED lines=10> */
[----:B------:R-:W2:Y:S01]  /*12af0*/  @P0 MUFU.LG2 R13, R12 ;  /* 0x0000000c000d0308 */ /* 0x000ea20000000c00 */
[----:B------:R-:W-:-:S07]  /*12b00*/  @P0 FMUL.FTZ R14, R14, c[0x0][0x2d0] ;  /* 0x0000b4000e0e0a20 */ /* 0x000fce0000410000 */
[----:B------:R-:W3:Y:S01]  /*12b10*/  @P1 MUFU.RCP R9, R4 ;  /* 0x0000000400091308 */ /* 0x000ee20000001000 */
[----:B-1----:R-:W-:-:S04]  /*12b20*/  @P1 FMUL.FTZ R5, R5, 0.69314718246459960938 ;  /* 0x3f31721805051820 */ /* 0x002fc80000410000 */
[----:B------:R-:W-:-:S03]  /*12b30*/  @P1 FFMA.FTZ R0, R6, R8, R5 ;  /* 0x0000000806001223 */ /* 0x000fc60000010005 */
[----:B------:R1:W4:Y:S01]  /*12b40*/  @P0 MUFU.RCP R2, R12 ;  /* 0x0000000c00020308 */ /* 0x0003220000001000 */
[----:B--2---:R-:W-:Y:S01]  /*12b50*/  @P0 FMUL.FTZ R15, R13, 0.69314718246459960938 ;  /* 0x3f3172180d0f0820 */ /* 0x004fe20000410000 */
[----:B------:R-:W-:Y:S01]  /*12b60*/  MOV R13, 0x1 ;  /* 0x00000001000d7802 */ /* 0x000fe20000000f00 */
[C---:B---3--:R-:W-:Y:S02]  /*12b70*/  FMUL.FTZ R132, R9.reuse, R132 ;  /* 0x0000008409847220 */ /* 0x048fe40000410000 */
        /* <DEDUP_REMOVED lines=48> */
[----:B------:R-:W-:Y:S01]  /*12e80*/  @P0 FFMA.FTZ R12, R14, R3, R15 ;  /* 0x000000030e0c0223 */ /* 0x000fe2000001000f */
[----:B------:R-:W-:Y:S01]  /*12e90*/  PRMT R3, R13, 0x7610, R3 ;  /* 0x000076100d037816 */ /* 0x000fe20000000003 */
        /* <DEDUP_REMOVED lines=48> */
.L_x_3868:
        /* <DEDUP_REMOVED lines=16> */
.L_x_3932:
[----:B------:R-:W-:Y:S05]  /*132a0*/  BSYNC B0 ;  /* 0x0000000000007941 */ /* 0x000fea0003800000 */
.L_x_3931:
[----:B------:R-:W-:Y:S01]  /*132b0*/  PRMT R3, R3, 0x9910, RZ ;  /* 0x0000991003037816 */ /* 0x000fe200000000ff */
[----:B------:R-:W-:Y:S01]  /*132c0*/  BSSY B1, `(.L_x_3933) ;  /* 0x0000342000017945 */ /* 0x000fe20003800000 */
[----:B------:R-:W-:Y:S02]  /*132d0*/  IMAD.MOV.U32 R2, RZ, RZ, R200 ;  /* 0x000000ffff027224 */ /* 0x000fe400078e00c8 */
[----:B------:R-:W-:Y:S01]  /*132e0*/  ISETP.NE.AND P0, PT, R3, RZ, PT ;  /* 0x000000ff0300720c */ /* 0x000fe20003f05270 */
[----:B------:R-:W-:-:S12]  /*132f0*/  IMAD.SHL.U32 R20, R193, 0x8, RZ ;  /* 0x00000008c1147824 */ /* 0x000fd800078e00ff */
[----:B------:R-:W-:Y:S05]  /*13300*/  @!P0 BRA `(.L_x_3934) ;  /* 0x000027b000008947 */ /* 0x000fea0003800000 */
[----:B------:R-:W-:Y:S01]  /*13310*/  SHF.R.S32.HI R13, RZ, 0x1f, R146 ;  /* 0x0000001fff0d7819 */ /* 0x000fe20000011492 */
[----:B------:R-:W-:Y:S01]  /*13320*/  WARPSYNC 0xffffffff ;  /* 0xffffffff00007948 */ /* 0x000fe20003800000 */
[----:B------:R-:W-:Y:S01]  /*13330*/  BAR.SYNC.DEFER_BLOCKING 0x1, 0x100 ;  /* 0x0044000000007b1d */ /* 0x000fe20000010000 */
[----:B------:R-:W-:Y:S01]  /*13340*/  LOP3.LUT R15, R141, R211, RZ, 0xfc, !PT ;  /* 0x000000d38d0f7212 */ /* 0x000fe200078efcff */
[----:B------:R-:W-:Y:S01]  /*13350*/  IMAD.MOV.U32 R21, RZ, RZ, 0x20 ;  /* 0x00000020ff157424 */ /* 0x000fe200078e00ff */
        /* <DEDUP_REMOVED lines=10> */
[----:B------:R-:W-:Y:S01]  /*13400*/  SEL R21, R21, 0xffffffe0, !P1 ;  /* 0xffffffe015157807 */ /* 0x000fe20004800000 */
[----:B------:R-:W-:Y:S01]  /*13410*/  IMAD.IADD R15, R16, 0x1, R15 ;  /* 0x00000001100f7824 */ /* 0x000fe200078e020f */
[----:B------:R-:W-:-:S02]  /*13420*/  F2FP.BF16.PACK_AB R25, R41, R40 ;  /* 0x000000282919723e */ /* 0x000fc400000010ff */
[----:B------:R-:W-:Y:S01]  /*13430*/  F2FP.BF16.PACK_AB R23, R43, R42 ;  /* 0x0000002a2b17723e */ /* 0x000fe200000010ff */
[----:B------:R-:W-:Y:S01]  /*13440*/  IMAD.SHL.U32 R26, R15, 0x2, RZ ;  /* 0x000000020f1a7824 */ /* 0x000fe200078e00ff */
[----:B------:R-:W-:Y:S01]  /*13450*/  F2FP.BF16.PACK_AB R16, R45, R44 ;  /* 0x0000002c2d10723e */ /* 0x000fe200000010ff */
[----:B------:R-:W-:Y:S01]  /*13460*/  IMAD.MOV.U32 R15, RZ, RZ, 0x40 ;  /* 0x00000040ff0f7424 */ /* 0x000fe200078e00ff */
[----:B------:R-:W-:Y:S01]  /*13470*/  F2FP.BF16.PACK_AB R24, R47, R46 ;  /* 0x0000002e2f18723e */ /* 0x000fe200000010ff */
[C---:B------:R-:W-:Y:S01]  /*13480*/  IMAD.IADD R14, R26.reuse, 0x1, R21 ;  /* 0x000000011a0e7824 */ /* 0x040fe200078e0215 */
[C---:B------:R-:W-:Y:S01]  /*13490*/  IADD3 R3, R26.reuse, 0x80, RZ ;  /* 0x000000801a037810 */ /* 0x040fe20007ffe0ff */
[----:B------:R1:W-:Y:S01]  /*134a0*/  STS [R26+0x80], R31 ;  /* 0x0000801f1a007388 */ /* 0x0003e20000000800 */
[----:B------:R-:W-:Y:S02]  /*134b0*/  IADD3 R22, R26, 0x70, RZ ;  /* 0x000000701a167810 */ /* 0x000fe40007ffe0ff */
[----:B------:R-:W-:Y:S01]  /*134c0*/  @P0 IADD3 R22, R3, 0x10, RZ ;  /* 0x0000001003160810 */ /* 0x000fe20007ffe0ff */
[----:B------:R2:W-:Y:S01]  /*134d0*/  STS [R26+0x480], R29 ;  /* 0x0004801d1a007388 */ /* 0x0005e20000000800 */
[----:B------:R-:W-:-:S02]  /*134e0*/  F2FP.BF16.PACK_AB R3, R131, R130 ;  /* 0x000000828303723e */ /* 0x000fc400000010ff */
[----:B------:R-:W-:Y:S01]  /*134f0*/  SEL R15, R15, 0xffffffc0, !P2 ;  /* 0xffffffc00f0f7807 */ /* 0x000fe20005000000 */
[--C-:B------:R-:W-:Y:S01]  /*13500*/  IMAD.IADD R21, R21, 0x1, R22.reuse ;  /* 0x0000000115157824 */ /* 0x100fe200078e0216 */
[----:B------:R-:W-:Y:S01]  /*13510*/  F2FP.BF16.PACK_AB R28, R49, R48 ;  /* 0x00000030311c723e */ /* 0x000fe200000010ff */
[----:B------:R3:W-:Y:S01]  /*13520*/  STS [R22+0x400], R3 ;  /* 0x0004000316007388 */ /* 0x0007e20000000800 */
[----:B------:R-:W-:Y:S01]  /*13530*/  F2FP.BF16.PACK_AB R30, R51, R50 ;  /* 0x00000032331e723e */ /* 0x000fe200000010ff */
[----:B------:R-:W-:Y:S01]  /*13540*/  IMAD.IADD R18, R15, 0x1, R22 ;  /* 0x000000010f127824 */ /* 0x000fe200078e0216 */
[----:B------:R-:W-:Y:S01]  /*13550*/  F2FP.BF16.PACK_AB R33, R71, R70 ;  /* 0x000000464721723e */ /* 0x000fe200000010ff */
[----:B------:R4:W-:Y:S01]  /*13560*/  STS [R22], R27 ;  /* 0x0000001b16007388 */ /* 0x0009e20000000800 */
[----:B------:R-:W-:Y:S02]  /*13570*/  F2FP.BF16.PACK_AB R32, R83, R82 ;  /* 0x000000525320723e */ /* 0x000fe400000010ff */
[----:B------:R-:W-:Y:S01]  /*13580*/  ISETP.NE.U32.AND P0, PT, RZ, c[0x0][0x508], PT ;  /* 0x00014200ff007a0c */ /* 0x000fe20003f05070 */
[----:B------:R4:W-:Y:S01]  /*13590*/  STS [R14+0x80], R25 ;  /* 0x000080190e007388 */ /* 0x0009e20000000800 */
[----:B------:R-:W-:-:S02]  /*135a0*/  ISETP.NE.U32.AND P2, PT, RZ, c[0x0][0x500], PT ;  /* 0x00014000ff007a0c */ /* 0x000fc40003f45070 */
[----:B------:R-:W-:Y:S01]  /*135b0*/  ISETP.NE.AND.EX P1, PT, RZ, c[0x0][0x50c], PT, P0 ;  /* 0x00014300ff007a0c */ /* 0x000fe20003f25300 */
[----:B------:R4:W-:Y:S01]  /*135c0*/  STS [R14+0x480], R23 ;  /* 0x000480170e007388 */ /* 0x0009e20000000800 */
[----:B------:R-:W-:Y:S02]  /*135d0*/  ISETP.NE.AND.EX P2, PT, RZ, c[0x0][0x504], PT, P2 ;  /* 0x00014100ff007a0c */ /* 0x000fe40003f45320 */
[----:B-1----:R-:W-:Y:S01]  /*135e0*/  F2FP.BF16.PACK_AB R31, R55, R54 ;  /* 0x00000036371f723e */ /* 0x002fe200000010ff */
[----:B------:R1:W-:Y:S01]  /*135f0*/  STS [R21], R16 ;  /* 0x0000001015007388 */ /* 0x0003e20000000800 */
[----:B--2---:R-:W-:-:S03]  /*13600*/  F2FP.BF16.PACK_AB R29, R53, R52 ;  /* 0x00000034351d723e */ /* 0x004fc600000010ff */
[----:B------:R2:W-:Y:S01]  /*13610*/  STS [R21+0x400], R24 ;  /* 0x0004001815007388 */ /* 0x0005e20000000800 */
[----:B---3--:R-:W-:Y:S01]  /*13620*/  IMAD.IADD R3, R26, 0x1, R15 ;  /* 0x000000011a037824 */ /* 0x008fe200078e020f */
[----:B----4-:R-:W-:-:S04]  /*13630*/  F2FP.BF16.PACK_AB R27, R65, R64 ;  /* 0x00000040411b723e */ /* 0x010fc800000010ff */
[----:B------:R3:W-:Y:S01]  /*13640*/  STS [R3+0x80], R28 ;  /* 0x0000801c03007388 */ /* 0x0007e20000000800 */
[----:B------:R-:W-:-:S03]  /*13650*/  F2FP.BF16.PACK_AB R25, R57, R56 ;  /* 0x000000383919723e */ /* 0x000fc600000010ff */
[----:B------:R4:W-:Y:S01]  /*13660*/  STS [R3+0x480], R30 ;  /* 0x0004801e03007388 */ /* 0x0009e20000000800 */
[----:B------:R-:W-:-:S03]  /*13670*/  F2FP.BF16.PACK_AB R23, R59, R58 ;  /* 0x0000003a3b17723e */ /* 0x000fc600000010ff */
[----:B------:R4:W-:Y:S01]  /*13680*/  STS [R18], R29 ;  /* 0x0000001d12007388 */ /* 0x0009e20000000800 */
[----:B-1----:R-:W-:-:S03]  /*13690*/  IMAD.IADD R16, R15, 0x1, R14 ;  /* 0x000000010f107824 */ /* 0x002fc600078e020e */
[----:B------:R1:W-:Y:S01]  /*136a0*/  STS [R18+0x400], R31 ;  /* 0x0004001f12007388 */ /* 0x0003e20000000800 */
[----:B------:R-:W-:Y:S01]  /*136b0*/  IMAD.IADD R15, R21, 0x1, R15 ;  /* 0x00000001150f7824 */ /* 0x000fe200078e020f */
[----:B--2---:R-:W-:Y:S02]  /*136c0*/  F2FP.BF16.PACK_AB R24, R61, R60 ;  /* 0x0000003c3d18723e */ /* 0x004fe400000010ff */
[----:B------:R2:W-:Y:S04]  /*136d0*/  STS [R16+0x80], R25 ;  /* 0x0000801910007388 */ /* 0x0005e80000000800 */
[----:B------:R2:W-:Y:S04]  /*136e0*/  STS [R16+0x480], R23 ;  /* 0x0004801710007388 */ /* 0x0005e80000000800 */
[----:B------:R2:W-:Y:S01]  /*136f0*/  STS [R15], R24 ;  /* 0x000000180f007388 */ /* 0x0005e20000000800 */
[----:B---3--:R-:W-:-:S02]  /*13700*/  F2FP.BF16.PACK_AB R28, R63, R62 ;  /* 0x0000003e3f1c723e */ /* 0x008fc400000010ff */
[----:B----4-:R-:W-:-:S03]  /*13710*/  F2FP.BF16.PACK_AB R30, R81, R80 ;  /* 0x00000050511e723e */ /* 0x010fc600000010ff */
[----:B------:R3:W-:Y:S01]  /*13720*/  STS [R15+0x400], R28 ;  /* 0x0004001c0f007388 */ /* 0x0007e20000000800 */
[----:B------:R-:W-:-:S03]  /*13730*/  F2FP.BF16.PACK_AB R29, R67, R66 ;  /* 0x00000042431d723e */ /* 0x000fc600000010ff */
[----:B------:R4:W-:Y:S01]  /*13740*/  STS [R26+0x4080], R27 ;  /* 0x0040801b1a007388 */ /* 0x0009e20000000800 */
[----:B-1----:R-:W-:-:S03]  /*13750*/  F2FP.BF16.PACK_AB R31, R69, R68 ;  /* 0x00000044451f723e */ /* 0x002fc600000010ff */
[----:B------:R1:W-:Y:S01]  /*13760*/  STS [R26+0x4480], R29 ;  /* 0x0044801d1a007388 */ /* 0x0003e20000000800 */
[----:B--2---:R-:W-:-:S03]  /*13770*/  F2FP.BF16.PACK_AB R25, R73, R72 ;  /* 0x000000484919723e */ /* 0x004fc600000010ff */
[----:B------:R2:W-:Y:S01]  /*13780*/  STS [R22+0x4000], R31 ;  /* 0x0040001f16007388 */ /* 0x0005e20000000800 */
[----:B------:R-:W-:-:S03]  /*13790*/  F2FP.BF16.PACK_AB R23, R75, R74 ;  /* 0x0000004a4b17723e */ /* 0x000fc600000010ff */
[----:B------:R2:W-:Y:S01]  /*137a0*/  STS [R22+0x4400], R33 ;  /* 0x0044002116007388 */ /* 0x0005e20000000800 */
[----:B------:R-:W-:-:S03]  /*137b0*/  F2FP.BF16.PACK_AB R24, R77, R76 ;  /* 0x0000004c4d18723e */ /* 0x000fc600000010ff */
[----:B------:R2:W-:Y:S04]  /*137c0*/  STS [R14+0x4080], R25 ;  /* 0x004080190e007388 */ /* 0x0005e80000000800 */
[----:B------:R2:W-:Y:S01]  /*137d0*/  STS [R14+0x4480], R23 ;  /* 0x004480170e007388 */ /* 0x0005e20000000800 */
[----:B---3--:R-:W-:-:S03]  /*137e0*/  F2FP.BF16.PACK_AB R28, R79, R78 ;  /* 0x0000004e4f1c723e */ /* 0x008fc600000010ff */
[----:B------:R3:W-:Y:S01]  /*137f0*/  STS [R21+0x4000], R24 ;  /* 0x0040001815007388 */ /* 0x0007e20000000800 */
[----:B----4-:R-:W-:-:S03]  /*13800*/  F2FP.BF16.PACK_AB R27, R5, R4 ;  /* 0x00000004051b723e */ /* 0x010fc600000010ff */
[----:B------:R4:W-:Y:S01]  /*13810*/  STS [R21+0x4400], R28 ;  /* 0x0044001c15007388 */ /* 0x0009e20000000800 */
[----:B-1----:R-:W-:-:S03]  /*13820*/  F2FP.BF16.PACK_AB R29, R9, R8 ;  /* 0x00000008091d723e */ /* 0x002fc600000010ff */
[----:B------:R1:W-:Y:S01]  /*13830*/  STS [R3+0x4080], R30 ;  /* 0x0040801e03007388 */ /* 0x0003e20000000800 */
[----:B--2---:R-:W-:-:S03]  /*13840*/  F2FP.BF16.PACK_AB R31, R97, R96 ;  /* 0x00000060611f723e */ /* 0x004fc600000010ff */
[----:B------:R-:W-:Y:S01]  /*13850*/  STS [R3+0x4480], R32 ;  /* 0x0044802003007388 */ /* 0x000fe20000000800 */
[----:B------:R-:W-:-:S03]  /*13860*/  F2FP.BF16.PACK_AB R33, R99, R98 ;  /* 0x000000626321723e */ /* 0x000fc600000010ff */
[----:B------:R2:W-:Y:S01]  /*13870*/  STS [R18+0x4000], R27 ;  /* 0x0040001b12007388 */ /* 0x0005e20000000800 */
[----:B------:R-:W-:-:S03]  /*13880*/  F2FP.BF16.PACK_AB R25, R7, R6 ;  /* 0x000000060719723e */ /* 0x000fc600000010ff */
[----:B------:R2:W-:Y:S01]  /*13890*/  STS [R18+0x4400], R29 ;  /* 0x0044001d12007388 */ /* 0x0005e20000000800 */
[----:B------:R-:W-:-:S03]  /*138a0*/  F2FP.BF16.PACK_AB R23, R91, R90 ;  /* 0x0000005a5b17723e */ /* 0x000fc600000010ff */
[----:B------:R2:W-:Y:S01]  /*138b0*/  STS [R16+0x4080], R25 ;  /* 0x0040801910007388 */ /* 0x0005e20000000800 */
[----:B---3--:R-:W-:-:S03]  /*138c0*/  F2FP.BF16.PACK_AB R24, R93, R92 ;  /* 0x0000005c5d18723e */ /* 0x008fc600000010ff */
[----:B------:R3:W-:Y:S01]  /*138d0*/  STS [R16+0x4480], R23 ;  /* 0x0044801710007388 */ /* 0x0007e20000000800 */
[----:B----4-:R-:W-:-:S03]  /*138e0*/  F2FP.BF16.PACK_AB R28, R95, R94 ;  /* 0x0000005e5f1c723e */ /* 0x010fc600000010ff */
[----:B------:R4:W-:Y:S01]  /*138f0*/  STS [R15+0x4000], R24 ;  /* 0x004000180f007388 */ /* 0x0009e20000000800 */
[----:B-1----:R-:W-:-:S03]  /*13900*/  F2FP.BF16.PACK_AB R30, R109, R108 ;  /* 0x0000006c6d1e723e */ /* 0x002fc600000010ff */
[----:B------:R1:W-:Y:S04]  /*13910*/  STS [R15+0x4400], R28 ;  /* 0x0044001c0f007388 */ /* 0x0003e80000000800 */
[----:B------:R-:W-:Y:S01]  /*13920*/  STS [R26+0x8080], R31 ;  /* 0x0080801f1a007388 */ /* 0x000fe20000000800 */
[----:B--2---:R-:W-:-:S03]  /*13930*/  F2FP.BF16.PACK_AB R27, R101, R100 ;  /* 0x00000064651b723e */ /* 0x004fc600000010ff */
        /* <DEDUP_REMOVED lines=11> */
[----:B------:R1:W-:Y:S01]  /*139f0*/  STS [R21+0x8400], R24 ;  /* 0x0084001815007388 */ /* 0x0003e20000000800 */
[----:B--2---:R-:W-:-:S03]  /*13a00*/  F2FP.BF16.PACK_AB R26, R127, R126 ;  /* 0x0000007e7f1a723e */ /* 0x004fc600000010ff */
[----:B------:R2:W-:Y:S01]  /*13a10*/  STS [R3+0x8080], R28 ;  /* 0x0080801c03007388 */ /* 0x0005e20000000800 */
[----:B------:R-:W-:-:S03]  /*13a20*/  F2FP.BF16.PACK_AB R27, R115, R114 ;  /* 0x00000072731b723e */ /* 0x000fc600000010ff */
[----:B------:R2:W-:Y:S01]  /*13a30*/  STS [R3+0x8480], R26 ;  /* 0x0084801a03007388 */ /* 0x0005e20000000800 */
[----:B------:R-:W-:Y:S02]  /*13a40*/  F2FP.BF16.PACK_AB R29, R113, R112 ;  /* 0x00000070711d723e */ /* 0x000fe400000010ff */
[----:B------:R-:W-:Y:S01]  /*13a50*/  SHF.R.S32.HI R22, RZ, 0x1f, R215 ;  /* 0x0000001fff167819 */ /* 0x000fe200000114d7 */
[----:B------:R-:W-:Y:S01]  /*13a60*/  STS [R18+0x8400], R27 ;  /* 0x0084001b12007388 */ /* 0x000fe20000000800 */
[----:B---3--:R-:W-:-:S03]  /*13a70*/  F2FP.BF16.PACK_AB R25, R121, R120 ;  /* 0x000000787919723e */ /* 0x008fc600000010ff */
[----:B------:R-:W-:Y:S01]  /*13a80*/  STS [R18+0x8000], R29 ;  /* 0x0080001d12007388 */ /* 0x000fe20000000800 */
[----:B----4-:R-:W-:Y:S01]  /*13a90*/  F2FP.BF16.PACK_AB R23, R123, R122 ;  /* 0x0000007a7b17723e */ /* 0x010fe200000010ff */
[----:B------:R-:W-:Y:S02]  /*13aa0*/  IMAD.MOV.U32 R14, RZ, RZ, RZ ;  /* 0x000000ffff0e7224 */ /* 0x000fe400078e00ff */
[----:B------:R3:W-:Y:S01]  /*13ab0*/  STS [R16+0x8080], R25 ;  /* 0x0080801910007388 */ /* 0x0007e20000000800 */
[----:B-1----:R-:W-:-:S03]  /*13ac0*/  @P1 LEA R30, P0, R215, c[0x0][0x508], 0x2 ;  /* 0x00014200d71e1a11 */ /* 0x002fc600078010ff */
[----:B------:R1:W-:Y:S01]  /*13ad0*/  STS [R16+0x8480], R23 ;  /* 0x0084801710007388 */ /* 0x0003e20000000800 */
[----:B------:R-:W-:Y:S01]  /*13ae0*/  IMAD.MOV.U32 R24, RZ, RZ, 0x4 ;  /* 0x00000004ff187424 */ /* 0x000fe200078e00ff */
[----:B------:R-:W-:Y:S02]  /*13af0*/  @P1 LEA.HI.X R31, R215, c[0x0][0x50c], R22, 0x2, P0 ;  /* 0x00014300d71f1a11 */ /* 0x000fe400000f1416 */
[----:B--2---:R-:W-:Y:S02]  /*13b00*/  F2FP.BF16.PACK_AB R28, R117, R116 ;  /* 0x00000074751c723e */ /* 0x004fe400000010ff */
[----:B------:R-:W-:-:S03]  /*13b10*/  F2FP.BF16.PACK_AB R26, R119, R118 ;  /* 0x00000076771a723e */ /* 0x000fc600000010ff */
[----:B------:R1:W-:Y:S01]  /*13b20*/  STS [R15+0x8000], R28 ;  /* 0x0080001c0f007388 */ /* 0x0003e20000000800 */
[----:B------:R-:W-:-:S03]  /*13b30*/  IMAD.MOV.U32 R3, RZ, RZ, c[0x0][0x388] ;  /* 0x0000e200ff037624 */ /* 0x000fc600078e00ff */
[----:B------:R1:W-:Y:S04]  /*13b40*/  STS [R15+0x8400], R26 ;  /* 0x0084001a0f007388 */ /* 0x0003e80000000800 */
[----:B------:R-:W-:Y:S01]  /*13b50*/  BAR.SYNC.DEFER_BLOCKING 0x1, 0x100 ;  /* 0x0044000000007b1d */ /* 0x000fe20000010000 */
[----:B---3--:R-:W-:-:S05]  /*13b60*/  IMAD.WIDE R24, R215, R24, c[0x0][0x500] ;  /* 0x00014000d7187625 */ /* 0x008fca00078e0218 */
[----:B------:R1:W5:Y:S04]  /*13b70*/  @P1 LDG.E R3, [R30.64] ;  /* 0x000000081e031981 */ /* 0x000368000c1e1900 */
        /* <DEDUP_REMOVED lines=8> */
.L_x_3935:
[----:B-1----:R-:W-:Y:S01]  /*13c00*/  IMAD.MOV.U32 R23, RZ, RZ, 0x368 ;  /* 0x00000368ff177424 */ /* 0x002fe200078e00ff */
        /* <DEDUP_REMOVED lines=18> */
[----:B------:R-:W-:Y:S01]  /*13d30*/  ISETP.NE.AND.EX P0, PT, RZ, c[0x0][0x504], PT, P0 ;  /* 0x00014100ff007a0c */ /* 0x000fe20003f05300 */
[----:B------:R-:W-:Y:S01]  /*13d40*/  IMAD.IADD R15, R210, 0x1, -R15 ;  /* 0x00000001d20f7824 */ /* 0x000fe200078e0a0f */
[----:B------:R-:W-:Y:S01]  /*13d50*/  ISETP.NE.AND P3, PT, R21, 0x1, PT ;  /* 0x000000011500780c */ /* 0x000fe20003f65270 */
[----:B------:R3:W4:Y:S01]  /*13d60*/  LDC.64 R28, c[0x0][R23+0x160] ;  /* 0x00005800171c7b82 */ /* 0x0007220000000a00 */
[----:B------:R-:W-:Y:S01]  /*13d70*/  IMAD R16, R17, 0x10, R16 ;  /* 0x0000001011107824 */ /* 0x000fe200078e0210 */
[----:B------:R-:W-:Y:S02]  /*13d80*/  SEL R215, R215, RZ, !P0 ;  /* 0x000000ffd7d77207 */ /* 0x000fe40004000000 */
[----:B------:R-:W-:Y:S01]  /*13d90*/  SEL R22, R22, RZ, !P0 ;  /* 0x000000ff16167207 */ /* 0x000fe20004000000 */
[--C-:B------:R-:W-:Y:S02]  /*13da0*/  IMAD R32, R15, 0x8, R16.reuse ;  /* 0x000000080f207824 */ /* 0x100fe400078e0210 */
[----:B------:R-:W-:-:S02]  /*13db0*/  IMAD R16, R201, 0x80, R16 ;  /* 0x00000080c9107824 */ /* 0x000fc400078e0210 */
        /* <DEDUP_REMOVED lines=23> */
[-C--:B----4-:R-:W-:Y:S01]  /*13f30*/  IMAD R21, R29, R25.reuse, RZ ;  /* 0x000000191d157224 */ /* 0x090fe200078e02ff */
[----:B------:R-:W-:Y:S01]  /*13f40*/  SHF.R.S32.HI R22, RZ, 0x1f, R25 ;  /* 0x0000001fff167819 */ /* 0x000fe20000011419 */
[----:B------:R-:W-:Y:S01]  /*13f50*/  IMAD.MOV.U32 R23, RZ, RZ, c[0x0][0x4a8] ;  /* 0x00012a00ff177624 */ /* 0x000fe200078e00ff */
[----:B------:R-:W-:Y:S01]  /*13f60*/  IADD3 R26, R16, 0x8, RZ ;  /* 0x00000008101a7810 */ /* 0x000fe20007ffe0ff */
[----:B------:R-:W-:-:S03]  /*13f70*/  IMAD.WIDE.U32 R30, R28, R25, R30 ;  /* 0x000000191c1e7225 */ /* 0x000fc600078e001e */
[----:B------:R-:W-:Y:S01]  /*13f80*/  SEL R23, R23, c[0x0][0x450], P2 ;  /* 0x0001140017177a07 */ /* 0x000fe20001000000 */
[----:B------:R-:W-:Y:S02]  /*13f90*/  IMAD R22, R28, R22, R21 ;  /* 0x000000161c167224 */ /* 0x000fe400078e0215 */
[----:B------:R-:W-:Y:S01]  /*13fa0*/  IMAD.MOV.U32 R21, RZ, RZ, c[0x0][0x4ac] ;  /* 0x00012b00ff157624 */ /* 0x000fe200078e00ff */
[----:B------:R-:W-:Y:S01]  /*13fb0*/  LEA R23, P0, R30, R23, 0x2 ;  /* 0x000000171e177211 */ /* 0x000fe200078010ff */
[----:B------:R-:W-:-:S03]  /*13fc0*/  IMAD.IADD R22, R31, 0x1, R22 ;  /* 0x000000011f167824 */ /* 0x000fc600078e0216 */
[----:B------:R-:W-:Y:S01]  /*13fd0*/  SEL R21, R21, c[0x0][0x454], P2 ;  /* 0x0001150015157a07 */ /* 0x000fe20001000000 */
[----:B------:R-:W-:Y:S03]  /*13fe0*/  SHFL.IDX PT, R24, R23, RZ, 0x1c1f ;  /* 0x001c1fff17187589 */ /* 0x000fe600000e0000 */
[----:B------:R-:W-:Y:S01]  /*13ff0*/  LEA.HI.X R22, R30, R21, R22, 0x2, P0 ;  /* 0x000000151e167211 */ /* 0x000fe200000f1416 */
[----:B------:R-:W-:Y:S01]  /*14000*/  SHFL.IDX PT, R28, R23, 0x1, 0x1c1f ;  /* 0x003c1f00171c7f89 */ /* 0x000fe200000e0000 */
[----:B------:R-:W-:Y:S01]  /*14010*/  IMAD R21, R3, c[0x0][0x4e8], RZ ;  /* 0x00013a0003157a24 */ /* 0x000fe200078e02ff */
[----:B------:R-:W-:Y:S02]  /*14020*/  LOP3.LUT P0, RZ, R19, 0x3, RZ, 0xc0, !PT ;  /* 0x0000000313ff7812 */ /* 0x000fe4000780c0ff */
[----:B------:R-:W1:Y:S02]  /*14030*/  SHFL.IDX PT, R25, R22, RZ, 0x1c1f ;  /* 0x001c1fff16197589 */ /* 0x000e6400000e0000 */
[----:B------:R-:W-:-:S02]  /*14040*/  ISETP.GE.OR P1, PT, R16, R21, P0 ;  /* 0x000000151000720c */ /* 0x000fc40000726670 */
[----:B------:R-:W2:Y:S01]  /*14050*/  SHFL.IDX PT, R29, R22, 0x1, 0x1c1f ;  /* 0x003c1f00161d7f89 */ /* 0x000ea200000e0000 */
[----:B------:R-:W-:-:S10]  /*14060*/  ISETP.GE.OR P0, PT, R26, R21, P0 ;  /* 0x000000151a00720c */ /* 0x000fd40000706670 */
[----:B-1----:R1:W-:Y:S01]  /*14070*/  @!P1 ST.E [R24.64], R0 ;  /* 0x0000000018009985 */ /* 0x0023e2000c101908 */
[----:B------:R-:W-:-:S03]  /*14080*/  ISETP.GE.AND P1, PT, R26, R21, PT ;  /* 0x000000151a00720c */ /* 0x000fc60003f26270 */
[----:B--2---:R1:W-:Y:S01]  /*14090*/  @!P0 ST.E [R28.64], R12 ;  /* 0x0000000c1c008985 */ /* 0x0043e2000c101908 */
[----:B------:R-:W-:Y:S02]  /*140a0*/  ISETP.GE.AND P0, PT, R16, R21, PT ;  /* 0x000000151000720c */ /* 0x000fe40003f06270 */
[----:B------:R-:W-:Y:S01]  /*140b0*/  P2R R3, PR, RZ, 0x2 ;  /* 0x00000002ff037803 */ /* 0x000fe20000000000 */
[----:B------:R-:W-:Y:S05]  /*140c0*/  @P2 BRA `(.L_x_3936) ;  /* 0x0000081000002947 */ /* 0x000fea0003800000 */
[----:B------:R-:W-:Y:S01]  /*140d0*/  IMAD R17, R17, c[0x0][0x3a0], RZ ;  /* 0x0000e80011117a24 */ /* 0x000fe200078e02ff */
[----:B------:R-:W-:Y:S01]  /*140e0*/  LEA.HI R18, R13, R146, RZ, 0x3 ;  /* 0x000000920d127211 */ /* 0x000fe200078f18ff */
[C---:B------:R-:W-:Y:S01]  /*140f0*/  IMAD.WIDE.U32 R4, R14.reuse, c[0x0][0x3a0], RZ ;  /* 0x0000e8000e047a25 */ /* 0x040fe200078e00ff */
[----:B------:R-:W-:Y:S01]  /*14100*/  SHF.R.S32.HI R8, RZ, 0x1f, R215 ;  /* 0x0000001fff087819 */ /* 0x000fe200000114d7 */
[----:B------:R2:W3:Y:S01]  /*14110*/  LDS.128 R64, [R139+0x80] ;  /* 0x000080008b407984 */ /* 0x0004e20000000c00 */
[----:B------:R-:W-:Y:S01]  /*14120*/  SHF.R.S32.HI R18, RZ, 0x3, R18 ;  /* 0x00000003ff127819 */ /* 0x000fe20000011412 */
[----:B------:R-:W-:-:S02]  /*14130*/  IMAD R17, R14, c[0x0][0x3a4], R17 ;  /* 0x0000e9000e117a24 */ /* 0x000fc400078e0211 */
[----:B------:R2:W4:Y:S01]  /*14140*/  LDS.128 R60, [R139+0x1080] ;  /* 0x001080008b3c7984 */ /* 0x0005220000000c00 */
[----:B-1----:R-:W-:Y:S01]  /*14150*/  LEA R0, R193, R18, 0x5 ;  /* 0x00000012c1007211 */ /* 0x002fe200078e28ff */
[----:B------:R-:W-:Y:S01]  /*14160*/  IMAD R8, R8, c[0x0][0x3f0], RZ ;  /* 0x0000fc0008087a24 */ /* 0x000fe200078e02ff */
[----:B------:R-:W-:Y:S01]  /*14170*/  IADD3 R5, R5, R17, RZ ;  /* 0x0000001105057210 */ /* 0x000fe20007ffe0ff */
[----:B------:R2:W1:Y:S01]  /*14180*/  LDS.128 R56, [R139+0x2080] ;  /* 0x002080008b387984 */ /* 0x0004620000000c00 */
[----:B------:R-:W-:Y:S01]  /*14190*/  LEA R0, R201, R0, 0x7 ;  /* 0x00000000c9007211 */ /* 0x000fe200078e38ff */
[----:B------:R-:W-:Y:S01]  /*141a0*/  IMAD R8, R215, c[0x0][0x3f4], R8 ;  /* 0x0000fd00d7087a24 */ /* 0x000fe200078e0208 */
[----:B------:R-:W-:Y:S01]  /*141b0*/  LEA R18, R201, R18, 0x7 ;  /* 0x00000012c9127211 */ /* 0x000fe200078e38ff */
[----:B------:R-:W-:Y:S01]  /*141c0*/  IMAD.WIDE.U32 R6, R217, c[0x0][0x3e8], R4 ;  /* 0x0000fa00d9067a25 */ /* 0x000fe200078e0004 */
[----:B------:R-:W-:Y:S01]  /*141d0*/  MOV R3, R0 ;  /* 0x0000000000037202 */ /* 0x000fe20000000f00 */
[----:B------:R2:W1:Y:S02]  /*141e0*/  LDS.128 R52, [R139+0x3080] ;  /* 0x003080008b347984 */ /* 0x0004640000000c00 */
[----:B------:R-:W-:-:S02]  /*141f0*/  @P3 IMAD.HI.U32 R4, R0, c[0x0][0x4ec], RZ ;  /* 0x00013b0000043a27 */ /* 0x000fc400078e00ff */
[----:B------:R2:W1:Y:S02]  /*14200*/  LDS.128 R48, [R139+0x4080] ;  /* 0x004080008b307984 */ /* 0x0004640000000c00 */
[----:B------:R-:W-:Y:S01]  /*14210*/  IMAD R7, R217, c[0x0][0x3ec], R7 ;  /* 0x0000fb00d9077a24 */ /* 0x000fe200078e0207 */
[----:B------:R-:W-:Y:S01]  /*14220*/  @P3 SHF.R.U32.HI R3, RZ, c[0x0][0x4f0], R4 ;  /* 0x00013c00ff033a19 */ /* 0x000fe20000011604 */
[----:B------:R2:W1:Y:S02]  /*14230*/  LDS.128 R44, [R139+0x5080] ;  /* 0x005080008b2c7984 */ /* 0x0004640000000c00 */
[----:B------:R-:W-:Y:S01]  /*14240*/  IMAD.WIDE.U32 R14, R215, c[0x0][0x3f0], R6 ;  /* 0x0000fc00d70e7a25 */ /* 0x000fe200078e0006 */
[----:B------:R-:W-:Y:S01]  /*14250*/  SHF.R.S32.HI R12, RZ, 0x1f, R3 ;  /* 0x0000001fff0c7819 */ /* 0x000fe20000011403 */
        /* <DEDUP_REMOVED lines=22> */
.L_x_4001:
[----:B------:R-:W-:Y:S05]  /*143c0*/  BRA.DIV ~URZ, `(.L_x_3938) ;  /* 0x000036527f007947 */ /* 0x000fea000b800000 */
[----:B------:R2:W3:Y:S02]  /*143d0*/  SHFL.IDX PT, R13, R3, RZ, 0x181f ;  /* 0x00181fff030d7589 */ /* 0x0004e400000e0000 */
.L_x_4002:
        /* <DEDUP_REMOVED lines=18> */
.L_x_3940:
[----:B------:R-:W-:Y:S05]  /*14500*/  BSYNC B0 ;  /* 0x0000000000007941 */ /* 0x000fea0003800000 */
.L_x_3939:
[----:B------:R-:W-:Y:S05]  /*14510*/  BRA.DIV ~URZ, `(.L_x_3941) ;  /* 0x000035627f007947 */ /* 0x000fea000b800000 */
[----:B----4-:R4:W2:Y:S04]  /*14520*/  SHFL.IDX PT, R23, R22, 0x1, 0x181f ;  /* 0x00381f0016177f89 */ /* 0x0108a800000e0000 */
[----:B---3--:R4:W3:Y:S02]  /*14530*/  SHFL.IDX PT, R13, R3, 0x1, 0x181f ;  /* 0x00381f00030d7f89 */ /* 0x0088e400000e0000 */
.L_x_4003:
        /* <DEDUP_REMOVED lines=8> */
[CC--:B------:R-:W-:Y:S02]  /*145c0*/  @!P1 LEA R12, P4, R209.reuse, R13.reuse, 0x1 ;  /* 0x0000000dd10c9211 */ /* 0x0c0fe400078808ff */
[----:B------:R-:W-:Y:S02]  /*145d0*/  @!P0 LEA R16, P3, R208, R13, 0x1 ;  /* 0x0000000dd0108211 */ /* 0x000fe400078608ff */
[-C--:B--2---:R-:W-:Y:S02]  /*145e0*/  @!P2 LEA.HI.X R15, R20, R23.reuse, R9, 0x1, P5 ;  /* 0x00000017140fa211 */ /* 0x084fe400028f0c09 */
[-C--:B------:R-:W-:Y:S02]  /*145f0*/  @!P1 LEA.HI.X R13, R209, R23.reuse, R8, 0x1, P4 ;  /* 0x00000017d10d9211 */ /* 0x080fe400020f0c08 */
[----:B------:R-:W-:Y:S01]  /*14600*/  @!P0 LEA.HI.X R17, R208, R23, R19, 0x1, P3 ;  /* 0x00000017d0118211 */ /* 0x000fe200018f0c13 */
[----:B------:R2:W-:Y:S04]  /*14610*/  @!P2 ST.E.128 [R14.64], R60 ;  /* 0x0000003c0e00a985 */ /* 0x0005e8000c101d08 */
[----:B-1----:R2:W-:Y:S04]  /*14620*/  @!P1 ST.E.128 [R12.64], R44 ;  /* 0x0000002c0c009985 */ /* 0x0025e8000c101d08 */
[----:B------:R2:W-:Y:S02]  /*14630*/  @!P0 ST.E.128 [R16.64], R28 ;  /* 0x0000001c10008985 */ /* 0x0005e4000c101d08 */
.L_x_3943:
[----:B------:R-:W-:Y:S05]  /*14640*/  BSYNC B0 ;  /* 0x0000000000007941 */ /* 0x000fea0003800000 */
.L_x_3942:
[----:B------:R-:W-:Y:S05]  /*14650*/  BRA.DIV ~URZ, `(.L_x_3944) ;  /* 0x000034e27f007947 */ /* 0x000fea000b800000 */
[----:B--2---:R2:W4:Y:S02]  /*14660*/  SHFL.IDX PT, R23, R22, 0x2, 0x181f ;  /* 0x00581f0016177f89 */ /* 0x00452400000e0000 */
.L_x_4004:
[----:B------:R-:W-:Y:S05]  /*14670*/  BRA.DIV ~URZ, `(.L_x_3945) ;  /* 0x000035327f007947 */ /* 0x000fea000b800000 */
[----:B---3--:R3:W2:Y:S02]  /*14680*/  SHFL.IDX PT, R13, R3, 0x2, 0x181f ;  /* 0x00581f00030d7f89 */ /* 0x0086a400000e0000 */
.L_x_4005:
        /* <DEDUP_REMOVED lines=13> */
[----:B-1----:R1:W-:Y:S04]  /*14760*/  @!P2 ST.E.128 [R14.64], R56 ;  /* 0x000000380e00a985 */ /* 0x0023e8000c101d08 */
[----:B------:R1:W-:Y:S04]  /*14770*/  @!P1 ST.E.128 [R12.64], R40 ;  /* 0x000000280c009985 */ /* 0x0003e8000c101d08 */
[----:B------:R1:W-:Y:S02]  /*14780*/  @!P0 ST.E.128 [R16.64], R24 ;  /* 0x0000001810008985 */ /* 0x0003e4000c101d08 */
.L_x_3947:
[----:B------:R-:W-:Y:S05]  /*14790*/  BSYNC B0 ;  /* 0x0000000000007941 */ /* 0x000fea0003800000 */
.L_x_3946:
[----:B------:R-:W-:Y:S05]  /*147a0*/  BRA.DIV ~URZ, `(.L_x_3948) ;  /* 0x000034627f007947 */ /* 0x000fea000b800000 */
[----:B--2-4-:R-:W2:Y:S04]  /*147b0*/  SHFL.IDX PT, R22, R22, 0x3, 0x181f ;  /* 0x00781f0016167f89 */ /* 0x014ea800000e0000 */
[----:B-1----:R1:W4:Y:S02]  /*147c0*/  SHFL.IDX PT, R13, R3, 0x3, 0x181f ;  /* 0x00781f00030d7f89 */ /* 0x00232400000e0000 */
.L_x_4006:
        /* <DEDUP_REMOVED lines=17> */
.L_x_3936:
[----:B------:R-:W-:Y:S01]  /*148e0*/  IMAD R17, R17, c[0x0][0x408], RZ ;  /* 0x0001020011117a24 */ /* 0x000fe200078e02ff */
[----:B-1----:R-:W-:Y:S01]  /*148f0*/  SHF.R.S32.HI R0, RZ, 0x1f, R215 ;  /* 0x0000001fff007819 */ /* 0x002fe200000114d7 */
[----:B------:R-:W-:-:S04]  /*14900*/  IMAD.WIDE.U32 R12, R14, c[0x0][0x408], RZ ;  /* 0x000102000e0c7a25 */ /* 0x000fc800078e00ff */
[----:B------:R-:W-:Y:S02]  /*14910*/  IMAD R17, R14, c[0x0][0x40c], R17 ;  /* 0x000103000e117a24 */ /* 0x000fe400078e0211 */
[----:B------:R-:W-:-:S03]  /*14920*/  IMAD R0, R0, c[0x0][0x440], RZ ;  /* 0x0001100000007a24 */ /* 0x000fc600078e02ff */
[----:B------:R-:W-:Y:S01]  /*14930*/  IADD3 R13, R13, R17, RZ ;  /* 0x000000110d0d7210 */ /* 0x000fe20007ffe0ff */
[----:B------:R-:W-:-:S04]  /*14940*/  IMAD R0, R215, c[0x0][0x444], R0 ;  /* 0x00011100d7007a24 */ /* 0x000fc800078e0200 */
[----:B------:R-:W-:Y:S01]  /*14950*/  IMAD.WIDE.U32 R16, R217, c[0x0][0x438], R12 ;  /* 0x00010e00d9107a25 */ /* 0x000fe200078e000c */
[----:B------:R-:W-:-:S03]  /*14960*/  MOV R13, R15 ;  /* 0x0000000f000d7202 */ /* 0x000fc60000000f00 */
[----:B------:R-:W-:Y:S02]  /*14970*/  IMAD R17, R217, c[0x0][0x43c], R17 ;  /* 0x00010f00d9117a24 */ /* 0x000fe400078e0211 */
[----:B------:R-:W-:-:S04]  /*14980*/  @P3 IMAD.HI.U32 R12, R15, c[0x0][0x4ec], RZ ;  /* 0x00013b000f0c3a27 */ /* 0x000fc800078e00ff */
[----:B------:R-:W-:Y:S01]  /*14990*/  IMAD.WIDE.U32 R16, R215, c[0x0][0x440], R16 ;  /* 0x00011000d7107a25 */ /* 0x000fe200078e0010 */
[----:B------:R-:W-:-:S04]  /*149a0*/  @P3 SHF.R.U32.HI R13, RZ, c[0x0][0x4f0], R12 ;  /* 0x00013c00ff0d3a19 */ /* 0x000fc8000001160c */
        /* <DEDUP_REMOVED lines=19> */
.L_x_4007:
[----:B------:R-:W-:Y:S05]  /*14ae0*/  BRA.DIV ~URZ, `(.L_x_3951) ;  /* 0x000032527f007947 */ /* 0x000fea000b800000 */
[----:B------:R3:W4:Y:S02]  /*14af0*/  SHFL.IDX PT, R0, R168, RZ, 0x1c1f ;  /* 0x001c1fffa8007589 */ /* 0x00072400000e0000 */
.L_x_4008:
        /* <DEDUP_REMOVED lines=85> */
[-C--:B------:R-:W-:Y:S01]  /*15050*/  @!P2 LEA R40, P5, R87, R0.reuse, 0x2 ;  /* 0x000000005728a211 */ /* 0x080fe200078a10ff */
[----:B------:R4:W-:Y:S01]  /*15060*/  @!P3 ST.E.64 [R12.64], R56 ;  /* 0x000000380c00b985 */ /* 0x0009e2000c101b08 */
[----:B------:R-:W-:Y:S02]  /*15070*/  ISETP.GE.AND P3, PT, R37, c[0x0][0x3c8], PT ;  /* 0x0000f20025007a0c */ /* 0x000fe40003f66270 */
[----:B------:R-:W-:Y:S01]  /*15080*/  @!P2 LEA.HI.X R41, R87, R169, R86, 0x2, P5 ;  /* 0x000000a95729a211 */ /* 0x000fe200028f1456 */
[----:B------:R5:W-:Y:S01]  /*15090*/  @!P4 ST.E.64 [R16.64], R60 ;  /* 0x0000003c1000c985 */ /* 0x000be2000c101b08 */
[----:B------:R-:W-:Y:S02]  /*150a0*/  ISETP.GE.AND P4, PT, R35, c[0x0][0x3c8], PT ;  /* 0x0000f20023007a0c */ /* 0x000fe40003f86270 */
[----:B-1----:R-:W-:Y:S01]  /*150b0*/  @!P1 LEA R44, P0, R39, R0, 0x2 ;  /* 0x00000000272c9211 */ /* 0x002fe200078010ff */
[----:B------:R1:W-:Y:S01]  /*150c0*/  @!P2 ST.E.64 [R40.64], R64 ;  /* 0x000000402800a985 */ /* 0x0003e2000c101b08 */
[----:B------:R-:W-:-:S02]  /*150d0*/  ISETP.GE.AND P2, PT, R33, c[0x0][0x3c8], PT ;  /* 0x0000f20021007a0c */ /* 0x000fc40003f46270 */
[----:B------:R-:W-:-:S05]  /*150e0*/  @!P1 LEA.HI.X R45, R39, R169, R38, 0x2, P0 ;  /* 0x000000a9272d9211 */ /* 0x000fca00000f1426 */
[----:B------:R3:W-:Y:S01]  /*150f0*/  @!P1 ST.E.64 [R44.64], R68 ;  /* 0x000000442c009985 */ /* 0x0007e2000c101b08 */
[----:B------:R-:W-:Y:S02]  /*15100*/  ISETP.GE.AND P1, PT, R31, c[0x0][0x3c8], PT ;  /* 0x0000f2001f007a0c */ /* 0x000fe40003f26270 */
[----:B--2---:R-:W-:-:S04]  /*15110*/  @!P3 LEA R14, P5, R37, R0, 0x2 ;  /* 0x00000000250eb211 */ /* 0x004fc800078a10ff */
[----:B------:R-:W-:Y:S02]  /*15120*/  @!P3 LEA.HI.X R15, R37, R169, R36, 0x2, P5 ;  /* 0x000000a9250fb211 */ /* 0x000fe400028f1424 */
[----:B----4-:R-:W-:-:S03]  /*15130*/  @!P4 LEA R12, P0, R35, R0, 0x2 ;  /* 0x00000000230cc211 */ /* 0x010fc600078010ff */
[----:B------:R2:W-:Y:S01]  /*15140*/  @!P3 ST.E.64 [R14.64], R72 ;  /* 0x000000480e00b985 */ /* 0x0005e2000c101b08 */
[----:B------:R-:W-:Y:S02]  /*15150*/  ISETP.GE.AND P3, PT, R24, c[0x0][0x3c8], PT ;  /* 0x0000f20018007a0c */ /* 0x000fe40003f66270 */
[-C--:B------:R-:W-:Y:S02]  /*15160*/  @!P4 LEA.HI.X R13, R35, R169.reuse, R34, 0x2, P0 ;  /* 0x000000a9230dc211 */ /* 0x080fe400000f1422 */
[-C--:B-----5:R-:W-:Y:S02]  /*15170*/  @!P2 LEA R16, P5, R33, R0.reuse, 0x2 ;  /* 0x000000002110a211 */ /* 0x0a0fe400078a10ff */
[----:B-1----:R-:W-:Y:S01]  /*15180*/  @!P1 LEA R40, P0, R31, R0, 0x2 ;  /* 0x000000001f289211 */ /* 0x002fe200078010ff */
[----:B------:R1:W-:Y:S01]  /*15190*/  @!P4 ST.E.64 [R12.64], R76 ;  /* 0x0000004c0c00c985 */ /* 0x0003e2000c101b08 */
[----:B------:R-:W-:Y:S02]  /*151a0*/  @!P2 LEA.HI.X R17, R33, R169, R32, 0x2, P5 ;  /* 0x000000a92111a211 */ /* 0x000fe400028f1420 */
[----:B------:R-:W-:-:S02]  /*151b0*/  ISETP.GE.AND P4, PT, R22, c[0x0][0x3c8], PT ;  /* 0x0000f20016007a0c */ /* 0x000fc40003f86270 */
[-C--:B------:R-:W-:Y:S01]  /*151c0*/  @!P1 LEA.HI.X R41, R31, R169.reuse, R30, 0x2, P0 ;  /* 0x000000a91f299211 */ /* 0x080fe200000f141e */
[----:B------:R4:W-:Y:S01]  /*151d0*/  @!P2 ST.E.64 [R16.64], R80 ;  /* 0x000000501000a985 */ /* 0x0009e2000c101b08 */
[----:B------:R-:W-:Y:S02]  /*151e0*/  ISETP.GE.AND P2, PT, R20, c[0x0][0x3c8], PT ;  /* 0x0000f20014007a0c */ /* 0x000fe40003f46270 */
[C---:B---3--:R-:W-:Y:S01]  /*151f0*/  @!P3 LEA R44, P5, R24.reuse, R0, 0x2 ;  /* 0x00000000182cb211 */ /* 0x048fe200078a10ff */
[----:B------:R3:W-:Y:S01]  /*15200*/  @!P1 ST.E.64 [R40.64], R4 ;  /* 0x0000000428009985 */ /* 0x0007e2000c101b08 */
[----:B------:R-:W-:Y:S02]  /*15210*/  ISETP.GE.AND P1, PT, R29, c[0x0][0x3c8], PT ;  /* 0x0000f2001d007a0c */ /* 0x000fe40003f26270 */
[----:B------:R-:W-:Y:S02]  /*15220*/  @!P3 LEA.HI.X R45, R24, R169, R23, 0x2, P5 ;  /* 0x000000a9182db211 */ /* 0x000fe400028f1417 */
[----:B------:R-:W-:-:S03]  /*15230*/  ISETP.GE.AND P5, PT, R28, c[0x0][0x3c8], PT ;  /* 0x0000f2001c007a0c */ /* 0x000fc60003fa6270 */
[----:B------:R5:W-:Y:S01]  /*15240*/  @!P3 ST.E.64 [R44.64], R6 ;  /* 0x000000062c00b985 */ /* 0x000be2000c101b08 */
[----:B--2---:R-:W-:-:S04]  /*15250*/  @!P4 LEA R14, P0, R22, R0, 0x2 ;  /* 0x00000000160ec211 */ /* 0x004fc800078010ff */
[----:B------:R-:W-:Y:S02]  /*15260*/  @!P4 LEA.HI.X R15, R22, R169, R21, 0x2, P0 ;  /* 0x000000a9160fc211 */ /* 0x000fe400000f1415 */
[----:B-1----:R-:W-:-:S03]  /*15270*/  @!P2 LEA R12, P0, R20, R0, 0x2 ;  /* 0x00000000140ca211 */ /* 0x002fc600078010ff */
[----:B------:R1:W-:Y:S01]  /*15280*/  @!P4 ST.E.64 [R14.64], R92 ;  /* 0x0000005c0e00c985 */ /* 0x0003e2000c101b08 */
[----:B------:R-:W-:Y:S02]  /*15290*/  ISETP.GE.AND P4, PT, R155, c[0x0][0x3c8], PT ;  /* 0x0000f2009b007a0c */ /* 0x000fe40003f86270 */
[----:B------:R-:W-:Y:S02]  /*152a0*/  @!P2 LEA.HI.X R13, R20, R169, R19, 0x2, P0 ;  /* 0x000000a9140da211 */ /* 0x000fe400000f1413 */
[----:B----4-:R-:W-:-:S03]  /*152b0*/  @!P1 LEA R16, P3, R29, R0, 0x2 ;  /* 0x000000001d109211 */ /* 0x010fc600078610ff */
[----:B------:R2:W-:Y:S01]  /*152c0*/  @!P2 ST.E.64 [R12.64], R96 ;  /* 0x000000600c00a985 */ /* 0x0005e2000c101b08 */
[-C--:B------:R-:W-:Y:S02]  /*152d0*/  @!P1 LEA.HI.X R17, R29, R169.reuse, R18, 0x2, P3 ;  /* 0x000000a91d119211 */ /* 0x080fe400018f1412 */
[CC--:B---3--:R-:W-:Y:S02]  /*152e0*/  @!P6 LEA R4, P0, R165.reuse, R0.reuse, 0x2 ;  /* 0x00000000a504e211 */ /* 0x0c8fe400078010ff */
[----:B------:R-:W-:Y:S01]  /*152f0*/  ISETP.GE.AND P2, PT, R152, c[0x0][0x3c8], PT ;  /* 0x0000f20098007a0c */ /* 0x000fe20003f46270 */
[----:B------:R3:W-:Y:S01]  /*15300*/  @!P1 ST.E.64 [R16.64], R100 ;  /* 0x0000006410009985 */ /* 0x0007e2000c101b08 */
[----:B------:R-:W-:Y:S02]  /*15310*/  @!P6 LEA.HI.X R5, R165, R169, R164, 0x2, P0 ;  /* 0x000000a9a505e211 */ /* 0x000fe400000f14a4 */
[----:B------:R-:W-:Y:S02]  /*15320*/  ISETP.GE.AND P1, PT, R89, c[0x0][0x3c8], PT ;  /* 0x0000f20059007a0c */ /* 0x000fe40003f26270 */
[----:B------:R-:W-:Y:S01]  /*15330*/  ISETP.GE.AND P0, PT, R85, c[0x0][0x3c8], PT ;  /* 0x0000f20055007a0c */ /* 0x000fe20003f06270 */
[----:B------:R4:W-:Y:S01]  /*15340*/  @!P6 ST.E.64 [R4.64], R104 ;  /* 0x000000680400e985 */ /* 0x0009e2000c101b08 */
[----:B-----5:R-:W-:-:S04]  /*15350*/  @!P5 LEA R6, P3, R28, R0, 0x2 ;  /* 0x000000001c06d211 */ /* 0x020fc800078610ff */
[-C--:B------:R-:W-:Y:S02]  /*15360*/  @!P5 LEA.HI.X R7, R28, R169.reuse, R27, 0x2, P3 ;  /* 0x000000a91c07d211 */ /* 0x080fe400018f141b */
[CC--:B------:R-:W-:Y:S02]  /*15370*/  @!P2 LEA R40, P3, R152.reuse, R0.reuse, 0x2 ;  /* 0x000000009828a211 */ /* 0x0c0fe400078610ff */
[CC--:B-1----:R-:W-:Y:S01]  /*15380*/  @!P4 LEA R14, P6, R155.reuse, R0.reuse, 0x2 ;  /* 0x000000009b0ec211 */ /* 0x0c2fe200078c10ff */
[----:B------:R4:W-:Y:S01]  /*15390*/  @!P5 ST.E.64 [R6.64], R108 ;  /* 0x0000006c0600d985 */ /* 0x0009e2000c101b08 */
[-C--:B------:R-:W-:Y:S02]  /*153a0*/  @!P2 LEA.HI.X R41, R152, R169.reuse, R151, 0x2, P3 ;  /* 0x000000a99829a211 */ /* 0x080fe400018f1497 */
[----:B------:R-:W-:Y:S02]  /*153b0*/  @!P4 LEA.HI.X R15, R155, R169, R148, 0x2, P6 ;  /* 0x000000a99b0fc211 */ /* 0x000fe400030f1494 */
[----:B--2---:R-:W-:-:S03]  /*153c0*/  @!P1 LEA R12, P5, R89, R0, 0x2 ;  /* 0x00000000590c9211 */ /* 0x004fc600078a10ff */
[----:B------:R4:W-:Y:S01]  /*153d0*/  @!P4 ST.E.64 [R14.64], R124 ;  /* 0x0000007c0e00c985 */ /* 0x0009e2000c101b08 */
[----:B------:R-:W-:-:S03]  /*153e0*/  @!P1 LEA.HI.X R13, R89, R169, R88, 0x2, P5 ;  /* 0x000000a9590d9211 */ /* 0x000fc600028f1458 */
[----:B------:R4:W-:Y:S01]  /*153f0*/  @!P2 ST.E.64 [R40.64], R112 ;  /* 0x000000702800a985 */ /* 0x0009e2000c101b08 */
[----:B---3--:R-:W-:-:S03]  /*15400*/  @!P0 LEA R16, P3, R85, R0, 0x2 ;  /* 0x0000000055108211 */ /* 0x008fc600078610ff */
[----:B------:R4:W-:Y:S01]  /*15410*/  @!P1 ST.E.64 [R12.64], R120 ;  /* 0x000000780c009985 */ /* 0x0009e2000c101b08 */
[----:B------:R-:W-:-:S05]  /*15420*/  @!P0 LEA.HI.X R17, R85, R169, R84, 0x2, P3 ;  /* 0x000000a955118211 */ /* 0x000fca00018f1454 */
[----:B------:R4:W-:Y:S04]  /*15430*/  @!P0 ST.E.64 [R16.64], R116 ;  /* 0x0000007410008985 */ /* 0x0009e8000c101b08 */
.L_x_3953:
[----:B------:R-:W-:Y:S05]  /*15440*/  BSYNC B0 ;  /* 0x0000000000007941 */ /* 0x000fea0003800000 */
.L_x_3952:
[----:B------:R-:W-:Y:S05]  /*15450*/  BRA.DIV ~URZ, `(.L_x_3954) ;  /* 0x000029527f007947 */ /* 0x000fea000b800000 */
[----:B-1----:R-:W1:Y:S04]  /*15460*/  SHFL.IDX PT, R167, R167, 0x1, 0x1c1f ;  /* 0x003c1f00a7a77f89 */ /* 0x002e6800000e0000 */
[----:B---3--:R-:W3:Y:S02]  /*15470*/  SHFL.IDX PT, R168, R168, 0x1, 0x1c1f ;  /* 0x003c1f00a8a87f89 */ /* 0x008ee400000e0000 */
.L_x_4009:
        /* <DEDUP_REMOVED lines=11> */
[----:B--2---:R-:W-:Y:S01]  /*15530*/  @!P4 IMAD.MOV.U32 R169, RZ, RZ, R167 ;  /* 0x000000ffffa9c224 */ /* 0x004fe200078e00a7 */
        /* <DEDUP_REMOVED lines=14> */
[CC--:B------:R-:W-:Y:S02]  /*15620*/  @!P5 LEA R40, P1, R154.reuse, R168.reuse, 0x2 ;  /* 0x000000a89a28d211 */ /* 0x0c0fe400078210ff */
[----:B------:R3:W-:Y:S01]  /*15630*/  @!P0 ST.E.64 [R12.64], R50 ;  /* 0x000000320c008985 */ /* 0x0007e2000c101b08 */
[C---:B------:R-:W-:Y:S02]  /*15640*/  @!P6 LEA R44, P0, R157.reuse, R168, 0x2 ;  /* 0x000000a89d2ce211 */ /* 0x040fe400078010ff */
        /* <DEDUP_REMOVED lines=9> */
[----:B--2---:R-:W-:-:S03]  /*156e0*/  @!P3 LEA R4, P0, R87, R168, 0x2 ;  /* 0x000000a85704b211 */ /* 0x004fc600078010ff */
[----:B------:R-:W-:Y:S01]  /*156f0*/  @!P4 ST.E.64 [R16.64], R62 ;  /* 0x0000003e1000c985 */ /* 0x000fe2000c101b08 */
[----:B------:R-:W-:Y:S02]  /*15700*/  ISETP.GE.AND P4, PT, R31, c[0x0][0x3c8], PT ;  /* 0x0000f2001f007a0c */ /* 0x000fe40003f86270 */
[----:B------:R-:W-:Y:S02]  /*15710*/  @!P3 LEA.HI.X R5, R87, R167, R86, 0x2, P0 ;  /* 0x000000a75705b211 */ /* 0x000fe400000f1456 */
[----:B------:R-:W-:-:S03]  /*15720*/  @!P2 LEA R6, P0, R39, R168, 0x2 ;  /* 0x000000a82706a211 */ /* 0x000fc600078010ff */
[----:B------:R1:W-:Y:S01]  /*15730*/  @!P3 ST.E.64 [R4.64], R66 ;  /* 0x000000420400b985 */ /* 0x0003e2000c101b08 */
[-C--:B------:R-:W-:Y:S02]  /*15740*/  @!P2 LEA.HI.X R7, R39, R167.reuse, R38, 0x2, P0 ;  /* 0x000000a72707a211 */ /* 0x080fe400000f1426 */
[CC--:B---3--:R-:W-:Y:S02]  /*15750*/  @!P1 LEA R12, P0, R37.reuse, R168.reuse, 0x2 ;  /* 0x000000a8250c9211 */ /* 0x0c8fe400078010ff */
        /* <DEDUP_REMOVED lines=20> */
[----:B--2---:R-:W-:-:S03]  /*158a0*/  @!P2 LEA R6, P0, R22, R168, 0x2 ;  /* 0x000000a81606a211 */ /* 0x004fc600078010ff */
        /* <DEDUP_REMOVED lines=11> */
[CC--:B----4-:R-:W-:Y:S02]  /*15960*/  @!P4 LEA R14, P0, R28.reuse, R168.reuse, 0x2 ;  /* 0x000000a81c0ec211 */ /* 0x0d0fe400078010ff */
        /* <DEDUP_REMOVED lines=21> */
.L_x_3934:
        /* <DEDUP_REMOVED lines=20> */
.L_x_3955:
        /* <DEDUP_REMOVED lines=53> */
.L_x_3957:
[----:B------:R-:W-:Y:S05]  /*15f50*/  BSYNC B0 ;  /* 0x0000000000007941 */ /* 0x000fea0003800000 */
.L_x_3956:
        /* <DEDUP_REMOVED lines=20> */
[----:B------:R-:W-:Y:S01]  /*160a0*/  IMAD.WIDE.U32 R12, R215, c[0x0][0x3f0], R8 ;  /* 0x0000fc00d70c7a25 */ /* 0x000fe200078e0008 */
        /* <DEDUP_REMOVED lines=18> */
.L_x_4010:
[----:B------:R-:W-:Y:S05]  /*161d0*/  BRA.DIV ~URZ, `(.L_x_3959) ;  /* 0x00001d127f007947 */ /* 0x000fea000b800000 */
[----:B------:R3:W4:Y:S02]  /*161e0*/  SHFL.IDX PT, R13, R4, RZ, 0x181f ;  /* 0x00181fff040d7589 */ /* 0x00072400000e0000 */
.L_x_4011:
        /* <DEDUP_REMOVED lines=19> */
.L_x_3961:
[----:B------:R-:W-:Y:S05]  /*16320*/  BSYNC B0 ;  /* 0x0000000000007941 */ /* 0x000fea0003800000 */
.L_x_3960:
[----:B------:R-:W-:Y:S05]  /*16330*/  BRA.DIV ~URZ, `(.L_x_3962) ;  /* 0x00001c127f007947 */ /* 0x000fea000b800000 */
[----:B--2---:R2:W1:Y:S04]  /*16340*/  SHFL.IDX PT, R7, R5, 0x1, 0x181f ;  /* 0x00381f0005077f89 */ /* 0x00446800000e0000 */
[----:B------:R2:W3:Y:S02]  /*16350*/  SHFL.IDX PT, R15, R4, 0x1, 0x181f ;  /* 0x00381f00040f7f89 */ /* 0x0004e400000e0000 */
.L_x_4012:
[----:B----4-:R-:W-:Y:S01]  /*16360*/  IADD3 R13, R201, 0x20, RZ ;  /* 0x00000020c90d7810 */ /* 0x010fe20007ffe0ff */
        /* <DEDUP_REMOVED lines=15> */
.L_x_3964:
[----:B------:R-:W-:Y:S05]  /*16460*/  BSYNC B0 ;  /* 0x0000000000007941 */ /* 0x000fea0003800000 */
.L_x_3963:
[----:B------:R-:W-:Y:S05]  /*16470*/  BRA.DIV ~URZ, `(.L_x_3965) ;  /* 0x00001ba27f007947 */ /* 0x000fea000b800000 */
[----:B-1----:R1:W4:Y:S02]  /*16480*/  SHFL.IDX PT, R7, R5, 0x2, 0x181f ;  /* 0x00581f0005077f89 */ /* 0x00232400000e0000 */
.L_x_4013:
[----:B------:R-:W-:Y:S05]  /*16490*/  BRA.DIV ~URZ, `(.L_x_3966) ;  /* 0x00001bf27f007947 */ /* 0x000fea000b800000 */
[----:B---3--:R3:W1:Y:S02]  /*164a0*/  SHFL.IDX PT, R15, R4, 0x2, 0x181f ;  /* 0x00581f00040f7f89 */ /* 0x00866400000e0000 */
.L_x_4014:
        /* <DEDUP_REMOVED lines=16> */
.L_x_3968:
[----:B------:R-:W-:Y:S05]  /*165b0*/  BSYNC B0 ;  /* 0x0000000000007941 */ /* 0x000fea0003800000 */
.L_x_3967:
[----:B------:R-:W-:Y:S05]  /*165c0*/  BRA.DIV ~URZ, `(.L_x_3969) ;  /* 0x00001b327f007947 */ /* 0x000fea000b800000 */
[----:B-12---:R-:W1:Y:S04]  /*165d0*/  SHFL.IDX PT, R5, R5, 0x3, 0x181f ;  /* 0x00781f0005057f89 */ /* 0x006e6800000e0000 */
[----:B------:R2:W3:Y:S02]  /*165e0*/  SHFL.IDX PT, R13, R4, 0x3, 0x181f ;  /* 0x00781f00040d7f89 */ /* 0x0004e400000e0000 */
.L_x_4015:
[----:B------:R-:W-:-:S04]  /*165f0*/  IADD3 R201, R201, 0x60, RZ ;  /* 0x00000060c9c97810 */ /* 0x000fc80007ffe0ff */
[----:B------:R-:W-:-:S13]  /*16600*/  ISETP.GE.AND P0, PT, R201, R8, PT ;  /* 0x00000008c900720c */ /* 0x000fda0003f06270 */
[----:B------:R-:W-:Y:S05]  /*16610*/  @P0 BRA `(.L_x_3949) ;  /* 0x000000c000000947 */ /* 0x000fea0003800000 */
[----:B------:R-:W-:Y:S02]  /*16620*/  ISETP.GE.AND P2, PT, R20, c[0x0][0x3c8], PT ;  /* 0x0000f20014007a0c */ /* 0x000fe40003f46270 */
[----:B------:R-:W-:Y:S02]  /*16630*/  ISETP.GE.AND P1, PT, R209, c[0x0][0x3c8], PT ;  /* 0x0000f200d1007a0c */ /* 0x000fe40003f26270 */
[----:B------:R-:W-:-:S09]  /*16640*/  ISETP.GE.AND P0, PT, R208, c[0x0][0x3c8], PT ;  /* 0x0000f200d0007a0c */ /* 0x000fd20003f06270 */
[-C--:B---3--:R-:W-:Y:S02]  /*16650*/  @!P2 LEA R12, P5, R20, R13.reuse, 0x1 ;  /* 0x0000000d140ca211 */ /* 0x088fe400078a08ff */
[CC--:B------:R-:W-:Y:S02]  /*16660*/  @!P1 LEA R8, P4, R209.reuse, R13.reuse, 0x1 ;  /* 0x0000000dd1089211 */ /* 0x0c0fe400078808ff */
[----:B--2---:R-:W-:Y:S02]  /*16670*/  @!P0 LEA R4, P3, R208, R13, 0x1 ;  /* 0x0000000dd0048211 */ /* 0x004fe400078608ff */
[-C--:B-1----:R-:W-:Y:S02]  /*16680*/  @!P2 LEA.HI.X R13, R20, R5.reuse, R9, 0x1, P5 ;  /* 0x00000005140da211 */ /* 0x082fe400028f0c09 */
[-C--:B------:R-:W-:Y:S02]  /*16690*/  @!P1 LEA.HI.X R9, R209, R5.reuse, R6, 0x1, P4 ;  /* 0x00000005d1099211 */ /* 0x080fe400020f0c06 */
[----:B------:R-:W-:Y:S01]  /*166a0*/  @!P0 LEA.HI.X R5, R208, R5, R3, 0x1, P3 ;  /* 0x00000005d0058211 */ /* 0x000fe200018f0c03 */
[----:B------:R1:W-:Y:S04]  /*166b0*/  @!P2 ST.E.128 [R12.64], RZ ;  /* 0x000000ff0c00a985 */ /* 0x0003e8000c101d08 */
[----:B------:R1:W-:Y:S04]  /*166c0*/  @!P1 ST.E.128 [R8.64], RZ ;  /* 0x000000ff08009985 */ /* 0x0003e8000c101d08 */
[----:B------:R1:W-:Y:S02]  /*166d0*/  @!P0 ST.E.128 [R4.64], RZ ;  /* 0x000000ff04008985 */ /* 0x0003e4000c101d08 */
.L_x_3949:
[----:B------:R-:W-:Y:S05]  /*166e0*/  BSYNC B1 ;  /* 0x0000000000017941 */ /* 0x000fea0003800000 */
.L_x_3933:
[----:B------:R-:W-:-:S13]  /*166f0*/  ISETP.NE.AND P0, PT, R207, RZ, PT ;  /* 0x000000ffcf00720c */ /* 0x000fda0003f05270 */
[----:B------:R-:W-:Y:S01]  /*16700*/  @P0 WARPSYNC 0xffffffff ;  /* 0xffffffff00000948 */ /* 0x000fe20003800000 */
[----:B------:R-:W-:Y:S06]  /*16710*/  @P0 BAR.SYNC.DEFER_BLOCKING 0x5, 0x100 ;  /* 0x0144000000000b1d */ /* 0x000fec0000010000 */
[----:B------:R-:W4:Y:S04]  /*16720*/  @P0 LDS.128 R200, [0x24100] ;  /* 0x02410000ffc80984 */ /* 0x000f280000000c00 */
[----:B------:R-:W-:Y:S06]  /*16730*/  @P0 BAR.ARV 0x4, 0x100 ;  /* 0x0104000000000b1d */ /* 0x000fec0000002000 */
[----:B------:R-:W-:Y:S05]  /*16740*/  @P0 BRA `(.L_x_3970) ;  /* 0x00000a6000000947 */ /* 0x000fea0003800000 */
[----:B-1234-:R-:W-:Y:S01]  /*16750*/  LOP3.LUT R4, R146, 0x1f, RZ, 0xc0, !PT ;  /* 0x0000001f92047812 */ /* 0x01efe200078ec0ff */
[----:B------:R-:W-:-:S03]  /*16760*/  IMAD.MOV.U32 R5, RZ, RZ, RZ ;  /* 0x000000ffff057224 */ /* 0x000fc600078e00ff */
[----:B------:R-:W-:Y:S01]  /*16770*/  ISETP.NE.AND P6, PT, R4, 0x1f, PT ;  /* 0x0000001f0400780c */ /* 0x000fe20003fc5270 */
[----:B------:R-:W-:Y:S10]  /*16780*/  BRA.DIV ~URZ, `(.L_x_3971) ;  /* 0x00001a327f007947 */ /* 0x000ff4000b800000 */
[----:B------:R1:W2:Y:S02]  /*16790*/  SHFL.IDX PT, R3, R2, RZ, 0x1f ;  /* 0x00001fff02037589 */ /* 0x0002a400000e0000 */
.L_x_4016:
[----:B------:R-:W-:Y:S05]  /*167a0*/  BRA.DIV ~URZ, `(.L_x_3972) ;  /* 0x00001a827f007947 */ /* 0x000fea000b800000 */
[----:B-1----:R-:W1:Y:S02]  /*167b0*/  SHFL.IDX PT, R2, R2, 0x1, 0x1f ;  /* 0x00201f0002027f89 */ /* 0x002e6400000e0000 */
.L_x_4017:
        /* <DEDUP_REMOVED lines=18> */
.L_x_4018:
        /* <DEDUP_REMOVED lines=16> */
.L_x_4019:
[----:B----4-:R-:W-:Y:S01]  /*169e0*/  IMAD R7, R13, c[0x0][0x538], RZ ;  /* 0x00014e000d077a24 */ /* 0x010fe200078e02ff */
[----:B------:R-:W-:Y:S04]  /*169f0*/  BSSY B1, `(.L_x_3975) ;  /* 0x0000076000017945 */ /* 0x000fe80003800000 */
[----:B-1----:R-:W-:-:S04]  /*16a00*/  IADD3 R200, R7, R2, RZ ;  /* 0x0000000207c87210 */ /* 0x002fc80007ffe0ff */
[----:B--2---:R-:W-:-:S13]  /*16a10*/  ISETP.GT.AND P0, PT, R200, R3, PT ;  /* 0x00000003c800720c */ /* 0x004fda0003f04270 */
[----:B------:R-:W-:Y:S05]  /*16a20*/  @P0 BRA `(.L_x_3976) ;  /* 0x0000024000000947 */ /* 0x000fea0003800000 */
.L_x_3980:
        /* <DEDUP_REMOVED lines=16> */
.L_x_4020:
        /* <DEDUP_REMOVED lines=16> */
.L_x_4021:
[----:B--2---:R-:W-:-:S05]  /*16c30*/  IMAD R7, R13, c[0x0][0x538], RZ ;  /* 0x00014e000d077a24 */ /* 0x004fca00078e02ff */
[----:B------:R-:W-:-:S04]  /*16c40*/  IADD3 R200, R7, R200, RZ ;  /* 0x000000c807c87210 */ /* 0x000fc80007ffe0ff */
[----:B------:R-:W-:-:S13]  /*16c50*/  ISETP.GT.AND P0, PT, R200, R3, PT ;  /* 0x00000003c800720c */ /* 0x000fda0003f04270 */
[----:B-1----:R-:W-:Y:S05]  /*16c60*/  @!P0 BRA `(.L_x_3980) ;  /* 0xfffffdc000008947 */ /* 0x002fea000383ffff */
.L_x_3976:
[----:B------:R-:W-:-:S05]  /*16c70*/  IADD3 R200, -R7, R200, RZ ;  /* 0x000000c807c87210 */ /* 0x000fca0007ffe1ff */
[----:B------:R-:W-:-:S05]  /*16c80*/  IMAD R0, R9, c[0x0][0x538], R200 ;  /* 0x00014e0009007a24 */ /* 0x000fca00078e02c8 */
[----:B------:R-:W-:Y:S01]  /*16c90*/  ISETP.GT.AND P0, PT, R0, R3, PT ;  /* 0x000000030000720c */ /* 0x000fe20003f04270 */
[----:B------:R-:W-:-:S12]  /*16ca0*/  BRA.DIV ~URZ, `(.L_x_3981) ;  /* 0x000019d27f007947 */ /* 0x000fd8000b800000 */
[----:B------:R-:W-:-:S04]  /*16cb0*/  VOTE.ANY R7, PT, !P0 ;  /* 0x0000000000077806 */ /* 0x000fc800040e0100 */
.L_x_4022:
[----:B------:R1:W2:Y:S01]  /*16cc0*/  POPC R2, R7 ;  /* 0x0000000700027309 */ /* 0x0002a20000000000 */
[----:B------:R-:W-:Y:S05]  /*16cd0*/  BRA.DIV ~URZ, `(.L_x_3982) ;  /* 0x000019e27f007947 */ /* 0x000fea000b800000 */
[----:B--2---:R2:W4:Y:S04]  /*16ce0*/  SHFL.IDX PT, R6, R6, R2, 0x1f ;  /* 0x00001f0206067589 */ /* 0x00452800000e0000 */
[----:B------:R2:W1:Y:S02]  /*16cf0*/  SHFL.IDX PT, R5, R5, R2, 0x1f ;  /* 0x00001f0205057589 */ /* 0x00046400000e0000 */
.L_x_4023:
[----:B------:R-:W-:Y:S01]  /*16d00*/  ISETP.NE.AND P0, PT, R7, RZ, PT ;  /* 0x000000ff0700720c */ /* 0x000fe20003f05270 */
[----:B------:R-:W-:-:S12]  /*16d10*/  BSSY B0, `(.L_x_3983) ;  /* 0x0000005000007945 */ /* 0x000fd80003800000 */
[----:B------:R-:W-:Y:S05]  /*16d20*/  @!P0 BRA `(.L_x_3984) ;  /* 0x0000003000008947 */ /* 0x000fea0003800000 */
[----:B------:R-:W-:Y:S01]  /*16d30*/  IADD3 R12, R2, -0x1, RZ ;  /* 0xffffffff020c7810 */ /* 0x000fe20007ffe0ff */
[----:B------:R-:W-:Y:S05]  /*16d40*/  BRA.DIV ~URZ, `(.L_x_3985) ;  /* 0x00001a427f007947 */ /* 0x000fea000b800000 */
[----:B------:R2:W3:Y:S02]  /*16d50*/  SHFL.IDX PT, R19, R9, R12, 0x1f ;  /* 0x00001f0c09137589 */ /* 0x0004e400000e0000 */
.L_x_3984:
[----:B------:R-:W-:Y:S05]  /*16d60*/  BSYNC B0 ;  /* 0x0000000000007941 */ /* 0x000fea0003800000 */
.L_x_3983:
        /* <DEDUP_REMOVED lines=46> */
[-C--:B------:R-:W-:Y:S02]  /*17050*/  @!P0 IADD3 R3, R3, -R12.reuse, RZ ;  /* 0x8000000c03038210 */ /* 0x080fe40007ffe0ff */
[----:B------:R-:W-:Y:S02]  /*17060*/  @!P0 IADD3 R7, R7, 0x1, RZ ;  /* 0x0000000107078810 */ /* 0x000fe40007ffe0ff */
[----:B------:R-:W-:Y:S02]  /*17070*/  ISETP.GE.U32.AND P2, PT, R3, R12, PT ;  /* 0x0000000c0300720c */ /* 0x000fe40003f46070 */
[----:B------:R-:W-:-:S11]  /*17080*/  ISETP.NE.AND P0, PT, R5, RZ, PT ;  /* 0x000000ff0500720c */ /* 0x000fd60003f05270 */
        /* <DEDUP_REMOVED lines=8> */
.L_x_3977:
[----:B------:R-:W-:Y:S01]  /*17110*/  IMAD.MOV.U32 R200, RZ, RZ, R3 ;  /* 0x000000ffffc87224 */ /* 0x000fe200078e0003 */
[----:B------:R-:W-:Y:S01]  /*17120*/  MOV R202, RZ ;  /* 0x000000ff00ca7202 */ /* 0x000fe20000000f00 */
[----:B------:R-:W-:Y:S01]  /*17130*/  IMAD.MOV.U32 R201, RZ, RZ, RZ ;  /* 0x000000ffffc97224 */ /* 0x000fe200078e00ff */
[----:B------:R-:W-:Y:S02]  /*17140*/  MOV R203, c[0x0][0x53c] ;  /* 0x00014f0000cb7a02 */ /* 0x000fe40000000f00 */
.L_x_3986:
[----:B------:R-:W-:Y:S05]  /*17150*/  BSYNC B1 ;  /* 0x0000000000017941 */ /* 0x000fea0003800000 */
.L_x_3975:
[----:B------:R-:W-:Y:S01]  /*17160*/  WARPSYNC 0xffffffff ;  /* 0xffffffff00007948 */ /* 0x000fe20003800000 */
[----:B------:R-:W-:Y:S01]  /*17170*/  BAR.SYNC.DEFER_BLOCKING 0x4, 0x100 ;  /* 0x0104000000007b1d */ /* 0x000fe20000010000 */
[----:B------:R-:W-:-:S13]  /*17180*/  ISETP.NE.AND P0, PT, R4, RZ, PT ;  /* 0x000000ff0400720c */ /* 0x000fda0003f05270 */
[----:B------:R1:W-:Y:S04]  /*17190*/  @!P0 STS.128 [0x24100], R200 ;  /* 0x024100c8ff008388 */ /* 0x0003e80000000c00 */
[----:B------:R-:W-:Y:S06]  /*171a0*/  BAR.ARV 0x5, 0x100 ;  /* 0x0144000000007b1d */ /* 0x000fec0000002000 */
.L_x_3970:
[----:B----4-:R-:W-:-:S13]  /*171b0*/  ISETP.GE.AND P0, PT, R203, c[0x0][0x53c], PT ;  /* 0x00014f00cb007a0c */ /* 0x010fda0003f06270 */
[----:B-123--:R-:W-:Y:S01]  /*171c0*/  @P0 CALL.REL.NOINC `(.L_x_3987) ;  /* 0x0000001000000944 */ /* 0x00efe20003c00000 */
[----:B------:R-:W-:Y:S05]  /*171d0*/  BRA `(.L_x_3988) ;  /* 0xfffe9e3000007947 */ /* 0x000fea000383ffff */
.L_x_3987:
[----:B------:R-:W-:Y:S05]  /*171e0*/  EXIT ;  /* 0x000000000000794d */ /* 0x000fea0003800000 */
.L_x_3826:
[----:B------:R-:W-:Y:S02]  /*171f0*/  MOV R7, 0x1 ;  /* 0x0000000100077802 */ /* 0x000fe40000000f00 */
[----:B------:R-:W-:Y:S02]  /*17200*/  MOV R0, 0x17220 ;  /* 0x0001722000007802 */ /* 0x000fe40000000f00 */
[----:B-1----:R-:W-:Y:S05]  /*17210*/  CALL.REL.NOINC `($__internal_84_$__cuda_sm70_shflsync_up_p) ;  /* 0x0000167000007944 */ /* 0x002fea0003c00000 */
[----:B-12---:R-:W-:Y:S05]  /*17220*/  BRA `(.L_x_3989) ;  /* 0xfffe923000007947 */ /* 0x006fea000383ffff */
.L_x_3827:
[----:B------:R-:W-:Y:S02]  /*17230*/  MOV R7, 0x2 ;  /* 0x0000000200077802 */ /* 0x000fe40000000f00 */
[----:B------:R-:W-:Y:S02]  /*17240*/  MOV R0, 0x17260 ;  /* 0x0001726000007802 */ /* 0x000fe40000000f00 */
[----:B-1----:R-:W-:Y:S05]  /*17250*/  CALL.REL.NOINC `($__internal_84_$__cuda_sm70_shflsync_up_p) ;  /* 0x0000163000007944 */ /* 0x002fea0003c00000 */
[----:B--2---:R-:W-:Y:S01]  /*17260*/  SEL R0, R7, RZ, P4 ;  /* 0x000000ff07007207 */ /* 0x004fe20002000000 */
[----:B------:R-:W-:-:S04]  /*17270*/  IMAD.MOV.U32 R7, RZ, RZ, 0x4 ;  /* 0x00000004ff077424 */ /* 0x000fc800078e00ff */
[----:B-1----:R-:W-:Y:S01]  /*17280*/  IMAD.IADD R9, R9, 0x1, R0 ;  /* 0x0000000109097824 */ /* 0x002fe200078e0200 */
[----:B------:R-:W-:Y:S02]  /*17290*/  MOV R0, 0x172b0 ;  /* 0x000172b000007802 */ /* 0x000fe40000000f00 */
[----:B------:R-:W-:Y:S05]  /*172a0*/  CALL.REL.NOINC `($__internal_84_$__cuda_sm70_shflsync_up_p) ;  /* 0x000015e000007944 */ /* 0x000fea0003c00000 */
        /* <DEDUP_REMOVED lines=11> */
[----:B------:R-:W-:Y:S01]  /*17360*/  IMAD.MOV.U32 R12, RZ, RZ, 0x1f ;  /* 0x0000001fff0c7424 */ /* 0x000fe200078e00ff */
[----:B------:R-:W-:-:S03]  /*17370*/  MOV R13, 0x1f ;  /* 0x0000001f000d7802 */ /* 0x000fc60000000f00 */
[----:B-1----:R-:W-:Y:S01]  /*17380*/  IMAD.IADD R9, R9, 0x1, R0 ;  /* 0x0000000109097824 */ /* 0x002fe200078e0200 */
[----:B------:R-:W-:-:S03]  /*17390*/  MOV R0, 0x173c0 ;  /* 0x000173c000007802 */ /* 0x000fc60000000f00 */
[----:B------:R-:W-:Y:S02]  /*173a0*/  IMAD.MOV.U32 R15, RZ, RZ, R9 ;  /* 0x000000ffff0f7224 */ /* 0x000fe400078e0009 */
[----:B------:R-:W-:Y:S05]  /*173b0*/  CALL.REL.NOINC `($__internal_83_$__cuda_sm70_shflsync_idx_p) ;  /* 0x0000148000007944 */ /* 0x000fea0003c00000 */
[----:B-12---:R-:W-:Y:S05]  /*173c0*/  BRA `(.L_x_3990) ;  /* 0xfffe919000007947 */ /* 0x006fea000383ffff */
.L_x_3829:
[----:B------:R-:W-:Y:S02]  /*173d0*/  SEL R2, RZ, 0x1, P0 ;  /* 0x00000001ff027807 */ /* 0x000fe40000000000 */
[----:B------:R-:W-:Y:S02]  /*173e0*/  MOV R0, 0x17400 ;  /* 0x0001740000007802 */ /* 0x000fe40000000f00 */
[----:B------:R-:W-:Y:S05]  /*173f0*/  CALL.REL.NOINC `($__internal_85_$__cuda_sm70_votesync_ballot) ;  /* 0x000014e000007944 */ /* 0x000fea0003c00000 */
[----:B------:R-:W-:Y:S05]  /*17400*/  BRA `(.L_x_3991) ;  /* 0xfffe91e000007947 */ /* 0x000fea000383ffff */
.L_x_3830:
[----:B------:R-:W-:Y:S01]  /*17410*/  IMAD.MOV.U32 R15, RZ, RZ, R6 ;  /* 0x000000ffff0f7224 */ /* 0x000fe200078e0006 */
[----:B--2---:R-:W-:Y:S01]  /*17420*/  MOV R12, R203 ;  /* 0x000000cb000c7202 */ /* 0x004fe20000000f00 */
[----:B------:R-:W-:Y:S01]  /*17430*/  IMAD.MOV.U32 R13, RZ, RZ, 0x1f ;  /* 0x0000001fff0d7424 */ /* 0x000fe200078e00ff */
[----:B------:R-:W-:Y:S02]  /*17440*/  MOV R0, 0x17460 ;  /* 0x0001746000007802 */ /* 0x000fe40000000f00 */
[----:B-1----:R-:W-:Y:S05]  /*17450*/  CALL.REL.NOINC `($__internal_83_$__cuda_sm70_shflsync_idx_p) ;  /* 0x000013e000007944 */ /* 0x002fea0003c00000 */
[----:B--2---:R-:W-:Y:S01]  /*17460*/  IMAD.MOV.U32 R6, RZ, RZ, R13 ;  /* 0x000000ffff067224 */ /* 0x004fe200078e000d */
[----:B-1----:R-:W-:Y:S01]  /*17470*/  MOV R15, R5 ;  /* 0x00000005000f7202 */ /* 0x002fe20000000f00 */
[----:B------:R-:W-:Y:S01]  /*17480*/  IMAD.MOV.U32 R11, RZ, RZ, RZ ;  /* 0x000000ffff0b7224 */ /* 0x000fe200078e00ff */
[----:B------:R-:W-:Y:S01]  /*17490*/  MOV R12, R203 ;  /* 0x000000cb000c7202 */ /* 0x000fe20000000f00 */
[----:B------:R-:W-:Y:S01]  /*174a0*/  IMAD.MOV.U32 R13, RZ, RZ, 0x1f ;  /* 0x0000001fff0d7424 */ /* 0x000fe200078e00ff */
[----:B------:R-:W-:-:S02]  /*174b0*/  MOV R0, 0x174d0 ;  /* 0x000174d000007802 */ /* 0x000fc40000000f00 */
[----:B------:R-:W-:Y:S05]  /*174c0*/  CALL.REL.NOINC `($__internal_83_$__cuda_sm70_shflsync_idx_p) ;  /* 0x0000137000007944 */ /* 0x000fea0003c00000 */
[----:B--2---:R-:W-:Y:S01]  /*174d0*/  MOV R5, R13 ;  /* 0x0000000d00057202 */ /* 0x004fe20000000f00 */
[----:B-1----:R-:W-:Y:S05]  /*174e0*/  BRA `(.L_x_3992) ;  /* 0xfffe915000007947 */ /* 0x002fea000383ffff */
.L_x_3833:
[----:B------:R-:W-:Y:S01]  /*174f0*/  IMAD.MOV.U32 R15, RZ, RZ, R9 ;  /* 0x000000ffff0f7224 */ /* 0x000fe200078e0009 */
[----:B------:R-:W-:-:S02]  /*17500*/  MOV R13, 0x1f ;  /* 0x0000001f000d7802 */ /* 0x000fc40000000f00 */
[----:B------:R-:W-:Y:S02]  /*17510*/  MOV R0, 0x17530 ;  /* 0x0001753000007802 */ /* 0x000fe40000000f00 */
[----:B-1234-:R-:W-:Y:S05]  /*17520*/  CALL.REL.NOINC `($__internal_83_$__cuda_sm70_shflsync_idx_p) ;  /* 0x0000131000007944 */ /* 0x01efea0003c00000 */
[----:B--2---:R-:W-:Y:S01]  /*17530*/  MOV R11, R13 ;  /* 0x0000000d000b7202 */ /* 0x004fe20000000f00 */
[----:B-1----:R-:W-:Y:S05]  /*17540*/  BRA `(.L_x_3832) ;  /* 0xfffe915000007947 */ /* 0x002fea000383ffff */
.L_x_3869:
[----:B------:R-:W-:Y:S01]  /*17550*/  IMAD.MOV.U32 R15, RZ, RZ, R6 ;  /* 0x000000ffff0f7224 */ /* 0x000fe200078e0006 */
[----:B------:R-:W-:Y:S01]  /*17560*/  MOV R12, RZ ;  /* 0x000000ff000c7202 */ /* 0x000fe20000000f00 */
[----:B------:R-:W-:Y:S01]  /*17570*/  IMAD.MOV.U32 R13, RZ, RZ, 0x181f ;  /* 0x0000181fff0d7424 */ /* 0x000fe200078e00ff */
[----:B------:R-:W-:Y:S02]  /*17580*/  MOV R0, 0x175a0 ;  /* 0x000175a000007802 */ /* 0x000fe40000000f00 */
[----:B-----5:R-:W-:Y:S05]  /*17590*/  CALL.REL.NOINC `($__internal_83_$__cuda_sm70_shflsync_idx_p) ;  /* 0x000012a000007944 */ /* 0x020fea0003c00000 */
[----:B--2---:R-:W-:Y:S01]  /*175a0*/  MOV R9, R13 ;  /* 0x0000000d00097202 */ /* 0x004fe20000000f00 */
[----:B-1----:R-:W-:Y:S05]  /*175b0*/  BRA `(.L_x_3993) ;  /* 0xffff016000007947 */ /* 0x002fea000383ffff */
.L_x_3870:
[----:B------:R-:W-:Y:S01]  /*175c0*/  IMAD.MOV.U32 R15, RZ, RZ, R7 ;  /* 0x000000ffff0f7224 */ /* 0x000fe200078e0007 */
[----:B------:R-:W-:Y:S01]  /*175d0*/  MOV R12, RZ ;  /* 0x000000ff000c7202 */ /* 0x000fe20000000f00 */
[----:B------:R-:W-:Y:S01]  /*175e0*/  IMAD.MOV.U32 R13, RZ, RZ, 0x181f ;  /* 0x0000181fff0d7424 */ /* 0x000fe200078e00ff */
[----:B------:R-:W-:Y:S02]  /*175f0*/  MOV R0, 0x17610 ;  /* 0x0001761000007802 */ /* 0x000fe40000000f00 */
[----:B-12--5:R-:W-:Y:S05]  /*17600*/  CALL.REL.NOINC `($__internal_83_$__cuda_sm70_shflsync_idx_p) ;  /* 0x0000123000007944 */ /* 0x026fea0003c00000 */
[----:B-12---:R-:W-:Y:S05]  /*17610*/  BRA `(.L_x_3994) ;  /* 0xffff012000007947 */ /* 0x006fea000383ffff */
.L_x_3873:
[----:B--2---:R-:W-:Y:S01]  /*17620*/  IMAD.MOV.U32 R15, RZ, RZ, R6 ;  /* 0x000000ffff0f7224 */ /* 0x004fe200078e0006 */
[----:B------:R-:W-:Y:S01]  /*17630*/  MOV R12, 0x1 ;  /* 0x00000001000c7802 */ /* 0x000fe20000000f00 */
[----:B----4-:R-:W-:Y:S01]  /*17640*/  IMAD.MOV.U32 R13, RZ, RZ, 0x181f ;  /* 0x0000181fff0d7424 */ /* 0x010fe200078e00ff */
[----:B------:R-:W-:-:S02]  /*17650*/  MOV R0, 0x17670 ;  /* 0x0001767000007802 */ /* 0x000fc40000000f00 */
[----:B-1-3-5:R-:W-:Y:S05]  /*17660*/  CALL.REL.NOINC `($__internal_83_$__cuda_sm70_shflsync_idx_p) ;  /* 0x000011d000007944 */ /* 0x02afea0003c00000 */
[----:B--2---:R-:W-:Y:S01]  /*17670*/  IMAD.MOV.U32 R9, RZ, RZ, R13 ;  /* 0x000000ffff097224 */ /* 0x004fe200078e000d */
[----:B-1----:R-:W-:Y:S01]  /*17680*/  MOV R12, 0x1 ;  /* 0x00000001000c7802 */ /* 0x002fe20000000f00 */
[----:B------:R-:W-:Y:S01]  /*17690*/  IMAD.MOV.U32 R15, RZ, RZ, R7 ;  /* 0x000000ffff0f7224 */ /* 0x000fe200078e0007 */
[----:B------:R-:W-:-:S02]  /*176a0*/  MOV R13, 0x181f ;  /* 0x0000181f000d7802 */ /* 0x000fc40000000f00 */
[----:B------:R-:W-:Y:S02]  /*176b0*/  MOV R0, 0x176d0 ;  /* 0x000176d000007802 */ /* 0x000fe40000000f00 */
[----:B------:R-:W-:Y:S05]  /*176c0*/  CALL.REL.NOINC `($__internal_83_$__cuda_sm70_shflsync_idx_p) ;  /* 0x0000117000007944 */ /* 0x000fea0003c00000 */
[----:B-12---:R-:W-:Y:S01]  /*176d0*/  MOV R15, R13 ;  /* 0x0000000d000f7202 */ /* 0x006fe20000000f00 */
[----:B------:R-:W-:Y:S05]  /*176e0*/  BRA `(.L_x_3995) ;  /* 0xffff01b000007947 */ /* 0x000fea000383ffff */
.L_x_3876:
[----:B-1-3--:R-:W-:Y:S01]  /*176f0*/  IMAD.MOV.U32 R15, RZ, RZ, R6 ;  /* 0x000000ffff0f7224 */ /* 0x00afe200078e0006 */
[----:B------:R-:W-:Y:S01]  /*17700*/  MOV R12, 0x2 ;  /* 0x00000002000c7802 */ /* 0x000fe20000000f00 */
[----:B------:R-:W-:Y:S01]  /*17710*/  IMAD.MOV.U32 R13, RZ, RZ, 0x181f ;  /* 0x0000181fff0d7424 */ /* 0x000fe200078e00ff */
[----:B------:R-:W-:Y:S02]  /*17720*/  MOV R0, 0x17740 ;  /* 0x0001774000007802 */ /* 0x000fe40000000f00 */
[----:B--2--5:R-:W-:Y:S05]  /*17730*/  CALL.REL.NOINC `($__internal_83_$__cuda_sm70_shflsync_idx_p) ;  /* 0x0000110000007944 */ /* 0x024fea0003c00000 */
[----:B--2---:R-:W-:Y:S01]  /*17740*/  MOV R9, R13 ;  /* 0x0000000d00097202 */ /* 0x004fe20000000f00 */
[----:B-1----:R-:W-:Y:S05]  /*17750*/  BRA `(.L_x_3996) ;  /* 0xffff027000007947 */ /* 0x002fea000383ffff */
.L_x_3877:
[----:B---3--:R-:W-:Y:S01]  /*17760*/  IMAD.MOV.U32 R15, RZ, RZ, R7 ;  /* 0x000000ffff0f7224 */ /* 0x008fe200078e0007 */
[----:B------:R-:W-:Y:S01]  /*17770*/  MOV R12, 0x2 ;  /* 0x00000002000c7802 */ /* 0x000fe20000000f00 */
[----:B------:R-:W-:Y:S01]  /*17780*/  IMAD.MOV.U32 R13, RZ, RZ, 0x181f ;  /* 0x0000181fff0d7424 */ /* 0x000fe200078e00ff */
[----:B------:R-:W-:Y:S02]  /*17790*/  MOV R0, 0x177b0 ;  /* 0x000177b000007802 */ /* 0x000fe40000000f00 */
[----:B-12-45:R-:W-:Y:S05]  /*177a0*/  CALL.REL.NOINC `($__internal_83_$__cuda_sm70_shflsync_idx_p) ;  /* 0x0000109000007944 */ /* 0x036fea0003c00000 */
[----:B-12---:R-:W-:Y:S01]  /*177b0*/  MOV R15, R13 ;  /* 0x0000000d000f7202 */ /* 0x006fe20000000f00 */
[----:B------:R-:W-:Y:S05]  /*177c0*/  BRA `(.L_x_3997) ;  /* 0xffff022000007947 */ /* 0x000fea000383ffff */
.L_x_3880:
[----:B-1----:R-:W-:Y:S01]  /*177d0*/  IMAD.MOV.U32 R15, RZ, RZ, R6 ;  /* 0x000000ffff0f7224 */ /* 0x002fe200078e0006 */
[----:B------:R-:W-:Y:S01]  /*177e0*/  MOV R12, 0x3 ;  /* 0x00000003000c7802 */ /* 0x000fe20000000f00 */
[----:B------:R-:W-:Y:S01]  /*177f0*/  IMAD.MOV.U32 R13, RZ, RZ, 0x181f ;  /* 0x0000181fff0d7424 */ /* 0x000fe200078e00ff */
[----:B------:R-:W-:-:S02]  /*17800*/  MOV R0, 0x17820 ;  /* 0x0001782000007802 */ /* 0x000fc40000000f00 */
[----:B--2345:R-:W-:Y:S05]  /*17810*/  CALL.REL.NOINC `($__internal_83_$__cuda_sm70_shflsync_idx_p) ;  /* 0x0000102000007944 */ /* 0x03cfea0003c00000 */
[----:B--2---:R-:W-:Y:S01]  /*17820*/  IMAD.MOV.U32 R9, RZ, RZ, R13 ;  /* 0x000000ffff097224 */ /* 0x004fe200078e000d */
[----:B-1----:R-:W-:Y:S01]  /*17830*/  MOV R12, 0x3 ;  /* 0x00000003000c7802 */ /* 0x002fe20000000f00 */
[----:B------:R-:W-:Y:S01]  /*17840*/  IMAD.MOV.U32 R15, RZ, RZ, R7 ;  /* 0x000000ffff0f7224 */ /* 0x000fe200078e0007 */
[----:B------:R-:W-:-:S02]  /*17850*/  MOV R13, 0x181f ;  /* 0x0000181f000d7802 */ /* 0x000fc40000000f00 */
[----:B------:R-:W-:Y:S02]  /*17860*/  MOV R0, 0x17880 ;  /* 0x0001788000007802 */ /* 0x000fe40000000f00 */
[----:B------:R-:W-:Y:S05]  /*17870*/  CALL.REL.NOINC `($__internal_83_$__cuda_sm70_shflsync_idx_p) ;  /* 0x00000fc000007944 */ /* 0x000fea0003c00000 */
[----:B-12---:R-:W-:Y:S05]  /*17880*/  BRA `(.L_x_3998) ;  /* 0xffff02a000007947 */ /* 0x006fea000383ffff */
.L_x_3929:
[----:B------:R-:W-:Y:S02]  /*17890*/  MOV R6, 0x2 ;  /* 0x0000000200067802 */ /* 0x000fe40000000f00 */
[----:B------:R-:W-:Y:S02]  /*178a0*/  MOV R2, 0x178c0 ;  /* 0x000178c000027802 */ /* 0x000fe40000000f00 */
[----:B------:R-:W-:Y:S05]  /*178b0*/  CALL.REL.NOINC `($__internal_82_$__cuda_sm70_shflsync_bfly_p) ;  /* 0x00000f3000007944 */ /* 0x000fea0003c00000 */
[----:B-12---:R-:W-:Y:S05]  /*178c0*/  BRA `(.L_x_3999) ;  /* 0xffffb11000007947 */ /* 0x006fea000383ffff */
.L_x_3930:
[----:B------:R-:W-:Y:S02]  /*178d0*/  MOV R6, 0x1 ;  /* 0x0000000100067802 */ /* 0x000fe40000000f00 */
[----:B------:R-:W-:Y:S02]  /*178e0*/  MOV R2, 0x17900 ;  /* 0x0001790000027802 */ /* 0x000fe40000000f00 */
[----:B------:R-:W-:Y:S05]  /*178f0*/  CALL.REL.NOINC `($__internal_82_$__cuda_sm70_shflsync_bfly_p) ;  /* 0x00000ef000007944 */ /* 0x000fea0003c00000 */
[----:B--2---:R-:W-:Y:S01]  /*17900*/  FADD.FTZ R4, R231, R6 ;  /* 0x00000006e7047221 */ /* 0x004fe20000010000 */
[----:B-1----:R-:W-:Y:S02]  /*17910*/  MOV R231, R225 ;  /* 0x000000e100e77202 */ /* 0x002fe40000000f00 */
[----:B------:R-:W-:Y:S02]  /*17920*/  MOV R6, 0x2 ;  /* 0x0000000200067802 */ /* 0x000fe40000000f00 */
[----:B------:R-:W-:Y:S02]  /*17930*/  MOV R2, 0x17950 ;  /* 0x0001795000027802 */ /* 0x000fe40000000f00 */
[----:B------:R-:W-:Y:S05]  /*17940*/  CALL.REL.NOINC `($__internal_82_$__cuda_sm70_shflsync_bfly_p) ;  /* 0x00000ea000007944 */ /* 0x000fea0003c00000 */
[----:B--2---:R-:W-:Y:S01]  /*17950*/  FADD.FTZ R12, R225, R6 ;  /* 0x00000006e10c7221 */ /* 0x004fe20000010000 */
[----:B------:R-:W-:-:S02]  /*17960*/  MOV R6, 0x1 ;  /* 0x0000000100067802 */ /* 0x000fc40000000f00 */
[----:B------:R-:W-:Y:S02]  /*17970*/  MOV R2, 0x179a0 ;  /* 0x000179a000027802 */ /* 0x000fe40000000f00 */
[----:B-1----:R-:W-:Y:S02]  /*17980*/  MOV R231, R12 ;  /* 0x0000000c00e77202 */ /* 0x002fe40000000f00 */
[----:B------:R-:W-:Y:S05]  /*17990*/  CALL.REL.NOINC `($__internal_82_$__cuda_sm70_shflsync_bfly_p) ;  /* 0x00000e5000007944 */ /* 0x000fea0003c00000 */
[----:B-12---:R-:W-:Y:S05]  /*179a0*/  BRA `(.L_x_4000) ;  /* 0xffffb0a000007947 */ /* 0x006fea000383ffff */
.L_x_3937:
[----:B---34-:R-:W-:Y:S01]  /*179b0*/  IMAD.MOV.U32 R15, RZ, RZ, R22 ;  /* 0x000000ffff0f7224 */ /* 0x018fe200078e0016 */
[----:B------:R-:W-:Y:S01]  /*179c0*/  MOV R12, RZ ;  /* 0x000000ff000c7202 */ /* 0x000fe20000000f00 */
[----:B------:R-:W-:Y:S01]  /*179d0*/  IMAD.MOV.U32 R13, RZ, RZ, 0x181f ;  /* 0x0000181fff0d7424 */ /* 0x000fe200078e00ff */
[----:B------:R-:W-:Y:S02]  /*179e0*/  MOV R0, 0x17a00 ;  /* 0x00017a0000007802 */ /* 0x000fe40000000f00 */
[----:B-12---:R-:W-:Y:S05]  /*179f0*/  CALL.REL.NOINC `($__internal_83_$__cuda_sm70_shflsync_idx_p) ;  /* 0x00000e4000007944 */ /* 0x006fea0003c00000 */
[----:B--2---:R-:W-:Y:S01]  /*17a00*/  MOV R23, R13 ;  /* 0x0000000d00177202 */ /* 0x004fe20000000f00 */
[----:B-1----:R-:W-:Y:S05]  /*17a10*/  BRA `(.L_x_4001) ;  /* 0xffffc9a000007947 */ /* 0x002fea000383ffff */
.L_x_3938:
[----:B------:R-:W-:Y:S01]  /*17a20*/  IMAD.MOV.U32 R15, RZ, RZ, R3 ;  /* 0x000000ffff0f7224 */ /* 0x000fe200078e0003 */
[----:B------:R-:W-:Y:S01]  /*17a30*/  MOV R12, RZ ;  /* 0x000000ff000c7202 */ /* 0x000fe20000000f00 */
[----:B------:R-:W-:Y:S01]  /*17a40*/  IMAD.MOV.U32 R13, RZ, RZ, 0x181f ;  /* 0x0000181fff0d7424 */ /* 0x000fe200078e00ff */
[----:B------:R-:W-:Y:S02]  /*17a50*/  MOV R0, 0x17a70 ;  /* 0x00017a7000007802 */ /* 0x000fe40000000f00 */
[----:B-1234-:R-:W-:Y:S05]  /*17a60*/  CALL.REL.NOINC `($__internal_83_$__cuda_sm70_shflsync_idx_p) ;  /* 0x00000dd000007944 */ /* 0x01efea0003c00000 */
[----:B-12---:R-:W-:Y:S05]  /*17a70*/  BRA `(.L_x_4002) ;  /* 0xffffc96000007947 */ /* 0x006fea000383ffff */
.L_x_3941:
[----:B---3--:R-:W-:Y:S01]  /*17a80*/  IMAD.MOV.U32 R15, RZ, RZ, R22 ;  /* 0x000000ffff0f7224 */ /* 0x008fe200078e0016 */
[----:B------:R-:W-:Y:S01]  /*17a90*/  MOV R12, 0x1 ;  /* 0x00000001000c7802 */ /* 0x000fe20000000f00 */
[----:B------:R-:W-:Y:S01]  /*17aa0*/  IMAD.MOV.U32 R13, RZ, RZ, 0x181f ;  /* 0x0000181fff0d7424 */ /* 0x000fe200078e00ff */
[----:B------:R-:W-:-:S02]  /*17ab0*/  MOV R0, 0x17ad0 ;  /* 0x00017ad000007802 */ /* 0x000fc40000000f00 */
[----:B-12-4-:R-:W-:Y:S05]  /*17ac0*/  CALL.REL.NOINC `($__internal_83_$__cuda_sm70_shflsync_idx_p) ;  /* 0x00000d7000007944 */ /* 0x016fea0003c00000 */
[----:B--2---:R-:W-:Y:S01]  /*17ad0*/  IMAD.MOV.U32 R23, RZ, RZ, R13 ;  /* 0x000000ffff177224 */ /* 0x004fe200078e000d */
[----:B-1----:R-:W-:Y:S01]  /*17ae0*/  MOV R12, 0x1 ;  /* 0x00000001000c7802 */ /* 0x002fe20000000f00 */
[----:B------:R-:W-:Y:S01]  /*17af0*/  IMAD.MOV.U32 R15, RZ, RZ, R3 ;  /* 0x000000ffff0f7224 */ /* 0x000fe200078e0003 */
[----:B------:R-:W-:-:S02]  /*17b00*/  MOV R13, 0x181f ;  /* 0x0000181f000d7802 */ /* 0x000fc40000000f00 */
[----:B------:R-:W-:Y:S02]  /*17b10*/  MOV R0, 0x17b30 ;  /* 0x00017b3000007802 */ /* 0x000fe40000000f00 */
[----:B------:R-:W-:Y:S05]  /*17b20*/  CALL.REL.NOINC `($__internal_83_$__cuda_sm70_shflsync_idx_p) ;  /* 0x00000d1000007944 */ /* 0x000fea0003c00000 */
[----:B-12---:R-:W-:Y:S05]  /*17b30*/  BRA `(.L_x_4003) ;  /* 0xffffca0000007947 */ /* 0x006fea000383ffff */
.L_x_3944:
[----:B--2---:R-:W-:Y:S01]  /*17b40*/  IMAD.MOV.U32 R15, RZ, RZ, R22 ;  /* 0x000000ffff0f7224 */ /* 0x004fe200078e0016 */
[----:B------:R-:W-:Y:S01]  /*17b50*/  MOV R12, 0x2 ;  /* 0x00000002000c7802 */ /* 0x000fe20000000f00 */
[----:B---3--:R-:W-:Y:S01]  /*17b60*/  IMAD.MOV.U32 R13, RZ, RZ, 0x181f ;  /* 0x0000181fff0d7424 */ /* 0x008fe200078e00ff */
[----:B------:R-:W-:Y:S02]  /*17b70*/  MOV R0, 0x17b90 ;  /* 0x00017b9000007802 */ /* 0x000fe40000000f00 */
[----:B-1--4-:R-:W-:Y:S05]  /*17b80*/  CALL.REL.NOINC `($__internal_83_$__cuda_sm70_shflsync_idx_p) ;  /* 0x00000cb000007944 */ /* 0x012fea0003c00000 */
[----:B--2---:R-:W-:Y:S01]  /*17b90*/  MOV R23, R13 ;  /* 0x0000000d00177202 */ /* 0x004fe20000000f00 */
[----:B-1----:R-:W-:Y:S05]  /*17ba0*/  BRA `(.L_x_4004) ;  /* 0xffffcac000007947 */ /* 0x002fea000383ffff */
.L_x_3945:
[----:B------:R-:W-:Y:S01]  /*17bb0*/  IMAD.MOV.U32 R15, RZ, RZ, R3 ;  /* 0x000000ffff0f7224 */ /* 0x000fe200078e0003 */
[----:B------:R-:W-:Y:S01]  /*17bc0*/  MOV R12, 0x2 ;  /* 0x00000002000c7802 */ /* 0x000fe20000000f00 */
[----:B---3--:R-:W-:Y:S01]  /*17bd0*/  IMAD.MOV.U32 R13, RZ, RZ, 0x181f ;  /* 0x0000181fff0d7424 */ /* 0x008fe200078e00ff */
[----:B------:R-:W-:Y:S02]  /*17be0*/  MOV R0, 0x17c00 ;  /* 0x00017c0000007802 */ /* 0x000fe40000000f00 */
[----:B-12-4-:R-:W-:Y:S05]  /*17bf0*/  CALL.REL.NOINC `($__internal_83_$__cuda_sm70_shflsync_idx_p) ;  /* 0x00000c4000007944 */ /* 0x016fea0003c00000 */
[----:B-12---:R-:W-:Y:S05]  /*17c00*/  BRA `(.L_x_4005) ;  /* 0xffffca8000007947 */ /* 0x006fea000383ffff */
.L_x_3948:
[----:B-1----:R-:W-:Y:S01]  /*17c10*/  IMAD.MOV.U32 R15, RZ, RZ, R22 ;  /* 0x000000ffff0f7224 */ /* 0x002fe200078e0016 */
[----:B------:R-:W-:Y:S01]  /*17c20*/  MOV R12, 0x3 ;  /* 0x00000003000c7802 */ /* 0x000fe20000000f00 */
[----:B--2---:R-:W-:Y:S01]  /*17c30*/  IMAD.MOV.U32 R13, RZ, RZ, 0x181f ;  /* 0x0000181fff0d7424 */ /* 0x004fe200078e00ff */
[----:B------:R-:W-:-:S02]  /*17c40*/  MOV R0, 0x17c60 ;  /* 0x00017c6000007802 */ /* 0x000fc40000000f00 */
[----:B---34-:R-:W-:Y:S05]  /*17c50*/  CALL.REL.NOINC `($__internal_83_$__cuda_sm70_shflsync_idx_p) ;  /* 0x00000be000007944 */ /* 0x018fea0003c00000 */
[----:B--2---:R-:W-:Y:S01]  /*17c60*/  IMAD.MOV.U32 R22, RZ, RZ, R13 ;  /* 0x000000ffff167224 */ /* 0x004fe200078e000d */
[----:B-1----:R-:W-:Y:S01]  /*17c70*/  MOV R12, 0x3 ;  /* 0x00000003000c7802 */ /* 0x002fe20000000f00 */
[----:B------:R-:W-:Y:S01]  /*17c80*/  IMAD.MOV.U32 R15, RZ, RZ, R3 ;  /* 0x000000ffff0f7224 */ /* 0x000fe200078e0003 */
[----:B------:R-:W-:-:S02]  /*17c90*/  MOV R13, 0x181f ;  /* 0x0000181f000d7802 */ /* 0x000fc40000000f00 */
[----:B------:R-:W-:Y:S02]  /*17ca0*/  MOV R0, 0x17cc0 ;  /* 0x00017cc000007802 */ /* 0x000fe40000000f00 */
[----:B------:R-:W-:Y:S05]  /*17cb0*/  CALL.REL.NOINC `($__internal_83_$__cuda_sm70_shflsync_idx_p) ;  /* 0x00000b8000007944 */ /* 0x000fea0003c00000 */
[----:B-12---:R-:W-:Y:S05]  /*17cc0*/  BRA `(.L_x_4006) ;  /* 0xffffcb0000007947 */ /* 0x006fea000383ffff */
.L_x_3950:
[----:B------:R-:W-:Y:S01]  /*17cd0*/  IMAD.MOV.U32 R15, RZ, RZ, R167 ;  /* 0x000000ffff0f7224 */ /* 0x000fe200078e00a7 */
[----:B------:R-:W-:Y:S01]  /*17ce0*/  MOV R12, RZ ;  /* 0x000000ff000c7202 */ /* 0x000fe20000000f00 */
[----:B------:R-:W-:Y:S01]  /*17cf0*/  IMAD.MOV.U32 R13, RZ, RZ, 0x1c1f ;  /* 0x00001c1fff0d7424 */ /* 0x000fe200078e00ff */
[----:B------:R-:W-:Y:S02]  /*17d00*/  MOV R0, 0x17d20 ;  /* 0x00017d2000007802 */ /* 0x000fe40000000f00 */
[----:B------:R-:W-:Y:S05]  /*17d10*/  CALL.REL.NOINC `($__internal_83_$__cuda_sm70_shflsync_idx_p) ;  /* 0x00000b2000007944 */ /* 0x000fea0003c00000 */
[----:B--2---:R-:W-:Y:S01]  /*17d20*/  MOV R169, R13 ;  /* 0x0000000d00a97202 */ /* 0x004fe20000000f00 */
[----:B-1----:R-:W-:Y:S05]  /*17d30*/  BRA `(.L_x_4007) ;  /* 0xffffcda000007947 */ /* 0x002fea000383ffff */
.L_x_3951:
[----:B------:R-:W-:Y:S01]  /*17d40*/  IMAD.MOV.U32 R15, RZ, RZ, R168 ;  /* 0x000000ffff0f7224 */ /* 0x000fe200078e00a8 */
[----:B------:R-:W-:Y:S01]  /*17d50*/  MOV R12, RZ ;  /* 0x000000ff000c7202 */ /* 0x000fe20000000f00 */
[----:B------:R-:W-:Y:S01]  /*17d60*/  IMAD.MOV.U32 R13, RZ, RZ, 0x1c1f ;  /* 0x00001c1fff0d7424 */ /* 0x000fe200078e00ff */
[----:B------:R-:W-:Y:S02]  /*17d70*/  MOV R0, 0x17d90 ;  /* 0x00017d9000007802 */ /* 0x000fe40000000f00 */
[----:B-12---:R-:W-:Y:S05]  /*17d80*/  CALL.REL.NOINC `($__internal_83_$__cuda_sm70_shflsync_idx_p) ;  /* 0x00000ab000007944 */ /* 0x006fea0003c00000 */
[----:B--2---:R-:W-:Y:S01]  /*17d90*/  MOV R0, R13 ;  /* 0x0000000d00007202 */ /* 0x004fe20000000f00 */
[----:B-1----:R-:W-:Y:S05]  /*17da0*/  BRA `(.L_x_4008) ;  /* 0xffffcd5000007947 */ /* 0x002fea000383ffff */
.L_x_3954:
[----:B----4-:R-:W-:Y:S01]  /*17db0*/  IMAD.MOV.U32 R15, RZ, RZ, R167 ;  /* 0x000000ffff0f7224 */ /* 0x010fe200078e00a7 */
[----:B------:R-:W-:Y:S01]  /*17dc0*/  MOV R12, 0x1 ;  /* 0x00000001000c7802 */ /* 0x000fe20000000f00 */
[----:B------:R-:W-:Y:S01]  /*17dd0*/  IMAD.MOV.U32 R13, RZ, RZ, 0x1c1f ;  /* 0x00001c1fff0d7424 */ /* 0x000fe200078e00ff */
[----:B------:R-:W-:-:S02]  /*17de0*/  MOV R0, 0x17e00 ;  /* 0x00017e0000007802 */ /* 0x000fc40000000f00 */
[----:B-123--:R-:W-:Y:S05]  /*17df0*/  CALL.REL.NOINC `($__internal_83_$__cuda_sm70_shflsync_idx_p) ;  /* 0x00000a4000007944 */ /* 0x00efea0003c00000 */
[----:B--2---:R-:W-:Y:S01]  /*17e00*/  IMAD.MOV.U32 R167, RZ, RZ, R13 ;  /* 0x000000ffffa77224 */ /* 0x004fe200078e000d */
[----:B-1----:R-:W-:Y:S01]  /*17e10*/  MOV R12, 0x1 ;  /* 0x00000001000c7802 */ /* 0x002fe20000000f00 */
[----:B------:R-:W-:Y:S01]  /*17e20*/  IMAD.MOV.U32 R15, RZ, RZ, R168 ;  /* 0x000000ffff0f7224 */ /* 0x000fe200078e00a8 */
[----:B------:R-:W-:-:S02]  /*17e30*/  MOV R13, 0x1c1f ;  /* 0x00001c1f000d7802 */ /* 0x000fc40000000f00 */
[----:B------:R-:W-:Y:S02]  /*17e40*/  MOV R0, 0x17e60 ;  /* 0x00017e6000007802 */ /* 0x000fe40000000f00 */
[----:B------:R-:W-:Y:S05]  /*17e50*/  CALL.REL.NOINC `($__internal_83_$__cuda_sm70_shflsync_idx_p) ;  /* 0x000009e000007944 */ /* 0x000fea0003c00000 */
[----:B--2---:R-:W-:Y:S01]  /*17e60*/  MOV R168, R13 ;  /* 0x0000000d00a87202 */ /* 0x004fe20000000f00 */
[----:B-1----:R-:W-:Y:S05]  /*17e70*/  BRA `(.L_x_4009) ;  /* 0xffffd60000007947 */ /* 0x002fea000383ffff */
.L_x_3958:
[----:B------:R-:W-:Y:S01]  /*17e80*/  IMAD.MOV.U32 R15, RZ, RZ, R5 ;  /* 0x000000ffff0f7224 */ /* 0x000fe200078e0005 */
[----:B------:R-:W-:Y:S01]  /*17e90*/  MOV R12, RZ ;  /* 0x000000ff000c7202 */ /* 0x000fe20000000f00 */
[----:B------:R-:W-:Y:S01]  /*17ea0*/  IMAD.MOV.U32 R13, RZ, RZ, 0x181f ;  /* 0x0000181fff0d7424 */ /* 0x000fe200078e00ff */
[----:B------:R-:W-:Y:S02]  /*17eb0*/  MOV R0, 0x17ed0 ;  /* 0x00017ed000007802 */ /* 0x000fe40000000f00 */
[----:B------:R-:W-:Y:S05]  /*17ec0*/  CALL.REL.NOINC `($__internal_83_$__cuda_sm70_shflsync_idx_p) ;  /* 0x0000097000007944 */ /* 0x000fea0003c00000 */
[----:B--2---:R-:W-:Y:S01]  /*17ed0*/  MOV R7, R13 ;  /* 0x0000000d00077202 */ /* 0x004fe20000000f00 */
[----:B-1----:R-:W-:Y:S05]  /*17ee0*/  BRA `(.L_x_4010) ;  /* 0xffffe2e000007947 */ /* 0x002fea000383ffff */
.L_x_3959:
[----:B------:R-:W-:Y:S01]  /*17ef0*/  IMAD.MOV.U32 R15, RZ, RZ, R4 ;  /* 0x000000ffff0f7224 */ /* 0x000fe200078e0004 */
[----:B------:R-:W-:Y:S01]  /*17f00*/  MOV R12, RZ ;  /* 0x000000ff000c7202 */ /* 0x000fe20000000f00 */
[----:B------:R-:W-:Y:S01]  /*17f10*/  IMAD.MOV.U32 R13, RZ, RZ, 0x181f ;  /* 0x0000181fff0d7424 */ /* 0x000fe200078e00ff */
[----:B------:R-:W-:Y:S02]  /*17f20*/  MOV R0, 0x17f40 ;  /* 0x00017f4000007802 */ /* 0x000fe40000000f00 */
[----:B-12---:R-:W-:Y:S05]  /*17f30*/  CALL.REL.NOINC `($__internal_83_$__cuda_sm70_shflsync_idx_p) ;  /* 0x0000090000007944 */ /* 0x006fea0003c00000 */
[----:B-12---:R-:W-:Y:S05]  /*17f40*/  BRA `(.L_x_4011) ;  /* 0xffffe2a000007947 */ /* 0x006fea000383ffff */
.L_x_3962:
[----:B--2---:R-:W-:Y:S01]  /*17f50*/  IMAD.MOV.U32 R15, RZ, RZ, R5 ;  /* 0x000000ffff0f7224 */ /* 0x004fe200078e0005 */
[----:B------:R-:W-:Y:S01]  /*17f60*/  MOV R12, 0x1 ;  /* 0x00000001000c7802 */ /* 0x000fe20000000f00 */
[----:B----4-:R-:W-:Y:S01]  /*17f70*/  IMAD.MOV.U32 R13, RZ, RZ, 0x181f ;  /* 0x0000181fff0d7424 */ /* 0x010fe200078e00ff */
[----:B------:R-:W-:-:S02]  /*17f80*/  MOV R0, 0x17fa0 ;  /* 0x00017fa000007802 */ /* 0x000fc40000000f00 */
[----:B-1-3--:R-:W-:Y:S05]  /*17f90*/  CALL.REL.NOINC `($__internal_83_$__cuda_sm70_shflsync_idx_p) ;  /* 0x000008a000007944 */ /* 0x00afea0003c00000 */
        /* <DEDUP_REMOVED lines=8> */
.L_x_3965:
[----:B-1-3--:R-:W-:Y:S01]  /*18020*/  IMAD.MOV.U32 R15, RZ, RZ, R5 ;  /* 0x000000ffff0f7224 */ /* 0x00afe200078e0005 */
[----:B------:R-:W-:Y:S01]  /*18030*/  MOV R12, 0x2 ;  /* 0x00000002000c7802 */ /* 0x000fe20000000f00 */
[----:B------:R-:W-:Y:S01]  /*18040*/  IMAD.MOV.U32 R13, RZ, RZ, 0x181f ;  /* 0x0000181fff0d7424 */ /* 0x000fe200078e00ff */
[----:B------:R-:W-:Y:S02]  /*18050*/  MOV R0, 0x18070 ;  /* 0x0001807000007802 */ /* 0x000fe40000000f00 */
[----:B--2---:R-:W-:Y:S05]  /*18060*/  CALL.REL.NOINC `($__internal_83_$__cuda_sm70_shflsync_idx_p) ;  /* 0x000007d000007944 */ /* 0x004fea0003c00000 */
[----:B--2---:R-:W-:Y:S01]  /*18070*/  MOV R7, R13 ;  /* 0x0000000d00077202 */ /* 0x004fe20000000f00 */
[----:B-1----:R-:W-:Y:S05]  /*18080*/  BRA `(.L_x_4013) ;  /* 0xffffe40000007947 */ /* 0x002fea000383ffff */
.L_x_3966:
[----:B---3--:R-:W-:Y:S01]  /*18090*/  IMAD.MOV.U32 R15, RZ, RZ, R4 ;  /* 0x000000ffff0f7224 */ /* 0x008fe200078e0004 */
[----:B------:R-:W-:Y:S01]  /*180a0*/  MOV R12, 0x2 ;  /* 0x00000002000c7802 */ /* 0x000fe20000000f00 */
[----:B------:R-:W-:Y:S01]  /*180b0*/  IMAD.MOV.U32 R13, RZ, RZ, 0x181f ;  /* 0x0000181fff0d7424 */ /* 0x000fe200078e00ff */
[----:B------:R-:W-:Y:S02]  /*180c0*/  MOV R0, 0x180e0 ;  /* 0x000180e000007802 */ /* 0x000fe40000000f00 */
[----:B-12-4-:R-:W-:Y:S05]  /*180d0*/  CALL.REL.NOINC `($__internal_83_$__cuda_sm70_shflsync_idx_p) ;  /* 0x0000076000007944 */ /* 0x016fea0003c00000 */
[----:B-12---:R-:W-:Y:S01]  /*180e0*/  MOV R15, R13 ;  /* 0x0000000d000f7202 */ /* 0x006fe20000000f00 */
[----:B------:R-:W-:Y:S05]  /*180f0*/  BRA `(.L_x_4014) ;  /* 0xffffe3b000007947 */ /* 0x000fea000383ffff */
.L_x_3969:
[----:B-1----:R-:W-:Y:S01]  /*18100*/  IMAD.MOV.U32 R15, RZ, RZ, R5 ;  /* 0x000000ffff0f7224 */ /* 0x002fe200078e0005 */
[----:B------:R-:W-:Y:S01]  /*18110*/  MOV R12, 0x3 ;  /* 0x00000003000c7802 */ /* 0x000fe20000000f00 */
[----:B------:R-:W-:Y:S01]  /*18120*/  IMAD.MOV.U32 R13, RZ, RZ, 0x181f ;  /* 0x0000181fff0d7424 */ /* 0x000fe200078e00ff */
[----:B------:R-:W-:-:S02]  /*18130*/  MOV R0, 0x18150 ;  /* 0x0001815000007802 */ /* 0x000fc40000000f00 */
[----:B--234-:R-:W-:Y:S05]  /*18140*/  CALL.REL.NOINC `($__internal_83_$__cuda_sm70_shflsync_idx_p) ;  /* 0x000006f000007944 */ /* 0x01cfea0003c00000 */
[----:B--2---:R-:W-:Y:S01]  /*18150*/  IMAD.MOV.U32 R5, RZ, RZ, R13 ;  /* 0x000000ffff057224 */ /* 0x004fe200078e000d */
[----:B-1----:R-:W-:Y:S01]  /*18160*/  MOV R12, 0x3 ;  /* 0x00000003000c7802 */ /* 0x002fe20000000f00 */
[----:B------:R-:W-:Y:S01]  /*18170*/  IMAD.MOV.U32 R15, RZ, RZ, R4 ;  /* 0x000000ffff0f7224 */ /* 0x000fe200078e0004 */
[----:B------:R-:W-:-:S02]  /*18180*/  MOV R13, 0x181f ;  /* 0x0000181f000d7802 */ /* 0x000fc40000000f00 */
[----:B------:R-:W-:Y:S02]  /*18190*/  MOV R0, 0x181b0 ;  /* 0x000181b000007802 */ /* 0x000fe40000000f00 */
[----:B------:R-:W-:Y:S05]  /*181a0*/  CALL.REL.NOINC `($__internal_83_$__cuda_sm70_shflsync_idx_p) ;  /* 0x0000069000007944 */ /* 0x000fea0003c00000 */
[----:B-12---:R-:W-:Y:S05]  /*181b0*/  BRA `(.L_x_4015) ;  /* 0xffffe43000007947 */ /* 0x006fea000383ffff */
.L_x_3971:
[----:B------:R-:W-:Y:S01]  /*181c0*/  IMAD.MOV.U32 R15, RZ, RZ, R2 ;  /* 0x000000ffff0f7224 */ /* 0x000fe200078e0002 */
[----:B------:R-:W-:Y:S01]  /*181d0*/  MOV R12, RZ ;  /* 0x000000ff000c7202 */ /* 0x000fe20000000f00 */
[----:B------:R-:W-:Y:S01]  /*181e0*/  IMAD.MOV.U32 R13, RZ, RZ, 0x1f ;  /* 0x0000001fff0d7424 */ /* 0x000fe200078e00ff */
[----:B------:R-:W-:Y:S02]  /*181f0*/  MOV R0, 0x18210 ;  /* 0x0001821000007802 */ /* 0x000fe40000000f00 */
[----:B------:R-:W-:Y:S05]  /*18200*/  CALL.REL.NOINC `($__internal_83_$__cuda_sm70_shflsync_idx_p) ;  /* 0x0000063000007944 */ /* 0x000fea0003c00000 */
[----:B--2---:R-:W-:Y:S01]  /*18210*/  MOV R3, R13 ;  /* 0x0000000d00037202 */ /* 0x004fe20000000f00 */
[----:B-1----:R-:W-:Y:S05]  /*18220*/  BRA `(.L_x_4016) ;  /* 0xffffe57000007947 */ /* 0x002fea000383ffff */
.L_x_3972:
[----:B------:R-:W-:Y:S01]  /*18230*/  IMAD.MOV.U32 R15, RZ, RZ, R2 ;  /* 0x000000ffff0f7224 */ /* 0x000fe200078e0002 */
[----:B------:R-:W-:Y:S01]  /*18240*/  MOV R12, 0x1 ;  /* 0x00000001000c7802 */ /* 0x000fe20000000f00 */
[----:B------:R-:W-:Y:S01]  /*18250*/  IMAD.MOV.U32 R13, RZ, RZ, 0x1f ;  /* 0x0000001fff0d7424 */ /* 0x000fe200078e00ff */
[----:B------:R-:W-:Y:S02]  /*18260*/  MOV R0, 0x18280 ;  /* 0x0001828000007802 */ /* 0x000fe40000000f00 */
[----:B-12---:R-:W-:Y:S05]  /*18270*/  CALL.REL.NOINC `($__internal_83_$__cuda_sm70_shflsync_idx_p) ;  /* 0x000005c000007944 */ /* 0x006fea0003c00000 */
[----:B--2---:R-:W-:Y:S01]  /*18280*/  MOV R2, R13 ;  /* 0x0000000d00027202 */ /* 0x004fe20000000f00 */
[----:B-1----:R-:W-:Y:S05]  /*18290*/  BRA `(.L_x_4017) ;  /* 0xffffe52000007947 */ /* 0x002fea000383ffff */
.L_x_3973:
[----:B------:R-:W-:Y:S02]  /*182a0*/  MOV R7, 0x1 ;  /* 0x0000000100077802 */ /* 0x000fe40000000f00 */
[----:B------:R-:W-:-:S02]  /*182b0*/  MOV R0, 0x182d0 ;  /* 0x000182d000007802 */ /* 0x000fc40000000f00 */
[----:B-12---:R-:W-:Y:S05]  /*182c0*/  CALL.REL.NOINC `($__internal_84_$__cuda_sm70_shflsync_up_p) ;  /* 0x000005c000007944 */ /* 0x006fea0003c00000 */
[----:B-12---:R-:W-:Y:S05]  /*182d0*/  BRA `(.L_x_4018) ;  /* 0xffffe60000007947 */ /* 0x006fea000383ffff */
.L_x_3974:
[----:B------:R-:W-:Y:S02]  /*182e0*/  MOV R7, 0x2 ;  /* 0x0000000200077802 */ /* 0x000fe40000000f00 */
[----:B------:R-:W-:-:S02]  /*182f0*/  MOV R0, 0x18310 ;  /* 0x0001831000007802 */ /* 0x000fc40000000f00 */
[----:B-12---:R-:W-:Y:S05]  /*18300*/  CALL.REL.NOINC `($__internal_84_$__cuda_sm70_shflsync_up_p) ;  /* 0x0000058000007944 */ /* 0x006fea0003c00000 */
        /* <DEDUP_REMOVED lines=23> */
.L_x_3978:
[----:B------:R-:W-:Y:S01]  /*18480*/  IMAD.MOV.U32 R9, RZ, RZ, R2 ;  /* 0x000000ffff097224 */ /* 0x000fe200078e0002 */
[----:B------:R-:W-:Y:S02]  /*18490*/  MOV R7, 0x1 ;  /* 0x0000000100077802 */ /* 0x000fe40000000f00 */
[----:B------:R-:W-:Y:S02]  /*184a0*/  MOV R0, 0x184c0 ;  /* 0x000184c000007802 */ /* 0x000fe40000000f00 */
[----:B------:R-:W-:Y:S05]  /*184b0*/  CALL.REL.NOINC `($__internal_84_$__cuda_sm70_shflsync_up_p) ;  /* 0x000003d000007944 */ /* 0x000fea0003c00000 */
[----:B-12---:R-:W-:Y:S05]  /*184c0*/  BRA `(.L_x_4020) ;  /* 0xffffe66000007947 */ /* 0x006fea000383ffff */
.L_x_3979:
[----:B------:R-:W-:Y:S01]  /*184d0*/  IMAD.MOV.U32 R9, RZ, RZ, R2 ;  /* 0x000000ffff097224 */ /* 0x000fe200078e0002 */
[----:B------:R-:W-:Y:S02]  /*184e0*/  MOV R7, 0x2 ;  /* 0x0000000200077802 */ /* 0x000fe40000000f00 */
[----:B------:R-:W-:Y:S02]  /*184f0*/  MOV R0, 0x18510 ;  /* 0x0001851000007802 */ /* 0x000fe40000000f00 */
[----:B------:R-:W-:Y:S05]  /*18500*/  CALL.REL.NOINC `($__internal_84_$__cuda_sm70_shflsync_up_p) ;  /* 0x0000038000007944 */ /* 0x000fea0003c00000 */
[----:B-12---:R-:W-:Y:S01]  /*18510*/  SEL R9, R7, RZ, P1 ;  /* 0x000000ff07097207 */ /* 0x006fe20000800000 */
[----:B------:R-:W-:Y:S01]  /*18520*/  IMAD.MOV.U32 R7, RZ, RZ, 0x4 ;  /* 0x00000004ff077424 */ /* 0x000fe200078e00ff */
[----:B------:R-:W-:-:S03]  /*18530*/  MOV R0, 0x18560 ;  /* 0x0001856000007802 */ /* 0x000fc60000000f00 */
[----:B------:R-:W-:Y:S02]  /*18540*/  IMAD.IADD R9, R2, 0x1, R9 ;  /* 0x0000000102097824 */ /* 0x000fe400078e0209 */
        /* <DEDUP_REMOVED lines=19> */
.L_x_3981:
[----:B------:R-:W-:Y:S02]  /*18680*/  SEL R2, RZ, 0x1, P0 ;  /* 0x00000001ff027807 */ /* 0x000fe40000000000 */
[----:B------:R-:W-:Y:S02]  /*18690*/  MOV R0, 0x186b0 ;  /* 0x000186b000007802 */ /* 0x000fe40000000f00 */
[----:B---3--:R-:W-:Y:S05]  /*186a0*/  CALL.REL.NOINC `($__internal_85_$__cuda_sm70_votesync_ballot) ;  /* 0x0000023000007944 */ /* 0x008fea0003c00000 */
[----:B------:R-:W-:Y:S05]  /*186b0*/  BRA `(.L_x_4022) ;  /* 0xffffe60000007947 */ /* 0x000fea000383ffff */
.L_x_3982:
[----:B------:R-:W-:Y:S01]  /*186c0*/  IMAD.MOV.U32 R15, RZ, RZ, R6 ;  /* 0x000000ffff0f7224 */ /* 0x000fe200078e0006 */
[----:B--2---:R-:W-:Y:S01]  /*186d0*/  MOV R12, R2 ;  /* 0x00000002000c7202 */ /* 0x004fe20000000f00 */
[----:B------:R-:W-:Y:S01]  /*186e0*/  IMAD.MOV.U32 R13, RZ, RZ, 0x1f ;  /* 0x0000001fff0d7424 */ /* 0x000fe200078e00ff */
[----:B------:R-:W-:Y:S02]  /*186f0*/  MOV R0, 0x18710 ;  /* 0x0001871000007802 */ /* 0x000fe40000000f00 */
[----:B-1-3--:R-:W-:Y:S05]  /*18700*/  CALL.REL.NOINC `($__internal_83_$__cuda_sm70_shflsync_idx_p) ;  /* 0x0000013000007944 */ /* 0x00afea0003c00000 */
[----:B--2---:R-:W-:Y:S01]  /*18710*/  IMAD.MOV.U32 R6, RZ, RZ, R13 ;  /* 0x000000ffff067224 */ /* 0x004fe200078e000d */
[----:B-1----:R-:W-:Y:S01]  /*18720*/  MOV R12, R2 ;  /* 0x00000002000c7202 */ /* 0x002fe20000000f00 */
[----:B------:R-:W-:Y:S01]  /*18730*/  IMAD.MOV.U32 R15, RZ, RZ, R5 ;  /* 0x000000ffff0f7224 */ /* 0x000fe200078e0005 */
[----:B------:R-:W-:Y:S02]  /*18740*/  MOV R13, 0x1f ;  /* 0x0000001f000d7802 */ /* 0x000fe40000000f00 */
[----:B------:R-:W-:-:S02]  /*18750*/  MOV R0, 0x18770 ;  /* 0x0001877000007802 */ /* 0x000fc40000000f00 */
[----:B------:R-:W-:Y:S05]  /*18760*/  CALL.REL.NOINC `($__internal_83_$__cuda_sm70_shflsync_idx_p) ;  /* 0x000000d000007944 */ /* 0x000fea0003c00000 */
[----:B--2---:R-:W-:Y:S01]  /*18770*/  MOV R5, R13 ;  /* 0x0000000d00057202 */ /* 0x004fe20000000f00 */
[----:B-1----:R-:W-:Y:S05]  /*18780*/  BRA `(.L_x_4023) ;  /* 0xffffe57000007947 */ /* 0x002fea000383ffff */
.L_x_3985:
[----:B------:R-:W-:Y:S01]  /*18790*/  IMAD.MOV.U32 R15, RZ, RZ, R9 ;  /* 0x000000ffff0f7224 */ /* 0x000fe200078e0009 */
[----:B------:R-:W-:-:S02]  /*187a0*/  MOV R13, 0x1f ;  /* 0x0000001f000d7802 */ /* 0x000fc40000000f00 */
[----:B------:R-:W-:Y:S02]  /*187b0*/  MOV R0, 0x187d0 ;  /* 0x000187d000007802 */ /* 0x000fe40000000f00 */
[----:B-1234-:R-:W-:Y:S05]  /*187c0*/  CALL.REL.NOINC `($__internal_83_$__cuda_sm70_shflsync_idx_p) ;  /* 0x0000007000007944 */ /* 0x01efea0003c00000 */
[----:B--2---:R-:W-:Y:S01]  /*187d0*/  MOV R19, R13 ;  /* 0x0000000d00137202 */ /* 0x004fe20000000f00 */
[----:B-1----:R-:W-:Y:S05]  /*187e0*/  BRA `(.L_x_3984) ;  /* 0xffffe57000007947 */ /* 0x002fea000383ffff */
        .weak           $__internal_82_$__cuda_sm70_shflsync_bfly_p
        .type           $__internal_82_$__cuda_sm70_shflsync_bfly_p,@function
        .size           $__internal_82_$__cuda_sm70_shflsync_bfly_p,($__internal_83_$__cuda_sm70_shflsync_idx_p - $__internal_82_$__cuda_sm70_shflsync_bfly_p)
$__internal_82_$__cuda_sm70_shflsync_bfly_p:
[----:B------:R-:W-:Y:S01]  /*187f0*/  MOV R14, R2 ;  /* 0x00000002000e7202 */ /* 0x000fe20000000f00 */
[----:B------:R-:W-:Y:S04]  /*18800*/  WARPSYNC R0 ;  /* 0x0000000000007348 */ /* 0x000fe80003800000 */
[----:B------:R-:W-:Y:S01]  /*18810*/  MOV R15, 0x0 ;  /* 0x00000000000f7802 */ /* 0x000fe20000000f00 */
[----:B------:R1:W2:Y:S03]  /*18820*/  SHFL.BFLY PT, R6, R231, R6, R5 ;  /* 0x0c000006e7067389 */ /* 0x0002a600000e0005 */
[----:B------:R-:W-:Y:S05]  /*18830*/  RET.REL.NODEC R14 `(_ZN7cutlass13device_kernelIN5flash19enable_sm80_to_sm89INS1_16FlashAttnFwdSm80INS1_25CollectiveMainloopFwdSm80ILi8ELi2ELb0EN4cute5tupleIJNS5_1CILi128EEENS7_ILi64EEENS7_ILi192EEEEEELi192ENS_10bfloat16_tEfNS_4arch4Sm80ELb0ELb0ELb0ELb1ELb0ELb1ELb1ELb1EEENS1_21CollectiveEpilogueFwdINS6_IJS8_SA_S9_EEENS6_IJNS7_ILi1EEESI_SI_EEESC_SE_Li256ELb1ELb1ELb1ELb0EEENS1_36VarlenDynamicPersistentTileSchedulerILi128ELi64ELi256ELi256ELb1ELb1ELb0ELb0ELb1ELb1EEEEEEEEEvNT_6ParamsE) ;  /* 0xfffe77c00e007950 */ /* 0x000fea0003c3ffff */
        .weak           $__internal_83_$__cuda_sm70_shflsync_idx_p
        .type           $__internal_83_$__cuda_sm70_shflsync_idx_p,@function
        .size           $__internal_83_$__cuda_sm70_shflsync_idx_p,($__internal_84_$__cuda_sm70_shflsync_up_p - $__internal_83_$__cuda_sm70_shflsync_idx_p)
$__internal_83_$__cuda_sm70_shflsync_idx_p:
[----:B------:R-:W-:Y:S01]  /*18840*/  MOV R16, R0 ;  /* 0x0000000000107202 */ /* 0x000fe20000000f00 */
[----:B------:R-:W-:Y:S04]  /*18850*/  WARPSYNC R204 ;  /* 0x000000cc00007348 */ /* 0x000fe80003800000 */
[----:B------:R-:W-:Y:S01]  /*18860*/  MOV R17, 0x0 ;  /* 0x0000000000117802 */ /* 0x000fe20000000f00 */
[----:B------:R1:W2:Y:S03]  /*18870*/  SHFL.IDX PT, R13, R15, R12, R13 ;  /* 0x0000000c0f0d7389 */ /* 0x0002a600000e000d */
[----:B------:R-:W-:Y:S05]  /*18880*/  RET.REL.NODEC R16 `(_ZN7cutlass13device_kernelIN5flash19enable_sm80_to_sm89INS1_16FlashAttnFwdSm80INS1_25CollectiveMainloopFwdSm80ILi8ELi2ELb0EN4cute5tupleIJNS5_1CILi128EEENS7_ILi64EEENS7_ILi192EEEEEELi192ENS_10bfloat16_tEfNS_4arch4Sm80ELb0ELb0ELb0ELb1ELb0ELb1ELb1ELb1EEENS1_21CollectiveEpilogueFwdINS6_IJS8_SA_S9_EEENS6_IJNS7_ILi1EEESI_SI_EEESC_SE_Li256ELb1ELb1ELb1ELb0EEENS1_36VarlenDynamicPersistentTileSchedulerILi128ELi64ELi256ELi256ELb1ELb1ELb0ELb0ELb1ELb1EEEEEEEEEvNT_6ParamsE) ;  /* 0xfffe777010007950 */ /* 0x000fea0003c3ffff */
        .weak           $__internal_84_$__cuda_sm70_shflsync_up_p
        .type           $__internal_84_$__cuda_sm70_shflsync_up_p,@function
        .size           $__internal_84_$__cuda_sm70_shflsync_up_p,($__internal_85_$__cuda_sm70_votesync_ballot - $__internal_84_$__cuda_sm70_shflsync_up_p)
$__internal_84_$__cuda_sm70_shflsync_up_p:
[----:B------:R-:W-:Y:S01]  /*18890*/  MOV R12, R0 ;  /* 0x00000000000c7202 */ /* 0x000fe20000000f00 */
[----:B------:R-:W-:Y:S04]  /*188a0*/  WARPSYNC R205 ;  /* 0x000000cd00007348 */ /* 0x000fe80003800000 */
[----:B------:R-:W-:Y:S01]  /*188b0*/  MOV R13, 0x0 ;  /* 0x00000000000d7802 */ /* 0x000fe20000000f00 */
[----:B------:R1:W2:Y:S03]  /*188c0*/  SHFL.UP PT, R7, R9, R7, R206 ;  /* 0x0400000709077389 */ /* 0x0002a600000e00ce */
[----:B------:R-:W-:Y:S05]  /*188d0*/  RET.REL.NODEC R12 `(_ZN7cutlass13device_kernelIN5flash19enable_sm80_to_sm89INS1_16FlashAttnFwdSm80INS1_25CollectiveMainloopFwdSm80ILi8ELi2ELb0EN4cute5tupleIJNS5_1CILi128EEENS7_ILi64EEENS7_ILi192EEEEEELi192ENS_10bfloat16_tEfNS_4arch4Sm80ELb0ELb0ELb0ELb1ELb0ELb1ELb1ELb1EEENS1_21CollectiveEpilogueFwdINS6_IJS8_SA_S9_EEENS6_IJNS7_ILi1EEESI_SI_EEESC_SE_Li256ELb1ELb1ELb1ELb0EEENS1_36VarlenDynamicPersistentTileSchedulerILi128ELi64ELi256ELi256ELb1ELb1ELb0ELb0ELb1ELb1EEEEEEEEEvNT_6ParamsE) ;  /* 0xfffe77200c007950 */ /* 0x000fea0003c3ffff */
        .weak           $__internal_85_$__cuda_sm70_votesync_ballot
        .type           $__internal_85_$__cuda_sm70_votesync_ballot,@function
        .size           $__internal_85_$__cuda_sm70_votesync_ballot,(.L_x_5031 - $__internal_85_$__cuda_sm70_votesync_ballot)
$__internal_85_$__cuda_sm70_votesync_ballot:
[----:B------:R-:W-:Y:S01]  /*188e0*/  ISETP.NE.U32.AND P0, PT, R2, 0x1, PT ;  /* 0x000000010200780c */ /* 0x000fe20003f05070 */
[----:B------:R-:W-:Y:S01]  /*188f0*/  IMAD.MOV.U32 R12, RZ, RZ, R0 ;  /* 0x000000ffff0c7224 */ /* 0x000fe200078e0000 */
[----:B------:R-:W-:Y:S04]  /*18900*/  WARPSYNC R199 ;  /* 0x000000c700007348 */ /* 0x000fe80003800000 */
[----:B------:R-:W-:-:S07]  /*18910*/  IMAD.MOV.U32 R13, RZ, RZ, 0x0 ;  /* 0x00000000ff0d7424 */ /* 0x000fce00078e00ff */
[----:B------:R-:W-:-:S04]  /*18920*/  VOTE.ANY R2, PT, !P0 ;  /* 0x0000000000027806 */ /* 0x000fc800040e0100 */
[----:B------:R-:W-:Y:S01]  /*18930*/  LOP3.LUT R7, R2, R199, RZ, 0xc0, !PT ;  /* 0x000000c702077212 */ /* 0x000fe200078ec0ff */
[----:B------:R-:W-:Y:S06]  /*18940*/  RET.REL.NODEC R12 `(_ZN7cutlass13device_kernelIN5flash19enable_sm80_to_sm89INS1_16FlashAttnFwdSm80INS1_25CollectiveMainloopFwdSm80ILi8ELi2ELb0EN4cute5tupleIJNS5_1CILi128EEENS7_ILi64EEENS7_ILi192EEEEEELi192ENS_10bfloat16_tEfNS_4arch4Sm80ELb0ELb0ELb0ELb1ELb0ELb1ELb1ELb1EEENS1_21CollectiveEpilogueFwdINS6_IJS8_SA_S9_EEENS6_IJNS7_ILi1EEESI_SI_EEESC_SE_Li256ELb1ELb1ELb1ELb0EEENS1_36VarlenDynamicPersistentTileSchedulerILi128ELi64ELi256ELi256ELb1ELb1ELb0ELb0ELb1ELb1EEEEEEEEEvNT_6ParamsE) ;  /* 0xfffe76b00c007950 */ /* 0x000fec0003c3ffff */
.L_x_4024:
        /* <DEDUP_REMOVED lines=11> */
.L_x_5031:


//--------------------- .text._ZN7cutlass13device_kernelIN5flash19enable_sm80_to_sm89INS1_16FlashAttnFwdSm80INS1_25CollectiveMainloopFwdSm80ILi8ELi2ELb0EN4cute5tupleIJNS5_1CILi128EEENS7_ILi64EEENS7_ILi192EEEEEELi192ENS_10bfloat16_tEfNS_4arch4Sm80ELb0ELb1ELb0ELb0ELb0ELb0ELb1ELb1EEENS1_21CollectiveEpilogueFwdINS6_IJS8_SA_S9_EEENS6_IJNS7_ILi1EEESI_SI_EEESC_SE_Li256ELb0ELb1ELb1ELb0EEENS1_19SingleTileSchedulerILb0ELb1ELb1ELi128EEEEEEEEEvNT_6ParamsE --------------------------
	.section	.text._ZN7cutlass13device_kernelIN5flash19enable_sm80_to_sm89INS1_16FlashAttnFwdSm80INS1_25CollectiveMainloopFwdSm80ILi8ELi2ELb0EN4cute5tupleIJNS5_1CILi128EEENS7_ILi64EEENS7_ILi192EEEEEELi192ENS_10bfloat16_tEfNS_4arch4Sm80ELb0ELb1ELb0ELb0ELb0ELb0ELb1ELb1EEENS1_21CollectiveEpilogueFwdINS6_IJS8_SA_S9_EEENS6_IJNS7_ILi1EEESI_SI_EEESC_SE_Li256ELb0ELb1ELb1ELb0EEENS1_19SingleTileSchedulerILb0ELb1ELb1ELi128EEEEEEEEEvNT_6ParamsE,"ax",@progbits
	.sectioninfo	@"SHI_REGISTERS=241"
	.align	128
.text._ZN7cutlass13device_kernelIN5flash19enable_sm80_to_sm89INS1_16FlashAttnFwdSm80INS1_25CollectiveMainloopFwdSm80ILi8ELi2ELb0EN4cute5tupleIJNS5_1CILi128EEENS7_ILi64EEENS7_ILi192EEEEEELi192ENS_10bfloat16_tEfNS_4arch4Sm80ELb0ELb1ELb0ELb0ELb0ELb0ELb1ELb1EEENS1_21CollectiveEpilogueFwdINS6_IJS8_SA_S9_EEENS6_IJNS7_ILi1EEESI_SI_EEESC_SE_Li256ELb0ELb1ELb1ELb0EEENS1_19SingleTileSchedulerILb0ELb1ELb1ELi128EEEEEEEEEvNT_6ParamsE:
        .type           _ZN7cutlass13device_kernelIN5flash19enable_sm80_to_sm89INS1_16FlashAttnFwdSm80INS1_25CollectiveMainloopFwdSm80ILi8ELi2ELb0EN4cute5tupleIJNS5_1CILi128EEENS7_ILi64EEENS7_ILi192EEEEEELi192ENS_10bfloat16_tEfNS_4arch4Sm80ELb0ELb1ELb0ELb0ELb0ELb0ELb1ELb1EEENS1_21CollectiveEpilogueFwdINS6_IJS8_SA_S9_EEENS6_IJNS7_ILi1EEESI_SI_EEESC_SE_Li256ELb0ELb1ELb1ELb0EEENS1_19SingleTileSchedulerILb0ELb1ELb1ELi128EEEEEEEEEvNT_6ParamsE,@function
        .size           _ZN7cutlass13device_kernelIN5flash19enable_sm80_to_sm89INS1_16FlashAttnFwdSm80INS1_25CollectiveMainloopFwdSm80ILi8ELi2ELb0EN4cute5tupleIJNS5_1CILi128EEENS7_ILi64EEENS7_ILi192EEEEEELi192ENS_10bfloat16_tEfNS_4arch4Sm80ELb0ELb1ELb0ELb0ELb0ELb0ELb1ELb1EEENS1_21CollectiveEpilogueFwdINS6_IJS8_SA_S9_EEENS6_IJNS7_ILi1EEESI_SI_EEESC_SE_Li256ELb0ELb1ELb1ELb0EEENS1_19SingleTileSchedulerILb0ELb1ELb1ELi128EEEEEEEEEvNT_6ParamsE,(.L_x_5036 - _ZN7cutlass13device_kernelIN5flash19enable_sm80_to_sm89INS1_16FlashAttnFwdSm80INS1_25CollectiveMainloopFwdSm80ILi8ELi2ELb0EN4cute5tupleIJNS5_1CILi128EEENS7_ILi64EEENS7_ILi192EEEEEELi192ENS_10bfloat16_tEfNS_4arch4Sm80ELb0ELb1ELb0ELb0ELb0ELb0ELb1ELb1EEENS1_21CollectiveEpilogueFwdINS6_IJS8_SA_S9_EEENS6_IJNS7_ILi1EEESI_SI_EEESC_SE_Li256ELb0ELb1ELb1ELb0EEENS1_19SingleTileSchedulerILb0ELb1ELb1ELi128EEEEEEEEEvNT_6ParamsE)
        .other          _ZN7cutlass13device_kernelIN5flash19enable_sm80_to_sm89INS1_16FlashAttnFwdSm80INS1_25CollectiveMainloopFwdSm80ILi8ELi2ELb0EN4cute5tupleIJNS5_1CILi128EEENS7_ILi64EEENS7_ILi192EEEEEELi192ENS_10bfloat16_tEfNS_4arch4Sm80ELb0ELb1ELb0ELb0ELb0ELb0ELb1ELb1EEENS1_21CollectiveEpilogueFwdINS6_IJS8_SA_S9_EEENS6_IJNS7_ILi1EEESI_SI_EEESC_SE_Li256ELb0ELb1ELb1ELb0EEENS1_19SingleTileSchedulerILb0ELb1ELb1ELi128EEEEEEEEEvNT_6ParamsE,@"STO_CUDA_ENTRY STV_DEFAULT"
_ZN7cutlass13device_kernelIN5flash19enable_sm80_to_sm89INS1_16FlashAttnFwdSm80INS1_25CollectiveMainloopFwdSm80ILi8ELi2ELb0EN4cute5tupleIJNS5_1CILi128EEENS7_ILi64EEENS7_ILi192EEEEEELi192ENS_10bfloat16_tEfNS_4arch4Sm80ELb0ELb1ELb0ELb0ELb0ELb0ELb1ELb1EEENS1_21CollectiveEpilogueFwdINS6_IJS8_SA_S9_EEENS6_IJNS7_ILi1EEESI_SI_EEESC_SE_Li256ELb0ELb1ELb1ELb0EEENS1_19SingleTileSchedulerILb0ELb1ELb1ELi128EEEEEEEEEvNT_6ParamsE:
        /* <DEDUP_REMOVED lines=17> */
.L_x_4025:
[----:B---3--:R-:W-:Y:S02]  /*0110*/  ULDC.64 UR4, c[0x0][0x550] ;  /* 0x0001540000047ab9 */ /* 0x008fe40000000a00 */
[----:B------:R-:W-:Y:S02]  /*0120*/  UISETP.NE.AND UP0, UPT, UR4, 0x1, UPT ;  /* 0x000000010400788c */ /* 0x000fe4000bf05270 */
[----:B------:R-:W-:-:S02]  /*0130*/  UIMAD.WIDE.U32 UR10, UR6, UR5, URZ ;  /* 0x00000005060a72a5 */ /* 0x000fc4000f8e003f */
[----:B------:R-:W-:Y:S02]  /*0140*/  ULDC UR4, c[0x0][0x558] ;  /* 0x0001560000047ab9 */ /* 0x000fe40000000800 */
[----:B------:R-:W-:-:S05]  /*0150*/  UMOV UR8, UR6 ;  /* 0x0000000600087c82 */ /* 0x000fca0008000000 */
[----:B------:R-:W-:-:S03]  /*0160*/  @UP0 USHF.R.U32.HI UR8, URZ, UR4, UR11 ;  /* 0x000000043f080299 */ /* 0x000fc6000801160b */
.L_x_4026:
        /* <DEDUP_REMOVED lines=35> */
.L_x_4028:
[----:B------:R-:W-:Y:S02]  /*03a0*/  ULDC UR4, c[0x0][0x32c] ;  /* 0x0000cb0000047ab9 */ /* 0x000fe40000000800 */
[----:B------:R-:W-:-:S03]  /*03b0*/  UISETP.NE.AND UP0, UPT, UR11, UR4, UPT ;  /* 0x000000040b00728c */ /* 0x000fc6000bf05270 */
[----:B------:R-:W-:Y:S02]  /*03c0*/  ULDC.64 UR4, c[0x0][0x330] ;  /* 0x0000cc0000047ab9 */ /* 0x000fe40000000a00 */
[----:B------:R-:W-:-:S06]  /*03d0*/  UIMAD.WIDE.U32 UR14, UR7, UR4, URZ ;  /* 0x00000004070e72a5 */ /* 0x000fcc000f8e003f */
[----:B------:R-:W-:Y:S02]  /*03e0*/  @UP0 USHF.R.U32.HI UR7, URZ, UR5, UR15 ;  /* 0x000000053f070299 */ /* 0x000fe4000801160f */
.L_x_4029:
[----:B------:R-:W-:Y:S02]  /*03f0*/  ULDC UR4, c[0x0][0x32c] ;  /* 0x0000cb0000047ab9 */ /* 0x000fe40000000800 */
[----:B------:R-:W-:-:S04]  /*0400*/  UIMAD UR4, UR7, UR4, UR4 ;  /* 0x00000004070472a4 */ /* 0x000fc8000f8e0204 */
[----:B------:R-:W-:-:S04]  /*0410*/  UISETP.LT.AND UP0, UPT, UR6, UR4, UPT ;  /* 0x000000040600728c */ /* 0x000fc8000bf01270 */
[----:B------:R-:W-:-:S03]  /*0420*/  USEL UR6, UR6, UR4, UP0 ;  /* 0x0000000406067287 */ /* 0x000fc60008000000 */
.L_x_4027:
        /* <DEDUP_REMOVED lines=34> */
.L_x_4031:
[----:B------:R-:W-:-:S04]  /*0650*/  MOV R2, c[0x0][0x32c] ;  /* 0x0000cb0000027a02 */ /* 0x000fc80000000f00 */
[----:B------:R-:W-:-:S13]  /*0660*/  ISETP.NE.AND P0, PT, R2, 0x1, PT ;  /* 0x000000010200780c */ /* 0x000fda0003f05270 */
[----:B------:R-:W-:-:S05]  /*0670*/  @P0 IMAD.HI.U32 R2, R4, c[0x0][0x330], RZ ;  /* 0x0000cc0004020a27 */ /* 0x000fca00078e00ff */
[----:B------:R-:W-:-:S05]  /*0680*/  @P0 SHF.R.U32.HI R4, RZ, c[0x0][0x334], R2 ;  /* 0x0000cd00ff040a19 */ /* 0x000fca0000011602 */
.L_x_4032:
[----:B------:R-:W-:-:S05]  /*0690*/  IMAD R4, R4, c[0x0][0x32c], RZ ;  /* 0x0000cb0004047a24 */ /* 0x000fca00078e02ff */
[----:B------:R-:W-:-:S04]  /*06a0*/  IMNMX R3, R3, R4, !PT ;  /* 0x0000000403037217 */ /* 0x000fc80007800200 */
.L_x_4030:
        /* <DEDUP_REMOVED lines=39> */
.L_x_4033:
        /* <DEDUP_REMOVED lines=169> */
[----:B------:R-:W-:-:S03]  /*13b0*/  IMAD.IADD R5, R15, 0x1, R7 ;  /* 0x000000010f057824 */ /* 0x000fc600078e0207 */
[----:B------:R-:W-:Y:S01]  /*13c0*/  LOP3.LUT R4, R4, 0xfffffe00, R13, 0xf8, !PT ;  /* 0xfffffe0004047812 */ /* 0x000fe200078ef80d */
[----:B------:R1:W3:Y:S01]  /*13d0*/  SHFL.IDX PT, R20, R10, RZ, 0x181f ;  /* 0x00181fff0a147589 */ /* 0x0002e200000e0000 */
[----:B------:R-:W-:Y:S02]  /*13e0*/  IADD3 R13, R18, 0x40, RZ ;  /* 0x00000040120d7810 */ /* 0x000fe40007ffe0ff */
        /* <DEDUP_REMOVED lines=50> */
.L_x_4036:
[----:B-1-34-:R-:W-:Y:S05]  /*1710*/  BSYNC B0 ;  /* 0x0000000000007941 */ /* 0x01afea0003800000 */
.L_x_4035:
        /* <DEDUP_REMOVED lines=23> */
.L_x_4038:
[----:B------:R-:W-:Y:S05]  /*1890*/  BSYNC B0 ;  /* 0x0000000000007941 */ /* 0x000fea0003800000 */
.L_x_4037:
        /* <DEDUP_REMOVED lines=23> */
.L_x_4040:
[----:B------:R-:W-:Y:S05]  /*1a10*/  BSYNC B0 ;  /* 0x0000000000007941 */ /* 0x000fea0003800000 */
.L_x_4039:
[----:B------:R-:W5:Y:S01]  /*1a20*/  SHFL.IDX PT, R14, R10, 0x3, 0x181f ;  /* 0x00781f000a0e7f89 */ /* 0x000f6200000e0000 */
[----:B------:R-:W-:Y:S01]  /*1a30*/  IADD3 R16, R16, 0x60, RZ ;  /* 0x0000006010107810 */ /* 0x000fe20007ffe0ff */
[----:B------:R-:W-:Y:S01]  /*1a40*/  IMAD.SHL.U32 R144, R194, 0x2, RZ ;  /* 0x00000002c2907824 */ /* 0x000fe200078e00ff */
[----:B------:R-:W-:Y:S01]  /*1a50*/  IADD3 R12, R132, -0x1, RZ ;  /* 0xffffffff840c7810 */ /* 0x000fe20007ffe0ff */
[----:B---3--:R-:W3:Y:S01]  /*1a60*/  SHFL.IDX PT, R15, R5, 0x3, 0x181f ;  /* 0x00781f00050f7f89 */ /* 0x008ee200000e0000 */
        /* <DEDUP_REMOVED lines=12> */
[----:B-----5:R-:W-:-:S04]  /*1b30*/  @!P5 LEA R16, P4, R8, R14, 0x1 ;  /* 0x0000000e0810d211 */ /* 0x020fc800078808ff */
[----:B---3--:R-:W-:Y:S02]  /*1b40*/  @!P5 LEA.HI.X R17, R8, R15, R19, 0x1, P4 ;  /* 0x0000000f0811d211 */ /* 0x008fe400020f0c13 */
        /* <DEDUP_REMOVED lines=16> */
[----:B----4-:R-:W-:Y:S01]  /*1c50*/  @!P5 IMAD.WIDE R20, R10, 0x2, R14 ;  /* 0x000000020a14d825 */ /* 0x010fe200078e020e */
        /* <DEDUP_REMOVED lines=8> */
[----:B---3--:R-:W-:Y:S01]  /*1ce0*/  IMAD R17, R145, R12, RZ ;  /* 0x0000000c91117224 */ /* 0x008fe200078e02ff */
[----:B------:R-:W-:Y:S01]  /*1cf0*/  SHF.L.U64.HI R192, R11, R190, c[0x0][0x1e4] ;  /* 0x000079000bc07619 */ /* 0x000fe200000102be */
[----:B------:R-:W-:-:S04]  /*1d00*/  IMAD.WIDE.U32 R14, R12, R147, R202 ;  /* 0x000000930c0e7225 */ /* 0x000fc800078e00ca */
[----:B------:R-:W-:Y:S02]  /*1d10*/  IMAD R17, R10, R147, R17 ;  /* 0x000000930a117224 */ /* 0x000fe400078e0211 */
[----:B------:R-:W-:Y:S02]  /*1d20*/  IMAD.MOV.U32 R11, RZ, RZ, c[0x0][0x208] ;  /* 0x00008200ff0b7624 */ /* 0x000fe400078e00ff */
[----:B------:R-:W-:Y:S02]  /*1d30*/  IMAD.IADD R17, R15, 0x1, R17 ;  /* 0x000000010f117824 */ /* 0x000fe400078e0211 */
[C---:B------:R-:W-:Y:S01]  /*1d40*/  IMAD.SHL.U32 R43, R11.reuse, 0x40, RZ ;  /* 0x000000400b2b7824 */ /* 0x040fe200078e00ff */
[C---:B------:R-:W-:Y:S01]  /*1d50*/  SHF.L.U64.HI R42, R11.reuse, R42, c[0x0][0x20c] ;  /* 0x000083000b2a7619 */ /* 0x040fe2000001022a */
[----:B------:R-:W-:Y:S01]  /*1d60*/  IMAD.SHL.U32 R191, R11, 0x20, RZ ;  /* 0x000000200bbf7824 */ /* 0x000fe200078e00ff */
[----:B------:R-:W-:Y:S01]  /*1d70*/  BAR.SYNC.DEFER_BLOCKING 0x0 ;  /* 0x0000000000007b1d */ /* 0x000fe20000010000 */
[----:B-1----:R-:W-:-:S02]  /*1d80*/  @P4 LEA R18, P5, R14, c[0x0][0x1c8], 0x1 ;  /* 0x000072000e124a11 */ /* 0x002fc400078a08ff */
[----:B------:R-:W-:Y:S01]  /*1d90*/  SHF.L.U64.HI R190, R11, R190, c[0x0][0x20c] ;  /* 0x000083000bbe7619 */ /* 0x000fe200000102be */
[----:B------:R-:W-:Y:S01]  /*1da0*/  IMAD.SHL.U32 R41, R191, 0x2, RZ ;  /* 0x00000002bf297824 */ /* 0x000fe200078e00ff */
[----:B------:R-:W-:Y:S02]  /*1db0*/  @P4 LEA.HI.X R19, R14, c[0x0][0x1cc], R17, 0x1, P5 ;  /* 0x000073000e134a11 */ /* 0x000fe400028f0c11 */
[----:B------:R-:W-:Y:S02]  /*1dc0*/  ISETP.GT.AND P5, PT, R9, 0x20, PT ;  /* 0x000000200900780c */ /* 0x000fe40003fa4270 */
[----:B------:R-:W-:Y:S01]  /*1dd0*/  SHF.L.U64.HI R40, R191, 0x1, R190 ;  /* 0x00000001bf287819 */ /* 0x000fe200000102be */
        /* <DEDUP_REMOVED lines=8> */
[----:B------:R-:W-:-:S04]  /*1e60*/  @P5 LEA R16, P4, R15, c[0x0][0x1c8], 0x1 ;  /* 0x000072000f105a11 */ /* 0x000fc800078808ff */
[----:B------:R-:W-:Y:S01]  /*1e70*/  @P5 LEA.HI.X R17, R15, c[0x0][0x1cc], R14, 0x1, P4 ;  /* 0x000073000f115a11 */ /* 0x000fe200020f0c0e */
[----:B------:R-:W-:Y:S01]  /*1e80*/  IMAD R14, R42, R12, RZ ;  /* 0x0000000c2a0e7224 */ /* 0x000fe200078e02ff */
[----:B------:R-:W-:-:S03]  /*1e90*/  ISETP.GT.AND P4, PT, R12, R189, PT ;  /* 0x000000bd0c00720c */ /* 0x000fc60003f84270 */
[-C--:B------:R-:W-:Y:S01]  /*1ea0*/  IMAD R10, R10, R43.reuse, R14 ;  /* 0x0000002b0a0a7224 */ /* 0x080fe200078e020e */
[----:B------:R3:W-:Y:S04]  /*1eb0*/  @P5 LDGSTS.E.BYPASS.LTC128B.128 [R144+0xd100], [R16.64], !P3 ;  /* 0x0d10000010905fae */ /* 0x0007e8000d901d4a */
[----:B------:R3:W-:Y:S04]  /*1ec0*/  @P5 LDGSTS.E.BYPASS.LTC128B.128 [R144+0xf100], [R16.64+0x80], !P2 ;  /* 0x0f10008010905fae */ /* 0x0007e8000d101d4a */
[----:B------:R3:W-:Y:S01]  /*1ed0*/  @P5 LDGSTS.E.BYPASS.LTC128B.128 [R144+0x11100], [R16.64+0x100], !P1 ;  /* 0x1110010010905fae */ /* 0x0007e2000c901d4a */
[----:B------:R-:W-:Y:S01]  /*1ee0*/  @P4 IADD3 R45, R132, -0x2, RZ ;  /* 0xfffffffe842d4810 */ /* 0x000fe20007ffe0ff */
[----:B-1----:R-:W-:Y:S01]  /*1ef0*/  IMAD.WIDE.U32 R18, R12, R43, R200 ;  /* 0x0000002b0c127225 */ /* 0x002fe200078e00c8 */
[----:B------:R-:W-:Y:S01]  /*1f00*/  @P4 IADD3 R12, R132, -0x2, RZ ;  /* 0xfffffffe840c4810 */ /* 0x000fe20007ffe0ff */
[----:B------:R-:W0:Y:S02]  /*1f10*/  LDGDEPBAR ;  /* 0x00000000000079af */ /* 0x000e240000000000 */
[----:B------:R-:W-:Y:S01]  /*1f20*/  IMAD.IADD R10, R19, 0x1, R10 ;  /* 0x00000001130a7824 */ /* 0x000fe200078e020a */
[----:B------:R-:W-:Y:S01]  /*1f30*/  LEA R14, P5, R18, c[0x0][0x1f8], 0x1 ;  /* 0x00007e00120e7a11 */ /* 0x000fe200078a08ff */
[----:B------:R-:W-:Y:S01]  /*1f40*/  @P4 IMAD R42, R42, R45, RZ ;  /* 0x0000002d2a2a4224 */ /* 0x000fe200078e02ff */
[----:B------:R-:W-:-:S02]  /*1f50*/  @P4 SHF.R.S32.HI R11, RZ, 0x1f, R12 ;  /* 0x0000001fff0b4819 */ /* 0x000fc4000001140c */
[----:B------:R-:W-:Y:S01]  /*1f60*/  LEA.HI.X R15, R18, c[0x0][0x1fc], R10, 0x1, P5 ;  /* 0x00007f00120f7a11 */ /* 0x000fe200028f0c0a */
[----:B------:R-:W-:Y:S01]  /*1f70*/  @P4 IMAD R10, R145, R12, RZ ;  /* 0x0000000c910a4224 */ /* 0x000fe200078e02ff */
[----:B------:R-:W-:-:S03]  /*1f80*/  IADD3 R18, P5, R41, R14, RZ ;  /* 0x0000000e29127210 */ /* 0x000fc60007fbe0ff */
[-C--:B------:R-:W-:Y:S02]  /*1f90*/  @P4 IMAD R10, R11, R147.reuse, R10 ;  /* 0x000000930b0a4224 */ /* 0x080fe400078e020a */
[----:B------:R-:W-:Y:S02]  /*1fa0*/  IMAD.X R19, R40, 0x1, R15, P5 ;  /* 0x0000000128137824 */ /* 0x000fe400028e060f */
[----:B---3--:R-:W-:-:S04]  /*1fb0*/  @P4 IMAD.WIDE.U32 R16, R12, R147, R202 ;  /* 0x000000930c104225 */ /* 0x008fc800078e00ca */
[----:B------:R-:W-:Y:S01]  /*1fc0*/  @P4 IMAD.IADD R10, R17, 0x1, R10 ;  /* 0x00000001110a4824 */ /* 0x000fe200078e020a */
[----:B--2---:R-:W-:-:S04]  /*1fd0*/  @P4 LEA R20, P5, R16, c[0x0][0x1c8], 0x1 ;  /* 0x0000720010144a11 */ /* 0x004fc800078a08ff */
        /* <DEDUP_REMOVED lines=8> */
[----:B------:R-:W-:-:S04]  /*2060*/  IMAD R0, R7, 0x400, R4 ;  /* 0x0000040007007824 */ /* 0x000fc800078e0204 */
[C---:B------:R-:W-:Y:S01]  /*2070*/  IMAD.SHL.U32 R56, R0.reuse, 0x2, RZ ;  /* 0x0000000200387824 */ /* 0x040fe200078e00ff */
[----:B------:R-:W-:Y:S02]  /*2080*/  LEA R186, R0, 0x18100, 0x1 ;  /* 0x0001810000ba7811 */ /* 0x000fe400078e08ff */
[----:B------:R-:W-:Y:S01]  /*2090*/  @P4 SHF.R.S32.HI R0, RZ, 0x1f, R45 ;  /* 0x0000001fff004819 */ /* 0x000fe2000001142d */
[-C--:B------:R-:W-:Y:S02]  /*20a0*/  @P4 IMAD.WIDE.U32 R44, R45, R43.reuse, R200 ;  /* 0x0000002b2d2c4225 */ /* 0x080fe400078e00c8 */
[----:B------:R1:W-:Y:S01]  /*20b0*/  LDGSTS.E.BYPASS.LTC128B.128 [R144+0x2100], [R14.64+0x80], !P5 ;  /* 0x021000800e907fae */ /* 0x0003e2000e901d4a */
[C---:B------:R-:W-:Y:S01]  /*20c0*/  ISETP.LT.OR P5, PT, R9.reuse, 0x1, P6 ;  /* 0x000000010900780c */ /* 0x040fe200037a1670 */
[----:B------:R-:W-:Y:S01]  /*20d0*/  IMAD.IADD R182, R186, 0x1, R183 ;  /* 0x00000001bab67824 */ /* 0x000fe200078e02b7 */
[----:B------:R-:W-:Y:S01]  /*20e0*/  ISETP.LT.OR P6, PT, R9, 0x21, P6 ;  /* 0x000000210900780c */ /* 0x000fe200037c1670 */
[----:B------:R-:W-:-:S02]  /*20f0*/  @P4 IMAD R43, R0, R43, R42 ;  /* 0x0000002b002b4224 */ /* 0x000fc400078e022a */
[----:B------:R-:W-:Y:S02]  /*2100*/  IMAD.MOV.U32 R0, RZ, RZ, 0x40 ;  /* 0x00000040ff007424 */ /* 0x000fe400078e00ff */
[----:B------:R-:W-:Y:S02]  /*2110*/  @P4 IMAD.IADD R43, R45, 0x1, R43 ;  /* 0x000000012d2b4824 */ /* 0x000fe400078e022b */
[C---:B------:R-:W-:Y:S01]  /*2120*/  IMAD R181, R3.reuse, 0x2, R186 ;  /* 0x0000000203b57824 */ /* 0x040fe200078e02ba */
[----:B------:R-:W-:Y:S01]  /*2130*/  SEL R188, R0, 0xffffffc0, !P0 ;  /* 0xffffffc000bc7807 */ /* 0x000fe20004000000 */
[----:B------:R-:W-:Y:S01]  /*2140*/  IMAD R180, R3, 0x2, R182 ;  /* 0x0000000203b47824 */ /* 0x000fe200078e02b6 */
[----:B------:R-:W-:Y:S01]  /*2150*/  PLOP3.LUT P0, PT, PT, PT, UP2, 0x80, 0x0 ;  /* 0x000000000000781c */ /* 0x000fe20003f0f028 */
[----:B------:R1:W-:Y:S01]  /*2160*/  LDGSTS.E.BYPASS.LTC128B.128 [R144+0x4100], [R14.64+0x100], !P5 ;  /* 0x041001000e907fae */ /* 0x0003e2000e901d4a */
[----:B------:R-:W-:Y:S01]  /*2170*/  ISETP.GE.AND P5, PT, R8, c[0x0][0x1d4], PT ;  /* 0x0000750008007a0c */ /* 0x000fe20003fa6270 */
[----:B------:R-:W-:-:S03]  /*2180*/  IMAD.IADD R2, R184, 0x1, R188 ;  /* 0x00000001b8027824 */ /* 0x000fc600078e02bc */
        /* <DEDUP_REMOVED lines=11> */
[----:B------:R3:W-:Y:S02]  /*2240*/  @P4 LDGSTS.E.BYPASS.LTC128B.128 [R144+0x14100], [R20.64+0x80], !P2 ;  /* 0x1410008014904fae */ /* 0x0007e4000d101d4a */
[----:B------:R-:W-:Y:S02]  /*2250*/  IMAD.IADD R0, R188, 0x1, R83 ;  /* 0x00000001bc007824 */ /* 0x000fe400078e0253 */
[----:B------:R3:W-:Y:S04]  /*2260*/  @P4 LDGSTS.E.BYPASS.LTC128B.128 [R144+0x16100], [R20.64+0x100], !P1 ;  /* 0x1610010014904fae */ /* 0x0007e8000c901d4a */
[----:B------:R4:W-:Y:S04]  /*2270*/  @P4 LDGSTS.E.BYPASS.LTC128B.128 [R144+0x13100], [R10.64], !P3 ;  /* 0x131000000a904fae */ /* 0x0009e8000d901d4a */
[----:B------:R4:W-:Y:S04]  /*2280*/  @P4 LDGSTS.E.BYPASS.LTC128B.128 [R144+0x15100], [R10.64+0x80], !P2 ;  /* 0x151000800a904fae */ /* 0x0009e8000d101d4a */
[----:B------:R4:W-:Y:S04]  /*2290*/  @P4 LDGSTS.E.BYPASS.LTC128B.128 [R144+0x17100], [R10.64+0x100], !P1 ;  /* 0x171001000a904fae */ /* 0x0009e8000c901d4a */
[----:B------:R-:W0:Y:S01]  /*22a0*/  LDGDEPBAR ;  /* 0x00000000000079af */ /* 0x000e220000000000 */
[----:B------:R-:W-:-:S04]  /*22b0*/  DEPBAR.LE SB0, 0x3 ;  /* 0x000080c00000791a */ /* 0x000fc80000000000 */
[----:B------:R-:W-:-:S04]  /*22c0*/  DEPBAR.LE SB0, 0x2 ;  /* 0x000080800000791a */ /* 0x000fc80000000000 */
[----:B------:R-:W-:Y:S06]  /*22d0*/  BAR.SYNC.DEFER_BLOCKING 0x0 ;  /* 0x0000000000007b1d */ /* 0x000fec0000010000 */
[----:B------:R-:W-:Y:S04]  /*22e0*/  LDSM.16.M88.4 R56, [R56+0x18100] ;  /* 0x018100003838783b */ /* 0x000fe80000000200 */
[----:B------:R-:W5:Y:S04]  /*22f0*/  LDSM.16.M88.4 R28, [R184+0xc100] ;  /* 0x00c10000b81c783b */ /* 0x000f680000000200 */
[----:B---3--:R-:W3:Y:S04]  /*2300*/  LDSM.16.M88.4 R20, [R184+0xc900] ;  /* 0x00c90000b814783b */ /* 0x008ee80000000200 */
[----:B------:R-:W2:Y:S04]  /*2310*/  LDSM.16.M88.4 R64, [R184+0xd100] ;  /* 0x00d10000b840783b */ /* 0x000ea80000000200 */
[----:B-1----:R-:W1:Y:S04]  /*2320*/  LDSM.16.M88.4 R12, [R184+0xd900] ;  /* 0x00d90000b80c783b */ /* 0x002e680000000200 */
[----:B------:R-:W-:Y:S04]  /*2330*/  LDSM.16.M88.4 R48, [R182] ;  /* 0x00000000b630783b */ /* 0x000fe80000000200 */
[----:B------:R-:W1:Y:S04]  /*2340*/  LDSM.16.M88.4 R36, [R83+0xc100] ;  /* 0x00c100005324783b */ /* 0x000e680000000200 */
[----:B----4-:R-:W4:Y:S04]  /*2350*/  LDSM.16.M88.4 R8, [R83+0xc900] ;  /* 0x00c900005308783b */ /* 0x010f280000000200 */
[----:B------:R-:W1:Y:S01]  /*2360*/  LDSM.16.M88.4 R52, [R83+0xd900] ;  /* 0x00d900005334783b */ /* 0x000e620000000200 */
[C---:B-----5:R-:W-:Y:S08]  /*2370*/  HMMA.16816.F32.BF16 R32, R56.reuse, R28, RZ ;  /* 0x0000001c3820723c */ /* 0x060ff000000418ff */
[C---:B------:R-:W-:Y:S08]  /*2380*/  HMMA.16816.F32.BF16 R28, R56.reuse, R30, RZ ;  /* 0x0000001e381c723c */ /* 0x040ff000000418ff */
[C---:B---3--:R-:W-:Y:S08]  /*2390*/  HMMA.16816.F32.BF16 R24, R56.reuse, R20, RZ ;  /* 0x000000143818723c */ /* 0x048ff000000418ff */
[C---:B------:R-:W-:Y:S08]  /*23a0*/  HMMA.16816.F32.BF16 R20, R56.reuse, R22, RZ ;  /* 0x000000163814723c */ /* 0x040ff000000418ff */
[C---:B--2---:R-:W-:Y:S08]  /*23b0*/  HMMA.16816.F32.BF16 R16, R56.reuse, R64, RZ ;  /* 0x000000403810723c */ /* 0x044ff000000418ff */
[C---:B------:R-:W-:Y:S08]  /*23c0*/  HMMA.16816.F32.BF16 R64, R56.reuse, R66, RZ ;  /* 0x000000423840723c */ /* 0x040ff000000418ff */
[----:B-1----:R-:W-:Y:S08]  /*23d0*/  HMMA.16816.F32.BF16 R60, R56, R12, RZ ;  /* 0x0000000c383c723c */ /* 0x002ff000000418ff */
[----:B------:R-:W-:Y:S07]  /*23e0*/  HMMA.16816.F32.BF16 R32, R48, R36, R32 ;  /* 0x000000243020723c */ /* 0x000fee0000041820 */
[C---:B------:R-:W-:Y:S01]  /*23f0*/  @P4 LEA R36, P5, R44.reuse, c[0x0][0x1f8], 0x1 ;  /* 0x00007e002c244a11 */ /* 0x040fe200078a08ff */
[----:B------:R-:W-:Y:S01]  /*2400*/  HMMA.16816.F32.BF16 R56, R56, R14, RZ ;  /* 0x0000000e3838723c */ /* 0x000fe200000418ff */
[----:B------:R-:W1:Y:S02]  /*2410*/  LDSM.16.M88.4 R12, [R83+0xd100] ;  /* 0x00d10000530c783b */ /* 0x000e640000000200 */
[----:B------:R-:W-:-:S05]  /*2420*/  @P4 LEA.HI.X R37, R44, c[0x0][0x1fc], R43, 0x1, P5 ;  /* 0x00007f002c254a11 */ /* 0x000fca00028f0c2b */
[C---:B------:R-:W-:Y:S01]  /*2430*/  HMMA.16816.F32.BF16 R28, R48.reuse, R38, R28 ;  /* 0x00000026301c723c */ /* 0x040fe2000004181c */
[----:B------:R-:W-:Y:S01]  /*2440*/  @!PT LDS RZ, [RZ] ;  /* 0x00000000fffff984 */ /* 0x000fe20000000800 */
[----:B------:R-:W-:Y:S01]  /*2450*/  @!PT LDS RZ, [RZ] ;  /* 0x00000000fffff984 */ /* 0x000fe20000000800 */
[----:B------:R-:W-:Y:S01]  /*2460*/  @!PT LDS RZ, [RZ] ;  /* 0x00000000fffff984 */ /* 0x000fe20000000800 */
[----:B------:R2:W-:Y:S04]  /*2470*/  @P4 LDGSTS.E.BYPASS.LTC128B.128 [R144+0x6100], [R36.64], !P3 ;  /* 0x0610000024904fae */ /* 0x0005e8000d901d4a */
[----:B------:R2:W-:Y:S02]  /*2480*/  @P4 LDGSTS.E.BYPASS.LTC128B.128 [R144+0x8100], [R36.64+0x80], !P2 ;  /* 0x0810008024904fae */ /* 0x0005e4000d101d4a */
[----:B------:R-:W-:Y:S01]  /*2490*/  @P4 IADD3 R38, P5, R41, R36, RZ ;  /* 0x0000002429264210 */ /* 0x000fe20007fbe0ff */
[----:B----4-:R-:W-:Y:S01]  /*24a0*/  HMMA.16816.F32.BF16 R24, R48, R8, R24 ;  /* 0x000000083018723c */ /* 0x010fe20000041818 */
[----:B------:R2:W-:Y:S03]  /*24b0*/  @P4 LDGSTS.E.BYPASS.LTC128B.128 [R144+0xa100], [R36.64+0x100], !P1 ;  /* 0x0a10010024904fae */ /* 0x0005e6000c901d4a */
[----:B------:R-:W-:-:S04]  /*24c0*/  @P4 IMAD.X R39, R40, 0x1, R37, P5 ;  /* 0x0000000128274824 */ /* 0x000fc800028e0625 */
[C---:B------:R-:W-:Y:S01]  /*24d0*/  HMMA.16816.F32.BF16 R20, R48.reuse, R10, R20 ;  /* 0x0000000a3014723c */ /* 0x040fe20000041814 */
[----:B------:R2:W-:Y:S04]  /*24e0*/  @P4 LDGSTS.E.BYPASS.LTC128B.128 [R144+0x7100], [R38.64], !P3 ;  /* 0x0710000026904fae */ /* 0x0005e8000d901d4a */
[----:B------:R2:W-:Y:S03]  /*24f0*/  @P4 LDGSTS.E.BYPASS.LTC128B.128 [R144+0x9100], [R38.64+0x80], !P2 ;  /* 0x0910008026904fae */ /* 0x0005e6000d101d4a */
[----:B------:R-:W-:Y:S01]  /*2500*/  HMMA.16816.F32.BF16 R60, R48, R52, R60 ;  /* 0x00000034303c723c */ /* 0x000fe2000004183c */
[----:B------:R2:W-:Y:S01]  /*2510*/  @P4 LDGSTS.E.BYPASS.LTC128B.128 [R144+0xb100], [R38.64+0x100], !P1 ;  /* 0x0b10010026904fae */ /* 0x0005e2000c901d4a */
[----:B------:R-:W-:-:S03]  /*2520*/  PLOP3.LUT P4, PT, PT, PT, UP2, 0x80, 0x0 ;  /* 0x000000000000781c */ /* 0x000fc60003f8f028 */
[----:B------:R-:W-:Y:S03]  /*2530*/  LDSM.16.M88.4 R8, [R181] ;  /* 0x00000000b508783b */ /* 0x000fe60000000200 */
[C---:B------:R-:W-:Y:S01]  /*2540*/  HMMA.16816.F32.BF16 R56, R48.reuse, R54, R56 ;  /* 0x000000363038723c */ /* 0x040fe20000041838 */
[----:B------:R-:W3:Y:S04]  /*2550*/  LDSM.16.M88.4 R44, [R2+0xc100] ;  /* 0x00c10000022c783b */ /* 0x000ee80000000200 */
[----:B------:R-:W4:Y:S03]  /*2560*/  LDSM.16.M88.4 R72, [R2+0xc900] ;  /* 0x00c900000248783b */ /* 0x000f260000000200 */
[C---:B-1----:R-:W-:Y:S01]  /*2570*/  HMMA.16816.F32.BF16 R16, R48.reuse, R12, R16 ;  /* 0x0000000c3010723c */ /* 0x042fe20000041810 */
[----:B------:R-:W1:Y:S04]  /*2580*/  LDSM.16.M88.4 R68, [R2+0xd100] ;  /* 0x00d100000244783b */ /* 0x000e680000000200 */
[----:B------:R-:W5:Y:S03]  /*2590*/  LDSM.16.M88.4 R40, [R2+0xd900] ;  /* 0x00d900000228783b */ /* 0x000f660000000200 */
[----:B------:R-:W-:Y:S01]  /*25a0*/  HMMA.16816.F32.BF16 R64, R48, R14, R64 ;  /* 0x0000000e3040723c */ /* 0x000fe20000041840 */
[----:B------:R-:W-:Y:S04]  /*25b0*/  LDSM.16.M88.4 R12, [R0+0xc100] ;  /* 0x00c10000000c783b */ /* 0x000fe80000000200 */
[----:B--2---:R-:W2:Y:S04]  /*25c0*/  LDSM.16.M88.4 R36, [R180] ;  /* 0x00000000b424783b */ /* 0x004ea80000000200 */
[----:B------:R-:W1:Y:S04]  /*25d0*/  LDSM.16.M88.4 R52, [R0+0xc900] ;  /* 0x00c900000034783b */ /* 0x000e680000000200 */
[----:B------:R-:W1:Y:S04]  /*25e0*/  LDSM.16.M88.4 R48, [R0+0xd100] ;  /* 0x00d100000030783b */ /* 0x000e680000000200 */
[----:B------:R-:W-:Y:S04]  /*25f0*/  LDSM.16.M88.4 R76, [R2+0xf100] ;  /* 0x00f10000024c783b */ /* 0x000fe80000000200 */
[----:B------:R-:W0:Y:S01]  /*2600*/  LDGDEPBAR ;  /* 0x00000000000079af */ /* 0x000e220000000000 */
[C---:B---3--:R-:W-:Y:S08]  /*2610*/  HMMA.16816.F32.BF16 R32, R8.reuse, R44, R32 ;  /* 0x0000002c0820723c */ /* 0x048ff00000041820 */
[C---:B------:R-:W-:Y:S01]  /*2620*/  HMMA.16816.F32.BF16 R28, R8.reuse, R46, R28 ;  /* 0x0000002e081c723c */ /* 0x040fe2000004181c */
[----:B------:R-:W3:Y:S07]  /*2630*/  LDSM.16.M88.4 R44, [R0+0xd900] ;  /* 0x00d90000002c783b */ /* 0x000eee0000000200 */
[C---:B----4-:R-:W-:Y:S08]  /*2640*/  HMMA.16816.F32.BF16 R24, R8.reuse, R72, R24 ;  /* 0x000000480818723c */ /* 0x050ff00000041818 */
[C---:B------:R-:W-:Y:S01]  /*2650*/  HMMA.16816.F32.BF16 R20, R8.reuse, R74, R20 ;  /* 0x0000004a0814723c */ /* 0x040fe20000041814 */
[----:B------:R-:W-:Y:S07]  /*2660*/  LDSM.16.M88.4 R72, [R184+0xe100] ;  /* 0x00e10000b848783b */ /* 0x000fee0000000200 */
[C---:B-1----:R-:W-:Y:S08]  /*2670*/  HMMA.16816.F32.BF16 R16, R8.reuse, R68, R16 ;  /* 0x000000440810723c */ /* 0x042ff00000041810 */
[C---:B------:R-:W-:Y:S01]  /*2680*/  HMMA.16816.F32.BF16 R64, R8.reuse, R70, R64 ;  /* 0x000000460840723c */ /* 0x040fe20000041840 */
[----:B------:R-:W-:Y:S07]  /*2690*/  LDSM.16.M88.4 R68, [R184+0xf900] ;  /* 0x00f90000b844783b */ /* 0x000fee0000000200 */
[C---:B-----5:R-:W-:Y:S08]  /*26a0*/  HMMA.16816.F32.BF16 R60, R8.reuse, R40, R60 ;  /* 0x00000028083c723c */ /* 0x060ff0000004183c */
[----:B------:R-:W-:Y:S01]  /*26b0*/  HMMA.16816.F32.BF16 R56, R8, R42, R56 ;  /* 0x0000002a0838723c */ /* 0x000fe20000041838 */
[----:B------:R-:W-:Y:S04]  /*26c0*/  LDSM.16.M88.4 R8, [R186+0x4000] ;  /* 0x00400000ba08783b */ /* 0x000fe80000000200 */
[----:B------:R-:W1:Y:S03]  /*26d0*/  LDSM.16.M88.4 R40, [R184+0xe900] ;  /* 0x00e90000b828783b */ /* 0x000e660000000200 */
[C---:B--2---:R-:W-:Y:S08]  /*26e0*/  HMMA.16816.F32.BF16 R32, R36.reuse, R12, R32 ;  /* 0x0000000c2420723c */ /* 0x044ff00000041820 */
        /* <DEDUP_REMOVED lines=10> */
[----:B------:R-:W3:Y:S04]  /*2790*/  LDSM.16.M88.4 R36, [R182+0x4000] ;  /* 0x00400000b624783b */ /* 0x000ee80000000200 */
[----:B------:R-:W4:Y:S03]  /*27a0*/  LDSM.16.M88.4 R44, [R83+0xf100] ;  /* 0x00f10000532c783b */ /* 0x000f260000000200 */
        /* <DEDUP_REMOVED lines=10> */
[----:B------:R-:W-:Y:S01]  /*2850*/  HMMA.16816.F32.BF16 R56, R8, R70, R56 ;  /* 0x000000460838723c */ /* 0x000fe20000041838 */
[----:B------:R-:W5:Y:S04]  /*2860*/  LDSM.16.M88.4 R8, [R2+0xe900] ;  /* 0x00e900000208783b */ /* 0x000f680000000200 */
[----:B------:R-:W1:Y:S03]  /*2870*/  LDSM.16.M88.4 R68, [R2+0xf900] ;  /* 0x00f900000244783b */ /* 0x000e660000000200 */
[C---:B---3--:R-:W-:Y:S08]  /*2880*/  HMMA.16816.F32.BF16 R32, R36.reuse, R52, R32 ;  /* 0x000000342420723c */ /* 0x048ff00000041820 */
[C---:B------:R-:W-:Y:S01]  /*2890*/  HMMA.16816.F32.BF16 R28, R36.reuse, R54, R28 ;  /* 0x00000036241c723c */ /* 0x040fe2000004181c */
[----:B------:R-:W-:Y:S07]  /*28a0*/  LDSM.16.M88.4 R52, [R180+0x4000] ;  /* 0x00400000b434783b */ /* 0x000fee0000000200 */
        /* <DEDUP_REMOVED lines=8> */
[----:B------:R-:W1:Y:S04]  /*2930*/  LDSM.16.M88.4 R40, [R0+0xf100] ;  /* 0x00f100000028783b */ /* 0x000e680000000200 */
[----:B------:R-:W1:Y:S03]  /*2940*/  LDSM.16.M88.4 R36, [R0+0xf900] ;  /* 0x00f900000024783b */ /* 0x000e660000000200 */
[C---:B--2---:R-:W-:Y:S08]  /*2950*/  HMMA.16816.F32.BF16 R32, R72.reuse, R12, R32 ;  /* 0x0000000c4820723c */ /* 0x044ff00000041820 */
[C---:B------:R-:W-:Y:S01]  /*2960*/  HMMA.16816.F32.BF16 R28, R72.reuse, R14, R28 ;  /* 0x0000000e481c723c */ /* 0x040fe2000004181c */
[----:B------:R-:W-:Y:S07]  /*2970*/  LDSM.16.M88.4 R12, [R186+0x8000] ;  /* 0x00800000ba0c783b */ /* 0x000fee0000000200 */
[C---:B-----5:R-:W-:Y:S08]  /*2980*/  HMMA.16816.F32.BF16 R24, R72.reuse, R8, R24 ;  /* 0x000000084818723c */ /* 0x060ff00000041818 */
[C---:B------:R-:W-:Y:S01]  /*2990*/  HMMA.16816.F32.BF16 R20, R72.reuse, R10, R20 ;  /* 0x0000000a4814723c */ /* 0x040fe20000041814 */
[----:B------:R-:W2:Y:S07]  /*29a0*/  LDSM.16.M88.4 R8, [R184+0x10100] ;  /* 0x01010000b808783b */ /* 0x000eae0000000200 */
[C---:B------:R-:W-:Y:S08]  /*29b0*/  HMMA.16816.F32.BF16 R16, R72.reuse, R76, R16 ;  /* 0x0000004c4810723c */ /* 0x040ff00000041810 */
[C---:B------:R-:W-:Y:S08]  /*29c0*/  HMMA.16816.F32.BF16 R64, R72.reuse, R78, R64 ;  /* 0x0000004e4840723c */ /* 0x040ff00000041840 */
[C---:B------:R-:W-:Y:S08]  /*29d0*/  HMMA.16816.F32.BF16 R60, R72.reuse, R68, R60 ;  /* 0x00000044483c723c */ /* 0x040ff0000004183c */
[----:B------:R-:W-:Y:S01]  /*29e0*/  HMMA.16816.F32.BF16 R68, R72, R70, R56 ;  /* 0x000000464844723c */ /* 0x000fe20000041838 */
[----:B------:R-:W5:Y:S04]  /*29f0*/  LDSM.16.M88.4 R56, [R184+0x10900] ;  /* 0x01090000b838783b */ /* 0x000f680000000200 */
[----:B------:R-:W2:Y:S03]  /*2a00*/  LDSM.16.M88.4 R72, [R184+0x11100] ;  /* 0x01110000b848783b */ /* 0x000ea60000000200 */
        /* <DEDUP_REMOVED lines=8> */
[----:B------:R-:W1:Y:S07]  /*2a90*/  LDSM.16.M88.4 R40, [R83+0x10100] ;  /* 0x010100005328783b */ /* 0x000e6e0000000200 */
[C---:B------:R-:W-:Y:S08]  /*2aa0*/  HMMA.16816.F32.BF16 R60, R52.reuse, R36, R60 ;  /* 0x00000024343c723c */ /* 0x040ff0000004183c */
[----:B------:R-:W-:Y:S01]  /*2ab0*/  HMMA.16816.F32.BF16 R68, R52, R38, R68 ;  /* 0x000000263444723c */ /* 0x000fe20000041844 */
[----:B------:R-:W4:Y:S04]  /*2ac0*/  LDSM.16.M88.4 R52, [R83+0x10900] ;  /* 0x010900005334783b */ /* 0x000f280000000200 */
[----:B------:R-:W1:Y:S03]  /*2ad0*/  LDSM.16.M88.4 R36, [R83+0x11100] ;  /* 0x011100005324783b */ /* 0x000e660000000200 */
[C---:B--2---:R-:W-:Y:S08]  /*2ae0*/  HMMA.16816.F32.BF16 R32, R12.reuse, R8, R32 ;  /* 0x000000080c20723c */ /* 0x044ff00000041820 */
[C---:B------:R-:W-:Y:S01]  /*2af0*/  HMMA.16816.F32.BF16 R28, R12.reuse, R10, R28 ;  /* 0x0000000a0c1c723c */ /* 0x040fe2000004181c */
[----:B------:R-:W2:Y:S07]  /*2b00*/  LDSM.16.M88.4 R8, [R83+0x11900] ;  /* 0x011900005308783b */ /* 0x000eae0000000200 */
[C---:B-----5:R-:W-:Y:S08]  /*2b10*/  HMMA.16816.F32.BF16 R24, R12.reuse, R56, R24 ;  /* 0x000000380c18723c */ /* 0x060ff00000041818 */
[C---:B------:R-:W-:Y:S01]  /*2b20*/  HMMA.16816.F32.BF16 R20, R12.reuse, R58, R20 ;  /* 0x0000003a0c14723c */ /* 0x040fe20000041814 */
[----:B------:R-:W-:Y:S07]  /*2b30*/  LDSM.16.M88.4 R56, [R180+0x8000] ;  /* 0x00800000b438783b */ /* 0x000fee0000000200 */
[C---:B------:R-:W-:Y:S08]  /*2b40*/  HMMA.16816.F32.BF16 R16, R12.reuse, R72, R16 ;  /* 0x000000480c10723c */ /* 0x040ff00000041810 */
[C---:B------:R-:W-:Y:S08]  /*2b50*/  HMMA.16816.F32.BF16 R64, R12.reuse, R74, R64 ;  /* 0x0000004a0c40723c */ /* 0x040ff00000041840 */
[C---:B---3--:R-:W-:Y:S08]  /*2b60*/  HMMA.16816.F32.BF16 R60, R12.reuse, R48, R60 ;  /* 0x000000300c3c723c */ /* 0x048ff0000004183c */
[----:B------:R-:W-:Y:S01]  /*2b70*/  HMMA.16816.F32.BF16 R68, R12, R50, R68 ;  /* 0x000000320c44723c */ /* 0x000fe20000041844 */
[----:B------:R-:W-:Y:S04]  /*2b80*/  LDSM.16.M88.4 R12, [R2+0x10100] ;  /* 0x01010000020c783b */ /* 0x000fe80000000200 */
[----:B------:R-:W-:Y:S03]  /*2b90*/  LDSM.16.M88.4 R48, [R2+0x11100] ;  /* 0x011100000230783b */ /* 0x000fe60000000200 */
[C---:B-1----:R-:W-:Y:S08]  /*2ba0*/  HMMA.16816.F32.BF16 R32, R44.reuse, R40, R32 ;  /* 0x000000282c20723c */ /* 0x042ff00000041820 */
[C---:B------:R-:W-:Y:S01]  /*2bb0*/  HMMA.16816.F32.BF16 R28, R44.reuse, R42, R28 ;  /* 0x0000002a2c1c723c */ /* 0x040fe2000004181c */
[----:B------:R-:W1:Y:S07]  /*2bc0*/  LDSM.16.M88.4 R40, [R181+0x8000] ;  /* 0x00800000b528783b */ /* 0x000e6e0000000200 */
[C---:B----4-:R-:W-:Y:S08]  /*2bd0*/  HMMA.16816.F32.BF16 R24, R44.reuse, R52, R24 ;  /* 0x000000342c18723c */ /* 0x050ff00000041818 */
[C---:B------:R-:W-:Y:S01]  /*2be0*/  HMMA.16816.F32.BF16 R20, R44.reuse, R54, R20 ;  /* 0x000000362c14723c */ /* 0x040fe20000041814 */
[----:B------:R-:W3:Y:S07]  /*2bf0*/  LDSM.16.M88.4 R52, [R2+0x10900] ;  /* 0x010900000234783b */ /* 0x000eee0000000200 */
[C---:B------:R-:W-:Y:S08]  /*2c00*/  HMMA.16816.F32.BF16 R16, R44.reuse, R36, R16 ;  /* 0x000000242c10723c */ /* 0x040ff00000041810 */
[C---:B------:R-:W-:Y:S01]  /*2c10*/  HMMA.16816.F32.BF16 R64, R44.reuse, R38, R64 ;  /* 0x000000262c40723c */ /* 0x040fe20000041840 */
[----:B------:R-:W4:Y:S07]  /*2c20*/  LDSM.16.M88.4 R36, [R2+0x11900] ;  /* 0x011900000224783b */ /* 0x000f2e0000000200 */
[C---:B--2---:R-:W-:Y:S01]  /*2c30*/  HMMA.16816.F32.BF16 R72, R44.reuse, R8, R60 ;  /* 0x000000082c48723c */ /* 0x044fe2000004183c */
[----:B------:R-:W-:Y:S07]  /*2c40*/  LDSM.16.M88.4 R60, [R0+0x10100] ;  /* 0x01010000003c783b */ /* 0x000fee0000000200 */
[----:B------:R-:W-:Y:S01]  /*2c50*/  HMMA.16816.F32.BF16 R68, R44, R10, R68 ;  /* 0x0000000a2c44723c */ /* 0x000fe20000041844 */
[----:B------:R-:W2:Y:S07]  /*2c60*/  LDSM.16.M88.4 R8, [R0+0x10900] ;  /* 0x010900000008783b */ /* 0x000eae0000000200 */
[C---:B-1----:R-:W-:Y:S08]  /*2c70*/  HMMA.16816.F32.BF16 R32, R40.reuse, R12, R32 ;  /* 0x0000000c2820723c */ /* 0x042ff00000041820 */
[C---:B------:R-:W-:Y:S01]  /*2c80*/  HMMA.16816.F32.BF16 R28, R40.reuse, R14, R28 ;  /* 0x0000000e281c723c */ /* 0x040fe2000004181c */
[----:B------:R-:W1:Y:S07]  /*2c90*/  LDSM.16.M88.4 R12, [R0+0x11100] ;  /* 0x01110000000c783b */ /* 0x000e6e0000000200 */
[C---:B---3--:R-:W-:Y:S08]  /*2ca0*/  HMMA.16816.F32.BF16 R24, R40.reuse, R52, R24 ;  /* 0x000000342818723c */ /* 0x048ff00000041818 */
[C---:B------:R-:W-:Y:S08]  /*2cb0*/  HMMA.16816.F32.BF16 R20, R40.reuse, R54, R20 ;  /* 0x000000362814723c */ /* 0x040ff00000041814 */
[C---:B------:R-:W-:Y:S08]  /*2cc0*/  HMMA.16816.F32.BF16 R16, R40.reuse, R48, R16 ;  /* 0x000000302810723c */ /* 0x040ff00000041810 */
[C---:B------:R-:W-:Y:S08]  /*2cd0*/  HMMA.16816.F32.BF16 R64, R40.reuse, R50, R64 ;  /* 0x000000322840723c */ /* 0x040ff00000041840 */
[C---:B----4-:R-:W-:Y:S07]  /*2ce0*/  HMMA.16816.F32.BF16 R72, R40.reuse, R36, R72 ;  /* 0x000000242848723c */ /* 0x050fee0000041848 */
[----:B------:R-:W-:Y:S01]  /*2cf0*/  LOP3.LUT R37, R80, 0xffffffe0, RZ, 0xc0, !PT ;  /* 0xffffffe050257812 */ /* 0x000fe200078ec0ff */
[----:B------:R-:W-:Y:S04]  /*2d00*/  HMMA.16816.F32.BF16 R68, R40, R38, R68 ;  /* 0x000000262844723c */ /* 0x000fe80000041844 */
[----:B------:R-:W-:-:S02]  /*2d10*/  IMAD.IADD R2, R6, 0x1, -R37 ;  /* 0x0000000106027824 */ /* 0x000fc400078e0a25 */
[----:B------:R3:W4:Y:S01]  /*2d20*/  LDSM.16.M88.4 R36, [R0+0x11900] ;  /* 0x011900000024783b */ /* 0x0007220000000200 */
[----:B------:R-:W-:Y:S01]  /*2d30*/  LEA.HI R41, R81, R6, RZ, 0x2 ;  /* 0x0000000651297211 */ /* 0x000fe200078f10ff */
[C---:B--2---:R-:W-:Y:S01]  /*2d40*/  HMMA.16816.F32.BF16 R24, R56.reuse, R8, R24 ;  /* 0x000000083818723c */ /* 0x044fe20000041818 */
[----:B------:R-:W-:Y:S02]  /*2d50*/  SHF.R.S32.HI R40, RZ, 0x1f, R7 ;  /* 0x0000001fff287819 */ /* 0x000fe40000011407 */
[----:B------:R-:W-:Y:S02]  /*2d60*/  LOP3.LUT R41, R41, 0xfffffffc, RZ, 0xc0, !PT ;  /* 0xfffffffc29297812 */ /* 0x000fe400078ec0ff */
[----:B------:R-:W-:Y:S02]  /*2d70*/  LEA.HI R40, R40, R7, RZ, 0x3 ;  /* 0x0000000728287211 */ /* 0x000fe400078f18ff */
[----:B------:R-:W-:Y:S01]  /*2d80*/  SHF.R.S32.HI R43, RZ, 0x1f, R2 ;  /* 0x0000001fff2b7819 */ /* 0x000fe20000011402 */
[----:B------:R-:W-:Y:S01]  /*2d90*/  IMAD.IADD R41, R6, 0x1, -R41 ;  /* 0x0000000106297824 */ /* 0x000fe200078e0a29 */
[----:B------:R-:W-:Y:S01]  /*2da0*/  LOP3.LUT R42, R40, 0xffffff8, RZ, 0xc0, !PT ;  /* 0x0ffffff8282a7812 */ /* 0x000fe200078ec0ff */
[----:B------:R-:W-:Y:S01]  /*2db0*/  HMMA.16816.F32.BF16 R32, R56, R60, R32 ;  /* 0x0000003c3820723c */ /* 0x000fe20000041820 */
[----:B------:R-:W-:-:S02]  /*2dc0*/  LEA.HI R6, R43, R2, RZ, 0x2 ;  /* 0x000000022b067211 */ /* 0x000fc400078f10ff */
[----:B------:R-:W-:Y:S01]  /*2dd0*/  LEA.HI R40, R41, R41, RZ, 0x1 ;  /* 0x0000002929287211 */ /* 0x000fe200078f08ff */
[----:B------:R-:W-:Y:S01]  /*2de0*/  IMAD.IADD R42, R7, 0x1, -R42 ;  /* 0x00000001072a7824 */ /* 0x000fe200078e0a2a */
[C---:B------:R-:W-:Y:S02]  /*2df0*/  LEA.HI.SX32 R195, R6.reuse, UR13, 0x1e ;  /* 0x0000000d06c37c11 */ /* 0x040fe4000f8ff2ff */
[----:B------:R-:W-:Y:S01]  /*2e00*/  LOP3.LUT R9, R6, 0x7ffffffc, RZ, 0xc0, !PT ;  /* 0x7ffffffc06097812 */ /* 0x000fe200078ec0ff */
[----:B------:R-:W-:Y:S02]  /*2e10*/  HMMA.16816.F32.BF16 R28, R56, R62, R28 ;  /* 0x0000003e381c723c */ /* 0x000fe4000004181c */
[----:B------:R-:W-:Y:S01]  /*2e20*/  IMAD R195, R42, 0x10, R195 ;  /* 0x000000102ac37824 */ /* 0x000fe200078e02c3 */
[----:B---3--:R-:W-:Y:S01]  /*2e30*/  LOP3.LUT R0, R40, 0x1ffffffe, RZ, 0xc0, !PT ;  /* 0x1ffffffe28007812 */ /* 0x008fe200078ec0ff */
[----:B------:R-:W-:Y:S01]  /*2e40*/  IMAD.IADD R204, R2, 0x1, -R9 ;  /* 0x0000000102cc7824 */ /* 0x000fe200078e0a09 */
[----:B------:R-:W-:-:S03]  /*2e50*/  IADD3 R9, -R5, c[0x0][0x1d0], R133 ;  /* 0x0000740005097a10 */ /* 0x000fc60007ffe185 */
[----:B------:R-:W-:Y:S01]  /*2e60*/  IMAD.IADD R0, R41, 0x1, -R0 ;  /* 0x0000000129007824 */ /* 0x000fe200078e0a00 */
[----:B------:R-:W-:Y:S01]  /*2e70*/  HMMA.16816.F32.BF16 R20, R56, R10, R20 ;  /* 0x0000000a3814723c */ /* 0x000fe20000041814 */
[----:B------:R-:W-:Y:S02]  /*2e80*/  IMAD.SHL.U32 R204, R204, 0x2, RZ ;  /* 0x00000002cccc7824 */ /* 0x000fe400078e00ff */
[----:B------:R-:W-:-:S03]  /*2e90*/  IMAD R195, R0, 0x8, R195 ;  /* 0x0000000800c37824 */ /* 0x000fc600078e02c3 */
[----:B------:R-:W-:Y:S01]  /*2ea0*/  IADD3 R6, R9, -c[0x0][0x168], -R204 ;  /* 0x80005a0009067a10 */ /* 0x000fe20007ffe8cc */
[----:B------:R-:W-:Y:S01]  /*2eb0*/  @P4 IMAD.HI.U32 R7, R195, c[0x0][0x2c8], RZ ;  /* 0x0000b200c3074a27 */ /* 0x000fe200078e00ff */
[----:B------:R-:W-:Y:S01]  /*2ec0*/  IADD3 R2, -R204, c[0x0][0x1d0], -R5 ;  /* 0x00007400cc027a10 */ /* 0x000fe20007ffe905 */
[C---:B-1----:R-:W-:Y:S01]  /*2ed0*/  HMMA.16816.F32.BF16 R16, R56.reuse, R12, R16 ;  /* 0x0000000c3810723c */ /* 0x042fe20000041810 */
[C---:B------:R-:W-:Y:S01]  /*2ee0*/  IADD3 R8, R6.reuse, c[0x0][0x328], RZ ;  /* 0x0000ca0006087a10 */ /* 0x040fe20007ffe0ff */
[----:B------:R-:W-:Y:S01]  /*2ef0*/  IMAD.MOV.U32 R0, RZ, RZ, R195 ;  /* 0x000000ffff007224 */ /* 0x000fe200078e00c3 */
[----:B------:R-:W-:Y:S02]  /*2f00*/  @P0 SHF.R.U32.HI R0, RZ, c[0x0][0x2cc], R7 ;  /* 0x0000b300ff000a19 */ /* 0x000fe40000011607 */
[----:B------:R-:W-:Y:S02]  /*2f10*/  PLOP3.LUT P0, PT, PT, PT, UP1, 0x40, 0x0 ;  /* 0x000000000000781c */ /* 0x000fe40003f0e818 */
[----:B------:R-:W-:Y:S01]  /*2f20*/  IADD3 R6, R6, UR6, RZ ;  /* 0x0000000606067c10 */ /* 0x000fe2000fffe0ff */
[----:B------:R-:W1:Y:S01]  /*2f30*/  SHFL.IDX PT, R7, R0, RZ, 0x1c1f ;  /* 0x001c1fff00077589 */ /* 0x000e6200000e0000 */
[C---:B------:R-:W-:Y:S08]  /*2f40*/  HMMA.16816.F32.BF16 R64, R56.reuse, R14, R64 ;  /* 0x0000000e3840723c */ /* 0x040ff00000041840 */
[C---:B----4-:R-:W-:Y:S08]  /*2f50*/  HMMA.16816.F32.BF16 R72, R56.reuse, R36, R72 ;  /* 0x000000243848723c */ /* 0x050ff00000041848 */
[----:B------:R-:W-:Y:S01]  /*2f60*/  HMMA.16816.F32.BF16 R68, R56, R38, R68 ;  /* 0x000000263844723c */ /* 0x000fe20000041844 */
[----:B-1----:R-:W-:-:S02]  /*2f70*/  IMAD.IADD R9, R8, 0x1, R7 ;  /* 0x0000000108097824 */ /* 0x002fc400078e0207 */
        /* <DEDUP_REMOVED lines=14> */
.L_x_4043:
[----:B------:R-:W-:-:S13]  /*3060*/  ISETP.NE.AND P0, PT, R133, c[0x0][0x32c], PT ;  /* 0x0000cb0085007a0c */ /* 0x000fda0003f05270 */
[----:B------:R-:W-:-:S05]  /*3070*/  @P0 IMAD.HI.U32 R7, R14, c[0x0][0x330], RZ ;  /* 0x0000cc000e070a27 */ /* 0x000fca00078e00ff */
[----:B------:R-:W-:Y:S02]  /*3080*/  @P0 SHF.R.U32.HI R14, RZ, c[0x0][0x334], R7 ;  /* 0x0000cd00ff0e0a19 */ /* 0x000fe40000011607 */
.L_x_4044:
[----:B------:R-:W-:Y:S05]  /*3090*/  BSYNC B0 ;  /* 0x0000000000007941 */ /* 0x000fea0003800000 */
.L_x_4042:
[----:B------:R-:W-:-:S04]  /*30a0*/  IMAD R9, R14, c[0x0][0x32c], -R5 ;  /* 0x0000cb000e097a24 */ /* 0x000fc800078e0a05 */
[----:B------:R-:W-:-:S05]  /*30b0*/  IMAD.IADD R9, R9, 0x1, -R204 ;  /* 0x0000000109097824 */ /* 0x000fca00078e0acc */
[----:B------:R-:W-:Y:S02]  /*30c0*/  IADD3 R7, R9, c[0x0][0x32c], RZ ;  /* 0x0000cb0009077a10 */ /* 0x000fe40007ffe0ff */
[----:B------:R-:W-:Y:S02]  /*30d0*/  IMNMX R10, R10, R9, !PT ;  /* 0x000000090a0a7217 */ /* 0x000fe40007800200 */
[----:B------:R-:W-:Y:S02]  /*30e0*/  IMNMX R12, R12, R7, PT ;  /* 0x000000070c0c7217 */ /* 0x000fe40003800200 */
.L_x_4041:
[----:B------:R-:W-:Y:S01]  /*30f0*/  ISETP.GT.AND P0, PT, R132, RZ, PT ;  /* 0x000000ff8400720c */ /* 0x000fe20003f04270 */
[----:B------:R-:W1:Y:S03]  /*3100*/  SHFL.IDX PT, R13, R0, 0x1, 0x1c1f ;  /* 0x003c1f00000d7f89 */ /* 0x000e6600000e0000 */
[C---:B------:R-:W-:Y:S02]  /*3110*/  ISETP.GT.AND P4, PT, R10.reuse, RZ, P0 ;  /* 0x000000ff0a00720c */ /* 0x040fe40000784270 */
[----:B------:R-:W-:-:S02]  /*3120*/  ISETP.GT.AND P5, PT, R10, 0x1, P0 ;  /* 0x000000010a00780c */ /* 0x000fc400007a4270 */
[C---:B------:R-:W-:Y:S02]  /*3130*/  ISETP.LT.OR P4, PT, R12.reuse, 0x1, P4 ;  /* 0x000000010c00780c */ /* 0x040fe40002781670 */
[----:B------:R-:W-:Y:S02]  /*3140*/  ISETP.LT.OR P5, PT, R12, 0x2, P5 ;  /* 0x000000020c00780c */ /* 0x000fe40002fa1670 */
[----:B------:R-:W-:Y:S02]  /*3150*/  FSEL R32, R32, -INF , !P4 ;  /* 0xff80000020207808 */ /* 0x000fe40006000000 */
[----:B------:R-:W-:Y:S02]  /*3160*/  ISETP.GT.AND P4, PT, R10, 0x8, P0 ;  /* 0x000000080a00780c */ /* 0x000fe40000784270 */
[----:B------:R-:W-:Y:S02]  /*3170*/  FSEL R33, R33, -INF , !P5 ;  /* 0xff80000021217808 */ /* 0x000fe40006800000 */
[----:B------:R-:W-:-:S02]  /*3180*/  ISETP.LT.OR P4, PT, R12, 0x9, P4 ;  /* 0x000000090c00780c */ /* 0x000fc40002781670 */
[----:B------:R-:W-:Y:S02]  /*3190*/  ISETP.GT.AND P5, PT, R10, 0x9, P0 ;  /* 0x000000090a00780c */ /* 0x000fe400007a4270 */
[----:B------:R-:W-:Y:S02]  /*31a0*/  FSEL R11, R28, -INF , !P4 ;  /* 0xff8000001c0b7808 */ /* 0x000fe40006000000 */
[----:B------:R-:W-:Y:S01]  /*31b0*/  ISETP.GT.AND P4, PT, R10, 0x10, P0 ;  /* 0x000000100a00780c */ /* 0x000fe20000784270 */
[--C-:B-1----:R-:W-:Y:S01]  /*31c0*/  IMAD.IADD R15, R8, 0x1, R13.reuse ;  /* 0x00000001080f7824 */ /* 0x102fe200078e020d */
[----:B------:R-:W-:Y:S01]  /*31d0*/  ISETP.LT.OR P5, PT, R12, 0xa, P5 ;  /* 0x0000000a0c00780c */ /* 0x000fe20002fa1670 */
[----:B------:R-:W-:Y:S01]  /*31e0*/  IMAD.IADD R0, R6, 0x1, R13 ;  /* 0x0000000106007824 */ /* 0x000fe200078e020d */
[----:B------:R-:W-:Y:S02]  /*31f0*/  ISETP.LT.OR P4, PT, R12, 0x11, P4 ;  /* 0x000000110c00780c */ /* 0x000fe40002781670 */
[----:B------:R-:W-:-:S02]  /*3200*/  FSEL R29, R29, -INF , !P5 ;  /* 0xff8000001d1d7808 */ /* 0x000fc40006800000 */
[----:B------:R-:W-:Y:S02]  /*3210*/  FSEL R9, R24, -INF , !P4 ;  /* 0xff80000018097808 */ /* 0x000fe40006000000 */
[C---:B------:R-:W-:Y:S02]  /*3220*/  ISETP.GT.AND P4, PT, R10.reuse, 0x18, P0 ;  /* 0x000000180a00780c */ /* 0x040fe40000784270 */
[----:B------:R-:W-:Y:S02]  /*3230*/  ISETP.GT.AND P5, PT, R10, 0x11, P0 ;  /* 0x000000110a00780c */ /* 0x000fe400007a4270 */
[C---:B------:R-:W-:Y:S02]  /*3240*/  ISETP.LT.OR P4, PT, R12.reuse, 0x19, P4 ;  /* 0x000000190c00780c */ /* 0x040fe40002781670 */
[----:B------:R-:W-:Y:S02]  /*3250*/  ISETP.LT.OR P5, PT, R12, 0x12, P5 ;  /* 0x000000120c00780c */ /* 0x000fe40002fa1670 */
[----:B------:R-:W-:-:S02]  /*3260*/  FSEL R7, R20, -INF , !P4 ;  /* 0xff80000014077808 */ /* 0x000fc40006000000 */
[----:B------:R-:W-:Y:S02]  /*3270*/  ISETP.GT.AND P4, PT, R10, 0x20, P0 ;  /* 0x000000200a00780c */ /* 0x000fe40000784270 */
[----:B------:R-:W-:Y:S02]  /*3280*/  FSEL R25, R25, -INF , !P5 ;  /* 0xff80000019197808 */ /* 0x000fe40006800000 */
[----:B------:R-:W-:Y:S02]  /*3290*/  ISETP.LT.OR P4, PT, R12, 0x21, P4 ;  /* 0x000000210c00780c */ /* 0x000fe40002781670 */
[----:B------:R-:W-:Y:S02]  /*32a0*/  ISETP.GT.AND P5, PT, R10, 0x19, P0 ;  /* 0x000000190a00780c */ /* 0x000fe400007a4270 */
[----:B------:R-:W-:Y:S02]  /*32b0*/  FSEL R171, R16, -INF , !P4 ;  /* 0xff80000010ab7808 */ /* 0x000fe40006000000 */
[----:B------:R-:W-:-:S02]  /*32c0*/  ISETP.GT.AND P4, PT, R10, 0x28, P0 ;  /* 0x000000280a00780c */ /* 0x000fc40000784270 */
[C---:B------:R-:W-:Y:S02]  /*32d0*/  ISETP.LT.OR P5, PT, R12.reuse, 0x1a, P5 ;  /* 0x0000001a0c00780c */ /* 0x040fe40002fa1670 */
[----:B------:R-:W-:Y:S02]  /*32e0*/  ISETP.LT.OR P4, PT, R12, 0x29, P4 ;  /* 0x000000290c00780c */ /* 0x000fe40002781670 */
[----:B------:R-:W-:Y:S02]  /*32f0*/  FSEL R21, R21, -INF , !P5 ;  /* 0xff80000015157808 */ /* 0x000fe40006800000 */
        /* <DEDUP_REMOVED lines=14> */
[----:B------:R-:W-:-:S02]  /*33e0*/  PLOP3.LUT P4, PT, PT, PT, UP1, 0x40, 0x0 ;  /* 0x000000000000781c */ /* 0x000fc40003f8e818 */
[----:B------:R-:W-:Y:S02]  /*33f0*/  ISETP.LT.OR P5, PT, R12, 0x32, P5 ;  /* 0x000000320c00780c */ /* 0x000fe40002fa1670 */
[----:B------:R-:W-:Y:S02]  /*3400*/  IMNMX R2, R15, R2, PT ;  /* 0x000000020f027217 */ /* 0x000fe40003800200 */
[----:B------:R-:W-:Y:S02]  /*3410*/  FSEL R173, R73, -INF , !P5 ;  /* 0xff80000049ad7808 */ /* 0x000fe40006800000 */
[----:B------:R-:W-:-:S04]  /*3420*/  ISETP.GT.AND P5, PT, R10, 0x39, P0 ;  /* 0x000000390a00780c */ /* 0x000fc800007a4270 */
[----:B------:R-:W-:-:S04]  /*3430*/  ISETP.LT.OR P5, PT, R12, 0x3a, P5 ;  /* 0x0000003a0c00780c */ /* 0x000fc80002fa1670 */
[----:B------:R-:W-:Y:S01]  /*3440*/  FSEL R141, R69, -INF , !P5 ;  /* 0xff800000458d7808 */ /* 0x000fe20006800000 */
        /* <DEDUP_REMOVED lines=12> */
.L_x_4047:
[----:B------:R-:W-:-:S13]  /*3510*/  ISETP.NE.AND P4, PT, R133, c[0x0][0x32c], PT ;  /* 0x0000cb0085007a0c */ /* 0x000fda0003f85270 */
[----:B------:R-:W-:-:S05]  /*3520*/  @P4 IMAD.HI.U32 R6, R8, c[0x0][0x330], RZ ;  /* 0x0000cc0008064a27 */ /* 0x000fca00078e00ff */
[----:B------:R-:W-:Y:S02]  /*3530*/  @P4 SHF.R.U32.HI R8, RZ, c[0x0][0x334], R6 ;  /* 0x0000cd00ff084a19 */ /* 0x000fe40000011606 */
.L_x_4048:
[----:B------:R-:W-:Y:S05]  /*3540*/  BSYNC B0 ;  /* 0x0000000000007941 */ /* 0x000fea0003800000 */
.L_x_4046:
[----:B------:R-:W-:-:S04]  /*3550*/  IMAD R13, R8, c[0x0][0x32c], -R5 ;  /* 0x0000cb00080d7a24 */ /* 0x000fc800078e0a05 */
[----:B------:R-:W-:-:S05]  /*3560*/  IMAD.IADD R13, R13, 0x1, -R204 ;  /* 0x000000010d0d7824 */ /* 0x000fca00078e0acc */
[----:B------:R-:W-:Y:S02]  /*3570*/  IADD3 R5, R13, c[0x0][0x32c], RZ ;  /* 0x0000cb000d057a10 */ /* 0x000fe40007ffe0ff */
[----:B------:R-:W-:Y:S02]  /*3580*/  IMNMX R0, R0, R13, !PT ;  /* 0x0000000d00007217 */ /* 0x000fe40007800200 */
[----:B------:R-:W-:Y:S02]  /*3590*/  IMNMX R2, R2, R5, PT ;  /* 0x0000000502027217 */ /* 0x000fe40003800200 */
.L_x_4045:
[----:B------:R-:W-:Y:S01]  /*35a0*/  ISETP.GT.AND P5, PT, R0, 0x8, P0 ;  /* 0x000000080000780c */ /* 0x000fe200007a4270 */
[----:B------:R-:W-:-:S04]  /*35b0*/  DEPBAR.LE SB0, 0x2 ;  /* 0x000080800000791a */ /* 0x000fc80000000000 */
[----:B------:R-:W-:Y:S01]  /*35c0*/  BAR.SYNC.DEFER_BLOCKING 0x0 ;  /* 0x0000000000007b1d */ /* 0x000fe20000010000 */
[----:B------:R-:W-:Y:S01]  /*35d0*/  ISETP.LT.OR P5, PT, R2, 0x9, P5 ;  /* 0x000000090200780c */ /* 0x000fe20002fa1670 */
[----:B------:R-:W-:Y:S01]  /*35e0*/  IMAD.SHL.U32 R135, R4, 0x2, RZ ;  /* 0x0000000204877824 */ /* 0x000fe200078e00ff */
[----:B------:R-:W-:Y:S02]  /*35f0*/  ISETP.GT.AND P4, PT, R0, 0x1, P0 ;  /* 0x000000010000780c */ /* 0x000fe40000784270 */
[----:B------:R-:W-:Y:S01]  /*3600*/  FSEL R30, R30, -INF , !P5 ;  /* 0xff8000001e1e7808 */ /* 0x000fe20006800000 */
[--C-:B------:R-:W-:Y:S01]  /*3610*/  IMAD.IADD R172, R183, 0x1, R135.reuse ;  /* 0x00000001b7ac7824 */ /* 0x100fe200078e0287 */
[----:B------:R-:W-:Y:S01]  /*3620*/  ISETP.GT.AND P5, PT, R0, 0x10, P0 ;  /* 0x000000100000780c */ /* 0x000fe200007a4270 */
[C---:B------:R-:W-:Y:S01]  /*3630*/  IMAD R134, R3.reuse, 0x2, R135 ;  /* 0x0000000203867824 */ /* 0x040fe200078e0287 */
[C---:B------:R-:W-:Y:S01]  /*3640*/  ISETP.LT.OR P4, PT, R2.reuse, 0x2, P4 ;  /* 0x000000020200780c */ /* 0x040fe20002781670 */
[----:B------:R-:W-:Y:S01]  /*3650*/  IMAD R3, R3, 0x2, R172 ;  /* 0x0000000203037824 */ /* 0x000fe200078e02ac */
[----:B------:R-:W-:Y:S01]  /*3660*/  ISETP.LT.OR P5, PT, R2, 0x11, P5 ;  /* 0x000000110200780c */ /* 0x000fe20002fa1670 */
[----:B------:R-:W-:Y:S01]  /*3670*/  IMAD.IADD R160, R183, 0x1, R134 ;  /* 0x00000001b7a07824 */ /* 0x000fe200078e0286 */
[----:B------:R-:W-:Y:S01]  /*3680*/  FSEL R14, R35, -INF , !P4 ;  /* 0xff800000230e7808 */ /* 0x000fe20006000000 */
[----:B------:R-:W-:Y:S01]  /*3690*/  ULDC.64 UR4, c[0x0][0x2c8] ;  /* 0x0000b20000047ab9 */ /* 0x000fe20000000a00 */
[----:B------:R-:W-:Y:S01]  /*36a0*/  ISETP.GT.AND P4, PT, R0, 0x9, P0 ;  /* 0x000000090000780c */ /* 0x000fe20000784270 */
[----:B------:R-:W-:Y:S01]  /*36b0*/  UIMAD.WIDE.U32 UR14, UR13, UR4, URZ ;  /* 0x000000040d0e72a5 */ /* 0x000fe2000f8e003f */
[----:B------:R-:W-:-:S02]  /*36c0*/  FMNMX.FTZ R8, R32, R33, !PT ;  /* 0x0000002120087209 */ /* 0x000fc40007810000 */
[----:B------:R-:W-:Y:S01]  /*36d0*/  FSEL R26, R26, -INF , !P5 ;  /* 0xff8000001a1a7808 */ /* 0x000fe20006800000 */
[----:B------:R-:W-:Y:S01]  /*36e0*/  ULDC UR4, c[0x0][0x328] ;  /* 0x0000ca0000047ab9 */ /* 0x000fe20000000800 */
[----:B------:R-:W-:Y:S02]  /*36f0*/  ISETP.GT.AND P5, PT, R0, RZ, P0 ;  /* 0x000000ff0000720c */ /* 0x000fe400007a4270 */
[C---:B------:R-:W-:Y:S01]  /*3700*/  ISETP.LT.OR P4, PT, R2.reuse, 0xa, P4 ;  /* 0x0000000a0200780c */ /* 0x040fe20002781670 */
[----:B------:R-:W-:Y:S01]  /*3710*/  LDSM.16.MT88.4 R40, [R135+0x2100] ;  /* 0x002100008728783b */ /* 0x000fe20000004200 */
[----:B------:R-:W-:Y:S01]  /*3720*/  FMNMX.FTZ R8, R11, R8, !PT ;  /* 0x000000080b087209 */ /* 0x000fe20007810000 */
[----:B------:R-:W-:Y:S01]  /*3730*/  @UP2 UMOV UR7, UR15 ;  /* 0x0000000f00072c82 */ /* 0x000fe20008000000 */
[----:B------:R-:W-:Y:S01]  /*3740*/  ISETP.LT.OR P5, PT, R2, 0x1, P5 ;  /* 0x000000010200780c */ /* 0x000fe20002fa1670 */
[----:B------:R-:W-:Y:S01]  /*3750*/  LDSM.16.MT88.4 R124, [R135+0x100] ;  /* 0x00010000877c783b */ /* 0x000fe20000004200 */
[----:B------:R-:W-:Y:S01]  /*3760*/  FSEL R6, R31, -INF , !P4 ;  /* 0xff8000001f067808 */ /* 0x000fe20006000000 */
[----:B------:R-:W-:Y:S01]  /*3770*/  @UP2 USHF.R.U32.HI UR13, URZ, UR5, UR7 ;  /* 0x000000053f0d2299 */ /* 0x000fe20008011607 */
[----:B------:R-:W-:Y:S01]  /*3780*/  FMNMX.FTZ R8, R29, R8, !PT ;  /* 0x000000081d087209 */ /* 0x000fe20007810000 */
[----:B------:R-:W-:Y:S01]  /*3790*/  LDSM.16.MT88.4 R104, [R172+0x100] ;  /* 0x00010000ac68783b */ /* 0x000fe20000004200 */
[----:B------:R-:W-:Y:S01]  /*37a0*/  ISETP.GT.AND P4, PT, R0, 0x11, P0 ;  /* 0x000000110000780c */ /* 0x000fe20000784270 */
[----:B------:R-:W-:Y:S01]  /*37b0*/  UIADD3 UR12, UR12, UR13, URZ ;  /* 0x0000000d0c0c7290 */ /* 0x000fe2000fffe03f */
[----:B------:R-:W-:Y:S01]  /*37c0*/  FSEL R34, R34, -INF , !P5 ;  /* 0xff80000022227808 */ /* 0x000fe20006800000 */
[----:B------:R-:W-:Y:S01]  /*37d0*/  LDSM.16.MT88.4 R112, [R134+0x100] ;  /* 0x000100008670783b */ /* 0x000fe20000004200 */
[----:B------:R-:W-:Y:S01]  /*37e0*/  FMNMX.FTZ R8, R9, R8, !PT ;  /* 0x0000000809087209 */ /* 0x000fe20007810000 */
[----:B------:R-:W-:Y:S01]  /*37f0*/  UIADD3 UR4, UR12, UR4, URZ ;  /* 0x000000040c047290 */ /* 0x000fe2000fffe03f */
[----:B------:R-:W-:Y:S01]  /*3800*/  ISETP.LT.OR P4, PT, R2, 0x12, P4 ;  /* 0x000000120200780c */ /* 0x000fe20002781670 */
[----:B------:R-:W-:Y:S01]  /*3810*/  LDSM.16.MT88.4 R120, [R3+0x100] ;  /* 0x000100000378783b */ /* 0x000fe20000004200 */
[----:B------:R-:W-:-:S02]  /*3820*/  FMNMX.FTZ R5, R34, R14, !PT ;  /* 0x0000000e22057209 */ /* 0x000fc40007810000 */
[----:B------:R-:W-:Y:S01]  /*3830*/  FMNMX.FTZ R8, R25, R8, !PT ;  /* 0x0000000819087209 */ /* 0x000fe20007810000 */
[----:B------:R-:W-:Y:S01]  /*3840*/  LDSM.16.MT88.4 R48, [R172+0x2100] ;  /* 0x00210000ac30783b */ /* 0x000fe20000004200 */
[----:B------:R-:W-:Y:S02]  /*3850*/  FSEL R12, R27, -INF , !P4 ;  /* 0xff8000001b0c7808 */ /* 0x000fe40006000000 */
[----:B------:R-:W-:Y:S01]  /*3860*/  ISETP.GT.AND P4, PT, R0, 0x19, P0 ;  /* 0x000000190000780c */ /* 0x000fe20000784270 */
[----:B------:R-:W-:Y:S01]  /*3870*/  LDSM.16.MT88.4 R56, [R134+0x2100] ;  /* 0x002100008638783b */ /* 0x000fe20000004200 */
[----:B------:R-:W-:Y:S02]  /*3880*/  FMNMX.FTZ R5, R30, R5, !PT ;  /* 0x000000051e057209 */ /* 0x000fe40007810000 */
[----:B------:R-:W-:Y:S01]  /*3890*/  FMNMX.FTZ R8, R7, R8, !PT ;  /* 0x0000000807087209 */ /* 0x000fe20007810000 */
[----:B------:R-:W-:Y:S01]  /*38a0*/  LDSM.16.MT88.4 R80, [R172+0x4100] ;  /* 0x00410000ac50783b */ /* 0x000fe20000004200 */
[----:B------:R-:W-:-:S02]  /*38b0*/  ISETP.GT.AND P5, PT, R0, 0x18, P0 ;  /* 0x000000180000780c */ /* 0x000fc400007a4270 */
[----:B------:R-:W-:Y:S01]  /*38c0*/  ISETP.LT.OR P4, PT, R2, 0x1a, P4 ;  /* 0x0000001a0200780c */ /* 0x000fe20002781670 */
[----:B------:R-:W-:Y:S01]  /*38d0*/  LDSM.16.MT88.4 R88, [R134+0x4100] ;  /* 0x004100008658783b */ /* 0x000fe20000004200 */
[----:B------:R-:W-:Y:S02]  /*38e0*/  FMNMX.FTZ R5, R6, R5, !PT ;  /* 0x0000000506057209 */ /* 0x000fe40007810000 */
[----:B------:R-:W-:Y:S01]  /*38f0*/  FMNMX.FTZ R16, R21, R8, !PT ;  /* 0x0000000815107209 */ /* 0x000fe20007810000 */
[----:B------:R-:W-:Y:S01]  /*3900*/  LDSM.16.MT88.4 R136, [R172+0x900] ;  /* 0x00090000ac88783b */ /* 0x000fe20000004200 */
[----:B------:R-:W-:Y:S02]  /*3910*/  ISETP.LT.OR P5, PT, R2, 0x19, P5 ;  /* 0x000000190200780c */ /* 0x000fe40002fa1670 */
[----:B------:R-:W-:Y:S02]  /*3920*/  FSEL R8, R23, -INF , !P4 ;  /* 0xff80000017087808 */ /* 0x000fe40006000000 */
[----:B------:R-:W-:-:S02]  /*3930*/  FMNMX.FTZ R5, R26, R5, !PT ;  /* 0x000000051a057209 */ /* 0x000fc40007810000 */
[----:B------:R-:W-:Y:S02]  /*3940*/  ISETP.GT.AND P4, PT, R0, 0x21, P0 ;  /* 0x000000210000780c */ /* 0x000fe40000784270 */
[----:B------:R-:W-:Y:S02]  /*3950*/  FSEL R10, R22, -INF , !P5 ;  /* 0xff800000160a7808 */ /* 0x000fe40006800000 */
[----:B------:R-:W-:Y:S02]  /*3960*/  ISETP.GT.AND P5, PT, R0, 0x20, P0 ;  /* 0x000000200000780c */ /* 0x000fe400007a4270 */
[----:B------:R-:W-:Y:S02]  /*3970*/  FMNMX.FTZ R5, R12, R5, !PT ;  /* 0x000000050c057209 */ /* 0x000fe40007810000 */
[C---:B------:R-:W-:Y:S02]  /*3980*/  ISETP.LT.OR P4, PT, R2.reuse, 0x22, P4 ;  /* 0x000000220200780c */ /* 0x040fe40002781670 */
[----:B------:R-:W-:-:S02]  /*3990*/  ISETP.LT.OR P5, PT, R2, 0x21, P5 ;  /* 0x000000210200780c */ /* 0x000fc40002fa1670 */
[----:B------:R-:W-:Y:S02]  /*39a0*/  FMNMX.FTZ R5, R10, R5, !PT ;  /* 0x000000050a057209 */ /* 0x000fe40007810000 */
[----:B------:R-:W-:Y:S02]  /*39b0*/  FSEL R174, R19, -INF , !P4 ;  /* 0xff80000013ae7808 */ /* 0x000fe40006000000 */
[----:B------:R-:W-:Y:S02]  /*39c0*/  ISETP.GT.AND P4, PT, R0, 0x28, P0 ;  /* 0x000000280000780c */ /* 0x000fe40000784270 */
[----:B------:R-:W-:Y:S02]  /*39d0*/  FMNMX.FTZ R16, R171, R16, !PT ;  /* 0x00000010ab107209 */ /* 0x000fe40007810000 */
[----:B------:R-:W-:Y:S02]  /*39e0*/  FSEL R210, R18, -INF , !P5 ;  /* 0xff80000012d27808 */ /* 0x000fe40006800000 */
[----:B------:R-:W-:-:S02]  /*39f0*/  FMNMX.FTZ R13, R8, R5, !PT ;  /* 0x00000005080d7209 */ /* 0x000fc40007810000 */
[----:B------:R-:W-:Y:S02]  /*3a00*/  ISETP.LT.OR P4, PT, R2, 0x29, P4 ;  /* 0x000000290200780c */ /* 0x000fe40002781670 */
[----:B------:R-:W-:Y:S02]  /*3a10*/  FMNMX.FTZ R16, R165, R16, !PT ;  /* 0x00000010a5107209 */ /* 0x000fe40007810000 */
[----:B------:R-:W-:Y:S02]  /*3a20*/  ISETP.GT.AND P5, PT, R0, 0x29, P0 ;  /* 0x000000290000780c */ /* 0x000fe400007a4270 */
[----:B------:R-:W-:Y:S02]  /*3a30*/  FMNMX.FTZ R13, R210, R13, !PT ;  /* 0x0000000dd20d7209 */ /* 0x000fe40007810000 */
[----:B------:R-:W-:Y:S02]  /*3a40*/  FSEL R206, R66, -INF , !P4 ;  /* 0xff80000042ce7808 */ /* 0x000fe40006000000 */
[----:B------:R-:W-:-:S02]  /*3a50*/  FMNMX.FTZ R16, R163, R16, !PT ;  /* 0x00000010a3107209 */ /* 0x000fc40007810000 */
[----:B------:R-:W-:Y:S02]  /*3a60*/  ISETP.LT.OR P5, PT, R2, 0x2a, P5 ;  /* 0x0000002a0200780c */ /* 0x000fe40002fa1670 */
[----:B------:R-:W-:Y:S02]  /*3a70*/  ISETP.GT.AND P4, PT, R0, 0x30, P0 ;  /* 0x000000300000780c */ /* 0x000fe40000784270 */
[----:B------:R-:W-:Y:S02]  /*3a80*/  FMNMX.FTZ R13, R174, R13, !PT ;  /* 0x0000000dae0d7209 */ /* 0x000fe40007810000 */
[----:B------:R-:W-:Y:S02]  /*3a90*/  FMNMX.FTZ R16, R169, R16, !PT ;  /* 0x00000010a9107209 */ /* 0x000fe40007810000 */
[----:B------:R-:W-:Y:S02]  /*3aa0*/  FSEL R176, R67, -INF , !P5 ;  /* 0xff80000043b07808 */ /* 0x000fe40006800000 */
[----:B------:R-:W-:Y:S01]  /*3ab0*/  ISETP.LT.OR P4, PT, R2, 0x31, P4 ;  /* 0x000000310200780c */ /* 0x000fe20002781670 */
[----:B------:R-:W-:Y:S01]  /*3ac0*/  LDSM.16.MT88.4 R64, [R160+0x2100] ;  /* 0x00210000a040783b */ /* 0x000fe20000004200 */
[----:B------:R-:W-:-:S02]  /*3ad0*/  ISETP.GT.AND P5, PT, R0, 0x31, P0 ;  /* 0x000000310000780c */ /* 0x000fc400007a4270 */
[----:B------:R-:W-:Y:S02]  /*3ae0*/  FMNMX.FTZ R13, R206, R13, !PT ;  /* 0x0000000dce0d7209 */ /* 0x000fe40007810000 */
[----:B------:R-:W-:Y:S02]  /*3af0*/  FMNMX.FTZ R16, R175, R16, !PT ;  /* 0x00000010af107209 */ /* 0x000fe40007810000 */
[----:B------:R-:W-:Y:S02]  /*3b00*/  FSEL R142, R74, -INF , !P4 ;  /* 0xff8000004a8e7808 */ /* 0x000fe40006000000 */
[----:B------:R-:W-:Y:S02]  /*3b10*/  ISETP.LT.OR P5, PT, R2, 0x32, P5 ;  /* 0x000000320200780c */ /* 0x000fe40002fa1670 */
[----:B------:R-:W-:Y:S02]  /*3b20*/  ISETP.GT.AND P4, PT, R0, 0x38, P0 ;  /* 0x000000380000780c */ /* 0x000fe40000784270 */
[----:B------:R-:W-:-:S02]  /*3b30*/  FMNMX.FTZ R13, R176, R13, !PT ;  /* 0x0000000db00d7209 */ /* 0x000fc40007810000 */
[----:B------:R-:W-:Y:S02]  /*3b40*/  FMNMX.FTZ R16, R173, R16, !PT ;  /* 0x00000010ad107209 */ /* 0x000fe40007810000 */
[----:B------:R-:W-:Y:S02]  /*3b50*/  ISETP.GT.AND P0, PT, R0, 0x39, P0 ;  /* 0x000000390000780c */ /* 0x000fe40000704270 */
[----:B------:R-:W-:Y:S02]  /*3b60*/  FSEL R140, R75, -INF , !P5 ;  /* 0xff8000004b8c7808 */ /* 0x000fe40006800000 */
[----:B------:R-:W-:Y:S01]  /*3b70*/  ISETP.LT.OR P4, PT, R2, 0x39, P4 ;  /* 0x000000390200780c */ /* 0x000fe20002781670 */
[----:B------:R-:W-:Y:S01]  /*3b80*/  LDSM.16.MT88.4 R72, [R135+0x4100] ;  /* 0x004100008748783b */ /* 0x000fe20000004200 */
        /* <DEDUP_REMOVED lines=9> */
[----:B------:R-:W-:-:S05]  /*3c20*/  FMNMX.FTZ R13, R168, R13, !PT ;  /* 0x0000000da80d7209 */ /* 0x000fca0007810000 */
[----:B------:R-:W2:Y:S01]  /*3c30*/  SHFL.BFLY PT, R0, R13, 0x2, 0x1f ;  /* 0x0c401f000d007f89 */ /* 0x000ea200000e0000 */
[----:B-1----:R-:W-:-:S03]  /*3c40*/  FMNMX.FTZ R15, R5, R16, !PT ;  /* 0x00000010050f7209 */ /* 0x002fc60007810000 */
[----:B------:R-:W-:Y:S04]  /*3c50*/  LDSM.16.MT88.4 R16, [R134+0x2900] ;  /* 0x002900008610783b */ /* 0x000fe80000004200 */
        /* <DEDUP_REMOVED lines=8> */
[C---:B------:R-:W-:Y:S01]  /*3ce0*/  FMUL.FTZ R167, R0.reuse, c[0x0][0x2d0] ;  /* 0x0000b40000a77a20 */ /* 0x040fe20000410000 */
[----:B------:R-:W-:-:S03]  /*3cf0*/  FSETP.NEU.FTZ.AND P0, PT, R0, -INF , PT ;  /* 0xff8000000000780b */ /* 0x000fc60003f1d000 */
[--C-:B------:R-:W-:Y:S01]  /*3d00*/  FFMA.FTZ R162, R32, c[0x0][0x2d0], -R178.reuse ;  /* 0x0000b40020a27a23 */ /* 0x100fe200000108b2 */
[----:B------:R-:W-:Y:S01]  /*3d10*/  FSEL R167, R167, RZ, P0 ;  /* 0x000000ffa7a77208 */ /* 0x000fe20000000000 */
[--C-:B------:R-:W-:Y:S02]  /*3d20*/  FFMA.FTZ R161, R33, c[0x0][0x2d0], -R178.reuse ;  /* 0x0000b40021a17a23 */ /* 0x100fe400000108b2 */
[--C-:B------:R-:W-:Y:S02]  /*3d30*/  FFMA.FTZ R157, R11, c[0x0][0x2d0], -R178.reuse ;  /* 0x0000b4000b9d7a23 */ /* 0x100fe400000108b2 */
[----:B------:R-:W-:Y:S01]  /*3d40*/  MUFU.EX2 R162, R162 ;  /* 0x000000a200a27308 */ /* 0x000fe20000000800 */
[--C-:B------:R-:W-:Y:S02]  /*3d50*/  FFMA.FTZ R152, R29, c[0x0][0x2d0], -R178.reuse ;  /* 0x0000b4001d987a23 */ /* 0x100fe400000108b2 */
[--C-:B------:R-:W-:Y:S02]  /*3d60*/  FFMA.FTZ R159, R34, c[0x0][0x2d0], -R167.reuse ;  /* 0x0000b400229f7a23 */ /* 0x100fe400000108a7 */
[--C-:B------:R-:W-:Y:S01]  /*3d70*/  FFMA.FTZ R158, R14, c[0x0][0x2d0], -R167.reuse ;  /* 0x0000b4000e9e7a23 */ /* 0x100fe200000108a7 */
[----:B------:R-:W-:Y:S01]  /*3d80*/  LDSM.16.MT88.4 R32, [R134+0x900] ;  /* 0x000900008620783b */ /* 0x000fe20000004200 */
[--C-:B------:R-:W-:Y:S01]  /*3d90*/  FFMA.FTZ R156, R30, c[0x0][0x2d0], -R167.reuse ;  /* 0x0000b4001e9c7a23 */ /* 0x100fe200000108a7 */
[----:B------:R-:W1:Y:S01]  /*3da0*/  MUFU.EX2 R161, R161 ;  /* 0x000000a100a17308 */ /* 0x000e620000000800 */
[----:B------:R-:W-:Y:S01]  /*3db0*/  FFMA.FTZ R153, R6, c[0x0][0x2d0], -R167 ;  /* 0x0000b40006997a23 */ /* 0x000fe200000108a7 */
[----:B------:R-:W-:Y:S01]  /*3dc0*/  LDSM.16.MT88.4 R28, [R160+0x900] ;  /* 0x00090000a01c783b */ /* 0x000fe20000004200 */
[----:B------:R-:W-:-:S02]  /*3dd0*/  FFMA.FTZ R151, R7, c[0x0][0x2d0], -R178 ;  /* 0x0000b40007977a23 */ /* 0x000fc400000108b2 */
[--C-:B------:R-:W-:Y:S01]  /*3de0*/  FFMA.FTZ R155, R9, c[0x0][0x2d0], -R178.reuse ;  /* 0x0000b400099b7a23 */ /* 0x100fe200000108b2 */
[----:B------:R2:W3:Y:S01]  /*3df0*/  LDSM.16.MT88.4 R4, [R3+0x4100] ;  /* 0x004100000304783b */ /* 0x0004e20000004200 */
[--C-:B------:R-:W-:Y:S01]  /*3e00*/  FFMA.FTZ R146, R10, c[0x0][0x2d0], -R167.reuse ;  /* 0x0000b4000a927a23 */ /* 0x100fe200000108a7 */
[----:B------:R-:W-:Y:S01]  /*3e10*/  MUFU.EX2 R157, R157 ;  /* 0x0000009d009d7308 */ /* 0x000fe20000000800 */
[--C-:B------:R-:W-:Y:S02]  /*3e20*/  FFMA.FTZ R150, R25, c[0x0][0x2d0], -R178.reuse ;  /* 0x0000b40019967a23 */ /* 0x100fe400000108b2 */
[--C-:B------:R-:W-:Y:S02]  /*3e30*/  FFMA.FTZ R148, R21, c[0x0][0x2d0], -R178.reuse ;  /* 0x0000b40015947a23 */ /* 0x100fe400000108b2 */
[--C-:B------:R-:W-:Y:S01]  /*3e40*/  FFMA.FTZ R154, R26, c[0x0][0x2d0], -R167.reuse ;  /* 0x0000b4001a9a7a23 */ /* 0x100fe200000108a7 */
[----:B------:R-:W-:Y:S01]  /*3e50*/  LDSM.16.MT88.4 R20, [R135+0x900] ;  /* 0x000900008714783b */ /* 0x000fe20000004200 */
[----:B------:R-:W-:Y:S01]  /*3e60*/  FFMA.FTZ R149, R12, c[0x0][0x2d0], -R167 ;  /* 0x0000b4000c957a23 */ /* 0x000fe200000108a7 */
[----:B------:R-:W4:Y:S01]  /*3e70*/  MUFU.EX2 R152, R152 ;  /* 0x0000009800987308 */ /* 0x000f220000000800 */
[----:B-1----:R-:W-:Y:S01]  /*3e80*/  F2FP.BF16.PACK_AB R96, R161, R162 ;  /* 0x000000a2a160723e */ /* 0x002fe200000010ff */
[----:B------:R-:W-:Y:S01]  /*3e90*/  LDSM.16.MT88.4 R12, [R160+0x2900] ;  /* 0x00290000a00c783b */ /* 0x000fe20000004200 */
[----:B------:R-:W-:-:S02]  /*3ea0*/  FFMA.FTZ R164, R171, c[0x0][0x2d0], -R178 ;  /* 0x0000b400aba47a23 */ /* 0x000fc400000108b2 */
[--C-:B------:R-:W-:Y:S01]  /*3eb0*/  FFMA.FTZ R166, R169, c[0x0][0x2d0], -R178.reuse ;  /* 0x0000b400a9a67a23 */ /* 0x100fe200000108b2 */
[----:B------:R-:W-:Y:S01]  /*3ec0*/  LDSM.16.MT88.4 R24, [R172+0x2900] ;  /* 0x00290000ac18783b */ /* 0x000fe20000004200 */
[--C-:B------:R-:W-:Y:S01]  /*3ed0*/  FFMA.FTZ R165, R165, c[0x0][0x2d0], -R178.reuse ;  /* 0x0000b400a5a57a23 */ /* 0x100fe200000108b2 */
[----:B------:R-:W-:Y:S01]  /*3ee0*/  MUFU.EX2 R159, R159 ;  /* 0x0000009f009f7308 */ /* 0x000fe20000000800 */
[----:B------:R-:W-:Y:S02]  /*3ef0*/  FFMA.FTZ R163, R163, c[0x0][0x2d0], -R178 ;  /* 0x0000b400a3a37a23 */ /* 0x000fe400000108b2 */
[--C-:B------:R-:W-:Y:S02]  /*3f00*/  FFMA.FTZ R169, R210, c[0x0][0x2d0], -R167.reuse ;  /* 0x0000b400d2a97a23 */ /* 0x100fe400000108a7 */
[--C-:B--2---:R-:W-:Y:S02]  /*3f10*/  FFMA.FTZ R3, R8, c[0x0][0x2d0], -R167.reuse ;  /* 0x0000b40008037a23 */ /* 0x104fe400000108a7 */
[----:B------:R-:W1:Y:S01]  /*3f20*/  LDSM.16.MT88.4 R8, [R135+0x2900] ;  /* 0x002900008708783b */ /* 0x000e620000004200 */
[----:B------:R-:W2:Y:S01]  /*3f30*/  MUFU.EX2 R158, R158 ;  /* 0x0000009e009e7308 */ /* 0x000ea20000000800 */
[----:B----4-:R-:W-:Y:S01]  /*3f40*/  F2FP.BF16.PACK_AB R98, R152, R157 ;  /* 0x0000009d9862723e */ /* 0x010fe200000010ff */
        /* <DEDUP_REMOVED lines=8> */
[----:B------:R-:W4:Y:S01]  /*3fd0*/  MUFU.EX2 R153, R153 ;  /* 0x0000009900997308 */ /* 0x000f220000000800 */
[----:B--2---:R-:W-:Y:S01]  /*3fe0*/  F2FP.BF16.PACK_AB R97, R158, R159 ;  /* 0x0000009f9e61723e */ /* 0x004fe200000010ff */
[----:B------:R-:W-:-:S02]  /*3ff0*/  FFMA.FTZ R210, R140, c[0x0][0x2d0], -R167 ;  /* 0x0000b4008cd27a23 */ /* 0x000fc400000108a7 */
[--C-:B------:R-:W-:Y:S02]  /*4000*/  FFMA.FTZ R170, R170, c[0x0][0x2d0], -R167.reuse ;  /* 0x0000b400aaaa7a23 */ /* 0x100fe400000108a7 */
[----:B------:R-:W-:Y:S02]  /*4010*/  FFMA.FTZ R178, R141, c[0x0][0x2d0], -R178 ;  /* 0x0000b4008db27a23 */ /* 0x000fe400000108b2 */
[----:B------:R-:W-:Y:S01]  /*4020*/  MUFU.EX2 R155, R155 ;  /* 0x0000009b009b7308 */ /* 0x000fe20000000800 */
[----:B------:R-:W-:Y:S01]  /*4030*/  FFMA.FTZ R167, R168, c[0x0][0x2d0], -R167 ;  /* 0x0000b400a8a77a23 */ /* 0x000fe200000108a7 */
[----:B------:R-:W-:Y:S01]  /*4040*/  LDSM.16.MT88.4 R140, [R172+0x3900] ;  /* 0x00390000ac8c783b */ /* 0x000fe20000004200 */
[----:B------:R-:W-:Y:S02]  /*4050*/  FADD.FTZ R162, R162, R161 ;  /* 0x000000a1a2a27221 */ /* 0x000fe40000010000 */
[----:B------:R-:W-:Y:S02]  /*4060*/  FADD.FTZ R159, R159, R158 ;  /* 0x0000009e9f9f7221 */ /* 0x000fe40000010000 */
[----:B------:R-:W-:Y:S01]  /*4070*/  FADD.FTZ R157, R157, R162 ;  /* 0x000000a29d9d7221 */ /* 0x000fe20000010000 */
[----:B----4-:R-:W-:Y:S01]  /*4080*/  F2FP.BF16.PACK_AB R99, R153, R156 ;  /* 0x0000009c9963723e */ /* 0x010fe200000010ff */
[----:B------:R-:W2:Y:S01]  /*4090*/  MUFU.EX2 R150, R150 ;  /* 0x0000009600967308 */ /* 0x000ea20000000800 */
[----:B------:R-:W-:-:S02]  /*40a0*/  FADD.FTZ R156, R156, R159 ;  /* 0x0000009f9c9c7221 */ /* 0x000fc40000010000 */
        /* <DEDUP_REMOVED lines=151> */
[----:B------:R-:W-:Y:S01]  /*4a20*/  FADD.FTZ R177, R210, R177 ;  /* 0x000000b1d2b17221 */ /* 0x000fe20000010000 */
[----:B------:R-:W-:Y:S01]  /*4a30*/  IADD3 R210, R132, -0x2, RZ ;  /* 0xfffffffe84d27810 */ /* 0x000fe20007ffe0ff */
        /* <DEDUP_REMOVED lines=65> */
.L_x_4050:
[----:B------:R-:W-:-:S13]  /*4e50*/  ISETP.NE.AND P0, PT, R133, c[0x0][0x32c], PT ;  /* 0x0000cb0085007a0c */ /* 0x000fda0003f05270 */
[----:B------:R-:W-:-:S05]  /*4e60*/  @P0 IMAD.HI.U32 R5, R3, c[0x0][0x330], RZ ;  /* 0x0000cc0003050a27 */ /* 0x000fca00078e00ff */
[----:B------:R-:W-:Y:S02]  /*4e70*/  @P0 SHF.R.U32.HI R3, RZ, c[0x0][0x334], R5 ;  /* 0x0000cd00ff030a19 */ /* 0x000fe40000011605 */
.L_x_4051:
[----:B------:R-:W-:-:S05]  /*4e80*/  MOV R6, c[0x0][0x32c] ;  /* 0x0000cb0000067a02 */ /* 0x000fca0000000f00 */
[----:B------:R-:W-:-:S05]  /*4e90*/  IMAD R3, R3, R6, c[0x0][0x32c] ;  /* 0x0000cb0003037624 */ /* 0x000fca00078e0206 */
[----:B------:R-:W-:-:S04]  /*4ea0*/  IMNMX R4, R4, R3, PT ;  /* 0x0000000304047217 */ /* 0x000fc80003800200 */
.L_x_4049:
        /* <DEDUP_REMOVED lines=26> */
.L_x_4061:
[----:B------:R-:W-:Y:S04]  /*5050*/  DEPBAR.LE SB0, 0x2 ;  /* 0x000080800000791a */ /* 0x000fe80000000000 */
[----:B------:R-:W-:Y:S01]  /*5060*/  BAR.SYNC.DEFER_BLOCKING 0x0 ;  /* 0x0000000000007b1d */ /* 0x000fe20000010000 */
[----:B------:R-:W-:Y:S01]  /*5070*/  UIMAD UR4, UR5, 0x6000, URZ ;  /* 0x00006000050478a4 */ /* 0x000fe2000f8e023f */
[----:B------:R-:W-:Y:S01]  /*5080*/  ISETP.GE.AND P6, PT, R189, R210, PT ;  /* 0x000000d2bd00720c */ /* 0x000fe20003fc6270 */
[----:B------:R-:W-:Y:S02]  /*5090*/  UIADD3 UR12, UR7, 0x1, URZ ;  /* 0x00000001070c7890 */ /* 0x000fe4000fffe03f */
[----:B------:R-:W-:Y:S02]  /*50a0*/  UISETP.GE.AND UP0, UPT, UR7, 0x1, UPT ;  /* 0x000000010700788c */ /* 0x000fe4000bf06270 */
[----:B------:R-:W-:Y:S05]  /*50b0*/  IADD3 R187, R184, UR4, RZ ;  /* 0x00000004b8bb7c10 */ /* 0x000fea000fffe0ff */
[C-C-:B------:R-:W-:Y:S02]  /*50c0*/  IMAD.IADD R133, R185.reuse, 0x1, R187.reuse ;  /* 0x00000001b9857824 */ /* 0x140fe400078e02bb */
[C---:B------:R-:W-:Y:S01]  /*50d0*/  IMAD.IADD R0, R188.reuse, 0x1, R187 ;  /* 0x00000001bc007824 */ /* 0x040fe200078e02bb */
[----:B------:R-:W-:Y:S01]  /*50e0*/  IADD3 R187, R185, R187, R188 ;  /* 0x000000bbb9bb7210 */ /* 0x000fe20007ffe0bc */
[----:B------:R-:W-:Y:S01]  /*50f0*/  IMAD.IADD R2, R188, 0x1, R133 ;  /* 0x00000001bc027824 */ /* 0x000fe200078e0285 */
[----:B------:R-:W-:Y:S04]  /*5100*/  @!P6 IADD3 R220, R210, -0x1, RZ ;  /* 0xffffffffd2dce810 */ /* 0x000fe80007ffe0ff */
[----:B------:R-:W-:Y:S01]  /*5110*/  @!P6 SHF.R.S32.HI R223, RZ, 0x1f, R220 ;  /* 0x0000001fffdfe819 */ /* 0x000fe200000114dc */
[----:B------:R-:W-:Y:S04]  /*5120*/  LDSM.16.M88.4 R136, [R186] ;  /* 0x00000000ba88783b */ /* 0x000fe80000000200 */
[----:B------:R-:W-:Y:S01]  /*5130*/  @!P6 IMAD R223, R223, c[0x0][0x208], RZ ;  /* 0x00008200dfdfea24 */ /* 0x000fe200078e02ff */
[----:B------:R-:W1:Y:S03]  /*5140*/  LDSM.16.M88.4 R140, [R184+UR4+0xc100] ;  /* 0x00c10004b88c783b */ /* 0x000e660008000200 */
[C---:B------:R-:W-:Y:S02]  /*5150*/  @!P6 IMAD R223, R220.reuse, c[0x0][0x20c], R223 ;  /* 0x00008300dcdfea24 */ /* 0x040fe400078e02df */
[----:B------:R-:W-:Y:S01]  /*5160*/  @!P6 IMAD.WIDE.U32 R220, R220, c[0x0][0x208], RZ ;  /* 0x00008200dcdcea25 */ /* 0x000fe200078e00ff */
[----:B------:R-:W2:Y:S03]  /*5170*/  LDSM.16.M88.4 R144, [R184+UR4+0xc900] ;  /* 0x00c90004b890783b */ /* 0x000ea60008000200 */
[----:B------:R-:W-:Y:S02]  /*5180*/  @!P6 IMAD.IADD R222, R221, 0x1, R223 ;  /* 0x00000001dddee824 */ /* 0x000fe400078e02df */
[C---:B------:R-:W-:Y:S01]  /*5190*/  @!P6 IMAD.SHL.U32 R223, R220.reuse, 0x40, RZ ;  /* 0x00000040dcdfe824 */ /* 0x040fe200078e00ff */
[----:B------:R-:W3:Y:S02]  /*51a0*/  LDSM.16.M88.4 R148, [R184+UR4+0xd100] ;  /* 0x00d10004b894783b */ /* 0x000ee40008000200 */
[----:B------:R-:W-:Y:S02]  /*51b0*/  @!P6 SHF.L.U64.HI R222, R220, 0x6, R222 ;  /* 0x00000006dcdee819 */ /* 0x000fe400000102de */
[C---:B------:R-:W-:Y:S01]  /*51c0*/  @!P6 IADD3 R220, P5, R223.reuse, R196, RZ ;  /* 0x000000c4dfdce210 */ /* 0x040fe20007fbe0ff */
[----:B------:R-:W4:Y:S01]  /*51d0*/  LDSM.16.M88.4 R152, [R184+UR4+0xd900] ;  /* 0x00d90004b898783b */ /* 0x000f220008000200 */
[C---:B------:R-:W-:Y:S02]  /*51e0*/  @!P6 IADD3 R224, P0, R223.reuse, R216, RZ ;  /* 0x000000d8dfe0e210 */ /* 0x040fe40007f1e0ff */
[----:B------:R-:W-:Y:S01]  /*51f0*/  @!P6 IADD3 R221, P4, R223, R218, RZ ;  /* 0x000000dadfdde210 */ /* 0x000fe20007f9e0ff */
[----:B------:R-:W-:Y:S01]  /*5200*/  @!P6 IMAD.X R225, R222, 0x1, R201, P5 ;  /* 0x00000001dee1e824 */ /* 0x000fe200028e06c9 */
[----:B------:R-:W-:Y:S01]  /*5210*/  LDSM.16.M88.4 R156, [R133+0xc100] ;  /* 0x00c10000859c783b */ /* 0x000fe20000000200 */
[----:B------:R-:W-:Y:S01]  /*5220*/  @!P6 LEA R230, P5, R220, c[0x0][0x1f8], 0x1 ;  /* 0x00007e00dce6ea11 */ /* 0x000fe200078a08ff */
[----:B------:R-:W-:Y:S01]  /*5230*/  @!P6 IMAD.X R227, R222, 0x1, R215, P0 ;  /* 0x00000001dee3e824 */ /* 0x000fe200000e06d7 */
[----:B------:R-:W-:Y:S01]  /*5240*/  @!P6 LEA R226, P0, R224, c[0x0][0x1f8], 0x1 ;  /* 0x00007e00e0e2ea11 */ /* 0x000fe200078008ff */
[----:B------:R-:W-:Y:S01]  /*5250*/  @!P6 IMAD.X R232, R222, 0x1, R217, P4 ;  /* 0x00000001dee8e824 */ /* 0x000fe200020e06d9 */
[----:B------:R-:W-:Y:S01]  /*5260*/  LDSM.16.M88.4 R160, [R133+0xd100] ;  /* 0x00d1000085a0783b */ /* 0x000fe20000000200 */
[----:B------:R-:W-:Y:S01]  /*5270*/  @!P6 LEA.HI.X R231, R220, c[0x0][0x1fc], R225, 0x1, P5 ;  /* 0x00007f00dce7ea11 */ /* 0x000fe200028f0ce1 */
[----:B------:R-:W-:Y:S01]  /*5280*/  IMAD.U32 R220, RZ, RZ, UR7 ;  /* 0x00000007ffdc7e24 */ /* 0x000fe2000f8e00ff */
[C---:B------:R-:W-:Y:S01]  /*5290*/  @!P6 LEA R228, P4, R221.reuse, c[0x0][0x1f8], 0x1 ;  /* 0x00007e00dde4ea11 */ /* 0x040fe200078808ff */
[----:B------:R-:W-:Y:S01]  /*52a0*/  USEL UR7, UR12, URZ, !UP0 ;  /* 0x0000003f0c077287 */ /* 0x000fe2000c000000 */
[----:B------:R-:W-:Y:S01]  /*52b0*/  LDSM.16.M88.4 R164, [R133+0xd900] ;  /* 0x00d9000085a4783b */ /* 0x000fe20000000200 */
[----:B------:R-:W-:Y:S01]  /*52c0*/  @!P6 IMAD R220, R220, 0x6000, R205 ;  /* 0x00006000dcdce824 */ /* 0x000fe200078e02cd */
[----:B------:R-:W-:Y:S02]  /*52d0*/  @!P6 LEA.HI.X R227, R224, c[0x0][0x1fc], R227, 0x1, P0 ;  /* 0x00007f00e0e3ea11 */ /* 0x000fe400000f0ce3 */
[----:B------:R-:W-:Y:S02]  /*52e0*/  @!P6 LEA.HI.X R229, R221, c[0x0][0x1fc], R232, 0x1, P4 ;  /* 0x00007f00dde5ea11 */ /* 0x000fe400020f0ce8 */
[----:B------:R-:W-:Y:S01]  /*52f0*/  @!P6 IADD3 R223, P0, R191, R223, RZ ;  /* 0x000000dfbfdfe210 */ /* 0x000fe20007f1e0ff */
[C---:B-1----:R-:W-:Y:S03]  /*5300*/  HMMA.16816.F32.BF16 R4, R136.reuse, R140, RZ ;  /* 0x0000008c8804723c */ /* 0x042fe600000418ff */
[C---:B------:R-:W-:Y:S01]  /*5310*/  @!P6 IADD3 R225, P5, R223.reuse, R196, RZ ;  /* 0x000000c4dfe1e210 */ /* 0x040fe20007fbe0ff */
[----:B------:R-:W-:Y:S01]  /*5320*/  @!P6 IMAD.X R222, R190, 0x1, R222, P0 ;  /* 0x00000001bedee824 */ /* 0x000fe200000e06de */
[C---:B------:R-:W-:Y:S02]  /*5330*/  @!P6 IADD3 R221, P4, R223.reuse, R218, RZ ;  /* 0x000000dadfdde210 */ /* 0x040fe40007f9e0ff */
[----:B------:R-:W-:Y:S01]  /*5340*/  @!P6 IADD3 R236, P0, R223, R216, RZ ;  /* 0x000000d8dfece210 */ /* 0x000fe20007f1e0ff */
[C---:B------:R-:W-:Y:S01]  /*5350*/  HMMA.16816.F32.BF16 R8, R136.reuse, R142, RZ ;  /* 0x0000008e8808723c */ /* 0x040fe200000418ff */
[----:B------:R-:W1:Y:S03]  /*5360*/  LDSM.16.M88.4 R140, [R182] ;  /* 0x00000000b68c783b */ /* 0x000e660000000200 */
[C---:B------:R-:W-:Y:S01]  /*5370*/  @!P6 IMAD.X R238, R222.reuse, 0x1, R201, P5 ;  /* 0x00000001deeee824 */ /* 0x040fe200028e06c9 */
[----:B------:R-:W-:Y:S01]  /*5380*/  @!P6 LEA R232, P5, R225, c[0x0][0x1f8], 0x1 ;  /* 0x00007e00e1e8ea11 */ /* 0x000fe200078a08ff */
[C---:B------:R-:W-:Y:S01]  /*5390*/  @!P6 IMAD.X R234, R222.reuse, 0x1, R217, P4 ;  /* 0x00000001deeae824 */ /* 0x040fe200020e06d9 */
[----:B------:R-:W-:Y:S01]  /*53a0*/  @!P6 LEA R224, P4, R221, c[0x0][0x1f8], 0x1 ;  /* 0x00007e00dde0ea11 */ /* 0x000fe200078808ff */
[C---:B--2---:R-:W-:Y:S01]  /*53b0*/  HMMA.16816.F32.BF16 R12, R136.reuse, R144, RZ ;  /* 0x00000090880c723c */ /* 0x044fe200000418ff */
[----:B------:R-:W-:Y:S03]  /*53c0*/  @!P6 LEA.HI.X R233, R225, c[0x0][0x1fc], R238, 0x1, P5 ;  /* 0x00007f00e1e9ea11 */ /* 0x000fe600028f0cee */
[----:B------:R-:W-:Y:S01]  /*53d0*/  @!P6 LEA.HI.X R225, R221, c[0x0][0x1fc], R234, 0x1, P4 ;  /* 0x00007f00dde1ea11 */ /* 0x000fe200020f0cea */
[----:B------:R-:W-:Y:S01]  /*53e0*/  @!P6 IMAD.X R223, R222, 0x1, R215, P0 ;  /* 0x00000001dedfe824 */ /* 0x000fe200000e06d7 */
[----:B------:R-:W-:Y:S01]  /*53f0*/  @!P6 LEA R222, P0, R236, c[0x0][0x1f8], 0x1 ;  /* 0x00007e00ecdeea11 */ /* 0x000fe200078008ff */
[----:B------:R-:W-:Y:S01]  /*5400*/  IMAD.SHL.U32 R221, R210, 0x40, RZ ;  /* 0x00000040d2dd7824 */ /* 0x000fe200078e00ff */
[C---:B------:R-:W-:Y:S01]  /*5410*/  HMMA.16816.F32.BF16 R16, R136.reuse, R146, RZ ;  /* 0x000000928810723c */ /* 0x040fe200000418ff */
[----:B------:R-:W2:Y:S03]  /*5420*/  LDSM.16.M88.4 R144, [R133+0xc900] ;  /* 0x00c900008590783b */ /* 0x000ea60000000200 */
[----:B------:R-:W-:Y:S02]  /*5430*/  @!P6 LEA.HI.X R223, R236, c[0x0][0x1fc], R223, 0x1, P0 ;  /* 0x00007f00ecdfea11 */ /* 0x000fe400000f0cdf */
[----:B------:R-:W-:Y:S01]  /*5440*/  @!PT LDS RZ, [RZ] ;  /* 0x00000000fffff984 */ /* 0x000fe20000000800 */
[----:B------:R-:W-:Y:S01]  /*5450*/  @!PT LDS RZ, [RZ] ;  /* 0x00000000fffff984 */ /* 0x000fe20000000800 */
[----:B------:R-:W-:Y:S01]  /*5460*/  @!PT LDS RZ, [RZ] ;  /* 0x00000000fffff984 */ /* 0x000fe20000000800 */
[----:B------:R5:W-:Y:S01]  /*5470*/  @!P6 LDGSTS.E.BYPASS.LTC128B.128 [R220], [R230.64], !P3 ;  /* 0x00000000e6dcefae */ /* 0x000be2000d901d4a */
[----:B------:R-:W-:Y:S01]  /*5480*/  PLOP3.LUT P0, PT, PT, PT, UP2, 0x80, 0x0 ;  /* 0x000000000000781c */ /* 0x000fe20003f0f028 */
[C---:B---3--:R-:W-:Y:S03]  /*5490*/  HMMA.16816.F32.BF16 R20, R136.reuse, R148, RZ ;  /* 0x000000948814723c */ /* 0x048fe600000418ff */
[----:B------:R5:W-:Y:S05]  /*54a0*/  @!P6 LDGSTS.E.BYPASS.LTC128B.128 [R220+0x2000], [R228.64], !P2 ;  /* 0x02000000e4dcefae */ /* 0x000bea000d101d4a */
[C---:B------:R-:W-:Y:S01]  /*54b0*/  HMMA.16816.F32.BF16 R24, R136.reuse, R150, RZ ;  /* 0x000000968818723c */ /* 0x040fe200000418ff */
[----:B------:R5:W-:Y:S05]  /*54c0*/  @!P6 LDGSTS.E.BYPASS.LTC128B.128 [R220+0x4000], [R226.64], !P1 ;  /* 0x04000000e2dcefae */ /* 0x000bea000c901d4a */
[----:B------:R5:W-:Y:S02]  /*54d0*/  @!P6 LDGSTS.E.BYPASS.LTC128B.128 [R220+0x1000], [R232.64], !P3 ;  /* 0x01000000e8dcefae */ /* 0x000be4000d901d4a */
[C---:B----4-:R-:W-:Y:S03]  /*54e0*/  HMMA.16816.F32.BF16 R28, R136.reuse, R152, RZ ;  /* 0x00000098881c723c */ /* 0x050fe600000418ff */
[----:B------:R5:W-:Y:S05]  /*54f0*/  @!P6 LDGSTS.E.BYPASS.LTC128B.128 [R220+0x3000], [R224.64], !P2 ;  /* 0x03000000e0dcefae */ /* 0x000bea000d101d4a */
[----:B------:R-:W-:Y:S01]  /*5500*/  HMMA.16816.F32.BF16 R32, R136, R154, RZ ;  /* 0x0000009a8820723c */ /* 0x000fe200000418ff */
[----:B------:R5:W-:Y:S05]  /*5510*/  @!P6 LDGSTS.E.BYPASS.LTC128B.128 [R220+0x5000], [R222.64], !P1 ;  /* 0x05000000dedcefae */ /* 0x000bea000c901d4a */
[----:B------:R-:W-:Y:S02]  /*5520*/  LDSM.16.M88.4 R148, [R181] ;  /* 0x00000000b594783b */ /* 0x000fe40000000200 */
[C---:B-1----:R-:W-:Y:S03]  /*5530*/  HMMA.16816.F32.BF16 R4, R140.reuse, R156, R4 ;  /* 0x0000009c8c04723c */ /* 0x042fe60000041804 */
[----:B------:R-:W1:Y:S05]  /*5540*/  LDSM.16.M88.4 R168, [R0+0xc100] ;  /* 0x00c1000000a8783b */ /* 0x000e6a0000000200 */
[C---:B------:R-:W-:Y:S01]  /*5550*/  HMMA.16816.F32.BF16 R8, R140.reuse, R158, R8 ;  /* 0x0000009e8c08723c */ /* 0x040fe20000041808 */
[----:B------:R-:W-:Y:S05]  /*5560*/  LDSM.16.M88.4 R136, [R0+0xc900] ;  /* 0x00c900000088783b */ /* 0x000fea0000000200 */
[----:B------:R-:W-:Y:S02]  /*5570*/  LDSM.16.M88.4 R152, [R0+0xd100] ;  /* 0x00d100000098783b */ /* 0x000fe40000000200 */
[C---:B--2---:R-:W-:Y:S03]  /*5580*/  HMMA.16816.F32.BF16 R12, R140.reuse, R144, R12 ;  /* 0x000000908c0c723c */ /* 0x044fe6000004180c */
[----:B------:R-:W-:Y:S01]  /*5590*/  LDSM.16.M88.4 R156, [R180] ;  /* 0x00000000b49c783b */ /* 0x000fe20000000200 */
[----:B-----5:R-:W-:Y:S01]  /*55a0*/  IMAD.MOV.U32 R220, RZ, RZ, R195 ;  /* 0x000000ffffdc7224 */ /* 0x020fe200078e00c3 */
[----:B------:R-:W-:Y:S01]  /*55b0*/  IADD3 R222, -R204, 0x1, -R221 ;  /* 0x00000001ccde7810 */ /* 0x000fe20007ffe9dd */
[----:B------:R-:W-:Y:S01]  /*55c0*/  @P0 IMAD.MOV.U32 R220, RZ, RZ, R209 ;  /* 0x000000ffffdc0224 */ /* 0x000fe200078e00d1 */
[----:B------:R-:W-:Y:S01]  /*55d0*/  PLOP3.LUT P0, PT, PT, PT, UP1, 0x40, 0x0 ;  /* 0x000000000000781c */ /* 0x000fe20003f0e818 */
[C---:B------:R-:W-:Y:S01]  /*55e0*/  HMMA.16816.F32.BF16 R16, R140.reuse, R146, R16 ;  /* 0x000000928c10723c */ /* 0x040fe20000041810 */
[----:B------:R-:W-:Y:S03]  /*55f0*/  LDSM.16.M88.4 R144, [R0+0xd900] ;  /* 0x00d900000090783b */ /* 0x000fe60000000200 */
[----:B------:R-:W-:Y:S02]  /*5600*/  IADD3 R222, R222, c[0x0][0x1d0], RZ ;  /* 0x00007400dede7a10 */ /* 0x000fe40007ffe0ff */
[----:B------:R-:W-:Y:S02]  /*5610*/  LDSM.16.M88.4 R172, [R2+0xc100] ;  /* 0x00c1000002ac783b */ /* 0x000fe40000000200 */
[C---:B------:R-:W-:Y:S03]  /*5620*/  HMMA.16816.F32.BF16 R20, R140.reuse, R160, R20 ;  /* 0x000000a08c14723c */ /* 0x040fe60000041814 */
[----:B------:R-:W-:Y:S01]  /*5630*/  LDSM.16.M88.4 R176, [R2+0xc900] ;  /* 0x00c9000002b0783b */ /* 0x000fe20000000200 */
[----:B------:R-:W-:Y:S04]  /*5640*/  IADD3 R222, R222, -c[0x0][0x168], RZ ;  /* 0x80005a00dede7a10 */ /* 0x000fe80007ffe0ff */
[C---:B------:R-:W-:Y:S01]  /*5650*/  HMMA.16816.F32.BF16 R24, R140.reuse, R162, R24 ;  /* 0x000000a28c18723c */ /* 0x040fe20000041818 */
[----:B------:R-:W-:Y:S03]  /*5660*/  LDSM.16.M88.4 R160, [R184+UR4+0xf100] ;  /* 0x00f10004b8a0783b */ /* 0x000fe60008000200 */
[C---:B------:R-:W-:Y:S02]  /*5670*/  IADD3 R223, R222.reuse, c[0x0][0x328], RZ ;  /* 0x0000ca00dedf7a10 */ /* 0x040fe40007ffe0ff */
[----:B------:R-:W0:Y:S01]  /*5680*/  LDGDEPBAR ;  /* 0x00000000000079af */ /* 0x000e220000000000 */
[----:B------:R-:W-:Y:S01]  /*5690*/  IADD3 R222, R222, UR6, RZ ;  /* 0x00000006dede7c10 */ /* 0x000fe2000fffe0ff */
[C---:B------:R-:W-:Y:S03]  /*56a0*/  HMMA.16816.F32.BF16 R28, R140.reuse, R164, R28 ;  /* 0x000000a48c1c723c */ /* 0x040fe6000004181c */
[----:B------:R-:W2:Y:S05]  /*56b0*/  SHFL.IDX PT, R226, R220, RZ, 0x1c1f ;  /* 0x001c1fffdce27589 */ /* 0x000eaa00000e0000 */
[----:B------:R-:W-:Y:S01]  /*56c0*/  HMMA.16816.F32.BF16 R32, R140, R166, R32 ;  /* 0x000000a68c20723c */ /* 0x000fe20000041820 */
[----:B------:R-:W3:Y:S05]  /*56d0*/  LDSM.16.M88.4 R140, [R2+0xd100] ;  /* 0x00d10000028c783b */ /* 0x000eea0000000200 */
[----:B------:R-:W-:Y:S02]  /*56e0*/  LDSM.16.M88.4 R164, [R184+UR4+0xf900] ;  /* 0x00f90004b8a4783b */ /* 0x000fe40008000200 */
[C---:B-1----:R-:W-:Y:S08]  /*56f0*/  HMMA.16816.F32.BF16 R4, R148.reuse, R168, R4 ;  /* 0x000000a89404723c */ /* 0x042ff00000041804 */
[C---:B------:R-:W-:Y:S01]  /*5700*/  HMMA.16816.F32.BF16 R8, R148.reuse, R170, R8 ;  /* 0x000000aa9408723c */ /* 0x040fe20000041808 */
[----:B------:R-:W-:Y:S03]  /*5710*/  LDSM.16.M88.4 R168, [R133+0xe100] ;  /* 0x00e1000085a8783b */ /* 0x000fe60000000200 */
[--C-:B--2---:R-:W-:Y:S02]  /*5720*/  IMAD.IADD R225, R223, 0x1, R226.reuse ;  /* 0x00000001dfe17824 */ /* 0x104fe400078e02e2 */
[----:B------:R-:W-:Y:S02]  /*5730*/  IMAD.IADD R224, R222, 0x1, R226 ;  /* 0x00000001dee07824 */ /* 0x000fe400078e02e2 */
[C---:B------:R-:W-:Y:S08]  /*5740*/  HMMA.16816.F32.BF16 R12, R148.reuse, R136, R12 ;  /* 0x00000088940c723c */ /* 0x040ff0000004180c */
[C---:B------:R-:W-:Y:S01]  /*5750*/  HMMA.16816.F32.BF16 R16, R148.reuse, R138, R16 ;  /* 0x0000008a9410723c */ /* 0x040fe20000041810 */
[----:B------:R-:W1:Y:S07]  /*5760*/  LDSM.16.M88.4 R136, [R2+0xd900] ;  /* 0x00d900000288783b */ /* 0x000e6e0000000200 */
[C---:B------:R-:W-:Y:S08]  /*5770*/  HMMA.16816.F32.BF16 R20, R148.reuse, R152, R20 ;  /* 0x000000989414723c */ /* 0x040ff00000041814 */
[C---:B------:R-:W-:Y:S01]  /*5780*/  HMMA.16816.F32.BF16 R24, R148.reuse, R154, R24 ;  /* 0x0000009a9418723c */ /* 0x040fe20000041818 */
[----:B------:R-:W-:Y:S07]  /*5790*/  LDSM.16.M88.4 R152, [R184+UR4+0xe900] ;  /* 0x00e90004b898783b */ /* 0x000fee0008000200 */
[C---:B------:R-:W-:Y:S08]  /*57a0*/  HMMA.16816.F32.BF16 R28, R148.reuse, R144, R28 ;  /* 0x00000090941c723c */ /* 0x040ff0000004181c */
[----:B------:R-:W-:Y:S01]  /*57b0*/  HMMA.16816.F32.BF16 R32, R148, R146, R32 ;  /* 0x000000929420723c */ /* 0x000fe20000041820 */
[----:B------:R-:W-:Y:S05]  /*57c0*/  LDSM.16.M88.4 R144, [R186+0x4000] ;  /* 0x00400000ba90783b */ /* 0x000fea0000000200 */
[----:B------:R-:W2:Y:S02]  /*57d0*/  LDSM.16.M88.4 R148, [R184+UR4+0xe100] ;  /* 0x00e10004b894783b */ /* 0x000ea40008000200 */
[C---:B------:R-:W-:Y:S08]  /*57e0*/  HMMA.16816.F32.BF16 R4, R156.reuse, R172, R4 ;  /* 0x000000ac9c04723c */ /* 0x040ff00000041804 */
[C---:B------:R-:W-:Y:S01]  /*57f0*/  HMMA.16816.F32.BF16 R8, R156.reuse, R174, R8 ;  /* 0x000000ae9c08723c */ /* 0x040fe20000041808 */
[----:B------:R-:W-:Y:S07]  /*5800*/  LDSM.16.M88.4 R172, [R182+0x8000] ;  /* 0x00800000b6ac783b */ /* 0x000fee0000000200 */
[C---:B------:R-:W-:Y:S08]  /*5810*/  HMMA.16816.F32.BF16 R12, R156.reuse, R176, R12 ;  /* 0x000000b09c0c723c */ /* 0x040ff0000004180c */
[C---:B------:R-:W-:Y:S01]  /*5820*/  HMMA.16816.F32.BF16 R16, R156.reuse, R178, R16 ;  /* 0x000000b29c10723c */ /* 0x040fe20000041810 */
[----:B------:R-:W-:Y:S07]  /*5830*/  LDSM.16.M88.4 R176, [R133+0x10100] ;  /* 0x0101000085b0783b */ /* 0x000fee0000000200 */
[C---:B---3--:R-:W-:Y:S08]  /*5840*/  HMMA.16816.F32.BF16 R20, R156.reuse, R140, R20 ;  /* 0x0000008c9c14723c */ /* 0x048ff00000041814 */
[C---:B------:R-:W-:Y:S01]  /*5850*/  HMMA.16816.F32.BF16 R24, R156.reuse, R142, R24 ;  /* 0x0000008e9c18723c */ /* 0x040fe20000041818 */
[----:B------:R-:W3:Y:S07]  /*5860*/  LDSM.16.M88.4 R140, [R182+0x4000] ;  /* 0x00400000b68c783b */ /* 0x000eee0000000200 */
[C---:B-1----:R-:W-:Y:S08]  /*5870*/  HMMA.16816.F32.BF16 R28, R156.reuse, R136, R28 ;  /* 0x000000889c1c723c */ /* 0x042ff0000004181c */
[----:B------:R-:W-:Y:S01]  /*5880*/  HMMA.16816.F32.BF16 R32, R156, R138, R32 ;  /* 0x0000008a9c20723c */ /* 0x000fe20000041820 */
[----:B------:R-:W1:Y:S05]  /*5890*/  LDSM.16.M88.4 R136, [R133+0xe900] ;  /* 0x00e900008588783b */ /* 0x000e6a0000000200 */
[----:B------:R-:W-:Y:S02]  /*58a0*/  LDSM.16.M88.4 R156, [R133+0xf900] ;  /* 0x00f90000859c783b */ /* 0x000fe40000000200 */
        /* <DEDUP_REMOVED lines=12> */
[----:B------:R-:W5:Y:S02]  /*5970*/  LDSM.16.M88.4 R164, [R0+0xf100] ;  /* 0x00f1000000a4783b */ /* 0x000f640000000200 */
[C---:B---3--:R-:W-:Y:S08]  /*5980*/  HMMA.16816.F32.BF16 R4, R140.reuse, R168, R4 ;  /* 0x000000a88c04723c */ /* 0x048ff00000041804 */
        /* <DEDUP_REMOVED lines=15> */
[C---:B------:R-:W-:Y:S08]  /*5a80*/  HMMA.16816.F32.BF16 R12, R144.reuse, R160, R12 ;  /* 0x000000a0900c723c */ /* 0x040ff0000004180c */
[C---:B------:R-:W-:Y:S01]  /*5a90*/  HMMA.16816.F32.BF16 R16, R144.reuse, R162, R16 ;  /* 0x000000a29010723c */ /* 0x040fe20000041810 */
[----:B------:R-:W-:Y:S07]  /*5aa0*/  LDSM.16.M88.4 R160, [R184+UR4+0x10100] ;  /* 0x01010004b8a0783b */ /* 0x000fee0008000200 */
[C---:B-----5:R-:W-:Y:S08]  /*5ab0*/  HMMA.16816.F32.BF16 R20, R144.reuse, R164, R20 ;  /* 0x000000a49014723c */ /* 0x060ff00000041814 */
[C---:B------:R-:W-:Y:S01]  /*5ac0*/  HMMA.16816.F32.BF16 R24, R144.reuse, R166, R24 ;  /* 0x000000a69018723c */ /* 0x040fe20000041818 */
[----:B------:R-:W-:Y:S07]  /*5ad0*/  LDSM.16.M88.4 R164, [R184+UR4+0x10900] ;  /* 0x01090004b8a4783b */ /* 0x000fee0008000200 */
[C---:B---3--:R-:W-:Y:S08]  /*5ae0*/  HMMA.16816.F32.BF16 R28, R144.reuse, R168, R28 ;  /* 0x000000a8901c723c */ /* 0x048ff0000004181c */
[----:B------:R-:W-:Y:S01]  /*5af0*/  HMMA.16816.F32.BF16 R32, R144, R170, R32 ;  /* 0x000000aa9020723c */ /* 0x000fe20000041820 */
[----:B------:R-:W3:Y:S05]  /*5b00*/  LDSM.16.M88.4 R144, [R187+0xf900] ;  /* 0x00f90000bb90783b */ /* 0x000eea0000000200 */
[----:B------:R-:W-:Y:S02]  /*5b10*/  LDSM.16.M88.4 R168, [R184+UR4+0x11900] ;  /* 0x01190004b8a8783b */ /* 0x000fe40008000200 */
[C---:B-1----:R-:W-:Y:S08]  /*5b20*/  HMMA.16816.F32.BF16 R4, R136.reuse, R148, R4 ;  /* 0x000000948804723c */ /* 0x042ff00000041804 */
[C---:B------:R-:W-:Y:S01]  /*5b30*/  HMMA.16816.F32.BF16 R8, R136.reuse, R150, R8 ;  /* 0x000000968808723c */ /* 0x040fe20000041808 */
[----:B------:R-:W1:Y:S07]  /*5b40*/  LDSM.16.M88.4 R148, [R184+UR4+0x11100] ;  /* 0x01110004b894783b */ /* 0x000e6e0008000200 */
[C---:B--2---:R-:W-:Y:S08]  /*5b50*/  HMMA.16816.F32.BF16 R12, R136.reuse, R140, R12 ;  /* 0x0000008c880c723c */ /* 0x044ff0000004180c */
[C---:B------:R-:W-:Y:S01]  /*5b60*/  HMMA.16816.F32.BF16 R16, R136.reuse, R142, R16 ;  /* 0x0000008e8810723c */ /* 0x040fe20000041810 */
[----:B------:R-:W-:Y:S07]  /*5b70*/  LDSM.16.M88.4 R140, [R133+0x11100] ;  /* 0x01110000858c783b */ /* 0x000fee0000000200 */
[C---:B----4-:R-:W-:Y:S08]  /*5b80*/  HMMA.16816.F32.BF16 R20, R136.reuse, R152, R20 ;  /* 0x000000988814723c */ /* 0x050ff00000041814 */
[C---:B------:R-:W-:Y:S01]  /*5b90*/  HMMA.16816.F32.BF16 R24, R136.reuse, R154, R24 ;  /* 0x0000009a8818723c */ /* 0x040fe20000041818 */
[----:B------:R-:W-:Y:S07]  /*5ba0*/  LDSM.16.M88.4 R152, [R181+0x8000] ;  /* 0x00800000b598783b */ /* 0x000fee0000000200 */
[C---:B---3--:R-:W-:Y:S08]  /*5bb0*/  HMMA.16816.F32.BF16 R28, R136.reuse, R144, R28 ;  /* 0x00000090881c723c */ /* 0x048ff0000004181c */
[----:B------:R-:W-:Y:S01]  /*5bc0*/  HMMA.16816.F32.BF16 R32, R136, R146, R32 ;  /* 0x000000928820723c */ /* 0x000fe20000041820 */
[----:B------:R-:W2:Y:S05]  /*5bd0*/  LDSM.16.M88.4 R136, [R133+0x10900] ;  /* 0x010900008588783b */ /* 0x000eaa0000000200 */
[----:B------:R-:W3:Y:S02]  /*5be0*/  LDSM.16.M88.4 R144, [R133+0x11900] ;  /* 0x011900008590783b */ /* 0x000ee40000000200 */
        /* <DEDUP_REMOVED lines=11> */
[----:B------:R-:W5:Y:S07]  /*5ca0*/  LDSM.16.M88.4 R156, [R0+0x11100] ;  /* 0x01110000009c783b */ /* 0x000f6e0000000200 */
[C---:B------:R-:W-:Y:S08]  /*5cb0*/  HMMA.16816.F32.BF16 R4, R172.reuse, R176, R4 ;  /* 0x000000b0ac04723c */ /* 0x040ff00000041804 */
[C---:B------:R-:W-:Y:S08]  /*5cc0*/  HMMA.16816.F32.BF16 R8, R172.reuse, R178, R8 ;  /* 0x000000b2ac08723c */ /* 0x040ff00000041808 */
        /* <DEDUP_REMOVED lines=15> */
[C---:B-----5:R-:W-:Y:S08]  /*5dc0*/  HMMA.16816.F32.BF16 R20, R152.reuse, R156, R20 ;  /* 0x0000009c9814723c */ /* 0x060ff00000041814 */
[C---:B------:R-:W-:Y:S08]  /*5dd0*/  HMMA.16816.F32.BF16 R24, R152.reuse, R158, R24 ;  /* 0x0000009e9818723c */ /* 0x040ff00000041818 */
[C---:B--2---:R-:W-:Y:S08]  /*5de0*/  HMMA.16816.F32.BF16 R28, R152.reuse, R136, R28 ;  /* 0x00000088981c723c */ /* 0x044ff0000004181c */
[----:B------:R-:W-:Y:S08]  /*5df0*/  HMMA.16816.F32.BF16 R32, R152, R138, R32 ;  /* 0x0000008a9820723c */ /* 0x000ff00000041820 */
[C---:B---3--:R-:W-:Y:S08]  /*5e00*/  HMMA.16816.F32.BF16 R4, R140.reuse, R144, R4 ;  /* 0x000000908c04723c */ /* 0x048ff00000041804 */
[C---:B------:R-:W-:Y:S08]  /*5e10*/  HMMA.16816.F32.BF16 R8, R140.reuse, R146, R8 ;  /* 0x000000928c08723c */ /* 0x040ff00000041808 */
[C---:B----4-:R-:W-:Y:S08]  /*5e20*/  HMMA.16816.F32.BF16 R12, R140.reuse, R160, R12 ;  /* 0x000000a08c0c723c */ /* 0x050ff0000004180c */
[C---:B------:R-:W-:Y:S08]  /*5e30*/  HMMA.16816.F32.BF16 R16, R140.reuse, R162, R16 ;  /* 0x000000a28c10723c */ /* 0x040ff00000041810 */
[C---:B------:R-:W-:Y:S08]  /*5e40*/  HMMA.16816.F32.BF16 R20, R140.reuse, R164, R20 ;  /* 0x000000a48c14723c */ /* 0x040ff00000041814 */
[C---:B------:R-:W-:Y:S08]  /*5e50*/  HMMA.16816.F32.BF16 R24, R140.reuse, R166, R24 ;  /* 0x000000a68c18723c */ /* 0x040ff00000041818 */
[C---:B-1----:R-:W-:Y:S08]  /*5e60*/  HMMA.16816.F32.BF16 R28, R140.reuse, R148, R28 ;  /* 0x000000948c1c723c */ /* 0x042ff0000004181c */
[----:B------:R-:W-:Y:S01]  /*5e70*/  HMMA.16816.F32.BF16 R32, R140, R150, R32 ;  /* 0x000000968c20723c */ /* 0x000fe20000041820 */
[----:B------:R-:W-:-:S07]  /*5e80*/  @P0 BRA `(.L_x_4053) ;  /* 0x0000019000000947 */ /* 0x000fce0003800000 */
        /* <DEDUP_REMOVED lines=14> */
.L_x_4055:
[----:B------:R-:W-:Y:S04]  /*5f70*/  MOV R0, c[0x0][0x32c] ;  /* 0x0000cb0000007a02 */ /* 0x000fe80000000f00 */
[----:B------:R-:W-:Y:S11]  /*5f80*/  ISETP.NE.AND P0, PT, R0, 0x1, PT ;  /* 0x000000010000780c */ /* 0x000ff60003f05270 */
[----:B------:R-:W-:Y:S02]  /*5f90*/  @!UPT UIADD3 URZ, URZ, URZ, URZ ;  /* 0x0000003f3f3ff290 */ /* 0x000fe4000fffe03f */
[----:B------:R-:W-:Y:S05]  /*5fa0*/  @P0 IMAD.HI.U32 R0, R2, c[0x0][0x330], RZ ;  /* 0x0000cc0002000a27 */ /* 0x000fea00078e00ff */
[----:B------:R-:W-:Y:S02]  /*5fb0*/  @P0 SHF.R.U32.HI R2, RZ, c[0x0][0x334], R0 ;  /* 0x0000cd00ff020a19 */ /* 0x000fe40000011600 */
.L_x_4056:
[----:B------:R-:W-:Y:S05]  /*5fc0*/  BSYNC B0 ;  /* 0x0000000000007941 */ /* 0x000fea0003800000 */
.L_x_4054:
[----:B------:R-:W-:Y:S04]  /*5fd0*/  IMAD R133, R2, c[0x0][0x32c], -R221 ;  /* 0x0000cb0002857a24 */ /* 0x000fe800078e0add */
[----:B------:R-:W-:Y:S05]  /*5fe0*/  IMAD.IADD R133, R133, 0x1, -R204 ;  /* 0x0000000185857824 */ /* 0x000fea00078e0acc */
[----:B------:R-:W-:Y:S02]  /*5ff0*/  IADD3 R0, R133, c[0x0][0x32c], RZ ;  /* 0x0000cb0085007a10 */ /* 0x000fe40007ffe0ff */
[----:B------:R-:W-:Y:S02]  /*6000*/  IMNMX R224, R224, R133, !PT ;  /* 0x00000085e0e07217 */ /* 0x000fe40007800200 */
[----:B------:R-:W-:Y:S02]  /*6010*/  IMNMX R225, R225, R0, PT ;  /* 0x00000000e1e17217 */ /* 0x000fe40003800200 */
.L_x_4053:
[----:B------:R-:W-:Y:S01]  /*6020*/  ISETP.GT.AND P0, PT, R210, -0x1, PT ;  /* 0xffffffffd200780c */ /* 0x000fe20003f04270 */
[----:B------:R-:W1:Y:S03]  /*6030*/  SHFL.IDX PT, R2, R220, 0x1, 0x1c1f ;  /* 0x003c1f00dc027f89 */ /* 0x000e6600000e0000 */
        /* <DEDUP_REMOVED lines=10> */
[----:B------:R-:W-:Y:S01]  /*60e0*/  FSEL R159, R12, -INF , !P4 ;  /* 0xff8000000c9f7808 */ /* 0x000fe20006000000 */
[--C-:B-1----:R-:W-:Y:S01]  /*60f0*/  IMAD.IADD R0, R223, 0x1, R2.reuse ;  /* 0x00000001df007824 */ /* 0x102fe200078e0202 */
        /* <DEDUP_REMOVED lines=54> */
.L_x_4059:
[----:B------:R-:W-:Y:S04]  /*6460*/  MOV R2, c[0x0][0x32c] ;  /* 0x0000cb0000027a02 */ /* 0x000fe80000000f00 */
[----:B------:R-:W-:Y:S11]  /*6470*/  ISETP.NE.AND P4, PT, R2, 0x1, PT ;  /* 0x000000010200780c */ /* 0x000ff60003f85270 */
[----:B------:R-:W-:Y:S02]  /*6480*/  @!UPT UIADD3 URZ, URZ, URZ, URZ ;  /* 0x0000003f3f3ff290 */ /* 0x000fe4000fffe03f */
[----:B------:R-:W-:Y:S05]  /*6490*/  @P4 IMAD.HI.U32 R2, R4, c[0x0][0x330], RZ ;  /* 0x0000cc0004024a27 */ /* 0x000fea00078e00ff */
[----:B------:R-:W-:Y:S02]  /*64a0*/  @P4 SHF.R.U32.HI R4, RZ, c[0x0][0x334], R2 ;  /* 0x0000cd00ff044a19 */ /* 0x000fe40000011602 */
.L_x_4060:
[----:B------:R-:W-:Y:S05]  /*64b0*/  BSYNC B0 ;  /* 0x0000000000007941 */ /* 0x000fea0003800000 */
.L_x_4058:
[----:B------:R-:W-:Y:S04]  /*64c0*/  IMAD R221, R4, c[0x0][0x32c], -R221 ;  /* 0x0000cb0004dd7a24 */ /* 0x000fe800078e0add */
[----:B------:R-:W-:Y:S05]  /*64d0*/  IMAD.IADD R221, R221, 0x1, -R204 ;  /* 0x00000001dddd7824 */ /* 0x000fea00078e0acc */
[----:B------:R-:W-:Y:S02]  /*64e0*/  IADD3 R13, R221, c[0x0][0x32c], RZ ;  /* 0x0000cb00dd0d7a10 */ /* 0x000fe40007ffe0ff */
[----:B------:R-:W-:Y:S02]  /*64f0*/  IMNMX R222, R222, R221, !PT ;  /* 0x000000dddede7217 */ /* 0x000fe40007800200 */
[----:B------:R-:W-:Y:S02]  /*6500*/  IMNMX R0, R0, R13, PT ;  /* 0x0000000d00007217 */ /* 0x000fe40003800200 */
.L_x_4057:
[----:B------:R-:W-:Y:S01]  /*6510*/  FMNMX.FTZ R2, R137, R132, !PT ;  /* 0x0000008489027209 */ /* 0x000fe20007810000 */
[----:B------:R-:W-:Y:S04]  /*6520*/  DEPBAR.LE SB0, 0x2 ;  /* 0x000080800000791a */ /* 0x000fe80000000000 */
[----:B------:R-:W-:Y:S01]  /*6530*/  BAR.SYNC.DEFER_BLOCKING 0x0 ;  /* 0x0000000000007b1d */ /* 0x000fe20000010000 */
[----:B------:R-:W-:Y:S01]  /*6540*/  ISETP.GT.AND P6, PT, R222, RZ, P0 ;  /* 0x000000ffde00720c */ /* 0x000fe200007c4270 */
[----:B------:R-:W-:Y:S01]  /*6550*/  UIADD3 UR12, UR5, 0x1, URZ ;  /* 0x00000001050c7890 */ /* 0x000fe2000fffe03f */
[----:B------:R-:W-:Y:S01]  /*6560*/  FMNMX.FTZ R2, R133, R2, !PT ;  /* 0x0000000285027209 */ /* 0x000fe20007810000 */
[----:B------:R-:W-:Y:S01]  /*6570*/  UISETP.GE.AND UP0, UPT, UR5, 0x1, UPT ;  /* 0x000000010500788c */ /* 0x000fe2000bf06270 */
[----:B------:R-:W-:Y:S02]  /*6580*/  ISETP.LT.OR P6, PT, R0, 0x1, P6 ;  /* 0x000000010000780c */ /* 0x000fe400037c1670 */
[----:B------:R-:W-:Y:S01]  /*6590*/  ISETP.GT.AND P5, PT, R222, 0x1, P0 ;  /* 0x00000001de00780c */ /* 0x000fe200007a4270 */
[----:B------:R-:W-:Y:S01]  /*65a0*/  USEL UR5, UR12, URZ, !UP0 ;  /* 0x0000003f0c057287 */ /* 0x000fe2000c000000 */
[----:B------:R-:W-:Y:S02]  /*65b0*/  FMNMX.FTZ R2, R5, R2, !PT ;  /* 0x0000000205027209 */ /* 0x000fe40007810000 */
[----:B------:R-:W-:Y:S02]  /*65c0*/  FSEL R12, R6, -INF , !P6 ;  /* 0xff800000060c7808 */ /* 0x000fe40007000000 */
        /* <DEDUP_REMOVED lines=8> */
[----:B------:R-:W-:Y:S02]  /*6650*/  ISETP.LT.OR P6, PT, R0, 0xa, P6 ;  /* 0x0000000a0000780c */ /* 0x000fe400037c1670 */
[----:B------:R-:W-:Y:S02]  /*6660*/  FSEL R10, R10, -INF , !P4 ;  /* 0xff8000000a0a7808 */ /* 0x000fe40006000000 */
[----:B------:R-:W-:Y:S02]  /*6670*/  FMNMX.FTZ R7, R8, R7, !PT ;  /* 0x0000000708077209 */ /* 0x000fe40007810000 */
[C---:B------:R-:W-:Y:S02]  /*6680*/  ISETP.GT.AND P5, PT, R222.reuse, 0x10, P0 ;  /* 0x00000010de00780c */ /* 0x040fe400007a4270 */
        /* <DEDUP_REMOVED lines=22> */
[----:B------:R-:W-:Y:S02]  /*67f0*/  ISETP.LT.OR P4, PT, R0, 0x21, P4 ;  /* 0x000000210000780c */ /* 0x000fe40002781670 */
[----:B------:R-:W-:Y:S02]  /*6800*/  ISETP.GT.AND P6, PT, R222, 0x21, P0 ;  /* 0x00000021de00780c */ /* 0x000fe400007c4270 */
[----:B------:R-:W-:Y:S02]  /*6810*/  FMNMX.FTZ R11, R176, R11, !PT ;  /* 0x0000000bb00b7209 */ /* 0x000fe40007810000 */
[----:B------:R-:W-:Y:S02]  /*6820*/  FMNMX.FTZ R2, R169, R2, !PT ;  /* 0x00000002a9027209 */ /* 0x000fe40007810000 */
[----:B------:R-:W-:Y:S02]  /*6830*/  FSEL R174, R22, -INF , !P4 ;  /* 0xff80000016ae7808 */ /* 0x000fe40006000000 */
[----:B------:R-:W-:Y:S02]  /*6840*/  ISETP.LT.OR P6, PT, R0, 0x22, P6 ;  /* 0x000000220000780c */ /* 0x000fe400037c1670 */
[----:B------:R-:W-:Y:S02]  /*6850*/  ISETP.GT.AND P5, PT, R222, 0x28, P0 ;  /* 0x00000028de00780c */ /* 0x000fe400007a4270 */
[----:B------:R-:W-:Y:S02]  /*6860*/  FMNMX.FTZ R11, R166, R11, !PT ;  /* 0x0000000ba60b7209 */ /* 0x000fe40007810000 */
[----:B------:R-:W-:Y:S02]  /*6870*/  FMNMX.FTZ R2, R167, R2, !PT ;  /* 0x00000002a7027209 */ /* 0x000fe40007810000 */
[----:B------:R-:W-:Y:S02]  /*6880*/  FSEL R172, R23, -INF , !P6 ;  /* 0xff80000017ac7808 */ /* 0x000fe40007000000 */
[----:B------:R-:W-:Y:S02]  /*6890*/  ISETP.LT.OR P5, PT, R0, 0x29, P5 ;  /* 0x000000290000780c */ /* 0x000fe40002fa1670 */
[----:B------:R-:W-:Y:S02]  /*68a0*/  FMNMX.FTZ R11, R174, R11, !PT ;  /* 0x0000000bae0b7209 */ /* 0x000fe40007810000 */
[----:B------:R-:W-:Y:S02]  /*68b0*/  ISETP.GT.AND P4, PT, R222, 0x29, P0 ;  /* 0x00000029de00780c */ /* 0x000fe40000784270 */
[----:B------:R-:W-:Y:S02]  /*68c0*/  FMNMX.FTZ R2, R157, R2, !PT ;  /* 0x000000029d027209 */ /* 0x000fe40007810000 */
[----:B------:R-:W-:Y:S02]  /*68d0*/  ISETP.LT.OR P4, PT, R0, 0x2a, P4 ;  /* 0x0000002a0000780c */ /* 0x000fe40002781670 */
[----:B------:R-:W-:Y:S02]  /*68e0*/  FSEL R170, R26, -INF , !P5 ;  /* 0xff8000001aaa7808 */ /* 0x000fe40006800000 */
[----:B------:R-:W-:Y:S02]  /*68f0*/  ISETP.GT.AND P6, PT, R222, 0x30, P0 ;  /* 0x00000030de00780c */ /* 0x000fe400007c4270 */
[----:B------:R-:W-:Y:S02]  /*6900*/  FMNMX.FTZ R11, R172, R11, !PT ;  /* 0x0000000bac0b7209 */ /* 0x000fe40007810000 */
[----:B------:R-:W-:Y:S02]  /*6910*/  FMNMX.FTZ R2, R147, R2, !PT ;  /* 0x0000000293027209 */ /* 0x000fe40007810000 */
[----:B------:R-:W-:Y:S02]  /*6920*/  ISETP.LT.OR P6, PT, R0, 0x31, P6 ;  /* 0x000000310000780c */ /* 0x000fe400037c1670 */
[----:B------:R-:W-:Y:S02]  /*6930*/  FSEL R168, R27, -INF , !P4 ;  /* 0xff8000001ba87808 */ /* 0x000fe40006000000 */
        /* <DEDUP_REMOVED lines=13> */
[----:B------:R-:W-:Y:S02]  /*6a10*/  FMNMX.FTZ R11, R144, R11, !PT ;  /* 0x0000000b900b7209 */ /* 0x000fe40007810000 */
[----:B------:R-:W-:Y:S01]  /*6a20*/  ISETP.LT.OR P0, PT, R0, 0x3a, P0 ;  /* 0x0000003a0000780c */ /* 0x000fe20000701670 */
[----:B------:R-:W-:Y:S01]  /*6a30*/  LDSM.16.MT88.4 R28, [R134+UR4+0x100] ;  /* 0x00010004861c783b */ /* 0x000fe20008004200 */
[----:B------:R-:W-:Y:S02]  /*6a40*/  FSEL R142, R34, -INF , !P4 ;  /* 0xff800000228e7808 */ /* 0x000fe40006000000 */
[----:B------:R-:W-:Y:S02]  /*6a50*/  FSEL R140, R35, -INF , !P0 ;  /* 0xff800000238c7808 */ /* 0x000fe40004000000 */
[----:B------:R-:W-:Y:S02]  /*6a60*/  FMNMX.FTZ R15, R142, R11, !PT ;  /* 0x0000000b8e0f7209 */ /* 0x000fe40007810000 */
[----:B------:R-:W-:Y:S02]  /*6a70*/  IADD3 R16, R134, UR4, RZ ;  /* 0x0000000486107c10 */ /* 0x000fe4000fffe0ff */
[----:B------:R-:W-:Y:S02]  /*6a80*/  FMNMX.FTZ R13, R140, R15, !PT ;  /* 0x0000000f8c0d7209 */ /* 0x000fe40007810000 */
[----:B------:R-:W-:Y:S03]  /*6a90*/  IADD3 R148, R183, R16, RZ ;  /* 0x00000010b7947210 */ /* 0x000fe60007ffe0ff */
[----:B------:R-:W2:Y:S01]  /*6aa0*/  SHFL.BFLY PT, R0, R13, 0x2, 0x1f ;  /* 0x0c401f000d007f89 */ /* 0x000ea200000e0000 */
[----:B-1----:R-:W-:Y:S07]  /*6ab0*/  FMNMX.FTZ R4, R7, R2, !PT ;  /* 0x0000000207047209 */ /* 0x002fee0007810000 */
[----:B------:R-:W1:Y:S01]  /*6ac0*/  SHFL.BFLY PT, R11, R4, 0x1, 0x1f ;  /* 0x0c201f00040b7f89 */ /* 0x000e6200000e0000 */
[----:B--2---:R-:W-:Y:S07]  /*6ad0*/  FMNMX.FTZ R7, R13, R0, !PT ;  /* 0x000000000d077209 */ /* 0x004fee0007810000 */
[----:B------:R-:W2:Y:S01]  /*6ae0*/  SHFL.BFLY PT, R0, R7, 0x1, 0x1f ;  /* 0x0c201f0007007f89 */ /* 0x000ea200000e0000 */
[----:B-1----:R-:W-:Y:S04]  /*6af0*/  FMNMX.FTZ R2, R4, R11, !PT ;  /* 0x0000000b04027209 */ /* 0x002fe80007810000 */
[C---:B------:R-:W-:Y:S01]  /*6b00*/  FSETP.NEU.FTZ.AND P0, PT, R2.reuse, -INF , PT ;  /* 0xff8000000200780b */ /* 0x040fe20003f1d000 */
[----:B------:R-:W-:Y:S05]  /*6b10*/  FMUL.FTZ R158, R2, c[0x0][0x2d0] ;  /* 0x0000b400029e7a20 */ /* 0x000fea0000410000 */
[----:B------:R-:W-:Y:S05]  /*6b20*/  FSEL R158, R158, RZ, P0 ;  /* 0x000000ff9e9e7208 */ /* 0x000fea0000000000 */
[--C-:B------:R-:W-:Y:S01]  /*6b30*/  FFMA.FTZ R154, R5, c[0x0][0x2d0], -R158.reuse ;  /* 0x0000b400059a7a23 */ /* 0x100fe2000001089e */
[----:B------:R-:W-:Y:S01]  /*6b40*/  FSEL R5, R2, RZ, P0 ;  /* 0x000000ff02057208 */ /* 0x000fe20000000000 */
[--C-:B------:R-:W-:Y:S02]  /*6b50*/  FFMA.FTZ R156, R137, c[0x0][0x2d0], -R158.reuse ;  /* 0x0000b400899c7a23 */ /* 0x100fe4000001089e */
[----:B------:R-:W-:Y:S01]  /*6b60*/  FFMA.FTZ R155, R133, c[0x0][0x2d0], -R158 ;  /* 0x0000b400859b7a23 */ /* 0x000fe2000001089e */
[----:B--2---:R-:W-:Y:S01]  /*6b70*/  FMNMX.FTZ R0, R7, R0, !PT ;  /* 0x0000000007007209 */ /* 0x004fe20007810000 */
[----:B------:R-:W-:Y:S02]  /*6b80*/  FADD.FTZ R4, -R5, R132 ;  /* 0x0000008405047221 */ /* 0x000fe40000010100 */
[----:B------:R-:W-:Y:S01]  /*6b90*/  MUFU.EX2 R156, R156 ;  /* 0x0000009c009c7308 */ /* 0x000fe20000000800 */
[--C-:B------:R-:W-:Y:S01]  /*6ba0*/  FFMA.FTZ R151, R9, c[0x0][0x2d0], -R158.reuse ;  /* 0x0000b40009977a23 */ /* 0x100fe2000001089e */
[C---:B------:R-:W-:Y:S01]  /*6bb0*/  FSETP.NEU.FTZ.AND P0, PT, R0.reuse, -INF , PT ;  /* 0xff8000000000780b */ /* 0x040fe20003f1d000 */
[----:B------:R-:W-:Y:S02]  /*6bc0*/  FMUL.FTZ R141, R0, c[0x0][0x2d0] ;  /* 0x0000b400008d7a20 */ /* 0x000fe40000410000 */
[----:B------:R-:W-:Y:S01]  /*6bd0*/  FMUL.FTZ R132, R4, c[0x0][0x2d0] ;  /* 0x0000b40004847a20 */ /* 0x000fe20000410000 */
[----:B------:R-:W-:Y:S01]  /*6be0*/  FSEL R4, R0, RZ, P0 ;  /* 0x000000ff00047208 */ /* 0x000fe20000000000 */
[--C-:B------:R-:W-:Y:S01]  /*6bf0*/  FFMA.FTZ R159, R159, c[0x0][0x2d0], -R158.reuse ;  /* 0x0000b4009f9f7a23 */ /* 0x100fe2000001089e */
[----:B------:R-:W-:Y:S01]  /*6c00*/  FSEL R141, R141, RZ, P0 ;  /* 0x000000ff8d8d7208 */ /* 0x000fe20000000000 */
[--C-:B------:R-:W-:Y:S01]  /*6c10*/  FFMA.FTZ R160, R165, c[0x0][0x2d0], -R158.reuse ;  /* 0x0000b400a5a07a23 */ /* 0x100fe2000001089e */
[----:B------:R-:W1:Y:S01]  /*6c20*/  MUFU.EX2 R155, R155 ;  /* 0x0000009b009b7308 */ /* 0x000e620000000800 */
[----:B------:R-:W-:Y:S02]  /*6c30*/  FADD.FTZ R4, -R4, R3 ;  /* 0x0000000304047221 */ /* 0x000fe40000010100 */
[--C-:B------:R-:W-:Y:S02]  /*6c40*/  FFMA.FTZ R153, R12, c[0x0][0x2d0], -R141.reuse ;  /* 0x0000b4000c997a23 */ /* 0x100fe4000001088d */
[----:B------:R-:W2:Y:S01]  /*6c50*/  LDSM.16.MT88.4 R12, [R135+UR4+0x100] ;  /* 0x00010004870c783b */ /* 0x000ea20008004200 */
[--C-:B------:R-:W-:Y:S02]  /*6c60*/  FFMA.FTZ R152, R8, c[0x0][0x2d0], -R141.reuse ;  /* 0x0000b40008987a23 */ /* 0x100fe4000001088d */
[--C-:B------:R-:W-:Y:S02]  /*6c70*/  FFMA.FTZ R149, R10, c[0x0][0x2d0], -R141.reuse ;  /* 0x0000b4000a957a23 */ /* 0x100fe4000001088d */
[--C-:B------:R-:W-:Y:S01]  /*6c80*/  FFMA.FTZ R150, R6, c[0x0][0x2d0], -R141.reuse ;  /* 0x0000b40006967a23 */ /* 0x100fe2000001088d */
[----:B------:R-:W-:Y:S01]  /*6c90*/  MUFU.EX2 R154, R154 ;  /* 0x0000009a009a7308 */ /* 0x000fe20000000800 */
[----:B------:R-:W-:Y:S01]  /*6ca0*/  FMUL.FTZ R3, R4, c[0x0][0x2d0] ;  /* 0x0000b40004037a20 */ /* 0x000fe20000410000 */
[----:B------:R-:W-:Y:S01]  /*6cb0*/  IADD3 R4, R135, UR4, RZ ;  /* 0x0000000487047c10 */ /* 0x000fe2000fffe0ff */
[--C-:B------:R-:W-:Y:S02]  /*6cc0*/  FFMA.FTZ R177, R146, c[0x0][0x2d0], -R141.reuse ;  /* 0x0000b40092b17a23 */ /* 0x100fe4000001088d */
[--C-:B------:R-:W-:Y:S01]  /*6cd0*/  FFMA.FTZ R220, R144, c[0x0][0x2d0], -R141.reuse ;  /* 0x0000b40090dc7a23 */ /* 0x100fe2000001088d */
[----:B------:R-:W-:Y:S01]  /*6ce0*/  IADD3 R133, R183, R4, RZ ;  /* 0x00000004b7857210 */ /* 0x000fe20007ffe0ff */
[--C-:B------:R-:W-:Y:S02]  /*6cf0*/  FFMA.FTZ R142, R142, c[0x0][0x2d0], -R141.reuse ;  /* 0x0000b4008e8e7a23 */ /* 0x100fe4000001088d */
[--C-:B------:R-:W-:Y:S01]  /*6d00*/  FFMA.FTZ R161, R161, c[0x0][0x2d0], -R158.reuse ;  /* 0x0000b400a1a17a23 */ /* 0x100fe2000001089e */
[----:B------:R-:W3:Y:S01]  /*6d10*/  MUFU.EX2 R151, R151 ;  /* 0x0000009700977308 */ /* 0x000ee20000000800 */
[----:B------:R-:W4:Y:S01]  /*6d20*/  LDSM.16.MT88.4 R20, [R133+0x100] ;  /* 0x000100008514783b */ /* 0x000f220000004200 */
[--C-:B------:R-:W-:Y:S01]  /*6d30*/  FFMA.FTZ R162, R163, c[0x0][0x2d0], -R158.reuse ;  /* 0x0000b400a3a27a23 */ /* 0x100fe2000001089e */
[----:B-1----:R-:W-:Y:S01]  /*6d40*/  F2FP.BF16.PACK_AB R136, R155, R156 ;  /* 0x0000009c9b88723e */ /* 0x002fe200000010ff */
[--C-:B------:R-:W-:Y:S02]  /*6d50*/  FFMA.FTZ R163, R178, c[0x0][0x2d0], -R141.reuse ;  /* 0x0000b400b2a37a23 */ /* 0x100fe4000001088d */
        /* <DEDUP_REMOVED lines=14> */
[--C-:B------:R-:W-:Y:S01]  /*6e40*/  FFMA.FTZ R171, R168, c[0x0][0x2d0], -R141.reuse ;  /* 0x0000b400a8ab7a23 */ /* 0x100fe2000001088d */
[----:B------:R-:W3:Y:S01]  /*6e50*/  MUFU.EX2 R152, R152 ;  /* 0x0000009800987308 */ /* 0x000ee20000000800 */
[--C-:B------:R-:W-:Y:S02]  /*6e60*/  FFMA.FTZ R168, R147, c[0x0][0x2d0], -R158.reuse ;  /* 0x0000b40093a87a23 */ /* 0x100fe4000001089e */
[----:B------:R-:W-:Y:S01]  /*6e70*/  LDSM.16.MT88.4 R144, [R133+0x3900] ;  /* 0x003900008590783b */ /* 0x000fe20000004200 */
[C---:B-1----:R-:W-:Y:S02]  /*6e80*/  FMUL.FTZ R4, R132.reuse, R128 ;  /* 0x0000008084047220 */ /* 0x042fe40000410000 */
[C---:B------:R-:W-:Y:S02]  /*6e90*/  FMUL.FTZ R5, R132.reuse, R129 ;  /* 0x0000008184057220 */ /* 0x040fe40000410000 */
[C---:B------:R-:W-:Y:S02]  /*6ea0*/  FMUL.FTZ R8, R132.reuse, R124 ;  /* 0x0000007c84087220 */ /* 0x040fe40000410000 */
[----:B------:R-:W-:Y:S01]  /*6eb0*/  MUFU.EX2 R149, R149 ;  /* 0x0000009500957308 */ /* 0x000fe20000000800 */
[C---:B------:R-:W-:Y:S02]  /*6ec0*/  FMUL.FTZ R9, R132.reuse, R125 ;  /* 0x0000007d84097220 */ /* 0x040fe40000410000 */
[C---:B------:R-:W-:Y:S02]  /*6ed0*/  FMUL.FTZ R16, R132.reuse, R104 ;  /* 0x0000006884107220 */ /* 0x040fe40000410000 */
[C---:B------:R-:W-:Y:S02]  /*6ee0*/  FMUL.FTZ R17, R132.reuse, R105 ;  /* 0x0000006984117220 */ /* 0x040fe40000410000 */
[C---:B------:R-:W-:Y:S02]  /*6ef0*/  FMUL.FTZ R24, R132.reuse, R112 ;  /* 0x0000007084187220 */ /* 0x040fe40000410000 */
[C---:B------:R-:W-:Y:S01]  /*6f00*/  FMUL.FTZ R25, R132.reuse, R113 ;  /* 0x0000007184197220 */ /* 0x040fe20000410000 */
[----:B------:R-:W1:Y:S01]  /*6f10*/  MUFU.EX2 R150, R150 ;  /* 0x0000009600967308 */ /* 0x000e620000000800 */
        /* <DEDUP_REMOVED lines=15> */
[----:B-1----:R-:W-:Y:S01]  /*7010*/  F2FP.BF16.PACK_AB R139, R150, R149 ;  /* 0x00000095968b723e */ /* 0x002fe200000010ff */
[C---:B------:R-:W-:Y:S02]  /*7020*/  FMUL.FTZ R53, R132.reuse, R53 ;  /* 0x0000003584357220 */ /* 0x040fe40000410000 */
[C---:B------:R-:W-:Y:S02]  /*7030*/  FMUL.FTZ R56, R132.reuse, R56 ;  /* 0x0000003884387220 */ /* 0x040fe40000410000 */
[C---:B------:R-:W-:Y:S01]  /*7040*/  FMUL.FTZ R57, R132.reuse, R57 ;  /* 0x0000003984397220 */ /* 0x040fe20000410000 */
[----:B------:R-:W-:Y:S01]  /*7050*/  MUFU.EX2 R159, R159 ;  /* 0x0000009f009f7308 */ /* 0x000fe20000000800 */
[C---:B------:R-:W-:Y:S02]  /*7060*/  FMUL.FTZ R60, R132.reuse, R60 ;  /* 0x0000003c843c7220 */ /* 0x040fe40000410000 */
[C---:B------:R-:W-:Y:S02]  /*7070*/  FMUL.FTZ R61, R132.reuse, R61 ;  /* 0x0000003d843d7220 */ /* 0x040fe40000410000 */
[C---:B---3--:R-:W-:Y:S02]  /*7080*/  FMUL.FTZ R6, R3.reuse, R130 ;  /* 0x0000008203067220 */ /* 0x048fe40000410000 */
[C---:B------:R-:W-:Y:S02]  /*7090*/  FMUL.FTZ R7, R3.reuse, R131 ;  /* 0x0000008303077220 */ /* 0x040fe40000410000 */
[----:B------:R-:W-:Y:S01]  /*70a0*/  LDSM.16.MT88.4 R128, [R133+0x2900] ;  /* 0x002900008580783b */ /* 0x000fe20000004200 */
[C---:B------:R-:W-:Y:S01]  /*70b0*/  FMUL.FTZ R10, R3.reuse, R126 ;  /* 0x0000007e030a7220 */ /* 0x040fe20000410000 */
[----:B------:R-:W1:Y:S01]  /*70c0*/  MUFU.EX2 R160, R160 ;  /* 0x000000a000a07308 */ /* 0x000e620000000800 */
[C---:B------:R-:W-:Y:S02]  /*70d0*/  FMUL.FTZ R11, R3.reuse, R127 ;  /* 0x0000007f030b7220 */ /* 0x040fe40000410000 */
[C---:B--2---:R-:W-:Y:S03]  /*70e0*/  HMMA.16816.F32.BF16 R4, R136.reuse, R12, R4 ;  /* 0x0000000c8804723c */ /* 0x044fe60000041804 */
[----:B------:R-:W-:Y:S02]  /*70f0*/  LDSM.16.MT88.4 R124, [R135+UR4+0x2900] ;  /* 0x00290004877c783b */ /* 0x000fe40008004200 */
[C---:B------:R-:W-:Y:S02]  /*7100*/  FMUL.FTZ R18, R3.reuse, R106 ;  /* 0x0000006a03127220 */ /* 0x040fe40000410000 */
[C---:B------:R-:W-:Y:S01]  /*7110*/  FMUL.FTZ R12, R132.reuse, R100 ;  /* 0x00000064840c7220 */ /* 0x040fe20000410000 */
[C---:B------:R-:W-:Y:S01]  /*7120*/  HMMA.16816.F32.BF16 R8, R136.reuse, R14, R8 ;  /* 0x0000000e8808723c */ /* 0x040fe20000041808 */
[----:B------:R-:W-:Y:S03]  /*7130*/  MUFU.EX2 R161, R161 ;  /* 0x000000a100a17308 */ /* 0x000fe60000000800 */
[C---:B------:R-:W-:Y:S02]  /*7140*/  FMUL.FTZ R13, R132.reuse, R101 ;  /* 0x00000065840d7220 */ /* 0x040fe40000410000 */
[C---:B------:R-:W-:Y:S02]  /*7150*/  FMUL.FTZ R19, R3.reuse, R107 ;  /* 0x0000006b03137220 */ /* 0x040fe40000410000 */
[C---:B------:R-:W-:Y:S01]  /*7160*/  FMUL.FTZ R14, R3.reuse, R102 ;  /* 0x00000066030e7220 */ /* 0x040fe20000410000 */
[----:B------:R-:W-:Y:S02]  /*7170*/  LDSM.16.MT88.4 R104, [R135+UR4+0x2100] ;  /* 0x002100048768783b */ /* 0x000fe40008004200 */
[----:B------:R-:W2:Y:S01]  /*7180*/  MUFU.EX2 R162, R162 ;  /* 0x000000a200a27308 */ /* 0x000ea20000000800 */
[C---:B------:R-:W-:Y:S02]  /*7190*/  FMUL.FTZ R15, R3.reuse, R103 ;  /* 0x00000067030f7220 */ /* 0x040fe40000410000 */
[C---:B------:R-:W-:Y:S02]  /*71a0*/  FMUL.FTZ R26, R3.reuse, R114 ;  /* 0x00000072031a7220 */ /* 0x040fe40000410000 */
[C---:B------:R-:W-:Y:S01]  /*71b0*/  FMUL.FTZ R27, R3.reuse, R115 ;  /* 0x00000073031b7220 */ /* 0x040fe20000410000 */
[----:B------:R-:W3:Y:S01]  /*71c0*/  LDSM.16.MT88.4 R100, [R148+0x100] ;  /* 0x000100009464783b */ /* 0x000ee20000004200 */
[C---:B------:R-:W-:Y:S01]  /*71d0*/  FMUL.FTZ R34, R3.reuse, R122 ;  /* 0x0000007a03227220 */ /* 0x040fe20000410000 */
[C---:B----4-:R-:W-:Y:S02]  /*71e0*/  HMMA.16816.F32.BF16 R12, R136.reuse, R20, R12 ;  /* 0x00000014880c723c */ /* 0x050fe4000004180c */
[----:B------:R-:W-:Y:S01]  /*71f0*/  MUFU.EX2 R163, R163 ;  /* 0x000000a300a37308 */ /* 0x000fe20000000800 */
[C---:B------:R-:W-:Y:S02]  /*7200*/  FMUL.FTZ R35, R3.reuse, R123 ;  /* 0x0000007b03237220 */ /* 0x040fe40000410000 */
[C---:B------:R-:W-:Y:S01]  /*7210*/  FMUL.FTZ R38, R3.reuse, R38 ;  /* 0x0000002603267220 */ /* 0x040fe20000410000 */
[----:B------:R-:W-:Y:S01]  /*7220*/  LDSM.16.MT88.4 R112, [R135+UR4+0x900] ;  /* 0x000900048770783b */ /* 0x000fe20008004200 */
[C---:B------:R-:W-:Y:S01]  /*7230*/  FMUL.FTZ R20, R132.reuse, R108 ;  /* 0x0000006c84147220 */ /* 0x040fe20000410000 */
[C---:B------:R-:W-:Y:S04]  /*7240*/  HMMA.16816.F32.BF16 R16, R136.reuse, R22, R16 ;  /* 0x000000168810723c */ /* 0x040fe80000041810 */
[C---:B------:R-:W-:Y:S01]  /*7250*/  FMUL.FTZ R21, R132.reuse, R109 ;  /* 0x0000006d84157220 */ /* 0x040fe20000410000 */
[----:B------:R-:W4:Y:S01]  /*7260*/  MUFU.EX2 R164, R164 ;  /* 0x000000a400a47308 */ /* 0x000f220000000800 */
[C---:B------:R-:W-:Y:S01]  /*7270*/  FMUL.FTZ R39, R3.reuse, R39 ;  /* 0x0000002703277220 */ /* 0x040fe20000410000 */
[----:B------:R-:W-:Y:S01]  /*7280*/  LDSM.16.MT88.4 R120, [R148+0x900] ;  /* 0x000900009478783b */ /* 0x000fe20000004200 */
[C---:B------:R-:W-:Y:S04]  /*7290*/  FMUL.FTZ R22, R3.reuse, R110 ;  /* 0x0000006e03167220 */ /* 0x040fe80000410000 */
[C---:B------:R-:W-:Y:S02]  /*72a0*/  FMUL.FTZ R23, R3.reuse, R111 ;  /* 0x0000006f03177220 */ /* 0x040fe40000410000 */
[C---:B------:R-:W-:Y:S01]  /*72b0*/  FMUL.FTZ R42, R3.reuse, R42 ;  /* 0x0000002a032a7220 */ /* 0x040fe20000410000 */
[----:B------:R-:W5:Y:S01]  /*72c0*/  LDSM.16.MT88.4 R108, [R133+0x2100] ;  /* 0x00210000856c783b */ /* 0x000f620000004200 */
[C---:B------:R-:W-:Y:S01]  /*72d0*/  FMUL.FTZ R43, R3.reuse, R43 ;  /* 0x0000002b032b7220 */ /* 0x040fe20000410000 */
[----:B------:R-:W-:Y:S01]  /*72e0*/  MUFU.EX2 R165, R165 ;  /* 0x000000a500a57308 */ /* 0x000fe20000000800 */
[C---:B------:R-:W-:Y:S01]  /*72f0*/  FMUL.FTZ R46, R3.reuse, R46 ;  /* 0x0000002e032e7220 */ /* 0x040fe20000410000 */
[C---:B------:R-:W-:Y:S03]  /*7300*/  HMMA.16816.F32.BF16 R20, R136.reuse, R28, R20 ;  /* 0x0000001c8814723c */ /* 0x040fe60000041814 */
[C---:B------:R-:W-:Y:S02]  /*7310*/  FMUL.FTZ R47, R3.reuse, R47 ;  /* 0x0000002f032f7220 */ /* 0x040fe40000410000 */
[C---:B------:R-:W-:Y:S02]  /*7320*/  FMUL.FTZ R50, R3.reuse, R50 ;  /* 0x0000003203327220 */ /* 0x040fe40000410000 */
[C---:B------:R-:W-:Y:S01]  /*7330*/  FMUL.FTZ R28, R132.reuse, R116 ;  /* 0x00000074841c7220 */ /* 0x040fe20000410000 */
[C---:B------:R-:W-:Y:S01]  /*7340*/  HMMA.16816.F32.BF16 R24, R136.reuse, R30, R24 ;  /* 0x0000001e8818723c */ /* 0x040fe20000041818 */
[----:B------:R-:W1:Y:S03]  /*7350*/  MUFU.EX2 R166, R166 ;  /* 0x000000a600a67308 */ /* 0x000e660000000800 */
[C---:B------:R-:W-:Y:S02]  /*7360*/  FMUL.FTZ R29, R132.reuse, R117 ;  /* 0x00000075841d7220 */ /* 0x040fe40000410000 */
[C---:B------:R-:W-:Y:S02]  /*7370*/  FMUL.FTZ R51, R3.reuse, R51 ;  /* 0x0000003303337220 */ /* 0x040fe40000410000 */
[C---:B------:R-:W-:Y:S03]  /*7380*/  FMUL.FTZ R30, R3.reuse, R118 ;  /* 0x00000076031e7220 */ /* 0x040fe60000410000 */
[----:B------:R-:W-:Y:S01]  /*7390*/  MUFU.EX2 R173, R173 ;  /* 0x000000ad00ad7308 */ /* 0x000fe20000000800 */
[C---:B------:R-:W-:Y:S02]  /*73a0*/  FMUL.FTZ R31, R3.reuse, R119 ;  /* 0x00000077031f7220 */ /* 0x040fe40000410000 */
[----:B------:R-:W-:Y:S01]  /*73b0*/  LDSM.16.MT88.4 R116, [R133+0x900] ;  /* 0x000900008574783b */ /* 0x000fe20000004200 */
[C---:B------:R-:W-:Y:S02]  /*73c0*/  FMUL.FTZ R54, R3.reuse, R54 ;  /* 0x0000003603367220 */ /* 0x040fe40000410000 */
[C---:B------:R-:W-:Y:S02]  /*73d0*/  FMUL.FTZ R55, R3.reuse, R55 ;  /* 0x0000003703377220 */ /* 0x040fe40000410000 */
[C---:B---3--:R-:W-:Y:S02]  /*73e0*/  HMMA.16816.F32.BF16 R28, R136.reuse, R100, R28 ;  /* 0x00000064881c723c */ /* 0x048fe4000004181c */
[----:B------:R-:W3:Y:S01]  /*73f0*/  MUFU.EX2 R176, R176 ;  /* 0x000000b000b07308 */ /* 0x000ee20000000800 */
[C---:B------:R-:W-:Y:S02]  /*7400*/  FMUL.FTZ R58, R3.reuse, R58 ;  /* 0x0000003a033a7220 */ /* 0x040fe40000410000 */
[C---:B------:R-:W-:Y:S02]  /*7410*/  FMUL.FTZ R59, R3.reuse, R59 ;  /* 0x0000003b033b7220 */ /* 0x040fe40000410000 */
[C---:B------:R-:W-:Y:S01]  /*7420*/  FMUL.FTZ R62, R3.reuse, R62 ;  /* 0x0000003e033e7220 */ /* 0x040fe20000410000 */
[C---:B------:R-:W-:Y:S01]  /*7430*/  HMMA.16816.F32.BF16 R32, R136.reuse, R102, R32 ;  /* 0x000000668820723c */ /* 0x040fe20000041820 */
[----:B------:R-:W1:Y:S03]  /*7440*/  LDSM.16.MT88.4 R100, [R134+UR4+0x2100] ;  /* 0x002100048664783b */ /* 0x000e660008004200 */
[C---:B------:R-:W-:Y:S01]  /*7450*/  FMUL.FTZ R63, R3.reuse, R63 ;  /* 0x0000003f033f7220 */ /* 0x040fe20000410000 */
[----:B------:R-:W-:Y:S01]  /*7460*/  MUFU.EX2 R169, R169 ;  /* 0x000000a900a97308 */ /* 0x000fe20000000800 */
[C---:B------:R-:W-:Y:S02]  /*7470*/  FMUL.FTZ R64, R132.reuse, R64 ;  /* 0x0000004084407220 */ /* 0x040fe40000410000 */
[C---:B------:R-:W-:Y:S04]  /*7480*/  HMMA.16816.F32.BF16 R36, R136.reuse, R104, R36 ;  /* 0x000000688824723c */ /* 0x040fe80000041824 */
[C---:B------:R-:W-:Y:S02]  /*7490*/  FMUL.FTZ R65, R132.reuse, R65 ;  /* 0x0000004184417220 */ /* 0x040fe40000410000 */
[C---:B------:R-:W-:Y:S01]  /*74a0*/  FMUL.FTZ R66, R3.reuse, R66 ;  /* 0x0000004203427220 */ /* 0x040fe20000410000 */
[----:B------:R-:W1:Y:S01]  /*74b0*/  MUFU.EX2 R178, R178 ;  /* 0x000000b200b27308 */ /* 0x000e620000000800 */
[C---:B------:R-:W-:Y:S01]  /*74c0*/  HMMA.16816.F32.BF16 R40, R136.reuse, R106, R40 ;  /* 0x0000006a8828723c */ /* 0x040fe20000041828 */
[----:B------:R-:W2:Y:S03]  /*74d0*/  LDSM.16.MT88.4 R104, [R148+0x2100] ;  /* 0x002100009468783b */ /* 0x000ea60000004200 */
[C---:B------:R-:W-:Y:S02]  /*74e0*/  FMUL.FTZ R67, R3.reuse, R67 ;  /* 0x0000004303437220 */ /* 0x040fe40000410000 */
[C---:B------:R-:W-:Y:S02]  /*74f0*/  FMUL.FTZ R68, R132.reuse, R68 ;  /* 0x0000004484447220 */ /* 0x040fe40000410000 */
[C---:B-----5:R-:W-:Y:S01]  /*7500*/  HMMA.16816.F32.BF16 R44, R136.reuse, R108, R44 ;  /* 0x0000006c882c723c */ /* 0x060fe2000004182c */
[----:B------:R-:W-:Y:S03]  /*7510*/  MUFU.EX2 R167, R167 ;  /* 0x000000a700a77308 */ /* 0x000fe60000000800 */
[C---:B------:R-:W-:Y:S02]  /*7520*/  FMUL.FTZ R69, R132.reuse, R69 ;  /* 0x0000004584457220 */ /* 0x040fe40000410000 */
[C---:B------:R-:W-:Y:S02]  /*7530*/  FMUL.FTZ R70, R3.reuse, R70 ;  /* 0x0000004603467220 */ /* 0x040fe40000410000 */
[C---:B------:R-:W-:Y:S01]  /*7540*/  HMMA.16816.F32.BF16 R48, R136.reuse, R110, R48 ;  /* 0x0000006e8830723c */ /* 0x040fe20000041830 */
[----:B------:R-:W5:Y:S02]  /*7550*/  LDSM.16.MT88.4 R108, [R135+UR4+0x4100] ;  /* 0x00410004876c783b */ /* 0x000f640008004200 */
[----:B------:R-:W3:Y:S01]  /*7560*/  MUFU.EX2 R172, R172 ;  /* 0x000000ac00ac7308 */ /* 0x000ee20000000800 */
        /* <DEDUP_REMOVED lines=12> */
[----:B------:R-:W1:Y:S01]  /*7630*/  MUFU.EX2 R171, R171 ;  /* 0x000000ab00ab7308 */ /* 0x000e620000000800 */
[C---:B--2---:R-:W-:Y:S04]  /*7640*/  HMMA.16816.F32.BF16 R60, R136.reuse, R104, R60 ;  /* 0x00000068883c723c */ /* 0x044fe8000004183c */
[C---:B------:R-:W-:Y:S02]  /*7650*/  FMUL.FTZ R79, R3.reuse, R79 ;  /* 0x0000004f034f7220 */ /* 0x040fe40000410000 */
[C---:B------:R-:W-:Y:S02]  /*7660*/  FMUL.FTZ R80, R132.reuse, R80 ;  /* 0x0000005084507220 */ /* 0x040fe40000410000 */
[C---:B------:R-:W-:Y:S01]  /*7670*/  HMMA.16816.F32.BF16 R64, R136.reuse, R106, R64 ;  /* 0x0000006a8840723c */ /* 0x040fe20000041840 */
[----:B------:R-:W2:Y:S01]  /*7680*/  LDSM.16.MT88.4 R104, [R134+UR4+0x4100] ;  /* 0x004100048668783b */ /* 0x000ea20008004200 */
[----:B------:R-:W-:Y:S02]  /*7690*/  MUFU.EX2 R168, R168 ;  /* 0x000000a800a87308 */ /* 0x000fe40000000800 */
[C---:B------:R-:W-:Y:S02]  /*76a0*/  FMUL.FTZ R81, R132.reuse, R81 ;  /* 0x0000005184517220 */ /* 0x040fe40000410000 */
[C---:B------:R-:W-:Y:S02]  /*76b0*/  FMUL.FTZ R82, R3.reuse, R82 ;  /* 0x0000005203527220 */ /* 0x040fe40000410000 */
[C---:B-----5:R-:W-:Y:S04]  /*76c0*/  HMMA.16816.F32.BF16 R68, R136.reuse, R108, R68 ;  /* 0x0000006c8844723c */ /* 0x060fe80000041844 */
[C---:B------:R-:W-:Y:S01]  /*76d0*/  FMUL.FTZ R83, R3.reuse, R83 ;  /* 0x0000005303537220 */ /* 0x040fe20000410000 */
[----:B------:R-:W-:Y:S01]  /*76e0*/  MUFU.EX2 R174, R174 ;  /* 0x000000ae00ae7308 */ /* 0x000fe20000000800 */
[C---:B------:R-:W-:Y:S02]  /*76f0*/  FMUL.FTZ R84, R132.reuse, R84 ;  /* 0x0000005484547220 */ /* 0x040fe40000410000 */
[C---:B------:R-:W-:Y:S01]  /*7700*/  HMMA.16816.F32.BF16 R72, R136.reuse, R110, R72 ;  /* 0x0000006e8848723c */ /* 0x040fe20000041848 */
[----:B------:R-:W5:Y:S03]  /*7710*/  LDSM.16.MT88.4 R108, [R148+0x4100] ;  /* 0x00410000946c783b */ /* 0x000f660000004200 */
[C---:B------:R-:W-:Y:S02]  /*7720*/  FMUL.FTZ R85, R132.reuse, R85 ;  /* 0x0000005584557220 */ /* 0x040fe40000410000 */
[C---:B------:R-:W-:Y:S01]  /*7730*/  FMUL.FTZ R86, R3.reuse, R86 ;  /* 0x0000005603567220 */ /* 0x040fe20000410000 */
[----:B------:R-:W-:Y:S01]  /*7740*/  MUFU.EX2 R177, R177 ;  /* 0x000000b100b17308 */ /* 0x000fe20000000800 */
[C---:B------:R-:W-:Y:S01]  /*7750*/  FMUL.FTZ R87, R3.reuse, R87 ;  /* 0x0000005703577220 */ /* 0x040fe20000410000 */
[C---:B-1----:R-:W-:Y:S03]  /*7760*/  HMMA.16816.F32.BF16 R76, R136.reuse, R100, R76 ;  /* 0x00000064884c723c */ /* 0x042fe6000004184c */
[C---:B------:R-:W-:Y:S02]  /*7770*/  FMUL.FTZ R88, R132.reuse, R88 ;  /* 0x0000005884587220 */ /* 0x040fe40000410000 */
[----:B------:R-:W-:Y:S02]  /*7780*/  FMUL.FTZ R89, R132, R89 ;  /* 0x0000005984597220 */ /* 0x000fe40000410000 */
[C---:B------:R-:W-:Y:S01]  /*7790*/  FMUL.FTZ R90, R3.reuse, R90 ;  /* 0x0000005a035a7220 */ /* 0x040fe20000410000 */
[C---:B------:R-:W-:Y:S01]  /*77a0*/  HMMA.16816.F32.BF16 R80, R136.reuse, R102, R80 ;  /* 0x000000668850723c */ /* 0x040fe20000041850 */
[----:B------:R-:W-:Y:S03]  /*77b0*/  MUFU.EX2 R220, R220 ;  /* 0x000000dc00dc7308 */ /* 0x000fe60000000800 */
[C---:B------:R-:W-:Y:S01]  /*77c0*/  FMUL.FTZ R91, R3.reuse, R91 ;  /* 0x0000005b035b7220 */ /* 0x040fe20000410000 */
[----:B------:R-:W-:Y:S01]  /*77d0*/  F2FP.BF16.PACK_AB R100, R160, R159 ;  /* 0x0000009fa064723e */ /* 0x000fe200000010ff */
[----:B------:R-:W-:Y:S01]  /*77e0*/  FMUL.FTZ R92, R132, R92 ;  /* 0x0000005c845c7220 */ /* 0x000fe20000410000 */
[----:B------:R-:W-:Y:S01]  /*77f0*/  F2FP.BF16.PACK_AB R102, R162, R161 ;  /* 0x000000a1a266723e */ /* 0x000fe200000010ff */
[C---:B--2---:R-:W-:Y:S04]  /*7800*/  HMMA.16816.F32.BF16 R84, R136.reuse, R104, R84 ;  /* 0x000000688854723c */ /* 0x044fe80000041854 */
[----:B------:R-:W-:Y:S01]  /*7810*/  FMUL.FTZ R93, R132, R93 ;  /* 0x0000005d845d7220 */ /* 0x000fe20000410000 */
[----:B----4-:R-:W-:Y:S01]  /*7820*/  F2FP.BF16.PACK_AB R101, R164, R163 ;  /* 0x000000a3a465723e */ /* 0x010fe200000010ff */
[C---:B------:R-:W-:Y:S01]  /*7830*/  FMUL.FTZ R94, R3.reuse, R94 ;  /* 0x0000005e035e7220 */ /* 0x040fe20000410000 */
[----:B------:R-:W-:Y:S01]  /*7840*/  F2FP.BF16.PACK_AB R103, R166, R165 ;  /* 0x000000a5a667723e */ /* 0x000fe200000010ff */
[C---:B------:R-:W-:Y:S01]  /*7850*/  HMMA.16816.F32.BF16 R88, R136.reuse, R106, R88 ;  /* 0x0000006a8858723c */ /* 0x040fe20000041858 */
[----:B------:R-:W1:Y:S03]  /*7860*/  LDSM.16.MT88.4 R104, [R134+UR4+0x900] ;  /* 0x000900048668783b */ /* 0x000e660008004200 */
[C---:B------:R-:W-:Y:S02]  /*7870*/  FMUL.FTZ R95, R3.reuse, R95 ;  /* 0x0000005f035f7220 */ /* 0x040fe40000410000 */
[C---:B------:R-:W-:Y:S02]  /*7880*/  FMUL.FTZ R96, R132.reuse, R96 ;  /* 0x0000006084607220 */ /* 0x040fe40000410000 */
[C---:B------:R-:W-:Y:S03]  /*7890*/  FMUL.FTZ R97, R132.reuse, R97 ;  /* 0x0000006184617220 */ /* 0x040fe60000410000 */
[C---:B-----5:R-:W-:Y:S03]  /*78a0*/  HMMA.16816.F32.BF16 R92, R136.reuse, R108, R92 ;  /* 0x0000006c885c723c */ /* 0x060fe6000004185c */
[C---:B------:R-:W-:Y:S02]  /*78b0*/  FMUL.FTZ R98, R3.reuse, R98 ;  /* 0x0000006203627220 */ /* 0x040fe40000410000 */
[----:B------:R-:W-:Y:S02]  /*78c0*/  FMUL.FTZ R99, R3, R99 ;  /* 0x0000006303637220 */ /* 0x000fe40000410000 */
[--C-:B------:R-:W-:Y:S02]  /*78d0*/  FFMA.FTZ R157, R157, c[0x0][0x2d0], -R158.reuse ;  /* 0x0000b4009d9d7a23 */ /* 0x100fe4000001089e */
[----:B------:R-:W-:Y:S03]  /*78e0*/  FFMA.FTZ R158, R143, c[0x0][0x2d0], -R158 ;  /* 0x0000b4008f9e7a23 */ /* 0x000fe6000001089e */
[----:B------:R-:W-:Y:S01]  /*78f0*/  HMMA.16816.F32.BF16 R96, R136, R110, R96 ;  /* 0x0000006e8860723c */ /* 0x000fe20000041860 */
[----:B------:R-:W2:Y:S01]  /*7900*/  LDSM.16.MT88.4 R108, [R134+UR4+0x2900] ;  /* 0x00290004866c783b */ /* 0x000ea20008004200 */
[----:B------:R-:W-:Y:S01]  /*7910*/  MUFU.EX2 R175, R158 ;  /* 0x0000009e00af7308 */ /* 0x000fe20000000800 */
[----:B------:R-:W-:Y:S02]  /*7920*/  FFMA.FTZ R153, R3, R206, R153 ;  /* 0x000000ce03997223 */ /* 0x000fe40000010099 */
[----:B------:R-:W-:Y:S01]  /*7930*/  FFMA.FTZ R156, R132, R207, R156 ;  /* 0x000000cf849c7223 */ /* 0x000fe2000001009c */
[----:B------:R-:W-:Y:S01]  /*7940*/  MOV R132, R2 ;  /* 0x0000000200847202 */ /* 0x000fe20000000f00 */
[----:B------:R-:W-:Y:S01]  /*7950*/  FADD.FTZ R152, R152, R153 ;  /* 0x0000009998987221 */ /* 0x000fe20000010000 */
[C---:B------:R-:W-:Y:S01]  /*7960*/  HMMA.16816.F32.BF16 R4, R100.reuse, R112, R4 ;  /* 0x000000706404723c */ /* 0x040fe20000041804 */
[----:B------:R-:W-:Y:S03]  /*7970*/  LDSM.16.MT88.4 R136, [R133+0x3100] ;  /* 0x003100008588783b */ /* 0x000fe60000004200 */
[----:B------:R4:W-:Y:S01]  /*7980*/  MUFU.EX2 R158, R142 ;  /* 0x0000008e009e7308 */ /* 0x0009e20000000800 */
[----:B------:R-:W-:Y:S02]  /*7990*/  FADD.FTZ R155, R155, R156 ;  /* 0x0000009c9b9b7221 */ /* 0x000fe40000010000 */
[----:B------:R-:W-:Y:S01]  /*79a0*/  FADD.FTZ R149, R149, R152 ;  /* 0x0000009895957221 */ /* 0x000fe20000010000 */
[C---:B------:R-:W-:Y:S01]  /*79b0*/  HMMA.16816.F32.BF16 R8, R100.reuse, R114, R8 ;  /* 0x000000726408723c */ /* 0x040fe20000041808 */
[----:B------:R-:W5:Y:S03]  /*79c0*/  LDSM.16.MT88.4 R112, [R148+0x2900] ;  /* 0x002900009470783b */ /* 0x000f660000004200 */
[----:B------:R-:W-:Y:S02]  /*79d0*/  FADD.FTZ R154, R154, R155 ;  /* 0x0000009b9a9a7221 */ /* 0x000fe40000010000 */
[----:B------:R-:W2:Y:S01]  /*79e0*/  MUFU.EX2 R157, R157 ;  /* 0x0000009d009d7308 */ /* 0x000ea20000000800 */
[----:B------:R-:W-:Y:S01]  /*79f0*/  FADD.FTZ R150, R150, R149 ;  /* 0x0000009596967221 */ /* 0x000fe20000010000 */
[C---:B------:R-:W-:Y:S04]  /*7a00*/  HMMA.16816.F32.BF16 R12, R100.reuse, R116, R12 ;  /* 0x00000074640c723c */ /* 0x040fe8000004180c */
[----:B------:R-:W-:Y:S02]  /*7a10*/  FADD.FTZ R154, R151, R154 ;  /* 0x0000009a979a7221 */ /* 0x000fe40000010000 */
[----:B------:R-:W-:Y:S02]  /*7a20*/  FADD.FTZ R163, R163, R150 ;  /* 0x00000096a3a37221 */ /* 0x000fe40000010000 */
[C---:B------:R-:W-:Y:S01]  /*7a30*/  HMMA.16816.F32.BF16 R16, R100.reuse, R118, R16 ;  /* 0x000000766410723c */ /* 0x040fe20000041810 */
[----:B------:R-:W-:Y:S03]  /*7a40*/  LDSM.16.MT88.4 R116, [R133+0x4900] ;  /* 0x004900008574783b */ /* 0x000fe60000004200 */
[----:B------:R-:W-:Y:S02]  /*7a50*/  FADD.FTZ R159, R159, R154 ;  /* 0x0000009a9f9f7221 */ /* 0x000fe40000010000 */
[----:B------:R-:W-:Y:S02]  /*7a60*/  FADD.FTZ R164, R164, R163 ;  /* 0x000000a3a4a47221 */ /* 0x000fe40000010000 */
[C---:B-1----:R-:W-:Y:S01]  /*7a70*/  HMMA.16816.F32.BF16 R20, R100.reuse, R104, R20 ;  /* 0x000000686414723c */ /* 0x042fe20000041814 */
[----:B----4-:R-:W-:Y:S03]  /*7a80*/  LDSM.16.MT88.4 R140, [R135+UR4+0x3900] ;  /* 0x00390004878c783b */ /* 0x010fe60008004200 */
        /* <DEDUP_REMOVED lines=21> */
[----:B------:R-:W4:Y:S07]  /*7be0*/  LDSM.16.MT88.4 R112, [R148+0x4900] ;  /* 0x004900009470783b */ /* 0x000f2e0000004200 */
[C---:B-1----:R-:W-:Y:S08]  /*7bf0*/  HMMA.16816.F32.BF16 R68, R100.reuse, R104, R68 ;  /* 0x000000686444723c */ /* 0x042ff00000041844 */
[C---:B------:R-:W-:Y:S01]  /*7c00*/  HMMA.16816.F32.BF16 R72, R100.reuse, R106, R72 ;  /* 0x0000006a6448723c */ /* 0x040fe20000041848 */
[----:B------:R-:W1:Y:S07]  /*7c10*/  LDSM.16.MT88.4 R104, [R135+UR4+0x1100] ;  /* 0x001100048768783b */ /* 0x000e6e0008004200 */
[C---:B------:R-:W-:Y:S08]  /*7c20*/  HMMA.16816.F32.BF16 R76, R100.reuse, R116, R76 ;  /* 0x00000074644c723c */ /* 0x040ff0000004184c */
[C---:B------:R-:W-:Y:S01]  /*7c30*/  HMMA.16816.F32.BF16 R80, R100.reuse, R118, R80 ;  /* 0x000000766450723c */ /* 0x040fe20000041850 */
[----:B------:R-:W5:Y:S07]  /*7c40*/  LDSM.16.MT88.4 R116, [R134+UR4+0x1100] ;  /* 0x001100048674783b */ /* 0x000f6e0008004200 */
[C---:B--2---:R-:W-:Y:S08]  /*7c50*/  HMMA.16816.F32.BF16 R84, R100.reuse, R108, R84 ;  /* 0x0000006c6454723c */ /* 0x044ff00000041854 */
[C---:B------:R-:W-:Y:S01]  /*7c60*/  HMMA.16816.F32.BF16 R88, R100.reuse, R110, R88 ;  /* 0x0000006e6458723c */ /* 0x040fe20000041858 */
[----:B------:R-:W2:Y:S07]  /*7c70*/  LDSM.16.MT88.4 R108, [R134+UR4+0x3100] ;  /* 0x00310004866c783b */ /* 0x000eae0008004200 */
[C---:B----4-:R-:W-:Y:S08]  /*7c80*/  HMMA.16816.F32.BF16 R92, R100.reuse, R112, R92 ;  /* 0x00000070645c723c */ /* 0x050ff0000004185c */
[----:B------:R-:W-:Y:S01]  /*7c90*/  HMMA.16816.F32.BF16 R96, R100, R114, R96 ;  /* 0x000000726460723c */ /* 0x000fe20000041860 */
[----:B------:R-:W-:Y:S06]  /*7ca0*/  LDSM.16.MT88.4 R112, [R135+UR4+0x5100] ;  /* 0x005100048770783b */ /* 0x000fec0008004200 */
[----:B---3--:R-:W-:Y:S01]  /*7cb0*/  F2FP.BF16.PACK_AB R100, R176, R173 ;  /* 0x000000adb064723e */ /* 0x008fe200000010ff */
        /* <DEDUP_REMOVED lines=15> */
[C---:B------:R-:W-:Y:S01]  /*7db0*/  HMMA.16816.F32.BF16 R16, R100.reuse, R122, R16 ;  /* 0x0000007a6410723c */ /* 0x040fe20000041810 */
[----:B------:R-:W-:Y:S07]  /*7dc0*/  LDSM.16.MT88.4 R120, [R148+0x1900] ;  /* 0x001900009478783b */ /* 0x000fee0000004200 */
[C---:B-----5:R-:W-:Y:S08]  /*7dd0*/  HMMA.16816.F32.BF16 R20, R100.reuse, R116, R20 ;  /* 0x000000746414723c */ /* 0x060ff00000041814 */
[C---:B------:R-:W-:Y:S01]  /*7de0*/  HMMA.16816.F32.BF16 R24, R100.reuse, R118, R24 ;  /* 0x000000766418723c */ /* 0x040fe20000041818 */
[----:B------:R-:W3:Y:S07]  /*7df0*/  LDSM.16.MT88.4 R116, [R133+0x5100] ;  /* 0x005100008574783b */ /* 0x000eee0000004200 */
        /* <DEDUP_REMOVED lines=26> */
[C---:B------:R-:W-:Y:S01]  /*7fa0*/  HMMA.16816.F32.BF16 R72, R100.reuse, R114, R72 ;  /* 0x000000726448723c */ /* 0x040fe20000041848 */
[----:B------:R-:W4:Y:S07]  /*7fb0*/  LDSM.16.MT88.4 R112, [R133+0x1900] ;  /* 0x001900008570783b */ /* 0x000f2e0000004200 */
[C---:B---3--:R-:W-:Y:S08]  /*7fc0*/  HMMA.16816.F32.BF16 R76, R100.reuse, R116, R76 ;  /* 0x00000074644c723c */ /* 0x048ff0000004184c */
[C---:B------:R-:W-:Y:S01]  /*7fd0*/  HMMA.16816.F32.BF16 R80, R100.reuse, R118, R80 ;  /* 0x000000766450723c */ /* 0x040fe20000041850 */
[----:B------:R-:W3:Y:S07]  /*7fe0*/  LDSM.16.MT88.4 R116, [R134+UR4+0x1900] ;  /* 0x001900048674783b */ /* 0x000eee0008004200 */
        /* <DEDUP_REMOVED lines=8> */
[C---:B----4-:R-:W-:Y:S01]  /*8070*/  HMMA.16816.F32.BF16 R100, R136.reuse, R112, R12 ;  /* 0x000000708864723c */ /* 0x050fe2000004180c */
[----:B------:R-:W4:Y:S07]  /*8080*/  LDSM.16.MT88.4 R12, [R135+UR4+0x5900] ;  /* 0x00590004870c783b */ /* 0x000f2e0008004200 */
[C---:B------:R-:W-:Y:S07]  /*8090*/  HMMA.16816.F32.BF16 R104, R136.reuse, R114, R16 ;  /* 0x000000728868723c */ /* 0x040fee0000041810 */
[----:B------:R-:W-:Y:S01]  /*80a0*/  IADD3 R16, R210, -0x2, RZ ;  /* 0xfffffffed2107810 */ /* 0x000fe20007ffe0ff */
[C---:B---3--:R-:W-:Y:S03]  /*80b0*/  HMMA.16816.F32.BF16 R108, R136.reuse, R116, R20 ;  /* 0x00000074886c723c */ /* 0x048fe60000041814 */
        /* <DEDUP_REMOVED lines=13> */
[----:B------:R-:W-:Y:S01]  /*8190*/  @P6 IMAD R8, R17, c[0x0][0x1e0], RZ ;  /* 0x0000780011086a24 */ /* 0x000fe200078e02ff */
[C---:B------:R-:W-:Y:S04]  /*81a0*/  HMMA.16816.F32.BF16 R64, R136.reuse, R10, R64 ;  /* 0x0000000a8840723c */ /* 0x040fe80000041840 */
[C---:B------:R-:W-:Y:S02]  /*81b0*/  @P6 IMAD R8, R16.reuse, c[0x0][0x1e4], R8 ;  /* 0x0000790010086a24 */ /* 0x040fe400078e0208 */
[----:B------:R-:W-:Y:S02]  /*81c0*/  @P6 IMAD.WIDE.U32 R16, R16, c[0x0][0x1e0], RZ ;  /* 0x0000780010106a25 */ /* 0x000fe400078e00ff */
[C---:B----4-:R-:W-:Y:S04]  /*81d0*/  HMMA.16816.F32.BF16 R68, R136.reuse, R12, R68 ;  /* 0x0000000c8844723c */ /* 0x050fe80000041844 */
        /* <DEDUP_REMOVED lines=55> */
.L_x_4052:
        /* <DEDUP_REMOVED lines=24> */
.L_x_4063:
[----:B------:R-:W-:-:S04]  /*86d0*/  MOV R3, c[0x0][0x32c] ;  /* 0x0000cb0000037a02 */ /* 0x000fc80000000f00 */
[----:B------:R-:W-:-:S13]  /*86e0*/  ISETP.NE.AND P0, PT, R3, 0x1, PT ;  /* 0x000000010300780c */ /* 0x000fda0003f05270 */
[----:B------:R-:W-:-:S05]  /*86f0*/  @P0 IMAD.HI.U32 R3, R5, c[0x0][0x330], RZ ;  /* 0x0000cc0005030a27 */ /* 0x000fca00078e00ff */
[----:B------:R-:W-:-:S05]  /*8700*/  @P0 SHF.R.U32.HI R5, RZ, c[0x0][0x334], R3 ;  /* 0x0000cd00ff050a19 */ /* 0x000fca0000011603 */
.L_x_4064:
[----:B------:R-:W-:-:S05]  /*8710*/  IMAD R5, R5, c[0x0][0x32c], RZ ;  /* 0x0000cb0005057a24 */ /* 0x000fca00078e02ff */
[----:B------:R-:W-:-:S04]  /*8720*/  IMNMX R4, R4, R5, !PT ;  /* 0x0000000504047217 */ /* 0x000fc80007800200 */
.L_x_4062:
        /* <DEDUP_REMOVED lines=21> */
.L_x_4066:
[----:B------:R-:W-:Y:S04]  /*8880*/  DEPBAR.LE SB0, 0x2 ;  /* 0x000080800000791a */ /* 0x000fe80000000000 */
[----:B------:R-:W-:Y:S01]  /*8890*/  BAR.SYNC.DEFER_BLOCKING 0x0 ;  /* 0x0000000000007b1d */ /* 0x000fe20000010000 */
[----:B------:R-:W-:Y:S01]  /*88a0*/  UIMAD UR4, UR5, 0x6000, URZ ;  /* 0x00006000050478a4 */ /* 0x000fe2000f8e023f */
[----:B------:R-:W-:Y:S01]  /*88b0*/  ISETP.GE.AND P6, PT, R189, R214, PT ;  /* 0x000000d6bd00720c */ /* 0x000fe20003fc6270 */
[----:B------:R-:W-:Y:S01]  /*88c0*/  UIADD3 UR9, UR7, 0x1, URZ ;  /* 0x0000000107097890 */ /* 0x000fe2000fffe03f */
[----:B------:R-:W-:Y:S01]  /*88d0*/  IADD3 R210, R214, -0x1, RZ ;  /* 0xffffffffd6d27810 */ /* 0x000fe20007ffe0ff */
[----:B------:R-:W-:Y:S02]  /*88e0*/  UISETP.GE.AND UP0, UPT, UR7, 0x1, UPT ;  /* 0x000000010700788c */ /* 0x000fe4000bf06270 */
[----:B------:R-:W-:Y:S04]  /*88f0*/  IADD3 R2, R184, UR4, RZ ;  /* 0x00000004b8027c10 */ /* 0x000fe8000fffe0ff */
[----:B------:R-:W-:Y:S04]  /*8900*/  IADD3 R173, R185, R2, RZ ;  /* 0x00000002b9ad7210 */ /* 0x000fe80007ffe0ff */
[----:B------:R-:W-:Y:S01]  /*8910*/  @!P6 SHF.R.S32.HI R0, RZ, 0x1f, R210 ;  /* 0x0000001fff00e819 */ /* 0x000fe200000114d2 */
[----:B------:R-:W-:Y:S01]  /*8920*/  @!P6 IMAD.WIDE.U32 R28, R210, c[0x0][0x208], RZ ;  /* 0x00008200d21cea25 */ /* 0x000fe200078e00ff */
[----:B------:R-:W-:Y:S03]  /*8930*/  IADD3 R172, R188, R173, RZ ;  /* 0x000000adbcac7210 */ /* 0x000fe60007ffe0ff */
[----:B------:R-:W-:Y:S01]  /*8940*/  @!P6 IMAD R0, R0, c[0x0][0x208], RZ ;  /* 0x000082000000ea24 */ /* 0x000fe200078e02ff */
[----:B------:R-:W-:Y:S01]  /*8950*/  @!P6 SHF.L.U32 R153, R28, 0x6, RZ ;  /* 0x000000061c99e819 */ /* 0x000fe200000006ff */
[----:B------:R-:W-:Y:S02]  /*8960*/  LDSM.16.M88.4 R32, [R186] ;  /* 0x00000000ba20783b */ /* 0x000fe40000000200 */
[----:B------:R-:W-:Y:S01]  /*8970*/  @!P6 IMAD R0, R210, c[0x0][0x20c], R0 ;  /* 0x00008300d200ea24 */ /* 0x000fe200078e0200 */
[C---:B------:R-:W-:Y:S02]  /*8980*/  @!P6 IADD3 R150, P0, R153.reuse, R209, RZ ;  /* 0x000000d19996e210 */ /* 0x040fe40007f1e0ff */
[----:B------:R-:W-:Y:S02]  /*8990*/  @!P6 IADD3 R151, P4, R153, R212, RZ ;  /* 0x000000d49997e210 */ /* 0x000fe40007f9e0ff */
[----:B------:R-:W-:Y:S01]  /*89a0*/  @!P6 IADD3 R0, R29, R0, RZ ;  /* 0x000000001d00e210 */ /* 0x000fe20007ffe0ff */
[----:B------:R-:W1:Y:S01]  /*89b0*/  LDSM.16.M88.4 R8, [R184+UR4+0xc100] ;  /* 0x00c10004b808783b */ /* 0x000e620008000200 */
[-C--:B------:R-:W-:Y:S02]  /*89c0*/  @!P6 IADD3 R132, P5, R153, R196.reuse, RZ ;  /* 0x000000c49984e210 */ /* 0x080fe40007fbe0ff */
[----:B------:R-:W-:Y:S04]  /*89d0*/  @!P6 SHF.L.U64.HI R0, R28, 0x6, R0 ;  /* 0x000000061c00e819 */ /* 0x000fe80000010200 */
[----:B------:R-:W-:Y:S01]  /*89e0*/  @!P6 IADD3.X R149, R0, R201, RZ, P5, !PT ;  /* 0x000000c90095e210 */ /* 0x000fe20002ffe4ff */
[----:B------:R-:W2:Y:S01]  /*89f0*/  LDSM.16.M88.4 R16, [R184+UR4+0xc900] ;  /* 0x00c90004b810783b */ /* 0x000ea20008000200 */
[----:B------:R-:W-:Y:S02]  /*8a00*/  @!P6 LEA R160, P5, R132, c[0x0][0x1f8], 0x1 ;  /* 0x00007e0084a0ea11 */ /* 0x000fe400078a08ff */
[----:B------:R-:W-:Y:S02]  /*8a10*/  @!P6 IADD3.X R148, R0, R211, RZ, P4, !PT ;  /* 0x000000d30094e210 */ /* 0x000fe400027fe4ff */
[C---:B------:R-:W-:Y:S02]  /*8a20*/  @!P6 LEA R164, P4, R151.reuse, c[0x0][0x1f8], 0x1 ;  /* 0x00007e0097a4ea11 */ /* 0x040fe400078808ff */
[----:B------:R-:W-:Y:S01]  /*8a30*/  @!P6 LEA.HI.X R161, R132, c[0x0][0x1fc], R149, 0x1, P5 ;  /* 0x00007f0084a1ea11 */ /* 0x000fe200028f0c95 */
[----:B------:R-:W3:Y:S01]  /*8a40*/  LDSM.16.M88.4 R24, [R184+UR4+0xd100] ;  /* 0x00d10004b818783b */ /* 0x000ee20008000200 */
[----:B------:R-:W-:Y:S02]  /*8a50*/  @!P6 LEA.HI.X R165, R151, c[0x0][0x1fc], R148, 0x1, P4 ;  /* 0x00007f0097a5ea11 */ /* 0x000fe400020f0c94 */
[----:B------:R-:W-:Y:S01]  /*8a60*/  MOV R132, UR7 ;  /* 0x0000000700847c02 */ /* 0x000fe20008000f00 */
[----:B------:R-:W-:Y:S02]  /*8a70*/  USEL UR7, UR9, URZ, !UP0 ;  /* 0x0000003f09077287 */ /* 0x000fe4000c000000 */
[----:B------:R-:W-:Y:S02]  /*8a80*/  UIADD3 UR9, UR5, 0x1, URZ ;  /* 0x0000000105097890 */ /* 0x000fe4000fffe03f */
[----:B------:R-:W4:Y:S01]  /*8a90*/  LDSM.16.M88.4 R136, [R184+UR4+0xd900] ;  /* 0x00d90004b888783b */ /* 0x000f220008000200 */
[----:B------:R-:W-:Y:S01]  /*8aa0*/  @!P6 IMAD R132, R132, 0x6000, R205 ;  /* 0x000060008484e824 */ /* 0x000fe200078e02cd */
[----:B------:R-:W-:Y:S04]  /*8ab0*/  UISETP.GE.AND UP0, UPT, UR5, 0x1, UPT ;  /* 0x000000010500788c */ /* 0x000fe8000bf06270 */
[----:B------:R-:W-:Y:S02]  /*8ac0*/  USEL UR5, UR9, URZ, !UP0 ;  /* 0x0000003f09057287 */ /* 0x000fe4000c000000 */
[----:B------:R-:W-:Y:S01]  /*8ad0*/  LDSM.16.M88.4 R140, [R182] ;  /* 0x00000000b68c783b */ /* 0x000fe20000000200 */
[C---:B-1----:R-:W-:Y:S07]  /*8ae0*/  HMMA.16816.F32.BF16 R4, R32.reuse, R8, RZ ;  /* 0x000000082004723c */ /* 0x042fee00000418ff */
[----:B------:R-:W1:Y:S01]  /*8af0*/  LDSM.16.M88.4 R144, [R173+0xc100] ;  /* 0x00c10000ad90783b */ /* 0x000e620000000200 */
[C---:B------:R-:W-:Y:S08]  /*8b00*/  HMMA.16816.F32.BF16 R8, R32.reuse, R10, RZ ;  /* 0x0000000a2008723c */ /* 0x040ff000000418ff */
        /* <DEDUP_REMOVED lines=9> */
[----:B------:R-:W-:Y:S01]  /*8ba0*/  @!P6 IADD3 R153, P0, R191, R153, RZ ;  /* 0x00000099bf99e210 */ /* 0x000fe20007f1e0ff */
[C---:B-1----:R-:W-:Y:S01]  /*8bb0*/  HMMA.16816.F32.BF16 R4, R140.reuse, R144, R4 ;  /* 0x000000908c04723c */ /* 0x042fe20000041804 */
[----:B------:R-:W1:Y:S04]  /*8bc0*/  LDSM.16.M88.4 R136, [R173+0xc900] ;  /* 0x00c90000ad88783b */ /* 0x000e680000000200 */
[C---:B------:R-:W-:Y:S02]  /*8bd0*/  @!P6 IADD3 R155, P5, R153.reuse, R196, RZ ;  /* 0x000000c4999be210 */ /* 0x040fe40007fbe0ff */
[C---:B------:R-:W-:Y:S01]  /*8be0*/  @!P6 IADD3 R157, P4, R153.reuse, R212, RZ ;  /* 0x000000d4999de210 */ /* 0x040fe20007f9e0ff */
[C---:B------:R-:W-:Y:S01]  /*8bf0*/  HMMA.16816.F32.BF16 R8, R140.reuse, R146, R8 ;  /* 0x000000928c08723c */ /* 0x040fe20000041808 */
[----:B------:R-:W2:Y:S03]  /*8c00*/  LDSM.16.M88.4 R148, [R173+0xd100] ;  /* 0x00d10000ad94783b */ /* 0x000ea60000000200 */
[----:B------:R-:W-:Y:S02]  /*8c10*/  @!P6 IADD3.X R0, R190, R0, RZ, P0, !PT ;  /* 0x00000000be00e210 */ /* 0x000fe400007fe4ff */
[----:B------:R-:W-:Y:S02]  /*8c20*/  @!P6 IADD3 R153, P0, R153, R209, RZ ;  /* 0x000000d19999e210 */ /* 0x000fe40007f1e0ff */
[C---:B------:R-:W-:Y:S04]  /*8c30*/  @!P6 IADD3.X R152, R0.reuse, R201, RZ, P5, !PT ;  /* 0x000000c90098e210 */ /* 0x040fe80002ffe4ff */
[----:B------:R-:W-:Y:S02]  /*8c40*/  @!P6 LEA R174, P5, R155, c[0x0][0x1f8], 0x1 ;  /* 0x00007e009baeea11 */ /* 0x000fe400078a08ff */
[C---:B------:R-:W-:Y:S02]  /*8c50*/  @!P6 IADD3.X R154, R0.reuse, R211, RZ, P4, !PT ;  /* 0x000000d3009ae210 */ /* 0x040fe400027fe4ff */
[----:B------:R-:W-:Y:S02]  /*8c60*/  @!P6 LEA R170, P4, R157, c[0x0][0x1f8], 0x1 ;  /* 0x00007e009daaea11 */ /* 0x000fe400078808ff */
[----:B------:R-:W-:Y:S02]  /*8c70*/  @!P6 IADD3.X R0, R0, R187, RZ, P0, !PT ;  /* 0x000000bb0000e210 */ /* 0x000fe400007fe4ff */
[----:B------:R-:W-:Y:S02]  /*8c80*/  @!P6 LEA R168, P0, R153, c[0x0][0x1f8], 0x1 ;  /* 0x00007e0099a8ea11 */ /* 0x000fe400078008ff */
[----:B------:R-:W-:Y:S02]  /*8c90*/  @!P6 LEA.HI.X R175, R155, c[0x0][0x1fc], R152, 0x1, P5 ;  /* 0x00007f009bafea11 */ /* 0x000fe400028f0c98 */
[----:B------:R-:W-:Y:S02]  /*8ca0*/  @!P6 LEA.HI.X R171, R157, c[0x0][0x1fc], R154, 0x1, P4 ;  /* 0x00007f009dabea11 */ /* 0x000fe400020f0c9a */
[----:B------:R-:W-:Y:S02]  /*8cb0*/  @!P6 LEA.HI.X R169, R153, c[0x0][0x1fc], R0, 0x1, P0 ;  /* 0x00007f0099a9ea11 */ /* 0x000fe400000f0c00 */
[----:B------:R-:W3:Y:S01]  /*8cc0*/  LDSM.16.M88.4 R152, [R173+0xd900] ;  /* 0x00d90000ad98783b */ /* 0x000ee20000000200 */
[-C--:B------:R-:W-:Y:S02]  /*8cd0*/  IADD3 R0, R188, R2.reuse, RZ ;  /* 0x00000002bc007210 */ /* 0x080fe40007ffe0ff */
[----:B------:R-:W-:Y:S01]  /*8ce0*/  IADD3 R2, R185, R2, R188 ;  /* 0x00000002b9027210 */ /* 0x000fe20007ffe0bc */
[C---:B-1----:R-:W-:Y:S04]  /*8cf0*/  HMMA.16816.F32.BF16 R12, R140.reuse, R136, R12 ;  /* 0x000000888c0c723c */ /* 0x042fe8000004180c */
[----:B------:R-:W-:Y:S01]  /*8d00*/  @!PT LDS RZ, [RZ] ;  /* 0x00000000fffff984 */ /* 0x000fe20000000800 */
[----:B------:R-:W-:Y:S01]  /*8d10*/  @!PT LDS RZ, [RZ] ;  /* 0x00000000fffff984 */ /* 0x000fe20000000800 */
[----:B------:R-:W-:Y:S01]  /*8d20*/  @!PT LDS RZ, [RZ] ;  /* 0x00000000fffff984 */ /* 0x000fe20000000800 */
[----:B------:R1:W-:Y:S04]  /*8d30*/  @!P6 LDGSTS.E.BYPASS.LTC128B.128 [R132], [R160.64], !P3 ;  /* 0x00000000a084efae */ /* 0x0003e8000d901d4a */
[C---:B------:R-:W-:Y:S04]  /*8d40*/  HMMA.16816.F32.BF16 R16, R140.reuse, R138, R16 ;  /* 0x0000008a8c10723c */ /* 0x040fe80000041810 */
[----:B------:R4:W-:Y:S04]  /*8d50*/  @!P6 LDGSTS.E.BYPASS.LTC128B.128 [R132+0x2000], [R164.64], !P2 ;  /* 0x02000000a484efae */ /* 0x0009e8000d101d4a */
[C---:B--2---:R-:W-:Y:S04]  /*8d60*/  HMMA.16816.F32.BF16 R20, R140.reuse, R148, R20 ;  /* 0x000000948c14723c */ /* 0x044fe80000041814 */
[----:B------:R4:W-:Y:S04]  /*8d70*/  @!P6 LDGSTS.E.BYPASS.LTC128B.128 [R132+0x4000], [R166.64], !P1 ;  /* 0x04000000a684efae */ /* 0x0009e8000c901d4a */
[C---:B------:R-:W-:Y:S04]  /*8d80*/  HMMA.16816.F32.BF16 R24, R140.reuse, R150, R24 ;  /* 0x000000968c18723c */ /* 0x040fe80000041818 */
[----:B------:R2:W-:Y:S04]  /*8d90*/  @!P6 LDGSTS.E.BYPASS.LTC128B.128 [R132+0x1000], [R174.64], !P3 ;  /* 0x01000000ae84efae */ /* 0x0005e8000d901d4a */
[C---:B---3--:R-:W-:Y:S04]  /*8da0*/  HMMA.16816.F32.BF16 R28, R140.reuse, R152, R28 ;  /* 0x000000988c1c723c */ /* 0x048fe8000004181c */
[----:B------:R3:W-:Y:S04]  /*8db0*/  @!P6 LDGSTS.E.BYPASS.LTC128B.128 [R132+0x3000], [R170.64], !P2 ;  /* 0x03000000aa84efae */ /* 0x0007e8000d101d4a */
[----:B------:R-:W-:Y:S04]  /*8dc0*/  HMMA.16816.F32.BF16 R32, R140, R154, R32 ;  /* 0x0000009a8c20723c */ /* 0x000fe80000041820 */
[----:B------:R3:W-:Y:S08]  /*8dd0*/  @!P6 LDGSTS.E.BYPASS.LTC128B.128 [R132+0x5000], [R168.64], !P1 ;  /* 0x05000000a884efae */ /* 0x0007f0000c901d4a */
[----:B------:R-:W-:Y:S08]  /*8de0*/  LDSM.16.M88.4 R144, [R181] ;  /* 0x00000000b590783b */ /* 0x000ff00000000200 */
[----:B------:R-:W5:Y:S08]  /*8df0*/  LDSM.16.M88.4 R156, [R0+0xc100] ;  /* 0x00c10000009c783b */ /* 0x000f700000000200 */
[----:B-1----:R-:W1:Y:S08]  /*8e00*/  LDSM.16.M88.4 R160, [R0+0xc900] ;  /* 0x00c9000000a0783b */ /* 0x002e700000000200 */
[----:B------:R-:W1:Y:S08]  /*8e10*/  LDSM.16.M88.4 R136, [R0+0xd100] ;  /* 0x00d100000088783b */ /* 0x000e700000000200 */
[----:B------:R-:W0:Y:S08]  /*8e20*/  LDGDEPBAR ;  /* 0x00000000000079af */ /* 0x000e300000000000 */
[----:B----4-:R-:W4:Y:S01]  /*8e30*/  LDSM.16.M88.4 R164, [R0+0xd900] ;  /* 0x00d9000000a4783b */ /* 0x010f220000000200 */
[C---:B-----5:R-:W-:Y:S07]  /*8e40*/  HMMA.16816.F32.BF16 R4, R144.reuse, R156, R4 ;  /* 0x0000009c9004723c */ /* 0x060fee0000041804 */
[----:B------:R-:W-:Y:S01]  /*8e50*/  LDSM.16.M88.4 R148, [R180] ;  /* 0x00000000b494783b */ /* 0x000fe20000000200 */
[C---:B------:R-:W-:Y:S07]  /*8e60*/  HMMA.16816.F32.BF16 R8, R144.reuse, R158, R8 ;  /* 0x0000009e9008723c */ /* 0x040fee0000041808 */
[----:B---3--:R-:W3:Y:S01]  /*8e70*/  LDSM.16.M88.4 R168, [R172+0xc100] ;  /* 0x00c10000aca8783b */ /* 0x008ee20000000200 */
        /* <DEDUP_REMOVED lines=8> */
[C---:B----4-:R-:W-:Y:S07]  /*8f00*/  HMMA.16816.F32.BF16 R28, R144.reuse, R164, R28 ;  /* 0x000000a4901c723c */ /* 0x050fee000004181c */
[----:B------:R-:W-:Y:S01]  /*8f10*/  LDSM.16.M88.4 R160, [R184+UR4+0xe900] ;  /* 0x00e90004b8a0783b */ /* 0x000fe20008000200 */
[----:B------:R-:W-:Y:S07]  /*8f20*/  HMMA.16816.F32.BF16 R32, R144, R166, R32 ;  /* 0x000000a69020723c */ /* 0x000fee0000041820 */
[----:B------:R-:W4:Y:S01]  /*8f30*/  LDSM.16.M88.4 R144, [R184+UR4+0xe100] ;  /* 0x00e10004b890783b */ /* 0x000f220008000200 */
[C---:B---3--:R-:W-:Y:S07]  /*8f40*/  HMMA.16816.F32.BF16 R4, R148.reuse, R168, R4 ;  /* 0x000000a89404723c */ /* 0x048fee0000041804 */
[----:B------:R-:W-:Y:S01]  /*8f50*/  LDSM.16.M88.4 R164, [R182+0x4000] ;  /* 0x00400000b6a4783b */ /* 0x000fe20000000200 */
[C---:B------:R-:W-:Y:S07]  /*8f60*/  HMMA.16816.F32.BF16 R8, R148.reuse, R170, R8 ;  /* 0x000000aa9408723c */ /* 0x040fee0000041808 */
[----:B------:R-:W-:Y:S01]  /*8f70*/  LDSM.16.M88.4 R168, [R173+0xe100] ;  /* 0x00e10000ada8783b */ /* 0x000fe20000000200 */
[C---:B-1----:R-:W-:Y:S08]  /*8f80*/  HMMA.16816.F32.BF16 R12, R148.reuse, R140, R12 ;  /* 0x0000008c940c723c */ /* 0x042ff0000004180c */
[C---:B------:R-:W-:Y:S01]  /*8f90*/  HMMA.16816.F32.BF16 R16, R148.reuse, R142, R16 ;  /* 0x0000008e9410723c */ /* 0x040fe20000041810 */
[----:B------:R-:W1:Y:S07]  /*8fa0*/  LDSM.16.M88.4 R140, [R184+UR4+0xf100] ;  /* 0x00f10004b88c783b */ /* 0x000e6e0008000200 */
[C---:B-----5:R-:W-:Y:S08]  /*8fb0*/  HMMA.16816.F32.BF16 R20, R148.reuse, R152, R20 ;  /* 0x000000989414723c */ /* 0x060ff00000041814 */
[C---:B------:R-:W-:Y:S01]  /*8fc0*/  HMMA.16816.F32.BF16 R24, R148.reuse, R154, R24 ;  /* 0x0000009a9418723c */ /* 0x040fe20000041818 */
[----:B------:R-:W3:Y:S07]  /*8fd0*/  LDSM.16.M88.4 R152, [R184+UR4+0xf900] ;  /* 0x00f90004b898783b */ /* 0x000eee0008000200 */
[C---:B------:R-:W-:Y:S08]  /*8fe0*/  HMMA.16816.F32.BF16 R28, R148.reuse, R156, R28 ;  /* 0x0000009c941c723c */ /* 0x040ff0000004181c */
[----:B------:R-:W-:Y:S01]  /*8ff0*/  HMMA.16816.F32.BF16 R32, R148, R158, R32 ;  /* 0x0000009e9420723c */ /* 0x000fe20000041820 */
[----:B------:R-:W5:Y:S07]  /*9000*/  LDSM.16.M88.4 R148, [R173+0xe900] ;  /* 0x00e90000ad94783b */ /* 0x000f6e0000000200 */
        /* <DEDUP_REMOVED lines=13> */
[C---:B------:R-:W-:Y:S01]  /*90e0*/  HMMA.16816.F32.BF16 R4, R164.reuse, R168, R4 ;  /* 0x000000a8a404723c */ /* 0x040fe20000041804 */
[----:B------:R-:W-:Y:S07]  /*90f0*/  LDSM.16.M88.4 R152, [R180+0x4000] ;  /* 0x00400000b498783b */ /* 0x000fee0000000200 */
[C---:B------:R-:W-:Y:S01]  /*9100*/  HMMA.16816.F32.BF16 R8, R164.reuse, R170, R8 ;  /* 0x000000aaa408723c */ /* 0x040fe20000041808 */
[----:B------:R-:W-:Y:S07]  /*9110*/  LDSM.16.M88.4 R168, [R172+0xe100] ;  /* 0x00e10000aca8783b */ /* 0x000fee0000000200 */
[C---:B-----5:R-:W-:Y:S08]  /*9120*/  HMMA.16816.F32.BF16 R12, R164.reuse, R148, R12 ;  /* 0x00000094a40c723c */ /* 0x060ff0000004180c */
[C---:B------:R-:W-:Y:S01]  /*9130*/  HMMA.16816.F32.BF16 R16, R164.reuse, R150, R16 ;  /* 0x00000096a410723c */ /* 0x040fe20000041810 */
[----:B------:R-:W5:Y:S07]  /*9140*/  LDSM.16.M88.4 R148, [R0+0xf100] ;  /* 0x00f100000094783b */ /* 0x000f6e0000000200 */
[C---:B----4-:R-:W-:Y:S08]  /*9150*/  HMMA.16816.F32.BF16 R20, R164.reuse, R144, R20 ;  /* 0x00000090a414723c */ /* 0x050ff00000041814 */
[C---:B------:R-:W-:Y:S01]  /*9160*/  HMMA.16816.F32.BF16 R24, R164.reuse, R146, R24 ;  /* 0x00000092a418723c */ /* 0x040fe20000041818 */
[----:B------:R-:W4:Y:S07]  /*9170*/  LDSM.16.M88.4 R144, [R0+0xf900] ;  /* 0x00f900000090783b */ /* 0x000f2e0000000200 */
[C---:B------:R-:W-:Y:S08]  /*9180*/  HMMA.16816.F32.BF16 R28, R164.reuse, R156, R28 ;  /* 0x0000009ca41c723c */ /* 0x040ff0000004181c */
[----:B------:R-:W-:Y:S01]  /*9190*/  HMMA.16816.F32.BF16 R32, R164, R158, R32 ;  /* 0x0000009ea420723c */ /* 0x000fe20000041820 */
[----:B------:R-:W2:Y:S07]  /*91a0*/  LDSM.16.M88.4 R156, [R2+0xe900] ;  /* 0x00e90000029c783b */ /* 0x000eae0000000200 */
[C---:B-1----:R-:W-:Y:S01]  /*91b0*/  HMMA.16816.F32.BF16 R4, R140.reuse, R160, R4 ;  /* 0x000000a08c04723c */ /* 0x042fe20000041804 */
[----:B------:R-:W-:Y:S07]  /*91c0*/  LDSM.16.M88.4 R164, [R184+UR4+0x11100] ;  /* 0x01110004b8a4783b */ /* 0x000fee0008000200 */
[C---:B------:R-:W-:Y:S01]  /*91d0*/  HMMA.16816.F32.BF16 R8, R140.reuse, R162, R8 ;  /* 0x000000a28c08723c */ /* 0x040fe20000041808 */
[----:B------:R-:W-:Y:S07]  /*91e0*/  LDSM.16.M88.4 R160, [R184+UR4+0x10900] ;  /* 0x01090004b8a0783b */ /* 0x000fee0008000200 */
[C---:B---3--:R-:W-:Y:S08]  /*91f0*/  HMMA.16816.F32.BF16 R12, R140.reuse, R136, R12 ;  /* 0x000000888c0c723c */ /* 0x048ff0000004180c */
[C---:B------:R-:W-:Y:S01]  /*9200*/  HMMA.16816.F32.BF16 R16, R140.reuse, R138, R16 ;  /* 0x0000008a8c10723c */ /* 0x040fe20000041810 */
[----:B------:R-:W1:Y:S07]  /*9210*/  LDSM.16.M88.4 R136, [R2+0xf100] ;  /* 0x00f100000288783b */ /* 0x000e6e0000000200 */
[C---:B-----5:R-:W-:Y:S08]  /*9220*/  HMMA.16816.F32.BF16 R20, R140.reuse, R148, R20 ;  /* 0x000000948c14723c */ /* 0x060ff00000041814 */
[C---:B------:R-:W-:Y:S01]  /*9230*/  HMMA.16816.F32.BF16 R24, R140.reuse, R150, R24 ;  /* 0x000000968c18723c */ /* 0x040fe20000041818 */
[----:B------:R-:W3:Y:S07]  /*9240*/  LDSM.16.M88.4 R148, [R2+0xf900] ;  /* 0x00f900000294783b */ /* 0x000eee0000000200 */
[C---:B----4-:R-:W-:Y:S08]  /*9250*/  HMMA.16816.F32.BF16 R28, R140.reuse, R144, R28 ;  /* 0x000000908c1c723c */ /* 0x050ff0000004181c */
[----:B------:R-:W-:Y:S01]  /*9260*/  HMMA.16816.F32.BF16 R32, R140, R146, R32 ;  /* 0x000000928c20723c */ /* 0x000fe20000041820 */
[----:B------:R-:W-:Y:S07]  /*9270*/  LDSM.16.M88.4 R140, [R186+0x8000] ;  /* 0x00800000ba8c783b */ /* 0x000fee0000000200 */
[C---:B------:R-:W-:Y:S01]  /*9280*/  HMMA.16816.F32.BF16 R4, R152.reuse, R168, R4 ;  /* 0x000000a89804723c */ /* 0x040fe20000041804 */
[----:B------:R-:W4:Y:S07]  /*9290*/  LDSM.16.M88.4 R144, [R184+UR4+0x10100] ;  /* 0x01010004b890783b */ /* 0x000f2e0008000200 */
[C---:B------:R-:W-:Y:S01]  /*92a0*/  HMMA.16816.F32.BF16 R8, R152.reuse, R170, R8 ;  /* 0x000000aa9808723c */ /* 0x040fe20000041808 */
[----:B------:R-:W-:Y:S07]  /*92b0*/  LDSM.16.M88.4 R168, [R173+0x10100] ;  /* 0x01010000ada8783b */ /* 0x000fee0000000200 */
[C---:B--2---:R-:W-:Y:S08]  /*92c0*/  HMMA.16816.F32.BF16 R12, R152.reuse, R156, R12 ;  /* 0x0000009c980c723c */ /* 0x044ff0000004180c */
[C---:B------:R-:W-:Y:S01]  /*92d0*/  HMMA.16816.F32.BF16 R16, R152.reuse, R158, R16 ;  /* 0x0000009e9810723c */ /* 0x040fe20000041810 */
[----:B------:R-:W2:Y:S07]  /*92e0*/  LDSM.16.M88.4 R156, [R184+UR4+0x11900] ;  /* 0x01190004b89c783b */ /* 0x000eae0008000200 */
[C---:B-1----:R-:W-:Y:S08]  /*92f0*/  HMMA.16816.F32.BF16 R20, R152.reuse, R136, R20 ;  /* 0x000000889814723c */ /* 0x042ff00000041814 */
[C---:B------:R-:W-:Y:S01]  /*9300*/  HMMA.16816.F32.BF16 R24, R152.reuse, R138, R24 ;  /* 0x0000008a9818723c */ /* 0x040fe20000041818 */
[----:B------:R-:W1:Y:S07]  /*9310*/  LDSM.16.M88.4 R136, [R182+0x8000] ;  /* 0x00800000b688783b */ /* 0x000e6e0000000200 */
[C---:B---3--:R-:W-:Y:S08]  /*9320*/  HMMA.16816.F32.BF16 R28, R152.reuse, R148, R28 ;  /* 0x00000094981c723c */ /* 0x048ff0000004181c */
[----:B------:R-:W-:Y:S01]  /*9330*/  HMMA.16816.F32.BF16 R32, R152, R150, R32 ;  /* 0x000000969820723c */ /* 0x000fe20000041820 */
[----:B------:R-:W3:Y:S07]  /*9340*/  LDSM.16.M88.4 R148, [R173+0x10900] ;  /* 0x01090000ad94783b */ /* 0x000eee0000000200 */
[C---:B----4-:R-:W-:Y:S01]  /*9350*/  HMMA.16816.F32.BF16 R4, R140.reuse, R144, R4 ;  /* 0x000000908c04723c */ /* 0x050fe20000041804 */
[----:B------:R-:W-:Y:S07]  /*9360*/  LDSM.16.M88.4 R152, [R173+0x11900] ;  /* 0x01190000ad98783b */ /* 0x000fee0000000200 */
[C---:B------:R-:W-:Y:S01]  /*9370*/  HMMA.16816.F32.BF16 R8, R140.reuse, R146, R8 ;  /* 0x000000928c08723c */ /* 0x040fe20000041808 */
[----:B------:R-:W4:Y:S07]  /*9380*/  LDSM.16.M88.4 R144, [R173+0x11100] ;  /* 0x01110000ad90783b */ /* 0x000f2e0000000200 */
[C---:B------:R-:W-:Y:S01]  /*9390*/  HMMA.16816.F32.BF16 R12, R140.reuse, R160, R12 ;  /* 0x000000a08c0c723c */ /* 0x040fe2000004180c */
[----:B------:R-:W-:Y:S07]  /*93a0*/  LDSM.16.M88.4 R172, [R172+0x10100] ;  /* 0x01010000acac783b */ /* 0x000fee0000000200 */
[C---:B------:R-:W-:Y:S01]  /*93b0*/  HMMA.16816.F32.BF16 R16, R140.reuse, R162, R16 ;  /* 0x000000a28c10723c */ /* 0x040fe20000041810 */
[----:B------:R-:W-:Y:S07]  /*93c0*/  LDSM.16.M88.4 R160, [R181+0x8000] ;  /* 0x00800000b5a0783b */ /* 0x000fee0000000200 */
[C---:B------:R-:W-:Y:S08]  /*93d0*/  HMMA.16816.F32.BF16 R20, R140.reuse, R164, R20 ;  /* 0x000000a48c14723c */ /* 0x040ff00000041814 */
[C---:B------:R-:W-:Y:S01]  /*93e0*/  HMMA.16816.F32.BF16 R24, R140.reuse, R166, R24 ;  /* 0x000000a68c18723c */ /* 0x040fe20000041818 */
[----:B------:R-:W5:Y:S07]  /*93f0*/  LDSM.16.M88.4 R164, [R0+0x10100] ;  /* 0x0101000000a4783b */ /* 0x000f6e0000000200 */
[C---:B--2---:R-:W-:Y:S08]  /*9400*/  HMMA.16816.F32.BF16 R28, R140.reuse, R156, R28 ;  /* 0x0000009c8c1c723c */ /* 0x044ff0000004181c */
        /* <DEDUP_REMOVED lines=11> */
[----:B------:R-:W-:Y:S07]  /*94c0*/  LDSM.16.M88.4 R144, [R2+0x11900] ;  /* 0x011900000290783b */ /* 0x000fee0000000200 */
[C---:B------:R-:W-:Y:S08]  /*94d0*/  HMMA.16816.F32.BF16 R28, R136.reuse, R152, R28 ;  /* 0x00000098881c723c */ /* 0x040ff0000004181c */
[----:B------:R-:W-:Y:S01]  /*94e0*/  HMMA.16816.F32.BF16 R32, R136, R154, R32 ;  /* 0x0000009a8820723c */ /* 0x000fe20000041820 */
[----:B------:R-:W4:Y:S07]  /*94f0*/  LDSM.16.M88.4 R136, [R2+0x10900] ;  /* 0x010900000288783b */ /* 0x000f2e0000000200 */
[C---:B-----5:R-:W-:Y:S08]  /*9500*/  HMMA.16816.F32.BF16 R4, R160.reuse, R164, R4 ;  /* 0x000000a4a004723c */ /* 0x060ff00000041804 */
[C---:B------:R-:W-:Y:S08]  /*9510*/  HMMA.16816.F32.BF16 R8, R160.reuse, R166, R8 ;  /* 0x000000a6a008723c */ /* 0x040ff00000041808 */
[C---:B--2---:R-:W-:Y:S08]  /*9520*/  HMMA.16816.F32.BF16 R12, R160.reuse, R140, R12 ;  /* 0x0000008ca00c723c */ /* 0x044ff0000004180c */
[C---:B------:R-:W-:Y:S01]  /*9530*/  HMMA.16816.F32.BF16 R16, R160.reuse, R142, R16 ;  /* 0x0000008ea010723c */ /* 0x040fe20000041810 */
[----:B------:R-:W2:Y:S01]  /*9540*/  LDSM.16.M88.4 R140, [R2+0x11100] ;  /* 0x01110000028c783b */ /* 0x000ea20000000200 */
[----:B------:R-:W-:Y:S06]  /*9550*/  DEPBAR.LE SB0, 0x2 ;  /* 0x000080800000791a */ /* 0x000fec0000000000 */
[C---:B-1----:R-:W-:Y:S01]  /*9560*/  HMMA.16816.F32.BF16 R20, R160.reuse, R156, R20 ;  /* 0x0000009ca014723c */ /* 0x042fe20000041814 */
[----:B------:R-:W-:Y:S07]  /*9570*/  BAR.SYNC.DEFER_BLOCKING 0x0 ;  /* 0x0000000000007b1d */ /* 0x000fee0000010000 */
[C---:B------:R-:W-:Y:S08]  /*9580*/  HMMA.16816.F32.BF16 R24, R160.reuse, R158, R24 ;  /* 0x0000009ea018723c */ /* 0x040ff00000041818 */
[C---:B---3--:R-:W-:Y:S08]  /*9590*/  HMMA.16816.F32.BF16 R28, R160.reuse, R148, R28 ;  /* 0x00000094a01c723c */ /* 0x048ff0000004181c */
[----:B------:R-:W-:Y:S01]  /*95a0*/  HMMA.16816.F32.BF16 R32, R160, R150, R32 ;  /* 0x00000096a020723c */ /* 0x000fe20000041820 */
[----:B------:R-:W-:Y:S07]  /*95b0*/  LDSM.16.MT88.4 R148, [R135+UR4+0x2900] ;  /* 0x002900048794783b */ /* 0x000fee0008004200 */
[C---:B------:R-:W-:Y:S01]  /*95c0*/  HMMA.16816.F32.BF16 R4, R168.reuse, R172, R4 ;  /* 0x000000aca804723c */ /* 0x040fe20000041804 */
[----:B------:R-:W-:Y:S07]  /*95d0*/  LDSM.16.MT88.4 R156, [R134+UR4+0x2900] ;  /* 0x00290004869c783b */ /* 0x000fee0008004200 */
[C---:B------:R-:W-:Y:S08]  /*95e0*/  HMMA.16816.F32.BF16 R8, R168.reuse, R174, R8 ;  /* 0x000000aea808723c */ /* 0x040ff00000041808 */
[C---:B----4-:R-:W-:Y:S08]  /*95f0*/  HMMA.16816.F32.BF16 R12, R168.reuse, R136, R12 ;  /* 0x00000088a80c723c */ /* 0x050ff0000004180c */
[C---:B------:R-:W-:Y:S04]  /*9600*/  HMMA.16816.F32.BF16 R16, R168.reuse, R138, R16 ;  /* 0x0000008aa810723c */ /* 0x040fe80000041810 */
[----:B------:R-:W-:Y:S02]  /*9610*/  FMNMX.FTZ R0, R4, R133, !PT ;  /* 0x0000008504007209 */ /* 0x000fe40007810000 */
[----:B------:R-:W-:Y:S02]  /*9620*/  FMNMX.FTZ R132, R6, R3, !PT ;  /* 0x0000000306847209 */ /* 0x000fe40007810000 */
[C---:B--2---:R-:W-:Y:S04]  /*9630*/  HMMA.16816.F32.BF16 R20, R168.reuse, R140, R20 ;  /* 0x0000008ca814723c */ /* 0x044fe80000041814 */
        /* <DEDUP_REMOVED lines=44> */
[----:B------:R-:W1:Y:S01]  /*9900*/  LDSM.16.MT88.4 R136, [R135+UR4+0x100] ;  /* 0x000100048788783b */ /* 0x000e620008004200 */
[----:B------:R-:W-:Y:S01]  /*9910*/  FFMA.FTZ R163, R4, c[0x0][0x2d0], -R171 ;  /* 0x0000b40004a37a23 */ /* 0x000fe200000108ab */
[----:B------:R-:W-:Y:S01]  /*9920*/  IADD3 R4, R135, UR4, RZ ;  /* 0x0000000487047c10 */ /* 0x000fe2000fffe0ff */
[C---:B------:R-:W-:Y:S02]  /*9930*/  FADD.FTZ R133, -R0.reuse, R3 ;  /* 0x0000000300857221 */ /* 0x040fe40000010100 */
[----:B------:R-:W-:Y:S01]  /*9940*/  FMUL.FTZ R169, R0, c[0x0][0x2d0] ;  /* 0x0000b40000a97a20 */ /* 0x000fe20000410000 */
[----:B------:R-:W2:Y:S01]  /*9950*/  MUFU.EX2 R132, R132 ;  /* 0x0000008400847308 */ /* 0x000ea20000000800 */
[----:B------:R-:W-:Y:S01]  /*9960*/  FMUL.FTZ R3, R133, c[0x0][0x2d0] ;  /* 0x0000b40085037a20 */ /* 0x000fe20000410000 */
[----:B------:R-:W-:Y:S01]  /*9970*/  IADD3 R133, R183, R4, RZ ;  /* 0x00000004b7857210 */ /* 0x000fe20007ffe0ff */
[--C-:B------:R-:W-:Y:S02]  /*9980*/  FFMA.FTZ R166, R5, c[0x0][0x2d0], -R171.reuse ;  /* 0x0000b40005a67a23 */ /* 0x100fe400000108ab */
[--C-:B------:R-:W-:Y:S02]  /*9990*/  FFMA.FTZ R161, R8, c[0x0][0x2d0], -R171.reuse ;  /* 0x0000b40008a17a23 */ /* 0x100fe400000108ab */
[----:B------:R-:W-:Y:S01]  /*99a0*/  FFMA.FTZ R164, R9, c[0x0][0x2d0], -R171 ;  /* 0x0000b40009a47a23 */ /* 0x000fe200000108ab */
[----:B------:R-:W3:Y:S01]  /*99b0*/  LDSM.16.MT88.4 R140, [R133+0x100] ;  /* 0x00010000858c783b */ /* 0x000ee20000004200 */
[--C-:B------:R-:W-:Y:S01]  /*99c0*/  FFMA.FTZ R168, R6, c[0x0][0x2d0], -R169.reuse ;  /* 0x0000b40006a87a23 */ /* 0x100fe200000108a9 */
[----:B------:R-:W4:Y:S01]  /*99d0*/  MUFU.EX2 R3, R3 ;  /* 0x0000000300037308 */ /* 0x000f220000000800 */
[--C-:B------:R-:W-:Y:S02]  /*99e0*/  FFMA.FTZ R165, R7, c[0x0][0x2d0], -R169.reuse ;  /* 0x0000b40007a57a23 */ /* 0x100fe400000108a9 */
[--C-:B------:R-:W-:Y:S02]  /*99f0*/  FFMA.FTZ R167, R10, c[0x0][0x2d0], -R169.reuse ;  /* 0x0000b4000aa77a23 */ /* 0x100fe400000108a9 */
[----:B------:R-:W-:Y:S01]  /*9a00*/  FFMA.FTZ R162, R11, c[0x0][0x2d0], -R169 ;  /* 0x0000b4000ba27a23 */ /* 0x000fe200000108a9 */
[----:B------:R-:W-:Y:S01]  /*9a10*/  LDSM.16.MT88.4 R152, [R133+0x2900] ;  /* 0x002900008598783b */ /* 0x000fe20000004200 */
[--C-:B------:R-:W-:Y:S02]  /*9a20*/  FFMA.FTZ R172, R16, c[0x0][0x2d0], -R171.reuse ;  /* 0x0000b40010ac7a23 */ /* 0x100fe400000108ab */
[----:B------:R-:W-:Y:S01]  /*9a30*/  FFMA.FTZ R175, R17, c[0x0][0x2d0], -R171 ;  /* 0x0000b40011af7a23 */ /* 0x000fe200000108ab */
[----:B------:R-:W-:Y:S01]  /*9a40*/  MUFU.EX2 R163, R163 ;  /* 0x000000a300a37308 */ /* 0x000fe20000000800 */
[--C-:B------:R-:W-:Y:S02]  /*9a50*/  FFMA.FTZ R216, R18, c[0x0][0x2d0], -R169.reuse ;  /* 0x0000b40012d87a23 */ /* 0x100fe400000108a9 */
[--C-:B------:R-:W-:Y:S02]  /*9a60*/  FFMA.FTZ R217, R19, c[0x0][0x2d0], -R169.reuse ;  /* 0x0000b40013d97a23 */ /* 0x100fe400000108a9 */
[C---:B--2---:R-:W-:Y:S01]  /*9a70*/  FMUL.FTZ R4, R132.reuse, R128 ;  /* 0x0000008084047220 */ /* 0x044fe20000410000 */
[----:B------:R-:W-:Y:S01]  /*9a80*/  LDSM.16.MT88.4 R16, [R133+0x900] ;  /* 0x000900008510783b */ /* 0x000fe20000004200 */
[C---:B------:R-:W-:Y:S02]  /*9a90*/  FMUL.FTZ R5, R132.reuse, R129 ;  /* 0x0000008184057220 */ /* 0x040fe40000410000 */
[C---:B------:R-:W-:Y:S01]  /*9aa0*/  FMUL.FTZ R8, R132.reuse, R124 ;  /* 0x0000007c84087220 */ /* 0x040fe20000410000 */
[----:B------:R-:W2:Y:S01]  /*9ab0*/  MUFU.EX2 R166, R166 ;  /* 0x000000a600a67308 */ /* 0x000ea20000000800 */
[C---:B------:R-:W-:Y:S02]  /*9ac0*/  FMUL.FTZ R9, R132.reuse, R125 ;  /* 0x0000007d84097220 */ /* 0x040fe40000410000 */
[C---:B------:R-:W-:Y:S02]  /*9ad0*/  FMUL.FTZ R100, R132.reuse, R100 ;  /* 0x0000006484647220 */ /* 0x040fe40000410000 */
[C---:B----4-:R-:W-:Y:S02]  /*9ae0*/  FMUL.FTZ R6, R3.reuse, R130 ;  /* 0x0000008203067220 */ /* 0x050fe40000410000 */
[C---:B------:R-:W-:Y:S02]  /*9af0*/  FMUL.FTZ R7, R3.reuse, R131 ;  /* 0x0000008303077220 */ /* 0x040fe40000410000 */
[C---:B------:R-:W-:Y:S01]  /*9b00*/  FMUL.FTZ R10, R3.reuse, R126 ;  /* 0x0000007e030a7220 */ /* 0x040fe20000410000 */
[----:B------:R-:W-:Y:S01]  /*9b10*/  MUFU.EX2 R161, R161 ;  /* 0x000000a100a17308 */ /* 0x000fe20000000800 */
[C---:B------:R-:W-:Y:S02]  /*9b20*/  FMUL.FTZ R11, R3.reuse, R127 ;  /* 0x0000007f030b7220 */ /* 0x040fe40000410000 */
[----:B------:R-:W4:Y:S01]  /*9b30*/  LDSM.16.MT88.4 R124, [R134+UR4+0x100] ;  /* 0x00010004867c783b */ /* 0x000f220008004200 */
[C---:B------:R-:W-:Y:S02]  /*9b40*/  FMUL.FTZ R101, R132.reuse, R101 ;  /* 0x0000006584657220 */ /* 0x040fe40000410000 */
[C---:B------:R-:W-:Y:S02]  /*9b50*/  FMUL.FTZ R102, R3.reuse, R102 ;  /* 0x0000006603667220 */ /* 0x040fe40000410000 */
[C---:B------:R-:W-:Y:S02]  /*9b60*/  FMUL.FTZ R103, R3.reuse, R103 ;  /* 0x0000006703677220 */ /* 0x040fe40000410000 */
[----:B------:R-:W5:Y:S01]  /*9b70*/  MUFU.EX2 R164, R164 ;  /* 0x000000a400a47308 */ /* 0x000f620000000800 */
        /* <DEDUP_REMOVED lines=12> */
[----:B------:R-:W2:Y:S01]  /*9c40*/  MUFU.EX2 R165, R165 ;  /* 0x000000a500a57308 */ /* 0x000ea20000000800 */
[C---:B------:R-:W-:Y:S02]  /*9c50*/  FMUL.FTZ R114, R3.reuse, R114 ;  /* 0x0000007203727220 */ /* 0x040fe40000410000 */
[C---:B------:R-:W-:Y:S01]  /*9c60*/  FMUL.FTZ R115, R3.reuse, R115 ;  /* 0x0000007303737220 */ /* 0x040fe20000410000 */
[----:B-----5:R-:W-:Y:S01]  /*9c70*/  F2FP.BF16.PACK_AB R130, R164, R161 ;  /* 0x000000a1a482723e */ /* 0x020fe200000010ff */
        /* <DEDUP_REMOVED lines=9> */
[----:B------:R-:W5:Y:S01]  /*9d10*/  MUFU.EX2 R162, R162 ;  /* 0x000000a200a27308 */ /* 0x000f620000000800 */
[C---:B------:R-:W-:Y:S02]  /*9d20*/  FMUL.FTZ R36, R132.reuse, R36 ;  /* 0x0000002484247220 */ /* 0x040fe40000410000 */
[----:B------:R-:W-:Y:S01]  /*9d30*/  FMUL.FTZ R37, R132, R37 ;  /* 0x0000002584257220 */ /* 0x000fe20000410000 */
[----:B--2---:R-:W-:Y:S01]  /*9d40*/  F2FP.BF16.PACK_AB R129, R165, R168 ;  /* 0x000000a8a581723e */ /* 0x004fe200000010ff */
[C---:B------:R-:W-:Y:S02]  /*9d50*/  FMUL.FTZ R38, R3.reuse, R38 ;  /* 0x0000002603267220 */ /* 0x040fe40000410000 */
[----:B------:R-:W-:Y:S02]  /*9d60*/  FMUL.FTZ R39, R3, R39 ;  /* 0x0000002703277220 */ /* 0x000fe40000410000 */
[--C-:B------:R-:W-:Y:S01]  /*9d70*/  FFMA.FTZ R218, R31, c[0x0][0x2d0], -R169.reuse ;  /* 0x0000b4001fda7a23 */ /* 0x100fe200000108a9 */
[----:B------:R-:W-:Y:S01]  /*9d80*/  MUFU.EX2 R172, R172 ;  /* 0x000000ac00ac7308 */ /* 0x000fe20000000800 */
[----:B------:R-:W-:Y:S02]  /*9d90*/  FFMA.FTZ R219, R34, c[0x0][0x2d0], -R169 ;  /* 0x0000b40022db7a23 */ /* 0x000fe400000108a9 */
[C---:B------:R-:W-:Y:S02]  /*9da0*/  FMUL.FTZ R40, R132.reuse, R40 ;  /* 0x0000002884287220 */ /* 0x040fe40000410000 */
[C---:B------:R-:W-:Y:S02]  /*9db0*/  FMUL.FTZ R41, R132.reuse, R41 ;  /* 0x0000002984297220 */ /* 0x040fe40000410000 */
[C---:B------:R-:W-:Y:S02]  /*9dc0*/  FMUL.FTZ R42, R3.reuse, R42 ;  /* 0x0000002a032a7220 */ /* 0x040fe40000410000 */
[C---:B------:R-:W-:Y:S01]  /*9dd0*/  FMUL.FTZ R43, R3.reuse, R43 ;  /* 0x0000002b032b7220 */ /* 0x040fe20000410000 */
[----:B------:R-:W2:Y:S01]  /*9de0*/  MUFU.EX2 R175, R175 ;  /* 0x000000af00af7308 */ /* 0x000ea20000000800 */
[C---:B------:R-:W-:Y:S02]  /*9df0*/  FMUL.FTZ R44, R132.reuse, R44 ;  /* 0x0000002c842c7220 */ /* 0x040fe40000410000 */
[----:B------:R-:W-:Y:S01]  /*9e00*/  FMUL.FTZ R45, R132, R45 ;  /* 0x0000002d842d7220 */ /* 0x000fe20000410000 */
[----:B-----5:R-:W-:Y:S01]  /*9e10*/  F2FP.BF16.PACK_AB R131, R162, R167 ;  /* 0x000000a7a283723e */ /* 0x020fe200000010ff */
[C---:B------:R-:W-:Y:S02]  /*9e20*/  FMUL.FTZ R46, R3.reuse, R46 ;  /* 0x0000002e032e7220 */ /* 0x040fe40000410000 */
[----:B------:R-:W-:Y:S02]  /*9e30*/  FMUL.FTZ R47, R3, R47 ;  /* 0x0000002f032f7220 */ /* 0x000fe40000410000 */
[C---:B------:R-:W-:Y:S01]  /*9e40*/  FMUL.FTZ R48, R132.reuse, R48 ;  /* 0x0000003084307220 */ /* 0x040fe20000410000 */
[----:B------:R-:W-:Y:S01]  /*9e50*/  MUFU.EX2 R216, R216 ;  /* 0x000000d800d87308 */ /* 0x000fe20000000800 */
[C---:B-1----:R-:W-:Y:S05]  /*9e60*/  HMMA.16816.F32.BF16 R4, R128.reuse, R136, R4 ;  /* 0x000000888004723c */ /* 0x042fea0000041804 */
[----:B------:R-:W-:Y:S02]  /*9e70*/  FMUL.FTZ R49, R132, R49 ;  /* 0x0000003184317220 */ /* 0x000fe40000410000 */
[----:B------:R-:W-:Y:S01]  /*9e80*/  IADD3 R136, R134, UR4, RZ ;  /* 0x0000000486887c10 */ /* 0x000fe2000fffe0ff */
[C---:B------:R-:W-:Y:S01]  /*9e90*/  HMMA.16816.F32.BF16 R8, R128.reuse, R138, R8 ;  /* 0x0000008a8008723c */ /* 0x040fe20000041808 */
[----:B------:R-:W1:Y:S03]  /*9ea0*/  MUFU.EX2 R217, R217 ;  /* 0x000000d900d97308 */ /* 0x000e660000000800 */
[----:B------:R-:W-:Y:S01]  /*9eb0*/  IADD3 R160, R183, R136, RZ ;  /* 0x00000088b7a07210 */ /* 0x000fe20007ffe0ff */
[C---:B------:R-:W-:Y:S02]  /*9ec0*/  FMUL.FTZ R50, R3.reuse, R50 ;  /* 0x0000003203327220 */ /* 0x040fe40000410000 */
[C---:B------:R-:W-:Y:S01]  /*9ed0*/  FMUL.FTZ R51, R3.reuse, R51 ;  /* 0x0000003303337220 */ /* 0x040fe20000410000 */
[C---:B---3--:R-:W-:Y:S01]  /*9ee0*/  HMMA.16816.F32.BF16 R100, R128.reuse, R140, R100 ;  /* 0x0000008c8064723c */ /* 0x048fe20000041864 */
[----:B------:R-:W3:Y:S02]  /*9ef0*/  LDSM.16.MT88.4 R136, [R160+0x100] ;  /* 0x00010000a088783b */ /* 0x000ee40000004200 */
[----:B------:R-:W-:Y:S01]  /*9f00*/  MUFU.EX2 R218, R218 ;  /* 0x000000da00da7308 */ /* 0x000fe20000000800 */
[C---:B------:R-:W-:Y:S02]  /*9f10*/  FMUL.FTZ R52, R132.reuse, R52 ;  /* 0x0000003484347220 */ /* 0x040fe40000410000 */
[C---:B------:R-:W-:Y:S02]  /*9f20*/  FMUL.FTZ R53, R132.reuse, R53 ;  /* 0x0000003584357220 */ /* 0x040fe40000410000 */
[C---:B------:R-:W-:Y:S01]  /*9f30*/  HMMA.16816.F32.BF16 R104, R128.reuse, R142, R104 ;  /* 0x0000008e8068723c */ /* 0x040fe20000041868 */
[----:B------:R-:W5:Y:S03]  /*9f40*/  LDSM.16.MT88.4 R140, [R135+UR4+0x2100] ;  /* 0x00210004878c783b */ /* 0x000f660008004200 */
[C---:B------:R-:W-:Y:S01]  /*9f50*/  FMUL.FTZ R54, R3.reuse, R54 ;  /* 0x0000003603367220 */ /* 0x040fe20000410000 */
[----:B------:R-:W-:Y:S01]  /*9f60*/  MUFU.EX2 R219, R219 ;  /* 0x000000db00db7308 */ /* 0x000fe20000000800 */
[C---:B------:R-:W-:Y:S02]  /*9f70*/  FMUL.FTZ R55, R3.reuse, R55 ;  /* 0x0000003703377220 */ /* 0x040fe40000410000 */
[C---:B----4-:R-:W-:Y:S01]  /*9f80*/  HMMA.16816.F32.BF16 R108, R128.reuse, R124, R108 ;  /* 0x0000007c806c723c */ /* 0x050fe2000004186c */
[----:B------:R-:W-:Y:S03]  /*9f90*/  LDSM.16.MT88.4 R144, [R160+0x900] ;  /* 0x00090000a090783b */ /* 0x000fe60000004200 */
[C---:B------:R-:W-:Y:S02]  /*9fa0*/  FMUL.FTZ R56, R132.reuse, R56 ;  /* 0x0000003884387220 */ /* 0x040fe40000410000 */
[C---:B------:R-:W-:Y:S02]  /*9fb0*/  FMUL.FTZ R57, R132.reuse, R57 ;  /* 0x0000003984397220 */ /* 0x040fe40000410000 */
[C---:B------:R-:W-:Y:S01]  /*9fc0*/  HMMA.16816.F32.BF16 R112, R128.reuse, R126, R112 ;  /* 0x0000007e8070723c */ /* 0x040fe20000041870 */
[----:B------:R-:W4:Y:S03]  /*9fd0*/  LDSM.16.MT88.4 R124, [R133+0x2100] ;  /* 0x00210000857c783b */ /* 0x000f260000004200 */
[C---:B------:R-:W-:Y:S02]  /*9fe0*/  FMUL.FTZ R58, R3.reuse, R58 ;  /* 0x0000003a033a7220 */ /* 0x040fe40000410000 */
[C---:B------:R-:W-:Y:S02]  /*9ff0*/  FMUL.FTZ R59, R3.reuse, R59 ;  /* 0x0000003b033b7220 */ /* 0x040fe40000410000 */
[C---:B------:R-:W-:Y:S04]  /*a000*/  FMUL.FTZ R60, R132.reuse, R60 ;  /* 0x0000003c843c7220 */ /* 0x040fe80000410000 */
[C---:B------:R-:W-:Y:S02]  /*a010*/  FMUL.FTZ R61, R132.reuse, R61 ;  /* 0x0000003d843d7220 */ /* 0x040fe40000410000 */
[C---:B------:R-:W-:Y:S02]  /*a020*/  FMUL.FTZ R62, R3.reuse, R62 ;  /* 0x0000003e033e7220 */ /* 0x040fe40000410000 */
[C---:B------:R-:W-:Y:S01]  /*a030*/  FMUL.FTZ R63, R3.reuse, R63 ;  /* 0x0000003f033f7220 */ /* 0x040fe20000410000 */
[C---:B---3--:R-:W-:Y:S03]  /*a040*/  HMMA.16816.F32.BF16 R116, R128.reuse, R136, R116 ;  /* 0x000000888074723c */ /* 0x048fe60000041874 */
[C---:B------:R-:W-:Y:S02]  /*a050*/  FMUL.FTZ R64, R132.reuse, R64 ;  /* 0x0000004084407220 */ /* 0x040fe40000410000 */
[C---:B------:R-:W-:Y:S02]  /*a060*/  FMUL.FTZ R65, R132.reuse, R65 ;  /* 0x0000004184417220 */ /* 0x040fe40000410000 */
[C---:B------:R-:W-:Y:S01]  /*a070*/  FMUL.FTZ R66, R3.reuse, R66 ;  /* 0x0000004203427220 */ /* 0x040fe20000410000 */
[C---:B------:R-:W-:Y:S01]  /*a080*/  HMMA.16816.F32.BF16 R120, R128.reuse, R138, R120 ;  /* 0x0000008a8078723c */ /* 0x040fe20000041878 */
[----:B------:R-:W3:Y:S03]  /*a090*/  LDSM.16.MT88.4 R136, [R134+UR4+0x2100] ;  /* 0x002100048688783b */ /* 0x000ee60008004200 */
        /* <DEDUP_REMOVED lines=11> */
[C---:B------:R-:W-:Y:S02]  /*a150*/  FMUL.FTZ R74, R3.reuse, R74 ;  /* 0x0000004a034a7220 */ /* 0x040fe40000410000 */
[C---:B------:R-:W-:Y:S01]  /*a160*/  HMMA.16816.F32.BF16 R48, R128.reuse, R126, R48 ;  /* 0x0000007e8030723c */ /* 0x040fe20000041830 */
[----:B------:R-:W4:Y:S03]  /*a170*/  LDSM.16.MT88.4 R124, [R135+UR4+0x4100] ;  /* 0x00410004877c783b */ /* 0x000f260008004200 */
        /* <DEDUP_REMOVED lines=8> */
[----:B------:R-:W3:Y:S03]  /*a200*/  LDSM.16.MT88.4 R136, [R133+0x4100] ;  /* 0x004100008588783b */ /* 0x000ee60000004200 */
[C---:B------:R-:W-:Y:S02]  /*a210*/  FMUL.FTZ R81, R132.reuse, R81 ;  /* 0x0000005184517220 */ /* 0x040fe40000410000 */
[C---:B------:R-:W-:Y:S02]  /*a220*/  FMUL.FTZ R82, R3.reuse, R82 ;  /* 0x0000005203527220 */ /* 0x040fe40000410000 */
[C---:B-----5:R-:W-:Y:S04]  /*a230*/  HMMA.16816.F32.BF16 R60, R128.reuse, R140, R60 ;  /* 0x0000008c803c723c */ /* 0x060fe8000004183c */
[C---:B------:R-:W-:Y:S02]  /*a240*/  FMUL.FTZ R83, R3.reuse, R83 ;  /* 0x0000005303537220 */ /* 0x040fe40000410000 */
[C---:B------:R-:W-:Y:S02]  /*a250*/  FMUL.FTZ R84, R132.reuse, R84 ;  /* 0x0000005484547220 */ /* 0x040fe40000410000 */
[C---:B------:R-:W-:Y:S01]  /*a260*/  HMMA.16816.F32.BF16 R64, R128.reuse, R142, R64 ;  /* 0x0000008e8040723c */ /* 0x040fe20000041840 */
[----:B------:R-:W5:Y:S03]  /*a270*/  LDSM.16.MT88.4 R140, [R134+UR4+0x4100] ;  /* 0x00410004868c783b */ /* 0x000f660008004200 */
[----:B------:R-:W-:Y:S02]  /*a280*/  FMUL.FTZ R85, R132, R85 ;  /* 0x0000005584557220 */ /* 0x000fe40000410000 */
[C---:B------:R-:W-:Y:S02]  /*a290*/  FMUL.FTZ R86, R3.reuse, R86 ;  /* 0x0000005603567220 */ /* 0x040fe40000410000 */
[C---:B----4-:R-:W-:Y:S04]  /*a2a0*/  HMMA.16816.F32.BF16 R68, R128.reuse, R124, R68 ;  /* 0x0000007c8044723c */ /* 0x050fe80000041844 */
[----:B------:R-:W-:Y:S02]  /*a2b0*/  FMUL.FTZ R87, R3, R87 ;  /* 0x0000005703577220 */ /* 0x000fe40000410000 */
[--C-:B------:R-:W-:Y:S02]  /*a2c0*/  FFMA.FTZ R170, R12, c[0x0][0x2d0], -R171.reuse ;  /* 0x0000b4000caa7a23 */ /* 0x100fe400000108ab */
[C---:B------:R-:W-:Y:S01]  /*a2d0*/  HMMA.16816.F32.BF16 R72, R128.reuse, R126, R72 ;  /* 0x0000007e8048723c */ /* 0x040fe20000041848 */
[----:B------:R-:W4:Y:S03]  /*a2e0*/  LDSM.16.MT88.4 R124, [R160+0x4100] ;  /* 0x00410000a07c783b */ /* 0x000f260000004200 */
[----:B------:R-:W-:Y:S01]  /*a2f0*/  FFMA.FTZ R173, R13, c[0x0][0x2d0], -R171 ;  /* 0x0000b4000dad7a23 */ /* 0x000fe200000108ab */
[----:B------:R-:W-:Y:S01]  /*a300*/  MUFU.EX2 R170, R170 ;  /* 0x000000aa00aa7308 */ /* 0x000fe20000000800 */
[--C-:B------:R-:W-:Y:S01]  /*a310*/  FFMA.FTZ R174, R14, c[0x0][0x2d0], -R169.reuse ;  /* 0x0000b4000eae7a23 */ /* 0x100fe200000108a9 */
[----:B--2---:R-:W-:Y:S01]  /*a320*/  F2FP.BF16.PACK_AB R14, R175, R172 ;  /* 0x000000acaf0e723e */ /* 0x004fe200000010ff */
[----:B------:R-:W-:Y:S01]  /*a330*/  FFMA.FTZ R215, R15, c[0x0][0x2d0], -R169 ;  /* 0x0000b4000fd77a23 */ /* 0x000fe200000108a9 */
[C---:B---3--:R-:W-:Y:S03]  /*a340*/  HMMA.16816.F32.BF16 R76, R128.reuse, R136, R76 ;  /* 0x00000088804c723c */ /* 0x048fe6000004184c */
[C---:B------:R-:W-:Y:S01]  /*a350*/  FMUL.FTZ R88, R132.reuse, R88 ;  /* 0x0000005884587220 */ /* 0x040fe20000410000 */
[----:B-1----:R-:W-:Y:S01]  /*a360*/  F2FP.BF16.PACK_AB R15, R217, R216 ;  /* 0x000000d8d90f723e */ /* 0x002fe200000010ff */
[C---:B------:R-:W-:Y:S01]  /*a370*/  FMUL.FTZ R89, R132.reuse, R89 ;  /* 0x0000005984597220 */ /* 0x040fe20000410000 */
[----:B------:R-:W1:Y:S01]  /*a380*/  MUFU.EX2 R173, R173 ;  /* 0x000000ad00ad7308 */ /* 0x000e620000000800 */
[C---:B------:R-:W-:Y:S01]  /*a390*/  FMUL.FTZ R90, R3.reuse, R90 ;  /* 0x0000005a035a7220 */ /* 0x040fe20000410000 */
[C---:B------:R-:W-:Y:S01]  /*a3a0*/  HMMA.16816.F32.BF16 R80, R128.reuse, R138, R80 ;  /* 0x0000008a8050723c */ /* 0x040fe20000041850 */
[----:B------:R-:W2:Y:S03]  /*a3b0*/  LDSM.16.MT88.4 R136, [R135+UR4+0x900] ;  /* 0x000900048788783b */ /* 0x000ea60008004200 */
[C---:B------:R-:W-:Y:S02]  /*a3c0*/  FMUL.FTZ R91, R3.reuse, R91 ;  /* 0x0000005b035b7220 */ /* 0x040fe40000410000 */
[C---:B------:R-:W-:Y:S02]  /*a3d0*/  FMUL.FTZ R92, R132.reuse, R92 ;  /* 0x0000005c845c7220 */ /* 0x040fe40000410000 */
[C---:B-----5:R-:W-:Y:S01]  /*a3e0*/  HMMA.16816.F32.BF16 R84, R128.reuse, R140, R84 ;  /* 0x0000008c8054723c */ /* 0x060fe20000041854 */
[----:B------:R-:W-:Y:S03]  /*a3f0*/  MUFU.EX2 R174, R174 ;  /* 0x000000ae00ae7308 */ /* 0x000fe60000000800 */
[C---:B------:R-:W-:Y:S02]  /*a400*/  FMUL.FTZ R93, R132.reuse, R93 ;  /* 0x0000005d845d7220 */ /* 0x040fe40000410000 */
[C---:B------:R-:W-:Y:S02]  /*a410*/  FMUL.FTZ R94, R3.reuse, R94 ;  /* 0x0000005e035e7220 */ /* 0x040fe40000410000 */
[C---:B------:R-:W-:Y:S01]  /*a420*/  HMMA.16816.F32.BF16 R88, R128.reuse, R142, R88 ;  /* 0x0000008e8058723c */ /* 0x040fe20000041858 */
[----:B------:R-:W3:Y:S02]  /*a430*/  LDSM.16.MT88.4 R140, [R134+UR4+0x900] ;  /* 0x00090004868c783b */ /* 0x000ee40008004200 */
[----:B------:R-:W5:Y:S01]  /*a440*/  MUFU.EX2 R215, R215 ;  /* 0x000000d700d77308 */ /* 0x000f620000000800 */
[----:B------:R-:W-:Y:S02]  /*a450*/  FMUL.FTZ R95, R3, R95 ;  /* 0x0000005f035f7220 */ /* 0x000fe40000410000 */
[C---:B------:R-:W-:Y:S01]  /*a460*/  FMUL.FTZ R96, R132.reuse, R96 ;  /* 0x0000006084607220 */ /* 0x040fe20000410000 */
[----:B-1----:R-:W-:Y:S01]  /*a470*/  F2FP.BF16.PACK_AB R12, R173, R170 ;  /* 0x000000aaad0c723e */ /* 0x002fe200000010ff */
[C---:B------:R-:W-:Y:S03]  /*a480*/  FMUL.FTZ R97, R132.reuse, R97 ;  /* 0x0000006184617220 */ /* 0x040fe60000410000 */
[C---:B----4-:R-:W-:Y:S03]  /*a490*/  HMMA.16816.F32.BF16 R92, R128.reuse, R124, R92 ;  /* 0x0000007c805c723c */ /* 0x050fe6000004185c */
[C---:B------:R-:W-:Y:S02]  /*a4a0*/  FMUL.FTZ R98, R3.reuse, R98 ;  /* 0x0000006203627220 */ /* 0x040fe40000410000 */
[C---:B------:R-:W-:Y:S02]  /*a4b0*/  FMUL.FTZ R99, R3.reuse, R99 ;  /* 0x0000006303637220 */ /* 0x040fe40000410000 */
[----:B------:R-:W-:Y:S02]  /*a4c0*/  FFMA.FTZ R168, R3, R206, R168 ;  /* 0x000000ce03a87223 */ /* 0x000fe400000100a8 */
[----:B------:R-:W-:Y:S03]  /*a4d0*/  FFMA.FTZ R163, R132, R207, R163 ;  /* 0x000000cf84a37223 */ /* 0x000fe600000100a3 */
[----:B------:R-:W-:Y:S01]  /*a4e0*/  HMMA.16816.F32.BF16 R96, R128, R126, R96 ;  /* 0x0000007e8060723c */ /* 0x000fe20000041860 */
[----:B------:R-:W1:Y:S02]  /*a4f0*/  LDSM.16.MT88.4 R124, [R160+0x2900] ;  /* 0x00290000a07c783b */ /* 0x000e640000004200 */
[----:B------:R-:W-:Y:S01]  /*a500*/  FADD.FTZ R166, R166, R163 ;  /* 0x000000a3a6a67221 */ /* 0x000fe20000010000 */
[----:B-----5:R-:W-:Y:S01]  /*a510*/  F2FP.BF16.PACK_AB R13, R215, R174 ;  /* 0x000000aed70d723e */ /* 0x020fe200000010ff */
[----:B------:R-:W-:Y:S02]  /*a520*/  FADD.FTZ R168, R165, R168 ;  /* 0x000000a8a5a87221 */ /* 0x000fe40000010000 */
[----:B------:R-:W-:Y:S02]  /*a530*/  FADD.FTZ R161, R161, R166 ;  /* 0x000000a6a1a17221 */ /* 0x000fe40000010000 */
[----:B------:R-:W-:Y:S02]  /*a540*/  LDSM.16.MT88.4 R128, [R133+0x4900] ;  /* 0x004900008580783b */ /* 0x000fe40000004200 */
[C---:B--2---:R-:W-:Y:S05]  /*a550*/  HMMA.16816.F32.BF16 R4, R12.reuse, R136, R4 ;  /* 0x000000880c04723c */ /* 0x044fea0000041804 */
[----:B------:R-:W-:Y:S03]  /*a560*/  FADD.FTZ R167, R167, R168 ;  /* 0x000000a8a7a77221 */ /* 0x000fe60000010000 */
[C---:B------:R-:W-:Y:S01]  /*a570*/  HMMA.16816.F32.BF16 R8, R12.reuse, R138, R8 ;  /* 0x0000008a0c08723c */ /* 0x040fe20000041808 */
[----:B------:R-:W-:Y:S03]  /*a580*/  LDSM.16.MT88.4 R136, [R134+UR4+0x4900] ;  /* 0x004900048688783b */ /* 0x000fe60008004200 */
[----:B------:R-:W-:Y:S04]  /*a590*/  FADD.FTZ R167, R162, R167 ;  /* 0x000000a7a2a77221 */ /* 0x000fe80000010000 */
[C---:B------:R-:W-:Y:S04]  /*a5a0*/  HMMA.16816.F32.BF16 R100, R12.reuse, R16, R100 ;  /* 0x000000100c64723c */ /* 0x040fe80000041864 */
[----:B------:R-:W-:Y:S04]  /*a5b0*/  FADD.FTZ R174, R174, R167 ;  /* 0x000000a7aeae7221 */ /* 0x000fe80000010000 */
[C---:B------:R-:W-:Y:S01]  /*a5c0*/  HMMA.16816.F32.BF16 R104, R12.reuse, R18, R104 ;  /* 0x000000120c68723c */ /* 0x040fe20000041868 */
[----:B------:R-:W2:Y:S03]  /*a5d0*/  LDSM.16.MT88.4 R16, [R135+UR4+0x4900] ;  /* 0x004900048710783b */ /* 0x000ea60008004200 */
[----:B------:R-:W-:Y:S04]  /*a5e0*/  FADD.FTZ R215, R215, R174 ;  /* 0x000000aed7d77221 */ /* 0x000fe80000010000 */
[C---:B---3--:R-:W-:Y:S04]  /*a5f0*/  HMMA.16816.F32.BF16 R108, R12.reuse, R140, R108 ;  /* 0x0000008c0c6c723c */ /* 0x048fe8000004186c */
[----:B------:R-:W-:Y:S04]  /*a600*/  FADD.FTZ R216, R216, R215 ;  /* 0x000000d7d8d87221 */ /* 0x000fe80000010000 */
[C---:B------:R-:W-:Y:S01]  /*a610*/  HMMA.16816.F32.BF16 R112, R12.reuse, R142, R112 ;  /* 0x0000008e0c70723c */ /* 0x040fe20000041870 */
[----:B------:R-:W-:Y:S03]  /*a620*/  LDSM.16.MT88.4 R140, [R134+UR4+0x1100] ;  /* 0x00110004868c783b */ /* 0x000fe60008004200 */
[----:B------:R-:W-:Y:S04]  /*a630*/  FADD.FTZ R217, R217, R216 ;  /* 0x000000d8d9d97221 */ /* 0x000fe80000010000 */
        /* <DEDUP_REMOVED lines=10> */
[----:B------:R-:W-:Y:S03]  /*a6e0*/  FFMA.FTZ R151, R25, c[0x0][0x2d0], -R171 ;  /* 0x0000b40019977a23 */ /* 0x000fe600000108ab */
[--C-:B------:R-:W-:Y:S01]  /*a6f0*/  FFMA.FTZ R152, R22, c[0x0][0x2d0], -R169.reuse ;  /* 0x0000b40016987a23 */ /* 0x100fe200000108a9 */
[C---:B------:R-:W-:Y:S01]  /*a700*/  HMMA.16816.F32.BF16 R48, R12.reuse, R154, R48 ;  /* 0x0000009a0c30723c */ /* 0x040fe20000041830 */
[----:B------:R-:W3:Y:S03]  /*a710*/  MUFU.EX2 R149, R149 ;  /* 0x0000009500957308 */ /* 0x000ee60000000800 */
[--C-:B------:R-:W-:Y:S02]  /*a720*/  FFMA.FTZ R153, R23, c[0x0][0x2d0], -R169.reuse ;  /* 0x0000b40017997a23 */ /* 0x100fe400000108a9 */
[----:B------:R-:W-:Y:S01]  /*a730*/  LDSM.16.MT88.4 R20, [R133+0x1100] ;  /* 0x001100008514783b */ /* 0x000fe20000004200 */
[--C-:B------:R-:W-:Y:S01]  /*a740*/  FFMA.FTZ R154, R26, c[0x0][0x2d0], -R169.reuse ;  /* 0x0000b4001a9a7a23 */ /* 0x100fe200000108a9 */
[C---:B------:R-:W-:Y:S03]  /*a750*/  HMMA.16816.F32.BF16 R52, R12.reuse, R156, R52 ;  /* 0x0000009c0c34723c */ /* 0x040fe60000041834 */
[----:B------:R-:W-:Y:S01]  /*a760*/  MUFU.EX2 R150, R150 ;  /* 0x0000009600967308 */ /* 0x000fe20000000800 */
[----:B------:R-:W-:Y:S02]  /*a770*/  FFMA.FTZ R155, R27, c[0x0][0x2d0], -R169 ;  /* 0x0000b4001b9b7a23 */ /* 0x000fe400000108a9 */
[----:B------:R-:W-:Y:S01]  /*a780*/  LDSM.16.MT88.4 R24, [R160+0x1100] ;  /* 0x00110000a018783b */ /* 0x000fe20000004200 */
[--C-:B------:R-:W-:Y:S01]  /*a790*/  FFMA.FTZ R156, R28, c[0x0][0x2d0], -R171.reuse ;  /* 0x0000b4001c9c7a23 */ /* 0x100fe200000108ab */
[C---:B------:R-:W-:Y:S04]  /*a7a0*/  HMMA.16816.F32.BF16 R56, R12.reuse, R158, R56 ;  /* 0x0000009e0c38723c */ /* 0x040fe80000041838 */
[--C-:B------:R-:W-:Y:S01]  /*a7b0*/  FFMA.FTZ R157, R29, c[0x0][0x2d0], -R171.reuse ;  /* 0x0000b4001d9d7a23 */ /* 0x100fe200000108ab */
[----:B------:R-:W4:Y:S02]  /*a7c0*/  MUFU.EX2 R151, R151 ;  /* 0x0000009700977308 */ /* 0x000f240000000800 */
[--C-:B------:R-:W-:Y:S01]  /*a7d0*/  FFMA.FTZ R158, R32, c[0x0][0x2d0], -R171.reuse ;  /* 0x0000b400209e7a23 */ /* 0x100fe200000108ab */
[C---:B-1----:R-:W-:Y:S04]  /*a7e0*/  HMMA.16816.F32.BF16 R60, R12.reuse, R124, R60 ;  /* 0x0000007c0c3c723c */ /* 0x042fe8000004183c */
[----:B------:R-:W-:Y:S02]  /*a7f0*/  FFMA.FTZ R171, R33, c[0x0][0x2d0], -R171 ;  /* 0x0000b40021ab7a23 */ /* 0x000fe400000108ab */
[--C-:B------:R-:W-:Y:S01]  /*a800*/  FFMA.FTZ R159, R30, c[0x0][0x2d0], -R169.reuse ;  /* 0x0000b4001e9f7a23 */ /* 0x100fe200000108a9 */
[----:B------:R-:W-:Y:S01]  /*a810*/  MUFU.EX2 R152, R152 ;  /* 0x0000009800987308 */ /* 0x000fe20000000800 */
[C---:B------:R-:W-:Y:S01]  /*a820*/  HMMA.16816.F32.BF16 R64, R12.reuse, R126, R64 ;  /* 0x0000007e0c40723c */ /* 0x040fe20000041840 */
[----:B------:R-:W1:Y:S03]  /*a830*/  LDSM.16.MT88.4 R124, [R160+0x4900] ;  /* 0x00490000a07c783b */ /* 0x000e660000004200 */
[----:B------:R-:W-:Y:S04]  /*a840*/  FFMA.FTZ R169, R35, c[0x0][0x2d0], -R169 ;  /* 0x0000b40023a97a23 */ /* 0x000fe800000108a9 */
[C---:B--2---:R-:W-:Y:S01]  /*a850*/  HMMA.16816.F32.BF16 R68, R12.reuse, R16, R68 ;  /* 0x000000100c44723c */ /* 0x044fe20000041844 */
[----:B------:R-:W-:Y:S01]  /*a860*/  LDSM.16.MT88.4 R28, [R133+0x1900] ;  /* 0x00190000851c783b */ /* 0x000fe20000004200 */
[----:B------:R-:W2:Y:S06]  /*a870*/  MUFU.EX2 R153, R153 ;  /* 0x0000009900997308 */ /* 0x000eac0000000800 */
[C---:B------:R-:W-:Y:S01]  /*a880*/  HMMA.16816.F32.BF16 R72, R12.reuse, R18, R72 ;  /* 0x000000120c48723c */ /* 0x040fe20000041848 */
[----:B------:R-:W5:Y:S03]  /*a890*/  LDSM.16.MT88.4 R16, [R135+UR4+0x1100] ;  /* 0x001100048710783b */ /* 0x000f660008004200 */
[----:B------:R-:W-:Y:S04]  /*a8a0*/  MUFU.EX2 R154, R154 ;  /* 0x0000009a009a7308 */ /* 0x000fe80000000800 */
[C---:B------:R-:W-:Y:S01]  /*a8b0*/  HMMA.16816.F32.BF16 R76, R12.reuse, R128, R76 ;  /* 0x000000800c4c723c */ /* 0x040fe2000004184c */
[----:B------:R-:W-:Y:S05]  /*a8c0*/  LDSM.16.MT88.4 R32, [R134+UR4+0x1900] ;  /* 0x001900048620783b */ /* 0x000fea0008004200 */
[----:B------:R-:W1:Y:S02]  /*a8d0*/  MUFU.EX2 R155, R155 ;  /* 0x0000009b009b7308 */ /* 0x000e640000000800 */
[C---:B------:R-:W-:Y:S01]  /*a8e0*/  HMMA.16816.F32.BF16 R80, R12.reuse, R130, R80 ;  /* 0x000000820c50723c */ /* 0x040fe20000041850 */
[----:B------:R-:W2:Y:S07]  /*a8f0*/  LDSM.16.MT88.4 R128, [R135+UR4+0x3100] ;  /* 0x003100048780783b */ /* 0x000eae0008004200 */
[C---:B------:R-:W-:Y:S01]  /*a900*/  HMMA.16816.F32.BF16 R84, R12.reuse, R136, R84 ;  /* 0x000000880c54723c */ /* 0x040fe20000041854 */
[----:B------:R-:W-:Y:S07]  /*a910*/  MUFU.EX2 R156, R156 ;  /* 0x0000009c009c7308 */ /* 0x000fee0000000800 */
[C---:B------:R-:W-:Y:S01]  /*a920*/  HMMA.16816.F32.BF16 R88, R12.reuse, R138, R88 ;  /* 0x0000008a0c58723c */ /* 0x040fe20000041858 */
[----:B------:R-:W-:Y:S02]  /*a930*/  LDSM.16.MT88.4 R136, [R160+0x1900] ;  /* 0x00190000a088783b */ /* 0x000fe40000004200 */
[----:B------:R-:W2:Y:S05]  /*a940*/  MUFU.EX2 R157, R157 ;  /* 0x0000009d009d7308 */ /* 0x000eaa0000000800 */
[C---:B-1----:R-:W-:Y:S05]  /*a950*/  HMMA.16816.F32.BF16 R92, R12.reuse, R124, R92 ;  /* 0x0000007c0c5c723c */ /* 0x042fea000004185c */
[----:B------:R-:W-:Y:S03]  /*a960*/  MUFU.EX2 R158, R158 ;  /* 0x0000009e009e7308 */ /* 0x000fe60000000800 */
[----:B------:R-:W-:Y:S01]  /*a970*/  HMMA.16816.F32.BF16 R96, R12, R126, R96 ;  /* 0x0000007e0c60723c */ /* 0x000fe20000041860 */
[----:B------:R-:W1:Y:S06]  /*a980*/  LDSM.16.MT88.4 R124, [R133+0x3100] ;  /* 0x00310000857c783b */ /* 0x000e6c0000004200 */
[----:B---3--:R-:W-:Y:S01]  /*a990*/  F2FP.BF16.PACK_AB R12, R149, R148 ;  /* 0x00000094950c723e */ /* 0x008fe200000010ff */
[----:B------:R-:W3:Y:S01]  /*a9a0*/  MUFU.EX2 R171, R171 ;  /* 0x000000ab00ab7308 */ /* 0x000ee20000000800 */
[----:B----4-:R-:W-:Y:S03]  /*a9b0*/  F2FP.BF16.PACK_AB R14, R151, R150 ;  /* 0x00000096970e723e */ /* 0x010fe600000010ff */
[----:B--2---:R-:W-:Y:S01]  /*a9c0*/  F2FP.BF16.PACK_AB R13, R153, R152 ;  /* 0x00000098990d723e */ /* 0x004fe200000010ff */
[----:B------:R-:W-:Y:S01]  /*a9d0*/  FADD.FTZ R152, R152, R217 ;  /* 0x000000d998987221 */ /* 0x000fe20000010000 */
[----:B------:R-:W-:Y:S03]  /*a9e0*/  F2FP.BF16.PACK_AB R15, R155, R154 ;  /* 0x0000009a9b0f723e */ /* 0x000fe600000010ff */
[----:B------:R-:W-:Y:S01]  /*a9f0*/  FADD.FTZ R153, R153, R152 ;  /* 0x0000009899997221 */ /* 0x000fe20000010000 */
[----:B------:R-:W2:Y:S03]  /*aa00*/  MUFU.EX2 R159, R159 ;  /* 0x0000009f009f7308 */ /* 0x000ea60000000800 */
[C---:B-----5:R-:W-:Y:S03]  /*aa10*/  HMMA.16816.F32.BF16 R4, R12.reuse, R16, R4 ;  /* 0x000000100c04723c */ /* 0x060fe60000041804 */
[----:B------:R-:W-:Y:S04]  /*aa20*/  FADD.FTZ R154, R154, R153 ;  /* 0x000000999a9a7221 */ /* 0x000fe80000010000 */
[----:B------:R-:W4:Y:S01]  /*aa30*/  MUFU.EX2 R220, R169 ;  /* 0x000000a900dc7308 */ /* 0x000f220000000800 */
[C---:B------:R-:W-:Y:S01]  /*aa40*/  HMMA.16816.F32.BF16 R8, R12.reuse, R18, R8 ;  /* 0x000000120c08723c */ /* 0x040fe20000041808 */
[----:B------:R-:W5:Y:S03]  /*aa50*/  LDSM.16.MT88.4 R16, [R134+UR4+0x3100] ;  /* 0x003100048610783b */ /* 0x000f660008004200 */
[----:B------:R-:W-:Y:S04]  /*aa60*/  FADD.FTZ R154, R155, R154 ;  /* 0x0000009a9b9a7221 */ /* 0x000fe80000010000 */
[C---:B------:R-:W-:Y:S08]  /*aa70*/  HMMA.16816.F32.BF16 R100, R12.reuse, R20, R100 ;  /* 0x000000140c64723c */ /* 0x040ff00000041864 */
[C---:B------:R-:W-:Y:S01]  /*aa80*/  HMMA.16816.F32.BF16 R104, R12.reuse, R22, R104 ;  /* 0x000000160c68723c */ /* 0x040fe20000041868 */
[----:B------:R-:W1:Y:S07]  /*aa90*/  LDSM.16.MT88.4 R20, [R160+0x3100] ;  /* 0x00310000a014783b */ /* 0x000e6e0000004200 */
[C---:B------:R-:W-:Y:S08]  /*aaa0*/  HMMA.16816.F32.BF16 R108, R12.reuse, R140, R108 ;  /* 0x0000008c0c6c723c */ /* 0x040ff0000004186c */
[C---:B------:R-:W-:Y:S01]  /*aab0*/  HMMA.16816.F32.BF16 R112, R12.reuse, R142, R112 ;  /* 0x0000008e0c70723c */ /* 0x040fe20000041870 */
[----:B------:R-:W-:Y:S07]  /*aac0*/  LDSM.16.MT88.4 R140, [R135+UR4+0x3900] ;  /* 0x00390004878c783b */ /* 0x000fee0008004200 */
[C---:B------:R-:W-:Y:S08]  /*aad0*/  HMMA.16816.F32.BF16 R116, R12.reuse, R24, R116 ;  /* 0x000000180c74723c */ /* 0x040ff00000041874 */
[C---:B------:R-:W-:Y:S01]  /*aae0*/  HMMA.16816.F32.BF16 R120, R12.reuse, R26, R120 ;  /* 0x0000001a0c78723c */ /* 0x040fe20000041878 */
[----:B------:R-:W2:Y:S07]  /*aaf0*/  LDSM.16.MT88.4 R24, [R135+UR4+0x5100] ;  /* 0x005100048718783b */ /* 0x000eae0008004200 */
[C---:B------:R-:W-:Y:S08]  /*ab00*/  HMMA.16816.F32.BF16 R36, R12.reuse, R128, R36 ;  /* 0x000000800c24723c */ /* 0x040ff00000041824 */
[C---:B------:R-:W-:Y:S08]  /*ab10*/  HMMA.16816.F32.BF16 R40, R12.reuse, R130, R40 ;  /* 0x000000820c28723c */ /* 0x040ff00000041828 */
[C---:B-1----:R-:W-:Y:S08]  /*ab20*/  HMMA.16816.F32.BF16 R44, R12.reuse, R124, R44 ;  /* 0x0000007c0c2c723c */ /* 0x042ff0000004182c */
[C---:B------:R-:W-:Y:S01]  /*ab30*/  HMMA.16816.F32.BF16 R48, R12.reuse, R126, R48 ;  /* 0x0000007e0c30723c */ /* 0x040fe20000041830 */
[----:B------:R-:W1:Y:S07]  /*ab40*/  LDSM.16.MT88.4 R124, [R133+0x5100] ;  /* 0x00510000857c783b */ /* 0x000e6e0000004200 */
[C---:B-----5:R-:W-:Y:S08]  /*ab50*/  HMMA.16816.F32.BF16 R52, R12.reuse, R16, R52 ;  /* 0x000000100c34723c */ /* 0x060ff00000041834 */
[C---:B------:R-:W-:Y:S01]  /*ab60*/  HMMA.16816.F32.BF16 R56, R12.reuse, R18, R56 ;  /* 0x000000120c38723c */ /* 0x040fe20000041838 */
[----:B------:R-:W5:Y:S07]  /*ab70*/  LDSM.16.MT88.4 R16, [R134+UR4+0x5100] ;  /* 0x005100048610783b */ /* 0x000f6e0008004200 */
[C---:B------:R-:W-:Y:S08]  /*ab80*/  HMMA.16816.F32.BF16 R60, R12.reuse, R20, R60 ;  /* 0x000000140c3c723c */ /* 0x040ff0000004183c */
[C---:B------:R-:W-:Y:S01]  /*ab90*/  HMMA.16816.F32.BF16 R64, R12.reuse, R22, R64 ;  /* 0x000000160c40723c */ /* 0x040fe20000041840 */
[----:B------:R-:W3:Y:S07]  /*aba0*/  LDSM.16.MT88.4 R20, [R160+0x5100] ;  /* 0x00510000a014783b */ /* 0x000eee0000004200 */
[C---:B--2---:R-:W-:Y:S08]  /*abb0*/  HMMA.16816.F32.BF16 R68, R12.reuse, R24, R68 ;  /* 0x000000180c44723c */ /* 0x044ff00000041844 */
[C---:B------:R-:W-:Y:S01]  /*abc0*/  HMMA.16816.F32.BF16 R72, R12.reuse, R26, R72 ;  /* 0x0000001a0c48723c */ /* 0x040fe20000041848 */
[----:B------:R-:W2:Y:S07]  /*abd0*/  LDSM.16.MT88.4 R24, [R135+UR4+0x1900] ;  /* 0x001900048718783b */ /* 0x000eae0008004200 */
[C---:B-1----:R-:W-:Y:S08]  /*abe0*/  HMMA.16816.F32.BF16 R76, R12.reuse, R124, R76 ;  /* 0x0000007c0c4c723c */ /* 0x042ff0000004184c */
[C---:B------:R-:W-:Y:S08]  /*abf0*/  HMMA.16816.F32.BF16 R80, R12.reuse, R126, R80 ;  /* 0x0000007e0c50723c */ /* 0x040ff00000041850 */
[C---:B-----5:R-:W-:Y:S08]  /*ac00*/  HMMA.16816.F32.BF16 R84, R12.reuse, R16, R84 ;  /* 0x000000100c54723c */ /* 0x060ff00000041854 */
[C---:B------:R-:W-:Y:S01]  /*ac10*/  HMMA.16816.F32.BF16 R88, R12.reuse, R18, R88 ;  /* 0x000000120c58723c */ /* 0x040fe20000041858 */
[----:B------:R-:W1:Y:S07]  /*ac20*/  LDSM.16.MT88.4 R16, [R134+UR4+0x3900] ;  /* 0x003900048610783b */ /* 0x000e6e0008004200 */
[C---:B---3--:R-:W-:Y:S07]  /*ac30*/  HMMA.16816.F32.BF16 R92, R12.reuse, R20, R92 ;  /* 0x000000140c5c723c */ /* 0x048fee000004185c */
[----:B------:R-:W-:Y:S01]  /*ac40*/  IADD3 R20, R214, -0x2, RZ ;  /* 0xfffffffed6147810 */ /* 0x000fe20007ffe0ff */
[----:B------:R-:W-:Y:S03]  /*ac50*/  HMMA.16816.F32.BF16 R96, R12, R22, R96 ;  /* 0x000000160c60723c */ /* 0x000fe60000041860 */
[----:B------:R-:W-:Y:S04]  /*ac60*/  ISETP.GE.AND P6, PT, R20, R189, PT ;  /* 0x000000bd1400720c */ /* 0x000fe80003fc6270 */
[----:B------:R-:W-:Y:S02]  /*ac70*/  F2FP.BF16.PACK_AB R12, R157, R156 ;  /* 0x0000009c9d0c723e */ /* 0x000fe400000010ff */
[----:B------:R-:W-:Y:S03]  /*ac80*/  F2FP.BF16.PACK_AB R14, R171, R158 ;  /* 0x0000009eab0e723e */ /* 0x000fe600000010ff */
[----:B------:R-:W-:Y:S01]  /*ac90*/  F2FP.BF16.PACK_AB R13, R218, R159 ;  /* 0x0000009fda0d723e */ /* 0x000fe200000010ff */
[----:B------:R-:W-:Y:S01]  /*aca0*/  FADD.FTZ R159, R159, R154 ;  /* 0x0000009a9f9f7221 */ /* 0x000fe20000010000 */
[----:B----4-:R-:W-:Y:S03]  /*acb0*/  F2FP.BF16.PACK_AB R15, R220, R219 ;  /* 0x000000dbdc0f723e */ /* 0x010fe600000010ff */
[----:B------:R-:W-:Y:S04]  /*acc0*/  FADD.FTZ R218, R218, R159 ;  /* 0x0000009fdada7221 */ /* 0x000fe80000010000 */
[C---:B--2---:R-:W-:Y:S01]  /*acd0*/  HMMA.16816.F32.BF16 R128, R12.reuse, R24, R4 ;  /* 0x000000180c80723c */ /* 0x044fe20000041804 */
[----:B------:R-:W2:Y:S02]  /*ace0*/  LDSM.16.MT88.4 R4, [R160+0x3900] ;  /* 0x00390000a004783b */ /* 0x000ea40000004200 */
[----:B------:R-:W-:Y:S04]  /*acf0*/  FADD.FTZ R219, R219, R218 ;  /* 0x000000dadbdb7221 */ /* 0x000fe80000010000 */
[----:B------:R-:W-:Y:S01]  /*ad00*/  FADD.FTZ R206, R220, R219 ;  /* 0x000000dbdcce7221 */ /* 0x000fe20000010000 */
[C---:B------:R-:W-:Y:S01]  /*ad10*/  HMMA.16816.F32.BF16 R124, R12.reuse, R26, R8 ;  /* 0x0000001a0c7c723c */ /* 0x040fe20000041808 */
[----:B------:R-:W3:Y:S07]  /*ad20*/  LDSM.16.MT88.4 R8, [R135+UR4+0x5900] ;  /* 0x005900048708783b */ /* 0x000eee0008004200 */
        /* <DEDUP_REMOVED lines=14> */
[----:B------:R-:W-:Y:S01]  /*ae10*/  @P6 SHF.R.S32.HI R5, RZ, 0x1f, R20 ;  /* 0x0000001fff056819 */ /* 0x000fe20000011414 */
[C---:B------:R-:W-:Y:S04]  /*ae20*/  HMMA.16816.F32.BF16 R64, R12.reuse, R6, R64 ;  /* 0x000000060c40723c */ /* 0x040fe80000041840 */
[----:B------:R-:W-:Y:S04]  /*ae30*/  @P6 IMAD R5, R5, c[0x0][0x1e0], RZ ;  /* 0x0000780005056a24 */ /* 0x000fe800078e02ff */
[C---:B---3--:R-:W-:Y:S04]  /*ae40*/  HMMA.16816.F32.BF16 R68, R12.reuse, R8, R68 ;  /* 0x000000080c44723c */ /* 0x048fe80000041844 */
[C---:B------:R-:W-:Y:S01]  /*ae50*/  @P6 IMAD R5, R20.reuse, c[0x0][0x1e4], R5 ;  /* 0x0000790014056a24 */ /* 0x040fe200078e0205 */
[----:B-1----:R-:W-:Y:S01]  /*ae60*/  MOV R133, R2 ;  /* 0x0000000200857202 */ /* 0x002fe20000000f00 */
        /* <DEDUP_REMOVED lines=8> */
[----:B------:R-:W-:Y:S02]  /*aef0*/  @P6 IADD3 R21, P4, R8, R179, RZ ;  /* 0x000000b308156210 */ /* 0x000fe40007f9e0ff */
[----:B------:R-:W-:Y:S01]  /*af00*/  @P6 LEA R22, P5, R3, c[0x0][0x1c8], 0x1 ;  /* 0x0000720003166a11 */ /* 0x000fe200078a08ff */
[C---:B------:R-:W-:Y:S04]  /*af10*/  HMMA.16816.F32.BF16 R80, R12.reuse, R18, R80 ;  /* 0x000000120c50723c */ /* 0x040fe80000041850 */
[----:B------:R-:W-:Y:S02]  /*af20*/  @P6 IADD3.X R10, R9, R203, RZ, P0, !PT ;  /* 0x000000cb090a6210 */ /* 0x000fe400007fe4ff */
[----:B------:R-:W-:Y:S02]  /*af30*/  @P6 LEA R20, P0, R21, c[0x0][0x1c8], 0x1 ;  /* 0x0000720015146a11 */ /* 0x000fe400078008ff */
[----:B------:R-:W-:Y:S01]  /*af40*/  @P6 LEA.HI.X R23, R3, c[0x0][0x1cc], R10, 0x1, P5 ;  /* 0x0000730003176a11 */ /* 0x000fe200028f0c0a */
[----:B------:R-:W-:Y:S03]  /*af50*/  FADD.FTZ R3, R164, R161 ;  /* 0x000000a1a4037221 */ /* 0x000fe60000010000 */
[----:B------:R-:W-:Y:S01]  /*af60*/  @P6 IADD3.X R24, R9, R178, RZ, P4, !PT ;  /* 0x000000b209186210 */ /* 0x000fe200027fe4ff */
[----:B------:R-:W-:Y:S01]  /*af70*/  FADD.FTZ R170, R170, R3 ;  /* 0x00000003aaaa7221 */ /* 0x000fe20000010000 */
[----:B------:R-:W-:Y:S02]  /*af80*/  MOV R3, UR7 ;  /* 0x0000000700037c02 */ /* 0x000fe40008000f00 */
[----:B------:R-:W-:Y:S01]  /*af90*/  @P6 LEA.HI.X R21, R21, c[0x0][0x1cc], R24, 0x1, P0 ;  /* 0x0000730015156a11 */ /* 0x000fe200000f0c18 */
[----:B------:R-:W-:Y:S01]  /*afa0*/  FADD.FTZ R173, R173, R170 ;  /* 0x000000aaadad7221 */ /* 0x000fe20000010000 */
[----:B------:R-:W-:Y:S01]  /*afb0*/  @P6 IADD3 R24, P5, R193, R8, RZ ;  /* 0x00000008c1186210 */ /* 0x000fe20007fbe0ff */
[----:B------:R-:W-:Y:S01]  /*afc0*/  @P6 IMAD R3, R3, 0x3000, R194 ;  /* 0x0000300003036824 */ /* 0x000fe200078e02c2 */
[----:B------:R-:W-:Y:S01]  /*afd0*/  @P6 IADD3 R17, P0, R8, R177, RZ ;  /* 0x000000b108116210 */ /* 0x000fe20007f1e0ff */
[----:B------:R-:W-:Y:S01]  /*afe0*/  FADD.FTZ R172, R172, R173 ;  /* 0x000000adacac7221 */ /* 0x000fe20000010000 */
[----:B------:R-:W-:Y:S02]  /*aff0*/  @P6 IADD3.X R25, R192, R9, RZ, P5, !PT ;  /* 0x00000009c0196210 */ /* 0x000fe40002ffe4ff */
[----:B------:R-:W-:Y:S01]  /*b000*/  @P6 IADD3.X R28, R9, R176, RZ, P0, !PT ;  /* 0x000000b0091c6210 */ /* 0x000fe200007fe4ff */
[----:B------:R-:W-:Y:S01]  /*b010*/  FADD.FTZ R175, R175, R172 ;  /* 0x000000acafaf7221 */ /* 0x000fe20000010000 */
[----:B------:R-:W2:Y:S01]  /*b020*/  LDSM.16.MT88.4 R8, [R160+0x5900] ;  /* 0x00590000a008783b */ /* 0x000ea20000004200 */
[----:B------:R-:W-:Y:S02]  /*b030*/  @P6 SHF.L.U32 R3, R3, 0x1, RZ ;  /* 0x0000000103036819 */ /* 0x000fe400000006ff */
[C---:B------:R-:W-:Y:S01]  /*b040*/  @P6 LEA R16, P5, R17.reuse, c[0x0][0x1c8], 0x1 ;  /* 0x0000720011106a11 */ /* 0x040fe200078a08ff */
[----:B------:R-:W-:Y:S01]  /*b050*/  FADD.FTZ R148, R148, R175 ;  /* 0x000000af94947221 */ /* 0x000fe20000010000 */
[C---:B------:R-:W-:Y:S02]  /*b060*/  @P6 IADD3 R27, P4, R24.reuse, R198, RZ ;  /* 0x000000c6181b6210 */ /* 0x040fe40007f9e0ff */
[----:B------:R-:W-:Y:S01]  /*b070*/  @P6 LEA.HI.X R17, R17, c[0x0][0x1cc], R28, 0x1, P5 ;  /* 0x0000730011116a11 */ /* 0x000fe200028f0c1c */
[----:B------:R-:W-:Y:S01]  /*b080*/  @!PT LDS RZ, [RZ] ;  /* 0x00000000fffff984 */ /* 0x000fe20000000800 */
[----:B------:R-:W-:Y:S01]  /*b090*/  @!PT LDS RZ, [RZ] ;  /* 0x00000000fffff984 */ /* 0x000fe20000000800 */
[----:B------:R-:W-:Y:S01]  /*b0a0*/  @!PT LDS RZ, [RZ] ;  /* 0x00000000fffff984 */ /* 0x000fe20000000800 */
[----:B------:R3:W-:Y:S01]  /*b0b0*/  @P6 LDGSTS.E.BYPASS.LTC128B.128 [R3+0xc100], [R22.64], !P3 ;  /* 0x0c10000016036fae */ /* 0x0007e2000d901d4a */
[----:B------:R-:W-:Y:S01]  /*b0c0*/  @P6 LEA R26, P0, R27, c[0x0][0x1c8], 0x1 ;  /* 0x000072001b1a6a11 */ /* 0x000fe200078008ff */
[C---:B-1----:R-:W-:Y:S03]  /*b0d0*/  HMMA.16816.F32.BF16 R84, R12.reuse, R4, R84 ;  /* 0x000000040c54723c */ /* 0x042fe60000041854 */
[----:B------:R-:W-:Y:S01]  /*b0e0*/  @P6 IADD3.X R30, R25, R203, RZ, P4, !PT ;  /* 0x000000cb191e6210 */ /* 0x000fe200027fe4ff */
[----:B------:R-:W-:Y:S01]  /*b0f0*/  FADD.FTZ R149, R149, R148 ;  /* 0x0000009495957221 */ /* 0x000fe20000010000 */
[C---:B------:R-:W-:Y:S01]  /*b100*/  @P6 IADD3 R29, P4, R24.reuse, R177, RZ ;  /* 0x000000b1181d6210 */ /* 0x040fe20007f9e0ff */
[----:B------:R3:W-:Y:S01]  /*b110*/  @P6 LDGSTS.E.BYPASS.LTC128B.128 [R3+0xe100], [R20.64], !P2 ;  /* 0x0e10000014036fae */ /* 0x0007e2000d101d4a */
[----:B------:R-:W-:Y:S01]  /*b120*/  @P6 LEA.HI.X R27, R27, c[0x0][0x1cc], R30, 0x1, P0 ;  /* 0x000073001b1b6a11 */ /* 0x000fe200000f0c1e */
[C---:B------:R-:W-:Y:S04]  /*b130*/  HMMA.16816.F32.BF16 R88, R12.reuse, R6, R88 ;  /* 0x000000060c58723c */ /* 0x040fe80000041858 */
[----:B------:R-:W-:Y:S01]  /*b140*/  @P6 IADD3 R28, P0, R24, R179, RZ ;  /* 0x000000b3181c6210 */ /* 0x000fe20007f1e0ff */
[----:B------:R-:W-:Y:S01]  /*b150*/  FADD.FTZ R150, R150, R149 ;  /* 0x0000009596967221 */ /* 0x000fe20000010000 */
[----:B------:R3:W-:Y:S01]  /*b160*/  @P6 LDGSTS.E.BYPASS.LTC128B.128 [R3+0x10100], [R16.64], !P1 ;  /* 0x1010000010036fae */ /* 0x0007e2000c901d4a */
[C---:B------:R-:W-:Y:S02]  /*b170*/  @P6 IADD3.X R30, R25.reuse, R176, RZ, P4, !PT ;  /* 0x000000b0191e6210 */ /* 0x040fe400027fe4ff */
[C---:B------:R-:W-:Y:S03]  /*b180*/  @P6 LEA R18, P5, R28.reuse, c[0x0][0x1c8], 0x1 ;  /* 0x000072001c126a11 */ /* 0x040fe600078a08ff */
[----:B------:R-:W-:Y:S01]  /*b190*/  @P6 IADD3.X R19, R25, R178, RZ, P0, !PT ;  /* 0x000000b219136210 */ /* 0x000fe200007fe4ff */
[----:B------:R-:W-:Y:S01]  /*b1a0*/  FADD.FTZ R151, R151, R150 ;  /* 0x0000009697977221 */ /* 0x000fe20000010000 */
[----:B------:R3:W-:Y:S01]  /*b1b0*/  @P6 LDGSTS.E.BYPASS.LTC128B.128 [R3+0xd100], [R26.64], !P3 ;  /* 0x0d1000001a036fae */ /* 0x0007e2000d901d4a */
[C---:B------:R-:W-:Y:S02]  /*b1c0*/  @P6 LEA R24, P0, R29.reuse, c[0x0][0x1c8], 0x1 ;  /* 0x000072001d186a11 */ /* 0x040fe400078008ff */
[----:B------:R-:W-:Y:S01]  /*b1d0*/  @P6 LEA.HI.X R19, R28, c[0x0][0x1cc], R19, 0x1, P5 ;  /* 0x000073001c136a11 */ /* 0x000fe200028f0c13 */
[----:B------:R-:W-:Y:S01]  /*b1e0*/  FADD.FTZ R156, R156, R151 ;  /* 0x000000979c9c7221 */ /* 0x000fe20000010000 */
[----:B------:R-:W-:Y:S02]  /*b1f0*/  @P6 LEA.HI.X R25, R29, c[0x0][0x1cc], R30, 0x1, P0 ;  /* 0x000073001d196a11 */ /* 0x000fe400000f0c1e */
[----:B------:R-:W-:Y:S01]  /*b200*/  ISETP.GT.AND P0, PT, R214, R213, PT ;  /* 0x000000d5d600720c */ /* 0x000fe20003f04270 */
[----:B------:R3:W-:Y:S01]  /*b210*/  @P6 LDGSTS.E.BYPASS.LTC128B.128 [R3+0xf100], [R18.64], !P2 ;  /* 0x0f10000012036fae */ /* 0x0007e2000d101d4a */
[C---:B--2---:R-:W-:Y:S03]  /*b220*/  HMMA.16816.F32.BF16 R92, R12.reuse, R8, R92 ;  /* 0x000000080c5c723c */ /* 0x044fe6000004185c */
[----:B------:R-:W-:Y:S01]  /*b230*/  FADD.FTZ R157, R157, R156 ;  /* 0x0000009c9d9d7221 */ /* 0x000fe20000010000 */
[----:B------:R-:W-:Y:S03]  /*b240*/  MOV R214, R210 ;  /* 0x000000d200d67202 */ /* 0x000fe60000000f00 */
[----:B------:R3:W-:Y:S01]  /*b250*/  @P6 LDGSTS.E.BYPASS.LTC128B.128 [R3+0x11100], [R24.64], !P1 ;  /* 0x1110000018036fae */ /* 0x0007e2000c901d4a */
[----:B------:R-:W-:Y:S04]  /*b260*/  HMMA.16816.F32.BF16 R96, R12, R10, R96 ;  /* 0x0000000a0c60723c */ /* 0x000fe80000041860 */
[----:B------:R-:W-:Y:S03]  /*b270*/  FADD.FTZ R158, R158, R157 ;  /* 0x0000009d9e9e7221 */ /* 0x000fe60000010000 */
[----:B------:R-:W0:Y:S01]  /*b280*/  LDGDEPBAR ;  /* 0x00000000000079af */ /* 0x000e220000000000 */
[----:B------:R-:W-:Y:S01]  /*b290*/  FADD.FTZ R207, R171, R158 ;  /* 0x0000009eabcf7221 */ /* 0x000fe20000010000 */
[----:B---3--:R-:W-:Y:S01]  /*b2a0*/  MOV R3, R0 ;  /* 0x0000000000037202 */ /* 0x008fe20000000f00 */
[----:B------:R-:W-:-:S05]  /*b2b0*/  @P0 BRA `(.L_x_4066) ;  /* 0xffffd5c000000947 */ /* 0x000fca000383ffff */
.L_x_4065:
        /* <DEDUP_REMOVED lines=19> */
.L_x_4076:
[----:B------:R-:W-:Y:S04]  /*b3f0*/  DEPBAR.LE SB0, 0x2 ;  /* 0x000080800000791a */ /* 0x000fe80000000000 */
[----:B------:R-:W-:Y:S01]  /*b400*/  BAR.SYNC.DEFER_BLOCKING 0x0 ;  /* 0x0000000000007b1d */ /* 0x000fe20000010000 */
[----:B------:R-:W-:Y:S01]  /*b410*/  UIMAD UR4, UR5, 0x6000, URZ ;  /* 0x00006000050478a4 */ /* 0x000fe2000f8e023f */
[----:B------:R-:W-:Y:S01]  /*b420*/  ISETP.GE.AND P6, PT, R189, R210, PT ;  /* 0x000000d2bd00720c */ /* 0x000fe20003fc6270 */
[----:B------:R-:W-:Y:S01]  /*b430*/  IMAD.U32 R168, RZ, RZ, UR7 ;  /* 0x00000007ffa87e24 */ /* 0x000fe2000f8e00ff */
[----:B------:R-:W-:Y:S02]  /*b440*/  UIADD3 UR9, UR7, 0x1, URZ ;  /* 0x0000000107097890 */ /* 0x000fe4000fffe03f */
[----:B------:R-:W-:Y:S01]  /*b450*/  UISETP.GE.AND UP0, UPT, UR7, 0x1, UPT ;  /* 0x000000010700788c */ /* 0x000fe2000bf06270 */
[----:B------:R-:W-:Y:S03]  /*b460*/  IADD3 R0, R184, UR4, RZ ;  /* 0x00000004b8007c10 */ /* 0x000fe6000fffe0ff */
[----:B------:R-:W-:Y:S02]  /*b470*/  USEL UR7, UR9, URZ, !UP0 ;  /* 0x0000003f09077287 */ /* 0x000fe4000c000000 */
[--C-:B------:R-:W-:Y:S02]  /*b480*/  IMAD.IADD R188, R185, 0x1, R0.reuse ;  /* 0x00000001b9bc7824 */ /* 0x100fe400078e0200 */
[----:B------:R-:W-:Y:S01]  /*b490*/  IMAD.IADD R0, R133, 0x1, R0 ;  /* 0x0000000185007824 */ /* 0x000fe200078e0200 */
[----:B------:R-:W-:Y:S01]  /*b4a0*/  @!P6 IADD3 R12, R210, -0x1, RZ ;  /* 0xffffffffd20ce810 */ /* 0x000fe20007ffe0ff */
[----:B------:R-:W-:Y:S03]  /*b4b0*/  @!P6 IMAD R168, R168, 0x6000, R205 ;  /* 0x00006000a8a8e824 */ /* 0x000fe600078e02cd */
        /* <DEDUP_REMOVED lines=16> */
[----:B------:R-:W-:Y:S01]  /*b5c0*/  LDSM.16.M88.4 R140, [R182] ;  /* 0x00000000b68c783b */ /* 0x000fe20000000200 */
[----:B------:R-:W-:Y:S01]  /*b5d0*/  @!P6 LEA R178, P5, R2, c[0x0][0x1f8], 0x1 ;  /* 0x00007e0002b2ea11 */ /* 0x000fe200078a08ff */
[----:B------:R-:W-:Y:S01]  /*b5e0*/  @!P6 IMAD.X R21, R28, 0x1, R217, P4 ;  /* 0x000000011c15e824 */ /* 0x000fe200020e06d9 */
[----:B------:R-:W-:Y:S01]  /*b5f0*/  @!P6 LEA R176, P4, R12, c[0x0][0x1f8], 0x1 ;  /* 0x00007e000cb0ea11 */ /* 0x000fe200078808ff */
[----:B------:R-:W-:Y:S01]  /*b600*/  @!P6 IMAD.X R14, R28, 0x1, R215, P0 ;  /* 0x000000011c0ee824 */ /* 0x000fe200000e06d7 */
[----:B------:R-:W5:Y:S01]  /*b610*/  LDSM.16.M88.4 R144, [R188+0xc100] ;  /* 0x00c10000bc90783b */ /* 0x000f620000000200 */
[C---:B------:R-:W-:Y:S02]  /*b620*/  @!P6 LEA R174, P0, R13.reuse, c[0x0][0x1f8], 0x1 ;  /* 0x00007e000daeea11 */ /* 0x040fe400078008ff */
[----:B------:R-:W-:Y:S02]  /*b630*/  @!P6 LEA.HI.X R179, R2, c[0x0][0x1fc], R15, 0x1, P5 ;  /* 0x00007f0002b3ea11 */ /* 0x000fe400028f0c0f */
[----:B------:R-:W-:Y:S01]  /*b640*/  LDSM.16.M88.4 R152, [R188+0xd100] ;  /* 0x00d10000bc98783b */ /* 0x000fe20000000200 */
[----:B------:R-:W-:Y:S02]  /*b650*/  @!P6 LEA.HI.X R177, R12, c[0x0][0x1fc], R21, 0x1, P4 ;  /* 0x00007f000cb1ea11 */ /* 0x000fe400020f0c15 */
[----:B------:R-:W-:Y:S02]  /*b660*/  @!P6 LEA.HI.X R175, R13, c[0x0][0x1fc], R14, 0x1, P0 ;  /* 0x00007f000dafea11 */ /* 0x000fe400000f0c0e */
[----:B------:R-:W-:Y:S01]  /*b670*/  LDSM.16.M88.4 R156, [R188+0xd900] ;  /* 0x00d90000bc9c783b */ /* 0x000fe20000000200 */
[----:B------:R-:W-:Y:S01]  /*b680*/  @!P6 IADD3 R31, P0, R191, R31, RZ ;  /* 0x0000001fbf1fe210 */ /* 0x000fe20007f1e0ff */
[C---:B-1----:R-:W-:Y:S04]  /*b690*/  HMMA.16816.F32.BF16 R4, R32.reuse, R8, RZ ;  /* 0x000000082004723c */ /* 0x042fe800000418ff */
[----:B------:R-:W-:Y:S01]  /*b6a0*/  @!P6 IMAD.X R28, R190, 0x1, R28, P0 ;  /* 0x00000001be1ce824 */ /* 0x000fe200000e061c */
[C---:B------:R-:W-:Y:S02]  /*b6b0*/  @!P6 IADD3 R30, P5, R31.reuse, R196, RZ ;  /* 0x000000c41f1ee210 */ /* 0x040fe40007fbe0ff */
[----:B------:R-:W-:Y:S01]  /*b6c0*/  @!P6 IADD3 R2, P4, R31, R208, RZ ;  /* 0x000000d01f02e210 */ /* 0x000fe20007f9e0ff */
[C---:B------:R-:W-:Y:S04]  /*b6d0*/  HMMA.16816.F32.BF16 R8, R32.reuse, R10, RZ ;  /* 0x0000000a2008723c */ /* 0x040fe800000418ff */
[----:B------:R-:W-:Y:S01]  /*b6e0*/  @!P6 IMAD.X R149, R28, 0x1, R201, P5 ;  /* 0x000000011c95e824 */ /* 0x000fe200028e06c9 */
[----:B------:R-:W-:Y:S01]  /*b6f0*/  @!P6 LEA R218, P5, R30, c[0x0][0x1f8], 0x1 ;  /* 0x00007e001edaea11 */ /* 0x000fe200078a08ff */
[----:B------:R-:W-:Y:S01]  /*b700*/  @!P6 IMAD.X R29, R28, 0x1, R217, P4 ;  /* 0x000000011c1de824 */ /* 0x000fe200020e06d9 */
[----:B------:R-:W-:Y:S01]  /*b710*/  @!P6 LEA R172, P4, R2, c[0x0][0x1f8], 0x1 ;  /* 0x00007e0002acea11 */ /* 0x000fe200078808ff */
[C---:B--2---:R-:W-:Y:S01]  /*b720*/  HMMA.16816.F32.BF16 R12, R32.reuse, R16, RZ ;  /* 0x00000010200c723c */ /* 0x044fe200000418ff */
[----:B------:R-:W-:Y:S02]  /*b730*/  @!P6 LEA.HI.X R219, R30, c[0x0][0x1fc], R149, 0x1, P5 ;  /* 0x00007f001edbea11 */ /* 0x000fe400028f0c95 */
[----:B------:R-:W1:Y:S01]  /*b740*/  LDSM.16.M88.4 R148, [R188+0xc900] ;  /* 0x00c90000bc94783b */ /* 0x000e620000000200 */
[----:B------:R-:W-:Y:S01]  /*b750*/  @!P6 LEA.HI.X R173, R2, c[0x0][0x1fc], R29, 0x1, P4 ;  /* 0x00007f0002adea11 */ /* 0x000fe200020f0c1d */
[----:B------:R-:W-:Y:S01]  /*b760*/  IMAD.IADD R2, R133, 0x1, R188 ;  /* 0x0000000185027824 */ /* 0x000fe200078e02bc */
[----:B------:R-:W-:Y:S02]  /*b770*/  @!P6 IADD3 R31, P0, R31, R216, RZ ;  /* 0x000000d81f1fe210 */ /* 0x000fe40007f1e0ff */
[C---:B------:R-:W-:Y:S01]  /*b780*/  HMMA.16816.F32.BF16 R16, R32.reuse, R18, RZ ;  /* 0x000000122010723c */ /* 0x040fe200000418ff */
[----:B------:R-:W-:Y:S01]  /*b790*/  @!PT LDS RZ, [RZ] ;  /* 0x00000000fffff984 */ /* 0x000fe20000000800 */
[----:B------:R-:W-:Y:S01]  /*b7a0*/  @!PT LDS RZ, [RZ] ;  /* 0x00000000fffff984 */ /* 0x000fe20000000800 */
[----:B------:R-:W-:Y:S01]  /*b7b0*/  @!PT LDS RZ, [RZ] ;  /* 0x00000000fffff984 */ /* 0x000fe20000000800 */
[----:B------:R2:W-:Y:S03]  /*b7c0*/  @!P6 LDGSTS.E.BYPASS.LTC128B.128 [R168], [R178.64], !P3 ;  /* 0x00000000b2a8efae */ /* 0x0005e6000d901d4a */
[----:B------:R-:W-:Y:S01]  /*b7d0*/  @!P6 IMAD.X R28, R28, 0x1, R215, P0 ;  /* 0x000000011c1ce824 */ /* 0x000fe200000e06d7 */
[C---:B------:R-:W-:Y:S01]  /*b7e0*/  @!P6 LEA R170, P0, R31.reuse, c[0x0][0x1f8], 0x1 ;  /* 0x00007e001faaea11 */ /* 0x040fe200078008ff */
[----:B------:R2:W-:Y:S02]  /*b7f0*/  @!P6 LDGSTS.E.BYPASS.LTC128B.128 [R168+0x2000], [R176.64], !P2 ;  /* 0x02000000b0a8efae */ /* 0x0005e4000d101d4a */
[C---:B---3--:R-:W-:Y:S01]  /*b800*/  HMMA.16816.F32.BF16 R20, R32.reuse, R24, RZ ;  /* 0x000000182014723c */ /* 0x048fe200000418ff */
[----:B------:R-:W-:Y:S02]  /*b810*/  @!P6 LEA.HI.X R171, R31, c[0x0][0x1fc], R28, 0x1, P0 ;  /* 0x00007f001fabea11 */ /* 0x000fe400000f0c1c */
[----:B------:R2:W-:Y:S01]  /*b820*/  @!P6 LDGSTS.E.BYPASS.LTC128B.128 [R168+0x4000], [R174.64], !P1 ;  /* 0x04000000aea8efae */ /* 0x0005e2000c901d4a */
[----:B------:R-:W-:Y:S04]  /*b830*/  PLOP3.LUT P0, PT, PT, PT, UP2, 0x80, 0x0 ;  /* 0x000000000000781c */ /* 0x000fe80003f0f028 */
[C---:B------:R-:W-:Y:S01]  /*b840*/  HMMA.16816.F32.BF16 R24, R32.reuse, R26, RZ ;  /* 0x0000001a2018723c */ /* 0x040fe200000418ff */
[----:B------:R2:W-:Y:S05]  /*b850*/  @!P6 LDGSTS.E.BYPASS.LTC128B.128 [R168+0x1000], [R218.64], !P3 ;  /* 0x01000000daa8efae */ /* 0x0005ea000d901d4a */
[----:B------:R2:W-:Y:S02]  /*b860*/  @!P6 LDGSTS.E.BYPASS.LTC128B.128 [R168+0x3000], [R172.64], !P2 ;  /* 0x03000000aca8efae */ /* 0x0005e4000d101d4a */
[C---:B----4-:R-:W-:Y:S03]  /*b870*/  HMMA.16816.F32.BF16 R28, R32.reuse, R136, RZ ;  /* 0x00000088201c723c */ /* 0x050fe600000418ff */
[----:B------:R2:W-:Y:S05]  /*b880*/  @!P6 LDGSTS.E.BYPASS.LTC128B.128 [R168+0x5000], [R170.64], !P1 ;  /* 0x05000000aaa8efae */ /* 0x0005ea000c901d4a */
[----:B------:R-:W-:Y:S01]  /*b890*/  HMMA.16816.F32.BF16 R32, R32, R138, RZ ;  /* 0x0000008a2020723c */ /* 0x000fe200000418ff */
[----:B------:R-:W-:Y:S05]  /*b8a0*/  LDSM.16.M88.4 R160, [R181] ;  /* 0x00000000b5a0783b */ /* 0x000fea0000000200 */
[----:B------:R-:W3:Y:S02]  /*b8b0*/  LDSM.16.M88.4 R164, [R0+0xc100] ;  /* 0x00c1000000a4783b */ /* 0x000ee40000000200 */
[C---:B-----5:R-:W-:Y:S03]  /*b8c0*/  HMMA.16816.F32.BF16 R4, R140.reuse, R144, R4 ;  /* 0x000000908c04723c */ /* 0x060fe60000041804 */
[----:B------:R-:W4:Y:S05]  /*b8d0*/  LDSM.16.M88.4 R136, [R0+0xc900] ;  /* 0x00c900000088783b */ /* 0x000f2a0000000200 */
[C---:B------:R-:W-:Y:S01]  /*b8e0*/  HMMA.16816.F32.BF16 R8, R140.reuse, R146, R8 ;  /* 0x000000928c08723c */ /* 0x040fe20000041808 */
[----:B------:R-:W5:Y:S05]  /*b8f0*/  LDSM.16.M88.4 R144, [R0+0xd100] ;  /* 0x00d100000090783b */ /* 0x000f6a0000000200 */
[----:B--2---:R-:W-:Y:S02]  /*b900*/  LDSM.16.M88.4 R168, [R180] ;  /* 0x00000000b4a8783b */ /* 0x004fe40000000200 */
[C---:B-1----:R-:W-:Y:S03]  /*b910*/  HMMA.16816.F32.BF16 R12, R140.reuse, R148, R12 ;  /* 0x000000948c0c723c */ /* 0x042fe6000004180c */
[----:B------:R-:W-:Y:S05]  /*b920*/  LDSM.16.M88.4 R172, [R2+0xc100] ;  /* 0x00c1000002ac783b */ /* 0x000fea0000000200 */
[C---:B------:R-:W-:Y:S01]  /*b930*/  HMMA.16816.F32.BF16 R16, R140.reuse, R150, R16 ;  /* 0x000000968c10723c */ /* 0x040fe20000041810 */
[----:B------:R-:W1:Y:S05]  /*b940*/  LDSM.16.M88.4 R148, [R0+0xd900] ;  /* 0x00d900000094783b */ /* 0x000e6a0000000200 */
[----:B------:R-:W2:Y:S02]  /*b950*/  LDSM.16.M88.4 R176, [R2+0xc900] ;  /* 0x00c9000002b0783b */ /* 0x000ea40000000200 */
[C---:B------:R-:W-:Y:S03]  /*b960*/  HMMA.16816.F32.BF16 R20, R140.reuse, R152, R20 ;  /* 0x000000988c14723c */ /* 0x040fe60000041814 */
[----:B------:R-:W0:Y:S05]  /*b970*/  LDGDEPBAR ;  /* 0x00000000000079af */ /* 0x000e2a0000000000 */
[C---:B------:R-:W-:Y:S01]  /*b980*/  HMMA.16816.F32.BF16 R24, R140.reuse, R154, R24 ;  /* 0x0000009a8c18723c */ /* 0x040fe20000041818 */
[----:B------:R-:W-:Y:S07]  /*b990*/  LDSM.16.M88.4 R152, [R184+UR4+0xe900] ;  /* 0x00e90004b898783b */ /* 0x000fee0008000200 */
[C---:B------:R-:W-:Y:S08]  /*b9a0*/  HMMA.16816.F32.BF16 R28, R140.reuse, R156, R28 ;  /* 0x0000009c8c1c723c */ /* 0x040ff0000004181c */
[----:B------:R-:W-:Y:S01]  /*b9b0*/  HMMA.16816.F32.BF16 R32, R140, R158, R32 ;  /* 0x0000009e8c20723c */ /* 0x000fe20000041820 */
[----:B------:R-:W1:Y:S05]  /*b9c0*/  LDSM.16.M88.4 R140, [R2+0xd100] ;  /* 0x00d10000028c783b */ /* 0x000e6a0000000200 */
[----:B------:R-:W-:Y:S02]  /*b9d0*/  LDSM.16.M88.4 R156, [R184+UR4+0xf100] ;  /* 0x00f10004b89c783b */ /* 0x000fe40008000200 */
[C---:B---3--:R-:W-:Y:S08]  /*b9e0*/  HMMA.16816.F32.BF16 R4, R160.reuse, R164, R4 ;  /* 0x000000a4a004723c */ /* 0x048ff00000041804 */
[C---:B------:R-:W-:Y:S01]  /*b9f0*/  HMMA.16816.F32.BF16 R8, R160.reuse, R166, R8 ;  /* 0x000000a6a008723c */ /* 0x040fe20000041808 */
[----:B------:R-:W-:Y:S07]  /*ba00*/  LDSM.16.M88.4 R164, [R188+0xe100] ;  /* 0x00e10000bca4783b */ /* 0x000fee0000000200 */
[C---:B----4-:R-:W-:Y:S08]  /*ba10*/  HMMA.16816.F32.BF16 R12, R160.reuse, R136, R12 ;  /* 0x00000088a00c723c */ /* 0x050ff0000004180c */
[C---:B------:R-:W-:Y:S01]  /*ba20*/  HMMA.16816.F32.BF16 R16, R160.reuse, R138, R16 ;  /* 0x0000008aa010723c */ /* 0x040fe20000041810 */
[----:B------:R-:W3:Y:S07]  /*ba30*/  LDSM.16.M88.4 R136, [R2+0xd900] ;  /* 0x00d900000288783b */ /* 0x000eee0000000200 */
[C---:B-----5:R-:W-:Y:S08]  /*ba40*/  HMMA.16816.F32.BF16 R20, R160.reuse, R144, R20 ;  /* 0x00000090a014723c */ /* 0x060ff00000041814 */
[C---:B------:R-:W-:Y:S01]  /*ba50*/  HMMA.16816.F32.BF16 R24, R160.reuse, R146, R24 ;  /* 0x00000092a018723c */ /* 0x040fe20000041818 */
[----:B------:R-:W-:Y:S07]  /*ba60*/  LDSM.16.M88.4 R144, [R186+0x4000] ;  /* 0x00400000ba90783b */ /* 0x000fee0000000200 */
[C---:B-1----:R-:W-:Y:S08]  /*ba70*/  HMMA.16816.F32.BF16 R28, R160.reuse, R148, R28 ;  /* 0x00000094a01c723c */ /* 0x042ff0000004181c */
[----:B------:R-:W-:Y:S01]  /*ba80*/  HMMA.16816.F32.BF16 R32, R160, R150, R32 ;  /* 0x00000096a020723c */ /* 0x000fe20000041820 */
[----:B------:R-:W1:Y:S05]  /*ba90*/  LDSM.16.M88.4 R148, [R184+UR4+0xe100] ;  /* 0x00e10004b894783b */ /* 0x000e6a0008000200 */
[----:B------:R-:W4:Y:S02]  /*baa0*/  LDSM.16.M88.4 R160, [R184+UR4+0xf900] ;  /* 0x00f90004b8a0783b */ /* 0x000f240008000200 */
[C---:B------:R-:W-:Y:S08]  /*bab0*/  HMMA.16816.F32.BF16 R4, R168.reuse, R172, R4 ;  /* 0x000000aca804723c */ /* 0x040ff00000041804 */
[C---:B------:R-:W-:Y:S01]  /*bac0*/  HMMA.16816.F32.BF16 R8, R168.reuse, R174, R8 ;  /* 0x000000aea808723c */ /* 0x040fe20000041808 */
[----:B------:R-:W-:Y:S07]  /*bad0*/  LDSM.16.M88.4 R172, [R182+0x8000] ;  /* 0x00800000b6ac783b */ /* 0x000fee0000000200 */
[C---:B--2---:R-:W-:Y:S08]  /*bae0*/  HMMA.16816.F32.BF16 R12, R168.reuse, R176, R12 ;  /* 0x000000b0a80c723c */ /* 0x044ff0000004180c */
[C---:B------:R-:W-:Y:S01]  /*baf0*/  HMMA.16816.F32.BF16 R16, R168.reuse, R178, R16 ;  /* 0x000000b2a810723c */ /* 0x040fe20000041810 */
[----:B------:R-:W-:Y:S07]  /*bb00*/  LDSM.16.M88.4 R176, [R188+0x10100] ;  /* 0x01010000bcb0783b */ /* 0x000fee0000000200 */
[C---:B------:R-:W-:Y:S08]  /*bb10*/  HMMA.16816.F32.BF16 R20, R168.reuse, R140, R20 ;  /* 0x0000008ca814723c */ /* 0x040ff00000041814 */
[C---:B------:R-:W-:Y:S01]  /*bb20*/  HMMA.16816.F32.BF16 R24, R168.reuse, R142, R24 ;  /* 0x0000008ea818723c */ /* 0x040fe20000041818 */
[----:B------:R-:W2:Y:S07]  /*bb30*/  LDSM.16.M88.4 R140, [R182+0x4000] ;  /* 0x00400000b68c783b */ /* 0x000eae0000000200 */
[C---:B---3--:R-:W-:Y:S08]  /*bb40*/  HMMA.16816.F32.BF16 R28, R168.reuse, R136, R28 ;  /* 0x00000088a81c723c */ /* 0x048ff0000004181c */
[----:B------:R-:W-:Y:S01]  /*bb50*/  HMMA.16816.F32.BF16 R32, R168, R138, R32 ;  /* 0x0000008aa820723c */ /* 0x000fe20000041820 */
[----:B------:R-:W3:Y:S05]  /*bb60*/  LDSM.16.M88.4 R136, [R188+0xe900] ;  /* 0x00e90000bc88783b */ /* 0x000eea0000000200 */
[----:B------:R-:W-:Y:S02]  /*bb70*/  LDSM.16.M88.4 R168, [R188+0xf900] ;  /* 0x00f90000bca8783b */ /* 0x000fe40000000200 */
        /* <DEDUP_REMOVED lines=11> */
[----:B------:R-:W4:Y:S05]  /*bc30*/  LDSM.16.M88.4 R144, [R181+0x4000] ;  /* 0x00400000b590783b */ /* 0x000f2a0000000200 */
[----:B------:R-:W5:Y:S02]  /*bc40*/  LDSM.16.M88.4 R160, [R0+0xf100] ;  /* 0x00f1000000a0783b */ /* 0x000f640000000200 */
[C---:B--2---:R-:W-:Y:S08]  /*bc50*/  HMMA.16816.F32.BF16 R4, R140.reuse, R164, R4 ;  /* 0x000000a48c04723c */ /* 0x044ff00000041804 */
        /* <DEDUP_REMOVED lines=10> */
[----:B------:R-:W-:Y:S06]  /*bd00*/  LDSM.16.M88.4 R168, [R184+UR4+0x11900] ;  /* 0x01190004b8a8783b */ /* 0x000fec0008000200 */
[----:B------:R-:W-:Y:S01]  /*bd10*/  IADD3 R140, R133, UR4, R184 ;  /* 0x00000004858c7c10 */ /* 0x000fe2000fffe0b8 */
[C---:B----4-:R-:W-:Y:S05]  /*bd20*/  HMMA.16816.F32.BF16 R4, R144.reuse, R152, R4 ;  /* 0x000000989004723c */ /* 0x050fea0000041804 */
[----:B------:R-:W-:Y:S03]  /*bd30*/  IMAD.IADD R187, R185, 0x1, R140 ;  /* 0x00000001b9bb7824 */ /* 0x000fe600078e028c */
[C---:B------:R-:W-:Y:S02]  /*bd40*/  HMMA.16816.F32.BF16 R8, R144.reuse, R154, R8 ;  /* 0x0000009a9008723c */ /* 0x040fe40000041808 */
[----:B------:R-:W3:Y:S05]  /*bd50*/  LDSM.16.M88.4 R140, [R187+0xe900] ;  /* 0x00e90000bb8c783b */ /* 0x000eea0000000200 */
[----:B------:R-:W4:Y:S01]  /*bd60*/  LDSM.16.M88.4 R152, [R187+0xf100] ;  /* 0x00f10000bb98783b */ /* 0x000f220000000200 */
[C---:B------:R-:W-:Y:S08]  /*bd70*/  HMMA.16816.F32.BF16 R12, R144.reuse, R156, R12 ;  /* 0x0000009c900c723c */ /* 0x040ff0000004180c */
[C---:B------:R-:W-:Y:S01]  /*bd80*/  HMMA.16816.F32.BF16 R16, R144.reuse, R158, R16 ;  /* 0x0000009e9010723c */ /* 0x040fe20000041810 */
[----:B------:R-:W-:Y:S07]  /*bd90*/  LDSM.16.M88.4 R156, [R186+0x8000] ;  /* 0x00800000ba9c783b */ /* 0x000fee0000000200 */
[C---:B-----5:R-:W-:Y:S08]  /*bda0*/  HMMA.16816.F32.BF16 R20, R144.reuse, R160, R20 ;  /* 0x000000a09014723c */ /* 0x060ff00000041814 */
[C---:B------:R-:W-:Y:S01]  /*bdb0*/  HMMA.16816.F32.BF16 R24, R144.reuse, R162, R24 ;  /* 0x000000a29018723c */ /* 0x040fe20000041818 */
[----:B------:R-:W-:Y:S07]  /*bdc0*/  LDSM.16.M88.4 R160, [R184+UR4+0x10100] ;  /* 0x01010004b8a0783b */ /* 0x000fee0008000200 */
[C---:B--2---:R-:W-:Y:S08]  /*bdd0*/  HMMA.16816.F32.BF16 R28, R144.reuse, R164, R28 ;  /* 0x000000a4901c723c */ /* 0x044ff0000004181c */
[----:B------:R-:W-:Y:S01]  /*bde0*/  HMMA.16816.F32.BF16 R32, R144, R166, R32 ;  /* 0x000000a69020723c */ /* 0x000fe20000041820 */
[----:B------:R-:W2:Y:S05]  /*bdf0*/  LDSM.16.M88.4 R144, [R187+0xf900] ;  /* 0x00f90000bb90783b */ /* 0x000eaa0000000200 */
[----:B------:R-:W5:Y:S02]  /*be00*/  LDSM.16.M88.4 R164, [R184+UR4+0x10900] ;  /* 0x01090004b8a4783b */ /* 0x000f640008000200 */
[C---:B-1----:R-:W-:Y:S08]  /*be10*/  HMMA.16816.F32.BF16 R4, R136.reuse, R148, R4 ;  /* 0x000000948804723c */ /* 0x042ff00000041804 */
[C---:B------:R-:W-:Y:S01]  /*be20*/  HMMA.16816.F32.BF16 R8, R136.reuse, R150, R8 ;  /* 0x000000968808723c */ /* 0x040fe20000041808 */
[----:B------:R-:W1:Y:S07]  /*be30*/  LDSM.16.M88.4 R148, [R184+UR4+0x11100] ;  /* 0x01110004b894783b */ /* 0x000e6e0008000200 */
[C---:B---3--:R-:W-:Y:S08]  /*be40*/  HMMA.16816.F32.BF16 R12, R136.reuse, R140, R12 ;  /* 0x0000008c880c723c */ /* 0x048ff0000004180c */
[C---:B------:R-:W-:Y:S01]  /*be50*/  HMMA.16816.F32.BF16 R16, R136.reuse, R142, R16 ;  /* 0x0000008e8810723c */ /* 0x040fe20000041810 */
[----:B------:R-:W-:Y:S07]  /*be60*/  LDSM.16.M88.4 R140, [R188+0x11100] ;  /* 0x01110000bc8c783b */ /* 0x000fee0000000200 */
[C---:B----4-:R-:W-:Y:S08]  /*be70*/  HMMA.16816.F32.BF16 R20, R136.reuse, R152, R20 ;  /* 0x000000988814723c */ /* 0x050ff00000041814 */
[C---:B------:R-:W-:Y:S01]  /*be80*/  HMMA.16816.F32.BF16 R24, R136.reuse, R154, R24 ;  /* 0x0000009a8818723c */ /* 0x040fe20000041818 */
[----:B------:R-:W-:Y:S07]  /*be90*/  LDSM.16.M88.4 R152, [R181+0x8000] ;  /* 0x00800000b598783b */ /* 0x000fee0000000200 */
[C---:B--2---:R-:W-:Y:S08]  /*bea0*/  HMMA.16816.F32.BF16 R28, R136.reuse, R144, R28 ;  /* 0x00000090881c723c */ /* 0x044ff0000004181c */
[----:B------:R-:W-:Y:S01]  /*beb0*/  HMMA.16816.F32.BF16 R32, R136, R146, R32 ;  /* 0x000000928820723c */ /* 0x000fe20000041820 */
[----:B------:R-:W2:Y:S05]  /*bec0*/  LDSM.16.M88.4 R136, [R188+0x10900] ;  /* 0x01090000bc88783b */ /* 0x000eaa0000000200 */
[----:B------:R-:W3:Y:S02]  /*bed0*/  LDSM.16.M88.4 R144, [R188+0x11900] ;  /* 0x01190000bc90783b */ /* 0x000ee40000000200 */
[C---:B------:R-:W-:Y:S08]  /*bee0*/  HMMA.16816.F32.BF16 R4, R156.reuse, R160, R4 ;  /* 0x000000a09c04723c */ /* 0x040ff00000041804 */
[C---:B------:R-:W-:Y:S01]  /*bef0*/  HMMA.16816.F32.BF16 R8, R156.reuse, R162, R8 ;  /* 0x000000a29c08723c */ /* 0x040fe20000041808 */
[----:B------:R-:W4:Y:S07]  /*bf00*/  LDSM.16.M88.4 R160, [R0+0x10100] ;  /* 0x0101000000a0783b */ /* 0x000f2e0000000200 */
[C---:B-----5:R-:W-:Y:S08]  /*bf10*/  HMMA.16816.F32.BF16 R12, R156.reuse, R164, R12 ;  /* 0x000000a49c0c723c */ /* 0x060ff0000004180c */
        /* <DEDUP_REMOVED lines=18> */
[----:B------:R3:W2:Y:S07]  /*c040*/  LDSM.16.M88.4 R144, [R2+0x10100] ;  /* 0x010100000290783b */ /* 0x0006ae0000000200 */
[C---:B----4-:R-:W-:Y:S08]  /*c050*/  HMMA.16816.F32.BF16 R4, R152.reuse, R160, R4 ;  /* 0x000000a09804723c */ /* 0x050ff00000041804 */
[C---:B------:R-:W-:Y:S01]  /*c060*/  HMMA.16816.F32.BF16 R8, R152.reuse, R162, R8 ;  /* 0x000000a29808723c */ /* 0x040fe20000041808 */
[----:B------:R-:W4:Y:S07]  /*c070*/  LDSM.16.M88.4 R160, [R187+0x10900] ;  /* 0x01090000bba0783b */ /* 0x000f2e0000000200 */
[C---:B-1----:R-:W-:Y:S04]  /*c080*/  HMMA.16816.F32.BF16 R12, R152.reuse, R148, R12 ;  /* 0x00000094980c723c */ /* 0x042fe8000004180c */
[----:B---3--:R-:W-:Y:S02]  /*c090*/  IMAD.MOV.U32 R2, RZ, RZ, R195 ;  /* 0x000000ffff027224 */ /* 0x008fe400078e00c3 */
[----:B------:R-:W-:Y:S01]  /*c0a0*/  @P0 IMAD.MOV.U32 R2, RZ, RZ, R209 ;  /* 0x000000ffff020224 */ /* 0x000fe200078e00d1 */
[----:B------:R-:W-:Y:S01]  /*c0b0*/  PLOP3.LUT P0, PT, PT, PT, UP1, 0x40, 0x0 ;  /* 0x000000000000781c */ /* 0x000fe20003f0e818 */
[C---:B------:R-:W-:Y:S01]  /*c0c0*/  HMMA.16816.F32.BF16 R16, R152.reuse, R150, R16 ;  /* 0x000000969810723c */ /* 0x040fe20000041810 */
[----:B------:R-:W1:Y:S05]  /*c0d0*/  LDSM.16.M88.4 R148, [R187+0x11900] ;  /* 0x01190000bb94783b */ /* 0x000e6a0000000200 */
[----:B------:R-:W3:Y:S02]  /*c0e0*/  SHFL.IDX PT, R0, R2, RZ, 0x1c1f ;  /* 0x001c1fff02007589 */ /* 0x000ee400000e0000 */
[C---:B-----5:R-:W-:Y:S08]  /*c0f0*/  HMMA.16816.F32.BF16 R20, R152.reuse, R156, R20 ;  /* 0x0000009c9814723c */ /* 0x060ff00000041814 */
[C---:B------:R-:W-:Y:S08]  /*c100*/  HMMA.16816.F32.BF16 R24, R152.reuse, R158, R24 ;  /* 0x0000009e9818723c */ /* 0x040ff00000041818 */
[C---:B--2---:R-:W-:Y:S07]  /*c110*/  HMMA.16816.F32.BF16 R28, R152.reuse, R136, R28 ;  /* 0x00000088981c723c */ /* 0x044fee000004181c */
[----:B------:R-:W-:Y:S01]  /*c120*/  IMAD.SHL.U32 R137, R210, 0x40, RZ ;  /* 0x00000040d2897824 */ /* 0x000fe200078e00ff */
[----:B------:R-:W-:Y:S04]  /*c130*/  HMMA.16816.F32.BF16 R32, R152, R138, R32 ;  /* 0x0000008a9820723c */ /* 0x000fe80000041820 */
[----:B------:R-:W-:Y:S04]  /*c140*/  IADD3 R136, -R204, 0x1, -R137 ;  /* 0x00000001cc887810 */ /* 0x000fe80007ffe989 */
[C---:B------:R-:W-:Y:S05]  /*c150*/  HMMA.16816.F32.BF16 R4, R140.reuse, R144, R4 ;  /* 0x000000908c04723c */ /* 0x040fea0000041804 */
[----:B------:R-:W-:Y:S03]  /*c160*/  IADD3 R136, R136, c[0x0][0x1d0], RZ ;  /* 0x0000740088887a10 */ /* 0x000fe60007ffe0ff */
[C---:B------:R-:W-:Y:S04]  /*c170*/  HMMA.16816.F32.BF16 R8, R140.reuse, R146, R8 ;  /* 0x000000928c08723c */ /* 0x040fe80000041808 */
[----:B------:R-:W-:Y:S04]  /*c180*/  IADD3 R139, R136, -c[0x0][0x168], RZ ;  /* 0x80005a00888b7a10 */ /* 0x000fe80007ffe0ff */
[C---:B----4-:R-:W-:Y:S08]  /*c190*/  HMMA.16816.F32.BF16 R12, R140.reuse, R160, R12 ;  /* 0x000000a08c0c723c */ /* 0x050ff0000004180c */
[C---:B------:R-:W-:Y:S08]  /*c1a0*/  HMMA.16816.F32.BF16 R16, R140.reuse, R162, R16 ;  /* 0x000000a28c10723c */ /* 0x040ff00000041810 */
[C---:B------:R-:W-:Y:S08]  /*c1b0*/  HMMA.16816.F32.BF16 R20, R140.reuse, R164, R20 ;  /* 0x000000a48c14723c */ /* 0x040ff00000041814 */
[C---:B------:R-:W-:Y:S08]  /*c1c0*/  HMMA.16816.F32.BF16 R24, R140.reuse, R166, R24 ;  /* 0x000000a68c18723c */ /* 0x040ff00000041818 */
[C---:B-1----:R-:W-:Y:S08]  /*c1d0*/  HMMA.16816.F32.BF16 R28, R140.reuse, R148, R28 ;  /* 0x000000948c1c723c */ /* 0x042ff0000004181c */
[----:B------:R-:W-:Y:S07]  /*c1e0*/  HMMA.16816.F32.BF16 R32, R140, R150, R32 ;  /* 0x000000968c20723c */ /* 0x000fee0000041820 */
[C---:B------:R-:W-:Y:S02]  /*c1f0*/  IADD3 R141, R139.reuse, c[0x0][0x328], RZ ;  /* 0x0000ca008b8d7a10 */ /* 0x040fe40007ffe0ff */
[----:B------:R-:W-:Y:S03]  /*c200*/  IADD3 R139, R139, UR6, RZ ;  /* 0x000000068b8b7c10 */ /* 0x000fe6000fffe0ff */
[--C-:B---3--:R-:W-:Y:S02]  /*c210*/  IMAD.IADD R145, R141, 0x1, R0.reuse ;  /* 0x000000018d917824 */ /* 0x108fe400078e0200 */
        /* <DEDUP_REMOVED lines=16> */
.L_x_4070:
[----:B------:R-:W-:Y:S04]  /*c320*/  MOV R0, c[0x0][0x32c] ;  /* 0x0000cb0000007a02 */ /* 0x000fe80000000f00 */
[----:B------:R-:W-:Y:S11]  /*c330*/  ISETP.NE.AND P0, PT, R0, 0x1, PT ;  /* 0x000000010000780c */ /* 0x000ff60003f05270 */
[----:B------:R-:W-:Y:S02]  /*c340*/  @!UPT UIADD3 URZ, URZ, URZ, URZ ;  /* 0x0000003f3f3ff290 */ /* 0x000fe4000fffe03f */
[----:B------:R-:W-:Y:S05]  /*c350*/  @P0 IMAD.HI.U32 R0, R136, c[0x0][0x330], RZ ;  /* 0x0000cc0088000a27 */ /* 0x000fea00078e00ff */
[----:B------:R-:W-:Y:S02]  /*c360*/  @P0 SHF.R.U32.HI R136, RZ, c[0x0][0x334], R0 ;  /* 0x0000cd00ff880a19 */ /* 0x000fe40000011600 */
.L_x_4071:
[----:B------:R-:W-:Y:S05]  /*c370*/  BSYNC B0 ;  /* 0x0000000000007941 */ /* 0x000fea0003800000 */
.L_x_4069:
[----:B------:R-:W-:Y:S04]  /*c380*/  IMAD R147, R136, c[0x0][0x32c], -R137 ;  /* 0x0000cb0088937a24 */ /* 0x000fe800078e0a89 */
[----:B------:R-:W-:Y:S05]  /*c390*/  IMAD.IADD R136, R147, 0x1, -R204 ;  /* 0x0000000193887824 */ /* 0x000fea00078e0acc */
[----:B------:R-:W-:Y:S02]  /*c3a0*/  IADD3 R0, R136, c[0x0][0x32c], RZ ;  /* 0x0000cb0088007a10 */ /* 0x000fe40007ffe0ff */
[----:B------:R-:W-:Y:S02]  /*c3b0*/  IMNMX R143, R143, R136, !PT ;  /* 0x000000888f8f7217 */ /* 0x000fe40007800200 */
[----:B------:R-:W-:Y:S02]  /*c3c0*/  IMNMX R145, R145, R0, PT ;  /* 0x0000000091917217 */ /* 0x000fe40003800200 */
.L_x_4068:
[----:B------:R-:W-:Y:S04]  /*c3d0*/  ISETP.GT.AND P0, PT, R210, -0x1, PT ;  /* 0xffffffffd200780c */ /* 0x000fe80003f04270 */
[C---:B------:R-:W-:Y:S02]  /*c3e0*/  ISETP.GT.AND P5, PT, R143.reuse, RZ, P0 ;  /* 0x000000ff8f00720c */ /* 0x040fe400007a4270 */
[----:B------:R-:W-:Y:S02]  /*c3f0*/  ISETP.GT.AND P4, PT, R143, 0x1, P0 ;  /* 0x000000018f00780c */ /* 0x000fe40000784270 */
[C---:B------:R-:W-:Y:S02]  /*c400*/  ISETP.LT.OR P5, PT, R145.reuse, 0x1, P5 ;  /* 0x000000019100780c */ /* 0x040fe40002fa1670 */
[----:B------:R-:W-:Y:S02]  /*c410*/  ISETP.LT.OR P4, PT, R145, 0x2, P4 ;  /* 0x000000029100780c */ /* 0x000fe40002781670 */
[----:B------:R-:W-:Y:S02]  /*c420*/  FSEL R144, R4, -INF , !P5 ;  /* 0xff80000004907808 */ /* 0x000fe40006800000 */
[----:B------:R-:W-:Y:S02]  /*c430*/  FSEL R4, R5, -INF , !P4 ;  /* 0xff80000005047808 */ /* 0x000fe40006000000 */
[C---:B------:R-:W-:Y:S02]  /*c440*/  ISETP.GT.AND P4, PT, R143.reuse, 0x10, P0 ;  /* 0x000000108f00780c */ /* 0x040fe40000784270 */
[----:B------:R-:W-:Y:S02]  /*c450*/  ISETP.GT.AND P6, PT, R143, 0x8, P0 ;  /* 0x000000088f00780c */ /* 0x000fe400007c4270 */
[----:B------:R-:W-:Y:S02]  /*c460*/  ISETP.LT.OR P4, PT, R145, 0x11, P4 ;  /* 0x000000119100780c */ /* 0x000fe40002781670 */
        /* <DEDUP_REMOVED lines=58> */
.L_x_4074:
[----:B------:R-:W-:Y:S04]  /*c810*/  MOV R9, c[0x0][0x32c] ;  /* 0x0000cb0000097a02 */ /* 0x000fe80000000f00 */
[----:B------:R-:W-:Y:S11]  /*c820*/  ISETP.NE.AND P4, PT, R9, 0x1, PT ;  /* 0x000000010900780c */ /* 0x000ff60003f85270 */
[----:B------:R-:W-:Y:S02]  /*c830*/  @!UPT UIADD3 URZ, URZ, URZ, URZ ;  /* 0x0000003f3f3ff290 */ /* 0x000fe4000fffe03f */
[----:B------:R-:W-:Y:S05]  /*c840*/  @P4 IMAD.HI.U32 R9, R12, c[0x0][0x330], RZ ;  /* 0x0000cc000c094a27 */ /* 0x000fea00078e00ff */
[----:B------:R-:W-:Y:S02]  /*c850*/  @P4 SHF.R.U32.HI R12, RZ, c[0x0][0x334], R9 ;  /* 0x0000cd00ff0c4a19 */ /* 0x000fe40000011609 */
.L_x_4075:
[----:B------:R-:W-:Y:S05]  /*c860*/  BSYNC B0 ;  /* 0x0000000000007941 */ /* 0x000fea0003800000 */
.L_x_4073:
[----:B------:R-:W-:Y:S04]  /*c870*/  IMAD R137, R12, c[0x0][0x32c], -R137 ;  /* 0x0000cb000c897a24 */ /* 0x000fe800078e0a89 */
[----:B------:R-:W-:Y:S05]  /*c880*/  IMAD.IADD R12, R137, 0x1, -R204 ;  /* 0x00000001890c7824 */ /* 0x000fea00078e0acc */
[----:B------:R-:W-:Y:S02]  /*c890*/  IADD3 R9, R12, c[0x0][0x32c], RZ ;  /* 0x0000cb000c097a10 */ /* 0x000fe40007ffe0ff */
[----:B------:R-:W-:Y:S02]  /*c8a0*/  IMNMX R5, R5, R12, !PT ;  /* 0x0000000c05057217 */ /* 0x000fe40007800200 */
[----:B------:R-:W-:Y:S02]  /*c8b0*/  IMNMX R2, R2, R9, PT ;  /* 0x0000000902027217 */ /* 0x000fe40003800200 */
.L_x_4072:
        /* <DEDUP_REMOVED lines=8> */
[----:B------:R-:W-:Y:S02]  /*c940*/  ISETP.LT.OR P6, PT, R2, 0x1, P6 ;  /* 0x000000010200780c */ /* 0x000fe400037c1670 */
[----:B------:R-:W-:Y:S01]  /*c950*/  FMNMX.FTZ R13, R0, R13, !PT ;  /* 0x0000000d000d7209 */ /* 0x000fe20007810000 */
[----:B------:R-:W-:Y:S01]  /*c960*/  USEL UR5, UR9, URZ, !UP0 ;  /* 0x0000003f09057287 */ /* 0x000fe2000c000000 */
[C---:B------:R-:W-:Y:S02]  /*c970*/  ISETP.GT.AND P5, PT, R5.reuse, 0x1, P0 ;  /* 0x000000010500780c */ /* 0x040fe400007a4270 */
[----:B------:R-:W-:Y:S02]  /*c980*/  FMNMX.FTZ R13, R164, R13, !PT ;  /* 0x0000000da40d7209 */ /* 0x000fe40007810000 */
[----:B------:R-:W-:Y:S02]  /*c990*/  ISETP.GT.AND P4, PT, R5, 0x8, P0 ;  /* 0x000000080500780c */ /* 0x000fe40000784270 */
[----:B------:R-:W-:Y:S02]  /*c9a0*/  FMNMX.FTZ R13, R162, R13, !PT ;  /* 0x0000000da20d7209 */ /* 0x000fe40007810000 */
[----:B------:R-:W-:Y:S02]  /*c9b0*/  FSEL R6, R6, -INF , !P6 ;  /* 0xff80000006067808 */ /* 0x000fe40007000000 */
        /* <DEDUP_REMOVED lines=9> */
[----:B------:R-:W-:Y:S02]  /*ca50*/  ISETP.GT.AND P6, PT, R5, 0x9, P0 ;  /* 0x000000090500780c */ /* 0x000fe400007c4270 */
[----:B------:R-:W-:Y:S02]  /*ca60*/  FMNMX.FTZ R13, R142, R13, !PT ;  /* 0x0000000d8e0d7209 */ /* 0x000fe40007810000 */
[----:B------:R-:W-:Y:S02]  /*ca70*/  FMNMX.FTZ R10, R9, R10, !PT ;  /* 0x0000000a090a7209 */ /* 0x000fe40007810000 */
[----:B------:R-:W-:Y:S02]  /*ca80*/  ISETP.LT.OR P6, PT, R2, 0xa, P6 ;  /* 0x0000000a0200780c */ /* 0x000fe400037c1670 */
[C---:B------:R-:W-:Y:S02]  /*ca90*/  ISETP.GT.AND P4, PT, R5.reuse, 0x11, P0 ;  /* 0x000000110500780c */ /* 0x040fe40000784270 */
[----:B------:R-:W-:Y:S02]  /*caa0*/  ISETP.GT.AND P5, PT, R5, 0x10, P0 ;  /* 0x000000100500780c */ /* 0x000fe400007a4270 */
[----:B------:R-:W-:Y:S02]  /*cab0*/  FMNMX.FTZ R13, R140, R13, !PT ;  /* 0x0000000d8c0d7209 */ /* 0x000fe40007810000 */
[----:B------:R-:W-:Y:S02]  /*cac0*/  FSEL R11, R11, -INF , !P6 ;  /* 0xff8000000b0b7808 */ /* 0x000fe40007000000 */
[C---:B------:R-:W-:Y:S02]  /*cad0*/  ISETP.LT.OR P4, PT, R2.reuse, 0x12, P4 ;  /* 0x000000120200780c */ /* 0x040fe40002781670 */
[----:B------:R-:W-:Y:S02]  /*cae0*/  FMNMX.FTZ R10, R7, R10, !PT ;  /* 0x0000000a070a7209 */ /* 0x000fe40007810000 */
[----:B------:R-:W-:Y:S02]  /*caf0*/  ISETP.LT.OR P5, PT, R2, 0x11, P5 ;  /* 0x000000110200780c */ /* 0x000fe40002fa1670 */
        /* <DEDUP_REMOVED lines=13> */
[----:B------:R-:W-:Y:S02]  /*cbd0*/  FMNMX.FTZ R12, R139, R10, !PT ;  /* 0x0000000a8b0c7209 */ /* 0x000fe40007810000 */
[----:B------:R-:W-:Y:S02]  /*cbe0*/  ISETP.GT.AND P4, PT, R5, 0x20, P0 ;  /* 0x000000200500780c */ /* 0x000fe40000784270 */
[----:B------:R-:W-:Y:S02]  /*cbf0*/  FMNMX.FTZ R13, R154, R15, !PT ;  /* 0x0000000f9a0d7209 */ /* 0x000fe40007810000 */
        /* <DEDUP_REMOVED lines=9> */
[----:B------:R-:W-:Y:S01]  /*cc90*/  ISETP.LT.OR P5, PT, R2, 0x29, P5 ;  /* 0x000000290200780c */ /* 0x000fe20002fa1670 */
[----:B------:R-:W-:Y:S01]  /*cca0*/  LDSM.16.MT88.4 R20, [R135+UR4+0x100] ;  /* 0x000100048714783b */ /* 0x000fe20008004200 */
[----:B------:R-:W-:Y:S02]  /*ccb0*/  ISETP.GT.AND P4, PT, R5, 0x29, P0 ;  /* 0x000000290500780c */ /* 0x000fe40000784270 */
[----:B------:R-:W-:Y:S02]  /*ccc0*/  FMNMX.FTZ R12, R171, R12, !PT ;  /* 0x0000000cab0c7209 */ /* 0x000fe40007810000 */
[----:B------:R-:W-:Y:S02]  /*ccd0*/  FSEL R143, R26, -INF , !P5 ;  /* 0xff8000001a8f7808 */ /* 0x000fe40006800000 */
[C---:B------:R-:W-:Y:S02]  /*cce0*/  ISETP.LT.OR P4, PT, R2.reuse, 0x2a, P4 ;  /* 0x0000002a0200780c */ /* 0x040fe40002781670 */
[----:B------:R-:W-:Y:S02]  /*ccf0*/  FMNMX.FTZ R12, R169, R12, !PT ;  /* 0x0000000ca90c7209 */ /* 0x000fe40007810000 */
        /* <DEDUP_REMOVED lines=15> */
[----:B------:R-:W-:Y:S04]  /*cdf0*/  ISETP.LT.OR P0, PT, R2, 0x3a, P0 ;  /* 0x0000003a0200780c */ /* 0x000fe80000701670 */
        /* <DEDUP_REMOVED lines=9> */
[C---:B------:R-:W-:Y:S03]  /*ce90*/  FMUL.FTZ R159, R2.reuse, c[0x0][0x2d0] ;  /* 0x0000b400029f7a20 */ /* 0x040fe60000410000 */
[----:B------:R-:W-:Y:S02]  /*cea0*/  FSEL R5, R2, RZ, P0 ;  /* 0x000000ff02057208 */ /* 0x000fe40000000000 */
[----:B--2---:R-:W-:Y:S02]  /*ceb0*/  FMNMX.FTZ R13, R15, R10, !PT ;  /* 0x0000000a0f0d7209 */ /* 0x004fe40007810000 */
[----:B------:R-:W-:Y:S03]  /*cec0*/  FSEL R159, R159, RZ, P0 ;  /* 0x000000ff9f9f7208 */ /* 0x000fe60000000000 */
[----:B------:R-:W1:Y:S02]  /*ced0*/  SHFL.BFLY PT, R10, R13, 0x1, 0x1f ;  /* 0x0c201f000d0a7f89 */ /* 0x000e6400000e0000 */
[--C-:B------:R-:W-:Y:S02]  /*cee0*/  FFMA.FTZ R15, R0, c[0x0][0x2d0], -R159.reuse ;  /* 0x0000b400000f7a23 */ /* 0x100fe4000001089f */
[--C-:B------:R-:W-:Y:S02]  /*cef0*/  FFMA.FTZ R149, R4, c[0x0][0x2d0], -R159.reuse ;  /* 0x0000b40004957a23 */ /* 0x100fe4000001089f */
[----:B------:R-:W-:Y:S01]  /*cf00*/  FADD.FTZ R4, -R5, R132 ;  /* 0x0000008405047221 */ /* 0x000fe20000010100 */
[----:B------:R-:W-:Y:S01]  /*cf10*/  MOV R132, R2 ;  /* 0x0000000200847202 */ /* 0x000fe20000000f00 */
[--C-:B------:R-:W-:Y:S01]  /*cf20*/  FFMA.FTZ R146, R8, c[0x0][0x2d0], -R159.reuse ;  /* 0x0000b40008927a23 */ /* 0x100fe2000001089f */
[----:B------:R-:W-:Y:S01]  /*cf30*/  MUFU.EX2 R15, R15 ;  /* 0x0000000f000f7308 */ /* 0x000fe20000000800 */
[----:B------:R-:W-:Y:S02]  /*cf40*/  FMUL.FTZ R12, R4, c[0x0][0x2d0] ;  /* 0x0000b400040c7a20 */ /* 0x000fe40000410000 */
[--C-:B------:R-:W-:Y:S02]  /*cf50*/  FFMA.FTZ R150, R144, c[0x0][0x2d0], -R159.reuse ;  /* 0x0000b40090967a23 */ /* 0x100fe4000001089f */
        /* <DEDUP_REMOVED lines=8> */
[--C-:B------:R-:W-:Y:S01]  /*cfe0*/  FFMA.FTZ R162, R162, c[0x0][0x2d0], -R159.reuse ;  /* 0x0000b400a2a27a23 */ /* 0x100fe2000001089f */
[C---:B------:R-:W-:Y:S01]  /*cff0*/  FSETP.NEU.FTZ.AND P0, PT, R0.reuse, -INF , PT ;  /* 0xff8000000000780b */ /* 0x040fe20003f1d000 */
[----:B------:R-:W-:Y:S01]  /*d000*/  FMUL.FTZ R152, R0, c[0x0][0x2d0] ;  /* 0x0000b40000987a20 */ /* 0x000fe20000410000 */
[----:B------:R-:W-:Y:S01]  /*d010*/  MUFU.EX2 R149, R149 ;  /* 0x0000009500957308 */ /* 0x000fe20000000800 */
[----:B------:R-:W-:Y:S01]  /*d020*/  FFMA.FTZ R172, R172, c[0x0][0x2d0], -R159 ;  /* 0x0000b400acac7a23 */ /* 0x000fe2000001089f */
[----:B------:R-:W-:Y:S02]  /*d030*/  FSEL R4, R0, RZ, P0 ;  /* 0x000000ff00047208 */ /* 0x000fe40000000000 */
[----:B------:R-:W-:Y:S03]  /*d040*/  FSEL R152, R152, RZ, P0 ;  /* 0x000000ff98987208 */ /* 0x000fe60000000000 */
[----:B------:R-:W-:Y:S02]  /*d050*/  FADD.FTZ R4, -R4, R3 ;  /* 0x0000000304047221 */ /* 0x000fe40000010100 */
[--C-:B------:R-:W-:Y:S01]  /*d060*/  FFMA.FTZ R148, R6, c[0x0][0x2d0], -R152.reuse ;  /* 0x0000b40006947a23 */ /* 0x100fe20000010898 */
[----:B------:R-:W1:Y:S01]  /*d070*/  MUFU.EX2 R150, R150 ;  /* 0x0000009600967308 */ /* 0x000e620000000800 */
[--C-:B------:R-:W-:Y:S02]  /*d080*/  FFMA.FTZ R147, R9, c[0x0][0x2d0], -R152.reuse ;  /* 0x0000b40009937a23 */ /* 0x100fe40000010898 */
[--C-:B------:R-:W-:Y:S02]  /*d090*/  FFMA.FTZ R144, R7, c[0x0][0x2d0], -R152.reuse ;  /* 0x0000b40007907a23 */ /* 0x100fe40000010898 */
[--C-:B------:R-:W-:Y:S02]  /*d0a0*/  FFMA.FTZ R145, R11, c[0x0][0x2d0], -R152.reuse ;  /* 0x0000b4000b917a23 */ /* 0x100fe40000010898 */
[----:B------:R-:W-:Y:S01]  /*d0b0*/  FMUL.FTZ R3, R4, c[0x0][0x2d0] ;  /* 0x0000b40004037a20 */ /* 0x000fe20000410000 */
[----:B------:R-:W-:Y:S01]  /*d0c0*/  IADD3 R4, R135, UR4, RZ ;  /* 0x0000000487047c10 */ /* 0x000fe2000fffe0ff */
[C---:B--2---:R-:W-:Y:S01]  /*d0d0*/  FMUL.FTZ R5, R12.reuse, R129 ;  /* 0x000000810c057220 */ /* 0x044fe20000410000 */
[----:B------:R-:W2:Y:S01]  /*d0e0*/  MUFU.EX2 R146, R146 ;  /* 0x0000009200927308 */ /* 0x000ea20000000800 */
[C---:B------:R-:W-:Y:S01]  /*d0f0*/  FMUL.FTZ R8, R12.reuse, R124 ;  /* 0x0000007c0c087220 */ /* 0x040fe20000410000 */
[----:B------:R-:W-:Y:S01]  /*d100*/  IADD3 R13, R183, R4, RZ ;  /* 0x00000004b70d7210 */ /* 0x000fe20007ffe0ff */
[C---:B------:R-:W-:Y:S02]  /*d110*/  FMUL.FTZ R4, R12.reuse, R128 ;  /* 0x000000800c047220 */ /* 0x040fe40000410000 */
[C---:B------:R-:W-:Y:S02]  /*d120*/  FMUL.FTZ R9, R12.reuse, R125 ;  /* 0x0000007d0c097220 */ /* 0x040fe40000410000 */
[----:B------:R-:W3:Y:S01]  /*d130*/  LDSM.16.MT88.4 R24, [R13+0x100] ;  /* 0x000100000d18783b */ /* 0x000ee20000004200 */
[C---:B------:R-:W-:Y:S02]  /*d140*/  FMUL.FTZ R100, R12.reuse, R100 ;  /* 0x000000640c647220 */ /* 0x040fe40000410000 */
[----:B------:R-:W4:Y:S01]  /*d150*/  MUFU.EX2 R3, R3 ;  /* 0x0000000300037308 */ /* 0x000f220000000800 */
[C---:B------:R-:W-:Y:S02]  /*d160*/  FMUL.FTZ R101, R12.reuse, R101 ;  /* 0x000000650c657220 */ /* 0x040fe40000410000 */
[C---:B------:R-:W-:Y:S01]  /*d170*/  FMUL.FTZ R104, R12.reuse, R104 ;  /* 0x000000680c687220 */ /* 0x040fe20000410000 */
[----:B-1----:R-:W-:Y:S01]  /*d180*/  F2FP.BF16.PACK_AB R16, R149, R150 ;  /* 0x000000969510723e */ /* 0x002fe200000010ff */
[C---:B------:R-:W-:Y:S02]  /*d190*/  FMUL.FTZ R105, R12.reuse, R105 ;  /* 0x000000690c697220 */ /* 0x040fe40000410000 */
[C---:B------:R-:W-:Y:S02]  /*d1a0*/  FMUL.FTZ R108, R12.reuse, R108 ;  /* 0x0000006c0c6c7220 */ /* 0x040fe40000410000 */
[C---:B------:R-:W-:Y:S01]  /*d1b0*/  FMUL.FTZ R109, R12.reuse, R109 ;  /* 0x0000006d0c6d7220 */ /* 0x040fe20000410000 */
[----:B------:R-:W-:Y:S01]  /*d1c0*/  MUFU.EX2 R148, R148 ;  /* 0x0000009400947308 */ /* 0x000fe20000000800 */
[C---:B------:R-:W-:Y:S02]  /*d1d0*/  FMUL.FTZ R112, R12.reuse, R112 ;  /* 0x000000700c707220 */ /* 0x040fe40000410000 */
[C---:B------:R-:W-:Y:S01]  /*d1e0*/  FMUL.FTZ R113, R12.reuse, R113 ;  /* 0x000000710c717220 */ /* 0x040fe20000410000 */
[----:B--2---:R-:W-:Y:S01]  /*d1f0*/  F2FP.BF16.PACK_AB R18, R15, R146 ;  /* 0x000000920f12723e */ /* 0x004fe200000010ff */
[C---:B------:R-:W-:Y:S02]  /*d200*/  FMUL.FTZ R116, R12.reuse, R116 ;  /* 0x000000740c747220 */ /* 0x040fe40000410000 */
[C---:B------:R-:W-:Y:S02]  /*d210*/  FMUL.FTZ R117, R12.reuse, R117 ;  /* 0x000000750c757220 */ /* 0x040fe40000410000 */
[C---:B------:R-:W-:Y:S01]  /*d220*/  FMUL.FTZ R120, R12.reuse, R120 ;  /* 0x000000780c787220 */ /* 0x040fe20000410000 */
[----:B------:R-:W1:Y:S01]  /*d230*/  MUFU.EX2 R147, R147 ;  /* 0x0000009300937308 */ /* 0x000e620000000800 */
[C---:B------:R-:W-:Y:S02]  /*d240*/  FMUL.FTZ R121, R12.reuse, R121 ;  /* 0x000000790c797220 */ /* 0x040fe40000410000 */
[C---:B------:R-:W-:Y:S02]  /*d250*/  FMUL.FTZ R36, R12.reuse, R36 ;  /* 0x000000240c247220 */ /* 0x040fe40000410000 */
[C---:B----4-:R-:W-:Y:S02]  /*d260*/  FMUL.FTZ R6, R3.reuse, R130 ;  /* 0x0000008203067220 */ /* 0x050fe40000410000 */
[C---:B------:R-:W-:Y:S02]  /*d270*/  FMUL.FTZ R7, R3.reuse, R131 ;  /* 0x0000008303077220 */ /* 0x040fe40000410000 */
[C---:B------:R-:W-:Y:S01]  /*d280*/  FMUL.FTZ R10, R3.reuse, R126 ;  /* 0x0000007e030a7220 */ /* 0x040fe20000410000 */
[----:B------:R-:W-:Y:S01]  /*d290*/  MUFU.EX2 R144, R144 ;  /* 0x0000009000907308 */ /* 0x000fe20000000800 */
[C---:B------:R-:W-:Y:S01]  /*d2a0*/  FMUL.FTZ R11, R3.reuse, R127 ;  /* 0x0000007f030b7220 */ /* 0x040fe20000410000 */
[----:B------:R-:W-:Y:S01]  /*d2b0*/  LDSM.16.MT88.4 R128, [R135+UR4+0x2900] ;  /* 0x002900048780783b */ /* 0x000fe20008004200 */
        /* <DEDUP_REMOVED lines=17> */
[----:B------:R-:W1:Y:S01]  /*d3d0*/  MUFU.EX2 R162, R162 ;  /* 0x000000a200a27308 */ /* 0x000e620000000800 */
[----:B------:R-:W-:Y:S02]  /*d3e0*/  FMUL.FTZ R39, R3, R39 ;  /* 0x0000002703277220 */ /* 0x000fe40000410000 */
[----:B------:R-:W-:Y:S01]  /*d3f0*/  FMUL.FTZ R40, R12, R40 ;  /* 0x000000280c287220 */ /* 0x000fe20000410000 */
[----:B--2---:R-:W-:Y:S01]  /*d400*/  F2FP.BF16.PACK_AB R19, R145, R144 ;  /* 0x000000909113723e */ /* 0x004fe200000010ff */
[--C-:B------:R-:W-:Y:S02]  /*d410*/  FFMA.FTZ R166, R139, c[0x0][0x2d0], -R152.reuse ;  /* 0x0000b4008ba67a23 */ /* 0x100fe40000010898 */
[--C-:B------:R-:W-:Y:S02]  /*d420*/  FFMA.FTZ R167, R33, c[0x0][0x2d0], -R152.reuse ;  /* 0x0000b40021a77a23 */ /* 0x100fe40000010898 */
[----:B------:R-:W-:Y:S01]  /*d430*/  LDSM.16.MT88.4 R32, [R13+0x900] ;  /* 0x000900000d20783b */ /* 0x000fe20000004200 */
[--C-:B------:R-:W-:Y:S01]  /*d440*/  FFMA.FTZ R168, R137, c[0x0][0x2d0], -R152.reuse ;  /* 0x0000b40089a87a23 */ /* 0x100fe20000010898 */
[C---:B------:R-:W-:Y:S01]  /*d450*/  HMMA.16816.F32.BF16 R4, R16.reuse, R20, R4 ;  /* 0x000000141004723c */ /* 0x040fe20000041804 */
[----:B------:R-:W-:Y:S04]  /*d460*/  MUFU.EX2 R163, R163 ;  /* 0x000000a300a37308 */ /* 0x000fe80000000800 */
[--C-:B------:R-:W-:Y:S01]  /*d470*/  FFMA.FTZ R176, R141, c[0x0][0x2d0], -R152.reuse ;  /* 0x0000b4008db07a23 */ /* 0x100fe20000010898 */
[----:B------:R-:W-:Y:S01]  /*d480*/  LDSM.16.MT88.4 R136, [R13+0x2900] ;  /* 0x002900000d88783b */ /* 0x000fe20000004200 */
[----:B------:R-:W-:Y:S01]  /*d490*/  IADD3 R20, R134, UR4, RZ ;  /* 0x0000000486147c10 */ /* 0x000fe2000fffe0ff */
[C---:B------:R-:W-:Y:S03]  /*d4a0*/  HMMA.16816.F32.BF16 R8, R16.reuse, R22, R8 ;  /* 0x000000161008723c */ /* 0x040fe60000041808 */
[----:B------:R-:W2:Y:S01]  /*d4b0*/  MUFU.EX2 R164, R164 ;  /* 0x000000a400a47308 */ /* 0x000ea20000000800 */
[----:B------:R-:W-:Y:S01]  /*d4c0*/  IADD3 R14, R183, R20, RZ ;  /* 0x00000014b70e7210 */ /* 0x000fe20007ffe0ff */
[C---:B------:R-:W-:Y:S02]  /*d4d0*/  FMUL.FTZ R41, R12.reuse, R41 ;  /* 0x000000290c297220 */ /* 0x040fe40000410000 */
[C---:B------:R-:W-:Y:S01]  /*d4e0*/  FMUL.FTZ R42, R3.reuse, R42 ;  /* 0x0000002a032a7220 */ /* 0x040fe20000410000 */
[C---:B---3--:R-:W-:Y:S01]  /*d4f0*/  HMMA.16816.F32.BF16 R100, R16.reuse, R24, R100 ;  /* 0x000000181064723c */ /* 0x048fe20000041864 */
[----:B------:R-:W3:Y:S03]  /*d500*/  LDSM.16.MT88.4 R20, [R14+0x100] ;  /* 0x000100000e14783b */ /* 0x000ee60000004200 */
[C---:B------:R-:W-:Y:S01]  /*d510*/  FMUL.FTZ R44, R12.reuse, R44 ;  /* 0x0000002c0c2c7220 */ /* 0x040fe20000410000 */
[----:B------:R-:W-:Y:S01]  /*d520*/  MUFU.EX2 R166, R166 ;  /* 0x000000a600a67308 */ /* 0x000fe20000000800 */
[C---:B------:R-:W-:Y:S02]  /*d530*/  FMUL.FTZ R43, R3.reuse, R43 ;  /* 0x0000002b032b7220 */ /* 0x040fe40000410000 */
[C---:B------:R-:W-:Y:S01]  /*d540*/  HMMA.16816.F32.BF16 R104, R16.reuse, R26, R104 ;  /* 0x0000001a1068723c */ /* 0x040fe20000041868 */
[----:B------:R-:W4:Y:S03]  /*d550*/  LDSM.16.MT88.4 R24, [R135+UR4+0x2100] ;  /* 0x002100048718783b */ /* 0x000f260008004200 */
[C---:B------:R-:W-:Y:S02]  /*d560*/  FMUL.FTZ R45, R12.reuse, R45 ;  /* 0x0000002d0c2d7220 */ /* 0x040fe40000410000 */
[C---:B------:R-:W-:Y:S01]  /*d570*/  FMUL.FTZ R46, R3.reuse, R46 ;  /* 0x0000002e032e7220 */ /* 0x040fe20000410000 */
[----:B------:R-:W-:Y:S01]  /*d580*/  MUFU.EX2 R167, R167 ;  /* 0x000000a700a77308 */ /* 0x000fe20000000800 */
[C---:B------:R-:W-:Y:S01]  /*d590*/  HMMA.16816.F32.BF16 R108, R16.reuse, R28, R108 ;  /* 0x0000001c106c723c */ /* 0x040fe2000004186c */
[----:B------:R-:W-:Y:S03]  /*d5a0*/  LDSM.16.MT88.4 R124, [R14+0x900] ;  /* 0x000900000e7c783b */ /* 0x000fe60000004200 */
[C---:B------:R-:W-:Y:S02]  /*d5b0*/  FMUL.FTZ R48, R12.reuse, R48 ;  /* 0x000000300c307220 */ /* 0x040fe40000410000 */
[C---:B------:R-:W-:Y:S02]  /*d5c0*/  FMUL.FTZ R47, R3.reuse, R47 ;  /* 0x0000002f032f7220 */ /* 0x040fe40000410000 */
[C---:B------:R-:W-:Y:S01]  /*d5d0*/  HMMA.16816.F32.BF16 R112, R16.reuse, R30, R112 ;  /* 0x0000001e1070723c */ /* 0x040fe20000041870 */
[----:B------:R-:W5:Y:S01]  /*d5e0*/  LDSM.16.MT88.4 R28, [R13+0x2100] ;  /* 0x002100000d1c783b */ /* 0x000f620000004200 */
[----:B------:R-:W-:Y:S02]  /*d5f0*/  MUFU.EX2 R168, R168 ;  /* 0x000000a800a87308 */ /* 0x000fe40000000800 */
[C---:B------:R-:W-:Y:S02]  /*d600*/  FMUL.FTZ R49, R12.reuse, R49 ;  /* 0x000000310c317220 */ /* 0x040fe40000410000 */
[C---:B------:R-:W-:Y:S02]  /*d610*/  FMUL.FTZ R50, R3.reuse, R50 ;  /* 0x0000003203327220 */ /* 0x040fe40000410000 */
[C---:B------:R-:W-:Y:S04]  /*d620*/  FMUL.FTZ R52, R12.reuse, R52 ;  /* 0x000000340c347220 */ /* 0x040fe80000410000 */
[C---:B------:R-:W-:Y:S01]  /*d630*/  FMUL.FTZ R51, R3.reuse, R51 ;  /* 0x0000003303337220 */ /* 0x040fe20000410000 */
[----:B------:R-:W-:Y:S01]  /*d640*/  MUFU.EX2 R172, R172 ;  /* 0x000000ac00ac7308 */ /* 0x000fe20000000800 */
[C---:B------:R-:W-:Y:S02]  /*d650*/  FMUL.FTZ R53, R12.reuse, R53 ;  /* 0x000000350c357220 */ /* 0x040fe40000410000 */
[C---:B------:R-:W-:Y:S01]  /*d660*/  FMUL.FTZ R54, R3.reuse, R54 ;  /* 0x0000003603367220 */ /* 0x040fe20000410000 */
[C---:B---3--:R-:W-:Y:S03]  /*d670*/  HMMA.16816.F32.BF16 R116, R16.reuse, R20, R116 ;  /* 0x000000141074723c */ /* 0x048fe60000041874 */
[C---:B------:R-:W-:Y:S02]  /*d680*/  FMUL.FTZ R56, R12.reuse, R56 ;  /* 0x000000380c387220 */ /* 0x040fe40000410000 */
[C---:B------:R-:W-:Y:S01]  /*d690*/  FMUL.FTZ R55, R3.reuse, R55 ;  /* 0x0000003703377220 */ /* 0x040fe20000410000 */
[----:B------:R-:W-:Y:S01]  /*d6a0*/  MUFU.EX2 R173, R173 ;  /* 0x000000ad00ad7308 */ /* 0x000fe20000000800 */
[C---:B------:R-:W-:Y:S01]  /*d6b0*/  FMUL.FTZ R57, R12.reuse, R57 ;  /* 0x000000390c397220 */ /* 0x040fe20000410000 */
[C---:B------:R-:W-:Y:S01]  /*d6c0*/  HMMA.16816.F32.BF16 R120, R16.reuse, R22, R120 ;  /* 0x000000161078723c */ /* 0x040fe20000041878 */
[----:B------:R-:W3:Y:S03]  /*d6d0*/  LDSM.16.MT88.4 R20, [R134+UR4+0x2100] ;  /* 0x002100048614783b */ /* 0x000ee60008004200 */
[C---:B------:R-:W-:Y:S02]  /*d6e0*/  FMUL.FTZ R58, R3.reuse, R58 ;  /* 0x0000003a033a7220 */ /* 0x040fe40000410000 */
[C---:B------:R-:W-:Y:S02]  /*d6f0*/  FMUL.FTZ R60, R12.reuse, R60 ;  /* 0x0000003c0c3c7220 */ /* 0x040fe40000410000 */
[C---:B----4-:R-:W-:Y:S01]  /*d700*/  HMMA.16816.F32.BF16 R36, R16.reuse, R24, R36 ;  /* 0x000000181024723c */ /* 0x050fe20000041824 */
[----:B------:R-:W-:Y:S03]  /*d710*/  MUFU.EX2 R170, R170 ;  /* 0x000000aa00aa7308 */ /* 0x000fe60000000800 */
[C---:B------:R-:W-:Y:S02]  /*d720*/  FMUL.FTZ R59, R3.reuse, R59 ;  /* 0x0000003b033b7220 */ /* 0x040fe40000410000 */
[C---:B------:R-:W-:Y:S02]  /*d730*/  FMUL.FTZ R61, R12.reuse, R61 ;  /* 0x0000003d0c3d7220 */ /* 0x040fe40000410000 */
[C---:B------:R-:W-:Y:S01]  /*d740*/  HMMA.16816.F32.BF16 R40, R16.reuse, R26, R40 ;  /* 0x0000001a1028723c */ /* 0x040fe20000041828 */
[----:B------:R-:W4:Y:S02]  /*d750*/  LDSM.16.MT88.4 R24, [R14+0x2100] ;  /* 0x002100000e18783b */ /* 0x000f240000004200 */
[----:B------:R-:W-:Y:S01]  /*d760*/  MUFU.EX2 R175, R175 ;  /* 0x000000af00af7308 */ /* 0x000fe20000000800 */
[C---:B------:R-:W-:Y:S02]  /*d770*/  FMUL.FTZ R62, R3.reuse, R62 ;  /* 0x0000003e033e7220 */ /* 0x040fe40000410000 */
[C---:B------:R-:W-:Y:S02]  /*d780*/  FMUL.FTZ R64, R12.reuse, R64 ;  /* 0x000000400c407220 */ /* 0x040fe40000410000 */
[C---:B-----5:R-:W-:Y:S04]  /*d790*/  HMMA.16816.F32.BF16 R44, R16.reuse, R28, R44 ;  /* 0x0000001c102c723c */ /* 0x060fe8000004182c */
[C---:B------:R-:W-:Y:S01]  /*d7a0*/  FMUL.FTZ R63, R3.reuse, R63 ;  /* 0x0000003f033f7220 */ /* 0x040fe20000410000 */
[----:B------:R-:W-:Y:S01]  /*d7b0*/  MUFU.EX2 R176, R176 ;  /* 0x000000b000b07308 */ /* 0x000fe20000000800 */
[C---:B------:R-:W-:Y:S02]  /*d7c0*/  FMUL.FTZ R65, R12.reuse, R65 ;  /* 0x000000410c417220 */ /* 0x040fe40000410000 */
[C---:B------:R-:W-:Y:S01]  /*d7d0*/  HMMA.16816.F32.BF16 R48, R16.reuse, R30, R48 ;  /* 0x0000001e1030723c */ /* 0x040fe20000041830 */
[----:B------:R-:W5:Y:S03]  /*d7e0*/  LDSM.16.MT88.4 R28, [R135+UR4+0x4100] ;  /* 0x00410004871c783b */ /* 0x000f660008004200 */
        /* <DEDUP_REMOVED lines=25> */
[C---:B------:R-:W-:Y:S03]  /*d980*/  FMUL.FTZ R82, R3.reuse, R82 ;  /* 0x0000005203527220 */ /* 0x040fe60000410000 */
[C---:B---3--:R-:W-:Y:S03]  /*d990*/  HMMA.16816.F32.BF16 R76, R16.reuse, R20, R76 ;  /* 0x00000014104c723c */ /* 0x048fe6000004184c */
[C---:B------:R-:W-:Y:S02]  /*d9a0*/  FMUL.FTZ R83, R3.reuse, R83 ;  /* 0x0000005303537220 */ /* 0x040fe40000410000 */
[C---:B------:R-:W-:Y:S02]  /*d9b0*/  FMUL.FTZ R84, R12.reuse, R84 ;  /* 0x000000540c547220 */ /* 0x040fe40000410000 */
[C---:B------:R-:W-:Y:S02]  /*d9c0*/  FMUL.FTZ R86, R3.reuse, R86 ;  /* 0x0000005603567220 */ /* 0x040fe40000410000 */
[C---:B------:R-:W-:Y:S01]  /*d9d0*/  FMUL.FTZ R85, R12.reuse, R85 ;  /* 0x000000550c557220 */ /* 0x040fe20000410000 */
[C---:B------:R-:W-:Y:S01]  /*d9e0*/  HMMA.16816.F32.BF16 R80, R16.reuse, R22, R80 ;  /* 0x000000161050723c */ /* 0x040fe20000041850 */
[----:B------:R-:W3:Y:S02]  /*d9f0*/  LDSM.16.MT88.4 R20, [R135+UR4+0x900] ;  /* 0x000900048714783b */ /* 0x000ee40008004200 */
[C---:B------:R-:W-:Y:S02]  /*da00*/  FMUL.FTZ R87, R3.reuse, R87 ;  /* 0x0000005703577220 */ /* 0x040fe40000410000 */
[C---:B------:R-:W-:Y:S02]  /*da10*/  FMUL.FTZ R88, R12.reuse, R88 ;  /* 0x000000580c587220 */ /* 0x040fe40000410000 */
[C---:B------:R-:W-:Y:S02]  /*da20*/  FMUL.FTZ R90, R3.reuse, R90 ;  /* 0x0000005a035a7220 */ /* 0x040fe40000410000 */
[C---:B------:R-:W-:Y:S01]  /*da30*/  FMUL.FTZ R89, R12.reuse, R89 ;  /* 0x000000590c597220 */ /* 0x040fe20000410000 */
[C---:B----4-:R-:W-:Y:S03]  /*da40*/  HMMA.16816.F32.BF16 R84, R16.reuse, R24, R84 ;  /* 0x000000181054723c */ /* 0x050fe60000041854 */
[----:B------:R-:W-:Y:S02]  /*da50*/  FMUL.FTZ R91, R3, R91 ;  /* 0x0000005b035b7220 */ /* 0x000fe40000410000 */
[----:B------:R-:W-:Y:S02]  /*da60*/  FFMA.FTZ R165, R165, c[0x0][0x2d0], -R152 ;  /* 0x0000b400a5a57a23 */ /* 0x000fe40000010898 */
[C---:B------:R-:W-:Y:S02]  /*da70*/  FMUL.FTZ R92, R12.reuse, R92 ;  /* 0x0000005c0c5c7220 */ /* 0x040fe40000410000 */
[C---:B------:R-:W-:Y:S01]  /*da80*/  FMUL.FTZ R94, R3.reuse, R94 ;  /* 0x0000005e035e7220 */ /* 0x040fe20000410000 */
[C---:B------:R-:W-:Y:S01]  /*da90*/  HMMA.16816.F32.BF16 R88, R16.reuse, R26, R88 ;  /* 0x0000001a1058723c */ /* 0x040fe20000041858 */
[----:B------:R-:W4:Y:S01]  /*daa0*/  MUFU.EX2 R165, R165 ;  /* 0x000000a500a57308 */ /* 0x000f220000000800 */
[----:B------:R-:W3:Y:S01]  /*dab0*/  LDSM.16.MT88.4 R24, [R134+UR4+0x900] ;  /* 0x000900048618783b */ /* 0x000ee20008004200 */
[C---:B------:R-:W-:Y:S02]  /*dac0*/  FMUL.FTZ R93, R12.reuse, R93 ;  /* 0x0000005d0c5d7220 */ /* 0x040fe40000410000 */
[C---:B------:R-:W-:Y:S02]  /*dad0*/  FMUL.FTZ R95, R3.reuse, R95 ;  /* 0x0000005f035f7220 */ /* 0x040fe40000410000 */
[C---:B------:R-:W-:Y:S02]  /*dae0*/  FMUL.FTZ R96, R12.reuse, R96 ;  /* 0x000000600c607220 */ /* 0x040fe40000410000 */
[C---:B------:R-:W-:Y:S03]  /*daf0*/  FMUL.FTZ R98, R3.reuse, R98 ;  /* 0x0000006203627220 */ /* 0x040fe60000410000 */
[C---:B-----5:R-:W-:Y:S03]  /*db00*/  HMMA.16816.F32.BF16 R92, R16.reuse, R28, R92 ;  /* 0x0000001c105c723c */ /* 0x060fe6000004185c */
[C---:B------:R-:W-:Y:S02]  /*db10*/  FMUL.FTZ R97, R12.reuse, R97 ;  /* 0x000000610c617220 */ /* 0x040fe40000410000 */
[----:B------:R-:W-:Y:S02]  /*db20*/  FMUL.FTZ R99, R3, R99 ;  /* 0x0000006303637220 */ /* 0x000fe40000410000 */
[----:B------:R-:W-:Y:S02]  /*db30*/  FFMA.FTZ R150, R12, R207, R150 ;  /* 0x000000cf0c967223 */ /* 0x000fe40000010096 */
[--C-:B------:R-:W-:Y:S03]  /*db40*/  FFMA.FTZ R174, R169, c[0x0][0x2d0], -R152.reuse ;  /* 0x0000b400a9ae7a23 */ /* 0x100fe60000010898 */
[----:B------:R-:W-:Y:S01]  /*db50*/  HMMA.16816.F32.BF16 R96, R16, R30, R96 ;  /* 0x0000001e1060723c */ /* 0x000fe20000041860 */
[----:B------:R-:W5:Y:S02]  /*db60*/  LDSM.16.MT88.4 R28, [R134+UR4+0x2900] ;  /* 0x00290004861c783b */ /* 0x000f640008004200 */
[----:B------:R-:W-:Y:S01]  /*db70*/  FFMA.FTZ R169, R143, c[0x0][0x2d0], -R152 ;  /* 0x0000b4008fa97a23 */ /* 0x000fe20000010898 */
[----:B------:R-:W-:Y:S01]  /*db80*/  MUFU.EX2 R174, R174 ;  /* 0x000000ae00ae7308 */ /* 0x000fe20000000800 */
[----:B------:R-:W-:Y:S02]  /*db90*/  FFMA.FTZ R148, R3, R206, R148 ;  /* 0x000000ce03947223 */ /* 0x000fe40000010094 */
[----:B-1----:R-:W-:Y:S01]  /*dba0*/  F2FP.BF16.PACK_AB R16, R162, R161 ;  /* 0x000000a1a210723e */ /* 0x002fe200000010ff */
[--C-:B------:R-:W-:Y:S01]  /*dbb0*/  FFMA.FTZ R171, R171, c[0x0][0x2d0], -R152.reuse ;  /* 0x0000b400abab7a23 */ /* 0x100fe20000010898 */
[----:B--2---:R-:W-:Y:S01]  /*dbc0*/  F2FP.BF16.PACK_AB R18, R164, R163 ;  /* 0x000000a3a412723e */ /* 0x004fe200000010ff */
[----:B------:R-:W-:Y:S02]  /*dbd0*/  LDSM.16.MT88.4 R140, [R13+0x3100] ;  /* 0x003100000d8c783b */ /* 0x000fe40000004200 */
[----:B----4-:R-:W-:Y:S01]  /*dbe0*/  F2FP.BF16.PACK_AB R17, R166, R165 ;  /* 0x000000a5a611723e */ /* 0x010fe200000010ff */
[----:B------:R-:W-:Y:S01]  /*dbf0*/  FFMA.FTZ R153, R153, c[0x0][0x2d0], -R152 ;  /* 0x0000b40099997a23 */ /* 0x000fe20000010898 */
[----:B------:R-:W-:Y:S01]  /*dc00*/  F2FP.BF16.PACK_AB R19, R168, R167 ;  /* 0x000000a7a813723e */ /* 0x000fe200000010ff */
[----:B------:R-:W1:Y:S01]  /*dc10*/  MUFU.EX2 R171, R171 ;  /* 0x000000ab00ab7308 */ /* 0x000e620000000800 */
[----:B------:R-:W-:Y:S02]  /*dc20*/  FADD.FTZ R149, R149, R150 ;  /* 0x0000009695957221 */ /* 0x000fe40000010000 */
[----:B------:R-:W-:Y:S02]  /*dc30*/  FADD.FTZ R147, R147, R148 ;  /* 0x0000009493937221 */ /* 0x000fe40000010000 */
[----:B------:R-:W-:Y:S01]  /*dc40*/  FADD.FTZ R146, R146, R149 ;  /* 0x0000009592927221 */ /* 0x000fe20000010000 */
[C---:B---3--:R-:W-:Y:S03]  /*dc50*/  HMMA.16816.F32.BF16 R4, R16.reuse, R20, R4 ;  /* 0x000000141004723c */ /* 0x048fe60000041804 */
[----:B------:R-:W-:Y:S01]  /*dc60*/  FADD.FTZ R146, R15, R146 ;  /* 0x000000920f927221 */ /* 0x000fe20000010000 */
[----:B------:R-:W-:Y:S01]  /*dc70*/  MOV R15, UR7 ;  /* 0x00000007000f7c02 */ /* 0x000fe20008000f00 */
[----:B------:R-:W2:Y:S01]  /*dc80*/  MUFU.EX2 R169, R169 ;  /* 0x000000a900a97308 */ /* 0x000ea20000000800 */
[----:B------:R-:W-:Y:S02]  /*dc90*/  FADD.FTZ R144, R144, R147 ;  /* 0x0000009390907221 */ /* 0x000fe40000010000 */
[C---:B------:R-:W-:Y:S01]  /*dca0*/  HMMA.16816.F32.BF16 R8, R16.reuse, R22, R8 ;  /* 0x000000161008723c */ /* 0x040fe20000041808 */
[----:B------:R-:W3:Y:S03]  /*dcb0*/  LDSM.16.MT88.4 R20, [R14+0x2900] ;  /* 0x002900000e14783b */ /* 0x000ee60000004200 */
[----:B------:R-:W-:Y:S02]  /*dcc0*/  FADD.FTZ R144, R145, R144 ;  /* 0x0000009091907221 */ /* 0x000fe40000010000 */
[----:B------:R-:W-:Y:S01]  /*dcd0*/  FADD.FTZ R161, R161, R146 ;  /* 0x00000092a1a17221 */ /* 0x000fe20000010000 */
[----:B------:R-:W-:Y:S01]  /*dce0*/  MUFU.EX2 R153, R153 ;  /* 0x0000009900997308 */ /* 0x000fe20000000800 */
[C---:B------:R-:W-:Y:S04]  /*dcf0*/  HMMA.16816.F32.BF16 R100, R16.reuse, R32, R100 ;  /* 0x000000201064723c */ /* 0x040fe80000041864 */
[----:B------:R-:W-:Y:S02]  /*dd00*/  FADD.FTZ R165, R165, R144 ;  /* 0x00000090a5a57221 */ /* 0x000fe40000010000 */
[----:B------:R-:W-:Y:S02]  /*dd10*/  FADD.FTZ R162, R162, R161 ;  /* 0x000000a1a2a27221 */ /* 0x000fe40000010000 */
        /* <DEDUP_REMOVED lines=8> */
[----:B------:R-:W4:Y:S03]  /*dda0*/  LDSM.16.MT88.4 R24, [R135+UR4+0x4900] ;  /* 0x004900048718783b */ /* 0x000f260008004200 */
[----:B------:R-:W-:Y:S04]  /*ddb0*/  FADD.FTZ R168, R168, R167 ;  /* 0x000000a7a8a87221 */ /* 0x000fe80000010000 */
[C---:B------:R-:W-:Y:S08]  /*ddc0*/  HMMA.16816.F32.BF16 R116, R16.reuse, R124, R116 ;  /* 0x0000007c1074723c */ /* 0x040ff00000041874 */
        /* <DEDUP_REMOVED lines=8> */
[C---:B-----5:R-:W-:Y:S08]  /*de50*/  HMMA.16816.F32.BF16 R52, R16.reuse, R28, R52 ;  /* 0x0000001c1034723c */ /* 0x060ff00000041834 */
[C---:B------:R-:W-:Y:S01]  /*de60*/  HMMA.16816.F32.BF16 R56, R16.reuse, R30, R56 ;  /* 0x0000001e1038723c */ /* 0x040fe20000041838 */
[----:B------:R-:W5:Y:S07]  /*de70*/  LDSM.16.MT88.4 R28, [R134+UR4+0x4900] ;  /* 0x00490004861c783b */ /* 0x000f6e0008004200 */
[C---:B---3--:R-:W-:Y:S08]  /*de80*/  HMMA.16816.F32.BF16 R60, R16.reuse, R20, R60 ;  /* 0x00000014103c723c */ /* 0x048ff0000004183c */
[C---:B------:R-:W-:Y:S01]  /*de90*/  HMMA.16816.F32.BF16 R64, R16.reuse, R22, R64 ;  /* 0x000000161040723c */ /* 0x040fe20000041840 */
[----:B------:R-:W3:Y:S07]  /*dea0*/  LDSM.16.MT88.4 R20, [R14+0x4900] ;  /* 0x004900000e14783b */ /* 0x000eee0000004200 */
[C---:B----4-:R-:W-:Y:S08]  /*deb0*/  HMMA.16816.F32.BF16 R68, R16.reuse, R24, R68 ;  /* 0x000000181044723c */ /* 0x050ff00000041844 */
[C---:B------:R-:W-:Y:S01]  /*dec0*/  HMMA.16816.F32.BF16 R72, R16.reuse, R26, R72 ;  /* 0x0000001a1048723c */ /* 0x040fe20000041848 */
[----:B------:R-:W4:Y:S07]  /*ded0*/  LDSM.16.MT88.4 R24, [R135+UR4+0x1100] ;  /* 0x001100048718783b */ /* 0x000f2e0008004200 */
[C---:B------:R-:W-:Y:S08]  /*dee0*/  HMMA.16816.F32.BF16 R76, R16.reuse, R32, R76 ;  /* 0x00000020104c723c */ /* 0x040ff0000004184c */
[C---:B------:R-:W-:Y:S01]  /*def0*/  HMMA.16816.F32.BF16 R80, R16.reuse, R34, R80 ;  /* 0x000000221050723c */ /* 0x040fe20000041850 */
[----:B------:R-:W1:Y:S07]  /*df00*/  LDSM.16.MT88.4 R32, [R14+0x1100] ;  /* 0x001100000e20783b */ /* 0x000e6e0000004200 */
[C---:B-----5:R-:W-:Y:S08]  /*df10*/  HMMA.16816.F32.BF16 R84, R16.reuse, R28, R84 ;  /* 0x0000001c1054723c */ /* 0x060ff00000041854 */
[C---:B------:R-:W-:Y:S01]  /*df20*/  HMMA.16816.F32.BF16 R88, R16.reuse, R30, R88 ;  /* 0x0000001e1058723c */ /* 0x040fe20000041858 */
[----:B------:R-:W5:Y:S07]  /*df30*/  LDSM.16.MT88.4 R28, [R134+UR4+0x3100] ;  /* 0x00310004861c783b */ /* 0x000f6e0008004200 */
[C---:B---3--:R-:W-:Y:S08]  /*df40*/  HMMA.16816.F32.BF16 R92, R16.reuse, R20, R92 ;  /* 0x00000014105c723c */ /* 0x048ff0000004185c */
[----:B------:R-:W-:Y:S01]  /*df50*/  HMMA.16816.F32.BF16 R96, R16, R22, R96 ;  /* 0x000000161060723c */ /* 0x000fe20000041860 */
[----:B------:R-:W3:Y:S06]  /*df60*/  LDSM.16.MT88.4 R20, [R14+0x3100] ;  /* 0x003100000e14783b */ /* 0x000eec0000004200 */
[----:B------:R-:W-:Y:S01]  /*df70*/  F2FP.BF16.PACK_AB R16, R173, R172 ;  /* 0x000000acad10723e */ /* 0x000fe200000010ff */
[----:B------:R-:W-:Y:S01]  /*df80*/  FADD.FTZ R172, R172, R163 ;  /* 0x000000a3acac7221 */ /* 0x000fe20000010000 */
[----:B------:R-:W-:Y:S03]  /*df90*/  F2FP.BF16.PACK_AB R18, R175, R170 ;  /* 0x000000aaaf12723e */ /* 0x000fe600000010ff */
[----:B-1----:R-:W-:Y:S01]  /*dfa0*/  F2FP.BF16.PACK_AB R17, R174, R171 ;  /* 0x000000abae11723e */ /* 0x002fe200000010ff */
[----:B------:R-:W-:Y:S01]  /*dfb0*/  FADD.FTZ R171, R171, R168 ;  /* 0x000000a8abab7221 */ /* 0x000fe20000010000 */
[----:B--2---:R-:W-:Y:S01]  /*dfc0*/  F2FP.BF16.PACK_AB R19, R176, R169 ;  /* 0x000000a9b013723e */ /* 0x004fe200000010ff */
[----:B------:R-:W-:Y:S02]  /*dfd0*/  FADD.FTZ R173, R173, R172 ;  /* 0x000000acadad7221 */ /* 0x000fe40000010000 */
[----:B------:R-:W-:Y:S02]  /*dfe0*/  FADD.FTZ R174, R174, R171 ;  /* 0x000000abaeae7221 */ /* 0x000fe40000010000 */
[----:B------:R-:W-:Y:S02]  /*dff0*/  FADD.FTZ R170, R170, R173 ;  /* 0x000000adaaaa7221 */ /* 0x000fe40000010000 */
[C---:B----4-:R-:W-:Y:S03]  /*e000*/  HMMA.16816.F32.BF16 R4, R16.reuse, R24, R4 ;  /* 0x000000181004723c */ /* 0x050fe60000041804 */
[----:B------:R-:W-:Y:S02]  /*e010*/  FADD.FTZ R169, R169, R174 ;  /* 0x000000aea9a97221 */ /* 0x000fe40000010000 */
[----:B------:R-:W-:Y:S02]  /*e020*/  FADD.FTZ R175, R175, R170 ;  /* 0x000000aaafaf7221 */ /* 0x000fe40000010000 */
[----:B------:R-:W-:Y:S01]  /*e030*/  FADD.FTZ R176, R176, R169 ;  /* 0x000000a9b0b07221 */ /* 0x000fe20000010000 */
[C---:B------:R-:W-:Y:S01]  /*e040*/  HMMA.16816.F32.BF16 R8, R16.reuse, R26, R8 ;  /* 0x0000001a1008723c */ /* 0x040fe20000041808 */
[----:B------:R-:W1:Y:S07]  /*e050*/  LDSM.16.MT88.4 R24, [R135+UR4+0x5100] ;  /* 0x005100048718783b */ /* 0x000e6e0008004200 */
[C---:B------:R-:W-:Y:S08]  /*e060*/  HMMA.16816.F32.BF16 R100, R16.reuse, R124, R100 ;  /* 0x0000007c1064723c */ /* 0x040ff00000041864 */
[C---:B------:R-:W-:Y:S01]  /*e070*/  HMMA.16816.F32.BF16 R104, R16.reuse, R126, R104 ;  /* 0x0000007e1068723c */ /* 0x040fe20000041868 */
[----:B------:R-:W-:Y:S07]  /*e080*/  LDSM.16.MT88.4 R124, [R135+UR4+0x1900] ;  /* 0x00190004877c783b */ /* 0x000fee0008004200 */
[C---:B------:R-:W-:Y:S08]  /*e090*/  HMMA.16816.F32.BF16 R108, R16.reuse, R128, R108 ;  /* 0x00000080106c723c */ /* 0x040ff0000004186c */
[C---:B------:R-:W-:Y:S08]  /*e0a0*/  HMMA.16816.F32.BF16 R112, R16.reuse, R130, R112 ;  /* 0x000000821070723c */ /* 0x040ff00000041870 */
[C---:B------:R-:W-:Y:S08]  /*e0b0*/  HMMA.16816.F32.BF16 R116, R16.reuse, R32, R116 ;  /* 0x000000201074723c */ /* 0x040ff00000041874 */
[C---:B------:R-:W-:Y:S01]  /*e0c0*/  HMMA.16816.F32.BF16 R120, R16.reuse, R34, R120 ;  /* 0x000000221078723c */ /* 0x040fe20000041878 */
[----:B------:R-:W2:Y:S07]  /*e0d0*/  LDSM.16.MT88.4 R32, [R13+0x5100] ;  /* 0x005100000d20783b */ /* 0x000eae0000004200 */
[C---:B------:R-:W-:Y:S08]  /*e0e0*/  HMMA.16816.F32.BF16 R36, R16.reuse, R136, R36 ;  /* 0x000000881024723c */ /* 0x040ff00000041824 */
[C---:B------:R-:W-:Y:S01]  /*e0f0*/  HMMA.16816.F32.BF16 R40, R16.reuse, R138, R40 ;  /* 0x0000008a1028723c */ /* 0x040fe20000041828 */
[----:B------:R-:W-:Y:S07]  /*e100*/  LDSM.16.MT88.4 R136, [R135+UR4+0x3900] ;  /* 0x003900048788783b */ /* 0x000fee0008004200 */
[C---:B------:R-:W-:Y:S07]  /*e110*/  HMMA.16816.F32.BF16 R44, R16.reuse, R140, R44 ;  /* 0x0000008c102c723c */ /* 0x040fee000004182c */
[--C-:B------:R-:W-:Y:S01]  /*e120*/  FFMA.FTZ R140, R160, c[0x0][0x2d0], -R159.reuse ;  /* 0x0000b400a08c7a23 */ /* 0x100fe2000001089f */
[C---:B------:R-:W-:Y:S04]  /*e130*/  HMMA.16816.F32.BF16 R48, R16.reuse, R142, R48 ;  /* 0x0000008e1030723c */ /* 0x040fe80000041830 */
[--C-:B------:R-:W-:Y:S01]  /*e140*/  FFMA.FTZ R141, R158, c[0x0][0x2d0], -R159.reuse ;  /* 0x0000b4009e8d7a23 */ /* 0x100fe2000001089f */
[----:B------:R-:W-:Y:S02]  /*e150*/  MUFU.EX2 R140, R140 ;  /* 0x0000008c008c7308 */ /* 0x000fe40000000800 */
[--C-:B------:R-:W-:Y:S01]  /*e160*/  FFMA.FTZ R142, R156, c[0x0][0x2d0], -R159.reuse ;  /* 0x0000b4009c8e7a23 */ /* 0x100fe2000001089f */
[C---:B-----5:R-:W-:Y:S04]  /*e170*/  HMMA.16816.F32.BF16 R52, R16.reuse, R28, R52 ;  /* 0x0000001c1034723c */ /* 0x060fe80000041834 */
[----:B------:R-:W-:Y:S02]  /*e180*/  FFMA.FTZ R159, R154, c[0x0][0x2d0], -R159 ;  /* 0x0000b4009a9f7a23 */ /* 0x000fe4000001089f */
[--C-:B------:R-:W-:Y:S01]  /*e190*/  FFMA.FTZ R143, R157, c[0x0][0x2d0], -R152.reuse ;  /* 0x0000b4009d8f7a23 */ /* 0x100fe20000010898 */
[----:B------:R-:W4:Y:S01]  /*e1a0*/  MUFU.EX2 R141, R141 ;  /* 0x0000008d008d7308 */ /* 0x000f220000000800 */
[C---:B------:R-:W-:Y:S01]  /*e1b0*/  HMMA.16816.F32.BF16 R56, R16.reuse, R30, R56 ;  /* 0x0000001e1038723c */ /* 0x040fe20000041838 */
[----:B------:R-:W5:Y:S03]  /*e1c0*/  LDSM.16.MT88.4 R28, [R134+UR4+0x5100] ;  /* 0x00510004861c783b */ /* 0x000f660008004200 */
[--C-:B------:R-:W-:Y:S02]  /*e1d0*/  FFMA.FTZ R154, R155, c[0x0][0x2d0], -R152.reuse ;  /* 0x0000b4009b9a7a23 */ /* 0x100fe40000010898 */
[----:B------:R-:W-:Y:S02]  /*e1e0*/  FFMA.FTZ R152, R151, c[0x0][0x2d0], -R152 ;  /* 0x0000b40097987a23 */ /* 0x000fe40000010898 */
[C---:B---3--:R-:W-:Y:S01]  /*e1f0*/  HMMA.16816.F32.BF16 R60, R16.reuse, R20, R60 ;  /* 0x00000014103c723c */ /* 0x048fe2000004183c */
[----:B------:R-:W-:Y:S07]  /*e200*/  MUFU.EX2 R142, R142 ;  /* 0x0000008e008e7308 */ /* 0x000fee0000000800 */
[C---:B------:R-:W-:Y:S01]  /*e210*/  HMMA.16816.F32.BF16 R64, R16.reuse, R22, R64 ;  /* 0x000000161040723c */ /* 0x040fe20000041840 */
[----:B------:R-:W3:Y:S02]  /*e220*/  LDSM.16.MT88.4 R20, [R14+0x5100] ;  /* 0x005100000e14783b */ /* 0x000ee40000004200 */
[----:B------:R-:W3:Y:S05]  /*e230*/  MUFU.EX2 R159, R159 ;  /* 0x0000009f009f7308 */ /* 0x000eea0000000800 */
[C---:B-1----:R-:W-:Y:S05]  /*e240*/  HMMA.16816.F32.BF16 R68, R16.reuse, R24, R68 ;  /* 0x000000181044723c */ /* 0x042fea0000041844 */
[----:B------:R-:W-:Y:S03]  /*e250*/  MUFU.EX2 R143, R143 ;  /* 0x0000008f008f7308 */ /* 0x000fe60000000800 */
[C---:B------:R-:W-:Y:S01]  /*e260*/  HMMA.16816.F32.BF16 R72, R16.reuse, R26, R72 ;  /* 0x0000001a1048723c */ /* 0x040fe20000041848 */
[----:B------:R-:W1:Y:S06]  /*e270*/  LDSM.16.MT88.4 R24, [R13+0x1900] ;  /* 0x001900000d18783b */ /* 0x000e6c0000004200 */
[----:B------:R-:W1:Y:S01]  /*e280*/  MUFU.EX2 R154, R154 ;  /* 0x0000009a009a7308 */ /* 0x000e620000000800 */
[C---:B--2---:R-:W-:Y:S08]  /*e290*/  HMMA.16816.F32.BF16 R76, R16.reuse, R32, R76 ;  /* 0x00000020104c723c */ /* 0x044ff0000004184c */
[C---:B------:R-:W-:Y:S01]  /*e2a0*/  HMMA.16816.F32.BF16 R80, R16.reuse, R34, R80 ;  /* 0x000000221050723c */ /* 0x040fe20000041850 */
[----:B------:R-:W2:Y:S01]  /*e2b0*/  LDSM.16.MT88.4 R32, [R134+UR4+0x1900] ;  /* 0x001900048620783b */ /* 0x000ea20008004200 */
[----:B------:R-:W1:Y:S06]  /*e2c0*/  MUFU.EX2 R152, R152 ;  /* 0x0000009800987308 */ /* 0x000e6c0000000800 */
[C---:B-----5:R-:W-:Y:S08]  /*e2d0*/  HMMA.16816.F32.BF16 R84, R16.reuse, R28, R84 ;  /* 0x0000001c1054723c */ /* 0x060ff00000041854 */
[C---:B------:R-:W-:Y:S01]  /*e2e0*/  HMMA.16816.F32.BF16 R88, R16.reuse, R30, R88 ;  /* 0x0000001e1058723c */ /* 0x040fe20000041858 */
[----:B------:R-:W5:Y:S07]  /*e2f0*/  LDSM.16.MT88.4 R28, [R14+0x1900] ;  /* 0x001900000e1c783b */ /* 0x000f6e0000004200 */
[C---:B---3--:R-:W-:Y:S08]  /*e300*/  HMMA.16816.F32.BF16 R92, R16.reuse, R20, R92 ;  /* 0x00000014105c723c */ /* 0x048ff0000004185c */
[----:B------:R-:W-:Y:S01]  /*e310*/  HMMA.16816.F32.BF16 R96, R16, R22, R96 ;  /* 0x000000161060723c */ /* 0x000fe20000041860 */
[----:B------:R-:W3:Y:S06]  /*e320*/  LDSM.16.MT88.4 R20, [R13+0x3900] ;  /* 0x003900000d14783b */ /* 0x000eec0000004200 */
[----:B----4-:R-:W-:Y:S01]  /*e330*/  F2FP.BF16.PACK_AB R16, R141, R140 ;  /* 0x0000008c8d10723e */ /* 0x010fe200000010ff */
[----:B------:R-:W-:Y:S01]  /*e340*/  FADD.FTZ R140, R140, R175 ;  /* 0x000000af8c8c7221 */ /* 0x000fe20000010000 */
[----:B------:R-:W-:Y:S03]  /*e350*/  F2FP.BF16.PACK_AB R18, R159, R142 ;  /* 0x0000008e9f12723e */ /* 0x000fe600000010ff */
[----:B-1----:R-:W-:Y:S01]  /*e360*/  F2FP.BF16.PACK_AB R17, R154, R143 ;  /* 0x0000008f9a11723e */ /* 0x002fe200000010ff */
[----:B------:R-:W-:Y:S01]  /*e370*/  FADD.FTZ R143, R143, R176 ;  /* 0x000000b08f8f7221 */ /* 0x000fe20000010000 */
[----:B------:R-:W-:Y:S01]  /*e380*/  F2FP.BF16.PACK_AB R19, R152, R153 ;  /* 0x000000999813723e */ /* 0x000fe200000010ff */
[----:B------:R-:W-:Y:S02]  /*e390*/  FADD.FTZ R141, R141, R140 ;  /* 0x0000008c8d8d7221 */ /* 0x000fe40000010000 */
[----:B------:R-:W-:Y:S02]  /*e3a0*/  FADD.FTZ R154, R154, R143 ;  /* 0x0000008f9a9a7221 */ /* 0x000fe40000010000 */
[----:B------:R-:W-:Y:S02]  /*e3b0*/  FADD.FTZ R142, R142, R141 ;  /* 0x0000008d8e8e7221 */ /* 0x000fe40000010000 */
[C---:B------:R-:W-:Y:S01]  /*e3c0*/  HMMA.16816.F32.BF16 R128, R16.reuse, R124, R4 ;  /* 0x0000007c1080723c */ /* 0x040fe20000041804 */
[----:B------:R-:W1:Y:S02]  /*e3d0*/  LDSM.16.MT88.4 R4, [R134+UR4+0x3900] ;  /* 0x003900048604783b */ /* 0x000e640008004200 */
[----:B------:R-:W-:Y:S02]  /*e3e0*/  FADD.FTZ R153, R153, R154 ;  /* 0x0000009a99997221 */ /* 0x000fe40000010000 */
[----:B------:R-:W-:Y:S02]  /*e3f0*/  FADD.FTZ R207, R159, R142 ;  /* 0x0000008e9fcf7221 */ /* 0x000fe40000010000 */
[----:B------:R-:W-:Y:S01]  /*e400*/  FADD.FTZ R206, R152, R153 ;  /* 0x0000009998ce7221 */ /* 0x000fe20000010000 */
[C---:B------:R-:W-:Y:S01]  /*e410*/  HMMA.16816.F32.BF16 R124, R16.reuse, R126, R8 ;  /* 0x0000007e107c723c */ /* 0x040fe20000041808 */
[----:B------:R-:W4:Y:S07]  /*e420*/  LDSM.16.MT88.4 R8, [R14+0x3900] ;  /* 0x003900000e08783b */ /* 0x000f2e0000004200 */
[C---:B------:R-:W-:Y:S08]  /*e430*/  HMMA.16816.F32.BF16 R100, R16.reuse, R24, R100 ;  /* 0x000000181064723c */ /* 0x040ff00000041864 */
[C---:B------:R-:W-:Y:S01]  /*e440*/  HMMA.16816.F32.BF16 R104, R16.reuse, R26, R104 ;  /* 0x0000001a1068723c */ /* 0x040fe20000041868 */
[----:B------:R-:W1:Y:S07]  /*e450*/  LDSM.16.MT88.4 R24, [R135+UR4+0x5900] ;  /* 0x005900048718783b */ /* 0x000e6e0008004200 */
[C---:B--2---:R-:W-:Y:S08]  /*e460*/  HMMA.16816.F32.BF16 R108, R16.reuse, R32, R108 ;  /* 0x00000020106c723c */ /* 0x044ff0000004186c */
[C---:B------:R-:W-:Y:S08]  /*e470*/  HMMA.16816.F32.BF16 R112, R16.reuse, R34, R112 ;  /* 0x000000221070723c */ /* 0x040ff00000041870 */
[C---:B-----5:R-:W-:Y:S07]  /*e480*/  HMMA.16816.F32.BF16 R116, R16.reuse, R28, R116 ;  /* 0x0000001c1074723c */ /* 0x060fee0000041874 */
[----:B------:R-:W-:Y:S01]  /*e490*/  IADD3 R28, R210, -0x2, RZ ;  /* 0xfffffffed21c7810 */ /* 0x000fe20007ffe0ff */
[C---:B------:R-:W-:Y:S03]  /*e4a0*/  HMMA.16816.F32.BF16 R120, R16.reuse, R30, R120 ;  /* 0x0000001e1078723c */ /* 0x040fe60000041878 */
[C---:B------:R-:W-:Y:S05]  /*e4b0*/  ISETP.GE.AND P6, PT, R28.reuse, R189, PT ;  /* 0x000000bd1c00720c */ /* 0x040fea0003fc6270 */
[C---:B------:R-:W-:Y:S08]  /*e4c0*/  HMMA.16816.F32.BF16 R36, R16.reuse, R136, R36 ;  /* 0x000000881024723c */ /* 0x040ff00000041824 */
[C---:B------:R-:W-:Y:S04]  /*e4d0*/  HMMA.16816.F32.BF16 R40, R16.reuse, R138, R40 ;  /* 0x0000008a1028723c */ /* 0x040fe80000041828 */
[----:B------:R-:W-:Y:S04]  /*e4e0*/  @P6 IMAD R29, R15, 0x3000, R194 ;  /* 0x000030000f1d6824 */ /* 0x000fe800078e02c2 */
[C---:B---3--:R-:W-:Y:S08]  /*e4f0*/  HMMA.16816.F32.BF16 R44, R16.reuse, R20, R44 ;  /* 0x00000014102c723c */ /* 0x048ff0000004182c */
[C---:B------:R-:W-:Y:S01]  /*e500*/  HMMA.16816.F32.BF16 R48, R16.reuse, R22, R48 ;  /* 0x000000161030723c */ /* 0x040fe20000041830 */
[----:B------:R-:W2:Y:S07]  /*e510*/  LDSM.16.MT88.4 R20, [R13+0x5900] ;  /* 0x005900000d14783b */ /* 0x000eae0000004200 */
[C---:B-1----:R-:W-:Y:S07]  /*e520*/  HMMA.16816.F32.BF16 R52, R16.reuse, R4, R52 ;  /* 0x000000041034723c */ /* 0x042fee0000041834 */
[----:B------:R-:W-:Y:S01]  /*e530*/  @P6 SHF.R.S32.HI R5, RZ, 0x1f, R28 ;  /* 0x0000001fff056819 */ /* 0x000fe2000001141c */
[C---:B------:R-:W-:Y:S04]  /*e540*/  HMMA.16816.F32.BF16 R56, R16.reuse, R6, R56 ;  /* 0x000000061038723c */ /* 0x040fe80000041838 */
[----:B------:R-:W-:Y:S04]  /*e550*/  @P6 IMAD R5, R5, c[0x0][0x1e0], RZ ;  /* 0x0000780005056a24 */ /* 0x000fe800078e02ff */
[C---:B----4-:R-:W-:Y:S04]  /*e560*/  HMMA.16816.F32.BF16 R60, R16.reuse, R8, R60 ;  /* 0x00000008103c723c */ /* 0x050fe8000004183c */
[C---:B------:R-:W-:Y:S03]  /*e570*/  @P6 IMAD R5, R28.reuse, c[0x0][0x1e4], R5 ;  /* 0x000079001c056a24 */ /* 0x040fe600078e0205 */
[----:B------:R-:W-:Y:S01]  /*e580*/  @P6 IMAD.WIDE.U32 R8, R28, c[0x0][0x1e0], RZ ;  /* 0x000078001c086a25 */ /* 0x000fe200078e00ff */
[C---:B------:R-:W-:Y:S04]  /*e590*/  HMMA.16816.F32.BF16 R64, R16.reuse, R10, R64 ;  /* 0x0000000a1040723c */ /* 0x040fe80000041840 */
[----:B------:R-:W-:Y:S02]  /*e5a0*/  @P6 IADD3 R5, R9, R5, RZ ;  /* 0x0000000509056210 */ /* 0x000fe40007ffe0ff */
[C---:B------:R-:W-:Y:S02]  /*e5b0*/  @P6 SHF.L.U32 R9, R8.reuse, 0x6, RZ ;  /* 0x0000000608096819 */ /* 0x040fe400000006ff */
[C---:B------:R-:W-:Y:S04]  /*e5c0*/  HMMA.16816.F32.BF16 R68, R16.reuse, R24, R68 ;  /* 0x000000181044723c */ /* 0x040fe80000041844 */
[----:B------:R-:W-:Y:S02]  /*e5d0*/  @P6 SHF.L.U64.HI R8, R8, 0x6, R5 ;  /* 0x0000000608086819 */ /* 0x000fe40000010205 */
[----:B------:R-:W1:Y:S01]  /*e5e0*/  LDSM.16.MT88.4 R4, [R134+UR4+0x5900] ;  /* 0x005900048604783b */ /* 0x000e620008004200 */
[C---:B------:R-:W-:Y:S01]  /*e5f0*/  @P6 IADD3 R10, P0, R9.reuse, R198, RZ ;  /* 0x000000c6090a6210 */ /* 0x040fe20007f1e0ff */
[C---:B------:R-:W-:Y:S04]  /*e600*/  HMMA.16816.F32.BF16 R72, R16.reuse, R26, R72 ;  /* 0x0000001a1048723c */ /* 0x040fe80000041848 */
[----:B------:R-:W-:Y:S02]  /*e610*/  @P6 LEA R24, P5, R10, c[0x0][0x1c8], 0x1 ;  /* 0x000072000a186a11 */ /* 0x000fe400078a08ff */
[----:B------:R-:W-:Y:S02]  /*e620*/  @P6 IADD3 R28, P4, R9, R214, RZ ;  /* 0x000000d6091c6210 */ /* 0x000fe40007f9e0ff */
[----:B------:R-:W-:Y:S01]  /*e630*/  @P6 IADD3.X R11, R8, R203, RZ, P0, !PT ;  /* 0x000000cb080b6210 */ /* 0x000fe200007fe4ff */
[C---:B--2---:R-:W-:Y:S03]  /*e640*/  HMMA.16816.F32.BF16 R76, R16.reuse, R20, R76 ;  /* 0x00000014104c723c */ /* 0x044fe6000004184c */
        /* <DEDUP_REMOVED lines=10> */
[----:B------:R2:W3:Y:S01]  /*e6f0*/  LDSM.16.MT88.4 R8, [R14+0x5900] ;  /* 0x005900000e08783b */ /* 0x0004e20000004200 */
[----:B------:R-:W-:Y:S02]  /*e700*/  @P6 LEA R20, P5, R26, c[0x0][0x1c8], 0x1 ;  /* 0x000072001a146a11 */ /* 0x000fe400078a08ff */
[C---:B------:R-:W-:Y:S01]  /*e710*/  @P6 LEA R30, P0, R27.reuse, c[0x0][0x1c8], 0x1 ;  /* 0x000072001b1e6a11 */ /* 0x040fe200078008ff */
[C---:B-1----:R-:W-:Y:S03]  /*e720*/  HMMA.16816.F32.BF16 R84, R16.reuse, R4, R84 ;  /* 0x000000041054723c */ /* 0x042fe60000041854 */
[----:B------:R-:W-:Y:S02]  /*e730*/  @P6 IADD3.X R32, R28, R203, RZ, P4, !PT ;  /* 0x000000cb1c206210 */ /* 0x000fe400027fe4ff */
[----:B------:R-:W-:Y:S02]  /*e740*/  @P6 LEA.HI.X R21, R26, c[0x0][0x1cc], R21, 0x1, P5 ;  /* 0x000073001a156a11 */ /* 0x000fe400028f0c15 */
[----:B------:R-:W-:Y:S01]  /*e750*/  @P6 LEA.HI.X R31, R27, c[0x0][0x1cc], R32, 0x1, P0 ;  /* 0x000073001b1f6a11 */ /* 0x000fe200000f0c20 */
[C---:B------:R-:W-:Y:S04]  /*e760*/  HMMA.16816.F32.BF16 R88, R16.reuse, R6, R88 ;  /* 0x000000061058723c */ /* 0x040fe80000041858 */
[C---:B------:R-:W-:Y:S02]  /*e770*/  @P6 IADD3 R26, P0, R3.reuse, R214, RZ ;  /* 0x000000d6031a6210 */ /* 0x040fe40007f1e0ff */
[----:B------:R-:W-:Y:S02]  /*e780*/  @P6 IADD3 R27, P4, R3, R212, RZ ;  /* 0x000000d4031b6210 */ /* 0x000fe40007f9e0ff */
[----:B------:R-:W-:Y:S04]  /*e790*/  @P6 LEA R22, P5, R26, c[0x0][0x1c8], 0x1 ;  /* 0x000072001a166a11 */ /* 0x000fe800078a08ff */
[----:B------:R-:W-:Y:S02]  /*e7a0*/  @P6 IADD3.X R3, R28, R213, RZ, P0, !PT ;  /* 0x000000d51c036210 */ /* 0x000fe400007fe4ff */
[----:B--2---:R-:W-:Y:S02]  /*e7b0*/  @P6 LEA R14, P0, R27, c[0x0][0x1c8], 0x1 ;  /* 0x000072001b0e6a11 */ /* 0x004fe400078008ff */
[----:B------:R-:W-:Y:S02]  /*e7c0*/  @P6 LEA.HI.X R23, R26, c[0x0][0x1cc], R3, 0x1, P5 ;  /* 0x000073001a176a11 */ /* 0x000fe400028f0c03 */
[----:B------:R-:W-:Y:S02]  /*e7d0*/  @P6 SHF.L.U32 R3, R29, 0x1, RZ ;  /* 0x000000011d036819 */ /* 0x000fe400000006ff */
[----:B------:R-:W-:Y:S03]  /*e7e0*/  @P6 IADD3.X R28, R28, R211, RZ, P4, !PT ;  /* 0x000000d31c1c6210 */ /* 0x000fe600027fe4ff */
[----:B------:R-:W-:Y:S01]  /*e7f0*/  @!PT LDS RZ, [RZ] ;  /* 0x00000000fffff984 */ /* 0x000fe20000000800 */
[----:B------:R-:W-:Y:S01]  /*e800*/  @!PT LDS RZ, [RZ] ;  /* 0x00000000fffff984 */ /* 0x000fe20000000800 */
[----:B------:R-:W-:Y:S01]  /*e810*/  @!PT LDS RZ, [RZ] ;  /* 0x00000000fffff984 */ /* 0x000fe20000000800 */
[----:B------:R1:W-:Y:S01]  /*e820*/  @P6 LDGSTS.E.BYPASS.LTC128B.128 [R3+0xc100], [R24.64], !P3 ;  /* 0x0c10000018036fae */ /* 0x0003e2000d901d4a */
[----:B------:R-:W-:Y:S02]  /*e830*/  @P6 LEA.HI.X R15, R27, c[0x0][0x1cc], R28, 0x1, P0 ;  /* 0x000073001b0f6a11 */ /* 0x000fe400000f0c1c */
[----:B------:R-:W-:Y:S01]  /*e840*/  ISETP.GE.AND P0, PT, R189, R210, PT ;  /* 0x000000d2bd00720c */ /* 0x000fe20003f06270 */
[C---:B---3--:R-:W-:Y:S04]  /*e850*/  HMMA.16816.F32.BF16 R92, R16.reuse, R8, R92 ;  /* 0x00000008105c723c */ /* 0x048fe8000004185c */
[----:B------:R1:W-:Y:S01]  /*e860*/  @P6 LDGSTS.E.BYPASS.LTC128B.128 [R3+0xe100], [R12.64], !P2 ;  /* 0x0e1000000c036fae */ /* 0x0003e2000d101d4a */
[----:B------:R-:W-:Y:S03]  /*e870*/  IADD3 R210, R210, -0x1, RZ ;  /* 0xffffffffd2d27810 */ /* 0x000fe60007ffe0ff */
[----:B------:R-:W-:Y:S04]  /*e880*/  HMMA.16816.F32.BF16 R96, R16, R10, R96 ;  /* 0x0000000a1060723c */ /* 0x000fe80000041860 */
[----:B------:R1:W-:Y:S08]  /*e890*/  @P6 LDGSTS.E.BYPASS.LTC128B.128 [R3+0x10100], [R20.64], !P1 ;  /* 0x1010000014036fae */ /* 0x0003f0000c901d4a */
[----:B------:R1:W-:Y:S08]  /*e8a0*/  @P6 LDGSTS.E.BYPASS.LTC128B.128 [R3+0xd100], [R30.64], !P3 ;  /* 0x0d1000001e036fae */ /* 0x0003f0000d901d4a */
[----:B------:R1:W-:Y:S08]  /*e8b0*/  @P6 LDGSTS.E.BYPASS.LTC128B.128 [R3+0xf100], [R22.64], !P2 ;  /* 0x0f10000016036fae */ /* 0x0003f0000d101d4a */
[----:B------:R1:W-:Y:S08]  /*e8c0*/  @P6 LDGSTS.E.BYPASS.LTC128B.128 [R3+0x11100], [R14.64], !P1 ;  /* 0x111000000e036fae */ /* 0x0003f0000c901d4a */
[----:B------:R-:W0:Y:S01]  /*e8d0*/  LDGDEPBAR ;  /* 0x00000000000079af */ /* 0x000e220000000000 */
[----:B-1----:R-:W-:Y:S01]  /*e8e0*/  MOV R3, R0 ;  /* 0x0000000000037202 */ /* 0x002fe20000000f00 */
[----:B------:R-:W-:-:S06]  /*e8f0*/  @!P0 BRA `(.L_x_4076) ;  /* 0xffffcaf000008947 */ /* 0x000fcc000383ffff */
.L_x_4067:
        /* <DEDUP_REMOVED lines=123> */
.L_x_4034:
        /* <DEDUP_REMOVED lines=261> */
.L_x_4079:
[----:B------:R-:W-:Y:S05]  /*10100*/  BSYNC B0 ;  /* 0x0000000000007941 */ /* 0x000fea0003800000 */
.L_x_4078:
        /* <DEDUP_REMOVED lines=146> */
.L_x_4077:
        /* <DEDUP_REMOVED lines=50> */
.L_x_4080:
        /* <DEDUP_REMOVED lines=11> */
.L_x_5036:


//--------------------- .text._ZN7cutlass13device_kernelIN5flash19enable_sm80_to_sm89INS1_16FlashAttnFwdSm80INS1_25CollectiveMainloopFwdSm80ILi8ELi2ELb0EN4cute5tupleIJNS5_1CILi128EEENS7_ILi64EEENS7_ILi192EEEEEELi192ENS_10bfloat16_tEfNS_4arch4Sm80ELb0ELb1ELb0ELb1ELb0ELb0ELb1ELb1EEENS1_21CollectiveEpilogueFwdINS6_IJS8_SA_S9_EEENS6_IJNS7_ILi1EEESI_SI_EEESC_SE_Li256ELb1ELb1ELb1ELb0EEENS1_36VarlenDynamicPersistentTileSchedulerILi128ELi64ELi256ELi256ELb1ELb1ELb0ELb1ELb0ELb1EEEEEEEEEvNT_6ParamsE --------------------------
	.section	.text._ZN7cutlass13device_kernelIN5flash19enable_sm80_to_sm89INS1_16FlashAttnFwdSm80INS1_25CollectiveMainloopFwdSm80ILi8ELi2ELb0EN4cute5tupleIJNS5_1CILi128EEENS7_ILi64EEENS7_ILi192EEEEEELi192ENS_10bfloat16_tEfNS_4arch4Sm80ELb0ELb1ELb0ELb1ELb0ELb0ELb1ELb1EEENS1_21CollectiveEpilogueFwdINS6_IJS8_SA_S9_EEENS6_IJNS7_ILi1EEESI_SI_EEESC_SE_Li256ELb1ELb1ELb1ELb0EEENS1_36VarlenDynamicPersistentTileSchedulerILi128ELi64ELi256ELi256ELb1ELb1ELb0ELb1ELb0ELb1EEEEEEEEEvNT_6ParamsE,"ax",@progbits
	.sectioninfo	@"SHI_REGISTERS=251"
	.align	128
.text._ZN7cutlass13device_kernelIN5flash19enable_sm80_to_sm89INS1_16FlashAttnFwdSm80INS1_25CollectiveMainloopFwdSm80ILi8ELi2ELb0EN4cute5tupleIJNS5_1CILi128EEENS7_ILi64EEENS7_ILi192EEEEEELi192ENS_10bfloat16_tEfNS_4arch4Sm80ELb0ELb1ELb0ELb1ELb0ELb0ELb1ELb1EEENS1_21CollectiveEpilogueFwdINS6_IJS8_SA_S9_EEENS6_IJNS7_ILi1EEESI_SI_EEESC_SE_Li256ELb1ELb1ELb1ELb0EEENS1_36VarlenDynamicPersistentTileSchedulerILi128ELi64ELi256ELi256ELb1ELb1ELb0ELb1ELb0ELb1EEEEEEEEEvNT_6ParamsE:
        .type           _ZN7cutlass13device_kernelIN5flash19enable_sm80_to_sm89INS1_16FlashAttnFwdSm80INS1_25CollectiveMainloopFwdSm80ILi8ELi2ELb0EN4cute5tupleIJNS5_1CILi128EEENS7_ILi64EEENS7_ILi192EEEEEELi192ENS_10bfloat16_tEfNS_4arch4Sm80ELb0ELb1ELb0ELb1ELb0ELb0ELb1ELb1EEENS1_21CollectiveEpilogueFwdINS6_IJS8_SA_S9_EEENS6_IJNS7_ILi1EEESI_SI_EEESC_SE_Li256ELb1ELb1ELb1ELb0EEENS1_36VarlenDynamicPersistentTileSchedulerILi128ELi64ELi256ELi256ELb1ELb1ELb0ELb1ELb0ELb1EEEEEEEEEvNT_6ParamsE,@function
        .size           _ZN7cutlass13device_kernelIN5flash19enable_sm80_to_sm89INS1_16FlashAttnFwdSm80INS1_25CollectiveMainloopFwdSm80ILi8ELi2ELb0EN4cute5tupleIJNS5_1CILi128EEENS7_ILi64EEENS7_ILi192EEEEEELi192ENS_10bfloat16_tEfNS_4arch4Sm80ELb0ELb1ELb0ELb1ELb0ELb0ELb1ELb1EEENS1_21CollectiveEpilogueFwdINS6_IJS8_SA_S9_EEENS6_IJNS7_ILi1EEESI_SI_EEESC_SE_Li256ELb1ELb1ELb1ELb0EEENS1_36VarlenDynamicPersistentTileSchedulerILi128ELi64ELi256ELi256ELb1ELb1ELb0ELb1ELb0ELb1EEEEEEEEEvNT_6ParamsE,(.L_x_5037 - _ZN7cutlass13device_kernelIN5flash19enable_sm80_to_sm89INS1_16FlashAttnFwdSm80INS1_25CollectiveMainloopFwdSm80ILi8ELi2ELb0EN4cute5tupleIJNS5_1CILi128EEENS7_ILi64EEENS7_ILi192EEEEEELi192ENS_10bfloat16_tEfNS_4arch4Sm80ELb0ELb1ELb0ELb1ELb0ELb0ELb1ELb1EEENS1_21CollectiveEpilogueFwdINS6_IJS8_SA_S9_EEENS6_IJNS7_ILi1EEESI_SI_EEESC_SE_Li256ELb1ELb1ELb1ELb0EEENS1_36VarlenDynamicPersistentTileSchedulerILi128ELi64ELi256ELi256ELb1ELb1ELb0ELb1ELb0ELb1EEEEEEEEEvNT_6ParamsE)
        .other          _ZN7cutlass13device_kernelIN5flash19enable_sm80_to_sm89INS1_16FlashAttnFwdSm80INS1_25CollectiveMainloopFwdSm80ILi8ELi2ELb0EN4cute5tupleIJNS5_1CILi128EEENS7_ILi64EEENS7_ILi192EEEEEELi192ENS_10bfloat16_tEfNS_4arch4Sm80ELb0ELb1ELb0ELb1ELb0ELb0ELb1ELb1EEENS1_21CollectiveEpilogueFwdINS6_IJS8_SA_S9_EEENS6_IJNS7_ILi1EEESI_SI_EEESC_SE_Li256ELb1ELb1ELb1ELb0EEENS1_36VarlenDynamicPersistentTileSchedulerILi128ELi64ELi256ELi256ELb1ELb1ELb0ELb1ELb0ELb1EEEEEEEEEvNT_6ParamsE,@"STO_CUDA_ENTRY STV_DEFAULT"
_ZN7cutlass13device_kernelIN5flash19enable_sm80_to_sm89INS1_16FlashAttnFwdSm80INS1_25CollectiveMainloopFwdSm80ILi8ELi2ELb0EN4cute5tupleIJNS5_1CILi128EEENS7_ILi64EEENS7_ILi192EEEEEELi192ENS_10bfloat16_tEfNS_4arch4Sm80ELb0ELb1ELb0ELb1ELb0ELb0ELb1ELb1EEENS1_21CollectiveEpilogueFwdINS6_IJS8_SA_S9_EEENS6_IJNS7_ILi1EEESI_SI_EEESC_SE_Li256ELb1ELb1ELb1ELb0EEENS1_36VarlenDynamicPersistentTileSchedulerILi128ELi64ELi256ELi256ELb1ELb1ELb0ELb1ELb0ELb1EEEEEEEEEvNT_6ParamsE:
        /* <DEDUP_REMOVED lines=55> */
.L_x_4086:
        /* <DEDUP_REMOVED lines=16> */
.L_x_4229:
        /* <DEDUP_REMOVED lines=16> */
.L_x_4230:
[----:B--2---:R-:W-:-:S05]  /*0570*/  IMAD R2, R2, c[0x0][0x538], RZ ;  /* 0x00014e0002027a24 */ /* 0x004fca00078e02ff */
[----:B------:R-:W-:-:S04]  /*0580*/  IADD3 R3, R2, R3, RZ ;  /* 0x0000000302037210 */ /* 0x000fc80007ffe0ff */
[----:B------:R-:W-:-:S13]  /*0590*/  ISETP.GT.AND P0, PT, R3, UR4, PT ;  /* 0x0000000403007c0c */ /* 0x000fda000bf04270 */
[----:B-1----:R-:W-:Y:S05]  /*05a0*/  @!P0 BRA `(.L_x_4086) ;  /* 0xfffffdc000008947 */ /* 0x002fea000383ffff */
.L_x_4082:
[----:B------:R-:W-:-:S05]  /*05b0*/  IADD3 R192, -R2, R3, RZ ;  /* 0x0000000302c07210 */ /* 0x000fca0007ffe1ff */
[----:B------:R-:W-:-:S05]  /*05c0*/  IMAD R0, R11, c[0x0][0x538], R192 ;  /* 0x00014e000b007a24 */ /* 0x000fca00078e02c0 */
[----:B------:R-:W-:Y:S01]  /*05d0*/  ISETP.GT.AND P0, PT, R0, UR4, PT ;  /* 0x0000000400007c0c */ /* 0x000fe2000bf04270 */
[----:B------:R-:W-:-:S12]  /*05e0*/  BRA.DIV ~URZ, `(.L_x_4087) ;  /* 0x000135a27f007947 */ /* 0x000fd8000b800000 */
[----:B------:R-:W-:-:S04]  /*05f0*/  VOTE.ANY R10, PT, !P0 ;  /* 0x00000000000a7806 */ /* 0x000fc800040e0100 */
.L_x_4231:
[----:B------:R-:W1:Y:S02]  /*0600*/  POPC R14, R10 ;  /* 0x0000000a000e7309 */ /* 0x000e640000000000 */
[----:B-1----:R-:W-:Y:S01]  /*0610*/  IADD3 R195, R14, R195, RZ ;  /* 0x000000c30ec37210 */ /* 0x002fe20007ffe0ff */
[----:B------:R-:W-:Y:S05]  /*0620*/  BRA.DIV ~URZ, `(.L_x_4088) ;  /* 0x000135a27f007947 */ /* 0x000fea000b800000 */
[----:B------:R1:W2:Y:S01]  /*0630*/  SHFL.IDX PT, R12, R12, R14, 0x1f ;  /* 0x00001f0e0c0c7589 */ /* 0x0002a200000e0000 */
[----:B------:R-:W-:-:S03]  /*0640*/  MOV R3, RZ ;  /* 0x000000ff00037202 */ /* 0x000fc60000000f00 */
[----:B------:R1:W3:Y:S04]  /*0650*/  SHFL.IDX PT, R9, R9, R14, 0x1f ;  /* 0x00001f0e09097589 */ /* 0x0002e800000e0000 */
.L_x_4232:
[----:B------:R-:W-:Y:S01]  /*0660*/  ISETP.NE.AND P0, PT, R10, RZ, PT ;  /* 0x000000ff0a00720c */ /* 0x000fe20003f05270 */
[----:B------:R-:W-:-:S12]  /*0670*/  BSSY B0, `(.L_x_4089) ;  /* 0x0000005000007945 */ /* 0x000fd80003800000 */
[----:B------:R-:W-:Y:S05]  /*0680*/  @!P0 BRA `(.L_x_4090) ;  /* 0x0000003000008947 */ /* 0x000fea0003800000 */
[----:B------:R-:W-:Y:S01]  /*0690*/  IADD3 R4, R14, -0x1, RZ ;  /* 0xffffffff0e047810 */ /* 0x000fe20007ffe0ff */
[----:B------:R-:W-:Y:S05]  /*06a0*/  BRA.DIV ~URZ, `(.L_x_4091) ;  /* 0x000136027f007947 */ /* 0x000fea000b800000 */
[----:B------:R4:W1:Y:S02]  /*06b0*/  SHFL.IDX PT, R3, R11, R4, 0x1f ;  /* 0x00001f040b037589 */ /* 0x00086400000e0000 */
.L_x_4090:
[----:B------:R-:W-:Y:S05]  /*06c0*/  BSYNC B0 ;  /* 0x0000000000007941 */ /* 0x000fea0003800000 */
.L_x_4089:
[----:B---3--:R-:W-:Y:S01]  /*06d0*/  ISETP.NE.AND P0, PT, R9, 0x1, PT ;  /* 0x000000010900780c */ /* 0x008fe20003f05270 */
[----:B-1----:R-:W-:Y:S01]  /*06e0*/  IMAD R192, R3, c[0x0][0x538], R192 ;  /* 0x00014e0003c07a24 */ /* 0x002fe200078e02c0 */
[----:B------:R-:W-:Y:S04]  /*06f0*/  BSSY B0, `(.L_x_4092) ;  /* 0x0000077000007945 */ /* 0x000fe80003800000 */
[----:B------:R-:W-:-:S07]  /*0700*/  IADD3 R3, -R192, UR4, RZ ;  /* 0x00000004c0037c10 */ /* 0x000fce000fffe1ff */
[----:B------:R-:W-:Y:S05]  /*0710*/  @!P0 BRA `(.L_x_4093) ;  /* 0x0000037000008947 */ /* 0x000fea0003800000 */
[-C--:B--2---:R-:W-:Y:S02]  /*0720*/  IABS R5, R12.reuse ;  /* 0x0000000c00057213 */ /* 0x084fe40000000000 */
[----:B------:R-:W-:Y:S02]  /*0730*/  IABS R6, R9 ;  /* 0x0000000900067213 */ /* 0x000fe40000000000 */
[----:B------:R-:W1:Y:S01]  /*0740*/  I2F.RP R13, R5 ;  /* 0x00000005000d7306 */ /* 0x000e620000209400 */
[----:B------:R-:W-:Y:S02]  /*0750*/  IABS R2, R3 ;  /* 0x0000000300027213 */ /* 0x000fe40000000000 */
[----:B------:R-:W-:-:S05]  /*0760*/  IABS R0, R12 ;  /* 0x0000000c00007213 */ /* 0x000fca0000000000 */
[----:B------:R-:W2:Y:S08]  /*0770*/  I2F.RP R7, R6 ;  /* 0x0000000600077306 */ /* 0x000eb00000209400 */
[----:B-1----:R-:W1:Y:S08]  /*0780*/  MUFU.RCP R10, R13 ;  /* 0x0000000d000a7308 */ /* 0x002e700000001000 */
[----:B--2---:R-:W-:Y:S01]  /*0790*/  MUFU.RCP R7, R7 ;  /* 0x0000000700077308 */ /* 0x004fe20000001000 */
[----:B-1----:R-:W-:Y:S01]  /*07a0*/  IADD3 R10, R10, 0xffffffe, RZ ;  /* 0x0ffffffe0a0a7810 */ /* 0x002fe20007ffe0ff */
[----:B------:R-:W-:Y:S01]  /*07b0*/  IMAD.MOV R13, RZ, RZ, -R0 ;  /* 0x000000ffff0d7224 */ /* 0x000fe200078e0a00 */
[----:B------:R-:W-:-:S05]  /*07c0*/  LOP3.LUT R0, R3, R12, RZ, 0x3c, !PT ;  /* 0x0000000c03007212 */ /* 0x000fca00078e3cff */
[----:B----4-:R-:W1:Y:S01]  /*07d0*/  F2I.FTZ.U32.TRUNC.NTZ R11, R10 ;  /* 0x0000000a000b7305 */ /* 0x010e62000021f000 */
[----:B------:R-:W-:Y:S02]  /*07e0*/  ISETP.GE.AND P0, PT, R0, RZ, PT ;  /* 0x000000ff0000720c */ /* 0x000fe40003f06270 */
[----:B------:R-:W-:-:S05]  /*07f0*/  IABS R0, R9 ;  /* 0x0000000900007213 */ /* 0x000fca0000000000 */
[----:B------:R-:W-:Y:S02]  /*0800*/  IMAD.MOV R0, RZ, RZ, -R0 ;  /* 0x000000ffff007224 */ /* 0x000fe400078e0a00 */
[----:B-1----:R-:W-:Y:S02]  /*0810*/  IMAD.MOV R4, RZ, RZ, -R11 ;  /* 0x000000ffff047224 */ /* 0x002fe400078e0a0b */
[----:B------:R-:W-:Y:S02]  /*0820*/  IMAD.MOV.U32 R10, RZ, RZ, RZ ;  /* 0x000000ffff0a7224 */ /* 0x000fe400078e00ff */
[----:B------:R-:W-:-:S04]  /*0830*/  IMAD R4, R4, R5, RZ ;  /* 0x0000000504047224 */ /* 0x000fc800078e02ff */
[----:B------:R-:W-:Y:S01]  /*0840*/  IMAD.HI.U32 R11, R11, R4, R10 ;  /* 0x000000040b0b7227 */ /* 0x000fe200078e000a */
[----:B------:R-:W-:-:S05]  /*0850*/  IADD3 R10, R7, 0xffffffe, RZ ;  /* 0x0ffffffe070a7810 */ /* 0x000fca0007ffe0ff */
[----:B------:R-:W-:Y:S02]  /*0860*/  IMAD.HI.U32 R4, R11, R2, RZ ;  /* 0x000000020b047227 */ /* 0x000fe400078e00ff */
[----:B------:R1:W2:Y:S02]  /*0870*/  F2I.FTZ.U32.TRUNC.NTZ R11, R10 ;  /* 0x0000000a000b7305 */ /* 0x0002a4000021f000 */
[----:B------:R-:W-:-:S05]  /*0880*/  IMAD R2, R4, R13, R2 ;  /* 0x0000000d04027224 */ /* 0x000fca00078e0202 */
[----:B------:R-:W-:Y:S01]  /*0890*/  ISETP.GT.U32.AND P1, PT, R5, R2, PT ;  /* 0x000000020500720c */ /* 0x000fe20003f24070 */
[----:B-1----:R-:W-:-:S12]  /*08a0*/  IMAD.MOV.U32 R10, RZ, RZ, RZ ;  /* 0x000000ffff0a7224 */ /* 0x002fd800078e00ff */
[----:B------:R-:W-:Y:S01]  /*08b0*/  @!P1 IMAD.IADD R2, R2, 0x1, -R5 ;  /* 0x0000000102029824 */ /* 0x000fe200078e0a05 */
[----:B------:R-:W-:Y:S02]  /*08c0*/  @!P1 IADD3 R4, R4, 0x1, RZ ;  /* 0x0000000104049810 */ /* 0x000fe40007ffe0ff */
[----:B------:R-:W-:Y:S02]  /*08d0*/  ISETP.NE.AND P1, PT, R12, RZ, PT ;  /* 0x000000ff0c00720c */ /* 0x000fe40003f25270 */
[----:B------:R-:W-:Y:S01]  /*08e0*/  ISETP.GE.U32.AND P2, PT, R2, R5, PT ;  /* 0x000000050200720c */ /* 0x000fe20003f46070 */
[----:B--2---:R-:W-:-:S04]  /*08f0*/  IMAD.MOV R5, RZ, RZ, -R11 ;  /* 0x000000ffff057224 */ /* 0x004fc800078e0a0b */
[----:B------:R-:W-:-:S04]  /*0900*/  IMAD R5, R5, R6, RZ ;  /* 0x0000000605057224 */ /* 0x000fc800078e02ff */
[----:B------:R-:W-:-:S04]  /*0910*/  IMAD.HI.U32 R5, R11, R5, R10 ;  /* 0x000000050b057227 */ /* 0x000fc800078e000a */
[----:B------:R-:W-:-:S05]  /*0920*/  @P2 IADD3 R4, R4, 0x1, RZ ;  /* 0x0000000104042810 */ /* 0x000fca0007ffe0ff */
[----:B------:R-:W-:Y:S01]  /*0930*/  @!P0 IMAD.MOV R4, RZ, RZ, -R4 ;  /* 0x000000ffff048224 */ /* 0x000fe200078e0a04 */
[----:B------:R-:W-:-:S04]  /*0940*/  @!P1 LOP3.LUT R4, RZ, R12, RZ, 0x33, !PT ;  /* 0x0000000cff049212 */ /* 0x000fc800078e33ff */
[----:B------:R-:W-:-:S05]  /*0950*/  IABS R2, R4 ;  /* 0x0000000400027213 */ /* 0x000fca0000000000 */
[----:B------:R-:W-:-:S04]  /*0960*/  IMAD.HI.U32 R5, R5, R2, RZ ;  /* 0x0000000205057227 */ /* 0x000fc800078e00ff */
[----:B------:R-:W-:Y:S01]  /*0970*/  IMAD R7, R5, R0, R2 ;  /* 0x0000000005077224 */ /* 0x000fe200078e0202 */
[----:B------:R-:W-:Y:S01]  /*0980*/  LOP3.LUT R0, R4, R9, RZ, 0x3c, !PT ;  /* 0x0000000904007212 */ /* 0x000fe200078e3cff */
[----:B------:R-:W-:-:S03]  /*0990*/  IMAD.MOV R2, RZ, RZ, -R4 ;  /* 0x000000ffff027224 */ /* 0x000fc600078e0a04 */
[----:B------:R-:W-:Y:S02]  /*09a0*/  ISETP.GT.U32.AND P1, PT, R6, R7, PT ;  /* 0x000000070600720c */ /* 0x000fe40003f24070 */
[----:B------:R-:W-:-:S11]  /*09b0*/  ISETP.GE.AND P0, PT, R0, RZ, PT ;  /* 0x000000ff0000720c */ /* 0x000fd60003f06270 */
[----:B------:R-:W-:Y:S01]  /*09c0*/  @!P1 IMAD.IADD R7, R7, 0x1, -R6 ;  /* 0x0000000107079824 */ /* 0x000fe200078e0a06 */
[----:B------:R-:W-:Y:S02]  /*09d0*/  @!P1 IADD3 R5, R5, 0x1, RZ ;  /* 0x0000000105059810 */ /* 0x000fe40007ffe0ff */
[----:B------:R-:W-:Y:S02]  /*09e0*/  ISETP.NE.AND P1, PT, R9, RZ, PT ;  /* 0x000000ff0900720c */ /* 0x000fe40003f25270 */
[----:B------:R-:W-:Y:S01]  /*09f0*/  ISETP.GE.U32.AND P2, PT, R7, R6, PT ;  /* 0x000000060700720c */ /* 0x000fe20003f46070 */
[----:B------:R-:W-:-:S12]  /*0a00*/  IMAD R7, R12, R2, R3 ;  /* 0x000000020c077224 */ /* 0x000fd800078e0203 */
[----:B------:R-:W-:-:S05]  /*0a10*/  @P2 IADD3 R5, R5, 0x1, RZ ;  /* 0x0000000105052810 */ /* 0x000fca0007ffe0ff */
[----:B------:R-:W-:Y:S01]  /*0a20*/  @!P0 IMAD.MOV R5, RZ, RZ, -R5 ;  /* 0x000000ffff058224 */ /* 0x000fe200078e0a05 */
[----:B------:R-:W-:-:S05]  /*0a30*/  @!P1 LOP3.LUT R5, RZ, R9, RZ, 0x33, !PT ;  /* 0x00000009ff059212 */ /* 0x000fca00078e33ff */
[--C-:B------:R-:W-:Y:S02]  /*0a40*/  IMAD.MOV R0, RZ, RZ, -R5.reuse ;  /* 0x000000ffff007224 */ /* 0x100fe400078e0a05 */
[C---:B------:R-:W-:Y:S02]  /*0a50*/  IMAD R5, R9.reuse, 0x1000000, R5 ;  /* 0x0100000009057824 */ /* 0x040fe400078e0205 */
[----:B------:R-:W-:-:S04]  /*0a60*/  IMAD R0, R9, R0, R4 ;  /* 0x0000000009007224 */ /* 0x000fc800078e0204 */
[----:B------:R-:W-:Y:S01]  /*0a70*/  IMAD R194, R0, 0x10000, R5 ;  /* 0x0001000000c27824 */ /* 0x000fe200078e0205 */
[----:B------:R-:W-:Y:S05]  /*0a80*/  BRA `(.L_x_4094) ;  /* 0x000003d000007947 */ /* 0x000fea0003800000 */
.L_x_4093:
[----:B------:R-:W-:-:S04]  /*0a90*/  IMAD.MOV.U32 R0, RZ, RZ, 0x4 ;  /* 0x00000004ff007424 */ /* 0x000fc800078e00ff */
[----:B------:R-:W-:-:S05]  /*0aa0*/  IMAD.WIDE R14, R195, R0, c[0x0][0x590] ;  /* 0x00016400c30e7625 */ /* 0x000fca00078e0200 */
[----:B------:R-:W3:Y:S01]  /*0ab0*/  LDG.E R5, [R14.64] ;  /* 0x000000080e057981 */ /* 0x000ee2000c1e1900 */
[----:B------:R-:W-:Y:S01]  /*0ac0*/  IABS R2, R3 ;  /* 0x0000000300027213 */ /* 0x000fe20000000000 */
[----:B--234-:R-:W-:-:S05]  /*0ad0*/  IMAD R4, R5, R12, RZ ;  /* 0x0000000c05047224 */ /* 0x01cfca00078e02ff */
        /* <DEDUP_REMOVED lines=56> */
.L_x_4094:
[----:B------:R-:W-:Y:S05]  /*0e60*/  BSYNC B0 ;  /* 0x0000000000007941 */ /* 0x000fea0003800000 */
.L_x_4092:
[----:B------:R-:W-:-:S04]  /*0e70*/  LOP3.LUT R7, RZ, R7, RZ, 0x33, !PT ;  /* 0x00000007ff077212 */ /* 0x000fc800078e33ff */
[----:B------:R-:W-:Y:S01]  /*0e80*/  IADD3 R193, R7, R12, RZ ;  /* 0x0000000c07c17210 */ /* 0x000fe20007ffe0ff */
[----:B------:R-:W-:Y:S05]  /*0e90*/  BRA `(.L_x_4095) ;  /* 0x0000004000007947 */ /* 0x000fea0003800000 */
.L_x_4083:
[----:B------:R-:W-:Y:S01]  /*0ea0*/  IMAD.MOV.U32 R193, RZ, RZ, RZ ;  /* 0x000000ffffc17224 */ /* 0x000fe200078e00ff */
[----:B------:R-:W-:Y:S01]  /*0eb0*/  MOV R194, RZ ;  /* 0x000000ff00c27202 */ /* 0x000fe20000000f00 */
[----:B------:R-:W-:Y:S01]  /*0ec0*/  IMAD.U32 R192, RZ, RZ, UR4 ;  /* 0x00000004ffc07e24 */ /* 0x000fe2000f8e00ff */
[----:B------:R-:W-:Y:S02]  /*0ed0*/  MOV R195, c[0x0][0x53c] ;  /* 0x00014f0000c37a02 */ /* 0x000fe40000000f00 */
.L_x_4095:
[----:B------:R-:W-:Y:S01]  /*0ee0*/  ISETP.NE.AND P0, PT, R8, RZ, PT ;  /* 0x000000ff0800720c */ /* 0x000fe20003f05270 */
[----:B------:R-:W-:-:S12]  /*0ef0*/  WARPSYNC 0xffffffff ;  /* 0xffffffff00007948 */ /* 0x000fd80003800000 */
[----:B------:R1:W-:Y:S04]  /*0f00*/  @!P0 STS.128 [0x24100], R192 ;  /* 0x024100c0ff008388 */ /* 0x0003e80000000c00 */
[----:B------:R-:W-:Y:S06]  /*0f10*/  BAR.ARV 0x5, 0x100 ;  /* 0x0144000000007b1d */ /* 0x000fec0000002000 */
.L_x_4081:
[----:B-1----:R-:W-:-:S13]  /*0f20*/  ISETP.GE.AND P0, PT, R195, c[0x0][0x53c], PT ;  /* 0x00014f00c3007a0c */ /* 0x002fda0003f06270 */
[----:B------:R-:W-:Y:S05]  /*0f30*/  @P0 EXIT ;  /* 0x000000000000094d */ /* 0x000fea0003800000 */
[----:B------:R-:W-:-:S04]  /*0f40*/  SHF.R.S32.HI R13, RZ, 0x1f, R202 ;  /* 0x0000001fff0d7819 */ /* 0x000fc800000114ca */
[CC--:B------:R-:W-:Y:S02]  /*0f50*/  LEA.HI R11, R13.reuse, R202.reuse, RZ, 0x2 ;  /* 0x000000ca0d0b7211 */ /* 0x0c0fe400078f10ff */
[----:B------:R-:W-:Y:S02]  /*0f60*/  LEA.HI R5, R13, R202, RZ, 0x4 ;  /* 0x000000ca0d057211 */ /* 0x000fe400078f20ff */
[--C-:B------:R-:W-:Y:S02]  /*0f70*/  SHF.R.S32.HI R0, RZ, 0x2, R11.reuse ;  /* 0x00000002ff007819 */ /* 0x100fe4000001140b */
[----:B------:R-:W-:Y:S02]  /*0f80*/  SHF.R.S32.HI R7, RZ, 0x1f, R11 ;  /* 0x0000001fff077819 */ /* 0x000fe4000001140b */
[----:B------:R-:W-:Y:S02]  /*0f90*/  SHF.R.S32.HI R2, RZ, 0x4, R5 ;  /* 0x00000004ff027819 */ /* 0x000fe40000011405 */
[----:B------:R-:W-:-:S02]  /*0fa0*/  LEA.HI R7, R7, R0, RZ, 0x3 ;  /* 0x0000000007077211 */ /* 0x000fc400078f18ff */
[----:B------:R-:W-:Y:S02]  /*0fb0*/  LEA.HI R15, R13, R202, RZ, 0x3 ;  /* 0x000000ca0d0f7211 */ /* 0x000fe400078f18ff */
[----:B------:R-:W-:Y:S02]  /*0fc0*/  LEA.HI R3, R5, R2, RZ, 0x1 ;  /* 0x0000000205037211 */ /* 0x000fe400078f08ff */
[----:B------:R-:W-:Y:S02]  /*0fd0*/  LOP3.LUT R7, R7, 0xfffffff8, RZ, 0xc0, !PT ;  /* 0xfffffff807077812 */ /* 0x000fe400078ec0ff */
[----:B------:R-:W-:Y:S02]  /*0fe0*/  LOP3.LUT R5, R5, 0xfffffff0, RZ, 0xc0, !PT ;  /* 0xfffffff005057812 */ /* 0x000fe400078ec0ff */
[----:B------:R-:W-:Y:S01]  /*0ff0*/  SHF.R.S32.HI R215, RZ, 0x3, R15 ;  /* 0x00000003ffd77819 */ /* 0x000fe2000001140f */
[----:B------:R-:W-:Y:S01]  /*1000*/  IMAD.IADD R7, R0, 0x1, -R7 ;  /* 0x0000000100077824 */ /* 0x000fe200078e0a07 */
[----:B------:R-:W-:Y:S01]  /*1010*/  LOP3.LUT R9, R15, 0xfffffff8, RZ, 0xc0, !PT ;  /* 0xfffffff80f097812 */ /* 0x000fe200078ec0ff */
[C---:B------:R-:W-:Y:S01]  /*1020*/  IMAD.IADD R0, R202.reuse, 0x1, -R5 ;  /* 0x00000001ca007824 */ /* 0x040fe200078e0a05 */
        /* <DEDUP_REMOVED lines=14> */
[----:B------:R-:W-:Y:S02]  /*1110*/  LEA.HI R9, R9, R0, RZ, 0x3 ;  /* 0x0000000009097211 */ /* 0x000fe400078f18ff */
[----:B------:R-:W-:Y:S02]  /*1120*/  LOP3.LUT R208, R17, R2, R208, 0xf6, !PT ;  /* 0x0000000211d07212 */ /* 0x000fe400078ef6d0 */
[----:B------:R-:W-:Y:S02]  /*1130*/  LOP3.LUT R17, R13, 0xffffffe0, RZ, 0xc0, !PT ;  /* 0xffffffe00d117812 */ /* 0x000fe400078ec0ff */
[C---:B------:R-:W-:Y:S01]  /*1140*/  LOP3.LUT R5, R9.reuse, 0xfffffff8, RZ, 0xc0, !PT ;  /* 0xfffffff809057812 */ /* 0x040fe200078ec0ff */
[----:B------:R-:W-:Y:S01]  /*1150*/  IMAD.SHL.U32 R9, R9, 0x40, RZ ;  /* 0x0000004009097824 */ /* 0x000fe200078e00ff */
[----:B------:R-:W-:Y:S01]  /*1160*/  SHF.R.S32.HI R8, RZ, 0x5, R13 ;  /* 0x00000005ff087819 */ /* 0x000fe2000001140d */
[----:B------:R-:W-:Y:S01]  /*1170*/  IMAD.IADD R212, R202, 0x1, -R17 ;  /* 0x00000001cad47824 */ /* 0x000fe200078e0a11 */
        /* <DEDUP_REMOVED lines=8> */
[----:B------:R-:W-:Y:S02]  /*1200*/  LOP3.LUT R13, R13, 0xffffff8, RZ, 0xc0, !PT ;  /* 0x0ffffff80d0d7812 */ /* 0x000fe400078ec0ff */
[----:B------:R-:W-:Y:S01]  /*1210*/  LEA.HI R209, R209, R212, RZ, 0x2 ;  /* 0x000000d4d1d17211 */ /* 0x000fe200078f10ff */
[----:B------:R-:W-:Y:S01]  /*1220*/  IMAD.IADD R0, R202, 0x1, -R11 ;  /* 0x00000001ca007824 */ /* 0x000fe200078e0a0b */
[----:B------:R-:W-:Y:S01]  /*1230*/  ISETP.NE.U32.AND P3, PT, R10, 0x1, PT ;  /* 0x000000010a00780c */ /* 0x000fe20003f65070 */
[----:B------:R-:W-:Y:S01]  /*1240*/  IMAD.SHL.U32 R10, R7, 0x40, RZ ;  /* 0x00000040070a7824 */ /* 0x000fe200078e00ff */
[----:B------:R-:W-:Y:S01]  /*1250*/  LOP3.LUT R2, R2, 0x1c0, RZ, 0xc0, !PT ;  /* 0x000001c002027812 */ /* 0x000fe200078ec0ff */
[----:B------:R-:W-:Y:S01]  /*1260*/  IMAD.SHL.U32 R11, R3, 0x8, RZ ;  /* 0x00000008030b7824 */ /* 0x000fe200078e00ff */
[----:B------:R-:W-:Y:S01]  /*1270*/  SHF.R.S32.HI R211, RZ, 0x2, R209 ;  /* 0x00000002ffd37819 */ /* 0x000fe200000114d1 */
[----:B------:R-:W-:Y:S01]  /*1280*/  IMAD.IADD R6, R8, 0x1, -R13 ;  /* 0x0000000108067824 */ /* 0x000fe200078e0a0d */
[----:B------:R-:W-:-:S02]  /*1290*/  LOP3.LUT R4, R4, 0x1c0, RZ, 0xc0, !PT ;  /* 0x000001c004047812 */ /* 0x000fc400078ec0ff */
[----:B------:R-:W-:Y:S01]  /*12a0*/  R2P PR, R7, 0x6 ;  /* 0x0000000607007804 */ /* 0x000fe20000000000 */
[----:B------:R-:W-:Y:S01]  /*12b0*/  IMAD.SHL.U32 R7, R8, 0x400, RZ ;  /* 0x0000040008077824 */ /* 0x000fe200078e00ff */
[----:B------:R-:W-:Y:S01]  /*12c0*/  LOP3.LUT R10, R10, 0x1c0, RZ, 0xc0, !PT ;  /* 0x000001c00a0a7812 */ /* 0x000fe200078ec0ff */
[----:B------:R-:W-:Y:S01]  /*12d0*/  IMAD R211, R6, 0x10, R211 ;  /* 0x0000001006d37824 */ /* 0x000fe200078e02d3 */
[----:B------:R-:W-:Y:S01]  /*12e0*/  LOP3.LUT R11, R2, 0x8, R11, 0xf8, !PT ;  /* 0x00000008020b7812 */ /* 0x000fe200078ef80b */
[----:B------:R-:W-:Y:S01]  /*12f0*/  IMAD R213, R0, 0x2, R7 ;  /* 0x0000000200d57824 */ /* 0x000fe200078e0207 */
[----:B------:R-:W-:Y:S02]  /*1300*/  LOP3.LUT R15, R4, 0x8, R15, 0xf8, !PT ;  /* 0x00000008040f7812 */ /* 0x000fe400078ef80f */
[----:B------:R-:W-:Y:S02]  /*1310*/  SHF.R.U32.HI R2, RZ, 0x3, R2 ;  /* 0x00000003ff027819 */ /* 0x000fe40000011602 */
[----:B------:R-:W-:-:S02]  /*1320*/  SHF.R.U32.HI R4, RZ, 0x3, R4 ;  /* 0x00000003ff047819 */ /* 0x000fc40000011604 */
[----:B------:R-:W-:Y:S02]  /*1330*/  LEA.HI R6, R0, R0, RZ, 0x1 ;  /* 0x0000000000067211 */ /* 0x000fe400078f08ff */
[----:B------:R-:W-:Y:S02]  /*1340*/  LEA.HI R10, R10, R10, RZ, 0x1d ;  /* 0x0000000a0a0a7211 */ /* 0x000fe400078fe8ff */
[----:B------:R-:W-:Y:S02]  /*1350*/  LOP3.LUT R2, R11, R2, RZ, 0x3c, !PT ;  /* 0x000000020b027212 */ /* 0x000fe400078e3cff */
[----:B------:R-:W-:Y:S01]  /*1360*/  LOP3.LUT R4, R15, R4, RZ, 0x3c, !PT ;  /* 0x000000040f047212 */ /* 0x000fe200078e3cff */
[----:B------:R-:W-:Y:S01]  /*1370*/  IMAD.IADD R213, R213, 0x1, R10 ;  /* 0x00000001d5d57824 */ /* 0x000fe200078e020a */
[----:B------:R-:W-:Y:S02]  /*1380*/  LOP3.LUT R11, R6, 0x1ffffffe, RZ, 0xc0, !PT ;  /* 0x1ffffffe060b7812 */ /* 0x000fe400078ec0ff */
[----:B------:R-:W-:Y:S01]  /*1390*/  LOP3.LUT R9, R9, 0xfffffe00, RZ, 0xc0, !PT ;  /* 0xfffffe0009097812 */ /* 0x000fe200078ec0ff */
[----:B------:R-:W-:Y:S01]  /*13a0*/  IMAD R4, R3, 0x200, R4 ;  /* 0x0000020003047824 */ /* 0x000fe200078e0204 */
[----:B------:R-:W-:Y:S01]  /*13b0*/  LEA R213, R213, 0x80, 0x1 ;  /* 0x00000080d5d57811 */ /* 0x000fe200078e08ff */
[----:B------:R-:W-:Y:S01]  /*13c0*/  IMAD.IADD R210, R0, 0x1, -R11 ;  /* 0x0000000100d27824 */ /* 0x000fe200078e0a0b */
[-C--:B------:R-:W-:Y:S01]  /*13d0*/  IADD3 R0, R2, R9.reuse, R7 ;  /* 0x0000000902007210 */ /* 0x080fe20007ffe007 */
[----:B------:R-:W-:Y:S01]  /*13e0*/  IMAD.MOV.U32 R3, RZ, RZ, 0x20 ;  /* 0x00000020ff037424 */ /* 0x000fe200078e00ff */
[----:B------:R-:W-:Y:S01]  /*13f0*/  LOP3.LUT P0, RZ, R5, 0x2, RZ, 0xc0, !PT ;  /* 0x0000000205ff7812 */ /* 0x000fe2000780c0ff */
[----:B------:R-:W-:Y:S01]  /*1400*/  IMAD R210, R210, 0x8, R211 ;  /* 0x00000008d2d27824 */ /* 0x000fe200078e02d3 */
[----:B------:R-:W-:-:S02]  /*1410*/  LOP3.LUT R2, R2, R9, RZ, 0xfc, !PT ;  /* 0x0000000902027212 */ /* 0x000fc400078efcff */
[----:B------:R-:W-:Y:S01]  /*1420*/  LOP3.LUT P4, RZ, R5, 0x4, RZ, 0xc0, !PT ;  /* 0x0000000405ff7812 */ /* 0x000fe2000788c0ff */
[----:B------:R-:W-:Y:S01]  /*1430*/  IMAD.MOV.U32 R5, RZ, RZ, 0x40 ;  /* 0x00000040ff057424 */ /* 0x000fe200078e00ff */
[----:B------:R-:W-:Y:S02]  /*1440*/  IADD3 R205, R213, -0x10, RZ ;  /* 0xfffffff0d5cd7810 */ /* 0x000fe40007ffe0ff */
[----:B------:R-:W-:Y:S02]  /*1450*/  LOP3.LUT R209, R209, 0x7ffffffc, RZ, 0xc0, !PT ;  /* 0x7ffffffcd1d17812 */ /* 0x000fe400078ec0ff */
[C---:B------:R-:W-:Y:S02]  /*1460*/  SEL R8, R3.reuse, 0xffffffe0, !P1 ;  /* 0xffffffe003087807 */ /* 0x040fe40004800000 */
[----:B------:R-:W-:Y:S01]  /*1470*/  SEL R187, R3, 0xffffffe0, !P0 ;  /* 0xffffffe003bb7807 */ /* 0x000fe20004000000 */
[----:B------:R-:W-:Y:S01]  /*1480*/  IMAD.IADD R209, R212, 0x1, -R209 ;  /* 0x00000001d4d17824 */ /* 0x000fe200078e0ad1 */
[C---:B------:R-:W-:Y:S01]  /*1490*/  @P3 IADD3 R205, R213.reuse, 0x10, RZ ;  /* 0x00000010d5cd3810 */ /* 0x040fe20007ffe0ff */
[----:B------:R-:W-:Y:S01]  /*14a0*/  IMAD.IADD R222, R213, 0x1, R8 ;  /* 0x00000001d5de7824 */ /* 0x000fe200078e0208 */
[----:B------:R-:W-:Y:S01]  /*14b0*/  LEA R182, R2, 0x100, 0x1 ;  /* 0x0000010002b67811 */ /* 0x000fe200078e08ff */
[----:B------:R-:W-:Y:S01]  /*14c0*/  IMAD.SHL.U32 R209, R209, 0x2, RZ ;  /* 0x00000002d1d17824 */ /* 0x000fe200078e00ff */
        /* <DEDUP_REMOVED lines=16> */
[C---:B------:R-:W-:Y:S01]  /*15d0*/  IADD3 R207, R208.reuse, 0x100, RZ ;  /* 0x00000100d0cf7810 */ /* 0x040fe20007ffe0ff */
[C---:B------:R-:W-:Y:S01]  /*15e0*/  IMAD.IADD R181, R3.reuse, 0x1, R182 ;  /* 0x0000000103b57824 */ /* 0x040fe200078e02b6 */
[----:B------:R-:W-:Y:S01]  /*15f0*/  IADD3 R206, R208, 0xc100, RZ ;  /* 0x0000c100d0ce7810 */ /* 0x000fe20007ffe0ff */
[----:B------:R-:W-:Y:S01]  /*1600*/  IMAD.IADD R225, R3, 0x1, R0 ;  /* 0x0000000103e17824 */ /* 0x000fe200078e0200 */
[----:B------:R-:W-:Y:S01]  /*1610*/  LEA R186, R4, 0xc100, 0x1 ;  /* 0x0000c10004ba7811 */ /* 0x000fe200078e08ff */
[----:B------:R-:W-:-:S02]  /*1620*/  IMAD.IADD R183, R185, 0x1, R3 ;  /* 0x00000001b9b77824 */ /* 0x000fc400078e0203 */
.L_x_4228:
        /* <DEDUP_REMOVED lines=9> */
[----:B------:R-:W-:Y:S01]  /*16c0*/  IMAD.WIDE R10, R195, R0, c[0x0][0x348] ;  /* 0x0000d200c30a7625 */ /* 0x000fe200078e0200 */
[----:B------:R-:W-:-:S02]  /*16d0*/  ISETP.NE.U32.AND P4, PT, RZ, c[0x0][0x350], PT ;  /* 0x0000d400ff007a0c */ /* 0x000fc40003f85070 */
[----:B------:R-:W-:Y:S01]  /*16e0*/  ISETP.NE.AND.EX P5, PT, RZ, c[0x0][0x34c], PT, P5 ;  /* 0x0000d300ff007a0c */ /* 0x000fe20003fa5350 */
[----:B------:R-:W-:Y:S01]  /*16f0*/  IMAD.WIDE R8, R195, R0, c[0x0][0x350] ;  /* 0x0000d400c3087625 */ /* 0x000fe200078e0200 */
[----:B------:R-:W-:-:S03]  /*1700*/  ISETP.NE.AND.EX P4, PT, RZ, c[0x0][0x354], PT, P4 ;  /* 0x0000d500ff007a0c */ /* 0x000fc60003f85340 */
[----:B------:R-:W-:-:S04]  /*1710*/  @P0 IMAD.WIDE R228, R195, R0, c[0x0][0x360] ;  /* 0x0000d800c3e40625 */ /* 0x000fc800078e0200 */
[----:B------:R-:W-:Y:S02]  /*1720*/  @P1 IMAD.WIDE R12, R195, R0, c[0x0][0x370] ;  /* 0x0000dc00c30c1625 */ /* 0x000fe400078e0200 */
        /* <DEDUP_REMOVED lines=12> */
.L_x_4096:
[----:B------:R-:W-:-:S04]  /*17f0*/  ISETP.NE.U32.AND P0, PT, RZ, c[0x0][0x368], PT ;  /* 0x0000da00ff007a0c */ /* 0x000fc80003f05070 */
[----:B------:R-:W-:-:S13]  /*1800*/  ISETP.NE.AND.EX P0, PT, RZ, c[0x0][0x36c], PT, P0 ;  /* 0x0000db00ff007a0c */ /* 0x000fda0003f05300 */
[----:B------:R-:W-:Y:S05]  /*1810*/  @!P0 BRA `(.L_x_4097) ;  /* 0x0000003000008947 */ /* 0x000fea0003800000 */
[----:B-1----:R-:W-:-:S05]  /*1820*/  IMAD.WIDE R8, R195, R0, c[0x0][0x368] ;  /* 0x0000da00c3087625 */ /* 0x002fca00078e0200 */
[----:B------:R1:W5:Y:S01]  /*1830*/  LDG.E R2, [R8.64] ;  /* 0x0000000808027981 */ /* 0x000362000c1e1900 */
[----:B------:R-:W-:Y:S05]  /*1840*/  BRA `(.L_x_4098) ;  /* 0x0000005000007947 */ /* 0x000fea0003800000 */
.L_x_4097:
[----:B------:R-:W-:Y:S01]  /*1850*/  MOV R2, c[0x0][0x1d0] ;  /* 0x0000740000027a02 */ /* 0x000fe20000000f00 */
[----:B------:R-:W-:Y:S05]  /*1860*/  @!P4 BRA `(.L_x_4098) ;  /* 0x000000300000c947 */ /* 0x000fea0003800000 */
[----:B------:R-:W2:Y:S04]  /*1870*/  LDG.E R2, [R8.64] ;  /* 0x0000000808027981 */ /* 0x000ea8000c1e1900 */
[----:B------:R-:W2:Y:S02]  /*1880*/  LDG.E R7, [R8.64+0x4] ;  /* 0x0000040808077981 */ /* 0x000ea4000c1e1900 */
[----:B--2---:R-:W-:Y:S02]  /*1890*/  IADD3 R2, -R2, R7, RZ ;  /* 0x0000000702027210 */ /* 0x004fe40007ffe1ff */
.L_x_4098:
[----:B------:R-:W-:Y:S01]  /*18a0*/  IMAD.MOV.U32 R4, RZ, RZ, c[0x0][0x2c4] ;  /* 0x0000b100ff047624 */ /* 0x000fe200078e00ff */
[----:B-----5:R-:W-:Y:S01]  /*18b0*/  IADD3 R6, R6, R3, RZ ;  /* 0x0000000306067210 */ /* 0x020fe20007ffe0ff */
[----:B------:R-:W-:-:S02]  /*18c0*/  IMAD.SHL.U32 R193, R193, 0x80, RZ ;  /* 0x00000080c1c17824 */ /* 0x000fc400078e00ff */
[----:B------:R-:W-:Y:S01]  /*18d0*/  IMAD.IADD R227, R2, 0x1, -R3 ;  /* 0x0000000102e37824 */ /* 0x000fe200078e0a03 */
[----:B------:R-:W-:Y:S02]  /*18e0*/  ISETP.NE.AND P2, PT, R4, 0x1, PT ;  /* 0x000000010400780c */ /* 0x000fe40003f45270 */
[----:B------:R-:W-:Y:S02]  /*18f0*/  IADD3 R7, R193, 0x7f, RZ ;  /* 0x0000007fc1077810 */ /* 0x000fe40007ffe0ff */
[----:B------:R-:W-:Y:S02]  /*1900*/  MOV R2, c[0x0][0x32c] ;  /* 0x0000cb0000027a02 */ /* 0x000fe40000000f00 */
[----:B------:R-:W-:Y:S02]  /*1910*/  IADD3 R240, R227, 0x1, -R228 ;  /* 0x00000001e3f07810 */ /* 0x000fe40007ffe8e4 */
[----:B------:R-:W-:-:S05]  /*1920*/  ISETP.GE.AND P1, PT, R2, 0x1, PT ;  /* 0x000000010200780c */ /* 0x000fca0003f26270 */
[----:B------:R-:W-:-:S05]  /*1930*/  @P2 IMAD.HI.U32 R4, R7, c[0x0][0x2c8], RZ ;  /* 0x0000b20007042a27 */ /* 0x000fca00078e00ff */
[----:B------:R-:W-:-:S05]  /*1940*/  @P2 SHF.R.U32.HI R7, RZ, c[0x0][0x2cc], R4 ;  /* 0x0000b300ff072a19 */ /* 0x000fca0000011604 */
[----:B------:R-:W-:-:S05]  /*1950*/  IMAD.IADD R4, R240, 0x1, R7 ;  /* 0x00000001f0047824 */ /* 0x000fca00078e0207 */
[----:B-1----:R-:W-:Y:S01]  /*1960*/  IADD3 R8, R4, c[0x0][0x328], RZ ;  /* 0x0000ca0004087a10 */ /* 0x002fe20007ffe0ff */
        /* <DEDUP_REMOVED lines=11> */
.L_x_4101:
[----:B------:R-:W-:-:S13]  /*1a20*/  ISETP.NE.AND P0, PT, R2, 0x1, PT ;  /* 0x000000010200780c */ /* 0x000fda0003f05270 */
[----:B------:R-:W-:-:S05]  /*1a30*/  @P0 IMAD.HI.U32 R4, R3, c[0x0][0x330], RZ ;  /* 0x0000cc0003040a27 */ /* 0x000fca00078e00ff */
[----:B------:R-:W-:Y:S02]  /*1a40*/  @P0 SHF.R.U32.HI R3, RZ, c[0x0][0x334], R4 ;  /* 0x0000cd00ff030a19 */ /* 0x000fe40000011604 */
.L_x_4102:
[----:B------:R-:W-:Y:S05]  /*1a50*/  BSYNC B0 ;  /* 0x0000000000007941 */ /* 0x000fea0003800000 */
.L_x_4100:
[----:B------:R-:W-:-:S05]  /*1a60*/  IMAD R3, R3, R2, c[0x0][0x32c] ;  /* 0x0000cb0003037624 */ /* 0x000fca00078e0202 */
[----:B------:R-:W-:-:S04]  /*1a70*/  IMNMX R8, R8, R3, PT ;  /* 0x0000000308087217 */ /* 0x000fc80003800200 */
.L_x_4099:
[----:B------:R-:W-:Y:S01]  /*1a80*/  IADD3 R8, R8, 0x3f, RZ ;  /* 0x0000003f08087810 */ /* 0x000fe20007ffe0ff */
[----:B------:R-:W-:Y:S01]  /*1a90*/  @P2 IMAD.HI.U32 R3, R193, c[0x0][0x2c8], RZ ;  /* 0x0000b200c1032a27 */ /* 0x000fe200078e00ff */
[C---:B------:R-:W-:Y:S02]  /*1aa0*/  IADD3 R10, R227.reuse, 0x3f, RZ ;  /* 0x0000003fe30a7810 */ /* 0x040fe40007ffe0ff */
[----:B------:R-:W-:Y:S01]  /*1ab0*/  SHF.R.S32.HI R7, RZ, 0x1f, R8 ;  /* 0x0000001fff077819 */ /* 0x000fe20000011408 */
[----:B------:R-:W-:Y:S01]  /*1ac0*/  IMAD.MOV.U32 R4, RZ, RZ, R193 ;  /* 0x000000ffff047224 */ /* 0x000fe200078e00c1 */
[----:B------:R-:W-:Y:S02]  /*1ad0*/  SHF.R.S32.HI R9, RZ, 0x1f, R10 ;  /* 0x0000001fff097819 */ /* 0x000fe4000001140a */
[----:B------:R-:W-:Y:S01]  /*1ae0*/  @P2 SHF.R.U32.HI R4, RZ, c[0x0][0x2cc], R3 ;  /* 0x0000b300ff042a19 */ /* 0x000fe20000011603 */
[----:B------:R-:W-:Y:S01]  /*1af0*/  IMAD.IADD R3, R227, 0x1, -R228 ;  /* 0x00000001e3037824 */ /* 0x000fe200078e0ae4 */
        /* <DEDUP_REMOVED lines=17> */
.L_x_4105:
[----:B------:R-:W-:-:S13]  /*1c10*/  ISETP.NE.AND P0, PT, R2, 0x1, PT ;  /* 0x000000010200780c */ /* 0x000fda0003f05270 */
[----:B------:R-:W-:-:S05]  /*1c20*/  @P0 IMAD.HI.U32 R2, R4, c[0x0][0x330], RZ ;  /* 0x0000cc0004020a27 */ /* 0x000fca00078e00ff */
[----:B------:R-:W-:Y:S02]  /*1c30*/  @P0 SHF.R.U32.HI R4, RZ, c[0x0][0x334], R2 ;  /* 0x0000cd00ff040a19 */ /* 0x000fe40000011602 */
.L_x_4106:
[----:B------:R-:W-:Y:S05]  /*1c40*/  BSYNC B0 ;  /* 0x0000000000007941 */ /* 0x000fea0003800000 */
.L_x_4104:
[----:B------:R-:W-:-:S05]  /*1c50*/  IMAD R4, R4, c[0x0][0x32c], RZ ;  /* 0x0000cb0004047a24 */ /* 0x000fca00078e02ff */
[----:B------:R-:W-:-:S04]  /*1c60*/  IMNMX R7, R7, R4, !PT ;  /* 0x0000000407077217 */ /* 0x000fc80007800200 */
.L_x_4103:
[----:B------:R-:W-:Y:S01]  /*1c70*/  SHF.R.S32.HI R2, RZ, 0x1f, R7 ;  /* 0x0000001fff027819 */ /* 0x000fe20000011407 */
[----:B------:R-:W-:Y:S01]  /*1c80*/  BSSY B0, `(.L_x_4107) ;  /* 0x0000029000007945 */ /* 0x000fe20003800000 */
[----:B------:R-:W-:Y:S02]  /*1c90*/  LOP3.LUT R231, R194, 0xff0000, RZ, 0xc0, !PT ;  /* 0x00ff0000c2e77812 */ /* 0x000fe400078ec0ff */
[----:B------:R-:W-:Y:S01]  /*1ca0*/  LEA.HI R2, R2, R7, RZ, 0x6 ;  /* 0x0000000702027211 */ /* 0x000fe200078f30ff */
[----:B------:R-:W-:-:S03]  /*1cb0*/  IMAD.MOV.U32 R7, RZ, RZ, RZ ;  /* 0x000000ffff077224 */ /* 0x000fc600078e00ff */
[----:B------:R-:W-:Y:S02]  /*1cc0*/  SHF.R.S32.HI R230, RZ, 0x6, R2 ;  /* 0x00000006ffe67819 */ /* 0x000fe40000011402 */
[----:B------:R-:W-:Y:S02]  /*1cd0*/  LOP3.LUT R2, R194, 0xff000000, RZ, 0xc0, !PT ;  /* 0xff000000c2027812 */ /* 0x000fe400078ec0ff */
[----:B------:R-:W-:Y:S02]  /*1ce0*/  IMNMX R230, RZ, R230, !PT ;  /* 0x000000e6ffe67217 */ /* 0x000fe40007800200 */
[----:B------:R-:W-:Y:S02]  /*1cf0*/  SHF.R.U32.HI R2, RZ, 0x8, R2 ;  /* 0x00000008ff027819 */ /* 0x000fe40000011602 */
[----:B------:R-:W-:Y:S02]  /*1d00*/  ISETP.GT.AND P0, PT, R133, R230, PT ;  /* 0x000000e68500720c */ /* 0x000fe40003f04270 */
[----:B------:R-:W-:-:S04]  /*1d10*/  LEA.HI R231, R231, R2, RZ, 0x10 ;  /* 0x00000002e7e77211 */ /* 0x000fc800078f80ff */
[----:B------:R-:W-:Y:S02]  /*1d20*/  LOP3.LUT R232, R231, 0xff, RZ, 0xc0, !PT ;  /* 0x000000ffe7e87812 */ /* 0x000fe400078ec0ff */
[----:B------:R-:W-:-:S05]  /*1d30*/  SHF.R.U32.HI R231, RZ, 0x10, R231 ;  /* 0x00000010ffe77819 */ /* 0x000fca00000116e7 */
[----:B------:R-:W-:Y:S05]  /*1d40*/  @!P0 BRA `(.L_x_4108) ;  /* 0x000001c000008947 */ /* 0x000fea0003800000 */
[----:B------:R-:W-:-:S04]  /*1d50*/  ISETP.NE.AND P0, PT, R231, RZ, PT ;  /* 0x000000ffe700720c */ /* 0x000fc80003f05270 */
[----:B------:R-:W-:-:S04]  /*1d60*/  SEL R8, R231, c[0x0][0x338], P0 ;  /* 0x0000ce00e7087a07 */ /* 0x000fc80000000000 */
[-C--:B------:R-:W-:Y:S02]  /*1d70*/  IABS R9, R8.reuse ;  /* 0x0000000800097213 */ /* 0x080fe40000000000 */
[----:B------:R-:W-:Y:S02]  /*1d80*/  IADD3 R11, R8, -0x1, R133 ;  /* 0xffffffff080b7810 */ /* 0x000fe40007ffe085 */
[----:B------:R-:W1:Y:S01]  /*1d90*/  I2F.RP R10, R9 ;  /* 0x00000009000a7306 */ /* 0x000e620000209400 */
[----:B------:R-:W-:Y:S02]  /*1da0*/  IABS R2, R8 ;  /* 0x0000000800027213 */ /* 0x000fe40000000000 */
[----:B------:R-:W-:-:S03]  /*1db0*/  IMAD.IADD R11, R11, 0x1, -R230 ;  /* 0x000000010b0b7824 */ /* 0x000fc600078e0ae6 */
        /* <DEDUP_REMOVED lines=21> */
.L_x_4108:
[----:B------:R-:W-:Y:S05]  /*1f10*/  BSYNC B0 ;  /* 0x0000000000007941 */ /* 0x000fea0003800000 */
.L_x_4107:
[----:B------:R-:W-:Y:S01]  /*1f20*/  IMAD R230, R232, R7, R230 ;  /* 0x00000007e8e67224 */ /* 0x000fe200078e02e6 */
[----:B------:R-:W-:Y:S01]  /*1f30*/  MOV R2, RZ ;  /* 0x000000ff00027202 */ /* 0x000fe20000000f00 */
[----:B------:R-:W-:Y:S01]  /*1f40*/  CS2R R98, SRZ ;  /* 0x0000000000627805 */ /* 0x000fe2000001ff00 */
[----:B------:R-:W-:Y:S01]  /*1f50*/  CS2R R96, SRZ ;  /* 0x0000000000607805 */ /* 0x000fe2000001ff00 */
[--C-:B------:R-:W-:Y:S01]  /*1f60*/  IMAD.IADD R4, R230, 0x1, R7.reuse ;  /* 0x00000001e6047824 */ /* 0x100fe200078e0207 */
[----:B------:R-:W-:Y:S01]  /*1f70*/  PRMT R7, RZ, 0x7610, R7 ;  /* 0x00007610ff077816 */ /* 0x000fe20000000007 */
        /* <DEDUP_REMOVED lines=53> */
[----:B------:R1:W2:Y:S01]  /*22d0*/  @P3 LDG.E R2, [R8.64] ;  /* 0x0000000808023981 */ /* 0x0002a2000c1e1900 */
[----:B------:R-:W-:Y:S01]  /*22e0*/  SHF.R.S32.HI R12, RZ, 0x1f, R5 ;  /* 0x0000001fff0c7819 */ /* 0x000fe20000011405 */
[----:B------:R-:W-:Y:S01]  /*22f0*/  IMAD.WIDE.U32 R10, R5, c[0x0][0x178], RZ ;  /* 0x00005e00050a7a25 */ /* 0x000fe200078e00ff */
[----:B------:R-:W-:Y:S02]  /*2300*/  LEA R0, R214, R215, 0x5 ;  /* 0x000000d7d6007211 */ /* 0x000fe400078e28ff */
[----:B------:R-:W-:Y:S01]  /*2310*/  ISETP.GE.AND P6, PT, R204, c[0x0][0x198], PT ;  /* 0x00006600cc007a0c */ /* 0x000fe20003fc6270 */
[----:B------:R-:W-:Y:S01]  /*2320*/  IMAD R12, R12, c[0x0][0x178], RZ ;  /* 0x00005e000c0c7a24 */ /* 0x000fe200078e02ff */
[----:B------:R-:W-:-:S03]  /*2330*/  IADD3 R0, R193, R0, RZ ;  /* 0x00000000c1007210 */ /* 0x000fc60007ffe0ff */
[----:B------:R-:W-:Y:S01]  /*2340*/  IMAD R12, R5, c[0x0][0x17c], R12 ;  /* 0x00005f00050c7a24 */ /* 0x000fe200078e020c */
[----:B------:R-:W-:Y:S01]  /*2350*/  MOV R4, R0 ;  /* 0x0000000000047202 */ /* 0x000fe20000000f00 */
[----:B------:R-:W-:-:S03]  /*2360*/  @P2 IMAD.HI.U32 R5, R0, c[0x0][0x2c8], RZ ;  /* 0x0000b20000052a27 */ /* 0x000fc600078e00ff */
[----:B------:R-:W-:Y:S01]  /*2370*/  IADD3 R13, R11, R12, RZ ;  /* 0x0000000c0b0d7210 */ /* 0x000fe20007ffe0ff */
[----:B------:R-:W-:Y:S01]  /*2380*/  IMAD.MOV.U32 R12, RZ, RZ, R10 ;  /* 0x000000ffff0c7224 */ /* 0x000fe200078e000a */
[----:B------:R-:W-:Y:S02]  /*2390*/  SHF.R.S32.HI R10, RZ, 0x1f, R195 ;  /* 0x0000001fff0a7819 */ /* 0x000fe400000114c3 */
[----:B------:R-:W-:Y:S01]  /*23a0*/  @P2 SHF.R.U32.HI R4, RZ, c[0x0][0x2cc], R5 ;  /* 0x0000b300ff042a19 */ /* 0x000fe20000011605 */
[----:B------:R-:W-:Y:S01]  /*23b0*/  IMAD.WIDE.U32 R12, R226, c[0x0][0x1b8], R12 ;  /* 0x00006e00e20c7a25 */ /* 0x000fe200078e000c */
[----:B------:R-:W-:Y:S02]  /*23c0*/  SEL R5, R10, RZ, !P5 ;  /* 0x000000ff0a057207 */ /* 0x000fe40006800000 */
[----:B------:R-:W-:Y:S01]  /*23d0*/  IADD3 R11, R215, R193, RZ ;  /* 0x000000c1d70b7210 */ /* 0x000fe20007ffe0ff */
[----:B------:R-:W-:Y:S01]  /*23e0*/  IMAD R13, R226, c[0x0][0x1bc], R13 ;  /* 0x00006f00e20d7a24 */ /* 0x000fe200078e020d */
[----:B-1----:R-:W-:Y:S01]  /*23f0*/  SHF.R.S32.HI R8, RZ, 0x1f, R6 ;  /* 0x0000001fff087819 */ /* 0x002fe20000011406 */
[----:B------:R-:W-:Y:S01]  /*2400*/  IMAD R5, R5, c[0x0][0x1c0], RZ ;  /* 0x0000700005057a24 */ /* 0x000fe200078e02ff */
[----:B------:R-:W-:-:S02]  /*2410*/  IADD3 R9, P0, R215, R6, RZ ;  /* 0x00000006d7097210 */ /* 0x000fc40007f1e0ff */
[----:B------:R-:W-:Y:S02]  /*2420*/  SEL R6, R195, RZ, !P5 ;  /* 0x000000ffc3067207 */ /* 0x000fe40006800000 */
[----:B------:R-:W-:Y:S01]  /*2430*/  LEA.HI.X.SX32 R7, R215, R8, 0x1, P0 ;  /* 0x00000008d7077211 */ /* 0x000fe200000f0eff */
[----:B------:R-:W-:Y:S01]  /*2440*/  IMAD.WIDE.U32 R16, R9, c[0x0][0x1e0], R218 ;  /* 0x0000780009107a25 */ /* 0x000fe200078e00da */
[----:B------:R-:W-:Y:S02]  /*2450*/  ISETP.GE.AND P0, PT, R218, c[0x0][0x198], PT ;  /* 0x00006600da007a0c */ /* 0x000fe40003f06270 */
[----:B------:R-:W-:Y:S01]  /*2460*/  ISETP.GE.AND P5, PT, R203, c[0x0][0x198], PT ;  /* 0x00006600cb007a0c */ /* 0x000fe20003fa6270 */
[C---:B------:R-:W-:Y:S02]  /*2470*/  IMAD R5, R6.reuse, c[0x0][0x1c4], R5 ;  /* 0x0000710006057a24 */ /* 0x040fe400078e0205 */
[----:B------:R-:W-:Y:S01]  /*2480*/  IMAD.WIDE.U32 R12, R6, c[0x0][0x1c0], R12 ;  /* 0x00007000060c7a25 */ /* 0x000fe200078e000c */
[----:B------:R-:W-:-:S03]  /*2490*/  SHF.R.S32.HI R6, RZ, 0x1f, R4 ;  /* 0x0000001fff067819 */ /* 0x000fc60000011404 */
[C---:B------:R-:W-:Y:S02]  /*24a0*/  IMAD R8, R7.reuse, c[0x0][0x1e0], RZ ;  /* 0x0000780007087a24 */ /* 0x040fe400078e02ff */
[----:B------:R-:W-:Y:S02]  /*24b0*/  IMAD R7, R7, c[0x0][0x208], RZ ;  /* 0x0000820007077a24 */ /* 0x000fe400078e02ff */
[----:B------:R-:W-:Y:S02]  /*24c0*/  IMAD.IADD R13, R13, 0x1, R5 ;  /* 0x000000010d0d7824 */ /* 0x000fe400078e0205 */
[----:B------:R-:W-:-:S04]  /*24d0*/  IMAD.WIDE.U32 R14, R9, c[0x0][0x208], R218 ;  /* 0x00008200090e7a25 */ /* 0x000fc800078e00da */
[C---:B------:R-:W-:Y:S02]  /*24e0*/  IMAD R8, R9.reuse, c[0x0][0x1e4], R8 ;  /* 0x0000790009087a24 */ /* 0x040fe400078e0208 */
[----:B------:R-:W-:Y:S01]  /*24f0*/  IMAD R7, R9, c[0x0][0x20c], R7 ;  /* 0x0000830009077a24 */ /* 0x000fe200078e0207 */
[----:B------:R-:W-:Y:S01]  /*2500*/  IADD3 R9, -R4, RZ, RZ ;  /* 0x000000ff04097210 */ /* 0x000fe20007ffe1ff */
[----:B------:R-:W-:Y:S01]  /*2510*/  IMAD R5, R6, c[0x0][0x1b0], RZ ;  /* 0x00006c0006057a24 */ /* 0x000fe200078e02ff */
[----:B------:R-:W-:Y:S01]  /*2520*/  IADD3 R17, R17, R8, RZ ;  /* 0x0000000811117210 */ /* 0x000fe20007ffe0ff */
[----:B------:R-:W-:Y:S01]  /*2530*/  IMAD.WIDE.U32 R12, R4, c[0x0][0x1b0], R12 ;  /* 0x00006c00040c7a25 */ /* 0x000fe200078e000c */
[----:B------:R-:W-:-:S03]  /*2540*/  IADD3 R15, R15, R7, RZ ;  /* 0x000000070f0f7210 */ /* 0x000fc60007ffe0ff */
[----:B------:R-:W-:Y:S02]  /*2550*/  IMAD R5, R4, c[0x0][0x1b4], R5 ;  /* 0x00006d0004057a24 */ /* 0x000fe400078e0205 */
[----:B------:R-:W-:Y:S02]  /*2560*/  IMAD R7, R9, c[0x0][0x2c4], R0 ;  /* 0x0000b10009077a24 */ /* 0x000fe400078e0200 */
[C---:B------:R-:W-:Y:S01]  /*2570*/  IMAD.WIDE.U32 R236, R226.reuse, c[0x0][0x1e8], R16 ;  /* 0x00007a00e2ec7a25 */ /* 0x040fe200078e0010 */
[----:B------:R-:W-:Y:S02]  /*2580*/  IADD3 R13, R13, R5, RZ ;  /* 0x000000050d0d7210 */ /* 0x000fe40007ffe0ff */
[----:B------:R-:W-:Y:S01]  /*2590*/  SHF.R.S32.HI R0, RZ, 0x1f, R7 ;  /* 0x0000001fff007819 */ /* 0x000fe20000011407 */
[----:B------:R-:W-:Y:S01]  /*25a0*/  IMAD.WIDE.U32 R234, R226, c[0x0][0x210], R14 ;  /* 0x00008400e2ea7a25 */ /* 0x000fe200078e000e */
[----:B------:R-:W-:-:S03]  /*25b0*/  P2R R14, PR, RZ, 0x1 ;  /* 0x00000001ff0e7803 */ /* 0x000fc60000000000 */
[----:B------:R-:W-:Y:S02]  /*25c0*/  IMAD R0, R0, c[0x0][0x1a8], RZ ;  /* 0x00006a0000007a24 */ /* 0x000fe400078e02ff */
[C---:B------:R-:W-:Y:S02]  /*25d0*/  IMAD R237, R226.reuse, c[0x0][0x1ec], R237 ;  /* 0x00007b00e2ed7a24 */ /* 0x040fe400078e02ed */
[C---:B------:R-:W-:Y:S02]  /*25e0*/  IMAD R9, R7.reuse, c[0x0][0x1ac], R0 ;  /* 0x00006b0007097a24 */ /* 0x040fe400078e0200 */
[----:B------:R-:W-:Y:S02]  /*25f0*/  IMAD R235, R226, c[0x0][0x214], R235 ;  /* 0x00008500e2eb7a24 */ /* 0x000fe400078e02eb */
[----:B------:R-:W-:-:S05]  /*2600*/  IMAD.WIDE.U32 R6, R7, c[0x0][0x1a8], R12 ;  /* 0x00006a0007067a25 */ /* 0x000fca00078e000c */
[----:B------:R-:W-:Y:S02]  /*2610*/  LEA R12, P0, R6, c[0x0][0x160], 0x1 ;  /* 0x00005800060c7a11 */ /* 0x000fe400078008ff */
[----:B--2---:R-:W-:Y:S01]  /*2620*/  @P3 SHF.R.S32.HI R5, RZ, 0x1f, R2 ;  /* 0x0000001fff053819 */ /* 0x004fe20000011402 */
[----:B------:R-:W-:Y:S01]  /*2630*/  @!P3 IMAD.MOV.U32 R5, RZ, RZ, R10 ;  /* 0x000000ffff05b224 */ /* 0x000fe200078e000a */
[----:B------:R-:W-:Y:S02]  /*2640*/  @P3 MOV R4, R2 ;  /* 0x0000000200043202 */ /* 0x000fe40000000f00 */
[----:B------:R-:W-:Y:S02]  /*2650*/  @!P3 MOV R4, R195 ;  /* 0x000000c30004b202 */ /* 0x000fe40000000f00 */
[----:B------:R-:W-:Y:S02]  /*2660*/  SEL R5, R5, RZ, !P4 ;  /* 0x000000ff05057207 */ /* 0x000fe40006000000 */
[----:B------:R-:W-:-:S02]  /*2670*/  SEL R0, R4, RZ, !P4 ;  /* 0x000000ff04007207 */ /* 0x000fc40006000000 */
[----:B------:R-:W-:Y:S01]  /*2680*/  IADD3 R10, R7, R9, RZ ;  /* 0x00000009070a7210 */ /* 0x000fe20007ffe0ff */
[----:B------:R-:W-:Y:S01]  /*2690*/  IMAD R229, R5, c[0x0][0x1f0], RZ ;  /* 0x00007c0005e57a24 */ /* 0x000fe200078e02ff */
[----:B------:R-:W-:Y:S01]  /*26a0*/  ISETP.GE.AND P3, PT, R203, c[0x0][0x1d4], PT ;  /* 0x00007500cb007a0c */ /* 0x000fe20003f66270 */
[----:B------:R-:W-:Y:S01]  /*26b0*/  IMAD R5, R5, c[0x0][0x218], RZ ;  /* 0x0000860005057a24 */ /* 0x000fe200078e02ff */
[----:B------:R-:W-:Y:S01]  /*26c0*/  LEA.HI.X R10, R6, c[0x0][0x164], R10, 0x1, P0 ;  /* 0x00005900060a7a11 */ /* 0x000fe200000f0c0a */
[----:B------:R-:W-:Y:S01]  /*26d0*/  IMAD.WIDE.U32 R236, R0, c[0x0][0x1f0], R236 ;  /* 0x00007c0000ec7a25 */ /* 0x000fe200078e00ec */
[----:B------:R-:W-:-:S03]  /*26e0*/  IADD3 R9, R133, -0x1, RZ ;  /* 0xffffffff85097810 */ /* 0x000fc60007ffe0ff */
[----:B------:R-:W-:-:S04]  /*26f0*/  IMAD.WIDE.U32 R234, R0, c[0x0][0x218], R234 ;  /* 0x0000860000ea7a25 */ /* 0x000fc800078e00ea */
[C---:B------:R-:W-:Y:S02]  /*2700*/  IMAD R229, R0.reuse, c[0x0][0x1f4], R229 ;  /* 0x00007d0000e57a24 */ /* 0x040fe400078e02e5 */
[----:B------:R-:W-:-:S03]  /*2710*/  IMAD R5, R0, c[0x0][0x21c], R5 ;  /* 0x0000870000057a24 */ /* 0x000fc600078e0205 */
[----:B------:R-:W-:Y:S02]  /*2720*/  IADD3 R229, R237, R229, RZ ;  /* 0x000000e5ede57210 */ /* 0x000fe40007ffe0ff */
[----:B------:R-:W-:Y:S01]  /*2730*/  IADD3 R194, R235, R5, RZ ;  /* 0x00000005ebc27210 */ /* 0x000fe20007ffe0ff */
[----:B------:R-:W-:Y:S05]  /*2740*/  BRA.DIV ~URZ, `(.L_x_4110) ;  /* 0x000115c27f007947 */ /* 0x000fea000b800000 */
[----:B------:R1:W2:Y:S02]  /*2750*/  SHFL.IDX PT, R13, R10, RZ, 0x181f ;  /* 0x00181fff0a0d7589 */ /* 0x0002a400000e0000 */
.L_x_4233:
[----:B------:R-:W-:Y:S05]  /*2760*/  BRA.DIV ~URZ, `(.L_x_4111) ;  /* 0x000116127f007947 */ /* 0x000fea000b800000 */
[----:B------:R3:W4:Y:S02]  /*2770*/  SHFL.IDX PT, R2, R12, RZ, 0x181f ;  /* 0x00181fff0c027589 */ /* 0x00072400000e0000 */
.L_x_4234:
[----:B------:R-:W-:Y:S01]  /*2780*/  IMAD R8, R228, c[0x0][0x2c4], RZ ;  /* 0x0000b100e4087a24 */ /* 0x000fe200078e02ff */
[----:B------:R-:W-:Y:S04]  /*2790*/  BSSY B0, `(.L_x_4112) ;  /* 0x0000010000007945 */ /* 0x000fe80003800000 */
[----:B------:R-:W-:-:S13]  /*27a0*/  ISETP.GE.AND P0, PT, R11, R8, PT ;  /* 0x000000080b00720c */ /* 0x000fda0003f06270 */
[----:B------:R-:W-:Y:S05]  /*27b0*/  @P0 BRA `(.L_x_4113) ;  /* 0x000000d000000947 */ /* 0x000fea0003800000 */
[-C--:B----4-:R-:W-:Y:S02]  /*27c0*/  LEA R6, P0, R218, R2.reuse, 0x1 ;  /* 0x00000002da067211 */ /* 0x090fe400078008ff */
        /* <DEDUP_REMOVED lines=12> */
.L_x_4113:
[----:B------:R-:W-:Y:S05]  /*2890*/  BSYNC B0 ;  /* 0x0000000000007941 */ /* 0x000fea0003800000 */
.L_x_4112:
[----:B------:R-:W-:Y:S05]  /*28a0*/  BRA.DIV ~URZ, `(.L_x_4114) ;  /* 0x000115327f007947 */ /* 0x000fea000b800000 */
[----:B--2---:R2:W1:Y:S04]  /*28b0*/  SHFL.IDX PT, R13, R10, 0x1, 0x181f ;  /* 0x00381f000a0d7f89 */ /* 0x00446800000e0000 */
[----:B----4-:R2:W4:Y:S02]  /*28c0*/  SHFL.IDX PT, R2, R12, 0x1, 0x181f ;  /* 0x00381f000c027f89 */ /* 0x01052400000e0000 */
.L_x_4235:
[----:B------:R-:W-:Y:S01]  /*28d0*/  IADD3 R5, R11, 0x20, RZ ;  /* 0x000000200b057810 */ /* 0x000fe20007ffe0ff */
[----:B------:R-:W-:Y:S03]  /*28e0*/  BSSY B0, `(.L_x_4115) ;  /* 0x0000010000007945 */ /* 0x000fe60003800000 */
[----:B------:R-:W-:-:S13]  /*28f0*/  ISETP.GE.AND P0, PT, R5, R8, PT ;  /* 0x000000080500720c */ /* 0x000fda0003f06270 */
[----:B------:R-:W-:Y:S05]  /*2900*/  @P0 BRA `(.L_x_4116) ;  /* 0x000000d000000947 */ /* 0x000fea0003800000 */
[-C--:B----4-:R-:W-:Y:S02]  /*2910*/  LEA R6, P0, R218, R2.reuse, 0x1 ;  /* 0x00000002da067211 */ /* 0x090fe400078008ff */
        /* <DEDUP_REMOVED lines=12> */
.L_x_4116:
[----:B------:R-:W-:Y:S05]  /*29e0*/  BSYNC B0 ;  /* 0x0000000000007941 */ /* 0x000fea0003800000 */
.L_x_4115:
[----:B------:R-:W-:Y:S05]  /*29f0*/  BRA.DIV ~URZ, `(.L_x_4117) ;  /* 0x000114a27f007947 */ /* 0x000fea000b800000 */
[----:B-1----:R1:W2:Y:S02]  /*2a00*/  SHFL.IDX PT, R13, R10, 0x2, 0x181f ;  /* 0x00581f000a0d7f89 */ /* 0x0022a400000e0000 */
.L_x_4236:
[----:B------:R-:W-:Y:S05]  /*2a10*/  BRA.DIV ~URZ, `(.L_x_4118) ;  /* 0x000114f27f007947 */ /* 0x000fea000b800000 */
[----:B----4-:R4:W1:Y:S02]  /*2a20*/  SHFL.IDX PT, R2, R12, 0x2, 0x181f ;  /* 0x00581f000c027f89 */ /* 0x01086400000e0000 */
.L_x_4237:
[----:B------:R-:W-:Y:S01]  /*2a30*/  IADD3 R5, R11, 0x40, RZ ;  /* 0x000000400b057810 */ /* 0x000fe20007ffe0ff */
[----:B------:R-:W-:Y:S03]  /*2a40*/  BSSY B0, `(.L_x_4119) ;  /* 0x0000010000007945 */ /* 0x000fe60003800000 */
[----:B------:R-:W-:-:S13]  /*2a50*/  ISETP.GE.AND P0, PT, R5, R8, PT ;  /* 0x000000080500720c */ /* 0x000fda0003f06270 */
[----:B------:R-:W-:Y:S05]  /*2a60*/  @P0 BRA `(.L_x_4120) ;  /* 0x000000d000000947 */ /* 0x000fea0003800000 */
[-C--:B-1----:R-:W-:Y:S02]  /*2a70*/  LEA R6, P0, R218, R2.reuse, 0x1 ;  /* 0x00000002da067211 */ /* 0x082fe400078008ff */
        /* <DEDUP_REMOVED lines=12> */
.L_x_4120:
[----:B------:R-:W-:Y:S05]  /*2b40*/  BSYNC B0 ;  /* 0x0000000000007941 */ /* 0x000fea0003800000 */
.L_x_4119:
[----:B------:R-:W-:Y:S05]  /*2b50*/  BRA.DIV ~URZ, `(.L_x_4121) ;  /* 0x000114127f007947 */ /* 0x000fea000b800000 */
[----:B--2---:R2:W3:Y:S04]  /*2b60*/  SHFL.IDX PT, R13, R10, 0x3, 0x181f ;  /* 0x00781f000a0d7f89 */ /* 0x0044e800000e0000 */
[----:B-1----:R2:W1:Y:S02]  /*2b70*/  SHFL.IDX PT, R2, R12, 0x3, 0x181f ;  /* 0x00781f000c027f89 */ /* 0x00246400000e0000 */
.L_x_4238:
[----:B------:R-:W-:-:S04]  /*2b80*/  IADD3 R11, R11, 0x60, RZ ;  /* 0x000000600b0b7810 */ /* 0x000fc80007ffe0ff */
[----:B------:R-:W-:-:S13]  /*2b90*/  ISETP.GE.AND P4, PT, R11, R8, PT ;  /* 0x000000080b00720c */ /* 0x000fda0003f86270 */
[----:B-1----:R-:W-:-:S04]  /*2ba0*/  @!P4 LEA R6, P0, R218, R2, 0x1 ;  /* 0x00000002da06c211 */ /* 0x002fc800078008ff */
[----:B---3--:R-:W-:Y:S02]  /*2bb0*/  @!P4 LEA.HI.X R7, R218, R13, R219, 0x1, P0 ;  /* 0x0000000dda07c211 */ /* 0x008fe400000f0cdb */
[----:B------:R-:W-:-:S04]  /*2bc0*/  @!P4 LEA R4, P0, R204, R2, 0x1 ;  /* 0x00000002cc04c211 */ /* 0x000fc800078008ff */
[----:B------:R-:W-:Y:S02]  /*2bd0*/  @!P4 LEA.HI.X R5, R204, R13, R199, 0x1, P0 ;  /* 0x0000000dcc05c211 */ /* 0x000fe400000f0cc7 */
[----:B--2---:R-:W-:-:S04]  /*2be0*/  @!P4 LEA R10, P0, R203, R2, 0x1 ;  /* 0x00000002cb0ac211 */ /* 0x004fc800078008ff */
        /* <DEDUP_REMOVED lines=12> */
[C---:B------:R-:W-:Y:S01]  /*2cb0*/  IMAD.WIDE.U32 R10, R9.reuse, c[0x0][0x1e0], RZ ;  /* 0x00007800090a7a25 */ /* 0x040fe200078e00ff */
[----:B------:R-:W-:Y:S02]  /*2cc0*/  BAR.SYNC.DEFER_BLOCKING 0x0 ;  /* 0x0000000000007b1d */ /* 0x000fe40000010000 */
[----:B------:R-:W-:Y:S01]  /*2cd0*/  IADD3 R6, -R80, R227, -R215 ;  /* 0x000000e350067210 */ /* 0x000fe20007ffe9d7 */
[----:B------:R-:W-:Y:S01]  /*2ce0*/  IMAD R0, R4, c[0x0][0x1e0], RZ ;  /* 0x0000780004007a24 */ /* 0x000fe200078e02ff */
[----:B------:R-:W-:Y:S01]  /*2cf0*/  LEA R5, P5, R10, R236, 0x6 ;  /* 0x000000ec0a057211 */ /* 0x000fe200078a30ff */
[----:B------:R-:W-:Y:S01]  /*2d00*/  IMAD.MOV.U32 R2, RZ, RZ, 0x20 ;  /* 0x00000020ff027424 */ /* 0x000fe200078e00ff */
[C---:B------:R-:W-:Y:S01]  /*2d10*/  ISETP.GE.AND P6, PT, R6.reuse, 0x1, PT ;  /* 0x000000010600780c */ /* 0x040fe20003fc6270 */
[----:B------:R-:W-:Y:S01]  /*2d20*/  IMAD R0, R9, c[0x0][0x1e4], R0 ;  /* 0x0000790009007a24 */ /* 0x000fe200078e0200 */
[----:B------:R-:W-:Y:S01]  /*2d30*/  ISETP.GE.AND P4, PT, R6, 0x21, PT ;  /* 0x000000210600780c */ /* 0x000fe20003f86270 */
[C---:B----4-:R-:W-:Y:S01]  /*2d40*/  IMAD.WIDE.U32 R12, R2.reuse, c[0x0][0x1e0], RZ ;  /* 0x00007800020c7a25 */ /* 0x050fe200078e00ff */
[----:B------:R-:W-:Y:S01]  /*2d50*/  ULDC.64 UR4, c[0x0][0x208] ;  /* 0x0000820000047ab9 */ /* 0x000fe20000000a00 */
[----:B------:R-:W-:Y:S01]  /*2d60*/  BSSY B0, `(.L_x_4122) ;  /* 0x000004e000007945 */ /* 0x000fe20003800000 */
[----:B------:R-:W-:Y:S01]  /*2d70*/  USHF.L.U32 UR7, UR4, 0x6, URZ ;  /* 0x0000000604077899 */ /* 0x000fe2000800063f */
[----:B------:R-:W-:Y:S01]  /*2d80*/  IMAD.IADD R0, R11, 0x1, R0 ;  /* 0x000000010b007824 */ /* 0x000fe200078e0200 */
[----:B------:R-:W-:Y:S01]  /*2d90*/  UMOV UR6, 0x6 ;  /* 0x0000000600067882 */ /* 0x000fe20000000000 */
[----:B------:R-:W-:Y:S01]  /*2da0*/  IMAD R7, R2, c[0x0][0x1e4], RZ ;  /* 0x0000790002077a24 */ /* 0x000fe200078e02ff */
[----:B------:R-:W-:Y:S01]  /*2db0*/  USHF.L.U64.HI UR5, UR4, UR6, UR5 ;  /* 0x0000000604057299 */ /* 0x000fe20008010205 */
[----:B------:R-:W-:Y:S01]  /*2dc0*/  IMAD R4, R4, c[0x0][0x208], RZ ;  /* 0x0000820004047a24 */ /* 0x000fe200078e02ff */
[----:B------:R-:W-:-:S02]  /*2dd0*/  LEA.HI.X R0, R10, R229, R0, 0x6, P5 ;  /* 0x000000e50a007211 */ /* 0x000fc400028f3400 */
[----:B------:R-:W-:Y:S01]  /*2de0*/  @P6 LEA R10, P5, R5, c[0x0][0x1c8], 0x1 ;  /* 0x00007200050a6a11 */ /* 0x000fe200078a08ff */
[----:B------:R-:W-:Y:S01]  /*2df0*/  IMAD R4, R9, c[0x0][0x20c], R4 ;  /* 0x0000830009047a24 */ /* 0x000fe200078e0204 */
[----:B------:R-:W-:Y:S02]  /*2e00*/  @P6 ISETP.GE.AND P0, PT, R218, c[0x0][0x1d4], PT ;  /* 0x00007500da006a0c */ /* 0x000fe40003f06270 */
[----:B------:R-:W-:Y:S02]  /*2e10*/  @P6 LEA.HI.X R11, R5, c[0x0][0x1cc], R0, 0x1, P5 ;  /* 0x00007300050b6a11 */ /* 0x000fe400028f0c00 */
[----:B------:R-:W-:-:S09]  /*2e20*/  @P6 ISETP.GE.AND P5, PT, R204, c[0x0][0x1d4], PT ;  /* 0x00007500cc006a0c */ /* 0x000fd20003fa6270 */
[----:B------:R-:W-:Y:S01]  /*2e30*/  @!PT LDS RZ, [RZ] ;  /* 0x00000000fffff984 */ /* 0x000fe20000000800 */
[----:B------:R-:W-:Y:S01]  /*2e40*/  @!PT LDS RZ, [RZ] ;  /* 0x00000000fffff984 */ /* 0x000fe20000000800 */
[----:B------:R-:W-:Y:S01]  /*2e50*/  @!PT LDS RZ, [RZ] ;  /* 0x00000000fffff984 */ /* 0x000fe20000000800 */
[----:B------:R1:W-:Y:S01]  /*2e60*/  @P6 LDGSTS.E.BYPASS.LTC128B.128 [R208+0xc100], [R10.64], !P0 ;  /* 0x0c1000000ad06fae */ /* 0x0003e2000c101d48 */
[----:B------:R-:W-:-:S03]  /*2e70*/  @P4 IADD3 R5, P0, R5, R12, RZ ;  /* 0x0000000c05054210 */ /* 0x000fc60007f1e0ff */
[----:B------:R1:W-:Y:S01]  /*2e80*/  @P6 LDGSTS.E.BYPASS.LTC128B.128 [R208+0xe100], [R10.64+0x80], !P5 ;  /* 0x0e1000800ad06fae */ /* 0x0003e2000e901d48 */
[----:B------:R-:W-:Y:S01]  /*2e90*/  @P4 IADD3.X R0, R0, R13, R7, P0, !PT ;  /* 0x0000000d00004210 */ /* 0x000fe200007fe407 */
[----:B------:R-:W-:Y:S01]  /*2ea0*/  IMAD.WIDE.U32 R12, R9, c[0x0][0x208], RZ ;  /* 0x00008200090c7a25 */ /* 0x000fe200078e00ff */
[----:B------:R-:W-:Y:S01]  /*2eb0*/  @P4 ISETP.GE.AND P5, PT, R218, c[0x0][0x1d4], PT ;  /* 0x00007500da004a0c */ /* 0x000fe20003fa6270 */
[----:B------:R1:W-:Y:S01]  /*2ec0*/  @P6 LDGSTS.E.BYPASS.LTC128B.128 [R208+0x10100], [R10.64+0x100], !P3 ;  /* 0x101001000ad06fae */ /* 0x0003e2000d901d48 */
[C---:B------:R-:W-:Y:S02]  /*2ed0*/  @P4 LEA R14, P6, R5.reuse, c[0x0][0x1c8], 0x1 ;  /* 0x00007200050e4a11 */ /* 0x040fe400078c08ff */
[----:B------:R-:W-:Y:S02]  /*2ee0*/  @P4 ISETP.GE.AND P0, PT, R204, c[0x0][0x1d4], PT ;  /* 0x00007500cc004a0c */ /* 0x000fe40003f06270 */
[----:B------:R-:W-:Y:S01]  /*2ef0*/  @P4 LEA.HI.X R15, R5, c[0x0][0x1cc], R0, 0x1, P6 ;  /* 0x00007300050f4a11 */ /* 0x000fe200030f0c00 */
[----:B------:R-:W-:Y:S01]  /*2f00*/  IMAD.IADD R5, R13, 0x1, R4 ;  /* 0x000000010d057824 */ /* 0x000fe200078e0204 */
[----:B------:R-:W-:-:S04]  /*2f10*/  LEA R0, P6, R12, R234, 0x6 ;  /* 0x000000ea0c007211 */ /* 0x000fc800078c30ff */
[----:B------:R-:W-:Y:S01]  /*2f20*/  LEA.HI.X R5, R12, R194, R5, 0x6, P6 ;  /* 0x000000c20c057211 */ /* 0x000fe200030f3405 */
[----:B------:R1:W-:Y:S01]  /*2f30*/  @P4 LDGSTS.E.BYPASS.LTC128B.128 [R208+0xd100], [R14.64], !P5 ;  /* 0x0d1000000ed04fae */ /* 0x0003e2000e901d48 */
[----:B------:R-:W-:Y:S02]  /*2f40*/  ISETP.GE.AND P6, PT, R218, c[0x0][0x1d4], PT ;  /* 0x00007500da007a0c */ /* 0x000fe40003fc6270 */
[----:B------:R-:W-:Y:S01]  /*2f50*/  ISETP.GE.AND P5, PT, R204, c[0x0][0x1d4], PT ;  /* 0x00007500cc007a0c */ /* 0x000fe20003fa6270 */
[----:B------:R1:W-:Y:S01]  /*2f60*/  @P4 LDGSTS.E.BYPASS.LTC128B.128 [R208+0xf100], [R14.64+0x80], !P0 ;  /* 0x0f1000800ed04fae */ /* 0x0003e2000c101d48 */
[----:B------:R-:W-:-:S03]  /*2f70*/  LEA R4, P0, R0, c[0x0][0x1f8], 0x1 ;  /* 0x00007e0000047a11 */ /* 0x000fc600078008ff */
[----:B------:R1:W-:Y:S01]  /*2f80*/  @P4 LDGSTS.E.BYPASS.LTC128B.128 [R208+0x11100], [R14.64+0x100], !P3 ;  /* 0x111001000ed04fae */ /* 0x0003e2000d901d48 */
[----:B------:R-:W-:Y:S02]  /*2f90*/  ISETP.LT.OR P4, PT, R6, 0x1, P6 ;  /* 0x000000010600780c */ /* 0x000fe40003781670 */
[----:B------:R-:W-:Y:S01]  /*2fa0*/  LEA.HI.X R5, R0, c[0x0][0x1fc], R5, 0x1, P0 ;  /* 0x00007f0000057a11 */ /* 0x000fe200000f0c05 */
[----:B------:R-:W0:Y:S01]  /*2fb0*/  LDGDEPBAR ;  /* 0x00000000000079af */ /* 0x000e220000000000 */
[C---:B------:R-:W-:Y:S01]  /*2fc0*/  ISETP.LT.OR P0, PT, R6.reuse, 0x1, P5 ;  /* 0x000000010600780c */ /* 0x040fe20002f01670 */
[----:B------:R-:W-:Y:S01]  /*2fd0*/  IMAD.MOV.U32 R0, RZ, RZ, 0x40 ;  /* 0x00000040ff007424 */ /* 0x000fe200078e00ff */
[C---:B------:R-:W-:Y:S02]  /*2fe0*/  ISETP.LT.OR P6, PT, R6.reuse, 0x21, P6 ;  /* 0x000000210600780c */ /* 0x040fe400037c1670 */
[----:B------:R-:W-:-:S05]  /*2ff0*/  ISETP.LT.OR P5, PT, R6, 0x21, P5 ;  /* 0x000000210600780c */ /* 0x000fca0002fa1670 */
[----:B------:R1:W-:Y:S01]  /*3000*/  LDGSTS.E.BYPASS.LTC128B.128 [R208+0x100], [R4.64], !P4 ;  /* 0x0010000004d07fae */ /* 0x0003e2000e101d48 */
[----:B------:R-:W-:-:S03]  /*3010*/  ISETP.GE.AND P4, PT, R203, c[0x0][0x1d4], PT ;  /* 0x00007500cb007a0c */ /* 0x000fc60003f86270 */
[----:B------:R1:W-:Y:S01]  /*3020*/  LDGSTS.E.BYPASS.LTC128B.128 [R208+0x2100], [R4.64+0x80], !P0 ;  /* 0x0210008004d07fae */ /* 0x0003e2000c101d48 */
[C---:B------:R-:W-:Y:S02]  /*3030*/  ISETP.LT.OR P0, PT, R6.reuse, 0x1, P4 ;  /* 0x000000010600780c */ /* 0x040fe40002701670 */
[----:B------:R-:W-:-:S11]  /*3040*/  ISETP.LT.OR P4, PT, R6, 0x21, P4 ;  /* 0x000000210600780c */ /* 0x000fd60002781670 */
[----:B------:R1:W-:Y:S01]  /*3050*/  LDGSTS.E.BYPASS.LTC128B.128 [R208+0x4100], [R4.64+0x100], !P0 ;  /* 0x0410010004d07fae */ /* 0x0003e2000c101d48 */
[----:B------:R-:W-:-:S04]  /*3060*/  IADD3 R6, P0, R4, UR7, RZ ;  /* 0x0000000704067c10 */ /* 0x000fc8000ff1e0ff */
[----:B------:R-:W-:-:S05]  /*3070*/  IADD3.X R7, R5, UR5, RZ, P0, !PT ;  /* 0x0000000505077c10 */ /* 0x000fca00087fe4ff */
        /* <DEDUP_REMOVED lines=28> */
.L_x_4123:
[----:B------:R-:W-:Y:S05]  /*3240*/  BSYNC B0 ;  /* 0x0000000000007941 */ /* 0x000fea0003800000 */
.L_x_4122:
        /* <DEDUP_REMOVED lines=42> */
.L_x_4125:
[----:B------:R-:W-:Y:S05]  /*34f0*/  BSYNC B0 ;  /* 0x0000000000007941 */ /* 0x000fea0003800000 */
.L_x_4124:
[----:B------:R-:W-:Y:S01]  /*3500*/  LOP3.LUT P0, RZ, R214, 0x4, RZ, 0xc0, !PT ;  /* 0x00000004d6ff7812 */ /* 0x000fe2000780c0ff */
[C---:B---3--:R-:W-:Y:S01]  /*3510*/  HMMA.16816.F32.BF16 R20, R36.reuse, R16, RZ ;  /* 0x000000102414723c */ /* 0x048fe200000418ff */
[----:B------:R-:W-:Y:S01]  /*3520*/  LDSM.16.M88.4 R44, [R184] ;  /* 0x00000000b82c783b */ /* 0x000fe20000000200 */
[----:B------:R-:W-:Y:S01]  /*3530*/  ULDC UR4, c[0x0][0x324] ;  /* 0x0000c90000047ab9 */ /* 0x000fe20000000800 */
[----:B------:R-:W-:Y:S01]  /*3540*/  SEL R135, R0, 0xffffffc0, !P0 ;  /* 0xffffffc000877807 */ /* 0x000fe20004000000 */
[----:B------:R-:W-:Y:S01]  /*3550*/  ULOP3.LUT UR4, URZ, UR4, URZ, 0x33, !UPT ;  /* 0x000000043f047292 */ /* 0x000fe2000f8e333f */
[----:B------:R-:W0:Y:S02]  /*3560*/  LDGDEPBAR ;  /* 0x00000000000079af */ /* 0x000e240000000000 */
[----:B------:R-:W-:Y:S01]  /*3570*/  IADD3 R0, R135, R186, R180 ;  /* 0x000000ba87007210 */ /* 0x000fe20007ffe0b4 */
[----:B------:R-:W-:Y:S01]  /*3580*/  IMAD.IADD R2, R186, 0x1, R135 ;  /* 0x00000001ba027824 */ /* 0x000fe200078e0287 */
[C---:B----4-:R-:W-:Y:S04]  /*3590*/  HMMA.16816.F32.BF16 R28, R36.reuse, R24, RZ ;  /* 0x00000018241c723c */ /* 0x050fe800000418ff */
[----:B--2---:R-:W2:Y:S04]  /*35a0*/  LDSM.16.M88.4 R12, [R2+0x800] ;  /* 0x00080000020c783b */ /* 0x004ea80000000200 */
[C---:B------:R-:W-:Y:S01]  /*35b0*/  HMMA.16816.F32.BF16 R24, R36.reuse, R26, RZ ;  /* 0x0000001a2418723c */ /* 0x040fe200000418ff */
[----:B------:R-:W3:Y:S04]  /*35c0*/  LDSM.16.M88.4 R32, [R2] ;  /* 0x000000000220783b */ /* 0x000ee80000000200 */
[----:B------:R-:W-:Y:S03]  /*35d0*/  LDSM.16.M88.4 R76, [R2+0x1000] ;  /* 0x00100000024c783b */ /* 0x000fe60000000200 */
[----:B------:R-:W-:Y:S01]  /*35e0*/  HMMA.16816.F32.BF16 R16, R36, R18, RZ ;  /* 0x000000122410723c */ /* 0x000fe200000418ff */
[----:B------:R-:W-:Y:S07]  /*35f0*/  LDSM.16.M88.4 R48, [R2+0x1800] ;  /* 0x001800000230783b */ /* 0x000fee0000000200 */
[----:B-1----:R-:W-:Y:S08]  /*3600*/  HMMA.16816.F32.BF16 R20, R52, R4, R20 ;  /* 0x000000043414723c */ /* 0x002ff00000041814 */
[C---:B------:R-:W-:Y:S08]  /*3610*/  HMMA.16816.F32.BF16 R64, R36.reuse, R60, RZ ;  /* 0x0000003c2440723c */ /* 0x040ff000000418ff */
[C---:B------:R-:W-:Y:S08]  /*3620*/  HMMA.16816.F32.BF16 R60, R36.reuse, R62, RZ ;  /* 0x0000003e243c723c */ /* 0x040ff000000418ff */
[C---:B------:R-:W-:Y:S08]  /*3630*/  HMMA.16816.F32.BF16 R56, R36.reuse, R40, RZ ;  /* 0x000000282438723c */ /* 0x040ff000000418ff */
[----:B------:R-:W-:Y:S01]  /*3640*/  HMMA.16816.F32.BF16 R36, R36, R42, RZ ;  /* 0x0000002a2424723c */ /* 0x000fe200000418ff */
[----:B------:R-:W-:Y:S07]  /*3650*/  LDSM.16.M88.4 R40, [R183] ;  /* 0x00000000b728783b */ /* 0x000fee0000000200 */
[C---:B------:R-:W-:Y:S08]  /*3660*/  HMMA.16816.F32.BF16 R28, R52.reuse, R8, R28 ;  /* 0x00000008341c723c */ /* 0x040ff0000004181c */
[C---:B------:R-:W-:Y:S01]  /*3670*/  HMMA.16816.F32.BF16 R24, R52.reuse, R10, R24 ;  /* 0x0000000a3418723c */ /* 0x040fe20000041818 */
[----:B------:R-:W-:Y:S07]  /*3680*/  LDSM.16.M88.4 R8, [R0] ;  /* 0x000000000008783b */ /* 0x000fee0000000200 */
[----:B------:R-:W-:Y:S01]  /*3690*/  HMMA.16816.F32.BF16 R16, R52, R6, R16 ;  /* 0x000000063410723c */ /* 0x000fe20000041810 */
[----:B------:R-:W1:Y:S07]  /*36a0*/  LDSM.16.M88.4 R4, [R0+0x800] ;  /* 0x000800000004783b */ /* 0x000e6e0000000200 */
[----:B--2---:R-:W-:Y:S08]  /*36b0*/  HMMA.16816.F32.BF16 R20, R44, R12, R20 ;  /* 0x0000000c2c14723c */ /* 0x004ff00000041814 */
        /* <DEDUP_REMOVED lines=8> */
[C---:B------:R-:W-:Y:S01]  /*3740*/  HMMA.16816.F32.BF16 R24, R44.reuse, R34, R24 ;  /* 0x000000222c18723c */ /* 0x040fe20000041818 */
[----:B------:R-:W-:Y:S07]  /*3750*/  LDSM.16.M88.4 R32, [R186+0x2000] ;  /* 0x00200000ba20783b */ /* 0x000fee0000000200 */
[----:B------:R-:W-:Y:S01]  /*3760*/  HMMA.16816.F32.BF16 R16, R44, R14, R16 ;  /* 0x0000000e2c10723c */ /* 0x000fe20000041810 */
[----:B------:R-:W2:Y:S07]  /*3770*/  LDSM.16.M88.4 R12, [R186+0x2800] ;  /* 0x00280000ba0c783b */ /* 0x000eae0000000200 */
[----:B-1----:R-:W-:Y:S08]  /*3780*/  HMMA.16816.F32.BF16 R20, R40, R4, R20 ;  /* 0x000000042814723c */ /* 0x002ff00000041814 */
[C---:B------:R-:W-:Y:S08]  /*3790*/  HMMA.16816.F32.BF16 R64, R44.reuse, R76, R64 ;  /* 0x0000004c2c40723c */ /* 0x040ff00000041840 */
[C---:B------:R-:W-:Y:S01]  /*37a0*/  HMMA.16816.F32.BF16 R60, R44.reuse, R78, R60 ;  /* 0x0000004e2c3c723c */ /* 0x040fe2000004183c */
[----:B------:R-:W-:Y:S07]  /*37b0*/  LDSM.16.M88.4 R76, [R186+0x3000] ;  /* 0x00300000ba4c783b */ /* 0x000fee0000000200 */
[C---:B------:R-:W-:Y:S08]  /*37c0*/  HMMA.16816.F32.BF16 R56, R44.reuse, R48, R56 ;  /* 0x000000302c38723c */ /* 0x040ff00000041838 */
[----:B------:R-:W-:Y:S01]  /*37d0*/  HMMA.16816.F32.BF16 R52, R44, R50, R52 ;  /* 0x000000322c34723c */ /* 0x000fe20000041834 */
[----:B------:R-:W-:Y:S04]  /*37e0*/  LDSM.16.M88.4 R44, [R185+0x4000] ;  /* 0x00400000b92c783b */ /* 0x000fe80000000200 */
[----:B------:R-:W-:Y:S03]  /*37f0*/  LDSM.16.M88.4 R48, [R186+0x3800] ;  /* 0x00380000ba30783b */ /* 0x000fe60000000200 */
[C---:B------:R-:W-:Y:S08]  /*3800*/  HMMA.16816.F32.BF16 R28, R40.reuse, R8, R28 ;  /* 0x00000008281c723c */ /* 0x040ff0000004181c */
[C---:B------:R-:W-:Y:S01]  /*3810*/  HMMA.16816.F32.BF16 R24, R40.reuse, R10, R24 ;  /* 0x0000000a2818723c */ /* 0x040fe20000041818 */
[----:B------:R-:W-:Y:S07]  /*3820*/  LDSM.16.M88.4 R8, [R81+0x2000] ;  /* 0x002000005108783b */ /* 0x000fee0000000200 */
        /* <DEDUP_REMOVED lines=49> */
[C---:B------:R-:W-:Y:S01]  /*3b40*/  HMMA.16816.F32.BF16 R16, R48.reuse, R6, R16 ;  /* 0x000000063010723c */ /* 0x040fe20000041810 */
[----:B------:R-:W1:Y:S07]  /*3b50*/  LDSM.16.M88.4 R4, [R81+0x4800] ;  /* 0x004800005104783b */ /* 0x000e6e0000000200 */
[C---:B------:R-:W-:Y:S08]  /*3b60*/  HMMA.16816.F32.BF16 R28, R48.reuse, R8, R28 ;  /* 0x00000008301c723c */ /* 0x040ff0000004181c */
[----:B------:R-:W-:Y:S01]  /*3b70*/  HMMA.16816.F32.BF16 R24, R48, R10, R24 ;  /* 0x0000000a3018723c */ /* 0x000fe20000041818 */
[----:B------:R-:W3:Y:S07]  /*3b80*/  LDSM.16.M88.4 R8, [R81+0x4000] ;  /* 0x004000005108783b */ /* 0x000eee0000000200 */
        /* <DEDUP_REMOVED lines=9> */
[----:B------:R-:W2:Y:S07]  /*3c20*/  LDSM.16.M88.4 R40, [R2+0x4800] ;  /* 0x004800000228783b */ /* 0x000eae0000000200 */
[C---:B------:R-:W-:Y:S08]  /*3c30*/  HMMA.16816.F32.BF16 R28, R12.reuse, R44, R28 ;  /* 0x0000002c0c1c723c */ /* 0x040ff0000004181c */
[----:B------:R-:W-:Y:S01]  /*3c40*/  HMMA.16816.F32.BF16 R24, R12, R46, R24 ;  /* 0x0000002e0c18723c */ /* 0x000fe20000041818 */
[----:B------:R-:W4:Y:S07]  /*3c50*/  LDSM.16.M88.4 R44, [R2+0x4000] ;  /* 0x00400000022c783b */ /* 0x000f2e0000000200 */
[----:B-1----:R-:W-:Y:S08]  /*3c60*/  HMMA.16816.F32.BF16 R20, R76, R4, R20 ;  /* 0x000000044c14723c */ /* 0x002ff00000041814 */
[C---:B------:R-:W-:Y:S08]  /*3c70*/  HMMA.16816.F32.BF16 R64, R12.reuse, R36, R64 ;  /* 0x000000240c40723c */ /* 0x040ff00000041840 */
[C---:B------:R-:W-:Y:S01]  /*3c80*/  HMMA.16816.F32.BF16 R60, R12.reuse, R38, R60 ;  /* 0x000000260c3c723c */ /* 0x040fe2000004183c */
[----:B------:R-:W-:Y:S07]  /*3c90*/  LDSM.16.M88.4 R36, [R2+0x5000] ;  /* 0x005000000224783b */ /* 0x000fee0000000200 */
[C---:B------:R-:W-:Y:S08]  /*3ca0*/  HMMA.16816.F32.BF16 R56, R12.reuse, R32, R56 ;  /* 0x000000200c38723c */ /* 0x040ff00000041838 */
[----:B------:R-:W-:Y:S01]  /*3cb0*/  HMMA.16816.F32.BF16 R52, R12, R34, R52 ;  /* 0x000000220c34723c */ /* 0x000fe20000041834 */
[----:B------:R-:W-:Y:S04]  /*3cc0*/  LDSM.16.M88.4 R12, [R183+0x8000] ;  /* 0x00800000b70c783b */ /* 0x000fe80000000200 */
[----:B------:R1:W-:Y:S03]  /*3cd0*/  LDSM.16.M88.4 R32, [R2+0x5800] ;  /* 0x005800000220783b */ /* 0x0003e60000000200 */
[C---:B------:R-:W-:Y:S01]  /*3ce0*/  HMMA.16816.F32.BF16 R16, R76.reuse, R6, R16 ;  /* 0x000000064c10723c */ /* 0x040fe20000041810 */
[----:B------:R-:W5:Y:S07]  /*3cf0*/  LDSM.16.M88.4 R4, [R0+0x4800] ;  /* 0x004800000004783b */ /* 0x000f6e0000000200 */
[C---:B---3--:R-:W-:Y:S08]  /*3d00*/  HMMA.16816.F32.BF16 R28, R76.reuse, R8, R28 ;  /* 0x000000084c1c723c */ /* 0x048ff0000004181c */
[----:B------:R-:W-:Y:S01]  /*3d10*/  HMMA.16816.F32.BF16 R24, R76, R10, R24 ;  /* 0x0000000a4c18723c */ /* 0x000fe20000041818 */
[----:B------:R-:W3:Y:S01]  /*3d20*/  LDSM.16.M88.4 R8, [R0+0x4000] ;  /* 0x004000000008783b */ /* 0x000ee20000000200 */
[----:B-1----:R-:W-:-:S06]  /*3d30*/  IMAD.IADD R2, R210, 0x1, R193 ;  /* 0x00000001d2027824 */ /* 0x002fcc00078e02c1 */
[----:B--2---:R-:W-:Y:S08]  /*3d40*/  HMMA.16816.F32.BF16 R20, R48, R40, R20 ;  /* 0x000000283014723c */ /* 0x004ff00000041814 */
[C---:B------:R-:W-:Y:S08]  /*3d50*/  HMMA.16816.F32.BF16 R64, R76.reuse, R72, R64 ;  /* 0x000000484c40723c */ /* 0x040ff00000041840 */
[C---:B------:R-:W-:Y:S08]  /*3d60*/  HMMA.16816.F32.BF16 R60, R76.reuse, R74, R60 ;  /* 0x0000004a4c3c723c */ /* 0x040ff0000004183c */
[C---:B------:R-:W-:Y:S08]  /*3d70*/  HMMA.16816.F32.BF16 R56, R76.reuse, R68, R56 ;  /* 0x000000444c38723c */ /* 0x040ff00000041838 */
[----:B------:R-:W-:Y:S08]  /*3d80*/  HMMA.16816.F32.BF16 R52, R76, R70, R52 ;  /* 0x000000464c34723c */ /* 0x000ff00000041834 */
[C---:B----4-:R-:W-:Y:S08]  /*3d90*/  HMMA.16816.F32.BF16 R28, R48.reuse, R44, R28 ;  /* 0x0000002c301c723c */ /* 0x050ff0000004181c */
[C---:B------:R-:W-:Y:S01]  /*3da0*/  HMMA.16816.F32.BF16 R24, R48.reuse, R46, R24 ;  /* 0x0000002e3018723c */ /* 0x040fe20000041818 */
[----:B------:R-:W-:Y:S07]  /*3db0*/  LDSM.16.M88.4 R44, [R0+0x5000] ;  /* 0x00500000002c783b */ /* 0x000fee0000000200 */
[----:B------:R-:W-:Y:S01]  /*3dc0*/  HMMA.16816.F32.BF16 R16, R48, R42, R16 ;  /* 0x0000002a3010723c */ /* 0x000fe20000041810 */
[----:B------:R1:W-:Y:S07]  /*3dd0*/  LDSM.16.M88.4 R40, [R0+0x5800] ;  /* 0x005800000028783b */ /* 0x0003ee0000000200 */
[----:B-----5:R-:W-:Y:S07]  /*3de0*/  HMMA.16816.F32.BF16 R20, R12, R4, R20 ;  /* 0x000000040c14723c */ /* 0x020fee0000041814 */
[----:B------:R-:W-:Y:S01]  /*3df0*/  @P2 IMAD.HI.U32 R4, R2, c[0x0][0x2c8], RZ ;  /* 0x0000b20002042a27 */ /* 0x000fe200078e00ff */
[----:B------:R-:W-:Y:S01]  /*3e00*/  HMMA.16816.F32.BF16 R64, R48, R36, R64 ;  /* 0x000000243040723c */ /* 0x000fe20000041840 */
[----:B------:R-:W-:-:S04]  /*3e10*/  IADD3 R5, R227, 0x1, -R80 ;  /* 0x00000001e3057810 */ /* 0x000fc80007ffe850 */
[----:B------:R-:W-:Y:S01]  /*3e20*/  IADD3 R5, -R228, R5, -R209 ;  /* 0x00000005e4057210 */ /* 0x000fe20007ffe9d1 */
[----:B-1----:R-:W-:Y:S01]  /*3e30*/  IMAD.MOV.U32 R0, RZ, RZ, R2 ;  /* 0x000000ffff007224 */ /* 0x002fe200078e0002 */
[----:B------:R-:W-:Y:S01]  /*3e40*/  @P2 SHF.R.U32.HI R0, RZ, c[0x0][0x2cc], R4 ;  /* 0x0000b300ff002a19 */ /* 0x000fe20000011604 */
[C---:B------:R-:W-:Y:S04]  /*3e50*/  HMMA.16816.F32.BF16 R60, R48.reuse, R38, R60 ;  /* 0x00000026303c723c */ /* 0x040fe8000004183c */
[----:B------:R-:W1:Y:S04]  /*3e60*/  SHFL.IDX PT, R2, R0, RZ, 0x1c1f ;  /* 0x001c1fff00027589 */ /* 0x000e6800000e0000 */
[C---:B------:R-:W-:Y:S08]  /*3e70*/  HMMA.16816.F32.BF16 R56, R48.reuse, R32, R56 ;  /* 0x000000203038723c */ /* 0x040ff00000041838 */
[----:B------:R-:W-:Y:S08]  /*3e80*/  HMMA.16816.F32.BF16 R52, R48, R34, R52 ;  /* 0x000000223034723c */ /* 0x000ff00000041834 */
[C---:B------:R-:W-:Y:S07]  /*3e90*/  HMMA.16816.F32.BF16 R16, R12.reuse, R6, R16 ;  /* 0x000000060c10723c */ /* 0x040fee0000041810 */
[C---:B------:R-:W-:Y:S01]  /*3ea0*/  IADD3 R7, R5.reuse, c[0x0][0x328], RZ ;  /* 0x0000ca0005077a10 */ /* 0x040fe20007ffe0ff */
[----:B---3--:R-:W-:Y:S01]  /*3eb0*/  HMMA.16816.F32.BF16 R28, R12, R8, R28 ;  /* 0x000000080c1c723c */ /* 0x008fe2000004181c */
[----:B------:R-:W-:-:S06]  /*3ec0*/  IADD3 R5, R5, UR4, RZ ;  /* 0x0000000405057c10 */ /* 0x000fcc000fffe0ff */
[----:B------:R-:W-:Y:S01]  /*3ed0*/  IADD3 R9, -R209, R227, -R80 ;  /* 0x000000e3d1097210 */ /* 0x000fe20007ffe950 */
[C---:B------:R-:W-:Y:S07]  /*3ee0*/  HMMA.16816.F32.BF16 R24, R12.reuse, R10, R24 ;  /* 0x0000000a0c18723c */ /* 0x040fee0000041818 */
[--C-:B-1----:R-:W-:Y:S01]  /*3ef0*/  IMAD.IADD R11, R5, 0x1, R2.reuse ;  /* 0x00000001050b7824 */ /* 0x102fe200078e0202 */
[C---:B------:R-:W-:Y:S08]  /*3f00*/  HMMA.16816.F32.BF16 R64, R12.reuse, R44, R64 ;  /* 0x0000002c0c40723c */ /* 0x040ff00000041840 */
[C---:B------:R-:W-:Y:S08]  /*3f10*/  HMMA.16816.F32.BF16 R60, R12.reuse, R46, R60 ;  /* 0x0000002e0c3c723c */ /* 0x040ff0000004183c */
[C---:B------:R-:W-:Y:S08]  /*3f20*/  HMMA.16816.F32.BF16 R56, R12.reuse, R40, R56 ;  /* 0x000000280c38723c */ /* 0x040ff00000041838 */
[----:B------:R-:W-:Y:S07]  /*3f30*/  HMMA.16816.F32.BF16 R52, R12, R42, R52 ;  /* 0x0000002a0c34723c */ /* 0x000fee0000041834 */
[----:B------:R-:W-:-:S05]  /*3f40*/  IMAD.IADD R12, R7, 0x1, R2 ;  /* 0x00000001070c7824 */ /* 0x000fca00078e0202 */
        /* <DEDUP_REMOVED lines=13> */
.L_x_4128:
[----:B------:R-:W-:-:S04]  /*4020*/  MOV R2, c[0x0][0x32c] ;  /* 0x0000cb0000027a02 */ /* 0x000fc80000000f00 */
[----:B------:R-:W-:-:S13]  /*4030*/  ISETP.NE.AND P0, PT, R2, 0x1, PT ;  /* 0x000000010200780c */ /* 0x000fda0003f05270 */
[----:B------:R-:W-:-:S05]  /*4040*/  @P0 IMAD.HI.U32 R2, R13, c[0x0][0x330], RZ ;  /* 0x0000cc000d020a27 */ /* 0x000fca00078e00ff */
[----:B------:R-:W-:Y:S02]  /*4050*/  @P0 SHF.R.U32.HI R13, RZ, c[0x0][0x334], R2 ;  /* 0x0000cd00ff0d0a19 */ /* 0x000fe40000011602 */
.L_x_4129:
[----:B------:R-:W-:Y:S05]  /*4060*/  BSYNC B0 ;  /* 0x0000000000007941 */ /* 0x000fea0003800000 */
.L_x_4127:
[----:B------:R-:W-:-:S04]  /*4070*/  IMAD R2, R13, c[0x0][0x32c], -R80 ;  /* 0x0000cb000d027a24 */ /* 0x000fc800078e0a50 */
[----:B------:R-:W-:-:S05]  /*4080*/  IMAD.IADD R2, R2, 0x1, -R209 ;  /* 0x0000000102027824 */ /* 0x000fca00078e0ad1 */
[----:B------:R-:W-:Y:S02]  /*4090*/  IADD3 R13, R2, c[0x0][0x32c], RZ ;  /* 0x0000cb00020d7a10 */ /* 0x000fe40007ffe0ff */
[----:B------:R-:W-:Y:S02]  /*40a0*/  IMNMX R11, R11, R2, !PT ;  /* 0x000000020b0b7217 */ /* 0x000fe40007800200 */
[----:B------:R-:W-:Y:S02]  /*40b0*/  IMNMX R12, R12, R13, PT ;  /* 0x0000000d0c0c7217 */ /* 0x000fe40003800200 */
.L_x_4126:
[----:B------:R-:W-:Y:S01]  /*40c0*/  ISETP.GT.AND P0, PT, R133, RZ, PT ;  /* 0x000000ff8500720c */ /* 0x000fe20003f04270 */
        /* <DEDUP_REMOVED lines=11> */
[----:B------:R-:W-:Y:S01]  /*4180*/  FSEL R24, R24, -INF , !P5 ;  /* 0xff80000018187808 */ /* 0x000fe20006800000 */
[--C-:B-1----:R-:W-:Y:S01]  /*4190*/  IMAD.IADD R0, R7, 0x1, R2.reuse ;  /* 0x0000000107007824 */ /* 0x102fe200078e0202 */
[----:B------:R-:W-:Y:S01]  /*41a0*/  FSEL R8, R25, -INF , !P4 ;  /* 0xff80000019087808 */ /* 0x000fe20006000000 */
[----:B------:R-:W-:Y:S01]  /*41b0*/  IMAD.IADD R7, R5, 0x1, R2 ;  /* 0x0000000105077824 */ /* 0x000fe200078e0202 */
        /* <DEDUP_REMOVED lines=49> */
.L_x_4132:
[----:B------:R-:W-:-:S04]  /*44d0*/  MOV R2, c[0x0][0x32c] ;  /* 0x0000cb0000027a02 */ /* 0x000fc80000000f00 */
[----:B------:R-:W-:-:S13]  /*44e0*/  ISETP.NE.AND P4, PT, R2, 0x1, PT ;  /* 0x000000010200780c */ /* 0x000fda0003f85270 */
[----:B------:R-:W-:-:S05]  /*44f0*/  @P4 IMAD.HI.U32 R2, R5, c[0x0][0x330], RZ ;  /* 0x0000cc0005024a27 */ /* 0x000fca00078e00ff */
[----:B------:R-:W-:Y:S02]  /*4500*/  @P4 SHF.R.U32.HI R5, RZ, c[0x0][0x334], R2 ;  /* 0x0000cd00ff054a19 */ /* 0x000fe40000011602 */
.L_x_4133:
[----:B------:R-:W-:Y:S05]  /*4510*/  BSYNC B0 ;  /* 0x0000000000007941 */ /* 0x000fea0003800000 */
.L_x_4131:
[----:B------:R-:W-:-:S04]  /*4520*/  IMAD R2, R5, c[0x0][0x32c], -R80 ;  /* 0x0000cb0005027a24 */ /* 0x000fc800078e0a50 */
[----:B------:R-:W-:-:S05]  /*4530*/  IMAD.IADD R2, R2, 0x1, -R209 ;  /* 0x0000000102027824 */ /* 0x000fca00078e0ad1 */
[----:B------:R-:W-:Y:S02]  /*4540*/  IADD3 R5, R2, c[0x0][0x32c], RZ ;  /* 0x0000cb0002057a10 */ /* 0x000fe40007ffe0ff */
[----:B------:R-:W-:Y:S02]  /*4550*/  IMNMX R7, R7, R2, !PT ;  /* 0x0000000207077217 */ /* 0x000fe40007800200 */
[----:B------:R-:W-:Y:S02]  /*4560*/  IMNMX R0, R0, R5, PT ;  /* 0x0000000500007217 */ /* 0x000fe40003800200 */
.L_x_4130:
[----:B------:R-:W-:Y:S01]  /*4570*/  ISETP.GT.AND P6, PT, R7, RZ, P0 ;  /* 0x000000ff0700720c */ /* 0x000fe200007c4270 */
[----:B------:R-:W-:-:S04]  /*4580*/  DEPBAR.LE SB0, 0x2 ;  /* 0x000080800000791a */ /* 0x000fc80000000000 */
[----:B------:R-:W-:Y:S01]  /*4590*/  BAR.SYNC.DEFER_BLOCKING 0x0 ;  /* 0x0000000000007b1d */ /* 0x000fe20000010000 */
[----:B------:R-:W-:Y:S01]  /*45a0*/  ISETP.GT.AND P5, PT, R7, 0x1, P0 ;  /* 0x000000010700780c */ /* 0x000fe200007a4270 */
[C---:B------:R-:W-:Y:S01]  /*45b0*/  IMAD.IADD R164, R187.reuse, 0x1, R182 ;  /* 0x00000001bba47824 */ /* 0x040fe200078e02b6 */
[----:B------:R-:W-:Y:S01]  /*45c0*/  FMNMX.FTZ R5, R28, R10, !PT ;  /* 0x0000000a1c057209 */ /* 0x000fe20007810000 */
[----:B------:R-:W-:Y:S01]  /*45d0*/  IMAD.IADD R156, R187, 0x1, R181 ;  /* 0x00000001bb9c7824 */ /* 0x000fe200078e02b5 */
[C---:B------:R-:W-:Y:S01]  /*45e0*/  ISETP.LT.OR P6, PT, R0.reuse, 0x1, P6 ;  /* 0x000000010000780c */ /* 0x040fe200037c1670 */
[----:B------:R-:W-:Y:S01]  /*45f0*/  BSSY B0, `(.L_x_4134) ;  /* 0x0000173000007945 */ /* 0x000fe20003800000 */
[----:B------:R-:W-:Y:S02]  /*4600*/  ISETP.LT.OR P5, PT, R0, 0x2, P5 ;  /* 0x000000020000780c */ /* 0x000fe40002fa1670 */
[----:B------:R-:W-:Y:S02]  /*4610*/  ISETP.GT.AND P4, PT, R7, 0x8, P0 ;  /* 0x000000080700780c */ /* 0x000fe40000784270 */
[----:B------:R-:W-:-:S02]  /*4620*/  FMNMX.FTZ R5, R24, R5, !PT ;  /* 0x0000000518057209 */ /* 0x000fc40007810000 */
[----:B------:R-:W-:Y:S02]  /*4630*/  FSEL R30, R30, -INF , !P6 ;  /* 0xff8000001e1e7808 */ /* 0x000fe40007000000 */
[----:B------:R-:W-:Y:S02]  /*4640*/  FSEL R31, R31, -INF , !P5 ;  /* 0xff8000001f1f7808 */ /* 0x000fe40006800000 */
[----:B------:R-:W-:Y:S02]  /*4650*/  ISETP.LT.OR P4, PT, R0, 0x9, P4 ;  /* 0x000000090000780c */ /* 0x000fe40002781670 */
[C---:B------:R-:W-:Y:S02]  /*4660*/  ISETP.GT.AND P6, PT, R7.reuse, 0x9, P0 ;  /* 0x000000090700780c */ /* 0x040fe400007c4270 */
[----:B------:R-:W-:Y:S02]  /*4670*/  FMNMX.FTZ R9, R8, R5, !PT ;  /* 0x0000000508097209 */ /* 0x000fe40007810000 */
[----:B------:R-:W-:Y:S01]  /*4680*/  ISETP.GT.AND P5, PT, R7, 0x10, P0 ;  /* 0x000000100700780c */ /* 0x000fe200007a4270 */
[----:B------:R-:W-:Y:S01]  /*4690*/  LDSM.16.MT88.4 R40, [R182+0x2000] ;  /* 0x00200000b628783b */ /* 0x000fe20000004200 */
[----:B------:R-:W-:-:S02]  /*46a0*/  FSEL R5, R26, -INF , !P4 ;  /* 0xff8000001a057808 */ /* 0x000fc40006000000 */
[----:B------:R-:W-:Y:S01]  /*46b0*/  ISETP.LT.OR P6, PT, R0, 0xa, P6 ;  /* 0x0000000a0000780c */ /* 0x000fe200037c1670 */
[----:B------:R-:W-:Y:S01]  /*46c0*/  LDSM.16.MT88.4 R124, [R182] ;  /* 0x00000000b67c783b */ /* 0x000fe20000004200 */
[----:B------:R-:W-:Y:S02]  /*46d0*/  FMNMX.FTZ R2, R30, R31, !PT ;  /* 0x0000001f1e027209 */ /* 0x000fe40007810000 */
[----:B------:R-:W-:Y:S01]  /*46e0*/  ISETP.GT.AND P4, PT, R7, 0x11, P0 ;  /* 0x000000110700780c */ /* 0x000fe20000784270 */
[----:B------:R-:W-:Y:S01]  /*46f0*/  LDSM.16.MT88.4 R104, [R164] ;  /* 0x00000000a468783b */ /* 0x000fe20000004200 */
[----:B------:R-:W-:Y:S02]  /*4700*/  FMNMX.FTZ R9, R20, R9, !PT ;  /* 0x0000000914097209 */ /* 0x000fe40007810000 */
[----:B------:R-:W-:Y:S01]  /*4710*/  ISETP.LT.OR P5, PT, R0, 0x11, P5 ;  /* 0x000000110000780c */ /* 0x000fe20002fa1670 */
[----:B------:R-:W-:Y:S01]  /*4720*/  LDSM.16.MT88.4 R112, [R181] ;  /* 0x00000000b570783b */ /* 0x000fe20000004200 */
[----:B------:R-:W-:-:S02]  /*4730*/  FSEL R27, R27, -INF , !P6 ;  /* 0xff8000001b1b7808 */ /* 0x000fc40007000000 */
[----:B------:R-:W-:Y:S01]  /*4740*/  FMNMX.FTZ R2, R5, R2, !PT ;  /* 0x0000000205027209 */ /* 0x000fe20007810000 */
[----:B------:R-:W-:Y:S01]  /*4750*/  LDSM.16.MT88.4 R120, [R225] ;  /* 0x00000000e178783b */ /* 0x000fe20000004200 */
[----:B------:R-:W-:Y:S02]  /*4760*/  ISETP.LT.OR P4, PT, R0, 0x12, P4 ;  /* 0x000000120000780c */ /* 0x000fe40002781670 */
[----:B------:R-:W-:Y:S01]  /*4770*/  FMNMX.FTZ R9, R6, R9, !PT ;  /* 0x0000000906097209 */ /* 0x000fe20007810000 */
[----:B------:R-:W-:Y:S01]  /*4780*/  LDSM.16.MT88.4 R48, [R164+0x2000] ;  /* 0x00200000a430783b */ /* 0x000fe20000004200 */
[----:B------:R-:W-:Y:S02]  /*4790*/  FSEL R11, R22, -INF , !P5 ;  /* 0xff800000160b7808 */ /* 0x000fe40006800000 */
        /* <DEDUP_REMOVED lines=12> */
[----:B------:R-:W-:Y:S01]  /*4860*/  ISETP.LT.OR P4, PT, R0, 0x1a, P4 ;  /* 0x0000001a0000780c */ /* 0x000fe20002781670 */
[----:B------:R-:W-:Y:S01]  /*4870*/  LDSM.16.MT88.4 R32, [R181+0x800] ;  /* 0x00080000b520783b */ /* 0x000fe20000004200 */
[----:B------:R-:W-:Y:S02]  /*4880*/  FSEL R9, R18, -INF , !P5 ;  /* 0xff80000012097808 */ /* 0x000fe40006800000 */
[----:B------:R-:W-:Y:S02]  /*4890*/  ISETP.GT.AND P5, PT, R7, 0x20, P0 ;  /* 0x000000200700780c */ /* 0x000fe400007a4270 */
[----:B------:R-:W-:Y:S02]  /*48a0*/  FMNMX.FTZ R2, R23, R2, !PT ;  /* 0x0000000217027209 */ /* 0x000fe40007810000 */
[----:B------:R-:W-:Y:S02]  /*48b0*/  FSEL R19, R19, -INF , !P4 ;  /* 0xff80000013137808 */ /* 0x000fe40006000000 */
[----:B------:R-:W-:-:S02]  /*48c0*/  ISETP.GT.AND P4, PT, R7, 0x21, P0 ;  /* 0x000000210700780c */ /* 0x000fc40000784270 */
[----:B------:R-:W-:Y:S02]  /*48d0*/  ISETP.LT.OR P5, PT, R0, 0x21, P5 ;  /* 0x000000210000780c */ /* 0x000fe40002fa1670 */
[----:B------:R-:W-:Y:S02]  /*48e0*/  FMNMX.FTZ R2, R9, R2, !PT ;  /* 0x0000000209027209 */ /* 0x000fe40007810000 */
[----:B------:R-:W-:Y:S02]  /*48f0*/  FMNMX.FTZ R13, R158, R13, !PT ;  /* 0x0000000d9e0d7209 */ /* 0x000fe40007810000 */
[----:B------:R-:W-:Y:S02]  /*4900*/  ISETP.LT.OR P4, PT, R0, 0x22, P4 ;  /* 0x000000220000780c */ /* 0x000fe40002781670 */
[----:B------:R-:W-:Y:S02]  /*4910*/  FSEL R177, R66, -INF , !P5 ;  /* 0xff80000042b17808 */ /* 0x000fe40006800000 */
[----:B------:R-:W-:-:S02]  /*4920*/  ISETP.GT.AND P5, PT, R7, 0x28, P0 ;  /* 0x000000280700780c */ /* 0x000fc400007a4270 */
[----:B------:R-:W-:Y:S02]  /*4930*/  FMNMX.FTZ R12, R19, R2, !PT ;  /* 0x00000002130c7209 */ /* 0x000fe40007810000 */
[----:B------:R-:W-:Y:S02]  /*4940*/  FMNMX.FTZ R13, R168, R13, !PT ;  /* 0x0000000da80d7209 */ /* 0x000fe40007810000 */
[----:B------:R-:W-:Y:S02]  /*4950*/  FSEL R167, R67, -INF , !P4 ;  /* 0xff80000043a77808 */ /* 0x000fe40006000000 */
[----:B------:R-:W-:Y:S01]  /*4960*/  ISETP.GT.AND P4, PT, R7, 0x29, P0 ;  /* 0x000000290700780c */ /* 0x000fe20000784270 */
[----:B------:R-:W-:Y:S01]  /*4970*/  LDSM.16.MT88.4 R64, [R156+0x2000] ;  /* 0x002000009c40783b */ /* 0x000fe20000004200 */
        /* <DEDUP_REMOVED lines=8> */
[----:B------:R-:W-:Y:S02]  /*4a00*/  FSEL R173, R63, -INF , !P4 ;  /* 0xff8000003fad7808 */ /* 0x000fe40006000000 */
        /* <DEDUP_REMOVED lines=12> */
[----:B------:R-:W-:Y:S01]  /*4ad0*/  LDSM.16.MT88.4 R56, [R181+0x2000] ;  /* 0x00200000b538783b */ /* 0x000fe20000004200 */
[----:B------:R-:W-:Y:S02]  /*4ae0*/  FMNMX.FTZ R12, R169, R12, !PT ;  /* 0x0000000ca90c7209 */ /* 0x000fe40007810000 */
[----:B------:R-:W-:Y:S02]  /*4af0*/  FMNMX.FTZ R13, R142, R13, !PT ;  /* 0x0000000d8e0d7209 */ /* 0x000fe40007810000 */
[----:B------:R-:W-:Y:S02]  /*4b00*/  ISETP.LT.OR P0, PT, R0, 0x3a, P0 ;  /* 0x0000003a0000780c */ /* 0x000fe40000701670 */
[----:B------:R-:W-:Y:S02]  /*4b10*/  FSEL R141, R54, -INF , !P4 ;  /* 0xff800000368d7808 */ /* 0x000fe40006000000 */
[----:B------:R-:W-:-:S02]  /*4b20*/  FMNMX.FTZ R12, R143, R12, !PT ;  /* 0x0000000c8f0c7209 */ /* 0x000fc40007810000 */
[----:B------:R-:W-:Y:S02]  /*4b30*/  FMNMX.FTZ R2, R140, R13, !PT ;  /* 0x0000000d8c027209 */ /* 0x000fe40007810000 */
[----:B------:R-:W-:Y:S02]  /*4b40*/  FSEL R165, R55, -INF , !P0 ;  /* 0xff80000037a57808 */ /* 0x000fe40004000000 */
[----:B------:R-:W-:Y:S01]  /*4b50*/  FMNMX.FTZ R12, R141, R12, !PT ;  /* 0x0000000c8d0c7209 */ /* 0x000fe20007810000 */
[----:B------:R-:W1:Y:S03]  /*4b60*/  SHFL.BFLY PT, R13, R2, 0x2, 0x1f ;  /* 0x0c401f00020d7f89 */ /* 0x000e6600000e0000 */
        /* <DEDUP_REMOVED lines=23> */
[----:B------:R-:W-:Y:S01]  /*4ce0*/  LDSM.16.MT88.4 R28, [R156+0x800] ;  /* 0x000800009c1c783b */ /* 0x000fe20000004200 */
        /* <DEDUP_REMOVED lines=11> */
[----:B------:R-:W3:Y:S01]  /*4da0*/  LDSM.16.MT88.4 R8, [R182+0x2800] ;  /* 0x00280000b608783b */ /* 0x000ee20000004200 */
[--C-:B------:R-:W-:Y:S02]  /*4db0*/  FFMA.FTZ R151, R20, c[0x0][0x2d0], -R171.reuse ;  /* 0x0000b40014977a23 */ /* 0x100fe400000108ab */
[----:B------:R-:W-:Y:S01]  /*4dc0*/  FFMA.FTZ R144, R23, c[0x0][0x2d0], -R162 ;  /* 0x0000b40017907a23 */ /* 0x000fe200000108a2 */
[----:B------:R-:W4:Y:S01]  /*4dd0*/  MUFU.EX2 R150, R150 ;  /* 0x0000009600967308 */ /* 0x000f220000000800 */
[----:B------:R-:W5:Y:S01]  /*4de0*/  LDSM.16.MT88.4 R16, [R181+0x2800] ;  /* 0x00280000b510783b */ /* 0x000f620000004200 */
        /* <DEDUP_REMOVED lines=29> */
[----:B----4-:R-:W-:-:S02]  /*4fc0*/  F2FP.BF16.PACK_AB R99, R148, R153 ;  /* 0x000000999463723e */ /* 0x010fc400000010ff */
        /* <DEDUP_REMOVED lines=61> */
[----:B---3--:R-:W-:Y:S01]  /*53a0*/  HMMA.16816.F32.BF16 R36, R4, R8, R36 ;  /* 0x000000080424723c */ /* 0x008fe20000041824 */
[----:B------:R-:W-:-:S07]  /*53b0*/  FADD.FTZ R147, R134, R147 ;  /* 0x0000009386937221 */ /* 0x000fce0000010000 */
[C---:B------:R-:W-:Y:S01]  /*53c0*/  HMMA.16816.F32.BF16 R40, R4.reuse, R10, R40 ;  /* 0x0000000a0428723c */ /* 0x040fe20000041828 */
[----:B------:R-:W1:Y:S07]  /*53d0*/  LDSM.16.MT88.4 R8, [R164+0x4800] ;  /* 0x00480000a408783b */ /* 0x000e6e0000004200 */
[C---:B-----5:R-:W-:Y:S08]  /*53e0*/  HMMA.16816.F32.BF16 R52, R4.reuse, R16, R52 ;  /* 0x000000100434723c */ /* 0x060ff00000041834 */
        /* <DEDUP_REMOVED lines=120> */
[----:B------:R-:W-:Y:S11]  /*5b70*/  ISETP.GE.AND P0, PT, R5, R230, PT ;  /* 0x000000e60500720c */ /* 0x000ff60003f06270 */
[----:B------:R-:W-:Y:S02]  /*5b80*/  @!UPT UIADD3 URZ, URZ, URZ, URZ ;  /* 0x0000003f3f3ff290 */ /* 0x000fe4000fffe03f */
        /* <DEDUP_REMOVED lines=25> */
.L_x_4135:
[----:B------:R-:W-:Y:S05]  /*5d20*/  BSYNC B0 ;  /* 0x0000000000007941 */ /* 0x000fea0003800000 */
.L_x_4134:
[----:B------:R-:W-:Y:S01]  /*5d30*/  @P2 IMAD.HI.U32 R4, R193, c[0x0][0x2c8], RZ ;  /* 0x0000b200c1042a27 */ /* 0x000fe200078e00ff */
[----:B------:R-:W0:Y:S01]  /*5d40*/  LDGDEPBAR ;  /* 0x00000000000079af */ /* 0x000e220000000000 */
[----:B------:R-:W-:-:S02]  /*5d50*/  IADD3 R241, R133, -0x2, RZ ;  /* 0xfffffffe85f17810 */ /* 0x000fc40007ffe0ff */
[----:B-1----:R-:W-:Y:S01]  /*5d60*/  IMAD.MOV.U32 R6, RZ, RZ, R193 ;  /* 0x000000ffff067224 */ /* 0x002fe200078e00c1 */
        /* <DEDUP_REMOVED lines=15> */
.L_x_4138:
[----:B------:R-:W-:-:S13]  /*5e60*/  ISETP.NE.AND P0, PT, R4, 0x1, PT ;  /* 0x000000010400780c */ /* 0x000fda0003f05270 */
[----:B------:R-:W-:-:S05]  /*5e70*/  @P0 IMAD.HI.U32 R3, R7, c[0x0][0x330], RZ ;  /* 0x0000cc0007030a27 */ /* 0x000fca00078e00ff */
[----:B------:R-:W-:Y:S02]  /*5e80*/  @P0 SHF.R.U32.HI R7, RZ, c[0x0][0x334], R3 ;  /* 0x0000cd00ff070a19 */ /* 0x000fe40000011603 */
.L_x_4139:
[----:B------:R-:W-:Y:S05]  /*5e90*/  BSYNC B0 ;  /* 0x0000000000007941 */ /* 0x000fea0003800000 */
.L_x_4137:
[----:B------:R-:W-:-:S05]  /*5ea0*/  IMAD R4, R7, R4, c[0x0][0x32c] ;  /* 0x0000cb0007047624 */ /* 0x000fca00078e0204 */
[----:B------:R-:W-:-:S04]  /*5eb0*/  IMNMX R5, R5, R4, PT ;  /* 0x0000000405057217 */ /* 0x000fc80003800200 */
.L_x_4136:
        /* <DEDUP_REMOVED lines=12> */
.L_x_4149:
[----:B------:R-:W-:Y:S04]  /*5f80*/  DEPBAR.LE SB0, 0x2 ;  /* 0x000080800000791a */ /* 0x000fe80000000000 */
[----:B------:R-:W-:Y:S01]  /*5f90*/  WARPSYNC 0xffffffff ;  /* 0xffffffff00007948 */ /* 0x000fe20003800000 */
[----:B------:R-:W-:Y:S01]  /*5fa0*/  BAR.SYNC.DEFER_BLOCKING 0x0 ;  /* 0x0000000000007b1d */ /* 0x000fe20000010000 */
[----:B------:R-:W-:Y:S01]  /*5fb0*/  IMAD R133, R134, 0x6000, RZ ;  /* 0x0000600086857824 */ /* 0x000fe200078e02ff */
[----:B------:R-:W-:Y:S03]  /*5fc0*/  ISETP.GE.AND P6, PT, R230, R241, PT ;  /* 0x000000f1e600720c */ /* 0x000fe60003fc6270 */
[----:B------:R-:W-:Y:S04]  /*5fd0*/  IMAD.IADD R189, R186, 0x1, R133 ;  /* 0x00000001babd7824 */ /* 0x000fe800078e0285 */
[--C-:B------:R-:W-:Y:S02]  /*5fe0*/  IMAD.IADD R190, R180, 0x1, R189.reuse ;  /* 0x00000001b4be7824 */ /* 0x100fe400078e02bd */
[C---:B------:R-:W-:Y:S02]  /*5ff0*/  IMAD.IADD R0, R135.reuse, 0x1, R189 ;  /* 0x0000000187007824 */ /* 0x040fe400078e02bd */
[----:B------:R-:W-:Y:S02]  /*6000*/  IMAD.IADD R2, R135, 0x1, R190 ;  /* 0x0000000187027824 */ /* 0x000fe400078e02be */
[----:B------:R-:W-:Y:S01]  /*6010*/  @!P6 IADD3 R246, R241, -0x1, RZ ;  /* 0xfffffffff1f6e810 */ /* 0x000fe20007ffe0ff */
[----:B------:R-:W-:Y:S02]  /*6020*/  @!P6 IMAD.MOV.U32 R191, RZ, RZ, c[0x0][0x208] ;  /* 0x00008200ffbfe624 */ /* 0x000fe400078e00ff */
[----:B------:R-:W-:Y:S01]  /*6030*/  @!P6 IMAD.MOV.U32 R248, RZ, RZ, c[0x0][0x20c] ;  /* 0x00008300fff8e624 */ /* 0x000fe200078e00ff */
[----:B------:R-:W-:Y:S01]  /*6040*/  @!P6 SHF.R.S32.HI R247, RZ, 0x1f, R246 ;  /* 0x0000001ffff7e819 */ /* 0x000fe200000114f6 */
[----:B------:R-:W-:Y:S01]  /*6050*/  @!P6 IMAD.WIDE.U32 R244, R246, c[0x0][0x208], RZ ;  /* 0x00008200f6f4ea25 */ /* 0x000fe200078e00ff */
[----:B------:R-:W-:Y:S03]  /*6060*/  LDSM.16.M88.4 R136, [R188] ;  /* 0x00000000bc88783b */ /* 0x000fe60000000200 */
[----:B------:R-:W-:Y:S01]  /*6070*/  @!P6 IMAD.SHL.U32 R243, R244, 0x40, RZ ;  /* 0x00000040f4f3e824 */ /* 0x000fe200078e00ff */
[----:B------:R-:W-:Y:S01]  /*6080*/  ULDC UR4, c[0x0][0x324] ;  /* 0x0000c90000047ab9 */ /* 0x000fe20000000800 */
[----:B------:R-:W-:Y:S01]  /*6090*/  @!P6 IMAD R247, R247, c[0x0][0x208], RZ ;  /* 0x00008200f7f7ea24 */ /* 0x000fe200078e02ff */
[----:B------:R-:W-:Y:S01]  /*60a0*/  ULOP3.LUT UR4, URZ, UR4, URZ, 0x33, !UPT ;  /* 0x000000043f047292 */ /* 0x000fe2000f8e333f */
[----:B------:R-:W1:Y:S02]  /*60b0*/  LDSM.16.M88.4 R140, [R189] ;  /* 0x00000000bd8c783b */ /* 0x000e640000000200 */
[----:B------:R-:W-:Y:S01]  /*60c0*/  @!P6 IMAD R247, R246, c[0x0][0x20c], R247 ;  /* 0x00008300f6f7ea24 */ /* 0x000fe200078e02f7 */
[-C--:B------:R-:W-:Y:S02]  /*60d0*/  @!P6 IADD3 R246, P5, R243, R234.reuse, RZ ;  /* 0x000000eaf3f6e210 */ /* 0x080fe40007fbe0ff */
[----:B------:R-:W2:Y:S01]  /*60e0*/  LDSM.16.M88.4 R144, [R189+0x800] ;  /* 0x00080000bd90783b */ /* 0x000ea20000000200 */
[----:B------:R-:W-:Y:S01]  /*60f0*/  @!P6 LEA R243, P0, R191, R243, 0x5 ;  /* 0x000000f3bff3e211 */ /* 0x000fe200078028ff */
[----:B------:R-:W-:Y:S03]  /*6100*/  @!P6 IMAD.IADD R247, R245, 0x1, R247 ;  /* 0x00000001f5f7e824 */ /* 0x000fe600078e02f7 */
[----:B------:R-:W3:Y:S02]  /*6110*/  LDSM.16.M88.4 R148, [R189+0x1000] ;  /* 0x00100000bd94783b */ /* 0x000ee40000000200 */
[----:B------:R-:W-:Y:S02]  /*6120*/  @!P6 SHF.L.U64.HI R247, R244, 0x6, R247 ;  /* 0x00000006f4f7e819 */ /* 0x000fe400000102f7 */
[----:B------:R-:W-:Y:S01]  /*6130*/  @!P6 LEA R244, P4, R246, c[0x0][0x1f8], 0x1 ;  /* 0x00007e00f6f4ea11 */ /* 0x000fe200078808ff */
[----:B------:R-:W4:Y:S01]  /*6140*/  LDSM.16.M88.4 R152, [R189+0x1800] ;  /* 0x00180000bd98783b */ /* 0x000f220000000200 */
[----:B------:R-:W-:Y:S01]  /*6150*/  @!P6 LEA.HI.X R191, R191, R247, R248, 0x5, P0 ;  /* 0x000000f7bfbfe211 */ /* 0x000fe200000f2cf8 */
[--C-:B------:R-:W-:Y:S01]  /*6160*/  @!P6 IMAD.X R245, R247, 0x1, R194.reuse, P5 ;  /* 0x00000001f7f5e824 */ /* 0x100fe200028e06c2 */
[----:B------:R-:W-:Y:S02]  /*6170*/  @!P6 ISETP.GE.AND P0, PT, R204, c[0x0][0x1d4], PT ;  /* 0x00007500cc00ea0c */ /* 0x000fe40003f06270 */
[----:B------:R-:W-:Y:S01]  /*6180*/  LDSM.16.M88.4 R156, [R185] ;  /* 0x00000000b99c783b */ /* 0x000fe20000000200 */
[----:B------:R-:W-:Y:S02]  /*6190*/  @!P6 IADD3 R243, P5, R243, R234, RZ ;  /* 0x000000eaf3f3e210 */ /* 0x000fe40007fbe0ff */
[----:B------:R-:W-:Y:S02]  /*61a0*/  @!P6 LEA.HI.X R245, R246, c[0x0][0x1fc], R245, 0x1, P4 ;  /* 0x00007f00f6f5ea11 */ /* 0x000fe400020f0cf5 */
[----:B------:R-:W-:Y:S01]  /*61b0*/  LDSM.16.M88.4 R160, [R190+0x800] ;  /* 0x00080000bea0783b */ /* 0x000fe20000000200 */
[----:B------:R-:W-:Y:S01]  /*61c0*/  @!P6 ISETP.GE.AND P4, PT, R218, c[0x0][0x1d4], PT ;  /* 0x00007500da00ea0c */ /* 0x000fe20003f86270 */
[----:B------:R-:W-:Y:S01]  /*61d0*/  @!P6 IMAD.X R248, R191, 0x1, R194, P5 ;  /* 0x00000001bff8e824 */ /* 0x000fe200028e06c2 */
[----:B------:R-:W-:Y:S01]  /*61e0*/  @!P6 LEA R246, P5, R243, c[0x0][0x1f8], 0x1 ;  /* 0x00007e00f3f6ea11 */ /* 0x000fe200078a08ff */
[----:B------:R-:W-:Y:S01]  /*61f0*/  @!P6 IMAD R191, R233, 0x6000, R207 ;  /* 0x00006000e9bfe824 */ /* 0x000fe200078e02cf */
[----:B------:R-:W-:Y:S02]  /*6200*/  LDSM.16.M88.4 R164, [R190+0x1000] ;  /* 0x00100000bea4783b */ /* 0x000fe40000000200 */
[----:B------:R-:W-:Y:S01]  /*6210*/  @!P6 LEA.HI.X R247, R243, c[0x0][0x1fc], R248, 0x1, P5 ;  /* 0x00007f00f3f7ea11 */ /* 0x000fe200028f0cf8 */
[C---:B-1----:R-:W-:Y:S08]  /*6220*/  HMMA.16816.F32.BF16 R4, R136.reuse, R140, RZ ;  /* 0x0000008c8804723c */ /* 0x042ff000000418ff */
[C---:B------:R-:W-:Y:S01]  /*6230*/  HMMA.16816.F32.BF16 R8, R136.reuse, R142, RZ ;  /* 0x0000008e8808723c */ /* 0x040fe200000418ff */
[----:B------:R-:W1:Y:S07]  /*6240*/  LDSM.16.M88.4 R140, [R190] ;  /* 0x00000000be8c783b */ /* 0x000e6e0000000200 */
[C---:B--2---:R-:W-:Y:S08]  /*6250*/  HMMA.16816.F32.BF16 R12, R136.reuse, R144, RZ ;  /* 0x00000090880c723c */ /* 0x044ff000000418ff */
[C---:B------:R-:W-:Y:S01]  /*6260*/  HMMA.16816.F32.BF16 R16, R136.reuse, R146, RZ ;  /* 0x000000928810723c */ /* 0x040fe200000418ff */
[----:B------:R-:W2:Y:S05]  /*6270*/  LDSM.16.M88.4 R144, [R190+0x1800] ;  /* 0x00180000be90783b */ /* 0x000eaa0000000200 */
[----:B------:R-:W-:Y:S01]  /*6280*/  @!PT LDS RZ, [RZ] ;  /* 0x00000000fffff984 */ /* 0x000fe20000000800 */
[----:B------:R-:W-:Y:S01]  /*6290*/  @!PT LDS RZ, [RZ] ;  /* 0x00000000fffff984 */ /* 0x000fe20000000800 */
[----:B------:R-:W-:Y:S01]  /*62a0*/  @!PT LDS RZ, [RZ] ;  /* 0x00000000fffff984 */ /* 0x000fe20000000800 */
[----:B------:R5:W-:Y:S02]  /*62b0*/  @!P6 LDGSTS.E.BYPASS.LTC128B.128 [R191], [R244.64], !P4 ;  /* 0x00000000f4bfefae */ /* 0x000be4000e101d48 */
[C---:B---3--:R-:W-:Y:S03]  /*62c0*/  HMMA.16816.F32.BF16 R20, R136.reuse, R148, RZ ;  /* 0x000000948814723c */ /* 0x048fe600000418ff */
[----:B------:R5:W-:Y:S05]  /*62d0*/  @!P6 LDGSTS.E.BYPASS.LTC128B.128 [R191+0x2000], [R244.64+0x80], !P0 ;  /* 0x02000080f4bfefae */ /* 0x000bea000c101d48 */
[C---:B------:R-:W-:Y:S01]  /*62e0*/  HMMA.16816.F32.BF16 R24, R136.reuse, R150, RZ ;  /* 0x000000968818723c */ /* 0x040fe200000418ff */
[----:B------:R5:W-:Y:S05]  /*62f0*/  @!P6 LDGSTS.E.BYPASS.LTC128B.128 [R191+0x4000], [R244.64+0x100], !P3 ;  /* 0x04000100f4bfefae */ /* 0x000bea000d901d48 */
[----:B------:R3:W-:Y:S02]  /*6300*/  @!P6 LDGSTS.E.BYPASS.LTC128B.128 [R191+0x1000], [R246.64], !P4 ;  /* 0x01000000f6bfefae */ /* 0x0007e4000e101d48 */
[C---:B----4-:R-:W-:Y:S03]  /*6310*/  HMMA.16816.F32.BF16 R28, R136.reuse, R152, RZ ;  /* 0x00000098881c723c */ /* 0x050fe600000418ff */
[----:B------:R3:W-:Y:S01]  /*6320*/  @!P6 LDGSTS.E.BYPASS.LTC128B.128 [R191+0x3000], [R246.64+0x80], !P0 ;  /* 0x03000080f6bfefae */ /* 0x0007e2000c101d48 */
[C---:B------:R-:W-:Y:S02]  /*6330*/  ISETP.GE.AND P0, PT, R233.reuse, 0x1, PT ;  /* 0x00000001e900780c */ /* 0x040fe40003f06270 */
[----:B------:R-:W-:Y:S02]  /*6340*/  IADD3 R233, R233, 0x1, RZ ;  /* 0x00000001e9e97810 */ /* 0x000fe40007ffe0ff */
[----:B------:R-:W-:Y:S01]  /*6350*/  HMMA.16816.F32.BF16 R32, R136, R154, RZ ;  /* 0x0000009a8820723c */ /* 0x000fe200000418ff */
[----:B------:R3:W-:Y:S03]  /*6360*/  @!P6 LDGSTS.E.BYPASS.LTC128B.128 [R191+0x5000], [R246.64+0x100], !P3 ;  /* 0x05000100f6bfefae */ /* 0x0007e6000d901d48 */
[----:B------:R-:W-:Y:S02]  /*6370*/  SEL R233, R233, RZ, !P0 ;  /* 0x000000ffe9e97207 */ /* 0x000fe40004000000 */
[----:B------:R-:W-:Y:S02]  /*6380*/  LDSM.16.M88.4 R168, [R184] ;  /* 0x00000000b8a8783b */ /* 0x000fe40000000200 */
[C---:B-1----:R-:W-:Y:S03]  /*6390*/  HMMA.16816.F32.BF16 R4, R156.reuse, R140, R4 ;  /* 0x0000008c9c04723c */ /* 0x042fe60000041804 */
[----:B------:R-:W1:Y:S02]  /*63a0*/  LDSM.16.M88.4 R172, [R0] ;  /* 0x0000000000ac783b */ /* 0x000e640000000200 */
[----:B-----5:R-:W-:Y:S03]  /*63b0*/  IMAD.SHL.U32 R244, R241, 0x40, RZ ;  /* 0x00000040f1f47824 */ /* 0x020fe600078e00ff */
[C---:B------:R-:W-:Y:S01]  /*63c0*/  HMMA.16816.F32.BF16 R8, R156.reuse, R142, R8 ;  /* 0x0000008e9c08723c */ /* 0x040fe20000041808 */
[----:B------:R-:W4:Y:S05]  /*63d0*/  LDSM.16.M88.4 R176, [R0+0x800] ;  /* 0x0008000000b0783b */ /* 0x000f2a0000000200 */
[----:B------:R-:W5:Y:S02]  /*63e0*/  LDSM.16.M88.4 R148, [R0+0x1000] ;  /* 0x001000000094783b */ /* 0x000f640000000200 */
[C---:B------:R-:W-:Y:S03]  /*63f0*/  HMMA.16816.F32.BF16 R12, R156.reuse, R160, R12 ;  /* 0x000000a09c0c723c */ /* 0x040fe6000004180c */
[----:B------:R-:W1:Y:S01]  /*6400*/  LDSM.16.M88.4 R136, [R0+0x1800] ;  /* 0x001800000088783b */ /* 0x000e620000000200 */
[----:B---3--:R-:W-:Y:S04]  /*6410*/  IADD3 R191, R180, R189, R135 ;  /* 0x000000bdb4bf7210 */ /* 0x008fe80007ffe087 */
[C---:B------:R-:W-:Y:S01]  /*6420*/  HMMA.16816.F32.BF16 R16, R156.reuse, R162, R16 ;  /* 0x000000a29c10723c */ /* 0x040fe20000041810 */
[----:B------:R-:W-:Y:S05]  /*6430*/  LDSM.16.M88.4 R140, [R183] ;  /* 0x00000000b78c783b */ /* 0x000fea0000000200 */
[----:B------:R-:W3:Y:S02]  /*6440*/  LDSM.16.M88.4 R152, [R2] ;  /* 0x000000000298783b */ /* 0x000ee40000000200 */
[C---:B------:R-:W-:Y:S03]  /*6450*/  HMMA.16816.F32.BF16 R20, R156.reuse, R164, R20 ;  /* 0x000000a49c14723c */ /* 0x040fe60000041814 */
[----:B------:R-:W3:Y:S05]  /*6460*/  LDSM.16.M88.4 R160, [R2+0x800] ;  /* 0x0008000002a0783b */ /* 0x000eea0000000200 */
[C---:B------:R-:W-:Y:S01]  /*6470*/  HMMA.16816.F32.BF16 R24, R156.reuse, R166, R24 ;  /* 0x000000a69c18723c */ /* 0x040fe20000041818 */
[----:B------:R-:W3:Y:S05]  /*6480*/  LDSM.16.M88.4 R164, [R2+0x1000] ;  /* 0x0010000002a4783b */ /* 0x000eea0000000200 */
[----:B------:R-:W0:Y:S02]  /*6490*/  LDGDEPBAR ;  /* 0x00000000000079af */ /* 0x000e240000000000 */
[C---:B--2---:R-:W-:Y:S08]  /*64a0*/  HMMA.16816.F32.BF16 R28, R156.reuse, R144, R28 ;  /* 0x000000909c1c723c */ /* 0x044ff0000004181c */
[----:B------:R-:W-:Y:S01]  /*64b0*/  HMMA.16816.F32.BF16 R32, R156, R146, R32 ;  /* 0x000000929c20723c */ /* 0x000fe20000041820 */
[----:B------:R-:W2:Y:S05]  /*64c0*/  LDSM.16.M88.4 R144, [R2+0x1800] ;  /* 0x001800000290783b */ /* 0x000eaa0000000200 */
[----:B------:R-:W-:Y:S02]  /*64d0*/  LDSM.16.M88.4 R156, [R188+0x4000] ;  /* 0x00400000bc9c783b */ /* 0x000fe40000000200 */
[C---:B-1----:R-:W-:Y:S08]  /*64e0*/  HMMA.16816.F32.BF16 R4, R168.reuse, R172, R4 ;  /* 0x000000aca804723c */ /* 0x042ff00000041804 */
[C---:B------:R-:W-:Y:S01]  /*64f0*/  HMMA.16816.F32.BF16 R8, R168.reuse, R174, R8 ;  /* 0x000000aea808723c */ /* 0x040fe20000041808 */
[----:B------:R-:W1:Y:S07]  /*6500*/  LDSM.16.M88.4 R172, [R189+0x2000] ;  /* 0x00200000bdac783b */ /* 0x000e6e0000000200 */
[C---:B----4-:R-:W-:Y:S08]  /*6510*/  HMMA.16816.F32.BF16 R12, R168.reuse, R176, R12 ;  /* 0x000000b0a80c723c */ /* 0x050ff0000004180c */
[C---:B------:R-:W-:Y:S01]  /*6520*/  HMMA.16816.F32.BF16 R16, R168.reuse, R178, R16 ;  /* 0x000000b2a810723c */ /* 0x040fe20000041810 */
[----:B------:R-:W4:Y:S07]  /*6530*/  LDSM.16.M88.4 R176, [R189+0x2800] ;  /* 0x00280000bdb0783b */ /* 0x000f2e0000000200 */
[C---:B-----5:R-:W-:Y:S08]  /*6540*/  HMMA.16816.F32.BF16 R20, R168.reuse, R148, R20 ;  /* 0x00000094a814723c */ /* 0x060ff00000041814 */
[C---:B------:R-:W-:Y:S01]  /*6550*/  HMMA.16816.F32.BF16 R24, R168.reuse, R150, R24 ;  /* 0x00000096a818723c */ /* 0x040fe20000041818 */
[----:B------:R-:W5:Y:S07]  /*6560*/  LDSM.16.M88.4 R148, [R189+0x3000] ;  /* 0x00300000bd94783b */ /* 0x000f6e0000000200 */
[C---:B------:R-:W-:Y:S08]  /*6570*/  HMMA.16816.F32.BF16 R28, R168.reuse, R136, R28 ;  /* 0x00000088a81c723c */ /* 0x040ff0000004181c */
[----:B------:R-:W-:Y:S01]  /*6580*/  HMMA.16816.F32.BF16 R32, R168, R138, R32 ;  /* 0x0000008aa820723c */ /* 0x000fe20000041820 */
[----:B------:R-:W1:Y:S05]  /*6590*/  LDSM.16.M88.4 R136, [R189+0x3800] ;  /* 0x00380000bd88783b */ /* 0x000e6a0000000200 */
[----:B------:R-:W-:Y:S02]  /*65a0*/  LDSM.16.M88.4 R168, [R190+0x2800] ;  /* 0x00280000bea8783b */ /* 0x000fe40000000200 */
[C---:B---3--:R-:W-:Y:S08]  /*65b0*/  HMMA.16816.F32.BF16 R4, R140.reuse, R152, R4 ;  /* 0x000000988c04723c */ /* 0x048ff00000041804 */
[C---:B------:R-:W-:Y:S01]  /*65c0*/  HMMA.16816.F32.BF16 R8, R140.reuse, R154, R8 ;  /* 0x0000009a8c08723c */ /* 0x040fe20000041808 */
[----:B------:R-:W-:Y:S07]  /*65d0*/  LDSM.16.M88.4 R152, [R185+0x4000] ;  /* 0x00400000b998783b */ /* 0x000fee0000000200 */
[C---:B------:R-:W-:Y:S08]  /*65e0*/  HMMA.16816.F32.BF16 R12, R140.reuse, R160, R12 ;  /* 0x000000a08c0c723c */ /* 0x040ff0000004180c */
[C---:B------:R-:W-:Y:S01]  /*65f0*/  HMMA.16816.F32.BF16 R16, R140.reuse, R162, R16 ;  /* 0x000000a28c10723c */ /* 0x040fe20000041810 */
[----:B------:R-:W3:Y:S07]  /*6600*/  LDSM.16.M88.4 R160, [R190+0x2000] ;  /* 0x00200000bea0783b */ /* 0x000eee0000000200 */
[C---:B------:R-:W-:Y:S08]  /*6610*/  HMMA.16816.F32.BF16 R20, R140.reuse, R164, R20 ;  /* 0x000000a48c14723c */ /* 0x040ff00000041814 */
[C---:B------:R-:W-:Y:S01]  /*6620*/  HMMA.16816.F32.BF16 R24, R140.reuse, R166, R24 ;  /* 0x000000a68c18723c */ /* 0x040fe20000041818 */
[----:B------:R-:W3:Y:S07]  /*6630*/  LDSM.16.M88.4 R164, [R190+0x3000] ;  /* 0x00300000bea4783b */ /* 0x000eee0000000200 */
        /* <DEDUP_REMOVED lines=19> */
[----:B------:R-:W3:Y:S07]  /*6770*/  LDSM.16.M88.4 R160, [R2+0x2000] ;  /* 0x0020000002a0783b */ /* 0x000eee0000000200 */
        /* <DEDUP_REMOVED lines=60> */
[----:B------:R2:W-:Y:S07]  /*6b40*/  LDSM.16.M88.4 R140, [R191+0x5800] ;  /* 0x00580000bf8c783b */ /* 0x0005ee0000000200 */
[C---:B-1----:R-:W-:Y:S08]  /*6b50*/  HMMA.16816.F32.BF16 R4, R156.reuse, R172, R4 ;  /* 0x000000ac9c04723c */ /* 0x042ff00000041804 */
[C---:B------:R-:W-:Y:S08]  /*6b60*/  HMMA.16816.F32.BF16 R8, R156.reuse, R174, R8 ;  /* 0x000000ae9c08723c */ /* 0x040ff00000041808 */
[C---:B----4-:R-:W-:Y:S04]  /*6b70*/  HMMA.16816.F32.BF16 R12, R156.reuse, R176, R12 ;  /* 0x000000b09c0c723c */ /* 0x050fe8000004180c */
[----:B--2---:R-:W-:Y:S04]  /*6b80*/  IMAD.IADD R191, R210, 0x1, R193 ;  /* 0x00000001d2bf7824 */ /* 0x004fe800078e02c1 */
[C---:B------:R-:W-:Y:S04]  /*6b90*/  HMMA.16816.F32.BF16 R16, R156.reuse, R178, R16 ;  /* 0x000000b29c10723c */ /* 0x040fe80000041810 */
[----:B------:R-:W-:Y:S04]  /*6ba0*/  @P2 IMAD.HI.U32 R243, R191, c[0x0][0x2c8], RZ ;  /* 0x0000b200bff32a27 */ /* 0x000fe800078e00ff */
[C---:B-----5:R-:W-:Y:S04]  /*6bb0*/  HMMA.16816.F32.BF16 R20, R156.reuse, R148, R20 ;  /* 0x000000949c14723c */ /* 0x060fe80000041814 */
[----:B------:R-:W-:Y:S02]  /*6bc0*/  @P2 SHF.R.U32.HI R191, RZ, c[0x0][0x2cc], R243 ;  /* 0x0000b300ffbf2a19 */ /* 0x000fe400000116f3 */
[----:B------:R-:W-:Y:S02]  /*6bd0*/  IADD3 R243, -R209, 0x1, -R244 ;  /* 0x00000001d1f37810 */ /* 0x000fe40007ffe9f4 */
[C---:B------:R-:W-:Y:S01]  /*6be0*/  HMMA.16816.F32.BF16 R24, R156.reuse, R150, R24 ;  /* 0x000000969c18723c */ /* 0x040fe20000041818 */
[----:B------:R-:W1:Y:S03]  /*6bf0*/  SHFL.IDX PT, R248, R191, RZ, 0x1c1f ;  /* 0x001c1fffbff87589 */ /* 0x000e6600000e0000 */
[----:B------:R-:W-:Y:S04]  /*6c00*/  IADD3 R243, -R228, R243, R227 ;  /* 0x000000f3e4f37210 */ /* 0x000fe80007ffe1e3 */
[C---:B------:R-:W-:Y:S04]  /*6c10*/  HMMA.16816.F32.BF16 R28, R156.reuse, R136, R28 ;  /* 0x000000889c1c723c */ /* 0x040fe8000004181c */
[C---:B------:R-:W-:Y:S02]  /*6c20*/  IADD3 R245, R243.reuse, c[0x0][0x328], RZ ;  /* 0x0000ca00f3f57a10 */ /* 0x040fe40007ffe0ff */
[----:B------:R-:W-:Y:S02]  /*6c30*/  IADD3 R243, R243, UR4, RZ ;  /* 0x00000004f3f37c10 */ /* 0x000fe4000fffe0ff */
[----:B------:R-:W-:Y:S08]  /*6c40*/  HMMA.16816.F32.BF16 R32, R156, R138, R32 ;  /* 0x0000008a9c20723c */ /* 0x000ff00000041820 */
[C---:B---3--:R-:W-:Y:S05]  /*6c50*/  HMMA.16816.F32.BF16 R4, R152.reuse, R160, R4 ;  /* 0x000000a09804723c */ /* 0x048fea0000041804 */
[--C-:B-1----:R-:W-:Y:S02]  /*6c60*/  IMAD.IADD R247, R245, 0x1, R248.reuse ;  /* 0x00000001f5f77824 */ /* 0x102fe400078e02f8 */
[----:B------:R-:W-:Y:S01]  /*6c70*/  IMAD.IADD R246, R243, 0x1, R248 ;  /* 0x00000001f3f67824 */ /* 0x000fe200078e02f8 */
[C---:B------:R-:W-:Y:S08]  /*6c80*/  HMMA.16816.F32.BF16 R8, R152.reuse, R162, R8 ;  /* 0x000000a29808723c */ /* 0x040ff00000041808 */
[C---:B------:R-:W-:Y:S08]  /*6c90*/  HMMA.16816.F32.BF16 R12, R152.reuse, R168, R12 ;  /* 0x000000a8980c723c */ /* 0x040ff0000004180c */
[C---:B------:R-:W-:Y:S08]  /*6ca0*/  HMMA.16816.F32.BF16 R16, R152.reuse, R170, R16 ;  /* 0x000000aa9810723c */ /* 0x040ff00000041810 */
[C---:B------:R-:W-:Y:S08]  /*6cb0*/  HMMA.16816.F32.BF16 R20, R152.reuse, R164, R20 ;  /* 0x000000a49814723c */ /* 0x040ff00000041814 */
[C---:B------:R-:W-:Y:S08]  /*6cc0*/  HMMA.16816.F32.BF16 R24, R152.reuse, R166, R24 ;  /* 0x000000a69818723c */ /* 0x040ff00000041818 */
[C---:B------:R-:W-:Y:S08]  /*6cd0*/  HMMA.16816.F32.BF16 R28, R152.reuse, R140, R28 ;  /* 0x0000008c981c723c */ /* 0x040ff0000004181c */
[----:B------:R-:W-:Y:S01]  /*6ce0*/  HMMA.16816.F32.BF16 R32, R152, R142, R32 ;  /* 0x0000008e9820723c */ /* 0x000fe20000041820 */
[----:B------:R-:W-:-:S07]  /*6cf0*/  @!P1 BRA `(.L_x_4141) ;  /* 0x0000018000009947 */ /* 0x000fce0003800000 */
        /* <DEDUP_REMOVED lines=13> */
.L_x_4143:
[----:B------:R-:W-:Y:S04]  /*6dd0*/  MOV R0, c[0x0][0x32c] ;  /* 0x0000cb0000007a02 */ /* 0x000fe80000000f00 */
[----:B------:R-:W-:Y:S11]  /*6de0*/  ISETP.NE.AND P0, PT, R0, 0x1, PT ;  /* 0x000000010000780c */ /* 0x000ff60003f05270 */
[----:B------:R-:W-:Y:S02]  /*6df0*/  @!UPT UIADD3 URZ, URZ, URZ, URZ ;  /* 0x0000003f3f3ff290 */ /* 0x000fe4000fffe03f */
[----:B------:R-:W-:Y:S05]  /*6e00*/  @P0 IMAD.HI.U32 R0, R137, c[0x0][0x330], RZ ;  /* 0x0000cc0089000a27 */ /* 0x000fea00078e00ff */
[----:B------:R-:W-:Y:S02]  /*6e10*/  @P0 SHF.R.U32.HI R137, RZ, c[0x0][0x334], R0 ;  /* 0x0000cd00ff890a19 */ /* 0x000fe40000011600 */
.L_x_4144:
[----:B------:R-:W-:Y:S05]  /*6e20*/  BSYNC B0 ;  /* 0x0000000000007941 */ /* 0x000fea0003800000 */
.L_x_4142:
[----:B------:R-:W-:Y:S04]  /*6e30*/  IMAD R0, R137, c[0x0][0x32c], -R244 ;  /* 0x0000cb0089007a24 */ /* 0x000fe800078e0af4 */
[----:B------:R-:W-:Y:S05]  /*6e40*/  IMAD.IADD R137, R0, 0x1, -R209 ;  /* 0x0000000100897824 */ /* 0x000fea00078e0ad1 */
[----:B------:R-:W-:Y:S02]  /*6e50*/  IADD3 R0, R137, c[0x0][0x32c], RZ ;  /* 0x0000cb0089007a10 */ /* 0x000fe40007ffe0ff */
[----:B------:R-:W-:Y:S02]  /*6e60*/  IMNMX R246, R246, R137, !PT ;  /* 0x00000089f6f67217 */ /* 0x000fe40007800200 */
[----:B------:R-:W-:Y:S02]  /*6e70*/  IMNMX R247, R247, R0, PT ;  /* 0x00000000f7f77217 */ /* 0x000fe40003800200 */
.L_x_4141:
[----:B------:R-:W-:Y:S04]  /*6e80*/  ISETP.GT.AND P0, PT, R241, -0x1, PT ;  /* 0xfffffffff100780c */ /* 0x000fe80003f04270 */
[C---:B------:R-:W-:Y:S02]  /*6e90*/  ISETP.GT.AND P4, PT, R246.reuse, RZ, P0 ;  /* 0x000000fff600720c */ /* 0x040fe40000784270 */
[C---:B------:R-:W-:Y:S02]  /*6ea0*/  ISETP.GT.AND P6, PT, R246.reuse, 0x1, P0 ;  /* 0x00000001f600780c */ /* 0x040fe400007c4270 */
[C---:B------:R-:W-:Y:S02]  /*6eb0*/  ISETP.LT.OR P4, PT, R247.reuse, 0x1, P4 ;  /* 0x00000001f700780c */ /* 0x040fe40002781670 */
[----:B------:R-:W-:Y:S02]  /*6ec0*/  ISETP.GT.AND P5, PT, R246, 0x8, P0 ;  /* 0x00000008f600780c */ /* 0x000fe400007a4270 */
[----:B------:R-:W-:Y:S02]  /*6ed0*/  FSEL R139, R4, -INF , !P4 ;  /* 0xff800000048b7808 */ /* 0x000fe40006000000 */
[C---:B------:R-:W-:Y:S01]  /*6ee0*/  ISETP.GT.AND P4, PT, R246.reuse, 0x9, P0 ;  /* 0x00000009f600780c */ /* 0x040fe20000784270 */
[----:B------:R-:W1:Y:S01]  /*6ef0*/  SHFL.IDX PT, R4, R191, 0x1, 0x1c1f ;  /* 0x003c1f00bf047f89 */ /* 0x000e6200000e0000 */
        /* <DEDUP_REMOVED lines=58> */
.L_x_4147:
[----:B------:R-:W-:Y:S04]  /*72a0*/  MOV R4, c[0x0][0x32c] ;  /* 0x0000cb0000047a02 */ /* 0x000fe80000000f00 */
[----:B------:R-:W-:Y:S11]  /*72b0*/  ISETP.NE.AND P4, PT, R4, 0x1, PT ;  /* 0x000000010400780c */ /* 0x000ff60003f85270 */
[----:B------:R-:W-:Y:S02]  /*72c0*/  @!UPT UIADD3 URZ, URZ, URZ, URZ ;  /* 0x0000003f3f3ff290 */ /* 0x000fe4000fffe03f */
[----:B------:R-:W-:Y:S05]  /*72d0*/  @P4 IMAD.HI.U32 R4, R13, c[0x0][0x330], RZ ;  /* 0x0000cc000d044a27 */ /* 0x000fea00078e00ff */
[----:B------:R-:W-:Y:S02]  /*72e0*/  @P4 SHF.R.U32.HI R13, RZ, c[0x0][0x334], R4 ;  /* 0x0000cd00ff0d4a19 */ /* 0x000fe40000011604 */
.L_x_4148:
[----:B------:R-:W-:Y:S05]  /*72f0*/  BSYNC B0 ;  /* 0x0000000000007941 */ /* 0x000fea0003800000 */
.L_x_4146:
[----:B------:R-:W-:Y:S04]  /*7300*/  IMAD R244, R13, c[0x0][0x32c], -R244 ;  /* 0x0000cb000df47a24 */ /* 0x000fe800078e0af4 */
[----:B------:R-:W-:Y:S05]  /*7310*/  IMAD.IADD R17, R244, 0x1, -R209 ;  /* 0x00000001f4117824 */ /* 0x000fea00078e0ad1 */
[----:B------:R-:W-:Y:S02]  /*7320*/  IADD3 R13, R17, c[0x0][0x32c], RZ ;  /* 0x0000cb00110d7a10 */ /* 0x000fe40007ffe0ff */
[----:B------:R-:W-:Y:S02]  /*7330*/  IMNMX R2, R2, R17, !PT ;  /* 0x0000001102027217 */ /* 0x000fe40007800200 */
[----:B------:R-:W-:Y:S02]  /*7340*/  IMNMX R0, R0, R13, PT ;  /* 0x0000000d00007217 */ /* 0x000fe40003800200 */
.L_x_4145:
[----:B------:R-:W-:Y:S01]  /*7350*/  FMNMX.FTZ R4, R139, R132, !PT ;  /* 0x000000848b047209 */ /* 0x000fe20007810000 */
[----:B------:R-:W-:Y:S04]  /*7360*/  DEPBAR.LE SB0, 0x2 ;  /* 0x000080800000791a */ /* 0x000fe80000000000 */
[----:B------:R-:W-:Y:S01]  /*7370*/  FMNMX.FTZ R4, R137, R4, !PT ;  /* 0x0000000489047209 */ /* 0x000fe20007810000 */
[----:B------:R-:W-:Y:S01]  /*7380*/  BAR.SYNC.DEFER_BLOCKING 0x0 ;  /* 0x0000000000007b1d */ /* 0x000fe20000010000 */
[C---:B------:R-:W-:Y:S02]  /*7390*/  ISETP.GT.AND P6, PT, R2.reuse, RZ, P0 ;  /* 0x000000ff0200720c */ /* 0x040fe400007c4270 */
        /* <DEDUP_REMOVED lines=16> */
[----:B------:R-:W-:Y:S02]  /*74a0*/  ISETP.GT.AND P5, PT, R2, 0x10, P0 ;  /* 0x000000100200780c */ /* 0x000fe400007a4270 */
[----:B------:R-:W-:Y:S02]  /*74b0*/  FSEL R10, R10, -INF , !P4 ;  /* 0xff8000000a0a7808 */ /* 0x000fe40006000000 */
[----:B------:R-:W-:Y:S02]  /*74c0*/  ISETP.GT.AND P4, PT, R2, 0x11, P0 ;  /* 0x000000110200780c */ /* 0x000fe40000784270 */
[----:B------:R-:W-:Y:S02]  /*74d0*/  FMNMX.FTZ R7, R8, R7, !PT ;  /* 0x0000000708077209 */ /* 0x000fe40007810000 */
[C---:B------:R-:W-:Y:S02]  /*74e0*/  ISETP.LT.OR P6, PT, R0.reuse, 0xa, P6 ;  /* 0x0000000a0000780c */ /* 0x040fe400037c1670 */
[----:B------:R-:W-:Y:S02]  /*74f0*/  FMNMX.FTZ R4, R173, R4, !PT ;  /* 0x00000004ad047209 */ /* 0x000fe40007810000 */
[----:B------:R-:W-:Y:S02]  /*7500*/  FSEL R6, R11, -INF , !P6 ;  /* 0xff8000000b067808 */ /* 0x000fe40007000000 */
[----:B------:R-:W-:Y:S02]  /*7510*/  ISETP.LT.OR P5, PT, R0, 0x11, P5 ;  /* 0x000000110000780c */ /* 0x000fe40002fa1670 */
[----:B------:R-:W-:Y:S02]  /*7520*/  FMNMX.FTZ R7, R10, R7, !PT ;  /* 0x000000070a077209 */ /* 0x000fe40007810000 */
[----:B------:R-:W-:Y:S02]  /*7530*/  ISETP.LT.OR P4, PT, R0, 0x12, P4 ;  /* 0x000000120000780c */ /* 0x000fe40002781670 */
[----:B------:R-:W-:Y:S02]  /*7540*/  FMNMX.FTZ R4, R171, R4, !PT ;  /* 0x00000004ab047209 */ /* 0x000fe40007810000 */
[----:B------:R-:W-:Y:S02]  /*7550*/  FSEL R190, R14, -INF , !P5 ;  /* 0xff8000000ebe7808 */ /* 0x000fe40006800000 */
[----:B------:R-:W-:Y:S02]  /*7560*/  FSEL R168, R15, -INF , !P4 ;  /* 0xff8000000fa87808 */ /* 0x000fe40006000000 */
[C---:B------:R-:W-:Y:S02]  /*7570*/  ISETP.GT.AND P5, PT, R2.reuse, 0x18, P0 ;  /* 0x000000180200780c */ /* 0x040fe400007a4270 */
[----:B------:R-:W-:Y:S02]  /*7580*/  ISETP.GT.AND P4, PT, R2, 0x19, P0 ;  /* 0x000000190200780c */ /* 0x000fe40000784270 */
[----:B------:R-:W-:Y:S02]  /*7590*/  FMNMX.FTZ R7, R6, R7, !PT ;  /* 0x0000000706077209 */ /* 0x000fe40007810000 */
[----:B------:R-:W-:Y:S02]  /*75a0*/  FMNMX.FTZ R4, R151, R4, !PT ;  /* 0x0000000497047209 */ /* 0x000fe40007810000 */
[----:B------:R-:W-:Y:S02]  /*75b0*/  FMNMX.FTZ R11, R190, R7, !PT ;  /* 0x00000007be0b7209 */ /* 0x000fe40007810000 */
[C---:B------:R-:W-:Y:S02]  /*75c0*/  ISETP.LT.OR P5, PT, R0.reuse, 0x19, P5 ;  /* 0x000000190000780c */ /* 0x040fe40002fa1670 */
[----:B------:R-:W-:Y:S02]  /*75d0*/  ISETP.LT.OR P4, PT, R0, 0x1a, P4 ;  /* 0x0000001a0000780c */ /* 0x000fe40002781670 */
[----:B------:R-:W-:Y:S02]  /*75e0*/  FMNMX.FTZ R4, R149, R4, !PT ;  /* 0x0000000495047209 */ /* 0x000fe40007810000 */
[----:B------:R-:W-:Y:S02]  /*75f0*/  FSEL R178, R18, -INF , !P5 ;  /* 0xff80000012b27808 */ /* 0x000fe40006800000 */
[----:B------:R-:W-:Y:S02]  /*7600*/  FSEL R170, R19, -INF , !P4 ;  /* 0xff80000013aa7808 */ /* 0x000fe40006000000 */
[----:B------:R-:W-:Y:S02]  /*7610*/  ISETP.GT.AND P4, PT, R2, 0x20, P0 ;  /* 0x000000200200780c */ /* 0x000fe40000784270 */
[----:B------:R-:W-:Y:S02]  /*7620*/  FMNMX.FTZ R11, R168, R11, !PT ;  /* 0x0000000ba80b7209 */ /* 0x000fe40007810000 */
[----:B------:R-:W-:Y:S02]  /*7630*/  FMNMX.FTZ R4, R147, R4, !PT ;  /* 0x0000000493047209 */ /* 0x000fe40007810000 */
        /* <DEDUP_REMOVED lines=11> */
[----:B------:R-:W1:Y:S01]  /*76f0*/  SHFL.BFLY PT, R4, R7, 0x2, 0x1f ;  /* 0x0c401f0007047f89 */ /* 0x000e6200000e0000 */
[----:B------:R-:W-:Y:S02]  /*7700*/  FMNMX.FTZ R11, R176, R11, !PT ;  /* 0x0000000bb00b7209 */ /* 0x000fe40007810000 */
[C---:B------:R-:W-:Y:S02]  /*7710*/  ISETP.LT.OR P5, PT, R0.reuse, 0x29, P5 ;  /* 0x000000290000780c */ /* 0x040fe40002fa1670 */
[----:B------:R-:W-:Y:S02]  /*7720*/  ISETP.LT.OR P4, PT, R0, 0x2a, P4 ;  /* 0x0000002a0000780c */ /* 0x000fe40002781670 */
[----:B------:R-:W-:Y:S02]  /*7730*/  ISETP.GT.AND P6, PT, R2, 0x30, P0 ;  /* 0x000000300200780c */ /* 0x000fe400007c4270 */
[----:B------:R-:W-:Y:S02]  /*7740*/  FSEL R172, R26, -INF , !P5 ;  /* 0xff8000001aac7808 */ /* 0x000fe40006800000 */
[----:B------:R-:W-:Y:S02]  /*7750*/  FMNMX.FTZ R11, R174, R11, !PT ;  /* 0x0000000bae0b7209 */ /* 0x000fe40007810000 */
[----:B------:R-:W-:Y:S02]  /*7760*/  FSEL R150, R27, -INF , !P4 ;  /* 0xff8000001b967808 */ /* 0x000fe40006000000 */
[----:B------:R-:W-:Y:S02]  /*7770*/  ISETP.LT.OR P6, PT, R0, 0x31, P6 ;  /* 0x000000310000780c */ /* 0x000fe400037c1670 */
[----:B------:R-:W-:Y:S02]  /*7780*/  ISETP.GT.AND P5, PT, R2, 0x31, P0 ;  /* 0x000000310200780c */ /* 0x000fe400007a4270 */
        /* <DEDUP_REMOVED lines=8> */
[----:B------:R-:W-:Y:S02]  /*7810*/  ISETP.GT.AND P0, PT, R2, 0x39, P0 ;  /* 0x000000390200780c */ /* 0x000fe40000704270 */
[----:B------:R-:W-:Y:S02]  /*7820*/  FSEL R142, R34, -INF , !P4 ;  /* 0xff800000228e7808 */ /* 0x000fe40006000000 */
[----:B------:R-:W-:Y:S02]  /*7830*/  FMNMX.FTZ R11, R144, R11, !PT ;  /* 0x0000000b900b7209 */ /* 0x000fe40007810000 */
[----:B------:R-:W-:Y:S02]  /*7840*/  ISETP.LT.OR P0, PT, R0, 0x3a, P0 ;  /* 0x0000003a0000780c */ /* 0x000fe40000701670 */
[----:B------:R-:W-:Y:S02]  /*7850*/  FMNMX.FTZ R15, R142, R11, !PT ;  /* 0x0000000b8e0f7209 */ /* 0x000fe40007810000 */
[----:B------:R-:W-:Y:S02]  /*7860*/  FSEL R140, R35, -INF , !P0 ;  /* 0xff800000238c7808 */ /* 0x000fe40004000000 */
[----:B-1----:R-:W-:Y:S02]  /*7870*/  FMNMX.FTZ R4, R7, R4, !PT ;  /* 0x0000000407047209 */ /* 0x002fe40007810000 */
[----:B------:R-:W-:Y:S02]  /*7880*/  FMNMX.FTZ R7, R140, R15, !PT ;  /* 0x0000000f8c077209 */ /* 0x000fe40007810000 */
[-C--:B------:R-:W-:Y:S01]  /*7890*/  IADD3 R154, R182, R133.reuse, RZ ;  /* 0x00000085b69a7210 */ /* 0x080fe20007ffe0ff */
[----:B------:R-:W1:Y:S01]  /*78a0*/  SHFL.BFLY PT, R13, R4, 0x1, 0x1f ;  /* 0x0c201f00040d7f89 */ /* 0x000e6200000e0000 */
[----:B------:R-:W-:Y:S02]  /*78b0*/  IADD3 R152, R181, R133, RZ ;  /* 0x00000085b5987210 */ /* 0x000fe40007ffe0ff */
[C---:B------:R-:W-:Y:S02]  /*78c0*/  IADD3 R153, R187.reuse, R154, RZ ;  /* 0x0000009abb997210 */ /* 0x040fe40007ffe0ff */
[----:B------:R-:W-:Y:S03]  /*78d0*/  IADD3 R133, R187, R152, RZ ;  /* 0x00000098bb857210 */ /* 0x000fe60007ffe0ff */
[----:B------:R-:W2:Y:S08]  /*78e0*/  SHFL.BFLY PT, R0, R7, 0x2, 0x1f ;  /* 0x0c401f0007007f89 */ /* 0x000eb000000e0000 */
[----:B------:R-:W-:Y:S01]  /*78f0*/  LDSM.16.MT88.4 R20, [R153] ;  /* 0x000000009914783b */ /* 0x000fe20000004200 */
[----:B-1----:R-:W-:Y:S07]  /*7900*/  FMNMX.FTZ R2, R4, R13, !PT ;  /* 0x0000000d04027209 */ /* 0x002fee0007810000 */
[----:B------:R-:W-:Y:S01]  /*7910*/  LDSM.16.MT88.4 R28, [R152] ;  /* 0x00000000981c783b */ /* 0x000fe20000004200 */
[C---:B------:R-:W-:Y:S01]  /*7920*/  FSETP.NEU.FTZ.AND P0, PT, R2.reuse, -INF , PT ;  /* 0xff8000000200780b */ /* 0x040fe20003f1d000 */
[C---:B------:R-:W-:Y:S01]  /*7930*/  FMUL.FTZ R148, R2.reuse, c[0x0][0x2d0] ;  /* 0x0000b40002947a20 */ /* 0x040fe20000410000 */
[----:B--2---:R-:W-:Y:S02]  /*7940*/  FMNMX.FTZ R11, R7, R0, !PT ;  /* 0x00000000070b7209 */ /* 0x004fe40007810000 */
[----:B------:R-:W-:Y:S02]  /*7950*/  FSEL R7, R2, RZ, P0 ;  /* 0x000000ff02077208 */ /* 0x000fe40000000000 */
[----:B------:R-:W-:Y:S01]  /*7960*/  FSEL R148, R148, RZ, P0 ;  /* 0x000000ff94947208 */ /* 0x000fe20000000000 */
[----:B------:R-:W1:Y:S02]  /*7970*/  SHFL.BFLY PT, R0, R11, 0x1, 0x1f ;  /* 0x0c201f000b007f89 */ /* 0x000e6400000e0000 */
[----:B------:R-:W-:Y:S02]  /*7980*/  FADD.FTZ R4, -R7, R132 ;  /* 0x0000008407047221 */ /* 0x000fe40000010100 */
[--C-:B------:R-:W-:Y:S02]  /*7990*/  FFMA.FTZ R155, R5, c[0x0][0x2d0], -R148.reuse ;  /* 0x0000b400059b7a23 */ /* 0x100fe40000010894 */
[----:B------:R-:W-:Y:S02]  /*79a0*/  FMUL.FTZ R5, R4, c[0x0][0x2d0] ;  /* 0x0000b40004057a20 */ /* 0x000fe40000410000 */
        /* <DEDUP_REMOVED lines=14> */
[C---:B------:R-:W-:Y:S03]  /*7a90*/  FMUL.FTZ R141, R0.reuse, c[0x0][0x2d0] ;  /* 0x0000b400008d7a20 */ /* 0x040fe60000410000 */
[----:B------:R-:W1:Y:S01]  /*7aa0*/  MUFU.EX2 R156, R156 ;  /* 0x0000009c009c7308 */ /* 0x000e620000000800 */
[----:B------:R-:W-:Y:S01]  /*7ab0*/  FSEL R4, R0, RZ, P0 ;  /* 0x000000ff00047208 */ /* 0x000fe20000000000 */
[--C-:B------:R-:W-:Y:S01]  /*7ac0*/  FFMA.FTZ R171, R171, c[0x0][0x2d0], -R148.reuse ;  /* 0x0000b400abab7a23 */ /* 0x100fe20000010894 */
[----:B------:R-:W-:Y:S03]  /*7ad0*/  FSEL R141, R141, RZ, P0 ;  /* 0x000000ff8d8d7208 */ /* 0x000fe60000000000 */
[----:B------:R-:W-:Y:S02]  /*7ae0*/  FADD.FTZ R4, -R4, R3 ;  /* 0x0000000304047221 */ /* 0x000fe40000010100 */
[--C-:B------:R-:W-:Y:S02]  /*7af0*/  FFMA.FTZ R160, R12, c[0x0][0x2d0], -R141.reuse ;  /* 0x0000b4000ca07a23 */ /* 0x100fe4000001088d */
[----:B------:R-:W2:Y:S01]  /*7b00*/  LDSM.16.MT88.4 R12, [R154] ;  /* 0x000000009a0c783b */ /* 0x000ea20000004200 */
[--C-:B------:R-:W-:Y:S01]  /*7b10*/  FFMA.FTZ R159, R8, c[0x0][0x2d0], -R141.reuse ;  /* 0x0000b400089f7a23 */ /* 0x100fe2000001088d */
[----:B------:R-:W3:Y:S01]  /*7b20*/  MUFU.EX2 R158, R158 ;  /* 0x0000009e009e7308 */ /* 0x000ee20000000800 */
[--C-:B------:R-:W-:Y:S02]  /*7b30*/  FFMA.FTZ R157, R10, c[0x0][0x2d0], -R141.reuse ;  /* 0x0000b4000a9d7a23 */ /* 0x100fe4000001088d */
[--C-:B------:R-:W-:Y:S02]  /*7b40*/  FFMA.FTZ R162, R6, c[0x0][0x2d0], -R141.reuse ;  /* 0x0000b40006a27a23 */ /* 0x100fe4000001088d */
[----:B------:R-:W-:Y:S02]  /*7b50*/  FMUL.FTZ R3, R4, c[0x0][0x2d0] ;  /* 0x0000b40004037a20 */ /* 0x000fe40000410000 */
[--C-:B------:R-:W-:Y:S02]  /*7b60*/  FFMA.FTZ R177, R150, c[0x0][0x2d0], -R141.reuse ;  /* 0x0000b40096b17a23 */ /* 0x100fe4000001088d */
[--C-:B------:R-:W-:Y:S01]  /*7b70*/  FFMA.FTZ R191, R146, c[0x0][0x2d0], -R141.reuse ;  /* 0x0000b40092bf7a23 */ /* 0x100fe2000001088d */
[----:B------:R-:W4:Y:S01]  /*7b80*/  MUFU.EX2 R132, R5 ;  /* 0x0000000500847308 */ /* 0x000f220000000800 */
[--C-:B------:R-:W-:Y:S01]  /*7b90*/  FFMA.FTZ R246, R144, c[0x0][0x2d0], -R141.reuse ;  /* 0x0000b40090f67a23 */ /* 0x100fe2000001088d */
[----:B-1----:R-:W-:Y:S01]  /*7ba0*/  F2FP.BF16.PACK_AB R136, R156, R161 ;  /* 0x000000a19c88723e */ /* 0x002fe200000010ff */
[----:B------:R-:W-:Y:S01]  /*7bb0*/  LDSM.16.MT88.4 R144, [R153+0x3800] ;  /* 0x003800009990783b */ /* 0x000fe20000004200 */
[--C-:B------:R-:W-:Y:S02]  /*7bc0*/  FFMA.FTZ R243, R142, c[0x0][0x2d0], -R141.reuse ;  /* 0x0000b4008ef37a23 */ /* 0x100fe4000001088d */
[--C-:B------:R-:W-:Y:S02]  /*7bd0*/  FFMA.FTZ R167, R190, c[0x0][0x2d0], -R141.reuse ;  /* 0x0000b400bea77a23 */ /* 0x100fe4000001088d */
[--C-:B------:R-:W-:Y:S02]  /*7be0*/  FFMA.FTZ R190, R151, c[0x0][0x2d0], -R148.reuse ;  /* 0x0000b40097be7a23 */ /* 0x100fe40000010894 */
[----:B------:R-:W-:Y:S01]  /*7bf0*/  MUFU.EX2 R160, R160 ;  /* 0x000000a000a07308 */ /* 0x000fe20000000800 */
[--C-:B------:R-:W-:Y:S02]  /*7c00*/  FFMA.FTZ R168, R168, c[0x0][0x2d0], -R141.reuse ;  /* 0x0000b400a8a87a23 */ /* 0x100fe4000001088d */
[--C-:B------:R-:W-:Y:S01]  /*7c10*/  FFMA.FTZ R169, R178, c[0x0][0x2d0], -R141.reuse ;  /* 0x0000b400b2a97a23 */ /* 0x100fe2000001088d */
[----:B---3--:R-:W-:Y:S01]  /*7c20*/  F2FP.BF16.PACK_AB R138, R158, R155 ;  /* 0x0000009b9e8a723e */ /* 0x008fe200000010ff */
[--C-:B------:R-:W-:Y:S02]  /*7c30*/  FFMA.FTZ R170, R170, c[0x0][0x2d0], -R141.reuse ;  /* 0x0000b400aaaa7a23 */ /* 0x100fe4000001088d */
[--C-:B------:R-:W-:Y:S02]  /*7c40*/  FFMA.FTZ R178, R173, c[0x0][0x2d0], -R148.reuse ;  /* 0x0000b400adb27a23 */ /* 0x100fe40000010894 */
[--C-:B------:R-:W-:Y:S01]  /*7c50*/  FFMA.FTZ R173, R176, c[0x0][0x2d0], -R141.reuse ;  /* 0x0000b400b0ad7a23 */ /* 0x100fe2000001088d */
[----:B------:R-:W1:Y:S01]  /*7c60*/  MUFU.EX2 R159, R159 ;  /* 0x0000009f009f7308 */ /* 0x000e620000000800 */
[--C-:B------:R-:W-:Y:S02]  /*7c70*/  FFMA.FTZ R176, R149, c[0x0][0x2d0], -R148.reuse ;  /* 0x0000b40095b07a23 */ /* 0x100fe40000010894 */
[----:B------:R-:W-:Y:S02]  /*7c80*/  FFMA.FTZ R148, R143, c[0x0][0x2d0], -R148 ;  /* 0x0000b4008f947a23 */ /* 0x000fe40000010894 */
        /* <DEDUP_REMOVED lines=11> */
[C---:B------:R-:W-:Y:S01]  /*7d40*/  FMUL.FTZ R33, R132.reuse, R121 ;  /* 0x0000007984217220 */ /* 0x040fe20000410000 */
[----:B-1----:R-:W-:Y:S01]  /*7d50*/  F2FP.BF16.PACK_AB R137, R159, R160 ;  /* 0x000000a09f89723e */ /* 0x002fe200000010ff */
[C---:B------:R-:W-:Y:S02]  /*7d60*/  FMUL.FTZ R36, R132.reuse, R36 ;  /* 0x0000002484247220 */ /* 0x040fe40000410000 */
[C---:B------:R-:W-:Y:S02]  /*7d70*/  FMUL.FTZ R37, R132.reuse, R37 ;  /* 0x0000002584257220 */ /* 0x040fe40000410000 */
        /* <DEDUP_REMOVED lines=23> */
[C---:B--2---:R-:W-:Y:S03]  /*7ef0*/  HMMA.16816.F32.BF16 R4, R136.reuse, R12, R4 ;  /* 0x0000000c8804723c */ /* 0x044fe60000041804 */
        /* <DEDUP_REMOVED lines=16> */
[----:B------:R-:W3:Y:S02]  /*8000*/  LDSM.16.MT88.4 R100, [R133] ;  /* 0x000000008564783b */ /* 0x000ee40000004200 */
        /* <DEDUP_REMOVED lines=8> */
[----:B------:R-:W4:Y:S01]  /*8090*/  MUFU.EX2 R168, R168 ;  /* 0x000000a800a87308 */ /* 0x000f220000000800 */
[C---:B------:R-:W-:Y:S01]  /*80a0*/  FMUL.FTZ R22, R3.reuse, R110 ;  /* 0x0000006e03167220 */ /* 0x040fe20000410000 */
[----:B------:R-:W-:Y:S03]  /*80b0*/  LDSM.16.MT88.4 R120, [R133+0x800] ;  /* 0x000800008578783b */ /* 0x000fe60000004200 */
[C---:B------:R-:W-:Y:S02]  /*80c0*/  FMUL.FTZ R23, R3.reuse, R111 ;  /* 0x0000006f03177220 */ /* 0x040fe40000410000 */
[C---:B------:R-:W-:Y:S02]  /*80d0*/  FMUL.FTZ R42, R3.reuse, R42 ;  /* 0x0000002a032a7220 */ /* 0x040fe40000410000 */
[C---:B------:R-:W-:Y:S01]  /*80e0*/  FMUL.FTZ R43, R3.reuse, R43 ;  /* 0x0000002b032b7220 */ /* 0x040fe20000410000 */
[----:B------:R-:W5:Y:S01]  /*80f0*/  LDSM.16.MT88.4 R108, [R153+0x2000] ;  /* 0x00200000996c783b */ /* 0x000f620000004200 */
[C---:B------:R-:W-:Y:S01]  /*8100*/  FMUL.FTZ R46, R3.reuse, R46 ;  /* 0x0000002e032e7220 */ /* 0x040fe20000410000 */
[C---:B------:R-:W-:Y:S01]  /*8110*/  HMMA.16816.F32.BF16 R20, R136.reuse, R28, R20 ;  /* 0x0000001c8814723c */ /* 0x040fe20000041814 */
[----:B------:R-:W-:Y:S02]  /*8120*/  MUFU.EX2 R169, R169 ;  /* 0x000000a900a97308 */ /* 0x000fe40000000800 */
[C---:B------:R-:W-:Y:S02]  /*8130*/  FMUL.FTZ R47, R3.reuse, R47 ;  /* 0x0000002f032f7220 */ /* 0x040fe40000410000 */
[C---:B------:R-:W-:Y:S02]  /*8140*/  FMUL.FTZ R50, R3.reuse, R50 ;  /* 0x0000003203327220 */ /* 0x040fe40000410000 */
[C---:B------:R-:W-:Y:S01]  /*8150*/  FMUL.FTZ R28, R132.reuse, R116 ;  /* 0x00000074841c7220 */ /* 0x040fe20000410000 */
[C---:B------:R-:W-:Y:S03]  /*8160*/  HMMA.16816.F32.BF16 R24, R136.reuse, R30, R24 ;  /* 0x0000001e8818723c */ /* 0x040fe60000041818 */
[----:B------:R-:W1:Y:S01]  /*8170*/  MUFU.EX2 R170, R170 ;  /* 0x000000aa00aa7308 */ /* 0x000e620000000800 */
        /* <DEDUP_REMOVED lines=10> */
[----:B------:R-:W3:Y:S01]  /*8220*/  MUFU.EX2 R178, R178 ;  /* 0x000000b200b27308 */ /* 0x000ee20000000800 */
[C---:B------:R-:W-:Y:S02]  /*8230*/  FMUL.FTZ R59, R3.reuse, R59 ;  /* 0x0000003b033b7220 */ /* 0x040fe40000410000 */
[C---:B------:R-:W-:Y:S01]  /*8240*/  FMUL.FTZ R62, R3.reuse, R62 ;  /* 0x0000003e033e7220 */ /* 0x040fe20000410000 */
[C---:B------:R-:W-:Y:S01]  /*8250*/  HMMA.16816.F32.BF16 R32, R136.reuse, R102, R32 ;  /* 0x000000668820723c */ /* 0x040fe20000041820 */
[----:B------:R-:W1:Y:S03]  /*8260*/  LDSM.16.MT88.4 R100, [R152+0x2000] ;  /* 0x002000009864783b */ /* 0x000e660000004200 */
[C---:B------:R-:W-:Y:S02]  /*8270*/  FMUL.FTZ R63, R3.reuse, R63 ;  /* 0x0000003f033f7220 */ /* 0x040fe40000410000 */
[C---:B------:R-:W-:Y:S01]  /*8280*/  FMUL.FTZ R65, R132.reuse, R65 ;  /* 0x0000004184417220 */ /* 0x040fe20000410000 */
[----:B------:R-:W-:Y:S01]  /*8290*/  MUFU.EX2 R171, R171 ;  /* 0x000000ab00ab7308 */ /* 0x000fe20000000800 */
[C---:B------:R-:W-:Y:S04]  /*82a0*/  HMMA.16816.F32.BF16 R36, R136.reuse, R104, R36 ;  /* 0x000000688824723c */ /* 0x040fe80000041824 */
[C---:B------:R-:W-:Y:S02]  /*82b0*/  FMUL.FTZ R66, R3.reuse, R66 ;  /* 0x0000004203427220 */ /* 0x040fe40000410000 */
[C---:B------:R-:W-:Y:S02]  /*82c0*/  FMUL.FTZ R67, R3.reuse, R67 ;  /* 0x0000004303437220 */ /* 0x040fe40000410000 */
[C---:B------:R-:W-:Y:S01]  /*82d0*/  HMMA.16816.F32.BF16 R40, R136.reuse, R106, R40 ;  /* 0x0000006a8828723c */ /* 0x040fe20000041828 */
[----:B------:R-:W2:Y:S01]  /*82e0*/  LDSM.16.MT88.4 R104, [R133+0x2000] ;  /* 0x002000008568783b */ /* 0x000ea20000004200 */
[----:B------:R-:W2:Y:S02]  /*82f0*/  MUFU.EX2 R190, R190 ;  /* 0x000000be00be7308 */ /* 0x000ea40000000800 */
        /* <DEDUP_REMOVED lines=30> */
[C---:B-----5:R-:W-:Y:S04]  /*84e0*/  HMMA.16816.F32.BF16 R68, R136.reuse, R108, R68 ;  /* 0x0000006c8844723c */ /* 0x060fe80000041844 */
[C---:B------:R-:W-:Y:S02]  /*84f0*/  FMUL.FTZ R84, R132.reuse, R84 ;  /* 0x0000005484547220 */ /* 0x040fe40000410000 */
[C---:B------:R-:W-:Y:S02]  /*8500*/  FMUL.FTZ R85, R132.reuse, R85 ;  /* 0x0000005584557220 */ /* 0x040fe40000410000 */
[C---:B------:R-:W-:Y:S01]  /*8510*/  HMMA.16816.F32.BF16 R72, R136.reuse, R110, R72 ;  /* 0x0000006e8848723c */ /* 0x040fe20000041848 */
[----:B------:R-:W5:Y:S01]  /*8520*/  LDSM.16.MT88.4 R108, [R133+0x4000] ;  /* 0x00400000856c783b */ /* 0x000f620000004200 */
        /* <DEDUP_REMOVED lines=9> */
[C---:B------:R-:W-:Y:S04]  /*85c0*/  HMMA.16816.F32.BF16 R80, R136.reuse, R102, R80 ;  /* 0x000000668850723c */ /* 0x040fe80000041850 */
[----:B------:R-:W-:Y:S01]  /*85d0*/  FMUL.FTZ R92, R132, R92 ;  /* 0x0000005c845c7220 */ /* 0x000fe20000410000 */
[----:B------:R-:W-:Y:S01]  /*85e0*/  F2FP.BF16.PACK_AB R100, R164, R163 ;  /* 0x000000a3a464723e */ /* 0x000fe200000010ff */
[----:B------:R-:W-:Y:S01]  /*85f0*/  FMUL.FTZ R93, R132, R93 ;  /* 0x0000005d845d7220 */ /* 0x000fe20000410000 */
[----:B------:R-:W-:Y:S01]  /*8600*/  F2FP.BF16.PACK_AB R102, R166, R165 ;  /* 0x000000a5a666723e */ /* 0x000fe200000010ff */
[C---:B--2---:R-:W-:Y:S01]  /*8610*/  HMMA.16816.F32.BF16 R84, R136.reuse, R104, R84 ;  /* 0x000000688854723c */ /* 0x044fe20000041854 */
[----:B------:R-:W-:Y:S03]  /*8620*/  MUFU.EX2 R243, R243 ;  /* 0x000000f300f37308 */ /* 0x000fe60000000800 */
[C---:B------:R-:W-:Y:S01]  /*8630*/  FMUL.FTZ R94, R3.reuse, R94 ;  /* 0x0000005e035e7220 */ /* 0x040fe20000410000 */
[----:B----4-:R-:W-:Y:S01]  /*8640*/  F2FP.BF16.PACK_AB R101, R168, R167 ;  /* 0x000000a7a865723e */ /* 0x010fe200000010ff */
[C---:B------:R-:W-:Y:S01]  /*8650*/  FMUL.FTZ R95, R3.reuse, R95 ;  /* 0x0000005f035f7220 */ /* 0x040fe20000410000 */
[----:B------:R-:W-:Y:S01]  /*8660*/  F2FP.BF16.PACK_AB R103, R170, R169 ;  /* 0x000000a9aa67723e */ /* 0x000fe200000010ff */
[C---:B------:R-:W-:Y:S01]  /*8670*/  HMMA.16816.F32.BF16 R88, R136.reuse, R106, R88 ;  /* 0x0000006a8858723c */ /* 0x040fe20000041858 */
[----:B------:R-:W1:Y:S03]  /*8680*/  LDSM.16.MT88.4 R104, [R152+0x800] ;  /* 0x000800009868783b */ /* 0x000e660000004200 */
[C---:B------:R-:W-:Y:S02]  /*8690*/  FMUL.FTZ R96, R132.reuse, R96 ;  /* 0x0000006084607220 */ /* 0x040fe40000410000 */
[----:B------:R-:W-:Y:S02]  /*86a0*/  FMUL.FTZ R97, R132, R97 ;  /* 0x0000006184617220 */ /* 0x000fe40000410000 */
[C---:B-----5:R-:W-:Y:S04]  /*86b0*/  HMMA.16816.F32.BF16 R92, R136.reuse, R108, R92 ;  /* 0x0000006c885c723c */ /* 0x060fe8000004185c */
[C---:B------:R-:W-:Y:S02]  /*86c0*/  FMUL.FTZ R98, R3.reuse, R98 ;  /* 0x0000006203627220 */ /* 0x040fe40000410000 */
[C---:B------:R-:W-:Y:S02]  /*86d0*/  FMUL.FTZ R99, R3.reuse, R99 ;  /* 0x0000006303637220 */ /* 0x040fe40000410000 */
[--C-:B------:R-:W-:Y:S04]  /*86e0*/  FFMA.FTZ R174, R174, c[0x0][0x2d0], -R141.reuse ;  /* 0x0000b400aeae7a23 */ /* 0x100fe8000001088d */
[--C-:B------:R-:W-:Y:S01]  /*86f0*/  FFMA.FTZ R172, R172, c[0x0][0x2d0], -R141.reuse ;  /* 0x0000b400acac7a23 */ /* 0x100fe2000001088d */
[----:B------:R-:W-:Y:S01]  /*8700*/  HMMA.16816.F32.BF16 R96, R136, R110, R96 ;  /* 0x0000006e8860723c */ /* 0x000fe20000041860 */
[----:B------:R-:W2:Y:S01]  /*8710*/  LDSM.16.MT88.4 R108, [R152+0x2800] ;  /* 0x00280000986c783b */ /* 0x000ea20000004200 */
[----:B------:R-:W4:Y:S01]  /*8720*/  MUFU.EX2 R174, R174 ;  /* 0x000000ae00ae7308 */ /* 0x000f220000000800 */
[----:B------:R-:W-:Y:S02]  /*8730*/  FFMA.FTZ R141, R140, c[0x0][0x2d0], -R141 ;  /* 0x0000b4008c8d7a23 */ /* 0x000fe4000001088d */
[----:B------:R-:W-:Y:S02]  /*8740*/  FFMA.FTZ R160, R3, R238, R160 ;  /* 0x000000ee03a07223 */ /* 0x000fe400000100a0 */
[----:B------:R-:W-:Y:S01]  /*8750*/  FFMA.FTZ R161, R132, R239, R161 ;  /* 0x000000ef84a17223 */ /* 0x000fe200000100a1 */
[C---:B------:R-:W-:Y:S01]  /*8760*/  HMMA.16816.F32.BF16 R4, R100.reuse, R112, R4 ;  /* 0x000000706404723c */ /* 0x040fe20000041804 */
[----:B------:R-:W-:Y:S03]  /*8770*/  LDSM.16.MT88.4 R136, [R153+0x3000] ;  /* 0x003000009988783b */ /* 0x000fe60000004200 */
[----:B------:R5:W-:Y:S01]  /*8780*/  MUFU.EX2 R248, R141 ;  /* 0x0000008d00f87308 */ /* 0x000be20000000800 */
[----:B------:R-:W-:Y:S01]  /*8790*/  MOV R132, R2 ;  /* 0x0000000200847202 */ /* 0x000fe20000000f00 */
[----:B------:R-:W-:Y:S02]  /*87a0*/  FADD.FTZ R156, R156, R161 ;  /* 0x000000a19c9c7221 */ /* 0x000fe40000010000 */
[C---:B------:R-:W-:Y:S01]  /*87b0*/  HMMA.16816.F32.BF16 R8, R100.reuse, R114, R8 ;  /* 0x000000726408723c */ /* 0x040fe20000041808 */
[----:B------:R-:W2:Y:S03]  /*87c0*/  LDSM.16.MT88.4 R112, [R133+0x2800] ;  /* 0x002800008570783b */ /* 0x000ea60000004200 */
        /* <DEDUP_REMOVED lines=11> */
[----:B-----5:R-:W-:Y:S03]  /*8880*/  LDSM.16.MT88.4 R140, [R154+0x3800] ;  /* 0x003800009a8c783b */ /* 0x020fe60000004200 */
[----:B------:R-:W-:Y:S02]  /*8890*/  FADD.FTZ R167, R167, R162 ;  /* 0x000000a2a7a77221 */ /* 0x000fe40000010000 */
[----:B------:R-:W-:Y:S02]  /*88a0*/  FADD.FTZ R164, R164, R163 ;  /* 0x000000a3a4a47221 */ /* 0x000fe40000010000 */
        /* <DEDUP_REMOVED lines=9> */
[----:B------:R-:W-:Y:S04]  /*8940*/  FADD.FTZ R170, R170, R169 ;  /* 0x000000a9aaaa7221 */ /* 0x000fe80000010000 */
        /* <DEDUP_REMOVED lines=11> */
[----:B------:R-:W5:Y:S07]  /*8a00*/  LDSM.16.MT88.4 R112, [R133+0x4800] ;  /* 0x004800008570783b */ /* 0x000f6e0000004200 */
[C---:B-1----:R-:W-:Y:S08]  /*8a10*/  HMMA.16816.F32.BF16 R68, R100.reuse, R104, R68 ;  /* 0x000000686444723c */ /* 0x042ff00000041844 */
[C---:B------:R-:W-:Y:S01]  /*8a20*/  HMMA.16816.F32.BF16 R72, R100.reuse, R106, R72 ;  /* 0x0000006a6448723c */ /* 0x040fe20000041848 */
[----:B------:R-:W1:Y:S07]  /*8a30*/  LDSM.16.MT88.4 R104, [R154+0x1000] ;  /* 0x001000009a68783b */ /* 0x000e6e0000004200 */
[C---:B------:R-:W-:Y:S08]  /*8a40*/  HMMA.16816.F32.BF16 R76, R100.reuse, R116, R76 ;  /* 0x00000074644c723c */ /* 0x040ff0000004184c */
[C---:B------:R-:W-:Y:S01]  /*8a50*/  HMMA.16816.F32.BF16 R80, R100.reuse, R118, R80 ;  /* 0x000000766450723c */ /* 0x040fe20000041850 */
[----:B------:R-:W1:Y:S07]  /*8a60*/  LDSM.16.MT88.4 R116, [R133+0x1000] ;  /* 0x001000008574783b */ /* 0x000e6e0000004200 */
[C---:B--2---:R-:W-:Y:S08]  /*8a70*/  HMMA.16816.F32.BF16 R84, R100.reuse, R108, R84 ;  /* 0x0000006c6454723c */ /* 0x044ff00000041854 */
[C---:B------:R-:W-:Y:S01]  /*8a80*/  HMMA.16816.F32.BF16 R88, R100.reuse, R110, R88 ;  /* 0x0000006e6458723c */ /* 0x040fe20000041858 */
[----:B------:R-:W2:Y:S07]  /*8a90*/  LDSM.16.MT88.4 R108, [R152+0x3000] ;  /* 0x00300000986c783b */ /* 0x000eae0000004200 */
[C---:B-----5:R-:W-:Y:S08]  /*8aa0*/  HMMA.16816.F32.BF16 R92, R100.reuse, R112, R92 ;  /* 0x00000070645c723c */ /* 0x060ff0000004185c */
[----:B------:R-:W-:Y:S01]  /*8ab0*/  HMMA.16816.F32.BF16 R96, R100, R114, R96 ;  /* 0x000000726460723c */ /* 0x000fe20000041860 */
[----:B------:R-:W-:Y:S06]  /*8ac0*/  LDSM.16.MT88.4 R112, [R154+0x5000] ;  /* 0x005000009a70783b */ /* 0x000fec0000004200 */
[----:B---3--:R-:W-:Y:S01]  /*8ad0*/  F2FP.BF16.PACK_AB R100, R178, R175 ;  /* 0x000000afb264723e */ /* 0x008fe200000010ff */
[----:B------:R-:W-:Y:S01]  /*8ae0*/  FADD.FTZ R175, R175, R166 ;  /* 0x000000a6afaf7221 */ /* 0x000fe20000010000 */
[----:B------:R-:W-:Y:S03]  /*8af0*/  F2FP.BF16.PACK_AB R102, R190, R171 ;  /* 0x000000abbe66723e */ /* 0x000fe600000010ff */
[----:B----4-:R-:W-:Y:S01]  /*8b00*/  F2FP.BF16.PACK_AB R101, R174, R173 ;  /* 0x000000adae65723e */ /* 0x010fe200000010ff */
[----:B------:R-:W-:Y:S01]  /*8b10*/  FADD.FTZ R178, R178, R175 ;  /* 0x000000afb2b27221 */ /* 0x000fe20000010000 */
[----:B------:R-:W-:Y:S03]  /*8b20*/  F2FP.BF16.PACK_AB R103, R177, R172 ;  /* 0x000000acb167723e */ /* 0x000fe600000010ff */
[----:B------:R-:W-:Y:S04]  /*8b30*/  FADD.FTZ R171, R171, R178 ;  /* 0x000000b2abab7221 */ /* 0x000fe80000010000 */
[C---:B-1----:R-:W-:Y:S03]  /*8b40*/  HMMA.16816.F32.BF16 R4, R100.reuse, R104, R4 ;  /* 0x000000686404723c */ /* 0x042fe60000041804 */
[----:B------:R-:W-:Y:S05]  /*8b50*/  FADD.FTZ R171, R190, R171 ;  /* 0x000000abbeab7221 */ /* 0x000fea0000010000 */
        /* <DEDUP_REMOVED lines=13> */
[C---:B------:R-:W-:Y:S07]  /*8c30*/  HMMA.16816.F32.BF16 R44, R100.reuse, R136, R44 ;  /* 0x00000088642c723c */ /* 0x040fee000004182c */
[C---:B------:R-:W-:Y:S01]  /*8c40*/  F2FP.BF16.PACK_AB R136, R179.reuse, R176 ;  /* 0x000000b0b388723e */ /* 0x040fe200000010ff */
[C---:B------:R-:W-:Y:S04]  /*8c50*/  HMMA.16816.F32.BF16 R48, R100.reuse, R138, R48 ;  /* 0x0000008a6430723c */ /* 0x040fe80000041830 */
[----:B------:R-:W-:Y:S01]  /*8c60*/  F2FP.BF16.PACK_AB R137, R246, R191 ;  /* 0x000000bff689723e */ /* 0x000fe200000010ff */
[----:B------:R-:W-:Y:S02]  /*8c70*/  FADD.FTZ R176, R176, R171 ;  /* 0x000000abb0b07221 */ /* 0x000fe40000010000 */
[----:B------:R-:W-:Y:S01]  /*8c80*/  F2FP.BF16.PACK_AB R138, R244, R189 ;  /* 0x000000bdf48a723e */ /* 0x000fe200000010ff */
[C---:B--2---:R-:W-:Y:S04]  /*8c90*/  HMMA.16816.F32.BF16 R52, R100.reuse, R108, R52 ;  /* 0x0000006c6434723c */ /* 0x044fe80000041834 */
[----:B------:R-:W-:Y:S01]  /*8ca0*/  F2FP.BF16.PACK_AB R139, R248, R243 ;  /* 0x000000f3f88b723e */ /* 0x000fe200000010ff */
[----:B------:R-:W-:Y:S03]  /*8cb0*/  FADD.FTZ R176, R179, R176 ;  /* 0x000000b0b3b07221 */ /* 0x000fe60000010000 */
[C---:B------:R-:W-:Y:S01]  /*8cc0*/  HMMA.16816.F32.BF16 R56, R100.reuse, R110, R56 ;  /* 0x0000006e6438723c */ /* 0x040fe20000041838 */
[----:B------:R-:W2:Y:S03]  /*8cd0*/  LDSM.16.MT88.4 R108, [R152+0x5000] ;  /* 0x00500000986c783b */ /* 0x000ea60000004200 */
[----:B------:R-:W-:Y:S04]  /*8ce0*/  FADD.FTZ R189, R189, R176 ;  /* 0x000000b0bdbd7221 */ /* 0x000fe80000010000 */
[C---:B-1----:R-:W-:Y:S04]  /*8cf0*/  HMMA.16816.F32.BF16 R60, R100.reuse, R104, R60 ;  /* 0x00000068643c723c */ /* 0x042fe8000004183c */
[----:B------:R-:W-:Y:S04]  /*8d00*/  FADD.FTZ R239, R244, R189 ;  /* 0x000000bdf4ef7221 */ /* 0x000fe80000010000 */
        /* <DEDUP_REMOVED lines=13> */
[----:B------:R-:W1:Y:S07]  /*8de0*/  LDSM.16.MT88.4 R4, [R133+0x3800] ;  /* 0x003800008504783b */ /* 0x000e6e0000004200 */
[C---:B------:R-:W-:Y:S01]  /*8df0*/  HMMA.16816.F32.BF16 R124, R136.reuse, R126, R8 ;  /* 0x0000007e887c723c */ /* 0x040fe20000041808 */
[----:B------:R-:W2:Y:S07]  /*8e00*/  LDSM.16.MT88.4 R8, [R154+0x5800] ;  /* 0x005800009a08783b */ /* 0x000eae0000004200 */
[C---:B----4-:R-:W-:Y:S01]  /*8e10*/  HMMA.16816.F32.BF16 R100, R136.reuse, R112, R12 ;  /* 0x000000708864723c */ /* 0x050fe2000004180c */
[----:B------:R-:W4:Y:S07]  /*8e20*/  LDSM.16.MT88.4 R12, [R153+0x5800] ;  /* 0x00580000990c783b */ /* 0x000f2e0000004200 */
[C---:B------:R-:W-:Y:S07]  /*8e30*/  HMMA.16816.F32.BF16 R104, R136.reuse, R114, R16 ;  /* 0x000000728868723c */ /* 0x040fee0000041810 */
[----:B------:R-:W-:Y:S01]  /*8e40*/  IADD3 R17, R241, -0x2, RZ ;  /* 0xfffffffef1117810 */ /* 0x000fe20007ffe0ff */
[C---:B---3--:R-:W-:Y:S03]  /*8e50*/  HMMA.16816.F32.BF16 R108, R136.reuse, R116, R20 ;  /* 0x00000074886c723c */ /* 0x048fe60000041814 */
[C---:B------:R-:W-:Y:S05]  /*8e60*/  ISETP.GE.AND P6, PT, R17.reuse, R230, PT ;  /* 0x000000e61100720c */ /* 0x040fea0003fc6270 */
        /* <DEDUP_REMOVED lines=13> */
[----:B------:R-:W-:Y:S01]  /*8f40*/  @P6 SHF.R.S32.HI R8, RZ, 0x1f, R17 ;  /* 0x0000001fff086819 */ /* 0x000fe20000011411 */
[C---:B------:R-:W-:Y:S04]  /*8f50*/  HMMA.16816.F32.BF16 R72, R136.reuse, R10, R72 ;  /* 0x0000000a8848723c */ /* 0x040fe80000041848 */
[----:B------:R-:W-:Y:S04]  /*8f60*/  @P6 IMAD R8, R8, c[0x0][0x1e0], RZ ;  /* 0x0000780008086a24 */ /* 0x000fe800078e02ff */
[C---:B----4-:R-:W-:Y:S04]  /*8f70*/  HMMA.16816.F32.BF16 R76, R136.reuse, R12, R76 ;  /* 0x0000000c884c723c */ /* 0x050fe8000004184c */
[C---:B------:R-:W-:Y:S02]  /*8f80*/  @P6 IMAD R8, R17.reuse, c[0x0][0x1e4], R8 ;  /* 0x0000790011086a24 */ /* 0x040fe400078e0208 */
[----:B------:R-:W-:Y:S01]  /*8f90*/  @P6 IMAD.WIDE.U32 R16, R17, c[0x0][0x1e0], RZ ;  /* 0x0000780011106a25 */ /* 0x000fe200078e00ff */
[----:B------:R-:W-:Y:S01]  /*8fa0*/  @P6 MOV R12, c[0x0][0x1e0] ;  /* 0x00007800000c6a02 */ /* 0x000fe20000000f00 */
[C---:B------:R-:W-:Y:S04]  /*8fb0*/  HMMA.16816.F32.BF16 R80, R136.reuse, R14, R80 ;  /* 0x0000000e8850723c */ /* 0x040fe80000041850 */
[----:B------:R-:W-:Y:S02]  /*8fc0*/  @P6 IADD3 R13, R17, R8, RZ ;  /* 0x00000008110d6210 */ /* 0x000fe40007ffe0ff */
[----:B------:R-:W2:Y:S01]  /*8fd0*/  LDSM.16.MT88.4 R8, [R133+0x5800] ;  /* 0x005800008508783b */ /* 0x000ea20000004200 */
[C---:B------:R-:W-:Y:S02]  /*8fe0*/  @P6 SHF.L.U32 R3, R16.reuse, 0x6, RZ ;  /* 0x0000000610036819 */ /* 0x040fe400000006ff */
[----:B------:R-:W-:Y:S01]  /*8ff0*/  @P6 SHF.L.U64.HI R16, R16, 0x6, R13 ;  /* 0x0000000610106819 */ /* 0x000fe2000001020d */
[C---:B-1----:R-:W-:Y:S02]  /*9000*/  HMMA.16816.F32.BF16 R84, R136.reuse, R4, R84 ;  /* 0x000000048854723c */ /* 0x042fe40000041854 */
[----:B------:R-:W-:Y:S02]  /*9010*/  @P6 MOV R15, c[0x0][0x1e4] ;  /* 0x00007900000f6a02 */ /* 0x000fe40000000f00 */
[----:B------:R-:W-:Y:S02]  /*9020*/  @P6 IADD3 R13, P5, R3, R236, RZ ;  /* 0x000000ec030d6210 */ /* 0x000fe40007fbe0ff */
[----:B------:R-:W-:Y:S02]  /*9030*/  @P6 LEA R3, P0, R12, R3, 0x5 ;  /* 0x000000030c036211 */ /* 0x000fe400078028ff */
[C---:B------:R-:W-:Y:S01]  /*9040*/  @P6 LEA R14, P4, R13.reuse, c[0x0][0x1c8], 0x1 ;  /* 0x000072000d0e6a11 */ /* 0x040fe200078808ff */
[C---:B------:R-:W-:Y:S03]  /*9050*/  HMMA.16816.F32.BF16 R88, R136.reuse, R6, R88 ;  /* 0x000000068858723c */ /* 0x040fe60000041858 */
[-C--:B------:R-:W-:Y:S02]  /*9060*/  @P6 IADD3.X R18, R16, R229.reuse, RZ, P5, !PT ;  /* 0x000000e510126210 */ /* 0x080fe40002ffe4ff */
[----:B------:R-:W-:Y:S02]  /*9070*/  @P6 LEA.HI.X R12, R12, R16, R15, 0x5, P0 ;  /* 0x000000100c0c6211 */ /* 0x000fe400000f2c0f */
[----:B------:R-:W-:Y:S01]  /*9080*/  @P6 LEA.HI.X R15, R13, c[0x0][0x1cc], R18, 0x1, P4 ;  /* 0x000073000d0f6a11 */ /* 0x000fe200020f0c12 */
[----:B------:R-:W-:Y:S01]  /*9090*/  FADD.FTZ R13, R173, R170 ;  /* 0x000000aaad0d7221 */ /* 0x000fe20000010000 */
[----:B------:R-:W-:Y:S02]  /*90a0*/  @P6 ISETP.GE.AND P4, PT, R218, c[0x0][0x1d4], PT ;  /* 0x00007500da006a0c */ /* 0x000fe40003f86270 */
[----:B------:R-:W-:Y:S01]  /*90b0*/  @P6 ISETP.GE.AND P0, PT, R204, c[0x0][0x1d4], PT ;  /* 0x00007500cc006a0c */ /* 0x000fe20003f06270 */
[----:B------:R-:W-:Y:S01]  /*90c0*/  FADD.FTZ R13, R174, R13 ;  /* 0x0000000dae0d7221 */ /* 0x000fe20000010000 */
[----:B------:R-:W-:Y:S03]  /*90d0*/  @P6 IADD3 R3, P5, R3, R236, RZ ;  /* 0x000000ec03036210 */ /* 0x000fe60007fbe0ff */
[----:B------:R-:W-:Y:S01]  /*90e0*/  FADD.FTZ R172, R172, R13 ;  /* 0x0000000dacac7221 */ /* 0x000fe20000010000 */
[----:B------:R-:W-:Y:S02]  /*90f0*/  @P6 IADD3.X R12, R12, R229, RZ, P5, !PT ;  /* 0x000000e50c0c6210 */ /* 0x000fe40002ffe4ff */
[----:B------:R-:W-:Y:S01]  /*9100*/  @P6 LEA R4, P5, R3, c[0x0][0x1c8], 0x1 ;  /* 0x0000720003046a11 */ /* 0x000fe200078a08ff */
[----:B------:R-:W-:Y:S03]  /*9110*/  FADD.FTZ R172, R177, R172 ;  /* 0x000000acb1ac7221 */ /* 0x000fe60000010000 */
[----:B------:R-:W-:Y:S01]  /*9120*/  @P6 LEA.HI.X R5, R3, c[0x0][0x1cc], R12, 0x1, P5 ;  /* 0x0000730003056a11 */ /* 0x000fe200028f0c0c */
[----:B------:R-:W-:Y:S02]  /*9130*/  @P6 IMAD R3, R233, 0x6000, R206 ;  /* 0x00006000e9036824 */ /* 0x000fe400078e02ce */
[----:B------:R-:W-:Y:S01]  /*9140*/  FADD.FTZ R191, R191, R172 ;  /* 0x000000acbfbf7221 */ /* 0x000fe20000010000 */
[C---:B--2---:R-:W-:Y:S02]  /*9150*/  HMMA.16816.F32.BF16 R92, R136.reuse, R8, R92 ;  /* 0x00000008885c723c */ /* 0x044fe4000004185c */
[----:B------:R-:W-:Y:S01]  /*9160*/  @!PT LDS RZ, [RZ] ;  /* 0x00000000fffff984 */ /* 0x000fe20000000800 */
[----:B------:R-:W-:Y:S01]  /*9170*/  @!PT LDS RZ, [RZ] ;  /* 0x00000000fffff984 */ /* 0x000fe20000000800 */
[----:B------:R-:W-:Y:S01]  /*9180*/  @!PT LDS RZ, [RZ] ;  /* 0x00000000fffff984 */ /* 0x000fe20000000800 */
[----:B------:R1:W-:Y:S01]  /*9190*/  @P6 LDGSTS.E.BYPASS.LTC128B.128 [R3], [R14.64], !P4 ;  /* 0x000000000e036fae */ /* 0x0003e2000e101d48 */
[----:B------:R-:W-:Y:S04]  /*91a0*/  FADD.FTZ R246, R246, R191 ;  /* 0x000000bff6f67221 */ /* 0x000fe80000010000 */
[----:B------:R-:W-:Y:S01]  /*91b0*/  FADD.FTZ R243, R243, R246 ;  /* 0x000000f6f3f37221 */ /* 0x000fe20000010000 */
[----:B------:R-:W-:Y:S02]  /*91c0*/  HMMA.16816.F32.BF16 R96, R136, R10, R96 ;  /* 0x0000000a8860723c */ /* 0x000fe40000041860 */
[----:B------:R1:W-:Y:S02]  /*91d0*/  @P6 LDGSTS.E.BYPASS.LTC128B.128 [R3+0x2000], [R14.64+0x80], !P0 ;  /* 0x020000800e036fae */ /* 0x0003e4000c101d48 */
[----:B------:R-:W-:Y:S06]  /*91e0*/  FADD.FTZ R238, R248, R243 ;  /* 0x000000f3f8ee7221 */ /* 0x000fec0000010000 */
[----:B------:R1:W-:Y:S08]  /*91f0*/  @P6 LDGSTS.E.BYPASS.LTC128B.128 [R3+0x4000], [R14.64+0x100], !P3 ;  /* 0x040001000e036fae */ /* 0x0003f0000d901d48 */
[----:B------:R1:W-:Y:S01]  /*9200*/  @P6 LDGSTS.E.BYPASS.LTC128B.128 [R3+0x1000], [R4.64], !P4 ;  /* 0x0100000004036fae */ /* 0x0003e2000e101d48 */
[C---:B------:R-:W-:Y:S02]  /*9210*/  ISETP.GE.AND P4, PT, R134.reuse, 0x1, PT ;  /* 0x000000018600780c */ /* 0x040fe40003f86270 */
[----:B------:R-:W-:Y:S04]  /*9220*/  IADD3 R134, R134, 0x1, RZ ;  /* 0x0000000186867810 */ /* 0x000fe80007ffe0ff */
[----:B------:R-:W-:Y:S01]  /*9230*/  SEL R134, R134, RZ, !P4 ;  /* 0x000000ff86867207 */ /* 0x000fe20006000000 */
[----:B------:R1:W-:Y:S01]  /*9240*/  @P6 LDGSTS.E.BYPASS.LTC128B.128 [R3+0x3000], [R4.64+0x80], !P0 ;  /* 0x0300008004036fae */ /* 0x0003e2000c101d48 */
[C---:B------:R-:W-:Y:S02]  /*9250*/  ISETP.GT.AND P0, PT, R241.reuse, R242, PT ;  /* 0x000000f2f100720c */ /* 0x040fe40003f04270 */
[----:B------:R-:W-:Y:S05]  /*9260*/  IADD3 R241, R241, -0x1, RZ ;  /* 0xfffffffff1f17810 */ /* 0x000fea0007ffe0ff */
[----:B------:R1:W-:Y:S08]  /*9270*/  @P6 LDGSTS.E.BYPASS.LTC128B.128 [R3+0x5000], [R4.64+0x100], !P3 ;  /* 0x0500010004036fae */ /* 0x0003f0000d901d48 */
[----:B------:R-:W0:Y:S01]  /*9280*/  LDGDEPBAR ;  /* 0x00000000000079af */ /* 0x000e220000000000 */
[----:B-1----:R-:W-:Y:S01]  /*9290*/  MOV R3, R0 ;  /* 0x0000000000037202 */ /* 0x002fe20000000f00 */
[----:B------:R-:W-:-:S06]  /*92a0*/  @P0 BRA `(.L_x_4149) ;  /* 0xffffccd000000947 */ /* 0x000fcc000383ffff */
.L_x_4140:
[----:B------:R-:W-:-:S05]  /*92b0*/  IADD3 R4, R193, 0x7f, RZ ;  /* 0x0000007fc1047810 */ /* 0x000fca0007ffe0ff */
        /* <DEDUP_REMOVED lines=15> */
.L_x_4152:
[----:B------:R-:W-:-:S04]  /*93b0*/  MOV R3, c[0x0][0x32c] ;  /* 0x0000cb0000037a02 */ /* 0x000fc80000000f00 */
[----:B------:R-:W-:-:S13]  /*93c0*/  ISETP.NE.AND P0, PT, R3, 0x1, PT ;  /* 0x000000010300780c */ /* 0x000fda0003f05270 */
[----:B------:R-:W-:-:S05]  /*93d0*/  @P0 IMAD.HI.U32 R3, R5, c[0x0][0x330], RZ ;  /* 0x0000cc0005030a27 */ /* 0x000fca00078e00ff */
[----:B------:R-:W-:Y:S02]  /*93e0*/  @P0 SHF.R.U32.HI R5, RZ, c[0x0][0x334], R3 ;  /* 0x0000cd00ff050a19 */ /* 0x000fe40000011603 */
.L_x_4153:
[----:B------:R-:W-:Y:S05]  /*93f0*/  BSYNC B0 ;  /* 0x0000000000007941 */ /* 0x000fea0003800000 */
.L_x_4151:
[----:B------:R-:W-:-:S05]  /*9400*/  IMAD R5, R5, c[0x0][0x32c], RZ ;  /* 0x0000cb0005057a24 */ /* 0x000fca00078e02ff */
[----:B------:R-:W-:-:S04]  /*9410*/  IMNMX R4, R4, R5, !PT ;  /* 0x0000000504047217 */ /* 0x000fc80007800200 */
.L_x_4150:
        /* <DEDUP_REMOVED lines=10> */
.L_x_4155:
        /* <DEDUP_REMOVED lines=11> */
[----:B------:R-:W-:Y:S03]  /*9570*/  @!P6 MOV R152, c[0x0][0x20c] ;  /* 0x000083000098ea02 */ /* 0x000fe60000000f00 */
[----:B------:R-:W-:Y:S01]  /*9580*/  @!P6 IMAD R0, R0, c[0x0][0x208], RZ ;  /* 0x000082000000ea24 */ /* 0x000fe200078e02ff */
[C---:B------:R-:W-:Y:S01]  /*9590*/  @!P6 SHF.L.U32 R157, R28.reuse, 0x6, RZ ;  /* 0x000000061c9de819 */ /* 0x040fe200000006ff */
[----:B------:R-:W-:Y:S01]  /*95a0*/  @!P6 IMAD R168, R233, 0x6000, R207 ;  /* 0x00006000e9a8e824 */ /* 0x000fe200078e02cf */
[----:B------:R-:W-:Y:S01]  /*95b0*/  LDSM.16.M88.4 R32, [R188] ;  /* 0x00000000bc20783b */ /* 0x000fe20000000200 */
[----:B------:R-:W-:Y:S01]  /*95c0*/  @!P6 IMAD R0, R241, c[0x0][0x20c], R0 ;  /* 0x00008300f100ea24 */ /* 0x000fe200078e0200 */
[----:B------:R-:W-:Y:S04]  /*95d0*/  @!P6 IADD3 R155, P5, R157, R234, RZ ;  /* 0x000000ea9d9be210 */ /* 0x000fe80007fbe0ff */
[----:B------:R-:W-:Y:S02]  /*95e0*/  @!P6 IADD3 R0, R29, R0, RZ ;  /* 0x000000001d00e210 */ /* 0x000fe40007ffe0ff */
[----:B------:R-:W1:Y:S01]  /*95f0*/  LDSM.16.M88.4 R8, [R172] ;  /* 0x00000000ac08783b */ /* 0x000e620000000200 */
[----:B------:R-:W-:Y:S02]  /*9600*/  @!P6 LEA R164, P4, R155, c[0x0][0x1f8], 0x1 ;  /* 0x00007e009ba4ea11 */ /* 0x000fe400078808ff */
[----:B------:R-:W-:Y:S02]  /*9610*/  @!P6 SHF.L.U64.HI R153, R28, 0x6, R0 ;  /* 0x000000061c99e819 */ /* 0x000fe40000010200 */
[----:B------:R-:W-:Y:S02]  /*9620*/  @!P6 MOV R0, c[0x0][0x208] ;  /* 0x000082000000ea02 */ /* 0x000fe40000000f00 */
[----:B------:R-:W-:Y:S01]  /*9630*/  @!P6 IADD3.X R2, R153, R194, RZ, P5, !PT ;  /* 0x000000c29902e210 */ /* 0x000fe20002ffe4ff */
[----:B------:R-:W2:Y:S01]  /*9640*/  LDSM.16.M88.4 R16, [R172+0x800] ;  /* 0x00080000ac10783b */ /* 0x000ea20000000200 */
[----:B------:R-:W-:Y:S02]  /*9650*/  @!P6 LEA R157, P0, R0, R157, 0x5 ;  /* 0x0000009d009de211 */ /* 0x000fe400078028ff */
[----:B------:R-:W-:Y:S02]  /*9660*/  @!P6 LEA.HI.X R165, R155, c[0x0][0x1fc], R2, 0x1, P4 ;  /* 0x00007f009ba5ea11 */ /* 0x000fe400020f0c02 */
[----:B------:R-:W-:Y:S02]  /*9670*/  IADD3 R2, R135, R132, RZ ;  /* 0x0000008487027210 */ /* 0x000fe40007ffe0ff */
[----:B------:R-:W-:Y:S01]  /*9680*/  @!P6 ISETP.GE.AND P4, PT, R218, c[0x0][0x1d4], PT ;  /* 0x00007500da00ea0c */ /* 0x000fe20003f86270 */
[----:B------:R-:W3:Y:S08]  /*9690*/  LDSM.16.M88.4 R24, [R172+0x1000] ;  /* 0x00100000ac18783b */ /* 0x000ef00000000200 */
[----:B------:R-:W4:Y:S08]  /*96a0*/  LDSM.16.M88.4 R136, [R172+0x1800] ;  /* 0x00180000ac88783b */ /* 0x000f300000000200 */
[----:B------:R-:W-:Y:S01]  /*96b0*/  LDSM.16.M88.4 R140, [R185] ;  /* 0x00000000b98c783b */ /* 0x000fe20000000200 */
[C---:B-1----:R-:W-:Y:S07]  /*96c0*/  HMMA.16816.F32.BF16 R4, R32.reuse, R8, RZ ;  /* 0x000000082004723c */ /* 0x042fee00000418ff */
[----:B------:R-:W1:Y:S01]  /*96d0*/  LDSM.16.M88.4 R144, [R132] ;  /* 0x000000008490783b */ /* 0x000e620000000200 */
[C---:B------:R-:W-:Y:S07]  /*96e0*/  HMMA.16816.F32.BF16 R8, R32.reuse, R10, RZ ;  /* 0x0000000a2008723c */ /* 0x040fee00000418ff */
[----:B------:R-:W5:Y:S01]  /*96f0*/  LDSM.16.M88.4 R148, [R132+0x800] ;  /* 0x000800008494783b */ /* 0x000f620000000200 */
[C---:B--2---:R-:W-:Y:S08]  /*9700*/  HMMA.16816.F32.BF16 R12, R32.reuse, R16, RZ ;  /* 0x00000010200c723c */ /* 0x044ff000000418ff */
[C---:B------:R-:W-:Y:S08]  /*9710*/  HMMA.16816.F32.BF16 R16, R32.reuse, R18, RZ ;  /* 0x000000122010723c */ /* 0x040ff000000418ff */
[C---:B---3--:R-:W-:Y:S08]  /*9720*/  HMMA.16816.F32.BF16 R20, R32.reuse, R24, RZ ;  /* 0x000000182014723c */ /* 0x048ff000000418ff */
[C---:B------:R-:W-:Y:S08]  /*9730*/  HMMA.16816.F32.BF16 R24, R32.reuse, R26, RZ ;  /* 0x0000001a2018723c */ /* 0x040ff000000418ff */
[C---:B----4-:R-:W-:Y:S07]  /*9740*/  HMMA.16816.F32.BF16 R28, R32.reuse, R136, RZ ;  /* 0x00000088201c723c */ /* 0x050fee00000418ff */
[----:B------:R-:W-:Y:S01]  /*9750*/  @!P6 LEA.HI.X R137, R0, R153, R152, 0x5, P0 ;  /* 0x000000990089e211 */ /* 0x000fe200000f2c98 */
[----:B------:R-:W-:Y:S01]  /*9760*/  HMMA.16816.F32.BF16 R32, R32, R138, RZ ;  /* 0x0000008a2020723c */ /* 0x000fe200000418ff */
[----:B------:R-:W-:Y:S01]  /*9770*/  @!P6 IADD3 R0, P5, R157, R234, RZ ;  /* 0x000000ea9d00e210 */ /* 0x000fe20007fbe0ff */
[----:B------:R-:W2:Y:S01]  /*9780*/  LDSM.16.M88.4 R152, [R132+0x1000] ;  /* 0x001000008498783b */ /* 0x000ea20000000200 */
[----:B------:R-:W-:Y:S02]  /*9790*/  @!P6 ISETP.GE.AND P0, PT, R204, c[0x0][0x1d4], PT ;  /* 0x00007500cc00ea0c */ /* 0x000fe40003f06270 */
[----:B------:R-:W-:Y:S02]  /*97a0*/  @!P6 IADD3.X R137, R137, R194, RZ, P5, !PT ;  /* 0x000000c28989e210 */ /* 0x000fe40002ffe4ff */
[C---:B------:R-:W-:Y:S01]  /*97b0*/  @!P6 LEA R170, P5, R0.reuse, c[0x0][0x1f8], 0x1 ;  /* 0x00007e0000aaea11 */ /* 0x040fe200078a08ff */
[C---:B-1----:R-:W-:Y:S05]  /*97c0*/  HMMA.16816.F32.BF16 R4, R140.reuse, R144, R4 ;  /* 0x000000908c04723c */ /* 0x042fea0000041804 */
[----:B------:R-:W-:Y:S02]  /*97d0*/  @!P6 LEA.HI.X R171, R0, c[0x0][0x1fc], R137, 0x1, P5 ;  /* 0x00007f0000abea11 */ /* 0x000fe400028f0c89 */
[----:B------:R-:W1:Y:S01]  /*97e0*/  LDSM.16.M88.4 R136, [R132+0x1800] ;  /* 0x001800008488783b */ /* 0x000e620000000200 */
[C---:B------:R-:W-:Y:S04]  /*97f0*/  HMMA.16816.F32.BF16 R8, R140.reuse, R146, R8 ;  /* 0x000000928c08723c */ /* 0x040fe80000041808 */
[----:B------:R-:W-:Y:S03]  /*9800*/  IADD3 R0, R135, R172, RZ ;  /* 0x000000ac87007210 */ /* 0x000fe60007ffe0ff */
[----:B------:R-:W-:Y:S01]  /*9810*/  @!PT LDS RZ, [RZ] ;  /* 0x00000000fffff984 */ /* 0x000fe20000000800 */
[----:B------:R-:W-:Y:S01]  /*9820*/  @!PT LDS RZ, [RZ] ;  /* 0x00000000fffff984 */ /* 0x000fe20000000800 */
[----:B------:R-:W-:Y:S01]  /*9830*/  @!PT LDS RZ, [RZ] ;  /* 0x00000000fffff984 */ /* 0x000fe20000000800 */
[----:B------:R3:W-:Y:S01]  /*9840*/  @!P6 LDGSTS.E.BYPASS.LTC128B.128 [R168], [R164.64], !P4 ;  /* 0x00000000a4a8efae */ /* 0x0007e2000e101d48 */
[C---:B-----5:R-:W-:Y:S07]  /*9850*/  HMMA.16816.F32.BF16 R12, R140.reuse, R148, R12 ;  /* 0x000000948c0c723c */ /* 0x060fee000004180c */
        /* <DEDUP_REMOVED lines=10> */
[----:B------:R-:W-:Y:S08]  /*9900*/  LDSM.16.M88.4 R144, [R184] ;  /* 0x00000000b890783b */ /* 0x000ff00000000200 */
[----:B------:R-:W1:Y:S08]  /*9910*/  LDSM.16.M88.4 R156, [R0] ;  /* 0x00000000009c783b */ /* 0x000e700000000200 */
[----:B------:R-:W4:Y:S08]  /*9920*/  LDSM.16.M88.4 R160, [R0+0x800] ;  /* 0x0008000000a0783b */ /* 0x000f300000000200 */
[----:B------:R-:W5:Y:S08]  /*9930*/  LDSM.16.M88.4 R148, [R0+0x1000] ;  /* 0x001000000094783b */ /* 0x000f700000000200 */
[----:B------:R-:W0:Y:S08]  /*9940*/  LDGDEPBAR ;  /* 0x00000000000079af */ /* 0x000e300000000000 */
[----:B---3--:R-:W3:Y:S01]  /*9950*/  LDSM.16.M88.4 R164, [R0+0x1800] ;  /* 0x0018000000a4783b */ /* 0x008ee20000000200 */
[C---:B-1----:R-:W-:Y:S07]  /*9960*/  HMMA.16816.F32.BF16 R4, R144.reuse, R156, R4 ;  /* 0x0000009c9004723c */ /* 0x042fee0000041804 */
[----:B------:R-:W-:Y:S01]  /*9970*/  LDSM.16.M88.4 R152, [R183] ;  /* 0x00000000b798783b */ /* 0x000fe20000000200 */
[C---:B------:R-:W-:Y:S07]  /*9980*/  HMMA.16816.F32.BF16 R8, R144.reuse, R158, R8 ;  /* 0x0000009e9008723c */ /* 0x040fee0000041808 */
[----:B--2---:R-:W1:Y:S01]  /*9990*/  LDSM.16.M88.4 R168, [R2] ;  /* 0x0000000002a8783b */ /* 0x004e620000000200 */
[C---:B----4-:R-:W-:Y:S07]  /*99a0*/  HMMA.16816.F32.BF16 R12, R144.reuse, R160, R12 ;  /* 0x000000a0900c723c */ /* 0x050fee000004180c */
[----:B------:R-:W2:Y:S01]  /*99b0*/  LDSM.16.M88.4 R136, [R2+0x800] ;  /* 0x000800000288783b */ /* 0x000ea20000000200 */
[C---:B------:R-:W-:Y:S07]  /*99c0*/  HMMA.16816.F32.BF16 R16, R144.reuse, R162, R16 ;  /* 0x000000a29010723c */ /* 0x040fee0000041810 */
[----:B------:R-:W4:Y:S01]  /*99d0*/  LDSM.16.M88.4 R140, [R2+0x1000] ;  /* 0x00100000028c783b */ /* 0x000f220000000200 */
[C---:B-----5:R-:W-:Y:S07]  /*99e0*/  HMMA.16816.F32.BF16 R20, R144.reuse, R148, R20 ;  /* 0x000000949014723c */ /* 0x060fee0000041814 */
[----:B------:R-:W5:Y:S01]  /*99f0*/  LDSM.16.M88.4 R156, [R2+0x1800] ;  /* 0x00180000029c783b */ /* 0x000f620000000200 */
[C---:B------:R-:W-:Y:S07]  /*9a00*/  HMMA.16816.F32.BF16 R24, R144.reuse, R150, R24 ;  /* 0x000000969018723c */ /* 0x040fee0000041818 */
[----:B------:R-:W-:Y:S01]  /*9a10*/  LDSM.16.M88.4 R148, [R172+0x2000] ;  /* 0x00200000ac94783b */ /* 0x000fe20000000200 */
[C---:B---3--:R-:W-:Y:S07]  /*9a20*/  HMMA.16816.F32.BF16 R28, R144.reuse, R164, R28 ;  /* 0x000000a4901c723c */ /* 0x048fee000004181c */
[----:B------:R-:W-:Y:S01]  /*9a30*/  LDSM.16.M88.4 R160, [R172+0x2800] ;  /* 0x00280000aca0783b */ /* 0x000fe20000000200 */
[----:B------:R-:W-:Y:S07]  /*9a40*/  HMMA.16816.F32.BF16 R32, R144, R166, R32 ;  /* 0x000000a69020723c */ /* 0x000fee0000041820 */
[----:B------:R-:W3:Y:S01]  /*9a50*/  LDSM.16.M88.4 R144, [R188+0x4000] ;  /* 0x00400000bc90783b */ /* 0x000ee20000000200 */
[C---:B-1----:R-:W-:Y:S07]  /*9a60*/  HMMA.16816.F32.BF16 R4, R152.reuse, R168, R4 ;  /* 0x000000a89804723c */ /* 0x042fee0000041804 */
[----:B------:R-:W-:Y:S01]  /*9a70*/  LDSM.16.M88.4 R164, [R185+0x4000] ;  /* 0x00400000b9a4783b */ /* 0x000fe20000000200 */
[C---:B------:R-:W-:Y:S07]  /*9a80*/  HMMA.16816.F32.BF16 R8, R152.reuse, R170, R8 ;  /* 0x000000aa9808723c */ /* 0x040fee0000041808 */
[----:B------:R-:W-:Y:S01]  /*9a90*/  LDSM.16.M88.4 R168, [R132+0x2000] ;  /* 0x0020000084a8783b */ /* 0x000fe20000000200 */
[C---:B--2---:R-:W-:Y:S08]  /*9aa0*/  HMMA.16816.F32.BF16 R12, R152.reuse, R136, R12 ;  /* 0x00000088980c723c */ /* 0x044ff0000004180c */
[C---:B------:R-:W-:Y:S01]  /*9ab0*/  HMMA.16816.F32.BF16 R16, R152.reuse, R138, R16 ;  /* 0x0000008a9810723c */ /* 0x040fe20000041810 */
[----:B------:R-:W1:Y:S07]  /*9ac0*/  LDSM.16.M88.4 R136, [R172+0x3000] ;  /* 0x00300000ac88783b */ /* 0x000e6e0000000200 */
[C---:B----4-:R-:W-:Y:S08]  /*9ad0*/  HMMA.16816.F32.BF16 R20, R152.reuse, R140, R20 ;  /* 0x0000008c9814723c */ /* 0x050ff00000041814 */
[C---:B------:R-:W-:Y:S01]  /*9ae0*/  HMMA.16816.F32.BF16 R24, R152.reuse, R142, R24 ;  /* 0x0000008e9818723c */ /* 0x040fe20000041818 */
[----:B------:R-:W2:Y:S07]  /*9af0*/  LDSM.16.M88.4 R140, [R172+0x3800] ;  /* 0x00380000ac8c783b */ /* 0x000eae0000000200 */
[C---:B-----5:R-:W-:Y:S08]  /*9b00*/  HMMA.16816.F32.BF16 R28, R152.reuse, R156, R28 ;  /* 0x0000009c981c723c */ /* 0x060ff0000004181c */
[----:B------:R-:W-:Y:S01]  /*9b10*/  HMMA.16816.F32.BF16 R32, R152, R158, R32 ;  /* 0x0000009e9820723c */ /* 0x000fe20000041820 */
[----:B------:R-:W4:Y:S07]  /*9b20*/  LDSM.16.M88.4 R152, [R132+0x2800] ;  /* 0x002800008498783b */ /* 0x000f2e0000000200 */
[C---:B---3--:R-:W-:Y:S01]  /*9b30*/  HMMA.16816.F32.BF16 R4, R144.reuse, R148, R4 ;  /* 0x000000949004723c */ /* 0x048fe20000041804 */
[----:B------:R-:W-:Y:S07]  /*9b40*/  LDSM.16.M88.4 R156, [R132+0x3800] ;  /* 0x00380000849c783b */ /* 0x000fee0000000200 */
        /* <DEDUP_REMOVED lines=12> */
[----:B------:R-:W5:Y:S07]  /*9c10*/  LDSM.16.M88.4 R144, [R0+0x3000] ;  /* 0x003000000090783b */ /* 0x000f6e0000000200 */
[C---:B------:R-:W-:Y:S01]  /*9c20*/  HMMA.16816.F32.BF16 R8, R164.reuse, R170, R8 ;  /* 0x000000aaa408723c */ /* 0x040fe20000041808 */
[----:B------:R-:W-:Y:S07]  /*9c30*/  LDSM.16.M88.4 R168, [R2+0x2000] ;  /* 0x0020000002a8783b */ /* 0x000fee0000000200 */
[C---:B----4-:R-:W-:Y:S08]  /*9c40*/  HMMA.16816.F32.BF16 R12, R164.reuse, R152, R12 ;  /* 0x00000098a40c723c */ /* 0x050ff0000004180c */
[C---:B------:R-:W-:Y:S01]  /*9c50*/  HMMA.16816.F32.BF16 R16, R164.reuse, R154, R16 ;  /* 0x0000009aa410723c */ /* 0x040fe20000041810 */
[----:B------:R-:W-:Y:S07]  /*9c60*/  LDSM.16.M88.4 R152, [R183+0x4000] ;  /* 0x00400000b798783b */ /* 0x000fee0000000200 */
[C---:B---3--:R-:W-:Y:S08]  /*9c70*/  HMMA.16816.F32.BF16 R20, R164.reuse, R148, R20 ;  /* 0x00000094a414723c */ /* 0x048ff00000041814 */
[C---:B------:R-:W-:Y:S01]  /*9c80*/  HMMA.16816.F32.BF16 R24, R164.reuse, R150, R24 ;  /* 0x00000096a418723c */ /* 0x040fe20000041818 */
[----:B------:R-:W3:Y:S07]  /*9c90*/  LDSM.16.M88.4 R148, [R0+0x3800] ;  /* 0x003800000094783b */ /* 0x000eee0000000200 */
[C---:B------:R-:W-:Y:S08]  /*9ca0*/  HMMA.16816.F32.BF16 R28, R164.reuse, R156, R28 ;  /* 0x0000009ca41c723c */ /* 0x040ff0000004181c */
[----:B------:R-:W-:Y:S01]  /*9cb0*/  HMMA.16816.F32.BF16 R32, R164, R158, R32 ;  /* 0x0000009ea420723c */ /* 0x000fe20000041820 */
[----:B------:R-:W4:Y:S07]  /*9cc0*/  LDSM.16.M88.4 R156, [R176+0x2800] ;  /* 0x00280000b09c783b */ /* 0x000f2e0000000200 */
[C---:B-1----:R-:W-:Y:S01]  /*9cd0*/  HMMA.16816.F32.BF16 R4, R136.reuse, R160, R4 ;  /* 0x000000a08804723c */ /* 0x042fe20000041804 */
[----:B------:R-:W-:Y:S07]  /*9ce0*/  LDSM.16.M88.4 R164, [R172+0x5000] ;  /* 0x00500000aca4783b */ /* 0x000fee0000000200 */
[C---:B------:R-:W-:Y:S01]  /*9cf0*/  HMMA.16816.F32.BF16 R8, R136.reuse, R162, R8 ;  /* 0x000000a28808723c */ /* 0x040fe20000041808 */
[----:B------:R-:W-:Y:S07]  /*9d00*/  LDSM.16.M88.4 R160, [R172+0x4800] ;  /* 0x00480000aca0783b */ /* 0x000fee0000000200 */
[C---:B--2---:R-:W-:Y:S08]  /*9d10*/  HMMA.16816.F32.BF16 R12, R136.reuse, R140, R12 ;  /* 0x0000008c880c723c */ /* 0x044ff0000004180c */
[C---:B------:R-:W-:Y:S01]  /*9d20*/  HMMA.16816.F32.BF16 R16, R136.reuse, R142, R16 ;  /* 0x0000008e8810723c */ /* 0x040fe20000041810 */
[----:B------:R-:W1:Y:S07]  /*9d30*/  LDSM.16.M88.4 R140, [R176+0x3000] ;  /* 0x00300000b08c783b */ /* 0x000e6e0000000200 */
[C---:B-----5:R-:W-:Y:S08]  /*9d40*/  HMMA.16816.F32.BF16 R20, R136.reuse, R144, R20 ;  /* 0x000000908814723c */ /* 0x060ff00000041814 */
[C---:B------:R-:W-:Y:S01]  /*9d50*/  HMMA.16816.F32.BF16 R24, R136.reuse, R146, R24 ;  /* 0x000000928818723c */ /* 0x040fe20000041818 */
[----:B------:R-:W2:Y:S07]  /*9d60*/  LDSM.16.M88.4 R144, [R176+0x3800] ;  /* 0x00380000b090783b */ /* 0x000eae0000000200 */
[C---:B---3--:R-:W-:Y:S08]  /*9d70*/  HMMA.16816.F32.BF16 R28, R136.reuse, R148, R28 ;  /* 0x00000094881c723c */ /* 0x048ff0000004181c */
[----:B------:R-:W-:Y:S01]  /*9d80*/  HMMA.16816.F32.BF16 R32, R136, R150, R32 ;  /* 0x000000968820723c */ /* 0x000fe20000041820 */
[----:B------:R-:W-:Y:S07]  /*9d90*/  LDSM.16.M88.4 R136, [R188+0x8000] ;  /* 0x00800000bc88783b */ /* 0x000fee0000000200 */
[C---:B------:R-:W-:Y:S01]  /*9da0*/  HMMA.16816.F32.BF16 R4, R152.reuse, R168, R4 ;  /* 0x000000a89804723c */ /* 0x040fe20000041804 */
[----:B------:R-:W3:Y:S07]  /*9db0*/  LDSM.16.M88.4 R148, [R172+0x4000] ;  /* 0x00400000ac94783b */ /* 0x000eee0000000200 */
[C---:B------:R-:W-:Y:S01]  /*9dc0*/  HMMA.16816.F32.BF16 R8, R152.reuse, R170, R8 ;  /* 0x000000aa9808723c */ /* 0x040fe20000041808 */
[----:B------:R-:W-:Y:S07]  /*9dd0*/  LDSM.16.M88.4 R168, [R132+0x4000] ;  /* 0x0040000084a8783b */ /* 0x000fee0000000200 */
[C---:B----4-:R-:W-:Y:S08]  /*9de0*/  HMMA.16816.F32.BF16 R12, R152.reuse, R156, R12 ;  /* 0x0000009c980c723c */ /* 0x050ff0000004180c */
        /* <DEDUP_REMOVED lines=39> */
[C---:B-1----:R-:W-:Y:S07]  /*a060*/  HMMA.16816.F32.BF16 R20, R160.reuse, R156, R20 ;  /* 0x0000009ca014723c */ /* 0x042fee0000041814 */
[-C--:B------:R-:W-:Y:S01]  /*a070*/  IADD3 R156, R181, R177.reuse, RZ ;  /* 0x000000b1b59c7210 */ /* 0x080fe20007ffe0ff */
[C---:B------:R-:W-:Y:S04]  /*a080*/  HMMA.16816.F32.BF16 R24, R160.reuse, R158, R24 ;  /* 0x0000009ea018723c */ /* 0x040fe80000041818 */
[----:B------:R-:W-:Y:S03]  /*a090*/  IADD3 R157, R187, R156, RZ ;  /* 0x0000009cbb9d7210 */ /* 0x000fe60007ffe0ff */
[----:B------:R-:W-:Y:S01]  /*a0a0*/  IADD3 R158, R182, R177, RZ ;  /* 0x000000b1b69e7210 */ /* 0x000fe20007ffe0ff */
        /* <DEDUP_REMOVED lines=8> */
[C---:B------:R-:W-:Y:S01]  /*a130*/  HMMA.16816.F32.BF16 R16, R168.reuse, R142, R16 ;  /* 0x0000008ea810723c */ /* 0x040fe20000041810 */
[----:B------:R-:W-:Y:S03]  /*a140*/  LDSM.16.MT88.4 R148, [R158+0x2800] ;  /* 0x002800009e94783b */ /* 0x000fe60000004200 */
[----:B------:R-:W-:Y:S02]  /*a150*/  FMNMX.FTZ R0, R4, R133, !PT ;  /* 0x0000008504007209 */ /* 0x000fe40007810000 */
[----:B------:R-:W-:Y:S02]  /*a160*/  FMNMX.FTZ R2, R6, R3, !PT ;  /* 0x0000000306027209 */ /* 0x000fe40007810000 */
[C---:B----4-:R-:W-:Y:S04]  /*a170*/  HMMA.16816.F32.BF16 R20, R168.reuse, R136, R20 ;  /* 0x00000088a814723c */ /* 0x050fe80000041814 */
[----:B------:R-:W-:Y:S04]  /*a180*/  FMNMX.FTZ R141, R5, R0, !PT ;  /* 0x00000000058d7209 */ /* 0x000fe80007810000 */
        /* <DEDUP_REMOVED lines=31> */
[----:B------:R-:W-:Y:S02]  /*a380*/  LDSM.16.MT88.4 R144, [R156] ;  /* 0x000000009c90783b */ /* 0x000fe40000004200 */
[----:B------:R-:W-:Y:S06]  /*a390*/  FMNMX.FTZ R141, R35, R0, !PT ;  /* 0x00000000238d7209 */ /* 0x000fec0007810000 */
[----:B------:R-:W1:Y:S08]  /*a3a0*/  SHFL.BFLY PT, R2, R143, 0x2, 0x1f ;  /* 0x0c401f008f027f89 */ /* 0x000e7000000e0000 */
        /* <DEDUP_REMOVED lines=10> */
[----:B------:R-:W1:Y:S01]  /*a450*/  LDSM.16.MT88.4 R136, [R158] ;  /* 0x000000009e88783b */ /* 0x000e620000004200 */
[--C-:B------:R-:W-:Y:S02]  /*a460*/  FFMA.FTZ R164, R4, c[0x0][0x2d0], -R168.reuse ;  /* 0x0000b40004a47a23 */ /* 0x100fe400000108a8 */
[C---:B------:R-:W-:Y:S02]  /*a470*/  FADD.FTZ R133, -R0.reuse, R3 ;  /* 0x0000000300857221 */ /* 0x040fe40000010100 */
[----:B------:R-:W-:Y:S01]  /*a480*/  FMUL.FTZ R167, R0, c[0x0][0x2d0] ;  /* 0x0000b40000a77a20 */ /* 0x000fe20000410000 */
[----:B------:R-:W2:Y:S01]  /*a490*/  MUFU.EX2 R132, R132 ;  /* 0x0000008400847308 */ /* 0x000ea20000000800 */
[----:B------:R-:W-:Y:S01]  /*a4a0*/  FMUL.FTZ R3, R133, c[0x0][0x2d0] ;  /* 0x0000b40085037a20 */ /* 0x000fe20000410000 */
[----:B------:R-:W-:Y:S01]  /*a4b0*/  IADD3 R133, R187, R158, RZ ;  /* 0x0000009ebb857210 */ /* 0x000fe20007ffe0ff */
[--C-:B------:R-:W-:Y:S02]  /*a4c0*/  FFMA.FTZ R159, R5, c[0x0][0x2d0], -R168.reuse ;  /* 0x0000b400059f7a23 */ /* 0x100fe400000108a8 */
[--C-:B------:R-:W-:Y:S02]  /*a4d0*/  FFMA.FTZ R160, R8, c[0x0][0x2d0], -R168.reuse ;  /* 0x0000b40008a07a23 */ /* 0x100fe400000108a8 */
[--C-:B------:R-:W-:Y:S01]  /*a4e0*/  FFMA.FTZ R161, R9, c[0x0][0x2d0], -R168.reuse ;  /* 0x0000b40009a17a23 */ /* 0x100fe200000108a8 */
[----:B------:R-:W3:Y:S01]  /*a4f0*/  LDSM.16.MT88.4 R140, [R133] ;  /* 0x00000000858c783b */ /* 0x000ee20000004200 */
[--C-:B------:R-:W-:Y:S01]  /*a500*/  FFMA.FTZ R162, R6, c[0x0][0x2d0], -R167.reuse ;  /* 0x0000b40006a27a23 */ /* 0x100fe200000108a7 */
[----:B------:R-:W4:Y:S01]  /*a510*/  MUFU.EX2 R3, R3 ;  /* 0x0000000300037308 */ /* 0x000f220000000800 */
        /* <DEDUP_REMOVED lines=21> */
[----:B------:R-:W4:Y:S01]  /*a670*/  LDSM.16.MT88.4 R124, [R157] ;  /* 0x000000009d7c783b */ /* 0x000f220000004200 */
[C---:B------:R-:W-:Y:S02]  /*a680*/  FMUL.FTZ R101, R132.reuse, R101 ;  /* 0x0000006584657220 */ /* 0x040fe40000410000 */
[C---:B------:R-:W-:Y:S02]  /*a690*/  FMUL.FTZ R102, R3.reuse, R102 ;  /* 0x0000006603667220 */ /* 0x040fe40000410000 */
[----:B------:R-:W-:Y:S02]  /*a6a0*/  FMUL.FTZ R103, R3, R103 ;  /* 0x0000006703677220 */ /* 0x000fe40000410000 */
[----:B------:R-:W5:Y:S01]  /*a6b0*/  MUFU.EX2 R161, R161 ;  /* 0x000000a100a17308 */ /* 0x000f620000000800 */
        /* <DEDUP_REMOVED lines=33> */
[----:B------:R-:W-:Y:S02]  /*a8d0*/  FMUL.FTZ R41, R132, R41 ;  /* 0x0000002984297220 */ /* 0x000fe40000410000 */
[C---:B------:R-:W-:Y:S02]  /*a8e0*/  FMUL.FTZ R42, R3.reuse, R42 ;  /* 0x0000002a032a7220 */ /* 0x040fe40000410000 */
[----:B------:R-:W-:Y:S02]  /*a8f0*/  FMUL.FTZ R43, R3, R43 ;  /* 0x0000002b032b7220 */ /* 0x000fe40000410000 */
[--C-:B------:R-:W-:Y:S02]  /*a900*/  FFMA.FTZ R189, R30, c[0x0][0x2d0], -R167.reuse ;  /* 0x0000b4001ebd7a23 */ /* 0x100fe400000108a7 */
[--C-:B------:R-:W-:Y:S01]  /*a910*/  FFMA.FTZ R190, R31, c[0x0][0x2d0], -R167.reuse ;  /* 0x0000b4001fbe7a23 */ /* 0x100fe200000108a7 */
        /* <DEDUP_REMOVED lines=13> */
[----:B------:R-:W5:Y:S02]  /*a9f0*/  MUFU.EX2 R176, R176 ;  /* 0x000000b000b07308 */ /* 0x000f640000000800 */
[C---:B------:R-:W-:Y:S02]  /*aa00*/  FMUL.FTZ R51, R3.reuse, R51 ;  /* 0x0000003303337220 */ /* 0x040fe40000410000 */
[C---:B------:R-:W-:Y:S02]  /*aa10*/  FMUL.FTZ R52, R132.reuse, R52 ;  /* 0x0000003484347220 */ /* 0x040fe40000410000 */
[C---:B---3--:R-:W-:Y:S04]  /*aa20*/  HMMA.16816.F32.BF16 R100, R128.reuse, R140, R100 ;  /* 0x0000008c8064723c */ /* 0x048fe80000041864 */
        /* <DEDUP_REMOVED lines=12> */
[----:B------:R-:W-:Y:S03]  /*aaf0*/  LDSM.16.MT88.4 R144, [R133+0x800] ;  /* 0x000800008590783b */ /* 0x000fe60000004200 */
        /* <DEDUP_REMOVED lines=23> */
[C---:B------:R-:W-:Y:S01]  /*ac70*/  FMUL.FTZ R73, R132.reuse, R73 ;  /* 0x0000004984497220 */ /* 0x040fe20000410000 */
[C---:B----4-:R-:W-:Y:S03]  /*ac80*/  HMMA.16816.F32.BF16 R52, R128.reuse, R124, R52 ;  /* 0x0000007c8034723c */ /* 0x050fe60000041834 */
[C---:B------:R-:W-:Y:S02]  /*ac90*/  FMUL.FTZ R74, R3.reuse, R74 ;  /* 0x0000004a034a7220 */ /* 0x040fe40000410000 */
[C---:B------:R-:W-:Y:S02]  /*aca0*/  FMUL.FTZ R75, R3.reuse, R75 ;  /* 0x0000004b034b7220 */ /* 0x040fe40000410000 */
[C---:B------:R-:W-:Y:S01]  /*acb0*/  FMUL.FTZ R76, R132.reuse, R76 ;  /* 0x0000004c844c7220 */ /* 0x040fe20000410000 */
        /* <DEDUP_REMOVED lines=16> */
[----:B------:R-:W-:Y:S02]  /*adc0*/  FMUL.FTZ R85, R132, R85 ;  /* 0x0000005584557220 */ /* 0x000fe40000410000 */
[C---:B------:R-:W-:Y:S02]  /*add0*/  FMUL.FTZ R86, R3.reuse, R86 ;  /* 0x0000005603567220 */ /* 0x040fe40000410000 */
[----:B------:R-:W-:Y:S01]  /*ade0*/  FMUL.FTZ R87, R3, R87 ;  /* 0x0000005703577220 */ /* 0x000fe20000410000 */
[C---:B----4-:R-:W-:Y:S03]  /*adf0*/  HMMA.16816.F32.BF16 R76, R128.reuse, R124, R76 ;  /* 0x0000007c804c723c */ /* 0x050fe6000004184c */
[--C-:B------:R-:W-:Y:S02]  /*ae00*/  FFMA.FTZ R169, R12, c[0x0][0x2d0], -R168.reuse ;  /* 0x0000b4000ca97a23 */ /* 0x100fe400000108a8 */
[----:B------:R-:W-:Y:S02]  /*ae10*/  FFMA.FTZ R170, R13, c[0x0][0x2d0], -R168 ;  /* 0x0000b4000daa7a23 */ /* 0x000fe400000108a8 */
[--C-:B------:R-:W-:Y:S01]  /*ae20*/  FFMA.FTZ R174, R14, c[0x0][0x2d0], -R167.reuse ;  /* 0x0000b4000eae7a23 */ /* 0x100fe200000108a7 */
[C---:B------:R-:W-:Y:S01]  /*ae30*/  HMMA.16816.F32.BF16 R80, R128.reuse, R126, R80 ;  /* 0x0000007e8050723c */ /* 0x040fe20000041850 */
[----:B------:R-:W4:Y:S01]  /*ae40*/  LDSM.16.MT88.4 R124, [R158+0x800] ;  /* 0x000800009e7c783b */ /* 0x000f220000004200 */
[----:B------:R-:W-:Y:S02]  /*ae50*/  MUFU.EX2 R169, R169 ;  /* 0x000000a900a97308 */ /* 0x000fe40000000800 */
[----:B------:R-:W-:Y:S01]  /*ae60*/  FFMA.FTZ R173, R15, c[0x0][0x2d0], -R167 ;  /* 0x0000b4000fad7a23 */ /* 0x000fe200000108a7 */
[----:B--2---:R-:W-:Y:S01]  /*ae70*/  F2FP.BF16.PACK_AB R14, R172, R171 ;  /* 0x000000abac0e723e */ /* 0x004fe200000010ff */
[----:B------:R-:W-:Y:S01]  /*ae80*/  FMUL.FTZ R88, R132, R88 ;  /* 0x0000005884587220 */ /* 0x000fe20000410000 */
[----:B-----5:R-:W-:Y:S01]  /*ae90*/  F2FP.BF16.PACK_AB R15, R176, R175 ;  /* 0x000000afb00f723e */ /* 0x020fe200000010ff */
[C---:B-1----:R-:W-:Y:S04]  /*aea0*/  HMMA.16816.F32.BF16 R84, R128.reuse, R136, R84 ;  /* 0x000000888054723c */ /* 0x042fe80000041854 */
[C---:B------:R-:W-:Y:S01]  /*aeb0*/  FMUL.FTZ R89, R132.reuse, R89 ;  /* 0x0000005984597220 */ /* 0x040fe20000410000 */
[----:B------:R-:W1:Y:S01]  /*aec0*/  MUFU.EX2 R170, R170 ;  /* 0x000000aa00aa7308 */ /* 0x000e620000000800 */
[C---:B------:R-:W-:Y:S02]  /*aed0*/  FMUL.FTZ R90, R3.reuse, R90 ;  /* 0x0000005a035a7220 */ /* 0x040fe40000410000 */
[C---:B------:R-:W-:Y:S04]  /*aee0*/  FMUL.FTZ R91, R3.reuse, R91 ;  /* 0x0000005b035b7220 */ /* 0x040fe80000410000 */
[C---:B------:R-:W-:Y:S02]  /*aef0*/  FMUL.FTZ R92, R132.reuse, R92 ;  /* 0x0000005c845c7220 */ /* 0x040fe40000410000 */
[C---:B------:R-:W-:Y:S01]  /*af00*/  FMUL.FTZ R93, R132.reuse, R93 ;  /* 0x0000005d845d7220 */ /* 0x040fe20000410000 */
[C---:B------:R-:W-:Y:S01]  /*af10*/  HMMA.16816.F32.BF16 R88, R128.reuse, R138, R88 ;  /* 0x0000008a8058723c */ /* 0x040fe20000041858 */
[----:B------:R-:W-:Y:S01]  /*af20*/  MUFU.EX2 R174, R174 ;  /* 0x000000ae00ae7308 */ /* 0x000fe20000000800 */
[----:B------:R-:W2:Y:S01]  /*af30*/  LDSM.16.MT88.4 R136, [R157+0x800] ;  /* 0x000800009d88783b */ /* 0x000ea20000004200 */
[C---:B------:R-:W-:Y:S02]  /*af40*/  FMUL.FTZ R94, R3.reuse, R94 ;  /* 0x0000005e035e7220 */ /* 0x040fe40000410000 */
[C---:B------:R-:W-:Y:S02]  /*af50*/  FMUL.FTZ R95, R3.reuse, R95 ;  /* 0x0000005f035f7220 */ /* 0x040fe40000410000 */
[C---:B------:R-:W-:Y:S02]  /*af60*/  FMUL.FTZ R96, R132.reuse, R96 ;  /* 0x0000006084607220 */ /* 0x040fe40000410000 */
[----:B------:R-:W-:Y:S02]  /*af70*/  FMUL.FTZ R97, R132, R97 ;  /* 0x0000006184617220 */ /* 0x000fe40000410000 */
[----:B------:R-:W5:Y:S01]  /*af80*/  MUFU.EX2 R173, R173 ;  /* 0x000000ad00ad7308 */ /* 0x000f620000000800 */
[C---:B---3--:R-:W-:Y:S03]  /*af90*/  HMMA.16816.F32.BF16 R92, R128.reuse, R140, R92 ;  /* 0x0000008c805c723c */ /* 0x048fe6000004185c */
[C---:B------:R-:W-:Y:S01]  /*afa0*/  FMUL.FTZ R98, R3.reuse, R98 ;  /* 0x0000006203627220 */ /* 0x040fe20000410000 */
[----:B-1----:R-:W-:Y:S01]  /*afb0*/  F2FP.BF16.PACK_AB R12, R170, R169 ;  /* 0x000000a9aa0c723e */ /* 0x002fe200000010ff */
[C---:B------:R-:W-:Y:S02]  /*afc0*/  FMUL.FTZ R99, R3.reuse, R99 ;  /* 0x0000006303637220 */ /* 0x040fe40000410000 */
[----:B------:R-:W-:Y:S02]  /*afd0*/  FFMA.FTZ R162, R3, R238, R162 ;  /* 0x000000ee03a27223 */ /* 0x000fe400000100a2 */
[----:B------:R-:W-:Y:S03]  /*afe0*/  FFMA.FTZ R164, R132, R239, R164 ;  /* 0x000000ef84a47223 */ /* 0x000fe600000100a4 */
[----:B------:R-:W-:Y:S01]  /*aff0*/  HMMA.16816.F32.BF16 R96, R128, R142, R96 ;  /* 0x0000008e8060723c */ /* 0x000fe20000041860 */
[----:B------:R-:W1:Y:S02]  /*b000*/  LDSM.16.MT88.4 R128, [R156+0x2800] ;  /* 0x002800009c80783b */ /* 0x000e640000004200 */
[----:B------:R-:W-:Y:S02]  /*b010*/  FADD.FTZ R159, R159, R164 ;  /* 0x000000a49f9f7221 */ /* 0x000fe40000010000 */
[----:B------:R-:W-:Y:S02]  /*b020*/  FADD.FTZ R162, R163, R162 ;  /* 0x000000a2a3a27221 */ /* 0x000fe40000010000 */
[----:B------:R-:W-:Y:S02]  /*b030*/  FADD.FTZ R160, R160, R159 ;  /* 0x0000009fa0a07221 */ /* 0x000fe40000010000 */
[----:B------:R-:W-:Y:S03]  /*b040*/  LDSM.16.MT88.4 R140, [R158+0x3000] ;  /* 0x003000009e8c783b */ /* 0x000fe60000004200 */
[----:B-----5:R-:W-:Y:S01]  /*b050*/  F2FP.BF16.PACK_AB R13, R173, R174 ;  /* 0x000000aead0d723e */ /* 0x020fe200000010ff */
[----:B------:R-:W-:Y:S02]  /*b060*/  FADD.FTZ R165, R165, R162 ;  /* 0x000000a2a5a57221 */ /* 0x000fe40000010000 */
[----:B------:R-:W-:Y:S02]  /*b070*/  FADD.FTZ R160, R161, R160 ;  /* 0x000000a0a1a07221 */ /* 0x000fe40000010000 */
[----:B------:R-:W-:Y:S02]  /*b080*/  FADD.FTZ R165, R166, R165 ;  /* 0x000000a5a6a57221 */ /* 0x000fe40000010000 */
[C---:B----4-:R-:W-:Y:S05]  /*b090*/  HMMA.16816.F32.BF16 R4, R12.reuse, R124, R4 ;  /* 0x0000007c0c04723c */ /* 0x050fea0000041804 */
[----:B------:R-:W-:Y:S02]  /*b0a0*/  FADD.FTZ R169, R169, R160 ;  /* 0x000000a0a9a97221 */ /* 0x000fe40000010000 */
[----:B------:R-:W-:Y:S01]  /*b0b0*/  FADD.FTZ R174, R174, R165 ;  /* 0x000000a5aeae7221 */ /* 0x000fe20000010000 */
        /* <DEDUP_REMOVED lines=9> */
[C---:B------:R-:W-:Y:S08]  /*b150*/  HMMA.16816.F32.BF16 R108, R12.reuse, R16, R108 ;  /* 0x000000100c6c723c */ /* 0x040ff0000004186c */
[C---:B------:R-:W-:Y:S01]  /*b160*/  HMMA.16816.F32.BF16 R112, R12.reuse, R18, R112 ;  /* 0x000000120c70723c */ /* 0x040fe20000041870 */
[----:B------:R-:W4:Y:S07]  /*b170*/  LDSM.16.MT88.4 R16, [R158+0x4800] ;  /* 0x004800009e10783b */ /* 0x000f2e0000004200 */
[C---:B--2---:R-:W-:Y:S08]  /*b180*/  HMMA.16816.F32.BF16 R116, R12.reuse, R136, R116 ;  /* 0x000000880c74723c */ /* 0x044ff00000041874 */
[C---:B------:R-:W-:Y:S01]  /*b190*/  HMMA.16816.F32.BF16 R120, R12.reuse, R138, R120 ;  /* 0x0000008a0c78723c */ /* 0x040fe20000041878 */
[----:B------:R-:W2:Y:S07]  /*b1a0*/  LDSM.16.MT88.4 R136, [R133+0x4800] ;  /* 0x004800008588783b */ /* 0x000eae0000004200 */
        /* <DEDUP_REMOVED lines=10> */
[----:B------:R-:W5:Y:S03]  /*b250*/  MUFU.EX2 R149, R149 ;  /* 0x0000009500957308 */ /* 0x000f660000000800 */
[--C-:B------:R-:W-:Y:S02]  /*b260*/  FFMA.FTZ R153, R23, c[0x0][0x2d0], -R167.reuse ;  /* 0x0000b40017997a23 */ /* 0x100fe400000108a7 */
[----:B------:R-:W-:Y:S01]  /*b270*/  LDSM.16.MT88.4 R20, [R133+0x1000] ;  /* 0x001000008514783b */ /* 0x000fe20000004200 */
[--C-:B------:R-:W-:Y:S01]  /*b280*/  FFMA.FTZ R154, R26, c[0x0][0x2d0], -R167.reuse ;  /* 0x0000b4001a9a7a23 */ /* 0x100fe200000108a7 */
[C---:B-1----:R-:W-:Y:S03]  /*b290*/  HMMA.16816.F32.BF16 R52, R12.reuse, R128, R52 ;  /* 0x000000800c34723c */ /* 0x042fe60000041834 */
[----:B------:R-:W-:Y:S01]  /*b2a0*/  MUFU.EX2 R150, R150 ;  /* 0x0000009600967308 */ /* 0x000fe20000000800 */
[----:B------:R-:W-:Y:S02]  /*b2b0*/  FFMA.FTZ R155, R27, c[0x0][0x2d0], -R167 ;  /* 0x0000b4001b9b7a23 */ /* 0x000fe400000108a7 */
[----:B------:R-:W-:Y:S02]  /*b2c0*/  LDSM.16.MT88.4 R24, [R156+0x1000] ;  /* 0x001000009c18783b */ /* 0x000fe40000004200 */
[C---:B------:R-:W-:Y:S05]  /*b2d0*/  HMMA.16816.F32.BF16 R56, R12.reuse, R130, R56 ;  /* 0x000000820c38723c */ /* 0x040fea0000041838 */
[----:B------:R-:W1:Y:S01]  /*b2e0*/  MUFU.EX2 R151, R151 ;  /* 0x0000009700977308 */ /* 0x000e620000000800 */
[----:B------:R-:W1:Y:S02]  /*b2f0*/  LDSM.16.MT88.4 R128, [R156+0x4800] ;  /* 0x004800009c80783b */ /* 0x000e640000004200 */
[C---:B---3--:R-:W-:Y:S07]  /*b300*/  HMMA.16816.F32.BF16 R60, R12.reuse, R124, R60 ;  /* 0x0000007c0c3c723c */ /* 0x048fee000004183c */
[----:B------:R-:W-:Y:S01]  /*b310*/  MUFU.EX2 R152, R152 ;  /* 0x0000009800987308 */ /* 0x000fe20000000800 */
[C---:B------:R-:W-:Y:S01]  /*b320*/  HMMA.16816.F32.BF16 R64, R12.reuse, R126, R64 ;  /* 0x0000007e0c40723c */ /* 0x040fe20000041840 */
[----:B------:R-:W3:Y:S07]  /*b330*/  LDSM.16.MT88.4 R124, [R157+0x4800] ;  /* 0x004800009d7c783b */ /* 0x000eee0000004200 */
[C---:B----4-:R-:W-:Y:S01]  /*b340*/  HMMA.16816.F32.BF16 R68, R12.reuse, R16, R68 ;  /* 0x000000100c44723c */ /* 0x050fe20000041844 */
[----:B------:R-:W4:Y:S07]  /*b350*/  MUFU.EX2 R153, R153 ;  /* 0x0000009900997308 */ /* 0x000f2e0000000800 */
[C---:B------:R-:W-:Y:S01]  /*b360*/  HMMA.16816.F32.BF16 R72, R12.reuse, R18, R72 ;  /* 0x000000120c48723c */ /* 0x040fe20000041848 */
[----:B------:R-:W4:Y:S02]  /*b370*/  LDSM.16.MT88.4 R16, [R158+0x1000] ;  /* 0x001000009e10783b */ /* 0x000f240000004200 */
[----:B------:R-:W-:Y:S05]  /*b380*/  MUFU.EX2 R154, R154 ;  /* 0x0000009a009a7308 */ /* 0x000fea0000000800 */
[C---:B--2---:R-:W-:Y:S05]  /*b390*/  HMMA.16816.F32.BF16 R76, R12.reuse, R136, R76 ;  /* 0x000000880c4c723c */ /* 0x044fea000004184c */
[----:B------:R-:W2:Y:S03]  /*b3a0*/  MUFU.EX2 R155, R155 ;  /* 0x0000009b009b7308 */ /* 0x000ea60000000800 */
[C---:B------:R-:W-:Y:S01]  /*b3b0*/  HMMA.16816.F32.BF16 R80, R12.reuse, R138, R80 ;  /* 0x0000008a0c50723c */ /* 0x040fe20000041850 */
[----:B------:R-:W2:Y:S07]  /*b3c0*/  LDSM.16.MT88.4 R136, [R157+0x1000] ;  /* 0x001000009d88783b */ /* 0x000eae0000004200 */
[C---:B-1----:R-:W-:Y:S08]  /*b3d0*/  HMMA.16816.F32.BF16 R84, R12.reuse, R128, R84 ;  /* 0x000000800c54723c */ /* 0x042ff00000041854 */
[C---:B------:R-:W-:Y:S01]  /*b3e0*/  HMMA.16816.F32.BF16 R88, R12.reuse, R130, R88 ;  /* 0x000000820c58723c */ /* 0x040fe20000041858 */
[----:B------:R-:W1:Y:S07]  /*b3f0*/  LDSM.16.MT88.4 R128, [R156+0x3000] ;  /* 0x003000009c80783b */ /* 0x000e6e0000004200 */
[C---:B---3--:R-:W-:Y:S08]  /*b400*/  HMMA.16816.F32.BF16 R92, R12.reuse, R124, R92 ;  /* 0x0000007c0c5c723c */ /* 0x048ff0000004185c */
[----:B------:R-:W-:Y:S01]  /*b410*/  HMMA.16816.F32.BF16 R96, R12, R126, R96 ;  /* 0x0000007e0c60723c */ /* 0x000fe20000041860 */
[----:B------:R-:W-:Y:S06]  /*b420*/  LDSM.16.MT88.4 R124, [R156+0x5000] ;  /* 0x005000009c7c783b */ /* 0x000fec0000004200 */
[----:B-----5:R-:W-:Y:S01]  /*b430*/  F2FP.BF16.PACK_AB R12, R149, R148 ;  /* 0x00000094950c723e */ /* 0x020fe200000010ff */
[----:B------:R-:W-:Y:S01]  /*b440*/  FADD.FTZ R148, R148, R171 ;  /* 0x000000ab94947221 */ /* 0x000fe20000010000 */
[----:B------:R-:W-:Y:S03]  /*b450*/  F2FP.BF16.PACK_AB R14, R151, R150 ;  /* 0x00000096970e723e */ /* 0x000fe600000010ff */
[----:B----4-:R-:W-:Y:S01]  /*b460*/  F2FP.BF16.PACK_AB R13, R153, R152 ;  /* 0x00000098990d723e */ /* 0x010fe200000010ff */
[----:B------:R-:W-:Y:S01]  /*b470*/  FADD.FTZ R149, R149, R148 ;  /* 0x0000009495957221 */ /* 0x000fe20000010000 */
[----:B--2---:R-:W-:Y:S03]  /*b480*/  F2FP.BF16.PACK_AB R15, R155, R154 ;  /* 0x0000009a9b0f723e */ /* 0x004fe600000010ff */
[----:B------:R-:W-:Y:S04]  /*b490*/  FADD.FTZ R150, R150, R149 ;  /* 0x0000009596967221 */ /* 0x000fe80000010000 */
[C---:B------:R-:W-:Y:S03]  /*b4a0*/  HMMA.16816.F32.BF16 R4, R12.reuse, R16, R4 ;  /* 0x000000100c04723c */ /* 0x040fe60000041804 */
[----:B------:R-:W-:Y:S05]  /*b4b0*/  FADD.FTZ R151, R151, R150 ;  /* 0x0000009697977221 */ /* 0x000fea0000010000 */
        /* <DEDUP_REMOVED lines=18> */
[----:B------:R-:W-:Y:S01]  /*b5e0*/  MUFU.EX2 R144, R144 ;  /* 0x0000009000907308 */ /* 0x000fe20000000800 */
[----:B------:R-:W-:Y:S01]  /*b5f0*/  LDSM.16.MT88.4 R28, [R156+0x1800] ;  /* 0x001800009c1c783b */ /* 0x000fe20000004200 */
[--C-:B------:R-:W-:Y:S01]  /*b600*/  FFMA.FTZ R146, R32, c[0x0][0x2d0], -R168.reuse ;  /* 0x0000b40020927a23 */ /* 0x100fe200000108a8 */
[C---:B-1----:R-:W-:Y:S04]  /*b610*/  HMMA.16816.F32.BF16 R52, R12.reuse, R128, R52 ;  /* 0x000000800c34723c */ /* 0x042fe80000041834 */
[----:B------:R-:W-:Y:S03]  /*b620*/  FFMA.FTZ R168, R33, c[0x0][0x2d0], -R168 ;  /* 0x0000b40021a87a23 */ /* 0x000fe600000108a8 */
[--C-:B------:R-:W-:Y:S01]  /*b630*/  FFMA.FTZ R128, R34, c[0x0][0x2d0], -R167.reuse ;  /* 0x0000b40022807a23 */ /* 0x100fe200000108a7 */
[C---:B------:R-:W-:Y:S01]  /*b640*/  HMMA.16816.F32.BF16 R56, R12.reuse, R130, R56 ;  /* 0x000000820c38723c */ /* 0x040fe20000041838 */
[----:B------:R-:W1:Y:S03]  /*b650*/  MUFU.EX2 R145, R145 ;  /* 0x0000009100917308 */ /* 0x000e660000000800 */
[----:B------:R-:W-:Y:S02]  /*b660*/  FFMA.FTZ R167, R35, c[0x0][0x2d0], -R167 ;  /* 0x0000b40023a77a23 */ /* 0x000fe400000108a7 */
[----:B------:R-:W-:Y:S02]  /*b670*/  LDSM.16.MT88.4 R32, [R157+0x1800] ;  /* 0x001800009d20783b */ /* 0x000fe40000004200 */
[C---:B--2---:R-:W-:Y:S03]  /*b680*/  HMMA.16816.F32.BF16 R60, R12.reuse, R16, R60 ;  /* 0x000000100c3c723c */ /* 0x044fe6000004183c */
[----:B------:R-:W-:Y:S05]  /*b690*/  MUFU.EX2 R146, R146 ;  /* 0x0000009200927308 */ /* 0x000fea0000000800 */
[C---:B------:R-:W-:Y:S01]  /*b6a0*/  HMMA.16816.F32.BF16 R64, R12.reuse, R18, R64 ;  /* 0x000000120c40723c */ /* 0x040fe20000041840 */
[----:B------:R-:W2:Y:S04]  /*b6b0*/  LDSM.16.MT88.4 R16, [R157+0x5000] ;  /* 0x005000009d10783b */ /* 0x000ea80000004200 */
[----:B------:R-:W5:Y:S03]  /*b6c0*/  MUFU.EX2 R147, R168 ;  /* 0x000000a800937308 */ /* 0x000f660000000800 */
[C---:B---3--:R-:W-:Y:S07]  /*b6d0*/  HMMA.16816.F32.BF16 R68, R12.reuse, R20, R68 ;  /* 0x000000140c44723c */ /* 0x048fee0000041844 */
[----:B------:R-:W-:Y:S01]  /*b6e0*/  MUFU.EX2 R168, R128 ;  /* 0x0000008000a87308 */ /* 0x000fe20000000800 */
[C---:B------:R-:W-:Y:S01]  /*b6f0*/  HMMA.16816.F32.BF16 R72, R12.reuse, R22, R72 ;  /* 0x000000160c48723c */ /* 0x040fe20000041848 */
[----:B------:R-:W3:Y:S07]  /*b700*/  LDSM.16.MT88.4 R20, [R158+0x1800] ;  /* 0x001800009e14783b */ /* 0x000eee0000004200 */
[C---:B----4-:R-:W-:Y:S01]  /*b710*/  HMMA.16816.F32.BF16 R76, R12.reuse, R24, R76 ;  /* 0x000000180c4c723c */ /* 0x050fe2000004184c */
[----:B------:R-:W4:Y:S07]  /*b720*/  MUFU.EX2 R167, R167 ;  /* 0x000000a700a77308 */ /* 0x000f2e0000000800 */
[C---:B------:R-:W-:Y:S01]  /*b730*/  HMMA.16816.F32.BF16 R80, R12.reuse, R26, R80 ;  /* 0x0000001a0c50723c */ /* 0x040fe20000041850 */
[----:B------:R-:W3:Y:S07]  /*b740*/  LDSM.16.MT88.4 R24, [R133+0x1800] ;  /* 0x001800008518783b */ /* 0x000eee0000004200 */
[C---:B------:R-:W-:Y:S08]  /*b750*/  HMMA.16816.F32.BF16 R84, R12.reuse, R124, R84 ;  /* 0x0000007c0c54723c */ /* 0x040ff00000041854 */
[C---:B------:R-:W-:Y:S08]  /*b760*/  HMMA.16816.F32.BF16 R88, R12.reuse, R126, R88 ;  /* 0x0000007e0c58723c */ /* 0x040ff00000041858 */
[C---:B--2---:R-:W-:Y:S08]  /*b770*/  HMMA.16816.F32.BF16 R92, R12.reuse, R16, R92 ;  /* 0x000000100c5c723c */ /* 0x044ff0000004185c */
[----:B------:R-:W-:Y:S01]  /*b780*/  HMMA.16816.F32.BF16 R96, R12, R18, R96 ;  /* 0x000000120c60723c */ /* 0x000fe20000041860 */
[----:B------:R-:W2:Y:S06]  /*b790*/  LDSM.16.MT88.4 R16, [R156+0x3800] ;  /* 0x003800009c10783b */ /* 0x000eac0000004200 */
[----:B-1----:R-:W-:Y:S01]  /*b7a0*/  F2FP.BF16.PACK_AB R12, R145, R144 ;  /* 0x00000090910c723e */ /* 0x002fe200000010ff */
[----:B------:R-:W-:Y:S01]  /*b7b0*/  FADD.FTZ R144, R144, R151 ;  /* 0x0000009790907221 */ /* 0x000fe20000010000 */
[----:B-----5:R-:W-:Y:S03]  /*b7c0*/  F2FP.BF16.PACK_AB R14, R147, R146 ;  /* 0x00000092930e723e */ /* 0x020fe600000010ff */
[----:B------:R-:W-:Y:S01]  /*b7d0*/  F2FP.BF16.PACK_AB R13, R190, R189 ;  /* 0x000000bdbe0d723e */ /* 0x000fe200000010ff */
[----:B------:R-:W-:Y:S01]  /*b7e0*/  FADD.FTZ R145, R145, R144 ;  /* 0x0000009091917221 */ /* 0x000fe20000010000 */
[----:B----4-:R-:W-:Y:S03]  /*b7f0*/  F2FP.BF16.PACK_AB R15, R167, R168 ;  /* 0x000000a8a70f723e */ /* 0x010fe600000010ff */
[----:B------:R-:W-:Y:S04]  /*b800*/  FADD.FTZ R146, R146, R145 ;  /* 0x0000009192927221 */ /* 0x000fe80000010000 */
[C---:B---3--:R-:W-:Y:S01]  /*b810*/  HMMA.16816.F32.BF16 R128, R12.reuse, R20, R4 ;  /* 0x000000140c80723c */ /* 0x048fe20000041804 */
[----:B------:R-:W1:Y:S02]  /*b820*/  LDSM.16.MT88.4 R4, [R157+0x3800] ;  /* 0x003800009d04783b */ /* 0x000e640000004200 */
[----:B------:R-:W-:Y:S05]  /*b830*/  FADD.FTZ R239, R147, R146 ;  /* 0x0000009293ef7221 */ /* 0x000fea0000010000 */
[C---:B------:R-:W-:Y:S01]  /*b840*/  HMMA.16816.F32.BF16 R124, R12.reuse, R22, R8 ;  /* 0x000000160c7c723c */ /* 0x040fe20000041808 */
[----:B------:R-:W3:Y:S07]  /*b850*/  LDSM.16.MT88.4 R8, [R158+0x5800] ;  /* 0x005800009e08783b */ /* 0x000eee0000004200 */
[C---:B------:R-:W-:Y:S01]  /*b860*/  HMMA.16816.F32.BF16 R100, R12.reuse, R24, R100 ;  /* 0x000000180c64723c */ /* 0x040fe20000041864 */
[----:B------:R4:W5:Y:S06]  /*b870*/  LDSM.16.MT88.4 R20, [R133+0x5800] ;  /* 0x005800008514783b */ /* 0x00096c0000004200 */
[----:B------:R-:W-:Y:S01]  /*b880*/  IADD3 R25, R179, -0x2, RZ ;  /* 0xfffffffeb3197810 */ /* 0x000fe20007ffe0ff */
[C---:B------:R-:W-:Y:S03]  /*b890*/  HMMA.16816.F32.BF16 R104, R12.reuse, R26, R104 ;  /* 0x0000001a0c68723c */ /* 0x040fe60000041868 */
[C---:B------:R-:W-:Y:S05]  /*b8a0*/  ISETP.GE.AND P6, PT, R25.reuse, R230, PT ;  /* 0x000000e61900720c */ /* 0x040fea0003fc6270 */
[C---:B------:R-:W-:Y:S08]  /*b8b0*/  HMMA.16816.F32.BF16 R108, R12.reuse, R28, R108 ;  /* 0x0000001c0c6c723c */ /* 0x040ff0000004186c */
[C---:B------:R-:W-:Y:S04]  /*b8c0*/  HMMA.16816.F32.BF16 R112, R12.reuse, R30, R112 ;  /* 0x0000001e0c70723c */ /* 0x040fe80000041870 */
[----:B----4-:R-:W-:Y:S04]  /*b8d0*/  MOV R133, R2 ;  /* 0x0000000200857202 */ /* 0x010fe80000000f00 */
        /* <DEDUP_REMOVED lines=8> */
[C---:B------:R-:W-:Y:S01]  /*b960*/  HMMA.16816.F32.BF16 R56, R12.reuse, R18, R56 ;  /* 0x000000120c38723c */ /* 0x040fe20000041838 */
[----:B------:R-:W-:Y:S03]  /*b970*/  @P6 MOV R17, c[0x0][0x1e0] ;  /* 0x0000780000116a02 */ /* 0x000fe60000000f00 */
[----:B------:R-:W-:Y:S04]  /*b980*/  @P6 IMAD R16, R16, c[0x0][0x1e0], RZ ;  /* 0x0000780010106a24 */ /* 0x000fe800078e02ff */
[C---:B-1----:R-:W-:Y:S04]  /*b990*/  HMMA.16816.F32.BF16 R60, R12.reuse, R4, R60 ;  /* 0x000000040c3c723c */ /* 0x042fe8000004183c */
[C---:B------:R-:W-:Y:S04]  /*b9a0*/  @P6 IMAD R16, R25.reuse, c[0x0][0x1e4], R16 ;  /* 0x0000790019106a24 */ /* 0x040fe800078e0210 */
[C---:B------:R-:W-:Y:S01]  /*b9b0*/  HMMA.16816.F32.BF16 R64, R12.reuse, R6, R64 ;  /* 0x000000060c40723c */ /* 0x040fe20000041840 */
[----:B------:R-:W1:Y:S07]  /*b9c0*/  LDSM.16.MT88.4 R4, [R156+0x5800] ;  /* 0x005800009c04783b */ /* 0x000e6e0000004200 */
[C---:B---3--:R-:W-:Y:S07]  /*b9d0*/  HMMA.16816.F32.BF16 R68, R12.reuse, R8, R68 ;  /* 0x000000080c44723c */ /* 0x048fee0000041844 */
[----:B------:R-:W-:Y:S01]  /*b9e0*/  @P6 IMAD.WIDE.U32 R8, R25, c[0x0][0x1e0], RZ ;  /* 0x0000780019086a25 */ /* 0x000fe200078e00ff */
[C---:B------:R-:W-:Y:S04]  /*b9f0*/  HMMA.16816.F32.BF16 R72, R12.reuse, R10, R72 ;  /* 0x0000000a0c48723c */ /* 0x040fe80000041848 */
[----:B------:R-:W-:Y:S02]  /*ba00*/  @P6 IADD3 R9, R9, R16, RZ ;  /* 0x0000001009096210 */ /* 0x000fe40007ffe0ff */
[C---:B------:R-:W-:Y:S02]  /*ba10*/  @P6 SHF.L.U32 R3, R8.reuse, 0x6, RZ ;  /* 0x0000000608036819 */ /* 0x040fe400000006ff */
[C---:B-----5:R-:W-:Y:S04]  /*ba20*/  HMMA.16816.F32.BF16 R76, R12.reuse, R20, R76 ;  /* 0x000000140c4c723c */ /* 0x060fe8000004184c */
[----:B------:R-:W-:Y:S02]  /*ba30*/  @P6 SHF.L.U64.HI R16, R8, 0x6, R9 ;  /* 0x0000000608106819 */ /* 0x000fe40000010209 */
[----:B------:R-:W2:Y:S01]  /*ba40*/  LDSM.16.MT88.4 R8, [R157+0x5800] ;  /* 0x005800009d08783b */ /* 0x000ea20000004200 */
[----:B------:R-:W-:Y:S01]  /*ba50*/  @P6 IADD3 R19, P5, R3, R236, RZ ;  /* 0x000000ec03136210 */ /* 0x000fe20007fbe0ff */
[C---:B------:R-:W-:Y:S01]  /*ba60*/  HMMA.16816.F32.BF16 R80, R12.reuse, R22, R80 ;  /* 0x000000160c50723c */ /* 0x040fe20000041850 */
[----:B------:R-:W-:Y:S03]  /*ba70*/  @P6 MOV R20, c[0x0][0x1e4] ;  /* 0x0000790000146a02 */ /* 0x000fe60000000f00 */
[----:B------:R-:W-:Y:S02]  /*ba80*/  @P6 LEA R3, P0, R17, R3, 0x5 ;  /* 0x0000000311036211 */ /* 0x000fe400078028ff */
[----:B------:R-:W-:Y:S02]  /*ba90*/  @P6 LEA R18, P4, R19, c[0x0][0x1c8], 0x1 ;  /* 0x0000720013126a11 */ /* 0x000fe400078808ff */
[-C--:B------:R-:W-:Y:S01]  /*baa0*/  @P6 IADD3.X R24, R16, R229.reuse, RZ, P5, !PT ;  /* 0x000000e510186210 */ /* 0x080fe20002ffe4ff */
[C---:B-1----:R-:W-:Y:S03]  /*bab0*/  HMMA.16816.F32.BF16 R84, R12.reuse, R4, R84 ;  /* 0x000000040c54723c */ /* 0x042fe60000041854 */
[----:B------:R-:W-:Y:S01]  /*bac0*/  @P6 LEA.HI.X R20, R17, R16, R20, 0x5, P0 ;  /* 0x0000001011146211 */ /* 0x000fe200000f2c14 */
[----:B------:R-:W-:Y:S01]  /*bad0*/  FADD.FTZ R17, R175, R174 ;  /* 0x000000aeaf117221 */ /* 0x000fe20000010000 */
[C---:B------:R-:W-:Y:S02]  /*bae0*/  ISETP.GE.AND P0, PT, R233.reuse, 0x1, PT ;  /* 0x00000001e900780c */ /* 0x040fe40003f06270 */
[----:B------:R-:W-:Y:S01]  /*baf0*/  IADD3 R233, R233, 0x1, RZ ;  /* 0x00000001e9e97810 */ /* 0x000fe20007ffe0ff */
[C---:B------:R-:W-:Y:S04]  /*bb00*/  HMMA.16816.F32.BF16 R88, R12.reuse, R6, R88 ;  /* 0x000000060c58723c */ /* 0x040fe80000041858 */
[----:B------:R-:W-:Y:S01]  /*bb10*/  @P6 LEA.HI.X R19, R19, c[0x0][0x1cc], R24, 0x1, P4 ;  /* 0x0000730013136a11 */ /* 0x000fe200020f0c18 */
[----:B------:R-:W-:Y:S01]  /*bb20*/  FADD.FTZ R17, R176, R17 ;  /* 0x00000011b0117221 */ /* 0x000fe20000010000 */
[----:B------:R-:W-:Y:S02]  /*bb30*/  @P6 ISETP.GE.AND P4, PT, R218, c[0x0][0x1d4], PT ;  /* 0x00007500da006a0c */ /* 0x000fe40003f86270 */
[----:B------:R-:W-:Y:S01]  /*bb40*/  @P6 IADD3 R3, P5, R3, R236, RZ ;  /* 0x000000ec03036210 */ /* 0x000fe20007fbe0ff */
[----:B------:R-:W-:Y:S03]  /*bb50*/  FADD.FTZ R152, R152, R17 ;  /* 0x0000001198987221 */ /* 0x000fe60000010000 */
[----:B------:R-:W-:Y:S01]  /*bb60*/  SEL R233, R233, RZ, !P0 ;  /* 0x000000ffe9e97207 */ /* 0x000fe20004000000 */
[----:B------:R-:W-:Y:S01]  /*bb70*/  FADD.FTZ R153, R153, R152 ;  /* 0x0000009899997221 */ /* 0x000fe20000010000 */
[----:B------:R-:W-:Y:S02]  /*bb80*/  @P6 IADD3.X R20, R20, R229, RZ, P5, !PT ;  /* 0x000000e514146210 */ /* 0x000fe40002ffe4ff */
[C---:B------:R-:W-:Y:S01]  /*bb90*/  @P6 LEA R4, P5, R3.reuse, c[0x0][0x1c8], 0x1 ;  /* 0x0000720003046a11 */ /* 0x040fe200078a08ff */
[----:B------:R-:W-:Y:S01]  /*bba0*/  FADD.FTZ R154, R154, R153 ;  /* 0x000000999a9a7221 */ /* 0x000fe20000010000 */
[----:B------:R-:W-:Y:S02]  /*bbb0*/  @P6 ISETP.GE.AND P0, PT, R204, c[0x0][0x1d4], PT ;  /* 0x00007500cc006a0c */ /* 0x000fe40003f06270 */
[----:B------:R-:W-:Y:S01]  /*bbc0*/  @P6 LEA.HI.X R5, R3, c[0x0][0x1cc], R20, 0x1, P5 ;  /* 0x0000730003056a11 */ /* 0x000fe200028f0c14 */
[----:B------:R-:W-:Y:S01]  /*bbd0*/  @P6 IMAD R3, R233, 0x6000, R206 ;  /* 0x00006000e9036824 */ /* 0x000fe200078e02ce */
[C---:B--2---:R-:W-:Y:S03]  /*bbe0*/  HMMA.16816.F32.BF16 R92, R12.reuse, R8, R92 ;  /* 0x000000080c5c723c */ /* 0x044fe6000004185c */
[----:B------:R-:W-:Y:S01]  /*bbf0*/  FADD.FTZ R154, R155, R154 ;  /* 0x0000009a9b9a7221 */ /* 0x000fe20000010000 */
[----:B------:R-:W-:Y:S01]  /*bc00*/  @!PT LDS RZ, [RZ] ;  /* 0x00000000fffff984 */ /* 0x000fe20000000800 */
[----:B------:R-:W-:Y:S01]  /*bc10*/  @!PT LDS RZ, [RZ] ;  /* 0x00000000fffff984 */ /* 0x000fe20000000800 */
[----:B------:R-:W-:Y:S01]  /*bc20*/  @!PT LDS RZ, [RZ] ;  /* 0x00000000fffff984 */ /* 0x000fe20000000800 */
[----:B------:R1:W-:Y:S01]  /*bc30*/  @P6 LDGSTS.E.BYPASS.LTC128B.128 [R3], [R18.64], !P4 ;  /* 0x0000000012036fae */ /* 0x0003e2000e101d48 */
[----:B------:R-:W-:Y:S02]  /*bc40*/  IADD3 R6, R134, 0x1, RZ ;  /* 0x0000000186067810 */ /* 0x000fe40007ffe0ff */
[----:B------:R-:W-:Y:S01]  /*bc50*/  FADD.FTZ R189, R189, R154 ;  /* 0x0000009abdbd7221 */ /* 0x000fe20000010000 */
[----:B------:R-:W-:Y:S04]  /*bc60*/  HMMA.16816.F32.BF16 R96, R12, R10, R96 ;  /* 0x0000000a0c60723c */ /* 0x000fe80000041860 */
[----:B------:R1:W-:Y:S01]  /*bc70*/  @P6 LDGSTS.E.BYPASS.LTC128B.128 [R3+0x2000], [R18.64+0x80], !P0 ;  /* 0x0200008012036fae */ /* 0x0003e2000c101d48 */
[----:B------:R-:W-:Y:S04]  /*bc80*/  FADD.FTZ R189, R190, R189 ;  /* 0x000000bdbebd7221 */ /* 0x000fe80000010000 */
[----:B------:R-:W-:Y:S03]  /*bc90*/  FADD.FTZ R168, R168, R189 ;  /* 0x000000bda8a87221 */ /* 0x000fe60000010000 */
[----:B------:R1:W-:Y:S01]  /*bca0*/  @P6 LDGSTS.E.BYPASS.LTC128B.128 [R3+0x4000], [R18.64+0x100], !P3 ;  /* 0x0400010012036fae */ /* 0x0003e2000d901d48 */
[----:B------:R-:W-:Y:S07]  /*bcb0*/  FADD.FTZ R238, R167, R168 ;  /* 0x000000a8a7ee7221 */ /* 0x000fee0000010000 */
[----:B------:R1:W-:Y:S01]  /*bcc0*/  @P6 LDGSTS.E.BYPASS.LTC128B.128 [R3+0x1000], [R4.64], !P4 ;  /* 0x0100000004036fae */ /* 0x0003e2000e101d48 */
[----:B------:R-:W-:Y:S04]  /*bcd0*/  ISETP.GE.AND P4, PT, R134, 0x1, PT ;  /* 0x000000018600780c */ /* 0x000fe80003f86270 */
[----:B------:R-:W-:Y:S03]  /*bce0*/  SEL R134, R6, RZ, !P4 ;  /* 0x000000ff06867207 */ /* 0x000fe60006000000 */
[----:B------:R1:W-:Y:S01]  /*bcf0*/  @P6 LDGSTS.E.BYPASS.LTC128B.128 [R3+0x3000], [R4.64+0x80], !P0 ;  /* 0x0300008004036fae */ /* 0x0003e2000c101d48 */
[----:B------:R-:W-:Y:S02]  /*bd00*/  ISETP.GT.AND P0, PT, R179, R178, PT ;  /* 0x000000b2b300720c */ /* 0x000fe40003f04270 */
[----:B------:R-:W-:Y:S05]  /*bd10*/  MOV R179, R241 ;  /* 0x000000f100b37202 */ /* 0x000fea0000000f00 */
[----:B------:R1:W-:Y:S08]  /*bd20*/  @P6 LDGSTS.E.BYPASS.LTC128B.128 [R3+0x5000], [R4.64+0x100], !P3 ;  /* 0x0500010004036fae */ /* 0x0003f0000d901d48 */
[----:B------:R-:W0:Y:S01]  /*bd30*/  LDGDEPBAR ;  /* 0x00000000000079af */ /* 0x000e220000000000 */
[----:B-1----:R-:W-:Y:S01]  /*bd40*/  MOV R3, R0 ;  /* 0x0000000000037202 */ /* 0x002fe20000000f00 */
[----:B------:R-:W-:-:S06]  /*bd50*/  @P0 BRA `(.L_x_4155) ;  /* 0xffffd76000000947 */ /* 0x000fcc000383ffff */
.L_x_4154:
[----:B------:R-:W-:-:S13]  /*bd60*/  ISETP.GE.AND P0, PT, R241, R230, PT ;  /* 0x000000e6f100720c */ /* 0x000fda0003f06270 */
[----:B------:R-:W-:Y:S05]  /*bd70*/  @!P0 BRA `(.L_x_4156) ;  /* 0x0000335000008947 */ /* 0x000fea0003800000 */
[----:B------:R-:W-:Y:S02]  /*bd80*/  MOV R3, R0 ;  /* 0x0000000000037202 */ /* 0x000fe40000000f00 */
[----:B------:R-:W-:Y:S02]  /*bd90*/  MOV R132, R2 ;  /* 0x0000000200847202 */ /* 0x000fe40000000f00 */
.L_x_4165:
[----:B------:R-:W-:Y:S04]  /*bda0*/  DEPBAR.LE SB0, 0x2 ;  /* 0x000080800000791a */ /* 0x000fe80000000000 */
[----:B------:R-:W-:Y:S01]  /*bdb0*/  WARPSYNC 0xffffffff ;  /* 0xffffffff00007948 */ /* 0x000fe20003800000 */
[----:B------:R-:W-:Y:S01]  /*bdc0*/  BAR.SYNC.DEFER_BLOCKING 0x0 ;  /* 0x0000000000007b1d */ /* 0x000fe20000010000 */
[----:B------:R-:W-:Y:S01]  /*bdd0*/  IMAD R133, R134, 0x6000, RZ ;  /* 0x0000600086857824 */ /* 0x000fe200078e02ff */
[----:B------:R-:W-:Y:S03]  /*bde0*/  ISETP.GE.AND P6, PT, R230, R241, PT ;  /* 0x000000f1e600720c */ /* 0x000fe60003fc6270 */
[----:B------:R-:W-:Y:S04]  /*bdf0*/  IMAD.IADD R189, R186, 0x1, R133 ;  /* 0x00000001babd7824 */ /* 0x000fe800078e0285 */
[C---:B------:R-:W-:Y:S01]  /*be00*/  IMAD.IADD R190, R180.reuse, 0x1, R189 ;  /* 0x00000001b4be7824 */ /* 0x040fe200078e02bd */
[----:B------:R-:W-:Y:S05]  /*be10*/  IADD3 R191, R180, R189, R135 ;  /* 0x000000bdb4bf7210 */ /* 0x000fea0007ffe087 */
[----:B------:R-:W-:Y:S01]  /*be20*/  @!P6 IADD3 R0, R241, -0x1, RZ ;  /* 0xfffffffff100e810 */ /* 0x000fe20007ffe0ff */
[----:B------:R-:W-:Y:S02]  /*be30*/  @!P6 IMAD.MOV.U32 R2, RZ, RZ, c[0x0][0x208] ;  /* 0x00008200ff02e624 */ /* 0x000fe400078e00ff */
[----:B------:R-:W-:Y:S01]  /*be40*/  @!P6 IMAD.MOV.U32 R21, RZ, RZ, c[0x0][0x20c] ;  /* 0x00008300ff15e624 */ /* 0x000fe200078e00ff */
[----:B------:R-:W-:Y:S01]  /*be50*/  @!P6 SHF.R.S32.HI R23, RZ, 0x1f, R0 ;  /* 0x0000001fff17e819 */ /* 0x000fe20000011400 */
[----:B------:R-:W-:Y:S01]  /*be60*/  @!P6 IMAD.WIDE.U32 R4, R0, c[0x0][0x208], RZ ;  /* 0x000082000004ea25 */ /* 0x000fe200078e00ff */
[----:B------:R-:W-:Y:S03]  /*be70*/  LDSM.16.M88.4 R32, [R188] ;  /* 0x00000000bc20783b */ /* 0x000fe60000000200 */
[----:B------:R-:W-:Y:S01]  /*be80*/  @!P6 IMAD R23, R23, c[0x0][0x208], RZ ;  /* 0x000082001717ea24 */ /* 0x000fe200078e02ff */
[----:B------:R-:W-:Y:S01]  /*be90*/  ULDC UR4, c[0x0][0x324] ;  /* 0x0000c90000047ab9 */ /* 0x000fe20000000800 */
[----:B------:R-:W-:Y:S01]  /*bea0*/  @!P6 IMAD.SHL.U32 R13, R4, 0x40, RZ ;  /* 0x00000040040de824 */ /* 0x000fe200078e00ff */
[----:B------:R-:W-:Y:S01]  /*beb0*/  ULOP3.LUT UR4, URZ, UR4, URZ, 0x33, !UPT ;  /* 0x000000043f047292 */ /* 0x000fe2000f8e333f */
[----:B------:R-:W1:Y:S01]  /*bec0*/  LDSM.16.M88.4 R8, [R189] ;  /* 0x00000000bd08783b */ /* 0x000e620000000200 */
[----:B------:R-:W-:Y:S02]  /*bed0*/  @!P6 IMAD R23, R0, c[0x0][0x20c], R23 ;  /* 0x000083000017ea24 */ /* 0x000fe400078e0217 */
[-C--:B------:R-:W-:Y:S02]  /*bee0*/  @!P6 IADD3 R15, P5, R13, R234.reuse, RZ ;  /* 0x000000ea0d0fe210 */ /* 0x080fe40007fbe0ff */
[----:B------:R-:W2:Y:S01]  /*bef0*/  LDSM.16.M88.4 R16, [R189+0x800] ;  /* 0x00080000bd10783b */ /* 0x000ea20000000200 */
[----:B------:R-:W-:Y:S01]  /*bf00*/  @!P6 IMAD.IADD R23, R5, 0x1, R23 ;  /* 0x000000010517e824 */ /* 0x000fe200078e0217 */
[----:B------:R-:W-:Y:S02]  /*bf10*/  @!P6 LEA R28, P4, R15, c[0x0][0x1f8], 0x1 ;  /* 0x00007e000f1cea11 */ /* 0x000fe400078808ff */
[----:B------:R-:W-:Y:S01]  /*bf20*/  @!P6 LEA R13, P0, R2, R13, 0x5 ;  /* 0x0000000d020de211 */ /* 0x000fe200078028ff */
[----:B------:R-:W3:Y:S01]  /*bf30*/  LDSM.16.M88.4 R24, [R189+0x1000] ;  /* 0x00100000bd18783b */ /* 0x000ee20000000200 */
[----:B------:R-:W-:Y:S04]  /*bf40*/  @!P6 SHF.L.U64.HI R23, R4, 0x6, R23 ;  /* 0x000000060417e819 */ /* 0x000fe80000010217 */
[----:B------:R-:W4:Y:S01]  /*bf50*/  LDSM.16.M88.4 R136, [R189+0x1800] ;  /* 0x00180000bd88783b */ /* 0x000f220000000200 */
[----:B------:R-:W-:Y:S01]  /*bf60*/  @!P6 IMAD.X R0, R23, 0x1, R194, P5 ;  /* 0x000000011700e824 */ /* 0x000fe200028e06c2 */
[----:B------:R-:W-:Y:S01]  /*bf70*/  @!P6 LEA.HI.X R21, R2, R23, R21, 0x5, P0 ;  /* 0x000000170215e211 */ /* 0x000fe200000f2c15 */
[----:B------:R-:W-:Y:S01]  /*bf80*/  @!P6 IMAD R2, R233, 0x6000, R207 ;  /* 0x00006000e902e824 */ /* 0x000fe200078e02cf */
[----:B------:R-:W-:Y:S01]  /*bf90*/  @!P6 ISETP.GE.AND P0, PT, R204, c[0x0][0x1d4], PT ;  /* 0x00007500cc00ea0c */ /* 0x000fe20003f06270 */
[----:B------:R-:W-:Y:S01]  /*bfa0*/  LDSM.16.M88.4 R140, [R185] ;  /* 0x00000000b98c783b */ /* 0x000fe20000000200 */
[----:B------:R-:W-:Y:S02]  /*bfb0*/  @!P6 LEA.HI.X R29, R15, c[0x0][0x1fc], R0, 0x1, P4 ;  /* 0x00007f000f1dea11 */ /* 0x000fe400020f0c00 */
[----:B------:R-:W-:Y:S02]  /*bfc0*/  @!P6 ISETP.GE.AND P4, PT, R218, c[0x0][0x1d4], PT ;  /* 0x00007500da00ea0c */ /* 0x000fe40003f86270 */
[----:B------:R-:W5:Y:S01]  /*bfd0*/  LDSM.16.M88.4 R144, [R190] ;  /* 0x00000000be90783b */ /* 0x000f620000000200 */
[----:B------:R-:W-:Y:S04]  /*bfe0*/  @!P6 IADD3 R0, P5, R13, R234, RZ ;  /* 0x000000ea0d00e210 */ /* 0x000fe80007fbe0ff */
[----:B------:R-:W3:Y:S01]  /*bff0*/  LDSM.16.M88.4 R148, [R190+0x800] ;  /* 0x00080000be94783b */ /* 0x000ee20000000200 */
[----:B------:R-:W-:Y:S01]  /*c000*/  @!P6 IMAD.X R21, R21, 0x1, R194, P5 ;  /* 0x000000011515e824 */ /* 0x000fe200028e06c2 */
[C---:B------:R-:W-:Y:S03]  /*c010*/  @!P6 LEA R176, P5, R0.reuse, c[0x0][0x1f8], 0x1 ;  /* 0x00007e0000b0ea11 */ /* 0x040fe600078a08ff */
[----:B------:R-:W4:Y:S01]  /*c020*/  LDSM.16.M88.4 R152, [R190+0x1000] ;  /* 0x00100000be98783b */ /* 0x000f220000000200 */
[----:B------:R-:W-:Y:S01]  /*c030*/  @!P6 LEA.HI.X R177, R0, c[0x0][0x1fc], R21, 0x1, P5 ;  /* 0x00007f0000b1ea11 */ /* 0x000fe200028f0c15 */
[----:B------:R-:W-:Y:S01]  /*c040*/  IMAD.IADD R0, R135, 0x1, R189 ;  /* 0x0000000187007824 */ /* 0x000fe200078e02bd */
[C---:B-1----:R-:W-:Y:S02]  /*c050*/  HMMA.16816.F32.BF16 R4, R32.reuse, R8, RZ ;  /* 0x000000082004723c */ /* 0x042fe400000418ff */
[----:B------:R-:W1:Y:S05]  /*c060*/  LDSM.16.M88.4 R156, [R190+0x1800] ;  /* 0x00180000be9c783b */ /* 0x000e6a0000000200 */
[----:B------:R-:W-:Y:S01]  /*c070*/  @!PT LDS RZ, [RZ] ;  /* 0x00000000fffff984 */ /* 0x000fe20000000800 */
[----:B------:R-:W-:Y:S01]  /*c080*/  @!PT LDS RZ, [RZ] ;  /* 0x00000000fffff984 */ /* 0x000fe20000000800 */
[----:B------:R-:W-:Y:S01]  /*c090*/  @!PT LDS RZ, [RZ] ;  /* 0x00000000fffff984 */ /* 0x000fe20000000800 */
[----:B------:R4:W-:Y:S01]  /*c0a0*/  @!P6 LDGSTS.E.BYPASS.LTC128B.128 [R2], [R28.64], !P4 ;  /* 0x000000001c02efae */ /* 0x0009e2000e101d48 */
[C---:B------:R-:W-:Y:S04]  /*c0b0*/  HMMA.16816.F32.BF16 R8, R32.reuse, R10, RZ ;  /* 0x0000000a2008723c */ /* 0x040fe800000418ff */
[----:B------:R4:W-:Y:S04]  /*c0c0*/  @!P6 LDGSTS.E.BYPASS.LTC128B.128 [R2+0x2000], [R28.64+0x80], !P0 ;  /* 0x020000801c02efae */ /* 0x0009e8000c101d48 */
[C---:B--2---:R-:W-:Y:S01]  /*c0d0*/  HMMA.16816.F32.BF16 R12, R32.reuse, R16, RZ ;  /* 0x00000010200c723c */ /* 0x044fe200000418ff */
[----:B------:R4:W-:Y:S05]  /*c0e0*/  @!P6 LDGSTS.E.BYPASS.LTC128B.128 [R2+0x4000], [R28.64+0x100], !P3 ;  /* 0x040001001c02efae */ /* 0x0009ea000d901d48 */
[----:B------:R2:W-:Y:S02]  /*c0f0*/  @!P6 LDGSTS.E.BYPASS.LTC128B.128 [R2+0x1000], [R176.64], !P4 ;  /* 0x01000000b002efae */ /* 0x0005e4000e101d48 */
[C---:B------:R-:W-:Y:S03]  /*c100*/  HMMA.16816.F32.BF16 R16, R32.reuse, R18, RZ ;  /* 0x000000122010723c */ /* 0x040fe600000418ff */
[----:B------:R2:W-:Y:S01]  /*c110*/  @!P6 LDGSTS.E.BYPASS.LTC128B.128 [R2+0x3000], [R176.64+0x80], !P0 ;  /* 0x03000080b002efae */ /* 0x0005e2000c101d48 */
[C---:B------:R-:W-:Y:S02]  /*c120*/  ISETP.GE.AND P0, PT, R233.reuse, 0x1, PT ;  /* 0x00000001e900780c */ /* 0x040fe40003f06270 */
[----:B------:R-:W-:Y:S02]  /*c130*/  IADD3 R233, R233, 0x1, RZ ;  /* 0x00000001e9e97810 */ /* 0x000fe40007ffe0ff */
[C---:B---3--:R-:W-:Y:S01]  /*c140*/  HMMA.16816.F32.BF16 R20, R32.reuse, R24, RZ ;  /* 0x000000182014723c */ /* 0x048fe200000418ff */
[----:B------:R2:W-:Y:S03]  /*c150*/  @!P6 LDGSTS.E.BYPASS.LTC128B.128 [R2+0x5000], [R176.64+0x100], !P3 ;  /* 0x05000100b002efae */ /* 0x0005e6000d901d48 */
[----:B------:R-:W-:Y:S02]  /*c160*/  SEL R233, R233, RZ, !P0 ;  /* 0x000000ffe9e97207 */ /* 0x000fe40004000000 */
[----:B------:R-:W-:Y:S02]  /*c170*/  LDSM.16.M88.4 R160, [R184] ;  /* 0x00000000b8a0783b */ /* 0x000fe40000000200 */
[C---:B------:R-:W-:Y:S03]  /*c180*/  HMMA.16816.F32.BF16 R24, R32.reuse, R26, RZ ;  /* 0x0000001a2018723c */ /* 0x040fe600000418ff */
[----:B------:R-:W3:Y:S05]  /*c190*/  LDSM.16.M88.4 R164, [R0] ;  /* 0x0000000000a4783b */ /* 0x000eea0000000200 */
[C---:B----4-:R-:W-:Y:S01]  /*c1a0*/  HMMA.16816.F32.BF16 R28, R32.reuse, R136, RZ ;  /* 0x00000088201c723c */ /* 0x050fe200000418ff */
[----:B------:R-:W4:Y:S05]  /*c1b0*/  LDSM.16.M88.4 R168, [R0+0x800] ;  /* 0x0008000000a8783b */ /* 0x000f2a0000000200 */
[----:B------:R-:W1:Y:S02]  /*c1c0*/  LDSM.16.M88.4 R172, [R0+0x1000] ;  /* 0x0010000000ac783b */ /* 0x000e640000000200 */
[----:B------:R-:W-:Y:S03]  /*c1d0*/  HMMA.16816.F32.BF16 R32, R32, R138, RZ ;  /* 0x0000008a2020723c */ /* 0x000fe600000418ff */
[----:B------:R-:W1:Y:S01]  /*c1e0*/  LDSM.16.M88.4 R136, [R0+0x1800] ;  /* 0x001800000088783b */ /* 0x000e620000000200 */
[----:B--2---:R-:W-:Y:S04]  /*c1f0*/  IMAD.IADD R2, R135, 0x1, R190 ;  /* 0x0000000187027824 */ /* 0x004fe800078e02be */
[C---:B-----5:R-:W-:Y:S01]  /*c200*/  HMMA.16816.F32.BF16 R4, R140.reuse, R144, R4 ;  /* 0x000000908c04723c */ /* 0x060fe20000041804 */
[----:B------:R-:W-:Y:S05]  /*c210*/  LDSM.16.M88.4 R176, [R2+0x800] ;  /* 0x0008000002b0783b */ /* 0x000fea0000000200 */
[----:B------:R-:W0:Y:S02]  /*c220*/  LDGDEPBAR ;  /* 0x00000000000079af */ /* 0x000e240000000000 */
[C---:B------:R-:W-:Y:S03]  /*c230*/  HMMA.16816.F32.BF16 R8, R140.reuse, R146, R8 ;  /* 0x000000928c08723c */ /* 0x040fe60000041808 */
[----:B------:R-:W-:Y:S05]  /*c240*/  LDSM.16.M88.4 R144, [R183] ;  /* 0x00000000b790783b */ /* 0x000fea0000000200 */
[C---:B------:R-:W-:Y:S08]  /*c250*/  HMMA.16816.F32.BF16 R12, R140.reuse, R148, R12 ;  /* 0x000000948c0c723c */ /* 0x040ff0000004180c */
[C---:B------:R-:W-:Y:S01]  /*c260*/  HMMA.16816.F32.BF16 R16, R140.reuse, R150, R16 ;  /* 0x000000968c10723c */ /* 0x040fe20000041810 */
[----:B------:R-:W2:Y:S07]  /*c270*/  LDSM.16.M88.4 R148, [R2] ;  /* 0x000000000294783b */ /* 0x000eae0000000200 */
[C---:B------:R-:W-:Y:S08]  /*c280*/  HMMA.16816.F32.BF16 R20, R140.reuse, R152, R20 ;  /* 0x000000988c14723c */ /* 0x040ff00000041814 */
[C---:B------:R-:W-:Y:S01]  /*c290*/  HMMA.16816.F32.BF16 R24, R140.reuse, R154, R24 ;  /* 0x0000009a8c18723c */ /* 0x040fe20000041818 */
[----:B------:R-:W5:Y:S07]  /*c2a0*/  LDSM.16.M88.4 R152, [R2+0x1000] ;  /* 0x001000000298783b */ /* 0x000f6e0000000200 */
[C---:B-1----:R-:W-:Y:S08]  /*c2b0*/  HMMA.16816.F32.BF16 R28, R140.reuse, R156, R28 ;  /* 0x0000009c8c1c723c */ /* 0x042ff0000004181c */
[----:B------:R-:W-:Y:S01]  /*c2c0*/  HMMA.16816.F32.BF16 R32, R140, R158, R32 ;  /* 0x0000009e8c20723c */ /* 0x000fe20000041820 */
[----:B------:R-:W1:Y:S05]  /*c2d0*/  LDSM.16.M88.4 R140, [R2+0x1800] ;  /* 0x00180000028c783b */ /* 0x000e6a0000000200 */
[----:B------:R-:W-:Y:S02]  /*c2e0*/  LDSM.16.M88.4 R156, [R188+0x4000] ;  /* 0x00400000bc9c783b */ /* 0x000fe40000000200 */
[C---:B---3--:R-:W-:Y:S08]  /*c2f0*/  HMMA.16816.F32.BF16 R4, R160.reuse, R164, R4 ;  /* 0x000000a4a004723c */ /* 0x048ff00000041804 */
[C---:B------:R-:W-:Y:S01]  /*c300*/  HMMA.16816.F32.BF16 R8, R160.reuse, R166, R8 ;  /* 0x000000a6a008723c */ /* 0x040fe20000041808 */
[----:B------:R-:W3:Y:S07]  /*c310*/  LDSM.16.M88.4 R164, [R189+0x2000] ;  /* 0x00200000bda4783b */ /* 0x000eee0000000200 */
[C---:B----4-:R-:W-:Y:S08]  /*c320*/  HMMA.16816.F32.BF16 R12, R160.reuse, R168, R12 ;  /* 0x000000a8a00c723c */ /* 0x050ff0000004180c */
[C---:B------:R-:W-:Y:S01]  /*c330*/  HMMA.16816.F32.BF16 R16, R160.reuse, R170, R16 ;  /* 0x000000aaa010723c */ /* 0x040fe20000041810 */
[----:B------:R-:W4:Y:S07]  /*c340*/  LDSM.16.M88.4 R168, [R189+0x2800] ;  /* 0x00280000bda8783b */ /* 0x000f2e0000000200 */
[C---:B------:R-:W-:Y:S08]  /*c350*/  HMMA.16816.F32.BF16 R20, R160.reuse, R172, R20 ;  /* 0x000000aca014723c */ /* 0x040ff00000041814 */
[C---:B------:R-:W-:Y:S01]  /*c360*/  HMMA.16816.F32.BF16 R24, R160.reuse, R174, R24 ;  /* 0x000000aea018723c */ /* 0x040fe20000041818 */
[----:B------:R-:W1:Y:S07]  /*c370*/  LDSM.16.M88.4 R172, [R189+0x3000] ;  /* 0x00300000bdac783b */ /* 0x000e6e0000000200 */
[C---:B------:R-:W-:Y:S08]  /*c380*/  HMMA.16816.F32.BF16 R28, R160.reuse, R136, R28 ;  /* 0x00000088a01c723c */ /* 0x040ff0000004181c */
        /* <DEDUP_REMOVED lines=83> */
[----:B------:R2:W3:Y:S07]  /*c8c0*/  LDSM.16.M88.4 R160, [R2+0x4000] ;  /* 0x0040000002a0783b */ /* 0x0004ee0000000200 */
[C---:B------:R-:W-:Y:S08]  /*c8d0*/  HMMA.16816.F32.BF16 R12, R144.reuse, R176, R12 ;  /* 0x000000b0900c723c */ /* 0x040ff0000004180c */
[C---:B------:R-:W-:Y:S01]  /*c8e0*/  HMMA.16816.F32.BF16 R16, R144.reuse, R178, R16 ;  /* 0x000000b29010723c */ /* 0x040fe20000041810 */
[----:B------:R-:W4:Y:S07]  /*c8f0*/  LDSM.16.M88.4 R176, [R191+0x4800] ;  /* 0x00480000bfb0783b */ /* 0x000f2e0000000200 */
[C---:B-----5:R-:W-:Y:S04]  /*c900*/  HMMA.16816.F32.BF16 R20, R144.reuse, R152, R20 ;  /* 0x000000989014723c */ /* 0x060fe80000041814 */
[----:B--2---:R-:W-:Y:S04]  /*c910*/  IMAD.IADD R2, R210, 0x1, R193 ;  /* 0x00000001d2027824 */ /* 0x004fe800078e02c1 */
[C---:B------:R-:W-:Y:S01]  /*c920*/  HMMA.16816.F32.BF16 R24, R144.reuse, R154, R24 ;  /* 0x0000009a9018723c */ /* 0x040fe20000041818 */
[----:B------:R-:W2:Y:S03]  /*c930*/  LDSM.16.M88.4 R152, [R191+0x5000] ;  /* 0x00500000bf98783b */ /* 0x000ea60000000200 */
[----:B------:R-:W-:Y:S04]  /*c940*/  @P2 IMAD.HI.U32 R0, R2, c[0x0][0x2c8], RZ ;  /* 0x0000b20002002a27 */ /* 0x000fe800078e00ff */
[C---:B-1----:R-:W-:Y:S04]  /*c950*/  HMMA.16816.F32.BF16 R28, R144.reuse, R140, R28 ;  /* 0x0000008c901c723c */ /* 0x042fe8000004181c */
[----:B------:R-:W-:Y:S01]  /*c960*/  @P2 SHF.R.U32.HI R2, RZ, c[0x0][0x2cc], R0 ;  /* 0x0000b300ff022a19 */ /* 0x000fe20000011600 */
[----:B------:R-:W-:Y:S03]  /*c970*/  IMAD.SHL.U32 R0, R241, 0x40, RZ ;  /* 0x00000040f1007824 */ /* 0x000fe600078e00ff */
[----:B------:R-:W-:Y:S01]  /*c980*/  HMMA.16816.F32.BF16 R32, R144, R142, R32 ;  /* 0x0000008e9020723c */ /* 0x000fe20000041820 */
[----:B------:R-:W1:Y:S07]  /*c990*/  LDSM.16.M88.4 R140, [R191+0x5800] ;  /* 0x00580000bf8c783b */ /* 0x000e6e0000000200 */
[C---:B---3--:R-:W-:Y:S08]  /*c9a0*/  HMMA.16816.F32.BF16 R4, R156.reuse, R164, R4 ;  /* 0x000000a49c04723c */ /* 0x048ff00000041804 */
[C---:B------:R-:W-:Y:S08]  /*c9b0*/  HMMA.16816.F32.BF16 R8, R156.reuse, R166, R8 ;  /* 0x000000a69c08723c */ /* 0x040ff00000041808 */
[C---:B----4-:R-:W-:Y:S08]  /*c9c0*/  HMMA.16816.F32.BF16 R12, R156.reuse, R168, R12 ;  /* 0x000000a89c0c723c */ /* 0x050ff0000004180c */
[C---:B------:R-:W-:Y:S08]  /*c9d0*/  HMMA.16816.F32.BF16 R16, R156.reuse, R170, R16 ;  /* 0x000000aa9c10723c */ /* 0x040ff00000041810 */
[C---:B------:R-:W-:Y:S08]  /*c9e0*/  HMMA.16816.F32.BF16 R20, R156.reuse, R172, R20 ;  /* 0x000000ac9c14723c */ /* 0x040ff00000041814 */
[C---:B------:R-:W-:Y:S08]  /*c9f0*/  HMMA.16816.F32.BF16 R24, R156.reuse, R174, R24 ;  /* 0x000000ae9c18723c */ /* 0x040ff00000041818 */
[C---:B------:R-:W-:Y:S01]  /*ca00*/  HMMA.16816.F32.BF16 R28, R156.reuse, R136, R28 ;  /* 0x000000889c1c723c */ /* 0x040fe2000004181c */
[----:B------:R-:W3:Y:S06]  /*ca10*/  SHFL.IDX PT, R137, R2, RZ, 0x1c1f ;  /* 0x001c1fff02897589 */ /* 0x000eec00000e0000 */
[----:B------:R-:W-:Y:S01]  /*ca20*/  IADD3 R136, -R209, 0x1, -R0 ;  /* 0x00000001d1887810 */ /* 0x000fe20007ffe900 */
[----:B------:R-:W-:Y:S04]  /*ca30*/  HMMA.16816.F32.BF16 R32, R156, R138, R32 ;  /* 0x0000008a9c20723c */ /* 0x000fe80000041820 */
[----:B------:R-:W-:Y:S04]  /*ca40*/  IADD3 R136, -R228, R136, R227 ;  /* 0x00000088e4887210 */ /* 0x000fe80007ffe1e3 */
[C---:B------:R-:W-:Y:S05]  /*ca50*/  HMMA.16816.F32.BF16 R4, R148.reuse, R160, R4 ;  /* 0x000000a09404723c */ /* 0x040fea0000041804 */
[C---:B------:R-:W-:Y:S02]  /*ca60*/  IADD3 R138, R136.reuse, c[0x0][0x328], RZ ;  /* 0x0000ca00888a7a10 */ /* 0x040fe40007ffe0ff */
[----:B------:R-:W-:Y:S01]  /*ca70*/  IADD3 R136, R136, UR4, RZ ;  /* 0x0000000488887c10 */ /* 0x000fe2000fffe0ff */
[C---:B------:R-:W-:Y:S08]  /*ca80*/  HMMA.16816.F32.BF16 R8, R148.reuse, R162, R8 ;  /* 0x000000a29408723c */ /* 0x040ff00000041808 */
[C---:B------:R-:W-:Y:S08]  /*ca90*/  HMMA.16816.F32.BF16 R12, R148.reuse, R176, R12 ;  /* 0x000000b0940c723c */ /* 0x040ff0000004180c */
[C---:B------:R-:W-:Y:S08]  /*caa0*/  HMMA.16816.F32.BF16 R16, R148.reuse, R178, R16 ;  /* 0x000000b29410723c */ /* 0x040ff00000041810 */
[C---:B--2---:R-:W-:Y:S08]  /*cab0*/  HMMA.16816.F32.BF16 R20, R148.reuse, R152, R20 ;  /* 0x000000989414723c */ /* 0x044ff00000041814 */
[C---:B------:R-:W-:Y:S08]  /*cac0*/  HMMA.16816.F32.BF16 R24, R148.reuse, R154, R24 ;  /* 0x0000009a9418723c */ /* 0x040ff00000041818 */
[C---:B-1----:R-:W-:Y:S07]  /*cad0*/  HMMA.16816.F32.BF16 R28, R148.reuse, R140, R28 ;  /* 0x0000008c941c723c */ /* 0x042fee000004181c */
[--C-:B---3--:R-:W-:Y:S01]  /*cae0*/  IMAD.IADD R140, R136, 0x1, R137.reuse ;  /* 0x00000001888c7824 */ /* 0x108fe200078e0289 */
[----:B------:R-:W-:Y:S07]  /*caf0*/  HMMA.16816.F32.BF16 R32, R148, R142, R32 ;  /* 0x0000008e9420723c */ /* 0x000fee0000041820 */
[----:B------:R-:W-:Y:S01]  /*cb00*/  IMAD.IADD R142, R138, 0x1, R137 ;  /* 0x000000018a8e7824 */ /* 0x000fe200078e0289 */
        /* <DEDUP_REMOVED lines=14> */
.L_x_4159:
[----:B------:R-:W-:Y:S04]  /*cbf0*/  MOV R137, c[0x0][0x32c] ;  /* 0x0000cb0000897a02 */ /* 0x000fe80000000f00 */
[----:B------:R-:W-:Y:S11]  /*cc00*/  ISETP.NE.AND P0, PT, R137, 0x1, PT ;  /* 0x000000018900780c */ /* 0x000ff60003f05270 */
[----:B------:R-:W-:Y:S02]  /*cc10*/  @!UPT UIADD3 URZ, URZ, URZ, URZ ;  /* 0x0000003f3f3ff290 */ /* 0x000fe4000fffe03f */
[----:B------:R-:W-:Y:S05]  /*cc20*/  @P0 IMAD.HI.U32 R137, R139, c[0x0][0x330], RZ ;  /* 0x0000cc008b890a27 */ /* 0x000fea00078e00ff */
[----:B------:R-:W-:Y:S02]  /*cc30*/  @P0 SHF.R.U32.HI R139, RZ, c[0x0][0x334], R137 ;  /* 0x0000cd00ff8b0a19 */ /* 0x000fe40000011689 */
.L_x_4160:
[----:B------:R-:W-:Y:S05]  /*cc40*/  BSYNC B0 ;  /* 0x0000000000007941 */ /* 0x000fea0003800000 */
.L_x_4158:
[----:B------:R-:W-:Y:S04]  /*cc50*/  IMAD R144, R139, c[0x0][0x32c], -R0 ;  /* 0x0000cb008b907a24 */ /* 0x000fe800078e0a00 */
[----:B------:R-:W-:Y:S05]  /*cc60*/  IMAD.IADD R139, R144, 0x1, -R209 ;  /* 0x00000001908b7824 */ /* 0x000fea00078e0ad1 */
[----:B------:R-:W-:Y:S02]  /*cc70*/  IADD3 R137, R139, c[0x0][0x32c], RZ ;  /* 0x0000cb008b897a10 */ /* 0x000fe40007ffe0ff */
[----:B------:R-:W-:Y:S02]  /*cc80*/  IMNMX R140, R140, R139, !PT ;  /* 0x0000008b8c8c7217 */ /* 0x000fe40007800200 */
[----:B------:R-:W-:Y:S02]  /*cc90*/  IMNMX R142, R142, R137, PT ;  /* 0x000000898e8e7217 */ /* 0x000fe40003800200 */
.L_x_4157:
[----:B------:R-:W-:Y:S04]  /*cca0*/  ISETP.GT.AND P0, PT, R241, -0x1, PT ;  /* 0xfffffffff100780c */ /* 0x000fe80003f04270 */
        /* <DEDUP_REMOVED lines=14> */
[----:B------:R-:W-:Y:S02]  /*cd90*/  ISETP.GT.AND P4, PT, R140, 0x18, P0 ;  /* 0x000000188c00780c */ /* 0x000fe40000784270 */
[C---:B------:R-:W-:Y:S02]  /*cda0*/  ISETP.LT.OR P5, PT, R142.reuse, 0x12, P5 ;  /* 0x000000128e00780c */ /* 0x040fe40002fa1670 */
[C---:B------:R-:W-:Y:S02]  /*cdb0*/  ISETP.LT.OR P6, PT, R142.reuse, 0x11, P6 ;  /* 0x000000118e00780c */ /* 0x040fe400037c1670 */
[----:B------:R-:W-:Y:S02]  /*cdc0*/  ISETP.LT.OR P4, PT, R142, 0x19, P4 ;  /* 0x000000198e00780c */ /* 0x000fe40002781670 */
[----:B------:R-:W-:Y:S02]  /*cdd0*/  FSEL R163, R13, -INF , !P5 ;  /* 0xff8000000da37808 */ /* 0x000fe40006800000 */
[----:B------:R-:W-:Y:S01]  /*cde0*/  FSEL R165, R12, -INF , !P6 ;  /* 0xff8000000ca57808 */ /* 0x000fe20007000000 */
[----:B------:R-:W1:Y:S01]  /*cdf0*/  SHFL.IDX PT, R13, R2, 0x1, 0x1c1f ;  /* 0x003c1f00020d7f89 */ /* 0x000e6200000e0000 */
[C---:B------:R-:W-:Y:S02]  /*ce00*/  ISETP.GT.AND P6, PT, R140.reuse, 0x19, P0 ;  /* 0x000000198c00780c */ /* 0x040fe400007c4270 */
        /* <DEDUP_REMOVED lines=43> */
.L_x_4163:
[----:B------:R-:W-:Y:S04]  /*d0c0*/  MOV R8, c[0x0][0x32c] ;  /* 0x0000cb0000087a02 */ /* 0x000fe80000000f00 */
[----:B------:R-:W-:Y:S11]  /*d0d0*/  ISETP.NE.AND P4, PT, R8, 0x1, PT ;  /* 0x000000010800780c */ /* 0x000ff60003f85270 */
[----:B------:R-:W-:Y:S02]  /*d0e0*/  @!UPT UIADD3 URZ, URZ, URZ, URZ ;  /* 0x0000003f3f3ff290 */ /* 0x000fe4000fffe03f */
[----:B------:R-:W-:Y:S05]  /*d0f0*/  @P4 IMAD.HI.U32 R8, R13, c[0x0][0x330], RZ ;  /* 0x0000cc000d084a27 */ /* 0x000fea00078e00ff */
[----:B------:R-:W-:Y:S02]  /*d100*/  @P4 SHF.R.U32.HI R13, RZ, c[0x0][0x334], R8 ;  /* 0x0000cd00ff0d4a19 */ /* 0x000fe40000011608 */
.L_x_4164:
[----:B------:R-:W-:Y:S05]  /*d110*/  BSYNC B0 ;  /* 0x0000000000007941 */ /* 0x000fea0003800000 */
.L_x_4162:
[----:B------:R-:W-:Y:S04]  /*d120*/  IMAD R0, R13, c[0x0][0x32c], -R0 ;  /* 0x0000cb000d007a24 */ /* 0x000fe800078e0a00 */
[----:B------:R-:W-:Y:S05]  /*d130*/  IMAD.IADD R17, R0, 0x1, -R209 ;  /* 0x0000000100117824 */ /* 0x000fea00078e0ad1 */
[----:B------:R-:W-:Y:S02]  /*d140*/  IADD3 R13, R17, c[0x0][0x32c], RZ ;  /* 0x0000cb00110d7a10 */ /* 0x000fe40007ffe0ff */
[----:B------:R-:W-:Y:S02]  /*d150*/  IMNMX R4, R4, R17, !PT ;  /* 0x0000001104047217 */ /* 0x000fe40007800200 */
[----:B------:R-:W-:Y:S02]  /*d160*/  IMNMX R2, R2, R13, PT ;  /* 0x0000000d02027217 */ /* 0x000fe40003800200 */
.L_x_4161:
        /* <DEDUP_REMOVED lines=24> */
[----:B------:R-:W-:Y:S02]  /*d2f0*/  ISETP.GT.AND P4, PT, R4, 0x11, P0 ;  /* 0x000000110400780c */ /* 0x000fe40000784270 */
        /* <DEDUP_REMOVED lines=36> */
[----:B------:R-:W-:Y:S01]  /*d540*/  ISETP.LT.OR P4, PT, R2, 0x2a, P4 ;  /* 0x0000002a0200780c */ /* 0x000fe20002781670 */
[----:B------:R-:W1:Y:S01]  /*d550*/  SHFL.BFLY PT, R0, R7, 0x2, 0x1f ;  /* 0x0c401f0007007f89 */ /* 0x000e6200000e0000 */
        /* <DEDUP_REMOVED lines=11> */
[----:B------:R-:W-:Y:S02]  /*d610*/  ISETP.LT.OR P4, PT, R2, 0x39, P4 ;  /* 0x000000390200780c */ /* 0x000fe40002781670 */
[----:B------:R-:W-:Y:S02]  /*d620*/  FMNMX.FTZ R11, R160, R11, !PT ;  /* 0x0000000ba00b7209 */ /* 0x000fe40007810000 */
[----:B------:R-:W-:Y:S02]  /*d630*/  ISETP.GT.AND P0, PT, R4, 0x39, P0 ;  /* 0x000000390400780c */ /* 0x000fe40000704270 */
[----:B------:R-:W-:Y:S02]  /*d640*/  FSEL R146, R34, -INF , !P4 ;  /* 0xff80000022927808 */ /* 0x000fe40006000000 */
[----:B------:R-:W-:Y:S02]  /*d650*/  ISETP.LT.OR P0, PT, R2, 0x3a, P0 ;  /* 0x0000003a0200780c */ /* 0x000fe40000701670 */
[----:B------:R-:W-:Y:S02]  /*d660*/  FMNMX.FTZ R11, R158, R11, !PT ;  /* 0x0000000b9e0b7209 */ /* 0x000fe40007810000 */
[----:B------:R-:W-:Y:S02]  /*d670*/  FSEL R144, R35, -INF , !P0 ;  /* 0xff80000023907808 */ /* 0x000fe40004000000 */
[----:B------:R-:W-:Y:S02]  /*d680*/  FMNMX.FTZ R15, R146, R11, !PT ;  /* 0x0000000b920f7209 */ /* 0x000fe40007810000 */
[----:B-1----:R-:W-:Y:S02]  /*d690*/  FMNMX.FTZ R7, R7, R0, !PT ;  /* 0x0000000007077209 */ /* 0x002fe40007810000 */
[----:B------:R-:W-:Y:S02]  /*d6a0*/  FMNMX.FTZ R13, R144, R15, !PT ;  /* 0x0000000f900d7209 */ /* 0x000fe40007810000 */
[-C--:B------:R-:W-:Y:S01]  /*d6b0*/  IADD3 R148, R182, R133.reuse, RZ ;  /* 0x00000085b6947210 */ /* 0x080fe20007ffe0ff */
[----:B------:R-:W1:Y:S01]  /*d6c0*/  SHFL.BFLY PT, R2, R7, 0x1, 0x1f ;  /* 0x0c201f0007027f89 */ /* 0x000e6200000e0000 */
[----:B------:R-:W-:Y:S04]  /*d6d0*/  IADD3 R14, R181, R133, RZ ;  /* 0x00000085b50e7210 */ /* 0x000fe80007ffe0ff */
        /* <DEDUP_REMOVED lines=10> */
[----:B------:R-:W1:Y:S01]  /*d780*/  SHFL.BFLY PT, R0, R11, 0x1, 0x1f ;  /* 0x0c201f000b007f89 */ /* 0x000e6200000e0000 */
[----:B------:R-:W-:Y:S01]  /*d790*/  IADD3 R13, R187, R148, RZ ;  /* 0x00000094bb0d7210 */ /* 0x000fe20007ffe0ff */
[----:B------:R-:W-:Y:S01]  /*d7a0*/  FADD.FTZ R4, -R7, R132 ;  /* 0x0000008407047221 */ /* 0x000fe20000010100 */
[----:B------:R-:W-:Y:S01]  /*d7b0*/  MOV R132, R2 ;  /* 0x0000000200847202 */ /* 0x000fe20000000f00 */
[--C-:B------:R-:W-:Y:S02]  /*d7c0*/  FFMA.FTZ R150, R145, c[0x0][0x2d0], -R162.reuse ;  /* 0x0000b40091967a23 */ /* 0x100fe400000108a2 */
[--C-:B------:R-:W-:Y:S02]  /*d7d0*/  FFMA.FTZ R155, R149, c[0x0][0x2d0], -R162.reuse ;  /* 0x0000b400959b7a23 */ /* 0x100fe400000108a2 */
[--C-:B------:R-:W-:Y:S01]  /*d7e0*/  FFMA.FTZ R149, R5, c[0x0][0x2d0], -R162.reuse ;  /* 0x0000b40005957a23 */ /* 0x100fe200000108a2 */
[----:B------:R-:W2:Y:S01]  /*d7f0*/  LDSM.16.MT88.4 R24, [R13] ;  /* 0x000000000d18783b */ /* 0x000ea20000004200 */
[----:B------:R-:W-:Y:S01]  /*d800*/  FMUL.FTZ R5, R4, c[0x0][0x2d0] ;  /* 0x0000b40004057a20 */ /* 0x000fe20000410000 */
[----:B------:R-:W-:Y:S01]  /*d810*/  MUFU.EX2 R150, R150 ;  /* 0x0000009600967308 */ /* 0x000fe20000000800 */
[--C-:B------:R-:W-:Y:S02]  /*d820*/  FFMA.FTZ R152, R9, c[0x0][0x2d0], -R162.reuse ;  /* 0x0000b40009987a23 */ /* 0x100fe400000108a2 */
[--C-:B------:R-:W-:Y:S02]  /*d830*/  FFMA.FTZ R166, R137, c[0x0][0x2d0], -R162.reuse ;  /* 0x0000b40089a67a23 */ /* 0x100fe400000108a2 */
[--C-:B------:R-:W-:Y:S02]  /*d840*/  FFMA.FTZ R178, R141, c[0x0][0x2d0], -R162.reuse ;  /* 0x0000b4008db27a23 */ /* 0x100fe400000108a2 */
        /* <DEDUP_REMOVED lines=12> */
[----:B------:R-:W-:Y:S01]  /*d910*/  FSEL R145, R145, RZ, P0 ;  /* 0x000000ff91917208 */ /* 0x000fe20000000000 */
[--C-:B------:R-:W-:Y:S02]  /*d920*/  FFMA.FTZ R161, R161, c[0x0][0x2d0], -R162.reuse ;  /* 0x0000b400a1a17a23 */ /* 0x100fe400000108a2 */
[----:B------:R-:W-:Y:S02]  /*d930*/  FADD.FTZ R4, -R4, R3 ;  /* 0x0000000304047221 */ /* 0x000fe40000010100 */
[--C-:B------:R-:W-:Y:S02]  /*d940*/  FFMA.FTZ R154, R16, c[0x0][0x2d0], -R145.reuse ;  /* 0x0000b400109a7a23 */ /* 0x100fe40000010891 */
[--C-:B------:R-:W-:Y:S01]  /*d950*/  FFMA.FTZ R153, R8, c[0x0][0x2d0], -R145.reuse ;  /* 0x0000b40008997a23 */ /* 0x100fe20000010891 */
[----:B------:R-:W-:Y:S01]  /*d960*/  MUFU.EX2 R149, R149 ;  /* 0x0000009500957308 */ /* 0x000fe20000000800 */
[--C-:B------:R-:W-:Y:S02]  /*d970*/  FFMA.FTZ R151, R10, c[0x0][0x2d0], -R145.reuse ;  /* 0x0000b4000a977a23 */ /* 0x100fe40000010891 */
[--C-:B------:R-:W-:Y:S02]  /*d980*/  FFMA.FTZ R156, R6, c[0x0][0x2d0], -R145.reuse ;  /* 0x0000b400069c7a23 */ /* 0x100fe40000010891 */
[----:B------:R-:W-:Y:S02]  /*d990*/  FMUL.FTZ R3, R4, c[0x0][0x2d0] ;  /* 0x0000b40004037a20 */ /* 0x000fe40000410000 */
[C---:B---3--:R-:W-:Y:S02]  /*d9a0*/  FMUL.FTZ R4, R12.reuse, R128 ;  /* 0x000000800c047220 */ /* 0x048fe40000410000 */
[C---:B------:R-:W-:Y:S01]  /*d9b0*/  FMUL.FTZ R5, R12.reuse, R129 ;  /* 0x000000810c057220 */ /* 0x040fe20000410000 */
[----:B------:R-:W3:Y:S01]  /*d9c0*/  MUFU.EX2 R152, R152 ;  /* 0x0000009800987308 */ /* 0x000ee20000000800 */
[----:B------:R-:W-:Y:S01]  /*d9d0*/  FMUL.FTZ R8, R12, R124 ;  /* 0x0000007c0c087220 */ /* 0x000fe20000410000 */
[----:B-1----:R-:W-:Y:S01]  /*d9e0*/  F2FP.BF16.PACK_AB R16, R150, R155 ;  /* 0x0000009b9610723e */ /* 0x002fe200000010ff */
[C---:B------:R-:W-:Y:S02]  /*d9f0*/  FMUL.FTZ R9, R12.reuse, R125 ;  /* 0x0000007d0c097220 */ /* 0x040fe40000410000 */
[C---:B------:R-:W-:Y:S02]  /*da00*/  FMUL.FTZ R100, R12.reuse, R100 ;  /* 0x000000640c647220 */ /* 0x040fe40000410000 */
[C---:B------:R-:W-:Y:S03]  /*da10*/  FMUL.FTZ R101, R12.reuse, R101 ;  /* 0x000000650c657220 */ /* 0x040fe60000410000 */
[----:B------:R-:W1:Y:S01]  /*da20*/  MUFU.EX2 R3, R3 ;  /* 0x0000000300037308 */ /* 0x000e620000000800 */
        /* <DEDUP_REMOVED lines=8> */
[----:B---3--:R-:W-:Y:S01]  /*dab0*/  F2FP.BF16.PACK_AB R18, R152, R149 ;  /* 0x000000959812723e */ /* 0x008fe200000010ff */
[C---:B------:R-:W-:Y:S02]  /*dac0*/  FMUL.FTZ R117, R12.reuse, R117 ;  /* 0x000000750c757220 */ /* 0x040fe40000410000 */
[C---:B------:R-:W-:Y:S02]  /*dad0*/  FMUL.FTZ R120, R12.reuse, R120 ;  /* 0x000000780c787220 */ /* 0x040fe40000410000 */
[C---:B------:R-:W-:Y:S01]  /*dae0*/  FMUL.FTZ R121, R12.reuse, R121 ;  /* 0x000000790c797220 */ /* 0x040fe20000410000 */
[----:B------:R-:W3:Y:S01]  /*daf0*/  MUFU.EX2 R153, R153 ;  /* 0x0000009900997308 */ /* 0x000ee20000000800 */
[C---:B------:R-:W-:Y:S02]  /*db00*/  FMUL.FTZ R36, R12.reuse, R36 ;  /* 0x000000240c247220 */ /* 0x040fe40000410000 */
[C---:B------:R-:W-:Y:S02]  /*db10*/  FMUL.FTZ R37, R12.reuse, R37 ;  /* 0x000000250c257220 */ /* 0x040fe40000410000 */
[C---:B-1----:R-:W-:Y:S02]  /*db20*/  FMUL.FTZ R6, R3.reuse, R130 ;  /* 0x0000008203067220 */ /* 0x042fe40000410000 */
        /* <DEDUP_REMOVED lines=9> */
[----:B------:R-:W1:Y:S01]  /*dbc0*/  MUFU.EX2 R156, R156 ;  /* 0x0000009c009c7308 */ /* 0x000e620000000800 */
        /* <DEDUP_REMOVED lines=20> */
[--C-:B------:R-:W-:Y:S01]  /*dd10*/  FFMA.FTZ R175, R140, c[0x0][0x2d0], -R145.reuse ;  /* 0x0000b4008caf7a23 */ /* 0x100fe20000010891 */
[C---:B------:R-:W-:Y:S01]  /*dd20*/  HMMA.16816.F32.BF16 R4, R16.reuse, R20, R4 ;  /* 0x000000141004723c */ /* 0x040fe20000041804 */
[----:B------:R-:W-:Y:S04]  /*dd30*/  MUFU.EX2 R163, R163 ;  /* 0x000000a300a37308 */ /* 0x000fe80000000800 */
[C---:B------:R-:W-:Y:S02]  /*dd40*/  FMUL.FTZ R42, R3.reuse, R42 ;  /* 0x0000002a032a7220 */ /* 0x040fe40000410000 */
[C---:B------:R-:W-:Y:S01]  /*dd50*/  FMUL.FTZ R43, R3.reuse, R43 ;  /* 0x0000002b032b7220 */ /* 0x040fe20000410000 */
[C---:B------:R-:W-:Y:S01]  /*dd60*/  HMMA.16816.F32.BF16 R8, R16.reuse, R22, R8 ;  /* 0x000000161008723c */ /* 0x040fe20000041808 */
[----:B------:R-:W1:Y:S02]  /*dd70*/  LDSM.16.MT88.4 R20, [R15] ;  /* 0x000000000f14783b */ /* 0x000e640000004200 */
[----:B------:R-:W4:Y:S01]  /*dd80*/  MUFU.EX2 R166, R166 ;  /* 0x000000a600a67308 */ /* 0x000f220000000800 */
        /* <DEDUP_REMOVED lines=11> */
[C---:B------:R-:W-:Y:S04]  /*de40*/  HMMA.16816.F32.BF16 R108, R16.reuse, R28, R108 ;  /* 0x0000001c106c723c */ /* 0x040fe8000004186c */
        /* <DEDUP_REMOVED lines=18> */
[C---:B--2---:R-:W-:Y:S04]  /*df70*/  HMMA.16816.F32.BF16 R36, R16.reuse, R24, R36 ;  /* 0x000000181024723c */ /* 0x044fe80000041824 */
[C---:B------:R-:W-:Y:S02]  /*df80*/  FMUL.FTZ R60, R12.reuse, R60 ;  /* 0x0000003c0c3c7220 */ /* 0x040fe40000410000 */
[C---:B------:R-:W-:Y:S02]  /*df90*/  FMUL.FTZ R61, R12.reuse, R61 ;  /* 0x0000003d0c3d7220 */ /* 0x040fe40000410000 */
[C---:B------:R-:W-:Y:S01]  /*dfa0*/  HMMA.16816.F32.BF16 R40, R16.reuse, R26, R40 ;  /* 0x0000001a1028723c */ /* 0x040fe20000041828 */
[----:B------:R-:W2:Y:S01]  /*dfb0*/  LDSM.16.MT88.4 R24, [R15+0x2000] ;  /* 0x002000000f18783b */ /* 0x000ea20000004200 */
        /* <DEDUP_REMOVED lines=39> */
[----:B------:R-:W-:Y:S02]  /*e230*/  FMUL.FTZ R85, R12, R85 ;  /* 0x000000550c557220 */ /* 0x000fe40000410000 */
[C---:B------:R-:W-:Y:S01]  /*e240*/  FMUL.FTZ R86, R3.reuse, R86 ;  /* 0x0000005603567220 */ /* 0x040fe20000410000 */
[C---:B------:R-:W-:Y:S01]  /*e250*/  HMMA.16816.F32.BF16 R80, R16.reuse, R22, R80 ;  /* 0x000000161050723c */ /* 0x040fe20000041850 */
[----:B------:R-:W1:Y:S02]  /*e260*/  LDSM.16.MT88.4 R20, [R148+0x800] ;  /* 0x000800009414783b */ /* 0x000e640000004200 */
[C---:B------:R-:W-:Y:S02]  /*e270*/  FMUL.FTZ R87, R3.reuse, R87 ;  /* 0x0000005703577220 */ /* 0x040fe40000410000 */
[--C-:B------:R-:W-:Y:S02]  /*e280*/  FFMA.FTZ R165, R168, c[0x0][0x2d0], -R145.reuse ;  /* 0x0000b400a8a57a23 */ /* 0x100fe40000010891 */
[--C-:B------:R-:W-:Y:S02]  /*e290*/  FFMA.FTZ R168, R138, c[0x0][0x2d0], -R145.reuse ;  /* 0x0000b4008aa87a23 */ /* 0x100fe40000010891 */
[----:B------:R-:W-:Y:S01]  /*e2a0*/  LDSM.16.MT88.4 R136, [R13+0x2800] ;  /* 0x002800000d88783b */ /* 0x000fe20000004200 */
[C---:B--2---:R-:W-:Y:S01]  /*e2b0*/  HMMA.16816.F32.BF16 R84, R16.reuse, R24, R84 ;  /* 0x000000181054723c */ /* 0x044fe20000041854 */
[----:B------:R-:W-:Y:S02]  /*e2c0*/  MUFU.EX2 R165, R165 ;  /* 0x000000a500a57308 */ /* 0x000fe40000000800 */
[C---:B------:R-:W-:Y:S02]  /*e2d0*/  FMUL.FTZ R88, R12.reuse, R88 ;  /* 0x000000580c587220 */ /* 0x040fe40000410000 */
[C---:B------:R-:W-:Y:S02]  /*e2e0*/  FMUL.FTZ R89, R12.reuse, R89 ;  /* 0x000000590c597220 */ /* 0x040fe40000410000 */
[C---:B------:R-:W-:Y:S02]  /*e2f0*/  FMUL.FTZ R90, R3.reuse, R90 ;  /* 0x0000005a035a7220 */ /* 0x040fe40000410000 */
[C---:B------:R-:W-:Y:S02]  /*e300*/  FMUL.FTZ R91, R3.reuse, R91 ;  /* 0x0000005b035b7220 */ /* 0x040fe40000410000 */
[----:B------:R-:W2:Y:S01]  /*e310*/  MUFU.EX2 R168, R168 ;  /* 0x000000a800a87308 */ /* 0x000ea20000000800 */
[C---:B------:R-:W-:Y:S02]  /*e320*/  FMUL.FTZ R92, R12.reuse, R92 ;  /* 0x0000005c0c5c7220 */ /* 0x040fe40000410000 */
[C---:B------:R-:W-:Y:S02]  /*e330*/  FMUL.FTZ R93, R12.reuse, R93 ;  /* 0x0000005d0c5d7220 */ /* 0x040fe40000410000 */
[C---:B------:R-:W-:Y:S01]  /*e340*/  HMMA.16816.F32.BF16 R88, R16.reuse, R26, R88 ;  /* 0x0000001a1058723c */ /* 0x040fe20000041858 */
[----:B------:R-:W1:Y:S02]  /*e350*/  LDSM.16.MT88.4 R24, [R14+0x800] ;  /* 0x000800000e18783b */ /* 0x000e640000004200 */
[C---:B------:R-:W-:Y:S02]  /*e360*/  FMUL.FTZ R94, R3.reuse, R94 ;  /* 0x0000005e035e7220 */ /* 0x040fe40000410000 */
[C---:B------:R-:W-:Y:S02]  /*e370*/  FMUL.FTZ R95, R3.reuse, R95 ;  /* 0x0000005f035f7220 */ /* 0x040fe40000410000 */
[C---:B------:R-:W-:Y:S02]  /*e380*/  FMUL.FTZ R96, R12.reuse, R96 ;  /* 0x000000600c607220 */ /* 0x040fe40000410000 */
[----:B------:R-:W-:Y:S03]  /*e390*/  FMUL.FTZ R97, R12, R97 ;  /* 0x000000610c617220 */ /* 0x000fe60000410000 */
[C---:B-----5:R-:W-:Y:S03]  /*e3a0*/  HMMA.16816.F32.BF16 R92, R16.reuse, R28, R92 ;  /* 0x0000001c105c723c */ /* 0x060fe6000004185c */
[C---:B------:R-:W-:Y:S02]  /*e3b0*/  FMUL.FTZ R98, R3.reuse, R98 ;  /* 0x0000006203627220 */ /* 0x040fe40000410000 */
[----:B------:R-:W-:Y:S02]  /*e3c0*/  FMUL.FTZ R99, R3, R99 ;  /* 0x0000006303637220 */ /* 0x000fe40000410000 */
[--C-:B------:R-:W-:Y:S02]  /*e3d0*/  FFMA.FTZ R173, R174, c[0x0][0x2d0], -R145.reuse ;  /* 0x0000b400aead7a23 */ /* 0x100fe40000010891 */
[--C-:B------:R-:W-:Y:S02]  /*e3e0*/  FFMA.FTZ R174, R142, c[0x0][0x2d0], -R145.reuse ;  /* 0x0000b4008eae7a23 */ /* 0x100fe40000010891 */
[----:B------:R-:W-:Y:S01]  /*e3f0*/  LDSM.16.MT88.4 R140, [R13+0x3000] ;  /* 0x003000000d8c783b */ /* 0x000fe20000004200 */
[----:B------:R-:W-:Y:S01]  /*e400*/  HMMA.16816.F32.BF16 R96, R16, R30, R96 ;  /* 0x0000001e1060723c */ /* 0x000fe20000041860 */
[----:B------:R-:W-:Y:S02]  /*e410*/  MUFU.EX2 R173, R173 ;  /* 0x000000ad00ad7308 */ /* 0x000fe40000000800 */
[--C-:B------:R-:W-:Y:S02]  /*e420*/  FFMA.FTZ R172, R172, c[0x0][0x2d0], -R145.reuse ;  /* 0x0000b400acac7a23 */ /* 0x100fe40000010891 */
[--C-:B------:R-:W-:Y:S02]  /*e430*/  FFMA.FTZ R190, R159, c[0x0][0x2d0], -R162.reuse ;  /* 0x0000b4009fbe7a23 */ /* 0x100fe400000108a2 */
[----:B---3--:R-:W-:Y:S01]  /*e440*/  F2FP.BF16.PACK_AB R16, R164, R133 ;  /* 0x00000085a410723e */ /* 0x008fe200000010ff */
[----:B------:R-:W3:Y:S01]  /*e450*/  LDSM.16.MT88.4 R28, [R14+0x2800] ;  /* 0x002800000e1c783b */ /* 0x000ee20000004200 */
[----:B----4-:R-:W-:Y:S02]  /*e460*/  F2FP.BF16.PACK_AB R18, R166, R163 ;  /* 0x000000a3a612723e */ /* 0x010fe400000010ff */
[----:B------:R-:W4:Y:S01]  /*e470*/  MUFU.EX2 R172, R172 ;  /* 0x000000ac00ac7308 */ /* 0x000f220000000800 */
[----:B--2---:R-:W-:Y:S01]  /*e480*/  F2FP.BF16.PACK_AB R17, R168, R165 ;  /* 0x000000a5a811723e */ /* 0x004fe200000010ff */
[--C-:B------:R-:W-:Y:S01]  /*e490*/  FFMA.FTZ R157, R157, c[0x0][0x2d0], -R162.reuse ;  /* 0x0000b4009d9d7a23 */ /* 0x100fe200000108a2 */
[----:B------:R-:W-:Y:S01]  /*e4a0*/  F2FP.BF16.PACK_AB R19, R170, R167 ;  /* 0x000000a7aa13723e */ /* 0x000fe200000010ff */
[----:B------:R-:W-:Y:S02]  /*e4b0*/  FFMA.FTZ R162, R147, c[0x0][0x2d0], -R162 ;  /* 0x0000b40093a27a23 */ /* 0x000fe400000108a2 */
[--C-:B------:R-:W-:Y:S02]  /*e4c0*/  FFMA.FTZ R159, R160, c[0x0][0x2d0], -R145.reuse ;  /* 0x0000b400a09f7a23 */ /* 0x100fe40000010891 */
[--C-:B------:R-:W-:Y:S02]  /*e4d0*/  FFMA.FTZ R160, R146, c[0x0][0x2d0], -R145.reuse ;  /* 0x0000b40092a07a23 */ /* 0x100fe40000010891 */
[C---:B-1----:R-:W-:Y:S01]  /*e4e0*/  HMMA.16816.F32.BF16 R4, R16.reuse, R20, R4 ;  /* 0x000000141004723c */ /* 0x042fe20000041804 */
[----:B------:R-:W1:Y:S02]  /*e4f0*/  MUFU.EX2 R174, R174 ;  /* 0x000000ae00ae7308 */ /* 0x000e640000000800 */
[--C-:B------:R-:W-:Y:S02]  /*e500*/  FFMA.FTZ R158, R158, c[0x0][0x2d0], -R145.reuse ;  /* 0x0000b4009e9e7a23 */ /* 0x100fe40000010891 */
[----:B------:R-:W-:Y:S02]  /*e510*/  FFMA.FTZ R145, R144, c[0x0][0x2d0], -R145 ;  /* 0x0000b40090917a23 */ /* 0x000fe40000010891 */
[----:B------:R-:W-:Y:S01]  /*e520*/  FFMA.FTZ R155, R12, R239, R155 ;  /* 0x000000ef0c9b7223 */ /* 0x000fe2000001009b */
[C---:B------:R-:W-:Y:S01]  /*e530*/  HMMA.16816.F32.BF16 R8, R16.reuse, R22, R8 ;  /* 0x000000161008723c */ /* 0x040fe20000041808 */
[----:B------:R-:W2:Y:S02]  /*e540*/  LDSM.16.MT88.4 R20, [R15+0x2800] ;  /* 0x002800000f14783b */ /* 0x000ea40000004200 */
[----:B------:R5:W-:Y:S01]  /*e550*/  MUFU.EX2 R177, R145 ;  /* 0x0000009100b17308 */ /* 0x000be20000000800 */
[----:B------:R-:W-:Y:S02]  /*e560*/  FFMA.FTZ R154, R3, R238, R154 ;  /* 0x000000ee039a7223 */ /* 0x000fe4000001009a */
[----:B------:R-:W-:Y:S02]  /*e570*/  FADD.FTZ R150, R150, R155 ;  /* 0x0000009b96967221 */ /* 0x000fe40000010000 */
[C---:B------:R-:W-:Y:S04]  /*e580*/  HMMA.16816.F32.BF16 R100, R16.reuse, R32, R100 ;  /* 0x000000201064723c */ /* 0x040fe80000041864 */
[----:B------:R-:W-:Y:S01]  /*e590*/  FADD.FTZ R154, R153, R154 ;  /* 0x0000009a999a7221 */ /* 0x000fe20000010000 */
[----:B------:R-:W1:Y:S01]  /*e5a0*/  MUFU.EX2 R190, R190 ;  /* 0x000000be00be7308 */ /* 0x000e620000000800 */
[----:B------:R-:W-:Y:S02]  /*e5b0*/  FADD.FTZ R149, R149, R150 ;  /* 0x0000009695957221 */ /* 0x000fe40000010000 */
[C---:B------:R-:W-:Y:S01]  /*e5c0*/  HMMA.16816.F32.BF16 R104, R16.reuse, R34, R104 ;  /* 0x000000221068723c */ /* 0x040fe20000041868 */
[----:B------:R-:W-:Y:S03]  /*e5d0*/  LDSM.16.MT88.4 R32, [R13+0x4800] ;  /* 0x004800000d20783b */ /* 0x000fe60000004200 */
[----:B------:R-:W-:Y:S02]  /*e5e0*/  FADD.FTZ R151, R151, R154 ;  /* 0x0000009a97977221 */ /* 0x000fe40000010000 */
[----:B------:R-:W-:Y:S01]  /*e5f0*/  FADD.FTZ R152, R152, R149 ;  /* 0x0000009598987221 */ /* 0x000fe20000010000 */
[----:B------:R-:W-:Y:S01]  /*e600*/  MUFU.EX2 R157, R157 ;  /* 0x0000009d009d7308 */ /* 0x000fe20000000800 */
[C---:B------:R-:W-:Y:S01]  /*e610*/  HMMA.16816.F32.BF16 R108, R16.reuse, R24, R108 ;  /* 0x00000018106c723c */ /* 0x040fe2000004186c */
[----:B-----5:R-:W-:Y:S03]  /*e620*/  LDSM.16.MT88.4 R144, [R14+0x3800] ;  /* 0x003800000e90783b */ /* 0x020fe60000004200 */
[----:B------:R-:W-:Y:S02]  /*e630*/  FADD.FTZ R156, R156, R151 ;  /* 0x000000979c9c7221 */ /* 0x000fe40000010000 */
[----:B------:R-:W-:Y:S02]  /*e640*/  FADD.FTZ R133, R133, R152 ;  /* 0x0000009885857221 */ /* 0x000fe40000010000 */
[C---:B------:R-:W-:Y:S01]  /*e650*/  HMMA.16816.F32.BF16 R112, R16.reuse, R26, R112 ;  /* 0x0000001a1070723c */ /* 0x040fe20000041870 */
[----:B------:R-:W5:Y:S01]  /*e660*/  MUFU.EX2 R162, R162 ;  /* 0x000000a200a27308 */ /* 0x000f620000000800 */
[----:B------:R-:W1:Y:S02]  /*e670*/  LDSM.16.MT88.4 R24, [R148+0x4800] ;  /* 0x004800009418783b */ /* 0x000e640000004200 */
[----:B------:R-:W-:Y:S02]  /*e680*/  FADD.FTZ R165, R165, R156 ;  /* 0x0000009ca5a57221 */ /* 0x000fe40000010000 */
[----:B------:R-:W-:Y:S02]  /*e690*/  FADD.FTZ R164, R164, R133 ;  /* 0x00000085a4a47221 */ /* 0x000fe40000010000 */
[C---:B------:R-:W-:Y:S03]  /*e6a0*/  HMMA.16816.F32.BF16 R116, R16.reuse, R124, R116 ;  /* 0x0000007c1074723c */ /* 0x040fe60000041874 */
[----:B------:R-:W-:Y:S01]  /*e6b0*/  MUFU.EX2 R159, R159 ;  /* 0x0000009f009f7308 */ /* 0x000fe20000000800 */
[----:B------:R-:W-:Y:S02]  /*e6c0*/  FADD.FTZ R168, R168, R165 ;  /* 0x000000a5a8a87221 */ /* 0x000fe40000010000 */
[----:B------:R-:W-:Y:S02]  /*e6d0*/  FADD.FTZ R163, R163, R164 ;  /* 0x000000a4a3a37221 */ /* 0x000fe40000010000 */
[C---:B------:R-:W-:Y:S01]  /*e6e0*/  HMMA.16816.F32.BF16 R120, R16.reuse, R126, R120 ;  /* 0x0000007e1078723c */ /* 0x040fe20000041878 */
[----:B------:R-:W-:Y:S03]  /*e6f0*/  LDSM.16.MT88.4 R124, [R13+0x1000] ;  /* 0x001000000d7c783b */ /* 0x000fe60000004200 */
[----:B------:R-:W-:Y:S01]  /*e700*/  FADD.FTZ R167, R167, R168 ;  /* 0x000000a8a7a77221 */ /* 0x000fe20000010000 */
[----:B------:R-:W1:Y:S01]  /*e710*/  MUFU.EX2 R158, R158 ;  /* 0x0000009e009e7308 */ /* 0x000e620000000800 */
[----:B------:R-:W-:Y:S02]  /*e720*/  FADD.FTZ R166, R166, R163 ;  /* 0x000000a3a6a67221 */ /* 0x000fe40000010000 */
[C---:B------:R-:W-:Y:S04]  /*e730*/  HMMA.16816.F32.BF16 R36, R16.reuse, R128, R36 ;  /* 0x000000801024723c */ /* 0x040fe80000041824 */
[----:B------:R-:W-:Y:S03]  /*e740*/  FADD.FTZ R170, R170, R167 ;  /* 0x000000a7aaaa7221 */ /* 0x000fe60000010000 */
[----:B------:R-:W1:Y:S01]  /*e750*/  MUFU.EX2 R160, R160 ;  /* 0x000000a000a07308 */ /* 0x000e620000000800 */
        /* <DEDUP_REMOVED lines=23> */
[----:B------:R-:W-:Y:S01]  /*e8d0*/  F2FP.BF16.PACK_AB R16, R176, R171 ;  /* 0x000000abb010723e */ /* 0x000fe200000010ff */
        /* <DEDUP_REMOVED lines=33> */
[C---:B----4-:R-:W-:Y:S08]  /*eaf0*/  HMMA.16816.F32.BF16 R76, R16.reuse, R32, R76 ;  /* 0x00000020104c723c */ /* 0x050ff0000004184c */
[C---:B------:R-:W-:Y:S01]  /*eb00*/  HMMA.16816.F32.BF16 R80, R16.reuse, R34, R80 ;  /* 0x000000221050723c */ /* 0x040fe20000041850 */
[----:B------:R-:W4:Y:S07]  /*eb10*/  LDSM.16.MT88.4 R32, [R14+0x1800] ;  /* 0x001800000e20783b */ /* 0x000f2e0000004200 */
[C---:B---3--:R-:W-:Y:S08]  /*eb20*/  HMMA.16816.F32.BF16 R84, R16.reuse, R28, R84 ;  /* 0x0000001c1054723c */ /* 0x048ff00000041854 */
[C---:B------:R-:W-:Y:S01]  /*eb30*/  HMMA.16816.F32.BF16 R88, R16.reuse, R30, R88 ;  /* 0x0000001e1058723c */ /* 0x040fe20000041858 */
[----:B------:R-:W3:Y:S07]  /*eb40*/  LDSM.16.MT88.4 R28, [R15+0x1800] ;  /* 0x001800000f1c783b */ /* 0x000eee0000004200 */
[C---:B--2---:R-:W-:Y:S08]  /*eb50*/  HMMA.16816.F32.BF16 R92, R16.reuse, R20, R92 ;  /* 0x00000014105c723c */ /* 0x044ff0000004185c */
[----:B------:R-:W-:Y:S01]  /*eb60*/  HMMA.16816.F32.BF16 R96, R16, R22, R96 ;  /* 0x000000161060723c */ /* 0x000fe20000041860 */
[----:B------:R2:W-:Y:S06]  /*eb70*/  LDSM.16.MT88.4 R20, [R13+0x5800] ;  /* 0x005800000d14783b */ /* 0x0005ec0000004200 */
[----:B------:R-:W-:Y:S01]  /*eb80*/  F2FP.BF16.PACK_AB R16, R190, R161 ;  /* 0x000000a1be10723e */ /* 0x000fe200000010ff */
[----:B------:R-:W-:Y:S01]  /*eb90*/  FADD.FTZ R161, R161, R178 ;  /* 0x000000b2a1a17221 */ /* 0x000fe20000010000 */
[----:B-----5:R-:W-:Y:S03]  /*eba0*/  F2FP.BF16.PACK_AB R18, R162, R157 ;  /* 0x0000009da212723e */ /* 0x020fe600000010ff */
        /* <DEDUP_REMOVED lines=8> */
[----:B------:R-:W5:Y:S07]  /*ec30*/  LDSM.16.MT88.4 R8, [R148+0x5800] ;  /* 0x005800009408783b */ /* 0x000f6e0000004200 */
[C---:B-1----:R-:W-:Y:S07]  /*ec40*/  HMMA.16816.F32.BF16 R100, R16.reuse, R24, R100 ;  /* 0x000000181064723c */ /* 0x042fee0000041864 */
[----:B------:R-:W-:Y:S01]  /*ec50*/  IADD3 R25, R241, -0x2, RZ ;  /* 0xfffffffef1197810 */ /* 0x000fe20007ffe0ff */
[C---:B------:R-:W-:Y:S03]  /*ec60*/  HMMA.16816.F32.BF16 R104, R16.reuse, R26, R104 ;  /* 0x0000001a1068723c */ /* 0x040fe60000041868 */
[C---:B------:R-:W-:Y:S05]  /*ec70*/  ISETP.GE.AND P6, PT, R25.reuse, R230, PT ;  /* 0x000000e61900720c */ /* 0x040fea0003fc6270 */
[C---:B----4-:R-:W-:Y:S08]  /*ec80*/  HMMA.16816.F32.BF16 R108, R16.reuse, R32, R108 ;  /* 0x00000020106c723c */ /* 0x050ff0000004186c */
[C---:B------:R-:W-:Y:S04]  /*ec90*/  HMMA.16816.F32.BF16 R112, R16.reuse, R34, R112 ;  /* 0x000000221070723c */ /* 0x040fe80000041870 */
[C---:B--2---:R-:W-:Y:S04]  /*eca0*/  @P6 IMAD.WIDE.U32 R12, R25.reuse, c[0x0][0x1e0], RZ ;  /* 0x00007800190c6a25 */ /* 0x044fe800078e00ff */
[C---:B---3--:R-:W-:Y:S04]  /*ecb0*/  HMMA.16816.F32.BF16 R116, R16.reuse, R28, R116 ;  /* 0x0000001c1074723c */ /* 0x048fe80000041874 */
        /* <DEDUP_REMOVED lines=8> */
[C---:B-----5:R-:W-:Y:S08]  /*ed40*/  HMMA.16816.F32.BF16 R60, R16.reuse, R4, R60 ;  /* 0x00000004103c723c */ /* 0x060ff0000004183c */
[C---:B------:R-:W-:Y:S01]  /*ed50*/  HMMA.16816.F32.BF16 R64, R16.reuse, R6, R64 ;  /* 0x000000061040723c */ /* 0x040fe20000041840 */
[----:B------:R1:W2:Y:S07]  /*ed60*/  LDSM.16.MT88.4 R4, [R14+0x5800] ;  /* 0x005800000e04783b */ /* 0x0002ae0000004200 */
[C---:B------:R-:W-:Y:S07]  /*ed70*/  HMMA.16816.F32.BF16 R68, R16.reuse, R8, R68 ;  /* 0x000000081044723c */ /* 0x040fee0000041844 */
[----:B------:R-:W-:Y:S01]  /*ed80*/  @P6 SHF.R.S32.HI R8, RZ, 0x1f, R25 ;  /* 0x0000001fff086819 */ /* 0x000fe20000011419 */
[C---:B------:R-:W-:Y:S04]  /*ed90*/  HMMA.16816.F32.BF16 R72, R16.reuse, R10, R72 ;  /* 0x0000000a1048723c */ /* 0x040fe80000041848 */
[----:B------:R-:W-:Y:S04]  /*eda0*/  @P6 IMAD R8, R8, c[0x0][0x1e0], RZ ;  /* 0x0000780008086a24 */ /* 0x000fe800078e02ff */
[C---:B------:R-:W-:Y:S04]  /*edb0*/  HMMA.16816.F32.BF16 R76, R16.reuse, R20, R76 ;  /* 0x00000014104c723c */ /* 0x040fe8000004184c */
[----:B------:R-:W-:Y:S01]  /*edc0*/  @P6 IMAD R8, R25, c[0x0][0x1e4], R8 ;  /* 0x0000790019086a24 */ /* 0x000fe200078e0208 */
[----:B-1----:R-:W-:Y:S02]  /*edd0*/  @P6 IADD3 R14, P5, R3, R236, RZ ;  /* 0x000000ec030e6210 */ /* 0x002fe40007fbe0ff */
[----:B------:R-:W-:Y:S01]  /*ede0*/  @P6 MOV R21, c[0x0][0x1e4] ;  /* 0x0000790000156a02 */ /* 0x000fe20000000f00 */
[C---:B------:R-:W-:Y:S04]  /*edf0*/  HMMA.16816.F32.BF16 R80, R16.reuse, R22, R80 ;  /* 0x000000161050723c */ /* 0x040fe80000041850 */
[----:B------:R-:W-:Y:S02]  /*ee00*/  @P6 IADD3 R13, R13, R8, RZ ;  /* 0x000000080d0d6210 */ /* 0x000fe40007ffe0ff */
[----:B------:R-:W1:Y:S01]  /*ee10*/  LDSM.16.MT88.4 R8, [R15+0x5800] ;  /* 0x005800000f08783b */ /* 0x000e620000004200 */
[----:B------:R-:W-:Y:S02]  /*ee20*/  @P6 LEA R20, P4, R14, c[0x0][0x1c8], 0x1 ;  /* 0x000072000e146a11 */ /* 0x000fe400078808ff */
[----:B------:R-:W-:Y:S01]  /*ee30*/  @P6 SHF.L.U64.HI R12, R12, 0x6, R13 ;  /* 0x000000060c0c6819 */ /* 0x000fe2000001020d */
[C---:B--2---:R-:W-:Y:S02]  /*ee40*/  HMMA.16816.F32.BF16 R84, R16.reuse, R4, R84 ;  /* 0x000000041054723c */ /* 0x044fe40000041854 */
[----:B------:R-:W-:Y:S04]  /*ee50*/  @P6 MOV R13, c[0x0][0x1e0] ;  /* 0x00007800000d6a02 */ /* 0x000fe80000000f00 */
[C---:B------:R-:W-:Y:S02]  /*ee60*/  @P6 LEA R23, P0, R13.reuse, R3, 0x5 ;  /* 0x000000030d176211 */ /* 0x040fe400078028ff */
[-C--:B------:R-:W-:Y:S01]  /*ee70*/  @P6 IADD3.X R3, R12, R229.reuse, RZ, P5, !PT ;  /* 0x000000e50c036210 */ /* 0x080fe20002ffe4ff */
[C---:B------:R-:W-:Y:S03]  /*ee80*/  HMMA.16816.F32.BF16 R88, R16.reuse, R6, R88 ;  /* 0x000000061058723c */ /* 0x040fe60000041858 */
[----:B------:R-:W-:Y:S01]  /*ee90*/  @P6 LEA.HI.X R12, R13, R12, R21, 0x5, P0 ;  /* 0x0000000c0d0c6211 */ /* 0x000fe200000f2c15 */
[----:B------:R-:W-:Y:S01]  /*eea0*/  FADD.FTZ R13, R173, R170 ;  /* 0x000000aaad0d7221 */ /* 0x000fe20000010000 */
[----:B------:R-:W-:Y:S01]  /*eeb0*/  @P6 LEA.HI.X R21, R14, c[0x0][0x1cc], R3, 0x1, P4 ;  /* 0x000073000e156a11 */ /* 0x000fe200020f0c03 */
[----:B------:R-:W-:Y:S01]  /*eec0*/  @P6 IMAD R3, R233, 0x6000, R206 ;  /* 0x00006000e9036824 */ /* 0x000fe200078e02ce */
[----:B------:R-:W-:Y:S01]  /*eed0*/  @P6 ISETP.GE.AND P4, PT, R218, c[0x0][0x1d4], PT ;  /* 0x00007500da006a0c */ /* 0x000fe20003f86270 */
[----:B------:R-:W-:Y:S01]  /*eee0*/  FADD.FTZ R13, R172, R13 ;  /* 0x0000000dac0d7221 */ /* 0x000fe20000010000 */
[----:B------:R-:W-:Y:S03]  /*eef0*/  @P6 ISETP.GE.AND P0, PT, R204, c[0x0][0x1d4], PT ;  /* 0x00007500cc006a0c */ /* 0x000fe60003f06270 */
[----:B------:R-:W-:Y:S01]  /*ef00*/  @P6 IADD3 R23, P5, R23, R236, RZ ;  /* 0x000000ec17176210 */ /* 0x000fe20007fbe0ff */
[----:B------:R-:W-:Y:S03]  /*ef10*/  FADD.FTZ R174, R174, R13 ;  /* 0x0000000daeae7221 */ /* 0x000fe60000010000 */
[----:B------:R-:W-:Y:S01]  /*ef20*/  @P6 IADD3.X R12, R12, R229, RZ, P5, !PT ;  /* 0x000000e50c0c6210 */ /* 0x000fe20002ffe4ff */
[----:B------:R-:W-:Y:S01]  /*ef30*/  FADD.FTZ R174, R175, R174 ;  /* 0x000000aeafae7221 */ /* 0x000fe20000010000 */
[----:B------:R-:W-:Y:S02]  /*ef40*/  @P6 LEA R4, P5, R23, c[0x0][0x1c8], 0x1 ;  /* 0x0000720017046a11 */ /* 0x000fe400078a08ff */
[----:B------:R-:W-:Y:S01]  /*ef50*/  @!PT LDS RZ, [RZ] ;  /* 0x00000000fffff984 */ /* 0x000fe20000000800 */
[----:B------:R-:W-:Y:S01]  /*ef60*/  @!PT LDS RZ, [RZ] ;  /* 0x00000000fffff984 */ /* 0x000fe20000000800 */
[----:B------:R-:W-:Y:S01]  /*ef70*/  @!PT LDS RZ, [RZ] ;  /* 0x00000000fffff984 */ /* 0x000fe20000000800 */
[----:B------:R2:W-:Y:S01]  /*ef80*/  @P6 LDGSTS.E.BYPASS.LTC128B.128 [R3], [R20.64], !P4 ;  /* 0x0000000014036fae */ /* 0x0005e2000e101d48 */
[----:B------:R-:W-:Y:S01]  /*ef90*/  FADD.FTZ R159, R159, R174 ;  /* 0x000000ae9f9f7221 */ /* 0x000fe20000010000 */
[----:B------:R-:W-:Y:S03]  /*efa0*/  @P6 LEA.HI.X R5, R23, c[0x0][0x1cc], R12, 0x1, P5 ;  /* 0x0000730017056a11 */ /* 0x000fe600028f0c0c */
[----:B------:R-:W-:Y:S01]  /*efb0*/  FADD.FTZ R159, R158, R159 ;  /* 0x0000009f9e9f7221 */ /* 0x000fe20000010000 */
[C---:B-1----:R-:W-:Y:S02]  /*efc0*/  HMMA.16816.F32.BF16 R92, R16.reuse, R8, R92 ;  /* 0x00000008105c723c */ /* 0x042fe4000004185c */
[----:B------:R2:W-:Y:S01]  /*efd0*/  @P6 LDGSTS.E.BYPASS.LTC128B.128 [R3+0x2000], [R20.64+0x80], !P0 ;  /* 0x0200008014036fae */ /* 0x0005e2000c101d48 */
[----:B------:R-:W-:Y:S04]  /*efe0*/  FADD.FTZ R160, R160, R159 ;  /* 0x0000009fa0a07221 */ /* 0x000fe80000010000 */
[----:B------:R-:W-:Y:S01]  /*eff0*/  FADD.FTZ R238, R177, R160 ;  /* 0x000000a0b1ee7221 */ /* 0x000fe20000010000 */
[----:B------:R-:W-:Y:S02]  /*f000*/  HMMA.16816.F32.BF16 R96, R16, R10, R96 ;  /* 0x0000000a1060723c */ /* 0x000fe40000041860 */
[----:B------:R2:W-:Y:S08]  /*f010*/  @P6 LDGSTS.E.BYPASS.LTC128B.128 [R3+0x4000], [R20.64+0x100], !P3 ;  /* 0x0400010014036fae */ /* 0x0005f0000d901d48 */
[----:B------:R2:W-:Y:S01]  /*f020*/  @P6 LDGSTS.E.BYPASS.LTC128B.128 [R3+0x1000], [R4.64], !P4 ;  /* 0x0100000004036fae */ /* 0x0005e2000e101d48 */
[C---:B------:R-:W-:Y:S02]  /*f030*/  ISETP.GE.AND P4, PT, R134.reuse, 0x1, PT ;  /* 0x000000018600780c */ /* 0x040fe40003f86270 */
[----:B------:R-:W-:Y:S04]  /*f040*/  IADD3 R134, R134, 0x1, RZ ;  /* 0x0000000186867810 */ /* 0x000fe80007ffe0ff */
[----:B------:R-:W-:Y:S01]  /*f050*/  SEL R134, R134, RZ, !P4 ;  /* 0x000000ff86867207 */ /* 0x000fe20006000000 */
[----:B------:R2:W-:Y:S01]  /*f060*/  @P6 LDGSTS.E.BYPASS.LTC128B.128 [R3+0x3000], [R4.64+0x80], !P0 ;  /* 0x0300008004036fae */ /* 0x0005e2000c101d48 */
[----:B------:R-:W-:Y:S02]  /*f070*/  ISETP.GE.AND P0, PT, R230, R241, PT ;  /* 0x000000f1e600720c */ /* 0x000fe40003f06270 */
[----:B------:R-:W-:Y:S05]  /*f080*/  IADD3 R241, R241, -0x1, RZ ;  /* 0xfffffffff1f17810 */ /* 0x000fea0007ffe0ff */
[----:B------:R2:W-:Y:S08]  /*f090*/  @P6 LDGSTS.E.BYPASS.LTC128B.128 [R3+0x5000], [R4.64+0x100], !P3 ;  /* 0x0500010004036fae */ /* 0x0005f0000d901d48 */
[----:B------:R-:W0:Y:S01]  /*f0a0*/  LDGDEPBAR ;  /* 0x00000000000079af */ /* 0x000e220000000000 */
[----:B--2---:R-:W-:Y:S01]  /*f0b0*/  MOV R3, R0 ;  /* 0x0000000000037202 */ /* 0x004fe20000000f00 */
[----:B------:R-:W-:-:S06]  /*f0c0*/  @!P0 BRA `(.L_x_4165) ;  /* 0xffffccd000008947 */ /* 0x000fcc000383ffff */
.L_x_4156:
[----:B------:R-:W-:Y:S02]  /*f0d0*/  MOV R4, 0x1f ;  /* 0x0000001f00047802 */ /* 0x000fe40000000f00 */
[----:B------:R-:W-:Y:S01]  /*f0e0*/  MOV R3, 0xffffffff ;  /* 0xffffffff00037802 */ /* 0x000fe20000000f00 */
[----:B------:R-:W-:Y:S05]  /*f0f0*/  BRA.DIV ~URZ, `(.L_x_4166) ;  /* 0x00004f327f007947 */ /* 0x000fea000b800000 */
[----:B------:R1:W2:Y:S02]  /*f100*/  SHFL.BFLY PT, R5, R239, 0x2, 0x1f ;  /* 0x0c401f00ef057f89 */ /* 0x0002a400000e0000 */
.L_x_4239:
[----:B--2---:R-:W-:Y:S01]  /*f110*/  FADD.FTZ R10, R5, R239 ;  /* 0x000000ef050a7221 */ /* 0x004fe20000010000 */
[----:B------:R-:W-:Y:S05]  /*f120*/  BRA.DIV ~URZ, `(.L_x_4167) ;  /* 0x00004f527f007947 */ /* 0x000fea000b800000 */
[----:B------:R-:W2:Y:S04]  /*f130*/  SHFL.BFLY PT, R3, R238, 0x2, 0x1f ;  /* 0x0c401f00ee037f89 */ /* 0x000ea800000e0000 */
[----:B------:R-:W3:Y:S01]  /*f140*/  SHFL.BFLY PT, R7, R10, 0x1, 0x1f ;  /* 0x0c201f000a077f89 */ /* 0x000ee200000e0000 */
[----:B--2---:R-:W-:-:S02]  /*f150*/  FADD.FTZ R8, R3, R238 ;  /* 0x000000ee03087221 */ /* 0x004fc40000010000 */
[----:B---3--:R-:W-:-:S03]  /*f160*/  FADD.FTZ R7, R10, R7 ;  /* 0x000000070a077221 */ /* 0x008fc60000010000 */
[----:B------:R2:W3:Y:S04]  /*f170*/  SHFL.BFLY PT, R5, R8, 0x1, 0x1f ;  /* 0x0c201f0008057f89 */ /* 0x0004e800000e0000 */
.L_x_4240:
[----:B---3--:R-:W-:Y:S01]  /*f180*/  FADD.FTZ R5, R5, R8 ;  /* 0x0000000805057221 */ /* 0x008fe20000010000 */
[----:B------:R-:W-:Y:S02]  /*f190*/  FSETP.NE.FTZ.AND P1, PT, R7, RZ, PT ;  /* 0x000000ff0700720b */ /* 0x000fe40003f35000 */
[----:B------:R-:W-:Y:S02]  /*f1a0*/  MOV R6, RZ ;  /* 0x000000ff00067202 */ /* 0x000fe40000000f00 */
[----:B------:R-:W-:Y:S02]  /*f1b0*/  FSETP.NE.FTZ.AND P0, PT, R5, RZ, PT ;  /* 0x000000ff0500720b */ /* 0x000fe40003f15000 */
[----:B------:R-:W-:Y:S02]  /*f1c0*/  MOV R3, RZ ;  /* 0x000000ff00037202 */ /* 0x000fe40000000f00 */
[----:B------:R-:W-:-:S05]  /*f1d0*/  MOV R4, 0xff800000 ;  /* 0xff80000000047802 */ /* 0x000fca0000000f00 */
[----:B------:R-:W3:Y:S01]  /*f1e0*/  @P1 MUFU.LG2 R9, R7 ;  /* 0x0000000700091308 */ /* 0x000ee20000000c00 */
[----:B--2---:R-:W-:-:S05]  /*f1f0*/  @P1 MOV R8, 0x3f317218 ;  /* 0x3f31721800081802 */ /* 0x004fca0000000f00 */
[----:B------:R-:W-:Y:S02]  /*f200*/  @P1 FMUL.FTZ R8, R8, c[0x0][0x2d0] ;  /* 0x0000b40008081a20 */ /* 0x000fe40000410000 */
[----:B------:R2:W4:Y:S08]  /*f210*/  @P1 MUFU.RCP R6, R7 ;  /* 0x0000000700061308 */ /* 0x0005300000001000 */
[----:B------:R-:W-:Y:S01]  /*f220*/  @P0 MUFU.RCP R3, R5 ;  /* 0x0000000500030308 */ /* 0x000fe20000001000 */
[----:B---3--:R-:W-:-:S04]  /*f230*/  @P1 FMUL.FTZ R9, R9, 0.69314718246459960938 ;  /* 0x3f31721809091820 */ /* 0x008fc80000410000 */
[----:B------:R-:W-:Y:S01]  /*f240*/  @P1 FFMA.FTZ R4, R8, R2, R9 ;  /* 0x0000000208041223 */ /* 0x000fe20000010009 */
[----:B------:R-:W-:Y:S02]  /*f250*/  MOV R2, 0xff800000 ;  /* 0xff80000000027802 */ /* 0x000fe40000000f00 */
[----:B------:R-:W3:Y:S01]  /*f260*/  @P0 MUFU.LG2 R5, R5 ;  /* 0x0000000500050308 */ /* 0x000ee20000000c00 */
[----:B--2---:R-:W-:Y:S01]  /*f270*/  @P0 MOV R7, 0x3f317218 ;  /* 0x3f31721800070802 */ /* 0x004fe20000000f00 */
        /* <DEDUP_REMOVED lines=48> */
[----:B---3--:R-:W-:Y:S02]  /*f580*/  @P0 FMUL.FTZ R6, R5, 0.69314718246459960938 ;  /* 0x3f31721805060820 */ /* 0x008fe40000410000 */
[----:B------:R-:W-:Y:S01]  /*f590*/  @P0 FMUL.FTZ R5, R7, c[0x0][0x2d0] ;  /* 0x0000b40007050a20 */ /* 0x000fe20000410000 */
        /* <DEDUP_REMOVED lines=50> */
.L_x_4109:
        /* <DEDUP_REMOVED lines=16> */
.L_x_4169:
[----:B------:R-:W-:Y:S05]  /*f9c0*/  BSYNC B0 ;  /* 0x0000000000007941 */ /* 0x000fea0003800000 */
.L_x_4168:
        /* <DEDUP_REMOVED lines=26> */
[----:B------:R1:W-:Y:S04]  /*fb70*/  STS [R222+0x400], R5 ;  /* 0x00040005de007388 */ /* 0x0003e80000000800 */
[----:B------:R1:W-:Y:S04]  /*fb80*/  STS [R222], R7 ;  /* 0x00000007de007388 */ /* 0x0003e80000000800 */
[----:B------:R1:W-:Y:S01]  /*fb90*/  STS [R217], R8 ;  /* 0x00000008d9007388 */ /* 0x0003e20000000800 */
[----:B--2---:R-:W-:-:S03]  /*fba0*/  F2FP.BF16.PACK_AB R0, R109, R108 ;  /* 0x0000006c6d00723e */ /* 0x004fc600000010ff */
[----:B------:R2:W-:Y:S01]  /*fbb0*/  STS [R217+0x400], R6 ;  /* 0x00040006d9007388 */ /* 0x0005e20000000800 */
[----:B---3--:R-:W-:-:S03]  /*fbc0*/  F2FP.BF16.PACK_AB R10, R111, R110 ;  /* 0x0000006e6f0a723e */ /* 0x008fc600000010ff */
[----:B------:R3:W-:Y:S01]  /*fbd0*/  STS [R221], R0 ;  /* 0x00000000dd007388 */ /* 0x0007e20000000800 */
[----:B----4-:R-:W-:-:S03]  /*fbe0*/  F2FP.BF16.PACK_AB R14, R41, R40 ;  /* 0x00000028290e723e */ /* 0x010fc600000010ff */
[----:B------:R4:W-:Y:S01]  /*fbf0*/  STS [R221+0x400], R10 ;  /* 0x0004000add007388 */ /* 0x0009e20000000800 */
[----:B-1----:R-:W-:-:S03]  /*fc00*/  F2FP.BF16.PACK_AB R12, R43, R42 ;  /* 0x0000002a2b0c723e */ /* 0x002fc600000010ff */
[----:B------:R1:W-:Y:S01]  /*fc10*/  STS [R224], R11 ;  /* 0x0000000be0007388 */ /* 0x0003e20000000800 */
[----:B------:R-:W-:-:S03]  /*fc20*/  F2FP.BF16.PACK_AB R5, R119, R118 ;  /* 0x000000767705723e */ /* 0x000fc600000010ff */
[----:B------:R1:W-:Y:S01]  /*fc30*/  STS [R224+0x400], R9 ;  /* 0x00040009e0007388 */ /* 0x0003e20000000800 */
[----:B------:R-:W-:-:S03]  /*fc40*/  F2FP.BF16.PACK_AB R7, R117, R116 ;  /* 0x000000747507723e */ /* 0x000fc600000010ff */
[----:B------:R1:W-:Y:S01]  /*fc50*/  STS [R220+0x400], R5 ;  /* 0x00040005dc007388 */ /* 0x0003e20000000800 */
[----:B------:R-:W-:-:S03]  /*fc60*/  F2FP.BF16.PACK_AB R8, R121, R120 ;  /* 0x000000787908723e */ /* 0x000fc600000010ff */
[----:B------:R1:W-:Y:S01]  /*fc70*/  STS [R220], R7 ;  /* 0x00000007dc007388 */ /* 0x0003e20000000800 */
[----:B--2---:R-:W-:-:S03]  /*fc80*/  F2FP.BF16.PACK_AB R6, R123, R122 ;  /* 0x0000007a7b06723e */ /* 0x004fc600000010ff */
[----:B------:R2:W-:Y:S01]  /*fc90*/  STS [R223], R8 ;  /* 0x00000008df007388 */ /* 0x0005e20000000800 */
[----:B---3--:R-:W-:-:S03]  /*fca0*/  F2FP.BF16.PACK_AB R0, R37, R36 ;  /* 0x000000242500723e */ /* 0x008fc600000010ff */
[----:B------:R3:W-:Y:S01]  /*fcb0*/  STS [R223+0x400], R6 ;  /* 0x00040006df007388 */ /* 0x0007e20000000800 */
[----:B----4-:R-:W-:-:S03]  /*fcc0*/  F2FP.BF16.PACK_AB R10, R39, R38 ;  /* 0x00000026270a723e */ /* 0x010fc600000010ff */
[----:B------:R4:W-:Y:S01]  /*fcd0*/  STS [R213+0x4000], R0 ;  /* 0x00400000d5007388 */ /* 0x0009e20000000800 */
[----:B-1----:R-:W-:-:S03]  /*fce0*/  F2FP.BF16.PACK_AB R11, R57, R56 ;  /* 0x00000038390b723e */ /* 0x002fc600000010ff */
[----:B------:R1:W-:Y:S01]  /*fcf0*/  STS [R213+0x4400], R10 ;  /* 0x0044000ad5007388 */ /* 0x0003e20000000800 */
[----:B------:R-:W-:-:S03]  /*fd00*/  F2FP.BF16.PACK_AB R9, R59, R58 ;  /* 0x0000003a3b09723e */ /* 0x000fc600000010ff */
[----:B------:R1:W-:Y:S01]  /*fd10*/  STS [R205+0x4000], R14 ;  /* 0x0040000ecd007388 */ /* 0x0003e20000000800 */
[----:B------:R-:W-:-:S03]  /*fd20*/  F2FP.BF16.PACK_AB R5, R47, R46 ;  /* 0x0000002e2f05723e */ /* 0x000fc600000010ff */
[----:B------:R1:W-:Y:S01]  /*fd30*/  STS [R205+0x4400], R12 ;  /* 0x0044000ccd007388 */ /* 0x0003e20000000800 */
[----:B------:R-:W-:-:S03]  /*fd40*/  F2FP.BF16.PACK_AB R7, R45, R44 ;  /* 0x0000002c2d07723e */ /* 0x000fc600000010ff */
[----:B------:R1:W-:Y:S01]  /*fd50*/  STS [R222+0x4400], R5 ;  /* 0x00440005de007388 */ /* 0x0003e20000000800 */
[----:B--2---:R-:W-:-:S03]  /*fd60*/  F2FP.BF16.PACK_AB R8, R49, R48 ;  /* 0x000000303108723e */ /* 0x004fc600000010ff */
[----:B------:R2:W-:Y:S01]  /*fd70*/  STS [R222+0x4000], R7 ;  /* 0x00400007de007388 */ /* 0x0005e20000000800 */
        /* <DEDUP_REMOVED lines=23> */
[----:B------:R-:W-:Y:S01]  /*fef0*/  STS [R213+0x8400], R16 ;  /* 0x00840010d5007388 */ /* 0x000fe20000000800 */
[----:B------:R-:W-:-:S03]  /*ff00*/  F2FP.BF16.PACK_AB R9, R77, R76 ;  /* 0x0000004c4d09723e */ /* 0x000fc600000010ff */
[----:B------:R-:W-:Y:S01]  /*ff10*/  STS [R205+0x8000], R14 ;  /* 0x0080000ecd007388 */ /* 0x000fe20000000800 */
        /* <DEDUP_REMOVED lines=9> */
[----:B------:R1:W-:Y:S04]  /*ffb0*/  STS [R217+0x8400], R8 ;  /* 0x00840008d9007388 */ /* 0x0003e80000000800 */
[----:B------:R1:W-:Y:S04]  /*ffc0*/  STS [R221+0x8000], R6 ;  /* 0x00800006dd007388 */ /* 0x0003e80000000800 */
        /* <DEDUP_REMOVED lines=9> */
[----:B------:R-:W-:-:S03]  /*10060*/  IMAD.MOV.U32 R8, RZ, RZ, c[0x0][0x388] ;  /* 0x0000e200ff087624 */ /* 0x000fc600078e00ff */
[----:B------:R3:W-:Y:S01]  /*10070*/  STS [R223+0x8000], R12 ;  /* 0x0080000cdf007388 */ /* 0x0007e20000000800 */
[----:B------:R-:W-:-:S03]  /*10080*/  IMAD.MOV.U32 R6, RZ, RZ, 0x4 ;  /* 0x00000004ff067424 */ /* 0x000fc600078e00ff */
[----:B------:R3:W-:Y:S01]  /*10090*/  STS [R223+0x8400], R10 ;  /* 0x0084000adf007388 */ /* 0x0007e20000000800 */
[----:B------:R-:W-:Y:S02]  /*100a0*/  IMAD.MOV.U32 R0, RZ, RZ, RZ ;  /* 0x000000ffff007224 */ /* 0x000fe400078e00ff */
[CC--:B------:R-:W-:Y:S01]  /*100b0*/  @P2 IMAD.WIDE R14, R195.reuse, R6.reuse, c[0x0][0x508] ;  /* 0x00014200c30e2625 */ /* 0x0c0fe200078e0206 */
[----:B------:R-:W-:Y:S03]  /*100c0*/  BAR.SYNC.DEFER_BLOCKING 0x1, 0x100 ;  /* 0x0044000000007b1d */ /* 0x000fe60000010000 */
[----:B--2---:R-:W-:-:S03]  /*100d0*/  IMAD.WIDE R6, R195, R6, c[0x0][0x500] ;  /* 0x00014000c3067625 */ /* 0x004fc600078e0206 */
        /* <DEDUP_REMOVED lines=9> */
.L_x_4172:
[----:B---3--:R-:W-:Y:S01]  /*10170*/  IMAD.MOV.U32 R15, RZ, RZ, 0x368 ;  /* 0x00000368ff0f7424 */ /* 0x008fe200078e00ff */
[----:B------:R-:W-:Y:S01]  /*10180*/  ISETP.GT.AND P3, PT, R231, 0x1, PT ;  /* 0x00000001e700780c */ /* 0x000fe20003f64270 */
[----:B------:R-:W-:Y:S01]  /*10190*/  IMAD.MOV.U32 R5, RZ, RZ, c[0x0][0x4e8] ;  /* 0x00013a00ff057624 */ /* 0x000fe200078e00ff */
[----:B------:R-:W-:Y:S01]  /*101a0*/  ISETP.NE.U32.AND P0, PT, RZ, c[0x0][0x500], PT ;  /* 0x00014000ff007a0c */ /* 0x000fe20003f05070 */
[----:B-----5:R-:W-:Y:S01]  /*101b0*/  IMAD R8, R8, c[0x0][0x4e8], RZ ;  /* 0x00013a0008087a24 */ /* 0x020fe200078e02ff */
[----:B------:R-:W-:-:S02]  /*101c0*/  SEL R15, R15, 0x328, P3 ;  /* 0x000003280f0f7807 */ /* 0x000fc40001800000 */
[----:B------:R-:W-:Y:S02]  /*101d0*/  ISETP.NE.AND.EX P0, PT, RZ, c[0x0][0x504], PT, P0 ;  /* 0x00014100ff007a0c */ /* 0x000fe40003f05300 */
[----:B------:R-:W1:Y:S01]  /*101e0*/  LDC.64 R12, c[0x0][R15+0x170] ;  /* 0x00005c000f0c7b82 */ /* 0x000e620000000a00 */
[----:B------:R-:W-:Y:S01]  /*101f0*/  ISETP.NE.AND P2, PT, R5, 0x1, PT ;  /* 0x000000010500780c */ /* 0x000fe20003f45270 */
[----:B------:R-:W-:Y:S01]  /*10200*/  IMAD.IADD R5, R210, 0x1, R193 ;  /* 0x00000001d2057824 */ /* 0x000fe200078e02c1 */
[----:B------:R-:W-:Y:S02]  /*10210*/  SHF.R.S32.HI R6, RZ, 0x1f, R195 ;  /* 0x0000001fff067819 */ /* 0x000fe400000114c3 */
[----:B------:R-:W-:Y:S01]  /*10220*/  SEL R7, R195, RZ, !P0 ;  /* 0x000000ffc3077207 */ /* 0x000fe20004000000 */
[----:B------:R-:W-:Y:S01]  /*10230*/  IMAD.MOV.U32 R14, RZ, RZ, R5 ;  /* 0x000000ffff0e7224 */ /* 0x000fe200078e0005 */
[----:B------:R-:W-:Y:S01]  /*10240*/  SEL R6, R6, RZ, !P0 ;  /* 0x000000ff06067207 */ /* 0x000fe20004000000 */
[----:B------:R-:W2:Y:S01]  /*10250*/  LDC.64 R10, c[0x0][R15+0x168] ;  /* 0x00005a000f0a7b82 */ /* 0x000ea20000000a00 */
[----:B------:R-:W-:-:S07]  /*10260*/  SEL R16, R232, RZ, P3 ;  /* 0x000000ffe8107207 */ /* 0x000fce0001800000 */
[----:B------:R-:W3:Y:S08]  /*10270*/  LDC.64 R20, c[0x0][R15+0x178] ;  /* 0x00005e000f147b82 */ /* 0x000ef00000000a00 */
[----:B------:R4:W3:Y:S01]  /*10280*/  LDC.64 R18, c[0x0][R15+0x160] ;  /* 0x000058000f127b82 */ /* 0x0008e20000000a00 */
[----:B-1----:R-:W-:-:S04]  /*10290*/  IMAD R9, R13, R7, RZ ;  /* 0x000000070d097224 */ /* 0x002fc800078e02ff */
[----:B------:R-:W-:Y:S02]  /*102a0*/  IMAD R9, R12, R6, R9 ;  /* 0x000000060c097224 */ /* 0x000fe400078e0209 */
[----:B------:R-:W-:-:S04]  /*102b0*/  @P2 IMAD.HI.U32 R6, R5, c[0x0][0x4ec], RZ ;  /* 0x00013b0005062a27 */ /* 0x000fc800078e00ff */
[----:B--2---:R-:W-:Y:S01]  /*102c0*/  IMAD.WIDE.U32 R22, R10, R226, RZ ;  /* 0x000000e20a167225 */ /* 0x004fe200078e00ff */
[----:B------:R-:W-:Y:S02]  /*102d0*/  @P2 SHF.R.U32.HI R14, RZ, c[0x0][0x4f0], R6 ;  /* 0x00013c00ff0e2a19 */ /* 0x000fe40000011606 */
[----:B------:R-:W-:Y:S01]  /*102e0*/  SHF.R.S32.HI R6, RZ, 0x1f, R0 ;  /* 0x0000001fff067819 */ /* 0x000fe20000011400 */
[----:B------:R-:W-:-:S04]  /*102f0*/  IMAD.WIDE.U32 R12, R12, R7, RZ ;  /* 0x000000070c0c7225 */ /* 0x000fc800078e00ff */
[----:B------:R-:W-:Y:S02]  /*10300*/  IMAD R10, R11, R226, RZ ;  /* 0x000000e20b0a7224 */ /* 0x000fe400078e02ff */
[----:B------:R-:W-:Y:S01]  /*10310*/  IMAD.IADD R9, R13, 0x1, R9 ;  /* 0x000000010d097824 */ /* 0x000fe200078e0209 */
[----:B------:R-:W-:Y:S01]  /*10320*/  IADD3 R13, P1, P0, R12, R22, R0 ;  /* 0x000000160c0d7210 */ /* 0x000fe2000783e000 */
[----:B------:R-:W-:Y:S02]  /*10330*/  IMAD.IADD R10, R23, 0x1, R10 ;  /* 0x00000001170a7824 */ /* 0x000fe400078e020a */
[----:B---3--:R-:W-:Y:S02]  /*10340*/  IMAD R11, R21, R16, RZ ;  /* 0x00000010150b7224 */ /* 0x008fe400078e02ff */
[----:B------:R-:W-:Y:S01]  /*10350*/  IMAD.MOV R12, RZ, RZ, -R14 ;  /* 0x000000ffff0c7224 */ /* 0x000fe200078e0a0e */
[----:B------:R-:W-:Y:S01]  /*10360*/  IADD3.X R9, R9, R10, R6, P1, P0 ;  /* 0x0000000a09097210 */ /* 0x000fe20000fe0406 */
[----:B------:R-:W-:-:S04]  /*10370*/  IMAD.WIDE.U32 R16, R20, R16, RZ ;  /* 0x0000001014107225 */ /* 0x000fc800078e00ff */
[----:B----4-:R-:W-:Y:S01]  /*10380*/  IMAD R15, R12, c[0x0][0x4e8], R5 ;  /* 0x00013a000c0f7a24 */ /* 0x010fe200078e0205 */
        /* <DEDUP_REMOVED lines=16> */
[----:B------:R-:W-:Y:S01]  /*10490*/  IMAD.IADD R11, R211, 0x1, R193 ;  /* 0x00000001d30b7824 */ /* 0x000fe200078e02c1 */
[----:B------:R-:W-:Y:S01]  /*104a0*/  SHFL.IDX PT, R16, R9, 0x1, 0x1c1f ;  /* 0x003c1f0009107f89 */ /* 0x000fe200000e0000 */
[----:B------:R-:W-:-:S03]  /*104b0*/  LOP3.LUT P0, RZ, R212, 0x3, RZ, 0xc0, !PT ;  /* 0x00000003d4ff7812 */ /* 0x000fc6000780c0ff */
[----:B------:R-:W1:Y:S01]  /*104c0*/  SHFL.IDX PT, R13, R10, RZ, 0x1c1f ;  /* 0x001c1fff0a0d7589 */ /* 0x000e6200000e0000 */
[C---:B------:R-:W-:Y:S02]  /*104d0*/  IADD3 R15, R11.reuse, 0x8, RZ ;  /* 0x000000080b0f7810 */ /* 0x040fe40007ffe0ff */
[-C--:B------:R-:W-:Y:S01]  /*104e0*/  ISETP.GE.OR P1, PT, R11, R8.reuse, P0 ;  /* 0x000000080b00720c */ /* 0x080fe20000726670 */
[----:B------:R-:W2:Y:S01]  /*104f0*/  SHFL.IDX PT, R17, R10, 0x1, 0x1c1f ;  /* 0x003c1f000a117f89 */ /* 0x000ea200000e0000 */
[----:B------:R-:W-:-:S11]  /*10500*/  ISETP.GE.OR P0, PT, R15, R8, P0 ;  /* 0x000000080f00720c */ /* 0x000fd60000706670 */
[----:B-1----:R1:W-:Y:S01]  /*10510*/  @!P1 ST.E [R12.64], R4 ;  /* 0x000000040c009985 */ /* 0x0023e2000c101908 */
[----:B------:R-:W-:-:S03]  /*10520*/  ISETP.GE.AND P1, PT, R11, R8, PT ;  /* 0x000000080b00720c */ /* 0x000fc60003f26270 */
[----:B--2---:R1:W-:Y:S01]  /*10530*/  @!P0 ST.E [R16.64], R2 ;  /* 0x0000000210008985 */ /* 0x0043e2000c101908 */
[----:B------:R-:W-:Y:S01]  /*10540*/  ISETP.GE.AND P0, PT, R15, R8, PT ;  /* 0x000000080f00720c */ /* 0x000fe20003f06270 */
[----:B------:R-:W-:Y:S05]  /*10550*/  @P3 BRA `(.L_x_4173) ;  /* 0x000007c000003947 */ /* 0x000fea0003800000 */
[----:B------:R-:W-:Y:S01]  /*10560*/  IMAD R5, R6, c[0x0][0x3a0], RZ ;  /* 0x0000e80006057a24 */ /* 0x000fe200078e02ff */
[----:B-1----:R-:W-:Y:S01]  /*10570*/  SHF.R.S32.HI R4, RZ, 0x1f, R7 ;  /* 0x0000001fff047819 */ /* 0x002fe20000011407 */
        /* <DEDUP_REMOVED lines=11> */
[----:B------:R-:W-:Y:S01]  /*10630*/  IMAD.WIDE.U32 R10, R226, c[0x0][0x3e8], R10 ;  /* 0x0000fa00e20a7a25 */ /* 0x000fe200078e000a */
[----:B------:R1:W1:Y:S01]  /*10640*/  LDS.128 R44, [R208+0x3080] ;  /* 0x00308000d02c7984 */ /* 0x0002620000000c00 */
[----:B------:R-:W-:Y:S02]  /*10650*/  MOV R2, R0 ;  /* 0x0000000000027202 */ /* 0x000fe40000000f00 */
[----:B------:R-:W-:Y:S01]  /*10660*/  @P2 IMAD.HI.U32 R5, R0, c[0x0][0x4ec], RZ ;  /* 0x00013b0000052a27 */ /* 0x000fe200078e00ff */
[----:B------:R1:W1:Y:S03]  /*10670*/  LDS.128 R40, [R208+0x4080] ;  /* 0x00408000d0287984 */ /* 0x0002660000000c00 */
[----:B------:R-:W-:Y:S01]  /*10680*/  IMAD R11, R226, c[0x0][0x3ec], R11 ;  /* 0x0000fb00e20b7a24 */ /* 0x000fe200078e020b */
[----:B------:R1:W1:Y:S01]  /*10690*/  LDS.128 R36, [R208+0x5080] ;  /* 0x00508000d0247984 */ /* 0x0002620000000c00 */
[----:B------:R-:W-:-:S02]  /*106a0*/  @P2 SHF.R.U32.HI R2, RZ, c[0x0][0x4f0], R5 ;  /* 0x00013c00ff022a19 */ /* 0x000fc40000011605 */
[----:B------:R-:W-:Y:S01]  /*106b0*/  IMAD.WIDE.U32 R10, R7, c[0x0][0x3f0], R10 ;  /* 0x0000fc00070a7a25 */ /* 0x000fe200078e000a */
[----:B------:R1:W1:Y:S01]  /*106c0*/  LDS.128 R32, [R208+0x6080] ;  /* 0x00608000d0207984 */ /* 0x0002620000000c00 */
[----:B------:R-:W-:Y:S02]  /*106d0*/  SHF.R.S32.HI R6, RZ, 0x1f, R2 ;  /* 0x0000001fff067819 */ /* 0x000fe40000011402 */
[----:B------:R-:W-:Y:S01]  /*106e0*/  IADD3 R5, -R2, RZ, RZ ;  /* 0x000000ff02057210 */ /* 0x000fe20007ffe1ff */
[----:B------:R1:W1:Y:S01]  /*106f0*/  LDS.128 R28, [R208+0x7080] ;  /* 0x00708000d01c7984 */ /* 0x0002620000000c00 */
[----:B------:R-:W-:Y:S01]  /*10700*/  IADD3 R11, R11, R4, RZ ;  /* 0x000000040b0b7210 */ /* 0x000fe20007ffe0ff */
[----:B------:R-:W-:Y:S02]  /*10710*/  IMAD R7, R6, c[0x0][0x3e0], RZ ;  /* 0x0000f80006077a24 */ /* 0x000fe400078e02ff */
[----:B------:R1:W1:Y:S01]  /*10720*/  LDS.128 R24, [R208+0x8080] ;  /* 0x00808000d0187984 */ /* 0x0002620000000c00 */
[----:B------:R-:W-:-:S02]  /*10730*/  IMAD R5, R5, c[0x0][0x4e8], R0 ;  /* 0x00013a0005057a24 */ /* 0x000fc400078e0200 */
[C---:B------:R-:W-:Y:S01]  /*10740*/  IMAD R7, R2.reuse, c[0x0][0x3e4], R7 ;  /* 0x0000f90002077a24 */ /* 0x040fe200078e0207 */
[----:B------:R1:W1:Y:S01]  /*10750*/  LDS.128 R20, [R208+0x9080] ;  /* 0x00908000d0147984 */ /* 0x0002620000000c00 */
[----:B------:R-:W-:Y:S01]  /*10760*/  IMAD.WIDE.U32 R10, R2, c[0x0][0x3e0], R10 ;  /* 0x0000f800020a7a25 */ /* 0x000fe200078e000a */
[----:B------:R-:W-:Y:S02]  /*10770*/  SHF.R.S32.HI R0, RZ, 0x1f, R5 ;  /* 0x0000001fff007819 */ /* 0x000fe40000011405 */
[----:B------:R1:W1:Y:S02]  /*10780*/  LDS.128 R16, [R208+0xa080] ;  /* 0x00a08000d0107984 */ /* 0x0002640000000c00 */
[----:B------:R-:W-:Y:S01]  /*10790*/  IADD3 R11, R11, R7, RZ ;  /* 0x000000070b0b7210 */ /* 0x000fe20007ffe0ff */
[----:B------:R-:W-:Y:S01]  /*107a0*/  IMAD R0, R0, c[0x0][0x3d8], RZ ;  /* 0x0000f60000007a24 */ /* 0x000fe200078e02ff */
[----:B------:R1:W1:Y:S03]  /*107b0*/  LDS.128 R12, [R208+0xb080] ;  /* 0x00b08000d00c7984 */ /* 0x0002660000000c00 */
[----:B------:R-:W-:-:S04]  /*107c0*/  IMAD.WIDE.U32 R6, R5, c[0x0][0x3d8], R10 ;  /* 0x0000f60005067a25 */ /* 0x000fc800078e000a */
[----:B------:R-:W-:Y:S01]  /*107d0*/  IMAD R5, R5, c[0x0][0x3dc], R0 ;  /* 0x0000f70005057a24 */ /* 0x000fe200078e0200 */
[----:B------:R-:W-:-:S04]  /*107e0*/  LEA R10, P0, R6, c[0x0][0x380], 0x1 ;  /* 0x0000e000060a7a11 */ /* 0x000fc800078008ff */
[----:B------:R-:W-:-:S04]  /*107f0*/  IADD3 R5, R7, R5, RZ ;  /* 0x0000000507057210 */ /* 0x000fc80007ffe0ff */
[----:B------:R-:W-:Y:S01]  /*10800*/  LEA.HI.X R9, R6, c[0x0][0x384], R5, 0x1, P0 ;  /* 0x0000e10006097a11 */ /* 0x000fe200000f0c05 */
[----:B------:R-:W-:Y:S05]  /*10810*/  BRA.DIV ~URZ, `(.L_x_4174) ;  /* 0x000039427f007947 */ /* 0x000fea000b800000 */
[----:B--234-:R2:W3:Y:S02]  /*10820*/  SHFL.IDX PT, R11, R9, RZ, 0x181f ;  /* 0x00181fff090b7589 */ /* 0x01c4e400000e0000 */
.L_x_4241:
[----:B------:R-:W-:Y:S05]  /*10830*/  BRA.DIV ~URZ, `(.L_x_4175) ;  /* 0x000039927f007947 */ /* 0x000fea000b800000 */
[----:B------:R4:W2:Y:S02]  /*10840*/  SHFL.IDX PT, R2, R10, RZ, 0x181f ;  /* 0x00181fff0a027589 */ /* 0x0008a400000e0000 */
.L_x_4242:
        /* <DEDUP_REMOVED lines=15> */
.L_x_4177:
[----:B------:R-:W-:Y:S05]  /*10940*/  BSYNC B0 ;  /* 0x0000000000007941 */ /* 0x000fea0003800000 */
.L_x_4176:
[----:B------:R-:W-:Y:S05]  /*10950*/  BRA.DIV ~URZ, `(.L_x_4178) ;  /* 0x000038d27f007947 */ /* 0x000fea000b800000 */
[----:B---3--:R3:W4:Y:S04]  /*10960*/  SHFL.IDX PT, R11, R9, 0x1, 0x181f ;  /* 0x00381f00090b7f89 */ /* 0x00872800000e0000 */
[----:B--2---:R3:W2:Y:S02]  /*10970*/  SHFL.IDX PT, R2, R10, 0x1, 0x181f ;  /* 0x00381f000a027f89 */ /* 0x0046a400000e0000 */
.L_x_4243:
        /* <DEDUP_REMOVED lines=9> */
[C---:B-1----:R-:W-:Y:S02]  /*10a10*/  @!P0 LEA R24, P3, R203.reuse, R2, 0x1 ;  /* 0x00000002cb188211 */ /* 0x042fe400078608ff */
[-C--:B----4-:R-:W-:Y:S02]  /*10a20*/  @!P2 LEA.HI.X R7, R218, R11.reuse, R219, 0x1, P5 ;  /* 0x0000000bda07a211 */ /* 0x090fe400028f0cdb */
[-C--:B------:R-:W-:Y:S02]  /*10a30*/  @!P1 LEA.HI.X R5, R204, R11.reuse, R199, 0x1, P4 ;  /* 0x0000000bcc059211 */ /* 0x080fe400020f0cc7 */
[----:B------:R-:W-:Y:S01]  /*10a40*/  @!P0 LEA.HI.X R25, R203, R11, R198, 0x1, P3 ;  /* 0x0000000bcb198211 */ /* 0x000fe200018f0cc6 */
[----:B------:R1:W-:Y:S04]  /*10a50*/  @!P2 ST.E.128 [R6.64], R52 ;  /* 0x000000340600a985 */ /* 0x0003e8000c101d08 */
[----:B------:R1:W-:Y:S04]  /*10a60*/  @!P1 ST.E.128 [R4.64], R36 ;  /* 0x0000002404009985 */ /* 0x0003e8000c101d08 */
[----:B------:R1:W-:Y:S02]  /*10a70*/  @!P0 ST.E.128 [R24.64], R20 ;  /* 0x0000001418008985 */ /* 0x0003e4000c101d08 */
.L_x_4180:
[----:B------:R-:W-:Y:S05]  /*10a80*/  BSYNC B0 ;  /* 0x0000000000007941 */ /* 0x000fea0003800000 */
.L_x_4179:
[----:B------:R-:W-:Y:S05]  /*10a90*/  BRA.DIV ~URZ, `(.L_x_4181) ;  /* 0x000038527f007947 */ /* 0x000fea000b800000 */
[----:B----4-:R4:W3:Y:S02]  /*10aa0*/  SHFL.IDX PT, R11, R9, 0x2, 0x181f ;  /* 0x00581f00090b7f89 */ /* 0x0108e400000e0000 */
.L_x_4244:
[----:B------:R-:W-:Y:S05]  /*10ab0*/  BRA.DIV ~URZ, `(.L_x_4182) ;  /* 0x000038a27f007947 */ /* 0x000fea000b800000 */
[----:B--2---:R2:W4:Y:S02]  /*10ac0*/  SHFL.IDX PT, R2, R10, 0x2, 0x181f ;  /* 0x00581f000a027f89 */ /* 0x00452400000e0000 */
.L_x_4245:
[----:B-1----:R-:W-:Y:S01]  /*10ad0*/  IADD3 R5, R193, 0x40, RZ ;  /* 0x00000040c1057810 */ /* 0x002fe20007ffe0ff */
        /* <DEDUP_REMOVED lines=15> */
.L_x_4184:
[----:B------:R-:W-:Y:S05]  /*10bd0*/  BSYNC B0 ;  /* 0x0000000000007941 */ /* 0x000fea0003800000 */
.L_x_4183:
[----:B------:R-:W-:Y:S05]  /*10be0*/  BRA.DIV ~URZ, `(.L_x_4185) ;  /* 0x000037d27f007947 */ /* 0x000fea000b800000 */
[----:B---34-:R-:W3:Y:S04]  /*10bf0*/  SHFL.IDX PT, R9, R9, 0x3, 0x181f ;  /* 0x00781f0009097f89 */ /* 0x018ee800000e0000 */
[----:B------:R4:W1:Y:S02]  /*10c00*/  SHFL.IDX PT, R2, R10, 0x3, 0x181f ;  /* 0x00781f000a027f89 */ /* 0x00086400000e0000 */
.L_x_4246:
[----:B------:R-:W-:-:S04]  /*10c10*/  IADD3 R193, R193, 0x60, RZ ;  /* 0x00000060c1c17810 */ /* 0x000fc80007ffe0ff */
[----:B------:R-:W-:-:S13]  /*10c20*/  ISETP.GE.AND P0, PT, R193, R8, PT ;  /* 0x00000008c100720c */ /* 0x000fda0003f06270 */
[----:B------:R-:W-:Y:S05]  /*10c30*/  @P0 BRA `(.L_x_4186) ;  /* 0x00001e3000000947 */ /* 0x000fea0003800000 */
[----:B------:R-:W-:Y:S02]  /*10c40*/  ISETP.GE.AND P1, PT, R218, c[0x0][0x3c8], PT ;  /* 0x0000f200da007a0c */ /* 0x000fe40003f26270 */
[----:B------:R-:W-:-:S11]  /*10c50*/  ISETP.GE.AND P0, PT, R204, c[0x0][0x3c8], PT ;  /* 0x0000f200cc007a0c */ /* 0x000fd60003f06270 */
[-C--:B-1----:R-:W-:Y:S02]  /*10c60*/  @!P1 LEA R6, P3, R218, R2.reuse, 0x1 ;  /* 0x00000002da069211 */ /* 0x082fe400078608ff */
[----:B------:R-:W-:Y:S02]  /*10c70*/  @!P0 LEA R4, P2, R204, R2, 0x1 ;  /* 0x00000002cc048211 */ /* 0x000fe400078408ff */
[-C--:B---3--:R-:W-:Y:S02]  /*10c80*/  @!P1 LEA.HI.X R7, R218, R9.reuse, R219, 0x1, P3 ;  /* 0x00000009da079211 */ /* 0x088fe400018f0cdb */
        /* <DEDUP_REMOVED lines=9> */
.L_x_4173:
[----:B------:R-:W-:Y:S01]  /*10d20*/  IMAD R9, R6, c[0x0][0x408], RZ ;  /* 0x0001020006097a24 */ /* 0x000fe200078e02ff */
[----:B-1----:R-:W-:Y:S01]  /*10d30*/  MOV R4, R5 ;  /* 0x0000000500047202 */ /* 0x002fe20000000f00 */
[----:B------:R-:W-:-:S04]  /*10d40*/  IMAD.WIDE.U32 R10, R0, c[0x0][0x408], RZ ;  /* 0x00010200000a7a25 */ /* 0x000fc800078e00ff */
[----:B------:R-:W-:Y:S01]  /*10d50*/  IMAD R9, R0, c[0x0][0x40c], R9 ;  /* 0x0001030000097a24 */ /* 0x000fe200078e0209 */
[----:B------:R-:W-:Y:S01]  /*10d60*/  SHF.R.S32.HI R0, RZ, 0x1f, R7 ;  /* 0x0000001fff007819 */ /* 0x000fe20000011407 */
[----:B------:R-:W-:-:S03]  /*10d70*/  @P2 IMAD.HI.U32 R2, R5, c[0x0][0x4ec], RZ ;  /* 0x00013b0005022a27 */ /* 0x000fc600078e00ff */
[----:B------:R-:W-:Y:S01]  /*10d80*/  IADD3 R11, R11, R9, RZ ;  /* 0x000000090b0b7210 */ /* 0x000fe20007ffe0ff */
[----:B------:R-:W-:Y:S01]  /*10d90*/  IMAD R0, R0, c[0x0][0x440], RZ ;  /* 0x0001100000007a24 */ /* 0x000fe200078e02ff */
[----:B------:R-:W-:-:S03]  /*10da0*/  @P2 SHF.R.U32.HI R4, RZ, c[0x0][0x4f0], R2 ;  /* 0x00013c00ff042a19 */ /* 0x000fc60000011602 */
[----:B------:R-:W-:-:S04]  /*10db0*/  IMAD.WIDE.U32 R8, R226, c[0x0][0x438], R10 ;  /* 0x00010e00e2087a25 */ /* 0x000fc800078e000a */
[----:B------:R-:W-:Y:S02]  /*10dc0*/  IMAD R9, R226, c[0x0][0x43c], R9 ;  /* 0x00010f00e2097a24 */ /* 0x000fe400078e0209 */
[C---:B------:R-:W-:Y:S02]  /*10dd0*/  IMAD R0, R7.reuse, c[0x0][0x444], R0 ;  /* 0x0001110007007a24 */ /* 0x040fe400078e0200 */
[----:B------:R-:W-:Y:S01]  /*10de0*/  IMAD.WIDE.U32 R8, R7, c[0x0][0x440], R8 ;  /* 0x0001100007087a25 */ /* 0x000fe200078e0008 */
[----:B------:R-:W-:-:S04]  /*10df0*/  SHF.R.S32.HI R7, RZ, 0x1f, R4 ;  /* 0x0000001fff077819 */ /* 0x000fc80000011404 */
[----:B------:R-:W-:Y:S01]  /*10e00*/  IADD3 R9, R9, R0, RZ ;  /* 0x0000000009097210 */ /* 0x000fe20007ffe0ff */
[----:B------:R-:W-:Y:S01]  /*10e10*/  IMAD R7, R7, c[0x0][0x430], RZ ;  /* 0x00010c0007077a24 */ /* 0x000fe200078e02ff */
[----:B------:R-:W-:-:S03]  /*10e20*/  IADD3 R0, -R4, RZ, RZ ;  /* 0x000000ff04007210 */ /* 0x000fc60007ffe1ff */
[----:B------:R-:W-:-:S04]  /*10e30*/  IMAD.WIDE.U32 R8, R232, c[0x0][0x448], R8 ;  /* 0x00011200e8087a25 */ /* 0x000fc800078e0008 */
        /* <DEDUP_REMOVED lines=14> */
.L_x_4247:
[----:B------:R-:W-:Y:S05]  /*10f20*/  BRA.DIV ~URZ, `(.L_x_4188) ;  /* 0x000035c27f007947 */ /* 0x000fea000b800000 */
[----:B------:R3:W4:Y:S02]  /*10f30*/  SHFL.IDX PT, R2, R152, RZ, 0x1c1f ;  /* 0x001c1fff98027589 */ /* 0x00072400000e0000 */
.L_x_4248:
        /* <DEDUP_REMOVED lines=54> */
[-C--:B------:R-:W-:Y:S02]  /*112a0*/  @!P2 LEA R4, P3, R149, R2.reuse, 0x2 ;  /* 0x000000029504a211 */ /* 0x080fe400078610ff */
[-C--:B--2---:R-:W-:Y:S02]  /*112b0*/  @!P6 LEA.HI.X R7, R209, R153.reuse, R150, 0x2, P4 ;  /* 0x00000099d107e211 */ /* 0x084fe400020f1496 */
[----:B------:R-:W-:Y:S02]  /*112c0*/  @!P2 LEA.HI.X R5, R149, R153, R148, 0x2, P3 ;  /* 0x000000999505a211 */ /* 0x000fe400018f1494 */
[----:B------:R-:W-:Y:S01]  /*112d0*/  @!P5 LEA R154, P4, R147, R2, 0x2 ;  /* 0x00000002939ad211 */ /* 0x000fe200078810ff */
[----:B------:R2:W-:Y:S01]  /*112e0*/  @!P6 ST.E.64 [R6.64], R128 ;  /* 0x000000800600e985 */ /* 0x0005e2000c101b08 */
[----:B------:R-:W-:-:S02]  /*112f0*/  ISETP.GE.AND P6, PT, R143, c[0x0][0x3c8], PT ;  /* 0x0000f2008f007a0c */ /* 0x000fc40003fc6270 */
[----:B------:R-:W-:Y:S01]  /*11300*/  @!P1 LEA R156, P3, R145, R2, 0x2 ;  /* 0x00000002919c9211 */ /* 0x000fe200078610ff */
[----:B------:R4:W-:Y:S01]  /*11310*/  @!P2 ST.E.64 [R4.64], R124 ;  /* 0x0000007c0400a985 */ /* 0x0009e2000c101b08 */
[----:B------:R-:W-:Y:S02]  /*11320*/  ISETP.GE.AND P2, PT, R141, c[0x0][0x3c8], PT ;  /* 0x0000f2008d007a0c */ /* 0x000fe40003f46270 */
[-C--:B------:R-:W-:Y:S02]  /*11330*/  @!P5 LEA.HI.X R155, R147, R153.reuse, R146, 0x2, P4 ;  /* 0x00000099939bd211 */ /* 0x080fe400020f1492 */
[----:B------:R-:W-:-:S03]  /*11340*/  @!P1 LEA.HI.X R157, R145, R153, R144, 0x2, P3 ;  /* 0x00000099919d9211 */ /* 0x000fc600018f1490 */
[----:B------:R5:W-:Y:S01]  /*11350*/  @!P5 ST.E.64 [R154.64], R100 ;  /* 0x000000649a00d985 */ /* 0x000be2000c101b08 */
        /* <DEDUP_REMOVED lines=12> */
[-C--:B-----5:R-:W-:Y:S02]  /*11420*/  @!P1 LEA R100, P3, R137, R2.reuse, 0x2 ;  /* 0x0000000289649211 */ /* 0x0a0fe400078610ff */
[-C--:B------:R-:W-:Y:S02]  /*11430*/  @!P5 LEA.HI.X R5, R139, R153.reuse, R138, 0x2, P4 ;  /* 0x000000998b05d211 */ /* 0x080fe400020f148a */
[----:B------:R-:W-:Y:S02]  /*11440*/  @!P1 LEA.HI.X R101, R137, R153, R136, 0x2, P3 ;  /* 0x0000009989659211 */ /* 0x000fe400018f1488 */
[----:B-1----:R-:W-:Y:S01]  /*11450*/  @!P6 LEA R104, P4, R135, R2, 0x2 ;  /* 0x000000028768e211 */ /* 0x002fe200078810ff */
[----:B------:R1:W-:Y:S01]  /*11460*/  @!P5 ST.E.64 [R4.64], R116 ;  /* 0x000000740400d985 */ /* 0x0003e2000c101b08 */
[----:B------:R-:W-:-:S02]  /*11470*/  ISETP.GE.AND P5, PT, R35, c[0x0][0x3c8], PT ;  /* 0x0000f20023007a0c */ /* 0x000fc40003fa6270 */
[-C--:B------:R-:W-:Y:S01]  /*11480*/  @!P6 LEA.HI.X R105, R135, R153.reuse, R134, 0x2, P4 ;  /* 0x000000998769e211 */ /* 0x080fe200020f1486 */
        /* <DEDUP_REMOVED lines=11> */
[-C--:B-1----:R-:W-:Y:S02]  /*11540*/  @!P1 LEA R4, P3, R33, R2.reuse, 0x2 ;  /* 0x0000000221049211 */ /* 0x082fe400078610ff */
[----:B------:R-:W-:Y:S02]  /*11550*/  ISETP.GE.AND P5, PT, R27, c[0x0][0x3c8], PT ;  /* 0x0000f2001b007a0c */ /* 0x000fe40003fa6270 */
[----:B------:R-:W-:Y:S02]  /*11560*/  @!P1 LEA.HI.X R5, R33, R153, R32, 0x2, P3 ;  /* 0x0000009921059211 */ /* 0x000fe400018f1420 */
[-C--:B----4-:R-:W-:Y:S02]  /*11570*/  @!P6 LEA R100, P4, R31, R2.reuse, 0x2 ;  /* 0x000000021f64e211 */ /* 0x090fe400078810ff */
[----:B---3--:R-:W-:Y:S01]  /*11580*/  @!P2 LEA R36, P3, R29, R2, 0x2 ;  /* 0x000000021d24a211 */ /* 0x008fe200078610ff */
[----:B------:R1:W-:Y:S01]  /*11590*/  @!P1 ST.E.64 [R4.64], R48 ;  /* 0x0000003004009985 */ /* 0x0003e2000c101b08 */
[----:B------:R-:W-:-:S02]  /*115a0*/  ISETP.GE.AND P1, PT, R25, c[0x0][0x3c8], PT ;  /* 0x0000f20019007a0c */ /* 0x000fc40003f26270 */
[-C--:B------:R-:W-:Y:S02]  /*115b0*/  @!P6 LEA.HI.X R101, R31, R153.reuse, R30, 0x2, P4 ;  /* 0x000000991f65e211 */ /* 0x080fe400020f141e */
[-C--:B------:R-:W-:Y:S02]  /*115c0*/  @!P2 LEA.HI.X R37, R29, R153.reuse, R28, 0x2, P3 ;  /* 0x000000991d25a211 */ /* 0x080fe400018f141c */
[----:B-----5:R-:W-:Y:S01]  /*115d0*/  @!P5 LEA R40, P3, R27, R2, 0x2 ;  /* 0x000000021b28d211 */ /* 0x020fe200078610ff */
[----:B------:R-:W-:Y:S01]  /*115e0*/  @!P6 ST.E.64 [R100.64], R52 ;  /* 0x000000346400e985 */ /* 0x000fe2000c101b08 */
[----:B------:R-:W-:Y:S02]  /*115f0*/  ISETP.GE.AND P6, PT, R23, c[0x0][0x3c8], PT ;  /* 0x0000f20017007a0c */ /* 0x000fe40003fc6270 */
[----:B------:R-:W-:Y:S01]  /*11600*/  ISETP.GE.AND P4, PT, R21, c[0x0][0x3c8], PT ;  /* 0x0000f20015007a0c */ /* 0x000fe20003f86270 */
[----:B------:R3:W-:Y:S01]  /*11610*/  @!P2 ST.E.64 [R36.64], R56 ;  /* 0x000000382400a985 */ /* 0x0007e2000c101b08 */
[----:B------:R-:W-:-:S02]  /*11620*/  @!P5 LEA.HI.X R41, R27, R153, R26, 0x2, P3 ;  /* 0x000000991b29d211 */ /* 0x000fc400018f141a */
[----:B------:R-:W-:-:S03]  /*11630*/  ISETP.GE.AND P3, PT, R19, c[0x0][0x3c8], PT ;  /* 0x0000f20013007a0c */ /* 0x000fc60003f66270 */
[----:B------:R-:W-:Y:S01]  /*11640*/  @!P5 ST.E.64 [R40.64], R60 ;  /* 0x0000003c2800d985 */ /* 0x000fe2000c101b08 */
[----:B--2---:R-:W-:-:S04]  /*11650*/  @!P1 LEA R6, P2, R25, R2, 0x2 ;  /* 0x0000000219069211 */ /* 0x004fc800078410ff */
[----:B------:R-:W-:Y:S02]  /*11660*/  @!P1 LEA.HI.X R7, R25, R153, R24, 0x2, P2 ;  /* 0x0000009919079211 */ /* 0x000fe400010f1418 */
[----:B------:R-:W-:-:S03]  /*11670*/  @!P4 LEA R44, P5, R21, R2, 0x2 ;  /* 0x00000002152cc211 */ /* 0x000fc600078a10ff */
[----:B------:R2:W-:Y:S01]  /*11680*/  @!P1 ST.E.64 [R6.64], R64 ;  /* 0x0000004006009985 */ /* 0x0005e2000c101b08 */
[----:B-1----:R-:W-:Y:S02]  /*11690*/  @!P6 LEA R4, P2, R23, R2, 0x2 ;  /* 0x000000021704e211 */ /* 0x002fe400078410ff */
[----:B------:R-:W-:Y:S02]  /*116a0*/  ISETP.GE.AND P1, PT, R17, c[0x0][0x3c8], PT ;  /* 0x0000f20011007a0c */ /* 0x000fe40003f26270 */
[-C--:B------:R-:W-:Y:S02]  /*116b0*/  @!P6 LEA.HI.X R5, R23, R153.reuse, R22, 0x2, P2 ;  /* 0x000000991705e211 */ /* 0x080fe400010f1416 */
[----:B------:R-:W-:Y:S02]  /*116c0*/  @!P4 LEA.HI.X R45, R21, R153, R20, 0x2, P5 ;  /* 0x00000099152dc211 */ /* 0x000fe400028f1414 */
[----:B------:R-:W-:Y:S01]  /*116d0*/  ISETP.GE.AND P5, PT, R13, c[0x0][0x3c8], PT ;  /* 0x0000f2000d007a0c */ /* 0x000fe20003fa6270 */
[----:B------:R1:W-:Y:S01]  /*116e0*/  @!P6 ST.E.64 [R4.64], R68 ;  /* 0x000000440400e985 */ /* 0x0003e2000c101b08 */
[----:B------:R-:W-:-:S02]  /*116f0*/  ISETP.GE.AND P6, PT, R15, c[0x0][0x3c8], PT ;  /* 0x0000f2000f007a0c */ /* 0x000fc40003fc6270 */
[----:B---3--:R-:W-:Y:S01]  /*11700*/  @!P3 LEA R36, P2, R19, R2, 0x2 ;  /* 0x000000021324b211 */ /* 0x008fe200078410ff */
[----:B------:R3:W-:Y:S01]  /*11710*/  @!P4 ST.E.64 [R44.64], R72 ;  /* 0x000000482c00c985 */ /* 0x0007e2000c101b08 */
[----:B------:R-:W-:Y:S02]  /*11720*/  ISETP.GE.AND P4, PT, R11, c[0x0][0x3c8], PT ;  /* 0x0000f2000b007a0c */ /* 0x000fe40003f86270 */
[----:B------:R-:W-:-:S05]  /*11730*/  @!P3 LEA.HI.X R37, R19, R153, R18, 0x2, P2 ;  /* 0x000000991325b211 */ /* 0x000fca00010f1412 */
[----:B------:R4:W-:Y:S01]  /*11740*/  @!P3 ST.E.64 [R36.64], R76 ;  /* 0x0000004c2400b985 */ /* 0x0009e2000c101b08 */
[----:B------:R-:W-:Y:S02]  /*11750*/  ISETP.GE.AND P3, PT, R9, c[0x0][0x3c8], PT ;  /* 0x0000f20009007a0c */ /* 0x000fe40003f66270 */
[----:B--2---:R-:W-:-:S04]  /*11760*/  @!P1 LEA R6, P2, R17, R2, 0x2 ;  /* 0x0000000211069211 */ /* 0x004fc800078410ff */
[----:B------:R-:W-:Y:S02]  /*11770*/  @!P1 LEA.HI.X R7, R17, R153, R16, 0x2, P2 ;  /* 0x0000009911079211 */ /* 0x000fe400010f1410 */
[----:B------:R-:W-:-:S03]  /*11780*/  @!P6 LEA R40, P2, R15, R2, 0x2 ;  /* 0x000000020f28e211 */ /* 0x000fc600078410ff */
[----:B------:R4:W-:Y:S01]  /*11790*/  @!P1 ST.E.64 [R6.64], R80 ;  /* 0x0000005006009985 */ /* 0x0009e2000c101b08 */
[-C--:B------:R-:W-:Y:S02]  /*117a0*/  @!P5 LEA R48, P1, R13, R2.reuse, 0x2 ;  /* 0x000000020d30d211 */ /* 0x080fe400078210ff */
[-C--:B------:R-:W-:Y:S02]  /*117b0*/  @!P6 LEA.HI.X R41, R15, R153.reuse, R14, 0x2, P2 ;  /* 0x000000990f29e211 */ /* 0x080fe400010f140e */
[-C--:B-1----:R-:W-:Y:S02]  /*117c0*/  @!P4 LEA R4, P2, R11, R2.reuse, 0x2 ;  /* 0x000000020b04c211 */ /* 0x082fe400078410ff */
        /* <DEDUP_REMOVED lines=8> */
.L_x_4190:
[----:B------:R-:W-:Y:S05]  /*11850*/  BSYNC B0 ;  /* 0x0000000000007941 */ /* 0x000fea0003800000 */
.L_x_4189:
[----:B------:R-:W-:Y:S05]  /*11860*/  BRA.DIV ~URZ, `(.L_x_4191) ;  /* 0x00002ce27f007947 */ /* 0x000fea000b800000 */
[----:B-1----:R-:W1:Y:S04]  /*11870*/  SHFL.IDX PT, R151, R151, 0x1, 0x1c1f ;  /* 0x003c1f0097977f89 */ /* 0x002e6800000e0000 */
[----:B----4-:R4:W3:Y:S02]  /*11880*/  SHFL.IDX PT, R2, R152, 0x1, 0x1c1f ;  /* 0x003c1f0098027f89 */ /* 0x0108e400000e0000 */
.L_x_4249:
[----:B------:R-:W-:Y:S05]  /*11890*/  @P0 BRA `(.L_x_4186) ;  /* 0x000011d000000947 */ /* 0x000fea0003800000 */
[----:B------:R-:W-:Y:S02]  /*118a0*/  ISETP.GE.AND P3, PT, R149, c[0x0][0x3c8], PT ;  /* 0x0000f20095007a0c */ /* 0x000fe40003f66270 */
[----:B------:R-:W-:-:S02]  /*118b0*/  ISETP.GE.AND P2, PT, R147, c[0x0][0x3c8], PT ;  /* 0x0000f20093007a0c */ /* 0x000fc40003f46270 */
[----:B------:R-:W-:Y:S02]  /*118c0*/  ISETP.GE.AND P4, PT, R209, c[0x0][0x3c8], PT ;  /* 0x0000f200d1007a0c */ /* 0x000fe40003f86270 */
[----:B------:R-:W-:Y:S02]  /*118d0*/  ISETP.GE.AND P0, PT, R143, c[0x0][0x3c8], PT ;  /* 0x0000f2008f007a0c */ /* 0x000fe40003f06270 */
[----:B------:R-:W-:-:S05]  /*118e0*/  ISETP.GE.AND P1, PT, R145, c[0x0][0x3c8], PT ;  /* 0x0000f20091007a0c */ /* 0x000fca0003f26270 */
[----:B---3--:R-:W-:-:S04]  /*118f0*/  @!P3 LEA R4, P5, R149, R2, 0x2 ;  /* 0x000000029504b211 */ /* 0x008fc800078a10ff */
[-C--:B-1----:R-:W-:Y:S02]  /*11900*/  @!P3 LEA.HI.X R5, R149, R151.reuse, R148, 0x2, P5 ;  /* 0x000000979505b211 */ /* 0x082fe400028f1494 */
[-C--:B------:R-:W-:Y:S02]  /*11910*/  @!P2 LEA R6, P5, R147, R2.reuse, 0x2 ;  /* 0x000000029306a211 */ /* 0x080fe400078a10ff */
[-C--:B------:R-:W-:Y:S02]  /*11920*/  @!P4 LEA R36, P6, R209, R2.reuse, 0x2 ;  /* 0x00000002d124c211 */ /* 0x080fe400078c10ff */
[-C--:B------:R-:W-:Y:S02]  /*11930*/  @!P2 LEA.HI.X R7, R147, R151.reuse, R146, 0x2, P5 ;  /* 0x000000979307a211 */ /* 0x080fe400028f1492 */
[----:B------:R-:W-:Y:S02]  /*11940*/  @!P0 LEA R40, P5, R143, R2, 0x2 ;  /* 0x000000028f288211 */ /* 0x000fe400078a10ff */
[----:B------:R-:W-:-:S02]  /*11950*/  @!P4 LEA.HI.X R37, R209, R151, R150, 0x2, P6 ;  /* 0x00000097d125c211 */ /* 0x000fc400030f1496 */
[-C--:B------:R-:W-:Y:S02]  /*11960*/  @!P0 LEA.HI.X R41, R143, R151.reuse, R142, 0x2, P5 ;  /* 0x000000978f298211 */ /* 0x080fe400028f148e */
        /* <DEDUP_REMOVED lines=9> */
[----:B------:R-:W-:Y:S01]  /*11a00*/  @!P1 ST.E.64 [R44.64], R106 ;  /* 0x0000006a2c009985 */ /* 0x000fe2000c101b08 */
[-C--:B------:R-:W-:Y:S02]  /*11a10*/  @!P5 LEA R52, P6, R141, R2.reuse, 0x2 ;  /* 0x000000028d34d211 */ /* 0x080fe400078c10ff */
[----:B------:R-:W-:Y:S01]  /*11a20*/  ISETP.GE.AND P1, PT, R133, c[0x0][0x3c8], PT ;  /* 0x0000f20085007a0c */ /* 0x000fe20003f26270 */
[----:B------:R4:W-:Y:S01]  /*11a30*/  @!P0 ST.E.64 [R40.64], R110 ;  /* 0x0000006e28008985 */ /* 0x0009e2000c101b08 */
[----:B------:R-:W-:Y:S02]  /*11a40*/  @!P4 LEA R48, P0, R139, R2, 0x2 ;  /* 0x000000028b30c211 */ /* 0x000fe400078010ff */
[-C--:B------:R-:W-:Y:S02]  /*11a50*/  @!P5 LEA.HI.X R53, R141, R151.reuse, R140, 0x2, P6 ;  /* 0x000000978d35d211 */ /* 0x080fe400030f148c */
[----:B------:R-:W-:Y:S02]  /*11a60*/  @!P4 LEA.HI.X R49, R139, R151, R138, 0x2, P0 ;  /* 0x000000978b31c211 */ /* 0x000fe400000f148a */
[----:B------:R-:W-:Y:S01]  /*11a70*/  ISETP.GE.AND P0, PT, R35, c[0x0][0x3c8], PT ;  /* 0x0000f20023007a0c */ /* 0x000fe20003f06270 */
[----:B------:R-:W-:Y:S01]  /*11a80*/  @!P5 ST.E.64 [R52.64], R114 ;  /* 0x000000723400d985 */ /* 0x000fe2000c101b08 */
[----:B------:R-:W-:-:S03]  /*11a90*/  ISETP.GE.AND P5, PT, R33, c[0x0][0x3c8], PT ;  /* 0x0000f20021007a0c */ /* 0x000fc60003fa6270 */
[----:B------:R-:W-:Y:S01]  /*11aa0*/  @!P4 ST.E.64 [R48.64], R118 ;  /* 0x000000763000c985 */ /* 0x000fe2000c101b08 */
[-C--:B-1----:R-:W-:Y:S02]  /*11ab0*/  @!P3 LEA R36, P6, R137, R2.reuse, 0x2 ;  /* 0x000000028924b211 */ /* 0x082fe400078c10ff */
[----:B------:R-:W-:Y:S02]  /*11ac0*/  ISETP.GE.AND P4, PT, R31, c[0x0][0x3c8], PT ;  /* 0x0000f2001f007a0c */ /* 0x000fe40003f86270 */
[----:B------:R-:W-:Y:S02]  /*11ad0*/  @!P3 LEA.HI.X R37, R137, R151, R136, 0x2, P6 ;  /* 0x000000978925b211 */ /* 0x000fe400030f1488 */
[----:B---3--:R-:W-:-:S03]  /*11ae0*/  @!P2 LEA R4, P6, R135, R2, 0x2 ;  /* 0x000000028704a211 */ /* 0x008fc600078c10ff */
[----:B------:R-:W-:Y:S01]  /*11af0*/  @!P3 ST.E.64 [R36.64], R122 ;  /* 0x0000007a2400b985 */ /* 0x000fe2000c101b08 */
[-C--:B------:R-:W-:Y:S02]  /*11b00*/  @!P2 LEA.HI.X R5, R135, R151.reuse, R134, 0x2, P6 ;  /* 0x000000978705a211 */ /* 0x080fe400030f1486 */
[-C--:B-----5:R-:W-:Y:S02]  /*11b10*/  @!P1 LEA R6, P6, R133, R2.reuse, 0x2 ;  /* 0x0000000285069211 */ /* 0x0a0fe400078c10ff */
[----:B------:R-:W-:Y:S01]  /*11b20*/  ISETP.GE.AND P3, PT, R29, c[0x0][0x3c8], PT ;  /* 0x0000f2001d007a0c */ /* 0x000fe20003f66270 */
[----:B------:R1:W-:Y:S01]  /*11b30*/  @!P2 ST.E.64 [R4.64], R38 ;  /* 0x000000260400a985 */ /* 0x0003e2000c101b08 */
[-C--:B------:R-:W-:Y:S02]  /*11b40*/  @!P1 LEA.HI.X R7, R133, R151.reuse, R132, 0x2, P6 ;  /* 0x0000009785079211 */ /* 0x080fe400030f1484 */
[----:B----4-:R-:W-:Y:S02]  /*11b50*/  @!P0 LEA R40, P6, R35, R2, 0x2 ;  /* 0x0000000223288211 */ /* 0x010fe400078c10ff */
[----:B------:R-:W-:Y:S01]  /*11b60*/  ISETP.GE.AND P2, PT, R27, c[0x0][0x3c8], PT ;  /* 0x0000f2001b007a0c */ /* 0x000fe20003f46270 */
[----:B------:R3:W-:Y:S01]  /*11b70*/  @!P1 ST.E.64 [R6.64], R42 ;  /* 0x0000002a06009985 */ /* 0x0007e2000c101b08 */
[----:B------:R-:W-:-:S02]  /*11b80*/  @!P0 LEA.HI.X R41, R35, R151, R34, 0x2, P6 ;  /* 0x0000009723298211 */ /* 0x000fc400030f1422 */
[-C--:B------:R-:W-:Y:S02]  /*11b90*/  @!P5 LEA R44, P6, R33, R2.reuse, 0x2 ;  /* 0x00000002212cd211 */ /* 0x080fe400078c10ff */
[----:B------:R-:W-:Y:S01]  /*11ba0*/  ISETP.GE.AND P1, PT, R25, c[0x0][0x3c8], PT ;  /* 0x0000f20019007a0c */ /* 0x000fe20003f26270 */
[----:B------:R-:W-:Y:S01]  /*11bb0*/  @!P0 ST.E.64 [R40.64], R46 ;  /* 0x0000002e28008985 */ /* 0x000fe2000c101b08 */
[-C--:B------:R-:W-:Y:S02]  /*11bc0*/  @!P4 LEA R34, P0, R31, R2.reuse, 0x2 ;  /* 0x000000021f22c211 */ /* 0x080fe400078010ff */
[-C--:B------:R-:W-:Y:S02]  /*11bd0*/  @!P5 LEA.HI.X R45, R33, R151.reuse, R32, 0x2, P6 ;  /* 0x00000097212dd211 */ /* 0x080fe400030f1420 */
[----:B------:R-:W-:Y:S02]  /*11be0*/  @!P3 LEA R32, P6, R29, R2, 0x2 ;  /* 0x000000021d20b211 */ /* 0x000fe400078c10ff */
[----:B------:R-:W-:Y:S01]  /*11bf0*/  @!P4 LEA.HI.X R35, R31, R151, R30, 0x2, P0 ;  /* 0x000000971f23c211 */ /* 0x000fe200000f141e */
[----:B------:R-:W-:Y:S01]  /*11c00*/  @!P5 ST.E.64 [R44.64], R50 ;  /* 0x000000322c00d985 */ /* 0x000fe2000c101b08 */
[----:B------:R-:W-:-:S02]  /*11c10*/  ISETP.GE.AND P0, PT, R23, c[0x0][0x3c8], PT ;  /* 0x0000f20017007a0c */ /* 0x000fc40003f06270 */
[-C--:B------:R-:W-:Y:S01]  /*11c20*/  @!P3 LEA.HI.X R33, R29, R151.reuse, R28, 0x2, P6 ;  /* 0x000000971d21b211 */ /* 0x080fe200030f141c */
[----:B------:R-:W-:Y:S01]  /*11c30*/  @!P4 ST.E.64 [R34.64], R54 ;  /* 0x000000362200c985 */ /* 0x000fe2000c101b08 */
[----:B------:R-:W-:Y:S02]  /*11c40*/  ISETP.GE.AND P5, PT, R21, c[0x0][0x3c8], PT ;  /* 0x0000f20015007a0c */ /* 0x000fe40003fa6270 */
[----:B------:R-:W-:Y:S01]  /*11c50*/  ISETP.GE.AND P4, PT, R19, c[0x0][0x3c8], PT ;  /* 0x0000f20013007a0c */ /* 0x000fe20003f86270 */
[----:B------:R-:W-:Y:S01]  /*11c60*/  @!P3 ST.E.64 [R32.64], R58 ;  /* 0x0000003a2000b985 */ /* 0x000fe2000c101b08 */
[----:B-1----:R-:W-:Y:S02]  /*11c70*/  @!P2 LEA R4, P6, R27, R2, 0x2 ;  /* 0x000000021b04a211 */ /* 0x002fe400078c10ff */
[----:B------:R-:W-:Y:S02]  /*11c80*/  ISETP.GE.AND P3, PT, R17, c[0x0][0x3c8], PT ;  /* 0x0000f20011007a0c */ /* 0x000fe40003f66270 */
[----:B------:R-:W-:-:S02]  /*11c90*/  @!P2 LEA.HI.X R5, R27, R151, R26, 0x2, P6 ;  /* 0x000000971b05a211 */ /* 0x000fc400030f141a */
        /* <DEDUP_REMOVED lines=12> */
[-C--:B------:R-:W-:Y:S02]  /*11d60*/  @!P3 LEA R20, P6, R17, R2.reuse, 0x2 ;  /* 0x000000021114b211 */ /* 0x080fe400078c10ff */
        /* <DEDUP_REMOVED lines=21> */
.L_x_4171:
        /* <DEDUP_REMOVED lines=18> */
.L_x_4192:
[----:B------:R-:W-:Y:S01]  /*11fe0*/  ISETP.GT.AND P0, PT, R202, 0x7f, PT ;  /* 0x0000007fca00780c */ /* 0x000fe20003f04270 */
[----:B------:R-:W-:Y:S01]  /*11ff0*/  BSSY B0, `(.L_x_4193) ;  /* 0x0000035000007945 */ /* 0x000fe20003800000 */
[----:B--2---:R-:W-:Y:S02]  /*12000*/  SHF.R.S32.HI R4, RZ, 0x1f, R195 ;  /* 0x0000001fff047819 */ /* 0x004fe400000114c3 */
[----:B-----5:R-:W-:-:S02]  /*12010*/  SHF.R.S32.HI R6, RZ, 0x1f, R0 ;  /* 0x0000001fff067819 */ /* 0x020fc40000011400 */
[----:B------:R-:W-:Y:S02]  /*12020*/  SEL R5, R195, RZ, !P1 ;  /* 0x000000ffc3057207 */ /* 0x000fe40004800000 */
[----:B------:R-:W-:-:S05]  /*12030*/  SEL R4, R4, RZ, !P1 ;  /* 0x000000ff04047207 */ /* 0x000fca0004800000 */
        /* <DEDUP_REMOVED lines=11> */
[----:B------:R-:W2:Y:S01]  /*120f0*/  LDC.64 R20, c[0x0][R22+0x170] ;  /* 0x00005c0016147b82 */ /* 0x000ea20000000a00 */
[----:B------:R-:W-:-:S07]  /*12100*/  SEL R232, R232, RZ, P2 ;  /* 0x000000ffe8e87207 */ /* 0x000fce0001000000 */
[----:B------:R-:W3:Y:S03]  /*12110*/  LDC.64 R14, c[0x0][R22+0x168] ;  /* 0x00005a00160e7b82 */ /* 0x000ee60000000a00 */
[----:B------:R-:W-:-:S05]  /*12120*/  @P0 IMAD.HI.U32 R10, R2, c[0x0][0x4ec], RZ ;  /* 0x00013b00020a0a27 */ /* 0x000fca00078e00ff */
[----:B------:R-:W4:Y:S01]  /*12130*/  LDC.64 R18, c[0x0][R22+0x178] ;  /* 0x00005e0016127b82 */ /* 0x000f220000000a00 */
[----:B------:R-:W-:-:S07]  /*12140*/  @P0 SHF.R.U32.HI R11, RZ, c[0x0][0x4f0], R10 ;  /* 0x00013c00ff0b0a19 */ /* 0x000fce000001160a */
[----:B------:R-:W5:Y:S01]  /*12150*/  LDC.64 R16, c[0x0][R22+0x160] ;  /* 0x0000580016107b82 */ /* 0x000f620000000a00 */
        /* <DEDUP_REMOVED lines=10> */
[----:B------:R-:W-:-:S03]  /*12200*/  IADD3.X R7, R7, R9, R6, P1, P0 ;  /* 0x0000000907077210 */ /* 0x000fc60000fe0406 */
[--C-:B------:R-:W-:Y:S01]  /*12210*/  IMAD.MOV R13, RZ, RZ, -R11.reuse ;  /* 0x000000ffff0d7224 */ /* 0x100fe200078e0a0b */
[----:B------:R-:W-:Y:S02]  /*12220*/  IADD3 R14, P1, P0, R11, R14, R18 ;  /* 0x0000000e0b0e7210 */ /* 0x000fe4000783e012 */
[----:B------:R-:W-:Y:S01]  /*12230*/  IADD3 R10, R19, R10, RZ ;  /* 0x0000000a130a7210 */ /* 0x000fe20007ffe0ff */
[----:B------:R-:W-:Y:S01]  /*12240*/  IMAD R13, R13, c[0x0][0x4e8], R2 ;  /* 0x00013a000d0d7a24 */ /* 0x000fe200078e0202 */
[----:B------:R-:W-:-:S03]  /*12250*/  SHF.R.S32.HI R11, RZ, 0x1f, R11 ;  /* 0x0000001fff0b7819 */ /* 0x000fc6000001140b */
[----:B-----5:R-:W-:Y:S01]  /*12260*/  IMAD R9, R17, R13, RZ ;  /* 0x0000000d11097224 */ /* 0x020fe200078e02ff */
[----:B------:R-:W-:Y:S02]  /*12270*/  SHF.R.S32.HI R2, RZ, 0x1f, R13 ;  /* 0x0000001fff027819 */ /* 0x000fe4000001140d */
[----:B------:R-:W-:Y:S01]  /*12280*/  IADD3.X R15, R11, R7, R10, P1, P0 ;  /* 0x000000070b0f7210 */ /* 0x000fe20000fe040a */
[----:B------:R-:W-:Y:S02]  /*12290*/  IMAD.MOV.U32 R7, RZ, RZ, c[0x0][0x4a8] ;  /* 0x00012a00ff077624 */ /* 0x000fe400078e00ff */
[C---:B------:R-:W-:Y:S01]  /*122a0*/  IMAD R2, R16.reuse, R2, R9 ;  /* 0x0000000210027224 */ /* 0x040fe200078e0209 */
[----:B------:R-:W-:Y:S01]  /*122b0*/  MOV R9, c[0x0][0x4ac] ;  /* 0x00012b0000097a02 */ /* 0x000fe20000000f00 */
[----:B------:R-:W-:Y:S01]  /*122c0*/  IMAD.WIDE.U32 R14, R16, R13, R14 ;  /* 0x0000000d100e7225 */ /* 0x000fe200078e000e */
[----:B------:R-:W-:Y:S02]  /*122d0*/  SEL R7, R7, c[0x0][0x450], P2 ;  /* 0x0001140007077a07 */ /* 0x000fe40001000000 */
[----:B------:R-:W-:Y:S01]  /*122e0*/  SEL R9, R9, c[0x0][0x454], P2 ;  /* 0x0001150009097a07 */ /* 0x000fe20001000000 */
[----:B------:R-:W-:Y:S01]  /*122f0*/  IMAD.IADD R2, R15, 0x1, R2 ;  /* 0x000000010f027824 */ /* 0x000fe200078e0202 */
[----:B------:R-:W-:-:S02]  /*12300*/  LEA R10, P0, R14, R7, 0x2 ;  /* 0x000000070e0a7211 */ /* 0x000fc400078010ff */
[----:B------:R-:W-:Y:S02]  /*12310*/  MOV R7, 0xff800000 ;  /* 0xff80000000077802 */ /* 0x000fe40000000f00 */
[----:B------:R-:W-:-:S05]  /*12320*/  LEA.HI.X R11, R14, R9, R2, 0x2, P0 ;  /* 0x000000090e0b7211 */ /* 0x000fca00000f1402 */
[----:B------:R2:W-:Y:S04]  /*12330*/  STG.E [R10.64], R7 ;  /* 0x000000070a007986 */ /* 0x0005e8000c101908 */
.L_x_4194:
[----:B------:R-:W-:Y:S05]  /*12340*/  BSYNC B0 ;  /* 0x0000000000007941 */ /* 0x000fea0003800000 */
.L_x_4193:
[----:B------:R-:W-:-:S13]  /*12350*/  ISETP.GT.AND P0, PT, R231, 0x1, PT ;  /* 0x00000001e700780c */ /* 0x000fda0003f04270 */
[----:B------:R-:W-:Y:S05]  /*12360*/  @P0 BRA `(.L_x_4186) ;  /* 0x0000070000000947 */ /* 0x000fea0003800000 */
[----:B------:R-:W-:Y:S01]  /*12370*/  MOV R2, c[0x0][0x4e8] ;  /* 0x00013a0000027a02 */ /* 0x000fe20000000f00 */
[----:B--2---:R-:W-:Y:S02]  /*12380*/  IMAD R7, R6, c[0x0][0x3a0], RZ ;  /* 0x0000e80006077a24 */ /* 0x004fe400078e02ff */
        /* <DEDUP_REMOVED lines=32> */
.L_x_4250:
[----:B------:R-:W-:Y:S05]  /*12590*/  BRA.DIV ~URZ, `(.L_x_4196) ;  /* 0x000020e27f007947 */ /* 0x000fea000b800000 */
[----:B------:R4:W1:Y:S02]  /*125a0*/  SHFL.IDX PT, R2, R9, RZ, 0x181f ;  /* 0x00181fff09027589 */ /* 0x00086400000e0000 */
.L_x_4251:
        /* <DEDUP_REMOVED lines=16> */
.L_x_4198:
[----:B------:R-:W-:Y:S05]  /*126b0*/  BSYNC B0 ;  /* 0x0000000000007941 */ /* 0x000fea0003800000 */
.L_x_4197:
[----:B------:R-:W-:Y:S05]  /*126c0*/  BRA.DIV ~URZ, `(.L_x_4199) ;  /* 0x000020127f007947 */ /* 0x000fea000b800000 */
[----:B---3--:R3:W2:Y:S04]  /*126d0*/  SHFL.IDX PT, R11, R10, 0x1, 0x181f ;  /* 0x00381f000a0b7f89 */ /* 0x0086a800000e0000 */
[----:B-1----:R3:W1:Y:S02]  /*126e0*/  SHFL.IDX PT, R2, R9, 0x1, 0x181f ;  /* 0x00381f0009027f89 */ /* 0x00266400000e0000 */
.L_x_4252:
        /* <DEDUP_REMOVED lines=16> */
.L_x_4201:
[----:B------:R-:W-:Y:S05]  /*127f0*/  BSYNC B0 ;  /* 0x0000000000007941 */ /* 0x000fea0003800000 */
.L_x_4200:
[----:B------:R-:W-:Y:S05]  /*12800*/  BRA.DIV ~URZ, `(.L_x_4202) ;  /* 0x00001f927f007947 */ /* 0x000fea000b800000 */
[----:B--2---:R2:W3:Y:S02]  /*12810*/  SHFL.IDX PT, R11, R10, 0x2, 0x181f ;  /* 0x00581f000a0b7f89 */ /* 0x0044e400000e0000 */
.L_x_4253:
[----:B------:R-:W-:Y:S05]  /*12820*/  BRA.DIV ~URZ, `(.L_x_4203) ;  /* 0x00001fe27f007947 */ /* 0x000fea000b800000 */
[----:B-1----:R1:W2:Y:S02]  /*12830*/  SHFL.IDX PT, R2, R9, 0x2, 0x181f ;  /* 0x00581f0009027f89 */ /* 0x0022a400000e0000 */
.L_x_4254:
        /* <DEDUP_REMOVED lines=16> */
.L_x_4205:
[----:B------:R-:W-:Y:S05]  /*12940*/  BSYNC B0 ;  /* 0x0000000000007941 */ /* 0x000fea0003800000 */
.L_x_4204:
[----:B------:R-:W-:Y:S05]  /*12950*/  BRA.DIV ~URZ, `(.L_x_4206) ;  /* 0x00001f127f007947 */ /* 0x000fea000b800000 */
[----:B---3--:R3:W1:Y:S04]  /*12960*/  SHFL.IDX PT, R11, R10, 0x3, 0x181f ;  /* 0x00781f000a0b7f89 */ /* 0x00866800000e0000 */
[----:B--2---:R3:W2:Y:S02]  /*12970*/  SHFL.IDX PT, R2, R9, 0x3, 0x181f ;  /* 0x00781f0009027f89 */ /* 0x0046a400000e0000 */
.L_x_4255:
        /* <DEDUP_REMOVED lines=11> */
[----:B---34-:R-:W-:Y:S01]  /*12a30*/  @!P0 LEA.HI.X R9, R203, R11, R198, 0x1, P3 ;  /* 0x0000000bcb098211 */ /* 0x018fe200018f0cc6 */
[----:B------:R1:W-:Y:S04]  /*12a40*/  @!P2 ST.E.128 [R6.64], RZ ;  /* 0x000000ff0600a985 */ /* 0x0003e8000c101d08 */
[----:B------:R1:W-:Y:S04]  /*12a50*/  @!P1 ST.E.128 [R4.64], RZ ;  /* 0x000000ff04009985 */ /* 0x0003e8000c101d08 */
[----:B------:R1:W-:Y:S02]  /*12a60*/  @!P0 ST.E.128 [R8.64], RZ ;  /* 0x000000ff08008985 */ /* 0x0003e4000c101d08 */
.L_x_4186:
[----:B------:R-:W-:Y:S05]  /*12a70*/  BSYNC B1 ;  /* 0x0000000000017941 */ /* 0x000fea0003800000 */
.L_x_4170:
[----:B------:R-:W-:-:S13]  /*12a80*/  ISETP.NE.AND P0, PT, R216, RZ, PT ;  /* 0x000000ffd800720c */ /* 0x000fda0003f05270 */
[----:B------:R-:W-:Y:S01]  /*12a90*/  @P0 WARPSYNC 0xffffffff ;  /* 0xffffffff00000948 */ /* 0x000fe20003800000 */
[----:B------:R-:W-:Y:S06]  /*12aa0*/  @P0 BAR.SYNC.DEFER_BLOCKING 0x5, 0x100 ;  /* 0x0144000000000b1d */ /* 0x000fec0000010000 */
[----:B------:R-:W4:Y:S04]  /*12ab0*/  @P0 LDS.128 R192, [0x24100] ;  /* 0x02410000ffc00984 */ /* 0x000f280000000c00 */
[----:B------:R-:W-:Y:S06]  /*12ac0*/  @P0 BAR.ARV 0x4, 0x100 ;  /* 0x0104000000000b1d */ /* 0x000fec0000002000 */
[----:B------:R-:W-:Y:S05]  /*12ad0*/  @P0 BRA `(.L_x_4207) ;  /* 0x00000e9000000947 */ /* 0x000fea0003800000 */
[----:B-1----:R-:W-:Y:S01]  /*12ae0*/  LOP3.LUT R8, R202, 0x1f, RZ, 0xc0, !PT ;  /* 0x0000001fca087812 */ /* 0x002fe200078ec0ff */
[----:B----4-:R-:W-:-:S03]  /*12af0*/  IMAD.MOV.U32 R12, RZ, RZ, RZ ;  /* 0x000000ffff0c7224 */ /* 0x010fc600078e00ff */
[----:B------:R-:W-:Y:S01]  /*12b00*/  ISETP.NE.AND P5, PT, R8, 0x1f, PT ;  /* 0x0000001f0800780c */ /* 0x000fe20003fa5270 */
[----:B------:R-:W-:Y:S10]  /*12b10*/  BRA.DIV ~URZ, `(.L_x_4208) ;  /* 0x00001e127f007947 */ /* 0x000ff4000b800000 */
[----:B---3--:R1:W3:Y:S02]  /*12b20*/  SHFL.IDX PT, R9, R3, RZ, 0x1f ;  /* 0x00001fff03097589 */ /* 0x0082e400000e0000 */
.L_x_4256:
[----:B------:R-:W-:Y:S05]  /*12b30*/  BRA.DIV ~URZ, `(.L_x_4209) ;  /* 0x00001e627f007947 */ /* 0x000fea000b800000 */
[----:B-1----:R-:W1:Y:S02]  /*12b40*/  SHFL.IDX PT, R3, R3, 0x1, 0x1f ;  /* 0x00201f0003037f89 */ /* 0x002e6400000e0000 */
.L_x_4257:
[----:B------:R-:W-:Y:S02]  /*12b50*/  IMAD.IADD R5, R195, 0x1, R8 ;  /* 0x00000001c3057824 */ /* 0x000fe400078e0208 */
[----:B------:R-:W-:-:S03]  /*12b60*/  IMAD.MOV.U32 R193, RZ, RZ, RZ ;  /* 0x000000ffffc17224 */ /* 0x000fc600078e00ff */
[----:B------:R-:W-:-:S13]  /*12b70*/  ISETP.GE.OR P0, PT, R5, c[0x0][0x53c], !P5 ;  /* 0x00014f0005007a0c */ /* 0x000fda0006f06670 */
[----:B--2---:R-:W-:Y:S01]  /*12b80*/  @!P0 IMAD.MOV.U32 R2, RZ, RZ, 0x4 ;  /* 0x00000004ff028424 */ /* 0x004fe200078e00ff */
[----:B------:R-:W-:-:S03]  /*12b90*/  @!P0 MOV R0, 0x4 ;  /* 0x0000000400008802 */ /* 0x000fc60000000f00 */
        /* <DEDUP_REMOVED lines=13> */
.L_x_4258:
        /* <DEDUP_REMOVED lines=16> */
.L_x_4259:
[----:B----4-:R-:W-:Y:S01]  /*12d70*/  IMAD R5, R2, c[0x0][0x538], RZ ;  /* 0x00014e0002057a24 */ /* 0x010fe200078e02ff */
[----:B------:R-:W-:Y:S04]  /*12d80*/  BSSY B1, `(.L_x_4212) ;  /* 0x00000b9000017945 */ /* 0x000fe80003800000 */
[----:B-1----:R-:W-:-:S04]  /*12d90*/  IADD3 R192, R5, R3, RZ ;  /* 0x0000000305c07210 */ /* 0x002fc80007ffe0ff */
[----:B---3--:R-:W-:-:S13]  /*12da0*/  ISETP.GT.AND P6, PT, R192, R9, PT ;  /* 0x00000009c000720c */ /* 0x008fda0003fc4270 */
[----:B------:R-:W-:Y:S05]  /*12db0*/  @P6 BRA `(.L_x_4213) ;  /* 0x0000024000006947 */ /* 0x000fea0003800000 */
.L_x_4217:
        /* <DEDUP_REMOVED lines=16> */
.L_x_4260:
        /* <DEDUP_REMOVED lines=12> */
[----:B--2---:R-:W1:Y:S02]  /*12f80*/  SHFL.UP PT, R11, R0, 0x10, RZ ;  /* 0x06000000000b7989 */ /* 0x004e6400000e00ff */
[----:B-1----:R-:W-:-:S05]  /*12f90*/  SEL R11, R11, RZ, P4 ;  /* 0x000000ff0b0b7207 */ /* 0x002fca0002000000 */
[----:B------:R-:W-:-:S05]  /*12fa0*/  IMAD.IADD R11, R0, 0x1, R11 ;  /* 0x00000001000b7824 */ /* 0x000fca00078e020b */
[----:B------:R1:W2:Y:S02]  /*12fb0*/  SHFL.IDX PT, R2, R11, 0x1f, 0x1f ;  /* 0x03e01f000b027f89 */ /* 0x0002a400000e0000 */
.L_x_4261:
[----:B--2---:R-:W-:-:S05]  /*12fc0*/  IMAD R5, R2, c[0x0][0x538], RZ ;  /* 0x00014e0002057a24 */ /* 0x004fca00078e02ff */
[----:B------:R-:W-:-:S04]  /*12fd0*/  IADD3 R192, R5, R192, RZ ;  /* 0x000000c005c07210 */ /* 0x000fc80007ffe0ff */
[----:B------:R-:W-:-:S13]  /*12fe0*/  ISETP.GT.AND P6, PT, R192, R9, PT ;  /* 0x00000009c000720c */ /* 0x000fda0003fc4270 */
[----:B-1----:R-:W-:Y:S05]  /*12ff0*/  @!P6 BRA `(.L_x_4217) ;  /* 0xfffffdc00000e947 */ /* 0x002fea000383ffff */
.L_x_4213:
[----:B------:R-:W-:-:S05]  /*13000*/  IADD3 R192, -R5, R192, RZ ;  /* 0x000000c005c07210 */ /* 0x000fca0007ffe1ff */
[----:B------:R-:W-:-:S05]  /*13010*/  IMAD R0, R11, c[0x0][0x538], R192 ;  /* 0x00014e000b007a24 */ /* 0x000fca00078e02c0 */
[----:B------:R-:W-:Y:S01]  /*13020*/  ISETP.GT.AND P0, PT, R0, R9, PT ;  /* 0x000000090000720c */ /* 0x000fe20003f04270 */
[----:B------:R-:W-:-:S12]  /*13030*/  BRA.DIV ~URZ, `(.L_x_4218) ;  /* 0x00001db27f007947 */ /* 0x000fd8000b800000 */
[----:B------:R-:W-:-:S04]  /*13040*/  VOTE.ANY R10, PT, !P0 ;  /* 0x00000000000a7806 */ /* 0x000fc800040e0100 */
.L_x_4262:
[----:B------:R-:W1:Y:S02]  /*13050*/  POPC R14, R10 ;  /* 0x0000000a000e7309 */ /* 0x000e640000000000 */
[----:B-1----:R-:W-:Y:S01]  /*13060*/  IADD3 R195, R14, R195, RZ ;  /* 0x000000c30ec37210 */ /* 0x002fe20007ffe0ff */
[----:B------:R-:W-:Y:S05]  /*13070*/  BRA.DIV ~URZ, `(.L_x_4219) ;  /* 0x00001db27f007947 */ /* 0x000fea000b800000 */
[----:B------:R1:W3:Y:S04]  /*13080*/  SHFL.IDX PT, R193, R193, R14, 0x1f ;  /* 0x00001f0ec1c17589 */ /* 0x0002e800000e0000 */
[----:B------:R1:W4:Y:S02]  /*13090*/  SHFL.IDX PT, R3, R12, R14, 0x1f ;  /* 0x00001f0e0c037589 */ /* 0x00032400000e0000 */
.L_x_4263:
[----:B------:R-:W-:Y:S01]  /*130a0*/  ISETP.NE.AND P0, PT, R10, RZ, PT ;  /* 0x000000ff0a00720c */ /* 0x000fe20003f05270 */
[----:B------:R-:W-:-:S12]  /*130b0*/  BSSY B0, `(.L_x_4220) ;  /* 0x0000005000007945 */ /* 0x000fd80003800000 */
[----:B------:R-:W-:Y:S05]  /*130c0*/  @!P0 BRA `(.L_x_4221) ;  /* 0x0000003000008947 */ /* 0x000fea0003800000 */
[----:B------:R-:W-:Y:S01]  /*130d0*/  IADD3 R4, R14, -0x1, RZ ;  /* 0xffffffff0e047810 */ /* 0x000fe20007ffe0ff */
[----:B------:R-:W-:Y:S05]  /*130e0*/  BRA.DIV ~URZ, `(.L_x_4222) ;  /* 0x00001e127f007947 */ /* 0x000fea000b800000 */
[----:B------:R1:W2:Y:S02]  /*130f0*/  SHFL.IDX PT, R13, R11, R4, 0x1f ;  /* 0x00001f040b0d7589 */ /* 0x0002a400000e0000 */
.L_x_4221:
[----:B------:R-:W-:Y:S05]  /*13100*/  BSYNC B0 ;  /* 0x0000000000007941 */ /* 0x000fea0003800000 */
.L_x_4220:
[----:B----4-:R-:W-:Y:S01]  /*13110*/  ISETP.NE.AND P0, PT, R3, 0x1, PT ;  /* 0x000000010300780c */ /* 0x010fe20003f05270 */
[----:B--2---:R-:W-:Y:S01]  /*13120*/  IMAD R192, R13, c[0x0][0x538], R192 ;  /* 0x00014e000dc07a24 */ /* 0x004fe200078e02c0 */
[----:B------:R-:W-:Y:S04]  /*13130*/  BSSY B0, `(.L_x_4223) ;  /* 0x0000076000007945 */ /* 0x000fe80003800000 */
[----:B------:R-:W-:-:S07]  /*13140*/  IADD3 R2, -R192, R9, RZ ;  /* 0x00000009c0027210 */ /* 0x000fce0007ffe1ff */
[----:B------:R-:W-:Y:S05]  /*13150*/  @!P0 BRA `(.L_x_4224) ;  /* 0x0000037000008947 */ /* 0x000fea0003800000 */
[----:B-1-3--:R-:W-:Y:S02]  /*13160*/  IABS R4, R193 ;  /* 0x000000c100047213 */ /* 0x00afe40000000000 */
[----:B------:R-:W-:Y:S02]  /*13170*/  IABS R7, R3 ;  /* 0x0000000300077213 */ /* 0x000fe40000000000 */
[----:B------:R-:W1:Y:S01]  /*13180*/  I2F.RP R6, R4 ;  /* 0x0000000400067306 */ /* 0x000e620000209400 */
[----:B------:R-:W-:Y:S02]  /*13190*/  IABS R0, R2 ;  /* 0x0000000200007213 */ /* 0x000fe40000000000 */
[----:B------:R-:W-:-:S05]  /*131a0*/  IABS R5, R193 ;  /* 0x000000c100057213 */ /* 0x000fca0000000000 */
[----:B------:R-:W2:Y:S01]  /*131b0*/  I2F.RP R9, R7 ;  /* 0x0000000700097306 */ /* 0x000ea20000209400 */
[----:B------:R-:W-:-:S07]  /*131c0*/  IMAD.MOV R5, RZ, RZ, -R5 ;  /* 0x000000ffff057224 */ /* 0x000fce00078e0a05 */
[----:B-1----:R-:W1:Y:S08]  /*131d0*/  MUFU.RCP R12, R6 ;  /* 0x00000006000c7308 */ /* 0x002e700000001000 */
[----:B--2---:R-:W2:Y:S01]  /*131e0*/  MUFU.RCP R9, R9 ;  /* 0x0000000900097308 */ /* 0x004ea20000001000 */
[----:B-1----:R-:W-:-:S07]  /*131f0*/  IADD3 R12, R12, 0xffffffe, RZ ;  /* 0x0ffffffe0c0c7810 */ /* 0x002fce0007ffe0ff */
[----:B------:R-:W1:Y:S01]  /*13200*/  F2I.FTZ.U32.TRUNC.NTZ R13, R12 ;  /* 0x0000000c000d7305 */ /* 0x000e62000021f000 */
[----:B--2---:R-:W-:Y:S01]  /*13210*/  IADD3 R10, R9, 0xffffffe, RZ ;  /* 0x0ffffffe090a7810 */ /* 0x004fe20007ffe0ff */
[----:B-1----:R-:W-:Y:S02]  /*13220*/  IMAD.MOV R11, RZ, RZ, -R13 ;  /* 0x000000ffff0b7224 */ /* 0x002fe400078e0a0d */
[----:B------:R-:W-:Y:S02]  /*13230*/  IMAD.MOV.U32 R12, RZ, RZ, RZ ;  /* 0x000000ffff0c7224 */ /* 0x000fe400078e00ff */
[----:B------:R-:W-:-:S04]  /*13240*/  IMAD R11, R11, R4, RZ ;  /* 0x000000040b0b7224 */ /* 0x000fc800078e02ff */
[----:B------:R-:W-:-:S06]  /*13250*/  IMAD.HI.U32 R11, R13, R11, R12 ;  /* 0x0000000b0d0b7227 */ /* 0x000fcc00078e000c */
[----:B------:R-:W-:Y:S02]  /*13260*/  IMAD.HI.U32 R6, R11, R0, RZ ;  /* 0x000000000b067227 */ /* 0x000fe400078e00ff */
[----:B------:R1:W2:Y:S02]  /*13270*/  F2I.FTZ.U32.TRUNC.NTZ R11, R10 ;  /* 0x0000000a000b7305 */ /* 0x0002a4000021f000 */
[----:B------:R-:W-:Y:S01]  /*13280*/  IMAD R5, R6, R5, R0 ;  /* 0x0000000506057224 */ /* 0x000fe200078e0200 */
[----:B------:R-:W-:-:S04]  /*13290*/  LOP3.LUT R0, R2, R193, RZ, 0x3c, !PT ;  /* 0x000000c102007212 */ /* 0x000fc800078e3cff */
[----:B------:R-:W-:Y:S02]  /*132a0*/  ISETP.GT.U32.AND P1, PT, R4, R5, PT ;  /* 0x000000050400720c */ /* 0x000fe40003f24070 */
[----:B------:R-:W-:Y:S02]  /*132b0*/  ISETP.GE.AND P0, PT, R0, RZ, PT ;  /* 0x000000ff0000720c */ /* 0x000fe40003f06270 */
[----:B------:R-:W-:Y:S01]  /*132c0*/  IABS R0, R3 ;  /* 0x0000000300007213 */ /* 0x000fe20000000000 */
[----:B-1----:R-:W-:-:S04]  /*132d0*/  IMAD.MOV.U32 R10, RZ, RZ, RZ ;  /* 0x000000ffff0a7224 */ /* 0x002fc800078e00ff */
[----:B------:R-:W-:-:S04]  /*132e0*/  IMAD.MOV R0, RZ, RZ, -R0 ;  /* 0x000000ffff007224 */ /* 0x000fc800078e0a00 */
        /* <DEDUP_REMOVED lines=30> */
.L_x_4224:
[----:B------:R-:W-:-:S04]  /*134d0*/  IMAD.MOV.U32 R0, RZ, RZ, 0x4 ;  /* 0x00000004ff007424 */ /* 0x000fc800078e00ff */
[----:B-1----:R-:W-:-:S05]  /*134e0*/  IMAD.WIDE R12, R195, R0, c[0x0][0x590] ;  /* 0x00016400c30c7625 */ /* 0x002fca00078e0200 */
[----:B------:R-:W2:Y:S01]  /*134f0*/  LDG.E R3, [R12.64] ;  /* 0x000000080c037981 */ /* 0x000ea2000c1e1900 */
[----:B------:R-:W-:Y:S01]  /*13500*/  IABS R4, R2 ;  /* 0x0000000200047213 */ /* 0x000fe20000000000 */
        /* <DEDUP_REMOVED lines=56> */
.L_x_4225:
[----:B------:R-:W-:Y:S05]  /*13890*/  BSYNC B0 ;  /* 0x0000000000007941 */ /* 0x000fea0003800000 */
.L_x_4223:
[----:B------:R-:W-:-:S04]  /*138a0*/  LOP3.LUT R0, RZ, R11, RZ, 0x33, !PT ;  /* 0x0000000bff007212 */ /* 0x000fc800078e33ff */
[----:B------:R-:W-:Y:S01]  /*138b0*/  IADD3 R193, R0, R193, RZ ;  /* 0x000000c100c17210 */ /* 0x000fe20007ffe0ff */
[----:B------:R-:W-:Y:S05]  /*138c0*/  BRA `(.L_x_4226) ;  /* 0x0000004000007947 */ /* 0x000fea0003800000 */
.L_x_4214:
[----:B------:R-:W-:Y:S01]  /*138d0*/  IMAD.MOV.U32 R192, RZ, RZ, R9 ;  /* 0x000000ffffc07224 */ /* 0x000fe200078e0009 */
[----:B------:R-:W-:Y:S01]  /*138e0*/  MOV R194, RZ ;  /* 0x000000ff00c27202 */ /* 0x000fe20000000f00 */
[----:B------:R-:W-:Y:S01]  /*138f0*/  IMAD.MOV.U32 R193, RZ, RZ, RZ ;  /* 0x000000ffffc17224 */ /* 0x000fe200078e00ff */
[----:B------:R-:W-:Y:S02]  /*13900*/  MOV R195, c[0x0][0x53c] ;  /* 0x00014f0000c37a02 */ /* 0x000fe40000000f00 */
.L_x_4226:
[----:B------:R-:W-:Y:S05]  /*13910*/  BSYNC B1 ;  /* 0x0000000000017941 */ /* 0x000fea0003800000 */
.L_x_4212:
[----:B------:R-:W-:Y:S01]  /*13920*/  WARPSYNC 0xffffffff ;  /* 0xffffffff00007948 */ /* 0x000fe20003800000 */
[----:B------:R-:W-:Y:S01]  /*13930*/  BAR.SYNC.DEFER_BLOCKING 0x4, 0x100 ;  /* 0x0104000000007b1d */ /* 0x000fe20000010000 */
[----:B------:R-:W-:-:S13]  /*13940*/  ISETP.NE.AND P0, PT, R8, RZ, PT ;  /* 0x000000ff0800720c */ /* 0x000fda0003f05270 */
[----:B------:R1:W-:Y:S04]  /*13950*/  @!P0 STS.128 [0x24100], R192 ;  /* 0x024100c0ff008388 */ /* 0x0003e80000000c00 */
[----:B------:R-:W-:Y:S06]  /*13960*/  BAR.ARV 0x5, 0x100 ;  /* 0x0144000000007b1d */ /* 0x000fec0000002000 */
.L_x_4207:
[----:B----4-:R-:W-:-:S13]  /*13970*/  ISETP.GE.AND P0, PT, R195, c[0x0][0x53c], PT ;  /* 0x00014f00c3007a0c */ /* 0x010fda0003f06270 */
[----:B-123--:R-:W-:Y:S01]  /*13980*/  @P0 CALL.REL.NOINC `(.L_x_4227) ;  /* 0x0000001000000944 */ /* 0x00efe20003c00000 */
[----:B------:R-:W-:Y:S05]  /*13990*/  BRA `(.L_x_4228) ;  /* 0xfffedc9000007947 */ /* 0x000fea000383ffff */
.L_x_4227:
[----:B------:R-:W-:Y:S05]  /*139a0*/  EXIT ;  /* 0x000000000000794d */ /* 0x000fea0003800000 */
.L_x_4084:
[----:B------:R-:W-:Y:S02]  /*139b0*/  MOV R2, 0x1 ;  /* 0x0000000100027802 */ /* 0x000fe40000000f00 */
[----:B------:R-:W-:Y:S02]  /*139c0*/  MOV R0, 0x139e0 ;  /* 0x000139e000007802 */ /* 0x000fe40000000f00 */
[----:B------:R-:W-:Y:S05]  /*139d0*/  CALL.REL.NOINC `($__internal_88_$__cuda_sm70_shflsync_up_p) ;  /* 0x0000162000007944 */ /* 0x000fea0003c00000 */
[----:B-12---:R-:W-:Y:S05]  /*139e0*/  BRA `(.L_x_4229) ;  /* 0xfffeca8000007947 */ /* 0x006fea000383ffff */
.L_x_4085:
[----:B------:R-:W-:Y:S02]  /*139f0*/  MOV R2, 0x2 ;  /* 0x0000000200027802 */ /* 0x000fe40000000f00 */
[----:B------:R-:W-:Y:S02]  /*13a00*/  MOV R0, 0x13a20 ;  /* 0x00013a2000007802 */ /* 0x000fe40000000f00 */
[----:B------:R-:W-:Y:S05]  /*13a10*/  CALL.REL.NOINC `($__internal_88_$__cuda_sm70_shflsync_up_p) ;  /* 0x000015e000007944 */ /* 0x000fea0003c00000 */
[----:B--2---:R-:W-:Y:S02]  /*13a20*/  SEL R2, R2, RZ, P4 ;  /* 0x000000ff02027207 */ /* 0x004fe40002000000 */
[----:B------:R-:W-:-:S03]  /*13a30*/  MOV R0, 0x13a70 ;  /* 0x00013a7000007802 */ /* 0x000fc60000000f00 */
[----:B-1----:R-:W-:Y:S02]  /*13a40*/  IMAD.IADD R11, R11, 0x1, R2 ;  /* 0x000000010b0b7824 */ /* 0x002fe400078e0202 */
[----:B------:R-:W-:Y:S02]  /*13a50*/  IMAD.MOV.U32 R2, RZ, RZ, 0x4 ;  /* 0x00000004ff027424 */ /* 0x000fe400078e00ff */
        /* <DEDUP_REMOVED lines=11> */
[----:B--2---:R-:W-:Y:S01]  /*13b10*/  SEL R2, R2, RZ, P1 ;  /* 0x000000ff02027207 */ /* 0x004fe20000800000 */
[----:B------:R-:W-:Y:S01]  /*13b20*/  IMAD.MOV.U32 R4, RZ, RZ, 0x1f ;  /* 0x0000001fff047424 */ /* 0x000fe200078e00ff */
[----:B------:R-:W-:-:S03]  /*13b30*/  MOV R0, 0x13b80 ;  /* 0x00013b8000007802 */ /* 0x000fc60000000f00 */
[----:B-1----:R-:W-:Y:S01]  /*13b40*/  IMAD.IADD R11, R11, 0x1, R2 ;  /* 0x000000010b0b7824 */ /* 0x002fe200078e0202 */
[----:B------:R-:W-:-:S03]  /*13b50*/  MOV R2, 0x1f ;  /* 0x0000001f00027802 */ /* 0x000fc60000000f00 */
[----:B------:R-:W-:Y:S02]  /*13b60*/  IMAD.MOV.U32 R5, RZ, RZ, R11 ;  /* 0x000000ffff057224 */ /* 0x000fe400078e000b */
[----:B------:R-:W-:Y:S05]  /*13b70*/  CALL.REL.NOINC `($__internal_87_$__cuda_sm70_shflsync_idx_p) ;  /* 0x0000143000007944 */ /* 0x000fea0003c00000 */
[----:B-12---:R-:W-:Y:S05]  /*13b80*/  BRA `(.L_x_4230) ;  /* 0xfffec9e000007947 */ /* 0x006fea000383ffff */
.L_x_4087:
[----:B------:R-:W-:Y:S02]  /*13b90*/  SEL R2, RZ, 0x1, P0 ;  /* 0x00000001ff027807 */ /* 0x000fe40000000000 */
[----:B------:R-:W-:Y:S02]  /*13ba0*/  MOV R0, 0x13bc0 ;  /* 0x00013bc000007802 */ /* 0x000fe40000000f00 */
[----:B------:R-:W-:Y:S05]  /*13bb0*/  CALL.REL.NOINC `($__internal_89_$__cuda_sm70_votesync_ballot) ;  /* 0x0000149000007944 */ /* 0x000fea0003c00000 */
[----:B------:R-:W-:Y:S05]  /*13bc0*/  BRA `(.L_x_4231) ;  /* 0xfffeca3000007947 */ /* 0x000fea000383ffff */
.L_x_4088:
[----:B------:R-:W-:Y:S01]  /*13bd0*/  IMAD.MOV.U32 R5, RZ, RZ, R12 ;  /* 0x000000ffff057224 */ /* 0x000fe200078e000c */
[----:B------:R-:W-:Y:S01]  /*13be0*/  MOV R4, R14 ;  /* 0x0000000e00047202 */ /* 0x000fe20000000f00 */
[----:B------:R-:W-:Y:S01]  /*13bf0*/  IMAD.MOV.U32 R2, RZ, RZ, 0x1f ;  /* 0x0000001fff027424 */ /* 0x000fe200078e00ff */
[----:B------:R-:W-:Y:S02]  /*13c00*/  MOV R0, 0x13c20 ;  /* 0x00013c2000007802 */ /* 0x000fe40000000f00 */
[----:B------:R-:W-:Y:S05]  /*13c10*/  CALL.REL.NOINC `($__internal_87_$__cuda_sm70_shflsync_idx_p) ;  /* 0x0000139000007944 */ /* 0x000fea0003c00000 */
[----:B--2---:R-:W-:Y:S01]  /*13c20*/  IMAD.MOV.U32 R12, RZ, RZ, R2 ;  /* 0x000000ffff0c7224 */ /* 0x004fe200078e0002 */
[----:B-1----:R-:W-:Y:S01]  /*13c30*/  MOV R5, R9 ;  /* 0x0000000900057202 */ /* 0x002fe20000000f00 */
[----:B------:R-:W-:Y:S01]  /*13c40*/  IMAD.MOV.U32 R3, RZ, RZ, RZ ;  /* 0x000000ffff037224 */ /* 0x000fe200078e00ff */
[----:B------:R-:W-:Y:S01]  /*13c50*/  MOV R4, R14 ;  /* 0x0000000e00047202 */ /* 0x000fe20000000f00 */
[----:B------:R-:W-:Y:S01]  /*13c60*/  IMAD.MOV.U32 R2, RZ, RZ, 0x1f ;  /* 0x0000001fff027424 */ /* 0x000fe200078e00ff */
[----:B------:R-:W-:-:S02]  /*13c70*/  MOV R0, 0x13c90 ;  /* 0x00013c9000007802 */ /* 0x000fc40000000f00 */
[----:B------:R-:W-:Y:S05]  /*13c80*/  CALL.REL.NOINC `($__internal_87_$__cuda_sm70_shflsync_idx_p) ;  /* 0x0000132000007944 */ /* 0x000fea0003c00000 */
[----:B--2---:R-:W-:Y:S01]  /*13c90*/  MOV R9, R2 ;  /* 0x0000000200097202 */ /* 0x004fe20000000f00 */
[----:B-1----:R-:W-:Y:S05]  /*13ca0*/  BRA `(.L_x_4232) ;  /* 0xfffec9b000007947 */ /* 0x002fea000383ffff */
.L_x_4091:
[----:B------:R-:W-:Y:S01]  /*13cb0*/  IMAD.MOV.U32 R5, RZ, RZ, R11 ;  /* 0x000000ffff057224 */ /* 0x000fe200078e000b */
[----:B------:R-:W-:-:S02]  /*13cc0*/  MOV R2, 0x1f ;  /* 0x0000001f00027802 */ /* 0x000fc40000000f00 */
[----:B------:R-:W-:Y:S02]  /*13cd0*/  MOV R0, 0x13cf0 ;  /* 0x00013cf000007802 */ /* 0x000fe40000000f00 */
[----:B-123--:R-:W-:Y:S05]  /*13ce0*/  CALL.REL.NOINC `($__internal_87_$__cuda_sm70_shflsync_idx_p) ;  /* 0x000012c000007944 */ /* 0x00efea0003c00000 */
[----:B--2---:R-:W-:Y:S01]  /*13cf0*/  MOV R3, R2 ;  /* 0x0000000200037202 */ /* 0x004fe20000000f00 */
[----:B-1----:R-:W-:Y:S05]  /*13d00*/  BRA `(.L_x_4090) ;  /* 0xfffec9b000007947 */ /* 0x002fea000383ffff */
.L_x_4110:
[----:B------:R-:W-:Y:S01]  /*13d10*/  IMAD.MOV.U32 R5, RZ, RZ, R10 ;  /* 0x000000ffff057224 */ /* 0x000fe200078e000a */
[----:B------:R-:W-:Y:S01]  /*13d20*/  MOV R4, RZ ;  /* 0x000000ff00047202 */ /* 0x000fe20000000f00 */
[----:B------:R-:W-:Y:S01]  /*13d30*/  IMAD.MOV.U32 R2, RZ, RZ, 0x181f ;  /* 0x0000181fff027424 */ /* 0x000fe200078e00ff */
[----:B------:R-:W-:Y:S02]  /*13d40*/  MOV R0, 0x13d60 ;  /* 0x00013d6000007802 */ /* 0x000fe40000000f00 */
[----:B------:R-:W-:Y:S05]  /*13d50*/  CALL.REL.NOINC `($__internal_87_$__cuda_sm70_shflsync_idx_p) ;  /* 0x0000125000007944 */ /* 0x000fea0003c00000 */
[----:B--2---:R-:W-:Y:S01]  /*13d60*/  MOV R13, R2 ;  /* 0x00000002000d7202 */ /* 0x004fe20000000f00 */
[----:B-1----:R-:W-:Y:S05]  /*13d70*/  BRA `(.L_x_4233) ;  /* 0xfffee9e000007947 */ /* 0x002fea000383ffff */
.L_x_4111:
[----:B------:R-:W-:Y:S01]  /*13d80*/  IMAD.MOV.U32 R5, RZ, RZ, R12 ;  /* 0x000000ffff057224 */ /* 0x000fe200078e000c */
[----:B------:R-:W-:Y:S01]  /*13d90*/  MOV R4, RZ ;  /* 0x000000ff00047202 */ /* 0x000fe20000000f00 */
[----:B------:R-:W-:Y:S01]  /*13da0*/  IMAD.MOV.U32 R2, RZ, RZ, 0x181f ;  /* 0x0000181fff027424 */ /* 0x000fe200078e00ff */
[----:B------:R-:W-:Y:S02]  /*13db0*/  MOV R0, 0x13dd0 ;  /* 0x00013dd000007802 */ /* 0x000fe40000000f00 */
[----:B-12---:R-:W-:Y:S05]  /*13dc0*/  CALL.REL.NOINC `($__internal_87_$__cuda_sm70_shflsync_idx_p) ;  /* 0x000011e000007944 */ /* 0x006fea0003c00000 */
[----:B-12---:R-:W-:Y:S05]  /*13dd0*/  BRA `(.L_x_4234) ;  /* 0xfffee9a000007947 */ /* 0x006fea000383ffff */
.L_x_4114:
[----:B--2---:R-:W-:Y:S01]  /*13de0*/  IMAD.MOV.U32 R5, RZ, RZ, R10 ;  /* 0x000000ffff057224 */ /* 0x004fe200078e000a */
[----:B------:R-:W-:Y:S01]  /*13df0*/  MOV R4, 0x1 ;  /* 0x0000000100047802 */ /* 0x000fe20000000f00 */
[----:B----4-:R-:W-:Y:S01]  /*13e00*/  IMAD.MOV.U32 R2, RZ, RZ, 0x181f ;  /* 0x0000181fff027424 */ /* 0x010fe200078e00ff */
[----:B------:R-:W-:-:S02]  /*13e10*/  MOV R0, 0x13e30 ;  /* 0x00013e3000007802 */ /* 0x000fc40000000f00 */
[----:B-1-3--:R-:W-:Y:S05]  /*13e20*/  CALL.REL.NOINC `($__internal_87_$__cuda_sm70_shflsync_idx_p) ;  /* 0x0000118000007944 */ /* 0x00afea0003c00000 */
[----:B--2---:R-:W-:Y:S01]  /*13e30*/  IMAD.MOV.U32 R13, RZ, RZ, R2 ;  /* 0x000000ffff0d7224 */ /* 0x004fe200078e0002 */
[----:B-1----:R-:W-:Y:S01]  /*13e40*/  MOV R4, 0x1 ;  /* 0x0000000100047802 */ /* 0x002fe20000000f00 */
[----:B------:R-:W-:Y:S01]  /*13e50*/  IMAD.MOV.U32 R5, RZ, RZ, R12 ;  /* 0x000000ffff057224 */ /* 0x000fe200078e000c */
[----:B------:R-:W-:-:S02]  /*13e60*/  MOV R2, 0x181f ;  /* 0x0000181f00027802 */ /* 0x000fc40000000f00 */
[----:B------:R-:W-:Y:S02]  /*13e70*/  MOV R0, 0x13e90 ;  /* 0x00013e9000007802 */ /* 0x000fe40000000f00 */
[----:B------:R-:W-:Y:S05]  /*13e80*/  CALL.REL.NOINC `($__internal_87_$__cuda_sm70_shflsync_idx_p) ;  /* 0x0000112000007944 */ /* 0x000fea0003c00000 */
[----:B-12---:R-:W-:Y:S05]  /*13e90*/  BRA `(.L_x_4235) ;  /* 0xfffeea3000007947 */ /* 0x006fea000383ffff */
.L_x_4117:
[----:B-1----:R-:W-:Y:S01]  /*13ea0*/  IMAD.MOV.U32 R5, RZ, RZ, R10 ;  /* 0x000000ffff057224 */ /* 0x002fe200078e000a */
[----:B------:R-:W-:Y:S01]  /*13eb0*/  MOV R4, 0x2 ;  /* 0x0000000200047802 */ /* 0x000fe20000000f00 */
[----:B----4-:R-:W-:Y:S01]  /*13ec0*/  IMAD.MOV.U32 R2, RZ, RZ, 0x181f ;  /* 0x0000181fff027424 */ /* 0x010fe200078e00ff */
[----:B------:R-:W-:Y:S02]  /*13ed0*/  MOV R0, 0x13ef0 ;  /* 0x00013ef000007802 */ /* 0x000fe40000000f00 */
[----:B--23--:R-:W-:Y:S05]  /*13ee0*/  CALL.REL.NOINC `($__internal_87_$__cuda_sm70_shflsync_idx_p) ;  /* 0x000010c000007944 */ /* 0x00cfea0003c00000 */
[----:B--2---:R-:W-:Y:S01]  /*13ef0*/  MOV R13, R2 ;  /* 0x00000002000d7202 */ /* 0x004fe20000000f00 */
[----:B-1----:R-:W-:Y:S05]  /*13f00*/  BRA `(.L_x_4236) ;  /* 0xfffeeb0000007947 */ /* 0x002fea000383ffff */
.L_x_4118:
[----:B------:R-:W-:Y:S01]  /*13f10*/  IMAD.MOV.U32 R5, RZ, RZ, R12 ;  /* 0x000000ffff057224 */ /* 0x000fe200078e000c */
[----:B------:R-:W-:Y:S01]  /*13f20*/  MOV R4, 0x2 ;  /* 0x0000000200047802 */ /* 0x000fe20000000f00 */
[----:B----4-:R-:W-:Y:S01]  /*13f30*/  IMAD.MOV.U32 R2, RZ, RZ, 0x181f ;  /* 0x0000181fff027424 */ /* 0x010fe200078e00ff */
[----:B------:R-:W-:Y:S02]  /*13f40*/  MOV R0, 0x13f60 ;  /* 0x00013f6000007802 */ /* 0x000fe40000000f00 */
[----:B-123--:R-:W-:Y:S05]  /*13f50*/  CALL.REL.NOINC `($__internal_87_$__cuda_sm70_shflsync_idx_p) ;  /* 0x0000105000007944 */ /* 0x00efea0003c00000 */
[----:B-12---:R-:W-:Y:S05]  /*13f60*/  BRA `(.L_x_4237) ;  /* 0xfffeeac000007947 */ /* 0x006fea000383ffff */
.L_x_4121:
[----:B-1----:R-:W-:Y:S01]  /*13f70*/  IMAD.MOV.U32 R5, RZ, RZ, R10 ;  /* 0x000000ffff057224 */ /* 0x002fe200078e000a */
[----:B------:R-:W-:Y:S01]  /*13f80*/  MOV R4, 0x3 ;  /* 0x0000000300047802 */ /* 0x000fe20000000f00 */
[----:B------:R-:W-:Y:S01]  /*13f90*/  IMAD.MOV.U32 R2, RZ, RZ, 0x181f ;  /* 0x0000181fff027424 */ /* 0x000fe200078e00ff */
[----:B------:R-:W-:-:S02]  /*13fa0*/  MOV R0, 0x13fc0 ;  /* 0x00013fc000007802 */ /* 0x000fc40000000f00 */
[----:B--234-:R-:W-:Y:S05]  /*13fb0*/  CALL.REL.NOINC `($__internal_87_$__cuda_sm70_shflsync_idx_p) ;  /* 0x00000ff000007944 */ /* 0x01cfea0003c00000 */
[----:B--2---:R-:W-:Y:S01]  /*13fc0*/  IMAD.MOV.U32 R13, RZ, RZ, R2 ;  /* 0x000000ffff0d7224 */ /* 0x004fe200078e0002 */
[----:B-1----:R-:W-:Y:S01]  /*13fd0*/  MOV R4, 0x3 ;  /* 0x0000000300047802 */ /* 0x002fe20000000f00 */
[----:B------:R-:W-:Y:S01]  /*13fe0*/  IMAD.MOV.U32 R5, RZ, RZ, R12 ;  /* 0x000000ffff057224 */ /* 0x000fe200078e000c */
[----:B------:R-:W-:-:S02]  /*13ff0*/  MOV R2, 0x181f ;  /* 0x0000181f00027802 */ /* 0x000fc40000000f00 */
[----:B------:R-:W-:Y:S02]  /*14000*/  MOV R0, 0x14020 ;  /* 0x0001402000007802 */ /* 0x000fe40000000f00 */
[----:B------:R-:W-:Y:S05]  /*14010*/  CALL.REL.NOINC `($__internal_87_$__cuda_sm70_shflsync_idx_p) ;  /* 0x00000f9000007944 */ /* 0x000fea0003c00000 */
[----:B-12---:R-:W-:Y:S05]  /*14020*/  BRA `(.L_x_4238) ;  /* 0xfffeeb5000007947 */ /* 0x006fea000383ffff */
.L_x_4166:
[----:B------:R-:W-:Y:S01]  /*14030*/  IMAD.MOV.U32 R8, RZ, RZ, R239 ;  /* 0x000000ffff087224 */ /* 0x000fe200078e00ef */
[----:B------:R-:W-:Y:S02]  /*14040*/  MOV R5, 0x2 ;  /* 0x0000000200057802 */ /* 0x000fe40000000f00 */
[----:B------:R-:W-:Y:S02]  /*14050*/  MOV R6, 0x14070 ;  /* 0x0001407000067802 */ /* 0x000fe40000000f00 */
[----:B------:R-:W-:Y:S05]  /*14060*/  CALL.REL.NOINC `($__internal_86_$__cuda_sm70_shflsync_bfly_p) ;  /* 0x00000ef000007944 */ /* 0x000fea0003c00000 */
[----:B-12---:R-:W-:Y:S05]  /*14070*/  BRA `(.L_x_4239) ;  /* 0xffffb09000007947 */ /* 0x006fea000383ffff */
.L_x_4167:
[----:B------:R-:W-:Y:S01]  /*14080*/  IMAD.MOV.U32 R8, RZ, RZ, R10 ;  /* 0x000000ffff087224 */ /* 0x000fe200078e000a */
[----:B------:R-:W-:Y:S02]  /*14090*/  MOV R5, 0x1 ;  /* 0x0000000100057802 */ /* 0x000fe40000000f00 */
[----:B------:R-:W-:Y:S02]  /*140a0*/  MOV R6, 0x140c0 ;  /* 0x000140c000067802 */ /* 0x000fe40000000f00 */
[----:B-1----:R-:W-:Y:S05]  /*140b0*/  CALL.REL.NOINC `($__internal_86_$__cuda_sm70_shflsync_bfly_p) ;  /* 0x00000ea000007944 */ /* 0x002fea0003c00000 */
[----:B--2---:R-:W-:Y:S01]  /*140c0*/  FADD.FTZ R7, R10, R5 ;  /* 0x000000050a077221 */ /* 0x004fe20000010000 */
[----:B-1----:R-:W-:Y:S02]  /*140d0*/  MOV R8, R238 ;  /* 0x000000ee00087202 */ /* 0x002fe40000000f00 */
[----:B------:R-:W-:Y:S02]  /*140e0*/  MOV R5, 0x2 ;  /* 0x0000000200057802 */ /* 0x000fe40000000f00 */
[----:B------:R-:W-:-:S02]  /*140f0*/  MOV R6, 0x14110 ;  /* 0x0001411000067802 */ /* 0x000fc40000000f00 */
[----:B------:R-:W-:Y:S05]  /*14100*/  CALL.REL.NOINC `($__internal_86_$__cuda_sm70_shflsync_bfly_p) ;  /* 0x00000e5000007944 */ /* 0x000fea0003c00000 */
[----:B-12---:R-:W-:Y:S01]  /*14110*/  FADD.FTZ R8, R238, R5 ;  /* 0x00000005ee087221 */ /* 0x006fe20000010000 */
[----:B------:R-:W-:-:S02]  /*14120*/  MOV R5, 0x1 ;  /* 0x0000000100057802 */ /* 0x000fc40000000f00 */
[----:B------:R-:W-:Y:S02]  /*14130*/  MOV R6, 0x14150 ;  /* 0x0001415000067802 */ /* 0x000fe40000000f00 */
[----:B------:R-:W-:Y:S05]  /*14140*/  CALL.REL.NOINC `($__internal_86_$__cuda_sm70_shflsync_bfly_p) ;  /* 0x00000e1000007944 */ /* 0x000fea0003c00000 */
[----:B-12---:R-:W-:Y:S05]  /*14150*/  BRA `(.L_x_4240) ;  /* 0xffffb02000007947 */ /* 0x006fea000383ffff */
.L_x_4174:
[----:B--234-:R-:W-:Y:S01]  /*14160*/  IMAD.MOV.U32 R5, RZ, RZ, R9 ;  /* 0x000000ffff057224 */ /* 0x01cfe200078e0009 */
[----:B------:R-:W-:Y:S01]  /*14170*/  MOV R4, RZ ;  /* 0x000000ff00047202 */ /* 0x000fe20000000f00 */
[----:B------:R-:W-:Y:S01]  /*14180*/  IMAD.MOV.U32 R2, RZ, RZ, 0x181f ;  /* 0x0000181fff027424 */ /* 0x000fe200078e00ff */
[----:B------:R-:W-:Y:S02]  /*14190*/  MOV R0, 0x141b0 ;  /* 0x000141b000007802 */ /* 0x000fe40000000f00 */
[----:B-1----:R-:W-:Y:S05]  /*141a0*/  CALL.REL.NOINC `($__internal_87_$__cuda_sm70_shflsync_idx_p) ;  /* 0x00000e0000007944 */ /* 0x002fea0003c00000 */
[----:B--2---:R-:W-:Y:S01]  /*141b0*/  MOV R11, R2 ;  /* 0x00000002000b7202 */ /* 0x004fe20000000f00 */
[----:B-1----:R-:W-:Y:S05]  /*141c0*/  BRA `(.L_x_4241) ;  /* 0xffffc66000007947 */ /* 0x002fea000383ffff */
.L_x_4175:
[----:B------:R-:W-:Y:S01]  /*141d0*/  IMAD.MOV.U32 R5, RZ, RZ, R10 ;  /* 0x000000ffff057224 */ /* 0x000fe200078e000a */
[----:B------:R-:W-:Y:S01]  /*141e0*/  MOV R4, RZ ;  /* 0x000000ff00047202 */ /* 0x000fe20000000f00 */
[----:B------:R-:W-:Y:S01]  /*141f0*/  IMAD.MOV.U32 R2, RZ, RZ, 0x181f ;  /* 0x0000181fff027424 */ /* 0x000fe200078e00ff */
[----:B------:R-:W-:Y:S02]  /*14200*/  MOV R0, 0x14220 ;  /* 0x0001422000007802 */ /* 0x000fe40000000f00 */
[----:B-123--:R-:W-:Y:S05]  /*14210*/  CALL.REL.NOINC `($__internal_87_$__cuda_sm70_shflsync_idx_p) ;  /* 0x00000d9000007944 */ /* 0x00efea0003c00000 */
[----:B-12---:R-:W-:Y:S05]  /*14220*/  BRA `(.L_x_4242) ;  /* 0xffffc62000007947 */ /* 0x006fea000383ffff */
.L_x_4178:
[----:B--2---:R-:W-:Y:S01]  /*14230*/  IMAD.MOV.U32 R5, RZ, RZ, R9 ;  /* 0x000000ffff057224 */ /* 0x004fe200078e0009 */
[----:B------:R-:W-:Y:S01]  /*14240*/  MOV R4, 0x1 ;  /* 0x0000000100047802 */ /* 0x000fe20000000f00 */
[----:B------:R-:W-:Y:S01]  /*14250*/  IMAD.MOV.U32 R2, RZ, RZ, 0x181f ;  /* 0x0000181fff027424 */ /* 0x000fe200078e00ff */
[----:B------:R-:W-:-:S02]  /*14260*/  MOV R0, 0x14280 ;  /* 0x0001428000007802 */ /* 0x000fc40000000f00 */
[----:B-1-34-:R-:W-:Y:S05]  /*14270*/  CALL.REL.NOINC `($__internal_87_$__cuda_sm70_shflsync_idx_p) ;  /* 0x00000d3000007944 */ /* 0x01afea0003c00000 */
[----:B--2---:R-:W-:Y:S01]  /*14280*/  IMAD.MOV.U32 R11, RZ, RZ, R2 ;  /* 0x000000ffff0b7224 */ /* 0x004fe200078e0002 */
[----:B-1----:R-:W-:Y:S01]  /*14290*/  MOV R4, 0x1 ;  /* 0x0000000100047802 */ /* 0x002fe20000000f00 */
[----:B------:R-:W-:Y:S01]  /*142a0*/  IMAD.MOV.U32 R5, RZ, RZ, R10 ;  /* 0x000000ffff057224 */ /* 0x000fe200078e000a */
[----:B------:R-:W-:-:S02]  /*142b0*/  MOV R2, 0x181f ;  /* 0x0000181f00027802 */ /* 0x000fc40000000f00 */
[----:B------:R-:W-:Y:S02]  /*142c0*/  MOV R0, 0x142e0 ;  /* 0x000142e000007802 */ /* 0x000fe40000000f00 */
[----:B------:R-:W-:Y:S05]  /*142d0*/  CALL.REL.NOINC `($__internal_87_$__cuda_sm70_shflsync_idx_p) ;  /* 0x00000cd000007944 */ /* 0x000fea0003c00000 */
[----:B-12---:R-:W-:Y:S05]  /*142e0*/  BRA `(.L_x_4243) ;  /* 0xffffc69000007947 */ /* 0x006fea000383ffff */
.L_x_4181:
[----:B-1----:R-:W-:Y:S01]  /*142f0*/  IMAD.MOV.U32 R5, RZ, RZ, R9 ;  /* 0x000000ffff057224 */ /* 0x002fe200078e0009 */
[----:B------:R-:W-:Y:S01]  /*14300*/  MOV R4, 0x2 ;  /* 0x0000000200047802 */ /* 0x000fe20000000f00 */
[----:B--2---:R-:W-:Y:S01]  /*14310*/  IMAD.MOV.U32 R2, RZ, RZ, 0x181f ;  /* 0x0000181fff027424 */ /* 0x004fe200078e00ff */
[----:B------:R-:W-:Y:S02]  /*14320*/  MOV R0, 0x14340 ;  /* 0x0001434000007802 */ /* 0x000fe40000000f00 */
[----:B---34-:R-:W-:Y:S05]  /*14330*/  CALL.REL.NOINC `($__internal_87_$__cuda_sm70_shflsync_idx_p) ;  /* 0x00000c7000007944 */ /* 0x018fea0003c00000 */
[----:B--2---:R-:W-:Y:S01]  /*14340*/  MOV R11, R2 ;  /* 0x00000002000b7202 */ /* 0x004fe20000000f00 */
[----:B-1----:R-:W-:Y:S05]  /*14350*/  BRA `(.L_x_4244) ;  /* 0xffffc75000007947 */ /* 0x002fea000383ffff */
.L_x_4182:
[----:B-1----:R-:W-:Y:S01]  /*14360*/  IMAD.MOV.U32 R5, RZ, RZ, R10 ;  /* 0x000000ffff057224 */ /* 0x002fe200078e000a */
[----:B------:R-:W-:Y:S01]  /*14370*/  MOV R4, 0x2 ;  /* 0x0000000200047802 */ /* 0x000fe20000000f00 */
[----:B--2---:R-:W-:Y:S01]  /*14380*/  IMAD.MOV.U32 R2, RZ, RZ, 0x181f ;  /* 0x0000181fff027424 */ /* 0x004fe200078e00ff */
[----:B------:R-:W-:Y:S02]  /*14390*/  MOV R0, 0x143b0 ;  /* 0x000143b000007802 */ /* 0x000fe40000000f00 */
[----:B---34-:R-:W-:Y:S05]  /*143a0*/  CALL.REL.NOINC `($__internal_87_$__cuda_sm70_shflsync_idx_p) ;  /* 0x00000c0000007944 */ /* 0x018fea0003c00000 */
[----:B-12---:R-:W-:Y:S05]  /*143b0*/  BRA `(.L_x_4245) ;  /* 0xffffc71000007947 */ /* 0x006fea000383ffff */
.L_x_4185:
[----:B-1----:R-:W-:Y:S01]  /*143c0*/  IMAD.MOV.U32 R5, RZ, RZ, R9 ;  /* 0x000000ffff057224 */ /* 0x002fe200078e0009 */
[----:B------:R-:W-:Y:S01]  /*143d0*/  MOV R4, 0x3 ;  /* 0x0000000300047802 */ /* 0x000fe20000000f00 */
[----:B----4-:R-:W-:Y:S01]  /*143e0*/  IMAD.MOV.U32 R2, RZ, RZ, 0x181f ;  /* 0x0000181fff027424 */ /* 0x010fe200078e00ff */
[----:B------:R-:W-:-:S02]  /*143f0*/  MOV R0, 0x14410 ;  /* 0x0001441000007802 */ /* 0x000fc40000000f00 */
[----:B--23--:R-:W-:Y:S05]  /*14400*/  CALL.REL.NOINC `($__internal_87_$__cuda_sm70_shflsync_idx_p) ;  /* 0x00000ba000007944 */ /* 0x00cfea0003c00000 */
[----:B--2---:R-:W-:Y:S01]  /*14410*/  IMAD.MOV.U32 R9, RZ, RZ, R2 ;  /* 0x000000ffff097224 */ /* 0x004fe200078e0002 */
[----:B-1----:R-:W-:Y:S01]  /*14420*/  MOV R4, 0x3 ;  /* 0x0000000300047802 */ /* 0x002fe20000000f00 */
[----:B------:R-:W-:Y:S01]  /*14430*/  IMAD.MOV.U32 R5, RZ, RZ, R10 ;  /* 0x000000ffff057224 */ /* 0x000fe200078e000a */
[----:B------:R-:W-:-:S02]  /*14440*/  MOV R2, 0x181f ;  /* 0x0000181f00027802 */ /* 0x000fc40000000f00 */
[----:B------:R-:W-:Y:S02]  /*14450*/  MOV R0, 0x14470 ;  /* 0x0001447000007802 */ /* 0x000fe40000000f00 */
[----:B------:R-:W-:Y:S05]  /*14460*/  CALL.REL.NOINC `($__internal_87_$__cuda_sm70_shflsync_idx_p) ;  /* 0x00000b4000007944 */ /* 0x000fea0003c00000 */
[----:B-12---:R-:W-:Y:S05]  /*14470*/  BRA `(.L_x_4246) ;  /* 0xffffc79000007947 */ /* 0x006fea000383ffff */
.L_x_4187:
[----:B------:R-:W-:Y:S01]  /*14480*/  IMAD.MOV.U32 R5, RZ, RZ, R151 ;  /* 0x000000ffff057224 */ /* 0x000fe200078e0097 */
[----:B------:R-:W-:Y:S01]  /*14490*/  MOV R4, RZ ;  /* 0x000000ff00047202 */ /* 0x000fe20000000f00 */
[----:B------:R-:W-:Y:S01]  /*144a0*/  IMAD.MOV.U32 R2, RZ, RZ, 0x1c1f ;  /* 0x00001c1fff027424 */ /* 0x000fe200078e00ff */
[----:B------:R-:W-:Y:S02]  /*144b0*/  MOV R0, 0x144d0 ;  /* 0x000144d000007802 */ /* 0x000fe40000000f00 */
[----:B------:R-:W-:Y:S05]  /*144c0*/  CALL.REL.NOINC `($__internal_87_$__cuda_sm70_shflsync_idx_p) ;  /* 0x00000ae000007944 */ /* 0x000fea0003c00000 */
[----:B--2---:R-:W-:Y:S01]  /*144d0*/  MOV R153, R2 ;  /* 0x0000000200997202 */ /* 0x004fe20000000f00 */
[----:B-1----:R-:W-:Y:S05]  /*144e0*/  BRA `(.L_x_4247) ;  /* 0xffffca3000007947 */ /* 0x002fea000383ffff */
.L_x_4188:
[----:B------:R-:W-:Y:S01]  /*144f0*/  IMAD.MOV.U32 R5, RZ, RZ, R152 ;  /* 0x000000ffff057224 */ /* 0x000fe200078e0098 */
[----:B------:R-:W-:Y:S01]  /*14500*/  MOV R4, RZ ;  /* 0x000000ff00047202 */ /* 0x000fe20000000f00 */
[----:B------:R-:W-:Y:S01]  /*14510*/  IMAD.MOV.U32 R2, RZ, RZ, 0x1c1f ;  /* 0x00001c1fff027424 */ /* 0x000fe200078e00ff */
[----:B------:R-:W-:Y:S02]  /*14520*/  MOV R0, 0x14540 ;  /* 0x0001454000007802 */ /* 0x000fe40000000f00 */
[----:B-12---:R-:W-:Y:S05]  /*14530*/  CALL.REL.NOINC `($__internal_87_$__cuda_sm70_shflsync_idx_p) ;  /* 0x00000a7000007944 */ /* 0x006fea0003c00000 */
[----:B-12---:R-:W-:Y:S05]  /*14540*/  BRA `(.L_x_4248) ;  /* 0xffffc9f000007947 */ /* 0x006fea000383ffff */
.L_x_4191:
[----:B----4-:R-:W-:Y:S01]  /*14550*/  IMAD.MOV.U32 R5, RZ, RZ, R151 ;  /* 0x000000ffff057224 */ /* 0x010fe200078e0097 */
[----:B------:R-:W-:Y:S01]  /*14560*/  MOV R4, 0x1 ;  /* 0x0000000100047802 */ /* 0x000fe20000000f00 */
[----:B------:R-:W-:Y:S01]  /*14570*/  IMAD.MOV.U32 R2, RZ, RZ, 0x1c1f ;  /* 0x00001c1fff027424 */ /* 0x000fe200078e00ff */
[----:B------:R-:W-:-:S02]  /*14580*/  MOV R0, 0x145a0 ;  /* 0x000145a000007802 */ /* 0x000fc40000000f00 */
[----:B-123--:R-:W-:Y:S05]  /*14590*/  CALL.REL.NOINC `($__internal_87_$__cuda_sm70_shflsync_idx_p) ;  /* 0x00000a1000007944 */ /* 0x00efea0003c00000 */
[----:B--2---:R-:W-:Y:S01]  /*145a0*/  IMAD.MOV.U32 R151, RZ, RZ, R2 ;  /* 0x000000ffff977224 */ /* 0x004fe200078e0002 */
[----:B-1----:R-:W-:Y:S01]  /*145b0*/  MOV R4, 0x1 ;  /* 0x0000000100047802 */ /* 0x002fe20000000f00 */
[----:B------:R-:W-:Y:S01]  /*145c0*/  IMAD.MOV.U32 R5, RZ, RZ, R152 ;  /* 0x000000ffff057224 */ /* 0x000fe200078e0098 */
[----:B------:R-:W-:-:S02]  /*145d0*/  MOV R2, 0x1c1f ;  /* 0x00001c1f00027802 */ /* 0x000fc40000000f00 */
[----:B------:R-:W-:Y:S02]  /*145e0*/  MOV R0, 0x14600 ;  /* 0x0001460000007802 */ /* 0x000fe40000000f00 */
[----:B------:R-:W-:Y:S05]  /*145f0*/  CALL.REL.NOINC `($__internal_87_$__cuda_sm70_shflsync_idx_p) ;  /* 0x000009b000007944 */ /* 0x000fea0003c00000 */
[----:B-12---:R-:W-:Y:S05]  /*14600*/  BRA `(.L_x_4249) ;  /* 0xffffd28000007947 */ /* 0x006fea000383ffff */
.L_x_4195:
[----:B------:R-:W-:Y:S01]  /*14610*/  IMAD.MOV.U32 R5, RZ, RZ, R10 ;  /* 0x000000ffff057224 */ /* 0x000fe200078e000a */
[----:B------:R-:W-:Y:S01]  /*14620*/  MOV R4, RZ ;  /* 0x000000ff00047202 */ /* 0x000fe20000000f00 */
[----:B------:R-:W-:Y:S01]  /*14630*/  IMAD.MOV.U32 R2, RZ, RZ, 0x181f ;  /* 0x0000181fff027424 */ /* 0x000fe200078e00ff */
[----:B------:R-:W-:Y:S02]  /*14640*/  MOV R0, 0x14660 ;  /* 0x0001466000007802 */ /* 0x000fe40000000f00 */
[----:B-1----:R-:W-:Y:S05]  /*14650*/  CALL.REL.NOINC `($__internal_87_$__cuda_sm70_shflsync_idx_p) ;  /* 0x0000095000007944 */ /* 0x002fea0003c00000 */
[----:B--2---:R-:W-:Y:S01]  /*14660*/  MOV R11, R2 ;  /* 0x00000002000b7202 */ /* 0x004fe20000000f00 */
[----:B-1----:R-:W-:Y:S05]  /*14670*/  BRA `(.L_x_4250) ;  /* 0xffffdf1000007947 */ /* 0x002fea000383ffff */
.L_x_4196:
[----:B------:R-:W-:Y:S01]  /*14680*/  IMAD.MOV.U32 R5, RZ, RZ, R9 ;  /* 0x000000ffff057224 */ /* 0x000fe200078e0009 */
[----:B------:R-:W-:Y:S01]  /*14690*/  MOV R4, RZ ;  /* 0x000000ff00047202 */ /* 0x000fe20000000f00 */
[----:B------:R-:W-:Y:S01]  /*146a0*/  IMAD.MOV.U32 R2, RZ, RZ, 0x181f ;  /* 0x0000181fff027424 */ /* 0x000fe200078e00ff */
[----:B------:R-:W-:Y:S02]  /*146b0*/  MOV R0, 0x146d0 ;  /* 0x000146d000007802 */ /* 0x000fe40000000f00 */
[----:B-123--:R-:W-:Y:S05]  /*146c0*/  CALL.REL.NOINC `($__internal_87_$__cuda_sm70_shflsync_idx_p) ;  /* 0x000008e000007944 */ /* 0x00efea0003c00000 */
[----:B-12---:R-:W-:Y:S05]  /*146d0*/  BRA `(.L_x_4251) ;  /* 0xffffded000007947 */ /* 0x006fea000383ffff */
.L_x_4199:
        /* <DEDUP_REMOVED lines=12> */
.L_x_4202:
[----:B-1----:R-:W-:Y:S01]  /*147a0*/  IMAD.MOV.U32 R5, RZ, RZ, R10 ;  /* 0x000000ffff057224 */ /* 0x002fe200078e000a */
[----:B------:R-:W-:Y:S01]  /*147b0*/  MOV R4, 0x2 ;  /* 0x0000000200047802 */ /* 0x000fe20000000f00 */
[----:B------:R-:W-:Y:S01]  /*147c0*/  IMAD.MOV.U32 R2, RZ, RZ, 0x181f ;  /* 0x0000181fff027424 */ /* 0x000fe200078e00ff */
[----:B------:R-:W-:Y:S02]  /*147d0*/  MOV R0, 0x147f0 ;  /* 0x000147f000007802 */ /* 0x000fe40000000f00 */
[----:B--234-:R-:W-:Y:S05]  /*147e0*/  CALL.REL.NOINC `($__internal_87_$__cuda_sm70_shflsync_idx_p) ;  /* 0x000007c000007944 */ /* 0x01cfea0003c00000 */
[----:B--2---:R-:W-:Y:S01]  /*147f0*/  MOV R11, R2 ;  /* 0x00000002000b7202 */ /* 0x004fe20000000f00 */
[----:B-1----:R-:W-:Y:S05]  /*14800*/  BRA `(.L_x_4253) ;  /* 0xffffe01000007947 */ /* 0x002fea000383ffff */
.L_x_4203:
[----:B-1----:R-:W-:Y:S01]  /*14810*/  IMAD.MOV.U32 R5, RZ, RZ, R9 ;  /* 0x000000ffff057224 */ /* 0x002fe200078e0009 */
[----:B------:R-:W-:Y:S01]  /*14820*/  MOV R4, 0x2 ;  /* 0x0000000200047802 */ /* 0x000fe20000000f00 */
[----:B------:R-:W-:Y:S01]  /*14830*/  IMAD.MOV.U32 R2, RZ, RZ, 0x181f ;  /* 0x0000181fff027424 */ /* 0x000fe200078e00ff */
[----:B------:R-:W-:Y:S02]  /*14840*/  MOV R0, 0x14860 ;  /* 0x0001486000007802 */ /* 0x000fe40000000f00 */
[----:B--234-:R-:W-:Y:S05]  /*14850*/  CALL.REL.NOINC `($__internal_87_$__cuda_sm70_shflsync_idx_p) ;  /* 0x0000075000007944 */ /* 0x01cfea0003c00000 */
[----:B-12---:R-:W-:Y:S05]  /*14860*/  BRA `(.L_x_4254) ;  /* 0xffffdfd000007947 */ /* 0x006fea000383ffff */
.L_x_4206:
        /* <DEDUP_REMOVED lines=12> */
.L_x_4208:
[----:B------:R-:W-:Y:S01]  /*14930*/  IMAD.MOV.U32 R5, RZ, RZ, R3 ;  /* 0x000000ffff057224 */ /* 0x000fe200078e0003 */
[----:B------:R-:W-:Y:S01]  /*14940*/  MOV R4, RZ ;  /* 0x000000ff00047202 */ /* 0x000fe20000000f00 */
[----:B--23--:R-:W-:Y:S01]  /*14950*/  IMAD.MOV.U32 R2, RZ, RZ, 0x1f ;  /* 0x0000001fff027424 */ /* 0x00cfe200078e00ff */
[----:B------:R-:W-:Y:S02]  /*14960*/  MOV R0, 0x14980 ;  /* 0x0001498000007802 */ /* 0x000fe40000000f00 */
[----:B------:R-:W-:Y:S05]  /*14970*/  CALL.REL.NOINC `($__internal_87_$__cuda_sm70_shflsync_idx_p) ;  /* 0x0000063000007944 */ /* 0x000fea0003c00000 */
[----:B--2---:R-:W-:Y:S01]  /*14980*/  MOV R9, R2 ;  /* 0x0000000200097202 */ /* 0x004fe20000000f00 */
[----:B-1----:R-:W-:Y:S05]  /*14990*/  BRA `(.L_x_4256) ;  /* 0xffffe19000007947 */ /* 0x002fea000383ffff */
.L_x_4209:
[----:B------:R-:W-:Y:S01]  /*149a0*/  IMAD.MOV.U32 R5, RZ, RZ, R3 ;  /* 0x000000ffff057224 */ /* 0x000fe200078e0003 */
[----:B------:R-:W-:Y:S01]  /*149b0*/  MOV R4, 0x1 ;  /* 0x0000000100047802 */ /* 0x000fe20000000f00 */
[----:B--2---:R-:W-:Y:S01]  /*149c0*/  IMAD.MOV.U32 R2, RZ, RZ, 0x1f ;  /* 0x0000001fff027424 */ /* 0x004fe200078e00ff */
[----:B------:R-:W-:Y:S02]  /*149d0*/  MOV R0, 0x149f0 ;  /* 0x000149f000007802 */ /* 0x000fe40000000f00 */
[----:B-1-3--:R-:W-:Y:S05]  /*149e0*/  CALL.REL.NOINC `($__internal_87_$__cuda_sm70_shflsync_idx_p) ;  /* 0x000005c000007944 */ /* 0x00afea0003c00000 */
[----:B--2---:R-:W-:Y:S01]  /*149f0*/  MOV R3, R2 ;  /* 0x0000000200037202 */ /* 0x004fe20000000f00 */
[----:B-1----:R-:W-:Y:S05]  /*14a00*/  BRA `(.L_x_4257) ;  /* 0xffffe14000007947 */ /* 0x002fea000383ffff */
.L_x_4210:
[----:B------:R-:W-:Y:S02]  /*14a10*/  MOV R2, 0x1 ;  /* 0x0000000100027802 */ /* 0x000fe40000000f00 */
[----:B------:R-:W-:-:S02]  /*14a20*/  MOV R0, 0x14a40 ;  /* 0x00014a4000007802 */ /* 0x000fc40000000f00 */
[----:B-1-3--:R-:W-:Y:S05]  /*14a30*/  CALL.REL.NOINC `($__internal_88_$__cuda_sm70_shflsync_up_p) ;  /* 0x000005c000007944 */ /* 0x00afea0003c00000 */
[----:B-12---:R-:W-:Y:S05]  /*14a40*/  BRA `(.L_x_4258) ;  /* 0xffffe22000007947 */ /* 0x006fea000383ffff */
.L_x_4211:
[----:B------:R-:W-:Y:S02]  /*14a50*/  MOV R2, 0x2 ;  /* 0x0000000200027802 */ /* 0x000fe40000000f00 */
[----:B------:R-:W-:-:S02]  /*14a60*/  MOV R0, 0x14a80 ;  /* 0x00014a8000007802 */ /* 0x000fc40000000f00 */
[----:B-1-3--:R-:W-:Y:S05]  /*14a70*/  CALL.REL.NOINC `($__internal_88_$__cuda_sm70_shflsync_up_p) ;  /* 0x0000058000007944 */ /* 0x00afea0003c00000 */
        /* <DEDUP_REMOVED lines=23> */
.L_x_4215:
[----:B--2---:R-:W-:Y:S01]  /*14bf0*/  IMAD.MOV.U32 R11, RZ, RZ, R3 ;  /* 0x000000ffff0b7224 */ /* 0x004fe200078e0003 */
[----:B------:R-:W-:Y:S02]  /*14c00*/  MOV R2, 0x1 ;  /* 0x0000000100027802 */ /* 0x000fe40000000f00 */
[----:B------:R-:W-:Y:S02]  /*14c10*/  MOV R0, 0x14c30 ;  /* 0x00014c3000007802 */ /* 0x000fe40000000f00 */
[----:B------:R-:W-:Y:S05]  /*14c20*/  CALL.REL.NOINC `($__internal_88_$__cuda_sm70_shflsync_up_p) ;  /* 0x000003d000007944 */ /* 0x000fea0003c00000 */
[----:B-12---:R-:W-:Y:S05]  /*14c30*/  BRA `(.L_x_4260) ;  /* 0xffffe28000007947 */ /* 0x006fea000383ffff */
.L_x_4216:
[----:B--2---:R-:W-:Y:S01]  /*14c40*/  IMAD.MOV.U32 R11, RZ, RZ, R3 ;  /* 0x000000ffff0b7224 */ /* 0x004fe200078e0003 */
        /* <DEDUP_REMOVED lines=26> */
.L_x_4218:
[----:B------:R-:W-:Y:S02]  /*14df0*/  SEL R2, RZ, 0x1, P0 ;  /* 0x00000001ff027807 */ /* 0x000fe40000000000 */
[----:B------:R-:W-:Y:S02]  /*14e00*/  MOV R0, 0x14e20 ;  /* 0x00014e2000007802 */ /* 0x000fe40000000f00 */
[----:B--2---:R-:W-:Y:S05]  /*14e10*/  CALL.REL.NOINC `($__internal_89_$__cuda_sm70_votesync_ballot) ;  /* 0x0000023000007944 */ /* 0x004fea0003c00000 */
[----:B------:R-:W-:Y:S05]  /*14e20*/  BRA `(.L_x_4262) ;  /* 0xffffe22000007947 */ /* 0x000fea000383ffff */
.L_x_4219:
[----:B------:R-:W-:Y:S01]  /*14e30*/  IMAD.MOV.U32 R5, RZ, RZ, R193 ;  /* 0x000000ffff057224 */ /* 0x000fe200078e00c1 */
[----:B------:R-:W-:Y:S01]  /*14e40*/  MOV R4, R14 ;  /* 0x0000000e00047202 */ /* 0x000fe20000000f00 */
[----:B------:R-:W-:Y:S01]  /*14e50*/  IMAD.MOV.U32 R2, RZ, RZ, 0x1f ;  /* 0x0000001fff027424 */ /* 0x000fe200078e00ff */
[----:B------:R-:W-:Y:S02]  /*14e60*/  MOV R0, 0x14e80 ;  /* 0x00014e8000007802 */ /* 0x000fe40000000f00 */
[----:B--2---:R-:W-:Y:S05]  /*14e70*/  CALL.REL.NOINC `($__internal_87_$__cuda_sm70_shflsync_idx_p) ;  /* 0x0000013000007944 */ /* 0x004fea0003c00000 */
[----:B--2---:R-:W-:Y:S01]  /*14e80*/  IMAD.MOV.U32 R193, RZ, RZ, R2 ;  /* 0x000000ffffc17224 */ /* 0x004fe200078e0002 */
[----:B-1----:R-:W-:Y:S01]  /*14e90*/  MOV R4, R14 ;  /* 0x0000000e00047202 */ /* 0x002fe20000000f00 */
[----:B------:R-:W-:Y:S01]  /*14ea0*/  IMAD.MOV.U32 R5, RZ, RZ, R12 ;  /* 0x000000ffff057224 */ /* 0x000fe200078e000c */
[----:B------:R-:W-:Y:S02]  /*14eb0*/  MOV R2, 0x1f ;  /* 0x0000001f00027802 */ /* 0x000fe40000000f00 */
[----:B------:R-:W-:-:S02]  /*14ec0*/  MOV R0, 0x14ee0 ;  /* 0x00014ee000007802 */ /* 0x000fc40000000f00 */
[----:B------:R-:W-:Y:S05]  /*14ed0*/  CALL.REL.NOINC `($__internal_87_$__cuda_sm70_shflsync_idx_p) ;  /* 0x000000d000007944 */ /* 0x000fea0003c00000 */
[----:B--2---:R-:W-:Y:S01]  /*14ee0*/  MOV R3, R2 ;  /* 0x0000000200037202 */ /* 0x004fe20000000f00 */
[----:B-1----:R-:W-:Y:S05]  /*14ef0*/  BRA `(.L_x_4263) ;  /* 0xffffe1a000007947 */ /* 0x002fea000383ffff */
.L_x_4222:
[----:B------:R-:W-:Y:S01]  /*14f00*/  IMAD.MOV.U32 R5, RZ, RZ, R11 ;  /* 0x000000ffff057224 */ /* 0x000fe200078e000b */
[----:B------:R-:W-:-:S02]  /*14f10*/  MOV R2, 0x1f ;  /* 0x0000001f00027802 */ /* 0x000fc40000000f00 */
[----:B------:R-:W-:Y:S02]  /*14f20*/  MOV R0, 0x14f40 ;  /* 0x00014f4000007802 */ /* 0x000fe40000000f00 */
[----:B-1234-:R-:W-:Y:S05]  /*14f30*/  CALL.REL.NOINC `($__internal_87_$__cuda_sm70_shflsync_idx_p) ;  /* 0x0000007000007944 */ /* 0x01efea0003c00000 */
[----:B--2---:R-:W-:Y:S01]  /*14f40*/  MOV R13, R2 ;  /* 0x00000002000d7202 */ /* 0x004fe20000000f00 */
[----:B-1----:R-:W-:Y:S05]  /*14f50*/  BRA `(.L_x_4221) ;  /* 0xffffe1a000007947 */ /* 0x002fea000383ffff */
        .weak           $__internal_86_$__cuda_sm70_shflsync_bfly_p
        .type           $__internal_86_$__cuda_sm70_shflsync_bfly_p,@function
        .size           $__internal_86_$__cuda_sm70_shflsync_bfly_p,($__internal_87_$__cuda_sm70_shflsync_idx_p - $__internal_86_$__cuda_sm70_shflsync_bfly_p)
$__internal_86_$__cuda_sm70_shflsync_bfly_p:
[----:B------:R-:W-:Y:S01]  /*14f60*/  MOV R12, R6 ;  /* 0x00000006000c7202 */ /* 0x000fe20000000f00 */
[----:B------:R-:W-:Y:S04]  /*14f70*/  WARPSYNC R3 ;  /* 0x0000000300007348 */ /* 0x000fe80003800000 */
[----:B------:R-:W-:Y:S01]  /*14f80*/  MOV R13, 0x0 ;  /* 0x00000000000d7802 */ /* 0x000fe20000000f00 */
[----:B------:R1:W2:Y:S03]  /*14f90*/  SHFL.BFLY PT, R5, R8, R5, R4 ;  /* 0x0c00000508057389 */ /* 0x0002a600000e0004 */
[----:B------:R-:W-:Y:S05]  /*14fa0*/  RET.REL.NODEC R12 `(_ZN7cutlass13device_kernelIN5flash19enable_sm80_to_sm89INS1_16FlashAttnFwdSm80INS1_25CollectiveMainloopFwdSm80ILi8ELi2ELb0EN4cute5tupleIJNS5_1CILi128EEENS7_ILi64EEENS7_ILi192EEEEEELi192ENS_10bfloat16_tEfNS_4arch4Sm80ELb0ELb1ELb0ELb1ELb0ELb0ELb1ELb1EEENS1_21CollectiveEpilogueFwdINS6_IJS8_SA_S9_EEENS6_IJNS7_ILi1EEESI_SI_EEESC_SE_Li256ELb1ELb1ELb1ELb0EEENS1_36VarlenDynamicPersistentTileSchedulerILi128ELi64ELi256ELi256ELb1ELb1ELb0ELb1ELb0ELb1EEEEEEEEEvNT_6ParamsE) ;  /* 0xfffeb0500c007950 */ /* 0x000fea0003c3ffff */
        .weak           $__internal_87_$__cuda_sm70_shflsync_idx_p
        .type           $__internal_87_$__cuda_sm70_shflsync_idx_p,@function
        .size           $__internal_87_$__cuda_sm70_shflsync_idx_p,($__internal_88_$__cuda_sm70_shflsync_up_p - $__internal_87_$__cuda_sm70_shflsync_idx_p)
$__internal_87_$__cuda_sm70_shflsync_idx_p:
[----:B------:R-:W-:Y:S01]  /*14fb0*/  MOV R6, R0 ;  /* 0x0000000000067202 */ /* 0x000fe20000000f00 */
[----:B------:R-:W-:Y:S04]  /*14fc0*/  WARPSYNC R197 ;  /* 0x000000c500007348 */ /* 0x000fe80003800000 */
[----:B------:R-:W-:Y:S01]  /*14fd0*/  MOV R7, 0x0 ;  /* 0x0000000000077802 */ /* 0x000fe20000000f00 */
[----:B------:R1:W2:Y:S03]  /*14fe0*/  SHFL.IDX PT, R2, R5, R4, R2 ;  /* 0x0000000405027389 */ /* 0x0002a600000e0002 */
[----:B------:R-:W-:Y:S05]  /*14ff0*/  RET.REL.NODEC R6 `(_ZN7cutlass13device_kernelIN5flash19enable_sm80_to_sm89INS1_16FlashAttnFwdSm80INS1_25CollectiveMainloopFwdSm80ILi8ELi2ELb0EN4cute5tupleIJNS5_1CILi128EEENS7_ILi64EEENS7_ILi192EEEEEELi192ENS_10bfloat16_tEfNS_4arch4Sm80ELb0ELb1ELb0ELb1ELb0ELb0ELb1ELb1EEENS1_21CollectiveEpilogueFwdINS6_IJS8_SA_S9_EEENS6_IJNS7_ILi1EEESI_SI_EEESC_SE_Li256ELb1ELb1ELb1ELb0EEENS1_36VarlenDynamicPersistentTileSchedulerILi128ELi64ELi256ELi256ELb1ELb1ELb0ELb1ELb0ELb1EEEEEEEEEvNT_6ParamsE) ;  /* 0xfffeb00006007950 */ /* 0x000fea0003c3ffff */
        .weak           $__internal_88_$__cuda_sm70_shflsync_up_p
        .type           $__internal_88_$__cuda_sm70_shflsync_up_p,@function
        .size           $__internal_88_$__cuda_sm70_shflsync_up_p,($__internal_89_$__cuda_sm70_votesync_ballot - $__internal_88_$__cuda_sm70_shflsync_up_p)
$__internal_88_$__cuda_sm70_shflsync_up_p:
[----:B------:R-:W-:Y:S01]  /*15000*/  MOV R4, R0 ;  /* 0x0000000000047202 */ /* 0x000fe20000000f00 */
[----:B------:R-:W-:Y:S04]  /*15010*/  WARPSYNC R200 ;  /* 0x000000c800007348 */ /* 0x000fe80003800000 */
[----:B------:R-:W-:Y:S01]  /*15020*/  MOV R5, 0x0 ;  /* 0x0000000000057802 */ /* 0x000fe20000000f00 */
[----:B------:R1:W2:Y:S03]  /*15030*/  SHFL.UP PT, R2, R11, R2, R201 ;  /* 0x040000020b027389 */ /* 0x0002a600000e00c9 */
[----:B------:R-:W-:Y:S05]  /*15040*/  RET.REL.NODEC R4 `(_ZN7cutlass13device_kernelIN5flash19enable_sm80_to_sm89INS1_16FlashAttnFwdSm80INS1_25CollectiveMainloopFwdSm80ILi8ELi2ELb0EN4cute5tupleIJNS5_1CILi128EEENS7_ILi64EEENS7_ILi192EEEEEELi192ENS_10bfloat16_tEfNS_4arch4Sm80ELb0ELb1ELb0ELb1ELb0ELb0ELb1ELb1EEENS1_21CollectiveEpilogueFwdINS6_IJS8_SA_S9_EEENS6_IJNS7_ILi1EEESI_SI_EEESC_SE_Li256ELb1ELb1ELb1ELb0EEENS1_36VarlenDynamicPersistentTileSchedulerILi128ELi64ELi256ELi256ELb1ELb1ELb0ELb1ELb0ELb1EEEEEEEEEvNT_6ParamsE) ;  /* 0xfffeafb004007950 */ /* 0x000fea0003c3ffff */
        .weak           $__internal_89_$__cuda_sm70_votesync_ballot
        .type           $__internal_89_$__cuda_sm70_votesync_ballot,@function
        .size           $__internal_89_$__cuda_sm70_votesync_ballot,(.L_x_5037 - $__internal_89_$__cuda_sm70_votesync_ballot)
$__internal_89_$__cuda_sm70_votesync_ballot:
[----:B------:R-:W-:Y:S01]  /*15050*/  ISETP.NE.U32.AND P0, PT, R2, 0x1, PT ;  /* 0x000000010200780c */ /* 0x000fe20003f05070 */
[----:B------:R-:W-:Y:S04]  /*15060*/  WARPSYNC R196 ;  /* 0x000000c400007348 */ /* 0x000fe80003800000 */
[----:B------:R-:W-:-:S08]  /*15070*/  IMAD.MOV.U32 R2, RZ, RZ, R0 ;  /* 0x000000ffff027224 */ /* 0x000fd000078e0000 */
[----:B------:R-:W-:-:S04]  /*15080*/  VOTE.ANY R3, PT, !P0 ;  /* 0x0000000000037806 */ /* 0x000fc800040e0100 */
[----:B------:R-:W-:Y:S01]  /*15090*/  LOP3.LUT R10, R3, R196, RZ, 0xc0, !PT ;  /* 0x000000c4030a7212 */ /* 0x000fe200078ec0ff */
[----:B------:R-:W-:-:S04]  /*150a0*/  IMAD.MOV.U32 R3, RZ, RZ, 0x0 ;  /* 0x00000000ff037424 */ /* 0x000fc800078e00ff */
[----:B------:R-:W-:Y:S05]  /*150b0*/  RET.REL.NODEC R2 `(_ZN7cutlass13device_kernelIN5flash19enable_sm80_to_sm89INS1_16FlashAttnFwdSm80INS1_25CollectiveMainloopFwdSm80ILi8ELi2ELb0EN4cute5tupleIJNS5_1CILi128EEENS7_ILi64EEENS7_ILi192EEEEEELi192ENS_10bfloat16_tEfNS_4arch4Sm80ELb0ELb1ELb0ELb1ELb0ELb0ELb1ELb1EEENS1_21CollectiveEpilogueFwdINS6_IJS8_SA_S9_EEENS6_IJNS7_ILi1EEESI_SI_EEESC_SE_Li256ELb1ELb1ELb1ELb0EEENS1_36VarlenDynamicPersistentTileSchedulerILi128ELi64ELi256ELi256ELb1ELb1ELb0ELb1ELb0ELb1EEEEEEEEEvNT_6ParamsE) ;  /* 0xfffeaf4002007950 */ /* 0x000fea0003c3ffff */
.L_x_4264:
        /* <DEDUP_REMOVED lines=12> */
.L_x_5037:


//--------------------- .text._ZN7cutlass13device_kernelIN5flash19enable_sm80_to_sm89INS1_16FlashAttnFwdSm80INS1_25CollectiveMainloopFwdSm80ILi8ELi2ELb0EN4cute5tupleIJNS5_1CILi128EEENS7_ILi64EEENS7_ILi192EEEEEELi192ENS_10bfloat16_tEfNS_4arch4Sm80ELb0ELb1ELb0ELb1ELb0ELb1ELb1ELb1EEENS1_21CollectiveEpilogueFwdINS6_IJS8_SA_S9_EEENS6_IJNS7_ILi1EEESI_SI_EEESC_SE_Li256ELb1ELb1ELb1ELb0EEENS1_36VarlenDynamicPersistentTileSchedulerILi128ELi64ELi256ELi256ELb1ELb1ELb0ELb1ELb0ELb1EEEEEEEEEvNT_6ParamsE --------------------------
	.section	.text._ZN7cutlass13device_kernelIN5flash19enable_sm80_to_sm89INS1_16FlashAttnFwdSm80INS1_25CollectiveMainloopFwdSm80ILi8ELi2ELb0EN4cute5tupleIJNS5_1CILi128EEENS7_ILi64EEENS7_ILi192EEEEEELi192ENS_10bfloat16_tEfNS_4arch4Sm80ELb0ELb1ELb0ELb1ELb0ELb1ELb1ELb1EEENS1_21CollectiveEpilogueFwdINS6_IJS8_SA_S9_EEENS6_IJNS7_ILi1EEESI_SI_EEESC_SE_Li256ELb1ELb1ELb1ELb0EEENS1_36VarlenDynamicPersistentTileSchedulerILi128ELi64ELi256ELi256ELb1ELb1ELb0ELb1ELb0ELb1EEEEEEEEEvNT_6ParamsE,"ax",@progbits
	.sectioninfo	@"SHI_REGISTERS=247"
	.align	128
.text._ZN7cutlass13device_kernelIN5flash19enable_sm80_to_sm89INS1_16FlashAttnFwdSm80INS1_25CollectiveMainloopFwdSm80ILi8ELi2ELb0EN4cute5tupleIJNS5_1CILi128EEENS7_ILi64EEENS7_ILi192EEEEEELi192ENS_10bfloat16_tEfNS_4arch4Sm80ELb0ELb1ELb0ELb1ELb0ELb1ELb1ELb1EEENS1_21CollectiveEpilogueFwdINS6_IJS8_SA_S9_EEENS6_IJNS7_ILi1EEESI_SI_EEESC_SE_Li256ELb1ELb1ELb1ELb0EEENS1_36VarlenDynamicPersistentTileSchedulerILi128ELi64ELi256ELi256ELb1ELb1ELb0ELb1ELb0ELb1EEEEEEEEEvNT_6ParamsE:
        .type           _ZN7cutlass13device_kernelIN5flash19enable_sm80_to_sm89INS1_16FlashAttnFwdSm80INS1_25CollectiveMainloopFwdSm80ILi8ELi2ELb0EN4cute5tupleIJNS5_1CILi128EEENS7_ILi64EEENS7_ILi192EEEEEELi192ENS_10bfloat16_tEfNS_4arch4Sm80ELb0ELb1ELb0ELb1ELb0ELb1ELb1ELb1EEENS1_21CollectiveEpilogueFwdINS6_IJS8_SA_S9_EEENS6_IJNS7_ILi1EEESI_SI_EEESC_SE_Li256ELb1ELb1ELb1ELb0EEENS1_36VarlenDynamicPersistentTileSchedulerILi128ELi64ELi256ELi256ELb1ELb1ELb0ELb1ELb0ELb1EEEEEEEEEvNT_6ParamsE,@function
        .size           _ZN7cutlass13device_kernelIN5flash19enable_sm80_to_sm89INS1_16FlashAttnFwdSm80INS1_25CollectiveMainloopFwdSm80ILi8ELi2ELb0EN4cute5tupleIJNS5_1CILi128EEENS7_ILi64EEENS7_ILi192EEEEEELi192ENS_10bfloat16_tEfNS_4arch4Sm80ELb0ELb1ELb0ELb1ELb0ELb1ELb1ELb1EEENS1_21CollectiveEpilogueFwdINS6_IJS8_SA_S9_EEENS6_IJNS7_ILi1EEESI_SI_EEESC_SE_Li256ELb1ELb1ELb1ELb0EEENS1_36VarlenDynamicPersistentTileSchedulerILi128ELi64ELi256ELi256ELb1ELb1ELb0ELb1ELb0ELb1EEEEEEEEEvNT_6ParamsE,(.L_x_5042 - _ZN7cutlass13device_kernelIN5flash19enable_sm80_to_sm89INS1_16FlashAttnFwdSm80INS1_25CollectiveMainloopFwdSm80ILi8ELi2ELb0EN4cute5tupleIJNS5_1CILi128EEENS7_ILi64EEENS7_ILi192EEEEEELi192ENS_10bfloat16_tEfNS_4arch4Sm80ELb0ELb1ELb0ELb1ELb0ELb1ELb1ELb1EEENS1_21CollectiveEpilogueFwdINS6_IJS8_SA_S9_EEENS6_IJNS7_ILi1EEESI_SI_EEESC_SE_Li256ELb1ELb1ELb1ELb0EEENS1_36VarlenDynamicPersistentTileSchedulerILi128ELi64ELi256ELi256ELb1ELb1ELb0ELb1ELb0ELb1EEEEEEEEEvNT_6ParamsE)
        .other          _ZN7cutlass13device_kernelIN5flash19enable_sm80_to_sm89INS1_16FlashAttnFwdSm80INS1_25CollectiveMainloopFwdSm80ILi8ELi2ELb0EN4cute5tupleIJNS5_1CILi128EEENS7_ILi64EEENS7_ILi192EEEEEELi192ENS_10bfloat16_tEfNS_4arch4Sm80ELb0ELb1ELb0ELb1ELb0ELb1ELb1ELb1EEENS1_21CollectiveEpilogueFwdINS6_IJS8_SA_S9_EEENS6_IJNS7_ILi1EEESI_SI_EEESC_SE_Li256ELb1ELb1ELb1ELb0EEENS1_36VarlenDynamicPersistentTileSchedulerILi128ELi64ELi256ELi256ELb1ELb1ELb0ELb1ELb0ELb1EEEEEEEEEvNT_6ParamsE,@"STO_CUDA_ENTRY STV_DEFAULT"
_ZN7cutlass13device_kernelIN5flash19enable_sm80_to_sm89INS1_16FlashAttnFwdSm80INS1_25CollectiveMainloopFwdSm80ILi8ELi2ELb0EN4cute5tupleIJNS5_1CILi128EEENS7_ILi64EEENS7_ILi192EEEEEELi192ENS_10bfloat16_tEfNS_4arch4Sm80ELb0ELb1ELb0ELb1ELb0ELb1ELb1ELb1EEENS1_21CollectiveEpilogueFwdINS6_IJS8_SA_S9_EEENS6_IJNS7_ILi1EEESI_SI_EEESC_SE_Li256ELb1ELb1ELb1ELb0EEENS1_36VarlenDynamicPersistentTileSchedulerILi128ELi64ELi256ELi256ELb1ELb1ELb0ELb1ELb0ELb1EEEEEEEEEvNT_6ParamsE:
        /* <DEDUP_REMOVED lines=55> */
.L_x_4270:
        /* <DEDUP_REMOVED lines=16> */
.L_x_4493:
        /* <DEDUP_REMOVED lines=16> */
.L_x_4494:
[----:B--2---:R-:W-:-:S05]  /*0570*/  IMAD R9, R9, c[0x0][0x538], RZ ;  /* 0x00014e0009097a24 */ /* 0x004fca00078e02ff */
[----:B------:R-:W-:-:S04]  /*0580*/  IADD3 R6, R9, R6, RZ ;  /* 0x0000000609067210 */ /* 0x000fc80007ffe0ff */
[----:B------:R-:W-:-:S13]  /*0590*/  ISETP.GT.AND P0, PT, R6, UR4, PT ;  /* 0x0000000406007c0c */ /* 0x000fda000bf04270 */
[----:B-1----:R-:W-:Y:S05]  /*05a0*/  @!P0 BRA `(.L_x_4270) ;  /* 0xfffffdc000008947 */ /* 0x002fea000383ffff */
.L_x_4266:
[----:B------:R-:W-:-:S05]  /*05b0*/  IADD3 R204, -R9, R6, RZ ;  /* 0x0000000609cc7210 */ /* 0x000fca0007ffe1ff */
[----:B------:R-:W-:-:S05]  /*05c0*/  IMAD R0, R7, c[0x0][0x538], R204 ;  /* 0x00014e0007007a24 */ /* 0x000fca00078e02cc */
[----:B------:R-:W-:Y:S01]  /*05d0*/  ISETP.GT.AND P0, PT, R0, UR4, PT ;  /* 0x0000000400007c0c */ /* 0x000fe2000bf04270 */
[----:B------:R-:W-:-:S12]  /*05e0*/  BRA.DIV ~URZ, `(.L_x_4271) ;  /* 0x000208b27f007947 */ /* 0x000fd8000b800000 */
[----:B------:R-:W-:-:S04]  /*05f0*/  VOTE.ANY R5, PT, !P0 ;  /* 0x0000000000057806 */ /* 0x000fc800040e0100 */
.L_x_4495:
[----:B------:R-:W1:Y:S02]  /*0600*/  POPC R6, R5 ;  /* 0x0000000500067309 */ /* 0x000e640000000000 */
[----:B-1----:R-:W-:Y:S01]  /*0610*/  IADD3 R207, R6, R207, RZ ;  /* 0x000000cf06cf7210 */ /* 0x002fe20007ffe0ff */
[----:B------:R-:W-:Y:S05]  /*0620*/  BRA.DIV ~URZ, `(.L_x_4272) ;  /* 0x000208b27f007947 */ /* 0x000fea000b800000 */
[----:B------:R1:W2:Y:S01]  /*0630*/  SHFL.IDX PT, R4, R4, R6, 0x1f ;  /* 0x00001f0604047589 */ /* 0x0002a200000e0000 */
[----:B------:R-:W-:-:S03]  /*0640*/  MOV R11, RZ ;  /* 0x000000ff000b7202 */ /* 0x000fc60000000f00 */
[----:B------:R1:W3:Y:S04]  /*0650*/  SHFL.IDX PT, R3, R3, R6, 0x1f ;  /* 0x00001f0603037589 */ /* 0x0002e800000e0000 */
.L_x_4496:
[----:B------:R-:W-:Y:S01]  /*0660*/  ISETP.NE.AND P0, PT, R5, RZ, PT ;  /* 0x000000ff0500720c */ /* 0x000fe20003f05270 */
[----:B------:R-:W-:-:S12]  /*0670*/  BSSY B0, `(.L_x_4273) ;  /* 0x0000005000007945 */ /* 0x000fd80003800000 */
[----:B------:R-:W-:Y:S05]  /*0680*/  @!P0 BRA `(.L_x_4274) ;  /* 0x0000003000008947 */ /* 0x000fea0003800000 */
[----:B------:R-:W-:Y:S01]  /*0690*/  IADD3 R16, R6, -0x1, RZ ;  /* 0xffffffff06107810 */ /* 0x000fe20007ffe0ff */
[----:B------:R-:W-:Y:S05]  /*06a0*/  BRA.DIV ~URZ, `(.L_x_4275) ;  /* 0x000209127f007947 */ /* 0x000fea000b800000 */
[----:B------:R4:W1:Y:S02]  /*06b0*/  SHFL.IDX PT, R11, R7, R16, 0x1f ;  /* 0x00001f10070b7589 */ /* 0x00086400000e0000 */
.L_x_4274:
[----:B------:R-:W-:Y:S05]  /*06c0*/  BSYNC B0 ;  /* 0x0000000000007941 */ /* 0x000fea0003800000 */
.L_x_4273:
[----:B---3--:R-:W-:Y:S01]  /*06d0*/  ISETP.NE.AND P0, PT, R3, 0x1, PT ;  /* 0x000000010300780c */ /* 0x008fe20003f05270 */
[----:B-1----:R-:W-:Y:S01]  /*06e0*/  IMAD R204, R11, c[0x0][0x538], R204 ;  /* 0x00014e000bcc7a24 */ /* 0x002fe200078e02cc */
[----:B------:R-:W-:Y:S04]  /*06f0*/  BSSY B0, `(.L_x_4276) ;  /* 0x0000076000007945 */ /* 0x000fe80003800000 */
[----:B----4-:R-:W-:-:S07]  /*0700*/  IADD3 R7, -R204, UR4, RZ ;  /* 0x00000004cc077c10 */ /* 0x010fce000fffe1ff */
[----:B------:R-:W-:Y:S05]  /*0710*/  @!P0 BRA `(.L_x_4277) ;  /* 0x0000037000008947 */ /* 0x000fea0003800000 */
[-C--:B--2---:R-:W-:Y:S02]  /*0720*/  IABS R8, R4.reuse ;  /* 0x0000000400087213 */ /* 0x084fe40000000000 */
[----:B------:R-:W-:Y:S02]  /*0730*/  IABS R9, R3 ;  /* 0x0000000300097213 */ /* 0x000fe40000000000 */
[----:B------:R-:W1:Y:S01]  /*0740*/  I2F.RP R14, R8 ;  /* 0x00000008000e7306 */ /* 0x000e620000209400 */
[----:B------:R-:W-:Y:S02]  /*0750*/  IABS R5, R7 ;  /* 0x0000000700057213 */ /* 0x000fe40000000000 */
[----:B------:R-:W-:-:S05]  /*0760*/  IABS R0, R4 ;  /* 0x0000000400007213 */ /* 0x000fca0000000000 */
[----:B------:R-:W-:Y:S01]  /*0770*/  I2F.RP R12, R9 ;  /* 0x00000009000c7306 */ /* 0x000fe20000209400 */
[----:B------:R-:W-:-:S07]  /*0780*/  IMAD.MOV R0, RZ, RZ, -R0 ;  /* 0x000000ffff007224 */ /* 0x000fce00078e0a00 */
[----:B-1----:R-:W1:Y:S02]  /*0790*/  MUFU.RCP R10, R14 ;  /* 0x0000000e000a7308 */ /* 0x002e640000001000 */
[----:B-1----:R-:W-:-:S06]  /*07a0*/  IADD3 R10, R10, 0xffffffe, RZ ;  /* 0x0ffffffe0a0a7810 */ /* 0x002fcc0007ffe0ff */
[----:B------:R-:W1:Y:S02]  /*07b0*/  F2I.FTZ.U32.TRUNC.NTZ R11, R10 ;  /* 0x0000000a000b7305 */ /* 0x000e64000021f000 */
[----:B-1----:R-:W-:Y:S02]  /*07c0*/  IMAD.MOV R13, RZ, RZ, -R11 ;  /* 0x000000ffff0d7224 */ /* 0x002fe400078e0a0b */
[----:B------:R-:W-:Y:S02]  /*07d0*/  IMAD.MOV.U32 R10, RZ, RZ, RZ ;  /* 0x000000ffff0a7224 */ /* 0x000fe400078e00ff */
[----:B------:R-:W-:-:S04]  /*07e0*/  IMAD R6, R13, R8, RZ ;  /* 0x000000080d067224 */ /* 0x000fc800078e02ff */
[----:B------:R-:W-:Y:S02]  /*07f0*/  IMAD.HI.U32 R6, R11, R6, R10 ;  /* 0x000000060b067227 */ /* 0x000fe400078e000a */
[----:B------:R-:W1:Y:S04]  /*0800*/  MUFU.RCP R10, R12 ;  /* 0x0000000c000a7308 */ /* 0x000e680000001000 */
[----:B------:R-:W-:-:S04]  /*0810*/  IMAD.HI.U32 R6, R6, R5, RZ ;  /* 0x0000000506067227 */ /* 0x000fc800078e00ff */
[----:B------:R-:W-:Y:S01]  /*0820*/  IMAD R5, R6, R0, R5 ;  /* 0x0000000006057224 */ /* 0x000fe200078e0205 */
[----:B------:R-:W-:-:S04]  /*0830*/  LOP3.LUT R0, R7, R4, RZ, 0x3c, !PT ;  /* 0x0000000407007212 */ /* 0x000fc800078e3cff */
[----:B------:R-:W-:Y:S02]  /*0840*/  ISETP.GT.U32.AND P0, PT, R8, R5, PT ;  /* 0x000000050800720c */ /* 0x000fe40003f04070 */
[----:B------:R-:W-:Y:S02]  /*0850*/  ISETP.GE.AND P1, PT, R0, RZ, PT ;  /* 0x000000ff0000720c */ /* 0x000fe40003f26270 */
[----:B-1----:R-:W-:Y:S02]  /*0860*/  IADD3 R10, R10, 0xffffffe, RZ ;  /* 0x0ffffffe0a0a7810 */ /* 0x002fe40007ffe0ff */
[----:B------:R-:W-:Y:S02]  /*0870*/  IABS R0, R3 ;  /* 0x0000000300007213 */ /* 0x000fe40000000000 */
[----:B------:R-:W1:Y:S03]  /*0880*/  F2I.FTZ.U32.TRUNC.NTZ R11, R10 ;  /* 0x0000000a000b7305 */ /* 0x000e66000021f000 */
[----:B------:R-:W-:-:S02]  /*0890*/  IMAD.MOV R0, RZ, RZ, -R0 ;  /* 0x000000ffff007224 */ /* 0x000fc400078e0a00 */
[----:B------:R-:W-:Y:S01]  /*08a0*/  @!P0 IMAD.IADD R5, R5, 0x1, -R8 ;  /* 0x0000000105058824 */ /* 0x000fe200078e0a08 */
[----:B------:R-:W-:Y:S02]  /*08b0*/  @!P0 IADD3 R6, R6, 0x1, RZ ;  /* 0x0000000106068810 */ /* 0x000fe40007ffe0ff */
[----:B------:R-:W-:Y:S02]  /*08c0*/  ISETP.NE.AND P0, PT, R4, RZ, PT ;  /* 0x000000ff0400720c */ /* 0x000fe40003f05270 */
        /* <DEDUP_REMOVED lines=28> */
.L_x_4277:
[----:B------:R-:W-:-:S04]  /*0a90*/  IMAD.MOV.U32 R0, RZ, RZ, 0x4 ;  /* 0x00000004ff007424 */ /* 0x000fc800078e00ff */
[----:B------:R-:W-:-:S05]  /*0aa0*/  IMAD.WIDE R14, R207, R0, c[0x0][0x590] ;  /* 0x00016400cf0e7625 */ /* 0x000fca00078e0200 */
[----:B------:R-:W3:Y:S01]  /*0ab0*/  LDG.E R5, [R14.64] ;  /* 0x000000080e057981 */ /* 0x000ee2000c1e1900 */
        /* <DEDUP_REMOVED lines=26> */
[----:B------:R-:W-:Y:S02]  /*0c60*/  IMAD.MOV R9, RZ, RZ, -R10 ;  /* 0x000000ffff097224 */ /* 0x000fe400078e0a0a */
[----:B------:R-:W-:Y:S01]  /*0c70*/  IMAD.MOV.U32 R10, RZ, RZ, RZ ;  /* 0x000000ffff0a7224 */ /* 0x000fe200078e00ff */
[----:B------:R-:W-:Y:S01]  /*0c80*/  IADD3 R8, -R0, c[0x0][0x538], RZ ;  /* 0x00014e0000087a10 */ /* 0x000fe20007ffe1ff */
[----:B------:R-:W-:-:S03]  /*0c90*/  IMAD R6, R6, R9, R7 ;  /* 0x0000000906067224 */ /* 0x000fc600078e0207 */
[----:B------:R-:W-:Y:S02]  /*0ca0*/  IMNMX R5, R5, R8, PT ;  /* 0x0000000805057217 */ /* 0x000fe40003800200 */
[----:B------:R-:W-:Y:S02]  /*0cb0*/  IABS R7, R6 ;  /* 0x0000000600077213 */ /* 0x000fe40000000000 */
[----:B------:R-:W-:Y:S02]  /*0cc0*/  IABS R8, R5 ;  /* 0x0000000500087213 */ /* 0x000fe40000000000 */
[----:B------:R-:W-:Y:S02]  /*0cd0*/  IADD3 R0, R0, 0x1000000, R6 ;  /* 0x0100000000007810 */ /* 0x000fe40007ffe006 */
        /* <DEDUP_REMOVED lines=20> */
[----:B------:R-:W-:Y:S01]  /*0e20*/  @!P1 IMAD.MOV R10, RZ, RZ, -R10 ;  /* 0x000000ffff0a9224 */ /* 0x000fe200078e0a0a */
[----:B------:R-:W-:-:S05]  /*0e30*/  @!P0 LOP3.LUT R10, RZ, R5, RZ, 0x33, !PT ;  /* 0x00000005ff0a8212 */ /* 0x000fca00078e33ff */
[----:B------:R-:W-:Y:S02]  /*0e40*/  IMAD R206, R10, R3, R0 ;  /* 0x000000030ace7224 */ /* 0x000fe400078e0200 */
.L_x_4278:
[----:B------:R-:W-:Y:S05]  /*0e50*/  BSYNC B0 ;  /* 0x0000000000007941 */ /* 0x000fea0003800000 */
.L_x_4276:
[----:B------:R-:W-:-:S04]  /*0e60*/  LOP3.LUT R205, RZ, R10, RZ, 0x33, !PT ;  /* 0x0000000affcd7212 */ /* 0x000fc800078e33ff */
[----:B------:R-:W-:Y:S01]  /*0e70*/  IADD3 R205, R205, R4, RZ ;  /* 0x00000004cdcd7210 */ /* 0x000fe20007ffe0ff */
[----:B------:R-:W-:Y:S05]  /*0e80*/  BRA `(.L_x_4279) ;  /* 0x0000004000007947 */ /* 0x000fea0003800000 */
.L_x_4267:
[----:B------:R-:W-:Y:S01]  /*0e90*/  IMAD.MOV.U32 R205, RZ, RZ, RZ ;  /* 0x000000ffffcd7224 */ /* 0x000fe200078e00ff */
[----:B------:R-:W-:Y:S01]  /*0ea0*/  MOV R206, RZ ;  /* 0x000000ff00ce7202 */ /* 0x000fe20000000f00 */
[----:B------:R-:W-:Y:S01]  /*0eb0*/  IMAD.U32 R204, RZ, RZ, UR4 ;  /* 0x00000004ffcc7e24 */ /* 0x000fe2000f8e00ff */
[----:B------:R-:W-:Y:S02]  /*0ec0*/  MOV R207, c[0x0][0x53c] ;  /* 0x00014f0000cf7a02 */ /* 0x000fe40000000f00 */
.L_x_4279:
[----:B------:R-:W-:Y:S01]  /*0ed0*/  ISETP.NE.AND P0, PT, R2, RZ, PT ;  /* 0x000000ff0200720c */ /* 0x000fe20003f05270 */
[----:B------:R-:W-:-:S12]  /*0ee0*/  WARPSYNC 0xffffffff ;  /* 0xffffffff00007948 */ /* 0x000fd80003800000 */
[----:B------:R1:W-:Y:S04]  /*0ef0*/  @!P0 STS.128 [0x24100], R204 ;  /* 0x024100ccff008388 */ /* 0x0003e80000000c00 */
[----:B------:R-:W-:Y:S06]  /*0f00*/  BAR.ARV 0x5, 0x100 ;  /* 0x0144000000007b1d */ /* 0x000fec0000002000 */
.L_x_4265:
[----:B-1----:R-:W-:-:S13]  /*0f10*/  ISETP.GE.AND P0, PT, R207, c[0x0][0x53c], PT ;  /* 0x00014f00cf007a0c */ /* 0x002fda0003f06270 */
[----:B------:R-:W-:Y:S05]  /*0f20*/  @P0 EXIT ;  /* 0x000000000000094d */ /* 0x000fea0003800000 */
[----:B------:R-:W-:-:S04]  /*0f30*/  SHF.R.S32.HI R2, RZ, 0x1f, R211 ;  /* 0x0000001fff027819 */ /* 0x000fc800000114d3 */
[CC--:B------:R-:W-:Y:S02]  /*0f40*/  LEA.HI R9, R2.reuse, R211.reuse, RZ, 0x3 ;  /* 0x000000d302097211 */ /* 0x0c0fe400078f18ff */
[CC--:B------:R-:W-:Y:S02]  /*0f50*/  LEA.HI R7, R2.reuse, R211.reuse, RZ, 0x4 ;  /* 0x000000d302077211 */ /* 0x0c0fe400078f20ff */
[----:B------:R-:W-:Y:S02]  /*0f60*/  SHF.R.S32.HI R5, RZ, 0x3, R9 ;  /* 0x00000003ff057819 */ /* 0x000fe40000011409 */
[----:B------:R-:W-:Y:S02]  /*0f70*/  LOP3.LUT R0, R9, 0xfffffff8, RZ, 0xc0, !PT ;  /* 0xfffffff809007812 */ /* 0x000fe400078ec0ff */
[----:B------:R-:W-:Y:S01]  /*0f80*/  SHF.R.S32.HI R8, RZ, 0x4, R7 ;  /* 0x00000004ff087819 */ /* 0x000fe20000011407 */
[----:B------:R-:W-:Y:S01]  /*0f90*/  IMAD.SHL.U32 R5, R5, 0x40, RZ ;  /* 0x0000004005057824 */ /* 0x000fe200078e00ff */
[----:B------:R-:W-:Y:S01]  /*0fa0*/  LEA.HI R3, R2, R211, RZ, 0x6 ;  /* 0x000000d302037211 */ /* 0x000fe200078f30ff */
[----:B------:R-:W-:Y:S01]  /*0fb0*/  IMAD.IADD R0, R211, 0x1, -R0 ;  /* 0x00000001d3007824 */ /* 0x000fe200078e0a00 */
[----:B------:R-:W-:-:S02]  /*0fc0*/  LOP3.LUT R10, R7, 0xfffffff0, RZ, 0xc0, !PT ;  /* 0xfffffff0070a7812 */ /* 0x000fc400078ec0ff */
[----:B------:R-:W-:Y:S01]  /*0fd0*/  LEA.HI R7, R7, R8, RZ, 0x1 ;  /* 0x0000000807077211 */ /* 0x000fe200078f08ff */
[----:B------:R-:W-:Y:S01]  /*0fe0*/  IMAD.SHL.U32 R3, R3, 0x8, RZ ;  /* 0x0000000803037824 */ /* 0x000fe200078e00ff */
[----:B------:R-:W-:Y:S01]  /*0ff0*/  LOP3.LUT R5, R5, 0x1c0, RZ, 0xc0, !PT ;  /* 0x000001c005057812 */ /* 0x000fe200078ec0ff */
[C---:B------:R-:W-:Y:S01]  /*1000*/  IMAD.SHL.U32 R228, R0.reuse, 0x8, RZ ;  /* 0x0000000800e47824 */ /* 0x040fe200078e00ff */
[----:B------:R-:W-:Y:S01]  /*1010*/  LOP3.LUT R7, R7, 0xfffffffe, RZ, 0xc0, !PT ;  /* 0xfffffffe07077812 */ /* 0x000fe200078ec0ff */
[----:B------:R-:W-:Y:S01]  /*1020*/  IMAD.IADD R13, R211, 0x1, -R10 ;  /* 0x00000001d30d7824 */ /* 0x000fe200078e0a0a */
[----:B------:R-:W-:Y:S01]  /*1030*/  LOP3.LUT R3, R3, 0x7ffffe00, RZ, 0xc0, !PT ;  /* 0x7ffffe0003037812 */ /* 0x000fe200078ec0ff */
[----:B------:R-:W-:Y:S01]  /*1040*/  IMAD.SHL.U32 R0, R0, 0x40, RZ ;  /* 0x0000004000007824 */ /* 0x000fe200078e00ff */
[----:B------:R-:W-:Y:S01]  /*1050*/  SHF.R.U32.HI R140, RZ, 0x3, R5 ;  /* 0x00000003ff8c7819 */ /* 0x000fe20000011605 */
[----:B------:R-:W-:Y:S01]  /*1060*/  IMAD.IADD R7, R8, 0x1, -R7 ;  /* 0x0000000108077824 */ /* 0x000fe200078e0a07 */
[----:B------:R-:W-:-:S02]  /*1070*/  LOP3.LUT R4, R5, 0x38, R228, 0xf8, !PT ;  /* 0x0000003805047812 */ /* 0x000fc400078ef8e4 */
[----:B------:R-:W-:Y:S02]  /*1080*/  LEA.HI R6, R2, R211, RZ, 0x5 ;  /* 0x000000d302067211 */ /* 0x000fe400078f28ff */
[----:B------:R-:W-:Y:S02]  /*1090*/  SHF.R.S32.HI R8, RZ, 0x1f, R13 ;  /* 0x0000001fff087819 */ /* 0x000fe4000001140d */
[----:B------:R-:W-:Y:S02]  /*10a0*/  LOP3.LUT R140, R3, R4, R140, 0xf6, !PT ;  /* 0x00000004038c7212 */ /* 0x000fe400078ef68c */
[--C-:B------:R-:W-:Y:S02]  /*10b0*/  SHF.R.S32.HI R5, RZ, 0x5, R6.reuse ;  /* 0x00000005ff057819 */ /* 0x100fe40000011406 */
[----:B------:R-:W-:Y:S01]  /*10c0*/  SHF.R.S32.HI R4, RZ, 0x1f, R6 ;  /* 0x0000001fff047819 */ /* 0x000fe20000011406 */
[----:B------:R-:W-:Y:S01]  /*10d0*/  IMAD.SHL.U32 R140, R140, 0x2, RZ ;  /* 0x000000028c8c7824 */ /* 0x000fe200078e00ff */
[----:B------:R-:W-:-:S02]  /*10e0*/  LEA.HI R3, R8, R13, RZ, 0x3 ;  /* 0x0000000d08037211 */ /* 0x000fc400078f18ff */
[----:B------:R-:W-:Y:S02]  /*10f0*/  LOP3.LUT R6, R6, 0xffffffe0, RZ, 0xc0, !PT ;  /* 0xffffffe006067812 */ /* 0x000fe400078ec0ff */
[----:B------:R-:W-:Y:S02]  /*1100*/  LEA.HI R4, R4, R5, RZ, 0x3 ;  /* 0x0000000504047211 */ /* 0x000fe400078f18ff */
[----:B------:R-:W-:Y:S01]  /*1110*/  LEA.HI R2, R2, R211, RZ, 0x2 ;  /* 0x000000d302027211 */ /* 0x000fe200078f10ff */
[----:B------:R-:W-:Y:S01]  /*1120*/  IMAD.IADD R11, R211, 0x1, -R6 ;  /* 0x00000001d30b7824 */ /* 0x000fe200078e0a06 */
[C---:B------:R-:W-:Y:S01]  /*1130*/  LOP3.LUT R8, R3.reuse, 0xfffffff8, RZ, 0xc0, !PT ;  /* 0xfffffff803087812 */ /* 0x040fe200078ec0ff */
[----:B------:R-:W-:Y:S01]  /*1140*/  IMAD.SHL.U32 R3, R3, 0x40, RZ ;  /* 0x0000004003037824 */ /* 0x000fe200078e00ff */
[----:B------:R-:W-:Y:S02]  /*1150*/  LOP3.LUT R0, R0, 0x1c0, RZ, 0xc0, !PT ;  /* 0x000001c000007812 */ /* 0x000fe400078ec0ff */
[----:B------:R-:W-:Y:S01]  /*1160*/  LOP3.LUT R4, R4, 0xffffff8, RZ, 0xc0, !PT ;  /* 0x0ffffff804047812 */ /* 0x000fe200078ec0ff */
[----:B------:R-:W-:Y:S01]  /*1170*/  IMAD.IADD R8, R13, 0x1, -R8 ;  /* 0x000000010d087824 */ /* 0x000fe200078e0a08 */
[----:B------:R-:W-:-:S02]  /*1180*/  LOP3.LUT R214, R2, 0xfffffffc, RZ, 0xc0, !PT ;  /* 0xfffffffc02d67812 */ /* 0x000fc400078ec0ff */
[----:B------:R-:W-:Y:S01]  /*1190*/  LOP3.LUT R9, R0, 0x8, R9, 0xf8, !PT ;  /* 0x0000000800097812 */ /* 0x000fe200078ef809 */
[----:B------:R-:W-:Y:S01]  /*11a0*/  IMAD.IADD R13, R5, 0x1, -R4 ;  /* 0x00000001050d7824 */ /* 0x000fe200078e0a04 */
[----:B------:R-:W-:Y:S01]  /*11b0*/  SHF.R.U32.HI R0, RZ, 0x3, R0 ;  /* 0x00000003ff007819 */ /* 0x000fe20000011600 */
[----:B------:R-:W-:Y:S01]  /*11c0*/  IMAD.IADD R214, R211, 0x1, -R214 ;  /* 0x00000001d3d67824 */ /* 0x000fe200078e0ad6 */
[----:B------:R-:W-:Y:S01]  /*11d0*/  SHF.R.S32.HI R218, RZ, 0x1f, R11 ;  /* 0x0000001fffda7819 */ /* 0x000fe2000001140b */
[----:B------:R-:W-:Y:S01]  /*11e0*/  IMAD.SHL.U32 R4, R8, 0x40, RZ ;  /* 0x0000004008047824 */ /* 0x000fe200078e00ff */
[----:B------:R-:W-:Y:S01]  /*11f0*/  LOP3.LUT R0, R9, R0, RZ, 0x3c, !PT ;  /* 0x0000000009007212 */ /* 0x000fe200078e3cff */
[----:B------:R-:W-:Y:S01]  /*1200*/  IMAD.SHL.U32 R9, R7, 0x8, RZ ;  /* 0x0000000807097824 */ /* 0x000fe200078e00ff */
[----:B------:R-:W-:Y:S01]  /*1210*/  LEA.HI R218, R218, R11, RZ, 0x2 ;  /* 0x0000000bdada7211 */ /* 0x000fe200078f10ff */
[----:B------:R-:W-:Y:S01]  /*1220*/  IMAD.SHL.U32 R5, R5, 0x400, RZ ;  /* 0x0000040005057824 */ /* 0x000fe200078e00ff */
[C---:B------:R-:W-:Y:S01]  /*1230*/  LEA.HI R213, R214.reuse, R214, RZ, 0x1 ;  /* 0x000000d6d6d57211 */ /* 0x040fe200078f08ff */
[----:B------:R-:W-:Y:S01]  /*1240*/  IMAD.SHL.U32 R142, R214, 0x4, RZ ;  /* 0x00000004d68e7824 */ /* 0x000fe200078e00ff */
[----:B------:R-:W-:Y:S01]  /*1250*/  LOP3.LUT R4, R4, 0x1c0, RZ, 0xc0, !PT ;  /* 0x000001c004047812 */ /* 0x000fe200078ec0ff */
[----:B------:R-:W-:Y:S01]  /*1260*/  IMAD R0, R7, 0x200, R0 ;  /* 0x0000020007007824 */ /* 0x000fe200078e0200 */
[----:B------:R-:W-:Y:S01]  /*1270*/  SHF.R.S32.HI R6, RZ, 0x2, R218 ;  /* 0x00000002ff067819 */ /* 0x000fe200000114da */
[----:B------:R-:W-:Y:S01]  /*1280*/  IMAD.MOV.U32 R7, RZ, RZ, 0x40 ;  /* 0x00000040ff077424 */ /* 0x000fe200078e00ff */
[----:B------:R-:W-:Y:S01]  /*1290*/  LOP3.LUT R213, R213, 0x1ffffffe, RZ, 0xc0, !PT ;  /* 0x1ffffffed5d57812 */ /* 0x000fe200078ec0ff */
[----:B------:R-:W-:Y:S01]  /*12a0*/  IMAD.SHL.U32 R144, R214, 0x8, RZ ;  /* 0x00000008d6907824 */ /* 0x000fe200078e00ff */
[----:B------:R-:W-:Y:S01]  /*12b0*/  LOP3.LUT R9, R4, 0x8, R9, 0xf8, !PT ;  /* 0x0000000804097812 */ /* 0x000fe200078ef809 */
[----:B------:R-:W-:Y:S01]  /*12c0*/  IMAD R6, R13, 0x10, R6 ;  /* 0x000000100d067824 */ /* 0x000fe200078e0206 */
[----:B------:R-:W-:Y:S01]  /*12d0*/  SHF.R.U32.HI R4, RZ, 0x3, R4 ;  /* 0x00000003ff047819 */ /* 0x000fe20000011604 */
[----:B------:R-:W-:Y:S01]  /*12e0*/  IMAD.IADD R213, R214, 0x1, -R213 ;  /* 0x00000001d6d57824 */ /* 0x000fe200078e0ad5 */
[----:B------:R-:W-:-:S02]  /*12f0*/  SHF.R.S32.HI R217, RZ, 0x2, R2 ;  /* 0x00000002ffd97819 */ /* 0x000fc40000011402 */
[----:B------:R-:W-:Y:S01]  /*1300*/  SHF.R.S32.HI R2, RZ, 0x1f, R2 ;  /* 0x0000001fff027819 */ /* 0x000fe20000011402 */
[----:B------:R-:W-:Y:S01]  /*1310*/  IMAD R213, R213, 0x8, R6 ;  /* 0x00000008d5d57824 */ /* 0x000fe200078e0206 */
[----:B------:R-:W-:Y:S01]  /*1320*/  LOP3.LUT R4, R9, R4, RZ, 0x3c, !PT ;  /* 0x0000000409047212 */ /* 0x000fe200078e3cff */
[----:B------:R-:W-:Y:S01]  /*1330*/  IMAD.MOV.U32 R6, RZ, RZ, 0x20 ;  /* 0x00000020ff067424 */ /* 0x000fe200078e00ff */
[----:B------:R-:W-:Y:S02]  /*1340*/  LOP3.LUT R3, R3, 0xfffffe00, RZ, 0xc0, !PT ;  /* 0xfffffe0003037812 */ /* 0x000fe400078ec0ff */
[----:B------:R-:W-:Y:S02]  /*1350*/  R2P PR, R8, 0x6 ;  /* 0x0000000608007804 */ /* 0x000fe40000000000 */
[----:B------:R-:W-:Y:S02]  /*1360*/  LEA.HI R8, R2, R217, RZ, 0x3 ;  /* 0x000000d902087211 */ /* 0x000fe400078f18ff */
[----:B------:R-:W-:-:S02]  /*1370*/  IADD3 R2, R4, R3, R5 ;  /* 0x0000000304027210 */ /* 0x000fc40007ffe005 */
[----:B------:R-:W-:Y:S02]  /*1380*/  LOP3.LUT R4, R4, R3, RZ, 0xfc, !PT ;  /* 0x0000000304047212 */ /* 0x000fe400078efcff */
[----:B------:R-:W-:Y:S02]  /*1390*/  IADD3 R3, R142, 0x40, RZ ;  /* 0x000000408e037810 */ /* 0x000fe40007ffe0ff */
[----:B------:R-:W-:Y:S02]  /*13a0*/  LOP3.LUT R218, R218, 0x7ffffffc, RZ, 0xc0, !PT ;  /* 0x7ffffffcdada7812 */ /* 0x000fe400078ec0ff */
[----:B------:R-:W-:Y:S01]  /*13b0*/  SEL R195, R6, 0xffffffe0, !P1 ;  /* 0xffffffe006c37807 */ /* 0x000fe20004800000 */
[----:B------:R-:W-:Y:S01]  /*13c0*/  IMAD.IADD R138, R142, 0x1, R3 ;  /* 0x000000018e8a7824 */ /* 0x000fe200078e0203 */
[----:B------:R-:W-:Y:S01]  /*13d0*/  LEA R146, R4, 0x100, 0x1 ;  /* 0x0000010004927811 */ /* 0x000fe200078e08ff */
[----:B------:R-:W-:Y:S01]  /*13e0*/  IMAD.IADD R218, R11, 0x1, -R218 ;  /* 0x000000010bda7824 */ /* 0x000fe200078e0ada */
[----:B------:R-:W-:-:S02]  /*13f0*/  LEA R196, R2, 0x18100, 0x1 ;  /* 0x0001810002c47811 */ /* 0x000fc400078e08ff */
[----:B------:R-:W-:Y:S01]  /*1400*/  LOP3.LUT R8, R8, 0xfffffff8, RZ, 0xc0, !PT ;  /* 0xfffffff808087812 */ /* 0x000fe200078ec0ff */
[----:B------:R-:W-:Y:S01]  /*1410*/  IMAD.SHL.U32 R218, R218, 0x2, RZ ;  /* 0x00000002dada7824 */ /* 0x000fe200078e00ff */
[----:B------:R-:W-:Y:S01]  /*1420*/  IADD3 R5, R142, 0x20, RZ ;  /* 0x000000208e057810 */ /* 0x000fe20007ffe0ff */
[----:B------:R-:W-:Y:S01]  /*1430*/  IMAD.IADD R193, R196, 0x1, R195 ;  /* 0x00000001c4c17824 */ /* 0x000fe200078e02c3 */
[----:B------:R-:W-:Y:S01]  /*1440*/  SEL R3, R7, 0xffffffc0, !P2 ;  /* 0xffffffc007037807 */ /* 0x000fe20005000000 */
[----:B------:R-:W-:Y:S01]  /*1450*/  IMAD.IADD R215, R217, 0x1, -R8 ;  /* 0x00000001d9d77824 */ /* 0x000fe200078e0a08 */
[----:B------:R-:W-:Y:S01]  /*1460*/  LEA R194, R0, 0xc100, 0x1 ;  /* 0x0000c10000c27811 */ /* 0x000fe200078e08ff */
[--C-:B------:R-:W-:Y:S01]  /*1470*/  IMAD.IADD R0, R195, 0x1, R146.reuse ;  /* 0x00000001c3007824 */ /* 0x100fe200078e0292 */
[C---:B------:R-:W-:Y:S01]  /*1480*/  IADD3 R137, R142.reuse, 0x30, RZ ;  /* 0x000000308e897810 */ /* 0x040fe20007ffe0ff */
[C---:B------:R-:W-:Y:S01]  /*1490*/  IMAD.IADD R139, R142.reuse, 0x1, R5 ;  /* 0x000000018e8b7824 */ /* 0x040fe200078e0205 */
        /* <DEDUP_REMOVED lines=8> */
.L_x_4492:
[----:B------:R-:W-:Y:S01]  /*1520*/  ISETP.NE.U32.AND P0, PT, RZ, c[0x0][0x370], PT ;  /* 0x0000dc00ff007a0c */ /* 0x000fe20003f05070 */
[----:B------:R-:W-:Y:S01]  /*1530*/  IMAD.MOV.U32 R4, RZ, RZ, 0x4 ;  /* 0x00000004ff047424 */ /* 0x000fe200078e00ff */
[----:B------:R-:W-:Y:S01]  /*1540*/  ISETP.NE.U32.AND P1, PT, RZ, c[0x0][0x360], PT ;  /* 0x0000d800ff007a0c */ /* 0x000fe20003f25070 */
[----:B------:R-:W-:Y:S01]  /*1550*/  IMAD.MOV.U32 R86, RZ, RZ, RZ ;  /* 0x000000ffff567224 */ /* 0x000fe200078e00ff */
[----:B------:R-:W-:Y:S01]  /*1560*/  ISETP.NE.AND.EX P2, PT, RZ, c[0x0][0x374], PT, P0 ;  /* 0x0000dd00ff007a0c */ /* 0x000fe20003f45300 */
[----:B------:R-:W-:Y:S01]  /*1570*/  CS2R R84, SRZ ;  /* 0x0000000000547805 */ /* 0x000fe2000001ff00 */
[----:B------:R-:W-:Y:S01]  /*1580*/  ISETP.NE.AND.EX P0, PT, RZ, c[0x0][0x364], PT, P1 ;  /* 0x0000d900ff007a0c */ /* 0x000fe20003f05310 */
[----:B------:R-:W-:Y:S01]  /*1590*/  IMAD.MOV.U32 R2, RZ, RZ, RZ ;  /* 0x000000ffff027224 */ /* 0x000fe200078e00ff */
[----:B------:R-:W-:Y:S01]  /*15a0*/  ISETP.NE.U32.AND P1, PT, RZ, c[0x0][0x348], PT ;  /* 0x0000d200ff007a0c */ /* 0x000fe20003f25070 */
[----:B------:R-:W-:Y:S01]  /*15b0*/  IMAD.WIDE R6, R207, R4, c[0x0][0x348] ;  /* 0x0000d200cf067625 */ /* 0x000fe200078e0204 */
[----:B------:R-:W-:-:S02]  /*15c0*/  ISETP.NE.U32.AND P5, PT, RZ, c[0x0][0x350], PT ;  /* 0x0000d400ff007a0c */ /* 0x000fc40003fa5070 */
[----:B------:R-:W-:Y:S01]  /*15d0*/  ISETP.NE.U32.AND P4, PT, RZ, c[0x0][0x358], PT ;  /* 0x0000d600ff007a0c */ /* 0x000fe20003f85070 */
[CC--:B------:R-:W-:Y:S01]  /*15e0*/  IMAD.WIDE R12, R207.reuse, R4.reuse, c[0x0][0x350] ;  /* 0x0000d400cf0c7625 */ /* 0x0c0fe200078e0204 */
[----:B------:R-:W-:Y:S02]  /*15f0*/  ISETP.NE.AND.EX P1, PT, RZ, c[0x0][0x34c], PT, P1 ;  /* 0x0000d300ff007a0c */ /* 0x000fe40003f25310 */
[----:B------:R-:W-:Y:S01]  /*1600*/  ISETP.NE.AND.EX P5, PT, RZ, c[0x0][0x354], PT, P5 ;  /* 0x0000d500ff007a0c */ /* 0x000fe20003fa5350 */
[----:B------:R-:W-:Y:S01]  /*1610*/  @P2 IMAD.WIDE R16, R207, R4, c[0x0][0x370] ;  /* 0x0000dc00cf102625 */ /* 0x000fe200078e0204 */
[----:B------:R-:W-:-:S03]  /*1620*/  ISETP.NE.AND.EX P4, PT, RZ, c[0x0][0x35c], PT, P4 ;  /* 0x0000d700ff007a0c */ /* 0x000fc60003f85340 */
[CC--:B------:R-:W-:Y:S01]  /*1630*/  @P0 IMAD.WIDE R14, R207.reuse, R4.reuse, c[0x0][0x360] ;  /* 0x0000d800cf0e0625 */ /* 0x0c0fe200078e0204 */
[----:B------:R1:W5:Y:S03]  /*1640*/  @P2 LDG.E R86, [R16.64] ;  /* 0x0000000810562981 */ /* 0x000366000c1e1900 */
[----:B------:R-:W-:Y:S01]  /*1650*/  IMAD.WIDE R8, R207, R4, c[0x0][0x358] ;  /* 0x0000d600cf087625 */ /* 0x000fe200078e0204 */
        /* <DEDUP_REMOVED lines=12> */
.L_x_4280:
[----:B------:R-:W-:-:S04]  /*1720*/  ISETP.NE.U32.AND P0, PT, RZ, c[0x0][0x368], PT ;  /* 0x0000da00ff007a0c */ /* 0x000fc80003f05070 */
[----:B------:R-:W-:-:S13]  /*1730*/  ISETP.NE.AND.EX P0, PT, RZ, c[0x0][0x36c], PT, P0 ;  /* 0x0000db00ff007a0c */ /* 0x000fda0003f05300 */
[----:B------:R-:W-:Y:S05]  /*1740*/  @!P0 BRA `(.L_x_4281) ;  /* 0x0000003000008947 */ /* 0x000fea0003800000 */
[----:B-1----:R-:W-:-:S06]  /*1750*/  IMAD.WIDE R6, R207, R4, c[0x0][0x368] ;  /* 0x0000da00cf067625 */ /* 0x002fcc00078e0204 */
[----:B------:R1:W5:Y:S01]  /*1760*/  LDG.E R6, [R6.64] ;  /* 0x0000000806067981 */ /* 0x000362000c1e1900 */
[----:B------:R-:W-:Y:S05]  /*1770*/  BRA `(.L_x_4282) ;  /* 0x0000005000007947 */ /* 0x000fea0003800000 */
.L_x_4281:
[----:B-1----:R-:W-:Y:S01]  /*1780*/  MOV R6, c[0x0][0x1d0] ;  /* 0x0000740000067a02 */ /* 0x002fe20000000f00 */
[----:B------:R-:W-:Y:S05]  /*1790*/  @!P5 BRA `(.L_x_4282) ;  /* 0x000000300000d947 */ /* 0x000fea0003800000 */
[----:B------:R-:W2:Y:S04]  /*17a0*/  LDG.E R6, [R12.64] ;  /* 0x000000080c067981 */ /* 0x000ea8000c1e1900 */
[----:B------:R-:W2:Y:S02]  /*17b0*/  LDG.E R3, [R12.64+0x4] ;  /* 0x000004080c037981 */ /* 0x000ea4000c1e1900 */
[----:B--2---:R-:W-:Y:S02]  /*17c0*/  IADD3 R6, -R6, R3, RZ ;  /* 0x0000000306067210 */ /* 0x004fe40007ffe1ff */
.L_x_4282:
[----:B------:R-:W2:Y:S04]  /*17d0*/  @P4 LDG.E R0, [R8.64] ;  /* 0x0000000808004981 */ /* 0x000ea8000c1e1900 */
[----:B------:R-:W2:Y:S01]  /*17e0*/  @P4 LDG.E R3, [R8.64+0x4] ;  /* 0x0000040808034981 */ /* 0x000ea2000c1e1900 */
[----:B------:R-:W-:Y:S01]  /*17f0*/  IMAD.MOV.U32 R220, RZ, RZ, c[0x0][0x2c4] ;  /* 0x0000b100ffdc7624 */ /* 0x000fe200078e00ff */
[----:B------:R-:W-:Y:S01]  /*1800*/  ISETP.NE.U32.AND P0, PT, RZ, c[0x0][0x378], PT ;  /* 0x0000de00ff007a0c */ /* 0x000fe20003f05070 */
[----:B------:R-:W-:-:S02]  /*1810*/  IMAD.SHL.U32 R224, R205, 0x80, RZ ;  /* 0x00000080cde07824 */ /* 0x000fc400078e00ff */
[----:B-----5:R-:W-:Y:S01]  /*1820*/  IMAD.MOV.U32 R81, RZ, RZ, R6 ;  /* 0x000000ffff517224 */ /* 0x020fe200078e0006 */
[----:B------:R-:W-:Y:S01]  /*1830*/  ISETP.NE.AND P2, PT, R220, 0x1, PT ;  /* 0x00000001dc00780c */ /* 0x000fe20003f45270 */
[----:B------:R-:W-:Y:S01]  /*1840*/  IMAD.MOV.U32 R90, RZ, RZ, c[0x0][0x228] ;  /* 0x00008a00ff5a7624 */ /* 0x000fe200078e00ff */
[----:B------:R-:W-:Y:S01]  /*1850*/  IADD3 R5, R224, 0x7f, RZ ;  /* 0x0000007fe0057810 */ /* 0x000fe20007ffe0ff */
[----:B------:R-:W-:Y:S01]  /*1860*/  IMAD.MOV.U32 R205, RZ, RZ, c[0x0][0x32c] ;  /* 0x0000cb00ffcd7624 */ /* 0x000fe200078e00ff */
[----:B------:R-:W-:-:S04]  /*1870*/  ISETP.NE.AND.EX P0, PT, RZ, c[0x0][0x37c], PT, P0 ;  /* 0x0000df00ff007a0c */ /* 0x000fc80003f05300 */
[----:B------:R-:W-:Y:S02]  /*1880*/  ISETP.GE.AND P1, PT, R205, 0x1, PT ;  /* 0x00000001cd00780c */ /* 0x000fe40003f26270 */
[----:B------:R-:W-:-:S04]  /*1890*/  LOP3.LUT R222, R222, 0xfffffffb, RZ, 0xc0, !PT ;  /* 0xfffffffbdede7812 */ /* 0x000fc800078ec0ff */
[----:B------:R-:W-:-:S03]  /*18a0*/  @P2 LOP3.LUT R222, R222, 0x4, RZ, 0xfc, !PT ;  /* 0x00000004dede2812 */ /* 0x000fc600078efcff */
[----:B------:R-:W-:Y:S01]  /*18b0*/  @P0 IMAD.WIDE R12, R207, R4, c[0x0][0x378] ;  /* 0x0000de00cf0c0625 */ /* 0x000fe200078e0204 */
[----:B------:R-:W-:-:S04]  /*18c0*/  LOP3.LUT R222, R222, 0xfffffff7, RZ, 0xc0, !PT ;  /* 0xfffffff7dede7812 */ /* 0x000fc800078ec0ff */
[----:B------:R3:W5:Y:S01]  /*18d0*/  @P0 LDG.E R81, [R12.64] ;  /* 0x000000080c510981 */ /* 0x000762000c1e1900 */
[----:B------:R-:W-:Y:S01]  /*18e0*/  @P1 LOP3.LUT R222, R222, 0x8, RZ, 0xfc, !PT ;  /* 0x00000008dede1812 */ /* 0x000fe200078efcff */
[----:B--2---:R-:W-:Y:S02]  /*18f0*/  @P4 IMAD.IADD R90, R3, 0x1, -R0 ;  /* 0x00000001035a4824 */ /* 0x004fe400078e0a00 */
[----:B------:R-:W-:Y:S02]  /*1900*/  IMAD.IADD R3, R6, 0x1, -R86 ;  /* 0x0000000106037824 */ /* 0x000fe400078e0a56 */
[----:B------:R-:W-:-:S04]  /*1910*/  @P2 IMAD.HI.U32 R0, R5, c[0x0][0x2c8], RZ ;  /* 0x0000b20005002a27 */ /* 0x000fc800078e00ff */
[----:B------:R-:W-:Y:S01]  /*1920*/  IMAD.IADD R226, R3, 0x1, R90 ;  /* 0x0000000103e27824 */ /* 0x000fe200078e025a */
[----:B------:R-:W-:-:S04]  /*1930*/  @P2 SHF.R.U32.HI R5, RZ, c[0x0][0x2cc], R0 ;  /* 0x0000b300ff052a19 */ /* 0x000fc80000011600 */
[C---:B-1----:R-:W-:Y:S02]  /*1940*/  IADD3 R7, R226.reuse, 0x3f, RZ ;  /* 0x0000003fe2077810 */ /* 0x042fe40007ffe0ff */
[----:B------:R-:W-:Y:S02]  /*1950*/  IADD3 R88, R226, 0x1, -R223 ;  /* 0x00000001e2587810 */ /* 0x000fe40007ffe8df */
[----:B------:R-:W-:-:S03]  /*1960*/  SHF.R.S32.HI R0, RZ, 0x1f, R7 ;  /* 0x0000001fff007819 */ /* 0x000fc60000011407 */
[----:B------:R-:W-:Y:S01]  /*1970*/  IMAD.IADD R5, R88, 0x1, R5 ;  /* 0x0000000158057824 */ /* 0x000fe200078e0205 */
[----:B------:R-:W-:-:S04]  /*1980*/  LEA.HI R0, R0, R7, RZ, 0x6 ;  /* 0x0000000700007211 */ /* 0x000fc800078f30ff */
[----:B---3--:R-:W-:Y:S02]  /*1990*/  IADD3 R12, R5, c[0x0][0x328], RZ ;  /* 0x0000ca00050c7a10 */ /* 0x008fe40007ffe0ff */
        /* <DEDUP_REMOVED lines=12> */
.L_x_4285:
[----:B------:R-:W-:-:S13]  /*1a60*/  ISETP.NE.AND P0, PT, R205, 0x1, PT ;  /* 0x00000001cd00780c */ /* 0x000fda0003f05270 */
[----:B------:R-:W-:-:S05]  /*1a70*/  @P0 IMAD.HI.U32 R5, R0, c[0x0][0x330], RZ ;  /* 0x0000cc0000050a27 */ /* 0x000fca00078e00ff */
[----:B------:R-:W-:Y:S02]  /*1a80*/  @P0 SHF.R.U32.HI R0, RZ, c[0x0][0x334], R5 ;  /* 0x0000cd00ff000a19 */ /* 0x000fe40000011605 */
.L_x_4286:
[----:B------:R-:W-:Y:S05]  /*1a90*/  BSYNC B0 ;  /* 0x0000000000007941 */ /* 0x000fea0003800000 */
.L_x_4284:
[----:B------:R-:W-:-:S05]  /*1aa0*/  IMAD R5, R0, R205, c[0x0][0x32c] ;  /* 0x0000cb0000057624 */ /* 0x000fca00078e02cd */
[----:B------:R-:W-:-:S04]  /*1ab0*/  IMNMX R12, R12, R5, PT ;  /* 0x000000050c0c7217 */ /* 0x000fc80003800200 */
.L_x_4283:
        /* <DEDUP_REMOVED lines=21> */
.L_x_4289:
[----:B------:R-:W-:-:S13]  /*1c10*/  ISETP.NE.AND P0, PT, R205, 0x1, PT ;  /* 0x00000001cd00780c */ /* 0x000fda0003f05270 */
[----:B------:R-:W-:-:S05]  /*1c20*/  @P0 IMAD.HI.U32 R5, R7, c[0x0][0x330], RZ ;  /* 0x0000cc0007050a27 */ /* 0x000fca00078e00ff */
[----:B------:R-:W-:Y:S02]  /*1c30*/  @P0 SHF.R.U32.HI R7, RZ, c[0x0][0x334], R5 ;  /* 0x0000cd00ff070a19 */ /* 0x000fe40000011605 */
.L_x_4290:
[----:B------:R-:W-:Y:S05]  /*1c40*/  BSYNC B0 ;  /* 0x0000000000007941 */ /* 0x000fea0003800000 */
.L_x_4288:
[----:B------:R-:W-:-:S05]  /*1c50*/  IMAD R7, R7, c[0x0][0x32c], RZ ;  /* 0x0000cb0007077a24 */ /* 0x000fca00078e02ff */
[----:B------:R-:W-:-:S04]  /*1c60*/  IMNMX R8, R8, R7, !PT ;  /* 0x0000000708087217 */ /* 0x000fc80007800200 */
.L_x_4287:
[----:B------:R-:W-:Y:S01]  /*1c70*/  SHF.R.S32.HI R5, RZ, 0x1f, R8 ;  /* 0x0000001fff057819 */ /* 0x000fe20000011408 */
[----:B------:R-:W-:Y:S01]  /*1c80*/  BSSY B0, `(.L_x_4291) ;  /* 0x000002a000007945 */ /* 0x000fe20003800000 */
[C---:B------:R-:W-:Y:S02]  /*1c90*/  LOP3.LUT R7, R206.reuse, 0xff000000, RZ, 0xc0, !PT ;  /* 0xff000000ce077812 */ /* 0x040fe400078ec0ff */
[----:B------:R-:W-:Y:S01]  /*1ca0*/  LEA.HI R8, R5, R8, RZ, 0x6 ;  /* 0x0000000805087211 */ /* 0x000fe200078f30ff */
[----:B------:R-:W-:Y:S01]  /*1cb0*/  IMAD.MOV.U32 R5, RZ, RZ, RZ ;  /* 0x000000ffff057224 */ /* 0x000fe200078e00ff */
[----:B------:R-:W-:Y:S02]  /*1cc0*/  LOP3.LUT R225, R206, 0xff0000, RZ, 0xc0, !PT ;  /* 0x00ff0000cee17812 */ /* 0x000fe400078ec0ff */
[----:B------:R-:W-:Y:S02]  /*1cd0*/  SHF.R.S32.HI R8, RZ, 0x6, R8 ;  /* 0x00000006ff087819 */ /* 0x000fe40000011408 */
[----:B------:R-:W-:-:S02]  /*1ce0*/  SHF.R.U32.HI R12, RZ, 0x8, R7 ;  /* 0x00000008ff0c7819 */ /* 0x000fc40000011607 */
[----:B------:R-:W-:Y:S02]  /*1cf0*/  IMNMX R8, RZ, R8, !PT ;  /* 0x00000008ff087217 */ /* 0x000fe40007800200 */
[----:B------:R-:W-:Y:S02]  /*1d00*/  LEA.HI R225, R225, R12, RZ, 0x10 ;  /* 0x0000000ce1e17211 */ /* 0x000fe400078f80ff */
[----:B------:R-:W-:Y:S02]  /*1d10*/  ISETP.GT.AND P0, PT, R0, R8, PT ;  /* 0x000000080000720c */ /* 0x000fe40003f04270 */
[----:B------:R-:W-:Y:S02]  /*1d20*/  SHF.R.U32.HI R206, RZ, 0x10, R225 ;  /* 0x00000010ffce7819 */ /* 0x000fe400000116e1 */
[----:B------:R-:W-:Y:S02]  /*1d30*/  LOP3.LUT R225, R225, 0xff, RZ, 0xc0, !PT ;  /* 0x000000ffe1e17812 */ /* 0x000fe400078ec0ff */
[----:B------:R-:W-:-:S04]  /*1d40*/  ISETP.NE.AND P1, PT, R206, RZ, PT ;  /* 0x000000ffce00720c */ /* 0x000fc80003f25270 */
[----:B------:R-:W-:-:S03]  /*1d50*/  SEL R91, R206, c[0x0][0x338], P1 ;  /* 0x0000ce00ce5b7a07 */ /* 0x000fc60000800000 */
[----:B------:R-:W-:Y:S05]  /*1d60*/  @!P0 BRA `(.L_x_4292) ;  /* 0x000001b000008947 */ /* 0x000fea0003800000 */
[-C--:B------:R-:W-:Y:S02]  /*1d70*/  IABS R12, R91.reuse ;  /* 0x0000005b000c7213 */ /* 0x080fe40000000000 */
[----:B------:R-:W-:Y:S02]  /*1d80*/  IADD3 R5, R91, -0x1, R0 ;  /* 0xffffffff5b057810 */ /* 0x000fe40007ffe000 */
[----:B------:R-:W1:Y:S03]  /*1d90*/  I2F.RP R13, R12 ;  /* 0x0000000c000d7306 */ /* 0x000e660000209400 */
[----:B------:R-:W-:Y:S01]  /*1da0*/  IMAD.IADD R14, R5, 0x1, -R8 ;  /* 0x00000001050e7824 */ /* 0x000fe200078e0a08 */
[----:B------:R-:W-:-:S04]  /*1db0*/  IABS R5, R91 ;  /* 0x0000005b00057213 */ /* 0x000fc80000000000 */
[----:B------:R-:W-:Y:S01]  /*1dc0*/  IABS R7, R14 ;  /* 0x0000000e00077213 */ /* 0x000fe20000000000 */
[----:B------:R-:W-:Y:S01]  /*1dd0*/  IMAD.MOV R5, RZ, RZ, -R5 ;  /* 0x000000ffff057224 */ /* 0x000fe200078e0a05 */
[----:B------:R-:W-:-:S04]  /*1de0*/  LOP3.LUT R14, R14, R91, RZ, 0x3c, !PT ;  /* 0x0000005b0e0e7212 */ /* 0x000fc800078e3cff */
        /* <DEDUP_REMOVED lines=19> */
.L_x_4292:
[----:B------:R-:W-:Y:S05]  /*1f20*/  BSYNC B0 ;  /* 0x0000000000007941 */ /* 0x000fea0003800000 */
.L_x_4291:
[----:B------:R-:W-:Y:S01]  /*1f30*/  IMAD R8, R225, R5, R8 ;  /* 0x00000005e1087224 */ /* 0x000fe200078e0208 */
[----:B------:R-:W-:Y:S01]  /*1f40*/  SHF.R.S32.HI R92, RZ, 0x1f, R211 ;  /* 0x0000001fff5c7819 */ /* 0x000fe200000114d3 */
[----:B------:R-:W-:Y:S01]  /*1f50*/  IMAD.SHL.U32 R83, R215, 0x40, RZ ;  /* 0x00000040d7537824 */ /* 0x000fe200078e00ff */
[----:B------:R-:W-:Y:S01]  /*1f60*/  IADD3 R82, R228, 0x80, RZ ;  /* 0x00000080e4527810 */ /* 0x000fe20007ffe0ff */
[----:B------:R-:W-:Y:S01]  /*1f70*/  IMAD.IADD R5, R8, 0x1, R5 ;  /* 0x0000000108057824 */ /* 0x000fe200078e0205 */
[----:B------:R-:W-:Y:S01]  /*1f80*/  LEA.HI R12, R92, R211, RZ, 0x5 ;  /* 0x000000d35c0c7211 */ /* 0x000fe200078f28ff */
[----:B------:R-:W-:Y:S01]  /*1f90*/  IMAD R8, R8, 0x40, -R3 ;  /* 0x0000004008087824 */ /* 0x000fe200078e0a03 */
[----:B------:R-:W-:Y:S02]  /*1fa0*/  LOP3.LUT R83, R83, 0x1c0, RZ, 0xc0, !PT ;  /* 0x000001c053537812 */ /* 0x000fe400078ec0ff */
[----:B------:R-:W-:-:S02]  /*1fb0*/  IMNMX R0, R0, R5, PT ;  /* 0x0000000500007217 */ /* 0x000fc40003800200 */
[----:B------:R-:W-:Y:S02]  /*1fc0*/  SHF.R.S32.HI R12, RZ, 0x5, R12 ;  /* 0x00000005ff0c7819 */ /* 0x000fe4000001140c */
[----:B------:R-:W-:Y:S01]  /*1fd0*/  SHF.R.U32.HI R13, RZ, 0x3, R83 ;  /* 0x00000003ff0d7819 */ /* 0x000fe20000011653 */
[----:B------:R-:W-:Y:S01]  /*1fe0*/  IMAD R3, R0, 0x40, -R3 ;  /* 0x0000004000037824 */ /* 0x000fe200078e0a03 */
[----:B------:R-:W-:Y:S01]  /*1ff0*/  IMNMX R0, RZ, R8, !PT ;  /* 0x00000008ff007217 */ /* 0x000fe20007800200 */
[----:B------:R-:W-:-:S03]  /*2000*/  IMAD.SHL.U32 R12, R12, 0x200, RZ ;  /* 0x000002000c0c7824 */ /* 0x000fc600078e00ff */
[----:B------:R-:W-:Y:S02]  /*2010*/  IMNMX R3, R3, R90, PT ;  /* 0x0000005a03037217 */ /* 0x000fe40003800200 */
[----:B------:R-:W-:Y:S02]  /*2020*/  SHF.R.U32.HI R14, RZ, 0x6, R0 ;  /* 0x00000006ff0e7819 */ /* 0x000fe40000011600 */
[----:B------:R-:W-:-:S03]  /*2030*/  ISETP.GT.AND P0, PT, R3, R0, PT ;  /* 0x000000000300720c */ /* 0x000fc60003f04270 */
[----:B------:R-:W-:-:S10]  /*2040*/  IMAD.MOV.U32 R5, RZ, RZ, R14 ;  /* 0x000000ffff057224 */ /* 0x000fd400078e000e */
        /* <DEDUP_REMOVED lines=16> */
[--C-:B------:R-:W-:Y:S02]  /*2150*/  SHF.R.S32.HI R229, RZ, 0x1f, R228.reuse ;  /* 0x0000001fffe57819 */ /* 0x100fe400000114e4 */
[C---:B------:R-:W-:Y:S01]  /*2160*/  IADD3 R9, P0, R17.reuse, R2, RZ ;  /* 0x0000000211097210 */ /* 0x040fe20007f1e0ff */
[----:B------:R-:W-:Y:S01]  /*2170*/  IMAD.IADD R4, R90, 0x1, -R17 ;  /* 0x000000015a047824 */ /* 0x000fe200078e0a11 */
[----:B------:R-:W-:Y:S01]  /*2180*/  SHF.R.S32.HI R16, RZ, 0x1f, R207 ;  /* 0x0000001fff107819 */ /* 0x000fe200000114cf */
[----:B------:R-:W-:Y:S01]  /*2190*/  IMAD.SHL.U32 R101, R108, 0x40, RZ ;  /* 0x000000406c657824 */ /* 0x000fe200078e00ff */
[----:B------:R-:W-:Y:S01]  /*21a0*/  LEA.HI.X.SX32 R7, R17, R0, 0x1, P0 ;  /* 0x0000000011077211 */ /* 0x000fe200000f0eff */
[----:B------:R-:W-:Y:S01]  /*21b0*/  IMAD.WIDE.U32 R2, R9, c[0x0][0x238], R228 ;  /* 0x00008e0009027a25 */ /* 0x000fe200078e00e4 */
[----:B------:R-:W-:-:S02]  /*21c0*/  IADD3 R15, R5, -0x1, RZ ;  /* 0xffffffff050f7810 */ /* 0x000fc40007ffe0ff */
[----:B------:R-:W-:Y:S01]  /*21d0*/  SEL R156, R207, RZ, !P4 ;  /* 0x000000ffcf9c7207 */ /* 0x000fe20006000000 */
[----:B------:R-:W-:Y:S01]  /*21e0*/  IMAD R0, R7, c[0x0][0x238], RZ ;  /* 0x00008e0007007a24 */ /* 0x000fe200078e02ff */
[----:B------:R-:W-:Y:S01]  /*21f0*/  MOV R20, c[0x0][0x238] ;  /* 0x00008e0000147a02 */ /* 0x000fe20000000f00 */
[----:B------:R-:W-:Y:S01]  /*2200*/  IMAD R4, R15, -0x40, R4 ;  /* 0xffffffc00f047824 */ /* 0x000fe200078e0204 */
[----:B------:R-:W-:Y:S01]  /*2210*/  IADD3 R160, R6, R85, RZ ;  /* 0x0000005506a07210 */ /* 0x000fe20007ffe0ff */
[----:B------:R-:W-:Y:S01]  /*2220*/  IMAD R0, R9, c[0x0][0x23c], R0 ;  /* 0x00008f0009007a24 */ /* 0x000fe200078e0200 */
[C---:B------:R-:W-:Y:S01]  /*2230*/  SHF.L.U64.HI R105, R20.reuse, R107, c[0x0][0x23c] ;  /* 0x00008f0014697619 */ /* 0x040fe2000001026b */
[----:B------:R-:W-:Y:S01]  /*2240*/  IMAD.SHL.U32 R104, R20, 0x40, RZ ;  /* 0x0000004014687824 */ /* 0x000fe200078e00ff */
[----:B------:R-:W-:Y:S01]  /*2250*/  ISETP.GE.AND P0, PT, R4, 0x1, PT ;  /* 0x000000010400780c */ /* 0x000fe20003f06270 */
[----:B------:R-:W-:Y:S01]  /*2260*/  IMAD.IADD R3, R3, 0x1, R0 ;  /* 0x0000000103037824 */ /* 0x000fe200078e0200 */
[----:B------:R-:W-:Y:S01]  /*2270*/  SHF.R.S32.HI R0, RZ, 0x1f, R15 ;  /* 0x0000001fff007819 */ /* 0x000fe2000001140f */
[----:B------:R-:W-:Y:S01]  /*2280*/  IMAD.SHL.U32 R106, R20, 0x20, RZ ;  /* 0x00000020146a7824 */ /* 0x000fe200078e00ff */
[----:B------:R-:W-:Y:S01]  /*2290*/  ISETP.GE.AND P1, PT, R4, 0x21, PT ;  /* 0x000000210400780c */ /* 0x000fe20003f26270 */
[----:B------:R-:W-:Y:S01]  /*22a0*/  IMAD.WIDE.U32 R154, R221, c[0x0][0x240], R2 ;  /* 0x00009000dd9a7a25 */ /* 0x000fe200078e0002 */
[----:B------:R-:W-:-:S02]  /*22b0*/  SEL R2, R16, RZ, !P4 ;  /* 0x000000ff10027207 */ /* 0x000fc40006000000 */
[----:B------:R-:W-:Y:S01]  /*22c0*/  SHF.R.S32.HI R4, RZ, 0x1f, R160 ;  /* 0x0000001fff047819 */ /* 0x000fe200000114a0 */
[----:B------:R-:W-:Y:S01]  /*22d0*/  IMAD R155, R221, c[0x0][0x244], R155 ;  /* 0x00009100dd9b7a24 */ /* 0x000fe200078e029b */
[----:B------:R-:W-:Y:S01]  /*22e0*/  ISETP.GE.AND P4, PT, R212, c[0x0][0x1d4], PT ;  /* 0x00007500d4007a0c */ /* 0x000fe20003f86270 */
[----:B------:R-:W-:Y:S01]  /*22f0*/  IMAD.MOV.U32 R3, RZ, RZ, 0x6 ;  /* 0x00000006ff037424 */ /* 0x000fe200078e00ff */
[----:B------:R-:W-:Y:S01]  /*2300*/  MOV R100, c[0x0][0x1e0] ;  /* 0x0000780000647a02 */ /* 0x000fe20000000f00 */
[----:B------:R-:W-:Y:S01]  /*2310*/  IMAD R163, R2, c[0x0][0x248], RZ ;  /* 0x0000920002a37a24 */ /* 0x000fe200078e02ff */
[----:B------:R-:W-:Y:S01]  /*2320*/  SHF.L.U64.HI R107, R108, R107, c[0x0][0x25c] ;  /* 0x000097006c6b7619 */ /* 0x000fe2000001026b */
[----:B------:R-:W-:Y:S01]  /*2330*/  IMAD.WIDE.U32 R154, R156, c[0x0][0x248], R154 ;  /* 0x000092009c9a7a25 */ /* 0x000fe200078e009a */
[-C--:B------:R-:W-:Y:S02]  /*2340*/  SHF.L.U64.HI R102, R20, R3.reuse, c[0x0][0x23c] ;  /* 0x00008f0014667619 */ /* 0x080fe40000010203 */
[----:B------:R-:W-:Y:S01]  /*2350*/  SHF.L.U64.HI R98, R100, R3, c[0x0][0x1e4] ;  /* 0x0000790064627619 */ /* 0x000fe20000010203 */
[----:B------:R-:W-:Y:S01]  /*2360*/  IMAD R163, R156, c[0x0][0x24c], R163 ;  /* 0x000093009ca37a24 */ /* 0x000fe200078e02a3 */
[----:B------:R-:W-:Y:S01]  /*2370*/  MOV R162, R154 ;  /* 0x0000009a00a27202 */ /* 0x000fe20000000f00 */
[----:B------:R-:W-:Y:S01]  /*2380*/  IMAD R17, R102, R15, RZ ;  /* 0x0000000f66117224 */ /* 0x000fe200078e02ff */
[----:B------:R-:W-:Y:S01]  /*2390*/  SHF.L.U64.HI R99, R108, R3, c[0x0][0x25c] ;  /* 0x000097006c637619 */ /* 0x000fe20000010203 */
[----:B------:R-:W-:Y:S01]  /*23a0*/  IMAD R7, R7, c[0x0][0x258], RZ ;  /* 0x0000960007077a24 */ /* 0x000fe200078e02ff */
[----:B------:R-:W-:Y:S01]  /*23b0*/  IADD3 R163, R155, R163, RZ ;  /* 0x000000a39ba37210 */ /* 0x000fe20007ffe0ff */
[-C--:B------:R-:W-:Y:S01]  /*23c0*/  IMAD R6, R0, R104.reuse, R17 ;  /* 0x0000006800067224 */ /* 0x080fe200078e0211 */
[----:B------:R-:W-:Y:S01]  /*23d0*/  SHF.R.S32.HI R145, RZ, 0x1f, R144 ;  /* 0x0000001fff917819 */ /* 0x000fe20000011490 */
[----:B------:R-:W-:Y:S01]  /*23e0*/  IMAD R17, R4, c[0x0][0x1e0], RZ ;  /* 0x0000780004117a24 */ /* 0x000fe200078e02ff */
[----:B------:R-:W-:Y:S01]  /*23f0*/  SHF.R.S32.HI R143, RZ, 0x1f, R142 ;  /* 0x0000001fff8f7819 */ /* 0x000fe2000001148e */
[----:B------:R-:W-:Y:S01]  /*2400*/  IMAD.WIDE.U32 R28, R15, R104, R162 ;  /* 0x000000680f1c7225 */ /* 0x000fe200078e00a2 */
[----:B------:R-:W-:-:S02]  /*2410*/  SHF.L.U32 R100, R100, 0x6, RZ ;  /* 0x0000000664647819 */ /* 0x000fc400000006ff */
[----:B------:R-:W-:Y:S01]  /*2420*/  SHF.L.U32 R108, R108, 0x5, RZ ;  /* 0x000000056c6c7819 */ /* 0x000fe200000006ff */
[----:B------:R-:W-:Y:S01]  /*2430*/  IMAD.WIDE.U32 R24, R9, c[0x0][0x258], R228 ;  /* 0x0000960009187a25 */ /* 0x000fe200078e00e4 */
[----:B------:R-:W-:Y:S02]  /*2440*/  IADD3 R6, R29, R6, RZ ;  /* 0x000000061d067210 */ /* 0x000fe40007ffe0ff */
[----:B------:R-:W-:Y:S01]  /*2450*/  @P0 LEA R22, P2, R28, c[0x0][0x220], 0x1 ;  /* 0x000088001c160a11 */ /* 0x000fe200078408ff */
[----:B------:R-:W-:Y:S02]  /*2460*/  IMAD R7, R9, c[0x0][0x25c], R7 ;  /* 0x0000970009077a24 */ /* 0x000fe400078e0207 */
[----:B------:R-:W-:Y:S01]  /*2470*/  IMAD.WIDE.U32 R26, R160, c[0x0][0x1e0], RZ ;  /* 0x00007800a01a7a25 */ /* 0x000fe200078e00ff */
[----:B------:R-:W-:Y:S02]  /*2480*/  @P0 LEA.HI.X R23, R28, c[0x0][0x224], R6, 0x1, P2 ;  /* 0x000089001c170a11 */ /* 0x000fe400010f0c06 */
[----:B------:R-:W-:Y:S01]  /*2490*/  @P1 IADD3 R9, P2, R106, R28, RZ ;  /* 0x0000001c6a091210 */ /* 0x000fe20007f5e0ff */
[----:B------:R-:W-:Y:S01]  /*24a0*/  IMAD R8, R160, c[0x0][0x1e4], R17 ;  /* 0x00007900a0087a24 */ /* 0x000fe200078e0211 */
[----:B------:R-:W-:Y:S01]  /*24b0*/  IADD3 R25, R25, R7, RZ ;  /* 0x0000000719197210 */ /* 0x000fe20007ffe0ff */
[----:B------:R-:W-:-:S02]  /*24c0*/  IMAD R95, R2, c[0x0][0x268], RZ ;  /* 0x00009a00025f7a24 */ /* 0x000fc400078e02ff */
[----:B------:R-:W-:Y:S01]  /*24d0*/  @P1 IMAD.X R6, R6, 0x1, R105, P2 ;  /* 0x0000000106061824 */ /* 0x000fe200010e0669 */
[----:B------:R-:W-:Y:S01]  /*24e0*/  @P1 LEA R20, P2, R9, c[0x0][0x220], 0x1 ;  /* 0x0000880009141a11 */ /* 0x000fe200078408ff */
[----:B------:R-:W-:Y:S02]  /*24f0*/  IMAD.IADD R27, R27, 0x1, R8 ;  /* 0x000000011b1b7824 */ /* 0x000fe400078e0208 */
[----:B------:R-:W-:Y:S01]  /*2500*/  IMAD R95, R156, c[0x0][0x26c], R95 ;  /* 0x00009b009c5f7a24 */ /* 0x000fe200078e025f */
[----:B------:R-:W-:Y:S01]  /*2510*/  @P1 LEA.HI.X R21, R9, c[0x0][0x224], R6, 0x1, P2 ;  /* 0x0000890009151a11 */ /* 0x000fe200010f0c06 */
[----:B------:R-:W-:Y:S01]  /*2520*/  IMAD.WIDE.U32 R158, R221, c[0x0][0x1e8], R26 ;  /* 0x00007a00dd9e7a25 */ /* 0x000fe200078e001a */
[----:B------:R-:W-:-:S03]  /*2530*/  SHF.R.S32.HI R9, RZ, 0x1f, R217 ;  /* 0x0000001fff097819 */ /* 0x000fc600000114d9 */
[----:B------:R-:W-:-:S04]  /*2540*/  IMAD.WIDE.U32 R6, R221, c[0x0][0x260], R24 ;  /* 0x00009800dd067a25 */ /* 0x000fc800078e0018 */
[C---:B------:R-:W-:Y:S02]  /*2550*/  IMAD R159, R221.reuse, c[0x0][0x1ec], R159 ;  /* 0x00007b00dd9f7a24 */ /* 0x040fe400078e029f */
[----:B------:R-:W-:Y:S02]  /*2560*/  IMAD R7, R221, c[0x0][0x264], R7 ;  /* 0x00009900dd077a24 */ /* 0x000fe400078e0207 */
[----:B------:R-:W-:Y:S02]  /*2570*/  IMAD R2, R9, c[0x0][0x1e0], RZ ;  /* 0x0000780009027a24 */ /* 0x000fe400078e02ff */
[----:B------:R-:W-:-:S04]  /*2580*/  IMAD.WIDE.U32 R156, R156, c[0x0][0x268], R6 ;  /* 0x00009a009c9c7a25 */ /* 0x000fc800078e0006 */
[----:B------:R-:W-:Y:S02]  /*2590*/  IMAD R103, R217, c[0x0][0x1e4], R2 ;  /* 0x00007900d9677a24 */ /* 0x000fe400078e0202 */
[----:B------:R-:W-:Y:S02]  /*25a0*/  IMAD.IADD R95, R157, 0x1, R95 ;  /* 0x000000019d5f7824 */ /* 0x000fe400078e025f */
[----:B------:R-:W-:Y:S01]  /*25b0*/  IMAD.IADD R103, R165, 0x1, R103 ;  /* 0x00000001a5677824 */ /* 0x000fe200078e0267 */
[----:B--2---:R-:W-:Y:S01]  /*25c0*/  @P3 SHF.R.S32.HI R19, RZ, 0x1f, R18 ;  /* 0x0000001fff133819 */ /* 0x004fe20000011412 */
[----:B------:R-:W-:Y:S01]  /*25d0*/  @!P3 IMAD.MOV.U32 R19, RZ, RZ, R16 ;  /* 0x000000ffff13b224 */ /* 0x000fe200078e0010 */
[----:B------:R-:W-:Y:S02]  /*25e0*/  @!P3 MOV R18, R207 ;  /* 0x000000cf0012b202 */ /* 0x000fe40000000f00 */
[----:B------:R-:W-:Y:S02]  /*25f0*/  ISETP.GE.AND P3, PT, R82, c[0x0][0x1d4], PT ;  /* 0x0000750052007a0c */ /* 0x000fe40003f66270 */
[----:B------:R-:W-:-:S02]  /*2600*/  SEL R152, R18, RZ, !P5 ;  /* 0x000000ff12987207 */ /* 0x000fc40006800000 */
[----:B------:R-:W-:Y:S02]  /*2610*/  SEL R127, R19, RZ, !P5 ;  /* 0x000000ff137f7207 */ /* 0x000fe40006800000 */
[----:B------:R-:W-:Y:S01]  /*2620*/  ISETP.GE.AND P5, PT, R228, c[0x0][0x1d4], PT ;  /* 0x00007500e4007a0c */ /* 0x000fe20003fa6270 */
[----:B------:R-:W-:-:S04]  /*2630*/  IMAD.WIDE.U32 R158, R152, c[0x0][0x1f0], R158 ;  /* 0x00007c00989e7a25 */ /* 0x000fc800078e009e */
[----:B------:R-:W-:-:S04]  /*2640*/  IMAD R97, R127, c[0x0][0x1f0], RZ ;  /* 0x00007c007f617a24 */ /* 0x000fc800078e02ff */
[----:B------:R-:W-:-:S04]  /*2650*/  IMAD R97, R152, c[0x0][0x1f4], R97 ;  /* 0x00007d0098617a24 */ /* 0x000fc800078e0261 */
[----:B------:R-:W-:Y:S01]  /*2660*/  @!PT LDS RZ, [RZ] ;  /* 0x00000000fffff984 */ /* 0x000fe20000000800 */
[----:B------:R-:W-:Y:S01]  /*2670*/  @!PT LDS RZ, [RZ] ;  /* 0x00000000fffff984 */ /* 0x000fe20000000800 */
[----:B------:R-:W-:Y:S01]  /*2680*/  @!PT LDS RZ, [RZ] ;  /* 0x00000000fffff984 */ /* 0x000fe20000000800 */
[----:B------:R1:W-:Y:S01]  /*2690*/  @P0 LDGSTS.E.BYPASS.LTC128B.128 [R140+0xc100], [R22.64], !P5 ;  /* 0x0c100000168c0fae */ /* 0x0003e2000e901d48 */
[----:B------:R-:W-:-:S03]  /*26a0*/  IADD3 R97, R159, R97, RZ ;  /* 0x000000619f617210 */ /* 0x000fc60007ffe0ff */
[----:B------:R1:W-:Y:S04]  /*26b0*/  @P0 LDGSTS.E.BYPASS.LTC128B.128 [R140+0xe100], [R22.64+0x80], !P4 ;  /* 0x0e100080168c0fae */ /* 0x0003e8000e101d48 */
[----:B------:R1:W-:Y:S04]  /*26c0*/  @P0 LDGSTS.E.BYPASS.LTC128B.128 [R140+0x10100], [R22.64+0x100], !P3 ;  /* 0x10100100168c0fae */ /* 0x0003e8000d901d48 */
[----:B------:R1:W-:Y:S04]  /*26d0*/  @P1 LDGSTS.E.BYPASS.LTC128B.128 [R140+0xd100], [R20.64], !P5 ;  /* 0x0d100000148c1fae */ /* 0x0003e8000e901d48 */
[----:B------:R1:W-:Y:S04]  /*26e0*/  @P1 LDGSTS.E.BYPASS.LTC128B.128 [R140+0xf100], [R20.64+0x80], !P4 ;  /* 0x0f100080148c1fae */ /* 0x0003e8000e101d48 */
[----:B------:R1:W-:Y:S04]  /*26f0*/  @P1 LDGSTS.E.BYPASS.LTC128B.128 [R140+0x11100], [R20.64+0x100], !P3 ;  /* 0x11100100148c1fae */ /* 0x0003e8000d901d48 */
[----:B------:R-:W0:Y:S01]  /*2700*/  LDGDEPBAR ;  /* 0x00000000000079af */ /* 0x000e220000000000 */
[----:B------:R-:W-:Y:S02]  /*2710*/  WARPSYNC 0xffffffff ;  /* 0xffffffff00007948 */ /* 0x000fe40003800000 */
[----:B------:R-:W-:Y:S01]  /*2720*/  BAR.SYNC.DEFER_BLOCKING 0x0 ;  /* 0x0000000000007b1d */ /* 0x000fe20000010000 */
[----:B------:R-:W-:Y:S01]  /*2730*/  IMAD R2, R99, R15, RZ ;  /* 0x0000000f63027224 */ /* 0x000fe200078e02ff */
[----:B------:R-:W-:Y:S01]  /*2740*/  IADD3 R94, P6, P2, R158, R164, R144 ;  /* 0x000000a49e5e7210 */ /* 0x000fe20007ade090 */
[----:B------:R-:W-:-:S02]  /*2750*/  IMAD.MOV.U32 R6, RZ, RZ, R156 ;  /* 0x000000ffff067224 */ /* 0x000fc400078e009c */
[----:B------:R-:W-:Y:S01]  /*2760*/  IMAD.MOV.U32 R7, RZ, RZ, R95 ;  /* 0x000000ffff077224 */ /* 0x000fe200078e005f */
[----:B------:R-:W-:Y:S01]  /*2770*/  IADD3.X R93, R97, R103, R145, P6, P2 ;  /* 0x00000067615d7210 */ /* 0x000fe200037e4491 */
[-C--:B------:R-:W-:Y:S01]  /*2780*/  IMAD R2, R0, R101.reuse, R2 ;  /* 0x0000006500027224 */ /* 0x080fe200078e0202 */
[----:B------:R-:W-:Y:S01]  /*2790*/  ULDC.U8 UR4, c[0x0][0x298] ;  /* 0x0000a60000047ab9 */ /* 0x000fe20000000000 */
[----:B------:R-:W-:Y:S01]  /*27a0*/  IMAD.WIDE.U32 R6, R15, R101, R6 ;  /* 0x000000650f067225 */ /* 0x000fe200078e0006 */
[----:B------:R-:W-:-:S03]  /*27b0*/  LOP3.LUT P6, RZ, R215, 0x4, RZ, 0xc0, !PT ;  /* 0x00000004d7ff7812 */ /* 0x000fc600078cc0ff */
[----:B------:R-:W-:Y:S01]  /*27c0*/  IMAD.IADD R2, R7, 0x1, R2 ;  /* 0x0000000107027824 */ /* 0x000fe200078e0202 */
[C---:B-1----:R-:W-:Y:S01]  /*27d0*/  @P0 LEA R20, P2, R6.reuse, c[0x0][0x250], 0x1 ;  /* 0x0000940006140a11 */ /* 0x042fe200078408ff */
[C---:B------:R-:W-:Y:S02]  /*27e0*/  IMAD R168, R9.reuse, c[0x0][0x290], RZ ;  /* 0x0000a40009a87a24 */ /* 0x040fe400078e02ff */
[----:B------:R-:W-:Y:S01]  /*27f0*/  IMAD R166, R9, c[0x0][0x280], RZ ;  /* 0x0000a00009a67a24 */ /* 0x000fe200078e02ff */
[----:B------:R-:W-:Y:S01]  /*2800*/  @P0 LEA.HI.X R21, R6, c[0x0][0x254], R2, 0x1, P2 ;  /* 0x0000950006150a11 */ /* 0x000fe200010f0c02 */
[----:B------:R-:W-:Y:S01]  /*2810*/  IMAD.MOV.U32 R96, RZ, RZ, 0x1 ;  /* 0x00000001ff607424 */ /* 0x000fe200078e00ff */
[----:B------:R-:W-:Y:S01]  /*2820*/  @P1 IADD3 R0, P2, R108, R6, RZ ;  /* 0x000000066c001210 */ /* 0x000fe20007f5e0ff */
[----:B------:R-:W-:Y:S02]  /*2830*/  IMAD R127, R127, c[0x0][0x218], RZ ;  /* 0x000086007f7f7a24 */ /* 0x000fe400078e02ff */
[----:B------:R-:W-:Y:S01]  /*2840*/  IMAD.WIDE.U32 R170, R217, c[0x0][0x280], R144 ;  /* 0x0000a000d9aa7a25 */ /* 0x000fe200078e0090 */
[----:B------:R-:W-:Y:S01]  /*2850*/  @!PT LDS RZ, [RZ] ;  /* 0x00000000fffff984 */ /* 0x000fe20000000800 */
[----:B------:R-:W-:Y:S01]  /*2860*/  @!PT LDS RZ, [RZ] ;  /* 0x00000000fffff984 */ /* 0x000fe20000000800 */
[----:B------:R-:W-:Y:S01]  /*2870*/  @!PT LDS RZ, [RZ] ;  /* 0x00000000fffff984 */ /* 0x000fe20000000800 */
[----:B------:R1:W-:Y:S03]  /*2880*/  @P0 LDGSTS.E.BYPASS.LTC128B.128 [R140+0x100], [R20.64], !P5 ;  /* 0x00100000148c0fae */ /* 0x0003e6000e901d48 */
[----:B------:R-:W-:Y:S01]  /*2890*/  @P1 IMAD.X R7, R2, 0x1, R107, P2 ;  /* 0x0000000102071824 */ /* 0x000fe200010e066b */
[----:B------:R1:W-:Y:S01]  /*28a0*/  @P0 LDGSTS.E.BYPASS.LTC128B.128 [R140+0x2100], [R20.64+0x80], !P4 ;  /* 0x02100080148c0fae */ /* 0x0003e2000e101d48 */
[----:B------:R-:W-:Y:S01]  /*28b0*/  @P1 LEA R16, P2, R0, c[0x0][0x250], 0x1 ;  /* 0x0000940000101a11 */ /* 0x000fe200078408ff */
[----:B------:R-:W-:-:S02]  /*28c0*/  IMAD R127, R152, c[0x0][0x21c], R127 ;  /* 0x00008700987f7a24 */ /* 0x000fc400078e027f */
[----:B------:R1:W-:Y:S01]  /*28d0*/  @P0 LDGSTS.E.BYPASS.LTC128B.128 [R140+0x4100], [R20.64+0x100], !P3 ;  /* 0x04100100148c0fae */ /* 0x0003e2000d901d48 */
[----:B------:R-:W-:Y:S01]  /*28e0*/  ISETP.GT.AND P0, PT, R15, R14, PT ;  /* 0x0000000e0f00720c */ /* 0x000fe20003f04270 */
[C---:B------:R-:W-:Y:S01]  /*28f0*/  IMAD R166, R217.reuse, c[0x0][0x284], R166 ;  /* 0x0000a100d9a67a24 */ /* 0x040fe200078e02a6 */
[----:B------:R-:W-:Y:S01]  /*2900*/  @P1 LEA.HI.X R17, R0, c[0x0][0x254], R7, 0x1, P2 ;  /* 0x0000950000111a11 */ /* 0x000fe200010f0c07 */
[----:B------:R-:W-:Y:S01]  /*2910*/  IMAD R168, R217, c[0x0][0x294], R168 ;  /* 0x0000a500d9a87a24 */ /* 0x000fe200078e02a8 */
[----:B------:R-:W-:Y:S01]  /*2920*/  ISETP.GE.AND P2, PT, R144, c[0x0][0x27c], PT ;  /* 0x00009f0090007a0c */ /* 0x000fe20003f46270 */
[----:B------:R-:W-:Y:S02]  /*2930*/  IMAD.IADD R171, R171, 0x1, R166 ;  /* 0x00000001abab7824 */ /* 0x000fe400078e02a6 */
[----:B------:R2:W-:Y:S01]  /*2940*/  @P1 LDGSTS.E.BYPASS.LTC128B.128 [R140+0x1100], [R16.64], !P5 ;  /* 0x01100000108c1fae */ /* 0x0005e2000e901d48 */
[----:B------:R-:W-:-:S03]  /*2950*/  IMAD.WIDE.U32 R172, R217, c[0x0][0x290], R144 ;  /* 0x0000a400d9ac7a25 */ /* 0x000fc600078e0090 */
[----:B------:R2:W-:Y:S01]  /*2960*/  @P1 LDGSTS.E.BYPASS.LTC128B.128 [R140+0x3100], [R16.64+0x80], !P4 ;  /* 0x03100080108c1fae */ /* 0x0005e2000e101d48 */
[----:B------:R-:W-:Y:S01]  /*2970*/  IMAD.WIDE.U32 R22, R217, c[0x0][0x290], R142 ;  /* 0x0000a400d9167a25 */ /* 0x000fe200078e008e */
[----:B------:R-:W-:Y:S02]  /*2980*/  @P0 IADD3 R7, R5, -0x2, RZ ;  /* 0xfffffffe05070810 */ /* 0x000fe40007ffe0ff */
[----:B------:R2:W-:Y:S01]  /*2990*/  @P1 LDGSTS.E.BYPASS.LTC128B.128 [R140+0x5100], [R16.64+0x100], !P3 ;  /* 0x05100100108c1fae */ /* 0x0005e2000d901d48 */
[----:B------:R-:W-:Y:S01]  /*29a0*/  IMAD.IADD R173, R173, 0x1, R168 ;  /* 0x00000001adad7824 */ /* 0x000fe200078e02a8 */
[----:B------:R-:W-:Y:S01]  /*29b0*/  @P0 SHF.R.S32.HI R0, RZ, 0x1f, R7 ;  /* 0x0000001fff000819 */ /* 0x000fe20000011407 */
[----:B------:R-:W-:Y:S01]  /*29c0*/  @P0 IMAD R5, R102, R7, RZ ;  /* 0x0000000766050224 */ /* 0x000fe200078e02ff */
[----:B------:R-:W0:Y:S01]  /*29d0*/  LDGDEPBAR ;  /* 0x00000000000079af */ /* 0x000e220000000000 */
[----:B------:R-:W-:-:S04]  /*29e0*/  @P0 IMAD.WIDE.U32 R6, R7, R104, R162 ;  /* 0x0000006807060225 */ /* 0x000fc800078e00a2 */
[----:B------:R-:W-:Y:S01]  /*29f0*/  @P0 IMAD R0, R0, R104, R5 ;  /* 0x0000006800000224 */ /* 0x000fe200078e0205 */
[----:B------:R-:W-:Y:S01]  /*2a00*/  @P0 LEA R18, P1, R6, c[0x0][0x220], 0x1 ;  /* 0x0000880006120a11 */ /* 0x000fe200078208ff */
[----:B------:R-:W-:Y:S02]  /*2a10*/  IMAD.IADD R169, R168, 0x1, R23 ;  /* 0x00000001a8a97824 */ /* 0x000fe400078e0217 */
[----:B------:R-:W-:Y:S01]  /*2a20*/  @P0 IMAD.IADD R0, R7, 0x1, R0 ;  /* 0x0000000107000824 */ /* 0x000fe200078e0200 */
[----:B------:R-:W-:Y:S01]  /*2a30*/  SEL R7, RZ, c[0x0][0x27c], !P2 ;  /* 0x00009f00ff077a07 */ /* 0x000fe20005000000 */
[----:B------:R-:W-:Y:S02]  /*2a40*/  IMAD.MOV.U32 R168, RZ, RZ, R22 ;  /* 0x000000ffffa87224 */ /* 0x000fe400078e0016 */
[----:B------:R-:W-:Y:S01]  /*2a50*/  IMAD.MOV.U32 R112, RZ, RZ, c[0x0][0x290] ;  /* 0x0000a400ff707624 */ /* 0x000fe200078e00ff */
[----:B------:R-:W-:Y:S01]  /*2a60*/  @P0 LEA.HI.X R19, R6, c[0x0][0x224], R0, 0x1, P1 ;  /* 0x0000890006130a11 */ /* 0x000fe200008f0c00 */
[----:B------:R-:W-:Y:S01]  /*2a70*/  IMAD.MOV.U32 R6, RZ, RZ, c[0x0][0x27c] ;  /* 0x00009f00ff067624 */ /* 0x000fe200078e00ff */
[----:B-1----:R-:W-:Y:S01]  /*2a80*/  @P0 LEA R20, P1, R106, R18, 0x1 ;  /* 0x000000126a140211 */ /* 0x002fe200078208ff */
[----:B------:R-:W-:Y:S01]  /*2a90*/  IMAD.IADD R7, R144, 0x1, R7 ;  /* 0x0000000190077824 */ /* 0x000fe200078e0207 */
[----:B------:R-:W-:Y:S01]  /*2aa0*/  SHF.L.U64.HI R110, R112, R3, c[0x0][0x294] ;  /* 0x0000a500706e7619 */ /* 0x000fe20000010203 */
[----:B------:R-:W-:Y:S01]  /*2ab0*/  IMAD.SHL.U32 R6, R6, 0x2, RZ ;  /* 0x0000000206067824 */ /* 0x000fe200078e00ff */
[----:B------:R-:W-:Y:S01]  /*2ac0*/  @P0 LEA.HI.X R21, R106, R19, R105, 0x1, P1 ;  /* 0x000000136a150211 */ /* 0x000fe200008f0c69 */
[----:B------:R1:W-:Y:S01]  /*2ad0*/  @P0 LDGSTS.E.BYPASS.LTC128B.128 [R140+0x12100], [R18.64], !P5 ;  /* 0x12100000128c0fae */ /* 0x0003e2000e901d48 */
[----:B------:R-:W-:Y:S01]  /*2ae0*/  ISETP.GE.AND P1, PT, R139, c[0x0][0x27c], PT ;  /* 0x00009f008b007a0c */ /* 0x000fe20003f26270 */
[----:B------:R-:W-:Y:S01]  /*2af0*/  IMAD.MOV.U32 R116, RZ, RZ, c[0x0][0x280] ;  /* 0x0000a000ff747624 */ /* 0x000fe200078e00ff */
[C---:B--2---:R-:W-:Y:S01]  /*2b00*/  IADD3 R17, -R6.reuse, c[0x0][0x1d4], RZ ;  /* 0x0000750006117a10 */ /* 0x044fe20007ffe1ff */
[----:B------:R1:W-:Y:S01]  /*2b10*/  @P0 LDGSTS.E.BYPASS.LTC128B.128 [R140+0x14100], [R18.64+0x80], !P4 ;  /* 0x14100080128c0fae */ /* 0x0003e2000e101d48 */
[----:B------:R-:W-:Y:S01]  /*2b20*/  SEL R2, RZ, c[0x0][0x27c], !P1 ;  /* 0x00009f00ff027a07 */ /* 0x000fe20004800000 */
[----:B-----5:R-:W-:Y:S01]  /*2b30*/  IMAD.WIDE.U32 R172, R81, c[0x0][0x290], R172 ;  /* 0x0000a40051ac7a25 */ /* 0x020fe200078e00ac */
[----:B------:R-:W-:Y:S01]  /*2b40*/  SEL R0, R6, R17, !P2 ;  /* 0x0000001106007207 */ /* 0x000fe20005000000 */
[----:B------:R1:W-:Y:S01]  /*2b50*/  @P0 LDGSTS.E.BYPASS.LTC128B.128 [R140+0x16100], [R18.64+0x100], !P3 ;  /* 0x16100100128c0fae */ /* 0x0003e2000d901d48 */
[----:B------:R-:W-:Y:S01]  /*2b60*/  SHF.R.S32.HI R16, RZ, 0x1f, R7 ;  /* 0x0000001fff107819 */ /* 0x000fe20000011407 */
[----:B------:R-:W-:Y:S01]  /*2b70*/  IMAD.IADD R2, R139, 0x1, R2 ;  /* 0x000000018b027824 */ /* 0x000fe200078e0202 */
[----:B------:R-:W-:Y:S01]  /*2b80*/  SHF.L.U64.HI R114, R116, R3, c[0x0][0x284] ;  /* 0x0000a10074727619 */ /* 0x000fe20000010203 */
[----:B------:R2:W-:Y:S01]  /*2b90*/  @P0 LDGSTS.E.BYPASS.LTC128B.128 [R140+0x13100], [R20.64], !P5 ;  /* 0x13100000148c0fae */ /* 0x0005e2000e901d48 */
[----:B------:R-:W-:-:S03]  /*2ba0*/  IMAD.WIDE.U32 R170, R81, c[0x0][0x280], R170 ;  /* 0x0000a00051aa7a25 */ /* 0x000fc600078e00aa */
[----:B------:R2:W-:Y:S01]  /*2bb0*/  @P0 LDGSTS.E.BYPASS.LTC128B.128 [R140+0x15100], [R20.64+0x80], !P4 ;  /* 0x15100080148c0fae */ /* 0x0005e2000e101d48 */
[----:B------:R-:W-:-:S03]  /*2bc0*/  IMAD.WIDE.U32 R168, R81, c[0x0][0x290], R168 ;  /* 0x0000a40051a87a25 */ /* 0x000fc600078e00a8 */
[----:B------:R2:W-:Y:S01]  /*2bd0*/  @P0 LDGSTS.E.BYPASS.LTC128B.128 [R140+0x17100], [R20.64+0x100], !P3 ;  /* 0x17100100148c0fae */ /* 0x0005e2000d901d48 */
[----:B------:R-:W-:Y:S01]  /*2be0*/  ISETP.GE.AND P0, PT, R138, c[0x0][0x27c], PT ;  /* 0x00009f008a007a0c */ /* 0x000fe20003f06270 */
[----:B------:R-:W-:Y:S02]  /*2bf0*/  IMAD.MOV.U32 R59, RZ, RZ, 0x1 ;  /* 0x00000001ff3b7424 */ /* 0x000fe400078e00ff */
[----:B------:R-:W0:Y:S01]  /*2c00*/  LDGDEPBAR ;  /* 0x00000000000079af */ /* 0x000e220000000000 */
[----:B------:R-:W-:Y:S01]  /*2c10*/  SEL R5, RZ, c[0x0][0x27c], !P0 ;  /* 0x00009f00ff057a07 */ /* 0x000fe20004000000 */
[----:B------:R-:W-:Y:S02]  /*2c20*/  IMAD.MOV.U32 R47, RZ, RZ, RZ ;  /* 0x000000ffff2f7224 */ /* 0x000fe400078e00ff */
[----:B------:R-:W-:Y:S02]  /*2c30*/  IMAD.SHL.U32 R112, R112, 0x40, RZ ;  /* 0x0000004070707824 */ /* 0x000fe400078e00ff */
[----:B------:R-:W-:-:S02]  /*2c40*/  IMAD.IADD R5, R138, 0x1, R5 ;  /* 0x000000018a057824 */ /* 0x000fc400078e0205 */
[----:B------:R-:W-:Y:S01]  /*2c50*/  IMAD.SHL.U32 R116, R116, 0x40, RZ ;  /* 0x0000004074747824 */ /* 0x000fe200078e00ff */
[CC--:B-1----:R-:W-:Y:S02]  /*2c60*/  SEL R18, R6.reuse, R17.reuse, !P1 ;  /* 0x0000001106127207 */ /* 0x0c2fe40004800000 */
[----:B------:R-:W-:Y:S02]  /*2c70*/  IADD3 R160, P1, R217, R160, RZ ;  /* 0x000000a0d9a07210 */ /* 0x000fe40007f3e0ff */
[----:B------:R-:W-:Y:S02]  /*2c80*/  SEL R17, R6, R17, !P0 ;  /* 0x0000001106117207 */ /* 0x000fe40004000000 */
[----:B------:R-:W-:Y:S01]  /*2c90*/  ISETP.LE.AND P0, PT, R96, c[0x0][0x27c], PT ;  /* 0x00009f0060007a0c */ /* 0x000fe20003f03270 */
[----:B------:R-:W-:Y:S01]  /*2ca0*/  IMAD.X R161, R4, 0x1, R9, P1 ;  /* 0x0000000104a17824 */ /* 0x000fe200008e0609 */
[----:B------:R-:W-:Y:S01]  /*2cb0*/  LEA.HI R6, R16, R7, RZ, 0x3 ;  /* 0x0000000710067211 */ /* 0x000fe200078f18ff */
[----:B------:R-:W-:Y:S01]  /*2cc0*/  IMAD.WIDE.U32 R8, R221, c[0x0][0x210], R144 ;  /* 0x00008400dd087a25 */ /* 0x000fe200078e0090 */
[----:B------:R-:W-:-:S02]  /*2cd0*/  P2R R4, PR, RZ, 0x1 ;  /* 0x00000001ff047803 */ /* 0x000fc40000000000 */
[----:B------:R-:W-:Y:S01]  /*2ce0*/  LEA.HI R16, R16, R7, RZ, 0x6 ;  /* 0x0000000710107211 */ /* 0x000fe200078f30ff */
[----:B------:R-:W-:Y:S01]  /*2cf0*/  IMAD R9, R221, c[0x0][0x214], R9 ;  /* 0x00008500dd097a24 */ /* 0x000fe200078e0209 */
[----:B------:R-:W-:Y:S01]  /*2d00*/  SHF.R.S32.HI R7, RZ, 0x1f, R0 ;  /* 0x0000001fff077819 */ /* 0x000fe20000011400 */
[----:B--2---:R-:W-:Y:S01]  /*2d10*/  IMAD.WIDE.U32 R20, R217, c[0x0][0x280], R142 ;  /* 0x0000a000d9147a25 */ /* 0x004fe200078e008e */
[----:B------:R-:W-:Y:S02]  /*2d20*/  LOP3.LUT R22, R83, 0x38, R6, 0xf8, !PT ;  /* 0x0000003853167812 */ /* 0x000fe400078ef806 */
[----:B------:R-:W-:Y:S01]  /*2d30*/  LEA.HI R7, R7, R0, RZ, 0x4 ;  /* 0x0000000007077211 */ /* 0x000fe200078f20ff */
[----:B------:R-:W-:Y:S01]  /*2d40*/  IMAD.WIDE.U32 R152, R152, c[0x0][0x218], R8 ;  /* 0x0000860098987a25 */ /* 0x000fe200078e0008 */
[----:B------:R-:W-:Y:S02]  /*2d50*/  SHF.R.S32.HI R9, RZ, 0x1f, R2 ;  /* 0x0000001fff097819 */ /* 0x000fe40000011402 */
[----:B------:R-:W-:Y:S01]  /*2d60*/  SHF.R.S32.HI R8, RZ, 0x1f, R5 ;  /* 0x0000001fff087819 */ /* 0x000fe20000011405 */
[----:B------:R-:W-:Y:S01]  /*2d70*/  IMAD.IADD R167, R166, 0x1, R21 ;  /* 0x00000001a6a77824 */ /* 0x000fe200078e0215 */
[CC--:B------:R-:W-:Y:S01]  /*2d80*/  LEA.HI R4, R9.reuse, R2.reuse, RZ, 0x3 ;  /* 0x0000000209047211 */ /* 0x0c0fe200078f18ff */
[----:B------:R-:W-:Y:S01]  /*2d90*/  IMAD.MOV.U32 R166, RZ, RZ, R20 ;  /* 0x000000ffffa67224 */ /* 0x000fe200078e0014 */
[----:B------:R-:W-:Y:S01]  /*2da0*/  LEA.HI R9, R9, R2, RZ, 0x6 ;  /* 0x0000000209097211 */ /* 0x000fe200078f30ff */
[----:B------:R-:W-:Y:S01]  /*2db0*/  IMAD.SHL.U32 R16, R16, 0x40, RZ ;  /* 0x0000004010107824 */ /* 0x000fe200078e00ff */
[----:B------:R-:W-:Y:S01]  /*2dc0*/  LEA.HI R2, R8, R5, RZ, 0x3 ;  /* 0x0000000508027211 */ /* 0x000fe200078f18ff */
[----:B------:R-:W-:Y:S01]  /*2dd0*/  IMAD.WIDE.U32 R166, R81, c[0x0][0x280], R166 ;  /* 0x0000a00051a67a25 */ /* 0x000fe200078e00a6 */
[----:B------:R-:W-:-:S02]  /*2de0*/  LOP3.LUT R20, R83, 0x38, R4, 0xf8, !PT ;  /* 0x0000003853147812 */ /* 0x000fc400078ef804 */
[----:B------:R-:W-:Y:S01]  /*2df0*/  LEA.HI R8, R8, R5, RZ, 0x6 ;  /* 0x0000000508087211 */ /* 0x000fe200078f30ff */
[----:B------:R-:W-:Y:S01]  /*2e00*/  IMAD.SHL.U32 R9, R9, 0x40, RZ ;  /* 0x0000004009097824 */ /* 0x000fe200078e00ff */
[----:B------:R-:W-:Y:S01]  /*2e10*/  SHF.R.S32.HI R5, RZ, 0x1f, R18 ;  /* 0x0000001fff057819 */ /* 0x000fe20000011412 */
[----:B------:R-:W-:Y:S01]  /*2e20*/  IMAD.IADD R127, R153, 0x1, R127 ;  /* 0x00000001997f7824 */ /* 0x000fe200078e027f */
[----:B------:R-:W-:Y:S01]  /*2e30*/  SHF.R.S32.HI R0, RZ, 0x1f, R17 ;  /* 0x0000001fff007819 */ /* 0x000fe20000011411 */
[----:B------:R-:W-:Y:S01]  /*2e40*/  IMAD.SHL.U32 R8, R8, 0x40, RZ ;  /* 0x0000004008087824 */ /* 0x000fe200078e00ff */
[----:B------:R-:W-:Y:S02]  /*2e50*/  LOP3.LUT R9, R9, 0xfffff000, RZ, 0xc0, !PT ;  /* 0xfffff00009097812 */ /* 0x000fe400078ec0ff */
[----:B------:R-:W-:Y:S02]  /*2e60*/  LOP3.LUT R117, R20, R13, RZ, 0x3c, !PT ;  /* 0x0000000d14757212 */ /* 0x000fe400078e3cff */
[----:B------:R-:W-:-:S02]  /*2e70*/  LEA.HI R5, R5, R18, RZ, 0x4 ;  /* 0x0000001205057211 */ /* 0x000fc400078f20ff */
[----:B------:R-:W-:Y:S02]  /*2e80*/  LEA.HI R0, R0, R17, RZ, 0x4 ;  /* 0x0000001100007211 */ /* 0x000fe400078f20ff */
[----:B------:R-:W-:Y:S02]  /*2e90*/  IADD3 R117, R117, R9, R12 ;  /* 0x0000000975757210 */ /* 0x000fe40007ffe00c */
[----:B------:R-:W-:Y:S02]  /*2ea0*/  SHF.R.S32.HI R9, RZ, 0x4, R7 ;  /* 0x00000004ff097819 */ /* 0x000fe40000011407 */
[----:B------:R-:W-:Y:S02]  /*2eb0*/  SHF.R.S32.HI R7, RZ, 0x4, R5 ;  /* 0x00000004ff077819 */ /* 0x000fe40000011405 */
[----:B------:R-:W-:Y:S02]  /*2ec0*/  SHF.R.S32.HI R5, RZ, 0x4, R0 ;  /* 0x00000004ff057819 */ /* 0x000fe40000011400 */
[----:B------:R-:W-:-:S02]  /*2ed0*/  LOP3.LUT R16, R16, 0xfffff000, RZ, 0xc0, !PT ;  /* 0xfffff00010107812 */ /* 0x000fc400078ec0ff */
[----:B------:R-:W-:Y:S02]  /*2ee0*/  LOP3.LUT R119, R22, R13, RZ, 0x3c, !PT ;  /* 0x0000000d16777212 */ /* 0x000fe400078e3cff */
[----:B------:R-:W-:Y:S02]  /*2ef0*/  LEA.HI.SX32 R118, R2, R5, 0x1d ;  /* 0x0000000502767211 */ /* 0x000fe400078feaff */
[----:B------:R-:W-:Y:S02]  /*2f00*/  LEA.HI.SX32 R122, R6, R9, 0x1d ;  /* 0x00000009067a7211 */ /* 0x000fe400078feaff */
[----:B------:R-:W-:Y:S02]  /*2f10*/  IADD3 R119, R119, R16, R12 ;  /* 0x0000001077777210 */ /* 0x000fe40007ffe00c */
[----:B------:R-:W-:Y:S02]  /*2f20*/  SHF.R.S32.HI R9, RZ, 0x1f, R118 ;  /* 0x0000001fff097819 */ /* 0x000fe40000011476 */
[----:B------:R-:W-:-:S02]  /*2f30*/  LOP3.LUT R16, R83, 0x38, R2, 0xf8, !PT ;  /* 0x0000003853107812 */ /* 0x000fc400078ef802 */
[----:B------:R-:W-:Y:S02]  /*2f40*/  LEA.HI.SX32 R120, R4, R7, 0x1d ;  /* 0x0000000704787211 */ /* 0x000fe400078feaff */
[----:B------:R-:W-:Y:S01]  /*2f50*/  LEA.HI R0, R9, R118, RZ, 0x3 ;  /* 0x0000007609007211 */ /* 0x000fe200078f18ff */
[----:B------:R-:W-:Y:S01]  /*2f60*/  IMAD.SHL.U32 R118, R118, 0x8, RZ ;  /* 0x0000000876767824 */ /* 0x000fe200078e00ff */
[----:B------:R-:W-:Y:S02]  /*2f70*/  LOP3.LUT R8, R8, 0xfffff000, RZ, 0xc0, !PT ;  /* 0xfffff00008087812 */ /* 0x000fe400078ec0ff */
[----:B------:R-:W-:Y:S01]  /*2f80*/  LOP3.LUT R115, R16, R13, RZ, 0x3c, !PT ;  /* 0x0000000d10737212 */ /* 0x000fe200078e3cff */
[----:B------:R-:W-:Y:S01]  /*2f90*/  IMAD.SHL.U32 R0, R0, 0x200, RZ ;  /* 0x0000020000007824 */ /* 0x000fe200078e00ff */
[----:B------:R-:W-:Y:S02]  /*2fa0*/  SHF.R.S32.HI R7, RZ, 0x1f, R122 ;  /* 0x0000001fff077819 */ /* 0x000fe4000001147a */
[----:B------:R-:W-:-:S02]  /*2fb0*/  SHF.R.S32.HI R5, RZ, 0x1f, R120 ;  /* 0x0000001fff057819 */ /* 0x000fc40000011478 */
[----:B------:R-:W-:Y:S02]  /*2fc0*/  IADD3 R115, R115, R8, R12 ;  /* 0x0000000873737210 */ /* 0x000fe40007ffe00c */
[----:B------:R-:W-:Y:S02]  /*2fd0*/  LOP3.LUT R16, R83, 0x38, R118, 0xf8, !PT ;  /* 0x0000003853107812 */ /* 0x000fe400078ef876 */
[----:B------:R-:W-:Y:S02]  /*2fe0*/  SHF.R.S32.HI R8, RZ, 0x1f, R81 ;  /* 0x0000001fff087819 */ /* 0x000fe40000011451 */
[----:B------:R-:W-:Y:S01]  /*2ff0*/  LEA.HI R7, R7, R122, RZ, 0x3 ;  /* 0x0000007a07077211 */ /* 0x000fe200078f18ff */
[----:B------:R-:W-:Y:S01]  /*3000*/  IMAD.SHL.U32 R122, R122, 0x8, RZ ;  /* 0x000000087a7a7824 */ /* 0x000fe200078e00ff */
[----:B------:R-:W-:Y:S01]  /*3010*/  LEA.HI R5, R5, R120, RZ, 0x3 ;  /* 0x0000007805057211 */ /* 0x000fe200078f18ff */
[----:B------:R-:W-:Y:S01]  /*3020*/  IMAD.SHL.U32 R120, R120, 0x8, RZ ;  /* 0x0000000878787824 */ /* 0x000fe200078e00ff */
[-C--:B------:R-:W-:Y:S01]  /*3030*/  LOP3.LUT R109, R16, R13.reuse, RZ, 0x3c, !PT ;  /* 0x0000000d106d7212 */ /* 0x080fe200078e3cff */
[----:B------:R-:W-:Y:S01]  /*3040*/  IMAD R16, R8, c[0x0][0x290], RZ ;  /* 0x0000a40008107a24 */ /* 0x000fe200078e02ff */
[----:B------:R-:W-:Y:S01]  /*3050*/  LOP3.LUT R0, R0, 0xfffff000, RZ, 0xc0, !PT ;  /* 0xfffff00000007812 */ /* 0x000fe200078ec0ff */
[----:B------:R-:W-:Y:S01]  /*3060*/  IMAD.SHL.U32 R7, R7, 0x200, RZ ;  /* 0x0000020007077824 */ /* 0x000fe200078e00ff */
[----:B------:R-:W-:Y:S01]  /*3070*/  LOP3.LUT R20, R83, 0x38, R122, 0xf8, !PT ;  /* 0x0000003853147812 */ /* 0x000fe200078ef87a */
[----:B------:R-:W-:Y:S01]  /*3080*/  IMAD.SHL.U32 R5, R5, 0x200, RZ ;  /* 0x0000020005057824 */ /* 0x000fe200078e00ff */
[----:B------:R-:W-:Y:S01]  /*3090*/  LOP3.LUT R18, R83, 0x38, R120, 0xf8, !PT ;  /* 0x0000003853127812 */ /* 0x000fe200078ef878 */
[----:B------:R-:W-:Y:S01]  /*30a0*/  IMAD R8, R8, c[0x0][0x280], RZ ;  /* 0x0000a00008087a24 */ /* 0x000fe200078e02ff */
[----:B------:R-:W-:Y:S01]  /*30b0*/  IADD3 R109, R109, R0, R12 ;  /* 0x000000006d6d7210 */ /* 0x000fe20007ffe00c */
[C---:B------:R-:W-:Y:S01]  /*30c0*/  IMAD R123, R81.reuse, c[0x0][0x294], R16 ;  /* 0x0000a500517b7a24 */ /* 0x040fe200078e0210 */
[-C--:B------:R-:W-:Y:S01]  /*30d0*/  LOP3.LUT R113, R20, R13.reuse, RZ, 0x3c, !PT ;  /* 0x0000000d14717212 */ /* 0x080fe200078e3cff */
[----:B------:R-:W-:Y:S01]  /*30e0*/  IMAD R121, R81, c[0x0][0x284], R8 ;  /* 0x0000a10051797a24 */ /* 0x000fe200078e0208 */
[----:B------:R-:W-:Y:S01]  /*30f0*/  LOP3.LUT R111, R18, R13, RZ, 0x3c, !PT ;  /* 0x0000000d126f7212 */ /* 0x000fe200078e3cff */
[----:B------:R-:W-:Y:S01]  /*3100*/  IMAD.IADD R125, R173, 0x1, R123 ;  /* 0x00000001ad7d7824 */ /* 0x000fe200078e027b */
[----:B------:R-:W-:Y:S01]  /*3110*/  LOP3.LUT R7, R7, 0xfffff000, RZ, 0xc0, !PT ;  /* 0xfffff00007077812 */ /* 0x000fe200078ec0ff */
[----:B------:R-:W-:Y:S01]  /*3120*/  IMAD.IADD R124, R171, 0x1, R121 ;  /* 0x00000001ab7c7824 */ /* 0x000fe200078e0279 */
[----:B------:R-:W-:Y:S01]  /*3130*/  LOP3.LUT R5, R5, 0xfffff000, RZ, 0xc0, !PT ;  /* 0xfffff00005057812 */ /* 0x000fe200078ec0ff */
[----:B------:R-:W-:Y:S01]  /*3140*/  IMAD.IADD R123, R123, 0x1, R169 ;  /* 0x000000017b7b7824 */ /* 0x000fe200078e02a9 */
[----:B------:R-:W-:Y:S01]  /*3150*/  LOP3.LUT R0, R83, 0x18, R144, 0xf8, !PT ;  /* 0x0000001853007812 */ /* 0x000fe200078ef890 */
[----:B------:R-:W-:Y:S01]  /*3160*/  IMAD.IADD R121, R121, 0x1, R167 ;  /* 0x0000000179797824 */ /* 0x000fe200078e02a7 */
[----:B------:R-:W-:-:S02]  /*3170*/  LOP3.LUT R133, R6, 0xfffffff8, RZ, 0xc0, !PT ;  /* 0xfffffff806857812 */ /* 0x000fc400078ec0ff */
[----:B------:R-:W-:Y:S02]  /*3180*/  LOP3.LUT R131, R4, 0xfffffff8, RZ, 0xc0, !PT ;  /* 0xfffffff804837812 */ /* 0x000fe400078ec0ff */
[----:B------:R-:W-:Y:S02]  /*3190*/  LOP3.LUT R129, R2, 0xfffffff8, RZ, 0xc0, !PT ;  /* 0xfffffff802817812 */ /* 0x000fe400078ec0ff */
[----:B------:R-:W-:Y:S02]  /*31a0*/  ISETP.NE.AND P0, PT, RZ, UR4, PT ;  /* 0x00000004ff007c0c */ /* 0x000fe4000bf05270 */
[--C-:B------:R-:W-:Y:S02]  /*31b0*/  IADD3 R113, R113, R7, R12.reuse ;  /* 0x0000000771717210 */ /* 0x100fe40007ffe00c */
[----:B------:R-:W-:Y:S02]  /*31c0*/  IADD3 R111, R111, R5, R12 ;  /* 0x000000056f6f7210 */ /* 0x000fe40007ffe00c */
[----:B------:R-:W-:-:S02]  /*31d0*/  LOP3.LUT R0, R12, R0, R13, 0xf6, !PT ;  /* 0x000000000c007212 */ /* 0x000fc400078ef60d */
[----:B------:R-:W-:Y:S02]  /*31e0*/  SHF.R.S32.HI R150, RZ, 0x1f, R133 ;  /* 0x0000001fff967819 */ /* 0x000fe40000011485 */
[----:B------:R-:W-:Y:S02]  /*31f0*/  SHF.R.S32.HI R148, RZ, 0x1f, R131 ;  /* 0x0000001fff947819 */ /* 0x000fe40000011483 */
[----:B------:R-:W-:Y:S02]  /*3200*/  SHF.R.S32.HI R134, RZ, 0x1f, R129 ;  /* 0x0000001fff867819 */ /* 0x000fe40000011481 */
[----:B------:R-:W-:Y:S02]  /*3210*/  SHF.R.S32.HI R132, RZ, 0x1f, R122 ;  /* 0x0000001fff847819 */ /* 0x000fe4000001147a */
[----:B------:R-:W-:Y:S02]  /*3220*/  SHF.R.S32.HI R130, RZ, 0x1f, R120 ;  /* 0x0000001fff827819 */ /* 0x000fe40000011478 */
[----:B------:R-:W-:-:S02]  /*3230*/  SHF.R.S32.HI R128, RZ, 0x1f, R118 ;  /* 0x0000001fff807819 */ /* 0x000fc40000011476 */
[----:B------:R-:W-:Y:S02]  /*3240*/  P2R R135, PR, RZ, 0x1 ;  /* 0x00000001ff877803 */ /* 0x000fe40000000000 */
.L_x_4318:
        /* <DEDUP_REMOVED lines=94> */
.L_x_4298:
[----:B------:R-:W-:Y:S05]  /*3830*/  BSYNC B0 ;  /* 0x0000000000007941 */ /* 0x000fea0003800000 */
.L_x_4297:
        /* <DEDUP_REMOVED lines=99> */
.L_x_4301:
[----:B------:R-:W-:Y:S05]  /*3e70*/  BSYNC B0 ;  /* 0x0000000000007941 */ /* 0x000fea0003800000 */
.L_x_4300:
        /* <DEDUP_REMOVED lines=56> */
.L_x_4303:
[----:B------:R-:W-:Y:S05]  /*4200*/  BSYNC B0 ;  /* 0x0000000000007941 */ /* 0x000fea0003800000 */
.L_x_4302:
        /* <DEDUP_REMOVED lines=56> */
.L_x_4305:
[----:B------:R-:W-:Y:S05]  /*4590*/  BSYNC B0 ;  /* 0x0000000000007941 */ /* 0x000fea0003800000 */
.L_x_4304:
        /* <DEDUP_REMOVED lines=57> */
.L_x_4307:
[----:B------:R-:W-:Y:S05]  /*4930*/  BSYNC B0 ;  /* 0x0000000000007941 */ /* 0x000fea0003800000 */
.L_x_4306:
        /* <DEDUP_REMOVED lines=57> */
.L_x_4309:
[----:B------:R-:W-:Y:S05]  /*4cd0*/  BSYNC B0 ;  /* 0x0000000000007941 */ /* 0x000fea0003800000 */
.L_x_4308:
        /* <DEDUP_REMOVED lines=57> */
.L_x_4296:
        /* <DEDUP_REMOVED lines=47> */
.L_x_4311:
[----:B------:R-:W-:Y:S05]  /*5360*/  BSYNC B0 ;  /* 0x0000000000007941 */ /* 0x000fea0003800000 */
.L_x_4310:
        /* <DEDUP_REMOVED lines=161> */
.L_x_4313:
[----:B------:R-:W-:Y:S05]  /*5d80*/  BSYNC B0 ;  /* 0x0000000000007941 */ /* 0x000fea0003800000 */
.L_x_4312:
[----:B------:R-:W-:Y:S01]  /*5d90*/  ISETP.GE.AND P0, PT, R139, c[0x0][0x1d4], PT ;  /* 0x000075008b007a0c */ /* 0x000fe20003f06270 */
[----:B------:R-:W-:Y:S01]  /*5da0*/  @!UPT UIADD3 URZ, URZ, URZ, URZ ;  /* 0x0000003f3f3ff290 */ /* 0x000fe2000fffe03f */
[----:B------:R-:W-:Y:S11]  /*5db0*/  BSSY B0, `(.L_x_4314) ;  /* 0x0000074000007945 */ /* 0x000ff60003800000 */
[----:B------:R-:W-:-:S05]  /*5dc0*/  @P0 BRA `(.L_x_4315) ;  /* 0x0000072000000947 */ /* 0x000fca0003800000 */
[----:B------:R-:W-:Y:S01]  /*5dd0*/  ISETP.GE.AND P2, PT, R120, c[0x0][0x1d4], PT ;  /* 0x0000750078007a0c */ /* 0x000fe20003f46270 */
[--C-:B-1----:R-:W-:Y:S01]  /*5de0*/  IMAD.IADD R74, R111, 0x1, R176.reuse ;  /* 0x000000016f4a7824 */ /* 0x102fe200078e02b0 */
[-C--:B------:R-:W-:Y:S01]  /*5df0*/  IADD3 R73, P1, P0, R158, R175.reuse, R131 ;  /* 0x000000af9e497210 */ /* 0x080fe2000783e083 */
[----:B------:R-:W-:Y:S02]  /*5e00*/  IMAD.IADD R60, R117, 0x1, R176 ;  /* 0x00000001753c7824 */ /* 0x000fe400078e02b0 */
[----:B------:R-:W-:Y:S01]  /*5e10*/  IMAD.SHL.U32 R58, R74, 0x2, RZ ;  /* 0x000000024a3a7824 */ /* 0x000fe200078e00ff */
[CC--:B------:R-:W-:Y:S04]  /*5e20*/  IADD3.X R56, R97.reuse, R174.reuse, R148, P1, P0 ;  /* 0x000000ae61387210 */ /* 0x0c0fe80000fe0494 */
[----:B------:R-:W1:Y:S03]  /*5e30*/  LDS.128 R20, [R58+0xc100] ;  /* 0x00c100003a147984 */ /* 0x000e660000000c00 */
[----:B------:R-:W-:Y:S04]  /*5e40*/  @!P2 IADD3 R50, P1, P0, R158, R175, R120 ;  /* 0x000000af9e32a210 */ /* 0x000fe8000783e078 */
[----:B------:R-:W-:Y:S02]  /*5e50*/  @!P2 IADD3.X R57, R97, R174, R130, P1, P0 ;  /* 0x000000ae6139a210 */ /* 0x000fe40000fe0482 */
[C---:B------:R-:W-:Y:S04]  /*5e60*/  LEA R72, P0, R73.reuse, c[0x0][0x1c8], 0x1 ;  /* 0x0000720049487a11 */ /* 0x040fe800078008ff */
[----:B------:R-:W-:Y:S02]  /*5e70*/  LEA.HI.X R73, R73, c[0x0][0x1cc], R56, 0x1, P0 ;  /* 0x0000730049497a11 */ /* 0x000fe400000f0c38 */
[C---:B------:R-:W-:Y:S04]  /*5e80*/  @!P2 LEA R56, P0, R50.reuse, c[0x0][0x1c8], 0x1 ;  /* 0x000072003238aa11 */ /* 0x040fe800078008ff */
[----:B------:R-:W-:Y:S01]  /*5e90*/  @!P2 LEA.HI.X R57, R50, c[0x0][0x1cc], R57, 0x1, P0 ;  /* 0x000073003239aa11 */ /* 0x000fe200000f0c39 */
[----:B------:R-:W-:Y:S01]  /*5ea0*/  IMAD.SHL.U32 R50, R60, 0x2, RZ ;  /* 0x000000023c327824 */ /* 0x000fe200078e00ff */
[----:B------:R-:W-:Y:S04]  /*5eb0*/  ISETP.GE.AND P0, PT, R139, c[0x0][0x27c], PT ;  /* 0x00009f008b007a0c */ /* 0x000fe80003f06270 */
[----:B------:R-:W2:Y:S09]  /*5ec0*/  LDS.128 R52, [R50+0xc100] ;  /* 0x00c1000032347984 */ /* 0x000eb20000000c00 */
[--C-:B------:R-:W-:Y:S02]  /*5ed0*/  @!P0 SHF.R.U64 R26, R26, 0x10, R27.reuse ;  /* 0x000000101a1a8819 */ /* 0x100fe4000000121b */
[----:B------:R-:W-:Y:S02]  /*5ee0*/  @!P0 SHF.R.U32.HI R27, RZ, 0x10, R27 ;  /* 0x00000010ff1b8819 */ /* 0x000fe4000001161b */
[----:B------:R-:W-:Y:S02]  /*5ef0*/  @!P0 SHF.R.U32.HI R32, RZ, 0x10, R69 ;  /* 0x00000010ff208819 */ /* 0x000fe40000011645 */
[----:B------:R-:W-:Y:S01]  /*5f00*/  @!P0 PRMT R39, R39, 0x5410, R26 ;  /* 0x0000541027278816 */ /* 0x000fe2000000001a */
[----:B-1----:R-:W-:Y:S01]  /*5f10*/  @!P0 IMAD.U32 R26, R20, 0x10000, RZ ;  /* 0x00010000141a8824 */ /* 0x002fe200078e00ff */
[----:B------:R-:W-:Y:S02]  /*5f20*/  @!P0 SHF.R.U64 R35, R70, 0x10, R71 ;  /* 0x0000001046238819 */ /* 0x000fe40000001247 */
[----:B------:R-:W-:Y:S02]  /*5f30*/  @!P0 PRMT R38, R38, 0x5410, R27 ;  /* 0x0000541026268816 */ /* 0x000fe4000000001b */
        /* <DEDUP_REMOVED lines=10> */
[----:B------:R-:W-:Y:S01]  /*5fe0*/  @!P0 LOP3.LUT R24, R37, 0xffff0000, RZ, 0xc0, !PT ;  /* 0xffff000025188812 */ /* 0x000fe200078ec0ff */
[C---:B--2---:R-:W-:Y:S01]  /*5ff0*/  @!P0 IMAD.U32 R32, R52.reuse, 0x10000, RZ ;  /* 0x0001000034208824 */ /* 0x044fe200078e00ff */
[----:B------:R-:W-:Y:S01]  /*6000*/  @!P0 LOP3.LUT R35, R52, 0xffff0000, RZ, 0xc0, !PT ;  /* 0xffff000034238812 */ /* 0x000fe200078ec0ff */
[C---:B------:R-:W-:Y:S01]  /*6010*/  @!P0 IMAD.U32 R42, R54.reuse, 0x10000, RZ ;  /* 0x00010000362a8824 */ /* 0x040fe200078e00ff */
[----:B------:R-:W-:Y:S01]  /*6020*/  @!P0 LOP3.LUT R41, R53, 0xffff0000, RZ, 0xc0, !PT ;  /* 0xffff000035298812 */ /* 0x000fe200078ec0ff */
[----:B------:R-:W-:Y:S01]  /*6030*/  @!P0 FMUL.FTZ R3, R27, R24 ;  /* 0x000000181b038220 */ /* 0x000fe20000410000 */
[----:B------:R-:W-:Y:S01]  /*6040*/  @!P0 LOP3.LUT R45, R54, 0xffff0000, RZ, 0xc0, !PT ;  /* 0xffff0000362d8812 */ /* 0x000fe200078ec0ff */
[C---:B------:R-:W-:Y:S01]  /*6050*/  @!P0 IMAD.U32 R46, R55.reuse, 0x10000, RZ ;  /* 0x00010000372e8824 */ /* 0x040fe200078e00ff */
[----:B------:R-:W-:Y:S02]  /*6060*/  @!P0 LOP3.LUT R51, R55, 0xffff0000, RZ, 0xc0, !PT ;  /* 0xffff000037338812 */ /* 0x000fe400078ec0ff */
[----:B------:R-:W-:Y:S02]  /*6070*/  @!P0 SHF.R.U32.HI R34, RZ, 0x10, R71 ;  /* 0x00000010ff228819 */ /* 0x000fe40000011647 */
[----:B------:R-:W-:Y:S02]  /*6080*/  @!P0 PRMT R80, R80, 0x5410, R33 ;  /* 0x0000541050508816 */ /* 0x000fe40000000021 */
[----:B------:R-:W-:Y:S01]  /*6090*/  @!P0 PRMT R36, R36, 0x5410, R25 ;  /* 0x0000541024248816 */ /* 0x000fe20000000019 */
[----:B------:R-:W-:Y:S01]  /*60a0*/  @!P0 IMAD.U32 R25, R37, 0x10000, RZ ;  /* 0x0001000025198824 */ /* 0x000fe200078e00ff */
[----:B------:R-:W-:Y:S02]  /*60b0*/  @!P0 SHF.L.U32 R33, R80, 0x10, RZ ;  /* 0x0000001050218819 */ /* 0x000fe400000006ff */
[----:B------:R-:W-:Y:S01]  /*60c0*/  @!P0 PRMT R77, R77, 0x5410, R34 ;  /* 0x000054104d4d8816 */ /* 0x000fe20000000022 */
[----:B------:R-:W-:Y:S01]  /*60d0*/  @!P0 FMUL.FTZ R2, R26, R25 ;  /* 0x000000191a028220 */ /* 0x000fe20000410000 */
[----:B------:R-:W-:Y:S01]  /*60e0*/  @!P0 LOP3.LUT R34, R80, 0xffff0000, RZ, 0xc0, !PT ;  /* 0xffff000050228812 */ /* 0x000fe200078ec0ff */
[----:B------:R-:W-:Y:S01]  /*60f0*/  @!P0 FMUL.FTZ R50, R26, R33 ;  /* 0x000000211a328220 */ /* 0x000fe20000410000 */
[----:B------:R-:W-:Y:S01]  /*6100*/  @!P0 SHF.L.U32 R26, R21, 0x10, RZ ;  /* 0x00000010151a8819 */ /* 0x000fe200000006ff */
[----:B------:R-:W-:Y:S01]  /*6110*/  @!P0 FFMA.FTZ R2, R33, R32, R2 ;  /* 0x0000002021028223 */ /* 0x000fe20000010002 */
[----:B------:R-:W-:Y:S01]  /*6120*/  @!P0 LOP3.LUT R48, R77, 0xffff0000, RZ, 0xc0, !PT ;  /* 0xffff00004d308812 */ /* 0x000fe200078ec0ff */
[----:B------:R-:W-:Y:S01]  /*6130*/  @!P0 FMUL.FTZ R75, R27, R34 ;  /* 0x000000221b4b8220 */ /* 0x000fe20000410000 */
[----:B------:R-:W-:Y:S01]  /*6140*/  @!P0 LOP3.LUT R27, R21, 0xffff0000, RZ, 0xc0, !PT ;  /* 0xffff0000151b8812 */ /* 0x000fe200078ec0ff */
[----:B------:R-:W-:Y:S02]  /*6150*/  @!P0 IMAD.U32 R33, R79, 0x10000, RZ ;  /* 0x000100004f218824 */ /* 0x000fe400078e00ff */
[----:B------:R-:W-:Y:S01]  /*6160*/  @!P0 FFMA.FTZ R75, R35, R24, -R75 ;  /* 0x00000018234b8223 */ /* 0x000fe2000001084b */
[----:B------:R-:W-:Y:S01]  /*6170*/  @!P0 LOP3.LUT R24, R36, 0xffff0000, RZ, 0xc0, !PT ;  /* 0xffff000024188812 */ /* 0x000fe200078ec0ff */
[----:B------:R-:W-:Y:S02]  /*6180*/  @!P0 FFMA.FTZ R50, R32, R25, -R50 ;  /* 0x0000001920328223 */ /* 0x000fe40000010832 */
[----:B------:R-:W-:Y:S02]  /*6190*/  @!P0 IMAD.U32 R25, R36, 0x10000, RZ ;  /* 0x0001000024198824 */ /* 0x000fe400078e00ff */
[----:B------:R-:W-:Y:S01]  /*61a0*/  @!P0 FMUL.FTZ R177, R27, R40 ;  /* 0x000000281bb18220 */ /* 0x000fe20000410000 */
[----:B------:R-:W-:Y:S01]  /*61b0*/  @!P0 F2FP.BF16.PACK_AB R50, R75, R50 ;  /* 0x000000324b32823e */ /* 0x000fe200000010ff */
[----:B------:R-:W-:Y:S02]  /*61c0*/  @!P0 IMAD.U32 R32, R53, 0x10000, RZ ;  /* 0x0001000035208824 */ /* 0x000fe400078e00ff */
[C---:B------:R-:W-:Y:S02]  /*61d0*/  @!P0 FMUL.FTZ R58, R26.reuse, R33 ;  /* 0x000000211a3a8220 */ /* 0x040fe40000410000 */
[-C--:B------:R-:W-:Y:S01]  /*61e0*/  @!P0 FMUL.FTZ R4, R26, R25.reuse ;  /* 0x000000191a048220 */ /* 0x080fe20000410000 */
[C---:B------:R-:W-:Y:S01]  /*61f0*/  @!P0 SHF.L.U32 R26, R22.reuse, 0x10, RZ ;  /* 0x00000010161a8819 */ /* 0x040fe200000006ff */
[-C--:B------:R-:W-:Y:S01]  /*6200*/  @!P0 FMUL.FTZ R5, R27, R24.reuse ;  /* 0x000000181b058220 */ /* 0x080fe20000410000 */
[----:B------:R-:W-:Y:S01]  /*6210*/  @!P0 LOP3.LUT R27, R22, 0xffff0000, RZ, 0xc0, !PT ;  /* 0xffff0000161b8812 */ /* 0x000fe200078ec0ff */
[----:B------:R-:W-:Y:S01]  /*6220*/  @!P0 FFMA.FTZ R177, R41, R24, -R177 ;  /* 0x0000001829b18223 */ /* 0x000fe200000108b1 */
[C---:B------:R-:W-:Y:S01]  /*6230*/  @!P0 LOP3.LUT R24, R39.reuse, 0xffff0000, RZ, 0xc0, !PT ;  /* 0xffff000027188812 */ /* 0x040fe200078ec0ff */
        /* <DEDUP_REMOVED lines=8> */
[----:B------:R-:W-:Y:S01]  /*62c0*/  @!P0 SHF.L.U32 R26, R23, 0x10, RZ ;  /* 0x00000010171a8819 */ /* 0x000fe200000006ff */
[----:B------:R-:W-:Y:S01]  /*62d0*/  @!P0 IMAD.U32 R49, R77, 0x10000, RZ ;  /* 0x000100004d318824 */ /* 0x000fe200078e00ff */
[----:B------:R-:W-:Y:S01]  /*62e0*/  @!P0 LOP3.LUT R27, R23, 0xffff0000, RZ, 0xc0, !PT ;  /* 0xffff0000171b8812 */ /* 0x000fe200078ec0ff */
[----:B------:R-:W-:Y:S01]  /*62f0*/  @!P0 FFMA.FTZ R181, R45, R24, -R181 ;  /* 0x000000182db58223 */ /* 0x000fe200000108b5 */
[----:B------:R-:W-:Y:S01]  /*6300*/  @!P0 LOP3.LUT R24, R38, 0xffff0000, RZ, 0xc0, !PT ;  /* 0xffff000026188812 */ /* 0x000fe200078ec0ff */
[----:B------:R-:W-:Y:S02]  /*6310*/  @!P0 FFMA.FTZ R74, R42, R25, -R74 ;  /* 0x000000192a4a8223 */ /* 0x000fe4000001084a */
[----:B------:R-:W-:Y:S02]  /*6320*/  @!P0 IMAD.U32 R25, R38, 0x10000, RZ ;  /* 0x0001000026198824 */ /* 0x000fe400078e00ff */
[----:B------:R-:W-:Y:S01]  /*6330*/  @!P0 FMUL.FTZ R60, R26, R49 ;  /* 0x000000311a3c8220 */ /* 0x000fe20000410000 */
[----:B------:R-:W-:Y:S01]  /*6340*/  @!P0 F2FP.BF16.PACK_AB R74, R181, R74 ;  /* 0x0000004ab54a823e */ /* 0x000fe200000010ff */
[----:B------:R-:W-:Y:S02]  /*6350*/  @!P0 FMUL.FTZ R179, R27, R48 ;  /* 0x000000301bb38220 */ /* 0x000fe40000410000 */
[----:B------:R-:W-:Y:S02]  /*6360*/  @!P0 FFMA.FTZ R3, R34, R35, R3 ;  /* 0x0000002322038223 */ /* 0x000fe40000010003 */
[----:B------:R-:W-:Y:S02]  /*6370*/  @!P0 FFMA.FTZ R4, R33, R32, R4 ;  /* 0x0000002021048223 */ /* 0x000fe40000010004 */
[----:B------:R-:W-:Y:S01]  /*6380*/  @!P0 FFMA.FTZ R60, R46, R25, -R60 ;  /* 0x000000192e3c8223 */ /* 0x000fe2000001083c */
[----:B------:R-:W-:Y:S01]  /*6390*/  @!P0 F2FP.BF16.PACK_AB R58, R3, R2 ;  /* 0x00000002033a823e */ /* 0x000fe200000010ff */
[----:B------:R-:W-:Y:S02]  /*63a0*/  @!P0 FFMA.FTZ R179, R51, R24, -R179 ;  /* 0x0000001833b38223 */ /* 0x000fe400000108b3 */
[----:B------:R-:W-:Y:S02]  /*63b0*/  @!P0 FFMA.FTZ R5, R40, R41, R5 ;  /* 0x0000002928058223 */ /* 0x000fe40000010005 */
[----:B------:R-:W-:Y:S01]  /*63c0*/  @!P0 FMUL.FTZ R8, R26, R25 ;  /* 0x000000191a088220 */ /* 0x000fe20000410000 */
[----:B------:R-:W-:Y:S01]  /*63d0*/  @!P0 F2FP.BF16.PACK_AB R179, R179, R60 ;  /* 0x0000003cb3b3823e */ /* 0x000fe200000010ff */
        /* <DEDUP_REMOVED lines=17> */
.L_x_4315:
[----:B------:R-:W-:Y:S05]  /*64f0*/  BSYNC B0 ;  /* 0x0000000000007941 */ /* 0x000fea0003800000 */
.L_x_4314:
[----:B------:R-:W-:Y:S11]  /*6500*/  ISETP.GE.AND P0, PT, R138, c[0x0][0x1d4], PT ;  /* 0x000075008a007a0c */ /* 0x000ff60003f06270 */
[----:B------:R-:W-:Y:S02]  /*6510*/  @!UPT UIADD3 URZ, URZ, URZ, URZ ;  /* 0x0000003f3f3ff290 */ /* 0x000fe4000fffe03f */
[----:B------:R-:W-:-:S05]  /*6520*/  @P0 BRA `(.L_x_4299) ;  /* 0x0000092000000947 */ /* 0x000fca0003800000 */
[----:B------:R-:W-:Y:S04]  /*6530*/  IADD3 R46, P1, P0, R158, R175, R129 ;  /* 0x000000af9e2e7210 */ /* 0x000fe8000783e081 */
[----:B------:R-:W-:Y:S02]  /*6540*/  IADD3.X R45, R97, R174, R134, P1, P0 ;  /* 0x000000ae612d7210 */ /* 0x000fe40000fe0486 */
[C---:B------:R-:W-:Y:S04]  /*6550*/  LEA R44, P0, R46.reuse, c[0x0][0x1c8], 0x1 ;  /* 0x000072002e2c7a11 */ /* 0x040fe800078008ff */
[----:B------:R-:W-:Y:S01]  /*6560*/  LEA.HI.X R45, R46, c[0x0][0x1cc], R45, 0x1, P0 ;  /* 0x000073002e2d7a11 */ /* 0x000fe200000f0c2d */
[--C-:B------:R-:W-:Y:S01]  /*6570*/  IMAD.IADD R46, R109, 0x1, R176.reuse ;  /* 0x000000016d2e7824 */ /* 0x100fe200078e02b0 */
[----:B------:R-:W-:Y:S01]  /*6580*/  ISETP.GE.AND P0, PT, R138, c[0x0][0x27c], PT ;  /* 0x00009f008a007a0c */ /* 0x000fe20003f06270 */
[----:B------:R-:W-:Y:S02]  /*6590*/  IMAD.IADD R176, R115, 0x1, R176 ;  /* 0x0000000173b07824 */ /* 0x000fe400078e02b0 */
[----:B-1----:R-:W-:Y:S03]  /*65a0*/  IMAD.SHL.U32 R52, R46, 0x2, RZ ;  /* 0x000000022e347824 */ /* 0x002fe600078e00ff */
[----:B------:R-:W-:Y:S02]  /*65b0*/  SHF.L.U32 R42, R176, 0x1, RZ ;  /* 0x00000001b02a7819 */ /* 0x000fe400000006ff */
[----:B------:R-:W1:Y:S05]  /*65c0*/  LDS.128 R20, [R52+0xc100] ;  /* 0x00c1000034147984 */ /* 0x000e6a0000000c00 */
[----:B------:R-:W-:Y:S02]  /*65d0*/  @!P0 SHF.R.U32.HI R24, RZ, 0x10, R65 ;  /* 0x00000010ff188819 */ /* 0x000fe40000011641 */
[----:B------:R-:W-:Y:S01]  /*65e0*/  @!P0 SHF.R.U32.HI R33, RZ, 0x10, R67 ;  /* 0x00000010ff218819 */ /* 0x000fe20000011643 */
[----:B------:R2:W3:Y:S01]  /*65f0*/  LDS.128 R48, [R42+0xc100] ;  /* 0x00c100002a307984 */ /* 0x0004e20000000c00 */
[----:B------:R-:W-:Y:S02]  /*6600*/  @!P0 PRMT R63, R63, 0x5410, R24 ;  /* 0x000054103f3f8816 */ /* 0x000fe40000000018 */
[----:B------:R-:W-:Y:S02]  /*6610*/  @!P0 PRMT R62, R62, 0x5410, R33 ;  /* 0x000054103e3e8816 */ /* 0x000fe40000000021 */
[----:B------:R-:W-:Y:S02]  /*6620*/  @!P0 SHF.R.U64 R16, R16, 0x10, R17 ;  /* 0x0000001010108819 */ /* 0x000fe40000001211 */
[----:B------:R-:W-:Y:S01]  /*6630*/  @!P0 SHF.R.U64 R27, R64, 0x10, R65 ;  /* 0x00000010401b8819 */ /* 0x000fe20000001241 */
[----:B------:R-:W-:Y:S01]  /*6640*/  @!P0 IMAD.U32 R41, R62, 0x10000, RZ ;  /* 0x000100003e298824 */ /* 0x000fe200078e00ff */
[----:B------:R-:W-:Y:S02]  /*6650*/  @!P0 PRMT R29, R29, 0x5410, R16 ;  /* 0x000054101d1d8816 */ /* 0x000fe40000000010 */
[----:B------:R-:W-:Y:S02]  /*6660*/  @!P0 SHF.R.U32.HI R17, RZ, 0x10, R17 ;  /* 0x00000010ff118819 */ /* 0x000fe40000011611 */
[C---:B------:R-:W-:Y:S02]  /*6670*/  @!P0 LOP3.LUT R16, R29.reuse, 0xffff0000, RZ, 0xc0, !PT ;  /* 0xffff00001d108812 */ /* 0x040fe400078ec0ff */
[----:B------:R-:W-:Y:S02]  /*6680*/  @!P0 PRMT R76, R76, 0x5410, R27 ;  /* 0x000054104c4c8816 */ /* 0x000fe4000000001b */
[----:B------:R-:W-:Y:S01]  /*6690*/  @!P0 PRMT R28, R28, 0x5410, R17 ;  /* 0x000054101c1c8816 */ /* 0x000fe20000000011 */
[----:B------:R-:W-:Y:S01]  /*66a0*/  @!P0 IMAD.U32 R17, R29, 0x10000, RZ ;  /* 0x000100001d118824 */ /* 0x000fe200078e00ff */
[----:B------:R-:W-:Y:S01]  /*66b0*/  @!P0 LOP3.LUT R32, R63, 0xffff0000, RZ, 0xc0, !PT ;  /* 0xffff00003f208812 */ /* 0x000fe200078ec0ff */
[----:B------:R-:W-:Y:S01]  /*66c0*/  @!P0 IMAD.U32 R27, R76, 0x10000, RZ ;  /* 0x000100004c1b8824 */ /* 0x000fe200078e00ff */
[----:B------:R-:W-:Y:S02]  /*66d0*/  @!P0 LOP3.LUT R40, R62, 0xffff0000, RZ, 0xc0, !PT ;  /* 0xffff00003e288812 */ /* 0x000fe400078ec0ff */
[----:B------:R-:W-:Y:S02]  /*66e0*/  @!P0 SHF.R.U64 R18, R18, 0x10, R19 ;  /* 0x0000001012128819 */ /* 0x000fe40000001213 */
[----:B------:R-:W-:Y:S02]  /*66f0*/  @!P0 SHF.R.U64 R26, R66, 0x10, R67 ;  /* 0x00000010421a8819 */ /* 0x000fe40000001243 */
[----:B------:R-:W-:Y:S02]  /*6700*/  @!P0 PRMT R31, R31, 0x5410, R18 ;  /* 0x000054101f1f8816 */ /* 0x000fe40000000012 */
[----:B------:R-:W-:Y:S02]  /*6710*/  @!P0 SHF.R.U32.HI R25, RZ, 0x10, R19 ;  /* 0x00000010ff198819 */ /* 0x000fe40000011613 */
[----:B------:R-:W-:Y:S01]  /*6720*/  @!P0 PRMT R61, R61, 0x5410, R26 ;  /* 0x000054103d3d8816 */ /* 0x000fe2000000001a */
[----:B-1----:R-:W-:Y:S01]  /*6730*/  @!P0 IMAD.U32 R18, R20, 0x10000, RZ ;  /* 0x0001000014128824 */ /* 0x002fe200078e00ff */
[----:B------:R-:W-:Y:S02]  /*6740*/  @!P0 LOP3.LUT R26, R76, 0xffff0000, RZ, 0xc0, !PT ;  /* 0xffff00004c1a8812 */ /* 0x000fe400078ec0ff */
[----:B------:R-:W-:Y:S01]  /*6750*/  @!P0 LOP3.LUT R19, R20, 0xffff0000, RZ, 0xc0, !PT ;  /* 0xffff000014138812 */ /* 0x000fe200078ec0ff */
[----:B------:R-:W-:Y:S01]  /*6760*/  @!P0 FMUL.FTZ R2, R18, R17 ;  /* 0x0000001112028220 */ /* 0x000fe20000410000 */
[----:B------:R-:W-:Y:S01]  /*6770*/  @!P0 PRMT R30, R30, 0x5410, R25 ;  /* 0x000054101e1e8816 */ /* 0x000fe20000000019 */
[----:B--2---:R-:W-:Y:S01]  /*6780*/  @!P0 FMUL.FTZ R42, R18, R27 ;  /* 0x0000001b122a8220 */ /* 0x004fe20000410000 */
[----:B------:R-:W-:Y:S01]  /*6790*/  @!P0 LOP3.LUT R36, R61, 0xffff0000, RZ, 0xc0, !PT ;  /* 0xffff00003d248812 */ /* 0x000fe200078ec0ff */
[C---:B------:R-:W-:Y:S01]  /*67a0*/  @!P0 FMUL.FTZ R53, R19.reuse, R26 ;  /* 0x0000001a13358220 */ /* 0x040fe20000410000 */
[C---:B---3--:R-:W-:Y:S01]  /*67b0*/  @!P0 SHF.L.U32 R24, R48.reuse, 0x10, RZ ;  /* 0x0000001030188819 */ /* 0x048fe200000006ff */
[----:B------:R-:W-:Y:S01]  /*67c0*/  @!P0 FMUL.FTZ R3, R19, R16 ;  /* 0x0000001013038220 */ /* 0x000fe20000410000 */
[----:B------:R-:W-:Y:S01]  /*67d0*/  @!P0 LOP3.LUT R33, R48, 0xffff0000, RZ, 0xc0, !PT ;  /* 0xffff000030218812 */ /* 0x000fe200078ec0ff */
[----:B------:R-:W-:Y:S01]  /*67e0*/  @!P0 IMAD.U32 R18, R21, 0x10000, RZ ;  /* 0x0001000015128824 */ /* 0x000fe200078e00ff */
[----:B------:R-:W-:Y:S01]  /*67f0*/  @!P0 LOP3.LUT R35, R49, 0xffff0000, RZ, 0xc0, !PT ;  /* 0xffff000031238812 */ /* 0x000fe200078ec0ff */
[----:B------:R-:W-:Y:S01]  /*6800*/  @!P0 FFMA.FTZ R2, R27, R24, R2 ;  /* 0x000000181b028223 */ /* 0x000fe20000010002 */
[----:B------:R-:W-:Y:S01]  /*6810*/  @!P0 LOP3.LUT R43, R51, 0xffff0000, RZ, 0xc0, !PT ;  /* 0xffff0000332b8812 */ /* 0x000fe200078ec0ff */
[----:B------:R-:W-:Y:S01]  /*6820*/  @!P0 IMAD.U32 R27, R63, 0x10000, RZ ;  /* 0x000100003f1b8824 */ /* 0x000fe200078e00ff */
[----:B------:R-:W-:Y:S01]  /*6830*/  @!P0 LOP3.LUT R39, R50, 0xffff0000, RZ, 0xc0, !PT ;  /* 0xffff000032278812 */ /* 0x000fe200078ec0ff */
[----:B------:R-:W-:Y:S01]  /*6840*/  @!P0 FFMA.FTZ R42, R24, R17, -R42 ;  /* 0x00000011182a8223 */ /* 0x000fe2000001082a */
[----:B------:R-:W-:Y:S01]  /*6850*/  @!P0 SHF.L.U32 R24, R49, 0x10, RZ ;  /* 0x0000001031188819 */ /* 0x000fe200000006ff */
[----:B------:R-:W-:Y:S01]  /*6860*/  @!P0 FFMA.FTZ R53, R33, R16, -R53 ;  /* 0x0000001021358223 */ /* 0x000fe20000010835 */
[C---:B------:R-:W-:Y:S01]  /*6870*/  @!P0 LOP3.LUT R16, R28.reuse, 0xffff0000, RZ, 0xc0, !PT ;  /* 0xffff00001c108812 */ /* 0x040fe200078ec0ff */
[----:B------:R-:W-:Y:S01]  /*6880*/  @!P0 IMAD.U32 R17, R28, 0x10000, RZ ;  /* 0x000100001c118824 */ /* 0x000fe200078e00ff */
[----:B------:R-:W-:Y:S01]  /*6890*/  @!P0 LOP3.LUT R19, R21, 0xffff0000, RZ, 0xc0, !PT ;  /* 0xffff000015138812 */ /* 0x000fe200078ec0ff */
[C---:B------:R-:W-:Y:S01]  /*68a0*/  @!P0 FMUL.FTZ R46, R18.reuse, R27 ;  /* 0x0000001b122e8220 */ /* 0x040fe20000410000 */
[----:B------:R-:W-:Y:S01]  /*68b0*/  @!P0 F2FP.BF16.PACK_AB R42, R53, R42 ;  /* 0x0000002a352a823e */ /* 0x000fe200000010ff */
[-C--:B------:R-:W-:Y:S02]  /*68c0*/  @!P0 FMUL.FTZ R4, R18, R17.reuse ;  /* 0x0000001112048220 */ /* 0x080fe40000410000 */
[C---:B------:R-:W-:Y:S01]  /*68d0*/  @!P0 FMUL.FTZ R55, R19.reuse, R32 ;  /* 0x0000002013378220 */ /* 0x040fe20000410000 */
[----:B------:R-:W-:Y:S01]  /*68e0*/  @!P0 MOV R48, R42 ;  /* 0x0000002a00308202 */ /* 0x000fe20000000f00 */
[----:B------:R-:W-:Y:S01]  /*68f0*/  @!P0 FFMA.FTZ R46, R24, R17, -R46 ;  /* 0x00000011182e8223 */ /* 0x000fe2000001082e */
[C---:B------:R-:W-:Y:S01]  /*6900*/  @!P0 SHF.L.U32 R17, R30.reuse, 0x10, RZ ;  /* 0x000000101e118819 */ /* 0x040fe200000006ff */
[-C--:B------:R-:W-:Y:S01]  /*6910*/  @!P0 FMUL.FTZ R5, R19, R16.reuse ;  /* 0x0000001013058220 */ /* 0x080fe20000410000 */
[----:B------:R-:W-:Y:S01]  /*6920*/  @!P0 LOP3.LUT R19, R23, 0xffff0000, RZ, 0xc0, !PT ;  /* 0xffff000017138812 */ /* 0x000fe200078ec0ff */
[----:B------:R-:W-:Y:S01]  /*6930*/  @!P0 FFMA.FTZ R55, R35, R16, -R55 ;  /* 0x0000001023378223 */ /* 0x000fe20000010837 */
[----:B------:R-:W-:Y:S01]  /*6940*/  @!P0 LOP3.LUT R16, R30, 0xffff0000, RZ, 0xc0, !PT ;  /* 0xffff00001e108812 */ /* 0x000fe200078ec0ff */
[----:B------:R-:W-:Y:S02]  /*6950*/  @!P0 IMAD.U32 R18, R23, 0x10000, RZ ;  /* 0x0001000017128824 */ /* 0x000fe400078e00ff */
[----:B------:R-:W-:Y:S01]  /*6960*/  @!P0 FMUL.FTZ R57, R19, R40 ;  /* 0x0000002813398220 */ /* 0x000fe20000410000 */
[----:B------:R-:W-:Y:S01]  /*6970*/  @!P0 F2FP.BF16.PACK_AB R55, R55, R46 ;  /* 0x0000002e3737823e */ /* 0x000fe200000010ff */
[C---:B------:R-:W-:Y:S02]  /*6980*/  @!P0 FMUL.FTZ R52, R18.reuse, R41 ;  /* 0x0000002912348220 */ /* 0x040fe40000410000 */
[-C--:B------:R-:W-:Y:S01]  /*6990*/  @!P0 FMUL.FTZ R8, R18, R17.reuse ;  /* 0x0000001112088220 */ /* 0x080fe20000410000 */
[C---:B------:R-:W-:Y:S01]  /*69a0*/  @!P0 SHF.L.U32 R18, R22.reuse, 0x10, RZ ;  /* 0x0000001016128819 */ /* 0x040fe200000006ff */
[-C--:B------:R-:W-:Y:S01]  /*69b0*/  @!P0 FMUL.FTZ R9, R19, R16.reuse ;  /* 0x0000001013098220 */ /* 0x080fe20000410000 */
[----:B------:R-:W-:Y:S01]  /*69c0*/  @!P0 LOP3.LUT R19, R22, 0xffff0000, RZ, 0xc0, !PT ;  /* 0xffff000016138812 */ /* 0x000fe200078ec0ff */
[----:B------:R-:W-:Y:S02]  /*69d0*/  @!P0 IMAD.U32 R38, R51, 0x10000, RZ ;  /* 0x0001000033268824 */ /* 0x000fe400078e00ff */
[----:B------:R-:W-:Y:S02]  /*69e0*/  @!P0 IMAD.U32 R37, R61, 0x10000, RZ ;  /* 0x000100003d258824 */ /* 0x000fe400078e00ff */
[----:B------:R-:W-:Y:S01]  /*69f0*/  @!P0 FFMA.FTZ R57, R43, R16, -R57 ;  /* 0x000000102b398223 */ /* 0x000fe20000010839 */
[C---:B------:R-:W-:Y:S01]  /*6a00*/  @!P0 LOP3.LUT R16, R31.reuse, 0xffff0000, RZ, 0xc0, !PT ;  /* 0xffff00001f108812 */ /* 0x040fe200078ec0ff */
[----:B------:R-:W-:Y:S02]  /*6a10*/  @!P0 FFMA.FTZ R52, R38, R17, -R52 ;  /* 0x0000001126348223 */ /* 0x000fe40000010834 */
[----:B------:R-:W-:Y:S02]  /*6a20*/  @!P0 IMAD.U32 R17, R31, 0x10000, RZ ;  /* 0x000100001f118824 */ /* 0x000fe400078e00ff */
[----:B------:R-:W-:Y:S01]  /*6a30*/  @!P0 IMAD.U32 R34, R50, 0x10000, RZ ;  /* 0x0001000032228824 */ /* 0x000fe200078e00ff */
[----:B------:R-:W-:Y:S01]  /*6a40*/  @!P0 F2FP.BF16.PACK_AB R52, R57, R52 ;  /* 0x000000343934823e */ /* 0x000fe200000010ff */
[----:B------:R-:W-:Y:S02]  /*6a50*/  @!P0 FMUL.FTZ R54, R18, R37 ;  /* 0x0000002512368220 */ /* 0x000fe40000410000 */
[----:B------:R-:W-:Y:S01]  /*6a60*/  @!P0 FMUL.FTZ R69, R19, R36 ;  /* 0x0000002413458220 */ /* 0x000fe20000410000 */
[----:B------:R-:W-:Y:S01]  /*6a70*/  @!P0 MOV R51, R52 ;  /* 0x0000003400338202 */ /* 0x000fe20000000f00 */
        /* <DEDUP_REMOVED lines=32> */
.L_x_4295:
        /* <DEDUP_REMOVED lines=29> */
.L_x_4299:
[----:B------:R-:W-:Y:S05]  /*6e50*/  BSYNC B1 ;  /* 0x0000000000017941 */ /* 0x000fea0003800000 */
.L_x_4294:
[C---:B------:R-:W-:Y:S01]  /*6e60*/  ISETP.GT.AND P0, PT, R15.reuse, R14, PT ;  /* 0x0000000e0f00720c */ /* 0x040fe20003f04270 */
[----:B------:R-:W-:Y:S01]  /*6e70*/  @!UPT UIADD3 URZ, URZ, URZ, URZ ;  /* 0x0000003f3f3ff290 */ /* 0x000fe2000fffe03f */
[----:B------:R-:W-:Y:S11]  /*6e80*/  BSSY B0, `(.L_x_4316) ;  /* 0x0000040000007945 */ /* 0x000ff60003800000 */
        /* <DEDUP_REMOVED lines=63> */
.L_x_4317:
[----:B-1----:R-:W-:Y:S05]  /*7280*/  BSYNC B0 ;  /* 0x0000000000007941 */ /* 0x002fea0003800000 */
.L_x_4316:
[----:B------:R-:W-:Y:S02]  /*7290*/  ISETP.GE.AND P0, PT, R47, 0x1, PT ;  /* 0x000000012f00780c */ /* 0x000fe40003f06270 */
[----:B------:R-:W-:Y:S02]  /*72a0*/  IADD3 R3, R15, -0x2, RZ ;  /* 0xfffffffe0f037810 */ /* 0x000fe40007ffe0ff */
[----:B------:R-:W-:Y:S04]  /*72b0*/  IADD3 R4, R47, 0x1, RZ ;  /* 0x000000012f047810 */ /* 0x000fe80007ffe0ff */
[----:B------:R-:W-:Y:S02]  /*72c0*/  SEL R47, R4, RZ, !P0 ;  /* 0x000000ff042f7207 */ /* 0x000fe40004000000 */
        /* <DEDUP_REMOVED lines=9> */
[----:B------:R-:W-:Y:S02]  /*7360*/  @P0 IMAD R2, R59, 0x6000, R11 ;  /* 0x000060003b020824 */ /* 0x000fe400078e020b */
        /* <DEDUP_REMOVED lines=17> */
[----:B------:R-:W-:Y:S01]  /*7480*/  WARPSYNC 0xffffffff ;  /* 0xffffffff00007948 */ /* 0x000fe20003800000 */
[----:B------:R-:W-:Y:S06]  /*7490*/  BAR.SYNC.DEFER_BLOCKING 0x0 ;  /* 0x0000000000007b1d */ /* 0x000fec0000010000 */
.L_x_4293:
[----:B------:R-:W-:Y:S01]  /*74a0*/  ISETP.NE.AND P3, PT, R220, 0x1, PT ;  /* 0x00000001dc00780c */ /* 0x000fe20003f65270 */
[----:B------:R-:W-:Y:S01]  /*74b0*/  IMAD.IADD R85, R85, 0x1, R86 ;  /* 0x0000000155557824 */ /* 0x000fe200078e0256 */
[----:B-1----:R-:W-:-:S02]  /*74c0*/  IADD3 R2, R224, 0x7f, RZ ;  /* 0x0000007fe0027810 */ /* 0x002fc40007ffe0ff */
        /* <DEDUP_REMOVED lines=10> */
[----:B------:R-:W-:Y:S02]  /*7570*/  IMAD.MOV.U32 R0, RZ, RZ, 0x1 ;  /* 0x00000001ff007424 */ /* 0x000fe400078e00ff */
[----:B------:R-:W-:-:S03]  /*7580*/  IMAD.MOV R2, RZ, RZ, -R2 ;  /* 0x000000ffff027224 */ /* 0x000fc600078e0a02 */
[----:B------:R-:W-:-:S13]  /*7590*/  ISETP.NE.AND P0, PT, R0, c[0x0][0x32c], PT ;  /* 0x0000cb0000007a0c */ /* 0x000fda0003f05270 */
[----:B------:R-:W-:-:S05]  /*75a0*/  @P0 IMAD.HI.U32 R0, R2, c[0x0][0x330], RZ ;  /* 0x0000cc0002000a27 */ /* 0x000fca00078e00ff */
[----:B------:R-:W-:-:S04]  /*75b0*/  @P0 SHF.R.U32.HI R2, RZ, c[0x0][0x334], R0 ;  /* 0x0000cd00ff020a19 */ /* 0x000fc80000011600 */
[----:B------:R-:W-:Y:S01]  /*75c0*/  LOP3.LUT R0, RZ, R2, RZ, 0x33, !PT ;  /* 0x00000002ff007212 */ /* 0x000fe200078e33ff */
[----:B------:R-:W-:Y:S05]  /*75d0*/  BRA `(.L_x_4322) ;  /* 0x0000004000007947 */ /* 0x000fea0003800000 */
.L_x_4321:
[----:B------:R-:W-:-:S04]  /*75e0*/  MOV R2, 0x1 ;  /* 0x0000000100027802 */ /* 0x000fc80000000f00 */
[----:B------:R-:W-:-:S13]  /*75f0*/  ISETP.NE.AND P0, PT, R2, c[0x0][0x32c], PT ;  /* 0x0000cb0002007a0c */ /* 0x000fda0003f05270 */
[----:B------:R-:W-:-:S05]  /*7600*/  @P0 IMAD.HI.U32 R2, R0, c[0x0][0x330], RZ ;  /* 0x0000cc0000020a27 */ /* 0x000fca00078e00ff */
[----:B------:R-:W-:Y:S02]  /*7610*/  @P0 SHF.R.U32.HI R0, RZ, c[0x0][0x334], R2 ;  /* 0x0000cd00ff000a19 */ /* 0x000fe40000011602 */
.L_x_4322:
[----:B------:R-:W-:Y:S05]  /*7620*/  BSYNC B0 ;  /* 0x0000000000007941 */ /* 0x000fea0003800000 */
.L_x_4320:
[----:B------:R-:W-:-:S05]  /*7630*/  MOV R3, c[0x0][0x32c] ;  /* 0x0000cb0000037a02 */ /* 0x000fca0000000f00 */
[----:B------:R-:W-:-:S05]  /*7640*/  IMAD R3, R0, R3, c[0x0][0x32c] ;  /* 0x0000cb0000037624 */ /* 0x000fca00078e0203 */
[----:B------:R-:W-:-:S04]  /*7650*/  IMNMX R4, R4, R3, PT ;  /* 0x0000000304047217 */ /* 0x000fc80003800200 */
.L_x_4319:
        /* <DEDUP_REMOVED lines=21> */
.L_x_4325:
[----:B------:R-:W-:-:S04]  /*77b0*/  MOV R2, c[0x0][0x32c] ;  /* 0x0000cb0000027a02 */ /* 0x000fc80000000f00 */
[----:B------:R-:W-:-:S13]  /*77c0*/  ISETP.NE.AND P0, PT, R2, 0x1, PT ;  /* 0x000000010200780c */ /* 0x000fda0003f05270 */
[----:B------:R-:W-:-:S05]  /*77d0*/  @P0 IMAD.HI.U32 R2, R87, c[0x0][0x330], RZ ;  /* 0x0000cc0057020a27 */ /* 0x000fca00078e00ff */
[----:B------:R-:W-:Y:S02]  /*77e0*/  @P0 SHF.R.U32.HI R87, RZ, c[0x0][0x334], R2 ;  /* 0x0000cd00ff570a19 */ /* 0x000fe40000011602 */
.L_x_4326:
[----:B------:R-:W-:Y:S05]  /*77f0*/  BSYNC B0 ;  /* 0x0000000000007941 */ /* 0x000fea0003800000 */
.L_x_4324:
[----:B------:R-:W-:-:S05]  /*7800*/  IMAD R87, R87, c[0x0][0x32c], RZ ;  /* 0x0000cb0057577a24 */ /* 0x000fca00078e02ff */
[----:B------:R-:W-:-:S04]  /*7810*/  IMNMX R0, R0, R87, !PT ;  /* 0x0000005700007217 */ /* 0x000fc80007800200 */
.L_x_4323:
        /* <DEDUP_REMOVED lines=8> */
[-C--:B------:R-:W-:Y:S02]  /*78a0*/  IABS R4, R91.reuse ;  /* 0x0000005b00047213 */ /* 0x080fe40000000000 */
[----:B------:R-:W-:Y:S02]  /*78b0*/  IADD3 R6, R91, -0x1, R8 ;  /* 0xffffffff5b067810 */ /* 0x000fe40007ffe008 */
[----:B------:R-:W1:Y:S01]  /*78c0*/  I2F.RP R5, R4 ;  /* 0x0000000400057306 */ /* 0x000e620000209400 */
[----:B------:R-:W-:Y:S02]  /*78d0*/  IABS R0, R91 ;  /* 0x0000005b00007213 */ /* 0x000fe40000000000 */
[----:B------:R-:W-:-:S03]  /*78e0*/  IMAD.IADD R6, R6, 0x1, -R231 ;  /* 0x0000000106067824 */ /* 0x000fc600078e0ae7 */
[----:B------:R-:W-:Y:S02]  /*78f0*/  IMAD.MOV R0, RZ, RZ, -R0 ;  /* 0x000000ffff007224 */ /* 0x000fe400078e0a00 */
[----:B------:R-:W-:Y:S02]  /*7900*/  IABS R2, R6 ;  /* 0x0000000600027213 */ /* 0x000fe40000000000 */
        /* <DEDUP_REMOVED lines=20> */
.L_x_4328:
[----:B------:R-:W-:Y:S05]  /*7a50*/  BSYNC B0 ;  /* 0x0000000000007941 */ /* 0x000fea0003800000 */
.L_x_4327:
[----:B------:R-:W-:Y:S01]  /*7a60*/  IMAD R231, R225, R0, R231 ;  /* 0x00000000e1e77224 */ /* 0x000fe200078e02e7 */
[----:B------:R-:W-:Y:S01]  /*7a70*/  MOV R16, RZ ;  /* 0x000000ff00107202 */ /* 0x000fe20000000f00 */
[----:B------:R-:W-:Y:S01]  /*7a80*/  IMAD.MOV.U32 R9, RZ, RZ, RZ ;  /* 0x000000ffff097224 */ /* 0x000fe200078e00ff */
[----:B------:R-:W-:Y:S01]  /*7a90*/  CS2R R102, SRZ ;  /* 0x0000000000667805 */ /* 0x000fe2000001ff00 */
[--C-:B------:R-:W-:Y:S01]  /*7aa0*/  IMAD.IADD R3, R231, 0x1, R0.reuse ;  /* 0x00000001e7037824 */ /* 0x100fe200078e0200 */
[----:B------:R-:W-:Y:S01]  /*7ab0*/  PRMT R0, RZ, 0x7610, R0 ;  /* 0x00007610ff007816 */ /* 0x000fe20000000000 */
        /* <DEDUP_REMOVED lines=57> */
[----:B------:R-:W-:Y:S02]  /*7e50*/  LEA.HI R24, R92, R211, RZ, 0x3 ;  /* 0x000000d35c187211 */ /* 0x000fe400078f18ff */
[----:B------:R-:W-:Y:S01]  /*7e60*/  SHF.R.S32.HI R6, RZ, 0x1f, R85 ;  /* 0x0000001fff067819 */ /* 0x000fe20000011455 */
[----:B------:R-:W-:Y:S01]  /*7e70*/  IMAD R3, R3, c[0x0][0x178], RZ ;  /* 0x00005e0003037a24 */ /* 0x000fe200078e02ff */
[----:B------:R-:W-:Y:S01]  /*7e80*/  SHF.R.S32.HI R7, RZ, 0x3, R24 ;  /* 0x00000003ff077819 */ /* 0x000fe20000011418 */
[----:B------:R-:W-:Y:S01]  /*7e90*/  IMAD.MOV.U32 R22, RZ, RZ, R228 ;  /* 0x000000ffff167224 */ /* 0x000fe200078e00e4 */
[----:B------:R-:W-:Y:S01]  /*7ea0*/  LOP3.LUT R24, R24, 0xfffffff8, RZ, 0xc0, !PT ;  /* 0xfffffff818187812 */ /* 0x000fe200078ec0ff */
[----:B------:R-:W-:Y:S01]  /*7eb0*/  IMAD R3, R84, c[0x0][0x17c], R3 ;  /* 0x00005f0054037a24 */ /* 0x000fe200078e0203 */
[----:B------:R-:W-:-:S02]  /*7ec0*/  IADD3 R85, P0, R7, R85, RZ ;  /* 0x0000005507557210 */ /* 0x000fc40007f1e0ff */
[----:B------:R-:W-:Y:S01]  /*7ed0*/  IADD3 R24, -R24, R211, RZ ;  /* 0x000000d318187210 */ /* 0x000fe20007ffe1ff */
[----:B------:R-:W-:Y:S01]  /*7ee0*/  IMAD.IADD R27, R27, 0x1, R3 ;  /* 0x000000011b1b7824 */ /* 0x000fe200078e0203 */
[----:B------:R-:W-:Y:S02]  /*7ef0*/  ISETP.NE.U32.AND P2, PT, RZ, c[0x0][0x348], PT ;  /* 0x0000d200ff007a0c */ /* 0x000fe40003f45070 */
[----:B------:R-:W-:Y:S01]  /*7f00*/  LEA R3, R24, R7, 0x5 ;  /* 0x0000000718037211 */ /* 0x000fe200078e28ff */
[----:B------:R-:W-:Y:S01]  /*7f10*/  IMAD.WIDE.U32 R26, R221, c[0x0][0x1b8], R26 ;  /* 0x00006e00dd1a7a25 */ /* 0x000fe200078e001a */
[----:B------:R-:W-:Y:S02]  /*7f20*/  LEA.HI.X.SX32 R6, R7, R6, 0x1, P0 ;  /* 0x0000000607067211 */ /* 0x000fe400000f0eff */
[----:B------:R-:W-:Y:S01]  /*7f30*/  SHF.R.S32.HI R2, RZ, 0x1f, R207 ;  /* 0x0000001fff027819 */ /* 0x000fe200000114cf */
[----:B------:R-:W-:Y:S01]  /*7f40*/  IMAD.IADD R3, R224, 0x1, R3 ;  /* 0x00000001e0037824 */ /* 0x000fe200078e0203 */
[----:B------:R-:W-:Y:S01]  /*7f50*/  ISETP.NE.AND.EX P2, PT, RZ, c[0x0][0x34c], PT, P2 ;  /* 0x0000d300ff007a0c */ /* 0x000fe20003f45320 */
[----:B------:R-:W-:Y:S01]  /*7f60*/  IMAD R16, R6, c[0x0][0x1e0], RZ ;  /* 0x0000780006107a24 */ /* 0x000fe200078e02ff */
[----:B------:R-:W-:Y:S01]  /*7f70*/  SHF.R.S32.HI R23, RZ, 0x1f, R228 ;  /* 0x0000001fff177819 */ /* 0x000fe200000114e4 */
[----:B------:R-:W-:Y:S01]  /*7f80*/  @P3 IMAD.HI.U32 R14, R3, c[0x0][0x2c8], RZ ;  /* 0x0000b200030e3a27 */ /* 0x000fe200078e00ff */
[----:B-1----:R-:W-:-:S02]  /*7f90*/  SEL R5, R2, RZ, !P2 ;  /* 0x000000ff02057207 */ /* 0x002fc40005000000 */
[----:B------:R-:W-:Y:S01]  /*7fa0*/  SEL R4, R207, RZ, !P2 ;  /* 0x000000ffcf047207 */ /* 0x000fe20005000000 */
[----:B------:R-:W-:Y:S01]  /*7fb0*/  IMAD R6, R6, c[0x0][0x208], RZ ;  /* 0x0000820006067a24 */ /* 0x000fe200078e02ff */
[----:B------:R-:W-:Y:S01]  /*7fc0*/  MOV R15, R3 ;  /* 0x00000003000f7202 */ /* 0x000fe20000000f00 */
[----:B------:R-:W-:Y:S01]  /*7fd0*/  IMAD R9, R85, c[0x0][0x1e4], R16 ;  /* 0x0000790055097a24 */ /* 0x000fe200078e0210 */
[----:B------:R-:W-:Y:S01]  /*7fe0*/  @P3 SHF.R.U32.HI R15, RZ, c[0x0][0x2cc], R14 ;  /* 0x0000b300ff0f3a19 */ /* 0x000fe2000001160e */
[----:B------:R-:W-:Y:S01]  /*7ff0*/  IMAD R5, R5, c[0x0][0x1c0], RZ ;  /* 0x0000700005057a24 */ /* 0x000fe200078e02ff */
[----:B------:R-:W-:Y:S01]  /*8000*/  ISETP.NE.U32.AND P0, PT, RZ, c[0x0][0x350], PT ;  /* 0x0000d400ff007a0c */ /* 0x000fe20003f05070 */
[----:B------:R-:W-:Y:S01]  /*8010*/  IMAD R17, R221, c[0x0][0x1bc], R27 ;  /* 0x00006f00dd117a24 */ /* 0x000fe200078e021b */
[----:B------:R-:W-:Y:S01]  /*8020*/  ISETP.GE.AND P5, PT, R82, c[0x0][0x1d4], PT ;  /* 0x0000750052007a0c */ /* 0x000fe20003fa6270 */
[----:B------:R-:W-:Y:S01]  /*8030*/  IMAD.MOV.U32 R16, RZ, RZ, R26 ;  /* 0x000000ffff107224 */ /* 0x000fe200078e001a */
[----:B------:R-:W-:Y:S01]  /*8040*/  ISETP.NE.AND.EX P0, PT, RZ, c[0x0][0x354], PT, P0 ;  /* 0x0000d500ff007a0c */ /* 0x000fe20003f05300 */
[----:B------:R-:W-:Y:S01]  /*8050*/  IMAD.WIDE.U32 R18, R85, c[0x0][0x208], R22 ;  /* 0x0000820055127a25 */ /* 0x000fe200078e0016 */
[----:B------:R-:W-:-:S02]  /*8060*/  ISETP.GE.AND P4, PT, R228, c[0x0][0x198], PT ;  /* 0x00006600e4007a0c */ /* 0x000fc40003f86270 */
[----:B------:R-:W-:Y:S01]  /*8070*/  ISETP.GE.AND P3, PT, R212, c[0x0][0x198], PT ;  /* 0x00006600d4007a0c */ /* 0x000fe20003f66270 */
[----:B------:R-:W-:Y:S01]  /*8080*/  IMAD R6, R85, c[0x0][0x20c], R6 ;  /* 0x0000830055067a24 */ /* 0x000fe200078e0206 */
[----:B------:R-:W-:Y:S01]  /*8090*/  ISETP.GE.AND P2, PT, R82, c[0x0][0x198], PT ;  /* 0x0000660052007a0c */ /* 0x000fe20003f46270 */
[C---:B------:R-:W-:Y:S02]  /*80a0*/  IMAD R5, R4.reuse, c[0x0][0x1c4], R5 ;  /* 0x0000710004057a24 */ /* 0x040fe400078e0205 */
[----:B------:R-:W-:Y:S01]  /*80b0*/  IMAD.WIDE.U32 R16, R4, c[0x0][0x1c0], R16 ;  /* 0x0000700004107a25 */ /* 0x000fe200078e0010 */
[----:B------:R-:W-:-:S03]  /*80c0*/  SHF.R.S32.HI R4, RZ, 0x1f, R15 ;  /* 0x0000001fff047819 */ /* 0x000fc6000001140f */
[----:B------:R-:W-:Y:S01]  /*80d0*/  IMAD.IADD R19, R19, 0x1, R6 ;  /* 0x0000000113137824 */ /* 0x000fe200078e0206 */
[----:B------:R-:W-:Y:S01]  /*80e0*/  IADD3 R17, R17, R5, RZ ;  /* 0x0000000511117210 */ /* 0x000fe20007ffe0ff */
[----:B------:R-:W-:Y:S02]  /*80f0*/  IMAD.MOV R6, RZ, RZ, -R15 ;  /* 0x000000ffff067224 */ /* 0x000fe400078e0a0f */
[----:B------:R-:W-:Y:S02]  /*8100*/  IMAD R4, R4, c[0x0][0x1b0], RZ ;  /* 0x00006c0004047a24 */ /* 0x000fe400078e02ff */
[----:B------:R-:W-:Y:S02]  /*8110*/  IMAD R3, R6, c[0x0][0x2c4], R3 ;  /* 0x0000b10006037a24 */ /* 0x000fe400078e0203 */
[----:B------:R-:W-:-:S03]  /*8120*/  IMAD.WIDE.U32 R20, R85, c[0x0][0x1e0], R22 ;  /* 0x0000780055147a25 */ /* 0x000fc600078e0016 */
[----:B------:R-:W-:Y:S01]  /*8130*/  SHF.R.S32.HI R6, RZ, 0x1f, R3 ;  /* 0x0000001fff067819 */ /* 0x000fe20000011403 */
[----:B------:R-:W-:Y:S01]  /*8140*/  IMAD R4, R15, c[0x0][0x1b4], R4 ;  /* 0x00006d000f047a24 */ /* 0x000fe200078e0204 */
[----:B------:R-:W-:Y:S01]  /*8150*/  IADD3 R21, R21, R9, RZ ;  /* 0x0000000915157210 */ /* 0x000fe20007ffe0ff */
[----:B------:R-:W-:-:S04]  /*8160*/  IMAD.WIDE.U32 R16, R15, c[0x0][0x1b0], R16 ;  /* 0x00006c000f107a25 */ /* 0x000fc800078e0010 */
[----:B------:R-:W-:Y:S01]  /*8170*/  IMAD R6, R6, c[0x0][0x1a8], RZ ;  /* 0x00006a0006067a24 */ /* 0x000fe200078e02ff */
[----:B------:R-:W-:Y:S01]  /*8180*/  IADD3 R17, R17, R4, RZ ;  /* 0x0000000411117210 */ /* 0x000fe20007ffe0ff */
[----:B------:R-:W-:-:S04]  /*8190*/  IMAD.WIDE.U32 R236, R221, c[0x0][0x1e8], R20 ;  /* 0x00007a00ddec7a25 */ /* 0x000fc800078e0014 */
[----:B------:R-:W-:-:S04]  /*81a0*/  IMAD.WIDE.U32 R18, R221, c[0x0][0x210], R18 ;  /* 0x00008400dd127a25 */ /* 0x000fc800078e0012 */
[C---:B------:R-:W-:Y:S02]  /*81b0*/  IMAD R6, R3.reuse, c[0x0][0x1ac], R6 ;  /* 0x00006b0003067a24 */ /* 0x040fe400078e0206 */
[----:B------:R-:W-:-:S04]  /*81c0*/  IMAD.WIDE.U32 R16, R3, c[0x0][0x1a8], R16 ;  /* 0x00006a0003107a25 */ /* 0x000fc800078e0010 */
[----:B------:R-:W-:Y:S01]  /*81d0*/  IMAD R237, R221, c[0x0][0x1ec], R237 ;  /* 0x00007b00dded7a24 */ /* 0x000fe200078e02ed */
[----:B------:R-:W-:Y:S01]  /*81e0*/  IADD3 R6, R17, R6, RZ ;  /* 0x0000000611067210 */ /* 0x000fe20007ffe0ff */
[----:B------:R-:W-:Y:S02]  /*81f0*/  IMAD R5, R221, c[0x0][0x214], R19 ;  /* 0x00008500dd057a24 */ /* 0x000fe400078e0213 */
[----:B------:R-:W-:Y:S01]  /*8200*/  IMAD.MOV.U32 R4, RZ, RZ, R18 ;  /* 0x000000ffff047224 */ /* 0x000fe200078e0012 */
[----:B--2---:R-:W-:Y:S02]  /*8210*/  @P1 SHF.R.S32.HI R233, RZ, 0x1f, R0 ;  /* 0x0000001fffe91819 */ /* 0x004fe40000011400 */
[----:B------:R-:W-:Y:S01]  /*8220*/  @!P1 MOV R233, R2 ;  /* 0x0000000200e99202 */ /* 0x000fe20000000f00 */
[----:B------:R-:W-:Y:S01]  /*8230*/  IMAD.IADD R2, R7, 0x1, R224 ;  /* 0x0000000107027824 */ /* 0x000fe200078e02e0 */
[----:B------:R-:W-:Y:S01]  /*8240*/  @P1 MOV R232, R0 ;  /* 0x0000000000e81202 */ /* 0x000fe20000000f00 */
[----:B------:R-:W-:Y:S01]  /*8250*/  @!P1 IMAD.MOV.U32 R232, RZ, RZ, R207 ;  /* 0x000000ffffe89224 */ /* 0x000fe200078e00cf */
[----:B------:R-:W-:-:S04]  /*8260*/  SEL R227, R233, RZ, !P0 ;  /* 0x000000ffe9e37207 */ /* 0x000fc80004000000 */
[----:B------:R-:W-:Y:S01]  /*8270*/  SEL R232, R232, RZ, !P0 ;  /* 0x000000ffe8e87207 */ /* 0x000fe20004000000 */
[C---:B------:R-:W-:Y:S01]  /*8280*/  IMAD R3, R227.reuse, c[0x0][0x1f0], RZ ;  /* 0x00007c00e3037a24 */ /* 0x040fe200078e02ff */
[----:B------:R-:W-:Y:S01]  /*8290*/  LEA R14, P0, R16, c[0x0][0x160], 0x1 ;  /* 0x00005800100e7a11 */ /* 0x000fe200078008ff */
[----:B------:R-:W-:Y:S02]  /*82a0*/  IMAD R227, R227, c[0x0][0x218], RZ ;  /* 0x00008600e3e37a24 */ /* 0x000fe400078e02ff */
[----:B------:R-:W-:Y:S01]  /*82b0*/  IMAD R3, R232, c[0x0][0x1f4], R3 ;  /* 0x00007d00e8037a24 */ /* 0x000fe200078e0203 */
[----:B------:R-:W-:Y:S01]  /*82c0*/  LEA.HI.X R6, R16, c[0x0][0x164], R6, 0x1, P0 ;  /* 0x0000590010067a11 */ /* 0x000fe200000f0c06 */
[C---:B------:R-:W-:Y:S02]  /*82d0*/  IMAD R227, R232.reuse, c[0x0][0x21c], R227 ;  /* 0x00008700e8e37a24 */ /* 0x040fe400078e02e3 */
[----:B------:R-:W-:-:S04]  /*82e0*/  IMAD.WIDE.U32 R236, R232, c[0x0][0x1f0], R236 ;  /* 0x00007c00e8ec7a25 */ /* 0x000fc800078e00ec */
[----:B------:R-:W-:Y:S01]  /*82f0*/  IMAD.WIDE.U32 R232, R232, c[0x0][0x218], R4 ;  /* 0x00008600e8e87a25 */ /* 0x000fe200078e0004 */
[----:B------:R-:W-:Y:S02]  /*8300*/  IADD3 R4, R8, -0x1, RZ ;  /* 0xffffffff08047810 */ /* 0x000fe40007ffe0ff */
[----:B------:R-:W-:Y:S02]  /*8310*/  IADD3 R230, R237, R3, RZ ;  /* 0x00000003ede67210 */ /* 0x000fe40007ffe0ff */
[----:B------:R-:W-:Y:S01]  /*8320*/  IADD3 R227, R233, R227, RZ ;  /* 0x000000e3e9e37210 */ /* 0x000fe20007ffe0ff */
[----:B------:R-:W-:Y:S05]  /*8330*/  BRA.DIV ~URZ, `(.L_x_4330) ;  /* 0x00018ce27f007947 */ /* 0x000fea000b800000 */
[----:B------:R1:W2:Y:S02]  /*8340*/  SHFL.IDX PT, R21, R6, RZ, 0x181f ;  /* 0x00181fff06157589 */ /* 0x0002a400000e0000 */
.L_x_4497:
[----:B------:R-:W-:Y:S05]  /*8350*/  BRA.DIV ~URZ, `(.L_x_4331) ;  /* 0x00018d327f007947 */ /* 0x000fea000b800000 */
[----:B------:R3:W4:Y:S02]  /*8360*/  SHFL.IDX PT, R9, R14, RZ, 0x181f ;  /* 0x00181fff0e097589 */ /* 0x00072400000e0000 */
.L_x_4498:
[----:B------:R-:W-:Y:S01]  /*8370*/  IMAD R5, R223, c[0x0][0x2c4], RZ ;  /* 0x0000b100df057a24 */ /* 0x000fe200078e02ff */
[----:B------:R-:W-:Y:S01]  /*8380*/  BSSY B0, `(.L_x_4332) ;  /* 0x0000011000007945 */ /* 0x000fe20003800000 */
[----:B------:R-:W-:Y:S02]  /*8390*/  SHF.R.S32.HI R15, RZ, 0x1f, R82 ;  /* 0x0000001fff0f7819 */ /* 0x000fe40000011452 */
[----:B------:R-:W-:-:S02]  /*83a0*/  SHF.R.S32.HI R3, RZ, 0x1f, R212 ;  /* 0x0000001fff037819 */ /* 0x000fc400000114d4 */
        /* <DEDUP_REMOVED lines=14> */
.L_x_4333:
[----:B------:R-:W-:Y:S05]  /*8490*/  BSYNC B0 ;  /* 0x0000000000007941 */ /* 0x000fea0003800000 */
.L_x_4332:
[----:B------:R-:W-:Y:S05]  /*84a0*/  BRA.DIV ~URZ, `(.L_x_4334) ;  /* 0x00018c427f007947 */ /* 0x000fea000b800000 */
[----:B--2---:R2:W1:Y:S04]  /*84b0*/  SHFL.IDX PT, R21, R6, 0x1, 0x181f ;  /* 0x00381f0006157f89 */ /* 0x00446800000e0000 */
[----:B----4-:R2:W4:Y:S02]  /*84c0*/  SHFL.IDX PT, R9, R14, 0x1, 0x181f ;  /* 0x00381f000e097f89 */ /* 0x01052400000e0000 */
.L_x_4499:
        /* <DEDUP_REMOVED lines=16> */
.L_x_4336:
[----:B------:R-:W-:Y:S05]  /*85d0*/  BSYNC B0 ;  /* 0x0000000000007941 */ /* 0x000fea0003800000 */
.L_x_4335:
[----:B------:R-:W-:Y:S05]  /*85e0*/  BRA.DIV ~URZ, `(.L_x_4337) ;  /* 0x00018bc27f007947 */ /* 0x000fea000b800000 */
[----:B-1----:R1:W2:Y:S02]  /*85f0*/  SHFL.IDX PT, R21, R6, 0x2, 0x181f ;  /* 0x00581f0006157f89 */ /* 0x0022a400000e0000 */
.L_x_4500:
[----:B------:R-:W-:Y:S05]  /*8600*/  BRA.DIV ~URZ, `(.L_x_4338) ;  /* 0x00018c127f007947 */ /* 0x000fea000b800000 */
[----:B----4-:R4:W1:Y:S02]  /*8610*/  SHFL.IDX PT, R9, R14, 0x2, 0x181f ;  /* 0x00581f000e097f89 */ /* 0x01086400000e0000 */
.L_x_4501:
        /* <DEDUP_REMOVED lines=16> */
.L_x_4340:
[----:B------:R-:W-:Y:S05]  /*8720*/  BSYNC B0 ;  /* 0x0000000000007941 */ /* 0x000fea0003800000 */
.L_x_4339:
[----:B------:R-:W-:Y:S05]  /*8730*/  BRA.DIV ~URZ, `(.L_x_4341) ;  /* 0x00018b427f007947 */ /* 0x000fea000b800000 */
[----:B-12---:R1:W2:Y:S04]  /*8740*/  SHFL.IDX PT, R21, R6, 0x3, 0x181f ;  /* 0x00781f0006157f89 */ /* 0x0062a800000e0000 */
[----:B------:R1:W3:Y:S02]  /*8750*/  SHFL.IDX PT, R9, R14, 0x3, 0x181f ;  /* 0x00781f000e097f89 */ /* 0x0002e400000e0000 */
.L_x_4502:
[----:B------:R-:W-:-:S04]  /*8760*/  IADD3 R2, R2, 0x60, RZ ;  /* 0x0000006002027810 */ /* 0x000fc80007ffe0ff */
[----:B------:R-:W-:-:S13]  /*8770*/  ISETP.GE.AND P0, PT, R2, R5, PT ;  /* 0x000000050200720c */ /* 0x000fda0003f06270 */
[----:B---3--:R-:W-:-:S04]  /*8780*/  @!P0 LEA R16, P1, R228, R9, 0x1 ;  /* 0x00000009e4108211 */ /* 0x008fc800078208ff */
[----:B--2---:R-:W-:Y:S02]  /*8790*/  @!P0 LEA.HI.X R17, R228, R21, R23, 0x1, P1 ;  /* 0x00000015e4118211 */ /* 0x004fe400008f0c17 */
[----:B------:R-:W-:-:S03]  /*87a0*/  @!P0 LEA R2, P1, R212, R9, 0x1 ;  /* 0x00000009d4028211 */ /* 0x000fc600078208ff */
[----:B------:R-:W-:Y:S01]  /*87b0*/  @!PT LDS RZ, [RZ] ;  /* 0x00000000fffff984 */ /* 0x000fe20000000800 */
[----:B------:R-:W-:Y:S01]  /*87c0*/  @!PT LDS RZ, [RZ] ;  /* 0x00000000fffff984 */ /* 0x000fe20000000800 */
[----:B------:R-:W-:Y:S01]  /*87d0*/  @!PT LDS RZ, [RZ] ;  /* 0x00000000fffff984 */ /* 0x000fe20000000800 */
[----:B------:R2:W-:Y:S01]  /*87e0*/  @!P0 LDGSTS.E.BYPASS.LTC128B.128 [R140+0x1b100], [R16.64], !P4 ;  /* 0x1b100000108c8fae */ /* 0x0005e2000e101d48 */
[----:B------:R-:W-:Y:S02]  /*87f0*/  @!P0 LEA.HI.X R3, R212, R21, R3, 0x1, P1 ;  /* 0x00000015d4038211 */ /* 0x000fe400008f0c03 */
[----:B-1--4-:R-:W-:-:S03]  /*8800*/  @!P0 LEA R14, P1, R82, R9, 0x1 ;  /* 0x00000009520e8211 */ /* 0x012fc600078208ff */
[----:B------:R2:W-:Y:S01]  /*8810*/  @!P0 LDGSTS.E.BYPASS.LTC128B.128 [R140+0x1f100], [R2.64], !P3 ;  /* 0x1f100000028c8fae */ /* 0x0005e2000d901d48 */
[----:B------:R-:W-:-:S05]  /*8820*/  @!P0 LEA.HI.X R15, R82, R21, R15, 0x1, P1 ;  /* 0x00000015520f8211 */ /* 0x000fca00008f0c0f */
[----:B------:R2:W-:Y:S04]  /*8830*/  @!P0 LDGSTS.E.BYPASS.LTC128B.128 [R140+0x23100], [R14.64], !P2 ;  /* 0x231000000e8c8fae */ /* 0x0005e8000d101d48 */
[----:B------:R-:W0:Y:S01]  /*8840*/  LDGDEPBAR ;  /* 0x00000000000079af */ /* 0x000e220000000000 */
[----:B------:R-:W-:Y:S02]  /*8850*/  WARPSYNC 0xffffffff ;  /* 0xffffffff00007948 */ /* 0x000fe40003800000 */
[C---:B--2---:R-:W-:Y:S01]  /*8860*/  IMAD.SHL.U32 R3, R4.reuse, 0x40, RZ ;  /* 0x0000004004037824 */ /* 0x044fe200078e00ff */
[----:B------:R-:W-:Y:S01]  /*8870*/  SHF.R.S32.HI R0, RZ, 0x1f, R4 ;  /* 0x0000001fff007819 */ /* 0x000fe20000011404 */
[----:B------:R-:W-:Y:S01]  /*8880*/  IMAD.WIDE.U32 R14, R4, c[0x0][0x1e0], RZ ;  /* 0x00007800040e7a25 */ /* 0x000fe200078e00ff */
[----:B------:R-:W-:Y:S02]  /*8890*/  BAR.SYNC.DEFER_BLOCKING 0x0 ;  /* 0x0000000000007b1d */ /* 0x000fe40000010000 */
[----:B------:R-:W-:Y:S01]  /*88a0*/  IADD3 R9, -R3, R226, -R7 ;  /* 0x000000e203097210 */ /* 0x000fe20007ffe907 */
[----:B------:R-:W-:-:S03]  /*88b0*/  IMAD R7, R0, c[0x0][0x1e0], RZ ;  /* 0x0000780000077a24 */ /* 0x000fc600078e02ff */
[C---:B------:R-:W-:Y:S01]  /*88c0*/  ISETP.GE.AND P1, PT, R9.reuse, 0x1, PT ;  /* 0x000000010900780c */ /* 0x040fe20003f26270 */
[----:B------:R-:W-:Y:S01]  /*88d0*/  IMAD R2, R4, c[0x0][0x1e4], R7 ;  /* 0x0000790004027a24 */ /* 0x000fe200078e0207 */
[C---:B------:R-:W-:Y:S01]  /*88e0*/  LEA R7, P2, R14.reuse, R236, 0x6 ;  /* 0x000000ec0e077211 */ /* 0x040fe200078430ff */
[----:B------:R-:W-:Y:S01]  /*88f0*/  ULDC.64 UR4, c[0x0][0x208] ;  /* 0x0000820000047ab9 */ /* 0x000fe20000000a00 */
[----:B------:R-:W-:Y:S01]  /*8900*/  ISETP.GE.AND P0, PT, R9, 0x21, PT ;  /* 0x000000210900780c */ /* 0x000fe20003f06270 */
[----:B------:R-:W-:Y:S01]  /*8910*/  IMAD.IADD R15, R15, 0x1, R2 ;  /* 0x000000010f0f7824 */ /* 0x000fe200078e0202 */
[----:B------:R-:W-:Y:S01]  /*8920*/  USHF.L.U32 UR7, UR4, 0x6, URZ ;  /* 0x0000000604077899 */ /* 0x000fe2000800063f */
[----:B------:R-:W-:Y:S01]  /*8930*/  IMAD.MOV.U32 R2, RZ, RZ, 0x20 ;  /* 0x00000020ff027424 */ /* 0x000fe200078e00ff */
[----:B------:R-:W-:Y:S01]  /*8940*/  UMOV UR6, 0x6 ;  /* 0x0000000600067882 */ /* 0x000fe20000000000 */
[----:B------:R-:W-:Y:S01]  /*8950*/  BSSY B0, `(.L_x_4342) ;  /* 0x000004c000007945 */ /* 0x000fe20003800000 */
[----:B------:R-:W-:Y:S01]  /*8960*/  LEA.HI.X R6, R14, R230, R15, 0x6, P2 ;  /* 0x000000e60e067211 */ /* 0x000fe200010f340f */
[----:B------:R-:W-:Y:S01]  /*8970*/  IMAD.WIDE.U32 R16, R2, c[0x0][0x1e0], RZ ;  /* 0x0000780002107a25 */ /* 0x000fe200078e00ff */
[----:B------:R-:W-:Y:S01]  /*8980*/  USHF.L.U64.HI UR5, UR4, UR6, UR5 ;  /* 0x0000000604057299 */ /* 0x000fe20008010205 */
[----:B------:R-:W-:-:S02]  /*8990*/  @P1 LEA R18, P2, R7, c[0x0][0x1c8], 0x1 ;  /* 0x0000720007121a11 */ /* 0x000fc400078408ff */
[----:B------:R-:W-:Y:S01]  /*89a0*/  @P1 ISETP.GE.AND P3, PT, R228, c[0x0][0x1d4], PT ;  /* 0x00007500e4001a0c */ /* 0x000fe20003f66270 */
[----:B------:R-:W-:Y:S01]  /*89b0*/  IMAD R15, R2, c[0x0][0x1e4], RZ ;  /* 0x00007900020f7a24 */ /* 0x000fe200078e02ff */
[----:B------:R-:W-:Y:S02]  /*89c0*/  @P1 LEA.HI.X R19, R7, c[0x0][0x1cc], R6, 0x1, P2 ;  /* 0x0000730007131a11 */ /* 0x000fe400010f0c06 */
[C---:B------:R-:W-:Y:S02]  /*89d0*/  @P1 ISETP.GE.AND P2, PT, R212.reuse, c[0x0][0x1d4], PT ;  /* 0x00007500d4001a0c */ /* 0x040fe40003f46270 */
[----:B------:R-:W-:-:S07]  /*89e0*/  @P0 ISETP.GE.AND P4, PT, R212, c[0x0][0x1d4], PT ;  /* 0x00007500d4000a0c */ /* 0x000fce0003f86270 */
[----:B------:R-:W-:Y:S01]  /*89f0*/  @!PT LDS RZ, [RZ] ;  /* 0x00000000fffff984 */ /* 0x000fe20000000800 */
[----:B------:R-:W-:Y:S01]  /*8a00*/  @!PT LDS RZ, [RZ] ;  /* 0x00000000fffff984 */ /* 0x000fe20000000800 */
[----:B------:R-:W-:Y:S01]  /*8a10*/  @!PT LDS RZ, [RZ] ;  /* 0x00000000fffff984 */ /* 0x000fe20000000800 */
[----:B------:R1:W-:Y:S01]  /*8a20*/  @P1 LDGSTS.E.BYPASS.LTC128B.128 [R140+0xc100], [R18.64], !P3 ;  /* 0x0c100000128c1fae */ /* 0x0003e2000d901d48 */
[----:B------:R-:W-:-:S03]  /*8a30*/  @P0 IADD3 R7, P3, R7, R16, RZ ;  /* 0x0000001007070210 */ /* 0x000fc60007f7e0ff */
[----:B------:R1:W-:Y:S01]  /*8a40*/  @P1 LDGSTS.E.BYPASS.LTC128B.128 [R140+0xe100], [R18.64+0x80], !P2 ;  /* 0x0e100080128c1fae */ /* 0x0003e2000d101d48 */
[----:B------:R-:W-:Y:S02]  /*8a50*/  @P0 ISETP.GE.AND P2, PT, R228, c[0x0][0x1d4], PT ;  /* 0x00007500e4000a0c */ /* 0x000fe40003f46270 */
[----:B------:R-:W-:Y:S01]  /*8a60*/  @P0 IADD3.X R6, R6, R17, R15, P3, !PT ;  /* 0x0000001106060210 */ /* 0x000fe20001ffe40f */
[----:B------:R-:W-:Y:S01]  /*8a70*/  IMAD R15, R0, c[0x0][0x208], RZ ;  /* 0x00008200000f7a24 */ /* 0x000fe200078e02ff */
[----:B------:R1:W-:Y:S01]  /*8a80*/  @P1 LDGSTS.E.BYPASS.LTC128B.128 [R140+0x10100], [R18.64+0x100], !P5 ;  /* 0x10100100128c1fae */ /* 0x0003e2000e901d48 */
[----:B------:R-:W-:Y:S01]  /*8a90*/  @P0 LEA R14, P1, R7, c[0x0][0x1c8], 0x1 ;  /* 0x00007200070e0a11 */ /* 0x000fe200078208ff */
[----:B------:R-:W-:Y:S01]  /*8aa0*/  IMAD.WIDE.U32 R16, R4, c[0x0][0x208], RZ ;  /* 0x0000820004107a25 */ /* 0x000fe200078e00ff */
[----:B------:R-:W-:-:S03]  /*8ab0*/  ISETP.GE.AND P3, PT, R228, c[0x0][0x1d4], PT ;  /* 0x00007500e4007a0c */ /* 0x000fc60003f66270 */
[----:B------:R-:W-:Y:S01]  /*8ac0*/  IMAD R0, R4, c[0x0][0x20c], R15 ;  /* 0x0000830004007a24 */ /* 0x000fe200078e020f */
[----:B------:R-:W-:Y:S02]  /*8ad0*/  @P0 LEA.HI.X R15, R7, c[0x0][0x1cc], R6, 0x1, P1 ;  /* 0x00007300070f0a11 */ /* 0x000fe400008f0c06 */
[----:B------:R-:W-:Y:S01]  /*8ae0*/  LEA R6, P1, R16, R232, 0x6 ;  /* 0x000000e810067211 */ /* 0x000fe200078230ff */
[----:B------:R-:W-:Y:S02]  /*8af0*/  IMAD.IADD R0, R17, 0x1, R0 ;  /* 0x0000000111007824 */ /* 0x000fe400078e0200 */
[----:B------:R1:W-:Y:S01]  /*8b00*/  @P0 LDGSTS.E.BYPASS.LTC128B.128 [R140+0xd100], [R14.64], !P2 ;  /* 0x0d1000000e8c0fae */ /* 0x0003e2000d101d48 */
[----:B------:R-:W-:Y:S02]  /*8b10*/  ISETP.GE.AND P2, PT, R212, c[0x0][0x1d4], PT ;  /* 0x00007500d4007a0c */ /* 0x000fe40003f46270 */
[----:B------:R-:W-:Y:S01]  /*8b20*/  LEA.HI.X R17, R16, R227, R0, 0x6, P1 ;  /* 0x000000e310117211 */ /* 0x000fe200008f3400 */
[----:B------:R1:W-:Y:S01]  /*8b30*/  @P0 LDGSTS.E.BYPASS.LTC128B.128 [R140+0xf100], [R14.64+0x80], !P4 ;  /* 0x0f1000800e8c0fae */ /* 0x0003e2000e101d48 */
[C---:B------:R-:W-:Y:S01]  /*8b40*/  ISETP.LT.OR P4, PT, R9.reuse, 0x1, P3 ;  /* 0x000000010900780c */ /* 0x040fe20001f81670 */
[----:B------:R-:W-:Y:S01]  /*8b50*/  IMAD.MOV.U32 R0, RZ, RZ, 0x40 ;  /* 0x00000040ff007424 */ /* 0x000fe200078e00ff */
[----:B------:R-:W-:Y:S01]  /*8b60*/  ISETP.LT.OR P1, PT, R9, 0x1, P2 ;  /* 0x000000010900780c */ /* 0x000fe20001721670 */
[----:B------:R1:W-:Y:S01]  /*8b70*/  @P0 LDGSTS.E.BYPASS.LTC128B.128 [R140+0x11100], [R14.64+0x100], !P5 ;  /* 0x111001000e8c0fae */ /* 0x0003e2000e901d48 */
[----:B------:R-:W-:-:S02]  /*8b80*/  LEA R16, P0, R6, c[0x0][0x1f8], 0x1 ;  /* 0x00007e0006107a11 */ /* 0x000fc400078008ff */
[C---:B------:R-:W-:Y:S01]  /*8b90*/  ISETP.LT.OR P3, PT, R9.reuse, 0x21, P3 ;  /* 0x000000210900780c */ /* 0x040fe20001f61670 */
[----:B------:R-:W0:Y:S01]  /*8ba0*/  LDGDEPBAR ;  /* 0x00000000000079af */ /* 0x000e220000000000 */
[----:B------:R-:W-:Y:S02]  /*8bb0*/  LEA.HI.X R17, R6, c[0x0][0x1fc], R17, 0x1, P0 ;  /* 0x00007f0006117a11 */ /* 0x000fe400000f0c11 */
[----:B------:R-:W-:Y:S02]  /*8bc0*/  ISETP.GE.AND P0, PT, R82, c[0x0][0x1d4], PT ;  /* 0x0000750052007a0c */ /* 0x000fe40003f06270 */
[C---:B------:R-:W-:Y:S01]  /*8bd0*/  ISETP.LT.OR P2, PT, R9.reuse, 0x21, P2 ;  /* 0x000000210900780c */ /* 0x040fe20001741670 */
[----:B------:R1:W-:Y:S01]  /*8be0*/  LDGSTS.E.BYPASS.LTC128B.128 [R140+0x100], [R16.64], !P4 ;  /* 0x00100000108c7fae */ /* 0x0003e2000e101d48 */
[----:B------:R-:W-:-:S03]  /*8bf0*/  ISETP.LT.OR P4, PT, R9, 0x1, P0 ;  /* 0x000000010900780c */ /* 0x000fc60000781670 */
[----:B------:R1:W-:Y:S01]  /*8c00*/  LDGSTS.E.BYPASS.LTC128B.128 [R140+0x2100], [R16.64+0x80], !P1 ;  /* 0x02100080108c7fae */ /* 0x0003e2000c901d48 */
[----:B------:R-:W-:Y:S02]  /*8c10*/  ISETP.LT.OR P1, PT, R9, 0x21, P0 ;  /* 0x000000210900780c */ /* 0x000fe40000721670 */
[----:B------:R-:W-:-:S04]  /*8c20*/  IADD3 R6, P0, R16, UR7, RZ ;  /* 0x0000000710067c10 */ /* 0x000fc8000ff1e0ff */
[----:B------:R-:W-:-:S03]  /*8c30*/  IADD3.X R7, R17, UR5, RZ, P0, !PT ;  /* 0x0000000511077c10 */ /* 0x000fc600087fe4ff */
[----:B------:R1:W-:Y:S01]  /*8c40*/  LDGSTS.E.BYPASS.LTC128B.128 [R140+0x4100], [R16.64+0x100], !P4 ;  /* 0x04100100108c7fae */ /* 0x0003e2000e101d48 */
[----:B------:R-:W-:-:S03]  /*8c50*/  ISETP.GT.AND P4, PT, R4, R231, PT ;  /* 0x000000e70400720c */ /* 0x000fc60003f84270 */
        /* <DEDUP_REMOVED lines=9> */
[----:B------:R-:W-:Y:S01]  /*8cf0*/  IMAD R4, R4, c[0x0][0x1e0], RZ ;  /* 0x0000780004047a24 */ /* 0x000fe200078e02ff */
[----:B------:R-:W-:-:S03]  /*8d00*/  LEA R6, P0, R14, R236, 0x6 ;  /* 0x000000ec0e067211 */ /* 0x000fc600078030ff */
[----:B------:R-:W-:Y:S01]  /*8d10*/  IMAD R4, R7, c[0x0][0x1e4], R4 ;  /* 0x0000790007047a24 */ /* 0x000fe200078e0204 */
[----:B------:R-:W-:-:S03]  /*8d20*/  LEA R16, P2, R6, c[0x0][0x1c8], 0x1 ;  /* 0x0000720006107a11 */ /* 0x000fc600078408ff */
[----:B------:R-:W-:Y:S02]  /*8d30*/  IMAD.IADD R7, R15, 0x1, R4 ;  /* 0x000000010f077824 */ /* 0x000fe400078e0204 */
[----:B------:R-:W-:-:S03]  /*8d40*/  IMAD R4, R0, c[0x0][0x1e4], RZ ;  /* 0x0000790000047a24 */ /* 0x000fc600078e02ff */
[----:B------:R-:W-:Y:S01]  /*8d50*/  LEA.HI.X R7, R14, R230, R7, 0x6, P0 ;  /* 0x000000e60e077211 */ /* 0x000fe200000f3407 */
[----:B------:R-:W-:Y:S01]  /*8d60*/  IMAD.WIDE.U32 R14, R0, c[0x0][0x1e0], RZ ;  /* 0x00007800000e7a25 */ /* 0x000fe200078e00ff */
[----:B------:R-:W-:Y:S02]  /*8d70*/  ISETP.GE.AND P0, PT, R212, c[0x0][0x1d4], PT ;  /* 0x00007500d4007a0c */ /* 0x000fe40003f06270 */
[----:B------:R-:W-:Y:S02]  /*8d80*/  LEA.HI.X R17, R6, c[0x0][0x1cc], R7, 0x1, P2 ;  /* 0x0000730006117a11 */ /* 0x000fe400010f0c07 */
        /* <DEDUP_REMOVED lines=8> */
.L_x_4343:
[----:B------:R-:W-:Y:S05]  /*8e10*/  BSYNC B0 ;  /* 0x0000000000007941 */ /* 0x000fea0003800000 */
.L_x_4342:
[----:B------:R-:W-:Y:S01]  /*8e20*/  ISETP.LT.AND P0, PT, RZ, c[0x0][0x27c], PT ;  /* 0x00009f00ff007a0c */ /* 0x000fe20003f01270 */
[----:B------:R-:W0:Y:S01]  /*8e30*/  LDGDEPBAR ;  /* 0x00000000000079af */ /* 0x000e220000000000 */
[----:B------:R-:W-:-:S11]  /*8e40*/  ISETP.NE.AND P6, PT, R220, 0x1, PT ;  /* 0x00000001dc00780c */ /* 0x000fd60003fc5270 */
[----:B------:R-:W-:Y:S05]  /*8e50*/  @P0 BRA `(.L_x_4344) ;  /* 0x0000002000000947 */ /* 0x000fea0003800000 */
[----:B------:R-:W-:-:S04]  /*8e60*/  DEPBAR.LE SB0, 0x3 ;  /* 0x000080c00000791a */ /* 0x000fc80000000000 */
[----:B------:R-:W-:Y:S05]  /*8e70*/  BRA `(.L_x_4345) ;  /* 0x000072d000007947 */ /* 0x000fea0003800000 */
.L_x_4344:
[----:B------:R-:W-:Y:S01]  /*8e80*/  ULDC.U8 UR4, c[0x0][0x298] ;  /* 0x0000a60000047ab9 */ /* 0x000fe20000000000 */
[----:B-----5:R-:W-:Y:S01]  /*8e90*/  SHF.R.S32.HI R4, RZ, 0x1f, R81 ;  /* 0x0000001fff047819 */ /* 0x020fe20000011451 */
[----:B-1----:R-:W-:Y:S01]  /*8ea0*/  IMAD.WIDE.U32 R16, R81, c[0x0][0x280], RZ ;  /* 0x0000a00051107a25 */ /* 0x002fe200078e00ff */
[----:B------:R-:W-:Y:S01]  /*8eb0*/  ISETP.NE.AND P0, PT, RZ, UR4, PT ;  /* 0x00000004ff007c0c */ /* 0x000fe2000bf05270 */
[----:B------:R-:W-:Y:S01]  /*8ec0*/  BSSY B2, `(.L_x_4345) ;  /* 0x0000728000027945 */ /* 0x000fe20003800000 */
[C---:B------:R-:W-:Y:S01]  /*8ed0*/  IADD3 R14, R217.reuse, R224, RZ ;  /* 0x000000e0d90e7210 */ /* 0x040fe20007ffe0ff */
[C---:B------:R-:W-:Y:S01]  /*8ee0*/  IMAD R6, R4.reuse, c[0x0][0x280], RZ ;  /* 0x0000a00004067a24 */ /* 0x040fe200078e02ff */
[----:B------:R-:W-:Y:S01]  /*8ef0*/  IADD3 R9, R217, 0x40, RZ ;  /* 0x00000040d9097810 */ /* 0x000fe20007ffe0ff */
[----:B------:R-:W-:Y:S02]  /*8f00*/  IMAD R4, R4, c[0x0][0x290], RZ ;  /* 0x0000a40004047a24 */ /* 0x000fe400078e02ff */
[C---:B------:R-:W-:Y:S01]  /*8f10*/  IMAD R15, R81.reuse, c[0x0][0x284], R6 ;  /* 0x0000a100510f7a24 */ /* 0x040fe200078e0206 */
[----:B------:R-:W-:Y:S01]  /*8f20*/  LEA R6, R214, R14, 0x6 ;  /* 0x0000000ed6067211 */ /* 0x000fe200078e30ff */
[----:B------:R-:W-:-:S02]  /*8f30*/  IMAD R7, R81, c[0x0][0x294], R4 ;  /* 0x0000a50051077a24 */ /* 0x000fc400078e0204 */
[----:B------:R-:W-:Y:S01]  /*8f40*/  IMAD.WIDE.U32 R18, R81, c[0x0][0x290], RZ ;  /* 0x0000a40051127a25 */ /* 0x000fe200078e00ff */
[----:B------:R-:W-:-:S04]  /*8f50*/  IADD3 R15, R15, R17, RZ ;  /* 0x000000110f0f7210 */ /* 0x000fc80007ffe0ff */
[----:B------:R-:W-:Y:S01]  /*8f60*/  IADD3 R7, R7, R19, RZ ;  /* 0x0000001307077210 */ /* 0x000fe20007ffe0ff */
[----:B------:R-:W-:Y:S05]  /*8f70*/  @!P0 BRA `(.L_x_4346) ;  /* 0x0000386000008947 */ /* 0x000fea0003800000 */
[----:B------:R-:W-:Y:S01]  /*8f80*/  @P6 IMAD.HI.U32 R4, R6, c[0x0][0x2c8], RZ ;  /* 0x0000b20006046a27 */ /* 0x000fe200078e00ff */
[C---:B------:R-:W-:Y:S01]  /*8f90*/  IADD3 R28, R142.reuse, 0x20, RZ ;  /* 0x000000208e1c7810 */ /* 0x040fe20007ffe0ff */
[----:B------:R-:W-:Y:S01]  /*8fa0*/  BSSY B0, `(.L_x_4347) ;  /* 0x000006b000007945 */ /* 0x000fe20003800000 */
[----:B------:R-:W-:Y:S01]  /*8fb0*/  IADD3 R37, R142, 0x10, RZ ;  /* 0x000000108e257810 */ /* 0x000fe20007ffe0ff */
[----:B------:R-:W-:Y:S01]  /*8fc0*/  IMAD.MOV.U32 R23, RZ, RZ, R15 ;  /* 0x000000ffff177224 */ /* 0x000fe200078e000f */
[----:B------:R-:W-:Y:S01]  /*8fd0*/  @P6 SHF.R.U32.HI R6, RZ, c[0x0][0x2cc], R4 ;  /* 0x0000b300ff066a19 */ /* 0x000fe20000011604 */
[----:B------:R-:W-:Y:S01]  /*8fe0*/  IMAD.MOV.U32 R22, RZ, RZ, R16 ;  /* 0x000000ffff167224 */ /* 0x000fe200078e0010 */
[----:B------:R-:W-:Y:S01]  /*8ff0*/  CS2R R40, SRZ ;  /* 0x0000000000287805 */ /* 0x000fe2000001ff00 */
[----:B------:R-:W-:Y:S01]  /*9000*/  IMAD.MOV.U32 R17, RZ, RZ, R7 ;  /* 0x000000ffff117224 */ /* 0x000fe200078e0007 */
[----:B------:R-:W-:Y:S01]  /*9010*/  SHF.R.S32.HI R4, RZ, 0x1f, R6 ;  /* 0x0000001fff047819 */ /* 0x000fe20000011406 */
[----:B------:R-:W-:Y:S01]  /*9020*/  IMAD.WIDE.U32 R22, R6, c[0x0][0x280], R22 ;  /* 0x0000a00006167a25 */ /* 0x000fe200078e0016 */
[----:B------:R-:W-:Y:S01]  /*9030*/  CS2R R86, SRZ ;  /* 0x0000000000567805 */ /* 0x000fe2000001ff00 */
[----:B------:R-:W-:Y:S01]  /*9040*/  CS2R R94, SRZ ;  /* 0x00000000005e7805 */ /* 0x000fe2000001ff00 */
[----:B------:R-:W-:Y:S01]  /*9050*/  CS2R R108, SRZ ;  /* 0x00000000006c7805 */ /* 0x000fe2000001ff00 */
[----:B------:R-:W-:Y:S01]  /*9060*/  IMAD R15, R4, c[0x0][0x280], RZ ;  /* 0x0000a000040f7a24 */ /* 0x000fe200078e02ff */
[----:B------:R-:W-:Y:S01]  /*9070*/  LEA R20, P0, R22, c[0x0][0x270], 0x1 ;  /* 0x00009c0016147a11 */ /* 0x000fe200078008ff */
[----:B------:R-:W-:Y:S01]  /*9080*/  IMAD.MOV.U32 R16, RZ, RZ, R18 ;  /* 0x000000ffff107224 */ /* 0x000fe200078e0012 */
[----:B------:R-:W-:Y:S01]  /*9090*/  CS2R R114, SRZ ;  /* 0x0000000000727805 */ /* 0x000fe2000001ff00 */
[----:B------:R-:W-:Y:S01]  /*90a0*/  IMAD R15, R6, c[0x0][0x284], R15 ;  /* 0x0000a100060f7a24 */ /* 0x000fe200078e020f */
[----:B------:R-:W-:Y:S01]  /*90b0*/  CS2R R118, SRZ ;  /* 0x0000000000767805 */ /* 0x000fe2000001ff00 */
[----:B------:R-:W-:Y:S01]  /*90c0*/  IMAD R7, R4, c[0x0][0x290], RZ ;  /* 0x0000a40004077a24 */ /* 0x000fe200078e02ff */
[----:B------:R1:W2:Y:S01]  /*90d0*/  SHFL.IDX PT, R30, R20, RZ, 0x1c1f ;  /* 0x001c1fff141e7589 */ /* 0x0002a200000e0000 */
[----:B------:R-:W-:Y:S01]  /*90e0*/  IMAD.IADD R27, R23, 0x1, R15 ;  /* 0x00000001171b7824 */ /* 0x000fe200078e020f */
[----:B------:R-:W-:Y:S01]  /*90f0*/  CS2R R104, SRZ ;  /* 0x0000000000687805 */ /* 0x000fe2000001ff00 */
[----:B------:R-:W-:Y:S01]  /*9100*/  IMAD.WIDE.U32 R16, R6, c[0x0][0x290], R16 ;  /* 0x0000a40006107a25 */ /* 0x000fe200078e0010 */
[----:B------:R-:W-:Y:S01]  /*9110*/  CS2R R84, SRZ ;  /* 0x0000000000547805 */ /* 0x000fe2000001ff00 */
[----:B------:R-:W-:Y:S01]  /*9120*/  CS2R R92, SRZ ;  /* 0x00000000005c7805 */ /* 0x000fe2000001ff00 */
[----:B------:R-:W-:Y:S01]  /*9130*/  LEA.HI.X R27, R22, c[0x0][0x274], R27, 0x1, P0 ;  /* 0x00009d00161b7a11 */ /* 0x000fe200000f0c1b */
[----:B------:R-:W-:Y:S01]  /*9140*/  IMAD R26, R6, c[0x0][0x294], R7 ;  /* 0x0000a500061a7a24 */ /* 0x000fe200078e0207 */
[----:B------:R-:W-:Y:S01]  /*9150*/  ISETP.GE.AND P0, PT, R14, R5, PT ;  /* 0x000000050e00720c */ /* 0x000fe20003f06270 */
[----:B------:R-:W-:Y:S01]  /*9160*/  CS2R R106, SRZ ;  /* 0x00000000006a7805 */ /* 0x000fe2000001ff00 */
[----:B------:R-:W-:Y:S01]  /*9170*/  LEA R18, P1, R16, c[0x0][0x288], 0x1 ;  /* 0x0000a20010127a11 */ /* 0x000fe200078208ff */
[----:B------:R-:W-:Y:S01]  /*9180*/  IMAD.IADD R26, R17, 0x1, R26 ;  /* 0x00000001111a7824 */ /* 0x000fe200078e021a */
[----:B------:R-:W-:Y:S01]  /*9190*/  IADD3 R17, R142, 0x40, RZ ;  /* 0x000000408e117810 */ /* 0x000fe20007ffe0ff */
[----:B------:R1:W3:Y:S01]  /*91a0*/  SHFL.IDX PT, R31, R27, RZ, 0x1c1f ;  /* 0x001c1fff1b1f7589 */ /* 0x0002e200000e0000 */
[----:B------:R-:W-:Y:S01]  /*91b0*/  SHF.R.S32.HI R6, RZ, 0x1f, R137 ;  /* 0x0000001fff067819 */ /* 0x000fe20000011489 */
[----:B------:R-:W-:Y:S01]  /*91c0*/  CS2R R112, SRZ ;  /* 0x0000000000707805 */ /* 0x000fe2000001ff00 */
[----:B------:R-:W-:Y:S01]  /*91d0*/  LEA.HI.X R26, R16, c[0x0][0x28c], R26, 0x1, P1 ;  /* 0x0000a300101a7a11 */ /* 0x000fe200008f0c1a */
[----:B------:R1:W4:Y:S01]  /*91e0*/  SHFL.IDX PT, R22, R18, RZ, 0x1c1f ;  /* 0x001c1fff12167589 */ /* 0x00032200000e0000 */
[----:B------:R-:W-:Y:S01]  /*91f0*/  SHF.R.S32.HI R7, RZ, 0x1f, R136 ;  /* 0x0000001fff077819 */ /* 0x000fe20000011488 */
[----:B------:R-:W-:Y:S01]  /*9200*/  CS2R R116, SRZ ;  /* 0x0000000000747805 */ /* 0x000fe2000001ff00 */
[----:B------:R-:W-:Y:S01]  /*9210*/  CS2R R102, SRZ ;  /* 0x0000000000667805 */ /* 0x000fe2000001ff00 */
[----:B------:R1:W1:Y:S01]  /*9220*/  SHFL.IDX PT, R23, R26, RZ, 0x1c1f ;  /* 0x001c1fff1a177589 */ /* 0x00026200000e0000 */
[----:B------:R-:W-:-:S02]  /*9230*/  SHF.R.S32.HI R16, RZ, 0x1f, R17 ;  /* 0x0000001fff107819 */ /* 0x000fc40000011411 */
[----:B------:R-:W-:Y:S02]  /*9240*/  SHF.R.S32.HI R15, RZ, 0x1f, R28 ;  /* 0x0000001fff0f7819 */ /* 0x000fe4000001141c */
[----:B------:R-:W-:Y:S01]  /*9250*/  SHF.R.S32.HI R4, RZ, 0x1f, R37 ;  /* 0x0000001fff047819 */ /* 0x000fe20000011425 */
[----:B------:R-:W-:Y:S05]  /*9260*/  @P0 BRA `(.L_x_4348) ;  /* 0x000003e000000947 */ /* 0x000fea0003800000 */
[----:B--2---:R-:W-:Y:S01]  /*9270*/  ISETP.GE.AND P0, PT, R37, c[0x0][0x27c], PT ;  /* 0x00009f0025007a0c */ /* 0x004fe20003f06270 */
[----:B------:R-:W-:Y:S01]  /*9280*/  CS2R R118, SRZ ;  /* 0x0000000000767805 */ /* 0x000fe2000001ff00 */
[----:B------:R-:W-:Y:S01]  /*9290*/  ISETP.GE.AND P1, PT, R28, c[0x0][0x27c], PT ;  /* 0x00009f001c007a0c */ /* 0x000fe20003f26270 */
[----:B------:R-:W-:-:S10]  /*92a0*/  CS2R R116, SRZ ;  /* 0x0000000000747805 */ /* 0x000fd4000001ff00 */
[C---:B------:R-:W-:Y:S01]  /*92b0*/  @!P0 IMAD.SHL.U32 R21, R37.reuse, 0x2, RZ ;  /* 0x0000000225158824 */ /* 0x040fe200078e00ff */
[----:B------:R-:W-:-:S04]  /*92c0*/  @!P0 SHF.L.U64.HI R19, R37, 0x1, R4 ;  /* 0x0000000125138819 */ /* 0x000fc80000010204 */
[----:B------:R-:W-:-:S05]  /*92d0*/  @!P0 IADD3 R42, P2, R30, R21, RZ ;  /* 0x000000151e2a8210 */ /* 0x000fca0007f5e0ff */
[----:B---3--:R-:W-:Y:S01]  /*92e0*/  @!P0 IMAD.X R43, R31, 0x1, R19, P2 ;  /* 0x000000011f2b8824 */ /* 0x008fe200010e0613 */
[----:B----4-:R-:W-:Y:S01]  /*92f0*/  @!P0 IADD3 R38, P2, R22, R21, RZ ;  /* 0x0000001516268210 */ /* 0x010fe20007f5e0ff */
[----:B------:R-:W-:-:S03]  /*9300*/  @!P1 IMAD.SHL.U32 R21, R28, 0x2, RZ ;  /* 0x000000021c159824 */ /* 0x000fc600078e00ff */
[----:B------:R2:W5:Y:S01]  /*9310*/  @!P0 LD.E.64 R118, [R42.64] ;  /* 0x000000082a768980 */ /* 0x000562000c101b00 */
[----:B-1----:R-:W-:Y:S01]  /*9320*/  @!P0 IMAD.X R39, R23, 0x1, R19, P2 ;  /* 0x0000000117278824 */ /* 0x002fe200010e0613 */
[----:B------:R-:W-:Y:S02]  /*9330*/  @!P1 SHF.L.U64.HI R19, R28, 0x1, R15 ;  /* 0x000000011c139819 */ /* 0x000fe4000001020f */
[-C--:B------:R-:W-:Y:S02]  /*9340*/  @!P1 IADD3 R34, P2, R30, R21.reuse, RZ ;  /* 0x000000151e229210 */ /* 0x080fe40007f5e0ff */
[----:B------:R1:W5:Y:S01]  /*9350*/  @!P0 LD.E.64 R116, [R38.64] ;  /* 0x0000000826748980 */ /* 0x000362000c101b00 */
[----:B------:R-:W-:Y:S02]  /*9360*/  ISETP.GE.AND P0, PT, R137, c[0x0][0x27c], PT ;  /* 0x00009f0089007a0c */ /* 0x000fe40003f06270 */
[----:B------:R-:W-:Y:S01]  /*9370*/  @!P1 IMAD.X R35, R31, 0x1, R19, P2 ;  /* 0x000000011f239824 */ /* 0x000fe200010e0613 */
[----:B------:R-:W-:Y:S01]  /*9380*/  @!P1 IADD3 R32, P2, R22, R21, RZ ;  /* 0x0000001516209210 */ /* 0x000fe20007f5e0ff */
[----:B------:R-:W-:Y:S01]  /*9390*/  CS2R R114, SRZ ;  /* 0x0000000000727805 */ /* 0x000fe2000001ff00 */
[----:B------:R-:W-:-:S03]  /*93a0*/  CS2R R112, SRZ ;  /* 0x0000000000707805 */ /* 0x000fc6000001ff00 */
[----:B------:R-:W-:Y:S01]  /*93b0*/  @!P1 IMAD.X R33, R23, 0x1, R19, P2 ;  /* 0x0000000117219824 */ /* 0x000fe200010e0613 */
[----:B------:R-:W-:Y:S01]  /*93c0*/  ISETP.GE.AND P2, PT, R17, c[0x0][0x27c], PT ;  /* 0x00009f0011007a0c */ /* 0x000fe20003f46270 */
[----:B------:R3:W5:Y:S03]  /*93d0*/  @!P1 LD.E.64 R114, [R34.64] ;  /* 0x0000000822729980 */ /* 0x000766000c101b00 */
[C---:B------:R-:W-:Y:S01]  /*93e0*/  @!P0 IMAD.SHL.U32 R21, R137.reuse, 0x2, RZ ;  /* 0x0000000289158824 */ /* 0x040fe200078e00ff */
[----:B------:R4:W5:Y:S01]  /*93f0*/  @!P1 LD.E.64 R112, [R32.64] ;  /* 0x0000000820709980 */ /* 0x000962000c101b00 */
[----:B------:R-:W-:-:S03]  /*9400*/  @!P0 SHF.L.U64.HI R19, R137, 0x1, R6 ;  /* 0x0000000189138819 */ /* 0x000fc60000010206 */
[----:B-1----:R-:W-:-:S05]  /*9410*/  @!P0 IADD3 R38, P1, R30, R21, RZ ;  /* 0x000000151e268210 */ /* 0x002fca0007f3e0ff */
[--C-:B------:R-:W-:Y:S01]  /*9420*/  @!P0 IMAD.X R39, R31, 0x1, R19.reuse, P1 ;  /* 0x000000011f278824 */ /* 0x100fe200008e0613 */
[C---:B------:R-:W-:Y:S01]  /*9430*/  @!P0 IADD3 R44, P1, R22.reuse, R21, RZ ;  /* 0x00000015162c8210 */ /* 0x040fe20007f3e0ff */
[----:B------:R-:W-:Y:S01]  /*9440*/  CS2R R108, SRZ ;  /* 0x00000000006c7805 */ /* 0x000fe2000001ff00 */
[----:B------:R-:W-:Y:S01]  /*9450*/  CS2R R106, SRZ ;  /* 0x00000000006a7805 */ /* 0x000fe2000001ff00 */
[----:B------:R-:W-:Y:S02]  /*9460*/  @!P2 IMAD.SHL.U32 R21, R17, 0x2, RZ ;  /* 0x000000021115a824 */ /* 0x000fe400078e00ff */
[----:B------:R-:W-:Y:S01]  /*9470*/  @!P0 IMAD.X R45, R23, 0x1, R19, P1 ;  /* 0x00000001172d8824 */ /* 0x000fe200008e0613 */
[----:B------:R-:W-:Y:S01]  /*9480*/  @!P2 SHF.L.U64.HI R19, R17, 0x1, R16 ;  /* 0x000000011113a819 */ /* 0x000fe20000010210 */
[----:B------:R1:W5:Y:S04]  /*9490*/  @!P0 LD.E.64 R108, [R38.64] ;  /* 0x00000008266c8980 */ /* 0x000368000c101b00 */
[----:B------:R1:W5:Y:S01]  /*94a0*/  @!P0 LD.E.64 R106, [R44.64] ;  /* 0x000000082c6a8980 */ /* 0x000362000c101b00 */
[----:B----4-:R-:W-:-:S02]  /*94b0*/  @!P2 IADD3 R32, P0, R22, R21, RZ ;  /* 0x000000151620a210 */ /* 0x010fc40007f1e0ff */
[----:B------:R-:W-:-:S03]  /*94c0*/  ISETP.GE.AND P1, PT, R142, c[0x0][0x27c], PT ;  /* 0x00009f008e007a0c */ /* 0x000fc60003f26270 */
[----:B------:R-:W-:Y:S01]  /*94d0*/  @!P2 IMAD.X R33, R23, 0x1, R19, P0 ;  /* 0x000000011721a824 */ /* 0x000fe200000e0613 */
[----:B------:R-:W-:Y:S01]  /*94e0*/  ISETP.GE.AND P0, PT, R136, c[0x0][0x27c], PT ;  /* 0x00009f0088007a0c */ /* 0x000fe20003f06270 */
[----:B------:R-:W-:Y:S01]  /*94f0*/  CS2R R104, SRZ ;  /* 0x0000000000687805 */ /* 0x000fe2000001ff00 */
[----:B------:R-:W-:Y:S01]  /*9500*/  CS2R R102, SRZ ;  /* 0x0000000000667805 */ /* 0x000fe2000001ff00 */
[----:B---3--:R-:W-:-:S06]  /*9510*/  @!P2 IADD3 R34, P3, R30, R21, RZ ;  /* 0x000000151e22a210 */ /* 0x008fcc0007f7e0ff */
[----:B--2---:R-:W-:-:S04]  /*9520*/  @!P1 IMAD.WIDE R42, R142, 0x2, R30 ;  /* 0x000000028e2a9825 */ /* 0x004fc800078e021e */
[----:B------:R-:W-:Y:S01]  /*9530*/  @!P0 IMAD.SHL.U32 R21, R136, 0x2, RZ ;  /* 0x0000000288158824 */ /* 0x000fe200078e00ff */
[----:B------:R2:W5:Y:S01]  /*9540*/  @!P1 LD.E.64 R104, [R42.64] ;  /* 0x000000082a689980 */ /* 0x000562000c101b00 */
[----:B-1----:R-:W-:-:S04]  /*9550*/  @!P1 IMAD.WIDE R38, R142, 0x2, R22 ;  /* 0x000000028e269825 */ /* 0x002fc800078e0216 */
[----:B------:R-:W-:Y:S01]  /*9560*/  @!P2 IMAD.X R35, R31, 0x1, R19, P3 ;  /* 0x000000011f23a824 */ /* 0x000fe200018e0613 */
[----:B------:R2:W5:Y:S01]  /*9570*/  @!P1 LD.E.64 R102, [R38.64] ;  /* 0x0000000826669980 */ /* 0x000562000c101b00 */
[----:B------:R-:W-:Y:S02]  /*9580*/  @!P0 SHF.L.U64.HI R19, R136, 0x1, R7 ;  /* 0x0000000188138819 */ /* 0x000fe40000010207 */
[----:B------:R-:W-:-:S05]  /*9590*/  @!P0 IADD3 R30, P1, R30, R21, RZ ;  /* 0x000000151e1e8210 */ /* 0x000fca0007f3e0ff */
[--C-:B------:R-:W-:Y:S01]  /*95a0*/  @!P0 IMAD.X R31, R31, 0x1, R19.reuse, P1 ;  /* 0x000000011f1f8824 */ /* 0x100fe200008e0613 */
[----:B------:R-:W-:Y:S01]  /*95b0*/  @!P0 IADD3 R22, P1, R22, R21, RZ ;  /* 0x0000001516168210 */ /* 0x000fe20007f3e0ff */
[----:B------:R-:W-:Y:S01]  /*95c0*/  CS2R R94, SRZ ;  /* 0x00000000005e7805 */ /* 0x000fe2000001ff00 */
[----:B------:R-:W-:Y:S01]  /*95d0*/  CS2R R92, SRZ ;  /* 0x00000000005c7805 */ /* 0x000fe2000001ff00 */
[----:B------:R-:W-:Y:S01]  /*95e0*/  CS2R R86, SRZ ;  /* 0x0000000000567805 */ /* 0x000fe2000001ff00 */
[----:B------:R-:W-:Y:S01]  /*95f0*/  CS2R R84, SRZ ;  /* 0x0000000000547805 */ /* 0x000fe2000001ff00 */
[----:B------:R-:W-:Y:S02]  /*9600*/  @!P0 IMAD.X R23, R23, 0x1, R19, P1 ;  /* 0x0000000117178824 */ /* 0x000fe400008e0613 */
[----:B------:R2:W5:Y:S04]  /*9610*/  @!P2 LD.E.64 R94, [R34.64] ;  /* 0x00000008225ea980 */ /* 0x000568000c101b00 */
[----:B------:R2:W5:Y:S04]  /*9620*/  @!P2 LD.E.64 R92, [R32.64] ;  /* 0x00000008205ca980 */ /* 0x000568000c101b00 */
[----:B------:R2:W5:Y:S04]  /*9630*/  @!P0 LD.E.64 R86, [R30.64] ;  /* 0x000000081e568980 */ /* 0x000568000c101b00 */
[----:B------:R2:W5:Y:S02]  /*9640*/  @!P0 LD.E.64 R84, [R22.64] ;  /* 0x0000000816548980 */ /* 0x000564000c101b00 */
.L_x_4348:
[----:B--2---:R-:W-:Y:S05]  /*9650*/  BSYNC B0 ;  /* 0x0000000000007941 */ /* 0x004fea0003800000 */
.L_x_4347:
[----:B------:R-:W-:Y:S01]  /*9660*/  IADD3 R14, R14, 0x40, RZ ;  /* 0x000000400e0e7810 */ /* 0x000fe20007ffe0ff */
[----:B----45:R-:W-:Y:S01]  /*9670*/  IMAD.MOV.U32 R22, RZ, RZ, R86 ;  /* 0x000000ffff167224 */ /* 0x030fe200078e0056 */
[----:B-1----:R-:W1:Y:S01]  /*9680*/  SHFL.IDX PT, R20, R20, 0x1, 0x1c1f ;  /* 0x003c1f0014147f89 */ /* 0x002e6200000e0000 */
        /* <DEDUP_REMOVED lines=43> */
[----:B------:R2:W4:Y:S01]  /*9940*/  SHFL.IDX PT, R21, R27, 0x1, 0x1c1f ;  /* 0x003c1f001b157f89 */ /* 0x00052200000e0000 */
        /* <DEDUP_REMOVED lines=20> */
[----:B------:R-:W-:Y:S01]  /*9a90*/  ISETP.GE.AND P0, PT, R37, c[0x0][0x27c], PT ;  /* 0x00009f0025007a0c */ /* 0x000fe20003f06270 */
[----:B------:R-:W-:Y:S01]  /*9aa0*/  CS2R R70, SRZ ;  /* 0x0000000000467805 */ /* 0x000fe2000001ff00 */
[----:B------:R-:W-:Y:S01]  /*9ab0*/  ISETP.GE.AND P1, PT, R28, c[0x0][0x27c], PT ;  /* 0x00009f001c007a0c */ /* 0x000fe20003f26270 */
[----:B------:R-:W-:-:S10]  /*9ac0*/  CS2R R68, SRZ ;  /* 0x0000000000447805 */ /* 0x000fd4000001ff00 */
[C---:B------:R-:W-:Y:S01]  /*9ad0*/  @!P0 IMAD.SHL.U32 R25, R37.reuse, 0x2, RZ ;  /* 0x0000000225198824 */ /* 0x040fe200078e00ff */
[----:B------:R-:W-:-:S04]  /*9ae0*/  @!P0 SHF.L.U64.HI R23, R37, 0x1, R4 ;  /* 0x0000000125178819 */ /* 0x000fc80000010204 */
[----:B-1----:R-:W-:-:S05]  /*9af0*/  @!P0 IADD3 R32, P2, R20, R25, RZ ;  /* 0x0000001914208210 */ /* 0x002fca0007f5e0ff */
[----:B----4-:R-:W-:Y:S01]  /*9b00*/  @!P0 IMAD.X R33, R21, 0x1, R23, P2 ;  /* 0x0000000115218824 */ /* 0x010fe200010e0617 */
[----:B------:R-:W-:Y:S01]  /*9b10*/  @!P0 IADD3 R30, P2, R18, R25, RZ ;  /* 0x00000019121e8210 */ /* 0x000fe20007f5e0ff */
[C---:B------:R-:W-:Y:S01]  /*9b20*/  @!P1 IMAD.SHL.U32 R4, R28.reuse, 0x2, RZ ;  /* 0x000000021c049824 */ /* 0x040fe200078e00ff */
[----:B------:R-:W-:Y:S02]  /*9b30*/  @!P1 SHF.L.U64.HI R15, R28, 0x1, R15 ;  /* 0x000000011c0f9819 */ /* 0x000fe4000001020f */
[----:B------:R1:W5:Y:S01]  /*9b40*/  @!P0 LD.E.64 R70, [R32.64] ;  /* 0x0000000820468980 */ /* 0x000362000c101b00 */
[----:B---3--:R-:W-:Y:S01]  /*9b50*/  @!P0 IMAD.X R31, R19, 0x1, R23, P2 ;  /* 0x00000001131f8824 */ /* 0x008fe200010e0617 */
[----:B--2---:R-:W-:-:S04]  /*9b60*/  @!P1 IADD3 R26, P2, R20, R4, RZ ;  /* 0x00000004141a9210 */ /* 0x004fc80007f5e0ff */
[----:B------:R2:W5:Y:S01]  /*9b70*/  @!P0 LD.E.64 R68, [R30.64] ;  /* 0x000000081e448980 */ /* 0x000562000c101b00 */
[----:B------:R-:W-:Y:S01]  /*9b80*/  ISETP.GE.AND P0, PT, R137, c[0x0][0x27c], PT ;  /* 0x00009f0089007a0c */ /* 0x000fe20003f06270 */
[----:B------:R-:W-:Y:S01]  /*9b90*/  @!P1 IMAD.X R27, R21, 0x1, R15, P2 ;  /* 0x00000001151b9824 */ /* 0x000fe200010e060f */
[----:B------:R-:W-:Y:S01]  /*9ba0*/  @!P1 IADD3 R22, P2, R18, R4, RZ ;  /* 0x0000000412169210 */ /* 0x000fe20007f5e0ff */
[----:B------:R-:W-:Y:S01]  /*9bb0*/  CS2R R66, SRZ ;  /* 0x0000000000427805 */ /* 0x000fe2000001ff00 */
[----:B------:R-:W-:-:S03]  /*9bc0*/  CS2R R64, SRZ ;  /* 0x0000000000407805 */ /* 0x000fc6000001ff00 */
[----:B------:R-:W-:Y:S01]  /*9bd0*/  @!P1 IMAD.X R23, R19, 0x1, R15, P2 ;  /* 0x0000000113179824 */ /* 0x000fe200010e060f */
[----:B------:R-:W-:Y:S01]  /*9be0*/  ISETP.GE.AND P2, PT, R17, c[0x0][0x27c], PT ;  /* 0x00009f0011007a0c */ /* 0x000fe20003f46270 */
[----:B------:R3:W5:Y:S04]  /*9bf0*/  @!P1 LD.E.64 R66, [R26.64] ;  /* 0x000000081a429980 */ /* 0x000768000c101b00 */
[C---:B------:R-:W-:Y:S01]  /*9c00*/  @!P0 IMAD.SHL.U32 R4, R137.reuse, 0x2, RZ ;  /* 0x0000000289048824 */ /* 0x040fe200078e00ff */
[----:B------:R4:W5:Y:S01]  /*9c10*/  @!P1 LD.E.64 R64, [R22.64] ;  /* 0x0000000816409980 */ /* 0x000962000c101b00 */
[----:B------:R-:W-:-:S03]  /*9c20*/  @!P0 SHF.L.U64.HI R6, R137, 0x1, R6 ;  /* 0x0000000189068819 */ /* 0x000fc60000010206 */
[----:B--2---:R-:W-:-:S05]  /*9c30*/  @!P0 IADD3 R30, P1, R20, R4, RZ ;  /* 0x00000004141e8210 */ /* 0x004fca0007f3e0ff */
        /* <DEDUP_REMOVED lines=16> */
[----:B-1----:R-:W-:-:S04]  /*9d40*/  @!P1 IMAD.WIDE R32, R142, 0x2, R20 ;  /* 0x000000028e209825 */ /* 0x002fc800078e0214 */
[----:B------:R-:W-:Y:S01]  /*9d50*/  @!P0 IMAD.SHL.U32 R4, R136, 0x2, RZ ;  /* 0x0000000288048824 */ /* 0x000fe200078e00ff */
[----:B------:R1:W5:Y:S01]  /*9d60*/  @!P1 LD.E.64 R78, [R32.64] ;  /* 0x00000008204e9980 */ /* 0x000362000c101b00 */
[----:B--2---:R-:W-:Y:S01]  /*9d70*/  @!P1 IMAD.WIDE R30, R142, 0x2, R18 ;  /* 0x000000028e1e9825 */ /* 0x004fe200078e0212 */
[----:B------:R-:W-:-:S04]  /*9d80*/  @!P0 SHF.L.U64.HI R7, R136, 0x1, R7 ;  /* 0x0000000188078819 */ /* 0x000fc80000010207 */
[----:B------:R1:W5:Y:S01]  /*9d90*/  @!P1 LD.E.64 R76, [R30.64] ;  /* 0x000000081e4c9980 */ /* 0x000362000c101b00 */
[----:B------:R-:W-:Y:S01]  /*9da0*/  @!P0 IADD3 R20, P1, R20, R4, RZ ;  /* 0x0000000414148210 */ /* 0x000fe20007f3e0ff */
[----:B------:R-:W-:-:S04]  /*9db0*/  @!P2 IMAD.X R27, R21, 0x1, R16, P3 ;  /* 0x00000001151ba824 */ /* 0x000fc800018e0610 */
        /* <DEDUP_REMOVED lines=11> */
.L_x_4350:
[----:B------:R-:W-:Y:S05]  /*9e70*/  BSYNC B0 ;  /* 0x0000000000007941 */ /* 0x000fea0003800000 */
.L_x_4349:
[----:B-1---5:R-:W-:Y:S01]  /*9e80*/  IMAD.MOV.U32 R6, RZ, RZ, R41 ;  /* 0x000000ffff067224 */ /* 0x022fe200078e0029 */
        /* <DEDUP_REMOVED lines=14> */
[----:B------:R-:W-:Y:S01]  /*9f70*/  LOP3.LUT R18, R12, R18, R13, 0xf6, !PT ;  /* 0x000000120c127212 */ /* 0x000fe200078ef60d */
[----:B------:R-:W-:Y:S01]  /*9f80*/  IMAD.MOV.U32 R12, RZ, RZ, R49 ;  /* 0x000000ffff0c7224 */ /* 0x000fe200078e0031 */
[----:B------:R-:W-:Y:S01]  /*9f90*/  PRMT R27, R7, 0x7610, R27 ;  /* 0x00007610071b7816 */ /* 0x000fe2000000001b */
[----:B------:R-:W-:Y:S01]  /*9fa0*/  IMAD.IADD R54, R5, 0x1, -R224 ;  /* 0x0000000105367824 */ /* 0x000fe200078e0ae0 */
[----:B------:R-:W-:Y:S01]  /*9fb0*/  PRMT R33, R6, 0x7610, R33 ;  /* 0x0000761006217816 */ /* 0x000fe20000000021 */
[----:B------:R-:W-:Y:S01]  /*9fc0*/  IMAD.MOV.U32 R7, RZ, RZ, R70 ;  /* 0x000000ffff077224 */ /* 0x000fe200078e0046 */
[----:B------:R-:W-:Y:S01]  /*9fd0*/  PRMT R43, R4, 0x7610, R43 ;  /* 0x00007610042b7816 */ /* 0x000fe2000000002b */
[----:B------:R-:W-:Y:S01]  /*9fe0*/  IMAD.MOV.U32 R6, RZ, RZ, R39 ;  /* 0x000000ffff067224 */ /* 0x000fe200078e0027 */
[----:B----4-:R-:W-:Y:S01]  /*9ff0*/  PRMT R21, R12, 0x7610, R21 ;  /* 0x000076100c157816 */ /* 0x010fe20000000015 */
        /* <DEDUP_REMOVED lines=11> */
[----:B---3--:R-:W-:Y:S01]  /*a0b0*/  PRMT R31, R12, 0x7610, R31 ;  /* 0x000076100c1f7816 */ /* 0x008fe2000000001f */
        /* <DEDUP_REMOVED lines=16> */
[----:B------:R-:W-:Y:S01]  /*a1c0*/  IADD3 R4, R18, 0x18100, RZ ;  /* 0x0001810012047810 */ /* 0x000fe20007ffe0ff */
        /* <DEDUP_REMOVED lines=14> */
[----:B------:R-:W-:Y:S02]  /*a2b0*/  SHF.R.U32.HI R100, RZ, 0x10, R105 ;  /* 0x00000010ff647819 */ /* 0x000fe40000011669 */
[----:B------:R-:W-:Y:S02]  /*a2c0*/  PRMT R83, R14, 0x5432, R83 ;  /* 0x000054320e537816 */ /* 0x000fe40000000053 */
[----:B------:R-:W-:Y:S02]  /*a2d0*/  SHF.R.U64 R101, R104, 0x10, R105 ;  /* 0x0000001068657819 */ /* 0x000fe40000001269 */
[----:B------:R-:W-:Y:S02]  /*a2e0*/  SHF.R.U64 R99, R102, 0x10, R103 ;  /* 0x0000001066637819 */ /* 0x000fe40000001267 */
        /* <DEDUP_REMOVED lines=40> */
.L_x_4354:
[----:B------:R-:W-:Y:S05]  /*a570*/  BSYNC B0 ;  /* 0x0000000000007941 */ /* 0x000fea0003800000 */
.L_x_4353:
        /* <DEDUP_REMOVED lines=48> */
[----:B------:R1:W-:Y:S02]  /*a880*/  STS.128 [R12], R4 ;  /* 0x000000040c007388 */ /* 0x0003e40000000c00 */
.L_x_4356:
[----:B------:R-:W-:Y:S05]  /*a890*/  BSYNC B0 ;  /* 0x0000000000007941 */ /* 0x000fea0003800000 */
.L_x_4355:
        /* <DEDUP_REMOVED lines=49> */
.L_x_4358:
[----:B------:R-:W-:Y:S05]  /*abb0*/  BSYNC B0 ;  /* 0x0000000000007941 */ /* 0x000fea0003800000 */
.L_x_4357:
        /* <DEDUP_REMOVED lines=49> */
.L_x_4360:
[----:B------:R-:W-:Y:S05]  /*aed0*/  BSYNC B0 ;  /* 0x0000000000007941 */ /* 0x000fea0003800000 */
.L_x_4359:
        /* <DEDUP_REMOVED lines=49> */
.L_x_4362:
[----:B------:R-:W-:Y:S05]  /*b1f0*/  BSYNC B0 ;  /* 0x0000000000007941 */ /* 0x000fea0003800000 */
.L_x_4361:
        /* <DEDUP_REMOVED lines=48> */
.L_x_4352:
[----:B------:R-:W-:Y:S05]  /*b500*/  BSYNC B1 ;  /* 0x0000000000017941 */ /* 0x000fea0003800000 */
.L_x_4351:
[----:B------:R-:W-:-:S13]  /*b510*/  ISETP.GE.AND P0, PT, R9, R54, PT ;  /* 0x000000360900720c */ /* 0x000fda0003f06270 */
[----:B------:R-:W-:Y:S05]  /*b520*/  @P0 BRA `(.L_x_4363) ;  /* 0x00004c1000000947 */ /* 0x000fea0003800000 */
        /* <DEDUP_REMOVED lines=49> */
.L_x_4365:
[----:B------:R-:W-:Y:S05]  /*b840*/  BSYNC B0 ;  /* 0x0000000000007941 */ /* 0x000fea0003800000 */
.L_x_4364:
        /* <DEDUP_REMOVED lines=13> */
[----:B------:R-:W-:Y:S02]  /*b920*/  LOP3.LUT R50, R33, 0xffff0000, RZ, 0xc0, !PT ;  /* 0xffff000021327812 */ /* 0x000fe400078ec0ff */
[C---:B-1----:R-:W-:Y:S01]  /*b930*/  LOP3.LUT R9, R6.reuse, 0xffff0000, RZ, 0xc0, !PT ;  /* 0xffff000006097812 */ /* 0x042fe200078ec0ff */
[----:B------:R-:W-:Y:S01]  /*b940*/  IMAD.U32 R37, R6, 0x10000, RZ ;  /* 0x0001000006257824 */ /* 0x000fe200078e00ff */
[C---:B------:R-:W-:Y:S01]  /*b950*/  SHF.L.U32 R45, R4.reuse, 0x10, RZ ;  /* 0x00000010042d7819 */ /* 0x040fe200000006ff */
[----:B------:R-:W-:Y:S01]  /*b960*/  IMAD.U32 R6, R7, 0x10000, RZ ;  /* 0x0001000007067824 */ /* 0x000fe200078e00ff */
[----:B------:R-:W-:Y:S01]  /*b970*/  LOP3.LUT R44, R4, 0xffff0000, RZ, 0xc0, !PT ;  /* 0xffff0000042c7812 */ /* 0x000fe200078ec0ff */
[----:B------:R-:W-:Y:S01]  /*b980*/  IMAD.U32 R4, R35, 0x10000, RZ ;  /* 0x0001000023047824 */ /* 0x000fe200078e00ff */
[----:B------:R-:W-:-:S02]  /*b990*/  LOP3.LUT R7, R7, 0xffff0000, RZ, 0xc0, !PT ;  /* 0xffff000007077812 */ /* 0x000fc400078ec0ff */
[----:B------:R-:W-:Y:S01]  /*b9a0*/  LOP3.LUT R35, R35, 0xffff0000, RZ, 0xc0, !PT ;  /* 0xffff000023237812 */ /* 0x000fe200078ec0ff */
[----:B------:R-:W-:Y:S01]  /*b9b0*/  FMUL.FTZ R33, R9, R4 ;  /* 0x0000000409217220 */ /* 0x000fe20000410000 */
[----:B------:R-:W-:Y:S01]  /*b9c0*/  SHF.L.U32 R43, R5, 0x10, RZ ;  /* 0x00000010052b7819 */ /* 0x000fe200000006ff */
        /* <DEDUP_REMOVED lines=16> */
[C---:B------:R-:W-:Y:S01]  /*bad0*/  FFMA.FTZ R37, R45.reuse, R37, -R6 ;  /* 0x000000252d257223 */ /* 0x040fe20000010806 */
[----:B------:R-:W-:Y:S01]  /*bae0*/  F2FP.BF16.PACK_AB R6, R4, R33 ;  /* 0x000000210406723e */ /* 0x000fe200000010ff */
[----:B------:R-:W-:-:S02]  /*baf0*/  FFMA.FTZ R44, R45, R9, R44 ;  /* 0x000000092d2c7223 */ /* 0x000fc4000001002c */
[C---:B------:R-:W-:Y:S01]  /*bb00*/  FFMA.FTZ R34, R43.reuse, R34, -R7 ;  /* 0x000000222b227223 */ /* 0x040fe20000010807 */
[----:B------:R-:W-:Y:S01]  /*bb10*/  F2FP.BF16.PACK_AB R7, R42, R5 ;  /* 0x000000052a07723e */ /* 0x000fe200000010ff */
[----:B------:R-:W-:Y:S01]  /*bb20*/  FFMA.FTZ R51, R43, R36, R51 ;  /* 0x000000242b337223 */ /* 0x000fe20000010033 */
[----:B------:R-:W-:-:S04]  /*bb30*/  F2FP.BF16.PACK_AB R4, R44, R37 ;  /* 0x000000252c04723e */ /* 0x000fc800000010ff */
[----:B------:R-:W-:-:S05]  /*bb40*/  F2FP.BF16.PACK_AB R5, R51, R34 ;  /* 0x000000223305723e */ /* 0x000fca00000010ff */
[----:B------:R1:W-:Y:S02]  /*bb50*/  STS.128 [R12+0x2000], R4 ;  /* 0x002000040c007388 */ /* 0x0003e40000000c00 */
.L_x_4367:
[----:B------:R-:W-:Y:S05]  /*bb60*/  BSYNC B0 ;  /* 0x0000000000007941 */ /* 0x000fea0003800000 */
.L_x_4366:
        /* <DEDUP_REMOVED lines=49> */
.L_x_4369:
[----:B------:R-:W-:Y:S05]  /*be80*/  BSYNC B0 ;  /* 0x0000000000007941 */ /* 0x000fea0003800000 */
.L_x_4368:
        /* <DEDUP_REMOVED lines=49> */
.L_x_4371:
[----:B------:R-:W-:Y:S05]  /*c1a0*/  BSYNC B0 ;  /* 0x0000000000007941 */ /* 0x000fea0003800000 */
.L_x_4370:
        /* <DEDUP_REMOVED lines=11> */
[----:B------:R-:W-:-:S04]  /*c260*/  PRMT R21, R21, 0x5410, R48 ;  /* 0x0000541015157816 */ /* 0x000fc80000000030 */
[C---:B------:R-:W-:Y:S01]  /*c270*/  LOP3.LUT R28, R21.reuse, 0xffff0000, RZ, 0xc0, !PT ;  /* 0xffff0000151c7812 */ /* 0x040fe200078ec0ff */
[----:B------:R-:W-:Y:S02]  /*c280*/  IMAD.U32 R26, R21, 0x10000, RZ ;  /* 0x00010000151a7824 */ /* 0x000fe400078e00ff */
[C---:B-1----:R-:W-:Y:S01]  /*c290*/  IMAD.U32 R17, R6.reuse, 0x10000, RZ ;  /* 0x0001000006117824 */ /* 0x042fe200078e00ff */
[----:B------:R-:W-:Y:S01]  /*c2a0*/  LOP3.LUT R9, R6, 0xffff0000, RZ, 0xc0, !PT ;  /* 0xffff000006097812 */ /* 0x000fe200078ec0ff */
[----:B------:R-:W-:Y:S01]  /*c2b0*/  IMAD.U32 R6, R7, 0x10000, RZ ;  /* 0x0001000007067824 */ /* 0x000fe200078e00ff */
[C---:B------:R-:W-:Y:S02]  /*c2c0*/  SHF.L.U32 R27, R4.reuse, 0x10, RZ ;  /* 0x00000010041b7819 */ /* 0x040fe400000006ff */
[----:B------:R-:W-:Y:S01]  /*c2d0*/  LOP3.LUT R25, R4, 0xffff0000, RZ, 0xc0, !PT ;  /* 0xffff000004197812 */ /* 0x000fe200078ec0ff */
[----:B------:R-:W-:Y:S01]  /*c2e0*/  IMAD.U32 R4, R19, 0x10000, RZ ;  /* 0x0001000013047824 */ /* 0x000fe200078e00ff */
[----:B------:R-:W-:-:S02]  /*c2f0*/  LOP3.LUT R7, R7, 0xffff0000, RZ, 0xc0, !PT ;  /* 0xffff000007077812 */ /* 0x000fc400078ec0ff */
[----:B------:R-:W-:Y:S01]  /*c300*/  LOP3.LUT R19, R19, 0xffff0000, RZ, 0xc0, !PT ;  /* 0xffff000013137812 */ /* 0x000fe200078ec0ff */
[----:B------:R-:W-:Y:S01]  /*c310*/  FMUL.FTZ R21, R9, R4 ;  /* 0x0000000409157220 */ /* 0x000fe20000410000 */
[----:B------:R-:W-:Y:S01]  /*c320*/  SHF.L.U32 R23, R5, 0x10, RZ ;  /* 0x0000001005177819 */ /* 0x000fe200000006ff */
[-C--:B------:R-:W-:Y:S01]  /*c330*/  FMUL.FTZ R9, R9, R26.reuse ;  /* 0x0000001a09097220 */ /* 0x080fe20000410000 */
[----:B------:R-:W-:Y:S01]  /*c340*/  LOP3.LUT R29, R5, 0xffff0000, RZ, 0xc0, !PT ;  /* 0xffff0000051d7812 */ /* 0x000fe200078ec0ff */
[-C--:B------:R-:W-:Y:S02]  /*c350*/  FMUL.FTZ R5, R7, R19.reuse ;  /* 0x0000001307057220 */ /* 0x080fe40000410000 */
[----:B------:R-:W-:Y:S02]  /*c360*/  FFMA.FTZ R21, R17, R26, -R21 ;  /* 0x0000001a11157223 */ /* 0x000fe40000010815 */
[-C--:B------:R-:W-:Y:S02]  /*c370*/  FMUL.FTZ R7, R7, R28.reuse ;  /* 0x0000001c07077220 */ /* 0x080fe40000410000 */
[----:B------:R-:W-:Y:S01]  /*c380*/  FFMA.FTZ R5, R6, R28, -R5 ;  /* 0x0000001c06057223 */ /* 0x000fe20000010805 */
[----:B------:R-:W-:Y:S01]  /*c390*/  SHF.L.U32 R28, R22, 0x10, RZ ;  /* 0x00000010161c7819 */ /* 0x000fe200000006ff */
[C---:B------:R-:W-:Y:S01]  /*c3a0*/  IMAD.U32 R26, R20.reuse, 0x10000, RZ ;  /* 0x00010000141a7824 */ /* 0x040fe200078e00ff */
[----:B------:R-:W-:Y:S01]  /*c3b0*/  LOP3.LUT R20, R20, 0xffff0000, RZ, 0xc0, !PT ;  /* 0xffff000014147812 */ /* 0x000fe200078ec0ff */
[----:B------:R-:W-:Y:S01]  /*c3c0*/  FFMA.FTZ R30, R6, R19, R7 ;  /* 0x00000013061e7223 */ /* 0x000fe20000010007 */
[----:B------:R-:W-:Y:S01]  /*c3d0*/  LOP3.LUT R22, R22, 0xffff0000, RZ, 0xc0, !PT ;  /* 0xffff000016167812 */ /* 0x000fe200078ec0ff */
[----:B------:R-:W-:-:S02]  /*c3e0*/  FMUL.FTZ R6, R25, R26 ;  /* 0x0000001a19067220 */ /* 0x000fc40000410000 */
[----:B------:R-:W-:Y:S02]  /*c3f0*/  FMUL.FTZ R7, R29, R20 ;  /* 0x000000141d077220 */ /* 0x000fe40000410000 */
[----:B------:R-:W-:Y:S02]  /*c400*/  FMUL.FTZ R25, R25, R28 ;  /* 0x0000001c19197220 */ /* 0x000fe40000410000 */
[----:B------:R-:W-:Y:S02]  /*c410*/  FMUL.FTZ R29, R29, R22 ;  /* 0x000000161d1d7220 */ /* 0x000fe40000410000 */
[----:B------:R-:W-:Y:S02]  /*c420*/  FFMA.FTZ R4, R17, R4, R9 ;  /* 0x0000000411047223 */ /* 0x000fe40000010009 */
        /* <DEDUP_REMOVED lines=8> */
[----:B------:R1:W-:Y:S02]  /*c4b0*/  STS.128 [R18+0x22100], R4 ;  /* 0x0221000412007388 */ /* 0x0003e40000000c00 */
.L_x_4373:
[----:B------:R-:W-:Y:S05]  /*c4c0*/  BSYNC B0 ;  /* 0x0000000000007941 */ /* 0x000fea0003800000 */
.L_x_4372:
        /* <DEDUP_REMOVED lines=47> */
[----:B------:R1:W-:Y:S01]  /*c7c0*/  STS.128 [R12+0xa000], R4 ;  /* 0x00a000040c007388 */ /* 0x0003e20000000c00 */
[----:B------:R-:W-:Y:S05]  /*c7d0*/  BRA `(.L_x_4363) ;  /* 0x0000396000007947 */ /* 0x000fea0003800000 */
.L_x_4346:
        /* <DEDUP_REMOVED lines=21> */
[----:B------:R-:W-:Y:S01]  /*c930*/  CS2R R60, SRZ ;  /* 0x00000000003c7805 */ /* 0x000fe2000001ff00 */
        /* <DEDUP_REMOVED lines=8> */
[----:B------:R1:W2:Y:S01]  /*c9c0*/  SHFL.IDX PT, R26, R21, RZ, 0x1c1f ;  /* 0x001c1fff151a7589 */ /* 0x0002a200000e0000 */
[C---:B------:R-:W-:Y:S01]  /*c9d0*/  LEA R18, P1, R16.reuse, c[0x0][0x288], 0x1 ;  /* 0x0000a20010127a11 */ /* 0x040fe200078208ff */
[----:B------:R-:W-:Y:S01]  /*c9e0*/  IMAD.IADD R20, R17, 0x1, R20 ;  /* 0x0000000111147824 */ /* 0x000fe200078e0214 */
[----:B------:R-:W-:Y:S01]  /*c9f0*/  SHF.R.S32.HI R7, RZ, 0x1f, R144 ;  /* 0x0000001fff077819 */ /* 0x000fe20000011490 */
[----:B------:R1:W3:Y:S01]  /*ca00*/  SHFL.IDX PT, R27, R22, RZ, 0x1c1f ;  /* 0x001c1fff161b7589 */ /* 0x0002e200000e0000 */
[----:B------:R-:W-:Y:S01]  /*ca10*/  CS2R R48, SRZ ;  /* 0x0000000000307805 */ /* 0x000fe2000001ff00 */
[----:B------:R-:W-:Y:S01]  /*ca20*/  CS2R R58, SRZ ;  /* 0x00000000003a7805 */ /* 0x000fe2000001ff00 */
[----:B------:R-:W-:Y:S01]  /*ca30*/  LEA.HI.X R20, R16, c[0x0][0x28c], R20, 0x1, P1 ;  /* 0x0000a30010147a11 */ /* 0x000fe200008f0c14 */
        /* <DEDUP_REMOVED lines=19> */
[-C--:B--2---:R-:W-:Y:S02]  /*cb70*/  @!P0 IADD3 R32, P1, R26, R29.reuse, RZ ;  /* 0x0000001d1a208210 */ /* 0x084fe40007f3e0ff */
[----:B----4-:R-:W-:Y:S01]  /*cb80*/  @!P0 IADD3 R28, P3, R16, R29, RZ ;  /* 0x0000001d101c8210 */ /* 0x010fe20007f7e0ff */
[----:B---3--:R-:W-:Y:S01]  /*cb90*/  @!P2 IMAD.WIDE R34, R6, 0x2, R26 ;  /* 0x000000020622a825 */ /* 0x008fe200078e021a */
[----:B------:R-:W-:Y:S02]  /*cba0*/  @!P0 IADD3.X R33, R27, R15, RZ, P1, !PT ;  /* 0x0000000f1b218210 */ /* 0x000fe40000ffe4ff */
[----:B------:R-:W-:Y:S01]  /*cbb0*/  ISETP.GE.AND P1, PT, R138, c[0x0][0x27c], PT ;  /* 0x00009f008a007a0c */ /* 0x000fe20003f26270 */
[----:B-1----:R-:W-:Y:S01]  /*cbc0*/  @!P0 IMAD.X R29, R17, 0x1, R15, P3 ;  /* 0x00000001111d8824 */ /* 0x002fe200018e060f */
        /* <DEDUP_REMOVED lines=16> */
.L_x_4375:
[----:B------:R-:W-:Y:S05]  /*ccd0*/  BSYNC B0 ;  /* 0x0000000000007941 */ /* 0x000fea0003800000 */
.L_x_4374:
[----:B------:R-:W-:Y:S01]  /*cce0*/  IADD3 R4, R14, 0x40, RZ ;  /* 0x000000400e047810 */ /* 0x000fe20007ffe0ff */
[----:B-----5:R-:W-:Y:S01]  /*ccf0*/  IMAD.MOV.U32 R15, RZ, RZ, R54 ;  /* 0x000000ffff0f7224 */ /* 0x020fe200078e0036 */
[----:B-1-3--:R1:W3:Y:S01]  /*cd00*/  SHFL.IDX PT, R27, R22, 0x1, 0x1c1f ;  /* 0x003c1f00161b7f89 */ /* 0x00a2e200000e0000 */
        /* <DEDUP_REMOVED lines=40> */
[----:B----4-:R-:W-:Y:S01]  /*cf90*/  IMAD.MOV.U32 R16, RZ, RZ, R67 ;  /* 0x000000ffff107224 */ /* 0x010fe200078e0043 */
[----:B------:R-:W-:Y:S01]  /*cfa0*/  PRMT R14, R4, 0x7610, R14 ;  /* 0x00007610040e7816 */ /* 0x000fe2000000000e */
[----:B------:R-:W-:Y:S01]  /*cfb0*/  IMAD.MOV.U32 R6, RZ, RZ, R64 ;  /* 0x000000ffff067224 */ /* 0x000fe200078e0040 */
[----:B--2---:R-:W2:Y:S01]  /*cfc0*/  SHFL.IDX PT, R26, R21, 0x1, 0x1c1f ;  /* 0x003c1f00151a7f89 */ /* 0x004ea200000e0000 */
[----:B------:R-:W-:Y:S01]  /*cfd0*/  IMAD.MOV.U32 R4, RZ, RZ, R65 ;  /* 0x000000ffff047224 */ /* 0x000fe200078e0041 */
[----:B------:R-:W-:Y:S01]  /*cfe0*/  BSSY B0, `(.L_x_4376) ;  /* 0x0000034000007945 */ /* 0x000fe20003800000 */
[----:B------:R-:W-:Y:S01]  /*cff0*/  PRMT R120, R17, 0x7610, R120 ;  /* 0x0000761011787816 */ /* 0x000fe20000000078 */
[----:B------:R4:W2:Y:S01]  /*d000*/  SHFL.IDX PT, R19, R20, 0x1, 0x1c1f ;  /* 0x003c1f0014137f89 */ /* 0x0008a200000e0000 */
        /* <DEDUP_REMOVED lines=14> */
[----:B----4-:R-:W-:Y:S01]  /*d0f0*/  CS2R R20, SRZ ;  /* 0x0000000000147805 */ /* 0x010fe2000001ff00 */
[----:B------:R-:W-:Y:S05]  /*d100*/  @P0 BRA `(.L_x_4377) ;  /* 0x0000021000000947 */ /* 0x000fea0003800000 */
[----:B---3--:R-:W-:Y:S01]  /*d110*/  ISETP.GE.AND P0, PT, R144, c[0x0][0x27c], PT ;  /* 0x00009f0090007a0c */ /* 0x008fe20003f06270 */
        /* <DEDUP_REMOVED lines=11> */
[----:B------:R-:W-:Y:S01]  /*d1d0*/  @!P0 IADD3 R72, P3, R18, R4, RZ ;  /* 0x0000000412488210 */ /* 0x000fe20007f7e0ff */
        /* <DEDUP_REMOVED lines=20> */
.L_x_4377:
[----:B---3--:R-:W-:Y:S05]  /*d320*/  BSYNC B0 ;  /* 0x0000000000007941 */ /* 0x008fea0003800000 */
.L_x_4376:
        /* <DEDUP_REMOVED lines=164> */
.L_x_4381:
[----:B------:R-:W-:Y:S05]  /*dd70*/  BSYNC B0 ;  /* 0x0000000000007941 */ /* 0x000fea0003800000 */
.L_x_4380:
        /* <DEDUP_REMOVED lines=113> */
.L_x_4383:
[----:B------:R-:W-:Y:S05]  /*e490*/  BSYNC B0 ;  /* 0x0000000000007941 */ /* 0x000fea0003800000 */
.L_x_4382:
        /* <DEDUP_REMOVED lines=112> */
.L_x_4379:
[----:B------:R-:W-:Y:S05]  /*eba0*/  BSYNC B1 ;  /* 0x0000000000017941 */ /* 0x000fea0003800000 */
.L_x_4378:
        /* <DEDUP_REMOVED lines=52> */
[----:B------:R-:W-:-:S02]  /*eef0*/  LOP3.LUT R97, R97, 0xffff0000, RZ, 0xc0, !PT ;  /* 0xffff000061617812 */ /* 0x000fc400078ec0ff */
[----:B------:R-:W-:Y:S01]  /*ef00*/  PRMT R95, R95, 0x5410, R42 ;  /* 0x000054105f5f7816 */ /* 0x000fe2000000002a */
[----:B------:R-:W-:Y:S01]  /*ef10*/  IMAD.U32 R42, R14, 0x10000, RZ ;  /* 0x000100000e2a7824 */ /* 0x000fe200078e00ff */
        /* <DEDUP_REMOVED lines=24> */
[-C--:B------:R-:W-:Y:S02]  /*f0a0*/  FMUL.FTZ R47, R47, R52.reuse ;  /* 0x000000342f2f7220 */ /* 0x080fe40000410000 */
[C---:B------:R-:W-:Y:S02]  /*f0b0*/  FFMA.FTZ R15, R13.reuse, R52, -R15 ;  /* 0x000000340d0f7223 */ /* 0x040fe4000001080f */
[----:B------:R-:W-:Y:S02]  /*f0c0*/  FFMA.FTZ R47, R13, R48, R47 ;  /* 0x000000300d2f7223 */ /* 0x000fe4000001002f */
[----:B------:R-:W-:-:S02]  /*f0d0*/  FFMA.FTZ R6, R40, R6, -R53 ;  /* 0x0000000628067223 */ /* 0x000fc40000010835 */
[----:B------:R-:W-:Y:S02]  /*f0e0*/  FMUL.FTZ R13, R4, R93 ;  /* 0x0000005d040d7220 */ /* 0x000fe40000410000 */
[----:B------:R-:W-:Y:S02]  /*f0f0*/  FFMA.FTZ R40, R40, R50, R51 ;  /* 0x0000003228287223 */ /* 0x000fe40000010033 */
[-C--:B------:R-:W-:Y:S02]  /*f100*/  FMUL.FTZ R4, R4, R97.reuse ;  /* 0x0000006104047220 */ /* 0x080fe40000410000 */
[C---:B------:R-:W-:Y:S01]  /*f110*/  IMAD.U32 R50, R95.reuse, 0x10000, RZ ;  /* 0x000100005f327824 */ /* 0x040fe200078e00ff */
[----:B------:R-:W-:Y:S01]  /*f120*/  LOP3.LUT R95, R95, 0xffff0000, RZ, 0xc0, !PT ;  /* 0xffff00005f5f7812 */ /* 0x000fe200078ec0ff */
[C---:B------:R-:W-:Y:S01]  /*f130*/  IMAD.U32 R51, R99.reuse, 0x10000, RZ ;  /* 0x0001000063337824 */ /* 0x040fe200078e00ff */
[----:B------:R-:W-:Y:S01]  /*f140*/  LOP3.LUT R99, R99, 0xffff0000, RZ, 0xc0, !PT ;  /* 0xffff000063637812 */ /* 0x000fe200078ec0ff */
[----:B------:R-:W-:-:S02]  /*f150*/  FFMA.FTZ R48, R12, R97, -R13 ;  /* 0x000000610c307223 */ /* 0x000fc4000001080d */
[----:B------:R-:W-:Y:S02]  /*f160*/  FFMA.FTZ R4, R12, R93, R4 ;  /* 0x0000005d0c047223 */ /* 0x000fe40000010004 */
[----:B------:R-:W-:Y:S02]  /*f170*/  FMUL.FTZ R13, R46, R91 ;  /* 0x0000005b2e0d7220 */ /* 0x000fe40000410000 */
[C---:B------:R-:W-:Y:S01]  /*f180*/  FMUL.FTZ R12, R45.reuse, R50 ;  /* 0x000000322d0c7220 */ /* 0x040fe20000410000 */
[----:B------:R-:W-:Y:S01]  /*f190*/  F2FP.BF16.PACK_AB R4, R4, R41 ;  /* 0x000000290404723e */ /* 0x000fe200000010ff */
[-C--:B------:R-:W-:Y:S02]  /*f1a0*/  FMUL.FTZ R46, R46, R96.reuse ;  /* 0x000000602e2e7220 */ /* 0x080fe40000410000 */
[----:B------:R-:W-:Y:S02]  /*f1b0*/  FMUL.FTZ R45, R45, R51 ;  /* 0x000000332d2d7220 */ /* 0x000fe40000410000 */
[----:B------:R-:W-:-:S02]  /*f1c0*/  FFMA.FTZ R13, R43, R96, -R13 ;  /* 0x000000602b0d7223 */ /* 0x000fc4000001080d */
[----:B------:R-:W-:Y:S02]  /*f1d0*/  FFMA.FTZ R43, R43, R91, R46 ;  /* 0x0000005b2b2b7223 */ /* 0x000fe4000001002e */
[----:B------:R-:W-:Y:S01]  /*f1e0*/  FFMA.FTZ R51, R42, R51, -R12 ;  /* 0x000000332a337223 */ /* 0x000fe2000001080c */
[----:B------:R-:W-:Y:S01]  /*f1f0*/  F2FP.BF16.PACK_AB R12, R48, R7 ;  /* 0x00000007300c723e */ /* 0x000fe200000010ff */
[----:B------:R-:W-:Y:S01]  /*f200*/  FFMA.FTZ R45, R42, R50, R45 ;  /* 0x000000322a2d7223 */ /* 0x000fe2000001002d */
[----:B------:R-:W-:Y:S01]  /*f210*/  F2FP.BF16.PACK_AB R13, R13, R6 ;  /* 0x000000060d0d723e */ /* 0x000fe200000010ff */
[C---:B------:R-:W-:Y:S02]  /*f220*/  FMUL.FTZ R42, R5.reuse, R95 ;  /* 0x0000005f052a7220 */ /* 0x040fe40000410000 */
[----:B------:R-:W-:Y:S02]  /*f230*/  FMUL.FTZ R46, R5, R99 ;  /* 0x00000063052e7220 */ /* 0x000fe40000410000 */
[----:B------:R-:W-:-:S02]  /*f240*/  FMUL.FTZ R5, R49, R94 ;  /* 0x0000005e31057220 */ /* 0x000fc40000410000 */
[-C--:B------:R-:W-:Y:S02]  /*f250*/  FMUL.FTZ R49, R49, R98.reuse ;  /* 0x0000006231317220 */ /* 0x080fe40000410000 */
[----:B------:R-:W-:Y:S02]  /*f260*/  FFMA.FTZ R42, R14, R99, -R42 ;  /* 0x000000630e2a7223 */ /* 0x000fe4000001082a */
[----:B------:R-:W-:Y:S01]  /*f270*/  FFMA.FTZ R98, R44, R98, -R5 ;  /* 0x000000622c627223 */ /* 0x000fe20000010805 */
[----:B------:R-:W-:Y:S01]  /*f280*/  F2FP.BF16.PACK_AB R5, R43, R40 ;  /* 0x000000282b05723e */ /* 0x000fe200000010ff */
        /* <DEDUP_REMOVED lines=8> */
.L_x_4385:
[----:B------:R-:W-:Y:S05]  /*f310*/  BSYNC B0 ;  /* 0x0000000000007941 */ /* 0x000fea0003800000 */
.L_x_4384:
        /* <DEDUP_REMOVED lines=113> */
.L_x_4387:
[----:B------:R-:W-:Y:S05]  /*fa30*/  BSYNC B0 ;  /* 0x0000000000007941 */ /* 0x000fea0003800000 */
.L_x_4386:
        /* <DEDUP_REMOVED lines=18> */
[----:B------:R-:W-:Y:S02]  /*fb60*/  SHF.R.U64 R17, R28, 0x10, R29 ;  /* 0x000000101c117819 */ /* 0x000fe4000000121d */
[----:B------:R-:W-:Y:S02]  /*fb70*/  IADD3 R9, R12, R6, R9 ;  /* 0x000000060c097210 */ /* 0x000fe40007ffe009 */
[----:B------:R-:W1:Y:S01]  /*fb80*/  LDS.128 R12, [R16] ;  /* 0x00000000100c7984 */ /* 0x000e620000000c00 */
[----:B------:R-:W-:Y:S02]  /*fb90*/  SHF.R.U32.HI R28, RZ, 0x10, R29 ;  /* 0x00000010ff1c7819 */ /* 0x000fe4000001161d */
[----:B------:R-:W-:Y:S01]  /*fba0*/  IMAD.SHL.U32 R9, R9, 0x2, RZ ;  /* 0x0000000209097824 */ /* 0x000fe200078e00ff */
[--C-:B------:R-:W-:Y:S02]  /*fbb0*/  SHF.R.U64 R29, R20, 0x10, R21.reuse ;  /* 0x00000010141d7819 */ /* 0x100fe40000001215 */
[----:B------:R-:W-:-:S02]  /*fbc0*/  SHF.R.U32.HI R20, RZ, 0x10, R21 ;  /* 0x00000010ff147819 */ /* 0x000fc40000011615 */
[----:B------:R-:W2:Y:S01]  /*fbd0*/  LDS.128 R4, [R9+0x18100] ;  /* 0x0181000009047984 */ /* 0x000ea20000000c00 */
[----:B------:R-:W-:Y:S02]  /*fbe0*/  PRMT R26, R26, 0x5410, R29 ;  /* 0x000054101a1a7816 */ /* 0x000fe4000000001d */
[----:B------:R-:W-:Y:S02]  /*fbf0*/  PRMT R74, R74, 0x5410, R17 ;  /* 0x000054104a4a7816 */ /* 0x000fe40000000011 */
[----:B------:R-:W-:Y:S02]  /*fc00*/  SHF.R.U64 R19, R30, 0x10, R31 ;  /* 0x000000101e137819 */ /* 0x000fe4000000121f */
[----:B------:R-:W-:Y:S01]  /*fc10*/  SHF.R.U64 R21, R22, 0x10, R23 ;  /* 0x0000001016157819 */ /* 0x000fe20000001217 */
[----:B------:R-:W-:Y:S01]  /*fc20*/  IMAD.U32 R35, R74, 0x10000, RZ ;  /* 0x000100004a237824 */ /* 0x000fe200078e00ff */
[----:B------:R-:W-:Y:S01]  /*fc30*/  SHF.R.U32.HI R30, RZ, 0x10, R31 ;  /* 0x00000010ff1e7819 */ /* 0x000fe2000001161f */
[----:B------:R-:W-:Y:S01]  /*fc40*/  IMAD.U32 R31, R26, 0x10000, RZ ;  /* 0x000100001a1f7824 */ /* 0x000fe200078e00ff */
[----:B------:R-:W-:-:S02]  /*fc50*/  PRMT R25, R25, 0x5410, R20 ;  /* 0x0000541019197816 */ /* 0x000fc40000000014 */
[----:B------:R-:W-:Y:S02]  /*fc60*/  SHF.R.U32.HI R22, RZ, 0x10, R23 ;  /* 0x00000010ff167819 */ /* 0x000fe40000011617 */
[----:B------:R-:W-:Y:S01]  /*fc70*/  PRMT R72, R72, 0x5410, R21 ;  /* 0x0000541048487816 */ /* 0x000fe20000000015 */
[----:B------:R-:W-:Y:S01]  /*fc80*/  IMAD.U32 R32, R25, 0x10000, RZ ;  /* 0x0001000019207824 */ /* 0x000fe200078e00ff */
[----:B------:R-:W-:Y:S02]  /*fc90*/  PRMT R73, R73, 0x5410, R28 ;  /* 0x0000541049497816 */ /* 0x000fe4000000001c */
[----:B------:R-:W-:Y:S02]  /*fca0*/  PRMT R27, R27, 0x5410, R22 ;  /* 0x000054101b1b7816 */ /* 0x000fe40000000016 */
[----:B------:R-:W-:Y:S02]  /*fcb0*/  PRMT R75, R75, 0x5410, R30 ;  /* 0x000054104b4b7816 */ /* 0x000fe4000000001e */
[----:B------:R-:W-:-:S02]  /*fcc0*/  PRMT R76, R76, 0x5410, R19 ;  /* 0x000054104c4c7816 */ /* 0x000fc40000000013 */
        /* <DEDUP_REMOVED lines=12> */
[----:B------:R-:W-:Y:S01]  /*fd90*/  LOP3.LUT R5, R6, 0xffff0000, RZ, 0xc0, !PT ;  /* 0xffff000006057812 */ /* 0x000fe200078ec0ff */
[C---:B------:R-:W-:Y:S01]  /*fda0*/  FMUL.FTZ R29, R34.reuse, R31 ;  /* 0x0000001f221d7220 */ /* 0x040fe20000410000 */
[C---:B------:R-:W-:Y:S01]  /*fdb0*/  LOP3.LUT R30, R7.reuse, 0xffff0000, RZ, 0xc0, !PT ;  /* 0xffff0000071e7812 */ /* 0x040fe200078ec0ff */
[----:B------:R-:W-:Y:S01]  /*fdc0*/  FMUL.FTZ R33, R34, R35 ;  /* 0x0000002322217220 */ /* 0x000fe20000410000 */
[----:B------:R-:W-:Y:S01]  /*fdd0*/  LOP3.LUT R4, R4, 0xffff0000, RZ, 0xc0, !PT ;  /* 0xffff000004047812 */ /* 0x000fe200078ec0ff */
[----:B------:R-:W-:-:S02]  /*fde0*/  IMAD.U32 R28, R7, 0x10000, RZ ;  /* 0x00010000071c7824 */ /* 0x000fc400078e00ff */
[----:B------:R-:W-:Y:S02]  /*fdf0*/  IMAD.U32 R22, R6, 0x10000, RZ ;  /* 0x0001000006167824 */ /* 0x000fe400078e00ff */
[C---:B------:R-:W-:Y:S02]  /*fe00*/  FFMA.FTZ R7, R18.reuse, R35, -R29 ;  /* 0x0000002312077223 */ /* 0x040fe4000001081d */
[C---:B------:R-:W-:Y:S01]  /*fe10*/  IMAD.U32 R34, R73.reuse, 0x10000, RZ ;  /* 0x0001000049227824 */ /* 0x040fe200078e00ff */
[----:B------:R-:W-:Y:S01]  /*fe20*/  LOP3.LUT R73, R73, 0xffff0000, RZ, 0xc0, !PT ;  /* 0xffff000049497812 */ /* 0x000fe200078ec0ff */
[----:B------:R-:W-:Y:S02]  /*fe30*/  FMUL.FTZ R6, R15, R32 ;  /* 0x000000200f067220 */ /* 0x000fe40000410000 */
[C---:B------:R-:W-:Y:S01]  /*fe40*/  IMAD.U32 R29, R27.reuse, 0x10000, RZ ;  /* 0x000100001b1d7824 */ /* 0x040fe200078e00ff */
[----:B------:R-:W-:Y:S01]  /*fe50*/  LOP3.LUT R27, R27, 0xffff0000, RZ, 0xc0, !PT ;  /* 0xffff00001b1b7812 */ /* 0x000fe200078ec0ff */
[----:B------:R-:W-:Y:S01]  /*fe60*/  FFMA.FTZ R18, R18, R31, R33 ;  /* 0x0000001f12127223 */ /* 0x000fe20000010021 */
[----:B------:R-:W-:Y:S01]  /*fe70*/  LOP3.LUT R33, R26, 0xffff0000, RZ, 0xc0, !PT ;  /* 0xffff00001a217812 */ /* 0x000fe200078ec0ff */
[C---:B------:R-:W-:Y:S01]  /*fe80*/  IMAD.U32 R31, R75.reuse, 0x10000, RZ ;  /* 0x000100004b1f7824 */ /* 0x040fe200078e00ff */
[----:B------:R-:W-:Y:S01]  /*fe90*/  LOP3.LUT R75, R75, 0xffff0000, RZ, 0xc0, !PT ;  /* 0xffff00004b4b7812 */ /* 0x000fe200078ec0ff */
[----:B------:R-:W-:-:S02]  /*fea0*/  FMUL.FTZ R15, R15, R34 ;  /* 0x000000220f0f7220 */ /* 0x000fc40000410000 */
[C---:B------:R-:W-:Y:S02]  /*feb0*/  FFMA.FTZ R6, R17.reuse, R34, -R6 ;  /* 0x0000002211067223 */ /* 0x040fe40000010806 */
[C---:B------:R-:W-:Y:S02]  /*fec0*/  FMUL.FTZ R34, R28.reuse, R29 ;  /* 0x0000001d1c227220 */ /* 0x040fe40000410000 */
[-C--:B------:R-:W-:Y:S02]  /*fed0*/  FMUL.FTZ R28, R28, R31.reuse ;  /* 0x0000001f1c1c7220 */ /* 0x080fe40000410000 */
[----:B------:R-:W-:Y:S02]  /*fee0*/  FFMA.FTZ R17, R17, R32, R15 ;  /* 0x0000002011117223 */ /* 0x000fe4000001000f */
[C---:B------:R-:W-:Y:S01]  /*fef0*/  FFMA.FTZ R15, R13.reuse, R31, -R34 ;  /* 0x0000001f0d0f7223 */ /* 0x040fe20000010822 */
[----:B------:R-:W-:Y:S01]  /*ff00*/  LOP3.LUT R31, R74, 0xffff0000, RZ, 0xc0, !PT ;  /* 0xffff00004a1f7812 */ /* 0x000fe200078ec0ff */
[----:B------:R-:W-:-:S02]  /*ff10*/  FFMA.FTZ R28, R13, R29, R28 ;  /* 0x0000001d0d1c7223 */ /* 0x000fc4000001001c */
[C---:B------:R-:W-:Y:S02]  /*ff20*/  FMUL.FTZ R13, R4.reuse, R33 ;  /* 0x00000021040d7220 */ /* 0x040fe40000410000 */
[-C--:B------:R-:W-:Y:S02]  /*ff30*/  FMUL.FTZ R4, R4, R31.reuse ;  /* 0x0000001f04047220 */ /* 0x080fe40000410000 */
[----:B------:R-:W-:Y:S02]  /*ff40*/  FFMA.FTZ R26, R12, R31, -R13 ;  /* 0x0000001f0c1a7223 */ /* 0x000fe4000001080d */
[C---:B------:R-:W-:Y:S01]  /*ff50*/  IMAD.U32 R29, R72.reuse, 0x10000, RZ ;  /* 0x00010000481d7824 */ /* 0x040fe200078e00ff */
[----:B------:R-:W-:Y:S01]  /*ff60*/  LOP3.LUT R72, R72, 0xffff0000, RZ, 0xc0, !PT ;  /* 0xffff000048487812 */ /* 0x000fe200078ec0ff */
[C---:B------:R-:W-:Y:S01]  /*ff70*/  IMAD.U32 R31, R76.reuse, 0x10000, RZ ;  /* 0x000100004c1f7824 */ /* 0x040fe200078e00ff */
[----:B------:R-:W-:Y:S01]  /*ff80*/  LOP3.LUT R76, R76, 0xffff0000, RZ, 0xc0, !PT ;  /* 0xffff00004c4c7812 */ /* 0x000fe200078ec0ff */
[----:B------:R-:W-:-:S02]  /*ff90*/  FMUL.FTZ R13, R23, R25 ;  /* 0x00000019170d7220 */ /* 0x000fc40000410000 */
[----:B------:R-:W-:Y:S02]  /*ffa0*/  FFMA.FTZ R33, R12, R33, R4 ;  /* 0x000000210c217223 */ /* 0x000fe40000010004 */
[----:B------:R-:W-:Y:S02]  /*ffb0*/  FMUL.FTZ R23, R23, R73 ;  /* 0x0000004917177220 */ /* 0x000fe40000410000 */
[C---:B------:R-:W-:Y:S02]  /*ffc0*/  FMUL.FTZ R4, R22.reuse, R29 ;  /* 0x0000001d16047220 */ /* 0x040fe40000410000 */
[----:B------:R-:W-:Y:S02]  /*ffd0*/  FMUL.FTZ R22, R22, R31 ;  /* 0x0000001f16167220 */ /* 0x000fe40000410000 */
[C---:B------:R-:W-:Y:S02]  /*ffe0*/  FFMA.FTZ R13, R20.reuse, R73, -R13 ;  /* 0x00000049140d7223 */ /* 0x040fe4000001080d */
[----:B------:R-:W-:-:S02]  /*fff0*/  FFMA.FTZ R20, R20, R25, R23 ;  /* 0x0000001914147223 */ /* 0x000fc40000010017 */
[----:B------:R-:W-:Y:S01]  /*10000*/  FFMA.FTZ R31, R19, R31, -R4 ;  /* 0x0000001f131f7223 */ /* 0x000fe20000010804 */
[----:B------:R-:W-:Y:S01]  /*10010*/  F2FP.BF16.PACK_AB R13, R13, R6 ;  /* 0x000000060d0d723e */ /* 0x000fe200000010ff */
[----:B------:R-:W-:Y:S02]  /*10020*/  FFMA.FTZ R22, R19, R29, R22 ;  /* 0x0000001d13167223 */ /* 0x000fe40000010016 */
[C---:B------:R-:W-:Y:S02]  /*10030*/  FMUL.FTZ R23, R5.reuse, R72 ;  /* 0x0000004805177220 */ /* 0x040fe40000410000 */
[----:B------:R-:W-:Y:S02]  /*10040*/  FMUL.FTZ R12, R30, R27 ;  /* 0x0000001b1e0c7220 */ /* 0x000fe40000410000 */
[----:B------:R-:W-:Y:S01]  /*10050*/  FMUL.FTZ R19, R5, R76 ;  /* 0x0000004c05137220 */ /* 0x000fe20000410000 */
[----:B------:R-:W-:Y:S01]  /*10060*/  F2FP.BF16.PACK_AB R5, R20, R17 ;  /* 0x000000111405723e */ /* 0x000fe200000010ff */
[----:B------:R-:W-:-:S02]  /*10070*/  FMUL.FTZ R4, R30, R75 ;  /* 0x0000004b1e047220 */ /* 0x000fc40000410000 */
[----:B------:R-:W-:Y:S02]  /*10080*/  FFMA.FTZ R76, R14, R76, -R23 ;  /* 0x0000004c0e4c7223 */ /* 0x000fe40000010817 */
[C---:B------:R-:W-:Y:S01]  /*10090*/  FFMA.FTZ R30, R21.reuse, R75, -R12 ;  /* 0x0000004b151e7223 */ /* 0x040fe2000001080c */
        /* <DEDUP_REMOVED lines=10> */
.L_x_4363:
[----:B------:R-:W-:Y:S05]  /*10140*/  BSYNC B2 ;  /* 0x0000000000027941 */ /* 0x000fea0003800000 */
.L_x_4345:
[----:B------:R-:W-:-:S04]  /*10150*/  DEPBAR.LE SB0, 0x2 ;  /* 0x000080800000791a */ /* 0x000fc80000000000 */
[----:B------:R-:W-:Y:S01]  /*10160*/  BAR.SYNC.DEFER_BLOCKING 0x0 ;  /* 0x0000000000007b1d */ /* 0x000fe20000010000 */
[----:B------:R-:W-:-:S04]  /*10170*/  LOP3.LUT P0, RZ, R24, 0x2, RZ, 0xc0, !PT ;  /* 0x0000000218ff7812 */ /* 0x000fc8000780c0ff */
        /* <DEDUP_REMOVED lines=11> */
[----:B-----5:R1:W1:Y:S04]  /*10230*/  LDSM.16.M88.4 R80, [R9+0x1000] ;  /* 0x001000000950783b */ /* 0x0202680000000200 */
[----:B------:R1:W1:Y:S01]  /*10240*/  LDSM.16.M88.4 R52, [R9+0x1800] ;  /* 0x001800000934783b */ /* 0x0002620000000200 */
[----:B------:R-:W-:Y:S05]  /*10250*/  @!P4 BRA `(.L_x_4389) ;  /* 0x000001700000c947 */ /* 0x000fea0003800000 */
[----:B------:R-:W-:Y:S02]  /*10260*/  IADD3 R4, R8, -0x2, RZ ;  /* 0xfffffffe08047810 */ /* 0x000fe40007ffe0ff */
[----:B------:R-:W-:-:S02]  /*10270*/  ISETP.GE.AND P1, PT, R228, c[0x0][0x1d4], PT ;  /* 0x00007500e4007a0c */ /* 0x000fc40003f26270 */
        /* <DEDUP_REMOVED lines=21> */
.L_x_4389:
[----:B------:R-:W-:Y:S05]  /*103d0*/  BSYNC B0 ;  /* 0x0000000000007941 */ /* 0x000fea0003800000 */
.L_x_4388:
[----:B------:R-:W-:Y:S01]  /*103e0*/  LOP3.LUT P0, RZ, R24, 0x4, RZ, 0xc0, !PT ;  /* 0x0000000418ff7812 */ /* 0x000fe2000780c0ff */
[C---:B--23--:R-:W-:Y:S01]  /*103f0*/  HMMA.16816.F32.BF16 R32, R48.reuse, R28, RZ ;  /* 0x0000001c3020723c */ /* 0x04cfe200000418ff */
[----:B------:R-:W-:Y:S01]  /*10400*/  LDSM.16.M88.4 R44, [R192] ;  /* 0x00000000c02c783b */ /* 0x000fe20000000200 */
[----:B------:R-:W-:Y:S01]  /*10410*/  ULDC UR4, c[0x0][0x324] ;  /* 0x0000c90000047ab9 */ /* 0x000fe20000000800 */
[----:B------:R-:W-:Y:S01]  /*10420*/  SEL R199, R0, 0xffffffc0, !P0 ;  /* 0xffffffc000c77807 */ /* 0x000fe20004000000 */
[----:B------:R-:W-:Y:S01]  /*10430*/  ULOP3.LUT UR4, URZ, UR4, URZ, 0x33, !UPT ;  /* 0x000000043f047292 */ /* 0x000fe2000f8e333f */
[----:B------:R-:W0:Y:S02]  /*10440*/  LDGDEPBAR ;  /* 0x00000000000079af */ /* 0x000e240000000000 */
[----:B------:R-:W-:Y:S01]  /*10450*/  IADD3 R0, R199, R194, R198 ;  /* 0x000000c2c7007210 */ /* 0x000fe20007ffe0c6 */
[----:B------:R-:W-:Y:S01]  /*10460*/  HMMA.16816.F32.BF16 R28, R48, R30, RZ ;  /* 0x0000001e301c723c */ /* 0x000fe200000418ff */
[----:B------:R-:W-:-:S05]  /*10470*/  IMAD.IADD R2, R194, 0x1, R199 ;  /* 0x00000001c2027824 */ /* 0x000fca00078e02c7 */
[----:B----4-:R-:W2:Y:S02]  /*10480*/  LDSM.16.M88.4 R12, [R2] ;  /* 0x00000000020c783b */ /* 0x010ea40000000200 */
[C---:B------:R-:W-:Y:S02]  /*10490*/  HMMA.16816.F32.BF16 R24, R48.reuse, R20, RZ ;  /* 0x000000143018723c */ /* 0x040fe400000418ff */
[----:B------:R-:W3:Y:S04]  /*104a0*/  LDSM.16.M88.4 R4, [R2+0x800] ;  /* 0x000800000204783b */ /* 0x000ee80000000200 */
[----:B------:R-:W4:Y:S02]  /*104b0*/  LDSM.16.M88.4 R76, [R2+0x1000] ;  /* 0x00100000024c783b */ /* 0x000f240000000200 */
[C---:B------:R-:W-:Y:S02]  /*104c0*/  HMMA.16816.F32.BF16 R20, R48.reuse, R22, RZ ;  /* 0x000000163014723c */ /* 0x040fe400000418ff */
[----:B------:R-:W5:Y:S06]  /*104d0*/  LDSM.16.M88.4 R72, [R2+0x1800] ;  /* 0x001800000248783b */ /* 0x000f6c0000000200 */
[C---:B-1----:R-:W-:Y:S08]  /*104e0*/  HMMA.16816.F32.BF16 R68, R48.reuse, R64, RZ ;  /* 0x000000403044723c */ /* 0x042ff000000418ff */
[C---:B------:R-:W-:Y:S08]  /*104f0*/  HMMA.16816.F32.BF16 R64, R48.reuse, R66, RZ ;  /* 0x000000423040723c */ /* 0x040ff000000418ff */
[C---:B------:R-:W-:Y:S08]  /*10500*/  HMMA.16816.F32.BF16 R60, R48.reuse, R40, RZ ;  /* 0x00000028303c723c */ /* 0x040ff000000418ff */
[----:B------:R-:W-:Y:S01]  /*10510*/  HMMA.16816.F32.BF16 R48, R48, R42, RZ ;  /* 0x0000002a3030723c */ /* 0x000fe200000418ff */
[----:B------:R-:W-:Y:S07]  /*10520*/  LDSM.16.M88.4 R40, [R147] ;  /* 0x000000009328783b */ /* 0x000fee0000000200 */
[C---:B------:R-:W-:Y:S08]  /*10530*/  HMMA.16816.F32.BF16 R32, R56.reuse, R36, R32 ;  /* 0x000000243820723c */ /* 0x040ff00000041820 */
[C---:B------:R-:W-:Y:S01]  /*10540*/  HMMA.16816.F32.BF16 R28, R56.reuse, R38, R28 ;  /* 0x00000026381c723c */ /* 0x040fe2000004181c */
[----:B------:R-:W1:Y:S07]  /*10550*/  LDSM.16.M88.4 R36, [R0] ;  /* 0x000000000024783b */ /* 0x000e6e0000000200 */
        /* <DEDUP_REMOVED lines=8> */
[----:B------:R-:W1:Y:S04]  /*105e0*/  LDSM.16.M88.4 R52, [R0+0x1800] ;  /* 0x001800000034783b */ /* 0x000e680000000200 */
[----:B------:R-:W-:Y:S03]  /*105f0*/  LDSM.16.M88.4 R48, [R196+0x4000] ;  /* 0x00400000c430783b */ /* 0x000fe60000000200 */
        /* <DEDUP_REMOVED lines=11> */
[----:B------:R-:W5:Y:S04]  /*106b0*/  LDSM.16.M88.4 R72, [R194+0x3800] ;  /* 0x00380000c248783b */ /* 0x000f680000000200 */
[----:B------:R-:W-:Y:S03]  /*106c0*/  LDSM.16.M88.4 R44, [R9+0x2000] ;  /* 0x00200000092c783b */ /* 0x000fe60000000200 */
        /* <DEDUP_REMOVED lines=24> */
[----:B------:R-:W-:Y:S04]  /*10850*/  LDSM.16.M88.4 R48, [R0+0x2000] ;  /* 0x002000000030783b */ /* 0x000fe80000000200 */
[----:B------:R-:W-:Y:S03]  /*10860*/  LDSM.16.M88.4 R72, [R2+0x3800] ;  /* 0x003800000248783b */ /* 0x000fe60000000200 */
        /* <DEDUP_REMOVED lines=8> */
[----:B------:R-:W-:Y:S07]  /*108f0*/  LDSM.16.M88.4 R80, [R196+0x8000] ;  /* 0x00800000c450783b */ /* 0x000fee0000000200 */
[C---:B------:R-:W-:Y:S08]  /*10900*/  HMMA.16816.F32.BF16 R60, R36.reuse, R40, R60 ;  /* 0x00000028243c723c */ /* 0x040ff0000004183c */
[----:B------:R-:W-:Y:S01]  /*10910*/  HMMA.16816.F32.BF16 R56, R36, R42, R56 ;  /* 0x0000002a2438723c */ /* 0x000fe20000041838 */
[----:B------:R-:W5:Y:S04]  /*10920*/  LDSM.16.M88.4 R40, [R0+0x3000] ;  /* 0x003000000028783b */ /* 0x000f680000000200 */
        /* <DEDUP_REMOVED lines=16> */
[----:B------:R-:W1:Y:S03]  /*10a30*/  LDSM.16.M88.4 R72, [R194+0x5800] ;  /* 0x00580000c248783b */ /* 0x000e660000000200 */
[C---:B------:R-:W-:Y:S08]  /*10a40*/  HMMA.16816.F32.BF16 R24, R16.reuse, R44, R24 ;  /* 0x0000002c1018723c */ /* 0x040ff00000041818 */
[C---:B------:R-:W-:Y:S01]  /*10a50*/  HMMA.16816.F32.BF16 R20, R16.reuse, R46, R20 ;  /* 0x0000002e1014723c */ /* 0x040fe20000041814 */
[----:B------:R-:W1:Y:S07]  /*10a60*/  LDSM.16.M88.4 R44, [R9+0x4800] ;  /* 0x00480000092c783b */ /* 0x000e6e0000000200 */
[C---:B-----5:R-:W-:Y:S08]  /*10a70*/  HMMA.16816.F32.BF16 R68, R16.reuse, R40, R68 ;  /* 0x000000281044723c */ /* 0x060ff00000041844 */
[----:B------:R-:W-:Y:S01]  /*10a80*/  HMMA.16816.F32.BF16 R64, R16, R42, R64 ;  /* 0x0000002a1040723c */ /* 0x000fe20000041840 */
[----:B------:R-:W5:Y:S07]  /*10a90*/  LDSM.16.M88.4 R40, [R9+0x5000] ;  /* 0x005000000928783b */ /* 0x000f6e0000000200 */
[C---:B--2---:R-:W-:Y:S08]  /*10aa0*/  HMMA.16816.F32.BF16 R32, R80.reuse, R12, R32 ;  /* 0x0000000c5020723c */ /* 0x044ff00000041820 */
[----:B------:R-:W-:Y:S01]  /*10ab0*/  HMMA.16816.F32.BF16 R28, R80, R14, R28 ;  /* 0x0000000e501c723c */ /* 0x000fe2000004181c */
[----:B------:R-:W-:Y:S07]  /*10ac0*/  LDSM.16.M88.4 R12, [R2+0x4000] ;  /* 0x00400000020c783b */ /* 0x000fee0000000200 */
[C---:B------:R-:W-:Y:S08]  /*10ad0*/  HMMA.16816.F32.BF16 R60, R16.reuse, R36, R60 ;  /* 0x00000024103c723c */ /* 0x040ff0000004183c */
[----:B------:R-:W-:Y:S01]  /*10ae0*/  HMMA.16816.F32.BF16 R56, R16, R38, R56 ;  /* 0x000000261038723c */ /* 0x000fe20000041838 */
[----:B------:R-:W2:Y:S04]  /*10af0*/  LDSM.16.M88.4 R16, [R192+0x8000] ;  /* 0x00800000c010783b */ /* 0x000ea80000000200 */
[----:B------:R-:W2:Y:S03]  /*10b00*/  LDSM.16.M88.4 R36, [R9+0x5800] ;  /* 0x005800000924783b */ /* 0x000ea60000000200 */
[C---:B---3--:R-:W-:Y:S08]  /*10b10*/  HMMA.16816.F32.BF16 R24, R80.reuse, R4, R24 ;  /* 0x000000045018723c */ /* 0x048ff00000041818 */
[C---:B------:R-:W-:Y:S01]  /*10b20*/  HMMA.16816.F32.BF16 R20, R80.reuse, R6, R20 ;  /* 0x000000065014723c */ /* 0x040fe20000041814 */
[----:B------:R-:W3:Y:S07]  /*10b30*/  LDSM.16.M88.4 R4, [R2+0x4800] ;  /* 0x004800000204783b */ /* 0x000eee0000000200 */
[----:B----4-:R-:W-:Y:S08]  /*10b40*/  HMMA.16816.F32.BF16 R68, R80, R76, R68 ;  /* 0x0000004c5044723c */ /* 0x010ff00000041844 */
[C---:B-1----:R-:W-:Y:S08]  /*10b50*/  HMMA.16816.F32.BF16 R32, R52.reuse, R48, R32 ;  /* 0x000000303420723c */ /* 0x042ff00000041820 */
[----:B------:R-:W-:Y:S01]  /*10b60*/  HMMA.16816.F32.BF16 R28, R52, R50, R28 ;  /* 0x00000032341c723c */ /* 0x000fe2000004181c */
[----:B------:R-:W1:Y:S07]  /*10b70*/  LDSM.16.M88.4 R48, [R2+0x5000] ;  /* 0x005000000230783b */ /* 0x000e6e0000000200 */
[C---:B------:R-:W-:Y:S01]  /*10b80*/  HMMA.16816.F32.BF16 R64, R80.reuse, R78, R64 ;  /* 0x0000004e5040723c */ /* 0x040fe20000041840 */
[----:B------:R-:W-:Y:S07]  /*10b90*/  LDSM.16.M88.4 R76, [R147+0x8000] ;  /* 0x00800000934c783b */ /* 0x000fee0000000200 */
[C---:B------:R-:W-:Y:S08]  /*10ba0*/  HMMA.16816.F32.BF16 R60, R80.reuse, R72, R60 ;  /* 0x00000048503c723c */ /* 0x040ff0000004183c */
[----:B------:R-:W-:Y:S01]  /*10bb0*/  HMMA.16816.F32.BF16 R56, R80, R74, R56 ;  /* 0x0000004a5038723c */ /* 0x000fe20000041838 */
[----:B------:R4:W1:Y:S04]  /*10bc0*/  LDSM.16.M88.4 R80, [R2+0x5800] ;  /* 0x005800000250783b */ /* 0x0008680000000200 */
[----:B------:R-:W-:Y:S03]  /*10bd0*/  LDSM.16.M88.4 R72, [R0+0x4000] ;  /* 0x004000000048783b */ /* 0x000fe60000000200 */
[C---:B------:R-:W-:Y:S08]  /*10be0*/  HMMA.16816.F32.BF16 R24, R52.reuse, R44, R24 ;  /* 0x0000002c3418723c */ /* 0x040ff00000041818 */
[C---:B------:R-:W-:Y:S01]  /*10bf0*/  HMMA.16816.F32.BF16 R20, R52.reuse, R46, R20 ;  /* 0x0000002e3414723c */ /* 0x040fe20000041814 */
[----:B------:R-:W-:Y:S07]  /*10c00*/  LDSM.16.M88.4 R44, [R0+0x4800] ;  /* 0x00480000002c783b */ /* 0x000fee0000000200 */
[----:B-----5:R-:W-:Y:S01]  /*10c10*/  HMMA.16816.F32.BF16 R68, R52, R40, R68 ;  /* 0x000000283444723c */ /* 0x020fe20000041844 */
[----:B----4-:R-:W-:-:S04]  /*10c20*/  IMAD.IADD R2, R213, 0x1, R224 ;  /* 0x00000001d5027824 */ /* 0x010fc800078e02e0 */
[----:B------:R-:W-:-:S03]  /*10c30*/  @P6 IMAD.HI.U32 R9, R2, c[0x0][0x2c8], RZ ;  /* 0x0000b20002096a27 */ /* 0x000fc600078e00ff */
[C---:B--2---:R-:W-:Y:S08]  /*10c40*/  HMMA.16816.F32.BF16 R32, R16.reuse, R12, R32 ;  /* 0x0000000c1020723c */ /* 0x044ff00000041820 */
[----:B------:R-:W-:Y:S01]  /*10c50*/  HMMA.16816.F32.BF16 R28, R16, R14, R28 ;  /* 0x0000000e101c723c */ /* 0x000fe2000004181c */
[----:B------:R-:W2:Y:S07]  /*10c60*/  LDSM.16.M88.4 R12, [R0+0x5000] ;  /* 0x00500000000c783b */ /* 0x000eae0000000200 */
[C---:B------:R-:W-:Y:S08]  /*10c70*/  HMMA.16816.F32.BF16 R64, R52.reuse, R42, R64 ;  /* 0x0000002a3440723c */ /* 0x040ff00000041840 */
[C---:B------:R-:W-:Y:S08]  /*10c80*/  HMMA.16816.F32.BF16 R60, R52.reuse, R36, R60 ;  /* 0x00000024343c723c */ /* 0x040ff0000004183c */
[----:B------:R-:W-:Y:S08]  /*10c90*/  HMMA.16816.F32.BF16 R56, R52, R38, R56 ;  /* 0x000000263438723c */ /* 0x000ff00000041838 */
[C---:B---3--:R-:W-:Y:S08]  /*10ca0*/  HMMA.16816.F32.BF16 R24, R16.reuse, R4, R24 ;  /* 0x000000041018723c */ /* 0x048ff00000041818 */
[C---:B------:R-:W-:Y:S01]  /*10cb0*/  HMMA.16816.F32.BF16 R20, R16.reuse, R6, R20 ;  /* 0x000000061014723c */ /* 0x040fe20000041814 */
[----:B------:R3:W4:Y:S07]  /*10cc0*/  LDSM.16.M88.4 R4, [R0+0x5800] ;  /* 0x005800000004783b */ /* 0x00072e0000000200 */
[C---:B-1----:R-:W-:Y:S08]  /*10cd0*/  HMMA.16816.F32.BF16 R68, R16.reuse, R48, R68 ;  /* 0x000000301044723c */ /* 0x042ff00000041844 */
[----:B------:R-:W-:Y:S01]  /*10ce0*/  HMMA.16816.F32.BF16 R64, R16, R50, R64 ;  /* 0x000000321040723c */ /* 0x000fe20000041840 */
[----:B---3--:R-:W-:Y:S01]  /*10cf0*/  IMAD.MOV.U32 R0, RZ, RZ, R2 ;  /* 0x000000ffff007224 */ /* 0x008fe200078e0002 */
[----:B------:R-:W-:-:S06]  /*10d00*/  @P6 SHF.R.U32.HI R0, RZ, c[0x0][0x2cc], R9 ;  /* 0x0000b300ff006a19 */ /* 0x000fcc0000011609 */
[C---:B------:R-:W-:Y:S01]  /*10d10*/  HMMA.16816.F32.BF16 R60, R16.reuse, R80, R60 ;  /* 0x00000050103c723c */ /* 0x040fe2000004183c */
[----:B------:R-:W-:Y:S01]  /*10d20*/  ISETP.GE.AND P6, PT, R205, 0x1, PT ;  /* 0x00000001cd00780c */ /* 0x000fe20003fc6270 */
[----:B------:R-:W1:Y:S06]  /*10d30*/  SHFL.IDX PT, R2, R0, RZ, 0x1c1f ;  /* 0x001c1fff00027589 */ /* 0x000e6c00000e0000 */
[----:B------:R-:W-:Y:S08]  /*10d40*/  HMMA.16816.F32.BF16 R56, R16, R82, R56 ;  /* 0x000000521038723c */ /* 0x000ff00000041838 */
[C---:B--2---:R-:W-:Y:S07]  /*10d50*/  HMMA.16816.F32.BF16 R68, R76.reuse, R12, R68 ;  /* 0x0000000c4c44723c */ /* 0x044fee0000041844 */
[----:B------:R-:W-:Y:S01]  /*10d60*/  IADD3 R13, R226, 0x1, -R3 ;  /* 0x00000001e20d7810 */ /* 0x000fe20007ffe803 */
[----:B------:R-:W-:Y:S03]  /*10d70*/  HMMA.16816.F32.BF16 R64, R76, R14, R64 ;  /* 0x0000000e4c40723c */ /* 0x000fe60000041840 */
[----:B------:R-:W-:-:S04]  /*10d80*/  IADD3 R13, -R223, R13, -R218 ;  /* 0x0000000ddf0d7210 */ /* 0x000fc80007ffe9da */
[C---:B------:R-:W-:Y:S01]  /*10d90*/  IADD3 R15, R13.reuse, c[0x0][0x328], RZ ;  /* 0x0000ca000d0f7a10 */ /* 0x040fe20007ffe0ff */
[----:B----4-:R-:W-:Y:S01]  /*10da0*/  HMMA.16816.F32.BF16 R60, R76, R4, R60 ;  /* 0x000000044c3c723c */ /* 0x010fe2000004183c */
[----:B------:R-:W-:-:S06]  /*10db0*/  IADD3 R13, R13, UR4, RZ ;  /* 0x000000040d0d7c10 */ /* 0x000fcc000fffe0ff */
[----:B-1----:R-:W-:Y:S01]  /*10dc0*/  IMAD.IADD R5, R15, 0x1, R2 ;  /* 0x000000010f057824 */ /* 0x002fe200078e0202 */
[----:B------:R-:W-:Y:S01]  /*10dd0*/  IADD3 R4, -R218, R226, -R3 ;  /* 0x000000e2da047210 */ /* 0x000fe20007ffe903 */
[----:B------:R-:W-:Y:S03]  /*10de0*/  HMMA.16816.F32.BF16 R32, R76, R72, R32 ;  /* 0x000000484c20723c */ /* 0x000fe60000041820 */
[----:B------:R-:W-:-:S05]  /*10df0*/  IMNMX R12, R4, R5, PT ;  /* 0x00000005040c7217 */ /* 0x000fca0003800200 */
[C---:B------:R-:W-:Y:S08]  /*10e00*/  HMMA.16816.F32.BF16 R28, R76.reuse, R74, R28 ;  /* 0x0000004a4c1c723c */ /* 0x040ff0000004181c */
[C---:B------:R-:W-:Y:S08]  /*10e10*/  HMMA.16816.F32.BF16 R24, R76.reuse, R44, R24 ;  /* 0x0000002c4c18723c */ /* 0x040ff00000041818 */
[C---:B------:R-:W-:Y:S08]  /*10e20*/  HMMA.16816.F32.BF16 R20, R76.reuse, R46, R20 ;  /* 0x0000002e4c14723c */ /* 0x040ff00000041814 */
[----:B------:R-:W-:Y:S07]  /*10e30*/  HMMA.16816.F32.BF16 R56, R76, R6, R56 ;  /* 0x000000064c38723c */ /* 0x000fee0000041838 */
[----:B------:R-:W-:Y:S01]  /*10e40*/  IMAD.IADD R6, R13, 0x1, R2 ;  /* 0x000000010d067824 */ /* 0x000fe200078e0202 */
        /* <DEDUP_REMOVED lines=12> */
.L_x_4392:
[----:B------:R-:W-:-:S04]  /*10f10*/  MOV R2, c[0x0][0x32c] ;  /* 0x0000cb0000027a02 */ /* 0x000fc80000000f00 */
[----:B------:R-:W-:-:S13]  /*10f20*/  ISETP.NE.AND P0, PT, R2, 0x1, PT ;  /* 0x000000010200780c */ /* 0x000fda0003f05270 */
[----:B------:R-:W-:-:S05]  /*10f30*/  @P0 IMAD.HI.U32 R2, R14, c[0x0][0x330], RZ ;  /* 0x0000cc000e020a27 */ /* 0x000fca00078e00ff */
[----:B------:R-:W-:Y:S02]  /*10f40*/  @P0 SHF.R.U32.HI R14, RZ, c[0x0][0x334], R2 ;  /* 0x0000cd00ff0e0a19 */ /* 0x000fe40000011602 */
.L_x_4393:
[----:B------:R-:W-:Y:S05]  /*10f50*/  BSYNC B0 ;  /* 0x0000000000007941 */ /* 0x000fea0003800000 */
.L_x_4391:
[----:B------:R-:W-:-:S04]  /*10f60*/  IMAD R7, R14, c[0x0][0x32c], -R3 ;  /* 0x0000cb000e077a24 */ /* 0x000fc800078e0a03 */
[----:B------:R-:W-:-:S05]  /*10f70*/  IMAD.IADD R7, R7, 0x1, -R218 ;  /* 0x0000000107077824 */ /* 0x000fca00078e0ada */
[----:B------:R-:W-:Y:S02]  /*10f80*/  IADD3 R5, R7, c[0x0][0x32c], RZ ;  /* 0x0000cb0007057a10 */ /* 0x000fe40007ffe0ff */
[----:B------:R-:W-:Y:S02]  /*10f90*/  IMNMX R6, R6, R7, !PT ;  /* 0x0000000706067217 */ /* 0x000fe40007800200 */
[----:B------:R-:W-:Y:S02]  /*10fa0*/  IMNMX R12, R12, R5, PT ;  /* 0x000000050c0c7217 */ /* 0x000fe40003800200 */
.L_x_4390:
[----:B------:R-:W-:Y:S01]  /*10fb0*/  ISETP.GT.AND P1, PT, R8, RZ, PT ;  /* 0x000000ff0800720c */ /* 0x000fe20003f24270 */
        /* <DEDUP_REMOVED lines=64> */
.L_x_4396:
[----:B------:R-:W-:-:S04]  /*113c0*/  MOV R2, c[0x0][0x32c] ;  /* 0x0000cb0000027a02 */ /* 0x000fc80000000f00 */
[----:B------:R-:W-:-:S13]  /*113d0*/  ISETP.NE.AND P0, PT, R2, 0x1, PT ;  /* 0x000000010200780c */ /* 0x000fda0003f05270 */
[----:B------:R-:W-:-:S05]  /*113e0*/  @P0 IMAD.HI.U32 R2, R4, c[0x0][0x330], RZ ;  /* 0x0000cc0004020a27 */ /* 0x000fca00078e00ff */
[----:B------:R-:W-:Y:S02]  /*113f0*/  @P0 SHF.R.U32.HI R4, RZ, c[0x0][0x334], R2 ;  /* 0x0000cd00ff040a19 */ /* 0x000fe40000011602 */
.L_x_4397:
[----:B------:R-:W-:Y:S05]  /*11400*/  BSYNC B0 ;  /* 0x0000000000007941 */ /* 0x000fea0003800000 */
.L_x_4395:
[----:B------:R-:W-:-:S04]  /*11410*/  IMAD R3, R4, c[0x0][0x32c], -R3 ;  /* 0x0000cb0004037a24 */ /* 0x000fc800078e0a03 */
[----:B------:R-:W-:-:S05]  /*11420*/  IMAD.IADD R2, R3, 0x1, -R218 ;  /* 0x0000000103027824 */ /* 0x000fca00078e0ada */
[----:B------:R-:W-:Y:S02]  /*11430*/  IADD3 R3, R2, c[0x0][0x32c], RZ ;  /* 0x0000cb0002037a10 */ /* 0x000fe40007ffe0ff */
[----:B------:R-:W-:Y:S02]  /*11440*/  IMNMX R13, R13, R2, !PT ;  /* 0x000000020d0d7217 */ /* 0x000fe40007800200 */
[----:B------:R-:W-:Y:S02]  /*11450*/  IMNMX R0, R0, R3, PT ;  /* 0x0000000300007217 */ /* 0x000fe40003800200 */
.L_x_4394:
[----:B------:R-:W-:Y:S01]  /*11460*/  ISETP.GT.AND P2, PT, R13, RZ, P1 ;  /* 0x000000ff0d00720c */ /* 0x000fe20000f44270 */
[----:B------:R-:W-:-:S04]  /*11470*/  DEPBAR.LE SB0, 0x2 ;  /* 0x000080800000791a */ /* 0x000fc80000000000 */
[----:B------:R-:W-:Y:S01]  /*11480*/  BAR.SYNC.DEFER_BLOCKING 0x0 ;  /* 0x0000000000007b1d */ /* 0x000fe20000010000 */
[----:B------:R-:W-:Y:S01]  /*11490*/  ISETP.GT.AND P0, PT, R13, 0x1, P1 ;  /* 0x000000010d00780c */ /* 0x000fe20000f04270 */
[C---:B------:R-:W-:Y:S01]  /*114a0*/  IMAD.IADD R177, R195.reuse, 0x1, R146 ;  /* 0x00000001c3b17824 */ /* 0x040fe200078e0292 */
[C---:B------:R-:W-:Y:S01]  /*114b0*/  ISETP.LT.OR P3, PT, R0.reuse, 0x1, P2 ;  /* 0x000000010000780c */ /* 0x040fe20001761670 */
[----:B------:R-:W-:Y:S01]  /*114c0*/  IMAD.IADD R169, R195, 0x1, R141 ;  /* 0x00000001c3a97824 */ /* 0x000fe200078e028d */
[----:B------:R-:W-:Y:S01]  /*114d0*/  ISETP.LT.OR P2, PT, R0, 0x2, P0 ;  /* 0x000000020000780c */ /* 0x000fe20000741670 */
[----:B------:R-:W-:Y:S01]  /*114e0*/  BSSY B0, `(.L_x_4398) ;  /* 0x0000173000007945 */ /* 0x000fe20003800000 */
[----:B------:R-:W-:Y:S02]  /*114f0*/  ISETP.GT.AND P0, PT, R13, 0x8, P1 ;  /* 0x000000080d00780c */ /* 0x000fe40000f04270 */
[----:B------:R-:W-:Y:S02]  /*11500*/  FMNMX.FTZ R2, R32, R33, !PT ;  /* 0x0000002120027209 */ /* 0x000fe40007810000 */
[----:B------:R-:W-:-:S02]  /*11510*/  FSEL R34, R34, -INF , !P3 ;  /* 0xff80000022227808 */ /* 0x000fc40005800000 */
[----:B------:R-:W-:Y:S02]  /*11520*/  ISETP.LT.OR P0, PT, R0, 0x9, P0 ;  /* 0x000000090000780c */ /* 0x000fe40000701670 */
[----:B------:R-:W-:Y:S02]  /*11530*/  FSEL R6, R35, -INF , !P2 ;  /* 0xff80000023067808 */ /* 0x000fe40005000000 */
[C---:B------:R-:W-:Y:S02]  /*11540*/  ISETP.GT.AND P3, PT, R13.reuse, 0x9, P1 ;  /* 0x000000090d00780c */ /* 0x040fe40000f64270 */
[----:B------:R-:W-:Y:S02]  /*11550*/  ISETP.GT.AND P2, PT, R13, 0x10, P1 ;  /* 0x000000100d00780c */ /* 0x000fe40000f44270 */
[----:B------:R-:W-:Y:S02]  /*11560*/  FMNMX.FTZ R2, R9, R2, !PT ;  /* 0x0000000209027209 */ /* 0x000fe40007810000 */
[----:B------:R-:W-:Y:S01]  /*11570*/  FSEL R30, R30, -INF , !P0 ;  /* 0xff8000001e1e7808 */ /* 0x000fe20004000000 */
[----:B------:R-:W-:Y:S01]  /*11580*/  LDSM.16.MT88.4 R116, [R141] ;  /* 0x000000008d74783b */ /* 0x000fe20000004200 */
[----:B------:R-:W-:-:S02]  /*11590*/  ISETP.GT.AND P0, PT, R13, 0x11, P1 ;  /* 0x000000110d00780c */ /* 0x000fc40000f04270 */
[----:B------:R-:W-:Y:S01]  /*115a0*/  ISETP.LT.OR P3, PT, R0, 0xa, P3 ;  /* 0x0000000a0000780c */ /* 0x000fe20001f61670 */
[----:B------:R-:W-:Y:S01]  /*115b0*/  LDSM.16.MT88.4 R44, [R146+0x2000] ;  /* 0x00200000922c783b */ /* 0x000fe20000004200 */
[----:B------:R-:W-:Y:S02]  /*115c0*/  FMNMX.FTZ R3, R34, R6, !PT ;  /* 0x0000000622037209 */ /* 0x000fe40007810000 */
[C---:B------:R-:W-:Y:S01]  /*115d0*/  ISETP.LT.OR P2, PT, R0.reuse, 0x11, P2 ;  /* 0x000000110000780c */ /* 0x040fe20001741670 */
[----:B------:R-:W-:Y:S01]  /*115e0*/  LDSM.16.MT88.4 R108, [R177] ;  /* 0x00000000b16c783b */ /* 0x000fe20000004200 */
[----:B------:R-:W-:Y:S02]  /*115f0*/  FMNMX.FTZ R2, R29, R2, !PT ;  /* 0x000000021d027209 */ /* 0x000fe40007810000 */
[----:B------:R-:W-:Y:S01]  /*11600*/  ISETP.LT.OR P0, PT, R0, 0x12, P0 ;  /* 0x000000120000780c */ /* 0x000fe20000701670 */
[----:B------:R-:W-:Y:S01]  /*11610*/  LDSM.16.MT88.4 R52, [R177+0x2000] ;  /* 0x00200000b134783b */ /* 0x000fe20000004200 */
[----:B------:R-:W-:-:S02]  /*11620*/  FSEL R4, R31, -INF , !P3 ;  /* 0xff8000001f047808 */ /* 0x000fc40005800000 */
[----:B------:R-:W-:Y:S01]  /*11630*/  FMNMX.FTZ R3, R30, R3, !PT ;  /* 0x000000031e037209 */ /* 0x000fe20007810000 */
[----:B------:R-:W-:Y:S01]  /*11640*/  LDSM.16.MT88.4 R84, [R177+0x4000] ;  /* 0x00400000b154783b */ /* 0x000fe20000004200 */
[----:B------:R-:W-:Y:S02]  /*11650*/  FSEL R26, R26, -INF , !P2 ;  /* 0xff8000001a1a7808 */ /* 0x000fe40005000000 */
[----:B------:R-:W-:Y:S01]  /*11660*/  ISETP.GT.AND P2, PT, R13, 0x18, P1 ;  /* 0x000000180d00780c */ /* 0x000fe20000f44270 */
[----:B------:R-:W-:Y:S01]  /*11670*/  LDSM.16.MT88.4 R128, [R146] ;  /* 0x000000009280783b */ /* 0x000fe20000004200 */
[----:B------:R-:W-:Y:S02]  /*11680*/  FMNMX.FTZ R2, R7, R2, !PT ;  /* 0x0000000207027209 */ /* 0x000fe40007810000 */
[----:B------:R-:W-:Y:S01]  /*11690*/  FSEL R14, R27, -INF , !P0 ;  /* 0xff8000001b0e7808 */ /* 0x000fe20004000000 */
[----:B------:R-:W-:Y:S01]  /*116a0*/  LDSM.16.MT88.4 R124, [R219] ;  /* 0x00000000db7c783b */ /* 0x000fe20000004200 */
[----:B------:R-:W-:-:S02]  /*116b0*/  FMNMX.FTZ R3, R4, R3, !PT ;  /* 0x0000000304037209 */ /* 0x000fc40007810000 */
[----:B------:R-:W-:Y:S01]  /*116c0*/  ISETP.GT.AND P0, PT, R13, 0x19, P1 ;  /* 0x000000190d00780c */ /* 0x000fe20000f04270 */
[----:B------:R-:W-:Y:S01]  /*116d0*/  LDSM.16.MT88.4 R76, [R146+0x4000] ;  /* 0x00400000924c783b */ /* 0x000fe20000004200 */
[----:B------:R-:W-:Y:S02]  /*116e0*/  ISETP.LT.OR P2, PT, R0, 0x19, P2 ;  /* 0x000000190000780c */ /* 0x000fe40001741670 */
[----:B------:R-:W-:Y:S01]  /*116f0*/  FMNMX.FTZ R2, R25, R2, !PT ;  /* 0x0000000219027209 */ /* 0x000fe20007810000 */
[----:B------:R-:W-:Y:S01]  /*11700*/  LDSM.16.MT88.4 R92, [R141+0x4000] ;  /* 0x004000008d5c783b */ /* 0x000fe20000004200 */
[----:B------:R-:W-:Y:S02]  /*11710*/  FMNMX.FTZ R3, R26, R3, !PT ;  /* 0x000000031a037209 */ /* 0x000fe40007810000 */
[----:B------:R-:W-:Y:S01]  /*11720*/  ISETP.LT.OR P0, PT, R0, 0x1a, P0 ;  /* 0x0000001a0000780c */ /* 0x000fe20000701670 */
[----:B------:R-:W-:Y:S01]  /*11730*/  LDSM.16.MT88.4 R16, [R141+0x2800] ;  /* 0x002800008d10783b */ /* 0x000fe20000004200 */
[----:B------:R-:W-:-:S02]  /*11740*/  FSEL R22, R22, -INF , !P2 ;  /* 0xff80000016167808 */ /* 0x000fc40005000000 */
[----:B------:R-:W-:Y:S01]  /*11750*/  FMNMX.FTZ R2, R5, R2, !PT ;  /* 0x0000000205027209 */ /* 0x000fe20007810000 */
[----:B------:R-:W-:Y:S01]  /*11760*/  LDSM.16.MT88.4 R148, [R177+0x2800] ;  /* 0x00280000b194783b */ /* 0x000fe20000004200 */
[----:B------:R-:W-:Y:S02]  /*11770*/  ISETP.GT.AND P2, PT, R13, 0x20, P1 ;  /* 0x000000200d00780c */ /* 0x000fe40000f44270 */
[----:B------:R-:W-:Y:S01]  /*11780*/  FMNMX.FTZ R3, R14, R3, !PT ;  /* 0x000000030e037209 */ /* 0x000fe20007810000 */
[----:B------:R-:W-:Y:S01]  /*11790*/  LDSM.16.MT88.4 R36, [R177+0x4800] ;  /* 0x00480000b124783b */ /* 0x000fe20000004200 */
[----:B------:R-:W-:Y:S02]  /*117a0*/  FSEL R12, R23, -INF , !P0 ;  /* 0xff800000170c7808 */ /* 0x000fe40004000000 */
[----:B------:R-:W-:Y:S02]  /*117b0*/  ISETP.GT.AND P0, PT, R13, 0x21, P1 ;  /* 0x000000210d00780c */ /* 0x000fe40000f04270 */
[----:B------:R-:W-:-:S02]  /*117c0*/  FMNMX.FTZ R2, R21, R2, !PT ;  /* 0x0000000215027209 */ /* 0x000fc40007810000 */
[----:B------:R-:W-:Y:S02]  /*117d0*/  ISETP.LT.OR P2, PT, R0, 0x21, P2 ;  /* 0x000000210000780c */ /* 0x000fe40001741670 */
[----:B------:R-:W-:Y:S02]  /*117e0*/  FMNMX.FTZ R3, R22, R3, !PT ;  /* 0x0000000316037209 */ /* 0x000fe40007810000 */
[----:B------:R-:W-:Y:S02]  /*117f0*/  ISETP.LT.OR P0, PT, R0, 0x22, P0 ;  /* 0x000000220000780c */ /* 0x000fe40000701670 */
[----:B------:R-:W-:Y:S02]  /*11800*/  FMNMX.FTZ R2, R171, R2, !PT ;  /* 0x00000002ab027209 */ /* 0x000fe40007810000 */
[----:B------:R-:W-:Y:S02]  /*11810*/  FSEL R178, R70, -INF , !P2 ;  /* 0xff80000046b27808 */ /* 0x000fe40005000000 */
[----:B------:R-:W-:-:S02]  /*11820*/  ISETP.GT.AND P2, PT, R13, 0x28, P1 ;  /* 0x000000280d00780c */ /* 0x000fc40000f44270 */
[----:B------:R-:W-:Y:S02]  /*11830*/  FMNMX.FTZ R15, R12, R3, !PT ;  /* 0x000000030c0f7209 */ /* 0x000fe40007810000 */
[----:B------:R-:W-:Y:S02]  /*11840*/  FSEL R188, R71, -INF , !P0 ;  /* 0xff80000047bc7808 */ /* 0x000fe40004000000 */
[----:B------:R-:W-:Y:S01]  /*11850*/  FMNMX.FTZ R2, R181, R2, !PT ;  /* 0x00000002b5027209 */ /* 0x000fe20007810000 */
[----:B------:R-:W-:Y:S01]  /*11860*/  LDSM.16.MT88.4 R68, [R169+0x2000] ;  /* 0x00200000a944783b */ /* 0x000fe20000004200 */
[----:B------:R-:W-:Y:S02]  /*11870*/  ISETP.GT.AND P0, PT, R13, 0x29, P1 ;  /* 0x000000290d00780c */ /* 0x000fe40000f04270 */
[----:B------:R-:W-:Y:S02]  /*11880*/  ISETP.LT.OR P2, PT, R0, 0x29, P2 ;  /* 0x000000290000780c */ /* 0x000fe40001741670 */
[----:B------:R-:W-:-:S02]  /*11890*/  FMNMX.FTZ R15, R178, R15, !PT ;  /* 0x0000000fb20f7209 */ /* 0x000fc40007810000 */
[----:B------:R-:W-:Y:S02]  /*118a0*/  FMNMX.FTZ R2, R179, R2, !PT ;  /* 0x00000002b3027209 */ /* 0x000fe40007810000 */
[----:B------:R-:W-:Y:S02]  /*118b0*/  ISETP.LT.OR P0, PT, R0, 0x2a, P0 ;  /* 0x0000002a0000780c */ /* 0x000fe40000701670 */
[----:B------:R-:W-:Y:S02]  /*118c0*/  ISETP.GT.AND P3, PT, R13, 0x30, P1 ;  /* 0x000000300d00780c */ /* 0x000fe40000f64270 */
        /* <DEDUP_REMOVED lines=81> */
[----:B------:R-:W-:Y:S02]  /*11de0*/  FFMA.FTZ R183, R155, c[0x0][0x2d0], -R182 ;  /* 0x0000b4009bb77a23 */ /* 0x000fe400000108b6 */
[--C-:B------:R-:W-:Y:S02]  /*11df0*/  FFMA.FTZ R180, R180, c[0x0][0x2d0], -R175.reuse ;  /* 0x0000b400b4b47a23 */ /* 0x100fe400000108af */
[--C-:B------:R-:W-:Y:S01]  /*11e00*/  FFMA.FTZ R187, R154, c[0x0][0x2d0], -R175.reuse ;  /* 0x0000b4009abb7a23 */ /* 0x100fe200000108af */
[----:B------:R-:W3:Y:S01]  /*11e10*/  MUFU.EX2 R161, R161 ;  /* 0x000000a100a17308 */ /* 0x000ee20000000800 */
[----:B-----5:R-:W-:Y:S01]  /*11e20*/  F2FP.BF16.PACK_AB R101, R165, R166 ;  /* 0x000000a6a565723e */ /* 0x020fe200000010ff */
        /* <DEDUP_REMOVED lines=110> */
[C---:B------:R-:W-:Y:S01]  /*12510*/  F2FP.BF16.PACK_AB R5, R179.reuse, R178 ;  /* 0x000000b2b305723e */ /* 0x040fe200000010ff */
        /* <DEDUP_REMOVED lines=111> */
.L_x_4399:
[----:B------:R-:W-:Y:S05]  /*12c10*/  BSYNC B0 ;  /* 0x0000000000007941 */ /* 0x000fea0003800000 */
.L_x_4398:
[----:B------:R-:W-:Y:S01]  /*12c20*/  ISETP.NE.AND P0, PT, R220, 0x1, PT ;  /* 0x00000001dc00780c */ /* 0x000fe20003f05270 */
[----:B-1----:R-:W-:Y:S01]  /*12c30*/  IMAD.MOV.U32 R6, RZ, RZ, R224 ;  /* 0x000000ffff067224 */ /* 0x002fe200078e00e0 */
[----:B------:R-:W0:Y:S01]  /*12c40*/  LDGDEPBAR ;  /* 0x00000000000079af */ /* 0x000e220000000000 */
[----:B------:R-:W-:Y:S01]  /*12c50*/  IMAD.IADD R3, R226, 0x1, -R223 ;  /* 0x00000001e2037824 */ /* 0x000fe200078e0adf */
[----:B------:R-:W-:-:S09]  /*12c60*/  IADD3 R240, R8, -0x2, RZ ;  /* 0xfffffffe08f07810 */ /* 0x000fd20007ffe0ff */
        /* <DEDUP_REMOVED lines=16> */
.L_x_4402:
[----:B------:R-:W-:-:S13]  /*12d70*/  ISETP.NE.AND P0, PT, R4, 0x1, PT ;  /* 0x000000010400780c */ /* 0x000fda0003f05270 */
[----:B------:R-:W-:-:S05]  /*12d80*/  @P0 IMAD.HI.U32 R3, R7, c[0x0][0x330], RZ ;  /* 0x0000cc0007030a27 */ /* 0x000fca00078e00ff */
[----:B------:R-:W-:Y:S02]  /*12d90*/  @P0 SHF.R.U32.HI R7, RZ, c[0x0][0x334], R3 ;  /* 0x0000cd00ff070a19 */ /* 0x000fe40000011603 */
.L_x_4403:
[----:B------:R-:W-:Y:S05]  /*12da0*/  BSYNC B0 ;  /* 0x0000000000007941 */ /* 0x000fea0003800000 */
.L_x_4401:
[----:B------:R-:W-:-:S05]  /*12db0*/  IMAD R4, R7, R4, c[0x0][0x32c] ;  /* 0x0000cb0007047624 */ /* 0x000fca00078e0204 */
[----:B------:R-:W-:-:S04]  /*12dc0*/  IMNMX R5, R5, R4, PT ;  /* 0x0000000405057217 */ /* 0x000fc80003800200 */
.L_x_4400:
        /* <DEDUP_REMOVED lines=12> */
.L_x_4413:
[----:B------:R-:W-:Y:S04]  /*12e90*/  DEPBAR.LE SB0, 0x2 ;  /* 0x000080800000791a */ /* 0x000fe80000000000 */
[----:B------:R-:W-:Y:S01]  /*12ea0*/  WARPSYNC 0xffffffff ;  /* 0xffffffff00007948 */ /* 0x000fe20003800000 */
[----:B------:R-:W-:Y:S01]  /*12eb0*/  BAR.SYNC.DEFER_BLOCKING 0x0 ;  /* 0x0000000000007b1d */ /* 0x000fe20000010000 */
[----:B------:R-:W-:Y:S01]  /*12ec0*/  IMAD R9, R197, 0x6000, RZ ;  /* 0x00006000c5097824 */ /* 0x000fe200078e02ff */
[----:B------:R-:W-:Y:S02]  /*12ed0*/  ISETP.GE.AND P0, PT, R231, R240, PT ;  /* 0x000000f0e700720c */ /* 0x000fe40003f06270 */
[----:B------:R-:W-:Y:S01]  /*12ee0*/  ISETP.NE.AND P4, PT, R220, 0x1, PT ;  /* 0x00000001dc00780c */ /* 0x000fe20003f85270 */
[----:B------:R-:W-:Y:S04]  /*12ef0*/  IMAD.IADD R201, R194, 0x1, R9 ;  /* 0x00000001c2c97824 */ /* 0x000fe800078e0209 */
[C---:B------:R-:W-:Y:S01]  /*12f00*/  IMAD.IADD R200, R198.reuse, 0x1, R201 ;  /* 0x00000001c6c87824 */ /* 0x040fe200078e02c9 */
[----:B------:R-:W-:Y:S01]  /*12f10*/  IADD3 R202, R198, R201, R199 ;  /* 0x000000c9c6ca7210 */ /* 0x000fe20007ffe0c7 */
[----:B------:R-:W-:Y:S04]  /*12f20*/  IMAD.IADD R0, R199, 0x1, R201 ;  /* 0x00000001c7007824 */ /* 0x000fe800078e02c9 */
[----:B------:R-:W-:Y:S01]  /*12f30*/  @!P0 IADD3 R25, R240, -0x1, RZ ;  /* 0xfffffffff0198810 */ /* 0x000fe20007ffe0ff */
[----:B------:R-:W-:Y:S03]  /*12f40*/  @!P0 IMAD.MOV.U32 R2, RZ, RZ, c[0x0][0x208] ;  /* 0x00008200ff028624 */ /* 0x000fe600078e00ff */
[----:B------:R-:W-:Y:S01]  /*12f50*/  @!P0 SHF.R.S32.HI R26, RZ, 0x1f, R25 ;  /* 0x0000001fff1a8819 */ /* 0x000fe20000011419 */
[C---:B------:R-:W-:Y:S01]  /*12f60*/  @!P0 IMAD.WIDE.U32 R28, R25.reuse, c[0x0][0x208], RZ ;  /* 0x00008200191c8a25 */ /* 0x040fe200078e00ff */
[----:B------:R-:W-:Y:S03]  /*12f70*/  LDSM.16.M88.4 R148, [R196] ;  /* 0x00000000c494783b */ /* 0x000fe60000000200 */
[----:B------:R-:W-:Y:S01]  /*12f80*/  @!P0 IMAD R26, R26, c[0x0][0x208], RZ ;  /* 0x000082001a1a8a24 */ /* 0x000fe200078e02ff */
[----:B------:R-:W-:Y:S02]  /*12f90*/  ULDC UR4, c[0x0][0x324] ;  /* 0x0000c90000047ab9 */ /* 0x000fe40000000800 */
[----:B------:R-:W-:Y:S01]  /*12fa0*/  ULOP3.LUT UR4, URZ, UR4, URZ, 0x33, !UPT ;  /* 0x000000043f047292 */ /* 0x000fe2000f8e333f */
[----:B------:R-:W1:Y:S01]  /*12fb0*/  LDSM.16.M88.4 R152, [R201] ;  /* 0x00000000c998783b */ /* 0x000e620000000200 */
[----:B------:R-:W-:Y:S02]  /*12fc0*/  @!P0 IMAD R26, R25, c[0x0][0x20c], R26 ;  /* 0x00008300191a8a24 */ /* 0x000fe400078e021a */
[C---:B------:R-:W-:Y:S02]  /*12fd0*/  @!P0 IMAD.SHL.U32 R25, R28.reuse, 0x40, RZ ;  /* 0x000000401c198824 */ /* 0x040fe400078e00ff */
[----:B------:R-:W2:Y:S01]  /*12fe0*/  LDSM.16.M88.4 R156, [R201+0x800] ;  /* 0x00080000c99c783b */ /* 0x000ea20000000200 */
[----:B------:R-:W-:Y:S02]  /*12ff0*/  @!P0 IMAD.IADD R26, R29, 0x1, R26 ;  /* 0x000000011d1a8824 */ /* 0x000fe400078e021a */
[----:B------:R-:W-:Y:S01]  /*13000*/  @!P0 IADD3 R27, P3, R25, R232, RZ ;  /* 0x000000e8191b8210 */ /* 0x000fe20007f7e0ff */
[----:B------:R-:W-:Y:S01]  /*13010*/  @!P0 IMAD.MOV.U32 R29, RZ, RZ, c[0x0][0x20c] ;  /* 0x00008300ff1d8624 */ /* 0x000fe200078e00ff */
[----:B------:R-:W3:Y:S01]  /*13020*/  LDSM.16.M88.4 R160, [R201+0x1000] ;  /* 0x00100000c9a0783b */ /* 0x000ee20000000200 */
[----:B------:R-:W-:Y:S02]  /*13030*/  @!P0 SHF.L.U64.HI R26, R28, 0x6, R26 ;  /* 0x000000061c1a8819 */ /* 0x000fe4000001021a */
[C---:B------:R-:W-:Y:S02]  /*13040*/  @!P0 LEA R32, P2, R27.reuse, c[0x0][0x1f8], 0x1 ;  /* 0x00007e001b208a11 */ /* 0x040fe400078408ff */
[----:B------:R-:W4:Y:S01]  /*13050*/  LDSM.16.M88.4 R164, [R201+0x1800] ;  /* 0x00180000c9a4783b */ /* 0x000f220000000200 */
[----:B------:R-:W-:Y:S01]  /*13060*/  @!P0 IMAD.X R24, R26, 0x1, R227, P3 ;  /* 0x000000011a188824 */ /* 0x000fe200018e06e3 */
[----:B------:R-:W-:Y:S03]  /*13070*/  @!P0 LEA R25, P1, R2, R25, 0x5 ;  /* 0x0000001902198211 */ /* 0x000fe600078228ff */
[----:B------:R-:W-:Y:S01]  /*13080*/  LDSM.16.M88.4 R168, [R193] ;  /* 0x00000000c1a8783b */ /* 0x000fe20000000200 */
[----:B------:R-:W-:Y:S02]  /*13090*/  @!P0 LEA.HI.X R33, R27, c[0x0][0x1fc], R24, 0x1, P2 ;  /* 0x00007f001b218a11 */ /* 0x000fe400010f0c18 */
[----:B------:R-:W-:Y:S02]  /*130a0*/  @!P0 ISETP.GE.AND P2, PT, R228, c[0x0][0x1d4], PT ;  /* 0x00007500e4008a0c */ /* 0x000fe40003f46270 */
[----:B------:R-:W-:Y:S01]  /*130b0*/  LDSM.16.M88.4 R172, [R200+0x800] ;  /* 0x00080000c8ac783b */ /* 0x000fe20000000200 */
[----:B------:R-:W-:Y:S02]  /*130c0*/  @!P0 LEA.HI.X R2, R2, R26, R29, 0x5, P1 ;  /* 0x0000001a02028211 */ /* 0x000fe400008f2c1d */
[----:B------:R-:W-:Y:S02]  /*130d0*/  @!P0 ISETP.GE.AND P1, PT, R212, c[0x0][0x1d4], PT ;  /* 0x00007500d4008a0c */ /* 0x000fe40003f26270 */
[----:B------:R-:W-:Y:S01]  /*130e0*/  LDSM.16.M88.4 R176, [R200+0x1000] ;  /* 0x00100000c8b0783b */ /* 0x000fe20000000200 */
[----:B------:R-:W-:Y:S05]  /*130f0*/  @!P0 IADD3 R24, P3, R25, R232, RZ ;  /* 0x000000e819188210 */ /* 0x000fea0007f7e0ff */
[----:B------:R-:W-:Y:S01]  /*13100*/  @!P0 IMAD.X R25, R2, 0x1, R227, P3 ;  /* 0x0000000102198824 */ /* 0x000fe200018e06e3 */
[----:B------:R-:W-:Y:S01]  /*13110*/  @!P0 LEA R242, P3, R24, c[0x0][0x1f8], 0x1 ;  /* 0x00007e0018f28a11 */ /* 0x000fe200078608ff */
[----:B------:R-:W-:Y:S01]  /*13120*/  @!P0 IMAD R2, R234, 0x6000, R10 ;  /* 0x00006000ea028824 */ /* 0x000fe200078e020a */
[C---:B-1----:R-:W-:Y:S03]  /*13130*/  HMMA.16816.F32.BF16 R4, R148.reuse, R152, RZ ;  /* 0x000000989404723c */ /* 0x042fe600000418ff */
[----:B------:R-:W-:Y:S05]  /*13140*/  @!P0 LEA.HI.X R243, R24, c[0x0][0x1fc], R25, 0x1, P3 ;  /* 0x00007f0018f38a11 */ /* 0x000fea00018f0c19 */
        /* <DEDUP_REMOVED lines=13> */
[----:B------:R3:W-:Y:S05]  /*13220*/  @!P0 LDGSTS.E.BYPASS.LTC128B.128 [R2+0x1000], [R242.64], !P2 ;  /* 0x01000000f2028fae */ /* 0x0007ea000d101d48 */
[----:B------:R3:W-:Y:S05]  /*13230*/  @!P0 LDGSTS.E.BYPASS.LTC128B.128 [R2+0x3000], [R242.64+0x80], !P1 ;  /* 0x03000080f2028fae */ /* 0x0007ea000c901d48 */
[----:B------:R3:W-:Y:S01]  /*13240*/  @!P0 LDGSTS.E.BYPASS.LTC128B.128 [R2+0x5000], [R242.64+0x100], !P5 ;  /* 0x05000100f2028fae */ /* 0x0007e2000e901d48 */
[C---:B------:R-:W-:Y:S02]  /*13250*/  ISETP.GE.AND P0, PT, R234.reuse, 0x1, PT ;  /* 0x00000001ea00780c */ /* 0x040fe40003f06270 */
[----:B------:R-:W-:Y:S02]  /*13260*/  IADD3 R234, R234, 0x1, RZ ;  /* 0x00000001eaea7810 */ /* 0x000fe40007ffe0ff */
[----:B------:R-:W-:Y:S02]  /*13270*/  LDSM.16.M88.4 R180, [R192] ;  /* 0x00000000c0b4783b */ /* 0x000fe40000000200 */
[----:B------:R-:W-:Y:S03]  /*13280*/  SEL R234, R234, RZ, !P0 ;  /* 0x000000ffeaea7207 */ /* 0x000fe60004000000 */
[----:B------:R-:W5:Y:S01]  /*13290*/  LDSM.16.M88.4 R184, [R0] ;  /* 0x0000000000b8783b */ /* 0x000f620000000200 */
[C---:B----4-:R-:W-:Y:S04]  /*132a0*/  HMMA.16816.F32.BF16 R32, R148.reuse, R164, RZ ;  /* 0x000000a49420723c */ /* 0x050fe800000418ff */
[----:B------:R-:W4:Y:S04]  /*132b0*/  LDSM.16.M88.4 R188, [R0+0x800] ;  /* 0x0008000000bc783b */ /* 0x000f280000000200 */
[----:B------:R-:W-:Y:S01]  /*132c0*/  HMMA.16816.F32.BF16 R36, R148, R166, RZ ;  /* 0x000000a69424723c */ /* 0x000fe200000418ff */
[----:B------:R-:W2:Y:S05]  /*132d0*/  LDSM.16.M88.4 R160, [R0+0x1000] ;  /* 0x0010000000a0783b */ /* 0x000eaa0000000200 */
[----:B------:R-:W2:Y:S01]  /*132e0*/  LDSM.16.M88.4 R148, [R0+0x1800] ;  /* 0x001800000094783b */ /* 0x000ea20000000200 */
[----:B---3--:R-:W-:Y:S01]  /*132f0*/  IMAD.IADD R2, R199, 0x1, R200 ;  /* 0x00000001c7027824 */ /* 0x008fe200078e02c8 */
[C---:B-1----:R-:W-:Y:S03]  /*13300*/  HMMA.16816.F32.BF16 R4, R168.reuse, R152, R4 ;  /* 0x00000098a804723c */ /* 0x042fe60000041804 */
[----:B------:R-:W0:Y:S05]  /*13310*/  LDGDEPBAR ;  /* 0x00000000000079af */ /* 0x000e2a0000000000 */
[C---:B------:R-:W-:Y:S01]  /*13320*/  HMMA.16816.F32.BF16 R12, R168.reuse, R154, R12 ;  /* 0x0000009aa80c723c */ /* 0x040fe2000004180c */
[----:B------:R-:W-:Y:S05]  /*13330*/  LDSM.16.M88.4 R152, [R147] ;  /* 0x000000009398783b */ /* 0x000fea0000000200 */
[----:B------:R-:W1:Y:S02]  /*13340*/  LDSM.16.M88.4 R164, [R2] ;  /* 0x0000000002a4783b */ /* 0x000e640000000200 */
[C---:B------:R-:W-:Y:S08]  /*13350*/  HMMA.16816.F32.BF16 R16, R168.reuse, R172, R16 ;  /* 0x000000aca810723c */ /* 0x040ff00000041810 */
[C---:B------:R-:W-:Y:S01]  /*13360*/  HMMA.16816.F32.BF16 R20, R168.reuse, R174, R20 ;  /* 0x000000aea814723c */ /* 0x040fe20000041814 */
[----:B------:R-:W3:Y:S07]  /*13370*/  LDSM.16.M88.4 R172, [R2+0x800] ;  /* 0x0008000002ac783b */ /* 0x000eee0000000200 */
[C---:B------:R-:W-:Y:S08]  /*13380*/  HMMA.16816.F32.BF16 R24, R168.reuse, R176, R24 ;  /* 0x000000b0a818723c */ /* 0x040ff00000041818 */
[C---:B------:R-:W-:Y:S01]  /*13390*/  HMMA.16816.F32.BF16 R28, R168.reuse, R178, R28 ;  /* 0x000000b2a81c723c */ /* 0x040fe2000004181c */
[----:B------:R-:W1:Y:S07]  /*133a0*/  LDSM.16.M88.4 R176, [R2+0x1000] ;  /* 0x0010000002b0783b */ /* 0x000e6e0000000200 */
[C---:B--2---:R-:W-:Y:S08]  /*133b0*/  HMMA.16816.F32.BF16 R32, R168.reuse, R156, R32 ;  /* 0x0000009ca820723c */ /* 0x044ff00000041820 */
[----:B------:R-:W-:Y:S01]  /*133c0*/  HMMA.16816.F32.BF16 R36, R168, R158, R36 ;  /* 0x0000009ea824723c */ /* 0x000fe20000041824 */
[----:B------:R-:W2:Y:S05]  /*133d0*/  LDSM.16.M88.4 R156, [R2+0x1800] ;  /* 0x00180000029c783b */ /* 0x000eaa0000000200 */
[----:B------:R-:W-:Y:S02]  /*133e0*/  LDSM.16.M88.4 R168, [R196+0x4000] ;  /* 0x00400000c4a8783b */ /* 0x000fe40000000200 */
[C---:B-----5:R-:W-:Y:S08]  /*133f0*/  HMMA.16816.F32.BF16 R4, R180.reuse, R184, R4 ;  /* 0x000000b8b404723c */ /* 0x060ff00000041804 */
[C---:B------:R-:W-:Y:S01]  /*13400*/  HMMA.16816.F32.BF16 R12, R180.reuse, R186, R12 ;  /* 0x000000bab40c723c */ /* 0x040fe2000004180c */
[----:B------:R-:W5:Y:S07]  /*13410*/  LDSM.16.M88.4 R184, [R201+0x2000] ;  /* 0x00200000c9b8783b */ /* 0x000f6e0000000200 */
[C---:B----4-:R-:W-:Y:S08]  /*13420*/  HMMA.16816.F32.BF16 R16, R180.reuse, R188, R16 ;  /* 0x000000bcb410723c */ /* 0x050ff00000041810 */
[C---:B------:R-:W-:Y:S01]  /*13430*/  HMMA.16816.F32.BF16 R20, R180.reuse, R190, R20 ;  /* 0x000000beb414723c */ /* 0x040fe20000041814 */
[----:B------:R-:W4:Y:S07]  /*13440*/  LDSM.16.M88.4 R188, [R201+0x2800] ;  /* 0x00280000c9bc783b */ /* 0x000f2e0000000200 */
[C---:B------:R-:W-:Y:S08]  /*13450*/  HMMA.16816.F32.BF16 R24, R180.reuse, R160, R24 ;  /* 0x000000a0b418723c */ /* 0x040ff00000041818 */
[C---:B------:R-:W-:Y:S01]  /*13460*/  HMMA.16816.F32.BF16 R28, R180.reuse, R162, R28 ;  /* 0x000000a2b41c723c */ /* 0x040fe2000004181c */
[----:B------:R-:W2:Y:S07]  /*13470*/  LDSM.16.M88.4 R160, [R201+0x3000] ;  /* 0x00300000c9a0783b */ /* 0x000eae0000000200 */
[C---:B------:R-:W-:Y:S08]  /*13480*/  HMMA.16816.F32.BF16 R32, R180.reuse, R148, R32 ;  /* 0x00000094b420723c */ /* 0x040ff00000041820 */
[----:B------:R-:W-:Y:S01]  /*13490*/  HMMA.16816.F32.BF16 R36, R180, R150, R36 ;  /* 0x00000096b424723c */ /* 0x000fe20000041824 */
[----:B------:R-:W2:Y:S05]  /*134a0*/  LDSM.16.M88.4 R148, [R201+0x3800] ;  /* 0x00380000c994783b */ /* 0x000eaa0000000200 */
[----:B------:R-:W-:Y:S02]  /*134b0*/  LDSM.16.M88.4 R180, [R200+0x2800] ;  /* 0x00280000c8b4783b */ /* 0x000fe40000000200 */
[C---:B-1----:R-:W-:Y:S08]  /*134c0*/  HMMA.16816.F32.BF16 R4, R152.reuse, R164, R4 ;  /* 0x000000a49804723c */ /* 0x042ff00000041804 */
[C---:B------:R-:W-:Y:S01]  /*134d0*/  HMMA.16816.F32.BF16 R12, R152.reuse, R166, R12 ;  /* 0x000000a6980c723c */ /* 0x040fe2000004180c */
[----:B------:R-:W-:Y:S07]  /*134e0*/  LDSM.16.M88.4 R164, [R193+0x4000] ;  /* 0x00400000c1a4783b */ /* 0x000fee0000000200 */
[C---:B---3--:R-:W-:Y:S08]  /*134f0*/  HMMA.16816.F32.BF16 R16, R152.reuse, R172, R16 ;  /* 0x000000ac9810723c */ /* 0x048ff00000041810 */
[C---:B------:R-:W-:Y:S01]  /*13500*/  HMMA.16816.F32.BF16 R20, R152.reuse, R174, R20 ;  /* 0x000000ae9814723c */ /* 0x040fe20000041814 */
[----:B------:R-:W1:Y:S07]  /*13510*/  LDSM.16.M88.4 R172, [R200+0x2000] ;  /* 0x00200000c8ac783b */ /* 0x000e6e0000000200 */
[C---:B------:R-:W-:Y:S08]  /*13520*/  HMMA.16816.F32.BF16 R24, R152.reuse, R176, R24 ;  /* 0x000000b09818723c */ /* 0x040ff00000041818 */
[C---:B------:R-:W-:Y:S01]  /*13530*/  HMMA.16816.F32.BF16 R28, R152.reuse, R178, R28 ;  /* 0x000000b2981c723c */ /* 0x040fe2000004181c */
[----:B------:R-:W3:Y:S07]  /*13540*/  LDSM.16.M88.4 R176, [R200+0x3000] ;  /* 0x00300000c8b0783b */ /* 0x000eee0000000200 */
        /* <DEDUP_REMOVED lines=71> */
[----:B------:R1:W4:Y:S07]  /*139c0*/  LDSM.16.M88.4 R172, [R2+0x4000] ;  /* 0x0040000002ac783b */ /* 0x00032e0000000200 */
[C---:B------:R-:W-:Y:S08]  /*139d0*/  HMMA.16816.F32.BF16 R16, R156.reuse, R180, R16 ;  /* 0x000000b49c10723c */ /* 0x040ff00000041810 */
[C---:B------:R-:W-:Y:S01]  /*139e0*/  HMMA.16816.F32.BF16 R20, R156.reuse, R182, R20 ;  /* 0x000000b69c14723c */ /* 0x040fe20000041814 */
[----:B------:R-:W4:Y:S07]  /*139f0*/  LDSM.16.M88.4 R180, [R202+0x4800] ;  /* 0x00480000cab4783b */ /* 0x000f2e0000000200 */
[C---:B---3--:R-:W-:Y:S04]  /*13a00*/  HMMA.16816.F32.BF16 R24, R156.reuse, R176, R24 ;  /* 0x000000b09c18723c */ /* 0x048fe80000041818 */
[----:B-1----:R-:W-:Y:S04]  /*13a10*/  IMAD.IADD R2, R213, 0x1, R224 ;  /* 0x00000001d5027824 */ /* 0x002fe800078e02e0 */
[C---:B------:R-:W-:Y:S01]  /*13a20*/  HMMA.16816.F32.BF16 R28, R156.reuse, R178, R28 ;  /* 0x000000b29c1c723c */ /* 0x040fe2000004181c */
[----:B------:R-:W1:Y:S07]  /*13a30*/  LDSM.16.M88.4 R176, [R202+0x5000] ;  /* 0x00500000cab0783b */ /* 0x000e6e0000000200 */
[C---:B--2---:R-:W-:Y:S08]  /*13a40*/  HMMA.16816.F32.BF16 R32, R156.reuse, R152, R32 ;  /* 0x000000989c20723c */ /* 0x044ff00000041820 */
[----:B------:R-:W-:Y:S01]  /*13a50*/  HMMA.16816.F32.BF16 R36, R156, R154, R36 ;  /* 0x0000009a9c24723c */ /* 0x000fe20000041824 */
[----:B------:R-:W2:Y:S07]  /*13a60*/  LDSM.16.M88.4 R152, [R202+0x5800] ;  /* 0x00580000ca98783b */ /* 0x000eae0000000200 */
[C---:B-----5:R-:W-:Y:S08]  /*13a70*/  HMMA.16816.F32.BF16 R4, R168.reuse, R184, R4 ;  /* 0x000000b8a804723c */ /* 0x060ff00000041804 */
[C---:B------:R-:W-:Y:S08]  /*13a80*/  HMMA.16816.F32.BF16 R12, R168.reuse, R186, R12 ;  /* 0x000000baa80c723c */ /* 0x040ff0000004180c */
[C---:B----4-:R-:W-:Y:S07]  /*13a90*/  HMMA.16816.F32.BF16 R16, R168.reuse, R188, R16 ;  /* 0x000000bca810723c */ /* 0x050fee0000041810 */
[----:B------:R-:W-:Y:S01]  /*13aa0*/  IMAD.SHL.U32 R189, R240, 0x40, RZ ;  /* 0x00000040f0bd7824 */ /* 0x000fe200078e00ff */
[C---:B------:R-:W-:Y:S08]  /*13ab0*/  HMMA.16816.F32.BF16 R20, R168.reuse, R190, R20 ;  /* 0x000000bea814723c */ /* 0x040ff00000041814 */
[C---:B------:R-:W-:Y:S08]  /*13ac0*/  HMMA.16816.F32.BF16 R24, R168.reuse, R160, R24 ;  /* 0x000000a0a818723c */ /* 0x040ff00000041818 */
[C---:B------:R-:W-:Y:S08]  /*13ad0*/  HMMA.16816.F32.BF16 R28, R168.reuse, R162, R28 ;  /* 0x000000a2a81c723c */ /* 0x040ff0000004181c */
[C---:B------:R-:W-:Y:S08]  /*13ae0*/  HMMA.16816.F32.BF16 R32, R168.reuse, R148, R32 ;  /* 0x00000094a820723c */ /* 0x040ff00000041820 */
[----:B------:R-:W-:Y:S08]  /*13af0*/  HMMA.16816.F32.BF16 R36, R168, R150, R36 ;  /* 0x00000096a824723c */ /* 0x000ff00000041824 */
[C---:B------:R-:W-:Y:S08]  /*13b00*/  HMMA.16816.F32.BF16 R4, R164.reuse, R172, R4 ;  /* 0x000000aca404723c */ /* 0x040ff00000041804 */
[C---:B------:R-:W-:Y:S08]  /*13b10*/  HMMA.16816.F32.BF16 R12, R164.reuse, R174, R12 ;  /* 0x000000aea40c723c */ /* 0x040ff0000004180c */
[C---:B------:R-:W-:Y:S07]  /*13b20*/  HMMA.16816.F32.BF16 R16, R164.reuse, R180, R16 ;  /* 0x000000b4a410723c */ /* 0x040fee0000041810 */
[----:B------:R-:W-:Y:S01]  /*13b30*/  @P4 IMAD.HI.U32 R180, R2, c[0x0][0x2c8], RZ ;  /* 0x0000b20002b44a27 */ /* 0x000fe200078e00ff */
[C---:B------:R-:W-:Y:S04]  /*13b40*/  HMMA.16816.F32.BF16 R20, R164.reuse, R182, R20 ;  /* 0x000000b6a414723c */ /* 0x040fe80000041814 */
[----:B------:R-:W-:Y:S02]  /*13b50*/  @P4 SHF.R.U32.HI R2, RZ, c[0x0][0x2cc], R180 ;  /* 0x0000b300ff024a19 */ /* 0x000fe400000116b4 */
[----:B------:R-:W-:Y:S02]  /*13b60*/  ISETP.GE.AND P4, PT, R205, 0x1, PT ;  /* 0x00000001cd00780c */ /* 0x000fe40003f86270 */
[C---:B-1----:R-:W-:Y:S01]  /*13b70*/  HMMA.16816.F32.BF16 R24, R164.reuse, R176, R24 ;  /* 0x000000b0a418723c */ /* 0x042fe20000041818 */
[----:B------:R-:W1:Y:S03]  /*13b80*/  SHFL.IDX PT, R181, R2, RZ, 0x1c1f ;  /* 0x001c1fff02b57589 */ /* 0x000e6600000e0000 */
[----:B------:R-:W-:Y:S04]  /*13b90*/  IADD3 R180, -R218, 0x1, -R189 ;  /* 0x00000001dab47810 */ /* 0x000fe80007ffe9bd */
[C---:B------:R-:W-:Y:S04]  /*13ba0*/  HMMA.16816.F32.BF16 R28, R164.reuse, R178, R28 ;  /* 0x000000b2a41c723c */ /* 0x040fe8000004181c */
[----:B------:R-:W-:Y:S04]  /*13bb0*/  IADD3 R180, -R223, R180, R226 ;  /* 0x000000b4dfb47210 */ /* 0x000fe80007ffe1e2 */
[C---:B--2---:R-:W-:Y:S04]  /*13bc0*/  HMMA.16816.F32.BF16 R32, R164.reuse, R152, R32 ;  /* 0x00000098a420723c */ /* 0x044fe80000041820 */
[C---:B------:R-:W-:Y:S02]  /*13bd0*/  IADD3 R182, R180.reuse, c[0x0][0x328], RZ ;  /* 0x0000ca00b4b67a10 */ /* 0x040fe40007ffe0ff */
[----:B------:R-:W-:Y:S02]  /*13be0*/  IADD3 R180, R180, UR4, RZ ;  /* 0x00000004b4b47c10 */ /* 0x000fe4000fffe0ff */
[----:B------:R-:W-:Y:S04]  /*13bf0*/  HMMA.16816.F32.BF16 R36, R164, R154, R36 ;  /* 0x0000009aa424723c */ /* 0x000fe80000041824 */
[--C-:B-1----:R-:W-:Y:S02]  /*13c00*/  IMAD.IADD R186, R182, 0x1, R181.reuse ;  /* 0x00000001b6ba7824 */ /* 0x102fe400078e02b5 */
[----:B------:R-:W-:Y:S02]  /*13c10*/  IMAD.IADD R184, R180, 0x1, R181 ;  /* 0x00000001b4b87824 */ /* 0x000fe400078e02b5 */
        /* <DEDUP_REMOVED lines=14> */
.L_x_4407:
[----:B------:R-:W-:Y:S04]  /*13d00*/  MOV R0, c[0x0][0x32c] ;  /* 0x0000cb0000007a02 */ /* 0x000fe80000000f00 */
[----:B------:R-:W-:Y:S11]  /*13d10*/  ISETP.NE.AND P0, PT, R0, 0x1, PT ;  /* 0x000000010000780c */ /* 0x000ff60003f05270 */
[----:B------:R-:W-:Y:S02]  /*13d20*/  @!UPT UIADD3 URZ, URZ, URZ, URZ ;  /* 0x0000003f3f3ff290 */ /* 0x000fe4000fffe03f */
[----:B------:R-:W-:Y:S05]  /*13d30*/  @P0 IMAD.HI.U32 R0, R148, c[0x0][0x330], RZ ;  /* 0x0000cc0094000a27 */ /* 0x000fea00078e00ff */
[----:B------:R-:W-:Y:S02]  /*13d40*/  @P0 SHF.R.U32.HI R148, RZ, c[0x0][0x334], R0 ;  /* 0x0000cd00ff940a19 */ /* 0x000fe40000011600 */
.L_x_4408:
[----:B------:R-:W-:Y:S05]  /*13d50*/  BSYNC B0 ;  /* 0x0000000000007941 */ /* 0x000fea0003800000 */
.L_x_4406:
[----:B------:R-:W-:Y:S04]  /*13d60*/  IMAD R151, R148, c[0x0][0x32c], -R189 ;  /* 0x0000cb0094977a24 */ /* 0x000fe800078e0abd */
[----:B------:R-:W-:Y:S05]  /*13d70*/  IMAD.IADD R151, R151, 0x1, -R218 ;  /* 0x0000000197977824 */ /* 0x000fea00078e0ada */
[----:B------:R-:W-:Y:S02]  /*13d80*/  IADD3 R149, R151, c[0x0][0x32c], RZ ;  /* 0x0000cb0097957a10 */ /* 0x000fe40007ffe0ff */
[----:B------:R-:W-:Y:S02]  /*13d90*/  IMNMX R184, R184, R151, !PT ;  /* 0x00000097b8b87217 */ /* 0x000fe40007800200 */
[----:B------:R-:W-:Y:S02]  /*13da0*/  IMNMX R186, R186, R149, PT ;  /* 0x00000095baba7217 */ /* 0x000fe40003800200 */
.L_x_4405:
        /* <DEDUP_REMOVED lines=66> */
.L_x_4411:
[----:B------:R-:W-:Y:S04]  /*141d0*/  MOV R4, c[0x0][0x32c] ;  /* 0x0000cb0000047a02 */ /* 0x000fe80000000f00 */
[----:B------:R-:W-:Y:S11]  /*141e0*/  ISETP.NE.AND P0, PT, R4, 0x1, PT ;  /* 0x000000010400780c */ /* 0x000ff60003f05270 */
[----:B------:R-:W-:Y:S02]  /*141f0*/  @!UPT UIADD3 URZ, URZ, URZ, URZ ;  /* 0x0000003f3f3ff290 */ /* 0x000fe4000fffe03f */
[----:B------:R-:W-:Y:S05]  /*14200*/  @P0 IMAD.HI.U32 R4, R12, c[0x0][0x330], RZ ;  /* 0x0000cc000c040a27 */ /* 0x000fea00078e00ff */
[----:B------:R-:W-:Y:S02]  /*14210*/  @P0 SHF.R.U32.HI R12, RZ, c[0x0][0x334], R4 ;  /* 0x0000cd00ff0c0a19 */ /* 0x000fe40000011604 */
.L_x_4412:
[----:B------:R-:W-:Y:S05]  /*14220*/  BSYNC B0 ;  /* 0x0000000000007941 */ /* 0x000fea0003800000 */
.L_x_4410:
[----:B------:R-:W-:Y:S04]  /*14230*/  IMAD R189, R12, c[0x0][0x32c], -R189 ;  /* 0x0000cb000cbd7a24 */ /* 0x000fe800078e0abd */
[----:B------:R-:W-:Y:S05]  /*14240*/  IMAD.IADD R189, R189, 0x1, -R218 ;  /* 0x00000001bdbd7824 */ /* 0x000fea00078e0ada */
[----:B------:R-:W-:Y:S02]  /*14250*/  IADD3 R17, R189, c[0x0][0x32c], RZ ;  /* 0x0000cb00bd117a10 */ /* 0x000fe40007ffe0ff */
[----:B------:R-:W-:Y:S02]  /*14260*/  IMNMX R2, R2, R189, !PT ;  /* 0x000000bd02027217 */ /* 0x000fe40007800200 */
[----:B------:R-:W-:Y:S02]  /*14270*/  IMNMX R0, R0, R17, PT ;  /* 0x0000001100007217 */ /* 0x000fe40003800200 */
.L_x_4409:
        /* <DEDUP_REMOVED lines=23> */
[----:B------:R-:W-:Y:S02]  /*143f0*/  FMNMX.FTZ R7, R12, R7, !PT ;  /* 0x000000070c077209 */ /* 0x000fe40007810000 */
[----:B------:R-:W-:Y:S02]  /*14400*/  ISETP.LT.OR P2, PT, R0, 0xa, P0 ;  /* 0x0000000a0000780c */ /* 0x000fe40000741670 */
[----:B------:R-:W-:Y:S02]  /*14410*/  FMNMX.FTZ R4, R185, R4, !PT ;  /* 0x00000004b9047209 */ /* 0x000fe40007810000 */
[----:B------:R-:W-:Y:S02]  /*14420*/  ISETP.GT.AND P0, PT, R2, 0x11, P1 ;  /* 0x000000110200780c */ /* 0x000fe40000f04270 */
[----:B------:R-:W-:Y:S02]  /*14430*/  FSEL R6, R15, -INF , !P2 ;  /* 0xff8000000f067808 */ /* 0x000fe40005000000 */
[----:B------:R-:W-:Y:S02]  /*14440*/  ISETP.LT.OR P2, PT, R0, 0x11, P4 ;  /* 0x000000110000780c */ /* 0x000fe40002741670 */
[----:B------:R-:W-:Y:S02]  /*14450*/  FMNMX.FTZ R7, R14, R7, !PT ;  /* 0x000000070e077209 */ /* 0x000fe40007810000 */
        /* <DEDUP_REMOVED lines=36> */
[----:B------:R-:W-:Y:S02]  /*146a0*/  ISETP.GT.AND P0, PT, R2, 0x31, P1 ;  /* 0x000000310200780c */ /* 0x000fe40000f04270 */
[----:B------:R-:W-:Y:S02]  /*146b0*/  ISETP.LT.OR P3, PT, R0, 0x31, P3 ;  /* 0x000000310000780c */ /* 0x000fe40001f61670 */
[----:B------:R-:W-:Y:S02]  /*146c0*/  FMNMX.FTZ R15, R184, R15, !PT ;  /* 0x0000000fb80f7209 */ /* 0x000fe40007810000 */
[----:B------:R-:W-:Y:S02]  /*146d0*/  FSEL R158, R34, -INF , !P3 ;  /* 0xff800000229e7808 */ /* 0x000fe40005800000 */
[----:B------:R-:W-:Y:S02]  /*146e0*/  FMNMX.FTZ R15, R162, R15, !PT ;  /* 0x0000000fa20f7209 */ /* 0x000fe40007810000 */
[----:B------:R-:W-:Y:S02]  /*146f0*/  ISETP.LT.OR P2, PT, R0, 0x32, P0 ;  /* 0x000000320000780c */ /* 0x000fe40000741670 */
[----:B------:R-:W-:Y:S02]  /*14700*/  ISETP.GT.AND P4, PT, R2, 0x38, P1 ;  /* 0x000000380200780c */ /* 0x000fe40000f84270 */
        /* <DEDUP_REMOVED lines=362> */
[C---:B------:R-:W-:Y:S04]  /*15db0*/  HMMA.16816.F32.BF16 R120, R148.reuse, R124, R32 ;  /* 0x0000007c9478723c */ /* 0x040fe80000041820 */
[----:B------:R-:W-:Y:S04]  /*15dc0*/  @P0 SHF.R.S32.HI R3, RZ, 0x1f, R20 ;  /* 0x0000001fff030819 */ /* 0x000fe80000011414 */
        /* <DEDUP_REMOVED lines=13> */
[C---:B--2---:R-:W-:Y:S08]  /*15ea0*/  HMMA.16816.F32.BF16 R72, R148.reuse, R12, R72 ;  /* 0x0000000c9448723c */ /* 0x044ff00000041848 */
[C---:B------:R-:W-:Y:S01]  /*15eb0*/  HMMA.16816.F32.BF16 R76, R148.reuse, R14, R76 ;  /* 0x0000000e944c723c */ /* 0x040fe2000004184c */
[----:B------:R2:W3:Y:S07]  /*15ec0*/  LDSM.16.MT88.4 R12, [R9+0x5800] ;  /* 0x00580000090c783b */ /* 0x0004ee0000004200 */
[C---:B----4-:R-:W-:Y:S07]  /*15ed0*/  HMMA.16816.F32.BF16 R80, R148.reuse, R16, R80 ;  /* 0x000000109450723c */ /* 0x050fee0000041850 */
[----:B------:R-:W-:Y:S01]  /*15ee0*/  @P0 IADD3 R17, R21, R3, RZ ;  /* 0x0000000315110210 */ /* 0x000fe20007ffe0ff */
[C---:B------:R-:W-:Y:S01]  /*15ef0*/  HMMA.16816.F32.BF16 R84, R148.reuse, R18, R84 ;  /* 0x000000129454723c */ /* 0x040fe20000041854 */
[----:B------:R-:W-:Y:S03]  /*15f00*/  @P0 MOV R16, c[0x0][0x1e0] ;  /* 0x0000780000100a02 */ /* 0x000fe60000000f00 */
[C---:B------:R-:W-:Y:S02]  /*15f10*/  @P0 SHF.L.U32 R3, R20.reuse, 0x6, RZ ;  /* 0x0000000614030819 */ /* 0x040fe400000006ff */
[----:B------:R-:W-:Y:S02]  /*15f20*/  @P0 SHF.L.U64.HI R17, R20, 0x6, R17 ;  /* 0x0000000614110819 */ /* 0x000fe40000010211 */
[----:B------:R-:W-:Y:S01]  /*15f30*/  @P0 IADD3 R20, P3, R3, R236, RZ ;  /* 0x000000ec03140210 */ /* 0x000fe20007f7e0ff */
[C---:B-1----:R-:W-:Y:S03]  /*15f40*/  HMMA.16816.F32.BF16 R88, R148.reuse, R4, R88 ;  /* 0x000000049458723c */ /* 0x042fe60000041858 */
[----:B------:R-:W-:Y:S01]  /*15f50*/  @P0 LEA R18, P2, R20, c[0x0][0x1c8], 0x1 ;  /* 0x0000720014120a11 */ /* 0x000fe200078408ff */
[----:B--2---:R-:W-:Y:S01]  /*15f60*/  FADD.FTZ R9, R185, R182 ;  /* 0x000000b6b9097221 */ /* 0x004fe20000010000 */
[----:B------:R-:W-:Y:S02]  /*15f70*/  @P0 MOV R19, c[0x0][0x1e4] ;  /* 0x0000790000130a02 */ /* 0x000fe40000000f00 */
[----:B------:R-:W-:Y:S01]  /*15f80*/  @P0 LEA R21, P1, R16, R3, 0x5 ;  /* 0x0000000310150211 */ /* 0x000fe200078228ff */
[C---:B------:R-:W-:Y:S04]  /*15f90*/  HMMA.16816.F32.BF16 R92, R148.reuse, R6, R92 ;  /* 0x00000006945c723c */ /* 0x040fe8000004185c */
[----:B------:R-:W-:Y:S01]  /*15fa0*/  @P0 IADD3.X R3, R17, R230, RZ, P3, !PT ;  /* 0x000000e611030210 */ /* 0x000fe20001ffe4ff */
[----:B------:R-:W-:Y:S01]  /*15fb0*/  FADD.FTZ R9, R186, R9 ;  /* 0x00000009ba097221 */ /* 0x000fe20000010000 */
[----:B------:R-:W-:Y:S02]  /*15fc0*/  @P0 LEA.HI.X R17, R16, R17, R19, 0x5, P1 ;  /* 0x0000001110110211 */ /* 0x000fe400008f2c13 */
[----:B------:R-:W-:Y:S01]  /*15fd0*/  @P0 LEA.HI.X R19, R20, c[0x0][0x1cc], R3, 0x1, P2 ;  /* 0x0000730014130a11 */ /* 0x000fe200010f0c03 */
[----:B------:R-:W-:Y:S01]  /*15fe0*/  @P0 IMAD R3, R234, 0x6000, R11 ;  /* 0x00006000ea030824 */ /* 0x000fe200078e020b */
[----:B------:R-:W-:Y:S01]  /*15ff0*/  @P0 ISETP.GE.AND P2, PT, R228, c[0x0][0x1d4], PT ;  /* 0x00007500e4000a0c */ /* 0x000fe20003f46270 */
[C---:B---3--:R-:W-:Y:S03]  /*16000*/  HMMA.16816.F32.BF16 R96, R148.reuse, R12, R96 ;  /* 0x0000000c9460723c */ /* 0x048fe60000041860 */
[----:B------:R-:W-:Y:S01]  /*16010*/  @P0 ISETP.GE.AND P1, PT, R212, c[0x0][0x1d4], PT ;  /* 0x00007500d4000a0c */ /* 0x000fe20003f26270 */
[----:B------:R-:W-:Y:S01]  /*16020*/  FADD.FTZ R184, R184, R9 ;  /* 0x00000009b8b87221 */ /* 0x000fe20000010000 */
[----:B------:R-:W-:Y:S03]  /*16030*/  @P0 IADD3 R21, P3, R21, R236, RZ ;  /* 0x000000ec15150210 */ /* 0x000fe60007f7e0ff */
[----:B------:R-:W-:Y:S04]  /*16040*/  HMMA.16816.F32.BF16 R100, R148, R14, R100 ;  /* 0x0000000e9464723c */ /* 0x000fe80000041864 */
[----:B------:R-:W-:Y:S01]  /*16050*/  @!PT LDS RZ, [RZ] ;  /* 0x00000000fffff984 */ /* 0x000fe20000000800 */
[----:B------:R-:W-:Y:S01]  /*16060*/  @!PT LDS RZ, [RZ] ;  /* 0x00000000fffff984 */ /* 0x000fe20000000800 */
[----:B------:R-:W-:Y:S01]  /*16070*/  @!PT LDS RZ, [RZ] ;  /* 0x00000000fffff984 */ /* 0x000fe20000000800 */
[----:B------:R1:W-:Y:S01]  /*16080*/  @P0 LDGSTS.E.BYPASS.LTC128B.128 [R3], [R18.64], !P2 ;  /* 0x0000000012030fae */ /* 0x0003e2000d101d48 */
[----:B------:R-:W-:Y:S01]  /*16090*/  @P0 IADD3.X R16, R17, R230, RZ, P3, !PT ;  /* 0x000000e611100210 */ /* 0x000fe20001ffe4ff */
[----:B------:R-:W-:Y:S01]  /*160a0*/  FADD.FTZ R184, R189, R184 ;  /* 0x000000b8bdb87221 */ /* 0x000fe20000010000 */
[C---:B------:R-:W-:Y:S05]  /*160b0*/  @P0 LEA R4, P3, R21.reuse, c[0x0][0x1c8], 0x1 ;  /* 0x0000720015040a11 */ /* 0x040fea00078608ff */
[----:B------:R1:W-:Y:S01]  /*160c0*/  @P0 LDGSTS.E.BYPASS.LTC128B.128 [R3+0x2000], [R18.64+0x80], !P1 ;  /* 0x0200008012030fae */ /* 0x0003e2000c901d48 */
[----:B------:R-:W-:Y:S01]  /*160d0*/  @P0 LEA.HI.X R5, R21, c[0x0][0x1cc], R16, 0x1, P3 ;  /* 0x0000730015050a11 */ /* 0x000fe200018f0c10 */
[----:B------:R-:W-:Y:S04]  /*160e0*/  FADD.FTZ R241, R241, R184 ;  /* 0x000000b8f1f17221 */ /* 0x000fe80000010000 */
[----:B------:R-:W-:Y:S02]  /*160f0*/  FADD.FTZ R242, R242, R241 ;  /* 0x000000f1f2f27221 */ /* 0x000fe40000010000 */
[----:B------:R1:W-:Y:S02]  /*16100*/  @P0 LDGSTS.E.BYPASS.LTC128B.128 [R3+0x4000], [R18.64+0x100], !P5 ;  /* 0x0400010012030fae */ /* 0x0003e4000e901d48 */
[----:B------:R-:W-:Y:S04]  /*16110*/  FADD.FTZ R243, R243, R242 ;  /* 0x000000f2f3f37221 */ /* 0x000fe80000010000 */
[----:B------:R-:W-:Y:S02]  /*16120*/  FADD.FTZ R238, R244, R243 ;  /* 0x000000f3f4ee7221 */ /* 0x000fe40000010000 */
[----:B------:R1:W-:Y:S08]  /*16130*/  @P0 LDGSTS.E.BYPASS.LTC128B.128 [R3+0x1000], [R4.64], !P2 ;  /* 0x0100000004030fae */ /* 0x0003f0000d101d48 */
[----:B------:R1:W-:Y:S01]  /*16140*/  @P0 LDGSTS.E.BYPASS.LTC128B.128 [R3+0x3000], [R4.64+0x80], !P1 ;  /* 0x0300008004030fae */ /* 0x0003e2000c901d48 */
[C---:B------:R-:W-:Y:S02]  /*16150*/  ISETP.GE.AND P1, PT, R197.reuse, 0x1, PT ;  /* 0x00000001c500780c */ /* 0x040fe40003f26270 */
[----:B------:R-:W-:Y:S04]  /*16160*/  IADD3 R197, R197, 0x1, RZ ;  /* 0x00000001c5c57810 */ /* 0x000fe80007ffe0ff */
[----:B------:R-:W-:Y:S01]  /*16170*/  SEL R197, R197, RZ, !P1 ;  /* 0x000000ffc5c57207 */ /* 0x000fe20004800000 */
[----:B------:R1:W-:Y:S01]  /*16180*/  @P0 LDGSTS.E.BYPASS.LTC128B.128 [R3+0x5000], [R4.64+0x100], !P5 ;  /* 0x0500010004030fae */ /* 0x0003e2000e901d48 */
[C---:B------:R-:W-:Y:S02]  /*16190*/  ISETP.GT.AND P0, PT, R240.reuse, R239, PT ;  /* 0x000000eff000720c */ /* 0x040fe40003f04270 */
[----:B------:R-:W-:Y:S05]  /*161a0*/  IADD3 R240, R240, -0x1, RZ ;  /* 0xfffffffff0f07810 */ /* 0x000fea0007ffe0ff */
[----:B------:R-:W0:Y:S01]  /*161b0*/  LDGDEPBAR ;  /* 0x00000000000079af */ /* 0x000e220000000000 */
[----:B-1----:R-:W-:Y:S05]  /*161c0*/  MOV R3, R0 ;  /* 0x0000000000037202 */ /* 0x002fea0000000f00 */
[----:B------:R-:W-:-:S05]  /*161d0*/  @P0 BRA `(.L_x_4413) ;  /* 0xffffccb000000947 */ /* 0x000fca000383ffff */
.L_x_4404:
[----:B------:R-:W-:Y:S02]  /*161e0*/  ISETP.NE.AND P1, PT, R220, 0x1, PT ;  /* 0x00000001dc00780c */ /* 0x000fe40003f25270 */
[----:B------:R-:W-:-:S02]  /*161f0*/  IADD3 R6, R224, 0x7f, RZ ;  /* 0x0000007fe0067810 */ /* 0x000fc40007ffe0ff */
[----:B------:R-:W-:Y:S02]  /*16200*/  ISETP.GE.AND P0, PT, R205, 0x1, PT ;  /* 0x00000001cd00780c */ /* 0x000fe40003f06270 */
[----:B------:R-:W-:-:S07]  /*16210*/  IADD3 R3, R226, 0x1, -R223 ;  /* 0x00000001e2037810 */ /* 0x000fce0007ffe8df */
        /* <DEDUP_REMOVED lines=15> */
.L_x_4416:
[----:B------:R-:W-:-:S04]  /*16310*/  MOV R3, c[0x0][0x32c] ;  /* 0x0000cb0000037a02 */ /* 0x000fc80000000f00 */
[----:B------:R-:W-:-:S13]  /*16320*/  ISETP.NE.AND P0, PT, R3, 0x1, PT ;  /* 0x000000010300780c */ /* 0x000fda0003f05270 */
[----:B------:R-:W-:-:S05]  /*16330*/  @P0 IMAD.HI.U32 R3, R5, c[0x0][0x330], RZ ;  /* 0x0000cc0005030a27 */ /* 0x000fca00078e00ff */
[----:B------:R-:W-:Y:S02]  /*16340*/  @P0 SHF.R.U32.HI R5, RZ, c[0x0][0x334], R3 ;  /* 0x0000cd00ff050a19 */ /* 0x000fe40000011603 */
.L_x_4417:
[----:B------:R-:W-:Y:S05]  /*16350*/  BSYNC B0 ;  /* 0x0000000000007941 */ /* 0x000fea0003800000 */
.L_x_4415:
[----:B------:R-:W-:-:S05]  /*16360*/  IMAD R5, R5, c[0x0][0x32c], RZ ;  /* 0x0000cb0005057a24 */ /* 0x000fca00078e02ff */
[----:B------:R-:W-:-:S04]  /*16370*/  IMNMX R4, R4, R5, !PT ;  /* 0x0000000504047217 */ /* 0x000fc80007800200 */
.L_x_4414:
        /* <DEDUP_REMOVED lines=10> */
.L_x_4419:
        /* <DEDUP_REMOVED lines=12> */
[----:B------:R-:W-:Y:S01]  /*164e0*/  @!P0 MOV R169, c[0x0][0x20c] ;  /* 0x0000830000a98a02 */ /* 0x000fe20000000f00 */
[----:B------:R-:W-:Y:S01]  /*164f0*/  @!P0 IMAD R0, R0, c[0x0][0x208], RZ ;  /* 0x0000820000008a24 */ /* 0x000fe200078e02ff */
[----:B------:R-:W-:Y:S01]  /*16500*/  @!P0 SHF.L.U32 R167, R32, 0x6, RZ ;  /* 0x0000000620a78819 */ /* 0x000fe200000006ff */
[----:B------:R-:W-:Y:S01]  /*16510*/  @!P0 IMAD R180, R234, 0x6000, R10 ;  /* 0x00006000eab48824 */ /* 0x000fe200078e020a */
[----:B------:R-:W-:Y:S01]  /*16520*/  LDSM.16.M88.4 R36, [R196] ;  /* 0x00000000c424783b */ /* 0x000fe20000000200 */
[----:B------:R-:W-:Y:S01]  /*16530*/  @!P0 IMAD R0, R240, c[0x0][0x20c], R0 ;  /* 0x00008300f0008a24 */ /* 0x000fe200078e0200 */
[----:B------:R-:W-:Y:S02]  /*16540*/  @!P0 IADD3 R165, P3, R167, R232, RZ ;  /* 0x000000e8a7a58210 */ /* 0x000fe40007f7e0ff */
[----:B------:R-:W-:Y:S02]  /*16550*/  @!P0 LEA R167, P1, R2, R167, 0x5 ;  /* 0x000000a702a78211 */ /* 0x000fe400078228ff */
[----:B------:R-:W-:Y:S02]  /*16560*/  @!P0 IADD3 R0, R33, R0, RZ ;  /* 0x0000000021008210 */ /* 0x000fe40007ffe0ff */
[----:B------:R-:W1:Y:S01]  /*16570*/  LDSM.16.M88.4 R12, [R184] ;  /* 0x00000000b80c783b */ /* 0x000e620000000200 */
[C---:B------:R-:W-:Y:S02]  /*16580*/  @!P0 LEA R176, P2, R165.reuse, c[0x0][0x1f8], 0x1 ;  /* 0x00007e00a5b08a11 */ /* 0x040fe400078408ff */
[----:B------:R-:W-:Y:S04]  /*16590*/  @!P0 SHF.L.U64.HI R0, R32, 0x6, R0 ;  /* 0x0000000620008819 */ /* 0x000fe80000010200 */
[-C--:B------:R-:W-:Y:S01]  /*165a0*/  @!P0 IADD3.X R164, R0, R227.reuse, RZ, P3, !PT ;  /* 0x000000e300a48210 */ /* 0x080fe20001ffe4ff */
[----:B------:R-:W2:Y:S01]  /*165b0*/  LDSM.16.M88.4 R20, [R184+0x800] ;  /* 0x00080000b814783b */ /* 0x000ea20000000200 */
[----:B------:R-:W-:Y:S02]  /*165c0*/  @!P0 LEA.HI.X R2, R2, R0, R169, 0x5, P1 ;  /* 0x0000000002028211 */ /* 0x000fe400008f2ca9 */
[----:B------:R-:W-:Y:S02]  /*165d0*/  @!P0 LEA.HI.X R177, R165, c[0x0][0x1fc], R164, 0x1, P2 ;  /* 0x00007f00a5b18a11 */ /* 0x000fe400010f0ca4 */
[----:B------:R-:W-:Y:S02]  /*165e0*/  @!P0 IADD3 R0, P3, R167, R232, RZ ;  /* 0x000000e8a7008210 */ /* 0x000fe40007f7e0ff */
[----:B------:R-:W-:Y:S01]  /*165f0*/  @!P0 ISETP.GE.AND P2, PT, R228, c[0x0][0x1d4], PT ;  /* 0x00007500e4008a0c */ /* 0x000fe20003f46270 */
[----:B------:R-:W3:Y:S01]  /*16600*/  LDSM.16.M88.4 R28, [R184+0x1000] ;  /* 0x00100000b81c783b */ /* 0x000ee20000000200 */
[----:B------:R-:W-:Y:S07]  /*16610*/  @!P0 ISETP.GE.AND P1, PT, R212, c[0x0][0x1d4], PT ;  /* 0x00007500d4008a0c */ /* 0x000fee0003f26270 */
        /* <DEDUP_REMOVED lines=9> */
[C---:B---3--:R-:W-:Y:S08]  /*166b0*/  HMMA.16816.F32.BF16 R24, R36.reuse, R28, RZ ;  /* 0x0000001c2418723c */ /* 0x048ff000000418ff */
[C---:B------:R-:W-:Y:S08]  /*166c0*/  HMMA.16816.F32.BF16 R28, R36.reuse, R30, RZ ;  /* 0x0000001e241c723c */ /* 0x040ff000000418ff */
[C---:B----4-:R-:W-:Y:S07]  /*166d0*/  HMMA.16816.F32.BF16 R32, R36.reuse, R148, RZ ;  /* 0x000000942420723c */ /* 0x050fee00000418ff */
[----:B------:R-:W-:Y:S01]  /*166e0*/  @!P0 IADD3.X R149, R2, R227, RZ, P3, !PT ;  /* 0x000000e302958210 */ /* 0x000fe20001ffe4ff */
[----:B------:R-:W-:Y:S01]  /*166f0*/  HMMA.16816.F32.BF16 R36, R36, R150, RZ ;  /* 0x000000962424723c */ /* 0x000fe200000418ff */
[C---:B------:R-:W-:Y:S03]  /*16700*/  @!P0 LEA R182, P3, R0.reuse, c[0x0][0x1f8], 0x1 ;  /* 0x00007e0000b68a11 */ /* 0x040fe600078608ff */
[C---:B------:R-:W-:Y:S02]  /*16710*/  IADD3 R2, R199.reuse, R8, RZ ;  /* 0x00000008c7027210 */ /* 0x040fe40007ffe0ff */
[----:B------:R-:W-:Y:S02]  /*16720*/  @!P0 LEA.HI.X R183, R0, c[0x0][0x1fc], R149, 0x1, P3 ;  /* 0x00007f0000b78a11 */ /* 0x000fe400018f0c95 */
[C---:B-1----:R-:W-:Y:S01]  /*16730*/  HMMA.16816.F32.BF16 R4, R152.reuse, R156, R4 ;  /* 0x0000009c9804723c */ /* 0x042fe20000041804 */
[----:B------:R-:W1:Y:S04]  /*16740*/  LDSM.16.M88.4 R148, [R8+0x1800] ;  /* 0x001800000894783b */ /* 0x000e680000000200 */
[----:B------:R-:W-:Y:S03]  /*16750*/  IADD3 R0, R199, R184, RZ ;  /* 0x000000b8c7007210 */ /* 0x000fe60007ffe0ff */
[C---:B------:R-:W-:Y:S01]  /*16760*/  HMMA.16816.F32.BF16 R12, R152.reuse, R158, R12 ;  /* 0x0000009e980c723c */ /* 0x040fe2000004180c */
[----:B------:R-:W-:Y:S01]  /*16770*/  @!PT LDS RZ, [RZ] ;  /* 0x00000000fffff984 */ /* 0x000fe20000000800 */
[----:B------:R-:W-:Y:S01]  /*16780*/  @!PT LDS RZ, [RZ] ;  /* 0x00000000fffff984 */ /* 0x000fe20000000800 */
[----:B------:R-:W-:Y:S01]  /*16790*/  @!PT LDS RZ, [RZ] ;  /* 0x00000000fffff984 */ /* 0x000fe20000000800 */
[----:B------:R3:W-:Y:S07]  /*167a0*/  @!P0 LDGSTS.E.BYPASS.LTC128B.128 [R180], [R176.64], !P2 ;  /* 0x00000000b0b48fae */ /* 0x0007ee000d101d48 */
[C---:B-----5:R-:W-:Y:S01]  /*167b0*/  HMMA.16816.F32.BF16 R16, R152.reuse, R160, R16 ;  /* 0x000000a09810723c */ /* 0x060fe20000041810 */
[----:B------:R3:W-:Y:S07]  /*167c0*/  @!P0 LDGSTS.E.BYPASS.LTC128B.128 [R180+0x2000], [R176.64+0x80], !P1 ;  /* 0x02000080b0b48fae */ /* 0x0007ee000c901d48 */
[C---:B------:R-:W-:Y:S01]  /*167d0*/  HMMA.16816.F32.BF16 R20, R152.reuse, R162, R20 ;  /* 0x000000a29814723c */ /* 0x040fe20000041814 */
[----:B------:R3:W-:Y:S07]  /*167e0*/  @!P0 LDGSTS.E.BYPASS.LTC128B.128 [R180+0x4000], [R176.64+0x100], !P5 ;  /* 0x04000100b0b48fae */ /* 0x0007ee000e901d48 */
[C---:B--2---:R-:W-:Y:S01]  /*167f0*/  HMMA.16816.F32.BF16 R24, R152.reuse, R164, R24 ;  /* 0x000000a49818723c */ /* 0x044fe20000041818 */
        /* <DEDUP_REMOVED lines=246> */
[----:B------:R-:W-:Y:S02]  /*17760*/  FMUL.FTZ R123, R3, R123 ;  /* 0x0000007b037b7220 */ /* 0x000fe40000410000 */
[--C-:B------:R-:W-:Y:S02]  /*17770*/  FFMA.FTZ R200, R34, c[0x0][0x2d0], -R179.reuse ;  /* 0x0000b40022c87a23 */ /* 0x100fe400000108b3 */
[--C-:B------:R-:W-:Y:S02]  /*17780*/  FFMA.FTZ R201, R35, c[0x0][0x2d0], -R179.reuse ;  /* 0x0000b40023c97a23 */ /* 0x100fe400000108b3 */
[C---:B------:R-:W-:Y:S02]  /*17790*/  FMUL.FTZ R124, R8.reuse, R124 ;  /* 0x0000007c087c7220 */ /* 0x040fe40000410000 */
[C---:B------:R-:W-:Y:S01]  /*177a0*/  FMUL.FTZ R125, R8.reuse, R125 ;  /* 0x0000007d087d7220 */ /* 0x040fe20000410000 */
        /* <DEDUP_REMOVED lines=16> */
[----:B-----5:R-:W-:Y:S01]  /*178b0*/  F2FP.BF16.PACK_AB R135, R178, R177 ;  /* 0x000000b1b287723e */ /* 0x020fe200000010ff */
[C---:B------:R-:W-:Y:S02]  /*178c0*/  FMUL.FTZ R50, R3.reuse, R50 ;  /* 0x0000003203327220 */ /* 0x040fe40000410000 */
[C---:B------:R-:W-:Y:S02]  /*178d0*/  FMUL.FTZ R51, R3.reuse, R51 ;  /* 0x0000003303337220 */ /* 0x040fe40000410000 */
[C---:B------:R-:W-:Y:S01]  /*178e0*/  FMUL.FTZ R52, R8.reuse, R52 ;  /* 0x0000003408347220 */ /* 0x040fe20000410000 */
[----:B------:R-:W2:Y:S01]  /*178f0*/  MUFU.EX2 R184, R184 ;  /* 0x000000b800b87308 */ /* 0x000ea20000000800 */
        /* <DEDUP_REMOVED lines=107> */
[C---:B-----5:R-:W-:Y:S01]  /*17fb0*/  F2FP.BF16.PACK_AB R17, R185.reuse, R186 ;  /* 0x000000bab911723e */ /* 0x060fe200000010ff */
        /* <DEDUP_REMOVED lines=8> */
[----:B------:R-:W-:Y:S04]  /*18040*/  FADD.FTZ R181, R181, R172 ;  /* 0x000000acb5b57221 */ /* 0x000fe80000010000 */
        /* <DEDUP_REMOVED lines=31> */
[----:B------:R-:W-:Y:S01]  /*18240*/  MUFU.EX2 R162, R162 ;  /* 0x000000a200a27308 */ /* 0x000fe20000000800 */
[----:B------:R-:W1:Y:S02]  /*18250*/  LDSM.16.MT88.4 R132, [R168+0x4800] ;  /* 0x00480000a884783b */ /* 0x000e640000004200 */
[C---:B---3--:R-:W-:Y:S07]  /*18260*/  HMMA.16816.F32.BF16 R64, R16.reuse, R128, R64 ;  /* 0x000000801040723c */ /* 0x048fee0000041840 */
[----:B------:R-:W3:Y:S01]  /*18270*/  MUFU.EX2 R163, R163 ;  /* 0x000000a300a37308 */ /* 0x000ee20000000800 */
        /* <DEDUP_REMOVED lines=88> */
[----:B------:R-:W-:Y:S05]  /*18800*/  ISETP.GE.AND P0, PT, R28, R231, PT ;  /* 0x000000e71c00720c */ /* 0x000fea0003f06270 */
[C---:B------:R-:W-:Y:S08]  /*18810*/  HMMA.16816.F32.BF16 R112, R16.reuse, R32, R112 ;  /* 0x000000201070723c */ /* 0x040ff00000041870 */
[C---:B------:R-:W-:Y:S04]  /*18820*/  HMMA.16816.F32.BF16 R116, R16.reuse, R34, R116 ;  /* 0x000000221074723c */ /* 0x040fe80000041874 */
[----:B------:R-:W-:Y:S04]  /*18830*/  @P0 SHF.R.S32.HI R8, RZ, 0x1f, R28 ;  /* 0x0000001fff080819 */ /* 0x000fe8000001141c */
[C---:B------:R-:W-:Y:S04]  /*18840*/  HMMA.16816.F32.BF16 R120, R16.reuse, R36, R120 ;  /* 0x000000241078723c */ /* 0x040fe80000041878 */
[----:B------:R-:W-:Y:S01]  /*18850*/  @P0 IMAD R3, R8, c[0x0][0x1e0], RZ ;  /* 0x0000780008030a24 */ /* 0x000fe200078e02ff */
[----:B------:R-:W-:Y:S03]  /*18860*/  @P0 MOV R8, c[0x0][0x1e0] ;  /* 0x0000780000080a02 */ /* 0x000fe60000000f00 */
[C---:B------:R-:W-:Y:S04]  /*18870*/  HMMA.16816.F32.BF16 R124, R16.reuse, R38, R124 ;  /* 0x00000026107c723c */ /* 0x040fe8000004187c */
[C---:B------:R-:W-:Y:S02]  /*18880*/  @P0 IMAD R3, R28.reuse, c[0x0][0x1e4], R3 ;  /* 0x000079001c030a24 */ /* 0x040fe400078e0203 */
[----:B------:R-:W-:Y:S02]  /*18890*/  @P0 IMAD.WIDE.U32 R28, R28, c[0x0][0x1e0], RZ ;  /* 0x000078001c1c0a25 */ /* 0x000fe400078e00ff */
[C---:B------:R-:W-:Y:S04]  /*188a0*/  HMMA.16816.F32.BF16 R40, R16.reuse, R148, R40 ;  /* 0x000000941028723c */ /* 0x040fe80000041828 */
[C---:B----4-:R-:W-:Y:S02]  /*188b0*/  @P0 SHF.L.U32 R9, R28.reuse, 0x6, RZ ;  /* 0x000000061c090819 */ /* 0x050fe400000006ff */
[----:B------:R-:W-:Y:S02]  /*188c0*/  @P0 IADD3 R3, R29, R3, RZ ;  /* 0x000000031d030210 */ /* 0x000fe40007ffe0ff */
[C---:B------:R-:W-:Y:S04]  /*188d0*/  HMMA.16816.F32.BF16 R44, R16.reuse, R150, R44 ;  /* 0x00000096102c723c */ /* 0x040fe8000004182c */
[----:B------:R-:W-:Y:S04]  /*188e0*/  @P0 SHF.L.U64.HI R3, R28, 0x6, R3 ;  /* 0x000000061c030819 */ /* 0x000fe80000010203 */
[C---:B------:R-:W-:Y:S08]  /*188f0*/  HMMA.16816.F32.BF16 R48, R16.reuse, R152, R48 ;  /* 0x000000981030723c */ /* 0x040ff00000041830 */
[C---:B------:R-:W-:Y:S08]  /*18900*/  HMMA.16816.F32.BF16 R52, R16.reuse, R154, R52 ;  /* 0x0000009a1034723c */ /* 0x040ff00000041834 */
[C---:B--2---:R-:W-:Y:S07]  /*18910*/  HMMA.16816.F32.BF16 R56, R16.reuse, R20, R56 ;  /* 0x000000141038723c */ /* 0x044fee0000041838 */
[----:B------:R-:W-:Y:S01]  /*18920*/  @P0 IADD3 R20, P3, R9, R236, RZ ;  /* 0x000000ec09140210 */ /* 0x000fe20007f7e0ff */
[C---:B------:R-:W-:Y:S01]  /*18930*/  HMMA.16816.F32.BF16 R60, R16.reuse, R22, R60 ;  /* 0x00000016103c723c */ /* 0x040fe2000004183c */
[----:B------:R-:W-:Y:S03]  /*18940*/  @P0 MOV R21, c[0x0][0x1e4] ;  /* 0x0000790000150a02 */ /* 0x000fe60000000f00 */
[----:B------:R-:W-:Y:S03]  /*18950*/  @P0 LEA R9, P1, R8, R9, 0x5 ;  /* 0x0000000908090211 */ /* 0x000fe600078228ff */
[C---:B------:R-:W-:Y:S01]  /*18960*/  @P0 LEA R22, P2, R20.reuse, c[0x0][0x1c8], 0x1 ;  /* 0x0000720014160a11 */ /* 0x040fe200078408ff */
[C---:B-1----:R-:W-:Y:S04]  /*18970*/  HMMA.16816.F32.BF16 R64, R16.reuse, R4, R64 ;  /* 0x000000041040723c */ /* 0x042fe80000041840 */
[----:B------:R-:W-:Y:S02]  /*18980*/  @P0 IADD3.X R23, R3, R230, RZ, P3, !PT ;  /* 0x000000e603170210 */ /* 0x000fe40001ffe4ff */
[----:B------:R-:W-:Y:S02]  /*18990*/  @P0 IADD3 R9, P3, R9, R236, RZ ;  /* 0x000000ec09090210 */ /* 0x000fe40007f7e0ff */
[C---:B------:R-:W-:Y:S01]  /*189a0*/  HMMA.16816.F32.BF16 R68, R16.reuse, R6, R68 ;  /* 0x000000061044723c */ /* 0x040fe20000041844 */
[----:B------:R-:W1:Y:S03]  /*189b0*/  LDSM.16.MT88.4 R4, [R168+0x5800] ;  /* 0x00580000a804783b */ /* 0x000e660000004200 */
[----:B------:R-:W-:Y:S02]  /*189c0*/  @P0 LEA.HI.X R23, R20, c[0x0][0x1cc], R23, 0x1, P2 ;  /* 0x0000730014170a11 */ /* 0x000fe400010f0c17 */
[----:B------:R-:W-:Y:S02]  /*189d0*/  @P0 ISETP.GE.AND P2, PT, R228, c[0x0][0x1d4], PT ;  /* 0x00007500e4000a0c */ /* 0x000fe40003f46270 */
[C---:B---3--:R-:W-:Y:S04]  /*189e0*/  HMMA.16816.F32.BF16 R72, R16.reuse, R12, R72 ;  /* 0x0000000c1048723c */ /* 0x048fe80000041848 */
[----:B------:R-:W-:Y:S01]  /*189f0*/  @P0 LEA.HI.X R21, R8, R3, R21, 0x5, P1 ;  /* 0x0000000308150211 */ /* 0x000fe200008f2c15 */
[----:B------:R-:W-:Y:S01]  /*18a00*/  FADD.FTZ R3, R187, R186 ;  /* 0x000000babb037221 */ /* 0x000fe20000010000 */
[C---:B------:R-:W-:Y:S02]  /*18a10*/  ISETP.GE.AND P1, PT, R234.reuse, 0x1, PT ;  /* 0x00000001ea00780c */ /* 0x040fe40003f26270 */
[C---:B------:R-:W-:Y:S01]  /*18a20*/  HMMA.16816.F32.BF16 R76, R16.reuse, R14, R76 ;  /* 0x0000000e104c723c */ /* 0x040fe2000004184c */
[----:B------:R-:W2:Y:S03]  /*18a30*/  LDSM.16.MT88.4 R12, [R169+0x5800] ;  /* 0x00580000a90c783b */ /* 0x000ea60000004200 */
[----:B------:R-:W-:Y:S01]  /*18a40*/  IADD3 R234, R234, 0x1, RZ ;  /* 0x00000001eaea7810 */ /* 0x000fe20007ffe0ff */
[----:B------:R-:W-:Y:S01]  /*18a50*/  FADD.FTZ R3, R188, R3 ;  /* 0x00000003bc037221 */ /* 0x000fe20000010000 */
[----:B------:R-:W-:Y:S02]  /*18a60*/  @P0 IADD3.X R8, R21, R230, RZ, P3, !PT ;  /* 0x000000e615080210 */ /* 0x000fe40001ffe4ff */
[----:B------:R-:W-:Y:S01]  /*18a70*/  SEL R234, R234, RZ, !P1 ;  /* 0x000000ffeaea7207 */ /* 0x000fe20004800000 */
[C---:B-----5:R-:W-:Y:S03]  /*18a80*/  HMMA.16816.F32.BF16 R80, R16.reuse, R24, R80 ;  /* 0x000000181050723c */ /* 0x060fe60000041850 */
[----:B------:R-:W-:Y:S01]  /*18a90*/  @P0 ISETP.GE.AND P1, PT, R212, c[0x0][0x1d4], PT ;  /* 0x00007500d4000a0c */ /* 0x000fe20003f26270 */
[----:B------:R-:W-:Y:S02]  /*18aa0*/  FADD.FTZ R164, R164, R3 ;  /* 0x00000003a4a47221 */ /* 0x000fe40000010000 */
[----:B------:R-:W-:Y:S02]  /*18ab0*/  @P0 IMAD R3, R234, 0x6000, R11 ;  /* 0x00006000ea030824 */ /* 0x000fe400078e020b */
[C---:B------:R-:W-:Y:S03]  /*18ac0*/  HMMA.16816.F32.BF16 R84, R16.reuse, R26, R84 ;  /* 0x0000001a1054723c */ /* 0x040fe60000041854 */
[----:B------:R-:W-:Y:S01]  /*18ad0*/  @!PT LDS RZ, [RZ] ;  /* 0x00000000fffff984 */ /* 0x000fe20000000800 */
[----:B------:R-:W-:Y:S01]  /*18ae0*/  @!PT LDS RZ, [RZ] ;  /* 0x00000000fffff984 */ /* 0x000fe20000000800 */
[----:B------:R-:W-:Y:S01]  /*18af0*/  @!PT LDS RZ, [RZ] ;  /* 0x00000000fffff984 */ /* 0x000fe20000000800 */
[----:B------:R3:W-:Y:S01]  /*18b00*/  @P0 LDGSTS.E.BYPASS.LTC128B.128 [R3], [R22.64], !P2 ;  /* 0x0000000016030fae */ /* 0x0007e2000d101d48 */
[----:B------:R-:W-:Y:S04]  /*18b10*/  FADD.FTZ R165, R165, R164 ;  /* 0x000000a4a5a57221 */ /* 0x000fe80000010000 */
[C---:B-1----:R-:W-:Y:S03]  /*18b20*/  HMMA.16816.F32.BF16 R88, R16.reuse, R4, R88 ;  /* 0x000000041058723c */ /* 0x042fe60000041858 */
[----:B------:R3:W-:Y:S01]  /*18b30*/  @P0 LDGSTS.E.BYPASS.LTC128B.128 [R3+0x2000], [R22.64+0x80], !P1 ;  /* 0x0200008016030fae */ /* 0x0007e2000c901d48 */
[----:B------:R-:W-:Y:S03]  /*18b40*/  FADD.FTZ R166, R166, R165 ;  /* 0x000000a5a6a67221 */ /* 0x000fe60000010000 */
[C---:B------:R-:W-:Y:S01]  /*18b50*/  @P0 LEA R4, P3, R9.reuse, c[0x0][0x1c8], 0x1 ;  /* 0x0000720009040a11 */ /* 0x040fe200078608ff */
[C---:B------:R-:W-:Y:S03]  /*18b60*/  HMMA.16816.F32.BF16 R92, R16.reuse, R6, R92 ;  /* 0x00000006105c723c */ /* 0x040fe6000004185c */
[----:B------:R3:W-:Y:S01]  /*18b70*/  @P0 LDGSTS.E.BYPASS.LTC128B.128 [R3+0x4000], [R22.64+0x100], !P5 ;  /* 0x0400010016030fae */ /* 0x0007e2000e901d48 */
[----:B------:R-:W-:Y:S01]  /*18b80*/  @P0 LEA.HI.X R5, R9, c[0x0][0x1cc], R8, 0x1, P3 ;  /* 0x0000730009050a11 */ /* 0x000fe200018f0c08 */
[----:B------:R-:W-:Y:S01]  /*18b90*/  FADD.FTZ R167, R167, R166 ;  /* 0x000000a6a7a77221 */ /* 0x000fe20000010000 */
[----:B------:R-:W-:Y:S02]  /*18ba0*/  MOV R9, R2 ;  /* 0x0000000200097202 */ /* 0x000fe40000000f00 */
[C---:B--2---:R-:W-:Y:S03]  /*18bb0*/  HMMA.16816.F32.BF16 R96, R16.reuse, R12, R96 ;  /* 0x0000000c1060723c */ /* 0x044fe60000041860 */
[----:B------:R3:W-:Y:S01]  /*18bc0*/  @P0 LDGSTS.E.BYPASS.LTC128B.128 [R3+0x1000], [R4.64], !P2 ;  /* 0x0100000004030fae */ /* 0x0007e2000d101d48 */
[----:B------:R-:W-:Y:S01]  /*18bd0*/  FADD.FTZ R200, R200, R167 ;  /* 0x000000a7c8c87221 */ /* 0x000fe20000010000 */
[----:B------:R-:W-:Y:S03]  /*18be0*/  IADD3 R6, R197, 0x1, RZ ;  /* 0x00000001c5067810 */ /* 0x000fe60007ffe0ff */
[----:B------:R-:W-:Y:S03]  /*18bf0*/  HMMA.16816.F32.BF16 R100, R16, R14, R100 ;  /* 0x0000000e1064723c */ /* 0x000fe60000041864 */
[----:B------:R3:W-:Y:S01]  /*18c00*/  @P0 LDGSTS.E.BYPASS.LTC128B.128 [R3+0x3000], [R4.64+0x80], !P1 ;  /* 0x0300008004030fae */ /* 0x0007e2000c901d48 */
[----:B------:R-:W-:Y:S01]  /*18c10*/  FADD.FTZ R201, R201, R200 ;  /* 0x000000c8c9c97221 */ /* 0x000fe20000010000 */
[----:B------:R-:W-:Y:S03]  /*18c20*/  ISETP.GE.AND P1, PT, R197, 0x1, PT ;  /* 0x00000001c500780c */ /* 0x000fe60003f26270 */
[----:B------:R-:W-:Y:S01]  /*18c30*/  FADD.FTZ R180, R180, R201 ;  /* 0x000000c9b4b47221 */ /* 0x000fe20000010000 */
[----:B------:R-:W-:Y:S02]  /*18c40*/  SEL R197, R6, RZ, !P1 ;  /* 0x000000ff06c57207 */ /* 0x000fe40004800000 */
[----:B------:R3:W-:Y:S01]  /*18c50*/  @P0 LDGSTS.E.BYPASS.LTC128B.128 [R3+0x5000], [R4.64+0x100], !P5 ;  /* 0x0500010004030fae */ /* 0x0007e2000e901d48 */
[----:B------:R-:W-:Y:S01]  /*18c60*/  ISETP.GT.AND P0, PT, R190, R191, PT ;  /* 0x000000bfbe00720c */ /* 0x000fe20003f04270 */
[----:B------:R-:W-:Y:S01]  /*18c70*/  FADD.FTZ R238, R179, R180 ;  /* 0x000000b4b3ee7221 */ /* 0x000fe20000010000 */
[----:B------:R-:W-:Y:S05]  /*18c80*/  MOV R190, R240 ;  /* 0x000000f000be7202 */ /* 0x000fea0000000f00 */
[----:B------:R-:W0:Y:S01]  /*18c90*/  LDGDEPBAR ;  /* 0x00000000000079af */ /* 0x000e220000000000 */
[----:B---3--:R-:W-:Y:S05]  /*18ca0*/  MOV R3, R0 ;  /* 0x0000000000037202 */ /* 0x008fea0000000f00 */
[----:B------:R-:W-:-:S05]  /*18cb0*/  @P0 BRA `(.L_x_4419) ;  /* 0xffffd76000000947 */ /* 0x000fca000383ffff */
.L_x_4418:
[----:B------:R-:W-:-:S13]  /*18cc0*/  ISETP.GE.AND P0, PT, R240, R231, PT ;  /* 0x000000e7f000720c */ /* 0x000fda0003f06270 */
[----:B------:R-:W-:Y:S05]  /*18cd0*/  @!P0 BRA `(.L_x_4420) ;  /* 0x0000337000008947 */ /* 0x000fea0003800000 */
[----:B------:R-:W-:Y:S02]  /*18ce0*/  MOV R3, R0 ;  /* 0x0000000000037202 */ /* 0x000fe40000000f00 */
[----:B------:R-:W-:Y:S02]  /*18cf0*/  MOV R8, R2 ;  /* 0x0000000200087202 */ /* 0x000fe40000000f00 */
.L_x_4429:
        /* <DEDUP_REMOVED lines=8> */
[----:B------:R-:W-:Y:S05]  /*18d80*/  IADD3 R202, R198, R201, R199 ;  /* 0x000000c9c6ca7210 */ /* 0x000fea0007ffe0c7 */
[----:B------:R-:W-:Y:S01]  /*18d90*/  @!P0 IADD3 R7, R240, -0x1, RZ ;  /* 0xfffffffff0078810 */ /* 0x000fe20007ffe0ff */
[----:B------:R-:W-:Y:S02]  /*18da0*/  @!P0 IMAD.MOV.U32 R25, RZ, RZ, c[0x0][0x208] ;  /* 0x00008200ff198624 */ /* 0x000fe400078e00ff */
[----:B------:R-:W-:Y:S01]  /*18db0*/  @!P0 IMAD.MOV.U32 R2, RZ, RZ, c[0x0][0x20c] ;  /* 0x00008300ff028624 */ /* 0x000fe200078e00ff */
[----:B------:R-:W-:Y:S01]  /*18dc0*/  @!P0 SHF.R.S32.HI R16, RZ, 0x1f, R7 ;  /* 0x0000001fff108819 */ /* 0x000fe20000011407 */
[C---:B------:R-:W-:Y:S01]  /*18dd0*/  @!P0 IMAD.WIDE.U32 R4, R7.reuse, c[0x0][0x208], RZ ;  /* 0x0000820007048a25 */ /* 0x040fe200078e00ff */
[----:B------:R-:W-:Y:S03]  /*18de0*/  LDSM.16.M88.4 R36, [R196] ;  /* 0x00000000c424783b */ /* 0x000fe60000000200 */
[----:B------:R-:W-:Y:S01]  /*18df0*/  @!P0 IMAD R16, R16, c[0x0][0x208], RZ ;  /* 0x0000820010108a24 */ /* 0x000fe200078e02ff */
[----:B------:R-:W-:Y:S01]  /*18e00*/  ULDC UR4, c[0x0][0x324] ;  /* 0x0000c90000047ab9 */ /* 0x000fe20000000800 */
[C---:B------:R-:W-:Y:S01]  /*18e10*/  @!P0 IMAD.SHL.U32 R17, R4.reuse, 0x40, RZ ;  /* 0x0000004004118824 */ /* 0x040fe200078e00ff */
[----:B------:R-:W-:Y:S01]  /*18e20*/  ULOP3.LUT UR4, URZ, UR4, URZ, 0x33, !UPT ;  /* 0x000000043f047292 */ /* 0x000fe2000f8e333f */
[----:B------:R-:W1:Y:S01]  /*18e30*/  LDSM.16.M88.4 R12, [R201] ;  /* 0x00000000c90c783b */ /* 0x000e620000000200 */
[----:B------:R-:W-:Y:S02]  /*18e40*/  @!P0 IMAD R16, R7, c[0x0][0x20c], R16 ;  /* 0x0000830007108a24 */ /* 0x000fe400078e0210 */
[----:B------:R-:W-:Y:S02]  /*18e50*/  @!P0 IADD3 R19, P3, R17, R232, RZ ;  /* 0x000000e811138210 */ /* 0x000fe40007f7e0ff */
[----:B------:R-:W2:Y:S01]  /*18e60*/  LDSM.16.M88.4 R20, [R201+0x800] ;  /* 0x00080000c914783b */ /* 0x000ea20000000200 */
[----:B------:R-:W-:Y:S01]  /*18e70*/  @!P0 IMAD.IADD R16, R5, 0x1, R16 ;  /* 0x0000000105108824 */ /* 0x000fe200078e0210 */
[----:B------:R-:W-:Y:S02]  /*18e80*/  @!P0 LEA R32, P2, R19, c[0x0][0x1f8], 0x1 ;  /* 0x00007e0013208a11 */ /* 0x000fe400078408ff */
[C---:B------:R-:W-:Y:S01]  /*18e90*/  @!P0 LEA R17, P1, R25.reuse, R17, 0x5 ;  /* 0x0000001119118211 */ /* 0x040fe200078228ff */
[----:B------:R-:W3:Y:S01]  /*18ea0*/  LDSM.16.M88.4 R28, [R201+0x1000] ;  /* 0x00100000c91c783b */ /* 0x000ee20000000200 */
[----:B------:R-:W-:Y:S04]  /*18eb0*/  @!P0 SHF.L.U64.HI R16, R4, 0x6, R16 ;  /* 0x0000000604108819 */ /* 0x000fe80000010210 */
[----:B------:R-:W4:Y:S01]  /*18ec0*/  LDSM.16.M88.4 R148, [R201+0x1800] ;  /* 0x00180000c994783b */ /* 0x000f220000000200 */
[--C-:B------:R-:W-:Y:S01]  /*18ed0*/  @!P0 IMAD.X R0, R16, 0x1, R227.reuse, P3 ;  /* 0x0000000110008824 */ /* 0x100fe200018e06e3 */
[----:B------:R-:W-:Y:S02]  /*18ee0*/  @!P0 LEA.HI.X R2, R25, R16, R2, 0x5, P1 ;  /* 0x0000001019028211 */ /* 0x000fe400008f2c02 */
        /* <DEDUP_REMOVED lines=8> */
[----:B------:R-:W-:Y:S01]  /*18f70*/  @!P0 LEA R188, P3, R0, c[0x0][0x1f8], 0x1 ;  /* 0x00007e0000bc8a11 */ /* 0x000fe200078608ff */
[----:B------:R-:W-:Y:S02]  /*18f80*/  @!P0 IMAD R2, R234, 0x6000, R10 ;  /* 0x00006000ea028824 */ /* 0x000fe400078e020a */
[----:B------:R-:W4:Y:S01]  /*18f90*/  LDSM.16.M88.4 R164, [R200+0x1000] ;  /* 0x00100000c8a4783b */ /* 0x000f220000000200 */
[----:B------:R-:W-:Y:S01]  /*18fa0*/  @!P0 LEA.HI.X R189, R0, c[0x0][0x1fc], R25, 0x1, P3 ;  /* 0x00007f0000bd8a11 */ /* 0x000fe200018f0c19 */
[C---:B------:R-:W-:Y:S01]  /*18fb0*/  IMAD.IADD R0, R199.reuse, 0x1, R201 ;  /* 0x00000001c7007824 */ /* 0x040fe200078e02c9 */
        /* <DEDUP_REMOVED lines=12> */
[----:B------:R2:W-:Y:S05]  /*19080*/  @!P0 LDGSTS.E.BYPASS.LTC128B.128 [R2+0x3000], [R188.64+0x80], !P1 ;  /* 0x03000080bc028fae */ /* 0x0005ea000c901d48 */
[C---:B---3--:R-:W-:Y:S01]  /*19090*/  HMMA.16816.F32.BF16 R24, R36.reuse, R28, RZ ;  /* 0x0000001c2418723c */ /* 0x048fe200000418ff */
[----:B------:R2:W-:Y:S01]  /*190a0*/  @!P0 LDGSTS.E.BYPASS.LTC128B.128 [R2+0x5000], [R188.64+0x100], !P5 ;  /* 0x05000100bc028fae */ /* 0x0005e2000e901d48 */
[C---:B------:R-:W-:Y:S02]  /*190b0*/  ISETP.GE.AND P0, PT, R234.reuse, 0x1, PT ;  /* 0x00000001ea00780c */ /* 0x040fe40003f06270 */
[----:B------:R-:W-:Y:S02]  /*190c0*/  IADD3 R234, R234, 0x1, RZ ;  /* 0x00000001eaea7810 */ /* 0x000fe40007ffe0ff */
[----:B------:R-:W-:Y:S02]  /*190d0*/  LDSM.16.M88.4 R172, [R192] ;  /* 0x00000000c0ac783b */ /* 0x000fe40000000200 */
[C---:B------:R-:W-:Y:S01]  /*190e0*/  HMMA.16816.F32.BF16 R28, R36.reuse, R30, RZ ;  /* 0x0000001e241c723c */ /* 0x040fe200000418ff */
[----:B------:R-:W-:Y:S02]  /*190f0*/  SEL R234, R234, RZ, !P0 ;  /* 0x000000ffeaea7207 */ /* 0x000fe40004000000 */
        /* <DEDUP_REMOVED lines=111> */
[----:B------:R1:W3:Y:S05]  /*197f0*/  LDSM.16.M88.4 R148, [R0+0x5800] ;  /* 0x005800000094783b */ /* 0x0002ea0000000200 */
[----:B------:R-:W-:Y:S02]  /*19800*/  LDSM.16.M88.4 R160, [R147+0x8000] ;  /* 0x0080000093a0783b */ /* 0x000fe40000000200 */
[C---:B--2---:R-:W-:Y:S08]  /*19810*/  HMMA.16816.F32.BF16 R4, R156.reuse, R172, R4 ;  /* 0x000000ac9c04723c */ /* 0x044ff00000041804 */
[C---:B------:R-:W-:Y:S01]  /*19820*/  HMMA.16816.F32.BF16 R12, R156.reuse, R174, R12 ;  /* 0x000000ae9c0c723c */ /* 0x040fe2000004180c */
[----:B------:R2:W3:Y:S07]  /*19830*/  LDSM.16.M88.4 R172, [R2+0x4000] ;  /* 0x0040000002ac783b */ /* 0x0004ee0000000200 */
[C---:B------:R-:W-:Y:S04]  /*19840*/  HMMA.16816.F32.BF16 R16, R156.reuse, R188, R16 ;  /* 0x000000bc9c10723c */ /* 0x040fe80000041810 */
[----:B-1----:R-:W-:Y:S04]  /*19850*/  IMAD.IADD R0, R213, 0x1, R224 ;  /* 0x00000001d5007824 */ /* 0x002fe800078e02e0 */
[C---:B------:R-:W-:Y:S01]  /*19860*/  HMMA.16816.F32.BF16 R20, R156.reuse, R190, R20 ;  /* 0x000000be9c14723c */ /* 0x040fe20000041814 */
[----:B------:R-:W-:Y:S07]  /*19870*/  LDSM.16.M88.4 R188, [R202+0x4800] ;  /* 0x00480000cabc783b */ /* 0x000fee0000000200 */
[C---:B-----5:R-:W-:Y:S04]  /*19880*/  HMMA.16816.F32.BF16 R24, R156.reuse, R164, R24 ;  /* 0x000000a49c18723c */ /* 0x060fe80000041818 */
[----:B--2---:R-:W-:Y:S04]  /*19890*/  @P4 IMAD.HI.U32 R2, R0, c[0x0][0x2c8], RZ ;  /* 0x0000b20000024a27 */ /* 0x004fe800078e00ff */
[C---:B------:R-:W-:Y:S01]  /*198a0*/  HMMA.16816.F32.BF16 R28, R156.reuse, R166, R28 ;  /* 0x000000a69c1c723c */ /* 0x040fe2000004181c */
[----:B------:R-:W-:Y:S03]  /*198b0*/  LDSM.16.M88.4 R164, [R202+0x5000] ;  /* 0x00500000caa4783b */ /* 0x000fe60000000200 */
[----:B------:R-:W-:Y:S02]  /*198c0*/  @P4 SHF.R.U32.HI R0, RZ, c[0x0][0x2cc], R2 ;  /* 0x0000b300ff004a19 */ /* 0x000fe40000011602 */
[----:B------:R-:W-:Y:S02]  /*198d0*/  ISETP.GE.AND P4, PT, R205, 0x1, PT ;  /* 0x00000001cd00780c */ /* 0x000fe40003f86270 */
[C---:B------:R-:W-:Y:S08]  /*198e0*/  HMMA.16816.F32.BF16 R32, R156.reuse, R152, R32 ;  /* 0x000000989c20723c */ /* 0x040ff00000041820 */
[----:B------:R-:W-:Y:S01]  /*198f0*/  HMMA.16816.F32.BF16 R36, R156, R154, R36 ;  /* 0x0000009a9c24723c */ /* 0x000fe20000041824 */
[----:B------:R-:W-:Y:S06]  /*19900*/  LDSM.16.M88.4 R152, [R202+0x5800] ;  /* 0x00580000ca98783b */ /* 0x000fec0000000200 */
[----:B------:R-:W-:Y:S01]  /*19910*/  IMAD.SHL.U32 R159, R240, 0x40, RZ ;  /* 0x00000040f09f7824 */ /* 0x000fe200078e00ff */
[C---:B---3--:R-:W-:Y:S05]  /*19920*/  HMMA.16816.F32.BF16 R4, R168.reuse, R176, R4 ;  /* 0x000000b0a804723c */ /* 0x048fea0000041804 */
[----:B------:R-:W-:Y:S03]  /*19930*/  IADD3 R2, -R218, 0x1, -R159 ;  /* 0x00000001da027810 */ /* 0x000fe60007ffe99f */
[C---:B------:R-:W-:Y:S04]  /*19940*/  HMMA.16816.F32.BF16 R12, R168.reuse, R178, R12 ;  /* 0x000000b2a80c723c */ /* 0x040fe8000004180c */
[----:B------:R-:W-:Y:S04]  /*19950*/  IADD3 R2, -R223, R2, R226 ;  /* 0x00000002df027210 */ /* 0x000fe80007ffe1e2 */
[C---:B----4-:R-:W-:Y:S08]  /*19960*/  HMMA.16816.F32.BF16 R16, R168.reuse, R180, R16 ;  /* 0x000000b4a810723c */ /* 0x050ff00000041810 */
[C---:B------:R-:W-:Y:S08]  /*19970*/  HMMA.16816.F32.BF16 R20, R168.reuse, R182, R20 ;  /* 0x000000b6a814723c */ /* 0x040ff00000041814 */
[C---:B------:R-:W-:Y:S08]  /*19980*/  HMMA.16816.F32.BF16 R24, R168.reuse, R184, R24 ;  /* 0x000000b8a818723c */ /* 0x040ff00000041818 */
[C---:B------:R-:W-:Y:S08]  /*19990*/  HMMA.16816.F32.BF16 R28, R168.reuse, R186, R28 ;  /* 0x000000baa81c723c */ /* 0x040ff0000004181c */
[C---:B------:R-:W-:Y:S01]  /*199a0*/  HMMA.16816.F32.BF16 R32, R168.reuse, R148, R32 ;  /* 0x00000094a820723c */ /* 0x040fe20000041820 */
[----:B------:R-:W1:Y:S06]  /*199b0*/  SHFL.IDX PT, R149, R0, RZ, 0x1c1f ;  /* 0x001c1fff00957589 */ /* 0x000e6c00000e0000 */
[C---:B------:R-:W-:Y:S01]  /*199c0*/  IADD3 R148, R2.reuse, c[0x0][0x328], RZ ;  /* 0x0000ca0002947a10 */ /* 0x040fe20007ffe0ff */
[----:B------:R-:W-:Y:S04]  /*199d0*/  HMMA.16816.F32.BF16 R36, R168, R150, R36 ;  /* 0x00000096a824723c */ /* 0x000fe80000041824 */
[----:B------:R-:W-:Y:S04]  /*199e0*/  IADD3 R2, R2, UR4, RZ ;  /* 0x0000000402027c10 */ /* 0x000fe8000fffe0ff */
[C---:B------:R-:W-:Y:S08]  /*199f0*/  HMMA.16816.F32.BF16 R4, R160.reuse, R172, R4 ;  /* 0x000000aca004723c */ /* 0x040ff00000041804 */
[C---:B------:R-:W-:Y:S04]  /*19a00*/  HMMA.16816.F32.BF16 R12, R160.reuse, R174, R12 ;  /* 0x000000aea00c723c */ /* 0x040fe8000004180c */
[--C-:B-1----:R-:W-:Y:S04]  /*19a10*/  IMAD.IADD R150, R2, 0x1, R149.reuse ;  /* 0x0000000102967824 */ /* 0x102fe800078e0295 */
[C---:B------:R-:W-:Y:S08]  /*19a20*/  HMMA.16816.F32.BF16 R16, R160.reuse, R188, R16 ;  /* 0x000000bca010723c */ /* 0x040ff00000041810 */
[C---:B------:R-:W-:Y:S08]  /*19a30*/  HMMA.16816.F32.BF16 R20, R160.reuse, R190, R20 ;  /* 0x000000bea014723c */ /* 0x040ff00000041814 */
[C---:B------:R-:W-:Y:S08]  /*19a40*/  HMMA.16816.F32.BF16 R24, R160.reuse, R164, R24 ;  /* 0x000000a4a018723c */ /* 0x040ff00000041818 */
[C---:B------:R-:W-:Y:S08]  /*19a50*/  HMMA.16816.F32.BF16 R28, R160.reuse, R166, R28 ;  /* 0x000000a6a01c723c */ /* 0x040ff0000004181c */
[C---:B------:R-:W-:Y:S07]  /*19a60*/  HMMA.16816.F32.BF16 R32, R160.reuse, R152, R32 ;  /* 0x00000098a020723c */ /* 0x040fee0000041820 */
[----:B------:R-:W-:Y:S01]  /*19a70*/  IMAD.IADD R152, R148, 0x1, R149 ;  /* 0x0000000194987824 */ /* 0x000fe200078e0295 */
        /* <DEDUP_REMOVED lines=15> */
.L_x_4423:
[----:B------:R-:W-:Y:S04]  /*19b70*/  MOV R149, c[0x0][0x32c] ;  /* 0x0000cb0000957a02 */ /* 0x000fe80000000f00 */
[----:B------:R-:W-:Y:S11]  /*19b80*/  ISETP.NE.AND P0, PT, R149, 0x1, PT ;  /* 0x000000019500780c */ /* 0x000ff60003f05270 */
[----:B------:R-:W-:Y:S02]  /*19b90*/  @!UPT UIADD3 URZ, URZ, URZ, URZ ;  /* 0x0000003f3f3ff290 */ /* 0x000fe4000fffe03f */
[----:B------:R-:W-:Y:S05]  /*19ba0*/  @P0 IMAD.HI.U32 R149, R154, c[0x0][0x330], RZ ;  /* 0x0000cc009a950a27 */ /* 0x000fea00078e00ff */
[----:B------:R-:W-:Y:S02]  /*19bb0*/  @P0 SHF.R.U32.HI R154, RZ, c[0x0][0x334], R149 ;  /* 0x0000cd00ff9a0a19 */ /* 0x000fe40000011695 */
.L_x_4424:
[----:B------:R-:W-:Y:S05]  /*19bc0*/  BSYNC B0 ;  /* 0x0000000000007941 */ /* 0x000fea0003800000 */
.L_x_4422:
[----:B------:R-:W-:Y:S04]  /*19bd0*/  IMAD R151, R154, c[0x0][0x32c], -R159 ;  /* 0x0000cb009a977a24 */ /* 0x000fe800078e0a9f */
[----:B------:R-:W-:Y:S05]  /*19be0*/  IMAD.IADD R151, R151, 0x1, -R218 ;  /* 0x0000000197977824 */ /* 0x000fea00078e0ada */
[----:B------:R-:W-:Y:S02]  /*19bf0*/  IADD3 R149, R151, c[0x0][0x32c], RZ ;  /* 0x0000cb0097957a10 */ /* 0x000fe40007ffe0ff */
[----:B------:R-:W-:Y:S02]  /*19c00*/  IMNMX R150, R150, R151, !PT ;  /* 0x0000009796967217 */ /* 0x000fe40007800200 */
[----:B------:R-:W-:Y:S02]  /*19c10*/  IMNMX R152, R152, R149, PT ;  /* 0x0000009598987217 */ /* 0x000fe40003800200 */
.L_x_4421:
        /* <DEDUP_REMOVED lines=66> */
.L_x_4427:
[----:B------:R-:W-:Y:S04]  /*1a040*/  MOV R4, c[0x0][0x32c] ;  /* 0x0000cb0000047a02 */ /* 0x000fe80000000f00 */
[----:B------:R-:W-:Y:S11]  /*1a050*/  ISETP.NE.AND P0, PT, R4, 0x1, PT ;  /* 0x000000010400780c */ /* 0x000ff60003f05270 */
[----:B------:R-:W-:Y:S02]  /*1a060*/  @!UPT UIADD3 URZ, URZ, URZ, URZ ;  /* 0x0000003f3f3ff290 */ /* 0x000fe4000fffe03f */
[----:B------:R-:W-:Y:S05]  /*1a070*/  @P0 IMAD.HI.U32 R4, R12, c[0x0][0x330], RZ ;  /* 0x0000cc000c040a27 */ /* 0x000fea00078e00ff */
[----:B------:R-:W-:Y:S02]  /*1a080*/  @P0 SHF.R.U32.HI R12, RZ, c[0x0][0x334], R4 ;  /* 0x0000cd00ff0c0a19 */ /* 0x000fe40000011604 */
.L_x_4428:
[----:B------:R-:W-:Y:S05]  /*1a090*/  BSYNC B0 ;  /* 0x0000000000007941 */ /* 0x000fea0003800000 */
.L_x_4426:
[----:B------:R-:W-:Y:S04]  /*1a0a0*/  IMAD R159, R12, c[0x0][0x32c], -R159 ;  /* 0x0000cb000c9f7a24 */ /* 0x000fe800078e0a9f */
[----:B------:R-:W-:Y:S05]  /*1a0b0*/  IMAD.IADD R159, R159, 0x1, -R218 ;  /* 0x000000019f9f7824 */ /* 0x000fea00078e0ada */
[----:B------:R-:W-:Y:S02]  /*1a0c0*/  IADD3 R17, R159, c[0x0][0x32c], RZ ;  /* 0x0000cb009f117a10 */ /* 0x000fe40007ffe0ff */
[----:B------:R-:W-:Y:S02]  /*1a0d0*/  IMNMX R2, R2, R159, !PT ;  /* 0x0000009f02027217 */ /* 0x000fe40007800200 */
[----:B------:R-:W-:Y:S02]  /*1a0e0*/  IMNMX R0, R0, R17, PT ;  /* 0x0000001100007217 */ /* 0x000fe40003800200 */
.L_x_4425:
        /* <DEDUP_REMOVED lines=57> */
[----:B------:R-:W-:Y:S01]  /*1a480*/  ISETP.LT.OR P2, PT, R0, 0x29, P4 ;  /* 0x000000290000780c */ /* 0x000fe20002741670 */
[----:B------:R-:W1:Y:S01]  /*1a490*/  SHFL.BFLY PT, R4, R7, 0x2, 0x1f ;  /* 0x0c401f0007047f89 */ /* 0x000e6200000e0000 */
[----:B------:R-:W-:Y:S02]  /*1a4a0*/  ISETP.GT.AND P0, PT, R2, 0x29, P1 ;  /* 0x000000290200780c */ /* 0x000fe40000f04270 */
[----:B------:R-:W-:Y:S02]  /*1a4b0*/  FMNMX.FTZ R15, R184, R15, !PT ;  /* 0x0000000fb80f7209 */ /* 0x000fe40007810000 */
[----:B------:R-:W-:Y:S02]  /*1a4c0*/  FSEL R150, R30, -INF , !P2 ;  /* 0xff8000001e967808 */ /* 0x000fe40005000000 */
[----:B------:R-:W-:Y:S02]  /*1a4d0*/  ISETP.LT.OR P0, PT, R0, 0x2a, P0 ;  /* 0x0000002a0000780c */ /* 0x000fe40000701670 */
        /* <DEDUP_REMOVED lines=12> */
[----:B------:R-:W-:Y:S02]  /*1a5a0*/  ISETP.GT.AND P0, PT, R2, 0x39, P1 ;  /* 0x000000390200780c */ /* 0x000fe40000f04270 */
[C---:B------:R-:W-:Y:S02]  /*1a5b0*/  ISETP.LT.OR P1, PT, R0.reuse, 0x39, P4 ;  /* 0x000000390000780c */ /* 0x040fe40002721670 */
[----:B------:R-:W-:Y:S02]  /*1a5c0*/  ISETP.LT.OR P0, PT, R0, 0x3a, P0 ;  /* 0x0000003a0000780c */ /* 0x000fe40000701670 */
[----:B------:R-:W-:Y:S02]  /*1a5d0*/  FSEL R154, R38, -INF , !P1 ;  /* 0xff800000269a7808 */ /* 0x000fe40004800000 */
        /* <DEDUP_REMOVED lines=21> */
[--C-:B------:R-:W-:Y:S02]  /*1a730*/  FFMA.FTZ R159, R5, c[0x0][0x2d0], -R172.reuse ;  /* 0x0000b400059f7a23 */ /* 0x100fe400000108ac */
[----:B------:R-:W-:Y:S02]  /*1a740*/  FMUL.FTZ R5, R4, c[0x0][0x2d0] ;  /* 0x0000b40004057a20 */ /* 0x000fe40000410000 */
[--C-:B------:R-:W-:Y:S01]  /*1a750*/  FFMA.FTZ R165, R157, c[0x0][0x2d0], -R172.reuse ;  /* 0x0000b4009da57a23 */ /* 0x100fe200000108ac */
[----:B------:R-:W-:Y:S01]  /*1a760*/  MUFU.EX2 R160, R160 ;  /* 0x000000a000a07308 */ /* 0x000fe20000000800 */
[--C-:B------:R-:W-:Y:S01]  /*1a770*/  FFMA.FTZ R162, R13, c[0x0][0x2d0], -R172.reuse ;  /* 0x0000b4000da27a23 */ /* 0x100fe200000108ac */
[----:B------:R-:W-:Y:S01]  /*1a780*/  IADD3 R157, R195, R158, RZ ;  /* 0x0000009ec39d7210 */ /* 0x000fe20007ffe0ff */
[--C-:B------:R-:W-:Y:S02]  /*1a790*/  FFMA.FTZ R188, R149, c[0x0][0x2d0], -R172.reuse ;  /* 0x0000b40095bc7a23 */ /* 0x100fe400000108ac */
[--C-:B------:R-:W-:Y:S02]  /*1a7a0*/  FFMA.FTZ R173, R173, c[0x0][0x2d0], -R172.reuse ;  /* 0x0000b400adad7a23 */ /* 0x100fe400000108ac */
[----:B------:R-:W2:Y:S01]  /*1a7b0*/  LDSM.16.MT88.4 R24, [R157] ;  /* 0x000000009d18783b */ /* 0x000ea20000004200 */
[--C-:B------:R-:W-:Y:S02]  /*1a7c0*/  FFMA.FTZ R174, R179, c[0x0][0x2d0], -R172.reuse ;  /* 0x0000b400b3ae7a23 */ /* 0x100fe400000108ac */
        /* <DEDUP_REMOVED lines=74> */
[C---:B------:R-:W-:Y:S01]  /*1ac70*/  FMUL.FTZ R46, R3.reuse, R46 ;  /* 0x0000002e032e7220 */ /* 0x040fe20000410000 */
        /* <DEDUP_REMOVED lines=78> */
[----:B------:R-:W-:Y:S02]  /*1b160*/  FMUL.FTZ R89, R8, R89 ;  /* 0x0000005908597220 */ /* 0x000fe40000410000 */
[C---:B------:R-:W-:Y:S01]  /*1b170*/  FMUL.FTZ R90, R3.reuse, R90 ;  /* 0x0000005a035a7220 */ /* 0x040fe20000410000 */
[C---:B------:R-:W-:Y:S01]  /*1b180*/  HMMA.16816.F32.BF16 R84, R16.reuse, R22, R84 ;  /* 0x000000161054723c */ /* 0x040fe20000041854 */
[----:B------:R-:W1:Y:S03]  /*1b190*/  LDSM.16.MT88.4 R20, [R158+0x800] ;  /* 0x000800009e14783b */ /* 0x000e660000004200 */
[C---:B------:R-:W-:Y:S02]  /*1b1a0*/  FMUL.FTZ R91, R3.reuse, R91 ;  /* 0x0000005b035b7220 */ /* 0x040fe40000410000 */
[--C-:B------:R-:W-:Y:S02]  /*1b1b0*/  FFMA.FTZ R177, R180, c[0x0][0x2d0], -R153.reuse ;  /* 0x0000b400b4b17a23 */ /* 0x100fe40000010899 */
[--C-:B------:R-:W-:Y:S02]  /*1b1c0*/  FFMA.FTZ R180, R36, c[0x0][0x2d0], -R153.reuse ;  /* 0x0000b40024b47a23 */ /* 0x100fe40000010899 */
[----:B------:R-:W-:Y:S01]  /*1b1d0*/  LDSM.16.MT88.4 R36, [R9+0x800] ;  /* 0x000800000924783b */ /* 0x000fe20000004200 */
[C---:B--2---:R-:W-:Y:S01]  /*1b1e0*/  HMMA.16816.F32.BF16 R88, R16.reuse, R24, R88 ;  /* 0x000000181058723c */ /* 0x044fe20000041858 */
[----:B------:R-:W-:Y:S02]  /*1b1f0*/  MUFU.EX2 R177, R177 ;  /* 0x000000b100b17308 */ /* 0x000fe40000000800 */
[--C-:B------:R-:W-:Y:S02]  /*1b200*/  FFMA.FTZ R178, R178, c[0x0][0x2d0], -R153.reuse ;  /* 0x0000b400b2b27a23 */ /* 0x100fe40000010899 */
[C---:B------:R-:W-:Y:S02]  /*1b210*/  FMUL.FTZ R92, R8.reuse, R92 ;  /* 0x0000005c085c7220 */ /* 0x040fe40000410000 */
[C---:B------:R-:W-:Y:S02]  /*1b220*/  FMUL.FTZ R93, R8.reuse, R93 ;  /* 0x0000005d085d7220 */ /* 0x040fe40000410000 */
[C---:B------:R-:W-:Y:S02]  /*1b230*/  FMUL.FTZ R94, R3.reuse, R94 ;  /* 0x0000005e035e7220 */ /* 0x040fe40000410000 */
[----:B------:R-:W2:Y:S01]  /*1b240*/  MUFU.EX2 R178, R178 ;  /* 0x000000b200b27308 */ /* 0x000ea20000000800 */
[C---:B------:R-:W-:Y:S02]  /*1b250*/  FMUL.FTZ R95, R3.reuse, R95 ;  /* 0x0000005f035f7220 */ /* 0x040fe40000410000 */
[C---:B------:R-:W-:Y:S02]  /*1b260*/  FMUL.FTZ R96, R8.reuse, R96 ;  /* 0x0000006008607220 */ /* 0x040fe40000410000 */
[C---:B------:R-:W-:Y:S02]  /*1b270*/  FMUL.FTZ R97, R8.reuse, R97 ;  /* 0x0000006108617220 */ /* 0x040fe40000410000 */
[C---:B------:R-:W-:Y:S01]  /*1b280*/  FMUL.FTZ R98, R3.reuse, R98 ;  /* 0x0000006203627220 */ /* 0x040fe20000410000 */
[C---:B------:R-:W-:Y:S01]  /*1b290*/  HMMA.16816.F32.BF16 R92, R16.reuse, R26, R92 ;  /* 0x0000001a105c723c */ /* 0x040fe2000004185c */
[----:B------:R-:W1:Y:S01]  /*1b2a0*/  LDSM.16.MT88.4 R24, [R156+0x800] ;  /* 0x000800009c18783b */ /* 0x000e620000004200 */
[----:B------:R-:W2:Y:S01]  /*1b2b0*/  MUFU.EX2 R180, R180 ;  /* 0x000000b400b47308 */ /* 0x000ea20000000800 */
[C---:B------:R-:W-:Y:S02]  /*1b2c0*/  FMUL.FTZ R99, R3.reuse, R99 ;  /* 0x0000006303637220 */ /* 0x040fe40000410000 */
[C---:B------:R-:W-:Y:S02]  /*1b2d0*/  FMUL.FTZ R100, R8.reuse, R100 ;  /* 0x0000006408647220 */ /* 0x040fe40000410000 */
[----:B------:R-:W-:Y:S02]  /*1b2e0*/  FMUL.FTZ R101, R8, R101 ;  /* 0x0000006508657220 */ /* 0x000fe40000410000 */
[C---:B------:R-:W-:Y:S01]  /*1b2f0*/  FMUL.FTZ R102, R3.reuse, R102 ;  /* 0x0000006603667220 */ /* 0x040fe20000410000 */
[C---:B-----5:R-:W-:Y:S03]  /*1b300*/  HMMA.16816.F32.BF16 R96, R16.reuse, R28, R96 ;  /* 0x0000001c1060723c */ /* 0x060fe60000041860 */
[----:B------:R-:W-:Y:S02]  /*1b310*/  FMUL.FTZ R103, R3, R103 ;  /* 0x0000006703677220 */ /* 0x000fe40000410000 */
[--C-:B------:R-:W-:Y:S02]  /*1b320*/  FFMA.FTZ R184, R184, c[0x0][0x2d0], -R153.reuse ;  /* 0x0000b400b8b87a23 */ /* 0x100fe40000010899 */
[--C-:B------:R-:W-:Y:S02]  /*1b330*/  FFMA.FTZ R185, R182, c[0x0][0x2d0], -R153.reuse ;  /* 0x0000b400b6b97a23 */ /* 0x100fe40000010899 */
[--C-:B------:R-:W-:Y:S01]  /*1b340*/  FFMA.FTZ R182, R150, c[0x0][0x2d0], -R153.reuse ;  /* 0x0000b40096b67a23 */ /* 0x100fe20000010899 */
[----:B------:R-:W-:Y:S01]  /*1b350*/  HMMA.16816.F32.BF16 R100, R16, R30, R100 ;  /* 0x0000001e1064723c */ /* 0x000fe20000041864 */
[----:B------:R-:W5:Y:S01]  /*1b360*/  LDSM.16.MT88.4 R28, [R156+0x2800] ;  /* 0x002800009c1c783b */ /* 0x000f620000004200 */
[----:B------:R-:W-:Y:S01]  /*1b370*/  MUFU.EX2 R184, R184 ;  /* 0x000000b800b87308 */ /* 0x000fe20000000800 */
[--C-:B------:R-:W-:Y:S02]  /*1b380*/  FFMA.FTZ R171, R171, c[0x0][0x2d0], -R172.reuse ;  /* 0x0000b400abab7a23 */ /* 0x100fe400000108ac */
[--C-:B------:R-:W-:Y:S02]  /*1b390*/  FFMA.FTZ R190, R169, c[0x0][0x2d0], -R172.reuse ;  /* 0x0000b400a9be7a23 */ /* 0x100fe400000108ac */
[----:B---3--:R-:W-:Y:S01]  /*1b3a0*/  F2FP.BF16.PACK_AB R16, R174, R173 ;  /* 0x000000adae10723e */ /* 0x008fe200000010ff */
[--C-:B------:R-:W-:Y:S01]  /*1b3b0*/  FFMA.FTZ R167, R167, c[0x0][0x2d0], -R172.reuse ;  /* 0x0000b400a7a77a23 */ /* 0x100fe200000108ac */
[----:B----4-:R-:W-:Y:S01]  /*1b3c0*/  F2FP.BF16.PACK_AB R18, R176, R175 ;  /* 0x000000afb012723e */ /* 0x010fe200000010ff */
[----:B------:R-:W-:Y:S02]  /*1b3d0*/  LDSM.16.MT88.4 R148, [R157+0x3000] ;  /* 0x003000009d94783b */ /* 0x000fe40000004200 */
[----:B--2---:R-:W-:Y:S01]  /*1b3e0*/  F2FP.BF16.PACK_AB R17, R178, R177 ;  /* 0x000000b1b211723e */ /* 0x004fe200000010ff */
[----:B------:R-:W-:Y:S01]  /*1b3f0*/  FFMA.FTZ R172, R155, c[0x0][0x2d0], -R172 ;  /* 0x0000b4009bac7a23 */ /* 0x000fe200000108ac */
[----:B------:R-:W-:Y:S01]  /*1b400*/  F2FP.BF16.PACK_AB R19, R180, R179 ;  /* 0x000000b3b413723e */ /* 0x000fe200000010ff */
[--C-:B------:R-:W-:Y:S01]  /*1b410*/  FFMA.FTZ R169, R170, c[0x0][0x2d0], -R153.reuse ;  /* 0x0000b400aaa97a23 */ /* 0x100fe20000010899 */
[----:B------:R-:W2:Y:S01]  /*1b420*/  MUFU.EX2 R185, R185 ;  /* 0x000000b900b97308 */ /* 0x000ea20000000800 */
[--C-:B------:R-:W-:Y:S02]  /*1b430*/  FFMA.FTZ R170, R154, c[0x0][0x2d0], -R153.reuse ;  /* 0x0000b4009aaa7a23 */ /* 0x100fe40000010899 */
[--C-:B------:R-:W-:Y:S02]  /*1b440*/  FFMA.FTZ R168, R168, c[0x0][0x2d0], -R153.reuse ;  /* 0x0000b400a8a87a23 */ /* 0x100fe40000010899 */
[C---:B-1----:R-:W-:Y:S03]  /*1b450*/  HMMA.16816.F32.BF16 R4, R16.reuse, R20, R4 ;  /* 0x000000141004723c */ /* 0x042fe60000041804 */
[----:B------:R-:W-:Y:S02]  /*1b460*/  FFMA.FTZ R153, R152, c[0x0][0x2d0], -R153 ;  /* 0x0000b40098997a23 */ /* 0x000fe40000010899 */
[----:B------:R-:W1:Y:S01]  /*1b470*/  MUFU.EX2 R182, R182 ;  /* 0x000000b600b67308 */ /* 0x000e620000000800 */
[----:B------:R-:W-:Y:S02]  /*1b480*/  FFMA.FTZ R164, R3, R238, R164 ;  /* 0x000000ee03a47223 */ /* 0x000fe400000100a4 */
[C---:B------:R-:W-:Y:S01]  /*1b490*/  HMMA.16816.F32.BF16 R12, R16.reuse, R22, R12 ;  /* 0x00000016100c723c */ /* 0x040fe2000004180c */
[----:B------:R-:W3:Y:S03]  /*1b4a0*/  LDSM.16.MT88.4 R20, [R9+0x2800] ;  /* 0x002800000914783b */ /* 0x000ee60000004200 */
[----:B------:R-:W-:Y:S01]  /*1b4b0*/  FFMA.FTZ R165, R8, R235, R165 ;  /* 0x000000eb08a57223 */ /* 0x000fe200000100a5 */
[----:B------:R-:W-:Y:S01]  /*1b4c0*/  MOV R8, R2 ;  /* 0x0000000200087202 */ /* 0x000fe20000000f00 */
[----:B------:R-:W-:Y:S01]  /*1b4d0*/  FADD.FTZ R164, R163, R164 ;  /* 0x000000a4a3a47221 */ /* 0x000fe20000010000 */
[----:B------:R4:W-:Y:S01]  /*1b4e0*/  MUFU.EX2 R189, R153 ;  /* 0x0000009900bd7308 */ /* 0x0009e20000000800 */
[C---:B------:R-:W-:Y:S04]  /*1b4f0*/  HMMA.16816.F32.BF16 R104, R16.reuse, R32, R104 ;  /* 0x000000201068723c */ /* 0x040fe80000041868 */
[----:B------:R-:W-:Y:S02]  /*1b500*/  FADD.FTZ R160, R160, R165 ;  /* 0x000000a5a0a07221 */ /* 0x000fe40000010000 */
[----:B------:R-:W-:Y:S02]  /*1b510*/  FADD.FTZ R161, R161, R164 ;  /* 0x000000a4a1a17221 */ /* 0x000fe40000010000 */
[C---:B------:R-:W-:Y:S01]  /*1b520*/  HMMA.16816.F32.BF16 R108, R16.reuse, R34, R108 ;  /* 0x00000022106c723c */ /* 0x040fe2000004186c */
[----:B------:R-:W-:Y:S01]  /*1b530*/  LDSM.16.MT88.4 R32, [R157+0x4800] ;  /* 0x004800009d20783b */ /* 0x000fe20000004200 */
[----:B------:R-:W-:Y:S02]  /*1b540*/  MUFU.EX2 R171, R171 ;  /* 0x000000ab00ab7308 */ /* 0x000fe40000000800 */
[----:B------:R-:W-:Y:S02]  /*1b550*/  FADD.FTZ R159, R159, R160 ;  /* 0x000000a09f9f7221 */ /* 0x000fe40000010000 */
[----:B------:R-:W-:Y:S02]  /*1b560*/  FADD.FTZ R166, R166, R161 ;  /* 0x000000a1a6a67221 */ /* 0x000fe40000010000 */
[C---:B------:R-:W-:Y:S04]  /*1b570*/  HMMA.16816.F32.BF16 R112, R16.reuse, R24, R112 ;  /* 0x000000181070723c */ /* 0x040fe80000041870 */
[----:B------:R-:W1:Y:S01]  /*1b580*/  MUFU.EX2 R190, R190 ;  /* 0x000000be00be7308 */ /* 0x000e620000000800 */
[----:B------:R-:W-:Y:S01]  /*1b590*/  FADD.FTZ R162, R162, R159 ;  /* 0x0000009fa2a27221 */ /* 0x000fe20000010000 */
[----:B----4-:R-:W-:Y:S02]  /*1b5a0*/  LDSM.16.MT88.4 R152, [R156+0x3800] ;  /* 0x003800009c98783b */ /* 0x010fe40000004200 */
[C---:B------:R-:W-:Y:S04]  /*1b5b0*/  HMMA.16816.F32.BF16 R116, R16.reuse, R26, R116 ;  /* 0x0000001a1074723c */ /* 0x040fe80000041874 */
[----:B------:R-:W-:Y:S02]  /*1b5c0*/  FADD.FTZ R173, R173, R162 ;  /* 0x000000a2adad7221 */ /* 0x000fe40000010000 */
[----:B------:R-:W-:Y:S01]  /*1b5d0*/  MUFU.EX2 R167, R167 ;  /* 0x000000a700a77308 */ /* 0x000fe20000000800 */
[----:B------:R-:W4:Y:S01]  /*1b5e0*/  LDSM.16.MT88.4 R24, [R158+0x4800] ;  /* 0x004800009e18783b */ /* 0x000f220000004200 */
[C---:B------:R-:W-:Y:S04]  /*1b5f0*/  HMMA.16816.F32.BF16 R120, R16.reuse, R36, R120 ;  /* 0x000000241078723c */ /* 0x040fe80000041878 */
[----:B------:R-:W-:Y:S02]  /*1b600*/  FADD.FTZ R177, R177, R166 ;  /* 0x000000a6b1b17221 */ /* 0x000fe40000010000 */
[----:B------:R-:W-:Y:S02]  /*1b610*/  FADD.FTZ R174, R174, R173 ;  /* 0x000000adaeae7221 */ /* 0x000fe40000010000 */
[C---:B------:R-:W-:Y:S01]  /*1b620*/  HMMA.16816.F32.BF16 R124, R16.reuse, R38, R124 ;  /* 0x00000026107c723c */ /* 0x040fe2000004187c */
[----:B------:R-:W-:Y:S01]  /*1b630*/  LDSM.16.MT88.4 R36, [R157+0x1000] ;  /* 0x001000009d24783b */ /* 0x000fe20000004200 */
[----:B------:R-:W1:Y:S02]  /*1b640*/  MUFU.EX2 R172, R172 ;  /* 0x000000ac00ac7308 */ /* 0x000e640000000800 */
[----:B------:R-:W-:Y:S02]  /*1b650*/  FADD.FTZ R178, R178, R177 ;  /* 0x000000b1b2b27221 */ /* 0x000fe40000010000 */
[----:B------:R-:W-:Y:S02]  /*1b660*/  FADD.FTZ R175, R175, R174 ;  /* 0x000000aeafaf7221 */ /* 0x000fe40000010000 */
[C---:B------:R-:W-:Y:S04]  /*1b670*/  HMMA.16816.F32.BF16 R40, R16.reuse, R128, R40 ;  /* 0x000000801028723c */ /* 0x040fe80000041828 */
[----:B------:R-:W-:Y:S01]  /*1b680*/  MUFU.EX2 R169, R169 ;  /* 0x000000a900a97308 */ /* 0x000fe20000000800 */
[----:B------:R-:W-:Y:S02]  /*1b690*/  FADD.FTZ R179, R179, R178 ;  /* 0x000000b2b3b37221 */ /* 0x000fe40000010000 */
[----:B------:R-:W-:Y:S01]  /*1b6a0*/  FADD.FTZ R176, R176, R175 ;  /* 0x000000afb0b07221 */ /* 0x000fe20000010000 */
[C---:B------:R-:W-:Y:S01]  /*1b6b0*/  HMMA.16816.F32.BF16 R44, R16.reuse, R130, R44 ;  /* 0x00000082102c723c */ /* 0x040fe2000004182c */
[----:B------:R-:W-:Y:S03]  /*1b6c0*/  LDSM.16.MT88.4 R128, [R156+0x1000] ;  /* 0x001000009c80783b */ /* 0x000fe60000004200 */
[----:B------:R-:W-:Y:S02]  /*1b6d0*/  FADD.FTZ R179, R180, R179 ;  /* 0x000000b3b4b37221 */ /* 0x000fe40000010000 */
[----:B------:R-:W1:Y:S02]  /*1b6e0*/  MUFU.EX2 R168, R168 ;  /* 0x000000a800a87308 */ /* 0x000e640000000800 */
[C---:B------:R-:W-:Y:S08]  /*1b6f0*/  HMMA.16816.F32.BF16 R48, R16.reuse, R132, R48 ;  /* 0x000000841030723c */ /* 0x040ff00000041830 */
[C---:B------:R-:W-:Y:S01]  /*1b700*/  HMMA.16816.F32.BF16 R52, R16.reuse, R134, R52 ;  /* 0x000000861034723c */ /* 0x040fe20000041834 */
[----:B------:R-:W-:Y:S01]  /*1b710*/  LDSM.16.MT88.4 R132, [R158+0x3000] ;  /* 0x003000009e84783b */ /* 0x000fe20000004200 */
[----:B------:R-:W1:Y:S06]  /*1b720*/  MUFU.EX2 R170, R170 ;  /* 0x000000aa00aa7308 */ /* 0x000e6c0000000800 */
[C---:B-----5:R-:W-:Y:S08]  /*1b730*/  HMMA.16816.F32.BF16 R56, R16.reuse, R28, R56 ;  /* 0x0000001c1038723c */ /* 0x060ff00000041838 */
        /* <DEDUP_REMOVED lines=10> */
[----:B------:R-:W1:Y:S07]  /*1b7e0*/  LDSM.16.MT88.4 R32, [R9+0x1000] ;  /* 0x001000000920783b */ /* 0x000e6e0000004200 */
[C---:B-----5:R-:W-:Y:S08]  /*1b7f0*/  HMMA.16816.F32.BF16 R88, R16.reuse, R28, R88 ;  /* 0x0000001c1058723c */ /* 0x060ff00000041858 */
[C---:B------:R-:W-:Y:S01]  /*1b800*/  HMMA.16816.F32.BF16 R92, R16.reuse, R30, R92 ;  /* 0x0000001e105c723c */ /* 0x040fe2000004185c */
[----:B------:R-:W5:Y:S07]  /*1b810*/  LDSM.16.MT88.4 R28, [R156+0x3000] ;  /* 0x003000009c1c783b */ /* 0x000f6e0000004200 */
[C---:B---3--:R-:W-:Y:S08]  /*1b820*/  HMMA.16816.F32.BF16 R96, R16.reuse, R20, R96 ;  /* 0x000000141060723c */ /* 0x048ff00000041860 */
[----:B------:R-:W-:Y:S01]  /*1b830*/  HMMA.16816.F32.BF16 R100, R16, R22, R100 ;  /* 0x000000161064723c */ /* 0x000fe20000041864 */
[----:B------:R-:W3:Y:S06]  /*1b840*/  LDSM.16.MT88.4 R20, [R9+0x3000] ;  /* 0x003000000914783b */ /* 0x000eec0000004200 */
[----:B------:R-:W-:Y:S01]  /*1b850*/  F2FP.BF16.PACK_AB R16, R186, R183 ;  /* 0x000000b7ba10723e */ /* 0x000fe200000010ff */
[----:B------:R-:W-:Y:S01]  /*1b860*/  FADD.FTZ R183, R183, R176 ;  /* 0x000000b0b7b77221 */ /* 0x000fe20000010000 */
[----:B------:R-:W-:Y:S03]  /*1b870*/  F2FP.BF16.PACK_AB R18, R188, R181 ;  /* 0x000000b5bc12723e */ /* 0x000fe600000010ff */
[----:B--2---:R-:W-:Y:S01]  /*1b880*/  F2FP.BF16.PACK_AB R17, R185, R184 ;  /* 0x000000b8b911723e */ /* 0x004fe200000010ff */
[----:B------:R-:W-:Y:S01]  /*1b890*/  FADD.FTZ R184, R184, R179 ;  /* 0x000000b3b8b87221 */ /* 0x000fe20000010000 */
[----:B-1----:R-:W-:Y:S01]  /*1b8a0*/  F2FP.BF16.PACK_AB R19, R187, R182 ;  /* 0x000000b6bb13723e */ /* 0x002fe200000010ff */
        /* <DEDUP_REMOVED lines=20> */
[C---:B------:R-:W-:Y:S08]  /*1b9f0*/  HMMA.16816.F32.BF16 R48, R16.reuse, R148, R48 ;  /* 0x000000941030723c */ /* 0x040ff00000041830 */
[C---:B------:R-:W-:Y:S01]  /*1ba00*/  HMMA.16816.F32.BF16 R52, R16.reuse, R150, R52 ;  /* 0x000000961034723c */ /* 0x040fe20000041834 */
[----:B------:R-:W-:Y:S07]  /*1ba10*/  LDSM.16.MT88.4 R148, [R157+0x3800] ;  /* 0x003800009d94783b */ /* 0x000fee0000004200 */
[C---:B-----5:R-:W-:Y:S08]  /*1ba20*/  HMMA.16816.F32.BF16 R56, R16.reuse, R28, R56 ;  /* 0x0000001c1038723c */ /* 0x060ff00000041838 */
        /* <DEDUP_REMOVED lines=14> */
[C---:B---3--:R-:W-:Y:S08]  /*1bb10*/  HMMA.16816.F32.BF16 R96, R16.reuse, R20, R96 ;  /* 0x000000141060723c */ /* 0x048ff00000041860 */
[----:B------:R-:W-:Y:S01]  /*1bb20*/  HMMA.16816.F32.BF16 R100, R16, R22, R100 ;  /* 0x000000161064723c */ /* 0x000fe20000041864 */
[----:B------:R-:W-:Y:S06]  /*1bb30*/  LDSM.16.MT88.4 R20, [R157+0x5800] ;  /* 0x005800009d14783b */ /* 0x000fec0000004200 */
        /* <DEDUP_REMOVED lines=9> */
[C---:B------:R-:W-:Y:S01]  /*1bbd0*/  HMMA.16816.F32.BF16 R132, R16.reuse, R128, R4 ;  /* 0x000000801084723c */ /* 0x040fe20000041804 */
[----:B------:R-:W3:Y:S02]  /*1bbe0*/  LDSM.16.MT88.4 R4, [R9+0x3800] ;  /* 0x003800000904783b */ /* 0x000ee40000004200 */
[----:B------:R-:W-:Y:S02]  /*1bbf0*/  FADD.FTZ R170, R170, R169 ;  /* 0x000000a9aaaa7221 */ /* 0x000fe40000010000 */
[----:B------:R-:W-:Y:S02]  /*1bc00*/  FADD.FTZ R235, R172, R167 ;  /* 0x000000a7aceb7221 */ /* 0x000fe40000010000 */
[----:B------:R-:W-:Y:S01]  /*1bc10*/  FADD.FTZ R238, R189, R170 ;  /* 0x000000aabdee7221 */ /* 0x000fe20000010000 */
[C---:B------:R-:W-:Y:S01]  /*1bc20*/  HMMA.16816.F32.BF16 R128, R16.reuse, R130, R12 ;  /* 0x000000821080723c */ /* 0x040fe2000004180c */
[----:B------:R-:W5:Y:S07]  /*1bc30*/  LDSM.16.MT88.4 R12, [R158+0x5800] ;  /* 0x005800009e0c783b */ /* 0x000f6e0000004200 */
[C---:B-1----:R-:W-:Y:S07]  /*1bc40*/  HMMA.16816.F32.BF16 R104, R16.reuse, R24, R104 ;  /* 0x000000181068723c */ /* 0x042fee0000041868 */
[----:B------:R-:W-:Y:S01]  /*1bc50*/  IADD3 R24, R240, -0x2, RZ ;  /* 0xfffffffef0187810 */ /* 0x000fe20007ffe0ff */
[C---:B------:R-:W-:Y:S03]  /*1bc60*/  HMMA.16816.F32.BF16 R108, R16.reuse, R26, R108 ;  /* 0x0000001a106c723c */ /* 0x040fe6000004186c */
[C---:B------:R-:W-:Y:S05]  /*1bc70*/  ISETP.GE.AND P0, PT, R24.reuse, R231, PT ;  /* 0x000000e71800720c */ /* 0x040fea0003f06270 */
[C---:B--2---:R-:W-:Y:S08]  /*1bc80*/  HMMA.16816.F32.BF16 R112, R16.reuse, R32, R112 ;  /* 0x000000201070723c */ /* 0x044ff00000041870 */
[C---:B------:R-:W-:Y:S04]  /*1bc90*/  HMMA.16816.F32.BF16 R116, R16.reuse, R34, R116 ;  /* 0x000000221074723c */ /* 0x040fe80000041874 */
[----:B------:R-:W-:Y:S04]  /*1bca0*/  @P0 SHF.R.S32.HI R3, RZ, 0x1f, R24 ;  /* 0x0000001fff030819 */ /* 0x000fe80000011418 */
[C---:B----4-:R-:W-:Y:S04]  /*1bcb0*/  HMMA.16816.F32.BF16 R120, R16.reuse, R28, R120 ;  /* 0x0000001c1078723c */ /* 0x050fe80000041878 */
        /* <DEDUP_REMOVED lines=13> */
[C---:B-----5:R-:W-:Y:S08]  /*1bd90*/  HMMA.16816.F32.BF16 R72, R16.reuse, R12, R72 ;  /* 0x0000000c1048723c */ /* 0x060ff00000041848 */
[C---:B------:R-:W-:Y:S01]  /*1bda0*/  HMMA.16816.F32.BF16 R76, R16.reuse, R14, R76 ;  /* 0x0000000e104c723c */ /* 0x040fe2000004184c */
[----:B------:R-:W2:Y:S07]  /*1bdb0*/  LDSM.16.MT88.4 R12, [R9+0x5800] ;  /* 0x00580000090c783b */ /* 0x000eae0000004200 */
[C---:B------:R-:W-:Y:S07]  /*1bdc0*/  HMMA.16816.F32.BF16 R80, R16.reuse, R20, R80 ;  /* 0x000000141050723c */ /* 0x040fee0000041850 */
[----:B------:R-:W-:Y:S01]  /*1bdd0*/  @P0 IADD3 R21, R25, R3, RZ ;  /* 0x0000000319150210 */ /* 0x000fe20007ffe0ff */
[C---:B------:R-:W-:Y:S01]  /*1bde0*/  HMMA.16816.F32.BF16 R84, R16.reuse, R22, R84 ;  /* 0x000000161054723c */ /* 0x040fe20000041854 */
[----:B------:R-:W-:Y:S03]  /*1bdf0*/  @P0 MOV R20, c[0x0][0x1e0] ;  /* 0x0000780000140a02 */ /* 0x000fe60000000f00 */
[C---:B------:R-:W-:Y:S02]  /*1be00*/  @P0 SHF.L.U32 R3, R24.reuse, 0x6, RZ ;  /* 0x0000000618030819 */ /* 0x040fe400000006ff */
[----:B------:R-:W-:Y:S02]  /*1be10*/  @P0 SHF.L.U64.HI R21, R24, 0x6, R21 ;  /* 0x0000000618150819 */ /* 0x000fe40000010215 */
[----:B------:R-:W-:Y:S01]  /*1be20*/  @P0 IADD3 R24, P3, R3, R236, RZ ;  /* 0x000000ec03180210 */ /* 0x000fe20007f7e0ff */
[C---:B-1----:R-:W-:Y:S03]  /*1be30*/  HMMA.16816.F32.BF16 R88, R16.reuse, R4, R88 ;  /* 0x000000041058723c */ /* 0x042fe60000041858 */
[----:B------:R-:W-:Y:S02]  /*1be40*/  @P0 LEA R22, P2, R24, c[0x0][0x1c8], 0x1 ;  /* 0x0000720018160a11 */ /* 0x000fe400078408ff */
[----:B------:R-:W-:Y:S02]  /*1be50*/  @P0 MOV R23, c[0x0][0x1e4] ;  /* 0x0000790000170a02 */ /* 0x000fe40000000f00 */
[C---:B------:R-:W-:Y:S01]  /*1be60*/  @P0 LEA R25, P1, R20.reuse, R3, 0x5 ;  /* 0x0000000314190211 */ /* 0x040fe200078228ff */
[C---:B------:R-:W-:Y:S04]  /*1be70*/  HMMA.16816.F32.BF16 R92, R16.reuse, R6, R92 ;  /* 0x00000006105c723c */ /* 0x040fe8000004185c */
[----:B------:R-:W-:Y:S02]  /*1be80*/  @P0 IADD3.X R3, R21, R230, RZ, P3, !PT ;  /* 0x000000e615030210 */ /* 0x000fe40001ffe4ff */
[----:B------:R-:W-:Y:S02]  /*1be90*/  @P0 LEA.HI.X R21, R20, R21, R23, 0x5, P1 ;  /* 0x0000001514150211 */ /* 0x000fe400008f2c17 */
[----:B------:R-:W-:Y:S01]  /*1bea0*/  @P0 LEA.HI.X R23, R24, c[0x0][0x1cc], R3, 0x1, P2 ;  /* 0x0000730018170a11 */ /* 0x000fe200010f0c03 */
[----:B------:R-:W-:Y:S01]  /*1beb0*/  @P0 IMAD R3, R234, 0x6000, R11 ;  /* 0x00006000ea030824 */ /* 0x000fe200078e020b */
[----:B------:R-:W-:Y:S01]  /*1bec0*/  @P0 ISETP.GE.AND P2, PT, R228, c[0x0][0x1d4], PT ;  /* 0x00007500e4000a0c */ /* 0x000fe20003f46270 */
[C---:B--2---:R-:W-:Y:S03]  /*1bed0*/  HMMA.16816.F32.BF16 R96, R16.reuse, R12, R96 ;  /* 0x0000000c1060723c */ /* 0x044fe60000041860 */
[----:B------:R-:W-:Y:S02]  /*1bee0*/  @P0 ISETP.GE.AND P1, PT, R212, c[0x0][0x1d4], PT ;  /* 0x00007500d4000a0c */ /* 0x000fe40003f26270 */
[----:B------:R-:W-:Y:S03]  /*1bef0*/  @P0 IADD3 R25, P3, R25, R236, RZ ;  /* 0x000000ec19190210 */ /* 0x000fe60007f7e0ff */
[----:B------:R-:W-:Y:S04]  /*1bf00*/  HMMA.16816.F32.BF16 R100, R16, R14, R100 ;  /* 0x0000000e1064723c */ /* 0x000fe80000041864 */
[----:B------:R-:W-:Y:S01]  /*1bf10*/  @!PT LDS RZ, [RZ] ;  /* 0x00000000fffff984 */ /* 0x000fe20000000800 */
[----:B------:R-:W-:Y:S01]  /*1bf20*/  @!PT LDS RZ, [RZ] ;  /* 0x00000000fffff984 */ /* 0x000fe20000000800 */
[----:B------:R-:W-:Y:S01]  /*1bf30*/  @!PT LDS RZ, [RZ] ;  /* 0x00000000fffff984 */ /* 0x000fe20000000800 */
[----:B------:R1:W-:Y:S01]  /*1bf40*/  @P0 LDGSTS.E.BYPASS.LTC128B.128 [R3], [R22.64], !P2 ;  /* 0x0000000016030fae */ /* 0x0003e2000d101d48 */
[----:B------:R-:W-:Y:S02]  /*1bf50*/  @P0 IADD3.X R20, R21, R230, RZ, P3, !PT ;  /* 0x000000e615140210 */ /* 0x000fe40001ffe4ff */
[C---:B------:R-:W-:Y:S05]  /*1bf60*/  @P0 LEA R4, P3, R25.reuse, c[0x0][0x1c8], 0x1 ;  /* 0x0000720019040a11 */ /* 0x040fea00078608ff */
[----:B------:R1:W-:Y:S01]  /*1bf70*/  @P0 LDGSTS.E.BYPASS.LTC128B.128 [R3+0x2000], [R22.64+0x80], !P1 ;  /* 0x0200008016030fae */ /* 0x0003e2000c901d48 */
        /* <DEDUP_REMOVED lines=9> */
[----:B------:R-:W-:Y:S05]  /*1c010*/  IADD3 R240, R240, -0x1, RZ ;  /* 0xfffffffff0f07810 */ /* 0x000fea0007ffe0ff */
[----:B------:R-:W0:Y:S01]  /*1c020*/  LDGDEPBAR ;  /* 0x00000000000079af */ /* 0x000e220000000000 */
[----:B-1----:R-:W-:Y:S05]  /*1c030*/  MOV R3, R0 ;  /* 0x0000000000037202 */ /* 0x002fea0000000f00 */
[----:B------:R-:W-:-:S05]  /*1c040*/  @!P0 BRA `(.L_x_4429) ;  /* 0xffffccb000008947 */ /* 0x000fca000383ffff */
.L_x_4420:
[----:B------:R-:W-:Y:S02]  /*1c050*/  MOV R5, 0x1f ;  /* 0x0000001f00057802 */ /* 0x000fe40000000f00 */
[----:B------:R-:W-:Y:S01]  /*1c060*/  MOV R4, 0xffffffff ;  /* 0xffffffff00047802 */ /* 0x000fe20000000f00 */
[----:B------:R-:W-:Y:S05]  /*1c070*/  BRA.DIV ~URZ, `(.L_x_4430) ;  /* 0x000052c27f007947 */ /* 0x000fea000b800000 */
[----:B------:R1:W2:Y:S02]  /*1c080*/  SHFL.BFLY PT, R7, R235, 0x2, 0x1f ;  /* 0x0c401f00eb077f89 */ /* 0x0002a400000e0000 */
.L_x_4503:
[----:B--2---:R-:W-:Y:S01]  /*1c090*/  FADD.FTZ R8, R7, R235 ;  /* 0x000000eb07087221 */ /* 0x004fe20000010000 */
[----:B------:R-:W-:Y:S05]  /*1c0a0*/  BRA.DIV ~URZ, `(.L_x_4431) ;  /* 0x000052e27f007947 */ /* 0x000fea000b800000 */
[----:B------:R-:W2:Y:S04]  /*1c0b0*/  SHFL.BFLY PT, R5, R238, 0x2, 0x1f ;  /* 0x0c401f00ee057f89 */ /* 0x000ea800000e0000 */
[----:B------:R-:W3:Y:S01]  /*1c0c0*/  SHFL.BFLY PT, R3, R8, 0x1, 0x1f ;  /* 0x0c201f0008037f89 */ /* 0x000ee200000e0000 */
[----:B--2---:R-:W-:-:S02]  /*1c0d0*/  FADD.FTZ R12, R5, R238 ;  /* 0x000000ee050c7221 */ /* 0x004fc40000010000 */
[----:B---3--:R-:W-:-:S03]  /*1c0e0*/  FADD.FTZ R3, R8, R3 ;  /* 0x0000000308037221 */ /* 0x008fc60000010000 */
[----:B------:R2:W3:Y:S04]  /*1c0f0*/  SHFL.BFLY PT, R7, R12, 0x1, 0x1f ;  /* 0x0c201f000c077f89 */ /* 0x0004e800000e0000 */
.L_x_4504:
        /* <DEDUP_REMOVED lines=13> */
[----:B------:R-:W-:-:S03]  /*1c1d0*/  @P1 FFMA.FTZ R9, R5, R2, R7 ;  /* 0x0000000205091223 */ /* 0x000fc60000010007 */
[----:B------:R-:W2:Y:S01]  /*1c1e0*/  @P0 MUFU.LG2 R12, R12 ;  /* 0x0000000c000c0308 */ /* 0x000ea20000000c00 */
[C---:B---3--:R-:W-:Y:S02]  /*1c1f0*/  FMUL.FTZ R132, R13.reuse, R132 ;  /* 0x000000840d847220 */ /* 0x048fe40000410000 */
        /* <DEDUP_REMOVED lines=46> */
[----:B------:R-:W-:Y:S01]  /*1c4e0*/  FMUL.FTZ R101, R13, R101 ;  /* 0x000000650d657220 */ /* 0x000fe20000410000 */
[----:B------:R-:W-:Y:S01]  /*1c4f0*/  @P0 MOV R13, 0x3f317218 ;  /* 0x3f317218000d0802 */ /* 0x000fe20000000f00 */
[----:B--2---:R-:W-:Y:S01]  /*1c500*/  @P0 FMUL.FTZ R17, R12, 0.69314718246459960938 ;  /* 0x3f3172180c110820 */ /* 0x004fe20000410000 */
[----:B------:R-:W-:Y:S01]  /*1c510*/  MOV R12, 0x1 ;  /* 0x00000001000c7802 */ /* 0x000fe20000000f00 */
[----:B------:R-:W-:-:S02]  /*1c520*/  FMUL.FTZ R134, R8, R134 ;  /* 0x0000008608867220 */ /* 0x000fc40000410000 */
[----:B------:R-:W-:Y:S02]  /*1c530*/  @P0 FMUL.FTZ R13, R13, c[0x0][0x2d0] ;  /* 0x0000b4000d0d0a20 */ /* 0x000fe40000410000 */
[----:B------:R-:W-:Y:S02]  /*1c540*/  FMUL.FTZ R135, R8, R135 ;  /* 0x0000008708877220 */ /* 0x000fe40000410000 */
[----:B------:R-:W-:Y:S01]  /*1c550*/  @P0 FFMA.FTZ R16, R13, R0, R17 ;  /* 0x000000000d100223 */ /* 0x000fe20000010011 */
[----:B------:R-:W-:Y:S01]  /*1c560*/  PRMT R0, R12, 0x7610, R0 ;  /* 0x000076100c007816 */ /* 0x000fe20000000000 */
        /* <DEDUP_REMOVED lines=46> */
.L_x_4329:
        /* <DEDUP_REMOVED lines=16> */
.L_x_4433:
[----:B------:R-:W-:Y:S05]  /*1c950*/  BSYNC B0 ;  /* 0x0000000000007941 */ /* 0x000fea0003800000 */
.L_x_4432:
[----:B------:R-:W-:Y:S01]  /*1c960*/  PRMT R0, R0, 0x9910, RZ ;  /* 0x0000991000007816 */ /* 0x000fe200000000ff */
[----:B------:R-:W-:Y:S01]  /*1c970*/  BSSY B1, `(.L_x_4434) ;  /* 0x0000341000017945 */ /* 0x000fe20003800000 */
[----:B------:R-:W-:Y:S01]  /*1c980*/  IMAD.MOV.U32 R8, RZ, RZ, R204 ;  /* 0x000000ffff087224 */ /* 0x000fe200078e00cc */
[----:B------:R-:W-:Y:S02]  /*1c990*/  IADD3 R13, R228, 0x80, RZ ;  /* 0x00000080e40d7810 */ /* 0x000fe40007ffe0ff */
[----:B------:R-:W-:-:S13]  /*1c9a0*/  ISETP.NE.AND P0, PT, R0, RZ, PT ;  /* 0x000000ff0000720c */ /* 0x000fda0003f05270 */
[----:B------:R-:W-:Y:S05]  /*1c9b0*/  @!P0 BRA `(.L_x_4435) ;  /* 0x0000279000008947 */ /* 0x000fea0003800000 */
[----:B------:R-:W-:Y:S01]  /*1c9c0*/  SHF.R.S32.HI R0, RZ, 0x1f, R211 ;  /* 0x0000001fff007819 */ /* 0x000fe200000114d3 */
[----:B------:R-:W-:Y:S01]  /*1c9d0*/  IMAD.SHL.U32 R19, R215, 0x40, RZ ;  /* 0x00000040d7137824 */ /* 0x000fe200078e00ff */
[----:B------:R-:W-:Y:S01]  /*1c9e0*/  WARPSYNC 0xffffffff ;  /* 0xffffffff00007948 */ /* 0x000fe20003800000 */
[----:B------:R-:W-:Y:S01]  /*1c9f0*/  BAR.SYNC.DEFER_BLOCKING 0x1, 0x100 ;  /* 0x0044000000007b1d */ /* 0x000fe20000010000 */
[----:B------:R-:W-:Y:S01]  /*1ca00*/  LEA.HI R20, R0, R211, RZ, 0x5 ;  /* 0x000000d300147211 */ /* 0x000fe200078f28ff */
[----:B------:R-:W-:Y:S01]  /*1ca10*/  IMAD.MOV.U32 R22, RZ, RZ, 0x20 ;  /* 0x00000020ff167424 */ /* 0x000fe200078e00ff */
[----:B------:R-:W-:Y:S02]  /*1ca20*/  LOP3.LUT R19, R19, 0x1c0, RZ, 0xc0, !PT ;  /* 0x000001c013137812 */ /* 0x000fe400078ec0ff */
[----:B------:R-:W-:Y:S02]  /*1ca30*/  SHF.R.S32.HI R12, RZ, 0x5, R20 ;  /* 0x00000005ff0c7819 */ /* 0x000fe40000011414 */
[----:B------:R-:W-:-:S02]  /*1ca40*/  SHF.R.U32.HI R18, RZ, 0x3, R19 ;  /* 0x00000003ff127819 */ /* 0x000fc40000011613 */
[----:B------:R-:W-:Y:S01]  /*1ca50*/  LOP3.LUT R21, R215, 0x1, RZ, 0xc0, !PT ;  /* 0x00000001d7157812 */ /* 0x000fe200078ec0ff */
[----:B------:R-:W-:Y:S01]  /*1ca60*/  IMAD.SHL.U32 R17, R12, 0x400, RZ ;  /* 0x000004000c117824 */ /* 0x000fe200078e00ff */
[----:B------:R-:W-:Y:S02]  /*1ca70*/  LOP3.LUT R18, R18, R19, RZ, 0xfc, !PT ;  /* 0x0000001312127212 */ /* 0x000fe400078efcff */
[----:B------:R-:W-:Y:S01]  /*1ca80*/  ISETP.NE.U32.AND P0, PT, R21, 0x1, PT ;  /* 0x000000011500780c */ /* 0x000fe20003f05070 */
[----:B------:R-:W-:Y:S01]  /*1ca90*/  IMAD R17, R214, 0x2, R17 ;  /* 0x00000002d6117824 */ /* 0x000fe200078e0211 */
[----:B------:R-:W-:Y:S02]  /*1caa0*/  F2FP.BF16.PACK_AB R32, R133, R132 ;  /* 0x000000848520723e */ /* 0x000fe400000010ff */
[----:B------:R-:W-:Y:S01]  /*1cab0*/  R2P PR, R215, 0x6 ;  /* 0x00000006d7007804 */ /* 0x000fe20000000000 */
[----:B------:R-:W-:Y:S01]  /*1cac0*/  IMAD.IADD R17, R17, 0x1, R18 ;  /* 0x0000000111117824 */ /* 0x000fe200078e0212 */
[----:B------:R-:W-:Y:S01]  /*1cad0*/  F2FP.BF16.PACK_AB R30, R135, R134 ;  /* 0x00000086871e723e */ /* 0x000fe200000010ff */
[----:B------:R-:W-:Y:S01]  /*1cae0*/  IMAD.MOV.U32 R18, RZ, RZ, 0x40 ;  /* 0x00000040ff127424 */ /* 0x000fe200078e00ff */
[----:B------:R-:W-:Y:S01]  /*1caf0*/  F2FP.BF16.PACK_AB R23, R129, R128 ;  /* 0x000000808117723e */ /* 0x000fe200000010ff */
[----:B------:R-:W-:Y:S01]  /*1cb00*/  IMAD.SHL.U32 R27, R17, 0x2, RZ ;  /* 0x00000002111b7824 */ /* 0x000fe200078e00ff */
[----:B------:R-:W-:-:S02]  /*1cb10*/  SEL R22, R22, 0xffffffe0, !P1 ;  /* 0xffffffe016167807 */ /* 0x000fc40004800000 */
[----:B------:R-:W-:Y:S02]  /*1cb20*/  SEL R18, R18, 0xffffffc0, !P2 ;  /* 0xffffffc012127807 */ /* 0x000fe40005000000 */
[C---:B------:R-:W-:Y:S01]  /*1cb30*/  IADD3 R17, R27.reuse, 0x80, RZ ;  /* 0x000000801b117810 */ /* 0x040fe20007ffe0ff */
[C---:B------:R-:W-:Y:S01]  /*1cb40*/  IMAD.IADD R21, R27.reuse, 0x1, R22 ;  /* 0x000000011b157824 */ /* 0x040fe200078e0216 */
[----:B------:R-:W-:Y:S01]  /*1cb50*/  IADD3 R24, R27, 0x70, RZ ;  /* 0x000000701b187810 */ /* 0x000fe20007ffe0ff */
[----:B------:R2:W-:Y:S01]  /*1cb60*/  STS [R27+0x80], R32 ;  /* 0x000080201b007388 */ /* 0x0005e20000000800 */
[----:B------:R-:W-:Y:S02]  /*1cb70*/  @P0 IADD3 R24, R17, 0x10, RZ ;  /* 0x0000001011180810 */ /* 0x000fe40007ffe0ff */
[----:B------:R-:W-:Y:S01]  /*1cb80*/  F2FP.BF16.PACK_AB R17, R131, R130 ;  /* 0x000000828311723e */ /* 0x000fe200000010ff */
[----:B------:R3:W-:Y:S01]  /*1cb90*/  STS [R27+0x480], R30 ;  /* 0x0004801e1b007388 */ /* 0x0007e20000000800 */
        /* <DEDUP_REMOVED lines=11> */
[----:B------:R-:W-:Y:S01]  /*1cc50*/  F2FP.BF16.PACK_AB R31, R45, R44 ;  /* 0x0000002c2d1f723e */ /* 0x000fe200000010ff */
[----:B------:R1:W-:Y:S01]  /*1cc60*/  STS [R21+0x480], R26 ;  /* 0x0004801a15007388 */ /* 0x0003e20000000800 */
[----:B------:R-:W-:-:S02]  /*1cc70*/  F2FP.BF16.PACK_AB R33, R47, R46 ;  /* 0x0000002e2f21723e */ /* 0x000fc400000010ff */
[----:B------:R-:W-:Y:S01]  /*1cc80*/  ISETP.NE.U32.AND P0, PT, RZ, c[0x0][0x508], PT ;  /* 0x00014200ff007a0c */ /* 0x000fe20003f05070 */
[----:B------:R1:W-:Y:S01]  /*1cc90*/  STS [R22], R19 ;  /* 0x0000001316007388 */ /* 0x0003e20000000800 */
[----:B--2---:R-:W-:Y:S02]  /*1cca0*/  F2FP.BF16.PACK_AB R32, R117, R116 ;  /* 0x000000747520723e */ /* 0x004fe400000010ff */
[----:B------:R-:W-:Y:S01]  /*1ccb0*/  ISETP.NE.AND.EX P1, PT, RZ, c[0x0][0x50c], PT, P0 ;  /* 0x00014300ff007a0c */ /* 0x000fe20003f25300 */
[----:B------:R2:W-:Y:S01]  /*1ccc0*/  STS [R22+0x400], R25 ;  /* 0x0004001916007388 */ /* 0x0005e20000000800 */
[----:B---3--:R-:W-:Y:S02]  /*1ccd0*/  F2FP.BF16.PACK_AB R30, R115, R114 ;  /* 0x00000072731e723e */ /* 0x008fe400000010ff */
[----:B------:R-:W-:Y:S01]  /*1cce0*/  ISETP.NE.U32.AND P2, PT, RZ, c[0x0][0x500], PT ;  /* 0x00014000ff007a0c */ /* 0x000fe20003f45070 */
[----:B----4-:R-:W-:-:S03]  /*1ccf0*/  IMAD.IADD R17, R27, 0x1, R18 ;  /* 0x000000011b117824 */ /* 0x010fc600078e0212 */
[----:B------:R-:W-:Y:S01]  /*1cd00*/  ISETP.NE.AND.EX P2, PT, RZ, c[0x0][0x504], PT, P2 ;  /* 0x00014100ff007a0c */ /* 0x000fe20003f45320 */
[----:B-1----:R-:W-:Y:S01]  /*1cd10*/  IMAD.IADD R23, R18, 0x1, R24 ;  /* 0x0000000112177824 */ /* 0x002fe200078e0218 */
[----:B------:R1:W-:Y:S01]  /*1cd20*/  STS [R17+0x80], R36 ;  /* 0x0000802411007388 */ /* 0x0003e20000000800 */
[----:B------:R-:W-:-:S03]  /*1cd30*/  F2FP.BF16.PACK_AB R28, R121, R120 ;  /* 0x00000078791c723e */ /* 0x000fc600000010ff */
[----:B------:R3:W-:Y:S01]  /*1cd40*/  STS [R17+0x480], R30 ;  /* 0x0004801e11007388 */ /* 0x0007e20000000800 */
[----:B------:R-:W-:-:S03]  /*1cd50*/  F2FP.BF16.PACK_AB R26, R123, R122 ;  /* 0x0000007a7b1a723e */ /* 0x000fc600000010ff */
[----:B------:R4:W-:Y:S01]  /*1cd60*/  STS [R23], R32 ;  /* 0x0000002017007388 */ /* 0x0009e20000000800 */
[----:B------:R-:W-:-:S03]  /*1cd70*/  IMAD.IADD R19, R18, 0x1, R21 ;  /* 0x0000000112137824 */ /* 0x000fc600078e0215 */
[----:B------:R4:W-:Y:S01]  /*1cd80*/  STS [R23+0x400], R34 ;  /* 0x0004002217007388 */ /* 0x0009e20000000800 */
[----:B------:R-:W-:Y:S01]  /*1cd90*/  IMAD.IADD R18, R22, 0x1, R18 ;  /* 0x0000000116127824 */ /* 0x000fe200078e0212 */
[----:B--2---:R-:W-:Y:S02]  /*1cda0*/  F2FP.BF16.PACK_AB R25, R125, R124 ;  /* 0x0000007c7d19723e */ /* 0x004fe400000010ff */
[----:B------:R2:W-:Y:S04]  /*1cdb0*/  STS [R19+0x80], R28 ;  /* 0x0000801c13007388 */ /* 0x0005e80000000800 */
[----:B------:R2:W-:Y:S04]  /*1cdc0*/  STS [R19+0x480], R26 ;  /* 0x0004801a13007388 */ /* 0x0005e80000000800 */
[----:B------:R2:W-:Y:S01]  /*1cdd0*/  STS [R18], R25 ;  /* 0x0000001912007388 */ /* 0x0005e20000000800 */
[----:B-1----:R-:W-:-:S03]  /*1cde0*/  F2FP.BF16.PACK_AB R36, R63, R62 ;  /* 0x0000003e3f24723e */ /* 0x002fc600000010ff */
[----:B------:R1:W-:Y:S01]  /*1cdf0*/  STS [R18+0x400], R29 ;  /* 0x0004001d12007388 */ /* 0x0003e20000000800 */
[----:B---3--:R-:W-:Y:S02]  /*1ce00*/  F2FP.BF16.PACK_AB R30, R41, R40 ;  /* 0x00000028291e723e */ /* 0x008fe400000010ff */
[----:B----4-:R-:W-:-:S03]  /*1ce10*/  F2FP.BF16.PACK_AB R32, R43, R42 ;  /* 0x0000002a2b20723e */ /* 0x010fc600000010ff */
[----:B------:R3:W-:Y:S01]  /*1ce20*/  STS [R27+0x4080], R30 ;  /* 0x0040801e1b007388 */ /* 0x0007e20000000800 */
[----:B------:R-:W-:-:S03]  /*1ce30*/  F2FP.BF16.PACK_AB R34, R61, R60 ;  /* 0x0000003c3d22723e */ /* 0x000fc600000010ff */
[----:B------:R4:W-:Y:S01]  /*1ce40*/  STS [R27+0x4480], R32 ;  /* 0x004480201b007388 */ /* 0x0009e20000000800 */
[----:B--2---:R-:W-:-:S03]  /*1ce50*/  F2FP.BF16.PACK_AB R28, R49, R48 ;  /* 0x00000030311c723e */ /* 0x004fc600000010ff */
[----:B------:R2:W-:Y:S01]  /*1ce60*/  STS [R24+0x4000], R31 ;  /* 0x0040001f18007388 */ /* 0x0005e20000000800 */
[----:B------:R-:W-:-:S03]  /*1ce70*/  F2FP.BF16.PACK_AB R26, R51, R50 ;  /* 0x00000032331a723e */ /* 0x000fc600000010ff */
[----:B------:R2:W-:Y:S01]  /*1ce80*/  STS [R24+0x4400], R33 ;  /* 0x0044002118007388 */ /* 0x0005e20000000800 */
[----:B------:R-:W-:-:S03]  /*1ce90*/  F2FP.BF16.PACK_AB R25, R53, R52 ;  /* 0x000000343519723e */ /* 0x000fc600000010ff */
[----:B------:R2:W-:Y:S01]  /*1cea0*/  STS [R21+0x4080], R28 ;  /* 0x0040801c15007388 */ /* 0x0005e20000000800 */
[----:B-1----:R-:W-:-:S03]  /*1ceb0*/  F2FP.BF16.PACK_AB R29, R55, R54 ;  /* 0x00000036371d723e */ /* 0x002fc600000010ff */
[----:B------:R1:W-:Y:S04]  /*1cec0*/  STS [R21+0x4480], R26 ;  /* 0x0044801a15007388 */ /* 0x0003e80000000800 */
        /* <DEDUP_REMOVED lines=12> */
[----:B------:R1:W-:Y:S01]  /*1cf90*/  STS [R19+0x4080], R28 ;  /* 0x0040801c13007388 */ /* 0x0003e20000000800 */
[----:B------:R-:W-:-:S03]  /*1cfa0*/  F2FP.BF16.PACK_AB R25, R69, R68 ;  /* 0x000000444519723e */ /* 0x000fc600000010ff */
        /* <DEDUP_REMOVED lines=10> */
[----:B------:R-:W-:Y:S01]  /*1d050*/  STS [R24+0x8000], R31 ;  /* 0x0080001f18007388 */ /* 0x000fe20000000800 */
        /* <DEDUP_REMOVED lines=11> */
[----:B------:R-:W-:Y:S04]  /*1d110*/  STS [R17+0x8080], R34 ;  /* 0x0080802211007388 */ /* 0x000fe80000000800 */
[----:B------:R2:W-:Y:S01]  /*1d120*/  STS [R17+0x8480], R30 ;  /* 0x0084801e11007388 */ /* 0x0005e20000000800 */
[----:B-1----:R-:W-:-:S03]  /*1d130*/  F2FP.BF16.PACK_AB R24, R99, R98 ;  /* 0x000000626318723e */ /* 0x002fc600000010ff */
[----:B------:R1:W-:Y:S01]  /*1d140*/  STS [R23+0x8000], R36 ;  /* 0x0080002417007388 */ /* 0x0003e20000000800 */
[----:B------:R-:W-:-:S03]  /*1d150*/  F2FP.BF16.PACK_AB R28, R97, R96 ;  /* 0x00000060611c723e */ /* 0x000fc600000010ff */
[----:B------:R1:W-:Y:S01]  /*1d160*/  STS [R23+0x8400], R32 ;  /* 0x0084002017007388 */ /* 0x0003e20000000800 */
[----:B---3--:R-:W-:Y:S01]  /*1d170*/  F2FP.BF16.PACK_AB R21, R103, R102 ;  /* 0x000000666715723e */ /* 0x008fe200000010ff */
[----:B------:R-:W-:Y:S02]  /*1d180*/  IMAD.MOV.U32 R26, RZ, RZ, 0x4 ;  /* 0x00000004ff1a7424 */ /* 0x000fe400078e00ff */
[----:B------:R1:W-:Y:S01]  /*1d190*/  STS [R19+0x8080], R28 ;  /* 0x0080801c13007388 */ /* 0x0003e20000000800 */
[----:B----4-:R-:W-:-:S03]  /*1d1a0*/  F2FP.BF16.PACK_AB R25, R101, R100 ;  /* 0x000000646519723e */ /* 0x010fc600000010ff */
[----:B------:R1:W-:Y:S01]  /*1d1b0*/  STS [R19+0x8480], R24 ;  /* 0x0084801813007388 */ /* 0x0003e20000000800 */
[----:B--2---:R-:W-:-:S03]  /*1d1c0*/  IMAD.MOV.U32 R22, RZ, RZ, c[0x0][0x388] ;  /* 0x0000e200ff167624 */ /* 0x004fc600078e00ff */
[----:B------:R1:W-:Y:S04]  /*1d1d0*/  STS [R18+0x8000], R25 ;  /* 0x0080001912007388 */ /* 0x0003e80000000800 */
[----:B------:R1:W-:Y:S01]  /*1d1e0*/  STS [R18+0x8400], R21 ;  /* 0x0084001512007388 */ /* 0x0003e20000000800 */
[----:B------:R-:W-:Y:S02]  /*1d1f0*/  IMAD.MOV.U32 R17, RZ, RZ, RZ ;  /* 0x000000ffff117224 */ /* 0x000fe400078e00ff */
[CC--:B------:R-:W-:Y:S01]  /*1d200*/  @P1 IMAD.WIDE R30, R207.reuse, R26.reuse, c[0x0][0x508] ;  /* 0x00014200cf1e1625 */ /* 0x0c0fe200078e021a */
[----:B------:R-:W-:Y:S03]  /*1d210*/  BAR.SYNC.DEFER_BLOCKING 0x1, 0x100 ;  /* 0x0044000000007b1d */ /* 0x000fe60000010000 */
[----:B------:R-:W-:-:S03]  /*1d220*/  IMAD.WIDE R26, R207, R26, c[0x0][0x500] ;  /* 0x00014000cf1a7625 */ /* 0x000fc600078e021a */
        /* <DEDUP_REMOVED lines=9> */
.L_x_4436:
[----:B-1----:R-:W-:Y:S01]  /*1d2c0*/  IMAD.MOV.U32 R25, RZ, RZ, 0x368 ;  /* 0x00000368ff197424 */ /* 0x002fe200078e00ff */
[----:B------:R-:W-:Y:S01]  /*1d2d0*/  ISETP.GT.AND P2, PT, R206, 0x1, PT ;  /* 0x00000001ce00780c */ /* 0x000fe20003f44270 */
[----:B------:R-:W-:Y:S01]  /*1d2e0*/  IMAD.MOV.U32 R18, RZ, RZ, c[0x0][0x4e8] ;  /* 0x00013a00ff127624 */ /* 0x000fe200078e00ff */
[----:B------:R-:W-:-:S02]  /*1d2f0*/  ISETP.NE.U32.AND P0, PT, RZ, c[0x0][0x500], PT ;  /* 0x00014000ff007a0c */ /* 0x000fc40003f05070 */
[----:B------:R-:W-:Y:S02]  /*1d300*/  SEL R25, R25, 0x328, P2 ;  /* 0x0000032819197807 */ /* 0x000fe40001000000 */
        /* <DEDUP_REMOVED lines=13> */
[C---:B------:R-:W-:Y:S02]  /*1d3e0*/  IMAD R24, R26.reuse, R19, R24 ;  /* 0x000000131a187224 */ /* 0x040fe400078e0218 */
[----:B------:R-:W-:-:S04]  /*1d3f0*/  IMAD.WIDE.U32 R26, R26, R21, RZ ;  /* 0x000000151a1a7225 */ /* 0x000fc800078e00ff */
[----:B--2---:R-:W-:-:S04]  /*1d400*/  IMAD.WIDE.U32 R34, R36, R221, RZ ;  /* 0x000000dd24227225 */ /* 0x004fc800078e00ff */
[----:B------:R-:W-:-:S04]  /*1d410*/  @P3 IMAD.HI.U32 R19, R18, c[0x0][0x4ec], RZ ;  /* 0x00013b0012133a27 */ /* 0x000fc800078e00ff */
[----:B------:R-:W-:Y:S01]  /*1d420*/  IMAD R23, R37, R221, RZ ;  /* 0x000000dd25177224 */ /* 0x000fe200078e02ff */
[----:B------:R-:W-:Y:S01]  /*1d430*/  @P3 SHF.R.U32.HI R28, RZ, c[0x0][0x4f0], R19 ;  /* 0x00013c00ff1c3a19 */ /* 0x000fe20000011613 */
[----:B------:R-:W-:Y:S01]  /*1d440*/  IMAD.IADD R24, R27, 0x1, R24 ;  /* 0x000000011b187824 */ /* 0x000fe200078e0218 */
[----:B-----5:R-:W-:Y:S01]  /*1d450*/  IADD3 R27, P1, P0, R26, R34, R17 ;  /* 0x000000221a1b7210 */ /* 0x020fe2000783e011 */
[----:B------:R-:W-:Y:S01]  /*1d460*/  IMAD.IADD R23, R35, 0x1, R23 ;  /* 0x0000000123177824 */ /* 0x000fe200078e0217 */
[----:B------:R-:W-:Y:S01]  /*1d470*/  SHF.R.S32.HI R19, RZ, 0x1f, R17 ;  /* 0x0000001fff137819 */ /* 0x000fe20000011411 */
[-C--:B---3--:R-:W-:Y:S02]  /*1d480*/  IMAD R26, R33, R29.reuse, RZ ;  /* 0x0000001d211a7224 */ /* 0x088fe400078e02ff */
[----:B------:R-:W-:Y:S01]  /*1d490*/  IMAD.WIDE.U32 R32, R32, R29, RZ ;  /* 0x0000001d20207225 */ /* 0x000fe200078e00ff */
[----:B------:R-:W-:Y:S02]  /*1d4a0*/  IADD3.X R23, R24, R23, R19, P1, P0 ;  /* 0x0000001718177210 */ /* 0x000fe40000fe0413 */
[----:B------:R-:W-:Y:S01]  /*1d4b0*/  SHF.R.S32.HI R24, RZ, 0x1f, R28 ;  /* 0x0000001fff187819 */ /* 0x000fe2000001141c */
[----:B------:R-:W-:Y:S01]  /*1d4c0*/  IMAD.IADD R26, R33, 0x1, R26 ;  /* 0x00000001211a7824 */ /* 0x000fe200078e021a */
[----:B------:R-:W-:Y:S01]  /*1d4d0*/  IADD3 R32, P1, P0, R28, R27, R32 ;  /* 0x0000001b1c207210 */ /* 0x000fe2000783e020 */
[----:B----4-:R-:W-:Y:S01]  /*1d4e0*/  IMAD.MOV R25, RZ, RZ, -R28 ;  /* 0x000000ffff197224 */ /* 0x010fe200078e0a1c */
[----:B------:R-:W-:-:S02]  /*1d4f0*/  SHF.R.S32.HI R29, RZ, 0x1f, R20 ;  /* 0x0000001fff1d7819 */ /* 0x000fc40000011414 */
[----:B------:R-:W-:Y:S01]  /*1d500*/  IADD3.X R33, R24, R23, R26, P1, P0 ;  /* 0x0000001718217210 */ /* 0x000fe20000fe041a */
[----:B------:R-:W-:Y:S01]  /*1d510*/  IMAD R25, R25, c[0x0][0x4e8], R18 ;  /* 0x00013a0019197a24 */ /* 0x000fe200078e0212 */
[----:B------:R-:W-:Y:S01]  /*1d520*/  LOP3.LUT R24, R20, 0xffffffe0, RZ, 0xc0, !PT ;  /* 0xffffffe014187812 */ /* 0x000fe200078ec0ff */
[----:B------:R-:W-:Y:S01]  /*1d530*/  IMAD.MOV.U32 R23, RZ, RZ, c[0x0][0x4ac] ;  /* 0x00012b00ff177624 */ /* 0x000fe200078e00ff */
[----:B------:R-:W-:Y:S01]  /*1d540*/  LEA.HI R20, R29, R12, RZ, 0x3 ;  /* 0x0000000c1d147211 */ /* 0x000fe200078f18ff */
[-C--:B------:R-:W-:Y:S01]  /*1d550*/  IMAD R27, R31, R25.reuse, RZ ;  /* 0x000000191f1b7224 */ /* 0x080fe200078e02ff */
[----:B------:R-:W-:Y:S01]  /*1d560*/  SHF.R.S32.HI R28, RZ, 0x1f, R25 ;  /* 0x0000001fff1c7819 */ /* 0x000fe20000011419 */
[----:B------:R-:W-:Y:S01]  /*1d570*/  IMAD.WIDE.U32 R32, R30, R25, R32 ;  /* 0x000000191e207225 */ /* 0x000fe200078e0020 */
[----:B------:R-:W-:Y:S02]  /*1d580*/  SEL R23, R23, c[0x0][0x454], P2 ;  /* 0x0001150017177a07 */ /* 0x000fe40001000000 */
[----:B------:R-:W-:Y:S01]  /*1d590*/  LOP3.LUT R31, R20, 0xffffff8, RZ, 0xc0, !PT ;  /* 0x0ffffff8141f7812 */ /* 0x000fe200078ec0ff */
[----:B------:R-:W-:-:S02]  /*1d5a0*/  IMAD.MOV.U32 R25, RZ, RZ, c[0x0][0x4a8] ;  /* 0x00012a00ff197624 */ /* 0x000fc400078e00ff */
[----:B------:R-:W-:Y:S02]  /*1d5b0*/  IMAD.IADD R24, R211, 0x1, -R24 ;  /* 0x00000001d3187824 */ /* 0x000fe400078e0a18 */
[----:B------:R-:W-:Y:S01]  /*1d5c0*/  IMAD R27, R30, R28, R27 ;  /* 0x0000001c1e1b7224 */ /* 0x000fe200078e021b */
[----:B------:R-:W-:Y:S01]  /*1d5d0*/  SEL R25, R25, c[0x0][0x450], P2 ;  /* 0x0001140019197a07 */ /* 0x000fe20001000000 */
[----:B------:R-:W-:Y:S01]  /*1d5e0*/  IMAD.IADD R31, R12, 0x1, -R31 ;  /* 0x000000010c1f7824 */ /* 0x000fe200078e0a1f */
[----:B------:R-:W-:Y:S01]  /*1d5f0*/  SHF.R.S32.HI R29, RZ, 0x1f, R24 ;  /* 0x0000001fff1d7819 */ /* 0x000fe20000011418 */
[----:B------:R-:W-:Y:S01]  /*1d600*/  IMAD.IADD R27, R33, 0x1, R27 ;  /* 0x00000001211b7824 */ /* 0x000fe200078e021b */
[----:B------:R-:W-:Y:S01]  /*1d610*/  LEA R25, P0, R32, R25, 0x2 ;  /* 0x0000001920197211 */ /* 0x000fe200078010ff */
[----:B------:R-:W-:Y:S01]  /*1d620*/  IMAD R20, R22, c[0x0][0x4e8], RZ ;  /* 0x00013a0016147a24 */ /* 0x000fe200078e02ff */
[----:B------:R-:W-:Y:S02]  /*1d630*/  LEA.HI R29, R29, R24, RZ, 0x2 ;  /* 0x000000181d1d7211 */ /* 0x000fe400078f10ff */
[----:B------:R-:W-:Y:S01]  /*1d640*/  LEA.HI.X R23, R32, R23, R27, 0x2, P0 ;  /* 0x0000001720177211 */ /* 0x000fe200000f141b */
[----:B------:R-:W-:Y:S01]  /*1d650*/  SHFL.IDX PT, R28, R25, RZ, 0x1c1f ;  /* 0x001c1fff191c7589 */ /* 0x000fe200000e0000 */
[----:B------:R-:W-:-:S02]  /*1d660*/  SHF.R.S32.HI R12, RZ, 0x2, R29 ;  /* 0x00000002ff0c7819 */ /* 0x000fc4000001141d */
[----:B------:R-:W-:Y:S01]  /*1d670*/  LOP3.LUT P0, RZ, R24, 0x3, RZ, 0xc0, !PT ;  /* 0x0000000318ff7812 */ /* 0x000fe2000780c0ff */
[----:B------:R-:W1:Y:S02]  /*1d680*/  SHFL.IDX PT, R29, R23, RZ, 0x1c1f ;  /* 0x001c1fff171d7589 */ /* 0x000e6400000e0000 */
[----:B------:R-:W-:Y:S02]  /*1d690*/  IMAD R27, R31, 0x10, R12 ;  /* 0x000000101f1b7824 */ /* 0x000fe400078e020c */
[----:B------:R-:W-:Y:S02]  /*1d6a0*/  SHFL.IDX PT, R32, R25, 0x1, 0x1c1f ;  /* 0x003c1f0019207f89 */ /* 0x000fe400000e0000 */
[----:B------:R-:W-:Y:S02]  /*1d6b0*/  IMAD.IADD R27, R27, 0x1, R224 ;  /* 0x000000011b1b7824 */ /* 0x000fe400078e02e0 */
[----:B------:R-:W2:Y:S03]  /*1d6c0*/  SHFL.IDX PT, R33, R23, 0x1, 0x1c1f ;  /* 0x003c1f0017217f89 */ /* 0x000ea600000e0000 */
[----:B------:R-:W-:-:S02]  /*1d6d0*/  IADD3 R31, R27, 0x8, RZ ;  /* 0x000000081b1f7810 */ /* 0x000fc40007ffe0ff */
[-C--:B------:R-:W-:Y:S02]  /*1d6e0*/  ISETP.GE.OR P1, PT, R27, R20.reuse, P0 ;  /* 0x000000141b00720c */ /* 0x080fe40000726670 */
[----:B------:R-:W-:-:S11]  /*1d6f0*/  ISETP.GE.OR P0, PT, R31, R20, P0 ;  /* 0x000000141f00720c */ /* 0x000fd60000706670 */
[----:B-1----:R1:W-:Y:S01]  /*1d700*/  @!P1 ST.E [R28.64], R9 ;  /* 0x000000091c009985 */ /* 0x0023e2000c101908 */
[----:B------:R-:W-:-:S04]  /*1d710*/  ISETP.GE.AND P1, PT, R31, R20, PT ;  /* 0x000000141f00720c */ /* 0x000fc80003f26270 */
[----:B------:R-:W-:Y:S01]  /*1d720*/  P2R R12, PR, RZ, 0x2 ;  /* 0x00000002ff0c7803 */ /* 0x000fe20000000000 */
[----:B--2---:R1:W-:Y:S01]  /*1d730*/  @!P0 ST.E [R32.64], R16 ;  /* 0x0000001020008985 */ /* 0x0043e2000c101908 */
[----:B------:R-:W-:Y:S01]  /*1d740*/  ISETP.GE.AND P0, PT, R27, R20, PT ;  /* 0x000000141b00720c */ /* 0x000fe20003f06270 */
[----:B------:R-:W-:Y:S05]  /*1d750*/  @P2 BRA `(.L_x_4437) ;  /* 0x0000084000002947 */ /* 0x000fea0003800000 */
[-C--:B------:R-:W-:Y:S01]  /*1d760*/  LEA.HI R3, R0, R211.reuse, RZ, 0x3 ;  /* 0x000000d300037211 */ /* 0x080fe200078f18ff */
[----:B------:R-:W-:Y:S01]  /*1d770*/  IMAD R2, R19, c[0x0][0x3a0], RZ ;  /* 0x0000e80013027a24 */ /* 0x000fe200078e02ff */
[----:B------:R2:W3:Y:S01]  /*1d780*/  LDS.128 R64, [R140+0x80] ;  /* 0x000080008c407984 */ /* 0x0004e20000000c00 */
[----:B------:R-:W-:Y:S01]  /*1d790*/  IMAD.WIDE.U32 R4, R17, c[0x0][0x3a0], RZ ;  /* 0x0000e80011047a25 */ /* 0x000fe200078e00ff */
[----:B------:R-:W-:Y:S02]  /*1d7a0*/  LOP3.LUT R0, R3, 0xfffffff8, RZ, 0xc0, !PT ;  /* 0xfffffff803007812 */ /* 0x000fe400078ec0ff */
[----:B------:R-:W-:Y:S01]  /*1d7b0*/  SHF.R.S32.HI R3, RZ, 0x3, R3 ;  /* 0x00000003ff037819 */ /* 0x000fe20000011403 */
[----:B------:R-:W-:Y:S01]  /*1d7c0*/  IMAD R17, R17, c[0x0][0x3a4], R2 ;  /* 0x0000e90011117a24 */ /* 0x000fe200078e0202 */
[----:B------:R-:W-:Y:S01]  /*1d7d0*/  IADD3 R0, -R0, R211, RZ ;  /* 0x000000d300007210 */ /* 0x000fe20007ffe1ff */
[----:B------:R2:W4:Y:S01]  /*1d7e0*/  LDS.128 R60, [R140+0x1080] ;  /* 0x001080008c3c7984 */ /* 0x0005220000000c00 */
[----:B------:R-:W-:-:S02]  /*1d7f0*/  MOV R6, R4 ;  /* 0x0000000400067202 */ /* 0x000fc40000000f00 */
[----:B------:R-:W-:Y:S01]  /*1d800*/  IADD3 R7, R5, R17, RZ ;  /* 0x0000001105077210 */ /* 0x000fe20007ffe0ff */
[----:B------:R2:W1:Y:S01]  /*1d810*/  LDS.128 R56, [R140+0x2080] ;  /* 0x002080008c387984 */ /* 0x0004620000000c00 */
[----:B------:R-:W-:Y:S02]  /*1d820*/  LEA R5, R0, R3, 0x5 ;  /* 0x0000000300057211 */ /* 0x000fe400078e28ff */
[----:B------:R-:W-:Y:S01]  /*1d830*/  SHF.R.S32.HI R2, RZ, 0x1f, R21 ;  /* 0x0000001fff027819 */ /* 0x000fe20000011415 */
[C---:B------:R-:W-:Y:S01]  /*1d840*/  IMAD.WIDE.U32 R6, R221.reuse, c[0x0][0x3e8], R6 ;  /* 0x0000fa00dd067a25 */ /* 0x040fe200078e0006 */
[----:B------:R2:W1:Y:S03]  /*1d850*/  LDS.128 R52, [R140+0x3080] ;  /* 0x003080008c347984 */ /* 0x0004660000000c00 */
[----:B------:R-:W-:Y:S01]  /*1d860*/  IMAD.IADD R0, R224, 0x1, R5 ;  /* 0x00000001e0007824 */ /* 0x000fe200078e0205 */
[----:B------:R2:W1:Y:S01]  /*1d870*/  LDS.128 R48, [R140+0x4080] ;  /* 0x004080008c307984 */ /* 0x0004620000000c00 */
[----:B------:R-:W-:-:S02]  /*1d880*/  IMAD R7, R221, c[0x0][0x3ec], R7 ;  /* 0x0000fb00dd077a24 */ /* 0x000fc400078e0207 */
[----:B------:R-:W-:Y:S01]  /*1d890*/  @P3 IMAD.HI.U32 R4, R0, c[0x0][0x4ec], RZ ;  /* 0x00013b0000043a27 */ /* 0x000fe200078e00ff */
[----:B-1----:R-:W-:Y:S01]  /*1d8a0*/  MOV R9, R0 ;  /* 0x0000000000097202 */ /* 0x002fe20000000f00 */
[----:B------:R2:W1:Y:S02]  /*1d8b0*/  LDS.128 R44, [R140+0x5080] ;  /* 0x005080008c2c7984 */ /* 0x0004640000000c00 */
[----:B------:R-:W-:Y:S01]  /*1d8c0*/  IMAD.WIDE.U32 R16, R21, c[0x0][0x3f0], R6 ;  /* 0x0000fc0015107a25 */ /* 0x000fe200078e0006 */
[----:B------:R-:W-:Y:S01]  /*1d8d0*/  @P3 SHF.R.U32.HI R9, RZ, c[0x0][0x4f0], R4 ;  /* 0x00013c00ff093a19 */ /* 0x000fe20000011604 */
[----:B------:R2:W1:Y:S02]  /*1d8e0*/  LDS.128 R40, [R140+0x6080] ;  /* 0x006080008c287984 */ /* 0x0004640000000c00 */
[----:B------:R-:W-:Y:S01]  /*1d8f0*/  IMAD R2, R2, c[0x0][0x3f0], RZ ;  /* 0x0000fc0002027a24 */ /* 0x000fe200078e02ff */
[----:B------:R-:W-:Y:S01]  /*1d900*/  SHF.R.S32.HI R12, RZ, 0x1f, R9 ;  /* 0x0000001fff0c7819 */ /* 0x000fe20000011409 */
[----:B------:R2:W1:Y:S01]  /*1d910*/  LDS.128 R36, [R140+0x7080] ;  /* 0x007080008c247984 */ /* 0x0004620000000c00 */
[----:B------:R-:W-:Y:S01]  /*1d920*/  IADD3 R15, -R9, RZ, RZ ;  /* 0x000000ff090f7210 */ /* 0x000fe20007ffe1ff */
[----:B------:R-:W-:Y:S01]  /*1d930*/  IMAD R2, R21, c[0x0][0x3f4], R2 ;  /* 0x0000fd0015027a24 */ /* 0x000fe200078e0202 */
[----:B------:R-:W-:Y:S01]  /*1d940*/  IADD3 R21, R3, R224, RZ ;  /* 0x000000e003157210 */ /* 0x000fe20007ffe0ff */
[----:B------:R2:W1:Y:S01]  /*1d950*/  LDS.128 R32, [R140+0x8080] ;  /* 0x008080008c207984 */ /* 0x0004620000000c00 */
[----:B------:R-:W-:-:S02]  /*1d960*/  IMAD R12, R12, c[0x0][0x3e0], RZ ;  /* 0x0000f8000c0c7a24 */ /* 0x000fc400078e02ff */
[----:B------:R-:W-:Y:S01]  /*1d970*/  IMAD.IADD R17, R17, 0x1, R2 ;  /* 0x0000000111117824 */ /* 0x000fe200078e0202 */
[----:B------:R2:W1:Y:S01]  /*1d980*/  LDS.128 R28, [R140+0x9080] ;  /* 0x009080008c1c7984 */ /* 0x0004620000000c00 */
[----:B------:R-:W-:Y:S02]  /*1d990*/  IMAD R15, R15, c[0x0][0x4e8], R0 ;  /* 0x00013a000f0f7a24 */ /* 0x000fe400078e0200 */
[C---:B------:R-:W-:Y:S01]  /*1d9a0*/  IMAD R12, R9.reuse, c[0x0][0x3e4], R12 ;  /* 0x0000f900090c7a24 */ /* 0x040fe200078e020c */
[----:B------:R2:W1:Y:S01]  /*1d9b0*/  LDS.128 R24, [R140+0xa080] ;  /* 0x00a080008c187984 */ /* 0x0004620000000c00 */
[----:B------:R-:W-:Y:S01]  /*1d9c0*/  IMAD.WIDE.U32 R16, R9, c[0x0][0x3e0], R16 ;  /* 0x0000f80009107a25 */ /* 0x000fe200078e0010 */
[----:B------:R-:W-:Y:S02]  /*1d9d0*/  SHF.R.S32.HI R0, RZ, 0x1f, R15 ;  /* 0x0000001fff007819 */ /* 0x000fe4000001140f */
[----:B------:R2:W1:Y:S02]  /*1d9e0*/  LDS.128 R4, [R140+0xb080] ;  /* 0x00b080008c047984 */ /* 0x0004640000000c00 */
        /* <DEDUP_REMOVED lines=8> */
[----:B---34-:R3:W4:Y:S02]  /*1da70*/  SHFL.IDX PT, R22, R14, RZ, 0x181f ;  /* 0x00181fff0e167589 */ /* 0x01872400000e0000 */
.L_x_4505:
[----:B------:R-:W-:Y:S05]  /*1da80*/  BRA.DIV ~URZ, `(.L_x_4439) ;  /* 0x00003a527f007947 */ /* 0x000fea000b800000 */
[----:B------:R2:W3:Y:S02]  /*1da90*/  SHFL.IDX PT, R9, R2, RZ, 0x181f ;  /* 0x00181fff02097589 */ /* 0x0004e400000e0000 */
.L_x_4506:
        /* <DEDUP_REMOVED lines=16> */
[----:B------:R3:W-:Y:S04]  /*1dba0*/  @!P1 ST.E.128 [R16.64], R48 ;  /* 0x0000003010009985 */ /* 0x0007e8000c101d08 */
[----:B-1----:R3:W-:Y:S02]  /*1dbb0*/  @!P0 ST.E.128 [R68.64], R32 ;  /* 0x0000002044008985 */ /* 0x0027e4000c101d08 */
.L_x_4441:
[----:B------:R-:W-:Y:S05]  /*1dbc0*/  BSYNC B0 ;  /* 0x0000000000007941 */ /* 0x000fea0003800000 */
.L_x_4440:
[----:B------:R-:W-:Y:S05]  /*1dbd0*/  BRA.DIV ~URZ, `(.L_x_4442) ;  /* 0x000039627f007947 */ /* 0x000fea000b800000 */
[----:B----4-:R4:W2:Y:S04]  /*1dbe0*/  SHFL.IDX PT, R22, R14, 0x1, 0x181f ;  /* 0x00381f000e167f89 */ /* 0x0108a800000e0000 */
[----:B---3--:R4:W3:Y:S02]  /*1dbf0*/  SHFL.IDX PT, R17, R2, 0x1, 0x181f ;  /* 0x00381f0002117f89 */ /* 0x0088e400000e0000 */
.L_x_4507:
        /* <DEDUP_REMOVED lines=16> */
.L_x_4444:
[----:B------:R-:W-:Y:S05]  /*1dd00*/  BSYNC B0 ;  /* 0x0000000000007941 */ /* 0x000fea0003800000 */
.L_x_4443:
[----:B------:R-:W-:Y:S05]  /*1dd10*/  BRA.DIV ~URZ, `(.L_x_4445) ;  /* 0x000038f27f007947 */ /* 0x000fea000b800000 */
[----:B--2---:R2:W4:Y:S02]  /*1dd20*/  SHFL.IDX PT, R22, R14, 0x2, 0x181f ;  /* 0x00581f000e167f89 */ /* 0x00452400000e0000 */
.L_x_4508:
[----:B------:R-:W-:Y:S05]  /*1dd30*/  BRA.DIV ~URZ, `(.L_x_4446) ;  /* 0x000039427f007947 */ /* 0x000fea000b800000 */
[----:B-1-3--:R1:W3:Y:S02]  /*1dd40*/  SHFL.IDX PT, R17, R2, 0x2, 0x181f ;  /* 0x00581f0002117f89 */ /* 0x00a2e400000e0000 */
.L_x_4509:
        /* <DEDUP_REMOVED lines=16> */
.L_x_4448:
[----:B------:R-:W-:Y:S05]  /*1de50*/  BSYNC B0 ;  /* 0x0000000000007941 */ /* 0x000fea0003800000 */
.L_x_4447:
[----:B------:R-:W-:Y:S05]  /*1de60*/  BRA.DIV ~URZ, `(.L_x_4449) ;  /* 0x000038827f007947 */ /* 0x000fea000b800000 */
[----:B--2-4-:R-:W2:Y:S04]  /*1de70*/  SHFL.IDX PT, R14, R14, 0x3, 0x181f ;  /* 0x00781f000e0e7f89 */ /* 0x014ea800000e0000 */
[----:B------:R4:W1:Y:S02]  /*1de80*/  SHFL.IDX PT, R9, R2, 0x3, 0x181f ;  /* 0x00781f0002097f89 */ /* 0x00086400000e0000 */
.L_x_4510:
[----:B------:R-:W-:-:S04]  /*1de90*/  IADD3 R21, R21, 0x60, RZ ;  /* 0x0000006015157810 */ /* 0x000fc80007ffe0ff */
[----:B------:R-:W-:-:S13]  /*1dea0*/  ISETP.GE.AND P0, PT, R21, R20, PT ;  /* 0x000000141500720c */ /* 0x000fda0003f06270 */
[----:B------:R-:W-:Y:S05]  /*1deb0*/  @P0 BRA `(.L_x_4450) ;  /* 0x00001ec000000947 */ /* 0x000fea0003800000 */
[----:B------:R-:W-:Y:S02]  /*1dec0*/  ISETP.GE.AND P1, PT, R228, c[0x0][0x3c8], PT ;  /* 0x0000f200e4007a0c */ /* 0x000fe40003f26270 */
[----:B------:R-:W-:-:S11]  /*1ded0*/  ISETP.GE.AND P0, PT, R212, c[0x0][0x3c8], PT ;  /* 0x0000f200d4007a0c */ /* 0x000fd60003f06270 */
[-C--:B-1-3--:R-:W-:Y:S02]  /*1dee0*/  @!P1 LEA R16, P3, R228, R9.reuse, 0x1 ;  /* 0x00000009e4109211 */ /* 0x08afe400078608ff */
[----:B----4-:R-:W-:Y:S02]  /*1def0*/  @!P0 LEA R2, P2, R212, R9, 0x1 ;  /* 0x00000009d4028211 */ /* 0x010fe400078408ff */
[-C--:B--2---:R-:W-:Y:S02]  /*1df00*/  @!P1 LEA.HI.X R17, R228, R14.reuse, R15, 0x1, P3 ;  /* 0x0000000ee4119211 */ /* 0x084fe400018f0c0f */
        /* <DEDUP_REMOVED lines=9> */
.L_x_4437:
[----:B------:R-:W-:Y:S01]  /*1dfa0*/  IMAD R0, R19, c[0x0][0x408], RZ ;  /* 0x0001020013007a24 */ /* 0x000fe200078e02ff */
[----:B------:R-:W-:Y:S01]  /*1dfb0*/  MOV R13, R18 ;  /* 0x00000012000d7202 */ /* 0x000fe20000000f00 */
[----:B------:R-:W-:-:S04]  /*1dfc0*/  IMAD.WIDE.U32 R22, R17, c[0x0][0x408], RZ ;  /* 0x0001020011167a25 */ /* 0x000fc800078e00ff */
[----:B------:R-:W-:Y:S02]  /*1dfd0*/  IMAD R0, R17, c[0x0][0x40c], R0 ;  /* 0x0001030011007a24 */ /* 0x000fe400078e0200 */
[----:B-1----:R-:W-:-:S03]  /*1dfe0*/  @P3 IMAD.HI.U32 R9, R18, c[0x0][0x4ec], RZ ;  /* 0x00013b0012093a27 */ /* 0x002fc600078e00ff */
[----:B------:R-:W-:Y:S02]  /*1dff0*/  IADD3 R23, R23, R0, RZ ;  /* 0x0000000017177210 */ /* 0x000fe40007ffe0ff */
[----:B------:R-:W-:Y:S02]  /*1e000*/  SHF.R.S32.HI R0, RZ, 0x1f, R21 ;  /* 0x0000001fff007819 */ /* 0x000fe40000011415 */
[----:B------:R-:W-:Y:S01]  /*1e010*/  @P3 SHF.R.U32.HI R13, RZ, c[0x0][0x4f0], R9 ;  /* 0x00013c00ff0d3a19 */ /* 0x000fe20000011609 */
[----:B------:R-:W-:-:S03]  /*1e020*/  IMAD.WIDE.U32 R16, R221, c[0x0][0x438], R22 ;  /* 0x00010e00dd107a25 */ /* 0x000fc600078e0016 */
[----:B------:R-:W-:Y:S01]  /*1e030*/  IADD3 R9, -R13, RZ, RZ ;  /* 0x000000ff0d097210 */ /* 0x000fe20007ffe1ff */
[----:B------:R-:W-:Y:S02]  /*1e040*/  IMAD R0, R0, c[0x0][0x440], RZ ;  /* 0x0001100000007a24 */ /* 0x000fe400078e02ff */
[----:B------:R-:W-:Y:S02]  /*1e050*/  IMAD R17, R221, c[0x0][0x43c], R17 ;  /* 0x00010f00dd117a24 */ /* 0x000fe400078e0211 */
[C---:B------:R-:W-:Y:S02]  /*1e060*/  IMAD R0, R21.reuse, c[0x0][0x444], R0 ;  /* 0x0001110015007a24 */ /* 0x040fe400078e0200 */
[----:B------:R-:W-:-:S04]  /*1e070*/  IMAD.WIDE.U32 R16, R21, c[0x0][0x440], R16 ;  /* 0x0001100015107a25 */ /* 0x000fc800078e0010 */
[----:B------:R-:W-:Y:S01]  /*1e080*/  IMAD R9, R9, c[0x0][0x4e8], R18 ;  /* 0x00013a0009097a24 */ /* 0x000fe200078e0212 */
[----:B------:R-:W-:Y:S02]  /*1e090*/  IADD3 R17, R17, R0, RZ ;  /* 0x0000000011117210 */ /* 0x000fe40007ffe0ff */
[----:B------:R-:W-:-:S03]  /*1e0a0*/  SHF.R.S32.HI R0, RZ, 0x1f, R13 ;  /* 0x0000001fff007819 */ /* 0x000fc6000001140d */
[----:B------:R-:W-:-:S04]  /*1e0b0*/  IMAD.WIDE.U32 R16, R225, c[0x0][0x448], R16 ;  /* 0x00011200e1107a25 */ /* 0x000fc800078e0010 */
        /* <DEDUP_REMOVED lines=14> */
.L_x_4511:
[----:B------:R-:W-:Y:S05]  /*1e1a0*/  BRA.DIV ~URZ, `(.L_x_4452) ;  /* 0x000036727f007947 */ /* 0x000fea000b800000 */
[----:B------:R3:W4:Y:S02]  /*1e1b0*/  SHFL.IDX PT, R0, R167, RZ, 0x1c1f ;  /* 0x001c1fffa7007589 */ /* 0x00072400000e0000 */
.L_x_4512:
        /* <DEDUP_REMOVED lines=54> */
[-C--:B----4-:R-:W-:Y:S02]  /*1e520*/  @!P1 LEA R18, P5, R218, R0.reuse, 0x2 ;  /* 0x00000000da129211 */ /* 0x090fe400078a10ff */
[----:B------:R-:W-:Y:S02]  /*1e530*/  @!P0 LEA R16, P2, R152, R0, 0x2 ;  /* 0x0000000098108211 */ /* 0x000fe400078410ff */
[-C--:B--2---:R-:W-:Y:S02]  /*1e540*/  @!P1 LEA.HI.X R19, R218, R168.reuse, R155, 0x2, P5 ;  /* 0x000000a8da139211 */ /* 0x084fe400028f149b */
[----:B------:R-:W-:Y:S02]  /*1e550*/  @!P0 LEA.HI.X R17, R152, R168, R151, 0x2, P2 ;  /* 0x000000a898118211 */ /* 0x000fe400010f1497 */
[----:B------:R-:W-:Y:S01]  /*1e560*/  ISETP.GE.AND P2, PT, R39, c[0x0][0x3c8], PT ;  /* 0x0000f20027007a0c */ /* 0x000fe20003f46270 */
[----:B------:R2:W-:Y:S01]  /*1e570*/  @!P1 ST.E.64 [R18.64], R132 ;  /* 0x0000008412009985 */ /* 0x0005e2000c101b08 */
[----:B------:R-:W-:-:S02]  /*1e580*/  ISETP.GE.AND P1, PT, R37, c[0x0][0x3c8], PT ;  /* 0x0000f20025007a0c */ /* 0x000fc40003f26270 */
[-C--:B------:R-:W-:Y:S01]  /*1e590*/  @!P3 LEA R170, P5, R93, R0.reuse, 0x2 ;  /* 0x000000005daab211 */ /* 0x080fe200078a10ff */
[----:B------:R4:W-:Y:S01]  /*1e5a0*/  @!P0 ST.E.64 [R16.64], R128 ;  /* 0x0000008010008985 */ /* 0x0009e2000c101b08 */
[----:B------:R-:W-:Y:S02]  /*1e5b0*/  @!P4 LEA R172, P0, R83, R0, 0x2 ;  /* 0x0000000053acc211 */ /* 0x000fe400078010ff */
[-C--:B------:R-:W-:Y:S02]  /*1e5c0*/  @!P3 LEA.HI.X R171, R93, R168.reuse, R92, 0x2, P5 ;  /* 0x000000a85dabb211 */ /* 0x080fe400028f145c */
[----:B------:R-:W-:-:S03]  /*1e5d0*/  @!P4 LEA.HI.X R173, R83, R168, R82, 0x2, P0 ;  /* 0x000000a853adc211 */ /* 0x000fc600000f1452 */
[----:B------:R-:W-:Y:S01]  /*1e5e0*/  @!P2 LEA R174, P5, R39, R0, 0x2 ;  /* 0x0000000027aea211 */ /* 0x000fe200078a10ff */
        /* <DEDUP_REMOVED lines=12> */
[----:B------:R-:W-:Y:S02]  /*1e6b0*/  @!P3 LEA.HI.X R17, R29, R168, R28, 0x2, P5 ;  /* 0x000000a81d11b211 */ /* 0x000fe400028f141c */
[-C--:B-----5:R-:W-:Y:S02]  /*1e6c0*/  @!P4 LEA R104, P0, R25, R0.reuse, 0x2 ;  /* 0x000000001968c211 */ /* 0x0a0fe400078010ff */
[----:B-1----:R-:W-:Y:S01]  /*1e6d0*/  @!P2 LEA R108, P5, R23, R0, 0x2 ;  /* 0x00000000176ca211 */ /* 0x002fe200078a10ff */
[----:B------:R1:W-:Y:S01]  /*1e6e0*/  @!P3 ST.E.64 [R16.64], R120 ;  /* 0x000000781000b985 */ /* 0x0003e2000c101b08 */
[----:B------:R-:W-:Y:S02]  /*1e6f0*/  @!P4 LEA.HI.X R105, R25, R168, R24, 0x2, P0 ;  /* 0x000000a81969c211 */ /* 0x000fe400000f1418 */
[----:B------:R-:W-:-:S03]  /*1e700*/  ISETP.GE.AND P3, PT, R156, c[0x0][0x3c8], PT ;  /* 0x0000f2009c007a0c */ /* 0x000fc60003f66270 */
[----:B---3--:R-:W-:Y:S01]  /*1e710*/  @!P1 LEA R112, P0, R21, R0, 0x2 ;  /* 0x0000000015709211 */ /* 0x008fe200078010ff */
[----:B------:R3:W-:Y:S01]  /*1e720*/  @!P4 ST.E.64 [R104.64], R124 ;  /* 0x0000007c6800c985 */ /* 0x0007e2000c101b08 */
[-C--:B------:R-:W-:Y:S02]  /*1e730*/  @!P2 LEA.HI.X R109, R23, R168.reuse, R22, 0x2, P5 ;  /* 0x000000a8176da211 */ /* 0x080fe400028f1416 */
        /* <DEDUP_REMOVED lines=8> */
[----:B-1----:R-:W-:-:S03]  /*1e7c0*/  @!P4 LEA R16, P0, R165, R0, 0x2 ;  /* 0x00000000a510c211 */ /* 0x002fc600078010ff */
[----:B------:R1:W-:Y:S01]  /*1e7d0*/  @!P3 ST.E.64 [R18.64], R48 ;  /* 0x000000301200b985 */ /* 0x0003e2000c101b08 */
        /* <DEDUP_REMOVED lines=8> */
[----:B------:R-:W-:Y:S02]  /*1e860*/  @!P1 LEA.HI.X R41, R161, R168, R158, 0x2, P0 ;  /* 0x000000a8a1299211 */ /* 0x000fe400000f149e */
[----:B------:R-:W-:Y:S02]  /*1e870*/  ISETP.GE.AND P2, PT, R85, c[0x0][0x3c8], PT ;  /* 0x0000f20055007a0c */ /* 0x000fe40003f46270 */
[----:B-----5:R-:W-:Y:S01]  /*1e880*/  @!P3 LEA R44, P5, R159, R0, 0x2 ;  /* 0x000000009f2cb211 */ /* 0x020fe200078a10ff */
[----:B------:R3:W-:Y:S01]  /*1e890*/  @!P1 ST.E.64 [R40.64], R60 ;  /* 0x0000003c28009985 */ /* 0x0007e2000c101b08 */
[----:B------:R-:W-:-:S02]  /*1e8a0*/  ISETP.GE.AND P1, PT, R81, c[0x0][0x3c8], PT ;  /* 0x0000f20051007a0c */ /* 0x000fc40003f26270 */
[----:B------:R-:W-:Y:S02]  /*1e8b0*/  @!P3 LEA.HI.X R45, R159, R168, R154, 0x2, P5 ;  /* 0x000000a89f2db211 */ /* 0x000fe400028f149a */
        /* <DEDUP_REMOVED lines=8> */
[----:B------:R-:W-:Y:S02]  /*1e940*/  @!P2 LEA.HI.X R17, R85, R168, R84, 0x2, P0 ;  /* 0x000000a85511a211 */ /* 0x000fe400000f1454 */
[----:B------:R-:W-:-:S03]  /*1e950*/  ISETP.GE.AND P4, PT, R31, c[0x0][0x3c8], PT ;  /* 0x0000f2001f007a0c */ /* 0x000fc60003f86270 */
[----:B------:R2:W-:Y:S01]  /*1e960*/  @!P2 ST.E.64 [R16.64], R72 ;  /* 0x000000481000a985 */ /* 0x0005e2000c101b08 */
[----:B------:R-:W-:Y:S02]  /*1e970*/  ISETP.GE.AND P2, PT, R27, c[0x0][0x3c8], PT ;  /* 0x0000f2001b007a0c */ /* 0x000fe40003f46270 */
[----:B---3--:R-:W-:Y:S01]  /*1e980*/  @!P6 LEA R40, P0, R35, R0, 0x2 ;  /* 0x000000002328e211 */ /* 0x008fe200078010ff */
[----:B------:R3:W-:Y:S01]  /*1e990*/  @!P1 ST.E.64 [R48.64], R76 ;  /* 0x0000004c30009985 */ /* 0x0007e2000c101b08 */
[----:B------:R-:W-:Y:S02]  /*1e9a0*/  ISETP.GE.AND P1, PT, R157, c[0x0][0x3c8], PT ;  /* 0x0000f2009d007a0c */ /* 0x000fe40003f26270 */
[----:B------:R-:W-:Y:S02]  /*1e9b0*/  @!P6 LEA.HI.X R41, R35, R168, R34, 0x2, P0 ;  /* 0x000000a82329e211 */ /* 0x000fe400000f1422 */
[----:B------:R-:W-:-:S03]  /*1e9c0*/  ISETP.GE.AND P0, PT, R164, c[0x0][0x3c8], PT ;  /* 0x0000f200a4007a0c */ /* 0x000fc60003f06270 */
[----:B------:R3:W-:Y:S01]  /*1e9d0*/  @!P6 ST.E.64 [R40.64], R2 ;  /* 0x000000022800e985 */ /* 0x0007e2000c101b08 */
[----:B----4-:R-:W-:-:S04]  /*1e9e0*/  @!P4 LEA R44, P6, R31, R0, 0x2 ;  /* 0x000000001f2cc211 */ /* 0x010fc800078c10ff */
[----:B------:R-:W-:Y:S02]  /*1e9f0*/  @!P4 LEA.HI.X R45, R31, R168, R30, 0x2, P6 ;  /* 0x000000a81f2dc211 */ /* 0x000fe400030f141e */
[----:B-1----:R-:W-:-:S04]  /*1ea00*/  @!P5 LEA R18, P3, R33, R0, 0x2 ;  /* 0x000000002112d211 */ /* 0x002fc800078610ff */
[----:B------:R-:W-:Y:S02]  /*1ea10*/  @!P5 LEA.HI.X R19, R33, R168, R32, 0x2, P3 ;  /* 0x000000a82113d211 */ /* 0x000fe400018f1420 */
[----:B------:R-:W-:-:S03]  /*1ea20*/  @!P2 LEA R52, P3, R27, R0, 0x2 ;  /* 0x000000001b34a211 */ /* 0x000fc600078610ff */
[----:B------:R1:W-:Y:S01]  /*1ea30*/  @!P5 ST.E.64 [R18.64], R4 ;  /* 0x000000041200d985 */ /* 0x0003e2000c101b08 */
[----:B--2---:R-:W-:Y:S02]  /*1ea40*/  @!P1 LEA R16, P5, R157, R0, 0x2 ;  /* 0x000000009d109211 */ /* 0x004fe400078a10ff */
[----:B------:R-:W-:Y:S01]  /*1ea50*/  @!P2 LEA.HI.X R53, R27, R168, R26, 0x2, P3 ;  /* 0x000000a81b35a211 */ /* 0x000fe200018f141a */
[----:B------:R1:W-:Y:S01]  /*1ea60*/  @!P4 ST.E.64 [R44.64], R88 ;  /* 0x000000582c00c985 */ /* 0x0003e2000c101b08 */
[C---:B---3--:R-:W-:Y:S02]  /*1ea70*/  @!P0 LEA R48, P3, R164.reuse, R0, 0x2 ;  /* 0x00000000a4308211 */ /* 0x048fe400078610ff */
[-C--:B------:R-:W-:Y:S01]  /*1ea80*/  @!P1 LEA.HI.X R17, R157, R168.reuse, R150, 0x2, P5 ;  /* 0x000000a89d119211 */ /* 0x080fe200028f1496 */
[----:B------:R1:W-:Y:S01]  /*1ea90*/  @!P2 ST.E.64 [R52.64], R6 ;  /* 0x000000063400a985 */ /* 0x0003e2000c101b08 */
[----:B------:R-:W-:-:S03]  /*1eaa0*/  @!P0 LEA.HI.X R49, R164, R168, R153, 0x2, P3 ;  /* 0x000000a8a4318211 */ /* 0x000fc600018f1499 */
[----:B------:R1:W-:Y:S04]  /*1eab0*/  @!P1 ST.E.64 [R16.64], R96 ;  /* 0x0000006010009985 */ /* 0x0003e8000c101b08 */
[----:B------:R1:W-:Y:S02]  /*1eac0*/  @!P0 ST.E.64 [R48.64], R100 ;  /* 0x0000006430008985 */ /* 0x0003e4000c101b08 */
.L_x_4454:
[----:B------:R-:W-:Y:S05]  /*1ead0*/  BSYNC B0 ;  /* 0x0000000000007941 */ /* 0x000fea0003800000 */
.L_x_4453:
[----:B------:R-:W-:Y:S05]  /*1eae0*/  BRA.DIV ~URZ, `(.L_x_4455) ;  /* 0x00002da27f007947 */ /* 0x000fea000b800000 */
[----:B-1----:R-:W1:Y:S04]  /*1eaf0*/  SHFL.IDX PT, R166, R166, 0x1, 0x1c1f ;  /* 0x003c1f00a6a67f89 */ /* 0x002e6800000e0000 */
[----:B----4-:R4:W3:Y:S02]  /*1eb00*/  SHFL.IDX PT, R0, R167, 0x1, 0x1c1f ;  /* 0x003c1f00a7007f89 */ /* 0x0108e400000e0000 */
.L_x_4513:
[----:B------:R-:W-:-:S13]  /*1eb10*/  ISETP.NE.AND P0, PT, R12, RZ, PT ;  /* 0x000000ff0c00720c */ /* 0x000fda0003f05270 */
[----:B------:R-:W-:Y:S05]  /*1eb20*/  @P0 BRA `(.L_x_4450) ;  /* 0x0000125000000947 */ /* 0x000fea0003800000 */
[----:B------:R-:W-:Y:S02]  /*1eb30*/  ISETP.GE.AND P3, PT, R152, c[0x0][0x3c8], PT ;  /* 0x0000f20098007a0c */ /* 0x000fe40003f66270 */
[----:B------:R-:W-:Y:S02]  /*1eb40*/  ISETP.GE.AND P4, PT, R218, c[0x0][0x3c8], PT ;  /* 0x0000f200da007a0c */ /* 0x000fe40003f86270 */
[----:B------:R-:W-:Y:S02]  /*1eb50*/  ISETP.GE.AND P2, PT, R93, c[0x0][0x3c8], PT ;  /* 0x0000f2005d007a0c */ /* 0x000fe40003f46270 */
[----:B------:R-:W-:Y:S02]  /*1eb60*/  ISETP.GE.AND P1, PT, R83, c[0x0][0x3c8], PT ;  /* 0x0000f20053007a0c */ /* 0x000fe40003f26270 */
[----:B------:R-:W-:-:S05]  /*1eb70*/  ISETP.GE.AND P0, PT, R39, c[0x0][0x3c8], PT ;  /* 0x0000f20027007a0c */ /* 0x000fca0003f06270 */
[-C--:B---3--:R-:W-:Y:S02]  /*1eb80*/  @!P3 LEA R2, P5, R152, R0.reuse, 0x2 ;  /* 0x000000009802b211 */ /* 0x088fe400078a10ff */
[----:B------:R-:W-:Y:S02]  /*1eb90*/  @!P4 LEA R6, P6, R218, R0, 0x2 ;  /* 0x00000000da06c211 */ /* 0x000fe400078c10ff */
[----:B-1----:R-:W-:Y:S02]  /*1eba0*/  @!P3 LEA.HI.X R3, R152, R166, R151, 0x2, P5 ;  /* 0x000000a69803b211 */ /* 0x002fe400028f1497 */
[----:B------:R-:W-:Y:S02]  /*1ebb0*/  @!P2 LEA R4, P5, R93, R0, 0x2 ;  /* 0x000000005d04a211 */ /* 0x000fe400078a10ff */
[----:B------:R-:W-:Y:S02]  /*1ebc0*/  @!P4 LEA.HI.X R7, R218, R166, R155, 0x2, P6 ;  /* 0x000000a6da07c211 */ /* 0x000fe400030f149b */
[----:B------:R-:W-:-:S02]  /*1ebd0*/  @!P1 LEA R18, P6, R83, R0, 0x2 ;  /* 0x0000000053129211 */ /* 0x000fc400078c10ff */
[----:B------:R-:W-:Y:S01]  /*1ebe0*/  @!P2 LEA.HI.X R5, R93, R166, R92, 0x2, P5 ;  /* 0x000000a65d05a211 */ /* 0x000fe200028f145c */
[----:B------:R1:W-:Y:S01]  /*1ebf0*/  @!P4 ST.E.64 [R6.64], R134 ;  /* 0x000000860600c985 */ /* 0x0003e2000c101b08 */
[----:B------:R-:W-:Y:S02]  /*1ec00*/  @!P0 LEA R16, P5, R39, R0, 0x2 ;  /* 0x0000000027108211 */ /* 0x000fe400078a10ff */
[-C--:B------:R-:W-:Y:S01]  /*1ec10*/  @!P1 LEA.HI.X R19, R83, R166.reuse, R82, 0x2, P6 ;  /* 0x000000a653139211 */ /* 0x080fe200030f1452 */
[----:B------:R3:W-:Y:S01]  /*1ec20*/  @!P3 ST.E.64 [R2.64], R130 ;  /* 0x000000820200b985 */ /* 0x0007e2000c101b08 */
        /* <DEDUP_REMOVED lines=9> */
[----:B------:R-:W-:-:S04]  /*1ecc0*/  @!P6 LEA R40, P0, R37, R0, 0x2 ;  /* 0x000000002528e211 */ /* 0x000fc800078010ff */
[----:B------:R-:W-:Y:S02]  /*1ecd0*/  @!P5 LEA R38, P1, R29, R0, 0x2 ;  /* 0x000000001d26d211 */ /* 0x000fe400078210ff */
[-C--:B------:R-:W-:Y:S02]  /*1ece0*/  @!P6 LEA.HI.X R41, R37, R166.reuse, R36, 0x2, P0 ;  /* 0x000000a62529e211 */ /* 0x080fe400000f1424 */
[----:B------:R-:W-:Y:S02]  /*1ecf0*/  @!P5 LEA.HI.X R39, R29, R166, R28, 0x2, P1 ;  /* 0x000000a61d27d211 */ /* 0x000fe400008f141c */
[----:B------:R-:W-:Y:S01]  /*1ed00*/  ISETP.GE.AND P1, PT, R156, c[0x0][0x3c8], PT ;  /* 0x0000f2009c007a0c */ /* 0x000fe20003f26270 */
[----:B------:R-:W-:Y:S01]  /*1ed10*/  @!P6 ST.E.64 [R40.64], R118 ;  /* 0x000000762800e985 */ /* 0x000fe2000c101b08 */
[----:B-1----:R-:W-:Y:S02]  /*1ed20*/  @!P4 LEA R6, P0, R25, R0, 0x2 ;  /* 0x000000001906c211 */ /* 0x002fe400078010ff */
[----:B------:R-:W-:Y:S01]  /*1ed30*/  ISETP.GE.AND P6, PT, R165, c[0x0][0x3c8], PT ;  /* 0x0000f200a5007a0c */ /* 0x000fe20003fc6270 */
[----:B------:R-:W-:Y:S01]  /*1ed40*/  @!P5 ST.E.64 [R38.64], R122 ;  /* 0x0000007a2600d985 */ /* 0x000fe2000c101b08 */
[----:B------:R-:W-:-:S02]  /*1ed50*/  @!P4 LEA.HI.X R7, R25, R166, R24, 0x2, P0 ;  /* 0x000000a61907c211 */ /* 0x000fc400000f1418 */
[----:B---3--:R-:W-:Y:S02]  /*1ed60*/  @!P3 LEA R2, P0, R23, R0, 0x2 ;  /* 0x000000001702b211 */ /* 0x008fe400078010ff */
[----:B------:R-:W-:Y:S01]  /*1ed70*/  ISETP.GE.AND P5, PT, R163, c[0x0][0x3c8], PT ;  /* 0x0000f200a3007a0c */ /* 0x000fe20003fa6270 */
[----:B------:R-:W-:Y:S01]  /*1ed80*/  @!P4 ST.E.64 [R6.64], R126 ;  /* 0x0000007e0600c985 */ /* 0x000fe2000c101b08 */
[----:B------:R-:W-:Y:S02]  /*1ed90*/  @!P3 LEA.HI.X R3, R23, R166, R22, 0x2, P0 ;  /* 0x000000a61703b211 */ /* 0x000fe400000f1416 */
[----:B-----5:R-:W-:Y:S02]  /*1eda0*/  @!P2 LEA R4, P0, R21, R0, 0x2 ;  /* 0x000000001504a211 */ /* 0x020fe400078010ff */
[----:B------:R-:W-:Y:S01]  /*1edb0*/  ISETP.GE.AND P4, PT, R161, c[0x0][0x3c8], PT ;  /* 0x0000f200a1007a0c */ /* 0x000fe20003f86270 */
[----:B------:R1:W-:Y:S01]  /*1edc0*/  @!P3 ST.E.64 [R2.64], R42 ;  /* 0x0000002a0200b985 */ /* 0x0003e2000c101b08 */
[----:B------:R-:W-:-:S02]  /*1edd0*/  @!P2 LEA.HI.X R5, R21, R166, R20, 0x2, P0 ;  /* 0x000000a61505a211 */ /* 0x000fc400000f1414 */
[C---:B------:R-:W-:Y:S02]  /*1ede0*/  @!P1 LEA R12, P0, R156.reuse, R0, 0x2 ;  /* 0x000000009c0c9211 */ /* 0x040fe400078010ff */
[----:B------:R-:W-:Y:S01]  /*1edf0*/  ISETP.GE.AND P3, PT, R159, c[0x0][0x3c8], PT ;  /* 0x0000f2009f007a0c */ /* 0x000fe20003f66270 */
[----:B------:R3:W-:Y:S01]  /*1ee00*/  @!P2 ST.E.64 [R4.64], R46 ;  /* 0x0000002e0400a985 */ /* 0x0007e2000c101b08 */
[----:B------:R-:W-:Y:S02]  /*1ee10*/  @!P1 LEA.HI.X R13, R156, R166, R13, 0x2, P0 ;  /* 0x000000a69c0d9211 */ /* 0x000fe400000f140d */
[-C--:B----4-:R-:W-:Y:S02]  /*1ee20*/  @!P6 LEA R18, P0, R165, R0.reuse, 0x2 ;  /* 0x00000000a512e211 */ /* 0x090fe400078010ff */
[----:B------:R-:W-:Y:S01]  /*1ee30*/  ISETP.GE.AND P2, PT, R149, c[0x0][0x3c8], PT ;  /* 0x0000f20095007a0c */ /* 0x000fe20003f46270 */
[----:B------:R4:W-:Y:S01]  /*1ee40*/  @!P1 ST.E.64 [R12.64], R50 ;  /* 0x000000320c009985 */ /* 0x0009e2000c101b08 */
[----:B--2---:R-:W-:-:S02]  /*1ee50*/  @!P5 LEA R16, P1, R163, R0, 0x2 ;  /* 0x00000000a310d211 */ /* 0x004fc400078210ff */
[----:B------:R-:W-:Y:S02]  /*1ee60*/  @!P6 LEA.HI.X R19, R165, R166, R162, 0x2, P0 ;  /* 0x000000a6a513e211 */ /* 0x000fe400000f14a2 */
        /* <DEDUP_REMOVED lines=9> */
[----:B-1----:R-:W-:Y:S02]  /*1ef00*/  @!P3 LEA R2, P0, R159, R0, 0x2 ;  /* 0x000000009f02b211 */ /* 0x002fe400078010ff */
[----:B------:R-:W-:Y:S02]  /*1ef10*/  ISETP.GE.AND P4, PT, R33, c[0x0][0x3c8], PT ;  /* 0x0000f20021007a0c */ /* 0x000fe40003f86270 */
[----:B------:R-:W-:Y:S02]  /*1ef20*/  @!P3 LEA.HI.X R3, R159, R166, R154, 0x2, P0 ;  /* 0x000000a69f03b211 */ /* 0x000fe400000f149a */
[----:B---3--:R-:W-:-:S03]  /*1ef30*/  @!P2 LEA R4, P0, R149, R0, 0x2 ;  /* 0x000000009504a211 */ /* 0x008fc600078010ff */
[----:B------:R1:W-:Y:S01]  /*1ef40*/  @!P3 ST.E.64 [R2.64], R66 ;  /* 0x000000420200b985 */ /* 0x0003e2000c101b08 */
[----:B------:R-:W-:Y:S02]  /*1ef50*/  @!P2 LEA.HI.X R5, R149, R166, R148, 0x2, P0 ;  /* 0x000000a69505a211 */ /* 0x000fe400000f1494 */
[----:B------:R-:W-:Y:S02]  /*1ef60*/  @!P1 LEA R6, P0, R85, R0, 0x2 ;  /* 0x0000000055069211 */ /* 0x000fe400078010ff */
[----:B------:R-:W-:Y:S01]  /*1ef70*/  ISETP.GE.AND P3, PT, R31, c[0x0][0x3c8], PT ;  /* 0x0000f2001f007a0c */ /* 0x000fe20003f66270 */
[----:B------:R3:W-:Y:S01]  /*1ef80*/  @!P2 ST.E.64 [R4.64], R70 ;  /* 0x000000460400a985 */ /* 0x0007e2000c101b08 */
[----:B------:R-:W-:Y:S02]  /*1ef90*/  @!P1 LEA.HI.X R7, R85, R166, R84, 0x2, P0 ;  /* 0x000000a655079211 */ /* 0x000fe400000f1454 */
[-C--:B------:R-:W-:Y:S02]  /*1efa0*/  @!P6 LEA R22, P0, R81, R0.reuse, 0x2 ;  /* 0x000000005116e211 */ /* 0x080fe400078010ff */
[----:B------:R-:W-:Y:S01]  /*1efb0*/  ISETP.GE.AND P2, PT, R27, c[0x0][0x3c8], PT ;  /* 0x0000f2001b007a0c */ /* 0x000fe20003f46270 */
[----:B------:R5:W-:Y:S01]  /*1efc0*/  @!P1 ST.E.64 [R6.64], R74 ;  /* 0x0000004a06009985 */ /* 0x000be2000c101b08 */
[----:B----4-:R-:W-:-:S02]  /*1efd0*/  @!P5 LEA R12, P1, R35, R0, 0x2 ;  /* 0x00000000230cd211 */ /* 0x010fc400078210ff */
[----:B------:R-:W-:Y:S02]  /*1efe0*/  @!P6 LEA.HI.X R23, R81, R166, R80, 0x2, P0 ;  /* 0x000000a65117e211 */ /* 0x000fe400000f1450 */
[----:B--2---:R-:W-:Y:S02]  /*1eff0*/  @!P4 LEA R16, P0, R33, R0, 0x2 ;  /* 0x000000002110c211 */ /* 0x004fe400078010ff */
        /* <DEDUP_REMOVED lines=17> */
[----:B--2---:R-:W-:-:S04]  /*1f110*/  LEA R2, P0, R164, R0, 0x2 ;  /* 0x00000000a4027211 */ /* 0x004fc800078010ff */
[----:B------:R-:W-:-:S05]  /*1f120*/  LEA.HI.X R3, R164, R166, R153, 0x2, P0 ;  /* 0x000000a6a4037211 */ /* 0x000fca00000f1499 */
[----:B------:R1:W-:Y:S01]  /*1f130*/  ST.E.64 [R2.64], R102 ;  /* 0x0000006602007985 */ /* 0x0003e2000c101b08 */
[----:B------:R-:W-:Y:S05]  /*1f140*/  BRA `(.L_x_4450) ;  /* 0x00000c3000007947 */ /* 0x000fea0003800000 */
.L_x_4435:
        /* <DEDUP_REMOVED lines=18> */
.L_x_4456:
        /* <DEDUP_REMOVED lines=23> */
[----:B------:R-:W-:Y:S02]  /*1f3e0*/  IMAD.MOV R14, RZ, RZ, -R7 ;  /* 0x000000ffff0e7224 */ /* 0x000fe400078e0a07 */
        /* <DEDUP_REMOVED lines=16> */
[----:B-----5:R-:W-:Y:S01]  /*1f4f0*/  IMAD R7, R19, R3, RZ ;  /* 0x0000000313077224 */ /* 0x020fe200078e02ff */
[----:B------:R-:W-:Y:S02]  /*1f500*/  SHF.R.S32.HI R15, RZ, 0x1f, R3 ;  /* 0x0000001fff0f7819 */ /* 0x000fe40000011403 */
[----:B------:R-:W-:Y:S01]  /*1f510*/  IADD3.X R17, R14, R9, R12, P1, P0 ;  /* 0x000000090e117210 */ /* 0x000fe20000fe040c */
[----:B------:R-:W-:Y:S02]  /*1f520*/  IMAD.MOV.U32 R9, RZ, RZ, c[0x0][0x4a8] ;  /* 0x00012a00ff097624 */ /* 0x000fe400078e00ff */
[C---:B------:R-:W-:Y:S02]  /*1f530*/  IMAD R7, R18.reuse, R15, R7 ;  /* 0x0000000f12077224 */ /* 0x040fe400078e0207 */
[----:B------:R-:W-:Y:S01]  /*1f540*/  IMAD.WIDE.U32 R16, R18, R3, R16 ;  /* 0x0000000312107225 */ /* 0x000fe200078e0010 */
[----:B------:R-:W-:-:S02]  /*1f550*/  MOV R3, c[0x0][0x4ac] ;  /* 0x00012b0000037a02 */ /* 0x000fc40000000f00 */
[----:B------:R-:W-:Y:S01]  /*1f560*/  SEL R9, R9, c[0x0][0x450], P2 ;  /* 0x0001140009097a07 */ /* 0x000fe20001000000 */
[----:B------:R-:W-:Y:S01]  /*1f570*/  IMAD.IADD R12, R17, 0x1, R7 ;  /* 0x00000001110c7824 */ /* 0x000fe200078e0207 */
[----:B------:R-:W-:Y:S02]  /*1f580*/  SEL R3, R3, c[0x0][0x454], P2 ;  /* 0x0001150003037a07 */ /* 0x000fe40001000000 */
[----:B------:R-:W-:-:S04]  /*1f590*/  LEA R14, P0, R16, R9, 0x2 ;  /* 0x00000009100e7211 */ /* 0x000fc800078010ff */
[----:B------:R-:W-:Y:S02]  /*1f5a0*/  LEA.HI.X R15, R16, R3, R12, 0x2, P0 ;  /* 0x00000003100f7211 */ /* 0x000fe400000f140c */
[----:B------:R-:W-:-:S05]  /*1f5b0*/  MOV R3, 0xff800000 ;  /* 0xff80000000037802 */ /* 0x000fca0000000f00 */
[----:B------:R2:W-:Y:S02]  /*1f5c0*/  STG.E [R14.64], R3 ;  /* 0x000000030e007986 */ /* 0x0005e4000c101908 */
.L_x_4458:
[----:B------:R-:W-:Y:S05]  /*1f5d0*/  BSYNC B0 ;  /* 0x0000000000007941 */ /* 0x000fea0003800000 */
.L_x_4457:
[----:B------:R-:W-:-:S13]  /*1f5e0*/  ISETP.GT.AND P0, PT, R206, 0x1, PT ;  /* 0x00000001ce00780c */ /* 0x000fda0003f04270 */
[----:B------:R-:W-:Y:S05]  /*1f5f0*/  @P0 BRA `(.L_x_4450) ;  /* 0x0000078000000947 */ /* 0x000fea0003800000 */
[----:B------:R-:W-:Y:S01]  /*1f600*/  IMAD R7, R6, c[0x0][0x3a0], RZ ;  /* 0x0000e80006077a24 */ /* 0x000fe200078e02ff */
[----:B------:R-:W-:Y:S01]  /*1f610*/  SHF.R.S32.HI R6, RZ, 0x1f, R211 ;  /* 0x0000001fff067819 */ /* 0x000fe200000114d3 */
[----:B--2---:R-:W-:-:S03]  /*1f620*/  IMAD.WIDE.U32 R14, R0, c[0x0][0x3a0], RZ ;  /* 0x0000e800000e7a25 */ /* 0x004fc600078e00ff */
[----:B------:R-:W-:Y:S01]  /*1f630*/  LEA.HI R3, R6, R211, RZ, 0x3 ;  /* 0x000000d306037211 */ /* 0x000fe200078f18ff */
[----:B------:R-:W-:Y:S01]  /*1f640*/  IMAD R7, R0, c[0x0][0x3a4], R7 ;  /* 0x0000e90000077a24 */ /* 0x000fe200078e0207 */
[----:B------:R-:W-:Y:S01]  /*1f650*/  MOV R6, c[0x0][0x4e8] ;  /* 0x00013a0000067a02 */ /* 0x000fe20000000f00 */
[----:B------:R-:W-:Y:S01]  /*1f660*/  IMAD R4, R4, c[0x0][0x3f0], RZ ;  /* 0x0000fc0004047a24 */ /* 0x000fe200078e02ff */
[----:B------:R-:W-:Y:S02]  /*1f670*/  LOP3.LUT R0, R3, 0xfffffff8, RZ, 0xc0, !PT ;  /* 0xfffffff803007812 */ /* 0x000fe400078ec0ff */
[----:B------:R-:W-:Y:S01]  /*1f680*/  IADD3 R15, R15, R7, RZ ;  /* 0x000000070f0f7210 */ /* 0x000fe20007ffe0ff */
[----:B------:R-:W-:Y:S01]  /*1f690*/  IMAD R4, R5, c[0x0][0x3f4], R4 ;  /* 0x0000fd0005047a24 */ /* 0x000fe200078e0204 */
[----:B------:R-:W-:Y:S02]  /*1f6a0*/  ISETP.NE.AND P0, PT, R6, 0x1, PT ;  /* 0x000000010600780c */ /* 0x000fe40003f05270 */
[----:B------:R-:W-:Y:S01]  /*1f6b0*/  SHF.R.S32.HI R7, RZ, 0x3, R3 ;  /* 0x00000003ff077819 */ /* 0x000fe20000011403 */
[----:B------:R-:W-:Y:S01]  /*1f6c0*/  IMAD.WIDE.U32 R14, R221, c[0x0][0x3e8], R14 ;  /* 0x0000fa00dd0e7a25 */ /* 0x000fe200078e000e */
[----:B------:R-:W-:-:S03]  /*1f6d0*/  IADD3 R0, -R0, R211, RZ ;  /* 0x000000d300007210 */ /* 0x000fc60007ffe1ff */
[----:B------:R-:W-:Y:S01]  /*1f6e0*/  IMAD R15, R221, c[0x0][0x3ec], R15 ;  /* 0x0000fb00dd0f7a24 */ /* 0x000fe200078e020f */
[----:B------:R-:W-:-:S03]  /*1f6f0*/  LEA R3, R0, R7, 0x5 ;  /* 0x0000000700037211 */ /* 0x000fc600078e28ff */
[----:B------:R-:W-:-:S04]  /*1f700*/  IMAD.WIDE.U32 R14, R5, c[0x0][0x3f0], R14 ;  /* 0x0000fc00050e7a25 */ /* 0x000fc800078e000e */
[----:B------:R-:W-:Y:S01]  /*1f710*/  IMAD.IADD R3, R224, 0x1, R3 ;  /* 0x00000001e0037824 */ /* 0x000fe200078e0203 */
[----:B------:R-:W-:Y:S02]  /*1f720*/  IADD3 R15, R15, R4, RZ ;  /* 0x000000040f0f7210 */ /* 0x000fe40007ffe0ff */
[----:B------:R-:W-:Y:S01]  /*1f730*/  IADD3 R224, R7, R224, RZ ;  /* 0x000000e007e07210 */ /* 0x000fe20007ffe0ff */
[----:B------:R-:W-:Y:S01]  /*1f740*/  @P0 IMAD.HI.U32 R0, R3, c[0x0][0x4ec], RZ ;  /* 0x00013b0003000a27 */ /* 0x000fe200078e00ff */
[----:B------:R-:W-:-:S04]  /*1f750*/  MOV R6, R3 ;  /* 0x0000000300067202 */ /* 0x000fc80000000f00 */
        /* <DEDUP_REMOVED lines=17> */
.L_x_4514:
[----:B------:R-:W-:Y:S05]  /*1f870*/  BRA.DIV ~URZ, `(.L_x_4460) ;  /* 0x000021527f007947 */ /* 0x000fea000b800000 */
[----:B------:R4:W1:Y:S02]  /*1f880*/  SHFL.IDX PT, R9, R3, RZ, 0x181f ;  /* 0x00181fff03097589 */ /* 0x00086400000e0000 */
.L_x_4515:
        /* <DEDUP_REMOVED lines=19> */
.L_x_4462:
[----:B------:R-:W-:Y:S05]  /*1f9c0*/  BSYNC B0 ;  /* 0x0000000000007941 */ /* 0x000fea0003800000 */
.L_x_4461:
[----:B------:R-:W-:Y:S05]  /*1f9d0*/  BRA.DIV ~URZ, `(.L_x_4463) ;  /* 0x000020527f007947 */ /* 0x000fea000b800000 */
[----:B---3--:R3:W2:Y:S04]  /*1f9e0*/  SHFL.IDX PT, R5, R4, 0x1, 0x181f ;  /* 0x00381f0004057f89 */ /* 0x0086a800000e0000 */
[----:B-1----:R3:W1:Y:S02]  /*1f9f0*/  SHFL.IDX PT, R9, R3, 0x1, 0x181f ;  /* 0x00381f0003097f89 */ /* 0x00266400000e0000 */
.L_x_4516:
        /* <DEDUP_REMOVED lines=16> */
.L_x_4465:
[----:B------:R-:W-:Y:S05]  /*1fb00*/  BSYNC B0 ;  /* 0x0000000000007941 */ /* 0x000fea0003800000 */
.L_x_4464:
[----:B------:R-:W-:Y:S05]  /*1fb10*/  BRA.DIV ~URZ, `(.L_x_4466) ;  /* 0x00001fd27f007947 */ /* 0x000fea000b800000 */
[----:B--2---:R2:W3:Y:S02]  /*1fb20*/  SHFL.IDX PT, R5, R4, 0x2, 0x181f ;  /* 0x00581f0004057f89 */ /* 0x0044e400000e0000 */
.L_x_4517:
[----:B------:R-:W-:Y:S05]  /*1fb30*/  BRA.DIV ~URZ, `(.L_x_4467) ;  /* 0x000020227f007947 */ /* 0x000fea000b800000 */
[----:B-1----:R1:W2:Y:S02]  /*1fb40*/  SHFL.IDX PT, R9, R3, 0x2, 0x181f ;  /* 0x00581f0003097f89 */ /* 0x0022a400000e0000 */
.L_x_4518:
        /* <DEDUP_REMOVED lines=16> */
.L_x_4469:
[----:B------:R-:W-:Y:S05]  /*1fc50*/  BSYNC B0 ;  /* 0x0000000000007941 */ /* 0x000fea0003800000 */
.L_x_4468:
[----:B------:R-:W-:Y:S05]  /*1fc60*/  BRA.DIV ~URZ, `(.L_x_4470) ;  /* 0x00001f527f007947 */ /* 0x000fea000b800000 */
[----:B--23--:R-:W2:Y:S04]  /*1fc70*/  SHFL.IDX PT, R4, R4, 0x3, 0x181f ;  /* 0x00781f0004047f89 */ /* 0x00cea800000e0000 */
[----:B------:R3:W1:Y:S02]  /*1fc80*/  SHFL.IDX PT, R9, R3, 0x3, 0x181f ;  /* 0x00781f0003097f89 */ /* 0x00066400000e0000 */
.L_x_4519:
        /* <DEDUP_REMOVED lines=15> */
.L_x_4450:
[----:B------:R-:W-:Y:S05]  /*1fd80*/  BSYNC B1 ;  /* 0x0000000000017941 */ /* 0x000fea0003800000 */
.L_x_4434:
[----:B------:R-:W-:-:S13]  /*1fd90*/  ISETP.NE.AND P0, PT, R216, RZ, PT ;  /* 0x000000ffd800720c */ /* 0x000fda0003f05270 */
[----:B------:R-:W-:Y:S01]  /*1fda0*/  @P0 WARPSYNC 0xffffffff ;  /* 0xffffffff00000948 */ /* 0x000fe20003800000 */
[----:B------:R-:W-:Y:S06]  /*1fdb0*/  @P0 BAR.SYNC.DEFER_BLOCKING 0x5, 0x100 ;  /* 0x0144000000000b1d */ /* 0x000fec0000010000 */
[----:B------:R-:W4:Y:S04]  /*1fdc0*/  @P0 LDS.128 R204, [0x24100] ;  /* 0x02410000ffcc0984 */ /* 0x000f280000000c00 */
[----:B------:R-:W-:Y:S06]  /*1fdd0*/  @P0 BAR.ARV 0x4, 0x100 ;  /* 0x0104000000000b1d */ /* 0x000fec0000002000 */
[----:B------:R-:W-:Y:S05]  /*1fde0*/  @P0 BRA `(.L_x_4471) ;  /* 0x00000e9000000947 */ /* 0x000fea0003800000 */
[----:B-12-4-:R-:W-:Y:S01]  /*1fdf0*/  LOP3.LUT R2, R211, 0x1f, RZ, 0xc0, !PT ;  /* 0x0000001fd3027812 */ /* 0x016fe200078ec0ff */
[----:B------:R-:W-:-:S03]  /*1fe00*/  IMAD.MOV.U32 R4, RZ, RZ, RZ ;  /* 0x000000ffff047224 */ /* 0x000fc600078e00ff */
[----:B------:R-:W-:Y:S01]  /*1fe10*/  ISETP.NE.AND P6, PT, R2, 0x1f, PT ;  /* 0x0000001f0200780c */ /* 0x000fe20003fc5270 */
[----:B------:R-:W-:Y:S10]  /*1fe20*/  BRA.DIV ~URZ, `(.L_x_4472) ;  /* 0x00001e527f007947 */ /* 0x000ff4000b800000 */
[----:B---3--:R1:W2:Y:S02]  /*1fe30*/  SHFL.IDX PT, R3, R8, RZ, 0x1f ;  /* 0x00001fff08037589 */ /* 0x0082a400000e0000 */
.L_x_4520:
[----:B------:R-:W-:Y:S05]  /*1fe40*/  BRA.DIV ~URZ, `(.L_x_4473) ;  /* 0x00001ea27f007947 */ /* 0x000fea000b800000 */
[----:B-1----:R-:W1:Y:S02]  /*1fe50*/  SHFL.IDX PT, R8, R8, 0x1, 0x1f ;  /* 0x00201f0008087f89 */ /* 0x002e6400000e0000 */
.L_x_4521:
        /* <DEDUP_REMOVED lines=18> */
.L_x_4522:
        /* <DEDUP_REMOVED lines=16> */
.L_x_4523:
[----:B----4-:R-:W-:Y:S01]  /*20080*/  IMAD R5, R9, c[0x0][0x538], RZ ;  /* 0x00014e0009057a24 */ /* 0x010fe200078e02ff */
[----:B------:R-:W-:Y:S04]  /*20090*/  BSSY B1, `(.L_x_4476) ;  /* 0x00000b9000017945 */ /* 0x000fe80003800000 */
[----:B-1----:R-:W-:-:S04]  /*200a0*/  IADD3 R204, R5, R8, RZ ;  /* 0x0000000805cc7210 */ /* 0x002fc80007ffe0ff */
[----:B--2---:R-:W-:-:S13]  /*200b0*/  ISETP.GT.AND P0, PT, R204, R3, PT ;  /* 0x00000003cc00720c */ /* 0x004fda0003f04270 */
[----:B------:R-:W-:Y:S05]  /*200c0*/  @P0 BRA `(.L_x_4477) ;  /* 0x0000024000000947 */ /* 0x000fea0003800000 */
.L_x_4481:
        /* <DEDUP_REMOVED lines=16> */
.L_x_4524:
        /* <DEDUP_REMOVED lines=16> */
.L_x_4525:
[----:B--2---:R-:W-:-:S05]  /*202d0*/  IMAD R5, R9, c[0x0][0x538], RZ ;  /* 0x00014e0009057a24 */ /* 0x004fca00078e02ff */
[----:B------:R-:W-:-:S04]  /*202e0*/  IADD3 R204, R5, R204, RZ ;  /* 0x000000cc05cc7210 */ /* 0x000fc80007ffe0ff */
[----:B------:R-:W-:-:S13]  /*202f0*/  ISETP.GT.AND P0, PT, R204, R3, PT ;  /* 0x00000003cc00720c */ /* 0x000fda0003f04270 */
[----:B-1----:R-:W-:Y:S05]  /*20300*/  @!P0 BRA `(.L_x_4481) ;  /* 0xfffffdc000008947 */ /* 0x002fea000383ffff */
.L_x_4477:
[----:B------:R-:W-:-:S05]  /*20310*/  IADD3 R204, -R5, R204, RZ ;  /* 0x000000cc05cc7210 */ /* 0x000fca0007ffe1ff */
[----:B------:R-:W-:-:S05]  /*20320*/  IMAD R0, R7, c[0x0][0x538], R204 ;  /* 0x00014e0007007a24 */ /* 0x000fca00078e02cc */
[----:B------:R-:W-:Y:S01]  /*20330*/  ISETP.GT.AND P0, PT, R0, R3, PT ;  /* 0x000000030000720c */ /* 0x000fe20003f04270 */
[----:B------:R-:W-:-:S12]  /*20340*/  BRA.DIV ~URZ, `(.L_x_4482) ;  /* 0x00001df27f007947 */ /* 0x000fd8000b800000 */
[----:B------:R-:W-:-:S04]  /*20350*/  VOTE.ANY R5, PT, !P0 ;  /* 0x0000000000057806 */ /* 0x000fc800040e0100 */
.L_x_4526:
[----:B------:R-:W1:Y:S02]  /*20360*/  POPC R6, R5 ;  /* 0x0000000500067309 */ /* 0x000e640000000000 */
[----:B-1----:R-:W-:Y:S01]  /*20370*/  IADD3 R207, R6, R207, RZ ;  /* 0x000000cf06cf7210 */ /* 0x002fe20007ffe0ff */
[----:B------:R-:W-:Y:S05]  /*20380*/  BRA.DIV ~URZ, `(.L_x_4483) ;  /* 0x00001df27f007947 */ /* 0x000fea000b800000 */
[----:B------:R1:W2:Y:S04]  /*20390*/  SHFL.IDX PT, R205, R205, R6, 0x1f ;  /* 0x00001f06cdcd7589 */ /* 0x0002a800000e0000 */
[----:B------:R1:W4:Y:S02]  /*203a0*/  SHFL.IDX PT, R4, R4, R6, 0x1f ;  /* 0x00001f0604047589 */ /* 0x00032400000e0000 */
.L_x_4527:
[----:B------:R-:W-:Y:S01]  /*203b0*/  ISETP.NE.AND P0, PT, R5, RZ, PT ;  /* 0x000000ff0500720c */ /* 0x000fe20003f05270 */
[----:B------:R-:W-:-:S12]  /*203c0*/  BSSY B0, `(.L_x_4484) ;  /* 0x0000005000007945 */ /* 0x000fd80003800000 */
[----:B------:R-:W-:Y:S05]  /*203d0*/  @!P0 BRA `(.L_x_4485) ;  /* 0x0000003000008947 */ /* 0x000fea0003800000 */
[----:B------:R-:W-:Y:S01]  /*203e0*/  IADD3 R16, R6, -0x1, RZ ;  /* 0xffffffff06107810 */ /* 0x000fe20007ffe0ff */
[----:B------:R-:W-:Y:S05]  /*203f0*/  BRA.DIV ~URZ, `(.L_x_4486) ;  /* 0x00001e527f007947 */ /* 0x000fea000b800000 */
[----:B------:R1:W3:Y:S02]  /*20400*/  SHFL.IDX PT, R13, R7, R16, 0x1f ;  /* 0x00001f10070d7589 */ /* 0x0002e400000e0000 */
.L_x_4485:
[----:B------:R-:W-:Y:S05]  /*20410*/  BSYNC B0 ;  /* 0x0000000000007941 */ /* 0x000fea0003800000 */
.L_x_4484:
[----:B----4-:R-:W-:Y:S01]  /*20420*/  ISETP.NE.AND P0, PT, R4, 0x1, PT ;  /* 0x000000010400780c */ /* 0x010fe20003f05270 */
[----:B---3--:R-:W-:Y:S01]  /*20430*/  IMAD R204, R13, c[0x0][0x538], R204 ;  /* 0x00014e000dcc7a24 */ /* 0x008fe200078e02cc */
[----:B------:R-:W-:Y:S04]  /*20440*/  BSSY B0, `(.L_x_4487) ;  /* 0x0000076000007945 */ /* 0x000fe80003800000 */
[----:B-1----:R-:W-:-:S07]  /*20450*/  IADD3 R6, -R204, R3, RZ ;  /* 0x00000003cc067210 */ /* 0x002fce0007ffe1ff */
[----:B------:R-:W-:Y:S05]  /*20460*/  @!P0 BRA `(.L_x_4488) ;  /* 0x0000037000008947 */ /* 0x000fea0003800000 */
[-C--:B--2---:R-:W-:Y:S02]  /*20470*/  IABS R7, R205.reuse ;  /* 0x000000cd00077213 */ /* 0x084fe40000000000 */
        /* <DEDUP_REMOVED lines=15> */
[----:B------:R-:W1:Y:S01]  /*20570*/  F2I.FTZ.U32.TRUNC.NTZ R15, R14 ;  /* 0x0000000e000f7305 */ /* 0x000e62000021f000 */
[----:B------:R-:W-:-:S04]  /*20580*/  IMAD.HI.U32 R12, R12, R5, RZ ;  /* 0x000000050c0c7227 */ /* 0x000fc800078e00ff */
[----:B------:R-:W-:-:S05]  /*20590*/  IMAD R0, R12, R0, R5 ;  /* 0x000000000c007224 */ /* 0x000fca00078e0205 */
[----:B------:R-:W-:Y:S01]  /*205a0*/  ISETP.GT.U32.AND P0, PT, R7, R0, PT ;  /* 0x000000000700720c */ /* 0x000fe20003f04070 */
[----:B-1----:R-:W-:Y:S02]  /*205b0*/  IMAD.MOV R8, RZ, RZ, -R15 ;  /* 0x000000ffff087224 */ /* 0x002fe400078e0a0f */
[----:B------:R-:W-:-:S10]  /*205c0*/  IMAD.MOV.U32 R14, RZ, RZ, RZ ;  /* 0x000000ffff0e7224 */ /* 0x000fd400078e00ff */
        /* <DEDUP_REMOVED lines=13> */
[----:B------:R-:W-:-:S05]  /*206a0*/  IABS R5, R12 ;  /* 0x0000000c00057213 */ /* 0x000fca0000000000 */
        /* <DEDUP_REMOVED lines=19> */
.L_x_4488:
        /* <DEDUP_REMOVED lines=59> */
[----:B------:R-:W-:Y:S02]  /*20b90*/  IMAD R206, R12, R3, R5 ;  /* 0x000000030cce7224 */ /* 0x000fe400078e0205 */
.L_x_4489:
[----:B------:R-:W-:Y:S05]  /*20ba0*/  BSYNC B0 ;  /* 0x0000000000007941 */ /* 0x000fea0003800000 */
.L_x_4487:
[----:B------:R-:W-:-:S04]  /*20bb0*/  LOP3.LUT R12, RZ, R12, RZ, 0x33, !PT ;  /* 0x0000000cff0c7212 */ /* 0x000fc800078e33ff */
[----:B------:R-:W-:Y:S01]  /*20bc0*/  IADD3 R205, R12, R205, RZ ;  /* 0x000000cd0ccd7210 */ /* 0x000fe20007ffe0ff */
[----:B------:R-:W-:Y:S05]  /*20bd0*/  BRA `(.L_x_4490) ;  /* 0x0000004000007947 */ /* 0x000fea0003800000 */
.L_x_4478:
[----:B------:R-:W-:Y:S01]  /*20be0*/  IMAD.MOV.U32 R204, RZ, RZ, R3 ;  /* 0x000000ffffcc7224 */ /* 0x000fe200078e0003 */
[----:B------:R-:W-:Y:S01]  /*20bf0*/  MOV R206, RZ ;  /* 0x000000ff00ce7202 */ /* 0x000fe20000000f00 */
[----:B------:R-:W-:Y:S01]  /*20c00*/  IMAD.MOV.U32 R205, RZ, RZ, RZ ;  /* 0x000000ffffcd7224 */ /* 0x000fe200078e00ff */
[----:B------:R-:W-:Y:S02]  /*20c10*/  MOV R207, c[0x0][0x53c] ;  /* 0x00014f0000cf7a02 */ /* 0x000fe40000000f00 */
.L_x_4490:
[----:B------:R-:W-:Y:S05]  /*20c20*/  BSYNC B1 ;  /* 0x0000000000017941 */ /* 0x000fea0003800000 */
.L_x_4476:
[----:B------:R-:W-:Y:S01]  /*20c30*/  WARPSYNC 0xffffffff ;  /* 0xffffffff00007948 */ /* 0x000fe20003800000 */
[----:B------:R-:W-:Y:S01]  /*20c40*/  BAR.SYNC.DEFER_BLOCKING 0x4, 0x100 ;  /* 0x0104000000007b1d */ /* 0x000fe20000010000 */
[----:B------:R-:W-:-:S13]  /*20c50*/  ISETP.NE.AND P0, PT, R2, RZ, PT ;  /* 0x000000ff0200720c */ /* 0x000fda0003f05270 */
[----:B------:R1:W-:Y:S04]  /*20c60*/  @!P0 STS.128 [0x24100], R204 ;  /* 0x024100ccff008388 */ /* 0x0003e80000000c00 */
[----:B------:R-:W-:Y:S06]  /*20c70*/  BAR.ARV 0x5, 0x100 ;  /* 0x0144000000007b1d */ /* 0x000fec0000002000 */
.L_x_4471:
[----:B----4-:R-:W-:-:S13]  /*20c80*/  ISETP.GE.AND P0, PT, R207, c[0x0][0x53c], PT ;  /* 0x00014f00cf007a0c */ /* 0x010fda0003f06270 */
[----:B-123--:R-:W-:Y:S01]  /*20c90*/  @P0 CALL.REL.NOINC `(.L_x_4491) ;  /* 0x0000001000000944 */ /* 0x00efe20003c00000 */
[----:B------:R-:W-:Y:S05]  /*20ca0*/  BRA `(.L_x_4492) ;  /* 0xfffe087000007947 */ /* 0x000fea000383ffff */
.L_x_4491:
[----:B------:R-:W-:Y:S05]  /*20cb0*/  EXIT ;  /* 0x000000000000794d */ /* 0x000fea0003800000 */
.L_x_4268:
[----:B------:R-:W-:Y:S02]  /*20cc0*/  MOV R5, 0x1 ;  /* 0x0000000100057802 */ /* 0x000fe40000000f00 */
[----:B------:R-:W-:Y:S02]  /*20cd0*/  MOV R0, 0x20cf0 ;  /* 0x00020cf000007802 */ /* 0x000fe40000000f00 */
[----:B------:R-:W-:Y:S05]  /*20ce0*/  CALL.REL.NOINC `($__internal_92_$__cuda_sm70_shflsync_up_p) ;  /* 0x0000166000007944 */ /* 0x000fea0003c00000 */
[----:B-12---:R-:W-:Y:S05]  /*20cf0*/  BRA `(.L_x_4493) ;  /* 0xfffdf77000007947 */ /* 0x006fea000383ffff */
.L_x_4269:
[----:B------:R-:W-:Y:S02]  /*20d00*/  MOV R5, 0x2 ;  /* 0x0000000200057802 */ /* 0x000fe40000000f00 */
[----:B------:R-:W-:Y:S02]  /*20d10*/  MOV R0, 0x20d30 ;  /* 0x00020d3000007802 */ /* 0x000fe40000000f00 */
[----:B------:R-:W-:Y:S05]  /*20d20*/  CALL.REL.NOINC `($__internal_92_$__cuda_sm70_shflsync_up_p) ;  /* 0x0000162000007944 */ /* 0x000fea0003c00000 */
[----:B--2---:R-:W-:Y:S01]  /*20d30*/  SEL R0, R5, RZ, P4 ;  /* 0x000000ff05007207 */ /* 0x004fe20002000000 */
[----:B------:R-:W-:-:S04]  /*20d40*/  IMAD.MOV.U32 R5, RZ, RZ, 0x4 ;  /* 0x00000004ff057424 */ /* 0x000fc800078e00ff */
[----:B-1----:R-:W-:Y:S01]  /*20d50*/  IMAD.IADD R7, R7, 0x1, R0 ;  /* 0x0000000107077824 */ /* 0x002fe200078e0200 */
        /* <DEDUP_REMOVED lines=13> */
[----:B------:R-:W-:Y:S01]  /*20e30*/  IMAD.MOV.U32 R16, RZ, RZ, 0x1f ;  /* 0x0000001fff107424 */ /* 0x000fe200078e00ff */
[----:B------:R-:W-:-:S03]  /*20e40*/  MOV R9, 0x1f ;  /* 0x0000001f00097802 */ /* 0x000fc60000000f00 */
[----:B-1----:R-:W-:Y:S01]  /*20e50*/  IMAD.IADD R7, R7, 0x1, R0 ;  /* 0x0000000107077824 */ /* 0x002fe200078e0200 */
[----:B------:R-:W-:-:S03]  /*20e60*/  MOV R0, 0x20e90 ;  /* 0x00020e9000007802 */ /* 0x000fc60000000f00 */
[----:B------:R-:W-:Y:S02]  /*20e70*/  IMAD.MOV.U32 R17, RZ, RZ, R7 ;  /* 0x000000ffff117224 */ /* 0x000fe400078e0007 */
[----:B------:R-:W-:Y:S05]  /*20e80*/  CALL.REL.NOINC `($__internal_91_$__cuda_sm70_shflsync_idx_p) ;  /* 0x0000147000007944 */ /* 0x000fea0003c00000 */
[----:B-12---:R-:W-:Y:S05]  /*20e90*/  BRA `(.L_x_4494) ;  /* 0xfffdf6d000007947 */ /* 0x006fea000383ffff */
.L_x_4271:
[----:B------:R-:W-:Y:S02]  /*20ea0*/  SEL R5, RZ, 0x1, P0 ;  /* 0x00000001ff057807 */ /* 0x000fe40000000000 */
[----:B------:R-:W-:Y:S02]  /*20eb0*/  MOV R0, 0x20ed0 ;  /* 0x00020ed000007802 */ /* 0x000fe40000000f00 */
[----:B------:R-:W-:Y:S05]  /*20ec0*/  CALL.REL.NOINC `($__internal_93_$__cuda_sm70_votesync_ballot) ;  /* 0x000014d000007944 */ /* 0x000fea0003c00000 */
[----:B------:R-:W-:Y:S05]  /*20ed0*/  BRA `(.L_x_4495) ;  /* 0xfffdf72000007947 */ /* 0x000fea000383ffff */
.L_x_4272:
[----:B------:R-:W-:Y:S01]  /*20ee0*/  IMAD.MOV.U32 R17, RZ, RZ, R4 ;  /* 0x000000ffff117224 */ /* 0x000fe200078e0004 */
[----:B------:R-:W-:Y:S01]  /*20ef0*/  MOV R16, R6 ;  /* 0x0000000600107202 */ /* 0x000fe20000000f00 */
[----:B------:R-:W-:Y:S01]  /*20f00*/  IMAD.MOV.U32 R9, RZ, RZ, 0x1f ;  /* 0x0000001fff097424 */ /* 0x000fe200078e00ff */
[----:B------:R-:W-:Y:S02]  /*20f10*/  MOV R0, 0x20f30 ;  /* 0x00020f3000007802 */ /* 0x000fe40000000f00 */
[----:B------:R-:W-:Y:S05]  /*20f20*/  CALL.REL.NOINC `($__internal_91_$__cuda_sm70_shflsync_idx_p) ;  /* 0x000013d000007944 */ /* 0x000fea0003c00000 */
[----:B--2---:R-:W-:Y:S01]  /*20f30*/  IMAD.MOV.U32 R4, RZ, RZ, R9 ;  /* 0x000000ffff047224 */ /* 0x004fe200078e0009 */
[----:B-1----:R-:W-:Y:S01]  /*20f40*/  MOV R17, R3 ;  /* 0x0000000300117202 */ /* 0x002fe20000000f00 */
[----:B------:R-:W-:Y:S01]  /*20f50*/  IMAD.MOV.U32 R11, RZ, RZ, RZ ;  /* 0x000000ffff0b7224 */ /* 0x000fe200078e00ff */
[----:B------:R-:W-:Y:S01]  /*20f60*/  MOV R16, R6 ;  /* 0x0000000600107202 */ /* 0x000fe20000000f00 */
[----:B------:R-:W-:Y:S01]  /*20f70*/  IMAD.MOV.U32 R9, RZ, RZ, 0x1f ;  /* 0x0000001fff097424 */ /* 0x000fe200078e00ff */
[----:B------:R-:W-:-:S02]  /*20f80*/  MOV R0, 0x20fa0 ;  /* 0x00020fa000007802 */ /* 0x000fc40000000f00 */
[----:B------:R-:W-:Y:S05]  /*20f90*/  CALL.REL.NOINC `($__internal_91_$__cuda_sm70_shflsync_idx_p) ;  /* 0x0000136000007944 */ /* 0x000fea0003c00000 */
[----:B--2---:R-:W-:Y:S01]  /*20fa0*/  MOV R3, R9 ;  /* 0x0000000900037202 */ /* 0x004fe20000000f00 */
[----:B-1----:R-:W-:Y:S05]  /*20fb0*/  BRA `(.L_x_4496) ;  /* 0xfffdf6a000007947 */ /* 0x002fea000383ffff */
.L_x_4275:
[----:B------:R-:W-:Y:S01]  /*20fc0*/  IMAD.MOV.U32 R17, RZ, RZ, R7 ;  /* 0x000000ffff117224 */ /* 0x000fe200078e0007 */
[----:B------:R-:W-:-:S02]  /*20fd0*/  MOV R9, 0x1f ;  /* 0x0000001f00097802 */ /* 0x000fc40000000f00 */
[----:B------:R-:W-:Y:S02]  /*20fe0*/  MOV R0, 0x21000 ;  /* 0x0002100000007802 */ /* 0x000fe40000000f00 */
[----:B-123--:R-:W-:Y:S05]  /*20ff0*/  CALL.REL.NOINC `($__internal_91_$__cuda_sm70_shflsync_idx_p) ;  /* 0x0000130000007944 */ /* 0x00efea0003c00000 */
[----:B--2---:R-:W-:Y:S01]  /*21000*/  MOV R11, R9 ;  /* 0x00000009000b7202 */ /* 0x004fe20000000f00 */
[----:B-1----:R-:W-:Y:S05]  /*21010*/  BRA `(.L_x_4274) ;  /* 0xfffdf6a000007947 */ /* 0x002fea000383ffff */
.L_x_4330:
[----:B------:R-:W-:Y:S01]  /*21020*/  IMAD.MOV.U32 R17, RZ, RZ, R6 ;  /* 0x000000ffff117224 */ /* 0x000fe200078e0006 */
[----:B------:R-:W-:Y:S01]  /*21030*/  MOV R16, RZ ;  /* 0x000000ff00107202 */ /* 0x000fe20000000f00 */
[----:B------:R-:W-:Y:S01]  /*21040*/  IMAD.MOV.U32 R9, RZ, RZ, 0x181f ;  /* 0x0000181fff097424 */ /* 0x000fe200078e00ff */
[----:B------:R-:W-:Y:S02]  /*21050*/  MOV R0, 0x21070 ;  /* 0x0002107000007802 */ /* 0x000fe40000000f00 */
[----:B-----5:R-:W-:Y:S05]  /*21060*/  CALL.REL.NOINC `($__internal_91_$__cuda_sm70_shflsync_idx_p) ;  /* 0x0000129000007944 */ /* 0x020fea0003c00000 */
[----:B--2---:R-:W-:Y:S01]  /*21070*/  MOV R21, R9 ;  /* 0x0000000900157202 */ /* 0x004fe20000000f00 */
[----:B-1----:R-:W-:Y:S05]  /*21080*/  BRA `(.L_x_4497) ;  /* 0xfffe72c000007947 */ /* 0x002fea000383ffff */
.L_x_4331:
[----:B------:R-:W-:Y:S01]  /*21090*/  IMAD.MOV.U32 R17, RZ, RZ, R14 ;  /* 0x000000ffff117224 */ /* 0x000fe200078e000e */
[----:B------:R-:W-:Y:S01]  /*210a0*/  MOV R16, RZ ;  /* 0x000000ff00107202 */ /* 0x000fe20000000f00 */
[----:B------:R-:W-:Y:S01]  /*210b0*/  IMAD.MOV.U32 R9, RZ, RZ, 0x181f ;  /* 0x0000181fff097424 */ /* 0x000fe200078e00ff */
[----:B------:R-:W-:Y:S02]  /*210c0*/  MOV R0, 0x210e0 ;  /* 0x000210e000007802 */ /* 0x000fe40000000f00 */
[----:B-12--5:R-:W-:Y:S05]  /*210d0*/  CALL.REL.NOINC `($__internal_91_$__cuda_sm70_shflsync_idx_p) ;  /* 0x0000122000007944 */ /* 0x026fea0003c00000 */
[----:B-12---:R-:W-:Y:S05]  /*210e0*/  BRA `(.L_x_4498) ;  /* 0xfffe728000007947 */ /* 0x006fea000383ffff */
.L_x_4334:
[----:B--2---:R-:W-:Y:S01]  /*210f0*/  IMAD.MOV.U32 R17, RZ, RZ, R6 ;  /* 0x000000ffff117224 */ /* 0x004fe200078e0006 */
[----:B------:R-:W-:Y:S01]  /*21100*/  MOV R16, 0x1 ;  /* 0x0000000100107802 */ /* 0x000fe20000000f00 */
[----:B----4-:R-:W-:Y:S01]  /*21110*/  IMAD.MOV.U32 R9, RZ, RZ, 0x181f ;  /* 0x0000181fff097424 */ /* 0x010fe200078e00ff */
[----:B------:R-:W-:-:S02]  /*21120*/  MOV R0, 0x21140 ;  /* 0x0002114000007802 */ /* 0x000fc40000000f00 */
[----:B-1-3-5:R-:W-:Y:S05]  /*21130*/  CALL.REL.NOINC `($__internal_91_$__cuda_sm70_shflsync_idx_p) ;  /* 0x000011c000007944 */ /* 0x02afea0003c00000 */
[----:B--2---:R-:W-:Y:S01]  /*21140*/  IMAD.MOV.U32 R21, RZ, RZ, R9 ;  /* 0x000000ffff157224 */ /* 0x004fe200078e0009 */
[----:B-1----:R-:W-:Y:S01]  /*21150*/  MOV R16, 0x1 ;  /* 0x0000000100107802 */ /* 0x002fe20000000f00 */
[----:B------:R-:W-:Y:S01]  /*21160*/  IMAD.MOV.U32 R17, RZ, RZ, R14 ;  /* 0x000000ffff117224 */ /* 0x000fe200078e000e */
[----:B------:R-:W-:-:S02]  /*21170*/  MOV R9, 0x181f ;  /* 0x0000181f00097802 */ /* 0x000fc40000000f00 */
[----:B------:R-:W-:Y:S02]  /*21180*/  MOV R0, 0x211a0 ;  /* 0x000211a000007802 */ /* 0x000fe40000000f00 */
[----:B------:R-:W-:Y:S05]  /*21190*/  CALL.REL.NOINC `($__internal_91_$__cuda_sm70_shflsync_idx_p) ;  /* 0x0000116000007944 */ /* 0x000fea0003c00000 */
[----:B-12---:R-:W-:Y:S05]  /*211a0*/  BRA `(.L_x_4499) ;  /* 0xfffe732000007947 */ /* 0x006fea000383ffff */
.L_x_4337:
[----:B-1----:R-:W-:Y:S01]  /*211b0*/  IMAD.MOV.U32 R17, RZ, RZ, R6 ;  /* 0x000000ffff117224 */ /* 0x002fe200078e0006 */
[----:B------:R-:W-:Y:S01]  /*211c0*/  MOV R16, 0x2 ;  /* 0x0000000200107802 */ /* 0x000fe20000000f00 */
[----:B----4-:R-:W-:Y:S01]  /*211d0*/  IMAD.MOV.U32 R9, RZ, RZ, 0x181f ;  /* 0x0000181fff097424 */ /* 0x010fe200078e00ff */
[----:B------:R-:W-:Y:S02]  /*211e0*/  MOV R0, 0x21200 ;  /* 0x0002120000007802 */ /* 0x000fe40000000f00 */
[----:B--23-5:R-:W-:Y:S05]  /*211f0*/  CALL.REL.NOINC `($__internal_91_$__cuda_sm70_shflsync_idx_p) ;  /* 0x0000110000007944 */ /* 0x02cfea0003c00000 */
[----:B--2---:R-:W-:Y:S01]  /*21200*/  MOV R21, R9 ;  /* 0x0000000900157202 */ /* 0x004fe20000000f00 */
[----:B-1----:R-:W-:Y:S05]  /*21210*/  BRA `(.L_x_4500) ;  /* 0xfffe73e000007947 */ /* 0x002fea000383ffff */
.L_x_4338:
[----:B------:R-:W-:Y:S01]  /*21220*/  IMAD.MOV.U32 R17, RZ, RZ, R14 ;  /* 0x000000ffff117224 */ /* 0x000fe200078e000e */
[----:B------:R-:W-:Y:S01]  /*21230*/  MOV R16, 0x2 ;  /* 0x0000000200107802 */ /* 0x000fe20000000f00 */
[----:B----4-:R-:W-:Y:S01]  /*21240*/  IMAD.MOV.U32 R9, RZ, RZ, 0x181f ;  /* 0x0000181fff097424 */ /* 0x010fe200078e00ff */
[----:B------:R-:W-:Y:S02]  /*21250*/  MOV R0, 0x21270 ;  /* 0x0002127000007802 */ /* 0x000fe40000000f00 */
[----:B-123-5:R-:W-:Y:S05]  /*21260*/  CALL.REL.NOINC `($__internal_91_$__cuda_sm70_shflsync_idx_p) ;  /* 0x0000109000007944 */ /* 0x02efea0003c00000 */
[----:B-12---:R-:W-:Y:S05]  /*21270*/  BRA `(.L_x_4501) ;  /* 0xfffe73a000007947 */ /* 0x006fea000383ffff */
.L_x_4341:
[----:B-1----:R-:W-:Y:S01]  /*21280*/  IMAD.MOV.U32 R17, RZ, RZ, R6 ;  /* 0x000000ffff117224 */ /* 0x002fe200078e0006 */
[----:B------:R-:W-:Y:S01]  /*21290*/  MOV R16, 0x3 ;  /* 0x0000000300107802 */ /* 0x000fe20000000f00 */
[----:B------:R-:W-:Y:S01]  /*212a0*/  IMAD.MOV.U32 R9, RZ, RZ, 0x181f ;  /* 0x0000181fff097424 */ /* 0x000fe200078e00ff */
[----:B------:R-:W-:-:S02]  /*212b0*/  MOV R0, 0x212d0 ;  /* 0x000212d000007802 */ /* 0x000fc40000000f00 */
[----:B--2345:R-:W-:Y:S05]  /*212c0*/  CALL.REL.NOINC `($__internal_91_$__cuda_sm70_shflsync_idx_p) ;  /* 0x0000103000007944 */ /* 0x03cfea0003c00000 */
[----:B--2---:R-:W-:Y:S01]  /*212d0*/  IMAD.MOV.U32 R21, RZ, RZ, R9 ;  /* 0x000000ffff157224 */ /* 0x004fe200078e0009 */
[----:B-1----:R-:W-:Y:S01]  /*212e0*/  MOV R16, 0x3 ;  /* 0x0000000300107802 */ /* 0x002fe20000000f00 */
[----:B------:R-:W-:Y:S01]  /*212f0*/  IMAD.MOV.U32 R17, RZ, RZ, R14 ;  /* 0x000000ffff117224 */ /* 0x000fe200078e000e */
[----:B------:R-:W-:-:S02]  /*21300*/  MOV R9, 0x181f ;  /* 0x0000181f00097802 */ /* 0x000fc40000000f00 */
[----:B------:R-:W-:Y:S02]  /*21310*/  MOV R0, 0x21330 ;  /* 0x0002133000007802 */ /* 0x000fe40000000f00 */
[----:B------:R-:W-:Y:S05]  /*21320*/  CALL.REL.NOINC `($__internal_91_$__cuda_sm70_shflsync_idx_p) ;  /* 0x00000fd000007944 */ /* 0x000fea0003c00000 */
[----:B-12---:R-:W-:Y:S05]  /*21330*/  BRA `(.L_x_4502) ;  /* 0xfffe742000007947 */ /* 0x006fea000383ffff */
.L_x_4430:
[----:B------:R-:W-:Y:S01]  /*21340*/  IMAD.MOV.U32 R8, RZ, RZ, R235 ;  /* 0x000000ffff087224 */ /* 0x000fe200078e00eb */
[----:B------:R-:W-:Y:S02]  /*21350*/  MOV R7, 0x2 ;  /* 0x0000000200077802 */ /* 0x000fe40000000f00 */
[----:B------:R-:W-:Y:S02]  /*21360*/  MOV R6, 0x21380 ;  /* 0x0002138000067802 */ /* 0x000fe40000000f00 */
[----:B------:R-:W-:Y:S05]  /*21370*/  CALL.REL.NOINC `($__internal_90_$__cuda_sm70_shflsync_bfly_p) ;  /* 0x00000f3000007944 */ /* 0x000fea0003c00000 */
[----:B-12---:R-:W-:Y:S05]  /*21380*/  BRA `(.L_x_4503) ;  /* 0xffffad0000007947 */ /* 0x006fea000383ffff */
.L_x_4431:
[----:B------:R-:W-:Y:S02]  /*21390*/  MOV R7, 0x1 ;  /* 0x0000000100077802 */ /* 0x000fe40000000f00 */
[----:B------:R-:W-:Y:S02]  /*213a0*/  MOV R6, 0x213c0 ;  /* 0x000213c000067802 */ /* 0x000fe40000000f00 */
[----:B-1----:R-:W-:Y:S05]  /*213b0*/  CALL.REL.NOINC `($__internal_90_$__cuda_sm70_shflsync_bfly_p) ;  /* 0x00000ef000007944 */ /* 0x002fea0003c00000 */
[----:B--2---:R-:W-:Y:S01]  /*213c0*/  FADD.FTZ R3, R8, R7 ;  /* 0x0000000708037221 */ /* 0x004fe20000010000 */
[----:B-1----:R-:W-:Y:S02]  /*213d0*/  MOV R8, R238 ;  /* 0x000000ee00087202 */ /* 0x002fe40000000f00 */
[----:B------:R-:W-:Y:S02]  /*213e0*/  MOV R7, 0x2 ;  /* 0x0000000200077802 */ /* 0x000fe40000000f00 */
[----:B------:R-:W-:-:S02]  /*213f0*/  MOV R6, 0x21410 ;  /* 0x0002141000067802 */ /* 0x000fc40000000f00 */
[----:B------:R-:W-:Y:S05]  /*21400*/  CALL.REL.NOINC `($__internal_90_$__cuda_sm70_shflsync_bfly_p) ;  /* 0x00000ea000007944 */ /* 0x000fea0003c00000 */
[----:B--2---:R-:W-:Y:S01]  /*21410*/  FADD.FTZ R12, R238, R7 ;  /* 0x00000007ee0c7221 */ /* 0x004fe20000010000 */
[----:B------:R-:W-:-:S02]  /*21420*/  MOV R7, 0x1 ;  /* 0x0000000100077802 */ /* 0x000fc40000000f00 */
[----:B------:R-:W-:Y:S02]  /*21430*/  MOV R6, 0x21460 ;  /* 0x0002146000067802 */ /* 0x000fe40000000f00 */
[----:B-1----:R-:W-:Y:S02]  /*21440*/  MOV R8, R12 ;  /* 0x0000000c00087202 */ /* 0x002fe40000000f00 */
[----:B------:R-:W-:Y:S05]  /*21450*/  CALL.REL.NOINC `($__internal_90_$__cuda_sm70_shflsync_bfly_p) ;  /* 0x00000e5000007944 */ /* 0x000fea0003c00000 */
[----:B-12---:R-:W-:Y:S05]  /*21460*/  BRA `(.L_x_4504) ;  /* 0xffffac9000007947 */ /* 0x006fea000383ffff */
.L_x_4438:
[----:B---34-:R-:W-:Y:S01]  /*21470*/  IMAD.MOV.U32 R17, RZ, RZ, R14 ;  /* 0x000000ffff117224 */ /* 0x018fe200078e000e */
[----:B------:R-:W-:Y:S01]  /*21480*/  MOV R16, RZ ;  /* 0x000000ff00107202 */ /* 0x000fe20000000f00 */
[----:B------:R-:W-:Y:S01]  /*21490*/  IMAD.MOV.U32 R9, RZ, RZ, 0x181f ;  /* 0x0000181fff097424 */ /* 0x000fe200078e00ff */
[----:B------:R-:W-:Y:S02]  /*214a0*/  MOV R0, 0x214c0 ;  /* 0x000214c000007802 */ /* 0x000fe40000000f00 */
[----:B-12---:R-:W-:Y:S05]  /*214b0*/  CALL.REL.NOINC `($__internal_91_$__cuda_sm70_shflsync_idx_p) ;  /* 0x00000e4000007944 */ /* 0x006fea0003c00000 */
[----:B--2---:R-:W-:Y:S01]  /*214c0*/  MOV R22, R9 ;  /* 0x0000000900167202 */ /* 0x004fe20000000f00 */
[----:B-1----:R-:W-:Y:S05]  /*214d0*/  BRA `(.L_x_4505) ;  /* 0xffffc5a000007947 */ /* 0x002fea000383ffff */
.L_x_4439:
[----:B------:R-:W-:Y:S01]  /*214e0*/  IMAD.MOV.U32 R17, RZ, RZ, R2 ;  /* 0x000000ffff117224 */ /* 0x000fe200078e0002 */
[----:B------:R-:W-:Y:S01]  /*214f0*/  MOV R16, RZ ;  /* 0x000000ff00107202 */ /* 0x000fe20000000f00 */
[----:B------:R-:W-:Y:S01]  /*21500*/  IMAD.MOV.U32 R9, RZ, RZ, 0x181f ;  /* 0x0000181fff097424 */ /* 0x000fe200078e00ff */
[----:B------:R-:W-:Y:S02]  /*21510*/  MOV R0, 0x21530 ;  /* 0x0002153000007802 */ /* 0x000fe40000000f00 */
[----:B-1234-:R-:W-:Y:S05]  /*21520*/  CALL.REL.NOINC `($__internal_91_$__cuda_sm70_shflsync_idx_p) ;  /* 0x00000dd000007944 */ /* 0x01efea0003c00000 */
[----:B-12---:R-:W-:Y:S05]  /*21530*/  BRA `(.L_x_4506) ;  /* 0xffffc56000007947 */ /* 0x006fea000383ffff */
.L_x_4442:
[----:B---3--:R-:W-:Y:S01]  /*21540*/  IMAD.MOV.U32 R17, RZ, RZ, R14 ;  /* 0x000000ffff117224 */ /* 0x008fe200078e000e */
[----:B------:R-:W-:Y:S01]  /*21550*/  MOV R16, 0x1 ;  /* 0x0000000100107802 */ /* 0x000fe20000000f00 */
[----:B------:R-:W-:Y:S01]  /*21560*/  IMAD.MOV.U32 R9, RZ, RZ, 0x181f ;  /* 0x0000181fff097424 */ /* 0x000fe200078e00ff */
[----:B------:R-:W-:-:S02]  /*21570*/  MOV R0, 0x21590 ;  /* 0x0002159000007802 */ /* 0x000fc40000000f00 */
[----:B-12-4-:R-:W-:Y:S05]  /*21580*/  CALL.REL.NOINC `($__internal_91_$__cuda_sm70_shflsync_idx_p) ;  /* 0x00000d7000007944 */ /* 0x016fea0003c00000 */
[----:B--2---:R-:W-:Y:S01]  /*21590*/  IMAD.MOV.U32 R22, RZ, RZ, R9 ;  /* 0x000000ffff167224 */ /* 0x004fe200078e0009 */
[----:B-1----:R-:W-:Y:S01]  /*215a0*/  MOV R16, 0x1 ;  /* 0x0000000100107802 */ /* 0x002fe20000000f00 */
[----:B------:R-:W-:Y:S01]  /*215b0*/  IMAD.MOV.U32 R17, RZ, RZ, R2 ;  /* 0x000000ffff117224 */ /* 0x000fe200078e0002 */
[----:B------:R-:W-:-:S02]  /*215c0*/  MOV R9, 0x181f ;  /* 0x0000181f00097802 */ /* 0x000fc40000000f00 */
[----:B------:R-:W-:Y:S02]  /*215d0*/  MOV R0, 0x215f0 ;  /* 0x000215f000007802 */ /* 0x000fe40000000f00 */
[----:B------:R-:W-:Y:S05]  /*215e0*/  CALL.REL.NOINC `($__internal_91_$__cuda_sm70_shflsync_idx_p) ;  /* 0x00000d1000007944 */ /* 0x000fea0003c00000 */
[----:B-12---:R-:W-:Y:S01]  /*215f0*/  MOV R17, R9 ;  /* 0x0000000900117202 */ /* 0x006fe20000000f00 */
[----:B------:R-:W-:Y:S05]  /*21600*/  BRA `(.L_x_4507) ;  /* 0xffffc5f000007947 */ /* 0x000fea000383ffff */
.L_x_4445:
[----:B-1-3--:R-:W-:Y:S01]  /*21610*/  IMAD.MOV.U32 R17, RZ, RZ, R14 ;  /* 0x000000ffff117224 */ /* 0x00afe200078e000e */
[----:B------:R-:W-:Y:S01]  /*21620*/  MOV R16, 0x2 ;  /* 0x0000000200107802 */ /* 0x000fe20000000f00 */
[----:B------:R-:W-:Y:S01]  /*21630*/  IMAD.MOV.U32 R9, RZ, RZ, 0x181f ;  /* 0x0000181fff097424 */ /* 0x000fe200078e00ff */
[----:B------:R-:W-:Y:S02]  /*21640*/  MOV R0, 0x21660 ;  /* 0x0002166000007802 */ /* 0x000fe40000000f00 */
[----:B--2-4-:R-:W-:Y:S05]  /*21650*/  CALL.REL.NOINC `($__internal_91_$__cuda_sm70_shflsync_idx_p) ;  /* 0x00000ca000007944 */ /* 0x014fea0003c00000 */
[----:B--2---:R-:W-:Y:S01]  /*21660*/  MOV R22, R9 ;  /* 0x0000000900167202 */ /* 0x004fe20000000f00 */
[----:B-1----:R-:W-:Y:S05]  /*21670*/  BRA `(.L_x_4508) ;  /* 0xffffc6b000007947 */ /* 0x002fea000383ffff */
.L_x_4446:
[----:B-1-3--:R-:W-:Y:S01]  /*21680*/  IMAD.MOV.U32 R17, RZ, RZ, R2 ;  /* 0x000000ffff117224 */ /* 0x00afe200078e0002 */
[----:B------:R-:W-:Y:S01]  /*21690*/  MOV R16, 0x2 ;  /* 0x0000000200107802 */ /* 0x000fe20000000f00 */
[----:B------:R-:W-:Y:S01]  /*216a0*/  IMAD.MOV.U32 R9, RZ, RZ, 0x181f ;  /* 0x0000181fff097424 */ /* 0x000fe200078e00ff */
[----:B------:R-:W-:Y:S02]  /*216b0*/  MOV R0, 0x216d0 ;  /* 0x000216d000007802 */ /* 0x000fe40000000f00 */
[----:B--2-4-:R-:W-:Y:S05]  /*216c0*/  CALL.REL.NOINC `($__internal_91_$__cuda_sm70_shflsync_idx_p) ;  /* 0x00000c3000007944 */ /* 0x014fea0003c00000 */
[----:B-12---:R-:W-:Y:S01]  /*216d0*/  MOV R17, R9 ;  /* 0x0000000900117202 */ /* 0x006fe20000000f00 */
[----:B------:R-:W-:Y:S05]  /*216e0*/  BRA `(.L_x_4509) ;  /* 0xffffc66000007947 */ /* 0x000fea000383ffff */
.L_x_4449:
        /* <DEDUP_REMOVED lines=11> */
[----:B-12---:R-:W-:Y:S05]  /*217a0*/  BRA `(.L_x_4510) ;  /* 0xffffc6e000007947 */ /* 0x006fea000383ffff */
.L_x_4451:
[----:B------:R-:W-:Y:S01]  /*217b0*/  IMAD.MOV.U32 R17, RZ, RZ, R166 ;  /* 0x000000ffff117224 */ /* 0x000fe200078e00a6 */
[----:B------:R-:W-:Y:S01]  /*217c0*/  MOV R16, RZ ;  /* 0x000000ff00107202 */ /* 0x000fe20000000f00 */
[----:B------:R-:W-:Y:S01]  /*217d0*/  IMAD.MOV.U32 R9, RZ, RZ, 0x1c1f ;  /* 0x00001c1fff097424 */ /* 0x000fe200078e00ff */
[----:B------:R-:W-:Y:S02]  /*217e0*/  MOV R0, 0x21800 ;  /* 0x0002180000007802 */ /* 0x000fe40000000f00 */
[----:B------:R-:W-:Y:S05]  /*217f0*/  CALL.REL.NOINC `($__internal_91_$__cuda_sm70_shflsync_idx_p) ;  /* 0x00000b0000007944 */ /* 0x000fea0003c00000 */
[----:B--2---:R-:W-:Y:S01]  /*21800*/  MOV R168, R9 ;  /* 0x0000000900a87202 */ /* 0x004fe20000000f00 */
[----:B-1----:R-:W-:Y:S05]  /*21810*/  BRA `(.L_x_4511) ;  /* 0xffffc98000007947 */ /* 0x002fea000383ffff */
.L_x_4452:
[----:B------:R-:W-:Y:S01]  /*21820*/  IMAD.MOV.U32 R17, RZ, RZ, R167 ;  /* 0x000000ffff117224 */ /* 0x000fe200078e00a7 */
[----:B------:R-:W-:Y:S01]  /*21830*/  MOV R16, RZ ;  /* 0x000000ff00107202 */ /* 0x000fe20000000f00 */
[----:B------:R-:W-:Y:S01]  /*21840*/  IMAD.MOV.U32 R9, RZ, RZ, 0x1c1f ;  /* 0x00001c1fff097424 */ /* 0x000fe200078e00ff */
[----:B------:R-:W-:Y:S02]  /*21850*/  MOV R0, 0x21870 ;  /* 0x0002187000007802 */ /* 0x000fe40000000f00 */
[----:B-12---:R-:W-:Y:S05]  /*21860*/  CALL.REL.NOINC `($__internal_91_$__cuda_sm70_shflsync_idx_p) ;  /* 0x00000a9000007944 */ /* 0x006fea0003c00000 */
[----:B--2---:R-:W-:Y:S01]  /*21870*/  MOV R0, R9 ;  /* 0x0000000900007202 */ /* 0x004fe20000000f00 */
[----:B-1----:R-:W-:Y:S05]  /*21880*/  BRA `(.L_x_4512) ;  /* 0xffffc93000007947 */ /* 0x002fea000383ffff */
.L_x_4455:
[----:B-1----:R-:W-:Y:S01]  /*21890*/  IMAD.MOV.U32 R17, RZ, RZ, R166 ;  /* 0x000000ffff117224 */ /* 0x002fe200078e00a6 */
[----:B------:R-:W-:Y:S01]  /*218a0*/  MOV R16, 0x1 ;  /* 0x0000000100107802 */ /* 0x000fe20000000f00 */
[----:B------:R-:W-:Y:S01]  /*218b0*/  IMAD.MOV.U32 R9, RZ, RZ, 0x1c1f ;  /* 0x00001c1fff097424 */ /* 0x000fe200078e00ff */
[----:B----4-:R-:W-:-:S02]  /*218c0*/  MOV R0, 0x218e0 ;  /* 0x000218e000007802 */ /* 0x010fc40000000f00 */
[----:B--23--:R-:W-:Y:S05]  /*218d0*/  CALL.REL.NOINC `($__internal_91_$__cuda_sm70_shflsync_idx_p) ;  /* 0x00000a2000007944 */ /* 0x00cfea0003c00000 */
[----:B--2---:R-:W-:Y:S01]  /*218e0*/  IMAD.MOV.U32 R166, RZ, RZ, R9 ;  /* 0x000000ffffa67224 */ /* 0x004fe200078e0009 */
[----:B-1----:R-:W-:Y:S01]  /*218f0*/  MOV R16, 0x1 ;  /* 0x0000000100107802 */ /* 0x002fe20000000f00 */
[----:B------:R-:W-:Y:S01]  /*21900*/  IMAD.MOV.U32 R17, RZ, RZ, R167 ;  /* 0x000000ffff117224 */ /* 0x000fe200078e00a7 */
[----:B------:R-:W-:-:S02]  /*21910*/  MOV R9, 0x1c1f ;  /* 0x00001c1f00097802 */ /* 0x000fc40000000f00 */
[----:B------:R-:W-:Y:S02]  /*21920*/  MOV R0, 0x21940 ;  /* 0x0002194000007802 */ /* 0x000fe40000000f00 */
[----:B------:R-:W-:Y:S05]  /*21930*/  CALL.REL.NOINC `($__internal_91_$__cuda_sm70_shflsync_idx_p) ;  /* 0x000009c000007944 */ /* 0x000fea0003c00000 */
[----:B--2---:R-:W-:Y:S01]  /*21940*/  MOV R0, R9 ;  /* 0x0000000900007202 */ /* 0x004fe20000000f00 */
[----:B-1----:R-:W-:Y:S05]  /*21950*/  BRA `(.L_x_4513) ;  /* 0xffffd1b000007947 */ /* 0x002fea000383ffff */
.L_x_4459:
[----:B------:R-:W-:Y:S01]  /*21960*/  IMAD.MOV.U32 R17, RZ, RZ, R4 ;  /* 0x000000ffff117224 */ /* 0x000fe200078e0004 */
[----:B------:R-:W-:Y:S01]  /*21970*/  MOV R16, RZ ;  /* 0x000000ff00107202 */ /* 0x000fe20000000f00 */
[----:B------:R-:W-:Y:S01]  /*21980*/  IMAD.MOV.U32 R9, RZ, RZ, 0x181f ;  /* 0x0000181fff097424 */ /* 0x000fe200078e00ff */
[----:B------:R-:W-:Y:S02]  /*21990*/  MOV R0, 0x219b0 ;  /* 0x000219b000007802 */ /* 0x000fe40000000f00 */
[----:B-1----:R-:W-:Y:S05]  /*219a0*/  CALL.REL.NOINC `($__internal_91_$__cuda_sm70_shflsync_idx_p) ;  /* 0x0000095000007944 */ /* 0x002fea0003c00000 */
[----:B--2---:R-:W-:Y:S01]  /*219b0*/  MOV R5, R9 ;  /* 0x0000000900057202 */ /* 0x004fe20000000f00 */
[----:B-1----:R-:W-:Y:S05]  /*219c0*/  BRA `(.L_x_4514) ;  /* 0xffffdea000007947 */ /* 0x002fea000383ffff */
.L_x_4460:
[----:B------:R-:W-:Y:S01]  /*219d0*/  IMAD.MOV.U32 R17, RZ, RZ, R3 ;  /* 0x000000ffff117224 */ /* 0x000fe200078e0003 */
[----:B------:R-:W-:Y:S01]  /*219e0*/  MOV R16, RZ ;  /* 0x000000ff00107202 */ /* 0x000fe20000000f00 */
[----:B------:R-:W-:Y:S01]  /*219f0*/  IMAD.MOV.U32 R9, RZ, RZ, 0x181f ;  /* 0x0000181fff097424 */ /* 0x000fe200078e00ff */
[----:B------:R-:W-:Y:S02]  /*21a00*/  MOV R0, 0x21a20 ;  /* 0x00021a2000007802 */ /* 0x000fe40000000f00 */
[----:B-123--:R-:W-:Y:S05]  /*21a10*/  CALL.REL.NOINC `($__internal_91_$__cuda_sm70_shflsync_idx_p) ;  /* 0x000008e000007944 */ /* 0x00efea0003c00000 */
[----:B-12---:R-:W-:Y:S05]  /*21a20*/  BRA `(.L_x_4515) ;  /* 0xffffde6000007947 */ /* 0x006fea000383ffff */
.L_x_4463:
[----:B-1----:R-:W-:Y:S01]  /*21a30*/  IMAD.MOV.U32 R17, RZ, RZ, R4 ;  /* 0x000000ffff117224 */ /* 0x002fe200078e0004 */
[----:B------:R-:W-:Y:S01]  /*21a40*/  MOV R16, 0x1 ;  /* 0x0000000100107802 */ /* 0x000fe20000000f00 */
[----:B------:R-:W-:Y:S01]  /*21a50*/  IMAD.MOV.U32 R9, RZ, RZ, 0x181f ;  /* 0x0000181fff097424 */ /* 0x000fe200078e00ff */
[----:B------:R-:W-:-:S02]  /*21a60*/  MOV R0, 0x21a80 ;  /* 0x00021a8000007802 */ /* 0x000fc40000000f00 */
[----:B--234-:R-:W-:Y:S05]  /*21a70*/  CALL.REL.NOINC `($__internal_91_$__cuda_sm70_shflsync_idx_p) ;  /* 0x0000088000007944 */ /* 0x01cfea0003c00000 */
[----:B--2---:R-:W-:Y:S01]  /*21a80*/  IMAD.MOV.U32 R5, RZ, RZ, R9 ;  /* 0x000000ffff057224 */ /* 0x004fe200078e0009 */
[----:B-1----:R-:W-:Y:S01]  /*21a90*/  MOV R16, 0x1 ;  /* 0x0000000100107802 */ /* 0x002fe20000000f00 */
[----:B------:R-:W-:Y:S01]  /*21aa0*/  IMAD.MOV.U32 R17, RZ, RZ, R3 ;  /* 0x000000ffff117224 */ /* 0x000fe200078e0003 */
[----:B------:R-:W-:-:S02]  /*21ab0*/  MOV R9, 0x181f ;  /* 0x0000181f00097802 */ /* 0x000fc40000000f00 */
[----:B------:R-:W-:Y:S02]  /*21ac0*/  MOV R0, 0x21ae0 ;  /* 0x00021ae000007802 */ /* 0x000fe40000000f00 */
[----:B------:R-:W-:Y:S05]  /*21ad0*/  CALL.REL.NOINC `($__internal_91_$__cuda_sm70_shflsync_idx_p) ;  /* 0x0000082000007944 */ /* 0x000fea0003c00000 */
[----:B-12---:R-:W-:Y:S05]  /*21ae0*/  BRA `(.L_x_4516) ;  /* 0xffffdf1000007947 */ /* 0x006fea000383ffff */
.L_x_4466:
[----:B-1----:R-:W-:Y:S01]  /*21af0*/  IMAD.MOV.U32 R17, RZ, RZ, R4 ;  /* 0x000000ffff117224 */ /* 0x002fe200078e0004 */
[----:B------:R-:W-:Y:S01]  /*21b00*/  MOV R16, 0x2 ;  /* 0x0000000200107802 */ /* 0x000fe20000000f00 */
[----:B------:R-:W-:Y:S01]  /*21b10*/  IMAD.MOV.U32 R9, RZ, RZ, 0x181f ;  /* 0x0000181fff097424 */ /* 0x000fe200078e00ff */
[----:B------:R-:W-:Y:S02]  /*21b20*/  MOV R0, 0x21b40 ;  /* 0x00021b4000007802 */ /* 0x000fe40000000f00 */
[----:B--234-:R-:W-:Y:S05]  /*21b30*/  CALL.REL.NOINC `($__internal_91_$__cuda_sm70_shflsync_idx_p) ;  /* 0x000007c000007944 */ /* 0x01cfea0003c00000 */
[----:B--2---:R-:W-:Y:S01]  /*21b40*/  MOV R5, R9 ;  /* 0x0000000900057202 */ /* 0x004fe20000000f00 */
[----:B-1----:R-:W-:Y:S05]  /*21b50*/  BRA `(.L_x_4517) ;  /* 0xffffdfd000007947 */ /* 0x002fea000383ffff */
.L_x_4467:
[----:B-1----:R-:W-:Y:S01]  /*21b60*/  IMAD.MOV.U32 R17, RZ, RZ, R3 ;  /* 0x000000ffff117224 */ /* 0x002fe200078e0003 */
[----:B------:R-:W-:Y:S01]  /*21b70*/  MOV R16, 0x2 ;  /* 0x0000000200107802 */ /* 0x000fe20000000f00 */
[----:B------:R-:W-:Y:S01]  /*21b80*/  IMAD.MOV.U32 R9, RZ, RZ, 0x181f ;  /* 0x0000181fff097424 */ /* 0x000fe200078e00ff */
[----:B------:R-:W-:Y:S02]  /*21b90*/  MOV R0, 0x21bb0 ;  /* 0x00021bb000007802 */ /* 0x000fe40000000f00 */
[----:B--234-:R-:W-:Y:S05]  /*21ba0*/  CALL.REL.NOINC `($__internal_91_$__cuda_sm70_shflsync_idx_p) ;  /* 0x0000075000007944 */ /* 0x01cfea0003c00000 */
[----:B-12---:R-:W-:Y:S05]  /*21bb0*/  BRA `(.L_x_4518) ;  /* 0xffffdf9000007947 */ /* 0x006fea000383ffff */
.L_x_4470:
[----:B--2---:R-:W-:Y:S01]  /*21bc0*/  IMAD.MOV.U32 R17, RZ, RZ, R4 ;  /* 0x000000ffff117224 */ /* 0x004fe200078e0004 */
        /* <DEDUP_REMOVED lines=11> */
.L_x_4472:
[----:B---3--:R-:W-:Y:S01]  /*21c80*/  IMAD.MOV.U32 R17, RZ, RZ, R8 ;  /* 0x000000ffff117224 */ /* 0x008fe200078e0008 */
[----:B------:R-:W-:Y:S01]  /*21c90*/  MOV R16, RZ ;  /* 0x000000ff00107202 */ /* 0x000fe20000000f00 */
[----:B------:R-:W-:Y:S01]  /*21ca0*/  IMAD.MOV.U32 R9, RZ, RZ, 0x1f ;  /* 0x0000001fff097424 */ /* 0x000fe200078e00ff */
[----:B------:R-:W-:Y:S02]  /*21cb0*/  MOV R0, 0x21cd0 ;  /* 0x00021cd000007802 */ /* 0x000fe40000000f00 */
[----:B------:R-:W-:Y:S05]  /*21cc0*/  CALL.REL.NOINC `($__internal_91_$__cuda_sm70_shflsync_idx_p) ;  /* 0x0000063000007944 */ /* 0x000fea0003c00000 */
[----:B--2---:R-:W-:Y:S01]  /*21cd0*/  MOV R3, R9 ;  /* 0x0000000900037202 */ /* 0x004fe20000000f00 */
[----:B-1----:R-:W-:Y:S05]  /*21ce0*/  BRA `(.L_x_4520) ;  /* 0xffffe15000007947 */ /* 0x002fea000383ffff */
.L_x_4473:
[----:B------:R-:W-:Y:S01]  /*21cf0*/  IMAD.MOV.U32 R17, RZ, RZ, R8 ;  /* 0x000000ffff117224 */ /* 0x000fe200078e0008 */
[----:B------:R-:W-:Y:S01]  /*21d00*/  MOV R16, 0x1 ;  /* 0x0000000100107802 */ /* 0x000fe20000000f00 */
[----:B------:R-:W-:Y:S01]  /*21d10*/  IMAD.MOV.U32 R9, RZ, RZ, 0x1f ;  /* 0x0000001fff097424 */ /* 0x000fe200078e00ff */
[----:B------:R-:W-:Y:S02]  /*21d20*/  MOV R0, 0x21d40 ;  /* 0x00021d4000007802 */ /* 0x000fe40000000f00 */
[----:B-12---:R-:W-:Y:S05]  /*21d30*/  CALL.REL.NOINC `($__internal_91_$__cuda_sm70_shflsync_idx_p) ;  /* 0x000005c000007944 */ /* 0x006fea0003c00000 */
[----:B--2---:R-:W-:Y:S01]  /*21d40*/  MOV R8, R9 ;  /* 0x0000000900087202 */ /* 0x004fe20000000f00 */
[----:B-1----:R-:W-:Y:S05]  /*21d50*/  BRA `(.L_x_4521) ;  /* 0xffffe10000007947 */ /* 0x002fea000383ffff */
.L_x_4474:
[----:B------:R-:W-:Y:S02]  /*21d60*/  MOV R5, 0x1 ;  /* 0x0000000100057802 */ /* 0x000fe40000000f00 */
[----:B------:R-:W-:-:S02]  /*21d70*/  MOV R0, 0x21d90 ;  /* 0x00021d9000007802 */ /* 0x000fc40000000f00 */
[----:B-12---:R-:W-:Y:S05]  /*21d80*/  CALL.REL.NOINC `($__internal_92_$__cuda_sm70_shflsync_up_p) ;  /* 0x000005c000007944 */ /* 0x006fea0003c00000 */
[----:B-12---:R-:W-:Y:S05]  /*21d90*/  BRA `(.L_x_4522) ;  /* 0xffffe1e000007947 */ /* 0x006fea000383ffff */
.L_x_4475:
[----:B------:R-:W-:Y:S02]  /*21da0*/  MOV R5, 0x2 ;  /* 0x0000000200057802 */ /* 0x000fe40000000f00 */
[----:B------:R-:W-:-:S02]  /*21db0*/  MOV R0, 0x21dd0 ;  /* 0x00021dd000007802 */ /* 0x000fc40000000f00 */
[----:B-12---:R-:W-:Y:S05]  /*21dc0*/  CALL.REL.NOINC `($__internal_92_$__cuda_sm70_shflsync_up_p) ;  /* 0x0000058000007944 */ /* 0x006fea0003c00000 */
        /* <DEDUP_REMOVED lines=23> */
.L_x_4479:
[----:B---3--:R-:W-:Y:S01]  /*21f40*/  IMAD.MOV.U32 R7, RZ, RZ, R6 ;  /* 0x000000ffff077224 */ /* 0x008fe200078e0006 */
[----:B------:R-:W-:Y:S02]  /*21f50*/  MOV R5, 0x1 ;  /* 0x0000000100057802 */ /* 0x000fe40000000f00 */
[----:B------:R-:W-:Y:S02]  /*21f60*/  MOV R0, 0x21f80 ;  /* 0x00021f8000007802 */ /* 0x000fe40000000f00 */
[----:B------:R-:W-:Y:S05]  /*21f70*/  CALL.REL.NOINC `($__internal_92_$__cuda_sm70_shflsync_up_p) ;  /* 0x000003d000007944 */ /* 0x000fea0003c00000 */
[----:B-12---:R-:W-:Y:S05]  /*21f80*/  BRA `(.L_x_4524) ;  /* 0xffffe24000007947 */ /* 0x006fea000383ffff */
.L_x_4480:
[----:B---3--:R-:W-:Y:S01]  /*21f90*/  IMAD.MOV.U32 R7, RZ, RZ, R6 ;  /* 0x000000ffff077224 */ /* 0x008fe200078e0006 */
[----:B------:R-:W-:Y:S02]  /*21fa0*/  MOV R5, 0x2 ;  /* 0x0000000200057802 */ /* 0x000fe40000000f00 */
[----:B------:R-:W-:Y:S02]  /*21fb0*/  MOV R0, 0x21fd0 ;  /* 0x00021fd000007802 */ /* 0x000fe40000000f00 */
[----:B------:R-:W-:Y:S05]  /*21fc0*/  CALL.REL.NOINC `($__internal_92_$__cuda_sm70_shflsync_up_p) ;  /* 0x0000038000007944 */ /* 0x000fea0003c00000 */
[----:B-12---:R-:W-:Y:S01]  /*21fd0*/  SEL R7, R5, RZ, P1 ;  /* 0x000000ff05077207 */ /* 0x006fe20000800000 */
[----:B------:R-:W-:Y:S01]  /*21fe0*/  IMAD.MOV.U32 R5, RZ, RZ, 0x4 ;  /* 0x00000004ff057424 */ /* 0x000fe200078e00ff */
[----:B------:R-:W-:-:S03]  /*21ff0*/  MOV R0, 0x22020 ;  /* 0x0002202000007802 */ /* 0x000fc60000000f00 */
[----:B------:R-:W-:Y:S02]  /*22000*/  IMAD.IADD R7, R6, 0x1, R7 ;  /* 0x0000000106077824 */ /* 0x000fe400078e0207 */
        /* <DEDUP_REMOVED lines=19> */
.L_x_4482:
[----:B------:R-:W-:Y:S02]  /*22140*/  SEL R5, RZ, 0x1, P0 ;  /* 0x00000001ff057807 */ /* 0x000fe40000000000 */
[----:B------:R-:W-:Y:S02]  /*22150*/  MOV R0, 0x22170 ;  /* 0x0002217000007802 */ /* 0x000fe40000000f00 */
[----:B---3--:R-:W-:Y:S05]  /*22160*/  CALL.REL.NOINC `($__internal_93_$__cuda_sm70_votesync_ballot) ;  /* 0x0000023000007944 */ /* 0x008fea0003c00000 */
[----:B------:R-:W-:Y:S05]  /*22170*/  BRA `(.L_x_4526) ;  /* 0xffffe1e000007947 */ /* 0x000fea000383ffff */
.L_x_4483:
[----:B------:R-:W-:Y:S01]  /*22180*/  IMAD.MOV.U32 R17, RZ, RZ, R205 ;  /* 0x000000ffff117224 */ /* 0x000fe200078e00cd */
[----:B------:R-:W-:Y:S01]  /*22190*/  MOV R16, R6 ;  /* 0x0000000600107202 */ /* 0x000fe20000000f00 */
[----:B------:R-:W-:Y:S01]  /*221a0*/  IMAD.MOV.U32 R9, RZ, RZ, 0x1f ;  /* 0x0000001fff097424 */ /* 0x000fe200078e00ff */
[----:B------:R-:W-:Y:S02]  /*221b0*/  MOV R0, 0x221d0 ;  /* 0x000221d000007802 */ /* 0x000fe40000000f00 */
[----:B---3--:R-:W-:Y:S05]  /*221c0*/  CALL.REL.NOINC `($__internal_91_$__cuda_sm70_shflsync_idx_p) ;  /* 0x0000013000007944 */ /* 0x008fea0003c00000 */
[----:B--2---:R-:W-:Y:S01]  /*221d0*/  IMAD.MOV.U32 R205, RZ, RZ, R9 ;  /* 0x000000ffffcd7224 */ /* 0x004fe200078e0009 */
[----:B-1----:R-:W-:Y:S01]  /*221e0*/  MOV R16, R6 ;  /* 0x0000000600107202 */ /* 0x002fe20000000f00 */
[----:B------:R-:W-:Y:S01]  /*221f0*/  IMAD.MOV.U32 R17, RZ, RZ, R4 ;  /* 0x000000ffff117224 */ /* 0x000fe200078e0004 */
[----:B------:R-:W-:Y:S02]  /*22200*/  MOV R9, 0x1f ;  /* 0x0000001f00097802 */ /* 0x000fe40000000f00 */
[----:B------:R-:W-:-:S02]  /*22210*/  MOV R0, 0x22230 ;  /* 0x0002223000007802 */ /* 0x000fc40000000f00 */
[----:B------:R-:W-:Y:S05]  /*22220*/  CALL.REL.NOINC `($__internal_91_$__cuda_sm70_shflsync_idx_p) ;  /* 0x000000d000007944 */ /* 0x000fea0003c00000 */
[----:B--2---:R-:W-:Y:S01]  /*22230*/  MOV R4, R9 ;  /* 0x0000000900047202 */ /* 0x004fe20000000f00 */
[----:B-1----:R-:W-:Y:S05]  /*22240*/  BRA `(.L_x_4527) ;  /* 0xffffe16000007947 */ /* 0x002fea000383ffff */
.L_x_4486:
[----:B------:R-:W-:Y:S01]  /*22250*/  IMAD.MOV.U32 R17, RZ, RZ, R7 ;  /* 0x000000ffff117224 */ /* 0x000fe200078e0007 */
[----:B------:R-:W-:-:S02]  /*22260*/  MOV R9, 0x1f ;  /* 0x0000001f00097802 */ /* 0x000fc40000000f00 */
[----:B------:R-:W-:Y:S02]  /*22270*/  MOV R0, 0x22290 ;  /* 0x0002229000007802 */ /* 0x000fe40000000f00 */
[----:B-1234-:R-:W-:Y:S05]  /*22280*/  CALL.REL.NOINC `($__internal_91_$__cuda_sm70_shflsync_idx_p) ;  /* 0x0000007000007944 */ /* 0x01efea0003c00000 */
[----:B--2---:R-:W-:Y:S01]  /*22290*/  MOV R13, R9 ;  /* 0x00000009000d7202 */ /* 0x004fe20000000f00 */
[----:B-1----:R-:W-:Y:S05]  /*222a0*/  BRA `(.L_x_4485) ;  /* 0xffffe16000007947 */ /* 0x002fea000383ffff */
        .weak           $__internal_90_$__cuda_sm70_shflsync_bfly_p
        .type           $__internal_90_$__cuda_sm70_shflsync_bfly_p,@function
        .size           $__internal_90_$__cuda_sm70_shflsync_bfly_p,($__internal_91_$__cuda_sm70_shflsync_idx_p - $__internal_90_$__cuda_sm70_shflsync_bfly_p)
$__internal_90_$__cuda_sm70_shflsync_bfly_p:
[----:B------:R-:W-:Y:S01]  /*222b0*/  MOV R14, R6 ;  /* 0x00000006000e7202 */ /* 0x000fe20000000f00 */
[----:B------:R-:W-:Y:S04]  /*222c0*/  WARPSYNC R4 ;  /* 0x0000000400007348 */ /* 0x000fe80003800000 */
[----:B------:R-:W-:Y:S01]  /*222d0*/  MOV R15, 0x0 ;  /* 0x00000000000f7802 */ /* 0x000fe20000000f00 */
[----:B------:R1:W2:Y:S03]  /*222e0*/  SHFL.BFLY PT, R7, R8, R7, R5 ;  /* 0x0c00000708077389 */ /* 0x0002a600000e0005 */
[----:B------:R-:W-:Y:S05]  /*222f0*/  RET.REL.NODEC R14 `(_ZN7cutlass13device_kernelIN5flash19enable_sm80_to_sm89INS1_16FlashAttnFwdSm80INS1_25CollectiveMainloopFwdSm80ILi8ELi2ELb0EN4cute5tupleIJNS5_1CILi128EEENS7_ILi64EEENS7_ILi192EEEEEELi192ENS_10bfloat16_tEfNS_4arch4Sm80ELb0ELb1ELb0ELb1ELb0ELb1ELb1ELb1EEENS1_21CollectiveEpilogueFwdINS6_IJS8_SA_S9_EEENS6_IJNS7_ILi1EEESI_SI_EEESC_SE_Li256ELb1ELb1ELb1ELb0EEENS1_36VarlenDynamicPersistentTileSchedulerILi128ELi64ELi256ELi256ELb1ELb1ELb0ELb1ELb0ELb1EEEEEEEEEvNT_6ParamsE) ;  /* 0xfffddd000e007950 */ /* 0x000fea0003c3ffff */
        .weak           $__internal_91_$__cuda_sm70_shflsync_idx_p
        .type           $__internal_91_$__cuda_sm70_shflsync_idx_p,@function
        .size           $__internal_91_$__cuda_sm70_shflsync_idx_p,($__internal_92_$__cuda_sm70_shflsync_up_p - $__internal_91_$__cuda_sm70_shflsync_idx_p)
$__internal_91_$__cuda_sm70_shflsync_idx_p:
[----:B------:R-:W-:Y:S01]  /*22300*/  MOV R18, R0 ;  /* 0x0000000000127202 */ /* 0x000fe20000000f00 */
[----:B------:R-:W-:Y:S04]  /*22310*/  WARPSYNC R208 ;  /* 0x000000d000007348 */ /* 0x000fe80003800000 */
[----:B------:R-:W-:Y:S01]  /*22320*/  MOV R19, 0x0 ;  /* 0x0000000000137802 */ /* 0x000fe20000000f00 */
[----:B------:R1:W2:Y:S03]  /*22330*/  SHFL.IDX PT, R9, R17, R16, R9 ;  /* 0x0000001011097389 */ /* 0x0002a600000e0009 */
[----:B------:R-:W-:Y:S05]  /*22340*/  RET.REL.NODEC R18 `(_ZN7cutlass13device_kernelIN5flash19enable_sm80_to_sm89INS1_16FlashAttnFwdSm80INS1_25CollectiveMainloopFwdSm80ILi8ELi2ELb0EN4cute5tupleIJNS5_1CILi128EEENS7_ILi64EEENS7_ILi192EEEEEELi192ENS_10bfloat16_tEfNS_4arch4Sm80ELb0ELb1ELb0ELb1ELb0ELb1ELb1ELb1EEENS1_21CollectiveEpilogueFwdINS6_IJS8_SA_S9_EEENS6_IJNS7_ILi1EEESI_SI_EEESC_SE_Li256ELb1ELb1ELb1ELb0EEENS1_36VarlenDynamicPersistentTileSchedulerILi128ELi64ELi256ELi256ELb1ELb1ELb0ELb1ELb0ELb1EEEEEEEEEvNT_6ParamsE) ;  /* 0xfffddcb012007950 */ /* 0x000fea0003c3ffff */
        .weak           $__internal_92_$__cuda_sm70_shflsync_up_p
        .type           $__internal_92_$__cuda_sm70_shflsync_up_p,@function
        .size           $__internal_92_$__cuda_sm70_shflsync_up_p,($__internal_93_$__cuda_sm70_votesync_ballot - $__internal_92_$__cuda_sm70_shflsync_up_p)
$__internal_92_$__cuda_sm70_shflsync_up_p:
[----:B------:R-:W-:Y:S01]  /*22350*/  MOV R14, R0 ;  /* 0x00000000000e7202 */ /* 0x000fe20000000f00 */
[----:B------:R-:W-:Y:S04]  /*22360*/  WARPSYNC R209 ;  /* 0x000000d100007348 */ /* 0x000fe80003800000 */
[----:B------:R-:W-:Y:S01]  /*22370*/  MOV R15, 0x0 ;  /* 0x00000000000f7802 */ /* 0x000fe20000000f00 */
[----:B------:R1:W2:Y:S03]  /*22380*/  SHFL.UP PT, R5, R7, R5, R210 ;  /* 0x0400000507057389 */ /* 0x0002a600000e00d2 */
[----:B------:R-:W-:Y:S05]  /*22390*/  RET.REL.NODEC R14 `(_ZN7cutlass13device_kernelIN5flash19enable_sm80_to_sm89INS1_16FlashAttnFwdSm80INS1_25CollectiveMainloopFwdSm80ILi8ELi2ELb0EN4cute5tupleIJNS5_1CILi128EEENS7_ILi64EEENS7_ILi192EEEEEELi192ENS_10bfloat16_tEfNS_4arch4Sm80ELb0ELb1ELb0ELb1ELb0ELb1ELb1ELb1EEENS1_21CollectiveEpilogueFwdINS6_IJS8_SA_S9_EEENS6_IJNS7_ILi1EEESI_SI_EEESC_SE_Li256ELb1ELb1ELb1ELb0EEENS1_36VarlenDynamicPersistentTileSchedulerILi128ELi64ELi256ELi256ELb1ELb1ELb0ELb1ELb0ELb1EEEEEEEEEvNT_6ParamsE) ;  /* 0xfffddc600e007950 */ /* 0x000fea0003c3ffff */
        .weak           $__internal_93_$__cuda_sm70_votesync_ballot
        .type           $__internal_93_$__cuda_sm70_votesync_ballot,@function
        .size           $__internal_93_$__cuda_sm70_votesync_ballot,(.L_x_5042 - $__internal_93_$__cuda_sm70_votesync_ballot)
$__internal_93_$__cuda_sm70_votesync_ballot:
[----:B------:R-:W-:Y:S01]  /*223a0*/  ISETP.NE.U32.AND P0, PT, R5, 0x1, PT ;  /* 0x000000010500780c */ /* 0x000fe20003f05070 */
[----:B------:R-:W-:Y:S01]  /*223b0*/  IMAD.MOV.U32 R8, RZ, RZ, R0 ;  /* 0x000000ffff087224 */ /* 0x000fe200078e0000 */
[----:B------:R-:W-:Y:S04]  /*223c0*/  WARPSYNC R203 ;  /* 0x000000cb00007348 */ /* 0x000fe80003800000 */
[----:B------:R-:W-:-:S07]  /*223d0*/  IMAD.MOV.U32 R9, RZ, RZ, 0x0 ;  /* 0x00000000ff097424 */ /* 0x000fce00078e00ff */
[----:B------:R-:W-:-:S04]  /*223e0*/  VOTE.ANY R6, PT, !P0 ;  /* 0x0000000000067806 */ /* 0x000fc800040e0100 */
[----:B------:R-:W-:Y:S01]  /*223f0*/  LOP3.LUT R5, R6, R203, RZ, 0xc0, !PT ;  /* 0x000000cb06057212 */ /* 0x000fe200078ec0ff */
[----:B------:R-:W-:Y:S06]  /*22400*/  RET.REL.NODEC R8 `(_ZN7cutlass13device_kernelIN5flash19enable_sm80_to_sm89INS1_16FlashAttnFwdSm80INS1_25CollectiveMainloopFwdSm80ILi8ELi2ELb0EN4cute5tupleIJNS5_1CILi128EEENS7_ILi64EEENS7_ILi192EEEEEELi192ENS_10bfloat16_tEfNS_4arch4Sm80ELb0ELb1ELb0ELb1ELb0ELb1ELb1ELb1EEENS1_21CollectiveEpilogueFwdINS6_IJS8_SA_S9_EEENS6_IJNS7_ILi1EEESI_SI_EEESC_SE_Li256ELb1ELb1ELb1ELb0EEENS1_36VarlenDynamicPersistentTileSchedulerILi128ELi64ELi256ELi256ELb1ELb1ELb0ELb1ELb0ELb1EEEEEEEEEvNT_6ParamsE) ;  /* 0xfffddbf008007950 */ /* 0x000fec0003c3ffff */
.L_x_4528:
        /* <DEDUP_REMOVED lines=15> */
.L_x_5042:


//--------------------- .text._ZN7cutlass13device_kernelIN5flash19enable_sm80_to_sm89INS1_16FlashAttnFwdSm80INS1_25CollectiveMainloopFwdSm80ILi8ELi2ELb1EN4cute5tupleIJNS5_1CILi128EEENS7_ILi96EEENS7_ILi192EEEEEELi192ENS_10bfloat16_tEfNS_4arch4Sm80ELb1ELb0ELb0ELb0ELb0ELb0ELb1ELb1EEENS1_21CollectiveEpilogueFwdINS6_IJS8_SA_S9_EEENS6_IJNS7_ILi1EEESI_SI_EEESC_SE_Li256ELb0ELb1ELb1ELb0EEENS1_30DynamicPersistentTileSchedulerILi256ELi256ELb1ELb1ELb0EEEEEEEEEvNT_6ParamsE --------------------------
	.section	.text._ZN7cutlass13device_kernelIN5flash19enable_sm80_to_sm89INS1_16FlashAttnFwdSm80INS1_25CollectiveMainloopFwdSm80ILi8ELi2ELb1EN4cute5tupleIJNS5_1CILi128EEENS7_ILi96EEENS7_ILi192EEEEEELi192ENS_10bfloat16_tEfNS_4arch4Sm80ELb1ELb0ELb0ELb0ELb0ELb0ELb1ELb1EEENS1_21CollectiveEpilogueFwdINS6_IJS8_SA_S9_EEENS6_IJNS7_ILi1EEESI_SI_EEESC_SE_Li256ELb0ELb1ELb1ELb0EEENS1_30DynamicPersistentTileSchedulerILi256ELi256ELb1ELb1ELb0EEEEEEEEEvNT_6ParamsE,"ax",@progbits
	.sectioninfo	@"SHI_REGISTERS=255"
	.align	128
.text._ZN7cutlass13device_kernelIN5flash19enable_sm80_to_sm89INS1_16FlashAttnFwdSm80INS1_25CollectiveMainloopFwdSm80ILi8ELi2ELb1EN4cute5tupleIJNS5_1CILi128EEENS7_ILi96EEENS7_ILi192EEEEEELi192ENS_10bfloat16_tEfNS_4arch4Sm80ELb1ELb0ELb0ELb0ELb0ELb0ELb1ELb1EEENS1_21CollectiveEpilogueFwdINS6_IJS8_SA_S9_EEENS6_IJNS7_ILi1EEESI_SI_EEESC_SE_Li256ELb0ELb1ELb1ELb0EEENS1_30DynamicPersistentTileSchedulerILi256ELi256ELb1ELb1ELb0EEEEEEEEEvNT_6ParamsE:
        .type           _ZN7cutlass13device_kernelIN5flash19enable_sm80_to_sm89INS1_16FlashAttnFwdSm80INS1_25CollectiveMainloopFwdSm80ILi8ELi2ELb1EN4cute5tupleIJNS5_1CILi128EEENS7_ILi96EEENS7_ILi192EEEEEELi192ENS_10bfloat16_tEfNS_4arch4Sm80ELb1ELb0ELb0ELb0ELb0ELb0ELb1ELb1EEENS1_21CollectiveEpilogueFwdINS6_IJS8_SA_S9_EEENS6_IJNS7_ILi1EEESI_SI_EEESC_SE_Li256ELb0ELb1ELb1ELb0EEENS1_30DynamicPersistentTileSchedulerILi256ELi256ELb1ELb1ELb0EEEEEEEEEvNT_6ParamsE,@function
        .size           _ZN7cutlass13device_kernelIN5flash19enable_sm80_to_sm89INS1_16FlashAttnFwdSm80INS1_25CollectiveMainloopFwdSm80ILi8ELi2ELb1EN4cute5tupleIJNS5_1CILi128EEENS7_ILi96EEENS7_ILi192EEEEEELi192ENS_10bfloat16_tEfNS_4arch4Sm80ELb1ELb0ELb0ELb0ELb0ELb0ELb1ELb1EEENS1_21CollectiveEpilogueFwdINS6_IJS8_SA_S9_EEENS6_IJNS7_ILi1EEESI_SI_EEESC_SE_Li256ELb0ELb1ELb1ELb0EEENS1_30DynamicPersistentTileSchedulerILi256ELi256ELb1ELb1ELb0EEEEEEEEEvNT_6ParamsE,(.L_x_5047 - _ZN7cutlass13device_kernelIN5flash19enable_sm80_to_sm89INS1_16FlashAttnFwdSm80INS1_25CollectiveMainloopFwdSm80ILi8ELi2ELb1EN4cute5tupleIJNS5_1CILi128EEENS7_ILi96EEENS7_ILi192EEEEEELi192ENS_10bfloat16_tEfNS_4arch4Sm80ELb1ELb0ELb0ELb0ELb0ELb0ELb1ELb1EEENS1_21CollectiveEpilogueFwdINS6_IJS8_SA_S9_EEENS6_IJNS7_ILi1EEESI_SI_EEESC_SE_Li256ELb0ELb1ELb1ELb0EEENS1_30DynamicPersistentTileSchedulerILi256ELi256ELb1ELb1ELb0EEEEEEEEEvNT_6ParamsE)
        .other          _ZN7cutlass13device_kernelIN5flash19enable_sm80_to_sm89INS1_16FlashAttnFwdSm80INS1_25CollectiveMainloopFwdSm80ILi8ELi2ELb1EN4cute5tupleIJNS5_1CILi128EEENS7_ILi96EEENS7_ILi192EEEEEELi192ENS_10bfloat16_tEfNS_4arch4Sm80ELb1ELb0ELb0ELb0ELb0ELb0ELb1ELb1EEENS1_21CollectiveEpilogueFwdINS6_IJS8_SA_S9_EEENS6_IJNS7_ILi1EEESI_SI_EEESC_SE_Li256ELb0ELb1ELb1ELb0EEENS1_30DynamicPersistentTileSchedulerILi256ELi256ELb1ELb1ELb0EEEEEEEEEvNT_6ParamsE,@"STO_CUDA_ENTRY STV_DEFAULT"
_ZN7cutlass13device_kernelIN5flash19enable_sm80_to_sm89INS1_16FlashAttnFwdSm80INS1_25CollectiveMainloopFwdSm80ILi8ELi2ELb1EN4cute5tupleIJNS5_1CILi128EEENS7_ILi96EEENS7_ILi192EEEEEELi192ENS_10bfloat16_tEfNS_4arch4Sm80ELb1ELb0ELb0ELb0ELb0ELb0ELb1ELb1EEENS1_21CollectiveEpilogueFwdINS6_IJS8_SA_S9_EEENS6_IJNS7_ILi1EEESI_SI_EEESC_SE_Li256ELb0ELb1ELb1ELb0EEENS1_30DynamicPersistentTileSchedulerILi256ELi256ELb1ELb1ELb0EEEEEEEEEvNT_6ParamsE:
        /* <DEDUP_REMOVED lines=15> */
[----:B------:R-:W-:Y:S02]  /*00f0*/  LEA.HI R9, R8, R18, RZ, 0x3 ;  /* 0x0000001208097211 */ /* 0x000fe400078f18ff */
[----:B------:R-:W-:Y:S02]  /*0100*/  SHF.R.S32.HI R3, RZ, 0x4, R2 ;  /* 0x00000004ff037819 */ /* 0x000fe40000011402 */
[----:B------:R-:W-:-:S02]  /*0110*/  SHF.R.S32.HI R6, RZ, 0x3, R9 ;  /* 0x00000003ff067819 */ /* 0x000fc40000011409 */
[----:B------:R-:W-:Y:S02]  /*0120*/  LEA.HI R0, R2, R3, RZ, 0x1 ;  /* 0x0000000302007211 */ /* 0x000fe400078f08ff */
[-C--:B------:R-:W-:Y:S02]  /*0130*/  LEA.HI R4, R8, R18.reuse, RZ, 0x2 ;  /* 0x0000001208047211 */ /* 0x080fe400078f10ff */
[----:B------:R-:W-:Y:S02]  /*0140*/  LOP3.LUT R0, R0, 0xfffffffe, RZ, 0xc0, !PT ;  /* 0xfffffffe00007812 */ /* 0x000fe400078ec0ff */
[-C--:B------:R-:W-:Y:S02]  /*0150*/  LEA.HI R5, R8, R18.reuse, RZ, 0x6 ;  /* 0x0000001208057211 */ /* 0x080fe400078f30ff */
[----:B------:R-:W-:Y:S01]  /*0160*/  LOP3.LUT R4, R4, 0xfffffffc, RZ, 0xc0, !PT ;  /* 0xfffffffc04047812 */ /* 0x000fe200078ec0ff */
[----:B------:R-:W-:Y:S01]  /*0170*/  IMAD.IADD R11, R3, 0x1, -R0 ;  /* 0x00000001030b7824 */ /* 0x000fe200078e0a00 */
[----:B------:R-:W-:Y:S01]  /*0180*/  LOP3.LUT R3, R9, 0xfffffff8, RZ, 0xc0, !PT ;  /* 0xfffffff809037812 */ /* 0x000fe200078ec0ff */
[----:B------:R-:W-:Y:S01]  /*0190*/  IMAD.SHL.U32 R5, R5, 0x8, RZ ;  /* 0x0000000805057824 */ /* 0x000fe200078e00ff */
[----:B------:R-:W-:Y:S01]  /*01a0*/  LOP3.LUT R0, R2, 0xfffffff0, RZ, 0xc0, !PT ;  /* 0xfffffff002007812 */ /* 0x000fe200078ec0ff */
[----:B------:R-:W-:Y:S01]  /*01b0*/  IMAD.SHL.U32 R2, R6, 0x40, RZ ;  /* 0x0000004006027824 */ /* 0x000fe200078e00ff */
[----:B------:R-:W-:Y:S01]  /*01c0*/  LEA.HI R8, R8, R18, RZ, 0x5 ;  /* 0x0000001208087211 */ /* 0x000fe200078f28ff */
[C---:B------:R-:W-:Y:S01]  /*01d0*/  IMAD.IADD R15, R18.reuse, 0x1, -R3 ;  /* 0x00000001120f7824 */ /* 0x040fe200078e0a03 */
[----:B------:R-:W-:Y:S01]  /*01e0*/  LOP3.LUT R6, R5, 0x7ffffe00, RZ, 0xc0, !PT ;  /* 0x7ffffe0005067812 */ /* 0x000fe200078ec0ff */
[----:B------:R-:W-:Y:S01]  /*01f0*/  IMAD.IADD R3, R18, 0x1, -R0 ;  /* 0x0000000112037824 */ /* 0x000fe200078e0a00 */
[----:B------:R-:W-:Y:S01]  /*0200*/  LOP3.LUT R0, R2, 0x1c0, RZ, 0xc0, !PT ;  /* 0x000001c002007812 */ /* 0x000fe200078ec0ff */
[----:B------:R-:W-:Y:S01]  /*0210*/  IMAD.SHL.U32 R16, R15, 0x8, RZ ;  /* 0x000000080f107824 */ /* 0x000fe200078e00ff */
[----:B------:R-:W-:Y:S01]  /*0220*/  SHF.R.S32.HI R214, RZ, 0x5, R8 ;  /* 0x00000005ffd67819 */ /* 0x000fe20000011408 */
[----:B------:R-:W-:Y:S01]  /*0230*/  IMAD.IADD R4, R18, 0x1, -R4 ;  /* 0x0000000112047824 */ /* 0x000fe200078e0a04 */
[----:B------:R-:W-:-:S02]  /*0240*/  SHF.R.S32.HI R7, RZ, 0x1f, R3 ;  /* 0x0000001fff077819 */ /* 0x000fc40000011403 */
[----:B------:R-:W-:Y:S01]  /*0250*/  SHF.R.U32.HI R5, RZ, 0x3, R0 ;  /* 0x00000003ff057819 */ /* 0x000fe20000011600 */
[----:B------:R-:W-:Y:S01]  /*0260*/  STL [R1+0x18], R16 ;  /* 0x0000181001007387 */ /* 0x000fe20000100800 */
[----:B------:R-:W-:Y:S02]  /*0270*/  LOP3.LUT R2, R0, 0x38, R16, 0xf8, !PT ;  /* 0x0000003800027812 */ /* 0x000fe400078ef810 */
[----:B------:R-:W-:Y:S02]  /*0280*/  LEA.HI R0, R4, R4, RZ, 0x1 ;  /* 0x0000000404007211 */ /* 0x000fe400078f08ff */
[----:B------:R-:W-:Y:S02]  /*0290*/  LEA.HI R10, R7, R3, RZ, 0x3 ;  /* 0x00000003070a7211 */ /* 0x000fe400078f18ff */
[----:B------:R-:W-:Y:S02]  /*02a0*/  LOP3.LUT R0, R0, 0x1ffffffe, RZ, 0xc0, !PT ;  /* 0x1ffffffe00007812 */ /* 0x000fe400078ec0ff */
[----:B------:R-:W-:-:S02]  /*02b0*/  LOP3.LUT R13, R6, R2, R5, 0xf6, !PT ;  /* 0x00000002060d7212 */ /* 0x000fc400078ef605 */
[----:B------:R-:W-:Y:S01]  /*02c0*/  SHF.R.S32.HI R2, RZ, 0x1f, R8 ;  /* 0x0000001fff027819 */ /* 0x000fe20000011408 */
[----:B------:R-:W-:Y:S01]  /*02d0*/  IMAD.IADD R12, R4, 0x1, -R0 ;  /* 0x00000001040c7824 */ /* 0x000fe200078e0a00 */
        /* <DEDUP_REMOVED lines=33> */
[----:B------:R-:W-:Y:S01]  /*04f0*/  SEL R209, R209, 0xffffffe0, !P1 ;  /* 0xffffffe0d1d17807 */ /* 0x000fe20004800000 */
[----:B------:R-:W-:Y:S02]  /*0500*/  IMAD R2, R11, 0x200, R4 ;  /* 0x000002000b027824 */ /* 0x000fe400078e0204 */
[----:B------:R1:W-:Y:S01]  /*0510*/  STL [R1+0x20], R6 ;  /* 0x0000200601007387 */ /* 0x0003e20000100800 */
[----:B------:R-:W-:Y:S02]  /*0520*/  IMAD.MOV.U32 R4, RZ, RZ, 0x40 ;  /* 0x00000040ff047424 */ /* 0x000fe400078e00ff */
[----:B------:R-:W-:Y:S01]  /*0530*/  LEA R211, R2, 0x12100, 0x1 ;  /* 0x0001210002d37811 */ /* 0x000fe200078e08ff */
[----:B------:R2:W-:Y:S01]  /*0540*/  STL [R1+0x14], R7 ;  /* 0x0000140701007387 */ /* 0x0005e20000100800 */
[----:B------:R-:W-:Y:S01]  /*0550*/  IMAD R214, R214, 0x800, R212 ;  /* 0x00000800d6d67824 */ /* 0x000fe200078e02d4 */
[----:B------:R-:W-:-:S02]  /*0560*/  SEL R0, R4, 0xffffffc0, !P2 ;  /* 0xffffffc004007807 */ /* 0x000fc40005000000 */
[----:B------:R-:W-:Y:S01]  /*0570*/  STL [R1+0x24], R5 ;  /* 0x0000240501007387 */ /* 0x000fe20000100800 */
[----:B------:R-:W-:Y:S02]  /*0580*/  IMAD.IADD R216, R209, 0x1, R214 ;  /* 0x00000001d1d87824 */ /* 0x000fe400078e02d6 */
[----:B------:R-:W-:Y:S02]  /*0590*/  IMAD.IADD R213, R212, 0x1, R0 ;  /* 0x00000001d4d57824 */ /* 0x000fe400078e0200 */
[C---:B------:R-:W-:Y:S02]  /*05a0*/  IMAD.IADD R216, R0.reuse, 0x1, R216 ;  /* 0x0000000100d87824 */ /* 0x040fe400078e02d8 */
[----:B------:R-:W-:Y:S02]  /*05b0*/  IMAD.IADD R215, R0, 0x1, R214 ;  /* 0x0000000100d77824 */ /* 0x000fe400078e02d6 */
[----:B-1----:R-:W-:Y:S02]  /*05c0*/  IMAD.SHL.U32 R6, R3, 0x2, RZ ;  /* 0x0000000203067824 */ /* 0x002fe400078e00ff */
[----:B------:R-:W-:Y:S01]  /*05d0*/  IMAD R3, R12, 0x8, R15 ;  /* 0x000000080c037824 */ /* 0x000fe200078e020f */
[----:B--2---:R-:W-:-:S02]  /*05e0*/  IADD3 R7, R5, 0x100, RZ ;  /* 0x0000010005077810 */ /* 0x004fc40007ffe0ff */
[----:B------:R-:W-:Y:S02]  /*05f0*/  IADD3 R2, R6, 0xb8, RZ ;  /* 0x000000b806027810 */ /* 0x000fe40007ffe0ff */
[----:B------:R1:W-:Y:S04]  /*0600*/  STL [R1+0x8c], R3 ;  /* 0x00008c0301007387 */ /* 0x0003e80000100800 */
[----:B------:R-:W-:Y:S04]  /*0610*/  STL [R1+0x38], R6 ;  /* 0x0000380601007387 */ /* 0x000fe80000100800 */
[----:B------:R-:W-:Y:S01]  /*0620*/  STL [R1+0x34], R7 ;  /* 0x0000340701007387 */ /* 0x000fe20000100800 */
[----:B-1----:R-:W-:-:S02]  /*0630*/  IADD3 R3, R5, 0x12100, RZ ;  /* 0x0001210005037810 */ /* 0x002fc40007ffe0ff */
[----:B------:R-:W-:-:S03]  /*0640*/  IADD3 R5, R6, 0xa8, RZ ;  /* 0x000000a806057810 */ /* 0x000fc60007ffe0ff */
[----:B------:R1:W-:Y:S01]  /*0650*/  STL [R1+0x30], R3 ;  /* 0x0000300301007387 */ /* 0x0003e20000100800 */
[----:B------:R-:W-:-:S03]  /*0660*/  SHF.R.S32.HI R4, RZ, 0x1f, R5 ;  /* 0x0000001fff047819 */ /* 0x000fc60000011405 */
[----:B------:R-:W-:Y:S01]  /*0670*/  STL [R1+0x7c], R5 ;  /* 0x00007c0501007387 */ /* 0x000fe20000100800 */
[----:B-1----:R-:W-:-:S05]  /*0680*/  IADD3 R3, R6, 0xb0, RZ ;  /* 0x000000b006037810 */ /* 0x002fca0007ffe0ff */
[----:B------:R1:W-:Y:S04]  /*0690*/  STL [R1+0x78], R3 ;  /* 0x0000780301007387 */ /* 0x0003e80000100800 */
[----:B------:R-:W-:Y:S04]  /*06a0*/  STL [R1+0x88], R4 ;  /* 0x0000880401007387 */ /* 0x000fe80000100800 */
[----:B------:R2:W-:Y:S01]  /*06b0*/  STL [R1+0x74], R2 ;  /* 0x0000740201007387 */ /* 0x0005e20000100800 */
[----:B-1----:R-:W-:-:S05]  /*06c0*/  SHF.R.S32.HI R3, RZ, 0x1f, R3 ;  /* 0x0000001fff037819 */ /* 0x002fca0000011403 */
[----:B------:R1:W-:Y:S01]  /*06d0*/  STL [R1+0x84], R3 ;  /* 0x0000840301007387 */ /* 0x0003e20000100800 */
[----:B--2---:R-:W-:-:S05]  /*06e0*/  SHF.R.S32.HI R2, RZ, 0x1f, R2 ;  /* 0x0000001fff027819 */ /* 0x004fca0000011402 */
[----:B------:R1:W-:Y:S02]  /*06f0*/  STL [R1+0x80], R2 ;  /* 0x0000800201007387 */ /* 0x0003e40000100800 */
.L_x_4558:
[----:B------:R-:W2:Y:S01]  /*0700*/  LDL R4, [R1+0x70] ;  /* 0x0000700001047983 */ /* 0x000ea20000100800 */
[----:B------:R-:W-:Y:S01]  /*0710*/  IMAD.MOV.U32 R0, RZ, RZ, c[0x0][0x560] ;  /* 0x00015800ff007624 */ /* 0x000fe200078e00ff */
[----:B------:R-:W-:Y:S01]  /*0720*/  YIELD ;  /* 0x0000000000007946 */ /* 0x000fe20003800000 */
[----:B------:R-:W-:Y:S03]  /*0730*/  BSSY B0, `(.L_x_4529) ;  /* 0x0000016000007945 */ /* 0x000fe60003800000 */
[----:B------:R-:W-:-:S13]  /*0740*/  ISETP.NE.AND P0, PT, R0, 0x1, PT ;  /* 0x000000010000780c */ /* 0x000fda0003f05270 */
[----:B--2---:R-:W-:Y:S01]  /*0750*/  @P0 IMAD.HI.U32 R0, R4, c[0x0][0x564], RZ ;  /* 0x0001590004000a27 */ /* 0x004fe200078e00ff */
[----:B-1----:R-:W-:-:S04]  /*0760*/  MOV R3, R4 ;  /* 0x0000000400037202 */ /* 0x002fc80000000f00 */
        /* <DEDUP_REMOVED lines=12> */
.L_x_4530:
[----:B------:R-:W-:-:S04]  /*0830*/  MOV R0, c[0x0][0x554] ;  /* 0x0001550000007a02 */ /* 0x000fc80000000f00 */
[----:B------:R-:W-:Y:S02]  /*0840*/  ISETP.NE.AND P0, PT, R0, 0x1, PT ;  /* 0x000000010000780c */ /* 0x000fe40003f05270 */
[----:B------:R-:W-:-:S11]  /*0850*/  MOV R0, R2 ;  /* 0x0000000200007202 */ /* 0x000fd60000000f00 */
[----:B------:R-:W-:-:S05]  /*0860*/  @P0 IMAD.HI.U32 R4, R2, c[0x0][0x558], RZ ;  /* 0x0001560002040a27 */ /* 0x000fca00078e00ff */
[----:B------:R-:W-:-:S05]  /*0870*/  @P0 SHF.R.U32.HI R0, RZ, c[0x0][0x55c], R4 ;  /* 0x00015700ff000a19 */ /* 0x000fca0000011604 */
[----:B------:R-:W-:Y:S02]  /*0880*/  IMAD R4, R0, c[0x0][0x554], RZ ;  /* 0x0001550000047a24 */ /* 0x000fe400078e02ff */
.L_x_4531:
[----:B------:R-:W-:Y:S05]  /*0890*/  BSYNC B0 ;  /* 0x0000000000007941 */ /* 0x000fea0003800000 */
.L_x_4529:
        /* <DEDUP_REMOVED lines=74> */
.L_x_4533:
[----:B------:R-:W-:Y:S05]  /*0d40*/  BSYNC B0 ;  /* 0x0000000000007941 */ /* 0x000fea0003800000 */
.L_x_4532:
        /* <DEDUP_REMOVED lines=204> */
[----:B------:R5:W-:Y:S04]  /*1a10*/  @!P0 LDGSTS.E.BYPASS.LTC128B.128 [R19+0x3100], [R2.64], !P6 ;  /* 0x0310000002138fae */ /* 0x000be8000f101d46 */
[----:B------:R4:W-:Y:S04]  /*1a20*/  @!P0 LDGSTS.E.BYPASS.LTC128B.128 [R19+0x7100], [R6.64], !P3 ;  /* 0x0710000006138fae */ /* 0x0009e8000d901d46 */
[----:B------:R4:W-:Y:S01]  /*1a30*/  @!P0 LDGSTS.E.BYPASS.LTC128B.128 [R19+0xb100], [R4.64], !P1 ;  /* 0x0b10000004138fae */ /* 0x0009e2000c901d46 */
[----:B-1----:R-:W-:-:S03]  /*1a40*/  IMAD.WIDE.U32 R12, R20, 0x40, RZ ;  /* 0x00000040140c7825 */ /* 0x002fc600078e00ff */
[----:B------:R-:W0:Y:S01]  /*1a50*/  LDGDEPBAR ;  /* 0x00000000000079af */ /* 0x000e220000000000 */
[----:B--2---:R-:W-:Y:S02]  /*1a60*/  SHF.R.S32.HI R10, RZ, 0x1f, R18 ;  /* 0x0000001fff0a7819 */ /* 0x004fe40000011412 */
[----:B---3--:R-:W-:-:S03]  /*1a70*/  IADD3 R8, R100, c[0x0][0x1d0], -R26 ;  /* 0x0000740064087a10 */ /* 0x008fc60007ffe81a */
[----:B------:R-:W-:Y:S01]  /*1a80*/  IMAD R0, R10, c[0x0][0x1e0], RZ ;  /* 0x000078000a007a24 */ /* 0x000fe200078e02ff */
[----:B------:R-:W-:-:S03]  /*1a90*/  ISETP.GE.AND P6, PT, R8, 0x21, PT ;  /* 0x000000210800780c */ /* 0x000fc60003fc6270 */
        /* <DEDUP_REMOVED lines=10> */
[----:B----4-:R-:W-:Y:S02]  /*1b40*/  @P4 LEA R6, P1, R2, c[0x0][0x1c8], 0x1 ;  /* 0x0000720002064a11 */ /* 0x010fe400078208ff */
[----:B------:R-:W-:Y:S02]  /*1b50*/  @P4 ISETP.GE.AND P3, PT, R200, c[0x0][0x1d4], PT ;  /* 0x00007500c8004a0c */ /* 0x000fe40003f66270 */
[----:B------:R-:W-:-:S02]  /*1b60*/  @P6 LEA.HI.X R5, R20, R0, R9, 0x5, P0 ;  /* 0x0000000014056211 */ /* 0x000fc400000f2c09 */
[----:B------:R-:W-:Y:S02]  /*1b70*/  @P4 ISETP.GE.AND P0, PT, R143, c[0x0][0x1d4], PT ;  /* 0x000075008f004a0c */ /* 0x000fe40003f06270 */
        /* <DEDUP_REMOVED lines=28> */
[----:B------:R-:W-:Y:S01]  /*1d40*/  IMAD.MOV.U32 R14, RZ, RZ, R24 ;  /* 0x000000ffff0e7224 */ /* 0x000fe200078e0018 */
[----:B------:R-:W-:-:S04]  /*1d50*/  DEPBAR.LE SB0, 0x1 ;  /* 0x000080400000791a */ /* 0x000fc80000000000 */
[----:B------:R-:W-:Y:S01]  /*1d60*/  BAR.SYNC.DEFER_BLOCKING 0x0 ;  /* 0x0000000000007b1d */ /* 0x000fe20000010000 */
[----:B------:R-:W-:Y:S02]  /*1d70*/  IMAD.IADD R0, R7, 0x1, R0 ;  /* 0x0000000107007824 */ /* 0x000fe400078e0200 */
[----:B------:R-:W-:Y:S02]  /*1d80*/  IMAD.MOV.U32 R15, RZ, RZ, R21 ;  /* 0x000000ffff0f7224 */ /* 0x000fe400078e0015 */
[----:B------:R-:W-:Y:S02]  /*1d90*/  IMAD R0, R0, 0x60, RZ ;  /* 0x0000006000007824 */ /* 0x000fe400078e02ff */
[----:B--2---:R-:W-:-:S04]  /*1da0*/  IMAD.WIDE.U32 R4, R6, 0x60, R14 ;  /* 0x0000006006047825 */ /* 0x004fc800078e000e */
[----:B------:R-:W-:Y:S01]  /*1db0*/  IMAD.MOV.U32 R16, RZ, RZ, c[0x0][0x208] ;  /* 0x00008200ff107624 */ /* 0x000fe200078e00ff */
[----:B---3--:R-:W-:Y:S01]  /*1dc0*/  LEA R2, P0, R4, c[0x0][0x1f8], 0x1 ;  /* 0x00007e0004027a11 */ /* 0x008fe200078008ff */
[----:B------:R-:W-:Y:S02]  /*1dd0*/  IMAD.IADD R0, R5, 0x1, R0 ;  /* 0x0000000105007824 */ /* 0x000fe400078e0200 */
[----:B------:R-:W-:Y:S02]  /*1de0*/  IMAD.MOV.U32 R10, RZ, RZ, 0x6 ;  /* 0x00000006ff0a7424 */ /* 0x000fe400078e00ff */
[----:B------:R-:W-:Y:S01]  /*1df0*/  IMAD.SHL.U32 R17, R16, 0x40, RZ ;  /* 0x0000004010117824 */ /* 0x000fe200078e00ff */
[----:B------:R-:W-:Y:S02]  /*1e00*/  LEA.HI.X R3, R4, c[0x0][0x1fc], R0, 0x1, P0 ;  /* 0x00007f0004037a11 */ /* 0x000fe400000f0c00 */
[----:B------:R-:W-:Y:S01]  /*1e10*/  SHF.L.U64.HI R16, R16, R10, c[0x0][0x20c] ;  /* 0x0000830010107619 */ /* 0x000fe2000001020a */
[----:B------:R1:W2:Y:S01]  /*1e20*/  LDSM.16.M88.4 R156, [R188] ;  /* 0x00000000bc9c783b */ /* 0x0002a20000000200 */
[----:B------:R-:W-:-:S03]  /*1e30*/  IADD3 R12, P3, P1, R17, 0x80, R2 ;  /* 0x00000080110c7810 */ /* 0x000fc6000797e002 */
        /* <DEDUP_REMOVED lines=13> */
[----:B------:R-:W-:Y:S02]  /*1f10*/  IADD3 R10, P3, P1, R17, 0x100, R2 ;  /* 0x00000100110a7810 */ /* 0x000fe4000797e002 */
        /* <DEDUP_REMOVED lines=19> */
[----:B------:R1:W-:Y:S01]  /*2050*/  STL.64 [R1+0x68], R22 ;  /* 0x0000681601007387 */ /* 0x0003e20000100a00 */
        /* <DEDUP_REMOVED lines=30> */
[C-C-:B------:R-:W-:Y:S01]  /*2240*/  IADD3.X R11, R7.reuse, RZ, R3.reuse, P5, P0 ;  /* 0x000000ff070b7210 */ /* 0x140fe20002fe0403 */
        /* <DEDUP_REMOVED lines=16> */
.L_x_4536:
[----:B--234-:R-:W-:Y:S05]  /*2350*/  BSYNC B0 ;  /* 0x0000000000007941 */ /* 0x01cfea0003800000 */
.L_x_4535:
        /* <DEDUP_REMOVED lines=55> */
.L_x_4538:
[----:B--23--:R-:W-:Y:S05]  /*26d0*/  BSYNC B0 ;  /* 0x0000000000007941 */ /* 0x00cfea0003800000 */
.L_x_4537:
[C---:B------:R-:W-:Y:S08]  /*26e0*/  HMMA.16816.F32.BF16 R16, R152.reuse, R20, RZ ;  /* 0x000000149810723c */ /* 0x040ff000000418ff */
[C---:B------:R-:W-:Y:S08]  /*26f0*/  HMMA.16816.F32.BF16 R12, R152.reuse, R22, RZ ;  /* 0x00000016980c723c */ /* 0x040ff000000418ff */
[C---:B------:R-:W-:Y:S08]  /*2700*/  HMMA.16816.F32.BF16 R8, R152.reuse, R24, RZ ;  /* 0x000000189808723c */ /* 0x040ff000000418ff */
[----:B------:R-:W-:Y:S01]  /*2710*/  HMMA.16816.F32.BF16 R4, R152, R26, RZ ;  /* 0x0000001a9804723c */ /* 0x000fe200000418ff */
[----:B------:R-:W-:Y:S01]  /*2720*/  IMAD.MOV.U32 R0, RZ, RZ, 0x40 ;  /* 0x00000040ff007424 */ /* 0x000fe200078e00ff */
[----:B------:R-:W-:Y:S01]  /*2730*/  LOP3.LUT P0, RZ, R141, 0x4, RZ, 0xc0, !PT ;  /* 0x000000048dff7812 */ /* 0x000fe2000780c0ff */
[----:B------:R-:W2:Y:S04]  /*2740*/  LDL R102, [R1+0x8c] ;  /* 0x00008c0001667983 */ /* 0x000ea80000100800 */
[----:B------:R-:W3:Y:S01]  /*2750*/  LDL R101, [R1+0x38] ;  /* 0x0000380001657983 */ /* 0x000ee20000100800 */
[C---:B-1----:R-:W-:Y:S03]  /*2760*/  HMMA.16816.F32.BF16 R80, R156.reuse, R32, R16 ;  /* 0x000000209c50723c */ /* 0x042fe60000041810 */
[----:B------:R-:W0:Y:S05]  /*2770*/  LDGDEPBAR ;  /* 0x00000000000079af */ /* 0x000e2a0000000000 */
[C---:B------:R-:W-:Y:S08]  /*2780*/  HMMA.16816.F32.BF16 R76, R156.reuse, R34, R12 ;  /* 0x000000229c4c723c */ /* 0x040ff0000004180c */
[C---:B------:R-:W-:Y:S08]  /*2790*/  HMMA.16816.F32.BF16 R88, R156.reuse, R28, R8 ;  /* 0x0000001c9c58723c */ /* 0x040ff00000041808 */
[----:B------:R-:W-:Y:S08]  /*27a0*/  HMMA.16816.F32.BF16 R84, R156, R30, R4 ;  /* 0x0000001e9c54723c */ /* 0x000ff00000041804 */
[C---:B----4-:R-:W-:Y:S08]  /*27b0*/  HMMA.16816.F32.BF16 R32, R152.reuse, R36, RZ ;  /* 0x000000249820723c */ /* 0x050ff000000418ff */
[----:B------:R-:W-:Y:S01]  /*27c0*/  HMMA.16816.F32.BF16 R28, R152, R38, RZ ;  /* 0x00000026981c723c */ /* 0x000fe200000418ff */
[----:B------:R-:W-:-:S07]  /*27d0*/  SEL R208, R0, 0xffffffc0, !P0 ;  /* 0xffffffc000d07807 */ /* 0x000fce0004000000 */
[----:B------:R-:W-:Y:S01]  /*27e0*/  HMMA.16816.F32.BF16 R24, R152, R40, RZ ;  /* 0x000000289818723c */ /* 0x000fe200000418ff */
[----:B------:R-:W-:-:S05]  /*27f0*/  IMAD.IADD R2, R211, 0x1, R208 ;  /* 0x00000001d3027824 */ /* 0x000fca00078e02d0 */
[----:B------:R-:W-:Y:S02]  /*2800*/  LDSM.16.M88.4 R68, [R2+0x800] ;  /* 0x000800000244783b */ /* 0x000fe40000000200 */
[C---:B------:R-:W-:Y:S02]  /*2810*/  HMMA.16816.F32.BF16 R20, R152.reuse, R42, RZ ;  /* 0x0000002a9814723c */ /* 0x040fe400000418ff */
[----:B------:R-:W-:Y:S06]  /*2820*/  LDSM.16.M88.4 R40, [R2+0x1000] ;  /* 0x001000000228783b */ /* 0x000fec0000000200 */
[C---:B------:R-:W-:Y:S08]  /*2830*/  HMMA.16816.F32.BF16 R16, R152.reuse, R44, RZ ;  /* 0x0000002c9810723c */ /* 0x040ff000000418ff */
[C---:B------:R-:W-:Y:S01]  /*2840*/  HMMA.16816.F32.BF16 R12, R152.reuse, R46, RZ ;  /* 0x0000002e980c723c */ /* 0x040fe200000418ff */
[----:B------:R-:W1:Y:S07]  /*2850*/  LDSM.16.M88.4 R44, [R2] ;  /* 0x00000000022c783b */ /* 0x000e6e0000000200 */
[----:B------:R-:W-:Y:S08]  /*2860*/  HMMA.16816.F32.BF16 R8, R152, R48, RZ ;  /* 0x000000309808723c */ /* 0x000ff000000418ff */
[C---:B------:R-:W-:Y:S01]  /*2870*/  HMMA.16816.F32.BF16 R72, R156.reuse, R64, R32 ;  /* 0x000000409c48723c */ /* 0x040fe20000041820 */
[----:B------:R-:W4:Y:S07]  /*2880*/  LDSM.16.M88.4 R32, [R2+0x1800] ;  /* 0x001800000220783b */ /* 0x000f2e0000000200 */
[C---:B------:R-:W-:Y:S01]  /*2890*/  HMMA.16816.F32.BF16 R64, R156.reuse, R66, R28 ;  /* 0x000000429c40723c */ /* 0x040fe2000004181c */
[----:B------:R-:W5:Y:S07]  /*28a0*/  LDSM.16.M88.4 R28, [R2+0x2000] ;  /* 0x00200000021c783b */ /* 0x000f6e0000000200 */
[----:B------:R-:W-:Y:S01]  /*28b0*/  HMMA.16816.F32.BF16 R60, R156, R56, R24 ;  /* 0x000000389c3c723c */ /* 0x000fe20000041818 */
[----:B------:R-:W1:Y:S01]  /*28c0*/  LDSM.16.M88.4 R24, [R2+0x2800] ;  /* 0x002800000218783b */ /* 0x000e620000000200 */
[----:B------:R-:W-:-:S06]  /*28d0*/  IADD3 R0, R208, R211, R210 ;  /* 0x000000d3d0007210 */ /* 0x000fcc0007ffe0d2 */
[----:B------:R-:W-:Y:S08]  /*28e0*/  HMMA.16816.F32.BF16 R4, R152, R50, RZ ;  /* 0x000000329804723c */ /* 0x000ff000000418ff */
[C---:B------:R-:W-:Y:S08]  /*28f0*/  HMMA.16816.F32.BF16 R56, R156.reuse, R58, R20 ;  /* 0x0000003a9c38723c */ /* 0x040ff00000041814 */
[C---:B------:R-:W-:Y:S01]  /*2900*/  HMMA.16816.F32.BF16 R52, R156.reuse, R92, R16 ;  /* 0x0000005c9c34723c */ /* 0x040fe20000041810 */
[----:B------:R-:W4:Y:S07]  /*2910*/  LDSM.16.M88.4 R16, [R0] ;  /* 0x000000000010783b */ /* 0x000f2e0000000200 */
[C---:B------:R-:W-:Y:S08]  /*2920*/  HMMA.16816.F32.BF16 R48, R156.reuse, R94, R12 ;  /* 0x0000005e9c30723c */ /* 0x040ff0000004180c */
[----:B------:R-:W-:Y:S08]  /*2930*/  HMMA.16816.F32.BF16 R36, R156, R96, R8 ;  /* 0x000000609c24723c */ /* 0x000ff00000041808 */
[C---:B-1----:R-:W-:Y:S08]  /*2940*/  HMMA.16816.F32.BF16 R8, R160.reuse, R46, R76 ;  /* 0x0000002ea008723c */ /* 0x042ff0000004184c */
[----:B------:R-:W-:Y:S08]  /*2950*/  HMMA.16816.F32.BF16 R12, R160, R44, R80 ;  /* 0x0000002ca00c723c */ /* 0x000ff00000041850 */
[----:B------:R-:W-:Y:S08]  /*2960*/  HMMA.16816.F32.BF16 R20, R156, R98, R4 ;  /* 0x000000629c14723c */ /* 0x000ff00000041804 */
[C---:B------:R-:W-:Y:S08]  /*2970*/  HMMA.16816.F32.BF16 R72, R160.reuse, R40, R72 ;  /* 0x00000028a048723c */ /* 0x040ff00000041848 */
[C---:B------:R-:W-:Y:S01]  /*2980*/  HMMA.16816.F32.BF16 R80, R160.reuse, R42, R64 ;  /* 0x0000002aa050723c */ /* 0x040fe20000041840 */
[----:B------:R-:W1:Y:S07]  /*2990*/  LDSM.16.M88.4 R40, [R0+0x800] ;  /* 0x000800000028783b */ /* 0x000e6e0000000200 */
[C---:B------:R-:W-:Y:S08]  /*29a0*/  HMMA.16816.F32.BF16 R4, R160.reuse, R68, R88 ;  /* 0x00000044a004723c */ /* 0x040ff00000041858 */
[C---:B------:R-:W-:Y:S08]  /*29b0*/  HMMA.16816.F32.BF16 R84, R160.reuse, R70, R84 ;  /* 0x00000046a054723c */ /* 0x040ff00000041854 */
[C---:B----4-:R-:W-:Y:S01]  /*29c0*/  HMMA.16816.F32.BF16 R68, R160.reuse, R34, R56 ;  /* 0x00000022a044723c */ /* 0x050fe20000041838 */
[----:B------:R-:W4:Y:S07]  /*29d0*/  LDSM.16.M88.4 R56, [R0+0x1000] ;  /* 0x001000000038783b */ /* 0x000f2e0000000200 */
[C---:B-----5:R-:W-:Y:S01]  /*29e0*/  HMMA.16816.F32.BF16 R92, R160.reuse, R28, R52 ;  /* 0x0000001ca05c723c */ /* 0x060fe20000041834 */
[----:B------:R-:W5:Y:S07]  /*29f0*/  LDSM.16.M88.4 R52, [R0+0x1800] ;  /* 0x001800000034783b */ /* 0x000f6e0000000200 */
[C---:B------:R-:W-:Y:S01]  /*2a00*/  HMMA.16816.F32.BF16 R96, R160.reuse, R32, R60 ;  /* 0x00000020a060723c */ /* 0x040fe2000004183c */
[----:B------:R-:W-:Y:S07]  /*2a10*/  LDSM.16.M88.4 R32, [R211+0x3000] ;  /* 0x00300000d320783b */ /* 0x000fee0000000200 */
[C---:B------:R-:W-:Y:S01]  /*2a20*/  HMMA.16816.F32.BF16 R76, R160.reuse, R30, R48 ;  /* 0x0000001ea04c723c */ /* 0x040fe20000041830 */
[----:B------:R-:W2:Y:S04]  /*2a30*/  LDSM.16.M88.4 R48, [R0+0x2000] ;  /* 0x002000000030783b */ /* 0x000ea80000000200 */
[----:B------:R-:W-:Y:S03]  /*2a40*/  LDSM.16.M88.4 R28, [R211+0x3800] ;  /* 0x00380000d31c783b */ /* 0x000fe60000000200 */
[----:B------:R-:W-:Y:S01]  /*2a50*/  HMMA.16816.F32.BF16 R88, R160, R24, R36 ;  /* 0x00000018a058723c */ /* 0x000fe20000041824 */
[----:B------:R-:W2:Y:S07]  /*2a60*/  LDSM.16.M88.4 R36, [R0+0x2800] ;  /* 0x002800000024783b */ /* 0x000eae0000000200 */
[----:B------:R-:W-:Y:S08]  /*2a70*/  HMMA.16816.F32.BF16 R44, R164, R18, R8 ;  /* 0x00000012a42c723c */ /* 0x000ff00000041808 */
[----:B------:R-:W-:Y:S01]  /*2a80*/  HMMA.16816.F32.BF16 R64, R160, R26, R20 ;  /* 0x0000001aa040723c */ /* 0x000fe20000041814 */
[----:B------:R-:W2:Y:S07]  /*2a90*/  LDSM.16.M88.4 R24, [R211+0x4000] ;  /* 0x00400000d318783b */ /* 0x000eae0000000200 */
[C---:B------:R-:W-:Y:S08]  /*2aa0*/  HMMA.16816.F32.BF16 R60, R164.reuse, R16, R12 ;  /* 0x00000010a43c723c */ /* 0x040ff0000004180c */
[C---:B-1----:R-:W-:Y:S08]  /*2ab0*/  HMMA.16816.F32.BF16 R20, R164.reuse, R40, R4 ;  /* 0x00000028a414723c */ /* 0x042ff00000041804 */
[C---:B------:R-:W-:Y:S01]  /*2ac0*/  HMMA.16816.F32.BF16 R16, R164.reuse, R42, R84 ;  /* 0x0000002aa410723c */ /* 0x040fe20000041854 */
[----:B------:R-:W1:Y:S07]  /*2ad0*/  LDSM.16.M88.4 R40, [R211+0x4800] ;  /* 0x00480000d328783b */ /* 0x000e6e0000000200 */
[C---:B----4-:R-:W-:Y:S08]  /*2ae0*/  HMMA.16816.F32.BF16 R12, R164.reuse, R56, R72 ;  /* 0x00000038a40c723c */ /* 0x050ff00000041848 */
[C---:B------:R-:W-:Y:S01]  /*2af0*/  HMMA.16816.F32.BF16 R8, R164.reuse, R58, R80 ;  /* 0x0000003aa408723c */ /* 0x040fe20000041850 */
[----:B------:R-:W4:Y:S07]  /*2b00*/  LDSM.16.M88.4 R56, [R211+0x5000] ;  /* 0x00500000d338783b */ /* 0x000f2e0000000200 */
[C---:B-----5:R-:W-:Y:S08]  /*2b10*/  HMMA.16816.F32.BF16 R4, R164.reuse, R52, R96 ;  /* 0x00000034a404723c */ /* 0x060ff00000041860 */
[C---:B------:R-:W-:Y:S08]  /*2b20*/  HMMA.16816.F32.BF16 R52, R164.reuse, R54, R68 ;  /* 0x00000036a434723c */ /* 0x040ff00000041844 */
[C---:B--2---:R-:W-:Y:S08]  /*2b30*/  HMMA.16816.F32.BF16 R68, R164.reuse, R48, R92 ;  /* 0x00000030a444723c */ /* 0x044ff0000004185c */
[----:B------:R-:W-:Y:S01]  /*2b40*/  HMMA.16816.F32.BF16 R76, R164, R50, R76 ;  /* 0x00000032a44c723c */ /* 0x000fe2000004184c */
[----:B------:R-:W2:Y:S07]  /*2b50*/  LDSM.16.M88.4 R48, [R211+0x5800] ;  /* 0x00580000d330783b */ /* 0x000eae0000000200 */
[----:B------:R-:W-:Y:S01]  /*2b60*/  HMMA.16816.F32.BF16 R80, R168, R34, R44 ;  /* 0x00000022a850723c */ /* 0x000fe2000004182c */
[----:B------:R-:W5:Y:S07]  /*2b70*/  LDSM.16.M88.4 R44, [R3+0x3000] ;  /* 0x00300000032c783b */ /* 0x000f6e0000000200 */
[C---:B------:R-:W-:Y:S08]  /*2b80*/  HMMA.16816.F32.BF16 R96, R164.reuse, R36, R88 ;  /* 0x00000024a460723c */ /* 0x040ff00000041858 */
[----:B------:R-:W-:Y:S01]  /*2b90*/  HMMA.16816.F32.BF16 R84, R164, R38, R64 ;  /* 0x00000026a454723c */ /* 0x000fe20000041840 */
[----:B------:R-:W1:Y:S07]  /*2ba0*/  LDSM.16.M88.4 R36, [R3+0x3800] ;  /* 0x003800000324783b */ /* 0x000e6e0000000200 */
[C---:B------:R-:W-:Y:S01]  /*2bb0*/  HMMA.16816.F32.BF16 R92, R168.reuse, R32, R60 ;  /* 0x00000020a85c723c */ /* 0x040fe2000004183c */
[----:B------:R-:W2:Y:S07]  /*2bc0*/  LDSM.16.M88.4 R32, [R3+0x4000] ;  /* 0x004000000320783b */ /* 0x000eae0000000200 */
[C---:B------:R-:W-:Y:S08]  /*2bd0*/  HMMA.16816.F32.BF16 R88, R168.reuse, R28, R20 ;  /* 0x0000001ca858723c */ /* 0x040ff00000041814 */
[C---:B------:R-:W-:Y:S01]  /*2be0*/  HMMA.16816.F32.BF16 R72, R168.reuse, R30, R16 ;  /* 0x0000001ea848723c */ /* 0x040fe20000041810 */
[----:B------:R-:W2:Y:S07]  /*2bf0*/  LDSM.16.M88.4 R28, [R3+0x4800] ;  /* 0x00480000031c783b */ /* 0x000eae0000000200 */
[C---:B------:R-:W-:Y:S08]  /*2c00*/  HMMA.16816.F32.BF16 R64, R168.reuse, R24, R12 ;  /* 0x00000018a840723c */ /* 0x040ff0000004180c */
[C---:B------:R-:W-:Y:S01]  /*2c10*/  HMMA.16816.F32.BF16 R60, R168.reuse, R26, R8 ;  /* 0x0000001aa83c723c */ /* 0x040fe20000041808 */
[----:B------:R-:W3:Y:S07]  /*2c20*/  LDSM.16.M88.4 R24, [R3+0x5000] ;  /* 0x005000000318783b */ /* 0x000eee0000000200 */
[C---:B-1----:R-:W-:Y:S08]  /*2c30*/  HMMA.16816.F32.BF16 R20, R168.reuse, R40, R4 ;  /* 0x00000028a814723c */ /* 0x042ff00000041804 */
[C---:B------:R-:W-:Y:S01]  /*2c40*/  HMMA.16816.F32.BF16 R16, R168.reuse, R42, R52 ;  /* 0x0000002aa810723c */ /* 0x040fe20000041834 */
[----:B------:R-:W1:Y:S07]  /*2c50*/  LDSM.16.M88.4 R40, [R3+0x5800] ;  /* 0x005800000328783b */ /* 0x000e6e0000000200 */
[C---:B----4-:R-:W-:Y:S08]  /*2c60*/  HMMA.16816.F32.BF16 R12, R168.reuse, R56, R68 ;  /* 0x00000038a80c723c */ /* 0x050ff00000041844 */
[C---:B------:R-:W-:Y:S01]  /*2c70*/  HMMA.16816.F32.BF16 R8, R168.reuse, R58, R76 ;  /* 0x0000003aa808723c */ /* 0x040fe2000004184c */
[----:B------:R-:W-:Y:S07]  /*2c80*/  LDSM.16.M88.4 R56, [R2+0x4000] ;  /* 0x004000000238783b */ /* 0x000fee0000000200 */
[----:B--2---:R-:W-:Y:S08]  /*2c90*/  HMMA.16816.F32.BF16 R4, R168, R48, R96 ;  /* 0x00000030a804723c */ /* 0x004ff00000041860 */
[C---:B-----5:R-:W-:Y:S08]  /*2ca0*/  HMMA.16816.F32.BF16 R52, R172.reuse, R44, R92 ;  /* 0x0000002cac34723c */ /* 0x060ff0000004185c */
[----:B------:R-:W-:Y:S01]  /*2cb0*/  HMMA.16816.F32.BF16 R76, R172, R46, R80 ;  /* 0x0000002eac4c723c */ /* 0x000fe20000041850 */
[----:B------:R-:W2:Y:S07]  /*2cc0*/  LDSM.16.M88.4 R44, [R2+0x3000] ;  /* 0x00300000022c783b */ /* 0x000eae0000000200 */
[----:B------:R-:W-:Y:S08]  /*2cd0*/  HMMA.16816.F32.BF16 R48, R168, R50, R84 ;  /* 0x00000032a830723c */ /* 0x000ff00000041854 */
[C---:B------:R-:W-:Y:S08]  /*2ce0*/  HMMA.16816.F32.BF16 R96, R172.reuse, R36, R88 ;  /* 0x00000024ac60723c */ /* 0x040ff00000041858 */
[C---:B------:R-:W-:Y:S01]  /*2cf0*/  HMMA.16816.F32.BF16 R84, R172.reuse, R38, R72 ;  /* 0x00000026ac54723c */ /* 0x040fe20000041848 */
[----:B------:R-:W4:Y:S07]  /*2d00*/  LDSM.16.M88.4 R36, [R2+0x4800] ;  /* 0x004800000224783b */ /* 0x000f2e0000000200 */
[C---:B------:R-:W-:Y:S08]  /*2d10*/  HMMA.16816.F32.BF16 R92, R172.reuse, R32, R64 ;  /* 0x00000020ac5c723c */ /* 0x040ff00000041840 */
[C---:B------:R-:W-:Y:S01]  /*2d20*/  HMMA.16816.F32.BF16 R80, R172.reuse, R34, R60 ;  /* 0x00000022ac50723c */ /* 0x040fe2000004183c */
[----:B------:R-:W5:Y:S04]  /*2d30*/  LDSM.16.M88.4 R32, [R2+0x5000] ;  /* 0x005000000220783b */ /* 0x000f680000000200 */
[----:B------:R-:W2:Y:S03]  /*2d40*/  LDSM.16.M88.4 R60, [R2+0x3800] ;  /* 0x00380000023c783b */ /* 0x000ea60000000200 */
[C---:B------:R-:W-:Y:S08]  /*2d50*/  HMMA.16816.F32.BF16 R88, R172.reuse, R28, R20 ;  /* 0x0000001cac58723c */ /* 0x040ff00000041814 */
[C---:B------:R-:W-:Y:S01]  /*2d60*/  HMMA.16816.F32.BF16 R72, R172.reuse, R30, R16 ;  /* 0x0000001eac48723c */ /* 0x040fe20000041810 */
[----:B------:R-:W4:Y:S04]  /*2d70*/  LDSM.16.M88.4 R28, [R2+0x5800] ;  /* 0x00580000021c783b */ /* 0x000f280000000200 */
[----:B------:R-:W4:Y:S03]  /*2d80*/  LDSM.16.M88.4 R16, [R0+0x3000] ;  /* 0x003000000010783b */ /* 0x000f260000000200 */
[C---:B---3--:R-:W-:Y:S08]  /*2d90*/  HMMA.16816.F32.BF16 R68, R172.reuse, R24, R12 ;  /* 0x00000018ac44723c */ /* 0x048ff0000004180c */
[C---:B------:R-:W-:Y:S08]  /*2da0*/  HMMA.16816.F32.BF16 R64, R172.reuse, R26, R8 ;  /* 0x0000001aac40723c */ /* 0x040ff00000041808 */
[C---:B-1----:R-:W-:Y:S08]  /*2db0*/  HMMA.16816.F32.BF16 R24, R172.reuse, R40, R4 ;  /* 0x00000028ac18723c */ /* 0x042ff00000041804 */
[----:B------:R-:W-:Y:S01]  /*2dc0*/  HMMA.16816.F32.BF16 R20, R172, R42, R48 ;  /* 0x0000002aac14723c */ /* 0x000fe20000041830 */
[----:B------:R-:W1:Y:S07]  /*2dd0*/  LDSM.16.M88.4 R40, [R0+0x3800] ;  /* 0x003800000028783b */ /* 0x000e6e0000000200 */
[C---:B--2---:R-:W-:Y:S08]  /*2de0*/  HMMA.16816.F32.BF16 R8, R176.reuse, R46, R76 ;  /* 0x0000002eb008723c */ /* 0x044ff0000004184c */
[C---:B------:R-:W-:Y:S08]  /*2df0*/  HMMA.16816.F32.BF16 R48, R176.reuse, R56, R92 ;  /* 0x00000038b030723c */ /* 0x040ff0000004185c */
[C---:B------:R-:W-:Y:S01]  /*2e00*/  HMMA.16816.F32.BF16 R76, R176.reuse, R58, R80 ;  /* 0x0000003ab04c723c */ /* 0x040fe20000041850 */
[----:B------:R-:W-:Y:S07]  /*2e10*/  LDSM.16.M88.4 R56, [R0+0x4800] ;  /* 0x004800000038783b */ /* 0x000fee0000000200 */
[C---:B----4-:R-:W-:Y:S08]  /*2e20*/  HMMA.16816.F32.BF16 R92, R176.reuse, R36, R88 ;  /* 0x00000024b05c723c */ /* 0x050ff00000041858 */
[C---:B------:R-:W-:Y:S01]  /*2e30*/  HMMA.16816.F32.BF16 R80, R176.reuse, R38, R72 ;  /* 0x00000026b050723c */ /* 0x040fe20000041848 */
[----:B------:R-:W2:Y:S07]  /*2e40*/  LDSM.16.M88.4 R36, [R0+0x4000] ;  /* 0x004000000024783b */ /* 0x000eae0000000200 */
[C---:B-----5:R-:W-:Y:S08]  /*2e50*/  HMMA.16816.F32.BF16 R88, R176.reuse, R32, R68 ;  /* 0x00000020b058723c */ /* 0x060ff00000041844 */
[C---:B------:R-:W-:Y:S01]  /*2e60*/  HMMA.16816.F32.BF16 R72, R176.reuse, R34, R64 ;  /* 0x00000022b048723c */ /* 0x040fe20000041840 */
[----:B------:R-:W3:Y:S07]  /*2e70*/  LDSM.16.M88.4 R32, [R0+0x5800] ;  /* 0x005800000020783b */ /* 0x000eee0000000200 */
[C---:B------:R-:W-:Y:S01]  /*2e80*/  HMMA.16816.F32.BF16 R12, R176.reuse, R44, R52 ;  /* 0x0000002cb00c723c */ /* 0x040fe20000041834 */
[----:B------:R-:W4:Y:S07]  /*2e90*/  LDSM.16.M88.4 R52, [R0+0x5000] ;  /* 0x005000000034783b */ /* 0x000f2e0000000200 */
[C---:B------:R-:W-:Y:S08]  /*2ea0*/  HMMA.16816.F32.BF16 R4, R176.reuse, R60, R96 ;  /* 0x0000003cb004723c */ /* 0x040ff00000041860 */
[C---:B------:R-:W-:Y:S08]  /*2eb0*/  HMMA.16816.F32.BF16 R44, R176.reuse, R62, R84 ;  /* 0x0000003eb02c723c */ /* 0x040ff00000041854 */
[C---:B------:R-:W-:Y:S01]  /*2ec0*/  HMMA.16816.F32.BF16 R84, R176.reuse, R28, R24 ;  /* 0x0000001cb054723c */ /* 0x040fe20000041818 */
[----:B------:R-:W-:Y:S07]  /*2ed0*/  LDSM.16.M88.4 R24, [R211+0x6800] ;  /* 0x00680000d318783b */ /* 0x000fee0000000200 */
[----:B------:R-:W-:Y:S01]  /*2ee0*/  HMMA.16816.F32.BF16 R68, R176, R30, R20 ;  /* 0x0000001eb044723c */ /* 0x000fe20000041814 */
[----:B------:R-:W5:Y:S04]  /*2ef0*/  LDSM.16.M88.4 R28, [R211+0x6000] ;  /* 0x00600000d31c783b */ /* 0x000f680000000200 */
[----:B------:R-:W3:Y:S03]  /*2f00*/  LDSM.16.M88.4 R20, [R211+0x7000] ;  /* 0x00700000d314783b */ /* 0x000ee60000000200 */
[C---:B------:R-:W-:Y:S08]  /*2f10*/  HMMA.16816.F32.BF16 R64, R180.reuse, R16, R12 ;  /* 0x00000010b440723c */ /* 0x040ff0000004180c */
[C---:B------:R-:W-:Y:S08]  /*2f20*/  HMMA.16816.F32.BF16 R60, R180.reuse, R18, R8 ;  /* 0x00000012b43c723c */ /* 0x040ff00000041808 */
[C---:B-1----:R-:W-:Y:S08]  /*2f30*/  HMMA.16816.F32.BF16 R16, R180.reuse, R40, R4 ;  /* 0x00000028b410723c */ /* 0x042ff00000041804 */
[C---:B------:R-:W-:Y:S01]  /*2f40*/  HMMA.16816.F32.BF16 R12, R180.reuse, R42, R44 ;  /* 0x0000002ab40c723c */ /* 0x040fe2000004182c */
[----:B------:R-:W1:Y:S07]  /*2f50*/  LDSM.16.M88.4 R40, [R211+0x7800] ;  /* 0x00780000d328783b */ /* 0x000e6e0000000200 */
[C---:B--2---:R-:W-:Y:S01]  /*2f60*/  HMMA.16816.F32.BF16 R8, R180.reuse, R36, R48 ;  /* 0x00000024b408723c */ /* 0x044fe20000041830 */
[----:B------:R-:W-:Y:S07]  /*2f70*/  LDSM.16.M88.4 R48, [R3+0x6000] ;  /* 0x006000000330783b */ /* 0x000fee0000000200 */
[C---:B------:R-:W-:Y:S08]  /*2f80*/  HMMA.16816.F32.BF16 R4, R180.reuse, R38, R76 ;  /* 0x00000026b404723c */ /* 0x040ff0000004184c */
[C---:B------:R-:W-:Y:S08]  /*2f90*/  HMMA.16816.F32.BF16 R36, R180.reuse, R56, R92 ;  /* 0x00000038b424723c */ /* 0x040ff0000004185c */
[C---:B------:R-:W-:Y:S08]  /*2fa0*/  HMMA.16816.F32.BF16 R44, R180.reuse, R58, R80 ;  /* 0x0000003ab42c723c */ /* 0x040ff00000041850 */
[C---:B---3--:R-:W-:Y:S08]  /*2fb0*/  HMMA.16816.F32.BF16 R92, R180.reuse, R32, R84 ;  /* 0x00000020b45c723c */ /* 0x048ff00000041854 */
[C---:B------:R-:W-:Y:S01]  /*2fc0*/  HMMA.16816.F32.BF16 R80, R180.reuse, R34, R68 ;  /* 0x00000022b450723c */ /* 0x040fe20000041844 */
[----:B------:R-:W2:Y:S07]  /*2fd0*/  LDSM.16.M88.4 R32, [R211+0x8000] ;  /* 0x00800000d320783b */ /* 0x000eae0000000200 */
[C---:B----4-:R-:W-:Y:S08]  /*2fe0*/  HMMA.16816.F32.BF16 R56, R180.reuse, R52, R88 ;  /* 0x00000034b438723c */ /* 0x050ff00000041858 */
[----:B------:R-:W-:Y:S01]  /*2ff0*/  HMMA.16816.F32.BF16 R72, R180, R54, R72 ;  /* 0x00000036b448723c */ /* 0x000fe20000041848 */
[----:B------:R-:W3:Y:S07]  /*3000*/  LDSM.16.M88.4 R52, [R211+0x8800] ;  /* 0x00880000d334783b */ /* 0x000eee0000000200 */
[C---:B-----5:R-:W-:Y:S08]  /*3010*/  HMMA.16816.F32.BF16 R88, R184.reuse, R28, R64 ;  /* 0x0000001cb858723c */ /* 0x060ff00000041840 */
[C---:B------:R-:W-:Y:S01]  /*3020*/  HMMA.16816.F32.BF16 R76, R184.reuse, R30, R60 ;  /* 0x0000001eb84c723c */ /* 0x040fe2000004183c */
[----:B------:R-:W4:Y:S07]  /*3030*/  LDSM.16.M88.4 R28, [R3+0x6800] ;  /* 0x00680000031c783b */ /* 0x000f2e0000000200 */
[C---:B------:R-:W-:Y:S08]  /*3040*/  HMMA.16816.F32.BF16 R84, R184.reuse, R24, R16 ;  /* 0x00000018b854723c */ /* 0x040ff00000041810 */
[C---:B------:R-:W-:Y:S01]  /*3050*/  HMMA.16816.F32.BF16 R68, R184.reuse, R26, R12 ;  /* 0x0000001ab844723c */ /* 0x040fe2000004180c */
[----:B------:R-:W5:Y:S07]  /*3060*/  LDSM.16.M88.4 R24, [R3+0x7000] ;  /* 0x007000000318783b */ /* 0x000f6e0000000200 */
[C---:B------:R-:W-:Y:S08]  /*3070*/  HMMA.16816.F32.BF16 R64, R184.reuse, R20, R8 ;  /* 0x00000014b840723c */ /* 0x040ff00000041808 */
[C---:B------:R-:W-:Y:S01]  /*3080*/  HMMA.16816.F32.BF16 R16, R184.reuse, R22, R4 ;  /* 0x00000016b810723c */ /* 0x040fe20000041804 */
[----:B------:R-:W4:Y:S07]  /*3090*/  LDSM.16.M88.4 R20, [R3+0x7800] ;  /* 0x007800000314783b */ /* 0x000f2e0000000200 */
[C---:B-1----:R-:W-:Y:S08]  /*30a0*/  HMMA.16816.F32.BF16 R12, R184.reuse, R40, R36 ;  /* 0x00000028b80c723c */ /* 0x042ff00000041824 */
[C---:B------:R-:W-:Y:S01]  /*30b0*/  HMMA.16816.F32.BF16 R8, R184.reuse, R42, R44 ;  /* 0x0000002ab808723c */ /* 0x040fe2000004182c */
[----:B------:R-:W-:Y:S07]  /*30c0*/  LDSM.16.M88.4 R44, [R3+0x8800] ;  /* 0x00880000032c783b */ /* 0x000fee0000000200 */
[C---:B--2---:R-:W-:Y:S08]  /*30d0*/  HMMA.16816.F32.BF16 R4, R184.reuse, R32, R56 ;  /* 0x00000020b804723c */ /* 0x044ff00000041838 */
[C---:B------:R-:W-:Y:S01]  /*30e0*/  HMMA.16816.F32.BF16 R36, R184.reuse, R34, R72 ;  /* 0x00000022b824723c */ /* 0x040fe20000041848 */
[----:B------:R-:W1:Y:S07]  /*30f0*/  LDSM.16.M88.4 R32, [R3+0x8000] ;  /* 0x008000000320783b */ /* 0x000e6e0000000200 */
[C---:B---3--:R-:W-:Y:S08]  /*3100*/  HMMA.16816.F32.BF16 R40, R184.reuse, R52, R92 ;  /* 0x00000034b828723c */ /* 0x048ff0000004185c */
[----:B------:R-:W-:Y:S01]  /*3110*/  HMMA.16816.F32.BF16 R56, R184, R54, R80 ;  /* 0x00000036b838723c */ /* 0x000fe20000041850 */
[----:B------:R-:W2:Y:S07]  /*3120*/  LDSM.16.M88.4 R52, [R2+0x6000] ;  /* 0x006000000234783b */ /* 0x000eae0000000200 */
[C---:B----4-:R-:W-:Y:S08]  /*3130*/  HMMA.16816.F32.BF16 R80, R188.reuse, R28, R84 ;  /* 0x0000001cbc50723c */ /* 0x050ff00000041854 */
[C---:B------:R-:W-:Y:S08]  /*3140*/  HMMA.16816.F32.BF16 R60, R188.reuse, R48, R88 ;  /* 0x00000030bc3c723c */ /* 0x040ff00000041858 */
[C---:B------:R-:W-:Y:S01]  /*3150*/  HMMA.16816.F32.BF16 R72, R188.reuse, R50, R76 ;  /* 0x00000032bc48723c */ /* 0x040fe2000004184c */
[----:B------:R-:W3:Y:S07]  /*3160*/  LDSM.16.M88.4 R48, [R2+0x6800] ;  /* 0x006800000230783b */ /* 0x000eee0000000200 */
[C---:B-----5:R-:W-:Y:S08]  /*3170*/  HMMA.16816.F32.BF16 R84, R188.reuse, R24, R64 ;  /* 0x00000018bc54723c */ /* 0x060ff00000041840 */
[C---:B------:R-:W-:Y:S01]  /*3180*/  HMMA.16816.F32.BF16 R76, R188.reuse, R30, R68 ;  /* 0x0000001ebc4c723c */ /* 0x040fe20000041844 */
[----:B------:R-:W-:Y:S07]  /*3190*/  LDSM.16.M88.4 R28, [R2+0x8800] ;  /* 0x00880000021c783b */ /* 0x000fee0000000200 */
[C---:B------:R-:W-:Y:S08]  /*31a0*/  HMMA.16816.F32.BF16 R64, R188.reuse, R20, R12 ;  /* 0x00000014bc40723c */ /* 0x040ff0000004180c */
[C---:B------:R-:W-:Y:S01]  /*31b0*/  HMMA.16816.F32.BF16 R88, R188.reuse, R22, R8 ;  /* 0x00000016bc58723c */ /* 0x040fe20000041808 */
[----:B------:R-:W4:Y:S07]  /*31c0*/  LDSM.16.M88.4 R20, [R2+0x7800] ;  /* 0x007800000214783b */ /* 0x000f2e0000000200 */
[C---:B------:R-:W-:Y:S01]  /*31d0*/  HMMA.16816.F32.BF16 R68, R188.reuse, R26, R16 ;  /* 0x0000001abc44723c */ /* 0x040fe20000041810 */
[----:B------:R-:W5:Y:S04]  /*31e0*/  LDSM.16.M88.4 R16, [R2+0x8000] ;  /* 0x008000000210783b */ /* 0x000f680000000200 */
[----:B------:R2:W4:Y:S03]  /*31f0*/  LDSM.16.M88.4 R24, [R2+0x7000] ;  /* 0x007000000218783b */ /* 0x0005260000000200 */
[C---:B-1----:R-:W-:Y:S08]  /*3200*/  HMMA.16816.F32.BF16 R12, R188.reuse, R32, R4 ;  /* 0x00000020bc0c723c */ /* 0x042ff00000041804 */
[C---:B------:R-:W-:Y:S08]  /*3210*/  HMMA.16816.F32.BF16 R8, R188.reuse, R34, R36 ;  /* 0x00000022bc08723c */ /* 0x040ff00000041824 */
[----:B------:R-:W-:Y:S01]  /*3220*/  HMMA.16816.F32.BF16 R4, R188, R44, R40 ;  /* 0x0000002cbc04723c */ /* 0x000fe20000041828 */
[----:B------:R-:W1:Y:S07]  /*3230*/  LDSM.16.M88.4 R40, [R0+0x6000] ;  /* 0x006000000028783b */ /* 0x000e6e0000000200 */
[----:B--2---:R-:W-:Y:S01]  /*3240*/  HMMA.16816.F32.BF16 R36, R192, R52, R60 ;  /* 0x00000034c024723c */ /* 0x004fe2000004183c */
[----:B------:R-:W-:-:S07]  /*3250*/  IMAD.IADD R102, R102, 0x1, R140 ;  /* 0x0000000166667824 */ /* 0x000fce00078e028c */
[----:B---3--:R-:W-:Y:S08]  /*3260*/  HMMA.16816.F32.BF16 R60, R192, R50, R76 ;  /* 0x00000032c03c723c */ /* 0x008ff0000004184c */
[----:B------:R-:W-:Y:S08]  /*3270*/  HMMA.16816.F32.BF16 R32, R188, R46, R56 ;  /* 0x0000002ebc20723c */ /* 0x000ff00000041838 */
[C---:B----4-:R-:W-:Y:S08]  /*3280*/  HMMA.16816.F32.BF16 R76, R192.reuse, R20, R64 ;  /* 0x00000014c04c723c */ /* 0x050ff00000041840 */
[C---:B-----5:R-:W-:Y:S08]  /*3290*/  HMMA.16816.F32.BF16 R64, R192.reuse, R16, R12 ;  /* 0x00000010c040723c */ /* 0x060ff0000004180c */
[C---:B------:R-:W-:Y:S01]  /*32a0*/  HMMA.16816.F32.BF16 R44, R192.reuse, R18, R8 ;  /* 0x00000012c02c723c */ /* 0x040fe20000041808 */
[----:B------:R-:W-:Y:S01]  /*32b0*/  @P2 IMAD.HI.U32 R2, R102, c[0x0][0x2c8], RZ ;  /* 0x0000b20066022a27 */ /* 0x000fe200078e00ff */
[----:B------:R-:W-:Y:S06]  /*32c0*/  LDSM.16.M88.4 R8, [R0+0x8000] ;  /* 0x008000000008783b */ /* 0x000fec0000000200 */
[C---:B------:R-:W-:Y:S01]  /*32d0*/  HMMA.16816.F32.BF16 R16, R192.reuse, R28, R4 ;  /* 0x0000001cc010723c */ /* 0x040fe20000041804 */
[----:B------:R-:W2:Y:S07]  /*32e0*/  LDSM.16.M88.4 R4, [R0+0x7800] ;  /* 0x007800000004783b */ /* 0x000eae0000000200 */
[C---:B------:R-:W-:Y:S01]  /*32f0*/  HMMA.16816.F32.BF16 R56, R192.reuse, R48, R80 ;  /* 0x00000030c038723c */ /* 0x040fe20000041850 */
[----:B------:R-:W-:Y:S07]  /*3300*/  LDSM.16.M88.4 R48, [R0+0x6800] ;  /* 0x006800000030783b */ /* 0x000fee0000000200 */
[C---:B------:R-:W-:Y:S08]  /*3310*/  HMMA.16816.F32.BF16 R52, R192.reuse, R54, R72 ;  /* 0x00000036c034723c */ /* 0x040ff00000041848 */
[C---:B------:R-:W-:Y:S01]  /*3320*/  HMMA.16816.F32.BF16 R80, R192.reuse, R26, R68 ;  /* 0x0000001ac050723c */ /* 0x040fe20000041844 */
[----:B------:R-:W-:Y:S07]  /*3330*/  LDSM.16.M88.4 R68, [R0+0x7000] ;  /* 0x007000000044783b */ /* 0x000fee0000000200 */
[----:B------:R-:W-:Y:S01]  /*3340*/  HMMA.16816.F32.BF16 R72, R192, R22, R88 ;  /* 0x00000016c048723c */ /* 0x000fe20000041858 */
[----:B------:R3:W-:Y:S01]  /*3350*/  LDSM.16.M88.4 R20, [R0+0x8800] ;  /* 0x008800000014783b */ /* 0x0007e20000000200 */
[----:B------:R-:W-:-:S04]  /*3360*/  DEPBAR.LE SB0, 0x2 ;  /* 0x000080800000791a */ /* 0x000fc80000000000 */
[----:B---3--:R-:W-:Y:S01]  /*3370*/  IMAD.MOV.U32 R0, RZ, RZ, R102 ;  /* 0x000000ffff007224 */ /* 0x008fe200078e0066 */
[----:B------:R-:W-:-:S05]  /*3380*/  @P2 SHF.R.U32.HI R0, RZ, c[0x0][0x2cc], R2 ;  /* 0x0000b300ff002a19 */ /* 0x000fca0000011602 */
[----:B------:R-:W-:Y:S04]  /*3390*/  SHFL.IDX PT, R12, R0, RZ, 0x1c1f ;  /* 0x001c1fff000c7589 */ /* 0x000fe800000e0000 */
[----:B------:R3:W4:Y:S01]  /*33a0*/  SHFL.IDX PT, R3, R0, 0x1, 0x1c1f ;  /* 0x003c1f0000037f89 */ /* 0x00072200000e0000 */
[C---:B------:R-:W-:Y:S08]  /*33b0*/  HMMA.16816.F32.BF16 R84, R192.reuse, R24, R84 ;  /* 0x00000018c054723c */ /* 0x040ff00000041854 */
[----:B------:R-:W-:Y:S08]  /*33c0*/  HMMA.16816.F32.BF16 R24, R192, R30, R32 ;  /* 0x0000001ec018723c */ /* 0x000ff00000041820 */
[----:B-1----:R-:W-:Y:S01]  /*33d0*/  HMMA.16816.F32.BF16 R28, R196, R40, R36 ;  /* 0x00000028c41c723c */ /* 0x002fe20000041824 */
[----:B---3--:R-:W-:-:S04]  /*33e0*/  IADD3 R0, R100, c[0x0][0x1d0], RZ ;  /* 0x0000740064007a10 */ /* 0x008fc80007ffe0ff */
[----:B------:R-:W-:-:S03]  /*33f0*/  IADD3 R2, -R101, 0x1, R0 ;  /* 0x0000000165027810 */ /* 0x000fc60007ffe100 */
[----:B------:R-:W-:Y:S01]  /*3400*/  HMMA.16816.F32.BF16 R32, R196, R42, R52 ;  /* 0x0000002ac420723c */ /* 0x000fe20000041834 */
[----:B------:R-:W-:Y:S01]  /*3410*/  IADD3 R2, R2, -c[0x0][0x168], RZ ;  /* 0x80005a0002027a10 */ /* 0x000fe20007ffe0ff */
[----:B------:R-:W-:-:S06]  /*3420*/  IMAD.IADD R0, R0, 0x1, -R101 ;  /* 0x0000000100007824 */ /* 0x000fcc00078e0a65 */
[----:B--2---:R-:W-:Y:S01]  /*3430*/  HMMA.16816.F32.BF16 R76, R196, R4, R76 ;  /* 0x00000004c44c723c */ /* 0x004fe2000004184c */
[----:B----4-:R-:W-:-:S06]  /*3440*/  IMAD.IADD R3, R2, 0x1, R3 ;  /* 0x0000000102037824 */ /* 0x010fcc00078e0203 */
[----:B------:R-:W-:Y:S01]  /*3450*/  IMAD.IADD R4, R2, 0x1, R12 ;  /* 0x0000000102047824 */ /* 0x000fe200078e020c */
[----:B------:R-:W-:Y:S04]  /*3460*/  HMMA.16816.F32.BF16 R36, R196, R48, R56 ;  /* 0x00000030c424723c */ /* 0x000fe80000041838 */
[----:B------:R-:W-:-:S04]  /*3470*/  IMNMX R2, R0, R4, PT ;  /* 0x0000000400027217 */ /* 0x000fc80003800200 */
[C---:B------:R-:W-:Y:S01]  /*3480*/  ISETP.GT.AND P4, PT, R2.reuse, RZ, PT ;  /* 0x000000ff0200720c */ /* 0x040fe20003f84270 */
[----:B------:R-:W-:Y:S01]  /*3490*/  HMMA.16816.F32.BF16 R40, R196, R50, R60 ;  /* 0x00000032c428723c */ /* 0x000fe2000004183c */
[----:B------:R-:W-:Y:S02]  /*34a0*/  ISETP.GT.AND P3, PT, R2, 0x1, PT ;  /* 0x000000010200780c */ /* 0x000fe40003f64270 */
[----:B------:R-:W-:Y:S02]  /*34b0*/  FSEL R5, R28, -INF , P4 ;  /* 0xff8000001c057808 */ /* 0x000fe40002000000 */
[----:B------:R-:W-:-:S03]  /*34c0*/  ISETP.GT.AND P4, PT, R2, 0x8, PT ;  /* 0x000000080200780c */ /* 0x000fc60003f84270 */
[----:B------:R-:W-:Y:S01]  /*34d0*/  HMMA.16816.F32.BF16 R72, R196, R6, R72 ;  /* 0x00000006c448723c */ /* 0x000fe20000041848 */
[----:B------:R-:W-:-:S06]  /*34e0*/  IMNMX R0, R0, R3, PT ;  /* 0x0000000300007217 */ /* 0x000fcc0003800200 */
[----:B------:R-:W-:Y:S01]  /*34f0*/  FSEL R6, R29, -INF , P3 ;  /* 0xff8000001d067808 */ /* 0x000fe20001800000 */
[C---:B------:R-:W-:Y:S01]  /*3500*/  HMMA.16816.F32.BF16 R48, R196.reuse, R68, R84 ;  /* 0x00000044c430723c */ /* 0x040fe20000041854 */
[----:B------:R-:W-:Y:S02]  /*3510*/  ISETP.GT.AND P3, PT, R2, 0x9, PT ;  /* 0x000000090200780c */ /* 0x000fe40003f64270 */
[----:B------:R-:W-:Y:S02]  /*3520*/  FSEL R7, R32, -INF , P4 ;  /* 0xff80000020077808 */ /* 0x000fe40002000000 */
[----:B------:R-:W-:Y:S02]  /*3530*/  FMNMX.FTZ R3, R5, R6, !PT ;  /* 0x0000000605037209 */ /* 0x000fe40007810000 */
[----:B------:R-:W-:Y:S01]  /*3540*/  ISETP.GT.AND P4, PT, R2, 0x10, PT ;  /* 0x000000100200780c */ /* 0x000fe20003f84270 */
[----:B------:R-:W-:Y:S01]  /*3550*/  HMMA.16816.F32.BF16 R64, R196, R8, R64 ;  /* 0x00000008c440723c */ /* 0x000fe20000041840 */
[----:B------:R-:W-:-:S06]  /*3560*/  FMNMX.FTZ R3, R7, R3, !PT ;  /* 0x0000000307037209 */ /* 0x000fcc0007810000 */
[----:B------:R-:W-:Y:S01]  /*3570*/  FSEL R8, R33, -INF , P3 ;  /* 0xff80000021087808 */ /* 0x000fe20001800000 */
[C---:B------:R-:W-:Y:S01]  /*3580*/  HMMA.16816.F32.BF16 R80, R196.reuse, R70, R80 ;  /* 0x00000046c450723c */ /* 0x040fe20000041850 */
[----:B------:R-:W-:Y:S02]  /*3590*/  ISETP.GT.AND P3, PT, R2, 0x11, PT ;  /* 0x000000110200780c */ /* 0x000fe40003f64270 */
[----:B------:R-:W-:Y:S02]  /*35a0*/  FSEL R9, R36, -INF , P4 ;  /* 0xff80000024097808 */ /* 0x000fe40002000000 */
[----:B------:R-:W-:Y:S02]  /*35b0*/  FMNMX.FTZ R3, R8, R3, !PT ;  /* 0x0000000308037209 */ /* 0x000fe40007810000 */
[----:B------:R-:W-:Y:S01]  /*35c0*/  ISETP.GT.AND P1, PT, R0, RZ, PT ;  /* 0x000000ff0000720c */ /* 0x000fe20003f24270 */
[----:B------:R-:W-:Y:S01]  /*35d0*/  HMMA.16816.F32.BF16 R52, R196, R10, R44 ;  /* 0x0000000ac434723c */ /* 0x000fe2000004182c */
[----:B------:R-:W-:-:S02]  /*35e0*/  ISETP.GT.AND P4, PT, R2, 0x18, PT ;  /* 0x000000180200780c */ /* 0x000fc40003f84270 */
[----:B------:R-:W-:-:S04]  /*35f0*/  FMNMX.FTZ R3, R9, R3, !PT ;  /* 0x0000000309037209 */ /* 0x000fc80007810000 */
[----:B------:R-:W-:Y:S02]  /*3600*/  FSEL R10, R37, -INF , P3 ;  /* 0xff800000250a7808 */ /* 0x000fe40001800000 */
[----:B------:R-:W-:Y:S02]  /*3610*/  ISETP.GT.AND P0, PT, R0, 0x1, PT ;  /* 0x000000010000780c */ /* 0x000fe40003f04270 */
[----:B------:R-:W-:Y:S02]  /*3620*/  FSEL R12, R30, -INF , P1 ;  /* 0xff8000001e0c7808 */ /* 0x000fe40000800000 */
[----:B------:R-:W-:Y:S02]  /*3630*/  ISETP.GT.AND P1, PT, R0, 0x8, PT ;  /* 0x000000080000780c */ /* 0x000fe40003f24270 */
[----:B------:R-:W-:Y:S02]  /*3640*/  ISETP.GT.AND P3, PT, R2, 0x19, PT ;  /* 0x000000190200780c */ /* 0x000fe40003f64270 */
[----:B------:R-:W-:-:S02]  /*3650*/  FSEL R11, R40, -INF , P4 ;  /* 0xff800000280b7808 */ /* 0x000fc40002000000 */
[----:B------:R-:W-:Y:S01]  /*3660*/  FMNMX.FTZ R3, R10, R3, !PT ;  /* 0x000000030a037209 */ /* 0x000fe20007810000 */
[----:B------:R-:W-:Y:S01]  /*3670*/  HMMA.16816.F32.BF16 R44, R196, R20, R16 ;  /* 0x00000014c42c723c */ /* 0x000fe20000041810 */
[----:B------:R-:W-:Y:S02]  /*3680*/  FSEL R13, R31, -INF , P0 ;  /* 0xff8000001f0d7808 */ /* 0x000fe40000000000 */
[----:B------:R-:W-:Y:S02]  /*3690*/  ISETP.GT.AND P0, PT, R0, 0x9, PT ;  /* 0x000000090000780c */ /* 0x000fe40003f04270 */
[----:B------:R-:W-:Y:S02]  /*36a0*/  FSEL R14, R34, -INF , P1 ;  /* 0xff800000220e7808 */ /* 0x000fe40000800000 */
[----:B------:R-:W-:Y:S02]  /*36b0*/  FSEL R17, R41, -INF , P3 ;  /* 0xff80000029117808 */ /* 0x000fe40001800000 */
[----:B------:R-:W-:-:S02]  /*36c0*/  ISETP.GT.AND P4, PT, R2, 0x20, PT ;  /* 0x000000200200780c */ /* 0x000fc40003f84270 */
[----:B------:R-:W-:Y:S02]  /*36d0*/  FMNMX.FTZ R3, R11, R3, !PT ;  /* 0x000000030b037209 */ /* 0x000fe40007810000 */
[----:B------:R-:W-:Y:S02]  /*36e0*/  ISETP.GT.AND P1, PT, R0, 0x10, PT ;  /* 0x000000100000780c */ /* 0x000fe40003f24270 */
[----:B------:R-:W-:Y:S02]  /*36f0*/  FSEL R16, R35, -INF , P0 ;  /* 0xff80000023107808 */ /* 0x000fe40000000000 */
[----:B------:R-:W-:Y:S02]  /*3700*/  ISETP.GT.AND P3, PT, R2, 0x21, PT ;  /* 0x000000210200780c */ /* 0x000fe40003f64270 */
[----:B------:R-:W-:Y:S02]  /*3710*/  FSEL R56, R48, -INF , P4 ;  /* 0xff80000030387808 */ /* 0x000fe40002000000 */
[----:B------:R-:W-:-:S02]  /*3720*/  FMNMX.FTZ R3, R17, R3, !PT ;  /* 0x0000000311037209 */ /* 0x000fc40007810000 */
[----:B------:R-:W-:Y:S02]  /*3730*/  ISETP.GT.AND P0, PT, R0, 0x11, PT ;  /* 0x000000110000780c */ /* 0x000fe40003f04270 */
[----:B------:R-:W-:Y:S02]  /*3740*/  FSEL R18, R38, -INF , P1 ;  /* 0xff80000026127808 */ /* 0x000fe40000800000 */
[----:B------:R-:W-:Y:S01]  /*3750*/  ISETP.GT.AND P1, PT, R0, 0x18, PT ;  /* 0x000000180000780c */ /* 0x000fe20003f24270 */
[----:B------:R-:W-:Y:S01]  /*3760*/  HMMA.16816.F32.BF16 R20, R196, R22, R24 ;  /* 0x00000016c414723c */ /* 0x000fe20000041818 */
[----:B------:R-:W-:Y:S02]  /*3770*/  FSEL R59, R49, -INF , P3 ;  /* 0xff800000313b7808 */ /* 0x000fe40001800000 */
[----:B------:R-:W-:Y:S02]  /*3780*/  ISETP.GT.AND P4, PT, R2, 0x28, PT ;  /* 0x000000280200780c */ /* 0x000fe40003f84270 */
[----:B------:R-:W-:-:S02]  /*3790*/  FMNMX.FTZ R3, R56, R3, !PT ;  /* 0x0000000338037209 */ /* 0x000fc40007810000 */
[----:B------:R-:W-:Y:S02]  /*37a0*/  FSEL R19, R39, -INF , P0 ;  /* 0xff80000027137808 */ /* 0x000fe40000000000 */
[----:B------:R-:W-:Y:S02]  /*37b0*/  ISETP.GT.AND P0, PT, R0, 0x19, PT ;  /* 0x000000190000780c */ /* 0x000fe40003f04270 */
[----:B------:R-:W-:Y:S02]  /*37c0*/  FSEL R24, R42, -INF , P1 ;  /* 0xff8000002a187808 */ /* 0x000fe40000800000 */
[----:B------:R-:W-:Y:S02]  /*37d0*/  ISETP.GT.AND P1, PT, R0, 0x20, PT ;  /* 0x000000200000780c */ /* 0x000fe40003f24270 */
[----:B------:R-:W-:Y:S02]  /*37e0*/  ISETP.GT.AND P3, PT, R2, 0x29, PT ;  /* 0x000000290200780c */ /* 0x000fe40003f64270 */
[----:B------:R-:W-:-:S02]  /*37f0*/  FSEL R58, R80, -INF , P4 ;  /* 0xff800000503a7808 */ /* 0x000fc40002000000 */
[----:B------:R-:W-:Y:S02]  /*3800*/  FMNMX.FTZ R3, R59, R3, !PT ;  /* 0x000000033b037209 */ /* 0x000fe40007810000 */
[----:B------:R-:W-:Y:S01]  /*3810*/  FSEL R25, R43, -INF , P0 ;  /* 0xff8000002b197808 */ /* 0x000fe20000000000 */
[----:B------:R-:W-:Y:S01]  /*3820*/  BAR.SYNC.DEFER_BLOCKING 0x0 ;  /* 0x0000000000007b1d */ /* 0x000fe20000010000 */
[----:B------:R-:W-:Y:S02]  /*3830*/  ISETP.GT.AND P0, PT, R0, 0x21, PT ;  /* 0x000000210000780c */ /* 0x000fe40003f04270 */
        /* <DEDUP_REMOVED lines=10> */
[----:B------:R-:W-:Y:S01]  /*38e0*/  ISETP.GT.AND P5, PT, R2, 0x38, PT ;  /* 0x000000380200780c */ /* 0x000fe20003fa4270 */
[----:B------:R-:W-:Y:S01]  /*38f0*/  LDSM.16.MT88.4 R48, [R212] ;  /* 0x00000000d430783b */ /* 0x000fe20000004200 */
[----:B------:R-:W-:Y:S02]  /*3900*/  FSEL R60, R77, -INF , P0 ;  /* 0xff8000004d3c7808 */ /* 0x000fe40000000000 */
[----:B------:R-:W-:Y:S01]  /*3910*/  FMNMX.FTZ R3, R61, R3, !PT ;  /* 0x000000033d037209 */ /* 0x000fe20007810000 */
[----:B------:R-:W-:Y:S01]  /*3920*/  STL [R1+0x3c], R102 ;  /* 0x00003c6601007387 */ /* 0x000fe20000100800 */
[----:B------:R-:W-:Y:S02]  /*3930*/  FMNMX.FTZ R4, R16, R4, !PT ;  /* 0x0000000410047209 */ /* 0x000fe40007810000 */
        /* <DEDUP_REMOVED lines=8> */
[----:B------:R-:W-:-:S02]  /*39c0*/  ISETP.GT.AND P1, PT, R2, 0x41, PT ;  /* 0x000000410200780c */ /* 0x000fc40003f24270 */
[----:B------:R-:W-:Y:S02]  /*39d0*/  FMNMX.FTZ R4, R19, R4, !PT ;  /* 0x0000000413047209 */ /* 0x000fe40007810000 */
[----:B------:R-:W-:Y:S02]  /*39e0*/  FSEL R86, R64, -INF , P3 ;  /* 0xff80000040567808 */ /* 0x000fe40001800000 */
[----:B------:R-:W-:Y:S02]  /*39f0*/  FMNMX.FTZ R3, R87, R3, !PT ;  /* 0x0000000357037209 */ /* 0x000fe40007810000 */
[----:B------:R-:W-:Y:S02]  /*3a00*/  FSEL R96, R65, -INF , P1 ;  /* 0xff80000041607808 */ /* 0x000fe40000800000 */
[----:B------:R-:W-:Y:S02]  /*3a10*/  FMNMX.FTZ R4, R24, R4, !PT ;  /* 0x0000000418047209 */ /* 0x000fe40007810000 */
[----:B------:R-:W-:-:S02]  /*3a20*/  ISETP.GT.AND P0, PT, R2, 0x48, PT ;  /* 0x000000480200780c */ /* 0x000fc40003f04270 */
[----:B------:R-:W-:Y:S02]  /*3a30*/  ISETP.GT.AND P1, PT, R0, 0x28, PT ;  /* 0x000000280000780c */ /* 0x000fe40003f24270 */
[----:B------:R-:W-:Y:S02]  /*3a40*/  FMNMX.FTZ R3, R86, R3, !PT ;  /* 0x0000000356037209 */ /* 0x000fe40007810000 */
[----:B------:R-:W-:Y:S02]  /*3a50*/  FMNMX.FTZ R4, R25, R4, !PT ;  /* 0x0000000419047209 */ /* 0x000fe40007810000 */
[----:B------:R-:W-:Y:S02]  /*3a60*/  FSEL R99, R52, -INF , P0 ;  /* 0xff80000034637808 */ /* 0x000fe40000000000 */
[----:B------:R-:W-:Y:S02]  /*3a70*/  FSEL R63, R82, -INF , P1 ;  /* 0xff800000523f7808 */ /* 0x000fe40000800000 */
[----:B------:R-:W-:-:S02]  /*3a80*/  ISETP.GT.AND P6, PT, R2, 0x49, PT ;  /* 0x000000490200780c */ /* 0x000fc40003fc4270 */
[C---:B------:R-:W-:Y:S02]  /*3a90*/  ISETP.GT.AND P5, PT, R2.reuse, 0x50, PT ;  /* 0x000000500200780c */ /* 0x040fe40003fa4270 */
[C---:B------:R-:W-:Y:S02]  /*3aa0*/  ISETP.GT.AND P4, PT, R2.reuse, 0x51, PT ;  /* 0x000000510200780c */ /* 0x040fe40003f84270 */
[----:B------:R-:W-:Y:S02]  /*3ab0*/  ISETP.GT.AND P3, PT, R2, 0x58, PT ;  /* 0x000000580200780c */ /* 0x000fe40003f64270 */
[----:B------:R-:W-:Y:S02]  /*3ac0*/  ISETP.GT.AND P0, PT, R0, 0x29, PT ;  /* 0x000000290000780c */ /* 0x000fe40003f04270 */
[----:B------:R-:W-:Y:S02]  /*3ad0*/  ISETP.GT.AND P1, PT, R2, 0x59, PT ;  /* 0x000000590200780c */ /* 0x000fe40003f24270 */
[----:B------:R-:W-:-:S02]  /*3ae0*/  FMNMX.FTZ R2, R96, R3, !PT ;  /* 0x0000000360027209 */ /* 0x000fc40007810000 */
[----:B------:R-:W-:Y:S02]  /*3af0*/  FMNMX.FTZ R3, R85, R4, !PT ;  /* 0x0000000455037209 */ /* 0x000fe40007810000 */
[----:B------:R-:W-:Y:S02]  /*3b00*/  FSEL R64, R83, -INF , P0 ;  /* 0xff80000053407808 */ /* 0x000fe40000000000 */
[----:B------:R-:W-:Y:S02]  /*3b10*/  FSEL R83, R53, -INF , P6 ;  /* 0xff80000035537808 */ /* 0x000fe40003000000 */
[----:B------:R-:W-:Y:S02]  /*3b20*/  FMNMX.FTZ R2, R99, R2, !PT ;  /* 0x0000000263027209 */ /* 0x000fe40007810000 */
[----:B------:R-:W-:Y:S02]  /*3b30*/  FMNMX.FTZ R3, R84, R3, !PT ;  /* 0x0000000354037209 */ /* 0x000fe40007810000 */
        /* <DEDUP_REMOVED lines=9> */
[----:B------:R-:W-:Y:S02]  /*3bd0*/  FMNMX.FTZ R141, R107, R2, !PT ;  /* 0x000000026b8d7209 */ /* 0x000fe40007810000 */
[----:B------:R-:W-:Y:S02]  /*3be0*/  FSEL R81, R79, -INF , P5 ;  /* 0xff8000004f517808 */ /* 0x000fe40002800000 */
[----:B------:R-:W-:Y:S02]  /*3bf0*/  ISETP.GT.AND P0, PT, R0, 0x38, PT ;  /* 0x000000380000780c */ /* 0x000fe40003f04270 */
[----:B------:R-:W-:-:S02]  /*3c00*/  FMNMX.FTZ R2, R65, R3, !PT ;  /* 0x0000000341027209 */ /* 0x000fc40007810000 */
[----:B------:R-:W-:Y:S02]  /*3c10*/  FSEL R106, R20, -INF , P3 ;  /* 0xff800000146a7808 */ /* 0x000fe40001800000 */
[----:B------:R-:W-:Y:S02]  /*3c20*/  FSEL R111, R21, -INF , P1 ;  /* 0xff800000156f7808 */ /* 0x000fe40000800000 */
[----:B------:R-:W-:Y:S02]  /*3c30*/  ISETP.GT.AND P1, PT, R0, 0x39, PT ;  /* 0x000000390000780c */ /* 0x000fe40003f24270 */
[----:B------:R-:W-:Y:S02]  /*3c40*/  FSEL R80, R74, -INF , P0 ;  /* 0xff8000004a507808 */ /* 0x000fe40000000000 */
[----:B------:R-:W-:Y:S02]  /*3c50*/  FMNMX.FTZ R2, R81, R2, !PT ;  /* 0x0000000251027209 */ /* 0x000fe40007810000 */
[----:B------:R-:W-:-:S02]  /*3c60*/  FMNMX.FTZ R141, R106, R141, !PT ;  /* 0x0000008d6a8d7209 */ /* 0x000fc40007810000 */
[----:B------:R-:W-:Y:S02]  /*3c70*/  FSEL R82, R75, -INF , P1 ;  /* 0xff8000004b527808 */ /* 0x000fe40000800000 */
[----:B------:R-:W-:Y:S02]  /*3c80*/  ISETP.GT.AND P1, PT, R0, 0x40, PT ;  /* 0x000000400000780c */ /* 0x000fe40003f24270 */
[----:B------:R-:W-:Y:S02]  /*3c90*/  FMNMX.FTZ R2, R80, R2, !PT ;  /* 0x0000000250027209 */ /* 0x000fe40007810000 */
[----:B------:R-:W-:Y:S02]  /*3ca0*/  FMNMX.FTZ R141, R111, R141, !PT ;  /* 0x0000008d6f8d7209 */ /* 0x000fe40007810000 */
[----:B------:R-:W-:Y:S02]  /*3cb0*/  ISETP.GT.AND P0, PT, R0, 0x41, PT ;  /* 0x000000410000780c */ /* 0x000fe40003f04270 */
[----:B------:R-:W-:-:S02]  /*3cc0*/  FSEL R66, R66, -INF , P1 ;  /* 0xff80000042427808 */ /* 0x000fc40000800000 */
[----:B------:R-:W-:Y:S01]  /*3cd0*/  FMNMX.FTZ R2, R82, R2, !PT ;  /* 0x0000000252027209 */ /* 0x000fe20007810000 */
[----:B------:R-:W1:Y:S01]  /*3ce0*/  SHFL.BFLY PT, R3, R141, 0x2, 0x1f ;  /* 0x0c401f008d037f89 */ /* 0x000e6200000e0000 */
[----:B------:R-:W-:Y:S02]  /*3cf0*/  FSEL R67, R67, -INF , P0 ;  /* 0xff80000043437808 */ /* 0x000fe40000000000 */
[----:B------:R-:W-:Y:S02]  /*3d00*/  ISETP.GT.AND P1, PT, R0, 0x48, PT ;  /* 0x000000480000780c */ /* 0x000fe40003f24270 */
[----:B------:R-:W-:Y:S02]  /*3d10*/  FMNMX.FTZ R2, R66, R2, !PT ;  /* 0x0000000242027209 */ /* 0x000fe40007810000 */
[----:B------:R-:W-:Y:S02]  /*3d20*/  ISETP.GT.AND P0, PT, R0, 0x49, PT ;  /* 0x000000490000780c */ /* 0x000fe40003f04270 */
[----:B------:R-:W-:-:S02]  /*3d30*/  FSEL R97, R54, -INF , P1 ;  /* 0xff80000036617808 */ /* 0x000fc40000800000 */
[----:B------:R-:W-:Y:S02]  /*3d40*/  FMNMX.FTZ R2, R67, R2, !PT ;  /* 0x0000000243027209 */ /* 0x000fe40007810000 */
[----:B------:R-:W-:Y:S02]  /*3d50*/  FSEL R98, R55, -INF , P0 ;  /* 0xff80000037627808 */ /* 0x000fe40000000000 */
[C---:B------:R-:W-:Y:S02]  /*3d60*/  ISETP.GT.AND P1, PT, R0.reuse, 0x50, PT ;  /* 0x000000500000780c */ /* 0x040fe40003f24270 */
        /* <DEDUP_REMOVED lines=10> */
[----:B-1----:R-:W-:Y:S02]  /*3e10*/  FMNMX.FTZ R141, R141, R3, !PT ;  /* 0x000000038d8d7209 */ /* 0x002fe40007810000 */
[----:B------:R-:W-:Y:S02]  /*3e20*/  FSEL R109, R23, -INF , P0 ;  /* 0xff800000176d7808 */ /* 0x000fe40000000000 */
[----:B------:R-:W-:Y:S01]  /*3e30*/  FMNMX.FTZ R140, R108, R140, !PT ;  /* 0x0000008c6c8c7209 */ /* 0x000fe20007810000 */
[----:B------:R-:W1:Y:S03]  /*3e40*/  SHFL.BFLY PT, R0, R141, 0x1, 0x1f ;  /* 0x0c201f008d007f89 */ /* 0x000e6600000e0000 */
        /* <DEDUP_REMOVED lines=8> */
[----:B------:R-:W-:-:S04]  /*3ed0*/  FFMA.FTZ R0, R5, c[0x0][0x2d0], -R2 ;  /* 0x0000b40005007a23 */ /* 0x000fc80000010802 */
[----:B------:R2:W-:Y:S02]  /*3ee0*/  MUFU.EX2 R149, R0 ;  /* 0x0000000000957308 */ /* 0x0005e40000000800 */
[----:B--2---:R-:W-:-:S06]  /*3ef0*/  FFMA.FTZ R0, R6, c[0x0][0x2d0], -R2 ;  /* 0x0000b40006007a23 */ /* 0x004fcc0000010802 */
[----:B------:R2:W3:Y:S01]  /*3f00*/  MUFU.EX2 R148, R0 ;  /* 0x0000000000947308 */ /* 0x0004e20000000800 */
[----:B-1----:R-:W-:Y:S01]  /*3f10*/  FMNMX.FTZ R140, R140, R3, !PT ;  /* 0x000000038c8c7209 */ /* 0x002fe20007810000 */
[----:B--2---:R-:W-:-:S06]  /*3f20*/  FFMA.FTZ R0, R7, c[0x0][0x2d0], -R2 ;  /* 0x0000b40007007a23 */ /* 0x004fcc0000010802 */
[----:B------:R1:W-:Y:S01]  /*3f30*/  MUFU.EX2 R150, R0 ;  /* 0x0000000000967308 */ /* 0x0003e20000000800 */
[----:B------:R-:W-:Y:S01]  /*3f40*/  FSETP.NEU.FTZ.AND P0, PT, R140, -INF , PT ;  /* 0xff8000008c00780b */ /* 0x000fe20003f1d000 */
[----:B-1----:R-:W-:-:S06]  /*3f50*/  FFMA.FTZ R0, R8, c[0x0][0x2d0], -R2 ;  /* 0x0000b40008007a23 */ /* 0x002fcc0000010802 */
[----:B------:R1:W2:Y:S01]  /*3f60*/  MUFU.EX2 R202, R0 ;  /* 0x0000000000ca7308 */ /* 0x0002a20000000800 */
[--C-:B------:R-:W-:Y:S02]  /*3f70*/  FFMA.FTZ R3, R10, c[0x0][0x2d0], -R2.reuse ;  /* 0x0000b4000a037a23 */ /* 0x100fe40000010802 */
[----:B-1----:R-:W-:-:S05]  /*3f80*/  FFMA.FTZ R0, R9, c[0x0][0x2d0], -R2 ;  /* 0x0000b40009007a23 */ /* 0x002fca0000010802 */
[----:B------:R1:W-:Y:S02]  /*3f90*/  MUFU.EX2 R201, R0 ;  /* 0x0000000000c97308 */ /* 0x0003e40000000800 */
[----:B-1----:R-:W-:-:S05]  /*3fa0*/  FMUL.FTZ R0, R140, c[0x0][0x2d0] ;  /* 0x0000b4008c007a20 */ /* 0x002fca0000410000 */
[----:B------:R-:W-:Y:S01]  /*3fb0*/  FSEL R0, R0, RZ, P0 ;  /* 0x000000ff00007208 */ /* 0x000fe20000000000 */
[----:B------:R1:W-:Y:S04]  /*3fc0*/  MUFU.EX2 R204, R3 ;  /* 0x0000000300cc7308 */ /* 0x0003e80000000800 */
[----:B------:R-:W-:-:S04]  /*3fd0*/  FFMA.FTZ R4, R12, c[0x0][0x2d0], -R0 ;  /* 0x0000b4000c047a23 */ /* 0x000fc80000010800 */
[----:B------:R4:W-:Y:S01]  /*3fe0*/  MUFU.EX2 R143, R4 ;  /* 0x00000004008f7308 */ /* 0x0009e20000000800 */
[----:B-1----:R-:W-:-:S07]  /*3ff0*/  FFMA.FTZ R3, R11, c[0x0][0x2d0], -R2 ;  /* 0x0000b4000b037a23 */ /* 0x002fce0000010802 */
[----:B------:R1:W-:Y:S01]  /*4000*/  MUFU.EX2 R205, R3 ;  /* 0x0000000300cd7308 */ /* 0x0003e20000000800 */
[----:B----4-:R-:W-:-:S07]  /*4010*/  FFMA.FTZ R4, R13, c[0x0][0x2d0], -R0 ;  /* 0x0000b4000d047a23 */ /* 0x010fce0000010800 */
[----:B------:R4:W5:Y:S01]  /*4020*/  MUFU.EX2 R142, R4 ;  /* 0x00000004008e7308 */ /* 0x0009620000000800 */
[----:B-1----:R-:W-:-:S05]  /*4030*/  IMAD.IADD R3, R212, 0x1, R209 ;  /* 0x00000001d4037824 */ /* 0x002fca00078e02d1 */
[----:B------:R-:W1:Y:S01]  /*4040*/  LDSM.16.MT88.4 R8, [R3] ;  /* 0x000000000308783b */ /* 0x000e620000004200 */
[----:B----4-:R-:W-:-:S03]  /*4050*/  FFMA.FTZ R4, R14, c[0x0][0x2d0], -R0 ;  /* 0x0000b4000e047a23 */ /* 0x010fc60000010800 */
[----:B------:R-:W-:Y:S04]  /*4060*/  LDSM.16.MT88.4 R44, [R3+0x3800] ;  /* 0x00380000032c783b */ /* 0x000fe80000004200 */
[----:B------:R-:W4:Y:S01]  /*4070*/  LDSM.16.MT88.4 R12, [R3+0x3000] ;  /* 0x00300000030c783b */ /* 0x000f220000004200 */
[----:B------:R5:W-:Y:S01]  /*4080*/  MUFU.EX2 R144, R4 ;  /* 0x0000000400907308 */ /* 0x000be20000000800 */
[----:B---3--:R-:W-:Y:S02]  /*4090*/  F2FP.BF16.PACK_AB R20, R148, R149 ;  /* 0x000000959414723e */ /* 0x008fe400000010ff */
[----:B--2---:R-:W-:Y:S01]  /*40a0*/  F2FP.BF16.PACK_AB R22, R202, R150 ;  /* 0x00000096ca16723e */ /* 0x004fe200000010ff */
[----:B------:R-:W2:Y:S01]  /*40b0*/  LDSM.16.MT88.4 R32, [R3+0x800] ;  /* 0x000800000320783b */ /* 0x000ea20000004200 */
[----:B-----5:R-:W-:-:S03]  /*40c0*/  F2FP.BF16.PACK_AB R21, R142, R143 ;  /* 0x0000008f8e15723e */ /* 0x020fc600000010ff */
[----:B------:R-:W3:Y:S04]  /*40d0*/  LDSM.16.MT88.4 R36, [R3+0x6000] ;  /* 0x006000000324783b */ /* 0x000ee80000004200 */
[----:B------:R-:W5:Y:S01]  /*40e0*/  LDSM.16.MT88.4 R52, [R3+0x6800] ;  /* 0x006800000334783b */ /* 0x000f620000004200 */
[----:B------:R-:W-:-:S03]  /*40f0*/  FFMA.FTZ R4, R16, c[0x0][0x2d0], -R0 ;  /* 0x0000b40010047a23 */ /* 0x000fc60000010800 */
[----:B------:R-:W-:Y:S01]  /*4100*/  LDSM.16.MT88.4 R136, [R3+0x5800] ;  /* 0x005800000388783b */ /* 0x000fe20000004200 */
[----:B------:R1:W1:Y:S02]  /*4110*/  MUFU.EX2 R146, R4 ;  /* 0x0000000400927308 */ /* 0x0002640000000800 */
[----:B-1----:R-:W-:-:S06]  /*4120*/  FFMA.FTZ R4, R17, c[0x0][0x2d0], -R2 ;  /* 0x0000b40011047a23 */ /* 0x002fcc0000010802 */
[----:B------:R1:W-:Y:S01]  /*4130*/  MUFU.EX2 R206, R4 ;  /* 0x0000000400ce7308 */ /* 0x0003e20000000800 */
[----:B------:R-:W-:Y:S01]  /*4140*/  F2FP.BF16.PACK_AB R23, R146, R144 ;  /* 0x000000909217723e */ /* 0x000fe200000010ff */
[----:B-1----:R-:W-:-:S06]  /*4150*/  FFMA.FTZ R4, R18, c[0x0][0x2d0], -R0 ;  /* 0x0000b40012047a23 */ /* 0x002fcc0000010800 */
[----:B------:R1:W-:Y:S02]  /*4160*/  MUFU.EX2 R145, R4 ;  /* 0x0000000400917308 */ /* 0x0003e40000000800 */
[----:B-1----:R-:W-:-:S06]  /*4170*/  FFMA.FTZ R4, R19, c[0x0][0x2d0], -R0 ;  /* 0x0000b40013047a23 */ /* 0x002fcc0000010800 */
[----:B------:R1:W1:Y:S02]  /*4180*/  MUFU.EX2 R151, R4 ;  /* 0x0000000400977308 */ /* 0x0002640000000800 */
[----:B-1----:R-:W-:-:S06]  /*4190*/  FFMA.FTZ R4, R24, c[0x0][0x2d0], -R0 ;  /* 0x0000b40018047a23 */ /* 0x002fcc0000010800 */
[----:B------:R1:W-:Y:S01]  /*41a0*/  MUFU.EX2 R200, R4 ;  /* 0x0000000400c87308 */ /* 0x0003e20000000800 */
[----:B------:R-:W-:Y:S01]  /*41b0*/  HMMA.16816.F32.BF16 R28, R20, R8, RZ ;  /* 0x00000008141c723c */ /* 0x000fe200000418ff */
[----:B-1----:R-:W-:-:S06]  /*41c0*/  FFMA.FTZ R4, R25, c[0x0][0x2d0], -R0 ;  /* 0x0000b40019047a23 */ /* 0x002fcc0000010800 */
[----:B------:R1:W1:Y:S01]  /*41d0*/  MUFU.EX2 R203, R4 ;  /* 0x0000000400cb7308 */ /* 0x0002620000000800 */
[C---:B----4-:R-:W-:Y:S08]  /*41e0*/  HMMA.16816.F32.BF16 R24, R20.reuse, R14, RZ ;  /* 0x0000000e1418723c */ /* 0x050ff000000418ff */
[----:B-1----:R-:W-:Y:S01]  /*41f0*/  HMMA.16816.F32.BF16 R4, R20, R12, RZ ;  /* 0x0000000c1404723c */ /* 0x002fe200000418ff */
[----:B------:R-:W-:-:S07]  /*4200*/  F2FP.BF16.PACK_AB R16, R204, R201 ;  /* 0x000000c9cc10723e */ /* 0x000fce00000010ff */
[----:B------:R-:W-:Y:S01]  /*4210*/  HMMA.16816.F32.BF16 R8, R20, R10, RZ ;  /* 0x0000000a1408723c */ /* 0x000fe200000418ff */
[----:B------:R-:W-:Y:S02]  /*4220*/  F2FP.BF16.PACK_AB R17, R151, R145 ;  /* 0x000000919711723e */ /* 0x000fe400000010ff */
[----:B------:R-:W-:Y:S02]  /*4230*/  F2FP.BF16.PACK_AB R18, R206, R205 ;  /* 0x000000cdce12723e */ /* 0x000fe400000010ff */
[----:B------:R-:W-:-:S07]  /*4240*/  F2FP.BF16.PACK_AB R19, R203, R200 ;  /* 0x000000c8cb13723e */ /* 0x000fce00000010ff */
[C---:B------:R-:W-:Y:S08]  /*4250*/  HMMA.16816.F32.BF16 R76, R16.reuse, R46, R24 ;  /* 0x0000002e104c723c */ /* 0x040ff00000041818 */
[C---:B------:R-:W-:Y:S08]  /*4260*/  HMMA.16816.F32.BF16 R100, R16.reuse, R44, R4 ;  /* 0x0000002c1064723c */ /* 0x040ff00000041804 */
[C---:B--2---:R-:W-:Y:S01]  /*4270*/  HMMA.16816.F32.BF16 R92, R16.reuse, R32, R28 ;  /* 0x00000020105c723c */ /* 0x044fe2000004181c */
[--C-:B------:R-:W-:Y:S01]  /*4280*/  FFMA.FTZ R4, R56, c[0x0][0x2d0], -R2.reuse ;  /* 0x0000b40038047a23 */ /* 0x100fe20000010802 */
[----:B------:R-:W-:Y:S03]  /*4290*/  LDSM.16.MT88.4 R44, [R213+0x800] ;  /* 0x00080000d52c783b */ /* 0x000fe60000004200 */
[----:B------:R1:W-:Y:S03]  /*42a0*/  MUFU.EX2 R27, R4 ;  /* 0x00000004001b7308 */ /* 0x0003e60000000800 */
[----:B------:R-:W-:Y:S01]  /*42b0*/  HMMA.16816.F32.BF16 R88, R16, R34, R8 ;  /* 0x000000221058723c */ /* 0x000fe20000041808 */
[----:B------:R-:W2:Y:S01]  /*42c0*/  LDSM.16.MT88.4 R32, [R213] ;  /* 0x00000000d520783b */ /* 0x000ea20000004200 */
[----:B-1----:R-:W-:-:S04]  /*42d0*/  FFMA.FTZ R4, R59, c[0x0][0x2d0], -R2 ;  /* 0x0000b4003b047a23 */ /* 0x002fc80000010802 */
[----:B------:R1:W-:Y:S02]  /*42e0*/  MUFU.EX2 R147, R4 ;  /* 0x0000000400937308 */ /* 0x0003e40000000800 */
[----:B---3--:R-:W-:Y:S01]  /*42f0*/  HMMA.16816.F32.BF16 R12, R20, R38, RZ ;  /* 0x00000026140c723c */ /* 0x008fe200000418ff */
[----:B-1----:R-:W-:-:S05]  /*4300*/  FFMA.FTZ R4, R58, c[0x0][0x2d0], -R2 ;  /* 0x0000b4003a047a23 */ /* 0x002fca0000010802 */
[----:B------:R1:W-:Y:S02]  /*4310*/  MUFU.EX2 R120, R4 ;  /* 0x0000000400787308 */ /* 0x0003e40000000800 */
[C---:B------:R-:W-:Y:S01]  /*4320*/  HMMA.16816.F32.BF16 R8, R20.reuse, R36, RZ ;  /* 0x000000241408723c */ /* 0x040fe200000418ff */
[----:B------:R-:W-:Y:S01]  /*4330*/  IMAD.IADD R24, R209, 0x1, R213 ;  /* 0x00000001d1187824 */ /* 0x000fe200078e02d5 */
[----:B------:R-:W-:Y:S04]  /*4340*/  LDSM.16.MT88.4 R36, [R3+0x1000] ;  /* 0x001000000324783b */ /* 0x000fe80000004200 */
[----:B------:R-:W3:Y:S02]  /*4350*/  LDSM.16.MT88.4 R116, [R24] ;  /* 0x000000001874783b */ /* 0x000ee40000004200 */
[----:B------:R-:W-:Y:S02]  /*4360*/  HMMA.16816.F32.BF16 R28, R20, R48, RZ ;  /* 0x00000030141c723c */ /* 0x000fe400000418ff */
[----:B------:R-:W-:Y:S01]  /*4370*/  LDSM.16.MT88.4 R112, [R24+0x800] ;  /* 0x000800001870783b */ /* 0x000fe20000004200 */
[----:B-1----:R-:W-:-:S05]  /*4380*/  FFMA.FTZ R4, R57, c[0x0][0x2d0], -R2 ;  /* 0x0000b40039047a23 */ /* 0x002fca0000010802 */
[----:B-----5:R-:W-:Y:S01]  /*4390*/  HMMA.16816.F32.BF16 R72, R16, R54, R12 ;  /* 0x000000361048723c */ /* 0x020fe2000004180c */
[----:B------:R-:W-:Y:S01]  /*43a0*/  LDSM.16.MT88.4 R56, [R3+0x7000] ;  /* 0x007000000338783b */ /* 0x000fe20000004200 */
[----:B------:R1:W4:Y:S02]  /*43b0*/  MUFU.EX2 R123, R4 ;  /* 0x00000004007b7308 */ /* 0x0003240000000800 */
[----:B-1----:R-:W-:-:S06]  /*43c0*/  FFMA.FTZ R4, R61, c[0x0][0x2d0], -R2 ;  /* 0x0000b4003d047a23 */ /* 0x002fcc0000010802 */
[----:B------:R1:W-:Y:S02]  /*43d0*/  MUFU.EX2 R121, R4 ;  /* 0x0000000400797308 */ /* 0x0003e40000000800 */
[----:B-1----:R-:W-:-:S06]  /*43e0*/  FFMA.FTZ R4, R60, c[0x0][0x2d0], -R2 ;  /* 0x0000b4003c047a23 */ /* 0x002fcc0000010802 */
[----:B------:R1:W-:Y:S02]  /*43f0*/  MUFU.EX2 R122, R4 ;  /* 0x00000004007a7308 */ /* 0x0003e40000000800 */
[----:B-1----:R-:W-:-:S06]  /*4400*/  FFMA.FTZ R4, R62, c[0x0][0x2d0], -R2 ;  /* 0x0000b4003e047a23 */ /* 0x002fcc0000010802 */
[----:B------:R1:W-:Y:S01]  /*4410*/  MUFU.EX2 R124, R4 ;  /* 0x00000004007c7308 */ /* 0x0003e20000000800 */
[----:B--2---:R-:W-:Y:S01]  /*4420*/  HMMA.16816.F32.BF16 R12, R20, R32, RZ ;  /* 0x00000020140c723c */ /* 0x004fe200000418ff */
[----:B-1----:R-:W-:-:S06]  /*4430*/  FFMA.FTZ R4, R85, c[0x0][0x2d0], -R0 ;  /* 0x0000b40055047a23 */ /* 0x002fcc0000010800 */
[----:B------:R1:W-:Y:S01]  /*4440*/  MUFU.EX2 R25, R4 ;  /* 0x0000000400197308 */ /* 0x0003e20000000800 */
[C---:B------:R-:W-:Y:S08]  /*4450*/  HMMA.16816.F32.BF16 R68, R16.reuse, R52, R8 ;  /* 0x000000341044723c */ /* 0x040ff00000041808 */
[----:B------:R-:W-:Y:S01]  /*4460*/  HMMA.16816.F32.BF16 R236, R16, R40, R28 ;  /* 0x0000002810ec723c */ /* 0x000fe2000004181c */
[----:B------:R-:W2:Y:S07]  /*4470*/  LDSM.16.MT88.4 R28, [R3+0x4000] ;  /* 0x00400000031c783b */ /* 0x000eae0000004200 */
[C---:B------:R-:W-:Y:S01]  /*4480*/  HMMA.16816.F32.BF16 R32, R20.reuse, R34, RZ ;  /* 0x000000221420723c */ /* 0x040fe200000418ff */
[--C-:B-1----:R-:W-:Y:S01]  /*4490*/  FFMA.FTZ R4, R84, c[0x0][0x2d0], -R0.reuse ;  /* 0x0000b40054047a23 */ /* 0x102fe20000010800 */
[----:B------:R-:W-:Y:S03]  /*44a0*/  LDSM.16.MT88.4 R52, [R3+0x7800] ;  /* 0x007800000334783b */ /* 0x000fe60000004200 */
[----:B------:R1:W5:Y:S03]  /*44b0*/  MUFU.EX2 R26, R4 ;  /* 0x00000004001a7308 */ /* 0x0003660000000800 */
[----:B------:R-:W-:Y:S01]  /*44c0*/  HMMA.16816.F32.BF16 R8, R20, R50, RZ ;  /* 0x000000321408723c */ /* 0x000fe200000418ff */
[----:B-1----:R-:W-:-:S04]  /*44d0*/  FFMA.FTZ R4, R63, c[0x0][0x2d0], -R0 ;  /* 0x0000b4003f047a23 */ /* 0x002fc80000010800 */
[----:B------:R1:W-:Y:S02]  /*44e0*/  MUFU.EX2 R5, R4 ;  /* 0x0000000400057308 */ /* 0x0003e40000000800 */
[----:B-1----:R-:W-:-:S06]  /*44f0*/  FFMA.FTZ R4, R64, c[0x0][0x2d0], -R0 ;  /* 0x0000b40040047a23 */ /* 0x002fcc0000010800 */
[----:B------:R1:W1:Y:S01]  /*4500*/  MUFU.EX2 R6, R4 ;  /* 0x0000000400067308 */ /* 0x0002620000000800 */
[----:B------:R-:W-:Y:S01]  /*4510*/  HMMA.16816.F32.BF16 R228, R16, R44, R12 ;  /* 0x0000002c10e4723c */ /* 0x000fe2000004180c */
[----:B-1----:R-:W-:Y:S02]  /*4520*/  FFMA.FTZ R4, R87, c[0x0][0x2d0], -R2 ;  /* 0x0000b40057047a23 */ /* 0x002fe40000010802 */
[----:B----4-:R-:W-:-:S04]  /*4530*/  IMAD.MOV.U32 R87, RZ, RZ, R123 ;  /* 0x000000ffff577224 */ /* 0x010fc800078e007b */
[----:B------:R1:W-:Y:S01]  /*4540*/  MUFU.EX2 R84, R4 ;  /* 0x0000000400547308 */ /* 0x0003e20000000800 */
[----:B------:R-:W-:Y:S02]  /*4550*/  F2FP.BF16.PACK_AB R12, R147, R27 ;  /* 0x0000001b930c723e */ /* 0x000fe400000010ff */
[----:B------:R-:W-:Y:S01]  /*4560*/  HMMA.16816.F32.BF16 R232, R16, R42, R8 ;  /* 0x0000002a10e8723c */ /* 0x000fe20000041808 */
[----:B-----5:R-:W-:Y:S02]  /*4570*/  F2FP.BF16.PACK_AB R13, R26, R25 ;  /* 0x000000191a0d723e */ /* 0x020fe400000010ff */
[----:B------:R-:W-:Y:S01]  /*4580*/  F2FP.BF16.PACK_AB R14, R87, R120 ;  /* 0x00000078570e723e */ /* 0x000fe200000010ff */
[----:B-1----:R-:W-:Y:S02]  /*4590*/  FFMA.FTZ R4, R86, c[0x0][0x2d0], -R2 ;  /* 0x0000b40056047a23 */ /* 0x002fe40000010802 */
[----:B------:R-:W-:Y:S02]  /*45a0*/  IMAD.MOV.U32 R86, RZ, RZ, R6 ;  /* 0x000000ffff567224 */ /* 0x000fe400078e0006 */
[----:B------:R1:W-:Y:S01]  /*45b0*/  MUFU.EX2 R6, R4 ;  /* 0x0000000400067308 */ /* 0x0003e20000000800 */
[----:B---3--:R-:W-:Y:S02]  /*45c0*/  HMMA.16816.F32.BF16 R8, R20, R116, RZ ;  /* 0x000000741408723c */ /* 0x008fe400000418ff */
[----:B------:R-:W-:-:S06]  /*45d0*/  F2FP.BF16.PACK_AB R15, R86, R5 ;  /* 0x00000005560f723e */ /* 0x000fcc00000010ff */
[----:B------:R-:W-:Y:S01]  /*45e0*/  HMMA.16816.F32.BF16 R224, R16, R46, R32 ;  /* 0x0000002e10e0723c */ /* 0x000fe20000041820 */
[----:B------:R-:W3:Y:S01]  /*45f0*/  LDSM.16.MT88.4 R44, [R3+0x1800] ;  /* 0x00180000032c783b */ /* 0x000ee20000004200 */
[----:B-1----:R-:W-:-:S04]  /*4600*/  FFMA.FTZ R4, R96, c[0x0][0x2d0], -R2 ;  /* 0x0000b40060047a23 */ /* 0x002fc80000010802 */
[----:B------:R1:W-:Y:S02]  /*4610*/  MUFU.EX2 R116, R4 ;  /* 0x0000000400747308 */ /* 0x0003e40000000800 */
[----:B------:R-:W-:Y:S07]  /*4620*/  HMMA.16816.F32.BF16 R60, R12, R36, R92 ;  /* 0x000000240c3c723c */ /* 0x000fee000004185c */
[----:B------:R-:W-:Y:S02]  /*4630*/  IMAD.MOV.U32 R95, RZ, RZ, R5 ;  /* 0x000000ffff5f7224 */ /* 0x000fe400078e0005 */
[----:B-1----:R-:W-:-:S04]  /*4640*/  FFMA.FTZ R4, R65, c[0x0][0x2d0], -R0 ;  /* 0x0000b40041047a23 */ /* 0x002fc80000010800 */
[----:B------:R1:W-:Y:S01]  /*4650*/  MUFU.EX2 R92, R4 ;  /* 0x00000004005c7308 */ /* 0x0003e20000000800 */
[----:B------:R-:W-:Y:S01]  /*4660*/  HMMA.16816.F32.BF16 R48, R12, R38, R88 ;  /* 0x000000260c30723c */ /* 0x000fe20000041858 */
[----:B-1----:R-:W-:-:S06]  /*4670*/  FFMA.FTZ R4, R81, c[0x0][0x2d0], -R0 ;  /* 0x0000b40051047a23 */ /* 0x002fcc0000010800 */
[----:B------:R1:W4:Y:S01]  /*4680*/  MUFU.EX2 R5, R4 ;  /* 0x0000000400057308 */ /* 0x0003220000000800 */
[C---:B--2---:R-:W-:Y:S08]  /*4690*/  HMMA.16816.F32.BF16 R40, R12.reuse, R28, R100 ;  /* 0x0000001c0c28723c */ /* 0x044ff00000041864 */
[----:B------:R-:W-:Y:S01]  /*46a0*/  HMMA.16816.F32.BF16 R36, R12, R30, R76 ;  /* 0x0000001e0c24723c */ /* 0x000fe2000004184c */
[----:B------:R-:W2:Y:S01]  /*46b0*/  LDSM.16.MT88.4 R28, [R3+0x4800] ;  /* 0x00480000031c783b */ /* 0x000ea20000004200 */
[----:B-1----:R-:W-:-:S04]  /*46c0*/  FFMA.FTZ R4, R80, c[0x0][0x2d0], -R0 ;  /* 0x0000b40050047a23 */ /* 0x002fc80000010800 */
[----:B------:R1:W-:Y:S02]  /*46d0*/  MUFU.EX2 R252, R4 ;  /* 0x0000000400fc7308 */ /* 0x0003e40000000800 */
[----:B------:R-:W-:Y:S01]  /*46e0*/  HMMA.16816.F32.BF16 R32, R12, R56, R68 ;  /* 0x000000380c20723c */ /* 0x000fe20000041844 */
[----:B-1----:R-:W-:-:S05]  /*46f0*/  FFMA.FTZ R4, R82, c[0x0][0x2d0], -R0 ;  /* 0x0000b40052047a23 */ /* 0x002fca0000010800 */
[----:B------:R1:W5:Y:S02]  /*4700*/  MUFU.EX2 R250, R4 ;  /* 0x0000000400fa7308 */ /* 0x0003640000000800 */
[----:B------:R-:W-:Y:S01]  /*4710*/  HMMA.16816.F32.BF16 R56, R12, R58, R72 ;  /* 0x0000003a0c38723c */ /* 0x000fe20000041848 */
[----:B------:R-:W-:Y:S02]  /*4720*/  IMAD.MOV.U32 R85, RZ, RZ, R124 ;  /* 0x000000ffff557224 */ /* 0x000fe400078e007c */
[----:B------:R-:W-:Y:S02]  /*4730*/  IMAD.MOV.U32 R93, RZ, RZ, R122 ;  /* 0x000000ffff5d7224 */ /* 0x000fe400078e007a */
[----:B------:R-:W-:Y:S02]  /*4740*/  IMAD.MOV.U32 R94, RZ, RZ, R121 ;  /* 0x000000ffff5e7224 */ /* 0x000fe400078e0079 */
[----:B-1----:R-:W-:-:S04]  /*4750*/  FFMA.FTZ R4, R99, c[0x0][0x2d0], -R2 ;  /* 0x0000b40063047a23 */ /* 0x002fc80000010802 */
[----:B------:R1:W-:Y:S01]  /*4760*/  MUFU.EX2 R251, R4 ;  /* 0x0000000400fb7308 */ /* 0x0003e20000000800 */
[----:B----4-:R-:W-:Y:S01]  /*4770*/  IMAD.MOV.U32 R75, RZ, RZ, R5 ;  /* 0x000000ffff4b7224 */ /* 0x010fe200078e0005 */
[----:B------:R-:W-:Y:S01]  /*4780*/  HMMA.16816.F32.BF16 R220, R16, R112, R8 ;  /* 0x0000007010dc723c */ /* 0x000fe20000041808 */
[----:B-1----:R-:W-:-:S06]  /*4790*/  FFMA.FTZ R4, R83, c[0x0][0x2d0], -R2 ;  /* 0x0000b40053047a23 */ /* 0x002fcc0000010802 */
[----:B------:R-:W-:Y:S01]  /*47a0*/  F2FP.BF16.PACK_AB R8, R93, R94 ;  /* 0x0000005e5d08723e */ /* 0x000fe200000010ff */
[----:B------:R-:W-:Y:S01]  /*47b0*/  IMAD.MOV.U32 R73, RZ, RZ, R6 ;  /* 0x000000ffff497224 */ /* 0x000fe200078e0006 */
[----:B------:R-:W-:Y:S01]  /*47c0*/  F2FP.BF16.PACK_AB R9, R75, R92 ;  /* 0x0000005c4b09723e */ /* 0x000fe200000010ff */
[----:B------:R1:W-:Y:S01]  /*47d0*/  MUFU.EX2 R249, R4 ;  /* 0x0000000400f97308 */ /* 0x0003e20000000800 */
[----:B------:R-:W-:Y:S01]  /*47e0*/  F2FP.BF16.PACK_AB R10, R84, R85 ;  /* 0x00000055540a723e */ /* 0x000fe200000010ff */
[----:B------:R-:W-:Y:S01]  /*47f0*/  LDSM.16.MT88.4 R80, [R3+0x8800] ;  /* 0x008800000350783b */ /* 0x000fe20000004200 */
[----:B-----5:R-:W-:Y:S01]  /*4800*/  F2FP.BF16.PACK_AB R11, R250, R252 ;  /* 0x000000fcfa0b723e */ /* 0x020fe200000010ff */
[----:B-1----:R-:W-:-:S04]  /*4810*/  FFMA.FTZ R4, R104, c[0x0][0x2d0], -R2 ;  /* 0x0000b40068047a23 */ /* 0x002fc80000010802 */
[----:B------:R1:W-:Y:S02]  /*4820*/  MUFU.EX2 R248, R4 ;  /* 0x0000000400f87308 */ /* 0x0003e40000000800 */
[C---:B---3--:R-:W-:Y:S08]  /*4830*/  HMMA.16816.F32.BF16 R60, R8.reuse, R44, R60 ;  /* 0x0000002c083c723c */ /* 0x048ff0000004183c */
[----:B------:R-:W-:Y:S01]  /*4840*/  HMMA.16816.F32.BF16 R48, R8, R46, R48 ;  /* 0x0000002e0830723c */ /* 0x000fe20000041830 */
[----:B------:R-:W3:Y:S01]  /*4850*/  LDSM.16.MT88.4 R44, [R3+0x2000] ;  /* 0x00200000032c783b */ /* 0x000ee20000004200 */
[----:B-1----:R-:W-:-:S04]  /*4860*/  FFMA.FTZ R4, R66, c[0x0][0x2d0], -R0 ;  /* 0x0000b40042047a23 */ /* 0x002fc80000010800 */
[----:B------:R1:W-:Y:S02]  /*4870*/  MUFU.EX2 R247, R4 ;  /* 0x0000000400f77308 */ /* 0x0003e40000000800 */
[----:B-1----:R-:W-:-:S06]  /*4880*/  FFMA.FTZ R4, R67, c[0x0][0x2d0], -R0 ;  /* 0x0000b40043047a23 */ /* 0x002fcc0000010800 */
[----:B------:R1:W4:Y:S01]  /*4890*/  MUFU.EX2 R246, R4 ;  /* 0x0000000400f67308 */ /* 0x0003220000000800 */
[----:B--2---:R-:W-:Y:S01]  /*48a0*/  HMMA.16816.F32.BF16 R132, R8, R28, R40 ;  /* 0x0000001c0884723c */ /* 0x004fe20000041828 */
[----:B------:R-:W-:Y:S01]  /*48b0*/  LDSM.16.MT88.4 R40, [R3+0x5000] ;  /* 0x005000000328783b */ /* 0x000fe20000004200 */
[----:B-1----:R-:W-:-:S05]  /*48c0*/  FFMA.FTZ R4, R97, c[0x0][0x2d0], -R0 ;  /* 0x0000b40061047a23 */ /* 0x002fca0000010800 */
[----:B------:R1:W-:Y:S01]  /*48d0*/  MUFU.EX2 R245, R4 ;  /* 0x0000000400f57308 */ /* 0x0003e20000000800 */
[----:B------:R-:W-:Y:S01]  /*48e0*/  HMMA.16816.F32.BF16 R64, R8, R30, R36 ;  /* 0x0000001e0840723c */ /* 0x000fe20000041824 */
[----:B------:R-:W2:Y:S01]  /*48f0*/  LDSM.16.MT88.4 R28, [R3+0x8000] ;  /* 0x00800000031c783b */ /* 0x000ea20000004200 */
[----:B-1----:R-:W-:-:S05]  /*4900*/  FFMA.FTZ R4, R98, c[0x0][0x2d0], -R0 ;  /* 0x0000b40062047a23 */ /* 0x002fca0000010800 */
[----:B------:R1:W5:Y:S02]  /*4910*/  MUFU.EX2 R244, R4 ;  /* 0x0000000400f47308 */ /* 0x0003640000000800 */
[----:B-1----:R-:W-:-:S06]  /*4920*/  FFMA.FTZ R4, R107, c[0x0][0x2d0], -R2 ;  /* 0x0000b4006b047a23 */ /* 0x002fcc0000010802 */
[----:B------:R1:W1:Y:S01]  /*4930*/  MUFU.EX2 R243, R4 ;  /* 0x0000000400f37308 */ /* 0x0002620000000800 */
[----:B------:R-:W-:Y:S01]  /*4940*/  HMMA.16816.F32.BF16 R36, R8, R52, R32 ;  /* 0x000000340824723c */ /* 0x000fe20000041820 */
[--C-:B-1----:R-:W-:Y:S02]  /*4950*/  FFMA.FTZ R4, R106, c[0x0][0x2d0], -R2.reuse ;  /* 0x0000b4006a047a23 */ /* 0x102fe40000010802 */
[----:B------:R-:W-:-:S04]  /*4960*/  FFMA.FTZ R2, R111, c[0x0][0x2d0], -R2 ;  /* 0x0000b4006f027a23 */ /* 0x000fc80000010802 */
[----:B------:R1:W-:Y:S01]  /*4970*/  MUFU.EX2 R241, R2 ;  /* 0x0000000200f17308 */ /* 0x0003e20000000800 */
[----:B------:R-:W-:Y:S01]  /*4980*/  HMMA.16816.F32.BF16 R32, R8, R54, R56 ;  /* 0x000000360820723c */ /* 0x000fe20000041838 */
[----:B----4-:R-:W-:Y:S01]  /*4990*/  F2FP.BF16.PACK_AB R5, R246, R247 ;  /* 0x000000f7f605723e */ /* 0x010fe200000010ff */
[----:B------:R-:W-:Y:S01]  /*49a0*/  IMAD.MOV.U32 R117, RZ, RZ, R217 ;  /* 0x000000ffff757224 */ /* 0x000fe200078e00d9 */
[----:B------:R-:W-:Y:S01]  /*49b0*/  F2FP.BF16.PACK_AB R6, R249, R251 ;  /* 0x000000fbf906723e */ /* 0x000fe200000010ff */
[----:B------:R-:W-:Y:S01]  /*49c0*/  LDSM.16.MT88.4 R52, [R212+0x3000] ;  /* 0x00300000d434783b */ /* 0x000fe20000004200 */
[----:B-----5:R-:W-:Y:S01]  /*49d0*/  F2FP.BF16.PACK_AB R7, R244, R245 ;  /* 0x000000f5f407723e */ /* 0x020fe200000010ff */
[--C-:B-1----:R-:W-:Y:S02]  /*49e0*/  FFMA.FTZ R2, R105, c[0x0][0x2d0], -R0.reuse ;  /* 0x0000b40069027a23 */ /* 0x102fe40000010800 */
[----:B------:R-:W1:Y:S02]  /*49f0*/  LDSM.16.MT88.4 R104, [R3+0x2800] ;  /* 0x002800000368783b */ /* 0x000e640000004200 */
[----:B------:R4:W-:Y:S08]  /*4a00*/  MUFU.EX2 R240, R2 ;  /* 0x0000000200f07308 */ /* 0x0009f00000000800 */
[----:B------:R5:W-:Y:S01]  /*4a10*/  MUFU.EX2 R242, R4 ;  /* 0x0000000400f27308 */ /* 0x000be20000000800 */
[----:B----4-:R-:W-:-:S07]  /*4a20*/  FFMA.FTZ R2, R110, c[0x0][0x2d0], -R0 ;  /* 0x0000b4006e027a23 */ /* 0x010fce0000010800 */
[----:B------:R4:W1:Y:S01]  /*4a30*/  MUFU.EX2 R219, R2 ;  /* 0x0000000200db7308 */ /* 0x0008620000000800 */
[----:B-----5:R-:W-:-:S07]  /*4a40*/  F2FP.BF16.PACK_AB R4, R116, R73 ;  /* 0x000000497404723e */ /* 0x020fce00000010ff */
[----:B---3--:R-:W-:Y:S01]  /*4a50*/  HMMA.16816.F32.BF16 R100, R4, R44, R60 ;  /* 0x0000002c0464723c */ /* 0x008fe2000004183c */
[--C-:B----4-:R-:W-:Y:S02]  /*4a60*/  FFMA.FTZ R2, R108, c[0x0][0x2d0], -R0.reuse ;  /* 0x0000b4006c027a23 */ /* 0x110fe40000010800 */
[----:B------:R-:W-:-:S05]  /*4a70*/  FFMA.FTZ R0, R109, c[0x0][0x2d0], -R0 ;  /* 0x0000b4006d007a23 */ /* 0x000fca0000010800 */
[C---:B------:R-:W-:Y:S01]  /*4a80*/  HMMA.16816.F32.BF16 R44, R4.reuse, R46, R48 ;  /* 0x0000002e042c723c */ /* 0x040fe20000041830 */
[----:B------:R-:W-:Y:S01]  /*4a90*/  MUFU.EX2 R218, R2 ;  /* 0x0000000200da7308 */ /* 0x000fe20000000800 */
[----:B------:R-:W-:Y:S01]  /*4aa0*/  F2FP.BF16.PACK_AB R96, R243, R248 ;  /* 0x000000f8f360723e */ /* 0x000fe200000010ff */
[----:B------:R-:W3:Y:S06]  /*4ab0*/  LDSM.16.MT88.4 R48, [R212+0x3800] ;  /* 0x00380000d430783b */ /* 0x000eec0000004200 */
[----:B------:R-:W4:Y:S01]  /*4ac0*/  MUFU.EX2 R217, R0 ;  /* 0x0000000000d97308 */ /* 0x000f220000000800 */
[----:B--2---:R-:W-:Y:S01]  /*4ad0*/  HMMA.16816.F32.BF16 R36, R4, R28, R36 ;  /* 0x0000001c0424723c */ /* 0x004fe20000041824 */
[----:B-1----:R-:W-:-:S02]  /*4ae0*/  F2FP.BF16.PACK_AB R97, R219, R240 ;  /* 0x000000f0db61723e */ /* 0x002fc400000010ff */
[----:B------:R-:W-:-:S05]  /*4af0*/  F2FP.BF16.PACK_AB R98, R241, R242 ;  /* 0x000000f2f162723e */ /* 0x000fca00000010ff */
[----:B------:R-:W-:Y:S01]  /*4b00*/  HMMA.16816.F32.BF16 R32, R4, R30, R32 ;  /* 0x0000001e0420723c */ /* 0x000fe20000041820 */
[----:B----4-:R-:W-:-:S07]  /*4b10*/  F2FP.BF16.PACK_AB R99, R217, R218 ;  /* 0x000000dad963723e */ /* 0x010fce00000010ff */
[----:B------:R-:W-:Y:S08]  /*4b20*/  HMMA.16816.F32.BF16 R132, R4, R40, R132 ;  /* 0x000000280484723c */ /* 0x000ff00000041884 */
[----:B------:R-:W-:Y:S08]  /*4b30*/  HMMA.16816.F32.BF16 R100, R96, R104, R100 ;  /* 0x000000686064723c */ /* 0x000ff00000041864 */
[----:B------:R-:W-:Y:S08]  /*4b40*/  HMMA.16816.F32.BF16 R40, R4, R42, R64 ;  /* 0x0000002a0428723c */ /* 0x000ff00000041840 */
[C---:B------:R-:W-:Y:S01]  /*4b50*/  HMMA.16816.F32.BF16 R104, R96.reuse, R106, R44 ;  /* 0x0000006a6068723c */ /* 0x040fe2000004182c */
[----:B------:R-:W1:Y:S07]  /*4b60*/  LDSM.16.MT88.4 R44, [R213+0x3000] ;  /* 0x00300000d52c783b */ /* 0x000e6e0000004200 */
[C---:B------:R-:W-:Y:S08]  /*4b70*/  HMMA.16816.F32.BF16 R76, R96.reuse, R80, R36 ;  /* 0x00000050604c723c */ /* 0x040ff00000041824 */
[----:B------:R-:W-:Y:S08]  /*4b80*/  HMMA.16816.F32.BF16 R80, R96, R82, R32 ;  /* 0x000000526050723c */ /* 0x000ff00000041820 */
[C---:B------:R-:W-:Y:S08]  /*4b90*/  HMMA.16816.F32.BF16 R32, R20.reuse, R52, RZ ;  /* 0x000000341420723c */ /* 0x040ff000000418ff */
[C---:B------:R-:W-:Y:S01]  /*4ba0*/  HMMA.16816.F32.BF16 R28, R20.reuse, R54, RZ ;  /* 0x00000036141c723c */ /* 0x040fe200000418ff */
[----:B------:R-:W2:Y:S07]  /*4bb0*/  LDSM.16.MT88.4 R52, [R24+0x3000] ;  /* 0x003000001834783b */ /* 0x000eae0000004200 */
[----:B------:R-:W-:Y:S08]  /*4bc0*/  HMMA.16816.F32.BF16 R36, R20, R118, RZ ;  /* 0x000000761424723c */ /* 0x000ff000000418ff */
[C---:B------:R-:W-:Y:S08]  /*4bd0*/  HMMA.16816.F32.BF16 R132, R96.reuse, R136, R132 ;  /* 0x000000886084723c */ /* 0x040ff00000041884 */
[----:B------:R-:W-:Y:S01]  /*4be0*/  HMMA.16816.F32.BF16 R136, R96, R138, R40 ;  /* 0x0000008a6088723c */ /* 0x000fe20000041828 */
[----:B------:R-:W4:Y:S07]  /*4bf0*/  LDSM.16.MT88.4 R40, [R213+0x3800] ;  /* 0x00380000d528783b */ /* 0x000f2e0000004200 */
[C---:B---3--:R-:W-:Y:S08]  /*4c00*/  HMMA.16816.F32.BF16 R68, R16.reuse, R48, R32 ;  /* 0x000000301044723c */ /* 0x048ff00000041820 */
[C---:B------:R-:W-:Y:S01]  /*4c10*/  HMMA.16816.F32.BF16 R128, R16.reuse, R50, R28 ;  /* 0x000000321080723c */ /* 0x040fe2000004181c */
[----:B------:R-:W3:Y:S07]  /*4c20*/  LDSM.16.MT88.4 R48, [R24+0x3800] ;  /* 0x003800001830783b */ /* 0x000eee0000004200 */
[----:B------:R-:W-:Y:S08]  /*4c30*/  HMMA.16816.F32.BF16 R60, R16, R114, R36 ;  /* 0x00000072103c723c */ /* 0x000ff00000041824 */
[C---:B-1----:R-:W-:Y:S08]  /*4c40*/  HMMA.16816.F32.BF16 R36, R20.reuse, R44, RZ ;  /* 0x0000002c1424723c */ /* 0x042ff000000418ff */
[----:B--2---:R-:W-:Y:S01]  /*4c50*/  HMMA.16816.F32.BF16 R28, R20, R52, RZ ;  /* 0x00000034141c723c */ /* 0x004fe200000418ff */
[----:B------:R-:W-:-:S07]  /*4c60*/  IMAD.MOV.U32 R74, RZ, RZ, R120 ;  /* 0x000000ffff4a7224 */ /* 0x000fce00078e0078 */
[----:B------:R-:W-:Y:S08]  /*4c70*/  HMMA.16816.F32.BF16 R32, R20, R46, RZ ;  /* 0x0000002e1420723c */ /* 0x000ff000000418ff */
[C---:B----4-:R-:W-:Y:S01]  /*4c80*/  HMMA.16816.F32.BF16 R120, R16.reuse, R40, R36 ;  /* 0x000000281078723c */ /* 0x050fe20000041824 */
[----:B------:R-:W1:Y:S07]  /*4c90*/  LDSM.16.MT88.4 R36, [R212+0x6000] ;  /* 0x00600000d424783b */ /* 0x000e6e0000004200 */
[----:B---3--:R-:W-:Y:S08]  /*4ca0*/  HMMA.16816.F32.BF16 R124, R16, R48, R28 ;  /* 0x00000030107c723c */ /* 0x008ff0000004181c */
[----:B------:R-:W-:Y:S08]  /*4cb0*/  HMMA.16816.F32.BF16 R28, R20, R54, RZ ;  /* 0x00000036141c723c */ /* 0x000ff000000418ff */
[C---:B------:R-:W-:Y:S01]  /*4cc0*/  HMMA.16816.F32.BF16 R44, R16.reuse, R42, R32 ;  /* 0x0000002a102c723c */ /* 0x040fe20000041820 */
[----:B------:R-:W2:Y:S11]  /*4cd0*/  LDSM.16.MT88.4 R32, [R212+0x6800] ;  /* 0x00680000d420783b */ /* 0x000eb60000004200 */
[----:B------:R-:W-:Y:S04]  /*4ce0*/  @!UPT UIADD3 URZ, URZ, URZ, URZ ;  /* 0x0000003f3f3ff290 */ /* 0x000fe8000fffe03f */
[----:B------:R-:W-:Y:S08]  /*4cf0*/  HMMA.16816.F32.BF16 R88, R16, R50, R28 ;  /* 0x000000321058723c */ /* 0x000ff0000004181c */
[----:B-1----:R-:W-:Y:S01]  /*4d00*/  HMMA.16816.F32.BF16 R28, R20, R36, RZ ;  /* 0x00000024141c723c */ /* 0x002fe200000418ff */
[----:B------:R-:W-:Y:S02]  /*4d10*/  FADD.FTZ R0, R143, R142 ;  /* 0x0000008e8f007221 */ /* 0x000fe40000010000 */
[----:B------:R-:W-:-:S02]  /*4d20*/  IMAD.MOV.U32 R142, RZ, RZ, R117 ;  /* 0x000000ffff8e7224 */ /* 0x000fc400078e0075 */
[----:B------:R-:W-:Y:S11]  /*4d30*/  IMAD.MOV.U32 R143, RZ, RZ, R116 ;  /* 0x000000ffff8f7224 */ /* 0x000ff600078e0074 */
[----:B------:R-:W-:Y:S08]  /*4d40*/  @!UPT UIADD3 URZ, URZ, URZ, URZ ;  /* 0x0000003f3f3ff290 */ /* 0x000ff0000fffe03f */
[----:B--2---:R-:W-:Y:S08]  /*4d50*/  HMMA.16816.F32.BF16 R116, R16, R32, R28 ;  /* 0x000000201074723c */ /* 0x004ff0000004181c */
[----:B------:R-:W-:Y:S01]  /*4d60*/  HMMA.16816.F32.BF16 R28, R20, R38, RZ ;  /* 0x00000026141c723c */ /* 0x000fe200000418ff */
[----:B------:R-:W1:Y:S11]  /*4d70*/  LDSM.16.MT88.4 R36, [R213+0x6000] ;  /* 0x00600000d524783b */ /* 0x000e760000004200 */
[----:B------:R-:W-:Y:S11]  /*4d80*/  @!UPT UIADD3 URZ, URZ, URZ, URZ ;  /* 0x0000003f3f3ff290 */ /* 0x000ff6000fffe03f */
[----:B------:R-:W-:Y:S01]  /*4d90*/  @!UPT UIADD3 URZ, URZ, URZ, URZ ;  /* 0x0000003f3f3ff290 */ /* 0x000fe2000fffe03f */
[----:B------:R-:W-:Y:S01]  /*4da0*/  HMMA.16816.F32.BF16 R112, R16, R34, R28 ;  /* 0x000000221070723c */ /* 0x000fe2000004181c */
[----:B------:R-:W2:Y:S07]  /*4db0*/  LDSM.16.MT88.4 R32, [R213+0x6800] ;  /* 0x00680000d520783b */ /* 0x000eae0000004200 */
[----:B-1----:R-:W-:Y:S11]  /*4dc0*/  HMMA.16816.F32.BF16 R28, R20, R36, RZ ;  /* 0x00000024141c723c */ /* 0x002ff600000418ff */
[----:B------:R-:W-:Y:S11]  /*4dd0*/  @!UPT UIADD3 URZ, URZ, URZ, URZ ;  /* 0x0000003f3f3ff290 */ /* 0x000ff6000fffe03f */
[----:B------:R-:W-:Y:S02]  /*4de0*/  @!UPT UIADD3 URZ, URZ, URZ, URZ ;  /* 0x0000003f3f3ff290 */ /* 0x000fe4000fffe03f */
[----:B--2---:R-:W-:Y:S08]  /*4df0*/  HMMA.16816.F32.BF16 R108, R16, R32, R28 ;  /* 0x00000020106c723c */ /* 0x004ff0000004181c */
[----:B------:R-:W-:Y:S01]  /*4e00*/  HMMA.16816.F32.BF16 R28, R20, R38, RZ ;  /* 0x00000026141c723c */ /* 0x000fe200000418ff */
[----:B------:R-:W-:Y:S02]  /*4e10*/  IMAD.MOV.U32 R65, RZ, RZ, R93 ;  /* 0x000000ffff417224 */ /* 0x000fe400078e005d */
[----:B------:R-:W-:-:S02]  /*4e20*/  IMAD.MOV.U32 R66, RZ, RZ, R92 ;  /* 0x000000ffff427224 */ /* 0x000fc400078e005c */
[----:B------:R-:W-:Y:S02]  /*4e30*/  IMAD.MOV.U32 R67, RZ, RZ, R94 ;  /* 0x000000ffff437224 */ /* 0x000fe400078e005e */
[----:B------:R-:W-:Y:S11]  /*4e40*/  IMAD.MOV.U32 R58, RZ, RZ, R95 ;  /* 0x000000ffff3a7224 */ /* 0x000ff600078e005f */
[----:B------:R-:W-:Y:S06]  /*4e50*/  @!UPT UIADD3 URZ, URZ, URZ, URZ ;  /* 0x0000003f3f3ff290 */ /* 0x000fec000fffe03f */
[----:B------:R-:W-:Y:S01]  /*4e60*/  HMMA.16816.F32.BF16 R92, R16, R34, R28 ;  /* 0x00000022105c723c */ /* 0x000fe2000004181c */
[----:B------:R-:W1:Y:S01]  /*4e70*/  LDSM.16.MT88.4 R28, [R24+0x6000] ;  /* 0x00600000181c783b */ /* 0x000e620000004200 */
[----:B------:R-:W-:-:S04]  /*4e80*/  FADD.FTZ R2, R149, R148 ;  /* 0x0000009495027221 */ /* 0x000fc80000010000 */
[----:B------:R-:W-:-:S04]  /*4e90*/  FADD.FTZ R2, R150, R2 ;  /* 0x0000000296027221 */ /* 0x000fc80000010000 */
[----:B------:R-:W-:Y:S01]  /*4ea0*/  FADD.FTZ R2, R202, R2 ;  /* 0x00000002ca027221 */ /* 0x000fe20000010000 */
[C---:B-1----:R-:W-:Y:S08]  /*4eb0*/  HMMA.16816.F32.BF16 R32, R20.reuse, R28, RZ ;  /* 0x0000001c1420723c */ /* 0x042ff000000418ff */
[----:B------:R-:W-:Y:S01]  /*4ec0*/  HMMA.16816.F32.BF16 R20, R20, R30, RZ ;  /* 0x0000001e1414723c */ /* 0x000fe200000418ff */
[----:B------:R-:W1:Y:S01]  /*4ed0*/  LDSM.16.MT88.4 R28, [R24+0x6800] ;  /* 0x00680000181c783b */ /* 0x000e620000004200 */
[----:B------:R-:W-:-:S04]  /*4ee0*/  FADD.FTZ R2, R201, R2 ;  /* 0x00000002c9027221 */ /* 0x000fc80000010000 */
[----:B------:R-:W-:-:S04]  /*4ef0*/  FADD.FTZ R2, R204, R2 ;  /* 0x00000002cc027221 */ /* 0x000fc80000010000 */
[----:B------:R-:W-:Y:S02]  /*4f00*/  FADD.FTZ R2, R205, R2 ;  /* 0x00000002cd027221 */ /* 0x000fe40000010000 */
[----:B------:R-:W-:Y:S02]  /*4f10*/  IMAD.MOV.U32 R56, RZ, RZ, R86 ;  /* 0x000000ffff387224 */ /* 0x000fe400078e0056 */
[----:B------:R-:W-:Y:S02]  /*4f20*/  FADD.FTZ R2, R206, R2 ;  /* 0x00000002ce027221 */ /* 0x000fe40000010000 */
[----:B------:R-:W-:Y:S02]  /*4f30*/  IMAD.MOV.U32 R57, RZ, RZ, R87 ;  /* 0x000000ffff397224 */ /* 0x000fe400078e0057 */
[----:B------:R-:W-:Y:S02]  /*4f40*/  IMAD.MOV.U32 R205, RZ, RZ, R84 ;  /* 0x000000ffffcd7224 */ /* 0x000fe400078e0054 */
[----:B------:R-:W-:-:S02]  /*4f50*/  IMAD.MOV.U32 R206, RZ, RZ, R85 ;  /* 0x000000ffffce7224 */ /* 0x000fc400078e0055 */
[C---:B-1----:R-:W-:Y:S08]  /*4f60*/  HMMA.16816.F32.BF16 R84, R16.reuse, R28, R32 ;  /* 0x0000001c1054723c */ /* 0x042ff00000041820 */
[----:B------:R-:W-:Y:S01]  /*4f70*/  HMMA.16816.F32.BF16 R32, R16, R30, R20 ;  /* 0x0000001e1020723c */ /* 0x000fe20000041814 */
[----:B------:R-:W1:Y:S01]  /*4f80*/  LDSM.16.MT88.4 R16, [R212+0x1000] ;  /* 0x00100000d410783b */ /* 0x000e620000004200 */
[----:B------:R-:W-:-:S02]  /*4f90*/  IMAD.MOV.U32 R64, RZ, RZ, R75 ;  /* 0x000000ffff407224 */ /* 0x000fc400078e004b */
[----:B------:R-:W-:Y:S01]  /*4fa0*/  IMAD.MOV.U32 R204, RZ, RZ, R73 ;  /* 0x000000ffffcc7224 */ /* 0x000fe200078e0049 */
[----:B------:R-:W2:Y:S01]  /*4fb0*/  LDSM.16.MT88.4 R20, [R213+0x1000] ;  /* 0x00100000d514783b */ /* 0x000ea20000004200 */
[----:B------:R-:W-:Y:S02]  /*4fc0*/  IMAD.MOV.U32 R59, RZ, RZ, R74 ;  /* 0x000000ffff3b7224 */ /* 0x000fe400078e004a */
[----:B------:R-:W-:-:S04]  /*4fd0*/  FADD.FTZ R0, R144, R0 ;  /* 0x0000000090007221 */ /* 0x000fc80000010000 */
[----:B------:R-:W-:-:S04]  /*4fe0*/  FADD.FTZ R0, R146, R0 ;  /* 0x0000000092007221 */ /* 0x000fc80000010000 */
[----:B------:R-:W-:Y:S01]  /*4ff0*/  FADD.FTZ R0, R145, R0 ;  /* 0x0000000091007221 */ /* 0x000fe20000010000 */
[----:B-1----:R-:W-:Y:S07]  /*5000*/  HMMA.16816.F32.BF16 R72, R12, R16, R236 ;  /* 0x000000100c48723c */ /* 0x002fee00000418ec */
[----:B------:R-:W-:Y:S02]  /*5010*/  IMAD.MOV.U32 R239, RZ, RZ, R64 ;  /* 0x000000ffffef7224 */ /* 0x000fe400078e0040 */
[----:B------:R-:W-:-:S02]  /*5020*/  IMAD.MOV.U32 R238, RZ, RZ, R65 ;  /* 0x000000ffffee7224 */ /* 0x000fc400078e0041 */
[----:B------:R-:W-:Y:S02]  /*5030*/  IMAD.MOV.U32 R237, RZ, RZ, R66 ;  /* 0x000000ffffed7224 */ /* 0x000fe400078e0042 */
[----:B------:R-:W-:Y:S02]  /*5040*/  IMAD.MOV.U32 R236, RZ, RZ, R67 ;  /* 0x000000ffffec7224 */ /* 0x000fe400078e0043 */
[----:B------:R-:W-:Y:S01]  /*5050*/  HMMA.16816.F32.BF16 R64, R12, R18, R232 ;  /* 0x000000120c40723c */ /* 0x000fe200000418e8 */
[----:B------:R-:W1:Y:S01]  /*5060*/  LDSM.16.MT88.4 R16, [R24+0x1000] ;  /* 0x001000001810783b */ /* 0x000e620000004200 */
[----:B------:R-:W-:-:S04]  /*5070*/  FADD.FTZ R0, R151, R0 ;  /* 0x0000000097007221 */ /* 0x000fc80000010000 */
[----:B------:R-:W-:-:S04]  /*5080*/  FADD.FTZ R0, R200, R0 ;  /* 0x00000000c8007221 */ /* 0x000fc80000010000 */
[----:B------:R-:W-:-:S04]  /*5090*/  FADD.FTZ R0, R203, R0 ;  /* 0x00000000cb007221 */ /* 0x000fc80000010000 */
[----:B------:R-:W-:Y:S01]  /*50a0*/  FADD.FTZ R0, R25, R0 ;  /* 0x0000000019007221 */ /* 0x000fe20000010000 */
[----:B--2---:R-:W-:Y:S01]  /*50b0*/  HMMA.16816.F32.BF16 R48, R12, R22, R224 ;  /* 0x000000160c30723c */ /* 0x004fe200000418e0 */
[----:B------:R-:W-:Y:S02]  /*50c0*/  IMAD.MOV.U32 R235, RZ, RZ, R56 ;  /* 0x000000ffffeb7224 */ /* 0x000fe400078e0038 */
[----:B------:R-:W-:Y:S02]  /*50d0*/  FADD.FTZ R3, R26, R0 ;  /* 0x000000001a037221 */ /* 0x000fe40000010000 */
[----:B------:R-:W-:Y:S02]  /*50e0*/  IMAD.MOV.U32 R234, RZ, RZ, R57 ;  /* 0x000000ffffea7224 */ /* 0x000fe400078e0039 */
[----:B------:R-:W-:Y:S02]  /*50f0*/  IMAD.MOV.U32 R233, RZ, RZ, R58 ;  /* 0x000000ffffe97224 */ /* 0x000fe400078e003a */
[----:B------:R-:W-:-:S02]  /*5100*/  IMAD.MOV.U32 R0, RZ, RZ, R59 ;  /* 0x000000ffff007224 */ /* 0x000fc400078e003b */
        /* <DEDUP_REMOVED lines=10> */
[----:B------:R-:W1:Y:S01]  /*51b0*/  LDSM.16.MT88.4 R16, [R212+0x7000] ;  /* 0x00700000d410783b */ /* 0x000e620000004200 */
[----:B------:R-:W-:-:S04]  /*51c0*/  FADD.FTZ R2, R27, R2 ;  /* 0x000000021b027221 */ /* 0x000fc80000010000 */
[----:B------:R-:W-:Y:S02]  /*51d0*/  FADD.FTZ R2, R147, R2 ;  /* 0x0000000293027221 */ /* 0x000fe40000010000 */
        /* <DEDUP_REMOVED lines=33> */
[----:B------:R-:W-:Y:S01]  /*53f0*/  LDSM.16.MT88.4 R20, [R212+0x2000] ;  /* 0x00200000d414783b */ /* 0x000fe20000004200 */
[----:B------:R-:W-:-:S02]  /*5400*/  FADD.FTZ R0, R0, R2 ;  /* 0x0000000200007221 */ /* 0x000fc40000010000 */
[----:B------:R-:W-:Y:S01]  /*5410*/  FADD.FTZ R3, R233, R3 ;  /* 0x00000003e9037221 */ /* 0x000fe20000010000 */
[----:B------:R-:W-:Y:S03]  /*5420*/  LDSM.16.MT88.4 R144, [R212+0x2800] ;  /* 0x00280000d490783b */ /* 0x000fe60000004200 */
[C---:B-1----:R-:W-:Y:S08]  /*5430*/  HMMA.16816.F32.BF16 R32, R8.reuse, R16, R128 ;  /* 0x000000100820723c */ /* 0x042ff00000041880 */
[C---:B------:R-:W-:Y:S01]  /*5440*/  HMMA.16816.F32.BF16 R28, R8.reuse, R18, R124 ;  /* 0x00000012081c723c */ /* 0x040fe2000004187c */
[----:B------:R-:W-:Y:S07]  /*5450*/  LDSM.16.MT88.4 R16, [R213+0x2000] ;  /* 0x00200000d510783b */ /* 0x000fee0000004200 */
[C---:B---3--:R-:W-:Y:S01]  /*5460*/  HMMA.16816.F32.BF16 R128, R8.reuse, R12, R120 ;  /* 0x0000000c0880723c */ /* 0x048fe20000041878 */
[----:B------:R-:W-:Y:S07]  /*5470*/  LDSM.16.MT88.4 R120, [R24+0x2800] ;  /* 0x002800001878783b */ /* 0x000fee0000004200 */
[----:B------:R-:W-:Y:S01]  /*5480*/  HMMA.16816.F32.BF16 R92, R8, R14, R92 ;  /* 0x0000000e085c723c */ /* 0x000fe2000004185c */
[----:B------:R-:W1:Y:S04]  /*5490*/  LDSM.16.MT88.4 R12, [R24+0x2000] ;  /* 0x00200000180c783b */ /* 0x000e680000004200 */
[----:B------:R-:W2:Y:S03]  /*54a0*/  LDSM.16.MT88.4 R8, [R212+0x5000] ;  /* 0x00500000d408783b */ /* 0x000ea60000004200 */
[C---:B-1----:R-:W-:Y:S08]  /*54b0*/  HMMA.16816.F32.BF16 R88, R4.reuse, R14, R84 ;  /* 0x0000000e0458723c */ /* 0x042ff00000041854 */
[C---:B--2---:R-:W-:Y:S08]  /*54c0*/  HMMA.16816.F32.BF16 R124, R4.reuse, R8, R68 ;  /* 0x00000008047c723c */ /* 0x044ff00000041844 */
[C---:B------:R-:W-:Y:S01]  /*54d0*/  HMMA.16816.F32.BF16 R84, R4.reuse, R10, R60 ;  /* 0x0000000a0454723c */ /* 0x040fe2000004183c */
[----:B------:R-:W1:Y:S07]  /*54e0*/  LDSM.16.MT88.4 R8, [R213+0x8000] ;  /* 0x00800000d508783b */ /* 0x000e6e0000004200 */
[C---:B------:R-:W-:Y:S01]  /*54f0*/  HMMA.16816.F32.BF16 R116, R4.reuse, R12, R116 ;  /* 0x0000000c0474723c */ /* 0x040fe20000041874 */
[----:B------:R-:W2:Y:S07]  /*5500*/  LDSM.16.MT88.4 R12, [R212+0x8000] ;  /* 0x00800000d40c783b */ /* 0x000eae0000004200 */
[C---:B------:R-:W-:Y:S01]  /*5510*/  HMMA.16816.F32.BF16 R44, R4.reuse, R22, R112 ;  /* 0x00000016042c723c */ /* 0x040fe20000041870 */
[----:B------:R-:W-:Y:S07]  /*5520*/  LDSM.16.MT88.4 R112, [R213+0x2800] ;  /* 0x00280000d570783b */ /* 0x000fee0000004200 */
[----:B------:R-:W-:Y:S01]  /*5530*/  HMMA.16816.F32.BF16 R148, R4, R20, R148 ;  /* 0x000000140494723c */ /* 0x000fe20000041894 */
[----:B------:R-:W-:Y:S01]  /*5540*/  LDSM.16.MT88.4 R20, [R213+0x5000] ;  /* 0x00500000d514783b */ /* 0x000fe20000004200 */
[----:B------:R-:W-:-:S06]  /*5550*/  FADD.FTZ R2, R234, R0 ;  /* 0x00000000ea027221 */ /* 0x000fcc0000010000 */
[C---:B-1----:R-:W-:Y:S08]  /*5560*/  HMMA.16816.F32.BF16 R32, R4.reuse, R8, R32 ;  /* 0x000000080420723c */ /* 0x042ff00000041820 */
[----:B------:R-:W-:Y:S01]  /*5570*/  HMMA.16816.F32.BF16 R28, R4, R10, R28 ;  /* 0x0000000a041c723c */ /* 0x000fe2000004181c */
[----:B------:R-:W1:Y:S01]  /*5580*/  LDSM.16.MT88.4 R8, [R24+0x8000] ;  /* 0x008000001808783b */ /* 0x000e620000004200 */
[----:B------:R-:W-:-:S02]  /*5590*/  FADD.FTZ R0, R235, R3 ;  /* 0x00000003eb007221 */ /* 0x000fc40000010000 */
[----:B------:R-:W-:Y:S02]  /*55a0*/  FADD.FTZ R2, R236, R2 ;  /* 0x00000002ec027221 */ /* 0x000fe40000010000 */
[----:B------:R-:W-:Y:S02]  /*55b0*/  FADD.FTZ R0, R237, R0 ;  /* 0x00000000ed007221 */ /* 0x000fe40000010000 */
[----:B------:R-:W-:Y:S01]  /*55c0*/  HMMA.16816.F32.BF16 R108, R4, R16, R108 ;  /* 0x00000010046c723c */ /* 0x000fe2000004186c */
[----:B------:R-:W-:Y:S02]  /*55d0*/  FADD.FTZ R2, R238, R2 ;  /* 0x00000002ee027221 */ /* 0x000fe40000010000 */
[----:B------:R-:W-:-:S05]  /*55e0*/  FADD.FTZ R0, R239, R0 ;  /* 0x00000000ef007221 */ /* 0x000fca0000010000 */
[----:B------:R-:W-:Y:S01]  /*55f0*/  HMMA.16816.F32.BF16 R56, R4, R18, R56 ;  /* 0x000000120438723c */ /* 0x000fe20000041838 */
[----:B------:R-:W3:Y:S01]  /*5600*/  LDSM.16.MT88.4 R16, [R24+0x5000] ;  /* 0x005000001810783b */ /* 0x000ee20000004200 */
[----:B------:R-:W-:Y:S02]  /*5610*/  FADD.FTZ R2, R206, R2 ;  /* 0x00000002ce027221 */ /* 0x000fe40000010000 */
[----:B------:R-:W-:Y:S02]  /*5620*/  FADD.FTZ R0, R252, R0 ;  /* 0x00000000fc007221 */ /* 0x000fe40000010000 */
[----:B------:R-:W-:Y:S02]  /*5630*/  FADD.FTZ R2, R205, R2 ;  /* 0x00000002cd027221 */ /* 0x000fe40000010000 */
[----:B------:R-:W-:Y:S02]  /*5640*/  FADD.FTZ R0, R250, R0 ;  /* 0x00000000fa007221 */ /* 0x000fe40000010000 */
[----:B------:R-:W-:-:S02]  /*5650*/  FADD.FTZ R2, R204, R2 ;  /* 0x00000002cc027221 */ /* 0x000fc40000010000 */
[----:B------:R-:W-:Y:S02]  /*5660*/  FADD.FTZ R0, R247, R0 ;  /* 0x00000000f7007221 */ /* 0x000fe40000010000 */
[----:B------:R-:W-:Y:S01]  /*5670*/  FADD.FTZ R2, R143, R2 ;  /* 0x000000028f027221 */ /* 0x000fe20000010000 */
[----:B--2---:R-:W-:Y:S01]  /*5680*/  HMMA.16816.F32.BF16 R40, R4, R12, R40 ;  /* 0x0000000c0428723c */ /* 0x004fe20000041828 */
[----:B------:R-:W-:Y:S02]  /*5690*/  FADD.FTZ R0, R246, R0 ;  /* 0x00000000f6007221 */ /* 0x000fe40000010000 */
[----:B------:R-:W-:Y:S02]  /*56a0*/  FADD.FTZ R2, R251, R2 ;  /* 0x00000002fb027221 */ /* 0x000fe40000010000 */
[----:B------:R-:W-:-:S03]  /*56b0*/  FADD.FTZ R0, R245, R0 ;  /* 0x00000000f5007221 */ /* 0x000fc60000010000 */
[----:B------:R-:W-:Y:S01]  /*56c0*/  HMMA.16816.F32.BF16 R36, R4, R14, R36 ;  /* 0x0000000e0424723c */ /* 0x000fe20000041824 */
[----:B------:R-:W-:-:S07]  /*56d0*/  FADD.FTZ R2, R249, R2 ;  /* 0x00000002f9027221 */ /* 0x000fce0000010000 */
[----:B-1----:R-:W-:Y:S01]  /*56e0*/  HMMA.16816.F32.BF16 R12, R4, R8, R128 ;  /* 0x00000008040c723c */ /* 0x002fe20000041880 */
[----:B------:R-:W1:Y:S01]  /*56f0*/  LDSM.16.MT88.4 R128, [R212+0x5800] ;  /* 0x00580000d480783b */ /* 0x000e620000004200 */
[----:B------:R-:W-:-:S06]  /*5700*/  FADD.FTZ R0, R244, R0 ;  /* 0x00000000f4007221 */ /* 0x000fcc0000010000 */
[----:B------:R-:W-:Y:S08]  /*5710*/  HMMA.16816.F32.BF16 R108, R96, R112, R108 ;  /* 0x00000070606c723c */ /* 0x000ff0000004186c */
[----:B------:R-:W-:Y:S01]  /*5720*/  HMMA.16816.F32.BF16 R68, R4, R20, R72 ;  /* 0x000000140444723c */ /* 0x000fe20000041848 */
[----:B------:R-:W-:Y:S07]  /*5730*/  LDSM.16.MT88.4 R72, [R212+0x8800] ;  /* 0x00880000d448783b */ /* 0x000fee0000004200 */
[C---:B------:R-:W-:Y:S01]  /*5740*/  HMMA.16816.F32.BF16 R112, R96.reuse, R114, R56 ;  /* 0x000000726070723c */ /* 0x040fe20000041838 */
[----:B------:R-:W2:Y:S07]  /*5750*/  LDSM.16.MT88.4 R56, [R213+0x5800] ;  /* 0x00580000d538783b */ /* 0x000eae0000004200 */
[----:B------:R-:W-:Y:S01]  /*5760*/  HMMA.16816.F32.BF16 R116, R96, R120, R116 ;  /* 0x000000786074723c */ /* 0x000fe20000041874 */
[----:B------:R-:W-:-:S07]  /*5770*/  FADD.FTZ R3, R248, R2 ;  /* 0x00000002f8037221 */ /* 0x000fce0000010000 */
[----:B------:R-:W-:Y:S01]  /*5780*/  HMMA.16816.F32.BF16 R20, R4, R22, R64 ;  /* 0x000000160414723c */ /* 0x000fe20000041840 */
[----:B------:R-:W4:Y:S04]  /*5790*/  LDSM.16.MT88.4 R64, [R24+0x5800] ;  /* 0x005800001840783b */ /* 0x000f280000004200 */
[----:B------:R-:W-:Y:S03]  /*57a0*/  LDSM.16.MT88.4 R24, [R24+0x8800] ;  /* 0x008800001818783b */ /* 0x000fe60000004200 */
[----:B------:R-:W-:Y:S01]  /*57b0*/  HMMA.16816.F32.BF16 R120, R96, R122, R88 ;  /* 0x0000007a6078723c */ /* 0x000fe20000041858 */
[----:B------:R-:W5:Y:S01]  /*57c0*/  LDSM.16.MT88.4 R88, [R213+0x8800] ;  /* 0x00880000d558783b */ /* 0x000f620000004200 */
[----:B------:R-:W-:-:S02]  /*57d0*/  FADD.FTZ R2, R240, R0 ;  /* 0x00000000f0027221 */ /* 0x000fc40000010000 */
[----:B------:R-:W-:Y:S02]  /*57e0*/  FADD.FTZ R3, R243, R3 ;  /* 0x00000003f3037221 */ /* 0x000fe40000010000 */
[----:B------:R-:W-:Y:S02]  /*57f0*/  FADD.FTZ R2, R219, R2 ;  /* 0x00000002db027221 */ /* 0x000fe40000010000 */
[----:B---3--:R-:W-:Y:S01]  /*5800*/  HMMA.16816.F32.BF16 R60, R4, R16, R52 ;  /* 0x00000010043c723c */ /* 0x008fe20000041834 */
[----:B------:R-:W-:Y:S02]  /*5810*/  FADD.FTZ R3, R242, R3 ;  /* 0x00000003f2037221 */ /* 0x000fe40000010000 */
[----:B------:R-:W-:Y:S02]  /*5820*/  FADD.FTZ R2, R218, R2 ;  /* 0x00000002da027221 */ /* 0x000fe40000010000 */
[----:B------:R-:W-:-:S03]  /*5830*/  FADD.FTZ R3, R241, R3 ;  /* 0x00000003f1037221 */ /* 0x000fc60000010000 */
[----:B------:R-:W-:Y:S01]  /*5840*/  HMMA.16816.F32.BF16 R48, R4, R18, R48 ;  /* 0x000000120430723c */ /* 0x000fe20000041830 */
[----:B------:R-:W-:-:S07]  /*5850*/  FADD.FTZ R2, R217, R2 ;  /* 0x00000002d9027221 */ /* 0x000fce0000010000 */
[----:B------:R-:W-:Y:S01]  /*5860*/  HMMA.16816.F32.BF16 R4, R4, R10, R92 ;  /* 0x0000000a0404723c */ /* 0x000fe2000004185c */
[----:B------:R3:W-:Y:S01]  /*5870*/  STL [R1+0xc], R2 ;  /* 0x00000c0201007387 */ /* 0x0007e20000100800 */
[----:B------:R-:W-:-:S03]  /*5880*/  IADD3 R0, R207, -0x3, RZ ;  /* 0xfffffffdcf007810 */ /* 0x000fc60007ffe0ff */
[----:B------:R3:W-:Y:S01]  /*5890*/  STL [R1+0x8], R3 ;  /* 0x0000080301007387 */ /* 0x0007e20000100800 */
[----:B------:R-:W-:Y:S02]  /*58a0*/  ISETP.GE.AND P0, PT, R0, R142, PT ;  /* 0x0000008e0000720c */ /* 0x000fe40003f06270 */
[C---:B-1----:R-:W-:Y:S01]  /*58b0*/  HMMA.16816.F32.BF16 R124, R96.reuse, R128, R124 ;  /* 0x00000080607c723c */ /* 0x042fe2000004187c */
[----:B------:R-:W-:Y:S07]  /*58c0*/  BSSY B0, `(.L_x_4539) ;  /* 0x000003a000007945 */ /* 0x000fee0003800000 */
[C---:B------:R-:W-:Y:S08]  /*58d0*/  HMMA.16816.F32.BF16 R128, R96.reuse, R130, R84 ;  /* 0x000000826080723c */ /* 0x040ff00000041854 */
[C---:B--2---:R-:W-:Y:S08]  /*58e0*/  HMMA.16816.F32.BF16 R52, R96.reuse, R56, R68 ;  /* 0x000000386034723c */ /* 0x044ff00000041844 */
        /* <DEDUP_REMOVED lines=13> */
[----:B---3--:R-:W2:Y:S04]  /*59c0*/  LDL.LU.64 R234, [R1+0x68] ;  /* 0x0000680001ea7983 */ /* 0x008ea80000300a00 */
        /* <DEDUP_REMOVED lines=41> */
.L_x_4540:
[----:B---3--:R-:W-:Y:S05]  /*5c60*/  BSYNC B0 ;  /* 0x0000000000007941 */ /* 0x008fea0003800000 */
.L_x_4539:
        /* <DEDUP_REMOVED lines=25> */
.L_x_4542:
[----:B------:R-:W-:Y:S04]  /*5e00*/  DEPBAR.LE SB0, 0x2 ;  /* 0x000080800000791a */ /* 0x000fe80000000000 */
[----:B------:R-:W-:Y:S01]  /*5e10*/  WARPSYNC 0xffffffff ;  /* 0xffffffff00007948 */ /* 0x000fe20003800000 */
[----:B------:R-:W-:Y:S01]  /*5e20*/  BAR.SYNC.DEFER_BLOCKING 0x0 ;  /* 0x0000000000007b1d */ /* 0x000fe20000010000 */
[----:B------:R-:W-:Y:S05]  /*5e30*/  IMAD R204, R206, 0x9000, RZ ;  /* 0x00009000cecc7824 */ /* 0x000fea00078e02ff */
[----:B-1----:R-:W-:Y:S04]  /*5e40*/  IADD3 R0, R211, R204, RZ ;  /* 0x000000ccd3007210 */ /* 0x002fe80007ffe0ff */
[-C--:B------:R-:W-:Y:S01]  /*5e50*/  IADD3 R200, R210, R0.reuse, RZ ;  /* 0x00000000d2c87210 */ /* 0x080fe20007ffe0ff */
[----:B------:R-:W1:Y:S08]  /*5e60*/  LDSM.16.M88.4 R8, [R0] ;  /* 0x000000000008783b */ /* 0x000e700000000200 */
[----:B------:R-:W2:Y:S08]  /*5e70*/  LDSM.16.M88.4 R16, [R0+0x800] ;  /* 0x000800000010783b */ /* 0x000eb00000000200 */
[----:B------:R-:W3:Y:S08]  /*5e80*/  LDSM.16.M88.4 R24, [R0+0x1000] ;  /* 0x001000000018783b */ /* 0x000ef00000000200 */
[----:B------:R-:W4:Y:S06]  /*5e90*/  LDL.64 R218, [R1+0x40] ;  /* 0x0000400001da7983 */ /* 0x000f2c0000100a00 */
[----:B------:R-:W5:Y:S08]  /*5ea0*/  LDSM.16.M88.4 R32, [R0+0x1800] ;  /* 0x001800000020783b */ /* 0x000f700000000200 */
[----:B------:R-:W4:Y:S01]  /*5eb0*/  LDL R203, [R1+0x50] ;  /* 0x0000500001cb7983 */ /* 0x000f220000100800 */
[C---:B-1----:R-:W-:Y:S03]  /*5ec0*/  HMMA.16816.F32.BF16 R4, R152.reuse, R8, RZ ;  /* 0x000000089804723c */ /* 0x042fe600000418ff */
[----:B------:R-:W1:Y:S05]  /*5ed0*/  LDSM.16.M88.4 R40, [R0+0x2000] ;  /* 0x002000000028783b */ /* 0x000e6a0000000200 */
[C---:B------:R-:W-:Y:S03]  /*5ee0*/  HMMA.16816.F32.BF16 R8, R152.reuse, R10, RZ ;  /* 0x0000000a9808723c */ /* 0x040fe600000418ff */
[----:B------:R-:W4:Y:S04]  /*5ef0*/  LDL R202, [R1+0x34] ;  /* 0x0000340001ca7983 */ /* 0x000f280000100800 */
[----:B------:R-:W4:Y:S01]  /*5f00*/  LDL R221, [R1+0x10] ;  /* 0x0000100001dd7983 */ /* 0x000f220000100800 */
[C---:B--2---:R-:W-:Y:S03]  /*5f10*/  HMMA.16816.F32.BF16 R12, R152.reuse, R16, RZ ;  /* 0x00000010980c723c */ /* 0x044fe600000418ff */
[----:B------:R-:W2:Y:S04]  /*5f20*/  LDL R225, [R1+0x14] ;  /* 0x0000140001e17983 */ /* 0x000ea80000100800 */
[----:B------:R-:W2:Y:S01]  /*5f30*/  LDL R229, [R1+0x20] ;  /* 0x0000200001e57983 */ /* 0x000ea20000100800 */
[C---:B------:R-:W-:Y:S03]  /*5f40*/  HMMA.16816.F32.BF16 R16, R152.reuse, R18, RZ ;  /* 0x000000129810723c */ /* 0x040fe600000418ff */
[----:B------:R-:W2:Y:S04]  /*5f50*/  LDL.LU R228, [R1+0x4] ;  /* 0x0000040001e47983 */ /* 0x000ea80000300800 */
[----:B------:R-:W2:Y:S01]  /*5f60*/  LDL.64 R226, [R1+0x18] ;  /* 0x0000180001e27983 */ /* 0x000ea20000100a00 */
[C---:B---3--:R-:W-:Y:S05]  /*5f70*/  HMMA.16816.F32.BF16 R20, R152.reuse, R24, RZ ;  /* 0x000000189814723c */ /* 0x048fea00000418ff */
[----:B------:R-:W4:Y:S03]  /*5f80*/  LDL.LU R217, [R1] ;  /* 0x0000000001d97983 */ /* 0x000f260000300800 */
[C---:B------:R-:W-:Y:S01]  /*5f90*/  HMMA.16816.F32.BF16 R24, R152.reuse, R26, RZ ;  /* 0x0000001a9818723c */ /* 0x040fe200000418ff */
[----:B------:R-:W3:Y:S07]  /*5fa0*/  LDSM.16.M88.4 R48, [R0+0x2800] ;  /* 0x002800000030783b */ /* 0x000eee0000000200 */
[C---:B-----5:R-:W-:Y:S01]  /*5fb0*/  HMMA.16816.F32.BF16 R28, R152.reuse, R32, RZ ;  /* 0x00000020981c723c */ /* 0x060fe200000418ff */
[----:B------:R-:W5:Y:S07]  /*5fc0*/  LDSM.16.M88.4 R140, [R200] ;  /* 0x00000000c88c783b */ /* 0x000f6e0000000200 */
[C---:B------:R-:W-:Y:S01]  /*5fd0*/  HMMA.16816.F32.BF16 R32, R152.reuse, R34, RZ ;  /* 0x000000229820723c */ /* 0x040fe200000418ff */
[----:B------:R-:W2:Y:S07]  /*5fe0*/  LDL R207, [R1+0x38] ;  /* 0x0000380001cf7983 */ /* 0x000eae0000100800 */
[C---:B-1----:R-:W-:Y:S08]  /*5ff0*/  HMMA.16816.F32.BF16 R36, R152.reuse, R40, RZ ;  /* 0x000000289824723c */ /* 0x042ff000000418ff */
[C---:B------:R-:W-:Y:S08]  /*6000*/  HMMA.16816.F32.BF16 R40, R152.reuse, R42, RZ ;  /* 0x0000002a9828723c */ /* 0x040ff000000418ff */
[C---:B---3--:R-:W-:Y:S08]  /*6010*/  HMMA.16816.F32.BF16 R44, R152.reuse, R48, RZ ;  /* 0x00000030982c723c */ /* 0x048ff000000418ff */
[----:B------:R-:W-:Y:S08]  /*6020*/  HMMA.16816.F32.BF16 R48, R152, R50, RZ ;  /* 0x000000329830723c */ /* 0x000ff000000418ff */
[C---:B-----5:R-:W-:Y:S08]  /*6030*/  HMMA.16816.F32.BF16 R4, R156.reuse, R140, R4 ;  /* 0x0000008c9c04723c */ /* 0x060ff00000041804 */
        /* <DEDUP_REMOVED lines=13> */
[----:B------:R-:W1:Y:S02]  /*6110*/  LDSM.16.M88.4 R140, [R200+0x2800] ;  /* 0x00280000c88c783b */ /* 0x000e640000000200 */
[----:B----4-:R-:W-:Y:S02]  /*6120*/  ISETP.GE.AND P5, PT, R221, R217, PT ;  /* 0x000000d9dd00720c */ /* 0x010fe40003fa6270 */
[----:B------:R-:W-:Y:S03]  /*6130*/  IADD3 R222, R217, -0x1, RZ ;  /* 0xffffffffd9de7810 */ /* 0x000fe60007ffe0ff */
[C---:B-1----:R-:W-:Y:S08]  /*6140*/  HMMA.16816.F32.BF16 R44, R156.reuse, R140, R44 ;  /* 0x0000008c9c2c723c */ /* 0x042ff0000004182c */
[----:B------:R-:W-:Y:S01]  /*6150*/  @!P5 SHF.R.S32.HI R201, RZ, 0x1f, R222 ;  /* 0x0000001fffc9d819 */ /* 0x000fe200000114de */
[----:B------:R-:W-:Y:S03]  /*6160*/  HMMA.16816.F32.BF16 R48, R156, R142, R48 ;  /* 0x0000008e9c30723c */ /* 0x000fe60000041830 */
[----:B--2---:R-:W-:Y:S01]  /*6170*/  @!P5 ISETP.GE.AND P3, PT, R226, c[0x0][0x1d4], PT ;  /* 0x00007500e200da0c */ /* 0x004fe20003f66270 */
[----:B------:R-:W-:Y:S01]  /*6180*/  @!P5 IMAD R201, R201, c[0x0][0x208], RZ ;  /* 0x00008200c9c9da24 */ /* 0x000fe200078e02ff */
[----:B------:R-:W-:Y:S01]  /*6190*/  @!P5 ISETP.GE.AND P1, PT, R229, c[0x0][0x1d4], PT ;  /* 0x00007500e500da0c */ /* 0x000fe20003f26270 */
[C---:B------:R-:W-:Y:S01]  /*61a0*/  @!P5 IMAD.WIDE.U32 R140, R222.reuse, c[0x0][0x208], RZ ;  /* 0x00008200de8cda25 */ /* 0x040fe200078e00ff */
[----:B------:R-:W-:Y:S05]  /*61b0*/  @!P5 ISETP.GE.AND P0, PT, R225, c[0x0][0x1d4], PT ;  /* 0x00007500e100da0c */ /* 0x000fea0003f06270 */
[----:B------:R-:W-:Y:S01]  /*61c0*/  @!P5 IMAD R142, R222, c[0x0][0x20c], R201 ;  /* 0x00008300de8eda24 */ /* 0x000fe200078e02c9 */
[----:B------:R-:W-:Y:S01]  /*61d0*/  IADD3 R201, R208, R0, RZ ;  /* 0x00000000d0c97210 */ /* 0x000fe20007ffe0ff */
[----:B------:R-:W-:Y:S02]  /*61e0*/  @!P5 IMAD.MOV.U32 R143, RZ, RZ, R203 ;  /* 0x000000ffff8fd224 */ /* 0x000fe400078e00cb */
[----:B------:R-:W-:Y:S01]  /*61f0*/  @!P5 IMAD.IADD R141, R141, 0x1, R142 ;  /* 0x000000018d8dd824 */ /* 0x000fe200078e028e */
[----:B------:R-:W-:Y:S01]  /*6200*/  @!P5 MOV R142, R218 ;  /* 0x000000da008ed202 */ /* 0x000fe20000000f00 */
[----:B------:R-:W-:Y:S01]  /*6210*/  @!P5 IMAD R205, R228, 0x9000, R202 ;  /* 0x00009000e4cdd824 */ /* 0x000fe200078e02ca */
[----:B------:R-:W2:Y:S01]  /*6220*/  LDL R218, [R1+0x2c] ;  /* 0x00002c0001da7983 */ /* 0x000ea20000100800 */
[----:B------:R-:W-:Y:S02]  /*6230*/  @!P5 IMAD R141, R141, 0x60, RZ ;  /* 0x000000608d8dd824 */ /* 0x000fe400078e02ff */
[----:B------:R-:W-:Y:S04]  /*6240*/  @!P5 IMAD.WIDE.U32 R142, R140, 0x60, R142 ;  /* 0x000000608c8ed825 */ /* 0x000fe800078e008e */
[----:B------:R-:W-:Y:S01]  /*6250*/  @!P5 IMAD.MOV.U32 R202, RZ, RZ, c[0x0][0x208] ;  /* 0x00008200ffcad624 */ /* 0x000fe200078e00ff */
[C---:B------:R-:W-:Y:S02]  /*6260*/  @!P5 LEA R140, P4, R142.reuse, c[0x0][0x1f8], 0x1 ;  /* 0x00007e008e8cda11 */ /* 0x040fe400078808ff */
[----:B------:R-:W-:Y:S04]  /*6270*/  @!P5 IADD3 R141, R143, R141, RZ ;  /* 0x0000008d8f8dd210 */ /* 0x000fe80007ffe0ff */
        /* <DEDUP_REMOVED lines=19> */
[----:B------:R3:W-:Y:S08]  /*63b0*/  @!P5 LDGSTS.E.BYPASS.LTC128B.128 [R205+0x8000], [R202.64+0x100], !P0 ;  /* 0x08000100cacddfae */ /* 0x0007f0000c101d46 */
[----:B-1----:R-:W1:Y:S08]  /*63c0*/  LDSM.16.M88.4 R140, [R201] ;  /* 0x00000000c98c783b */ /* 0x002e700000000200 */
[----:B------:R-:W0:Y:S01]  /*63d0*/  LDGDEPBAR ;  /* 0x00000000000079af */ /* 0x000e220000000000 */
[----:B---3--:R-:W-:Y:S01]  /*63e0*/  IMAD.IADD R203, R208, 0x1, R200 ;  /* 0x00000001d0cb7824 */ /* 0x008fe200078e02c8 */
        /* <DEDUP_REMOVED lines=123> */
[----:B------:R1:W3:Y:S08]  /*6ba0*/  LDSM.16.M88.4 R140, [R0+0x8800] ;  /* 0x00880000008c783b */ /* 0x0002f00000000200 */
[----:B-1----:R1:W2:Y:S01]  /*6bb0*/  LDL R0, [R1+0x3c] ;  /* 0x00003c0001007983 */ /* 0x0022a20000100800 */
[C---:B---3--:R-:W-:Y:S08]  /*6bc0*/  HMMA.16816.F32.BF16 R44, R184.reuse, R140, R44 ;  /* 0x0000008cb82c723c */ /* 0x048ff0000004182c */
[----:B------:R-:W-:Y:S01]  /*6bd0*/  HMMA.16816.F32.BF16 R48, R184, R142, R48 ;  /* 0x0000008eb830723c */ /* 0x000fe20000041830 */
[----:B------:R-:W3:Y:S07]  /*6be0*/  LDSM.16.M88.4 R140, [R200+0x6000] ;  /* 0x00600000c88c783b */ /* 0x000eee0000000200 */
[C---:B---3--:R-:W-:Y:S08]  /*6bf0*/  HMMA.16816.F32.BF16 R4, R188.reuse, R140, R4 ;  /* 0x0000008cbc04723c */ /* 0x048ff00000041804 */
[C---:B------:R-:W-:Y:S01]  /*6c00*/  HMMA.16816.F32.BF16 R8, R188.reuse, R142, R8 ;  /* 0x0000008ebc08723c */ /* 0x040fe20000041808 */
        /* <DEDUP_REMOVED lines=12> */
[----:B------:R-:W3:Y:S03]  /*6cd0*/  LDSM.16.M88.4 R140, [R200+0x8800] ;  /* 0x00880000c88c783b */ /* 0x000ee60000000200 */
[----:B--2---:R-:W-:Y:S04]  /*6ce0*/  @P2 MOV R0, R218 ;  /* 0x000000da00002202 */ /* 0x004fe80000000f00 */
[C---:B---3--:R-:W-:Y:S08]  /*6cf0*/  HMMA.16816.F32.BF16 R44, R188.reuse, R140, R44 ;  /* 0x0000008cbc2c723c */ /* 0x048ff0000004182c */
        /* <DEDUP_REMOVED lines=33> */
[----:B------:R-:W-:Y:S07]  /*6f10*/  DEPBAR.LE SB0, 0x2 ;  /* 0x000080800000791a */ /* 0x000fee0000000000 */
[----:B------:R-:W-:Y:S01]  /*6f20*/  BAR.SYNC.DEFER_BLOCKING 0x0 ;  /* 0x0000000000007b1d */ /* 0x000fe20000010000 */
[C---:B--2---:R-:W-:Y:S07]  /*6f30*/  HMMA.16816.F32.BF16 R36, R196.reuse, R140, R36 ;  /* 0x0000008cc424723c */ /* 0x044fee0000041824 */
[----:B------:R-:W-:Y:S01]  /*6f40*/  SHFL.IDX PT, R141, R0, 0x1, 0x1c1f ;  /* 0x003c1f00008d7f89 */ /* 0x000fe200000e0000 */
[----:B------:R-:W-:Y:S01]  /*6f50*/  IMAD R140, R217, -0x60, RZ ;  /* 0xffffffa0d98c7824 */ /* 0x000fe200078e02ff */
[C---:B------:R-:W-:Y:S06]  /*6f60*/  HMMA.16816.F32.BF16 R40, R196.reuse, R142, R40 ;  /* 0x0000008ec428723c */ /* 0x040fec0000041828 */
[----:B------:R-:W2:Y:S01]  /*6f70*/  SHFL.IDX PT, R142, R0, RZ, 0x1c1f ;  /* 0x001c1fff008e7589 */ /* 0x000ea200000e0000 */
[----:B------:R-:W-:Y:S01]  /*6f80*/  IADD3 R140, -R207, 0x1, R140 ;  /* 0x00000001cf8c7810 */ /* 0x000fe20007ffe18c */
[C---:B---3--:R-:W-:Y:S04]  /*6f90*/  HMMA.16816.F32.BF16 R44, R196.reuse, R200, R44 ;  /* 0x000000c8c42c723c */ /* 0x048fe8000004182c */
[----:B------:R-:W-:Y:S04]  /*6fa0*/  IADD3 R140, R140, c[0x0][0x1d0], RZ ;  /* 0x000074008c8c7a10 */ /* 0x000fe80007ffe0ff */
[----:B------:R-:W-:Y:S04]  /*6fb0*/  HMMA.16816.F32.BF16 R48, R196, R202, R48 ;  /* 0x000000cac430723c */ /* 0x000fe80000041830 */
[----:B------:R-:W-:Y:S05]  /*6fc0*/  IADD3 R140, R140, -c[0x0][0x168], RZ ;  /* 0x80005a008c8c7a10 */ /* 0x000fea0007ffe0ff */
[C---:B--2---:R-:W-:Y:S03]  /*6fd0*/  IMAD.IADD R0, R140.reuse, 0x1, R142 ;  /* 0x000000018c007824 */ /* 0x044fe600078e028e */
[----:B------:R-:W-:Y:S02]  /*6fe0*/  IADD3 R140, R140, R141, RZ ;  /* 0x0000008d8c8c7210 */ /* 0x000fe40007ffe0ff */
[----:B------:R-:W-:Y:S02]  /*6ff0*/  ISETP.GT.AND P4, PT, R0, RZ, PT ;  /* 0x000000ff0000720c */ /* 0x000fe40003f84270 */
[----:B------:R-:W-:Y:S02]  /*7000*/  ISETP.GT.AND P1, PT, R140, RZ, PT ;  /* 0x000000ff8c00720c */ /* 0x000fe40003f24270 */
[----:B------:R-:W-:Y:S02]  /*7010*/  FSEL R4, R4, -INF , P4 ;  /* 0xff80000004047808 */ /* 0x000fe40002000000 */
[----:B------:R-:W-:Y:S02]  /*7020*/  ISETP.GT.AND P3, PT, R0, 0x1, PT ;  /* 0x000000010000780c */ /* 0x000fe40003f64270 */
[----:B------:R-:W-:Y:S02]  /*7030*/  FSEL R6, R6, -INF , P1 ;  /* 0xff80000006067808 */ /* 0x000fe40000800000 */
[----:B------:R-:W-:Y:S02]  /*7040*/  ISETP.GT.AND P1, PT, R140, 0x8, PT ;  /* 0x000000088c00780c */ /* 0x000fe40003f24270 */
[----:B------:R-:W-:Y:S02]  /*7050*/  ISETP.GT.AND P4, PT, R0, 0x8, PT ;  /* 0x000000080000780c */ /* 0x000fe40003f84270 */
[----:B------:R-:W-:Y:S02]  /*7060*/  FSEL R205, R10, -INF , P1 ;  /* 0xff8000000acd7808 */ /* 0x000fe40000800000 */
[----:B------:R-:W-:Y:S02]  /*7070*/  FMNMX.FTZ R10, R4, R2, !PT ;  /* 0x00000002040a7209 */ /* 0x000fe40007810000 */
[----:B------:R-:W-:Y:S02]  /*7080*/  FSEL R5, R5, -INF , P3 ;  /* 0xff80000005057808 */ /* 0x000fe40001800000 */
[----:B------:R-:W-:Y:S02]  /*7090*/  ISETP.GT.AND P0, PT, R140, 0x1, PT ;  /* 0x000000018c00780c */ /* 0x000fe40003f04270 */
[----:B------:R-:W-:Y:S02]  /*70a0*/  FSEL R8, R8, -INF , P4 ;  /* 0xff80000008087808 */ /* 0x000fe40002000000 */
[----:B------:R-:W-:Y:S02]  /*70b0*/  ISETP.GT.AND P3, PT, R0, 0x9, PT ;  /* 0x000000090000780c */ /* 0x000fe40003f64270 */
[----:B------:R-:W-:Y:S02]  /*70c0*/  FSEL R7, R7, -INF , P0 ;  /* 0xff80000007077808 */ /* 0x000fe40000000000 */
[----:B------:R-:W-:Y:S02]  /*70d0*/  ISETP.GT.AND P0, PT, R140, 0x9, PT ;  /* 0x000000098c00780c */ /* 0x000fe40003f04270 */
[----:B------:R-:W-:Y:S02]  /*70e0*/  FMNMX.FTZ R10, R5, R10, !PT ;  /* 0x0000000a050a7209 */ /* 0x000fe40007810000 */
[----:B------:R-:W-:Y:S02]  /*70f0*/  ISETP.GT.AND P4, PT, R0, 0x10, PT ;  /* 0x000000100000780c */ /* 0x000fe40003f84270 */
[----:B------:R-:W-:Y:S02]  /*7100*/  FSEL R9, R9, -INF , P3 ;  /* 0xff80000009097808 */ /* 0x000fe40001800000 */
[----:B------:R-:W-:Y:S02]  /*7110*/  FSEL R207, R11, -INF , P0 ;  /* 0xff8000000bcf7808 */ /* 0x000fe40000000000 */
[----:B------:R-:W-:Y:S02]  /*7120*/  FMNMX.FTZ R11, R6, R3, !PT ;  /* 0x00000003060b7209 */ /* 0x000fe40007810000 */
[----:B------:R-:W-:Y:S02]  /*7130*/  FMNMX.FTZ R10, R8, R10, !PT ;  /* 0x0000000a080a7209 */ /* 0x000fe40007810000 */
[----:B------:R-:W-:Y:S02]  /*7140*/  FSEL R218, R12, -INF , P4 ;  /* 0xff8000000cda7808 */ /* 0x000fe40002000000 */
[----:B------:R-:W-:Y:S01]  /*7150*/  FMNMX.FTZ R10, R9, R10, !PT ;  /* 0x0000000a090a7209 */ /* 0x000fe20007810000 */
[----:B------:R-:W2:Y:S01]  /*7160*/  LDL.LU R12, [R1+0x8] ;  /* 0x00000800010c7983 */ /* 0x000ea20000300800 */
[----:B------:R-:W-:Y:S02]  /*7170*/  ISETP.GT.AND P3, PT, R0, 0x11, PT ;  /* 0x000000110000780c */ /* 0x000fe40003f64270 */
[----:B------:R-:W-:Y:S02]  /*7180*/  FMNMX.FTZ R11, R7, R11, !PT ;  /* 0x0000000b070b7209 */ /* 0x000fe40007810000 */
[----:B------:R-:W-:Y:S02]  /*7190*/  FSEL R219, R13, -INF , P3 ;  /* 0xff8000000ddb7808 */ /* 0x000fe40001800000 */
[----:B------:R-:W-:Y:S02]  /*71a0*/  FMNMX.FTZ R11, R205, R11, !PT ;  /* 0x0000000bcd0b7209 */ /* 0x000fe40007810000 */
[----:B------:R-:W-:Y:S02]  /*71b0*/  ISETP.GT.AND P1, PT, R140, 0x10, PT ;  /* 0x000000108c00780c */ /* 0x000fe40003f24270 */
[----:B------:R-:W-:Y:S02]  /*71c0*/  ISETP.GT.AND P4, PT, R0, 0x18, PT ;  /* 0x000000180000780c */ /* 0x000fe40003f84270 */
[----:B------:R-:W-:Y:S02]  /*71d0*/  FMNMX.FTZ R10, R218, R10, !PT ;  /* 0x0000000ada0a7209 */ /* 0x000fe40007810000 */
[----:B------:R-:W-:Y:S02]  /*71e0*/  ISETP.GT.AND P3, PT, R0, 0x19, PT ;  /* 0x000000190000780c */ /* 0x000fe40003f64270 */
[----:B------:R-:W-:Y:S01]  /*71f0*/  FSEL R220, R14, -INF , P1 ;  /* 0xff8000000edc7808 */ /* 0x000fe20000800000 */
[----:B------:R-:W-:Y:S01]  /*7200*/  IMAD.MOV.U32 R14, RZ, RZ, R221 ;  /* 0x000000ffff0e7224 */ /* 0x000fe200078e00dd */
[----:B------:R-:W-:Y:S02]  /*7210*/  FSEL R224, R16, -INF , P4 ;  /* 0xff80000010e07808 */ /* 0x000fe40002000000 */
[C---:B------:R-:W-:Y:S02]  /*7220*/  ISETP.GT.AND P0, PT, R140.reuse, 0x11, PT ;  /* 0x000000118c00780c */ /* 0x040fe40003f04270 */
[----:B------:R-:W-:Y:S02]  /*7230*/  FMNMX.FTZ R11, R207, R11, !PT ;  /* 0x0000000bcf0b7209 */ /* 0x000fe40007810000 */
[----:B------:R-:W-:Y:S02]  /*7240*/  FMNMX.FTZ R10, R219, R10, !PT ;  /* 0x0000000adb0a7209 */ /* 0x000fe40007810000 */
[----:B------:R-:W-:Y:S02]  /*7250*/  FSEL R223, R17, -INF , P3 ;  /* 0xff80000011df7808 */ /* 0x000fe40001800000 */
[----:B------:R-:W-:Y:S02]  /*7260*/  FSEL R221, R15, -INF , P0 ;  /* 0xff8000000fdd7808 */ /* 0x000fe40000000000 */
[----:B------:R-:W-:Y:S02]  /*7270*/  ISETP.GT.AND P1, PT, R140, 0x18, PT ;  /* 0x000000188c00780c */ /* 0x000fe40003f24270 */
[----:B------:R-:W-:Y:S02]  /*7280*/  FMNMX.FTZ R11, R220, R11, !PT ;  /* 0x0000000bdc0b7209 */ /* 0x000fe40007810000 */
[----:B------:R-:W-:Y:S02]  /*7290*/  FMNMX.FTZ R10, R224, R10, !PT ;  /* 0x0000000ae00a7209 */ /* 0x000fe40007810000 */
[----:B------:R-:W-:Y:S02]  /*72a0*/  ISETP.GT.AND P4, PT, R0, 0x20, PT ;  /* 0x000000200000780c */ /* 0x000fe40003f84270 */
[----:B------:R-:W-:Y:S02]  /*72b0*/  FMNMX.FTZ R10, R223, R10, !PT ;  /* 0x0000000adf0a7209 */ /* 0x000fe40007810000 */
[----:B------:R-:W-:Y:S02]  /*72c0*/  MOV R15, R222 ;  /* 0x000000de000f7202 */ /* 0x000fe40000000f00 */
[----:B------:R-:W-:Y:S01]  /*72d0*/  FSEL R222, R18, -INF , P1 ;  /* 0xff80000012de7808 */ /* 0x000fe20000800000 */
[----:B------:R-:W-:Y:S01]  /*72e0*/  IMAD.MOV.U32 R18, RZ, RZ, R225 ;  /* 0x000000ffff127224 */ /* 0x000fe200078e00e1 */
[----:B------:R-:W-:Y:S02]  /*72f0*/  ISETP.GT.AND P0, PT, R140, 0x19, PT ;  /* 0x000000198c00780c */ /* 0x000fe40003f04270 */
[----:B------:R-:W-:Y:S02]  /*7300*/  ISETP.GT.AND P3, PT, R0, 0x21, PT ;  /* 0x000000210000780c */ /* 0x000fe40003f64270 */
[----:B------:R-:W-:Y:S02]  /*7310*/  FSEL R232, R20, -INF , P4 ;  /* 0xff80000014e87808 */ /* 0x000fe40002000000 */
[----:B------:R-:W-:Y:S02]  /*7320*/  FMNMX.FTZ R11, R221, R11, !PT ;  /* 0x0000000bdd0b7209 */ /* 0x000fe40007810000 */
[----:B------:R-:W-:Y:S02]  /*7330*/  FSEL R225, R19, -INF , P0 ;  /* 0xff80000013e17808 */ /* 0x000fe40000000000 */
[----:B------:R-:W-:Y:S02]  /*7340*/  FSEL R233, R21, -INF , P3 ;  /* 0xff80000015e97808 */ /* 0x000fe40001800000 */
[----:B------:R-:W-:Y:S02]  /*7350*/  FMNMX.FTZ R11, R222, R11, !PT ;  /* 0x0000000bde0b7209 */ /* 0x000fe40007810000 */
[----:B------:R-:W-:Y:S02]  /*7360*/  ISETP.GT.AND P4, PT, R0, 0x28, PT ;  /* 0x000000280000780c */ /* 0x000fe40003f84270 */
[----:B------:R-:W-:Y:S02]  /*7370*/  FMNMX.FTZ R10, R232, R10, !PT ;  /* 0x0000000ae80a7209 */ /* 0x000fe40007810000 */
[----:B------:R-:W-:Y:S02]  /*7380*/  ISETP.GT.AND P1, PT, R140, 0x20, PT ;  /* 0x000000208c00780c */ /* 0x000fe40003f24270 */
[----:B------:R-:W-:Y:S02]  /*7390*/  FSEL R237, R24, -INF , P4 ;  /* 0xff80000018ed7808 */ /* 0x000fe40002000000 */
[----:B------:R-:W-:Y:S02]  /*73a0*/  FMNMX.FTZ R11, R225, R11, !PT ;  /* 0x0000000be10b7209 */ /* 0x000fe40007810000 */
[----:B------:R-:W-:Y:S02]  /*73b0*/  FMNMX.FTZ R10, R233, R10, !PT ;  /* 0x0000000ae90a7209 */ /* 0x000fe40007810000 */
[----:B------:R-:W-:Y:S02]  /*73c0*/  ISETP.GT.AND P0, PT, R140, 0x21, PT ;  /* 0x000000218c00780c */ /* 0x000fe40003f04270 */
[----:B------:R-:W-:Y:S01]  /*73d0*/  FSEL R234, R22, -INF , P1 ;  /* 0xff80000016ea7808 */ /* 0x000fe20000800000 */
[----:B------:R-:W-:Y:S01]  /*73e0*/  IMAD.MOV.U32 R22, RZ, RZ, R228 ;  /* 0x000000ffff167224 */ /* 0x000fe200078e00e4 */
[----:B------:R-:W-:Y:S02]  /*73f0*/  ISETP.GT.AND P3, PT, R0, 0x29, PT ;  /* 0x000000290000780c */ /* 0x000fe40003f64270 */
[----:B------:R-:W-:Y:S02]  /*7400*/  FSEL R235, R23, -INF , P0 ;  /* 0xff80000017eb7808 */ /* 0x000fe40000000000 */
[----:B------:R-:W-:Y:S02]  /*7410*/  FSEL R239, R25, -INF , P3 ;  /* 0xff80000019ef7808 */ /* 0x000fe40001800000 */
[----:B------:R-:W-:Y:S02]  /*7420*/  FMNMX.FTZ R10, R237, R10, !PT ;  /* 0x0000000aed0a7209 */ /* 0x000fe40007810000 */
[C---:B------:R-:W-:Y:S02]  /*7430*/  ISETP.GT.AND P1, PT, R140.reuse, 0x28, PT ;  /* 0x000000288c00780c */ /* 0x040fe40003f24270 */
[----:B------:R-:W-:Y:S02]  /*7440*/  ISETP.GT.AND P0, PT, R140, 0x29, PT ;  /* 0x000000298c00780c */ /* 0x000fe40003f04270 */
[----:B------:R-:W-:Y:S02]  /*7450*/  ISETP.GT.AND P4, PT, R0, 0x30, PT ;  /* 0x000000300000780c */ /* 0x000fe40003f84270 */
[----:B------:R-:W-:Y:S02]  /*7460*/  FMNMX.FTZ R11, R234, R11, !PT ;  /* 0x0000000bea0b7209 */ /* 0x000fe40007810000 */
[----:B------:R-:W-:Y:S02]  /*7470*/  FSEL R240, R26, -INF , P1 ;  /* 0xff8000001af07808 */ /* 0x000fe40000800000 */
[----:B------:R-:W-:Y:S01]  /*7480*/  FSEL R245, R27, -INF , P0 ;  /* 0xff8000001bf57808 */ /* 0x000fe20000000000 */
[----:B------:R-:W-:Y:S01]  /*7490*/  IMAD.MOV.U32 R27, RZ, RZ, R227 ;  /* 0x000000ffff1b7224 */ /* 0x000fe200078e00e3 */
[----:B------:R-:W-:Y:S02]  /*74a0*/  FSEL R244, R28, -INF , P4 ;  /* 0xff8000001cf47808 */ /* 0x000fe40002000000 */
[----:B------:R-:W-:Y:S02]  /*74b0*/  FMNMX.FTZ R11, R235, R11, !PT ;  /* 0x0000000beb0b7209 */ /* 0x000fe40007810000 */
[----:B------:R-:W-:Y:S02]  /*74c0*/  ISETP.GT.AND P3, PT, R0, 0x31, PT ;  /* 0x000000310000780c */ /* 0x000fe40003f64270 */
[----:B------:R-:W-:Y:S02]  /*74d0*/  FMNMX.FTZ R10, R239, R10, !PT ;  /* 0x0000000aef0a7209 */ /* 0x000fe40007810000 */
[C---:B------:R-:W-:Y:S02]  /*74e0*/  ISETP.GT.AND P1, PT, R140.reuse, 0x30, PT ;  /* 0x000000308c00780c */ /* 0x040fe40003f24270 */
[----:B------:R-:W-:Y:S02]  /*74f0*/  ISETP.GT.AND P0, PT, R140, 0x31, PT ;  /* 0x000000318c00780c */ /* 0x000fe40003f04270 */
[----:B------:R-:W-:Y:S02]  /*7500*/  FSEL R243, R29, -INF , P3 ;  /* 0xff8000001df37808 */ /* 0x000fe40001800000 */
[----:B------:R-:W-:Y:S02]  /*7510*/  FMNMX.FTZ R11, R240, R11, !PT ;  /* 0x0000000bf00b7209 */ /* 0x000fe40007810000 */
[----:B------:R-:W-:Y:S02]  /*7520*/  FSEL R252, R30, -INF , P1 ;  /* 0xff8000001efc7808 */ /* 0x000fe40000800000 */
[----:B------:R-:W-:Y:S02]  /*7530*/  FSEL R13, R31, -INF , P0 ;  /* 0xff8000001f0d7808 */ /* 0x000fe40000000000 */
[----:B------:R-:W-:Y:S02]  /*7540*/  FMNMX.FTZ R10, R244, R10, !PT ;  /* 0x0000000af40a7209 */ /* 0x000fe40007810000 */
[C---:B------:R-:W-:Y:S02]  /*7550*/  ISETP.GT.AND P4, PT, R0.reuse, 0x38, PT ;  /* 0x000000380000780c */ /* 0x040fe40003f84270 */
[----:B------:R-:W-:Y:S02]  /*7560*/  ISETP.GT.AND P3, PT, R0, 0x39, PT ;  /* 0x000000390000780c */ /* 0x000fe40003f64270 */
[C---:B------:R-:W-:Y:S02]  /*7570*/  ISETP.GT.AND P0, PT, R140.reuse, 0x39, PT ;  /* 0x000000398c00780c */ /* 0x040fe40003f04270 */
[----:B------:R-:W-:Y:S02]  /*7580*/  ISETP.GT.AND P1, PT, R140, 0x38, PT ;  /* 0x000000388c00780c */ /* 0x000fe40003f24270 */
[----:B------:R-:W-:Y:S02]  /*7590*/  FSEL R242, R32, -INF , P4 ;  /* 0xff80000020f27808 */ /* 0x000fe40002000000 */
[C---:B------:R-:W-:Y:S02]  /*75a0*/  ISETP.GT.AND P4, PT, R0.reuse, 0x40, PT ;  /* 0x000000400000780c */ /* 0x040fe40003f84270 */
[----:B------:R-:W-:Y:S02]  /*75b0*/  FSEL R241, R33, -INF , P3 ;  /* 0xff80000021f17808 */ /* 0x000fe40001800000 */
[----:B------:R-:W-:Y:S02]  /*75c0*/  FSEL R17, R35, -INF , P0 ;  /* 0xff80000023117808 */ /* 0x000fe40000000000 */
[----:B------:R-:W-:Y:S02]  /*75d0*/  FMNMX.FTZ R11, R245, R11, !PT ;  /* 0x0000000bf50b7209 */ /* 0x000fe40007810000 */
[----:B------:R-:W-:Y:S02]  /*75e0*/  ISETP.GT.AND P3, PT, R0, 0x41, PT ;  /* 0x000000410000780c */ /* 0x000fe40003f64270 */
[----:B------:R-:W-:Y:S02]  /*75f0*/  FSEL R16, R34, -INF , P1 ;  /* 0xff80000022107808 */ /* 0x000fe40000800000 */
[C---:B------:R-:W-:Y:S02]  /*7600*/  ISETP.GT.AND P1, PT, R140.reuse, 0x40, PT ;  /* 0x000000408c00780c */ /* 0x040fe40003f24270 */
[----:B------:R-:W-:Y:S02]  /*7610*/  FMNMX.FTZ R10, R243, R10, !PT ;  /* 0x0000000af30a7209 */ /* 0x000fe40007810000 */
[----:B------:R-:W-:Y:S02]  /*7620*/  ISETP.GT.AND P0, PT, R140, 0x41, PT ;  /* 0x000000418c00780c */ /* 0x000fe40003f04270 */
[----:B------:R-:W-:Y:S02]  /*7630*/  FSEL R238, R36, -INF , P4 ;  /* 0xff80000024ee7808 */ /* 0x000fe40002000000 */
[----:B------:R-:W-:Y:S02]  /*7640*/  ISETP.GT.AND P6, PT, R0, 0x50, PT ;  /* 0x000000500000780c */ /* 0x000fe40003fc4270 */
[----:B------:R-:W-:Y:S02]  /*7650*/  FSEL R20, R38, -INF , P1 ;  /* 0xff80000026147808 */ /* 0x000fe40000800000 */
[C---:B------:R-:W-:Y:S02]  /*7660*/  ISETP.GT.AND P5, PT, R0.reuse, 0x51, PT ;  /* 0x000000510000780c */ /* 0x040fe40003fa4270 */
[----:B------:R-:W-:Y:S02]  /*7670*/  FSEL R21, R39, -INF , P0 ;  /* 0xff80000027157808 */ /* 0x000fe40000000000 */
[----:B------:R-:W-:Y:S02]  /*7680*/  FSEL R236, R37, -INF , P3 ;  /* 0xff80000025ec7808 */ /* 0x000fe40001800000 */
[C---:B------:R-:W-:Y:S02]  /*7690*/  ISETP.GT.AND P3, PT, R0.reuse, 0x59, PT ;  /* 0x000000590000780c */ /* 0x040fe40003f64270 */
[C---:B------:R-:W-:Y:S02]  /*76a0*/  ISETP.GT.AND P0, PT, R0.reuse, 0x49, PT ;  /* 0x000000490000780c */ /* 0x040fe40003f04270 */
[C---:B------:R-:W-:Y:S02]  /*76b0*/  ISETP.GT.AND P1, PT, R0.reuse, 0x48, PT ;  /* 0x000000480000780c */ /* 0x040fe40003f24270 */
[----:B------:R-:W-:Y:S02]  /*76c0*/  ISETP.GT.AND P4, PT, R0, 0x58, PT ;  /* 0x000000580000780c */ /* 0x000fe40003f84270 */
[----:B------:R-:W-:Y:S02]  /*76d0*/  FMNMX.FTZ R0, R252, R11, !PT ;  /* 0x0000000bfc007209 */ /* 0x000fe40007810000 */
[----:B------:R-:W-:Y:S02]  /*76e0*/  FMNMX.FTZ R10, R242, R10, !PT ;  /* 0x0000000af20a7209 */ /* 0x000fe40007810000 */
[----:B------:R-:W-:Y:S02]  /*76f0*/  FMNMX.FTZ R0, R13, R0, !PT ;  /* 0x000000000d007209 */ /* 0x000fe40007810000 */
[----:B------:R-:W-:Y:S02]  /*7700*/  FMNMX.FTZ R141, R241, R10, !PT ;  /* 0x0000000af18d7209 */ /* 0x000fe40007810000 */
        /* <DEDUP_REMOVED lines=8> */
[----:B------:R-:W-:Y:S02]  /*7790*/  FMNMX.FTZ R141, R231, R141, !PT ;  /* 0x0000008de78d7209 */ /* 0x000fe40007810000 */
[----:B------:R-:W-:Y:S02]  /*77a0*/  FSEL R251, R42, -INF , P1 ;  /* 0xff8000002afb7808 */ /* 0x000fe40000800000 */
[----:B------:R-:W-:Y:S02]  /*77b0*/  ISETP.GT.AND P0, PT, R140, 0x49, PT ;  /* 0x000000498c00780c */ /* 0x000fe40003f04270 */
[----:B------:R-:W-:Y:S02]  /*77c0*/  MOV R19, R229 ;  /* 0x000000e500137202 */ /* 0x000fe40000000f00 */
[----:B------:R-:W-:Y:S02]  /*77d0*/  FSEL R229, R44, -INF , P6 ;  /* 0xff8000002ce57808 */ /* 0x000fe40003000000 */
[----:B------:R-:W-:Y:S02]  /*77e0*/  FMNMX.FTZ R0, R21, R0, !PT ;  /* 0x0000000015007209 */ /* 0x000fe40007810000 */
[----:B------:R-:W-:Y:S02]  /*77f0*/  FMNMX.FTZ R141, R230, R141, !PT ;  /* 0x0000008de68d7209 */ /* 0x000fe40007810000 */
[----:B------:R-:W-:Y:S02]  /*7800*/  FMNMX.FTZ R0, R251, R0, !PT ;  /* 0x00000000fb007209 */ /* 0x000fe40007810000 */
[----:B------:R-:W-:Y:S02]  /*7810*/  FSEL R250, R43, -INF , P0 ;  /* 0xff8000002bfa7808 */ /* 0x000fe40000000000 */
[----:B------:R-:W-:Y:S02]  /*7820*/  FSEL R228, R45, -INF , P5 ;  /* 0xff8000002de47808 */ /* 0x000fe40002800000 */
[----:B------:R-:W-:Y:S02]  /*7830*/  FMNMX.FTZ R141, R229, R141, !PT ;  /* 0x0000008de58d7209 */ /* 0x000fe40007810000 */
[----:B------:R-:W-:Y:S02]  /*7840*/  ISETP.GT.AND P1, PT, R140, 0x50, PT ;  /* 0x000000508c00780c */ /* 0x000fe40003f24270 */
[----:B------:R-:W-:Y:S02]  /*7850*/  FMNMX.FTZ R0, R250, R0, !PT ;  /* 0x00000000fa007209 */ /* 0x000fe40007810000 */
[----:B------:R-:W-:Y:S02]  /*7860*/  FSEL R249, R46, -INF , P1 ;  /* 0xff8000002ef97808 */ /* 0x000fe40000800000 */
[----:B------:R-:W-:Y:S02]  /*7870*/  FSEL R227, R48, -INF , P4 ;  /* 0xff80000030e37808 */ /* 0x000fe40002000000 */
[----:B------:R-:W-:Y:S02]  /*7880*/  ISETP.GT.AND P0, PT, R140, 0x51, PT ;  /* 0x000000518c00780c */ /* 0x000fe40003f04270 */
[----:B------:R-:W-:Y:S02]  /*7890*/  FMNMX.FTZ R141, R228, R141, !PT ;  /* 0x0000008de48d7209 */ /* 0x000fe40007810000 */
[----:B------:R-:W-:Y:S02]  /*78a0*/  FSEL R248, R47, -INF , P0 ;  /* 0xff8000002ff87808 */ /* 0x000fe40000000000 */
[----:B------:R-:W-:Y:S02]  /*78b0*/  MOV R26, R226 ;  /* 0x000000e2001a7202 */ /* 0x000fe40000000f00 */
[----:B------:R-:W-:Y:S02]  /*78c0*/  FSEL R226, R49, -INF , P3 ;  /* 0xff80000031e27808 */ /* 0x000fe40001800000 */
[----:B------:R-:W-:Y:S02]  /*78d0*/  FMNMX.FTZ R141, R227, R141, !PT ;  /* 0x0000008de38d7209 */ /* 0x000fe40007810000 */
[----:B------:R-:W-:Y:S02]  /*78e0*/  ISETP.GT.AND P0, PT, R140, 0x58, PT ;  /* 0x000000588c00780c */ /* 0x000fe40003f04270 */
[----:B------:R-:W-:Y:S02]  /*78f0*/  FMNMX.FTZ R0, R249, R0, !PT ;  /* 0x00000000f9007209 */ /* 0x000fe40007810000 */
[----:B------:R-:W-:Y:S02]  /*7900*/  FMNMX.FTZ R141, R226, R141, !PT ;  /* 0x0000008de28d7209 */ /* 0x000fe40007810000 */
[----:B------:R-:W-:Y:S02]  /*7910*/  ISETP.GT.AND P1, PT, R140, 0x59, PT ;  /* 0x000000598c00780c */ /* 0x000fe40003f24270 */
[----:B------:R-:W-:Y:S01]  /*7920*/  FSEL R247, R50, -INF , P0 ;  /* 0xff80000032f77808 */ /* 0x000fe20000000000 */
[----:B------:R-:W3:Y:S01]  /*7930*/  SHFL.BFLY PT, R11, R141, 0x2, 0x1f ;  /* 0x0c401f008d0b7f89 */ /* 0x000ee200000e0000 */
[----:B------:R-:W-:Y:S02]  /*7940*/  FMNMX.FTZ R0, R248, R0, !PT ;  /* 0x00000000f8007209 */ /* 0x000fe40007810000 */
[----:B------:R-:W-:Y:S02]  /*7950*/  FSEL R246, R51, -INF , P1 ;  /* 0xff80000033f67808 */ /* 0x000fe40000800000 */
[----:B------:R-:W-:Y:S02]  /*7960*/  FMNMX.FTZ R0, R247, R0, !PT ;  /* 0x00000000f7007209 */ /* 0x000fe40007810000 */
[----:B------:R-:W-:Y:S02]  /*7970*/  MOV R23, R217 ;  /* 0x000000d900177202 */ /* 0x000fe40000000f00 */
[----:B------:R-:W-:Y:S05]  /*7980*/  FMNMX.FTZ R0, R246, R0, !PT ;  /* 0x00000000f6007209 */ /* 0x000fea0007810000 */
[----:B------:R-:W4:Y:S01]  /*7990*/  SHFL.BFLY PT, R10, R0, 0x2, 0x1f ;  /* 0x0c401f00000a7f89 */ /* 0x000f2200000e0000 */
[----:B---3--:R-:W-:Y:S07]  /*79a0*/  FMNMX.FTZ R141, R141, R11, !PT ;  /* 0x0000000b8d8d7209 */ /* 0x008fee0007810000 */
[----:B------:R-:W3:Y:S01]  /*79b0*/  SHFL.BFLY PT, R11, R141, 0x1, 0x1f ;  /* 0x0c201f008d0b7f89 */ /* 0x000ee200000e0000 */
[----:B----4-:R-:W-:Y:S07]  /*79c0*/  FMNMX.FTZ R0, R0, R10, !PT ;  /* 0x0000000a00007209 */ /* 0x010fee0007810000 */
[----:B------:R-:W4:Y:S01]  /*79d0*/  SHFL.BFLY PT, R140, R0, 0x1, 0x1f ;  /* 0x0c201f00008c7f89 */ /* 0x000f2200000e0000 */
[----:B---3--:R-:W-:Y:S04]  /*79e0*/  FMNMX.FTZ R141, R141, R11, !PT ;  /* 0x0000000b8d8d7209 */ /* 0x008fe80007810000 */
[C---:B------:R-:W-:Y:S01]  /*79f0*/  FSETP.NEU.FTZ.AND P1, PT, R141.reuse, -INF , PT ;  /* 0xff8000008d00780b */ /* 0x040fe20003f3d000 */
[----:B------:R-:W-:Y:S05]  /*7a00*/  FMUL.FTZ R143, R141, c[0x0][0x2d0] ;  /* 0x0000b4008d8f7a20 */ /* 0x000fea0000410000 */
[----:B------:R-:W-:Y:S02]  /*7a10*/  FSEL R143, R143, RZ, P1 ;  /* 0x000000ff8f8f7208 */ /* 0x000fe40000800000 */
[----:B----4-:R-:W-:Y:S03]  /*7a20*/  FMNMX.FTZ R140, R0, R140, !PT ;  /* 0x0000008c008c7209 */ /* 0x010fe60007810000 */
[--C-:B------:R-:W-:Y:S01]  /*7a30*/  FFMA.FTZ R4, R4, c[0x0][0x2d0], -R143.reuse ;  /* 0x0000b40004047a23 */ /* 0x100fe2000001088f */
[----:B------:R-:W-:Y:S01]  /*7a40*/  FSEL R0, R141, RZ, P1 ;  /* 0x000000ff8d007208 */ /* 0x000fe20000800000 */
[--C-:B------:R-:W-:Y:S01]  /*7a50*/  FFMA.FTZ R5, R5, c[0x0][0x2d0], -R143.reuse ;  /* 0x0000b40005057a23 */ /* 0x100fe2000001088f */
[----:B------:R-:W-:Y:S01]  /*7a60*/  FSETP.NEU.FTZ.AND P0, PT, R140, -INF , PT ;  /* 0xff8000008c00780b */ /* 0x000fe20003f1d000 */
[----:B------:R-:W-:Y:S01]  /*7a70*/  FFMA.FTZ R8, R8, c[0x0][0x2d0], -R143 ;  /* 0x0000b40008087a23 */ /* 0x000fe2000001088f */
[----:B------:R-:W-:Y:S01]  /*7a80*/  MUFU.EX2 R201, R4 ;  /* 0x0000000400c97308 */ /* 0x000fe20000000800 */
[----:B------:R-:W-:Y:S02]  /*7a90*/  FADD.FTZ R0, -R0, R2 ;  /* 0x0000000200007221 */ /* 0x000fe40000010100 */
[----:B------:R-:W-:Y:S02]  /*7aa0*/  FMUL.FTZ R200, R140, c[0x0][0x2d0] ;  /* 0x0000b4008cc87a20 */ /* 0x000fe40000410000 */
[----:B------:R-:W-:Y:S03]  /*7ab0*/  FMUL.FTZ R0, R0, c[0x0][0x2d0] ;  /* 0x0000b40000007a20 */ /* 0x000fe60000410000 */
[----:B------:R-:W-:Y:S02]  /*7ac0*/  FSEL R200, R200, RZ, P0 ;  /* 0x000000ffc8c87208 */ /* 0x000fe40000000000 */
[----:B------:R-:W3:Y:S03]  /*7ad0*/  MUFU.EX2 R2, R0 ;  /* 0x0000000000027308 */ /* 0x000ee60000000800 */
[--C-:B------:R-:W-:Y:S02]  /*7ae0*/  FFMA.FTZ R6, R6, c[0x0][0x2d0], -R200.reuse ;  /* 0x0000b40006067a23 */ /* 0x100fe400000108c8 */
[--C-:B------:R-:W-:Y:S05]  /*7af0*/  FFMA.FTZ R7, R7, c[0x0][0x2d0], -R200.reuse ;  /* 0x0000b40007077a23 */ /* 0x100fea00000108c8 */
[----:B------:R4:W-:Y:S10]  /*7b00*/  MUFU.EX2 R203, R8 ;  /* 0x0000000800cb7308 */ /* 0x0009f40000000800 */
[----:B------:R5:W-:Y:S01]  /*7b10*/  MUFU.EX2 R202, R5 ;  /* 0x0000000500ca7308 */ /* 0x000be20000000800 */
[----:B---3--:R-:W-:Y:S01]  /*7b20*/  FMUL.FTZ R33, R2, R121 ;  /* 0x0000007902217220 */ /* 0x008fe20000410000 */
[----:B------:R-:W-:Y:S01]  /*7b30*/  FSEL R0, R140, RZ, P0 ;  /* 0x000000ff8c007208 */ /* 0x000fe20000000000 */
[----:B------:R-:W3:Y:S01]  /*7b40*/  LDL.LU R121, [R1+0xc] ;  /* 0x00000c0001797983 */ /* 0x000ee20000300800 */
[C---:B------:R-:W-:Y:S02]  /*7b50*/  FMUL.FTZ R4, R2.reuse, R148 ;  /* 0x0000009402047220 */ /* 0x040fe40000410000 */
[----:B------:R-:W-:Y:S04]  /*7b60*/  FMUL.FTZ R24, R2, R112 ;  /* 0x0000007002187220 */ /* 0x000fe80000410000 */
[----:B------:R-:W-:Y:S01]  /*7b70*/  MUFU.EX2 R142, R6 ;  /* 0x00000006008e7308 */ /* 0x000fe20000000800 */
[----:B------:R-:W-:Y:S02]  /*7b80*/  FADD.FTZ R0, -R0, R3 ;  /* 0x0000000300007221 */ /* 0x000fe40000010100 */
[----:B------:R-:W-:Y:S02]  /*7b90*/  FFMA.FTZ R3, R9, c[0x0][0x2d0], -R143 ;  /* 0x0000b40009037a23 */ /* 0x000fe4000001088f */
[----:B------:R-:W-:Y:S02]  /*7ba0*/  FMUL.FTZ R0, R0, c[0x0][0x2d0] ;  /* 0x0000b40000007a20 */ /* 0x000fe40000410000 */
[C---:B----4-:R-:W-:Y:S02]  /*7bb0*/  FMUL.FTZ R8, R2.reuse, R144 ;  /* 0x0000009002087220 */ /* 0x050fe40000410000 */
[C---:B------:R-:W-:Y:S01]  /*7bc0*/  FMUL.FTZ R9, R2.reuse, R145 ;  /* 0x0000009102097220 */ /* 0x040fe20000410000 */
[----:B------:R-:W4:Y:S01]  /*7bd0*/  MUFU.EX2 R217, R7 ;  /* 0x0000000700d97308 */ /* 0x000f220000000800 */
[C---:B------:R-:W-:Y:S02]  /*7be0*/  FMUL.FTZ R25, R2.reuse, R113 ;  /* 0x0000007102197220 */ /* 0x040fe40000410000 */
[C---:B------:R-:W-:Y:S02]  /*7bf0*/  FMUL.FTZ R28, R2.reuse, R116 ;  /* 0x00000074021c7220 */ /* 0x040fe40000410000 */
[C---:B-----5:R-:W-:Y:S01]  /*7c00*/  FMUL.FTZ R5, R2.reuse, R149 ;  /* 0x0000009502057220 */ /* 0x060fe20000410000 */
[----:B------:R-:W-:Y:S01]  /*7c10*/  MOV R149, R15 ;  /* 0x0000000f00957202 */ /* 0x000fe20000000f00 */
[C---:B------:R-:W-:Y:S01]  /*7c20*/  FMUL.FTZ R29, R2.reuse, R117 ;  /* 0x00000075021d7220 */ /* 0x040fe20000410000 */
[----:B------:R-:W-:Y:S01]  /*7c30*/  MOV R117, R27 ;  /* 0x0000001b00757202 */ /* 0x000fe20000000f00 */
[C---:B------:R-:W-:Y:S01]  /*7c40*/  FMUL.FTZ R32, R2.reuse, R120 ;  /* 0x0000007802207220 */ /* 0x040fe20000410000 */
[----:B------:R-:W5:Y:S01]  /*7c50*/  MUFU.EX2 R0, R0 ;  /* 0x0000000000007308 */ /* 0x000f620000000800 */
[C---:B------:R-:W-:Y:S01]  /*7c60*/  FMUL.FTZ R36, R2.reuse, R124 ;  /* 0x0000007c02247220 */ /* 0x040fe20000410000 */
[----:B------:R-:W-:Y:S01]  /*7c70*/  MOV R120, R19 ;  /* 0x0000001300787202 */ /* 0x000fe20000000f00 */
[C---:B------:R-:W-:Y:S02]  /*7c80*/  FMUL.FTZ R37, R2.reuse, R125 ;  /* 0x0000007d02257220 */ /* 0x040fe40000410000 */
        /* <DEDUP_REMOVED lines=31> */
[C---:B--2---:R-:W-:Y:S02]  /*7e80*/  FFMA.FTZ R144, R2.reuse, R12, R201 ;  /* 0x0000000c02907223 */ /* 0x044fe400000100c9 */
[C---:B------:R-:W-:Y:S02]  /*7e90*/  FMUL.FTZ R12, R2.reuse, R100 ;  /* 0x00000064020c7220 */ /* 0x040fe40000410000 */
[----:B------:R-:W-:Y:S02]  /*7ea0*/  IMAD.MOV.U32 R100, RZ, RZ, R13 ;  /* 0x000000ffff647224 */ /* 0x000fe400078e000d */
[C---:B------:R-:W-:Y:S01]  /*7eb0*/  FMUL.FTZ R13, R2.reuse, R101 ;  /* 0x00000065020d7220 */ /* 0x040fe20000410000 */
[----:B------:R-:W-:Y:S01]  /*7ec0*/  MOV R101, R16 ;  /* 0x0000001000657202 */ /* 0x000fe20000000f00 */
[C---:B------:R-:W-:Y:S02]  /*7ed0*/  FMUL.FTZ R16, R2.reuse, R104 ;  /* 0x0000006802107220 */ /* 0x040fe40000410000 */
[----:B------:R-:W-:Y:S02]  /*7ee0*/  IMAD.MOV.U32 R104, RZ, RZ, R17 ;  /* 0x000000ffff687224 */ /* 0x000fe400078e0011 */
[C---:B------:R-:W-:Y:S01]  /*7ef0*/  FMUL.FTZ R17, R2.reuse, R105 ;  /* 0x0000006902117220 */ /* 0x040fe20000410000 */
[----:B------:R-:W-:Y:S01]  /*7f00*/  MOV R105, R20 ;  /* 0x0000001400697202 */ /* 0x000fe20000000f00 */
[C---:B------:R-:W-:Y:S02]  /*7f10*/  FMUL.FTZ R20, R2.reuse, R108 ;  /* 0x0000006c02147220 */ /* 0x040fe40000410000 */
[----:B------:R-:W-:Y:S02]  /*7f20*/  IMAD.MOV.U32 R108, RZ, RZ, R21 ;  /* 0x000000ffff6c7224 */ /* 0x000fe400078e0015 */
[----:B------:R-:W-:Y:S01]  /*7f30*/  FMUL.FTZ R21, R2, R109 ;  /* 0x0000006d02157220 */ /* 0x000fe20000410000 */
[----:B------:R-:W-:Y:S01]  /*7f40*/  MOV R109, R23 ;  /* 0x00000017006d7202 */ /* 0x000fe20000000f00 */
[----:B------:R-:W-:Y:S01]  /*7f50*/  FFMA.FTZ R2, R205, c[0x0][0x2d0], -R200 ;  /* 0x0000b400cd027a23 */ /* 0x000fe200000108c8 */
[----:B------:R-:W-:Y:S01]  /*7f60*/  MOV R205, R101 ;  /* 0x0000006500cd7202 */ /* 0x000fe20000000f00 */
[----:B------:R-:W-:Y:S01]  /*7f70*/  IMAD.MOV.U32 R112, RZ, RZ, R22 ;  /* 0x000000ffff707224 */ /* 0x000fe200078e0016 */
[----:B----4-:R-:W-:Y:S01]  /*7f80*/  F2FP.BF16.PACK_AB R101, R217, R142 ;  /* 0x0000008ed965723e */ /* 0x010fe200000010ff */
[C---:B-----5:R-:W-:Y:S02]  /*7f90*/  FMUL.FTZ R22, R0.reuse, R110 ;  /* 0x0000006e00167220 */ /* 0x060fe40000410000 */
[----:B------:R2:W-:Y:S01]  /*7fa0*/  MUFU.EX2 R110, R2 ;  /* 0x00000002006e7308 */ /* 0x0005e20000000800 */
[----:B------:R-:W-:Y:S01]  /*7fb0*/  IMAD.MOV.U32 R145, RZ, RZ, R18 ;  /* 0x000000ffff917224 */ /* 0x000fe200078e0012 */
[----:B------:R-:W-:Y:S01]  /*7fc0*/  MOV R137, R112 ;  /* 0x0000007000897202 */ /* 0x000fe20000000f00 */
[C---:B------:R-:W-:Y:S02]  /*7fd0*/  FMUL.FTZ R18, R0.reuse, R106 ;  /* 0x0000006a00127220 */ /* 0x040fe40000410000 */
[C---:B------:R-:W-:Y:S02]  /*7fe0*/  FMUL.FTZ R19, R0.reuse, R107 ;  /* 0x0000006b00137220 */ /* 0x040fe40000410000 */
[----:B------:R-:W-:Y:S02]  /*7ff0*/  IMAD.MOV.U32 R148, RZ, RZ, R14 ;  /* 0x000000ffff947224 */ /* 0x000fe400078e000e */
[C---:B------:R-:W-:Y:S02]  /*8000*/  FMUL.FTZ R6, R0.reuse, R150 ;  /* 0x0000009600067220 */ /* 0x040fe40000410000 */
[C---:B------:R-:W-:Y:S01]  /*8010*/  FMUL.FTZ R7, R0.reuse, R151 ;  /* 0x0000009700077220 */ /* 0x040fe20000410000 */
[----:B------:R-:W-:Y:S01]  /*8020*/  MOV R151, R117 ;  /* 0x0000007500977202 */ /* 0x000fe20000000f00 */
[C---:B------:R-:W-:Y:S02]  /*8030*/  FMUL.FTZ R10, R0.reuse, R146 ;  /* 0x00000092000a7220 */ /* 0x040fe40000410000 */
[C---:B------:R-:W-:Y:S01]  /*8040*/  FMUL.FTZ R11, R0.reuse, R147 ;  /* 0x00000093000b7220 */ /* 0x040fe20000410000 */
[----:B------:R-:W-:Y:S01]  /*8050*/  MOV R147, R108 ;  /* 0x0000006c00937202 */ /* 0x000fe20000000f00 */
[C---:B------:R-:W-:Y:S01]  /*8060*/  FMUL.FTZ R14, R0.reuse, R102 ;  /* 0x00000066000e7220 */ /* 0x040fe20000410000 */
        /* <DEDUP_REMOVED lines=43> */
[----:B------:R-:W-:Y:S02]  /*8320*/  IMAD.MOV.U32 R138, RZ, RZ, R105 ;  /* 0x000000ffff8a7224 */ /* 0x000fe400078e0069 */
[----:B--2---:R-:W-:Y:S02]  /*8330*/  FFMA.FTZ R2, R207, c[0x0][0x2d0], -R200 ;  /* 0x0000b400cf027a23 */ /* 0x004fe400000108c8 */
[----:B------:R-:W-:Y:S01]  /*8340*/  IMAD.MOV.U32 R207, RZ, RZ, R100 ;  /* 0x000000ffffcf7224 */ /* 0x000fe200078e0064 */
[----:B------:R-:W-:Y:S01]  /*8350*/  F2FP.BF16.PACK_AB R100, R202, R201 ;  /* 0x000000c9ca64723e */ /* 0x000fe200000010ff */
[----:B------:R-:W1:Y:S01]  /*8360*/  MUFU.EX2 R117, R2 ;  /* 0x0000000200757308 */ /* 0x000e620000000800 */
[----:B------:R-:W-:Y:S02]  /*8370*/  IMAD.MOV.U32 R146, RZ, RZ, R109 ;  /* 0x000000ffff927224 */ /* 0x000fe400078e006d */
[--C-:B------:R-:W-:Y:S02]  /*8380*/  FFMA.FTZ R109, R218, c[0x0][0x2d0], -R143.reuse ;  /* 0x0000b400da6d7a23 */ /* 0x100fe4000001088f */
[--C-:B------:R-:W-:Y:S02]  /*8390*/  FFMA.FTZ R108, R219, c[0x0][0x2d0], -R143.reuse ;  /* 0x0000b400db6c7a23 */ /* 0x100fe4000001088f */
[----:B------:R-:W-:Y:S02]  /*83a0*/  FADD.FTZ R144, R202, R144 ;  /* 0x00000090ca907221 */ /* 0x000fe40000010000 */
[--C-:B------:R-:W-:Y:S01]  /*83b0*/  FFMA.FTZ R114, R244, c[0x0][0x2d0], -R143.reuse ;  /* 0x0000b400f4727a23 */ /* 0x100fe2000001088f */
[----:B------:R-:W-:Y:S01]  /*83c0*/  MUFU.EX2 R112, R109 ;  /* 0x0000006d00707308 */ /* 0x000fe20000000800 */
[----:B------:R-:W-:Y:S02]  /*83d0*/  FADD.FTZ R144, R203, R144 ;  /* 0x00000090cb907221 */ /* 0x000fe40000010000 */
[--C-:B------:R-:W-:Y:S02]  /*83e0*/  FFMA.FTZ R115, R242, c[0x0][0x2d0], -R143.reuse ;  /* 0x0000b400f2737a23 */ /* 0x100fe4000001088f */
[--C-:B------:R-:W-:Y:S02]  /*83f0*/  FFMA.FTZ R136, R230, c[0x0][0x2d0], -R143.reuse ;  /* 0x0000b400e6887a23 */ /* 0x100fe4000001088f */
[----:B------:R-:W-:Y:S02]  /*8400*/  IMAD.MOV.U32 R244, RZ, RZ, R120 ;  /* 0x000000fffff47224 */ /* 0x000fe400078e0078 */
[----:B------:R-:W-:Y:S01]  /*8410*/  FFMA.FTZ R120, R250, c[0x0][0x2d0], -R200 ;  /* 0x0000b400fa787a23 */ /* 0x000fe200000108c8 */
[----:B------:R2:W4:Y:S01]  /*8420*/  MUFU.EX2 R123, R108 ;  /* 0x0000006c007b7308 */ /* 0x0005220000000800 */
[----:B------:R-:W-:Y:S02]  /*8430*/  IMAD.MOV.U32 R150, RZ, RZ, R116 ;  /* 0x000000ffff967224 */ /* 0x000fe400078e0074 */
[--C-:B------:R-:W-:Y:S01]  /*8440*/  FFMA.FTZ R116, R241, c[0x0][0x2d0], -R143.reuse ;  /* 0x0000b400f1747a23 */ /* 0x100fe2000001088f */
[----:B-1----:R-:W-:Y:S01]  /*8450*/  F2FP.BF16.PACK_AB R103, R117, R110 ;  /* 0x0000006e7567723e */ /* 0x002fe200000010ff */
[----:B------:R-:W-:Y:S01]  /*8460*/  IMAD.IADD R2, R213, 0x1, R204 ;  /* 0x00000001d5027824 */ /* 0x000fe200078e02cc */
[----:B------:R-:W-:Y:S01]  /*8470*/  MOV R241, R137 ;  /* 0x0000008900f17202 */ /* 0x000fe20000000f00 */
[--C-:B------:R-:W-:Y:S01]  /*8480*/  FFMA.FTZ R135, R231, c[0x0][0x2d0], -R143.reuse ;  /* 0x0000b400e7877a23 */ /* 0x100fe2000001088f */
[----:B------:R-:W-:Y:S01]  /*8490*/  MOV R242, R150 ;  /* 0x0000009600f27202 */ /* 0x000fe20000000f00 */
[--C-:B------:R-:W-:Y:S01]  /*84a0*/  FFMA.FTZ R134, R236, c[0x0][0x2d0], -R143.reuse ;  /* 0x0000b400ec867a23 */ /* 0x100fe2000001088f */
[----:B------:R-:W-:Y:S01]  /*84b0*/  ISETP.GE.AND P4, PT, R241, 0x1, PT ;  /* 0x00000001f100780c */ /* 0x000fe20003f86270 */
[----:B------:R1:W-:Y:S01]  /*84c0*/  MUFU.EX2 R236, R116 ;  /* 0x0000007400ec7308 */ /* 0x0003e20000000800 */
[--C-:B------:R-:W-:Y:S02]  /*84d0*/  FFMA.FTZ R219, R227, c[0x0][0x2d0], -R143.reuse ;  /* 0x0000b400e3db7a23 */ /* 0x100fe4000001088f */
[--C-:B------:R-:W-:Y:S07]  /*84e0*/  FFMA.FTZ R218, R248, c[0x0][0x2d0], -R200.reuse ;  /* 0x0000b400f8da7a23 */ /* 0x100fee00000108c8 */
[----:B------:R-:W-:Y:S01]  /*84f0*/  MUFU.EX2 R230, R135 ;  /* 0x0000008700e67308 */ /* 0x000fe20000000800 */
[--C-:B--2---:R-:W-:Y:S09]  /*8500*/  FFMA.FTZ R108, R232, c[0x0][0x2d0], -R143.reuse ;  /* 0x0000b400e86c7a23 */ /* 0x104ff2000001088f */
[----:B------:R2:W-:Y:S01]  /*8510*/  MUFU.EX2 R122, R108 ;  /* 0x0000006c007a7308 */ /* 0x0005e20000000800 */
[----:B-1----:R-:W-:Y:S09]  /*8520*/  FFMA.FTZ R116, R147, c[0x0][0x2d0], -R200 ;  /* 0x0000b40093747a23 */ /* 0x002ff200000108c8 */
[----:B------:R-:W-:Y:S10]  /*8530*/  MUFU.EX2 R227, R116 ;  /* 0x0000007400e37308 */ /* 0x000ff40000000800 */
[----:B------:R-:W-:Y:S01]  /*8540*/  MUFU.EX2 R218, R218 ;  /* 0x000000da00da7308 */ /* 0x000fe20000000800 */
[--C-:B--2---:R-:W-:Y:S02]  /*8550*/  FFMA.FTZ R108, R233, c[0x0][0x2d0], -R143.reuse ;  /* 0x0000b400e96c7a23 */ /* 0x104fe4000001088f */
[----:B---3--:R-:W-:Y:S01]  /*8560*/  FFMA.FTZ R111, R0, R121, R142 ;  /* 0x00000079006f7223 */ /* 0x008fe2000001008e */
[----:B------:R-:W-:Y:S01]  /*8570*/  IADD3 R142, R209, R2, RZ ;  /* 0x00000002d18e7210 */ /* 0x000fe20007ffe0ff */
[----:B------:R-:W-:Y:S05]  /*8580*/  IMAD.IADD R0, R212, 0x1, R204 ;  /* 0x00000001d4007824 */ /* 0x000fea00078e02cc */
[----:B------:R1:W-:Y:S01]  /*8590*/  MUFU.EX2 R130, R108 ;  /* 0x0000006c00827308 */ /* 0x0003e20000000800 */
[--C-:B------:R-:W-:Y:S01]  /*85a0*/  FFMA.FTZ R204, R247, c[0x0][0x2d0], -R200.reuse ;  /* 0x0000b400f7cc7a23 */ /* 0x100fe200000108c8 */
[----:B------:R-:W2:Y:S01]  /*85b0*/  LDSM.16.MT88.4 R104, [R0] ;  /* 0x000000000068783b */ /* 0x000ea20000004200 */
[----:B------:R-:W-:Y:S07]  /*85c0*/  IADD3 R3, R209, R0, RZ ;  /* 0x00000000d1037210 */ /* 0x000fee0007ffe0ff */
[----:B------:R-:W-:Y:S10]  /*85d0*/  MUFU.EX2 R219, R219 ;  /* 0x000000db00db7308 */ /* 0x000ff40000000800 */
[----:B------:R-:W-:Y:S01]  /*85e0*/  MUFU.EX2 R204, R204 ;  /* 0x000000cc00cc7308 */ /* 0x000fe20000000800 */
[--C-:B-1----:R-:W-:Y:S09]  /*85f0*/  FFMA.FTZ R108, R234, c[0x0][0x2d0], -R200.reuse ;  /* 0x0000b400ea6c7a23 */ /* 0x102ff200000108c8 */
[----:B------:R1:W-:Y:S01]  /*8600*/  MUFU.EX2 R128, R108 ;  /* 0x0000006c00807308 */ /* 0x0003e20000000800 */
[C---:B--2---:R-:W-:Y:S08]  /*8610*/  HMMA.16816.F32.BF16 R4, R100.reuse, R104, R4 ;  /* 0x000000686404723c */ /* 0x044ff00000041804 */
[C---:B------:R-:W-:Y:S01]  /*8620*/  HMMA.16816.F32.BF16 R8, R100.reuse, R106, R8 ;  /* 0x0000006a6408723c */ /* 0x040fe20000041808 */
[----:B------:R-:W2:Y:S03]  /*8630*/  LDSM.16.MT88.4 R104, [R3] ;  /* 0x000000000368783b */ /* 0x000ea60000004200 */
[--C-:B-1----:R-:W-:Y:S04]  /*8640*/  FFMA.FTZ R108, R235, c[0x0][0x2d0], -R200.reuse ;  /* 0x0000b400eb6c7a23 */ /* 0x102fe800000108c8 */
[----:B------:R1:W-:Y:S04]  /*8650*/  MUFU.EX2 R131, R108 ;  /* 0x0000006c00837308 */ /* 0x0003e80000000800 */
[--C-:B-1----:R-:W-:Y:S06]  /*8660*/  FFMA.FTZ R108, R237, c[0x0][0x2d0], -R143.reuse ;  /* 0x0000b400ed6c7a23 */ /* 0x102fec000001088f */
[----:B------:R-:W-:Y:S01]  /*8670*/  MUFU.EX2 R237, R115 ;  /* 0x0000007300ed7308 */ /* 0x000fe20000000800 */
[C---:B--2---:R-:W-:Y:S09]  /*8680*/  HMMA.16816.F32.BF16 R12, R100.reuse, R104, R12 ;  /* 0x00000068640c723c */ /* 0x044ff2000004180c */
[----:B------:R1:W-:Y:S01]  /*8690*/  MUFU.EX2 R132, R108 ;  /* 0x0000006c00847308 */ /* 0x0003e20000000800 */
[C---:B------:R-:W-:Y:S01]  /*86a0*/  HMMA.16816.F32.BF16 R16, R100.reuse, R106, R16 ;  /* 0x0000006a6410723c */ /* 0x040fe20000041810 */
[----:B------:R-:W2:Y:S02]  /*86b0*/  LDSM.16.MT88.4 R104, [R2] ;  /* 0x000000000268783b */ /* 0x000ea40000004200 */
[----:B-1----:R-:W-:Y:S02]  /*86c0*/  FFMA.FTZ R108, R239, c[0x0][0x2d0], -R143 ;  /* 0x0000b400ef6c7a23 */ /* 0x002fe4000001088f */
[----:B------:R-:W-:Y:S04]  /*86d0*/  IMAD.MOV.U32 R239, RZ, RZ, R149 ;  /* 0x000000ffffef7224 */ /* 0x000fe800078e0095 */
[----:B------:R-:W-:Y:S01]  /*86e0*/  MUFU.EX2 R133, R108 ;  /* 0x0000006c00857308 */ /* 0x000fe20000000800 */
[C---:B--2---:R-:W-:Y:S08]  /*86f0*/  HMMA.16816.F32.BF16 R20, R100.reuse, R104, R20 ;  /* 0x000000686414723c */ /* 0x044ff00000041814 */
        /* <DEDUP_REMOVED lines=31> */
[--C-:B------:R-:W-:Y:S06]  /*88f0*/  FFMA.FTZ R100, R225, c[0x0][0x2d0], -R200.reuse ;  /* 0x0000b400e1647a23 */ /* 0x100fec00000108c8 */
[----:B------:R2:W-:Y:S10]  /*8900*/  MUFU.EX2 R126, R100 ;  /* 0x00000064007e7308 */ /* 0x0005f40000000800 */
[----:B------:R-:W-:Y:S01]  /*8910*/  MUFU.EX2 R229, R136 ;  /* 0x0000008800e57308 */ /* 0x000fe20000000800 */
[----:B-1----:R-:W-:Y:S09]  /*8920*/  FFMA.FTZ R104, R221, c[0x0][0x2d0], -R200 ;  /* 0x0000b400dd687a23 */ /* 0x002ff200000108c8 */
[----:B------:R1:W3:Y:S01]  /*8930*/  MUFU.EX2 R121, R104 ;  /* 0x0000006800797308 */ /* 0x0002e20000000800 */
[----:B--2---:R-:W-:Y:S02]  /*8940*/  FADD.FTZ R100, R217, R111 ;  /* 0x0000006fd9647221 */ /* 0x004fe40000010000 */
[--C-:B------:R-:W-:Y:S02]  /*8950*/  FFMA.FTZ R217, R228, c[0x0][0x2d0], -R143.reuse ;  /* 0x0000b400e4d97a23 */ /* 0x100fe4000001088f */
[----:B------:R-:W-:Y:S01]  /*8960*/  FADD.FTZ R118, R110, R100 ;  /* 0x000000646e767221 */ /* 0x000fe20000010000 */
[----:B----4-:R-:W-:Y:S01]  /*8970*/  F2FP.BF16.PACK_AB R100, R123, R112 ;  /* 0x000000707b64723e */ /* 0x010fe200000010ff */
[----:B------:R-:W-:Y:S03]  /*8980*/  LDSM.16.MT88.4 R108, [R3+0x1000] ;  /* 0x00100000036c783b */ /* 0x000fe60000004200 */
[----:B------:R-:W-:Y:S01]  /*8990*/  MUFU.EX2 R228, R134 ;  /* 0x0000008600e47308 */ /* 0x000fe20000000800 */
[----:B------:R-:W-:Y:S09]  /*89a0*/  FADD.FTZ R117, R117, R118 ;  /* 0x0000007675757221 */ /* 0x000ff20000010000 */
[----:B------:R-:W-:Y:S01]  /*89b0*/  MUFU.EX2 R220, R220 ;  /* 0x000000dc00dc7308 */ /* 0x000fe20000000800 */
[--C-:B-1----:R-:W-:Y:S01]  /*89c0*/  FFMA.FTZ R104, R224, c[0x0][0x2d0], -R143.reuse ;  /* 0x0000b400e0687a23 */ /* 0x102fe2000001088f */
[----:B---3--:R-:W-:Y:S08]  /*89d0*/  F2FP.BF16.PACK_AB R101, R121, R119 ;  /* 0x000000777965723e */ /* 0x008ff000000010ff */
[----:B------:R1:W-:Y:S10]  /*89e0*/  MUFU.EX2 R124, R104 ;  /* 0x00000068007c7308 */ /* 0x0003f40000000800 */
[----:B------:R-:W-:Y:S10]  /*89f0*/  MUFU.EX2 R224, R120 ;  /* 0x0000007800e07308 */ /* 0x000ff40000000800 */
[----:B------:R-:W-:Y:S01]  /*8a00*/  MUFU.EX2 R217, R217 ;  /* 0x000000d900d97308 */ /* 0x000fe20000000800 */
[--C-:B-1----:R-:W-:Y:S02]  /*8a10*/  FFMA.FTZ R104, R223, c[0x0][0x2d0], -R143.reuse ;  /* 0x0000b400df687a23 */ /* 0x102fe4000001088f */
[--C-:B------:R-:W-:Y:S02]  /*8a20*/  FFMA.FTZ R223, R238, c[0x0][0x2d0], -R143.reuse ;  /* 0x0000b400eedf7a23 */ /* 0x100fe4000001088f */
[----:B------:R-:W2:Y:S05]  /*8a30*/  LDL R238, [R1+0x54] ;  /* 0x0000540001ee7983 */ /* 0x000eaa0000100800 */
[----:B------:R1:W3:Y:S10]  /*8a40*/  MUFU.EX2 R129, R104 ;  /* 0x0000006800817308 */ /* 0x0002f40000000800 */
[----:B------:R-:W-:Y:S01]  /*8a50*/  MUFU.EX2 R223, R223 ;  /* 0x000000df00df7308 */ /* 0x000fe20000000800 */
[--C-:B-1----:R-:W-:Y:S01]  /*8a60*/  FFMA.FTZ R104, R222, c[0x0][0x2d0], -R200.reuse ;  /* 0x0000b400de687a23 */ /* 0x102fe200000108c8 */
[----:B---3--:R-:W-:Y:S08]  /*8a70*/  F2FP.BF16.PACK_AB R102, R129, R124 ;  /* 0x0000007c8166723e */ /* 0x008ff000000010ff */
[----:B------:R-:W-:Y:S10]  /*8a80*/  MUFU.EX2 R222, R114 ;  /* 0x0000007200de7308 */ /* 0x000ff40000000800 */
[----:B------:R1:W3:Y:S02]  /*8a90*/  MUFU.EX2 R125, R104 ;  /* 0x00000068007d7308 */ /* 0x0002e40000000800 */
[----:B-1----:R-:W1:Y:S01]  /*8aa0*/  LDSM.16.MT88.4 R104, [R0+0x800] ;  /* 0x000800000068783b */ /* 0x002e620000004200 */
[----:B---3--:R-:W-:Y:S07]  /*8ab0*/  F2FP.BF16.PACK_AB R103, R126, R125 ;  /* 0x0000007d7e67723e */ /* 0x008fee00000010ff */
        /* <DEDUP_REMOVED lines=34> */
[----:B------:R-:W-:Y:S01]  /*8ce0*/  FFMA.FTZ R104, R240, c[0x0][0x2d0], -R200 ;  /* 0x0000b400f0687a23 */ /* 0x000fe200000108c8 */
[----:B------:R-:W-:Y:S03]  /*8cf0*/  HMMA.16816.F32.BF16 R96, R100, R106, R96 ;  /* 0x0000006a6460723c */ /* 0x000fe60000041860 */
[----:B------:R1:W-:Y:S01]  /*8d00*/  MUFU.EX2 R127, R104 ;  /* 0x00000068007f7308 */ /* 0x0003e20000000800 */
[----:B------:R-:W-:Y:S03]  /*8d10*/  IMAD.MOV.U32 R240, RZ, RZ, R146 ;  /* 0x000000fffff07224 */ /* 0x000fe600078e0092 */
[----:B------:R-:W-:Y:S01]  /*8d20*/  FFMA.FTZ R101, R245, c[0x0][0x2d0], -R200 ;  /* 0x0000b400f5657a23 */ /* 0x000fe200000108c8 */
[----:B------:R-:W-:Y:S01]  /*8d30*/  F2FP.BF16.PACK_AB R102, R133, R132 ;  /* 0x000000848566723e */ /* 0x000fe200000010ff */
[----:B------:R-:W-:Y:S03]  /*8d40*/  FADD.FTZ R100, R113, R144 ;  /* 0x0000009071647221 */ /* 0x000fe60000010000 */
[--C-:B------:R-:W-:Y:S01]  /*8d50*/  FFMA.FTZ R113, R243, c[0x0][0x2d0], -R143.reuse ;  /* 0x0000b400f3717a23 */ /* 0x100fe2000001088f */
[----:B------:R3:W4:Y:S01]  /*8d60*/  MUFU.EX2 R221, R101 ;  /* 0x0000006500dd7308 */ /* 0x0007220000000800 */
[----:B------:R-:W-:Y:S01]  /*8d70*/  FADD.FTZ R118, R112, R100 ;  /* 0x0000006470767221 */ /* 0x000fe20000010000 */
[----:B------:R-:W-:Y:S01]  /*8d80*/  F2FP.BF16.PACK_AB R100, R130, R122 ;  /* 0x0000007a8264723e */ /* 0x000fe200000010ff */
[----:B------:R-:W-:Y:S01]  /*8d90*/  FFMA.FTZ R143, R226, c[0x0][0x2d0], -R143 ;  /* 0x0000b400e28f7a23 */ /* 0x000fe2000001088f */
[----:B------:R-:W-:Y:S01]  /*8da0*/  MOV R245, R145 ;  /* 0x0000009100f57202 */ /* 0x000fe20000000f00 */
[----:B------:R-:W-:Y:S01]  /*8db0*/  FADD.FTZ R118, R123, R118 ;  /* 0x000000767b767221 */ /* 0x000fe20000010000 */
[----:B------:R-:W-:Y:S01]  /*8dc0*/  LDSM.16.MT88.4 R144, [R0+0x2800] ;  /* 0x002800000090783b */ /* 0x000fe20000004200 */
[----:B------:R-:W-:Y:S02]  /*8dd0*/  IMAD.MOV.U32 R243, RZ, RZ, R151 ;  /* 0x000000fffff37224 */ /* 0x000fe400078e0097 */
[----:B------:R-:W-:Y:S01]  /*8de0*/  FADD.FTZ R116, R124, R118 ;  /* 0x000000767c747221 */ /* 0x000fe20000010000 */
[----:B------:R5:W2:Y:S03]  /*8df0*/  MUFU.EX2 R235, R113 ;  /* 0x0000007100eb7308 */ /* 0x000aa60000000800 */
[----:B------:R-:W-:Y:S01]  /*8e00*/  FADD.FTZ R120, R129, R116 ;  /* 0x0000007481787221 */ /* 0x000fe20000010000 */
[----:B-1----:R-:W1:Y:S03]  /*8e10*/  LDSM.16.MT88.4 R104, [R0+0x1000] ;  /* 0x001000000068783b */ /* 0x002e660000004200 */
[----:B------:R-:W-:Y:S01]  /*8e20*/  FADD.FTZ R120, R122, R120 ;  /* 0x000000787a787221 */ /* 0x000fe20000010000 */
[----:B---3--:R-:W-:Y:S02]  /*8e30*/  F2FP.BF16.PACK_AB R101, R131, R128 ;  /* 0x000000808365723e */ /* 0x008fe400000010ff */
[----:B----4-:R-:W-:Y:S02]  /*8e40*/  F2FP.BF16.PACK_AB R103, R221, R127 ;  /* 0x0000007fdd67723e */ /* 0x010fe400000010ff */
[----:B-----5:R-:W-:Y:S05]  /*8e50*/  LDSM.16.MT88.4 R112, [R2+0x1800] ;  /* 0x001800000270783b */ /* 0x020fea0000004200 */
[C---:B-1----:R-:W-:Y:S08]  /*8e60*/  HMMA.16816.F32.BF16 R4, R100.reuse, R104, R4 ;  /* 0x000000686404723c */ /* 0x042ff00000041804 */
[C---:B------:R-:W-:Y:S01]  /*8e70*/  HMMA.16816.F32.BF16 R8, R100.reuse, R106, R8 ;  /* 0x0000006a6408723c */ /* 0x040fe20000041808 */
[----:B------:R-:W1:Y:S07]  /*8e80*/  LDSM.16.MT88.4 R104, [R2+0x1000] ;  /* 0x001000000268783b */ /* 0x000e6e0000004200 */
[C---:B------:R-:W-:Y:S08]  /*8e90*/  HMMA.16816.F32.BF16 R12, R100.reuse, R108, R12 ;  /* 0x0000006c640c723c */ /* 0x040ff0000004180c */
[C---:B------:R-:W-:Y:S01]  /*8ea0*/  HMMA.16816.F32.BF16 R16, R100.reuse, R110, R16 ;  /* 0x0000006e6410723c */ /* 0x040fe20000041810 */
[----:B------:R-:W3:Y:S07]  /*8eb0*/  LDSM.16.MT88.4 R108, [R142+0x1000] ;  /* 0x001000008e6c783b */ /* 0x000eee0000004200 */
[C---:B-1----:R-:W-:Y:S08]  /*8ec0*/  HMMA.16816.F32.BF16 R20, R100.reuse, R104, R20 ;  /* 0x000000686414723c */ /* 0x042ff00000041814 */
[C---:B------:R-:W-:Y:S01]  /*8ed0*/  HMMA.16816.F32.BF16 R24, R100.reuse, R106, R24 ;  /* 0x0000006a6418723c */ /* 0x040fe20000041818 */
[----:B------:R-:W1:Y:S07]  /*8ee0*/  LDSM.16.MT88.4 R104, [R0+0x4000] ;  /* 0x004000000068783b */ /* 0x000e6e0000004200 */
[C---:B---3--:R-:W-:Y:S08]  /*8ef0*/  HMMA.16816.F32.BF16 R28, R100.reuse, R108, R28 ;  /* 0x0000006c641c723c */ /* 0x048ff0000004181c */
        /* <DEDUP_REMOVED lines=20> */
[C---:B-1----:R-:W-:Y:S07]  /*9040*/  HMMA.16816.F32.BF16 R84, R100.reuse, R104, R84 ;  /* 0x000000686454723c */ /* 0x042fee0000041854 */
[--C-:B------:R-:W-:Y:S01]  /*9050*/  FFMA.FTZ R104, R252, c[0x0][0x2d0], -R200.reuse ;  /* 0x0000b400fc687a23 */ /* 0x100fe200000108c8 */
[C---:B------:R-:W-:Y:S03]  /*9060*/  HMMA.16816.F32.BF16 R88, R100.reuse, R106, R88 ;  /* 0x0000006a6458723c */ /* 0x040fe60000041858 */
[----:B------:R1:W-:Y:S01]  /*9070*/  MUFU.EX2 R231, R104 ;  /* 0x0000006800e77308 */ /* 0x0003e20000000800 */
[----:B------:R-:W-:Y:S04]  /*9080*/  MOV R252, R148 ;  /* 0x0000009400fc7202 */ /* 0x000fe80000000f00 */
[C---:B---3--:R-:W-:Y:S08]  /*9090*/  HMMA.16816.F32.BF16 R92, R100.reuse, R108, R92 ;  /* 0x0000006c645c723c */ /* 0x048ff0000004185c */
[----:B------:R-:W-:Y:S01]  /*90a0*/  HMMA.16816.F32.BF16 R96, R100, R110, R96 ;  /* 0x0000006e6460723c */ /* 0x000fe20000041860 */
[----:B------:R-:W-:Y:S06]  /*90b0*/  LDSM.16.MT88.4 R108, [R3+0x1800] ;  /* 0x00180000036c783b */ /* 0x000fec0000004200 */
[--C-:B------:R-:W-:Y:S01]  /*90c0*/  FFMA.FTZ R100, R139, c[0x0][0x2d0], -R200.reuse ;  /* 0x0000b4008b647a23 */ /* 0x100fe200000108c8 */
[----:B------:R-:W-:Y:S03]  /*90d0*/  F2FP.BF16.PACK_AB R102, R236, R237 ;  /* 0x000000edec66723e */ /* 0x000fe600000010ff */
[----:B------:R3:W-:Y:S01]  /*90e0*/  MUFU.EX2 R232, R100 ;  /* 0x0000006400e87308 */ /* 0x0007e20000000800 */
[--C-:B-1----:R-:W-:Y:S02]  /*90f0*/  FFMA.FTZ R104, R207, c[0x0][0x2d0], -R200.reuse ;  /* 0x0000b400cf687a23 */ /* 0x102fe400000108c8 */
[--C-:B------:R-:W-:Y:S07]  /*9100*/  FFMA.FTZ R207, R249, c[0x0][0x2d0], -R200.reuse ;  /* 0x0000b400f9cf7a23 */ /* 0x100fee00000108c8 */
[----:B------:R-:W1:Y:S10]  /*9110*/  MUFU.EX2 R234, R104 ;  /* 0x0000006800ea7308 */ /* 0x000e740000000800 */
[----:B------:R-:W4:Y:S01]  /*9120*/  MUFU.EX2 R207, R207 ;  /* 0x000000cf00cf7308 */ /* 0x000f220000000800 */
[----:B---3--:R-:W-:Y:S02]  /*9130*/  FADD.FTZ R100, R119, R117 ;  /* 0x0000007577647221 */ /* 0x008fe40000010000 */
[----:B------:R-:W-:Y:S02]  /*9140*/  FFMA.FTZ R117, R138, c[0x0][0x2d0], -R200 ;  /* 0x0000b4008a757a23 */ /* 0x000fe400000108c8 */
[----:B------:R-:W-:Y:S01]  /*9150*/  FADD.FTZ R121, R121, R100 ;  /* 0x0000006479797221 */ /* 0x000fe20000010000 */
[----:B--2---:R-:W-:Y:S01]  /*9160*/  F2FP.BF16.PACK_AB R100, R235, R222 ;  /* 0x000000deeb64723e */ /* 0x004fe200000010ff */
[--C-:B------:R-:W-:Y:S03]  /*9170*/  FFMA.FTZ R119, R251, c[0x0][0x2d0], -R200.reuse ;  /* 0x0000b400fb777a23 */ /* 0x100fe600000108c8 */
[----:B------:R-:W-:Y:S01]  /*9180*/  MUFU.EX2 R225, R117 ;  /* 0x0000007500e17308 */ /* 0x000fe20000000800 */
[----:B------:R-:W2:Y:S01]  /*9190*/  LDL.64 R250, [R1+0x48] ;  /* 0x0000480001fa7983 */ /* 0x000ea20000100a00 */
[----:B------:R-:W-:Y:S01]  /*91a0*/  FADD.FTZ R121, R125, R121 ;  /* 0x000000797d797221 */ /* 0x000fe20000010000 */
[----:B-1----:R-:W-:Y:S01]  /*91b0*/  F2FP.BF16.PACK_AB R101, R234, R231 ;  /* 0x000000e7ea65723e */ /* 0x002fe200000010ff */
[--C-:B------:R-:W-:Y:S02]  /*91c0*/  FFMA.FTZ R104, R205, c[0x0][0x2d0], -R200.reuse ;  /* 0x0000b400cd687a23 */ /* 0x100fe400000108c8 */
[----:B------:R-:W-:Y:S01]  /*91d0*/  FADD.FTZ R121, R126, R121 ;  /* 0x000000797e797221 */ /* 0x000fe20000010000 */
[----:B------:R-:W-:Y:S01]  /*91e0*/  LDSM.16.MT88.4 R136, [R3+0x5800] ;  /* 0x005800000388783b */ /* 0x000fe20000004200 */
[----:B------:R-:W-:Y:S02]  /*91f0*/  FFMA.FTZ R200, R246, c[0x0][0x2d0], -R200 ;  /* 0x0000b400f6c87a23 */ /* 0x000fe400000108c8 */
[----:B------:R1:W3:Y:S01]  /*9200*/  MUFU.EX2 R233, R104 ;  /* 0x0000006800e97308 */ /* 0x0002e20000000800 */
[----:B----4-:R-:W-:Y:S09]  /*9210*/  F2FP.BF16.PACK_AB R201, R218, R207 ;  /* 0x000000cfdac9723e */ /* 0x010ff200000010ff */
[----:B------:R4:W-:Y:S10]  /*9220*/  MUFU.EX2 R226, R119 ;  /* 0x0000007700e27308 */ /* 0x0009f40000000800 */
[----:B------:R-:W5:Y:S01]  /*9230*/  MUFU.EX2 R205, R143 ;  /* 0x0000008f00cd7308 */ /* 0x000f620000000800 */
[----:B-1----:R-:W1:Y:S01]  /*9240*/  LDSM.16.MT88.4 R104, [R0+0x1800] ;  /* 0x001800000068783b */ /* 0x002e620000004200 */
[----:B---3--:R-:W-:Y:S08]  /*9250*/  F2FP.BF16.PACK_AB R103, R232, R233 ;  /* 0x000000e9e867723e */ /* 0x008ff000000010ff */
[----:B------:R3:W3:Y:S01]  /*9260*/  MUFU.EX2 R143, R200 ;  /* 0x000000c8008f7308 */ /* 0x0006e20000000800 */
[----:B----4-:R-:W-:Y:S01]  /*9270*/  LDSM.16.MT88.4 R116, [R2+0x2000] ;  /* 0x002000000274783b */ /* 0x010fe20000004200 */
[----:B-----5:R-:W-:Y:S02]  /*9280*/  F2FP.BF16.PACK_AB R202, R205, R219 ;  /* 0x000000dbcdca723e */ /* 0x020fe400000010ff */
[----:B---3--:R-:W-:Y:S02]  /*9290*/  F2FP.BF16.PACK_AB R200, R217, R220 ;  /* 0x000000dcd9c8723e */ /* 0x008fe400000010ff */
[----:B------:R-:W-:Y:S01]  /*92a0*/  F2FP.BF16.PACK_AB R203, R143, R204 ;  /* 0x000000cc8fcb723e */ /* 0x000fe200000010ff */
        /* <DEDUP_REMOVED lines=48> */
[----:B------:R-:W5:Y:S07]  /*95b0*/  LDSM.16.MT88.4 R116, [R2+0x5000] ;  /* 0x005000000274783b */ /* 0x000f6e0000004200 */
        /* <DEDUP_REMOVED lines=9> */
[C---:B-----5:R-:W-:Y:S08]  /*9650*/  HMMA.16816.F32.BF16 R52, R100.reuse, R116, R52 ;  /* 0x000000746434723c */ /* 0x060ff00000041834 */
        /* <DEDUP_REMOVED lines=8> */
[C---:B---3--:R-:W-:Y:S07]  /*96e0*/  HMMA.16816.F32.BF16 R76, R100.reuse, R108, R76 ;  /* 0x0000006c644c723c */ /* 0x048fee000004184c */
[----:B------:R-:W-:Y:S01]  /*96f0*/  FADD.FTZ R109, R128, R121 ;  /* 0x00000079806d7221 */ /* 0x000fe20000010000 */
[C---:B------:R-:W-:Y:S04]  /*9700*/  HMMA.16816.F32.BF16 R80, R100.reuse, R110, R80 ;  /* 0x0000006e6450723c */ /* 0x040fe80000041850 */
[----:B------:R-:W-:Y:S02]  /*9710*/  FADD.FTZ R108, R130, R120 ;  /* 0x00000078826c7221 */ /* 0x000fe40000010000 */
[----:B------:R-:W-:Y:S01]  /*9720*/  LDSM.16.MT88.4 R120, [R142+0x2800] ;  /* 0x002800008e78783b */ /* 0x000fe20000004200 */
[----:B------:R-:W-:Y:S01]  /*9730*/  FADD.FTZ R109, R131, R109 ;  /* 0x0000006d836d7221 */ /* 0x000fe20000010000 */
[C---:B-----5:R-:W-:Y:S04]  /*9740*/  HMMA.16816.F32.BF16 R84, R100.reuse, R116, R84 ;  /* 0x000000746454723c */ /* 0x060fe80000041854 */
[----:B------:R-:W-:Y:S02]  /*9750*/  FADD.FTZ R109, R127, R109 ;  /* 0x0000006d7f6d7221 */ /* 0x000fe40000010000 */
[----:B------:R-:W-:Y:S01]  /*9760*/  LDSM.16.MT88.4 R128, [R0+0x5800] ;  /* 0x005800000080783b */ /* 0x000fe20000004200 */
[----:B------:R-:W-:Y:S01]  /*9770*/  FADD.FTZ R108, R132, R108 ;  /* 0x0000006c846c7221 */ /* 0x000fe20000010000 */
[C---:B------:R-:W-:Y:S04]  /*9780*/  HMMA.16816.F32.BF16 R88, R100.reuse, R118, R88 ;  /* 0x000000766458723c */ /* 0x040fe80000041858 */
[----:B------:R-:W-:Y:S02]  /*9790*/  FADD.FTZ R108, R133, R108 ;  /* 0x0000006c856c7221 */ /* 0x000fe40000010000 */
[----:B------:R-:W3:Y:S01]  /*97a0*/  LDSM.16.MT88.4 R116, [R2+0x2800] ;  /* 0x002800000274783b */ /* 0x000ee20000004200 */
[----:B------:R-:W-:Y:S01]  /*97b0*/  FADD.FTZ R221, R221, R109 ;  /* 0x0000006ddddd7221 */ /* 0x000fe20000010000 */
[C---:B----4-:R-:W-:Y:S04]  /*97c0*/  HMMA.16816.F32.BF16 R92, R100.reuse, R112, R92 ;  /* 0x00000070645c723c */ /* 0x050fe8000004185c */
[----:B------:R-:W-:Y:S04]  /*97d0*/  FADD.FTZ R222, R222, R108 ;  /* 0x0000006cdede7221 */ /* 0x000fe80000010000 */
[----:B------:R-:W-:Y:S08]  /*97e0*/  HMMA.16816.F32.BF16 R96, R100, R114, R96 ;  /* 0x000000726460723c */ /* 0x000ff00000041860 */
[C---:B------:R-:W-:Y:S01]  /*97f0*/  HMMA.16816.F32.BF16 R148, R200.reuse, R144, R4 ;  /* 0x00000090c894723c */ /* 0x040fe20000041804 */
[----:B------:R-:W4:Y:S07]  /*9800*/  LDSM.16.MT88.4 R4, [R2+0x5800] ;  /* 0x005800000204783b */ /* 0x000f2e0000004200 */
[C---:B------:R-:W-:Y:S01]  /*9810*/  HMMA.16816.F32.BF16 R144, R200.reuse, R146, R8 ;  /* 0x00000092c890723c */ /* 0x040fe20000041808 */
[----:B------:R-:W5:Y:S07]  /*9820*/  LDSM.16.MT88.4 R8, [R142+0x5800] ;  /* 0x005800008e08783b */ /* 0x000f6e0000004200 */
[C---:B-1----:R-:W-:Y:S01]  /*9830*/  HMMA.16816.F32.BF16 R100, R200.reuse, R104, R12 ;  /* 0x00000068c864723c */ /* 0x042fe2000004180c */
[----:B------:R1:W2:Y:S07]  /*9840*/  LDSM.16.MT88.4 R12, [R0+0x8800] ;  /* 0x00880000000c783b */ /* 0x0002ae0000004200 */
[C---:B------:R-:W-:Y:S01]  /*9850*/  HMMA.16816.F32.BF16 R104, R200.reuse, R106, R16 ;  /* 0x0000006ac868723c */ /* 0x040fe20000041810 */
[----:B------:R2:W2:Y:S07]  /*9860*/  LDSM.16.MT88.4 R16, [R3+0x8800] ;  /* 0x008800000310783b */ /* 0x0004ae0000004200 */
[C---:B---3--:R-:W-:Y:S01]  /*9870*/  HMMA.16816.F32.BF16 R108, R200.reuse, R116, R20 ;  /* 0x00000074c86c723c */ /* 0x048fe20000041814 */
[----:B------:R-:W3:Y:S07]  /*9880*/  LDL R20, [R1+0x30] ;  /* 0x0000300001147983 */ /* 0x000eee0000100800 */
[C---:B------:R-:W-:Y:S04]  /*9890*/  HMMA.16816.F32.BF16 R112, R200.reuse, R118, R24 ;  /* 0x00000076c870723c */ /* 0x040fe80000041818 */
[----:B-1----:R-:W-:Y:S04]  /*98a0*/  IADD3 R0, R240, -0x2, RZ ;  /* 0xfffffffef0007810 */ /* 0x002fe80007ffe0ff */
[C---:B------:R-:W-:Y:S03]  /*98b0*/  HMMA.16816.F32.BF16 R116, R200.reuse, R120, R28 ;  /* 0x00000078c874723c */ /* 0x040fe6000004181c */
[----:B------:R-:W-:Y:S05]  /*98c0*/  ISETP.GE.AND P6, PT, R0, R252, PT ;  /* 0x000000fc0000720c */ /* 0x000fea0003fc6270 */
[C---:B------:R-:W-:Y:S08]  /*98d0*/  HMMA.16816.F32.BF16 R120, R200.reuse, R122, R32 ;  /* 0x0000007ac878723c */ /* 0x040ff00000041820 */
[C---:B------:R-:W-:Y:S03]  /*98e0*/  HMMA.16816.F32.BF16 R124, R200.reuse, R128, R36 ;  /* 0x00000080c87c723c */ /* 0x040fe60000041824 */
[----:B------:R-:W-:Y:S02]  /*98f0*/  @P6 ISETP.GE.AND P3, PT, R242, c[0x0][0x1d4], PT ;  /* 0x00007500f2006a0c */ /* 0x000fe40003f66270 */
[----:B------:R-:W-:Y:S02]  /*9900*/  @P6 ISETP.GE.AND P1, PT, R244, c[0x0][0x1d4], PT ;  /* 0x00007500f4006a0c */ /* 0x000fe40003f26270 */
[----:B--2---:R-:W-:Y:S01]  /*9910*/  @P6 SHF.R.S32.HI R3, RZ, 0x1f, R0 ;  /* 0x0000001fff036819 */ /* 0x004fe20000011400 */
[C---:B------:R-:W-:Y:S04]  /*9920*/  HMMA.16816.F32.BF16 R128, R200.reuse, R130, R40 ;  /* 0x00000082c880723c */ /* 0x040fe80000041828 */
[----:B------:R-:W-:Y:S04]  /*9930*/  @P6 IMAD R3, R3, c[0x0][0x1e0], RZ ;  /* 0x0000780003036a24 */ /* 0x000fe800078e02ff */
[C---:B------:R-:W-:Y:S08]  /*9940*/  HMMA.16816.F32.BF16 R132, R200.reuse, R136, R44 ;  /* 0x00000088c884723c */ /* 0x040ff0000004182c */
[C---:B------:R-:W-:Y:S08]  /*9950*/  HMMA.16816.F32.BF16 R136, R200.reuse, R138, R48 ;  /* 0x0000008ac888723c */ /* 0x040ff00000041830 */
[C---:B----4-:R-:W-:Y:S08]  /*9960*/  HMMA.16816.F32.BF16 R52, R200.reuse, R4, R52 ;  /* 0x00000004c834723c */ /* 0x050ff00000041834 */
[C---:B------:R-:W-:Y:S01]  /*9970*/  HMMA.16816.F32.BF16 R56, R200.reuse, R6, R56 ;  /* 0x00000006c838723c */ /* 0x040fe20000041838 */
[----:B------:R1:W2:Y:S07]  /*9980*/  LDSM.16.MT88.4 R4, [R2+0x8800] ;  /* 0x008800000204783b */ /* 0x0002ae0000004200 */
[C---:B-----5:R-:W-:Y:S07]  /*9990*/  HMMA.16816.F32.BF16 R60, R200.reuse, R8, R60 ;  /* 0x00000008c83c723c */ /* 0x060fee000004183c */
[C---:B------:R-:W-:Y:S01]  /*99a0*/  @P6 IMAD.WIDE.U32 R8, R0.reuse, c[0x0][0x1e0], RZ ;  /* 0x0000780000086a25 */ /* 0x040fe200078e00ff */
[C---:B------:R-:W-:Y:S08]  /*99b0*/  HMMA.16816.F32.BF16 R64, R200.reuse, R10, R64 ;  /* 0x0000000ac840723c */ /* 0x040ff00000041840 */
[C---:B------:R-:W-:Y:S04]  /*99c0*/  HMMA.16816.F32.BF16 R68, R200.reuse, R12, R68 ;  /* 0x0000000cc844723c */ /* 0x040fe80000041844 */
[----:B-1----:R-:W-:Y:S02]  /*99d0*/  @P6 IMAD R2, R0, c[0x0][0x1e4], R3 ;  /* 0x0000790000026a24 */ /* 0x002fe400078e0203 */
[----:B------:R-:W-:Y:S02]  /*99e0*/  @P6 IMAD.MOV.U32 R3, RZ, RZ, R238 ;  /* 0x000000ffff036224 */ /* 0x000fe400078e00ee */
[----:B------:R-:W-:Y:S01]  /*99f0*/  @P6 IMAD.IADD R0, R9, 0x1, R2 ;  /* 0x0000000109006824 */ /* 0x000fe200078e0202 */
[----:B------:R-:W-:Y:S01]  /*9a00*/  @P6 MOV R2, R250 ;  /* 0x000000fa00026202 */ /* 0x000fe20000000f00 */
[C---:B------:R-:W-:Y:S03]  /*9a10*/  HMMA.16816.F32.BF16 R72, R200.reuse, R14, R72 ;  /* 0x0000000ec848723c */ /* 0x040fe60000041848 */
[----:B------:R-:W-:Y:S02]  /*9a20*/  @P6 IMAD R0, R0, 0x60, RZ ;  /* 0x0000006000006824 */ /* 0x000fe400078e02ff */
[----:B------:R-:W-:Y:S02]  /*9a30*/  @P6 IMAD.WIDE.U32 R2, R8, 0x60, R2 ;  /* 0x0000006008026825 */ /* 0x000fe400078e0002 */
[----:B------:R-:W-:Y:S01]  /*9a40*/  @P6 MOV R15, 0x6 ;  /* 0x00000006000f6802 */ /* 0x000fe20000000f00 */
[C---:B------:R-:W-:Y:S04]  /*9a50*/  HMMA.16816.F32.BF16 R76, R200.reuse, R16, R76 ;  /* 0x00000010c84c723c */ /* 0x040fe8000004184c */
[----:B------:R-:W-:Y:S01]  /*9a60*/  FADD.FTZ R9, R231, R221 ;  /* 0x000000dde7097221 */ /* 0x000fe20000010000 */
[----:B------:R-:W-:Y:S01]  /*9a70*/  @P6 LEA R12, P0, R2, c[0x0][0x1c8], 0x1 ;  /* 0x00007200020c6a11 */ /* 0x000fe200078008ff */
[----:B------:R-:W-:Y:S01]  /*9a80*/  FADD.FTZ R13, R235, R222 ;  /* 0x000000deeb0d7221 */ /* 0x000fe20000010000 */
[----:B------:R-:W-:Y:S01]  /*9a90*/  @P6 IADD3 R3, R3, R0, RZ ;  /* 0x0000000003036210 */ /* 0x000fe20007ffe0ff */
[----:B------:R-:W-:Y:S01]  /*9aa0*/  FADD.FTZ R14, R234, R9 ;  /* 0x00000009ea0e7221 */ /* 0x000fe20000010000 */
[C---:B------:R-:W-:Y:S01]  /*9ab0*/  HMMA.16816.F32.BF16 R80, R200.reuse, R18, R80 ;  /* 0x00000012c850723c */ /* 0x040fe20000041850 */
[----:B------:R-:W1:Y:S02]  /*9ac0*/  LDSM.16.MT88.4 R8, [R142+0x8800] ;  /* 0x008800008e08783b */ /* 0x000e640000004200 */
[----:B------:R-:W-:Y:S01]  /*9ad0*/  FADD.FTZ R0, R237, R13 ;  /* 0x0000000ded007221 */ /* 0x000fe20000010000 */
[----:B------:R-:W-:Y:S01]  /*9ae0*/  @P6 LEA.HI.X R13, R2, c[0x0][0x1cc], R3, 0x1, P0 ;  /* 0x00007300020d6a11 */ /* 0x000fe200000f0c03 */
[----:B------:R-:W-:Y:S01]  /*9af0*/  FADD.FTZ R2, R233, R14 ;  /* 0x0000000ee9027221 */ /* 0x000fe20000010000 */
[----:B------:R-:W-:Y:S01]  /*9b00*/  @P6 ISETP.GE.AND P0, PT, R245, c[0x0][0x1d4], PT ;  /* 0x00007500f5006a0c */ /* 0x000fe20003f06270 */
[----:B------:R-:W-:Y:S01]  /*9b10*/  FADD.FTZ R14, R236, R0 ;  /* 0x00000000ec0e7221 */ /* 0x000fe20000010000 */
[----:B------:R-:W-:Y:S01]  /*9b20*/  IADD3 R0, R241, 0x1, RZ ;  /* 0x00000001f1007810 */ /* 0x000fe20007ffe0ff */
[----:B------:R-:W-:Y:S01]  /*9b30*/  @P6 IMAD.MOV.U32 R3, RZ, RZ, c[0x0][0x1e0] ;  /* 0x00007800ff036624 */ /* 0x000fe200078e00ff */
[C---:B--2---:R-:W-:Y:S03]  /*9b40*/  HMMA.16816.F32.BF16 R84, R200.reuse, R4, R84 ;  /* 0x00000004c854723c */ /* 0x044fe60000041854 */
[----:B------:R-:W-:Y:S01]  /*9b50*/  SEL R0, R0, RZ, !P4 ;  /* 0x000000ff00007207 */ /* 0x000fe20006000000 */
[----:B------:R-:W-:Y:S02]  /*9b60*/  FADD.FTZ R2, R232, R2 ;  /* 0x00000002e8027221 */ /* 0x000fe40000010000 */
[----:B------:R-:W-:Y:S01]  /*9b70*/  FADD.FTZ R16, R223, R14 ;  /* 0x0000000edf107221 */ /* 0x000fe20000010000 */
[C---:B------:R-:W-:Y:S01]  /*9b80*/  @P6 SHF.L.U64.HI R14, R3.reuse, R15, c[0x0][0x1e4] ;  /* 0x00007900030e6619 */ /* 0x040fe2000001020f */
[----:B------:R3:W-:Y:S01]  /*9b90*/  STL [R1+0x4], R0 ;  /* 0x0000040001007387 */ /* 0x0007e20000100800 */
[----:B------:R-:W-:Y:S01]  /*9ba0*/  @P6 IMAD.SHL.U32 R3, R3, 0x40, RZ ;  /* 0x0000004003036824 */ /* 0x000fe200078e00ff */
[C---:B------:R-:W-:Y:S02]  /*9bb0*/  HMMA.16816.F32.BF16 R88, R200.reuse, R6, R88 ;  /* 0x00000006c858723c */ /* 0x040fe40000041858 */
[----:B------:R-:W2:Y:S01]  /*9bc0*/  LDL R17, [R1+0x28] ;  /* 0x0000280001117983 */ /* 0x000ea20000100800 */
[----:B------:R-:W-:Y:S01]  /*9bd0*/  FADD.FTZ R15, R225, R2 ;  /* 0x00000002e10f7221 */ /* 0x000fe20000010000 */
[----:B------:R-:W-:Y:S01]  /*9be0*/  @P6 IADD3 R2, P5, R3, R12, RZ ;  /* 0x0000000c03026210 */ /* 0x000fe20007fbe0ff */
[----:B------:R-:W-:Y:S02]  /*9bf0*/  FADD.FTZ R5, R228, R16 ;  /* 0x00000010e4057221 */ /* 0x000fe40000010000 */
[----:B------:R-:W-:Y:S01]  /*9c00*/  FADD.FTZ R15, R227, R15 ;  /* 0x0000000fe30f7221 */ /* 0x000fe20000010000 */
[----:B------:R-:W-:Y:S04]  /*9c10*/  @P6 IADD3 R4, P4, R3, R2, RZ ;  /* 0x0000000203046210 */ /* 0x000fe80007f9e0ff */
[----:B------:R-:W-:Y:S01]  /*9c20*/  @P6 IADD3.X R3, R14, R13, RZ, P5, !PT ;  /* 0x0000000d0e036210 */ /* 0x000fe20002ffe4ff */
[----:B------:R-:W-:Y:S01]  /*9c30*/  FADD.FTZ R6, R226, R15 ;  /* 0x0000000fe2067221 */ /* 0x000fe20000010000 */
[C---:B-1----:R-:W-:Y:S08]  /*9c40*/  HMMA.16816.F32.BF16 R92, R200.reuse, R8, R92 ;  /* 0x00000008c85c723c */ /* 0x042ff0000004185c */
[----:B------:R-:W-:Y:S04]  /*9c50*/  HMMA.16816.F32.BF16 R96, R200, R10, R96 ;  /* 0x0000000ac860723c */ /* 0x000fe80000041860 */
[----:B---3--:R-:W-:Y:S05]  /*9c60*/  @P6 IMAD R0, R0, 0x9000, R20 ;  /* 0x0000900000006824 */ /* 0x008fea00078e0214 */
        /* <DEDUP_REMOVED lines=9> */
[----:B-1----:R-:W-:Y:S02]  /*9d00*/  FADD.FTZ R12, R230, R5 ;  /* 0x00000005e60c7221 */ /* 0x002fe40000010000 */
[----:B------:R-:W-:Y:S05]  /*9d10*/  @P6 IMAD.X R5, R14, 0x1, R3, P4 ;  /* 0x000000010e056824 */ /* 0x000fea00020e0603 */
[----:B------:R1:W-:Y:S08]  /*9d20*/  @P6 LDGSTS.E.BYPASS.LTC128B.128 [R0+0x2000], [R4.64], !P3 ;  /* 0x0200000004006fae */ /* 0x0003f0000d901d46 */
[----:B------:R1:W-:Y:S01]  /*9d30*/  @P6 LDGSTS.E.BYPASS.LTC128B.128 [R0+0x5000], [R4.64+0x80], !P1 ;  /* 0x0500008004006fae */ /* 0x0003e2000c901d46 */
[C---:B------:R-:W-:Y:S02]  /*9d40*/  ISETP.GE.AND P1, PT, R206.reuse, 0x1, PT ;  /* 0x00000001ce00780c */ /* 0x040fe40003f26270 */
[----:B------:R-:W-:Y:S04]  /*9d50*/  IADD3 R206, R206, 0x1, RZ ;  /* 0x00000001cece7810 */ /* 0x000fe80007ffe0ff */
[----:B------:R-:W-:Y:S01]  /*9d60*/  SEL R206, R206, RZ, !P1 ;  /* 0x000000ffcece7207 */ /* 0x000fe20004800000 */
[----:B------:R1:W-:Y:S01]  /*9d70*/  @P6 LDGSTS.E.BYPASS.LTC128B.128 [R0+0x8000], [R4.64+0x100], !P0 ;  /* 0x0800010004006fae */ /* 0x0003e2000c101d46 */
[----:B---3--:R-:W-:Y:S02]  /*9d80*/  FADD.FTZ R3, R229, R12 ;  /* 0x0000000ce5037221 */ /* 0x008fe40000010000 */
[----:B------:R-:W-:Y:S02]  /*9d90*/  FADD.FTZ R2, R224, R6 ;  /* 0x00000006e0027221 */ /* 0x000fe40000010000 */
[----:B------:R-:W-:Y:S03]  /*9da0*/  FADD.FTZ R3, R220, R3 ;  /* 0x00000003dc037221 */ /* 0x000fe60000010000 */
[----:B------:R-:W0:Y:S01]  /*9db0*/  LDGDEPBAR ;  /* 0x00000000000079af */ /* 0x000e220000000000 */
[----:B-1----:R-:W-:Y:S02]  /*9dc0*/  FADD.FTZ R0, R207, R2 ;  /* 0x00000002cf007221 */ /* 0x002fe40000010000 */
[----:B------:R-:W-:Y:S01]  /*9dd0*/  FADD.FTZ R2, R217, R3 ;  /* 0x00000003d9027221 */ /* 0x000fe20000010000 */
[----:B------:R-:W-:Y:S01]  /*9de0*/  MOV R217, R239 ;  /* 0x000000ef00d97202 */ /* 0x000fe20000000f00 */
[----:B------:R-:W-:Y:S01]  /*9df0*/  FADD.FTZ R0, R218, R0 ;  /* 0x00000000da007221 */ /* 0x000fe20000010000 */
[----:B------:R-:W-:Y:S01]  /*9e00*/  MOV R3, R140 ;  /* 0x0000008c00037202 */ /* 0x000fe20000000f00 */
[----:B------:R-:W-:Y:S02]  /*9e10*/  FADD.FTZ R2, R219, R2 ;  /* 0x00000002db027221 */ /* 0x000fe40000010000 */
[----:B------:R-:W-:Y:S02]  /*9e20*/  FADD.FTZ R0, R204, R0 ;  /* 0x00000000cc007221 */ /* 0x000fe40000010000 */
[----:B------:R-:W-:Y:S02]  /*9e30*/  FADD.FTZ R2, R205, R2 ;  /* 0x00000002cd027221 */ /* 0x000fe40000010000 */
[----:B------:R-:W-:Y:S03]  /*9e40*/  FADD.FTZ R0, R143, R0 ;  /* 0x000000008f007221 */ /* 0x000fe60000010000 */
[----:B------:R1:W-:Y:S04]  /*9e50*/  STL [R1+0x8], R2 ;  /* 0x0000080201007387 */ /* 0x0003e80000100800 */
[----:B------:R3:W-:Y:S01]  /*9e60*/  STL [R1+0xc], R0 ;  /* 0x00000c0001007387 */ /* 0x0007e20000100800 */
[----:B-1----:R-:W-:Y:S02]  /*9e70*/  IMAD.MOV.U32 R2, RZ, RZ, R141 ;  /* 0x000000ffff027224 */ /* 0x002fe400078e008d */
[----:B---3--:R-:W-:Y:S01]  /*9e80*/  IMAD.MOV.U32 R0, RZ, RZ, R239 ;  /* 0x000000ffff007224 */ /* 0x008fe200078e00ef */
[----:B--2---:R-:W-:Y:S04]  /*9e90*/  ISETP.GT.AND P0, PT, R240, R17, PT ;  /* 0x00000011f000720c */ /* 0x004fe80003f04270 */
[----:B------:R1:W-:Y:S09]  /*9ea0*/  STL [R1], R0 ;  /* 0x0000000001007387 */ /* 0x0003f20000100800 */
[----:B------:R-:W-:-:S05]  /*9eb0*/  @P0 BRA `(.L_x_4542) ;  /* 0xffffbf4000000947 */ /* 0x000fca000383ffff */
.L_x_4541:
[----:B-1----:R-:W2:Y:S02]  /*9ec0*/  LDL R0, [R1+0x10] ;  /* 0x0000100001007983 */ /* 0x002ea40000100800 */
[----:B--2---:R-:W-:-:S13]  /*9ed0*/  ISETP.GE.AND P0, PT, R217, R0, PT ;  /* 0x00000000d900720c */ /* 0x004fda0003f06270 */
[----:B------:R-:W-:Y:S05]  /*9ee0*/  @!P0 BRA `(.L_x_4543) ;  /* 0x0000374000008947 */ /* 0x000fea0003800000 */
[----:B------:R-:W-:Y:S02]  /*9ef0*/  MOV R3, R140 ;  /* 0x0000008c00037202 */ /* 0x000fe40000000f00 */
[----:B------:R-:W-:Y:S02]  /*9f00*/  MOV R0, R141 ;  /* 0x0000008d00007202 */ /* 0x000fe40000000f00 */
.L_x_4544:
        /* <DEDUP_REMOVED lines=9> */
[-C--:B------:R-:W-:Y:S02]  /*9fa0*/  IADD3 R204, R210, R2.reuse, RZ ;  /* 0x00000002d2cc7210 */ /* 0x080fe40007ffe0ff */
[----:B------:R-:W5:Y:S04]  /*9fb0*/  LDL R236, [R1+0x10] ;  /* 0x0000100001ec7983 */ /* 0x000f680000100800 */
[----:B------:R-:W2:Y:S06]  /*9fc0*/  LDL.64 R240, [R1+0x18] ;  /* 0x0000180001f07983 */ /* 0x000eac0000100a00 */
[----:B------:R-:W2:Y:S04]  /*9fd0*/  LDL R239, [R1+0x20] ;  /* 0x0000200001ef7983 */ /* 0x000ea80000100800 */
[----:B------:R-:W-:Y:S08]  /*9fe0*/  BAR.SYNC.DEFER_BLOCKING 0x0 ;  /* 0x0000000000007b1d */ /* 0x000ff00000010000 */
[----:B------:R-:W1:Y:S08]  /*9ff0*/  LDSM.16.M88.4 R8, [R2] ;  /* 0x000000000208783b */ /* 0x000e700000000200 */
[----:B------:R-:W4:Y:S04]  /*a000*/  LDL R238, [R1+0x14] ;  /* 0x0000140001ee7983 */ /* 0x000f280000100800 */
        /* <DEDUP_REMOVED lines=34> */
[----:B------:R-:W-:Y:S01]  /*a230*/  IADD3 R200, R208, R2, RZ ;  /* 0x00000002d0c87210 */ /* 0x000fe20007ffe0ff */
        /* <DEDUP_REMOVED lines=10> */
[----:B------:R-:W-:Y:S01]  /*a2e0*/  @!P4 MOV R202, c[0x0][0x208] ;  /* 0x0000820000caca02 */ /* 0x000fe20000000f00 */
[----:B------:R-:W-:Y:S01]  /*a2f0*/  @!P4 IMAD R142, R235, c[0x0][0x20c], R142 ;  /* 0x00008300eb8eca24 */ /* 0x000fe200078e028e */
[----:B------:R-:W-:Y:S04]  /*a300*/  IADD3 R205, R210, R2, R208 ;  /* 0x00000002d2cd7210 */ /* 0x000fe80007ffe0d0 */
[----:B------:R-:W-:Y:S02]  /*a310*/  @!P4 IADD3 R141, R141, R142, RZ ;  /* 0x0000008e8d8dc210 */ /* 0x000fe40007ffe0ff */
[----:B------:R-:W-:Y:S02]  /*a320*/  @!P4 MOV R142, R218 ;  /* 0x000000da008ec202 */ /* 0x000fe40000000f00 */
[----:B------:R-:W2:Y:S01]  /*a330*/  LDL.LU R218, [R1+0x8] ;  /* 0x0000080001da7983 */ /* 0x000ea20000300800 */
[----:B------:R-:W-:Y:S02]  /*a340*/  @!P4 IMAD R141, R141, 0x60, RZ ;  /* 0x000000608d8dc824 */ /* 0x000fe400078e02ff */
[----:B------:R-:W-:Y:S01]  /*a350*/  @!P4 IMAD.WIDE.U32 R142, R140, 0x60, R142 ;  /* 0x000000608c8ec825 */ /* 0x000fe200078e008e */
[----:B------:R-:W3:Y:S04]  /*a360*/  LDL.LU R222, [R1+0xc] ;  /* 0x00000c0001de7983 */ /* 0x000ee80000300800 */
[----:B------:R-:W-:Y:S01]  /*a370*/  @!P4 IADD3 R141, R143, R141, RZ ;  /* 0x0000008d8f8dc210 */ /* 0x000fe20007ffe0ff */
[----:B------:R-:W4:Y:S01]  /*a380*/  LDL R243, [R1+0x54] ;  /* 0x0000540001f37983 */ /* 0x000f220000100800 */
[C---:B------:R-:W-:Y:S03]  /*a390*/  @!P4 LEA R140, P3, R142.reuse, c[0x0][0x1f8], 0x1 ;  /* 0x00007e008e8cca11 */ /* 0x040fe600078608ff */
[----:B------:R-:W5:Y:S01]  /*a3a0*/  LDL.64 R244, [R1+0x48] ;  /* 0x0000480001f47983 */ /* 0x000f620000100a00 */
[----:B------:R-:W-:Y:S02]  /*a3b0*/  @!P4 LEA.HI.X R141, R142, c[0x0][0x1fc], R141, 0x1, P3 ;  /* 0x00007f008e8dca11 */ /* 0x000fe400018f0c8d */
[----:B------:R-:W-:Y:S02]  /*a3c0*/  @!P4 ISETP.GE.AND P0, PT, R238, c[0x0][0x1d4], PT ;  /* 0x00007500ee00ca0c */ /* 0x000fe40003f06270 */
[----:B------:R-:W-:Y:S01]  /*a3d0*/  @!P4 MOV R142, 0x6 ;  /* 0x00000006008ec802 */ /* 0x000fe20000000f00 */
[----:B------:R-:W-:Y:S01]  /*a3e0*/  @!PT LDS RZ, [RZ] ;  /* 0x00000000fffff984 */ /* 0x000fe20000000800 */
[----:B------:R-:W-:Y:S01]  /*a3f0*/  @!PT LDS RZ, [RZ] ;  /* 0x00000000fffff984 */ /* 0x000fe20000000800 */
[----:B------:R-:W-:Y:S01]  /*a400*/  @!PT LDS RZ, [RZ] ;  /* 0x00000000fffff984 */ /* 0x000fe20000000800 */
[----:B------:R1:W-:Y:S03]  /*a410*/  @!P4 LDGSTS.E.BYPASS.LTC128B.128 [R201], [R140.64], !P2 ;  /* 0x000000008cc9cfae */ /* 0x0003e6000d101d46 */
[C---:B------:R-:W-:Y:S02]  /*a420*/  @!P4 SHF.L.U64.HI R142, R202.reuse, R142, c[0x0][0x20c] ;  /* 0x00008300ca8ec619 */ /* 0x040fe4000001028e */
[----:B------:R-:W-:Y:S03]  /*a430*/  @!P4 SHF.L.U32 R202, R202, 0x6, RZ ;  /* 0x00000006cacac819 */ /* 0x000fe600000006ff */
[----:B------:R1:W-:Y:S08]  /*a440*/  @!P4 LDGSTS.E.BYPASS.LTC128B.128 [R201+0x3000], [R140.64+0x80], !P1 ;  /* 0x030000808cc9cfae */ /* 0x0003f0000c901d46 */
[----:B------:R1:W-:Y:S08]  /*a450*/  @!P4 LDGSTS.E.BYPASS.LTC128B.128 [R201+0x6000], [R140.64+0x100], !P0 ;  /* 0x060001008cc9cfae */ /* 0x0003f0000c101d46 */
[----:B------:R-:W2:Y:S01]  /*a460*/  LDL R237, [R1+0x30] ;  /* 0x0000300001ed7983 */ /* 0x000ea20000100800 */
[----:B-1----:R-:W-:Y:S04]  /*a470*/  @!P4 IADD3 R140, P3, R202, R140, RZ ;  /* 0x0000008cca8cc210 */ /* 0x002fe80007f7e0ff */
[----:B------:R-:W-:Y:S02]  /*a480*/  @!P4 IADD3.X R141, R142, R141, RZ, P3, !PT ;  /* 0x0000008d8e8dc210 */ /* 0x000fe40001ffe4ff */
[----:B------:R-:W-:Y:S03]  /*a490*/  @!P4 IADD3 R202, P3, R202, R140, RZ ;  /* 0x0000008ccacac210 */ /* 0x000fe60007f7e0ff */
[----:B------:R1:W-:Y:S01]  /*a4a0*/  @!P4 LDGSTS.E.BYPASS.LTC128B.128 [R201+0x1000], [R140.64], !P2 ;  /* 0x010000008cc9cfae */ /* 0x0003e2000d101d46 */
[----:B------:R-:W-:Y:S02]  /*a4b0*/  @!P4 IADD3.X R203, R142, R141, RZ, P3, !PT ;  /* 0x0000008d8ecbc210 */ /* 0x000fe40001ffe4ff */
[----:B------:R-:W-:Y:S05]  /*a4c0*/  ISETP.GE.AND P3, PT, R242, 0x1, PT ;  /* 0x00000001f200780c */ /* 0x000fea0003f66270 */
[----:B------:R1:W-:Y:S08]  /*a4d0*/  @!P4 LDGSTS.E.BYPASS.LTC128B.128 [R201+0x4000], [R140.64+0x80], !P1 ;  /* 0x040000808cc9cfae */ /* 0x0003f0000c901d46 */
[----:B------:R1:W-:Y:S08]  /*a4e0*/  @!P4 LDGSTS.E.BYPASS.LTC128B.128 [R201+0x7000], [R140.64+0x100], !P0 ;  /* 0x070001008cc9cfae */ /* 0x0003f0000c101d46 */
[----:B------:R1:W-:Y:S08]  /*a4f0*/  @!P4 LDGSTS.E.BYPASS.LTC128B.128 [R201+0x2000], [R202.64], !P2 ;  /* 0x02000000cac9cfae */ /* 0x0003f0000d101d46 */
[----:B------:R1:W-:Y:S08]  /*a500*/  @!P4 LDGSTS.E.BYPASS.LTC128B.128 [R201+0x5000], [R202.64+0x80], !P1 ;  /* 0x05000080cac9cfae */ /* 0x0003f0000c901d46 */
[----:B------:R1:W-:Y:S08]  /*a510*/  @!P4 LDGSTS.E.BYPASS.LTC128B.128 [R201+0x8000], [R202.64+0x100], !P0 ;  /* 0x08000100cac9cfae */ /* 0x0003f0000c101d46 */
[----:B-1----:R-:W1:Y:S08]  /*a520*/  LDSM.16.M88.4 R140, [R200] ;  /* 0x00000000c88c783b */ /* 0x002e700000000200 */
[----:B------:R-:W0:Y:S01]  /*a530*/  LDGDEPBAR ;  /* 0x00000000000079af */ /* 0x000e220000000000 */
[----:B------:R-:W-:Y:S01]  /*a540*/  IADD3 R201, R208, R204, RZ ;  /* 0x000000ccd0c97210 */ /* 0x000fe20007ffe0ff */
        /* <DEDUP_REMOVED lines=158> */
[----:B------:R-:W1:Y:S08]  /*af30*/  LDSM.16.M88.4 R140, [R200+0x8800] ;  /* 0x00880000c88c783b */ /* 0x000e700000000200 */
[----:B------:R-:W2:Y:S01]  /*af40*/  LDSM.16.M88.4 R200, [R201+0x6000] ;  /* 0x00600000c9c8783b */ /* 0x000ea20000000200 */
[C---:B-1----:R-:W-:Y:S08]  /*af50*/  HMMA.16816.F32.BF16 R44, R192.reuse, R140, R44 ;  /* 0x0000008cc02c723c */ /* 0x042ff0000004182c */
[----:B------:R-:W-:Y:S01]  /*af60*/  HMMA.16816.F32.BF16 R48, R192, R142, R48 ;  /* 0x0000008ec030723c */ /* 0x000fe20000041830 */
[----:B------:R-:W1:Y:S07]  /*af70*/  LDSM.16.M88.4 R140, [R205+0x6800] ;  /* 0x00680000cd8c783b */ /* 0x000e6e0000000200 */
[C---:B--2---:R-:W-:Y:S08]  /*af80*/  HMMA.16816.F32.BF16 R4, R196.reuse, R200, R4 ;  /* 0x000000c8c404723c */ /* 0x044ff00000041804 */
[C---:B------:R-:W-:Y:S01]  /*af90*/  HMMA.16816.F32.BF16 R8, R196.reuse, R202, R8 ;  /* 0x000000cac408723c */ /* 0x040fe20000041808 */
[----:B------:R-:W2:Y:S11]  /*afa0*/  LDSM.16.M88.4 R200, [R205+0x7000] ;  /* 0x00700000cdc8783b */ /* 0x000eb60000000200 */
[----:B------:R-:W-:Y:S04]  /*afb0*/  @!UPT UIADD3 URZ, URZ, URZ, URZ ;  /* 0x0000003f3f3ff290 */ /* 0x000fe8000fffe03f */
[----:B------:R-:W-:Y:S04]  /*afc0*/  FMNMX.FTZ R2, R4, R0, !PT ;  /* 0x0000000004027209 */ /* 0x000fe80007810000 */
[----:B------:R-:W-:Y:S04]  /*afd0*/  FMNMX.FTZ R2, R5, R2, !PT ;  /* 0x0000000205027209 */ /* 0x000fe80007810000 */
[----:B------:R-:W-:Y:S01]  /*afe0*/  FMNMX.FTZ R2, R8, R2, !PT ;  /* 0x0000000208027209 */ /* 0x000fe20007810000 */
[C---:B-1----:R-:W-:Y:S03]  /*aff0*/  HMMA.16816.F32.BF16 R12, R196.reuse, R140, R12 ;  /* 0x0000008cc40c723c */ /* 0x042fe6000004180c */
[----:B------:R-:W-:Y:S05]  /*b000*/  FMNMX.FTZ R2, R9, R2, !PT ;  /* 0x0000000209027209 */ /* 0x000fea0007810000 */
[C---:B------:R-:W-:Y:S01]  /*b010*/  HMMA.16816.F32.BF16 R16, R196.reuse, R142, R16 ;  /* 0x0000008ec410723c */ /* 0x040fe20000041810 */
[----:B------:R-:W1:Y:S07]  /*b020*/  LDSM.16.M88.4 R140, [R205+0x7800] ;  /* 0x00780000cd8c783b */ /* 0x000e6e0000000200 */
[C---:B--2---:R-:W-:Y:S08]  /*b030*/  HMMA.16816.F32.BF16 R20, R196.reuse, R200, R20 ;  /* 0x000000c8c414723c */ /* 0x044ff00000041814 */
[C---:B------:R-:W-:Y:S01]  /*b040*/  HMMA.16816.F32.BF16 R24, R196.reuse, R202, R24 ;  /* 0x000000cac418723c */ /* 0x040fe20000041818 */
[----:B------:R-:W2:Y:S03]  /*b050*/  LDSM.16.M88.4 R200, [R205+0x8000] ;  /* 0x00800000cdc8783b */ /* 0x000ea60000000200 */
[----:B------:R-:W-:Y:S04]  /*b060*/  FMNMX.FTZ R2, R12, R2, !PT ;  /* 0x000000020c027209 */ /* 0x000fe80007810000 */
[----:B------:R-:W-:Y:S04]  /*b070*/  FMNMX.FTZ R2, R13, R2, !PT ;  /* 0x000000020d027209 */ /* 0x000fe80007810000 */
[----:B------:R-:W-:Y:S04]  /*b080*/  FMNMX.FTZ R2, R16, R2, !PT ;  /* 0x0000000210027209 */ /* 0x000fe80007810000 */
[----:B------:R-:W-:Y:S04]  /*b090*/  FMNMX.FTZ R2, R17, R2, !PT ;  /* 0x0000000211027209 */ /* 0x000fe80007810000 */
[----:B------:R-:W-:Y:S04]  /*b0a0*/  FMNMX.FTZ R2, R20, R2, !PT ;  /* 0x0000000214027209 */ /* 0x000fe80007810000 */
[----:B------:R-:W-:Y:S01]  /*b0b0*/  FMNMX.FTZ R2, R21, R2, !PT ;  /* 0x0000000215027209 */ /* 0x000fe20007810000 */
[C---:B-1----:R-:W-:Y:S03]  /*b0c0*/  HMMA.16816.F32.BF16 R28, R196.reuse, R140, R28 ;  /* 0x0000008cc41c723c */ /* 0x042fe6000004181c */
[----:B------:R-:W-:Y:S04]  /*b0d0*/  FMNMX.FTZ R2, R24, R2, !PT ;  /* 0x0000000218027209 */ /* 0x000fe80007810000 */
[----:B------:R-:W-:Y:S01]  /*b0e0*/  FMNMX.FTZ R2, R25, R2, !PT ;  /* 0x0000000219027209 */ /* 0x000fe20007810000 */
[C---:B------:R-:W-:Y:S01]  /*b0f0*/  HMMA.16816.F32.BF16 R32, R196.reuse, R142, R32 ;  /* 0x0000008ec420723c */ /* 0x040fe20000041820 */
[----:B------:R-:W1:Y:S01]  /*b100*/  LDSM.16.M88.4 R140, [R205+0x8800] ;  /* 0x00880000cd8c783b */ /* 0x000e620000000200 */
[----:B------:R-:W-:Y:S06]  /*b110*/  DEPBAR.LE SB0, 0x2 ;  /* 0x000080800000791a */ /* 0x000fec0000000000 */
[C---:B--2---:R-:W-:Y:S01]  /*b120*/  HMMA.16816.F32.BF16 R36, R196.reuse, R200, R36 ;  /* 0x000000c8c424723c */ /* 0x044fe20000041824 */
[----:B------:R-:W-:Y:S06]  /*b130*/  BAR.SYNC.DEFER_BLOCKING 0x0 ;  /* 0x0000000000007b1d */ /* 0x000fec0000010000 */
[----:B------:R-:W-:Y:S01]  /*b140*/  FMNMX.FTZ R200, R6, R3, !PT ;  /* 0x0000000306c87209 */ /* 0x000fe20007810000 */
[C---:B------:R-:W-:Y:S04]  /*b150*/  HMMA.16816.F32.BF16 R40, R196.reuse, R202, R40 ;  /* 0x000000cac428723c */ /* 0x040fe80000041828 */
[----:B------:R-:W-:Y:S02]  /*b160*/  FMNMX.FTZ R200, R7, R200, !PT ;  /* 0x000000c807c87209 */ /* 0x000fe40007810000 */
[----:B------:R-:W-:Y:S02]  /*b170*/  FMNMX.FTZ R2, R28, R2, !PT ;  /* 0x000000021c027209 */ /* 0x000fe40007810000 */
[----:B------:R-:W-:Y:S04]  /*b180*/  FMNMX.FTZ R200, R10, R200, !PT ;  /* 0x000000c80ac87209 */ /* 0x000fe80007810000 */
[----:B------:R-:W-:Y:S02]  /*b190*/  FMNMX.FTZ R200, R11, R200, !PT ;  /* 0x000000c80bc87209 */ /* 0x000fe40007810000 */
[----:B------:R-:W-:Y:S02]  /*b1a0*/  FMNMX.FTZ R2, R29, R2, !PT ;  /* 0x000000021d027209 */ /* 0x000fe40007810000 */
[----:B------:R-:W-:Y:S02]  /*b1b0*/  FMNMX.FTZ R200, R14, R200, !PT ;  /* 0x000000c80ec87209 */ /* 0x000fe40007810000 */
[----:B------:R-:W-:Y:S02]  /*b1c0*/  FMNMX.FTZ R2, R32, R2, !PT ;  /* 0x0000000220027209 */ /* 0x000fe40007810000 */
[----:B------:R-:W-:Y:S04]  /*b1d0*/  FMNMX.FTZ R200, R15, R200, !PT ;  /* 0x000000c80fc87209 */ /* 0x000fe80007810000 */
[----:B------:R-:W-:Y:S01]  /*b1e0*/  FMNMX.FTZ R200, R18, R200, !PT ;  /* 0x000000c812c87209 */ /* 0x000fe20007810000 */
[C---:B-1----:R-:W-:Y:S03]  /*b1f0*/  HMMA.16816.F32.BF16 R44, R196.reuse, R140, R44 ;  /* 0x0000008cc42c723c */ /* 0x042fe6000004182c */
[----:B------:R-:W-:Y:S04]  /*b200*/  FMNMX.FTZ R200, R19, R200, !PT ;  /* 0x000000c813c87209 */ /* 0x000fe80007810000 */
        /* <DEDUP_REMOVED lines=36> */
[----:B------:R-:W1:Y:S01]  /*b450*/  SHFL.BFLY PT, R143, R140, 0x1, 0x1f ;  /* 0x0c201f008c8f7f89 */ /* 0x000e6200000e0000 */
[----:B------:R-:W2:Y:S01]  /*b460*/  MUFU.EX2 R2, R0 ;  /* 0x0000000000027308 */ /* 0x000ea20000000800 */
[--C-:B------:R-:W-:Y:S02]  /*b470*/  FFMA.FTZ R9, R9, c[0x0][0x2d0], -R204.reuse ;  /* 0x0000b40009097a23 */ /* 0x100fe400000108cc */
[--C-:B------:R-:W-:Y:S02]  /*b480*/  FFMA.FTZ R4, R4, c[0x0][0x2d0], -R204.reuse ;  /* 0x0000b40004047a23 */ /* 0x100fe400000108cc */
[--C-:B------:R-:W-:Y:S02]  /*b490*/  FFMA.FTZ R5, R5, c[0x0][0x2d0], -R204.reuse ;  /* 0x0000b40005057a23 */ /* 0x100fe400000108cc */
[--C-:B------:R-:W-:Y:S02]  /*b4a0*/  FFMA.FTZ R16, R16, c[0x0][0x2d0], -R204.reuse ;  /* 0x0000b40010107a23 */ /* 0x100fe400000108cc */
        /* <DEDUP_REMOVED lines=8> */
[----:B------:R-:W-:Y:S01]  /*b530*/  FFMA.FTZ R25, R25, c[0x0][0x2d0], -R204 ;  /* 0x0000b40019197a23 */ /* 0x000fe200000108cc */
[----:B-1----:R-:W-:Y:S01]  /*b540*/  FMNMX.FTZ R140, R140, R143, !PT ;  /* 0x0000008f8c8c7209 */ /* 0x002fe20007810000 */
[C---:B--2---:R-:W-:Y:S02]  /*b550*/  FMUL.FTZ R100, R2.reuse, R100 ;  /* 0x0000006402647220 */ /* 0x044fe40000410000 */
[----:B------:R-:W-:Y:S02]  /*b560*/  FMUL.FTZ R101, R2, R101 ;  /* 0x0000006502657220 */ /* 0x000fe40000410000 */
[C---:B------:R-:W-:Y:S03]  /*b570*/  FADD.FTZ R0, -R140.reuse, R3 ;  /* 0x000000038c007221 */ /* 0x040fe60000010100 */
[----:B------:R1:W-:Y:S01]  /*b580*/  MUFU.EX2 R234, R9 ;  /* 0x0000000900ea7308 */ /* 0x0003e20000000800 */
[----:B------:R-:W-:Y:S02]  /*b590*/  FMUL.FTZ R143, R140, c[0x0][0x2d0] ;  /* 0x0000b4008c8f7a20 */ /* 0x000fe40000410000 */
[----:B------:R-:W-:Y:S02]  /*b5a0*/  FMUL.FTZ R0, R0, c[0x0][0x2d0] ;  /* 0x0000b40000007a20 */ /* 0x000fe40000410000 */
[--C-:B------:R-:W-:Y:S02]  /*b5b0*/  FFMA.FTZ R10, R10, c[0x0][0x2d0], -R143.reuse ;  /* 0x0000b4000a0a7a23 */ /* 0x100fe4000001088f */
[--C-:B------:R-:W-:Y:S02]  /*b5c0*/  FFMA.FTZ R11, R11, c[0x0][0x2d0], -R143.reuse ;  /* 0x0000b4000b0b7a23 */ /* 0x100fe4000001088f */
[C---:B---3--:R-:W-:Y:S01]  /*b5d0*/  FMUL.FTZ R4, R2.reuse, R148 ;  /* 0x0000009402047220 */ /* 0x048fe20000410000 */
[----:B------:R-:W2:Y:S01]  /*b5e0*/  MUFU.EX2 R221, R5 ;  /* 0x0000000500dd7308 */ /* 0x000ea20000000800 */
[C---:B------:R-:W-:Y:S02]  /*b5f0*/  FMUL.FTZ R104, R2.reuse, R104 ;  /* 0x0000006802687220 */ /* 0x040fe40000410000 */
[C---:B------:R-:W-:Y:S02]  /*b600*/  FMUL.FTZ R105, R2.reuse, R105 ;  /* 0x0000006902697220 */ /* 0x040fe40000410000 */
[C---:B----4-:R-:W-:Y:S02]  /*b610*/  FMUL.FTZ R8, R2.reuse, R144 ;  /* 0x0000009002087220 */ /* 0x050fe40000410000 */
        /* <DEDUP_REMOVED lines=52> */
[----:B------:R-:W-:Y:S01]  /*b960*/  FFMA.FTZ R218, R2, R218, R142 ;  /* 0x000000da02da7223 */ /* 0x000fe2000001008e */
[----:B------:R-:W-:Y:S01]  /*b970*/  IADD3 R2, R212, R207, RZ ;  /* 0x000000cfd4027210 */ /* 0x000fe20007ffe0ff */
[--C-:B------:R-:W-:Y:S02]  /*b980*/  FFMA.FTZ R3, R6, c[0x0][0x2d0], -R143.reuse ;  /* 0x0000b40006037a23 */ /* 0x100fe4000001088f */
[----:B------:R-:W-:Y:S01]  /*b990*/  FFMA.FTZ R7, R7, c[0x0][0x2d0], -R143 ;  /* 0x0000b40007077a23 */ /* 0x000fe2000001088f */
[----:B------:R-:W-:Y:S01]  /*b9a0*/  IADD3 R142, R209, R2, RZ ;  /* 0x00000002d18e7210 */ /* 0x000fe20007ffe0ff */
[----:B------:R-:W2:Y:S01]  /*b9b0*/  LDSM.16.MT88.4 R200, [R2] ;  /* 0x0000000002c8783b */ /* 0x000ea20000004200 */
[C---:B---3--:R-:W-:Y:S02]  /*b9c0*/  FMUL.FTZ R10, R0.reuse, R146 ;  /* 0x00000092000a7220 */ /* 0x048fe40000410000 */
[----:B------:R-:W3:Y:S01]  /*b9d0*/  MUFU.EX2 R3, R3 ;  /* 0x0000000300037308 */ /* 0x000ee20000000800 */
[C---:B-1----:R-:W-:Y:S02]  /*b9e0*/  FMUL.FTZ R11, R0.reuse, R147 ;  /* 0x00000093000b7220 */ /* 0x042fe40000410000 */
[----:B------:R-:W-:Y:S01]  /*b9f0*/  FMUL.FTZ R6, R0, R150 ;  /* 0x0000009600067220 */ /* 0x000fe20000410000 */
[----:B------:R-:W-:Y:S01]  /*ba00*/  F2FP.BF16.PACK_AB R150, R234, R219 ;  /* 0x000000dbea96723e */ /* 0x000fe200000010ff */
[----:B------:R-:W1:Y:S01]  /*ba10*/  LDSM.16.MT88.4 R144, [R142] ;  /* 0x000000008e90783b */ /* 0x000e620000004200 */
[C---:B------:R-:W-:Y:S02]  /*ba20*/  FMUL.FTZ R102, R0.reuse, R102 ;  /* 0x0000006600667220 */ /* 0x040fe40000410000 */
[C---:B------:R-:W-:Y:S02]  /*ba30*/  FMUL.FTZ R103, R0.reuse, R103 ;  /* 0x0000006700677220 */ /* 0x040fe40000410000 */
[----:B------:R-:W4:Y:S01]  /*ba40*/  MUFU.EX2 R220, R7 ;  /* 0x0000000700dc7308 */ /* 0x000f220000000800 */
        /* <DEDUP_REMOVED lines=8> */
[C---:B---3--:R-:W-:Y:S02]  /*bad0*/  FFMA.FTZ R205, R0.reuse, R222, R3 ;  /* 0x000000de00cd7223 */ /* 0x048fe40000010003 */
[C---:B------:R-:W-:Y:S02]  /*bae0*/  FMUL.FTZ R119, R0.reuse, R119 ;  /* 0x0000007700777220 */ /* 0x040fe40000410000 */
[C---:B------:R-:W-:Y:S02]  /*baf0*/  FMUL.FTZ R122, R0.reuse, R122 ;  /* 0x0000007a007a7220 */ /* 0x040fe40000410000 */
[C---:B------:R-:W-:Y:S02]  /*bb00*/  FMUL.FTZ R123, R0.reuse, R123 ;  /* 0x0000007b007b7220 */ /* 0x040fe40000410000 */
[----:B------:R-:W-:Y:S01]  /*bb10*/  FMUL.FTZ R126, R0, R126 ;  /* 0x0000007e007e7220 */ /* 0x000fe20000410000 */
[----:B----4-:R-:W-:Y:S01]  /*bb20*/  F2FP.BF16.PACK_AB R149, R220, R3 ;  /* 0x00000003dc95723e */ /* 0x010fe200000010ff */
[----:B------:R-:W-:Y:S01]  /*bb30*/  FMUL.FTZ R7, R0, R151 ;  /* 0x0000009700077220 */ /* 0x000fe20000410000 */
[----:B------:R-:W-:Y:S01]  /*bb40*/  F2FP.BF16.PACK_AB R151, R230, R224 ;  /* 0x000000e0e697723e */ /* 0x000fe200000010ff */
[--C-:B------:R-:W-:Y:S02]  /*bb50*/  FFMA.FTZ R18, R18, c[0x0][0x2d0], -R143.reuse ;  /* 0x0000b40012127a23 */ /* 0x100fe4000001088f */
[--C-:B------:R-:W-:Y:S02]  /*bb60*/  FFMA.FTZ R19, R19, c[0x0][0x2d0], -R143.reuse ;  /* 0x0000b40013137a23 */ /* 0x100fe4000001088f */
[--C-:B------:R-:W-:Y:S02]  /*bb70*/  FFMA.FTZ R22, R22, c[0x0][0x2d0], -R143.reuse ;  /* 0x0000b40016167a23 */ /* 0x100fe4000001088f */
[C---:B--2---:R-:W-:Y:S01]  /*bb80*/  HMMA.16816.F32.BF16 R4, R148.reuse, R200, R4 ;  /* 0x000000c89404723c */ /* 0x044fe20000041804 */
[----:B------:R-:W-:Y:S04]  /*bb90*/  MUFU.EX2 R225, R19 ;  /* 0x0000001300e17308 */ /* 0x000fe80000000800 */
[--C-:B------:R-:W-:Y:S02]  /*bba0*/  FFMA.FTZ R23, R23, c[0x0][0x2d0], -R143.reuse ;  /* 0x0000b40017177a23 */ /* 0x100fe4000001088f */
[--C-:B------:R-:W-:Y:S01]  /*bbb0*/  FFMA.FTZ R26, R26, c[0x0][0x2d0], -R143.reuse ;  /* 0x0000b4001a1a7a23 */ /* 0x100fe2000001088f */
[C---:B------:R-:W-:Y:S03]  /*bbc0*/  HMMA.16816.F32.BF16 R8, R148.reuse, R202, R8 ;  /* 0x000000ca9408723c */ /* 0x040fe60000041808 */
[----:B------:R-:W-:Y:S01]  /*bbd0*/  MUFU.EX2 R227, R23 ;  /* 0x0000001700e37308 */ /* 0x000fe20000000800 */
[--C-:B------:R-:W-:Y:S02]  /*bbe0*/  FFMA.FTZ R27, R27, c[0x0][0x2d0], -R143.reuse ;  /* 0x0000b4001b1b7a23 */ /* 0x100fe4000001088f */
[--C-:B------:R-:W-:Y:S02]  /*bbf0*/  FFMA.FTZ R30, R30, c[0x0][0x2d0], -R143.reuse ;  /* 0x0000b4001e1e7a23 */ /* 0x100fe4000001088f */
[C---:B-1----:R-:W-:Y:S04]  /*bc00*/  HMMA.16816.F32.BF16 R100, R148.reuse, R144, R100 ;  /* 0x000000909464723c */ /* 0x042fe80000041864 */
        /* <DEDUP_REMOVED lines=36> */
[--C-:B------:R-:W-:Y:S02]  /*be50*/  FFMA.FTZ R14, R14, c[0x0][0x2d0], -R143.reuse ;  /* 0x0000b4000e0e7a23 */ /* 0x100fe4000001088f */
[--C-:B------:R-:W-:Y:S01]  /*be60*/  FFMA.FTZ R15, R15, c[0x0][0x2d0], -R143.reuse ;  /* 0x0000b4000f0f7a23 */ /* 0x100fe2000001088f */
[----:B------:R-:W-:Y:S01]  /*be70*/  IADD3 R3, R209, R0, RZ ;  /* 0x00000000d1037210 */ /* 0x000fe20007ffe0ff */
[----:B------:R-:W1:Y:S01]  /*be80*/  LDSM.16.MT88.4 R144, [R0] ;  /* 0x000000000090783b */ /* 0x000e620000004200 */
[----:B------:R-:W-:Y:S01]  /*be90*/  FFMA.FTZ R31, R31, c[0x0][0x2d0], -R143 ;  /* 0x0000b4001f1f7a23 */ /* 0x000fe2000001088f */
[----:B------:R2:W3:Y:S01]  /*bea0*/  MUFU.EX2 R200, R14 ;  /* 0x0000000e00c87308 */ /* 0x0004e20000000800 */
[----:B------:R-:W-:Y:S02]  /*beb0*/  FADD.FTZ R20, R220, R205 ;  /* 0x000000cddc147221 */ /* 0x000fe40000010000 */
[----:B------:R-:W-:Y:S02]  /*bec0*/  FFMA.FTZ R28, R28, c[0x0][0x2d0], -R204 ;  /* 0x0000b4001c1c7a23 */ /* 0x000fe400000108cc */
[----:B------:R-:W-:Y:S02]  /*bed0*/  FADD.FTZ R20, R224, R20 ;  /* 0x00000014e0147221 */ /* 0x000fe40000010000 */
[----:B------:R-:W-:Y:S02]  /*bee0*/  FFMA.FTZ R29, R29, c[0x0][0x2d0], -R204 ;  /* 0x0000b4001d1d7a23 */ /* 0x000fe400000108cc */
[----:B------:R-:W-:Y:S01]  /*bef0*/  FADD.FTZ R24, R230, R20 ;  /* 0x00000014e6187221 */ /* 0x000fe20000010000 */
[----:B------:R-:W4:Y:S01]  /*bf00*/  MUFU.EX2 R222, R15 ;  /* 0x0000000f00de7308 */ /* 0x000f220000000800 */
[--C-:B------:R-:W-:Y:S02]  /*bf10*/  FFMA.FTZ R32, R32, c[0x0][0x2d0], -R204.reuse ;  /* 0x0000b40020207a23 */ /* 0x100fe400000108cc */
[--C-:B------:R-:W-:Y:S02]  /*bf20*/  FFMA.FTZ R33, R33, c[0x0][0x2d0], -R204.reuse ;  /* 0x0000b40021217a23 */ /* 0x100fe400000108cc */
[--C-:B------:R-:W-:Y:S02]  /*bf30*/  FFMA.FTZ R36, R36, c[0x0][0x2d0], -R204.reuse ;  /* 0x0000b40024247a23 */ /* 0x100fe400000108cc */
[--C-:B------:R-:W-:Y:S02]  /*bf40*/  FFMA.FTZ R34, R34, c[0x0][0x2d0], -R143.reuse ;  /* 0x0000b40022227a23 */ /* 0x100fe4000001088f */
[--C-:B------:R-:W-:Y:S01]  /*bf50*/  FFMA.FTZ R35, R35, c[0x0][0x2d0], -R143.reuse ;  /* 0x0000b40023237a23 */ /* 0x100fe2000001088f */
[----:B------:R5:W-:Y:S01]  /*bf60*/  MUFU.EX2 R203, R28 ;  /* 0x0000001c00cb7308 */ /* 0x000be20000000800 */
[--C-:B------:R-:W-:Y:S02]  /*bf70*/  FFMA.FTZ R40, R40, c[0x0][0x2d0], -R204.reuse ;  /* 0x0000b40028287a23 */ /* 0x100fe400000108cc */
[----:B------:R-:W-:Y:S01]  /*bf80*/  FFMA.FTZ R41, R41, c[0x0][0x2d0], -R204 ;  /* 0x0000b40029297a23 */ /* 0x000fe200000108cc */
[----:B--2---:R-:W-:Y:S01]  /*bf90*/  F2FP.BF16.PACK_AB R14, R233, R229 ;  /* 0x000000e5e90e723e */ /* 0x004fe200000010ff */
[----:B---3--:R-:W-:Y:S02]  /*bfa0*/  FADD.FTZ R24, R200, R24 ;  /* 0x00000018c8187221 */ /* 0x008fe40000010000 */
[--C-:B------:R-:W-:Y:S02]  /*bfb0*/  FFMA.FTZ R38, R38, c[0x0][0x2d0], -R143.reuse ;  /* 0x0000b40026267a23 */ /* 0x100fe4000001088f */
[--C-:B------:R-:W-:Y:S01]  /*bfc0*/  FFMA.FTZ R39, R39, c[0x0][0x2d0], -R143.reuse ;  /* 0x0000b40027277a23 */ /* 0x100fe2000001088f */
[----:B------:R-:W-:Y:S01]  /*bfd0*/  MUFU.EX2 R207, R29 ;  /* 0x0000001d00cf7308 */ /* 0x000fe20000000800 */
[--C-:B------:R-:W-:Y:S02]  /*bfe0*/  FFMA.FTZ R42, R42, c[0x0][0x2d0], -R143.reuse ;  /* 0x0000b4002a2a7a23 */ /* 0x100fe4000001088f */
[--C-:B------:R-:W-:Y:S01]  /*bff0*/  FFMA.FTZ R43, R43, c[0x0][0x2d0], -R143.reuse ;  /* 0x0000b4002b2b7a23 */ /* 0x100fe2000001088f */
[----:B----4-:R-:W-:Y:S01]  /*c000*/  F2FP.BF16.PACK_AB R13, R222, R200 ;  /* 0x000000c8de0d723e */ /* 0x010fe200000010ff */
[--C-:B------:R-:W-:Y:S02]  /*c010*/  FFMA.FTZ R37, R37, c[0x0][0x2d0], -R204.reuse ;  /* 0x0000b40025257a23 */ /* 0x100fe400000108cc */
[----:B------:R-:W-:Y:S01]  /*c020*/  FFMA.FTZ R48, R48, c[0x0][0x2d0], -R204 ;  /* 0x0000b40030307a23 */ /* 0x000fe200000108cc */
[C---:B-1----:R-:W-:Y:S02]  /*c030*/  HMMA.16816.F32.BF16 R108, R148.reuse, R144, R108 ;  /* 0x00000090946c723c */ /* 0x042fe4000004186c */
[----:B------:R-:W-:Y:S01]  /*c040*/  MUFU.EX2 R220, R32 ;  /* 0x0000002000dc7308 */ /* 0x000fe20000000800 */
[--C-:B------:R-:W-:Y:S02]  /*c050*/  FFMA.FTZ R46, R46, c[0x0][0x2d0], -R143.reuse ;  /* 0x0000b4002e2e7a23 */ /* 0x100fe4000001088f */
[--C-:B------:R-:W-:Y:S02]  /*c060*/  FFMA.FTZ R47, R47, c[0x0][0x2d0], -R143.reuse ;  /* 0x0000b4002f2f7a23 */ /* 0x100fe4000001088f */
[----:B-----5:R-:W-:Y:S01]  /*c070*/  FADD.FTZ R28, R222, R24 ;  /* 0x00000018de1c7221 */ /* 0x020fe20000010000 */
[C---:B------:R-:W-:Y:S01]  /*c080*/  HMMA.16816.F32.BF16 R112, R148.reuse, R146, R112 ;  /* 0x000000929470723c */ /* 0x040fe20000041870 */
[----:B------:R-:W1:Y:S03]  /*c090*/  LDSM.16.MT88.4 R144, [R3] ;  /* 0x000000000390783b */ /* 0x000e660000004200 */
[----:B------:R2:W-:Y:S10]  /*c0a0*/  MUFU.EX2 R205, R34 ;  /* 0x0000002200cd7308 */ /* 0x0005f40000000800 */
[----:B------:R-:W-:Y:S10]  /*c0b0*/  MUFU.EX2 R40, R40 ;  /* 0x0000002800287308 */ /* 0x000ff40000000800 */
[----:B------:R-:W-:Y:S01]  /*c0c0*/  MUFU.EX2 R41, R41 ;  /* 0x0000002900297308 */ /* 0x000fe20000000800 */
[--C-:B--2---:R-:W-:Y:S02]  /*c0d0*/  FFMA.FTZ R34, R50, c[0x0][0x2d0], -R143.reuse ;  /* 0x0000b40032227a23 */ /* 0x104fe4000001088f */
[----:B------:R-:W-:Y:S07]  /*c0e0*/  FFMA.FTZ R143, R51, c[0x0][0x2d0], -R143 ;  /* 0x0000b400338f7a23 */ /* 0x000fee000001088f */
[----:B------:R-:W-:Y:S01]  /*c0f0*/  MUFU.EX2 R38, R38 ;  /* 0x0000002600267308 */ /* 0x000fe20000000800 */
[C---:B-1----:R-:W-:Y:S09]  /*c100*/  HMMA.16816.F32.BF16 R116, R148.reuse, R144, R116 ;  /* 0x000000909474723c */ /* 0x042ff20000041874 */
[----:B------:R-:W-:Y:S01]  /*c110*/  MUFU.EX2 R143, R143 ;  /* 0x0000008f008f7308 */ /* 0x000fe20000000800 */
[C---:B------:R-:W-:Y:S01]  /*c120*/  HMMA.16816.F32.BF16 R120, R148.reuse, R146, R120 ;  /* 0x000000929478723c */ /* 0x040fe20000041878 */
[----:B------:R-:W1:Y:S08]  /*c130*/  LDSM.16.MT88.4 R144, [R2+0x3000] ;  /* 0x003000000290783b */ /* 0x000e700000004200 */
[----:B------:R-:W-:Y:S10]  /*c140*/  MUFU.EX2 R39, R39 ;  /* 0x0000002700277308 */ /* 0x000ff40000000800 */
[----:B------:R-:W-:Y:S10]  /*c150*/  MUFU.EX2 R42, R42 ;  /* 0x0000002a002a7308 */ /* 0x000ff40000000800 */
[----:B------:R-:W-:Y:S10]  /*c160*/  MUFU.EX2 R43, R43 ;  /* 0x0000002b002b7308 */ /* 0x000ff40000000800 */
[----:B------:R-:W-:Y:S01]  /*c170*/  MUFU.EX2 R46, R46 ;  /* 0x0000002e002e7308 */ /* 0x000fe20000000800 */
[C---:B-1----:R-:W-:Y:S09]  /*c180*/  HMMA.16816.F32.BF16 R124, R148.reuse, R144, R124 ;  /* 0x00000090947c723c */ /* 0x042ff2000004187c */
[----:B------:R-:W-:Y:S01]  /*c190*/  MUFU.EX2 R47, R47 ;  /* 0x0000002f002f7308 */ /* 0x000fe20000000800 */
[C---:B------:R-:W-:Y:S01]  /*c1a0*/  HMMA.16816.F32.BF16 R128, R148.reuse, R146, R128 ;  /* 0x000000929480723c */ /* 0x040fe20000041880 */
[----:B------:R-:W1:Y:S08]  /*c1b0*/  LDSM.16.MT88.4 R144, [R142+0x3000] ;  /* 0x003000008e90783b */ /* 0x000e700000004200 */
        /* <DEDUP_REMOVED lines=21> */
[----:B------:R1:W2:Y:S01]  /*c310*/  MUFU.EX2 R148, R18 ;  /* 0x0000001200947308 */ /* 0x0002a20000000800 */
[----:B------:R-:W3:Y:S09]  /*c320*/  LDSM.16.MT88.4 R144, [R2+0x800] ;  /* 0x000800000290783b */ /* 0x000ef20000004200 */
[----:B------:R4:W5:Y:S10]  /*c330*/  MUFU.EX2 R149, R22 ;  /* 0x0000001600957308 */ /* 0x0009740000000800 */
[----:B------:R-:W-:Y:S01]  /*c340*/  MUFU.EX2 R151, R26 ;  /* 0x0000001a00977308 */ /* 0x000fe20000000800 */
[----:B-1----:R-:W1:Y:S01]  /*c350*/  LDSM.16.MT88.4 R16, [R142+0x800] ;  /* 0x000800008e10783b */ /* 0x002e620000004200 */
[C---:B--2---:R-:W-:Y:S01]  /*c360*/  F2FP.BF16.PACK_AB R15, R225.reuse, R148 ;  /* 0x00000094e10f723e */ /* 0x044fe200000010ff */
[----:B------:R-:W-:Y:S07]  /*c370*/  FADD.FTZ R32, R148, R28 ;  /* 0x0000001c94207221 */ /* 0x000fee0000010000 */
[----:B------:R-:W2:Y:S01]  /*c380*/  MUFU.EX2 R150, R27 ;  /* 0x0000001b00967308 */ /* 0x000ea20000000800 */
[----:B------:R-:W-:Y:S01]  /*c390*/  FADD.FTZ R32, R225, R32 ;  /* 0x00000020e1207221 */ /* 0x000fe20000010000 */
[----:B----4-:R-:W-:Y:S01]  /*c3a0*/  LDSM.16.MT88.4 R20, [R2+0x1800] ;  /* 0x001800000214783b */ /* 0x010fe20000004200 */
[C---:B---3--:R-:W-:Y:S07]  /*c3b0*/  HMMA.16816.F32.BF16 R4, R12.reuse, R144, R4 ;  /* 0x000000900c04723c */ /* 0x048fee0000041804 */
[----:B------:R-:W-:Y:S01]  /*c3c0*/  FFMA.FTZ R144, R45, c[0x0][0x2d0], -R204 ;  /* 0x0000b4002d907a23 */ /* 0x000fe200000108cc */
[C---:B------:R-:W-:Y:S01]  /*c3d0*/  HMMA.16816.F32.BF16 R8, R12.reuse, R146, R8 ;  /* 0x000000920c08723c */ /* 0x040fe20000041808 */
[----:B------:R-:W-:Y:S07]  /*c3e0*/  MUFU.EX2 R45, R37 ;  /* 0x00000025002d7308 */ /* 0x000fee0000000800 */
        /* <DEDUP_REMOVED lines=34> */
[----:B------:R-:W-:Y:S01]  /*c610*/  F2FP.BF16.PACK_AB R14, R231, R232 ;  /* 0x000000e8e70e723e */ /* 0x000fe200000010ff */
[----:B------:R3:W4:Y:S03]  /*c620*/  MUFU.EX2 R221, R33 ;  /* 0x0000002100dd7308 */ /* 0x0007260000000800 */
[----:B------:R-:W-:Y:S01]  /*c630*/  FADD.FTZ R25, R219, R12 ;  /* 0x0000000cdb197221 */ /* 0x000fe20000010000 */
[----:B------:R-:W-:Y:S02]  /*c640*/  F2FP.BF16.PACK_AB R12, R228, R226 ;  /* 0x000000e2e40c723e */ /* 0x000fe400000010ff */
[----:B-----5:R-:W-:Y:S01]  /*c650*/  F2FP.BF16.PACK_AB R13, R227, R149 ;  /* 0x00000095e30d723e */ /* 0x020fe200000010ff */
[----:B------:R-:W-:Y:S01]  /*c660*/  FADD.FTZ R25, R234, R25 ;  /* 0x00000019ea197221 */ /* 0x000fe20000010000 */
[----:B--2---:R-:W-:Y:S02]  /*c670*/  F2FP.BF16.PACK_AB R15, R150, R151 ;  /* 0x00000097960f723e */ /* 0x004fe400000010ff */
[----:B------:R2:W5:Y:S01]  /*c680*/  MUFU.EX2 R219, R31 ;  /* 0x0000001f00db7308 */ /* 0x0005620000000800 */
[----:B------:R-:W-:Y:S04]  /*c690*/  FADD.FTZ R25, R201, R25 ;  /* 0x00000019c9197221 */ /* 0x000fe80000010000 */
[----:B------:R-:W-:Y:S02]  /*c6a0*/  FADD.FTZ R29, R223, R25 ;  /* 0x00000019df1d7221 */ /* 0x000fe40000010000 */
[----:B------:R-:W-:Y:S03]  /*c6b0*/  LDSM.16.MT88.4 R24, [R2+0x2000] ;  /* 0x002000000218783b */ /* 0x000fe60000004200 */
[----:B------:R4:W4:Y:S01]  /*c6c0*/  MUFU.EX2 R218, R35 ;  /* 0x0000002300da7308 */ /* 0x0009220000000800 */
[----:B---3--:R-:W-:Y:S04]  /*c6d0*/  FADD.FTZ R33, R229, R29 ;  /* 0x0000001de5217221 */ /* 0x008fe80000010000 */
[----:B------:R-:W-:Y:S01]  /*c6e0*/  FADD.FTZ R33, R233, R33 ;  /* 0x00000021e9217221 */ /* 0x000fe20000010000 */
[C---:B-1----:R-:W-:Y:S01]  /*c6f0*/  HMMA.16816.F32.BF16 R4, R12.reuse, R16, R4 ;  /* 0x000000100c04723c */ /* 0x042fe20000041804 */
[----:B--2---:R-:W-:Y:S07]  /*c700*/  LDSM.16.MT88.4 R28, [R0+0x2000] ;  /* 0x00200000001c783b */ /* 0x004fee0000004200 */
[C---:B------:R-:W-:Y:S01]  /*c710*/  HMMA.16816.F32.BF16 R8, R12.reuse, R18, R8 ;  /* 0x000000120c08723c */ /* 0x040fe20000041808 */
[----:B------:R-:W1:Y:S03]  /*c720*/  LDSM.16.MT88.4 R16, [R142+0x1000] ;  /* 0x001000008e10783b */ /* 0x000e660000004200 */
[--C-:B----4-:R-:W-:Y:S02]  /*c730*/  FFMA.FTZ R35, R44, c[0x0][0x2d0], -R204.reuse ;  /* 0x0000b4002c237a23 */ /* 0x110fe400000108cc */
[----:B------:R-:W2:Y:S01]  /*c740*/  MUFU.EX2 R44, R36 ;  /* 0x00000024002c7308 */ /* 0x000ea20000000800 */
[----:B------:R-:W-:Y:S09]  /*c750*/  FFMA.FTZ R204, R49, c[0x0][0x2d0], -R204 ;  /* 0x0000b40031cc7a23 */ /* 0x000ff200000108cc */
[----:B------:R3:W-:Y:S10]  /*c760*/  MUFU.EX2 R36, R144 ;  /* 0x0000009000247308 */ /* 0x0007f40000000800 */
[----:B------:R-:W-:Y:S10]  /*c770*/  MUFU.EX2 R204, R204 ;  /* 0x000000cc00cc7308 */ /* 0x000ff40000000800 */
[----:B------:R-:W4:Y:S01]  /*c780*/  MUFU.EX2 R37, R35 ;  /* 0x0000002300257308 */ /* 0x000f220000000800 */
[----:B---3--:R-:W-:Y:S01]  /*c790*/  LDSM.16.MT88.4 R144, [R2+0x2800] ;  /* 0x002800000290783b */ /* 0x008fe20000004200 */
[C---:B-1----:R-:W-:Y:S08]  /*c7a0*/  HMMA.16816.F32.BF16 R100, R12.reuse, R16, R100 ;  /* 0x000000100c64723c */ /* 0x042ff00000041864 */
[----:B------:R-:W1:Y:S01]  /*c7b0*/  MUFU.EX2 R35, R48 ;  /* 0x0000003000237308 */ /* 0x000e620000000800 */
[C---:B------:R-:W-:Y:S01]  /*c7c0*/  HMMA.16816.F32.BF16 R104, R12.reuse, R18, R104 ;  /* 0x000000120c68723c */ /* 0x040fe20000041868 */
[----:B------:R-:W3:Y:S07]  /*c7d0*/  LDSM.16.MT88.4 R16, [R0+0x1000] ;  /* 0x001000000010783b */ /* 0x000eee0000004200 */
[C---:B---3--:R-:W-:Y:S08]  /*c7e0*/  HMMA.16816.F32.BF16 R108, R12.reuse, R16, R108 ;  /* 0x000000100c6c723c */ /* 0x048ff0000004186c */
        /* <DEDUP_REMOVED lines=27> */
[----:B------:R-:W-:Y:S01]  /*c9a0*/  HMMA.16816.F32.BF16 R96, R12, R18, R96 ;  /* 0x000000120c60723c */ /* 0x000fe20000041860 */
[----:B------:R-:W3:Y:S06]  /*c9b0*/  LDSM.16.MT88.4 R16, [R142+0x1800] ;  /* 0x001800008e10783b */ /* 0x000eec0000004200 */
[----:B------:R-:W-:Y:S02]  /*c9c0*/  F2FP.BF16.PACK_AB R12, R207, R203 ;  /* 0x000000cbcf0c723e */ /* 0x000fe400000010ff */
[----:B------:R-:W-:Y:S03]  /*c9d0*/  F2FP.BF16.PACK_AB R14, R221, R220 ;  /* 0x000000dcdd0e723e */ /* 0x000fe600000010ff */
[----:B-----5:R-:W-:Y:S02]  /*c9e0*/  F2FP.BF16.PACK_AB R13, R219, R202 ;  /* 0x000000cadb0d723e */ /* 0x020fe400000010ff */
[----:B------:R-:W-:Y:S07]  /*c9f0*/  F2FP.BF16.PACK_AB R15, R218, R205 ;  /* 0x000000cdda0f723e */ /* 0x000fee00000010ff */
[C---:B------:R-:W-:Y:S08]  /*ca00*/  HMMA.16816.F32.BF16 R4, R12.reuse, R20, R4 ;  /* 0x000000140c04723c */ /* 0x040ff00000041804 */
[C---:B------:R-:W-:Y:S01]  /*ca10*/  HMMA.16816.F32.BF16 R8, R12.reuse, R22, R8 ;  /* 0x000000160c08723c */ /* 0x040fe20000041808 */
[----:B------:R-:W5:Y:S07]  /*ca20*/  LDSM.16.MT88.4 R20, [R0+0x1800] ;  /* 0x001800000014783b */ /* 0x000f6e0000004200 */
[C---:B---3--:R-:W-:Y:S08]  /*ca30*/  HMMA.16816.F32.BF16 R100, R12.reuse, R16, R100 ;  /* 0x000000100c64723c */ /* 0x048ff00000041864 */
[C---:B------:R-:W-:Y:S01]  /*ca40*/  HMMA.16816.F32.BF16 R104, R12.reuse, R18, R104 ;  /* 0x000000120c68723c */ /* 0x040fe20000041868 */
[----:B------:R-:W3:Y:S07]  /*ca50*/  LDSM.16.MT88.4 R16, [R3+0x1800] ;  /* 0x001800000310783b */ /* 0x000eee0000004200 */
[C---:B-----5:R-:W-:Y:S08]  /*ca60*/  HMMA.16816.F32.BF16 R108, R12.reuse, R20, R108 ;  /* 0x000000140c6c723c */ /* 0x060ff0000004186c */
        /* <DEDUP_REMOVED lines=27> */
[----:B------:R-:W-:Y:S01]  /*cc20*/  HMMA.16816.F32.BF16 R96, R12, R18, R96 ;  /* 0x000000120c60723c */ /* 0x000fe20000041860 */
[----:B------:R-:W3:Y:S06]  /*cc30*/  LDSM.16.MT88.4 R16, [R3+0x2000] ;  /* 0x002000000310783b */ /* 0x000eec0000004200 */
[----:B--2---:R-:W-:Y:S02]  /*cc40*/  F2FP.BF16.PACK_AB R12, R45, R44 ;  /* 0x0000002c2d0c723e */ /* 0x004fe400000010ff */
[----:B------:R-:W-:Y:S03]  /*cc50*/  F2FP.BF16.PACK_AB R14, R41, R40 ;  /* 0x00000028290e723e */ /* 0x000fe600000010ff */
[----:B------:R-:W-:Y:S02]  /*cc60*/  F2FP.BF16.PACK_AB R13, R39, R38 ;  /* 0x00000026270d723e */ /* 0x000fe400000010ff */
[----:B------:R-:W-:Y:S07]  /*cc70*/  F2FP.BF16.PACK_AB R15, R43, R42 ;  /* 0x0000002a2b0f723e */ /* 0x000fee00000010ff */
[C---:B------:R-:W-:Y:S08]  /*cc80*/  HMMA.16816.F32.BF16 R4, R12.reuse, R24, R4 ;  /* 0x000000180c04723c */ /* 0x040ff00000041804 */
[C---:B------:R-:W-:Y:S01]  /*cc90*/  HMMA.16816.F32.BF16 R8, R12.reuse, R26, R8 ;  /* 0x0000001a0c08723c */ /* 0x040fe20000041808 */
[----:B------:R-:W2:Y:S07]  /*cca0*/  LDSM.16.MT88.4 R24, [R2+0x5000] ;  /* 0x005000000218783b */ /* 0x000eae0000004200 */
[C---:B-----5:R-:W-:Y:S08]  /*ccb0*/  HMMA.16816.F32.BF16 R100, R12.reuse, R20, R100 ;  /* 0x000000140c64723c */ /* 0x060ff00000041864 */
[C---:B------:R-:W-:Y:S01]  /*ccc0*/  HMMA.16816.F32.BF16 R104, R12.reuse, R22, R104 ;  /* 0x000000160c68723c */ /* 0x040fe20000041868 */
[----:B------:R-:W5:Y:S07]  /*ccd0*/  LDSM.16.MT88.4 R20, [R142+0x5000] ;  /* 0x005000008e14783b */ /* 0x000f6e0000004200 */
[C---:B------:R-:W-:Y:S08]  /*cce0*/  HMMA.16816.F32.BF16 R108, R12.reuse, R28, R108 ;  /* 0x0000001c0c6c723c */ /* 0x040ff0000004186c */
        /* <DEDUP_REMOVED lines=17> */
[C---:B--2---:R-:W-:Y:S07]  /*ce00*/  HMMA.16816.F32.BF16 R68, R12.reuse, R24, R68 ;  /* 0x000000180c44723c */ /* 0x044fee0000041844 */
[----:B------:R-:W-:Y:S01]  /*ce10*/  FADD.FTZ R25, R226, R33 ;  /* 0x00000021e2197221 */ /* 0x000fe20000010000 */
[C---:B------:R-:W-:Y:S04]  /*ce20*/  HMMA.16816.F32.BF16 R72, R12.reuse, R26, R72 ;  /* 0x0000001a0c48723c */ /* 0x040fe80000041848 */
[----:B------:R-:W-:Y:S04]  /*ce30*/  FADD.FTZ R24, R149, R32 ;  /* 0x0000002095187221 */ /* 0x000fe80000010000 */
[C---:B-----5:R-:W-:Y:S08]  /*ce40*/  HMMA.16816.F32.BF16 R76, R12.reuse, R20, R76 ;  /* 0x000000140c4c723c */ /* 0x060ff0000004184c */
[C---:B------:R-:W-:Y:S01]  /*ce50*/  HMMA.16816.F32.BF16 R80, R12.reuse, R22, R80 ;  /* 0x000000160c50723c */ /* 0x040fe20000041850 */
[----:B------:R-:W2:Y:S07]  /*ce60*/  LDSM.16.MT88.4 R20, [R142+0x2800] ;  /* 0x002800008e14783b */ /* 0x000eae0000004200 */
[C---:B-1----:R-:W-:Y:S07]  /*ce70*/  HMMA.16816.F32.BF16 R84, R12.reuse, R28, R84 ;  /* 0x0000001c0c54723c */ /* 0x042fee0000041854 */
[----:B------:R-:W-:Y:S01]  /*ce80*/  FADD.FTZ R29, R228, R25 ;  /* 0x00000019e41d7221 */ /* 0x000fe20000010000 */
[C---:B------:R-:W-:Y:S04]  /*ce90*/  HMMA.16816.F32.BF16 R88, R12.reuse, R30, R88 ;  /* 0x0000001e0c58723c */ /* 0x040fe80000041858 */
[----:B------:R-:W-:Y:S02]  /*cea0*/  FADD.FTZ R28, R227, R24 ;  /* 0x00000018e31c7221 */ /* 0x000fe40000010000 */
[----:B------:R-:W1:Y:S02]  /*ceb0*/  LDSM.16.MT88.4 R24, [R0+0x2800] ;  /* 0x002800000018783b */ /* 0x000e640000004200 */
[C---:B---3--:R-:W-:Y:S07]  /*cec0*/  HMMA.16816.F32.BF16 R92, R12.reuse, R16, R92 ;  /* 0x000000100c5c723c */ /* 0x048fee000004185c */
[----:B------:R-:W-:Y:S01]  /*ced0*/  FADD.FTZ R16, R151, R28 ;  /* 0x0000001c97107221 */ /* 0x000fe20000010000 */
[----:B------:R-:W-:Y:S04]  /*cee0*/  HMMA.16816.F32.BF16 R96, R12, R18, R96 ;  /* 0x000000120c60723c */ /* 0x000fe80000041860 */
[----:B------:R-:W-:Y:S02]  /*cef0*/  FADD.FTZ R33, R150, R16 ;  /* 0x0000001096217221 */ /* 0x000fe40000010000 */
[----:B------:R-:W-:Y:S01]  /*cf00*/  FADD.FTZ R17, R232, R29 ;  /* 0x0000001de8117221 */ /* 0x000fe20000010000 */
[----:B----4-:R-:W-:Y:S01]  /*cf10*/  F2FP.BF16.PACK_AB R12, R36, R37 ;  /* 0x00000025240c723e */ /* 0x010fe200000010ff */
[----:B------:R-:W-:Y:S01]  /*cf20*/  LDSM.16.MT88.4 R28, [R3+0x5800] ;  /* 0x00580000031c783b */ /* 0x000fe20000004200 */
[----:B------:R-:W-:Y:S03]  /*cf30*/  F2FP.BF16.PACK_AB R13, R47, R46 ;  /* 0x0000002e2f0d723e */ /* 0x000fe600000010ff */
[----:B------:R-:W-:Y:S01]  /*cf40*/  F2FP.BF16.PACK_AB R14, R204, R35 ;  /* 0x00000023cc0e723e */ /* 0x000fe200000010ff */
[----:B------:R-:W-:Y:S01]  /*cf50*/  FADD.FTZ R32, R231, R17 ;  /* 0x00000011e7207221 */ /* 0x000fe20000010000 */
[----:B------:R-:W-:Y:S02]  /*cf60*/  F2FP.BF16.PACK_AB R15, R143, R34 ;  /* 0x000000228f0f723e */ /* 0x000fe400000010ff */
[----:B------:R-:W-:Y:S05]  /*cf70*/  LDSM.16.MT88.4 R16, [R2+0x5800] ;  /* 0x005800000210783b */ /* 0x000fea0000004200 */
[C---:B------:R-:W-:Y:S03]  /*cf80*/  HMMA.16816.F32.BF16 R148, R12.reuse, R144, R4 ;  /* 0x000000900c94723c */ /* 0x040fe60000041804 */
[----:B------:R-:W3:Y:S05]  /*cf90*/  LDSM.16.MT88.4 R4, [R3+0x2800] ;  /* 0x002800000304783b */ /* 0x000eea0000004200 */
[C---:B------:R-:W-:Y:S03]  /*cfa0*/  HMMA.16816.F32.BF16 R144, R12.reuse, R146, R8 ;  /* 0x000000920c90723c */ /* 0x040fe60000041808 */
[----:B------:R-:W4:Y:S05]  /*cfb0*/  LDSM.16.MT88.4 R8, [R142+0x5800] ;  /* 0x005800008e08783b */ /* 0x000f2a0000004200 */
[C---:B--2---:R-:W-:Y:S08]  /*cfc0*/  HMMA.16816.F32.BF16 R100, R12.reuse, R20, R100 ;  /* 0x000000140c64723c */ /* 0x044ff00000041864 */
[C---:B------:R-:W-:Y:S01]  /*cfd0*/  HMMA.16816.F32.BF16 R104, R12.reuse, R22, R104 ;  /* 0x000000160c68723c */ /* 0x040fe20000041868 */
[----:B------:R-:W2:Y:S07]  /*cfe0*/  LDSM.16.MT88.4 R20, [R0+0x5800] ;  /* 0x005800000014783b */ /* 0x000eae0000004200 */
[C---:B-1----:R-:W-:Y:S08]  /*cff0*/  HMMA.16816.F32.BF16 R108, R12.reuse, R24, R108 ;  /* 0x000000180c6c723c */ /* 0x042ff0000004186c */
[C---:B------:R-:W-:Y:S01]  /*d000*/  HMMA.16816.F32.BF16 R112, R12.reuse, R26, R112 ;  /* 0x0000001a0c70723c */ /* 0x040fe20000041870 */
[----:B------:R1:W5:Y:S07]  /*d010*/  LDSM.16.MT88.4 R24, [R2+0x8800] ;  /* 0x008800000218783b */ /* 0x00036e0000004200 */
[C---:B---3--:R-:W-:Y:S08]  /*d020*/  HMMA.16816.F32.BF16 R116, R12.reuse, R4, R116 ;  /* 0x000000040c74723c */ /* 0x048ff00000041874 */
[C---:B------:R-:W-:Y:S01]  /*d030*/  HMMA.16816.F32.BF16 R120, R12.reuse, R6, R120 ;  /* 0x000000060c78723c */ /* 0x040fe20000041878 */
[----:B------:R-:W3:Y:S07]  /*d040*/  LDSM.16.MT88.4 R4, [R142+0x8800] ;  /* 0x008800008e04783b */ /* 0x000eee0000004200 */
[C---:B------:R-:W-:Y:S07]  /*d050*/  HMMA.16816.F32.BF16 R124, R12.reuse, R16, R124 ;  /* 0x000000100c7c723c */ /* 0x040fee000004187c */
[----:B------:R-:W-:Y:S01]  /*d060*/  IADD3 R16, R217, -0x2, RZ ;  /* 0xfffffffed9107810 */ /* 0x000fe20007ffe0ff */
[C---:B------:R-:W-:Y:S03]  /*d070*/  HMMA.16816.F32.BF16 R128, R12.reuse, R18, R128 ;  /* 0x000000120c80723c */ /* 0x040fe60000041880 */
[----:B------:R-:W-:Y:S05]  /*d080*/  ISETP.GE.AND P5, PT, R16, R236, PT ;  /* 0x000000ec1000720c */ /* 0x000fea0003fa6270 */
[C---:B----4-:R-:W-:Y:S08]  /*d090*/  HMMA.16816.F32.BF16 R132, R12.reuse, R8, R132 ;  /* 0x000000080c84723c */ /* 0x050ff00000041884 */
[C---:B------:R-:W-:Y:S01]  /*d0a0*/  HMMA.16816.F32.BF16 R136, R12.reuse, R10, R136 ;  /* 0x0000000a0c88723c */ /* 0x040fe20000041888 */
[----:B------:R4:W3:Y:S02]  /*d0b0*/  LDSM.16.MT88.4 R8, [R0+0x8800] ;  /* 0x008800000008783b */ /* 0x0008e40000004200 */
[----:B------:R-:W-:Y:S02]  /*d0c0*/  @P5 ISETP.GE.AND P2, PT, R240, c[0x0][0x1d4], PT ;  /* 0x00007500f0005a0c */ /* 0x000fe40003f46270 */
[----:B-1----:R-:W-:Y:S02]  /*d0d0*/  @P5 SHF.R.S32.HI R2, RZ, 0x1f, R16 ;  /* 0x0000001fff025819 */ /* 0x002fe40000011410 */
[----:B------:R-:W-:Y:S01]  /*d0e0*/  @P5 ISETP.GE.AND P1, PT, R239, c[0x0][0x1d4], PT ;  /* 0x00007500ef005a0c */ /* 0x000fe20003f26270 */
[C---:B--2---:R-:W-:Y:S04]  /*d0f0*/  HMMA.16816.F32.BF16 R52, R12.reuse, R20, R52 ;  /* 0x000000140c34723c */ /* 0x044fe80000041834 */
[----:B------:R-:W-:Y:S03]  /*d100*/  @P5 IMAD R2, R2, c[0x0][0x1e0], RZ ;  /* 0x0000780002025a24 */ /* 0x000fe600078e02ff */
[----:B------:R-:W-:Y:S01]  /*d110*/  @P5 MOV R20, R244 ;  /* 0x000000f400145202 */ /* 0x000fe20000000f00 */
[C---:B------:R-:W-:Y:S04]  /*d120*/  HMMA.16816.F32.BF16 R56, R12.reuse, R22, R56 ;  /* 0x000000160c38723c */ /* 0x040fe80000041838 */
[----:B------:R-:W-:Y:S03]  /*d130*/  @P5 MOV R21, R243 ;  /* 0x000000f300155202 */ /* 0x000fe60000000f00 */
[----:B------:R-:W-:Y:S01]  /*d140*/  FADD.FTZ R23, R202, R33 ;  /* 0x00000021ca177221 */ /* 0x000fe20000010000 */
[C---:B------:R-:W-:Y:S04]  /*d150*/  HMMA.16816.F32.BF16 R60, R12.reuse, R28, R60 ;  /* 0x0000001c0c3c723c */ /* 0x040fe8000004183c */
[C---:B----4-:R-:W-:Y:S02]  /*d160*/  @P5 IMAD R0, R16.reuse, c[0x0][0x1e4], R2 ;  /* 0x0000790010005a24 */ /* 0x050fe400078e0202 */
[----:B------:R-:W-:Y:S02]  /*d170*/  @P5 IMAD.WIDE.U32 R16, R16, c[0x0][0x1e0], RZ ;  /* 0x0000780010105a25 */ /* 0x000fe400078e00ff */
[C---:B------:R-:W-:Y:S04]  /*d180*/  HMMA.16816.F32.BF16 R64, R12.reuse, R30, R64 ;  /* 0x0000001e0c40723c */ /* 0x040fe80000041840 */
[----:B------:R-:W-:Y:S01]  /*d190*/  @P5 IADD3 R0, R17, R0, RZ ;  /* 0x0000000011005210 */ /* 0x000fe20007ffe0ff */
[----:B------:R-:W-:Y:S02]  /*d1a0*/  @P5 IMAD.WIDE.U32 R20, R16, 0x60, R20 ;  /* 0x0000006010145825 */ /* 0x000fe400078e0014 */
[----:B------:R1:W2:Y:S01]  /*d1b0*/  LDSM.16.MT88.4 R16, [R3+0x8800] ;  /* 0x008800000310783b */ /* 0x0002a20000004200 */
[C---:B-----5:R-:W-:Y:S04]  /*d1c0*/  HMMA.16816.F32.BF16 R68, R12.reuse, R24, R68 ;  /* 0x000000180c44723c */ /* 0x060fe80000041844 */
[----:B------:R-:W-:Y:S02]  /*d1d0*/  @P5 IMAD R0, R0, 0x60, RZ ;  /* 0x0000006000005824 */ /* 0x000fe400078e02ff */
[----:B------:R-:W-:Y:S02]  /*d1e0*/  FADD.FTZ R2, R203, R32 ;  /* 0x00000020cb027221 */ /* 0x000fe40000010000 */
[C---:B------:R-:W-:Y:S04]  /*d1f0*/  HMMA.16816.F32.BF16 R72, R12.reuse, R26, R72 ;  /* 0x0000001a0c48723c */ /* 0x040fe80000041848 */
[----:B------:R-:W-:Y:S01]  /*d200*/  FADD.FTZ R22, R207, R2 ;  /* 0x00000002cf167221 */ /* 0x000fe20000010000 */
[----:B------:R-:W-:Y:S01]  /*d210*/  @P5 IADD3 R2, R21, R0, RZ ;  /* 0x0000000015025210 */ /* 0x000fe20007ffe0ff */
[----:B------:R-:W-:Y:S02]  /*d220*/  FADD.FTZ R0, R219, R23 ;  /* 0x00000017db007221 */ /* 0x000fe40000010000 */
[C---:B---3--:R-:W-:Y:S01]  /*d230*/  HMMA.16816.F32.BF16 R76, R12.reuse, R4, R76 ;  /* 0x000000040c4c723c */ /* 0x048fe2000004184c */
[----:B-1----:R-:W-:Y:S06]  /*d240*/  @P5 MOV R3, c[0x0][0x1e0] ;  /* 0x0000780000035a02 */ /* 0x002fec0000000f00 */
[C---:B------:R-:W-:Y:S01]  /*d250*/  @P5 LEA R4, P0, R20.reuse, c[0x0][0x1c8], 0x1 ;  /* 0x0000720014045a11 */ /* 0x040fe200078008ff */
[C---:B------:R-:W-:Y:S04]  /*d260*/  HMMA.16816.F32.BF16 R80, R12.reuse, R6, R80 ;  /* 0x000000060c50723c */ /* 0x040fe80000041850 */
[----:B------:R-:W-:Y:S01]  /*d270*/  @P5 LEA.HI.X R5, R20, c[0x0][0x1cc], R2, 0x1, P0 ;  /* 0x0000730014055a11 */ /* 0x000fe200000f0c02 */
[----:B------:R-:W-:Y:S01]  /*d280*/  FADD.FTZ R20, R205, R0 ;  /* 0x00000000cd147221 */ /* 0x000fe20000010000 */
[----:B------:R-:W-:Y:S01]  /*d290*/  IADD3 R0, R242, 0x1, RZ ;  /* 0x00000001f2007810 */ /* 0x000fe20007ffe0ff */
[----:B------:R-:W-:Y:S01]  /*d2a0*/  FADD.FTZ R2, R220, R22 ;  /* 0x00000016dc027221 */ /* 0x000fe20000010000 */
[----:B------:R-:W-:Y:S01]  /*d2b0*/  @P5 ISETP.GE.AND P0, PT, R238, c[0x0][0x1d4], PT ;  /* 0x00007500ee005a0c */ /* 0x000fe20003f06270 */
[----:B------:R-:W-:Y:S03]  /*d2c0*/  FADD.FTZ R7, R218, R20 ;  /* 0x00000014da077221 */ /* 0x000fe60000010000 */
[----:B------:R-:W-:Y:S01]  /*d2d0*/  SEL R0, R0, RZ, !P3 ;  /* 0x000000ff00007207 */ /* 0x000fe20005800000 */
[C---:B------:R-:W-:Y:S01]  /*d2e0*/  HMMA.16816.F32.BF16 R84, R12.reuse, R8, R84 ;  /* 0x000000080c54723c */ /* 0x040fe20000041854 */
[----:B------:R-:W-:Y:S02]  /*d2f0*/  @P5 MOV R6, 0x6 ;  /* 0x0000000600065802 */ /* 0x000fe40000000f00 */
[----:B------:R-:W-:Y:S01]  /*d300*/  FADD.FTZ R2, R221, R2 ;  /* 0x00000002dd027221 */ /* 0x000fe20000010000 */
[----:B------:R1:W-:Y:S01]  /*d310*/  STL [R1+0x4], R0 ;  /* 0x0000040001007387 */ /* 0x0003e20000100800 */
[----:B------:R-:W-:Y:S01]  /*d320*/  FADD.FTZ R7, R38, R7 ;  /* 0x0000000726077221 */ /* 0x000fe20000010000 */
[C---:B------:R-:W-:Y:S01]  /*d330*/  @P5 SHF.L.U64.HI R6, R3.reuse, R6, c[0x0][0x1e4] ;  /* 0x0000790003065619 */ /* 0x040fe20000010206 */
[----:B------:R-:W-:Y:S01]  /*d340*/  FADD.FTZ R20, R44, R2 ;  /* 0x000000022c147221 */ /* 0x000fe20000010000 */
[----:B------:R-:W-:Y:S01]  /*d350*/  @P5 SHF.L.U32 R3, R3, 0x6, RZ ;  /* 0x0000000603035819 */ /* 0x000fe200000006ff */
[----:B------:R-:W-:Y:S01]  /*d360*/  FADD.FTZ R8, R39, R7 ;  /* 0x0000000727087221 */ /* 0x000fe20000010000 */
[C---:B------:R-:W-:Y:S03]  /*d370*/  HMMA.16816.F32.BF16 R88, R12.reuse, R10, R88 ;  /* 0x0000000a0c58723c */ /* 0x040fe60000041858 */
[----:B------:R-:W-:Y:S01]  /*d380*/  @P5 IADD3 R2, P4, R3, R4, RZ ;  /* 0x0000000403025210 */ /* 0x000fe20007f9e0ff */
[----:B------:R-:W-:Y:S04]  /*d390*/  FADD.FTZ R20, R45, R20 ;  /* 0x000000142d147221 */ /* 0x000fe80000010000 */
[----:B------:R-:W-:Y:S01]  /*d3a0*/  FADD.FTZ R7, R40, R20 ;  /* 0x0000001428077221 */ /* 0x000fe20000010000 */
[C---:B--2---:R-:W-:Y:S08]  /*d3b0*/  HMMA.16816.F32.BF16 R92, R12.reuse, R16, R92 ;  /* 0x000000100c5c723c */ /* 0x044ff0000004185c */
[----:B------:R-:W-:Y:S04]  /*d3c0*/  HMMA.16816.F32.BF16 R96, R12, R18, R96 ;  /* 0x000000120c60723c */ /* 0x000fe80000041860 */
[----:B-1----:R-:W-:Y:S05]  /*d3d0*/  @P5 IMAD R0, R0, 0x9000, R237 ;  /* 0x0000900000005824 */ /* 0x002fea00078e02ed */
[----:B------:R-:W-:Y:S01]  /*d3e0*/  @!PT LDS RZ, [RZ] ;  /* 0x00000000fffff984 */ /* 0x000fe20000000800 */
[----:B------:R-:W-:Y:S01]  /*d3f0*/  @!PT LDS RZ, [RZ] ;  /* 0x00000000fffff984 */ /* 0x000fe20000000800 */
[----:B------:R-:W-:Y:S01]  /*d400*/  @!PT LDS RZ, [RZ] ;  /* 0x00000000fffff984 */ /* 0x000fe20000000800 */
[----:B------:R1:W-:Y:S08]  /*d410*/  @P5 LDGSTS.E.BYPASS.LTC128B.128 [R0], [R4.64], !P2 ;  /* 0x0000000004005fae */ /* 0x0003f0000d101d46 */
[----:B------:R1:W-:Y:S08]  /*d420*/  @P5 LDGSTS.E.BYPASS.LTC128B.128 [R0+0x3000], [R4.64+0x80], !P1 ;  /* 0x0300008004005fae */ /* 0x0003f0000c901d46 */
[----:B------:R1:W-:Y:S02]  /*d430*/  @P5 LDGSTS.E.BYPASS.LTC128B.128 [R0+0x6000], [R4.64+0x100], !P0 ;  /* 0x0600010004005fae */ /* 0x0003e4000c101d46 */
[----:B-1----:R-:W-:Y:S02]  /*d440*/  @P5 IADD3 R4, P3, R3, R2, RZ ;  /* 0x0000000203045210 */ /* 0x002fe40007f7e0ff */
[C---:B------:R-:W-:Y:S04]  /*d450*/  @P5 IADD3.X R3, R6.reuse, R5, RZ, P4, !PT ;  /* 0x0000000506035210 */ /* 0x040fe800027fe4ff */
[----:B------:R-:W-:Y:S01]  /*d460*/  @P5 IADD3.X R5, R6, R3, RZ, P3, !PT ;  /* 0x0000000306055210 */ /* 0x000fe20001ffe4ff */
[----:B------:R1:W-:Y:S08]  /*d470*/  @P5 LDGSTS.E.BYPASS.LTC128B.128 [R0+0x1000], [R2.64], !P2 ;  /* 0x0100000002005fae */ /* 0x0003f0000d101d46 */
[----:B------:R1:W-:Y:S08]  /*d480*/  @P5 LDGSTS.E.BYPASS.LTC128B.128 [R0+0x4000], [R2.64+0x80], !P1 ;  /* 0x0400008002005fae */ /* 0x0003f0000c901d46 */
[----:B------:R1:W-:Y:S08]  /*d490*/  @P5 LDGSTS.E.BYPASS.LTC128B.128 [R0+0x7000], [R2.64+0x100], !P0 ;  /* 0x0700010002005fae */ /* 0x0003f0000c101d46 */
[----:B------:R2:W-:Y:S08]  /*d4a0*/  @P5 LDGSTS.E.BYPASS.LTC128B.128 [R0+0x2000], [R4.64], !P2 ;  /* 0x0200000004005fae */ /* 0x0005f0000d101d46 */
[----:B------:R2:W-:Y:S01]  /*d4b0*/  @P5 LDGSTS.E.BYPASS.LTC128B.128 [R0+0x5000], [R4.64+0x80], !P1 ;  /* 0x0500008004005fae */ /* 0x0005e2000c901d46 */
[C---:B------:R-:W-:Y:S02]  /*d4c0*/  ISETP.GE.AND P1, PT, R206.reuse, 0x1, PT ;  /* 0x00000001ce00780c */ /* 0x040fe40003f26270 */
[----:B------:R-:W-:Y:S04]  /*d4d0*/  IADD3 R206, R206, 0x1, RZ ;  /* 0x00000001cece7810 */ /* 0x000fe80007ffe0ff */
[----:B------:R-:W-:Y:S01]  /*d4e0*/  SEL R206, R206, RZ, !P1 ;  /* 0x000000ffcece7207 */ /* 0x000fe20004800000 */
[----:B------:R2:W-:Y:S01]  /*d4f0*/  @P5 LDGSTS.E.BYPASS.LTC128B.128 [R0+0x8000], [R4.64+0x100], !P0 ;  /* 0x0800010004005fae */ /* 0x0005e2000c101d46 */
[----:B------:R-:W-:Y:S01]  /*d500*/  ISETP.GE.AND P0, PT, R236, R217, PT ;  /* 0x000000d9ec00720c */ /* 0x000fe20003f06270 */
[----:B-1----:R-:W-:Y:S01]  /*d510*/  FADD.FTZ R3, R42, R8 ;  /* 0x000000082a037221 */ /* 0x002fe20000010000 */
[----:B------:R-:W-:Y:S01]  /*d520*/  MOV R217, R235 ;  /* 0x000000eb00d97202 */ /* 0x000fe20000000f00 */
[----:B------:R-:W-:Y:S04]  /*d530*/  FADD.FTZ R2, R41, R7 ;  /* 0x0000000729027221 */ /* 0x000fe80000010000 */
[----:B------:R-:W0:Y:S01]  /*d540*/  LDGDEPBAR ;  /* 0x00000000000079af */ /* 0x000e220000000000 */
[----:B------:R-:W-:Y:S04]  /*d550*/  FADD.FTZ R2, R37, R2 ;  /* 0x0000000225027221 */ /* 0x000fe80000010000 */
[----:B------:R-:W-:Y:S04]  /*d560*/  FADD.FTZ R2, R36, R2 ;  /* 0x0000000224027221 */ /* 0x000fe80000010000 */
[----:B------:R-:W-:Y:S04]  /*d570*/  FADD.FTZ R2, R35, R2 ;  /* 0x0000000223027221 */ /* 0x000fe80000010000 */
[----:B------:R-:W-:Y:S05]  /*d580*/  FADD.FTZ R2, R204, R2 ;  /* 0x00000002cc027221 */ /* 0x000fea0000010000 */
[----:B------:R-:W-:Y:S01]  /*d590*/  STL [R1+0x8], R2 ;  /* 0x0000080201007387 */ /* 0x000fe20000100800 */
[----:B--2---:R-:W-:Y:S01]  /*d5a0*/  FADD.FTZ R0, R43, R3 ;  /* 0x000000032b007221 */ /* 0x004fe20000010000 */
        /* <DEDUP_REMOVED lines=8> */
.L_x_4543:
[----:B------:R-:W-:Y:S02]  /*d630*/  MOV R7, 0x1f ;  /* 0x0000001f00077802 */ /* 0x000fe40000000f00 */
[----:B------:R-:W-:Y:S01]  /*d640*/  MOV R6, 0xffffffff ;  /* 0xffffffff00067802 */ /* 0x000fe20000000f00 */
[----:B------:R-:W-:Y:S05]  /*d650*/  BRA.DIV ~URZ, `(.L_x_4545) ;  /* 0x000023527f007947 */ /* 0x000fea000b800000 */
[----:B------:R-:W2:Y:S04]  /*d660*/  LDL R2, [R1+0x8] ;  /* 0x0000080001027983 */ /* 0x000ea80000100800 */
[----:B--2---:R1:W2:Y:S02]  /*d670*/  SHFL.BFLY PT, R0, R2, 0x2, 0x1f ;  /* 0x0c401f0002007f89 */ /* 0x0042a400000e0000 */
.L_x_4559:
        /* <DEDUP_REMOVED lines=9> */
.L_x_4560:
        /* <DEDUP_REMOVED lines=117> */
.L_x_4534:
        /* <DEDUP_REMOVED lines=19> */
.L_x_4548:
[----:B--2---:R-:W-:Y:S05]  /*df90*/  BSYNC B0 ;  /* 0x0000000000007941 */ /* 0x004fea0003800000 */
.L_x_4547:
[----:B------:R-:W-:Y:S01]  /*dfa0*/  PRMT R0, R0, 0x9910, RZ ;  /* 0x0000991000007816 */ /* 0x000fe200000000ff */
[----:B------:R-:W-:Y:S01]  /*dfb0*/  BSSY B1, `(.L_x_4549) ;  /* 0x000018b000017945 */ /* 0x000fe20003800000 */
[----:B-----5:R-:W-:Y:S01]  /*dfc0*/  IMAD.MOV.U32 R51, RZ, RZ, R7 ;  /* 0x000000ffff337224 */ /* 0x020fe200078e0007 */
[----:B------:R-:W-:Y:S01]  /*dfd0*/  MOV R141, 0x1f ;  /* 0x0000001f008d7802 */ /* 0x000fe20000000f00 */
[----:B------:R-:W-:Y:S01]  /*dfe0*/  IMAD.MOV.U32 R142, RZ, RZ, RZ ;  /* 0x000000ffff8e7224 */ /* 0x000fe200078e00ff */
[----:B------:R-:W-:Y:S01]  /*dff0*/  ISETP.NE.AND P0, PT, R0, RZ, PT ;  /* 0x000000ff0000720c */ /* 0x000fe20003f05270 */
[----:B-1----:R-:W-:-:S12]  /*e000*/  IMAD.MOV.U32 R140, RZ, RZ, -0x1 ;  /* 0xffffffffff8c7424 */ /* 0x002fd800078e00ff */
        /* <DEDUP_REMOVED lines=8> */
[----:B------:R-:W-:Y:S05]  /*e090*/  CALL.REL.NOINC `($__internal_95_$__cuda_sm70_shflsync_idx_p) ;  /* 0x00001b1000007944 */ /* 0x000fea0003c00000 */
.L_x_4551:
[----:B------:R-:W3:Y:S04]  /*e0a0*/  LDL R7, [R1+0x8c] ;  /* 0x00008c0001077983 */ /* 0x000ee80000100800 */
[----:B------:R-:W4:Y:S04]  /*e0b0*/  LDL.LU R6, [R1+0x58] ;  /* 0x0000580001067983 */ /* 0x000f280000300800 */
[----:B--2---:R-:W2:Y:S04]  /*e0c0*/  LDL.LU R12, [R1+0x5c] ;  /* 0x00005c00010c7983 */ /* 0x004ea80000300800 */
[----:B------:R-:W2:Y:S04]  /*e0d0*/  LDL.LU R18, [R1+0x60] ;  /* 0x0000600001127983 */ /* 0x000ea80000300800 */
[----:B------:R-:W3:Y:S01]  /*e0e0*/  LDL.LU R20, [R1+0x64] ;  /* 0x0000640001147983 */ /* 0x000ee20000300800 */
[----:B------:R-:W-:-:S03]  /*e0f0*/  IMAD.MOV.U32 R5, RZ, RZ, 0x1 ;  /* 0x00000001ff057424 */ /* 0x000fc600078e00ff */
[----:B------:R-:W3:Y:S02]  /*e100*/  LDL R19, [R1+0x94] ;  /* 0x0000940001137983 */ /* 0x000ee40000100800 */
[----:B------:R-:W-:Y:S02]  /*e110*/  ISETP.NE.AND P1, PT, R5, c[0x0][0x4e8], PT ;  /* 0x00013a0005007a0c */ /* 0x000fe40003f25270 */
[----:B------:R-:W3:Y:S04]  /*e120*/  LDL R157, [R1+0x38] ;  /* 0x00003800019d7983 */ /* 0x000ee80000100800 */
[----:B------:R1:W5:Y:S04]  /*e130*/  LDL R156, [R1+0x88] ;  /* 0x00008800019c7983 */ /* 0x0003680000100800 */
[----:B------:R1:W5:Y:S04]  /*e140*/  LDL R155, [R1+0x7c] ;  /* 0x00007c00019b7983 */ /* 0x0003680000100800 */
[----:B------:R1:W5:Y:S04]  /*e150*/  LDL R154, [R1+0x84] ;  /* 0x00008400019a7983 */ /* 0x0003680000100800 */
[----:B------:R1:W5:Y:S04]  /*e160*/  LDL R153, [R1+0x78] ;  /* 0x0000780001997983 */ /* 0x0003680000100800 */
        /* <DEDUP_REMOVED lines=105> */
[----:B------:R-:W-:Y:S02]  /*e800*/  ISETP.GE.AND P0, PT, R8, UR4, PT ;  /* 0x0000000408007c0c */ /* 0x000fe4000bf06270 */
        /* <DEDUP_REMOVED lines=98> */
[----:B-----5:R-:W-:Y:S01]  /*ee30*/  ISETP.GE.AND P4, PT, R155, c[0x0][0x3c8], PT ;  /* 0x0000f2009b007a0c */ /* 0x020fe20003f86270 */
        /* <DEDUP_REMOVED lines=17> */
.L_x_4553:
[----:B--2-4-:R-:W-:Y:S05]  /*ef50*/  BSYNC B0 ;  /* 0x0000000000007941 */ /* 0x014fea0003800000 */
.L_x_4552:
        /* <DEDUP_REMOVED lines=74> */
[----:B-----5:R-:W-:Y:S02]  /*f400*/  ISETP.GE.AND P4, PT, R155, c[0x0][0x3c8], PT ;  /* 0x0000f2009b007a0c */ /* 0x020fe40003f86270 */
        /* <DEDUP_REMOVED lines=15> */
[----:B------:R-:W-:-:S03]  /*f500*/  ISETP.GE.AND P0, PT, R143, c[0x0][0x3c8], PT ;  /* 0x0000f2008f007a0c */ /* 0x000fc60003f06270 */
        /* <DEDUP_REMOVED lines=9> */
.L_x_4550:
[----:B------:R-:W1:Y:S02]  /*f5a0*/  S2R R4, SR_TID.X ;  /* 0x0000000000047919 */ /* 0x000e640000002100 */
[----:B-1----:R-:W-:-:S13]  /*f5b0*/  ISETP.GT.AND P0, PT, R4, 0x7f, PT ;  /* 0x0000007f0400780c */ /* 0x002fda0003f04270 */
        /* <DEDUP_REMOVED lines=42> */
.L_x_4554:
[----:B------:R-:W-:Y:S05]  /*f860*/  BSYNC B1 ;  /* 0x0000000000017941 */ /* 0x000fea0003800000 */
.L_x_4549:
[----:B-1--4-:R-:W4:Y:S02]  /*f870*/  LDL R0, [R1+0x90] ;  /* 0x0000900001007983 */ /* 0x012f240000100800 */
[----:B----4-:R-:W-:-:S13]  /*f880*/  ISETP.NE.AND P0, PT, R0, RZ, PT ;  /* 0x000000ff0000720c */ /* 0x010fda0003f05270 */
[----:B------:R-:W-:Y:S01]  /*f890*/  @P0 WARPSYNC 0xffffffff ;  /* 0xffffffff00000948 */ /* 0x000fe20003800000 */
[----:B------:R-:W-:Y:S06]  /*f8a0*/  @P0 BAR.SYNC.DEFER_BLOCKING 0x5, 0x100 ;  /* 0x0144000000000b1d */ /* 0x000fec0000010000 */
[----:B------:R-:W1:Y:S04]  /*f8b0*/  @P0 LDS R0, [0x24100] ;  /* 0x02410000ff000984 */ /* 0x000e680000000800 */
[----:B-1----:R1:W-:Y:S04]  /*f8c0*/  @P0 STL [R1+0x70], R0 ;  /* 0x0000700001000387 */ /* 0x0023e80000100800 */
[----:B------:R-:W-:Y:S06]  /*f8d0*/  @P0 BAR.ARV 0x4, 0x100 ;  /* 0x0104000000000b1d */ /* 0x000fec0000002000 */
[----:B------:R-:W-:Y:S05]  /*f8e0*/  @P0 BRA `(.L_x_4555) ;  /* 0x0000007000000947 */ /* 0x000fea0003800000 */
[----:B------:R-:W-:Y:S05]  /*f8f0*/  BRA.DIV ~URZ, `(.L_x_4556) ;  /* 0x000002227f007947 */ /* 0x000fea000b800000 */
[----:B-1----:R1:W4:Y:S02]  /*f900*/  SHFL.IDX PT, R0, R51, RZ, 0x1f ;  /* 0x00001fff33007589 */ /* 0x00232400000e0000 */
.L_x_4561:
[----:B------:R-:W-:Y:S01]  /*f910*/  WARPSYNC 0xffffffff ;  /* 0xffffffff00007948 */ /* 0x000fe20003800000 */
[----:B------:R-:W-:Y:S06]  /*f920*/  BAR.SYNC.DEFER_BLOCKING 0x4, 0x100 ;  /* 0x0104000000007b1d */ /* 0x000fec0000010000 */
[----:B----4-:R4:W-:Y:S04]  /*f930*/  STL [R1+0x70], R0 ;  /* 0x0000700001007387 */ /* 0x0109e80000100800 */
[----:B------:R4:W-:Y:S04]  /*f940*/  @!P6 STS [0x24100], R51 ;  /* 0x02410033ff00e388 */ /* 0x0009e80000000800 */
[----:B------:R-:W-:Y:S06]  /*f950*/  BAR.ARV 0x5, 0x100 ;  /* 0x0144000000007b1d */ /* 0x000fec0000002000 */
.L_x_4555:
[----:B-1--4-:R-:W4:Y:S02]  /*f960*/  LDL R0, [R1+0x70] ;  /* 0x0000700001007983 */ /* 0x012f240000100800 */
[----:B----4-:R-:W-:-:S13]  /*f970*/  ISETP.GE.AND P0, PT, R0, c[0x0][0x538], PT ;  /* 0x00014e0000007a0c */ /* 0x010fda0003f06270 */
[----:B--23-5:R-:W-:Y:S01]  /*f980*/  @P0 CALL.REL.NOINC `(.L_x_4557) ;  /* 0x0000001000000944 */ /* 0x02cfe20003c00000 */
[----:B------:R-:W-:Y:S05]  /*f990*/  BRA `(.L_x_4558) ;  /* 0xffff0d6000007947 */ /* 0x000fea000383ffff */
.L_x_4557:
[----:B------:R-:W-:Y:S05]  /*f9a0*/  EXIT ;  /* 0x000000000000794d */ /* 0x000fea0003800000 */
.L_x_4545:
[----:B------:R1:W5:Y:S01]  /*f9b0*/  LDL R2, [R1+0x8] ;  /* 0x0000080001027983 */ /* 0x0003620000100800 */
[----:B------:R-:W-:Y:S02]  /*f9c0*/  MOV R5, 0x2 ;  /* 0x0000000200057802 */ /* 0x000fe40000000f00 */
[----:B------:R-:W-:Y:S02]  /*f9d0*/  MOV R3, 0xf9f0 ;  /* 0x0000f9f000037802 */ /* 0x000fe40000000f00 */
[----:B-1---5:R-:W-:Y:S05]  /*f9e0*/  CALL.REL.NOINC `($__internal_94_$__cuda_sm70_shflsync_bfly_p) ;  /* 0x0000017000007944 */ /* 0x022fea0003c00000 */
[----:B------:R-:W-:Y:S01]  /*f9f0*/  MOV R0, R5 ;  /* 0x0000000500007202 */ /* 0x000fe20000000f00 */
[----:B------:R-:W-:Y:S05]  /*fa00*/  BRA `(.L_x_4559) ;  /* 0xffffdc7000007947 */ /* 0x000fea000383ffff */
.L_x_4546:
[----:B------:R-:W-:Y:S01]  /*fa10*/  IMAD.MOV.U32 R2, RZ, RZ, R0 ;  /* 0x000000ffff027224 */ /* 0x000fe200078e0000 */
[----:B------:R-:W-:Y:S02]  /*fa20*/  MOV R5, 0x1 ;  /* 0x0000000100057802 */ /* 0x000fe40000000f00 */
[----:B------:R-:W-:Y:S02]  /*fa30*/  MOV R3, 0xfa50 ;  /* 0x0000fa5000037802 */ /* 0x000fe40000000f00 */
[----:B------:R-:W-:Y:S05]  /*fa40*/  CALL.REL.NOINC `($__internal_94_$__cuda_sm70_shflsync_bfly_p) ;  /* 0x0000011000007944 */ /* 0x000fea0003c00000 */
[----:B------:R1:W5:Y:S01]  /*fa50*/  LDL R2, [R1+0xc] ;  /* 0x00000c0001027983 */ /* 0x0003620000100800 */
[----:B------:R-:W-:Y:S01]  /*fa60*/  FADD.FTZ R0, R0, R5 ;  /* 0x0000000500007221 */ /* 0x000fe20000010000 */
[----:B------:R-:W-:Y:S02]  /*fa70*/  MOV R5, 0x2 ;  /* 0x0000000200057802 */ /* 0x000fe40000000f00 */
[----:B------:R-:W-:-:S02]  /*fa80*/  MOV R3, 0xfaa0 ;  /* 0x0000faa000037802 */ /* 0x000fc40000000f00 */
[----:B-1---5:R-:W-:Y:S05]  /*fa90*/  CALL.REL.NOINC `($__internal_94_$__cuda_sm70_shflsync_bfly_p) ;  /* 0x000000c000007944 */ /* 0x022fea0003c00000 */
[----:B------:R-:W2:Y:S01]  /*faa0*/  LDL.LU R2, [R1+0xc] ;  /* 0x00000c0001027983 */ /* 0x000ea20000300800 */
[----:B------:R-:W-:Y:S01]  /*fab0*/  MOV R3, 0xfb00 ;  /* 0x0000fb0000037802 */ /* 0x000fe20000000f00 */
[----:B--2---:R-:W-:Y:S01]  /*fac0*/  FADD.FTZ R4, R2, R5 ;  /* 0x0000000502047221 */ /* 0x004fe20000010000 */
[----:B------:R-:W-:-:S04]  /*fad0*/  MOV R5, 0x1 ;  /* 0x0000000100057802 */ /* 0x000fc80000000f00 */
[----:B------:R-:W-:Y:S02]  /*fae0*/  MOV R2, R4 ;  /* 0x0000000400027202 */ /* 0x000fe40000000f00 */
[----:B------:R-:W-:Y:S05]  /*faf0*/  CALL.REL.NOINC `($__internal_94_$__cuda_sm70_shflsync_bfly_p) ;  /* 0x0000006000007944 */ /* 0x000fea0003c00000 */
[----:B------:R-:W-:Y:S01]  /*fb00*/  MOV R3, R5 ;  /* 0x0000000500037202 */ /* 0x000fe20000000f00 */
[----:B------:R-:W-:Y:S05]  /*fb10*/  BRA `(.L_x_4560) ;  /* 0xffffdbf000007947 */ /* 0x000fea000383ffff */
.L_x_4556:
[----:B-1----:R-:W-:Y:S02]  /*fb20*/  MOV R0, R51 ;  /* 0x0000003300007202 */ /* 0x002fe40000000f00 */
[----:B--23--:R-:W-:Y:S02]  /*fb30*/  MOV R2, 0xfb50 ;  /* 0x0000fb5000027802 */ /* 0x00cfe40000000f00 */
[----:B-----5:R-:W-:Y:S05]  /*fb40*/  CALL.REL.NOINC `($__internal_95_$__cuda_sm70_shflsync_idx_p) ;  /* 0x0000006000007944 */ /* 0x020fea0003c00000 */
[----:B-12---:R-:W-:Y:S05]  /*fb50*/  BRA `(.L_x_4561) ;  /* 0xfffffdb000007947 */ /* 0x006fea000383ffff */
        .weak           $__internal_94_$__cuda_sm70_shflsync_bfly_p
        .type           $__internal_94_$__cuda_sm70_shflsync_bfly_p,@function
        .size           $__internal_94_$__cuda_sm70_shflsync_bfly_p,($__internal_95_$__cuda_sm70_shflsync_idx_p - $__internal_94_$__cuda_sm70_shflsync_bfly_p)
$__internal_94_$__cuda_sm70_shflsync_bfly_p:
[----:B------:R-:W-:Y:S04]  /*fb60*/  WARPSYNC R6 ;  /* 0x0000000600007348 */ /* 0x000fe80003800000 */
[----:B------:R1:W2:Y:S02]  /*fb70*/  SHFL.BFLY PT, R5, R2, R5, R7 ;  /* 0x0c00000502057389 */ /* 0x0002a400000e0007 */
[----:B-1----:R-:W-:Y:S02]  /*fb80*/  MOV R2, R3 ;  /* 0x0000000300027202 */ /* 0x002fe40000000f00 */
[----:B------:R-:W-:-:S04]  /*fb90*/  MOV R3, 0x0 ;  /* 0x0000000000037802 */ /* 0x000fc80000000f00 */
[----:B--2---:R-:W-:Y:S05]  /*fba0*/  RET.REL.NODEC R2 `(_ZN7cutlass13device_kernelIN5flash19enable_sm80_to_sm89INS1_16FlashAttnFwdSm80INS1_25CollectiveMainloopFwdSm80ILi8ELi2ELb1EN4cute5tupleIJNS5_1CILi128EEENS7_ILi96EEENS7_ILi192EEEEEELi192ENS_10bfloat16_tEfNS_4arch4Sm80ELb1ELb0ELb0ELb0ELb0ELb0ELb1ELb1EEENS1_21CollectiveEpilogueFwdINS6_IJS8_SA_S9_EEENS6_IJNS7_ILi1EEESI_SI_EEESC_SE_Li256ELb0ELb1ELb1ELb0EEENS1_30DynamicPersistentTileSchedulerILi256ELi256ELb1ELb1ELb0EEEEEEEEEvNT_6ParamsE) ;  /* 0xffff045002007950 */ /* 0x004fea0003c3ffff */
        .weak           $__internal_95_$__cuda_sm70_shflsync_idx_p
        .type           $__internal_95_$__cuda_sm70_shflsync_idx_p,@function
        .size           $__internal_95_$__cuda_sm70_shflsync_idx_p,(.L_x_5047 - $__internal_95_$__cuda_sm70_shflsync_idx_p)
$__internal_95_$__cuda_sm70_shflsync_idx_p:
[----:B------:R-:W-:Y:S01]  /*fbb0*/  MOV R3, 0x0 ;  /* 0x0000000000037802 */ /* 0x000fe20000000f00 */
[----:B------:R-:W-:Y:S04]  /*fbc0*/  WARPSYNC R140 ;  /* 0x0000008c00007348 */ /* 0x000fe80003800000 */
[----:B------:R1:W2:Y:S01]  /*fbd0*/  SHFL.IDX PT, R0, R0, R142, R141 ;  /* 0x0000008e00007389 */ /* 0x0002a200000e008d */
[----:B------:R-:W-:Y:S05]  /*fbe0*/  RET.REL.NODEC R2 `(_ZN7cutlass13device_kernelIN5flash19enable_sm80_to_sm89INS1_16FlashAttnFwdSm80INS1_25CollectiveMainloopFwdSm80ILi8ELi2ELb1EN4cute5tupleIJNS5_1CILi128EEENS7_ILi96EEENS7_ILi192EEEEEELi192ENS_10bfloat16_tEfNS_4arch4Sm80ELb1ELb0ELb0ELb0ELb0ELb0ELb1ELb1EEENS1_21CollectiveEpilogueFwdINS6_IJS8_SA_S9_EEENS6_IJNS7_ILi1EEESI_SI_EEESC_SE_Li256ELb0ELb1ELb1ELb0EEENS1_30DynamicPersistentTileSchedulerILi256ELi256ELb1ELb1ELb0EEEEEEEEEvNT_6ParamsE) ;  /* 0xffff041002007950 */ /* 0x000fea0003c3ffff */
.L_x_4562:
        /* <DEDUP_REMOVED lines=9> */
.L_x_5047:


//--------------------- .text._ZN7cutlass13device_kernelIN5flash19enable_sm80_to_sm89INS1_16FlashAttnFwdSm80INS1_25CollectiveMainloopFwdSm80ILi8ELi2ELb0EN4cute5tupleIJNS5_1CILi128EEENS7_ILi64EEENS7_ILi192EEEEEELi192ENS_10bfloat16_tEfNS_4arch4Sm80ELb1ELb0ELb0ELb1ELb0ELb0ELb1ELb1EEENS1_21CollectiveEpilogueFwdINS6_IJS8_SA_S9_EEENS6_IJNS7_ILi1EEESI_SI_EEESC_SE_Li256ELb1ELb1ELb1ELb0EEENS1_36VarlenDynamicPersistentTileSchedulerILi128ELi64ELi256ELi256ELb1ELb1ELb0ELb1ELb1ELb1EEEEEEEEEvNT_6ParamsE --------------------------
	.section	.text._ZN7cutlass13device_kernelIN5flash19enable_sm80_to_sm89INS1_16FlashAttnFwdSm80INS1_25CollectiveMainloopFwdSm80ILi8ELi2ELb0EN4cute5tupleIJNS5_1CILi128EEENS7_ILi64EEENS7_ILi192EEEEEELi192ENS_10bfloat16_tEfNS_4arch4Sm80ELb1ELb0ELb0ELb1ELb0ELb0ELb1ELb1EEENS1_21CollectiveEpilogueFwdINS6_IJS8_SA_S9_EEENS6_IJNS7_ILi1EEESI_SI_EEESC_SE_Li256ELb1ELb1ELb1ELb0EEENS1_36VarlenDynamicPersistentTileSchedulerILi128ELi64ELi256ELi256ELb1ELb1ELb0ELb1ELb1ELb1EEEEEEEEEvNT_6ParamsE,"ax",@progbits
	.sectioninfo	@"SHI_REGISTERS=247"
	.align	128
.text._ZN7cutlass13device_kernelIN5flash19enable_sm80_to_sm89INS1_16FlashAttnFwdSm80INS1_25CollectiveMainloopFwdSm80ILi8ELi2ELb0EN4cute5tupleIJNS5_1CILi128EEENS7_ILi64EEENS7_ILi192EEEEEELi192ENS_10bfloat16_tEfNS_4arch4Sm80ELb1ELb0ELb0ELb1ELb0ELb0ELb1ELb1EEENS1_21CollectiveEpilogueFwdINS6_IJS8_SA_S9_EEENS6_IJNS7_ILi1EEESI_SI_EEESC_SE_Li256ELb1ELb1ELb1ELb0EEENS1_36VarlenDynamicPersistentTileSchedulerILi128ELi64ELi256ELi256ELb1ELb1ELb0ELb1ELb1ELb1EEEEEEEEEvNT_6ParamsE:
        .type           _ZN7cutlass13device_kernelIN5flash19enable_sm80_to_sm89INS1_16FlashAttnFwdSm80INS1_25CollectiveMainloopFwdSm80ILi8ELi2ELb0EN4cute5tupleIJNS5_1CILi128EEENS7_ILi64EEENS7_ILi192EEEEEELi192ENS_10bfloat16_tEfNS_4arch4Sm80ELb1ELb0ELb0ELb1ELb0ELb0ELb1ELb1EEENS1_21CollectiveEpilogueFwdINS6_IJS8_SA_S9_EEENS6_IJNS7_ILi1EEESI_SI_EEESC_SE_Li256ELb1ELb1ELb1ELb0EEENS1_36VarlenDynamicPersistentTileSchedulerILi128ELi64ELi256ELi256ELb1ELb1ELb0ELb1ELb1ELb1EEEEEEEEEvNT_6ParamsE,@function
        .size           _ZN7cutlass13device_kernelIN5flash19enable_sm80_to_sm89INS1_16FlashAttnFwdSm80INS1_25CollectiveMainloopFwdSm80ILi8ELi2ELb0EN4cute5tupleIJNS5_1CILi128EEENS7_ILi64EEENS7_ILi192EEEEEELi192ENS_10bfloat16_tEfNS_4arch4Sm80ELb1ELb0ELb0ELb1ELb0ELb0ELb1ELb1EEENS1_21CollectiveEpilogueFwdINS6_IJS8_SA_S9_EEENS6_IJNS7_ILi1EEESI_SI_EEESC_SE_Li256ELb1ELb1ELb1ELb0EEENS1_36VarlenDynamicPersistentTileSchedulerILi128ELi64ELi256ELi256ELb1ELb1ELb0ELb1ELb1ELb1EEEEEEEEEvNT_6ParamsE,(.L_x_5050 - _ZN7cutlass13device_kernelIN5flash19enable_sm80_to_sm89INS1_16FlashAttnFwdSm80INS1_25CollectiveMainloopFwdSm80ILi8ELi2ELb0EN4cute5tupleIJNS5_1CILi128EEENS7_ILi64EEENS7_ILi192EEEEEELi192ENS_10bfloat16_tEfNS_4arch4Sm80ELb1ELb0ELb0ELb1ELb0ELb0ELb1ELb1EEENS1_21CollectiveEpilogueFwdINS6_IJS8_SA_S9_EEENS6_IJNS7_ILi1EEESI_SI_EEESC_SE_Li256ELb1ELb1ELb1ELb0EEENS1_36VarlenDynamicPersistentTileSchedulerILi128ELi64ELi256ELi256ELb1ELb1ELb0ELb1ELb1ELb1EEEEEEEEEvNT_6ParamsE)
        .other          _ZN7cutlass13device_kernelIN5flash19enable_sm80_to_sm89INS1_16FlashAttnFwdSm80INS1_25CollectiveMainloopFwdSm80ILi8ELi2ELb0EN4cute5tupleIJNS5_1CILi128EEENS7_ILi64EEENS7_ILi192EEEEEELi192ENS_10bfloat16_tEfNS_4arch4Sm80ELb1ELb0ELb0ELb1ELb0ELb0ELb1ELb1EEENS1_21CollectiveEpilogueFwdINS6_IJS8_SA_S9_EEENS6_IJNS7_ILi1EEESI_SI_EEESC_SE_Li256ELb1ELb1ELb1ELb0EEENS1_36VarlenDynamicPersistentTileSchedulerILi128ELi64ELi256ELi256ELb1ELb1ELb0ELb1ELb1ELb1EEEEEEEEEvNT_6ParamsE,@"STO_CUDA_ENTRY STV_DEFAULT"
_ZN7cutlass13device_kernelIN5flash19enable_sm80_to_sm89INS1_16FlashAttnFwdSm80INS1_25CollectiveMainloopFwdSm80ILi8ELi2ELb0EN4cute5tupleIJNS5_1CILi128EEENS7_ILi64EEENS7_ILi192EEEEEELi192ENS_10bfloat16_tEfNS_4arch4Sm80ELb1ELb0ELb0ELb1ELb0ELb0ELb1ELb1EEENS1_21CollectiveEpilogueFwdINS6_IJS8_SA_S9_EEENS6_IJNS7_ILi1EEESI_SI_EEESC_SE_Li256ELb1ELb1ELb1ELb0EEENS1_36VarlenDynamicPersistentTileSchedulerILi128ELi64ELi256ELi256ELb1ELb1ELb0ELb1ELb1ELb1EEEEEEEEEvNT_6ParamsE:
        /* <DEDUP_REMOVED lines=55> */
.L_x_4568:
        /* <DEDUP_REMOVED lines=16> */
.L_x_4669:
        /* <DEDUP_REMOVED lines=16> */
.L_x_4670:
[----:B--2---:R-:W-:-:S05]  /*0570*/  IMAD R2, R2, c[0x0][0x538], RZ ;  /* 0x00014e0002027a24 */ /* 0x004fca00078e02ff */
[----:B------:R-:W-:-:S04]  /*0580*/  IADD3 R3, R2, R3, RZ ;  /* 0x0000000302037210 */ /* 0x000fc80007ffe0ff */
[----:B------:R-:W-:-:S13]  /*0590*/  ISETP.GT.AND P0, PT, R3, UR4, PT ;  /* 0x0000000403007c0c */ /* 0x000fda000bf04270 */
[----:B-1----:R-:W-:Y:S05]  /*05a0*/  @!P0 BRA `(.L_x_4568) ;  /* 0xfffffdc000008947 */ /* 0x002fea000383ffff */
.L_x_4564:
[----:B------:R-:W-:-:S05]  /*05b0*/  IADD3 R188, -R2, R3, RZ ;  /* 0x0000000302bc7210 */ /* 0x000fca0007ffe1ff */
[----:B------:R-:W-:-:S05]  /*05c0*/  IMAD R0, R9, c[0x0][0x538], R188 ;  /* 0x00014e0009007a24 */ /* 0x000fca00078e02bc */
[----:B------:R-:W-:Y:S01]  /*05d0*/  ISETP.GT.AND P0, PT, R0, UR4, PT ;  /* 0x0000000400007c0c */ /* 0x000fe2000bf04270 */
[----:B------:R-:W-:-:S12]  /*05e0*/  BRA.DIV ~URZ, `(.L_x_4569) ;  /* 0x0000f3127f007947 */ /* 0x000fd8000b800000 */
[----:B------:R-:W-:-:S04]  /*05f0*/  VOTE.ANY R8, PT, !P0 ;  /* 0x0000000000087806 */ /* 0x000fc800040e0100 */
.L_x_4671:
[----:B------:R-:W1:Y:S02]  /*0600*/  POPC R3, R8 ;  /* 0x0000000800037309 */ /* 0x000e640000000000 */
[----:B-1----:R-:W-:Y:S01]  /*0610*/  IADD3 R191, R3, R191, RZ ;  /* 0x000000bf03bf7210 */ /* 0x002fe20007ffe0ff */
[----:B------:R-:W-:Y:S05]  /*0620*/  BRA.DIV ~URZ, `(.L_x_4570) ;  /* 0x0000f3127f007947 */ /* 0x000fea000b800000 */
[----:B------:R1:W2:Y:S01]  /*0630*/  SHFL.IDX PT, R10, R10, R3, 0x1f ;  /* 0x00001f030a0a7589 */ /* 0x0002a200000e0000 */
[----:B------:R-:W-:-:S03]  /*0640*/  MOV R11, RZ ;  /* 0x000000ff000b7202 */ /* 0x000fc60000000f00 */
[----:B------:R1:W3:Y:S04]  /*0650*/  SHFL.IDX PT, R7, R7, R3, 0x1f ;  /* 0x00001f0307077589 */ /* 0x0002e800000e0000 */
.L_x_4672:
[----:B------:R-:W-:Y:S01]  /*0660*/  ISETP.NE.AND P0, PT, R8, RZ, PT ;  /* 0x000000ff0800720c */ /* 0x000fe20003f05270 */
[----:B------:R-:W-:-:S12]  /*0670*/  BSSY B0, `(.L_x_4571) ;  /* 0x0000005000007945 */ /* 0x000fd80003800000 */
[----:B------:R-:W-:Y:S05]  /*0680*/  @!P0 BRA `(.L_x_4572) ;  /* 0x0000003000008947 */ /* 0x000fea0003800000 */
[----:B-1----:R-:W-:Y:S01]  /*0690*/  IADD3 R3, R3, -0x1, RZ ;  /* 0xffffffff03037810 */ /* 0x002fe20007ffe0ff */
[----:B------:R-:W-:Y:S05]  /*06a0*/  BRA.DIV ~URZ, `(.L_x_4573) ;  /* 0x0000f3727f007947 */ /* 0x000fea000b800000 */
[----:B------:R1:W4:Y:S02]  /*06b0*/  SHFL.IDX PT, R11, R9, R3, 0x1f ;  /* 0x00001f03090b7589 */ /* 0x00032400000e0000 */
.L_x_4572:
[----:B------:R-:W-:Y:S05]  /*06c0*/  BSYNC B0 ;  /* 0x0000000000007941 */ /* 0x000fea0003800000 */
.L_x_4571:
        /* <DEDUP_REMOVED lines=60> */
.L_x_4575:
        /* <DEDUP_REMOVED lines=62> */
.L_x_4576:
[----:B------:R-:W-:Y:S05]  /*0e70*/  BSYNC B0 ;  /* 0x0000000000007941 */ /* 0x000fea0003800000 */
.L_x_4574:
[----:B------:R-:W-:-:S04]  /*0e80*/  LOP3.LUT R2, RZ, R2, RZ, 0x33, !PT ;  /* 0x00000002ff027212 */ /* 0x000fc800078e33ff */
[----:B------:R-:W-:Y:S01]  /*0e90*/  IADD3 R189, R2, R10, RZ ;  /* 0x0000000a02bd7210 */ /* 0x000fe20007ffe0ff */
[----:B------:R-:W-:Y:S05]  /*0ea0*/  BRA `(.L_x_4577) ;  /* 0x0000004000007947 */ /* 0x000fea0003800000 */
.L_x_4565:
[----:B------:R-:W-:Y:S01]  /*0eb0*/  IMAD.MOV.U32 R189, RZ, RZ, RZ ;  /* 0x000000ffffbd7224 */ /* 0x000fe200078e00ff */
[----:B------:R-:W-:Y:S01]  /*0ec0*/  MOV R190, RZ ;  /* 0x000000ff00be7202 */ /* 0x000fe20000000f00 */
[----:B------:R-:W-:Y:S01]  /*0ed0*/  IMAD.U32 R188, RZ, RZ, UR4 ;  /* 0x00000004ffbc7e24 */ /* 0x000fe2000f8e00ff */
[----:B------:R-:W-:Y:S02]  /*0ee0*/  MOV R191, c[0x0][0x53c] ;  /* 0x00014f0000bf7a02 */ /* 0x000fe40000000f00 */
.L_x_4577:
[----:B------:R-:W-:Y:S01]  /*0ef0*/  ISETP.NE.AND P0, PT, R6, RZ, PT ;  /* 0x000000ff0600720c */ /* 0x000fe20003f05270 */
[----:B------:R-:W-:-:S12]  /*0f00*/  WARPSYNC 0xffffffff ;  /* 0xffffffff00007948 */ /* 0x000fd80003800000 */
[----:B------:R1:W-:Y:S04]  /*0f10*/  @!P0 STS.128 [0x24100], R188 ;  /* 0x024100bcff008388 */ /* 0x0003e80000000c00 */
[----:B------:R-:W-:Y:S06]  /*0f20*/  BAR.ARV 0x5, 0x100 ;  /* 0x0144000000007b1d */ /* 0x000fec0000002000 */
.L_x_4563:
        /* <DEDUP_REMOVED lines=113> */
.L_x_4668:
        /* <DEDUP_REMOVED lines=34> */
.L_x_4578:
[----:B------:R-:W-:-:S04]  /*1860*/  ISETP.NE.U32.AND P2, PT, RZ, c[0x0][0x368], PT ;  /* 0x0000da00ff007a0c */ /* 0x000fc80003f45070 */
[----:B------:R-:W-:-:S13]  /*1870*/  ISETP.NE.AND.EX P2, PT, RZ, c[0x0][0x36c], PT, P2 ;  /* 0x0000db00ff007a0c */ /* 0x000fda0003f45320 */
[----:B------:R-:W-:Y:S05]  /*1880*/  @!P2 BRA `(.L_x_4579) ;  /* 0x000000400000a947 */ /* 0x000fea0003800000 */
[----:B--2---:R-:W-:-:S04]  /*1890*/  LEA R8, P2, R220, c[0x0][0x368], 0x2 ;  /* 0x0000da00dc087a11 */ /* 0x004fc800078410ff */
[----:B------:R-:W-:-:S05]  /*18a0*/  LEA.HI.X R9, R220, c[0x0][0x36c], R5, 0x2, P2 ;  /* 0x0000db00dc097a11 */ /* 0x000fca00010f1405 */
[----:B------:R1:W5:Y:S01]  /*18b0*/  LDG.E R185, [R8.64] ;  /* 0x0000000808b97981 */ /* 0x000362000c1e1900 */
[----:B------:R-:W-:Y:S05]  /*18c0*/  BRA `(.L_x_4580) ;  /* 0x0000005000007947 */ /* 0x000fea0003800000 */
.L_x_4579:
[----:B--2---:R-:W-:Y:S01]  /*18d0*/  MOV R185, c[0x0][0x1d0] ;  /* 0x0000740000b97a02 */ /* 0x004fe20000000f00 */
[----:B------:R-:W-:Y:S05]  /*18e0*/  @!P0 BRA `(.L_x_4580) ;  /* 0x0000003000008947 */ /* 0x000fea0003800000 */
[----:B------:R1:W2:Y:S04]  /*18f0*/  LDG.E R185, [R8.64] ;  /* 0x0000000808b97981 */ /* 0x0002a8000c1e1900 */
[----:B-1----:R-:W2:Y:S02]  /*1900*/  LDG.E R8, [R8.64+0x4] ;  /* 0x0000040808087981 */ /* 0x002ea4000c1e1900 */
[----:B--2---:R-:W-:Y:S02]  /*1910*/  IADD3 R185, -R185, R8, RZ ;  /* 0x00000008b9b97210 */ /* 0x004fe40007ffe1ff */
.L_x_4580:
        /* <DEDUP_REMOVED lines=9> */
[----:B-1----:R-:W-:-:S07]  /*19b0*/  IADD3 R9, R185, 0x3f, RZ ;  /* 0x0000003fb9097810 */ /* 0x002fce0007ffe0ff */
        /* <DEDUP_REMOVED lines=46> */
.L_x_4582:
[----:B------:R-:W-:Y:S05]  /*1ca0*/  BSYNC B0 ;  /* 0x0000000000007941 */ /* 0x000fea0003800000 */
.L_x_4581:
        /* <DEDUP_REMOVED lines=79> */
[----:B-1----:R-:W-:-:S02]  /*21a0*/  SHF.R.S32.HI R8, RZ, 0x1f, R7 ;  /* 0x0000001fff087819 */ /* 0x002fc40000011407 */
        /* <DEDUP_REMOVED lines=33> */
[----:B--2---:R-:W-:Y:S01]  /*23c0*/  @P4 SHF.R.S32.HI R0, RZ, 0x1f, R2 ;  /* 0x0000001fff004819 */ /* 0x004fe20000011402 */
        /* <DEDUP_REMOVED lines=17> */
.L_x_4673:
[----:B------:R-:W-:Y:S05]  /*24e0*/  BRA.DIV ~URZ, `(.L_x_4585) ;  /* 0x0000d6127f007947 */ /* 0x000fea000b800000 */
[----:B------:R3:W4:Y:S02]  /*24f0*/  SHFL.IDX PT, R0, R9, RZ, 0x181f ;  /* 0x00181fff09007589 */ /* 0x00072400000e0000 */
.L_x_4674:
[----:B------:R-:W-:Y:S01]  /*2500*/  IMAD R6, R184, c[0x0][0x2c4], RZ ;  /* 0x0000b100b8067a24 */ /* 0x000fe200078e02ff */
[----:B------:R-:W-:Y:S04]  /*2510*/  BSSY B0, `(.L_x_4586) ;  /* 0x000000f000007945 */ /* 0x000fe80003800000 */
        /* <DEDUP_REMOVED lines=14> */
.L_x_4587:
[----:B------:R-:W-:Y:S05]  /*2600*/  BSYNC B0 ;  /* 0x0000000000007941 */ /* 0x000fea0003800000 */
.L_x_4586:
[----:B------:R-:W-:Y:S05]  /*2610*/  BRA.DIV ~URZ, `(.L_x_4588) ;  /* 0x0000d5527f007947 */ /* 0x000fea000b800000 */
[----:B--2---:R2:W1:Y:S04]  /*2620*/  SHFL.IDX PT, R10, R8, 0x1, 0x181f ;  /* 0x00381f00080a7f89 */ /* 0x00446800000e0000 */
[----:B------:R2:W3:Y:S02]  /*2630*/  SHFL.IDX PT, R2, R9, 0x1, 0x181f ;  /* 0x00381f0009027f89 */ /* 0x0004e400000e0000 */
.L_x_4675:
[----:B----4-:R-:W-:Y:S01]  /*2640*/  IADD3 R0, R7, 0x20, RZ ;  /* 0x0000002007007810 */ /* 0x010fe20007ffe0ff */
[----:B------:R-:W-:Y:S03]  /*2650*/  BSSY B0, `(.L_x_4589) ;  /* 0x000000f000007945 */ /* 0x000fe60003800000 */
[----:B------:R-:W-:-:S13]  /*2660*/  ISETP.GE.AND P0, PT, R0, R6, PT ;  /* 0x000000060000720c */ /* 0x000fda0003f06270 */
[----:B------:R-:W-:Y:S05]  /*2670*/  @P0 BRA `(.L_x_4590) ;  /* 0x000000c000000947 */ /* 0x000fea0003800000 */
[-C--:B---3--:R-:W-:Y:S02]  /*2680*/  LEA R12, P3, R212, R2.reuse, 0x1 ;  /* 0x00000002d40c7211 */ /* 0x088fe400078608ff */
[-C--:B------:R-:W-:Y:S02]  /*2690*/  LEA R4, P1, R198, R2.reuse, 0x1 ;  /* 0x00000002c6047211 */ /* 0x080fe400078208ff */
[C---:B------:R-:W-:Y:S02]  /*26a0*/  LEA R14, P0, R197.reuse, R2, 0x1 ;  /* 0x00000002c50e7211 */ /* 0x040fe400078008ff */
        /* <DEDUP_REMOVED lines=9> */
.L_x_4590:
[----:B------:R-:W-:Y:S05]  /*2740*/  BSYNC B0 ;  /* 0x0000000000007941 */ /* 0x000fea0003800000 */
.L_x_4589:
[----:B------:R-:W-:Y:S05]  /*2750*/  BRA.DIV ~URZ, `(.L_x_4591) ;  /* 0x0000d4d27f007947 */ /* 0x000fea000b800000 */
[----:B-1----:R1:W4:Y:S02]  /*2760*/  SHFL.IDX PT, R10, R8, 0x2, 0x181f ;  /* 0x00581f00080a7f89 */ /* 0x00232400000e0000 */
.L_x_4676:
[----:B------:R-:W-:Y:S05]  /*2770*/  BRA.DIV ~URZ, `(.L_x_4592) ;  /* 0x0000d5227f007947 */ /* 0x000fea000b800000 */
[----:B---3--:R3:W1:Y:S02]  /*2780*/  SHFL.IDX PT, R2, R9, 0x2, 0x181f ;  /* 0x00581f0009027f89 */ /* 0x00866400000e0000 */
.L_x_4677:
[----:B------:R-:W-:Y:S01]  /*2790*/  IADD3 R0, R7, 0x40, RZ ;  /* 0x0000004007007810 */ /* 0x000fe20007ffe0ff */
[----:B------:R-:W-:Y:S03]  /*27a0*/  BSSY B0, `(.L_x_4593) ;  /* 0x000000f000007945 */ /* 0x000fe60003800000 */
[----:B------:R-:W-:-:S13]  /*27b0*/  ISETP.GE.AND P0, PT, R0, R6, PT ;  /* 0x000000060000720c */ /* 0x000fda0003f06270 */
[----:B------:R-:W-:Y:S05]  /*27c0*/  @P0 BRA `(.L_x_4594) ;  /* 0x000000c000000947 */ /* 0x000fea0003800000 */
[-C--:B-1----:R-:W-:Y:S02]  /*27d0*/  LEA R12, P3, R212, R2.reuse, 0x1 ;  /* 0x00000002d40c7211 */ /* 0x082fe400078608ff */
[-C--:B------:R-:W-:Y:S02]  /*27e0*/  LEA R4, P1, R198, R2.reuse, 0x1 ;  /* 0x00000002c6047211 */ /* 0x080fe400078208ff */
[C---:B------:R-:W-:Y:S02]  /*27f0*/  LEA R14, P0, R197.reuse, R2, 0x1 ;  /* 0x00000002c50e7211 */ /* 0x040fe400078008ff */
[-C--:B----4-:R-:W-:Y:S02]  /*2800*/  LEA.HI.X R13, R212, R10.reuse, R213, 0x1, P3 ;  /* 0x0000000ad40d7211 */ /* 0x090fe400018f0cd5 */
        /* <DEDUP_REMOVED lines=8> */
.L_x_4594:
[----:B------:R-:W-:Y:S05]  /*2890*/  BSYNC B0 ;  /* 0x0000000000007941 */ /* 0x000fea0003800000 */
.L_x_4593:
[----:B------:R-:W-:Y:S05]  /*28a0*/  BRA.DIV ~URZ, `(.L_x_4595) ;  /* 0x0000d4527f007947 */ /* 0x000fea000b800000 */
[----:B-12---:R-:W1:Y:S04]  /*28b0*/  SHFL.IDX PT, R8, R8, 0x3, 0x181f ;  /* 0x00781f0008087f89 */ /* 0x006e6800000e0000 */
[----:B---3--:R-:W2:Y:S02]  /*28c0*/  SHFL.IDX PT, R9, R9, 0x3, 0x181f ;  /* 0x00781f0009097f89 */ /* 0x008ea400000e0000 */
.L_x_4678:
[----:B------:R-:W-:-:S04]  /*28d0*/  IADD3 R7, R7, 0x60, RZ ;  /* 0x0000006007077810 */ /* 0x000fc80007ffe0ff */
[----:B------:R-:W-:-:S13]  /*28e0*/  ISETP.GE.AND P3, PT, R7, R6, PT ;  /* 0x000000060700720c */ /* 0x000fda0003f66270 */
[-C--:B--2---:R-:W-:Y:S02]  /*28f0*/  @!P3 LEA R6, P0, R212, R9.reuse, 0x1 ;  /* 0x00000009d406b211 */ /* 0x084fe400078008ff */
[-C--:B------:R-:W-:Y:S02]  /*2900*/  @!P3 LEA R4, P1, R198, R9.reuse, 0x1 ;  /* 0x00000009c604b211 */ /* 0x080fe400078208ff */
[-C--:B-1----:R-:W-:Y:S02]  /*2910*/  @!P3 LEA.HI.X R7, R212, R8.reuse, R213, 0x1, P0 ;  /* 0x00000008d407b211 */ /* 0x082fe400000f0cd5 */
        /* <DEDUP_REMOVED lines=105> */
.L_x_4597:
[----:B------:R-:W-:Y:S05]  /*2fb0*/  BSYNC B0 ;  /* 0x0000000000007941 */ /* 0x000fea0003800000 */
.L_x_4596:
        /* <DEDUP_REMOVED lines=12> */
[----:B-1----:R2:W1:Y:S04]  /*3080*/  LDSM.16.M88.4 R4, [R182+0x1800] ;  /* 0x00180000b604783b */ /* 0x0024680000000200 */
        /* <DEDUP_REMOVED lines=30> */
.L_x_4599:
[----:B------:R-:W-:Y:S05]  /*3270*/  BSYNC B0 ;  /* 0x0000000000007941 */ /* 0x000fea0003800000 */
.L_x_4598:
[----:B------:R-:W-:Y:S01]  /*3280*/  LOP3.LUT P0, RZ, R208, 0x4, RZ, 0xc0, !PT ;  /* 0x00000004d0ff7812 */ /* 0x000fe2000780c0ff */
[C---:B---3--:R-:W-:Y:S01]  /*3290*/  HMMA.16816.F32.BF16 R32, R76.reuse, R28, RZ ;  /* 0x0000001c4c20723c */ /* 0x048fe200000418ff */
[----:B------:R-:W-:Y:S01]  /*32a0*/  LDSM.16.M88.4 R64, [R179] ;  /* 0x00000000b340783b */ /* 0x000fe20000000200 */
[----:B------:R-:W-:Y:S01]  /*32b0*/  IMAD.IADD R234, R204, 0x1, R189 ;  /* 0x00000001ccea7824 */ /* 0x000fe200078e02bd */
[----:B------:R-:W-:Y:S01]  /*32c0*/  SEL R134, R0, 0xffffffc0, !P0 ;  /* 0xffffffc000867807 */ /* 0x000fe20004000000 */
[C---:B------:R-:W-:Y:S01]  /*32d0*/  IMAD.IADD R165, R181.reuse, 0x1, R177 ;  /* 0x00000001b5a57824 */ /* 0x040fe200078e02b1 */
[----:B------:R-:W0:Y:S01]  /*32e0*/  LDGDEPBAR ;  /* 0x00000000000079af */ /* 0x000e220000000000 */
[----:B------:R-:W-:Y:S01]  /*32f0*/  IMAD.IADD R158, R181, 0x1, R176 ;  /* 0x00000001b59e7824 */ /* 0x000fe200078e02b0 */
[----:B------:R-:W-:Y:S01]  /*3300*/  IADD3 R0, R134, R182, R135 ;  /* 0x000000b686007210 */ /* 0x000fe20007ffe087 */
[C---:B------:R-:W-:Y:S01]  /*3310*/  HMMA.16816.F32.BF16 R28, R76.reuse, R30, RZ ;  /* 0x0000001e4c1c723c */ /* 0x040fe200000418ff */
[----:B------:R-:W-:Y:S01]  /*3320*/  IMAD.IADD R2, R182, 0x1, R134 ;  /* 0x00000001b6027824 */ /* 0x000fe200078e0286 */
[----:B------:R-:W-:Y:S02]  /*3330*/  BSSY B0, `(.L_x_4600) ;  /* 0x0000227000007945 */ /* 0x000fe40003800000 */
[----:B------:R-:W-:Y:S04]  /*3340*/  LDSM.16.M88.4 R56, [R0+0x800] ;  /* 0x000800000038783b */ /* 0x000fe80000000200 */
[C---:B----4-:R-:W-:Y:S01]  /*3350*/  HMMA.16816.F32.BF16 R48, R76.reuse, R44, RZ ;  /* 0x0000002c4c30723c */ /* 0x050fe200000418ff */
[----:B--2---:R-:W-:Y:S04]  /*3360*/  LDSM.16.M88.4 R8, [R2+0x800] ;  /* 0x000800000208783b */ /* 0x004fe80000000200 */
[----:B------:R-:W-:Y:S03]  /*3370*/  LDSM.16.M88.4 R12, [R2] ;  /* 0x00000000020c783b */ /* 0x000fe60000000200 */
[C---:B------:R-:W-:Y:S01]  /*3380*/  HMMA.16816.F32.BF16 R40, R76.reuse, R36, RZ ;  /* 0x000000244c28723c */ /* 0x040fe200000418ff */
[----:B------:R-:W-:Y:S04]  /*3390*/  LDSM.16.M88.4 R68, [R2+0x1800] ;  /* 0x001800000244783b */ /* 0x000fe80000000200 */
[----:B------:R-:W-:Y:S03]  /*33a0*/  LDSM.16.M88.4 R60, [R0] ;  /* 0x00000000003c783b */ /* 0x000fe60000000200 */
[C---:B------:R-:W-:Y:S08]  /*33b0*/  HMMA.16816.F32.BF16 R44, R76.reuse, R46, RZ ;  /* 0x0000002e4c2c723c */ /* 0x040ff000000418ff */
[C---:B------:R-:W-:Y:S08]  /*33c0*/  HMMA.16816.F32.BF16 R36, R76.reuse, R38, RZ ;  /* 0x000000264c24723c */ /* 0x040ff000000418ff */
[C---:B-1----:R-:W-:Y:S08]  /*33d0*/  HMMA.16816.F32.BF16 R24, R76.reuse, R4, RZ ;  /* 0x000000044c18723c */ /* 0x042ff000000418ff */
[----:B------:R-:W-:Y:S01]  /*33e0*/  HMMA.16816.F32.BF16 R76, R76, R6, RZ ;  /* 0x000000064c4c723c */ /* 0x000fe200000418ff */
[----:B------:R-:W1:Y:S07]  /*33f0*/  LDSM.16.M88.4 R4, [R2+0x1000] ;  /* 0x001000000204783b */ /* 0x000e6e0000000200 */
[C---:B------:R-:W-:Y:S08]  /*3400*/  HMMA.16816.F32.BF16 R32, R72.reuse, R16, R32 ;  /* 0x000000104820723c */ /* 0x040ff00000041820 */
[C---:B------:R-:W-:Y:S01]  /*3410*/  HMMA.16816.F32.BF16 R28, R72.reuse, R18, R28 ;  /* 0x00000012481c723c */ /* 0x040fe2000004181c */
[----:B------:R-:W-:Y:S07]  /*3420*/  LDSM.16.M88.4 R16, [R178] ;  /* 0x00000000b210783b */ /* 0x000fee0000000200 */
[C---:B------:R-:W-:Y:S08]  /*3430*/  HMMA.16816.F32.BF16 R48, R72.reuse, R52, R48 ;  /* 0x000000344830723c */ /* 0x040ff00000041830 */
[C---:B------:R-:W-:Y:S01]  /*3440*/  HMMA.16816.F32.BF16 R44, R72.reuse, R54, R44 ;  /* 0x00000036482c723c */ /* 0x040fe2000004182c */
[----:B------:R-:W2:Y:S07]  /*3450*/  LDSM.16.M88.4 R52, [R0+0x1000] ;  /* 0x001000000034783b */ /* 0x000eae0000000200 */
[C---:B------:R-:W-:Y:S08]  /*3460*/  HMMA.16816.F32.BF16 R40, R72.reuse, R20, R40 ;  /* 0x000000144828723c */ /* 0x040ff00000041828 */
[C---:B------:R-:W-:Y:S01]  /*3470*/  HMMA.16816.F32.BF16 R36, R72.reuse, R22, R36 ;  /* 0x000000164824723c */ /* 0x040fe20000041824 */
[----:B------:R-:W3:Y:S07]  /*3480*/  LDSM.16.M88.4 R20, [R0+0x1800] ;  /* 0x001800000014783b */ /* 0x000eee0000000200 */
        /* <DEDUP_REMOVED lines=15> */
[----:B------:R-:W-:Y:S04]  /*3580*/  LDSM.16.M88.4 R68, [R180+0x4000] ;  /* 0x00400000b444783b */ /* 0x000fe80000000200 */
        /* <DEDUP_REMOVED lines=12> */
[----:B------:R-:W-:Y:S04]  /*3650*/  LDSM.16.M88.4 R20, [R179+0x4000] ;  /* 0x00400000b314783b */ /* 0x000fe80000000200 */
[----:B------:R-:W-:Y:S03]  /*3660*/  LDSM.16.M88.4 R16, [R2+0x2000] ;  /* 0x002000000210783b */ /* 0x000fe60000000200 */
[C---:B-1----:R-:W-:Y:S08]  /*3670*/  HMMA.16816.F32.BF16 R32, R76.reuse, R4, R32 ;  /* 0x000000044c20723c */ /* 0x042ff00000041820 */
[C---:B------:R-:W-:Y:S01]  /*3680*/  HMMA.16816.F32.BF16 R28, R76.reuse, R6, R28 ;  /* 0x000000064c1c723c */ /* 0x040fe2000004181c */
[----:B------:R-:W-:Y:S07]  /*3690*/  LDSM.16.M88.4 R4, [R2+0x3800] ;  /* 0x003800000204783b */ /* 0x000fee0000000200 */
[C---:B----4-:R-:W-:Y:S08]  /*36a0*/  HMMA.16816.F32.BF16 R40, R76.reuse, R8, R40 ;  /* 0x000000084c28723c */ /* 0x050ff00000041828 */
[C---:B------:R-:W-:Y:S01]  /*36b0*/  HMMA.16816.F32.BF16 R36, R76.reuse, R10, R36 ;  /* 0x0000000a4c24723c */ /* 0x040fe20000041824 */
[----:B------:R-:W1:Y:S07]  /*36c0*/  LDSM.16.M88.4 R8, [R2+0x3000] ;  /* 0x003000000208783b */ /* 0x000e6e0000000200 */
[C---:B-----5:R-:W-:Y:S08]  /*36d0*/  HMMA.16816.F32.BF16 R48, R76.reuse, R12, R48 ;  /* 0x0000000c4c30723c */ /* 0x060ff00000041830 */
[C---:B------:R-:W-:Y:S01]  /*36e0*/  HMMA.16816.F32.BF16 R44, R76.reuse, R14, R44 ;  /* 0x0000000e4c2c723c */ /* 0x040fe2000004182c */
[----:B------:R-:W3:Y:S07]  /*36f0*/  LDSM.16.M88.4 R12, [R2+0x2800] ;  /* 0x00280000020c783b */ /* 0x000eee0000000200 */
[C---:B------:R-:W-:Y:S08]  /*3700*/  HMMA.16816.F32.BF16 R24, R76.reuse, R80, R24 ;  /* 0x000000504c18723c */ /* 0x040ff00000041818 */
[----:B------:R-:W-:Y:S08]  /*3710*/  HMMA.16816.F32.BF16 R72, R76, R82, R72 ;  /* 0x000000524c48723c */ /* 0x000ff00000041848 */
[C---:B--2---:R-:W-:Y:S08]  /*3720*/  HMMA.16816.F32.BF16 R32, R68.reuse, R56, R32 ;  /* 0x000000384420723c */ /* 0x044ff00000041820 */
[C---:B------:R-:W-:Y:S01]  /*3730*/  HMMA.16816.F32.BF16 R28, R68.reuse, R58, R28 ;  /* 0x0000003a441c723c */ /* 0x040fe2000004181c */
[----:B------:R-:W-:Y:S07]  /*3740*/  LDSM.16.M88.4 R56, [R0+0x2000] ;  /* 0x002000000038783b */ /* 0x000fee0000000200 */
[C---:B------:R-:W-:Y:S08]  /*3750*/  HMMA.16816.F32.BF16 R48, R68.reuse, R64, R48 ;  /* 0x000000404430723c */ /* 0x040ff00000041830 */
[C---:B------:R-:W-:Y:S08]  /*3760*/  HMMA.16816.F32.BF16 R44, R68.reuse, R66, R44 ;  /* 0x00000042442c723c */ /* 0x040ff0000004182c */
[C---:B------:R-:W-:Y:S08]  /*3770*/  HMMA.16816.F32.BF16 R40, R68.reuse, R60, R40 ;  /* 0x0000003c4428723c */ /* 0x040ff00000041828 */
[C---:B------:R-:W-:Y:S01]  /*3780*/  HMMA.16816.F32.BF16 R36, R68.reuse, R62, R36 ;  /* 0x0000003e4424723c */ /* 0x040fe20000041824 */
[----:B------:R-:W2:Y:S07]  /*3790*/  LDSM.16.M88.4 R60, [R178+0x4000] ;  /* 0x00400000b23c783b */ /* 0x000eae0000000200 */
[C---:B------:R-:W-:Y:S01]  /*37a0*/  HMMA.16816.F32.BF16 R64, R68.reuse, R52, R24 ;  /* 0x000000344440723c */ /* 0x040fe20000041818 */
[----:B------:R-:W-:Y:S07]  /*37b0*/  LDSM.16.M88.4 R24, [R0+0x2800] ;  /* 0x002800000018783b */ /* 0x000fee0000000200 */
        /* <DEDUP_REMOVED lines=14> */
[----:B------:R-:W4:Y:S04]  /*38a0*/  LDSM.16.M88.4 R4, [R182+0x4000] ;  /* 0x00400000b604783b */ /* 0x000f280000000200 */
[----:B------:R-:W5:Y:S03]  /*38b0*/  LDSM.16.M88.4 R20, [R182+0x4800] ;  /* 0x00480000b614783b */ /* 0x000f660000000200 */
[C---:B--2---:R-:W-:Y:S08]  /*38c0*/  HMMA.16816.F32.BF16 R48, R60.reuse, R56, R48 ;  /* 0x000000383c30723c */ /* 0x044ff00000041830 */
[C---:B------:R-:W-:Y:S01]  /*38d0*/  HMMA.16816.F32.BF16 R44, R60.reuse, R58, R44 ;  /* 0x0000003a3c2c723c */ /* 0x040fe2000004182c */
[----:B------:R-:W-:Y:S07]  /*38e0*/  LDSM.16.M88.4 R56, [R2+0x4000] ;  /* 0x004000000238783b */ /* 0x000fee0000000200 */
[C---:B-1----:R-:W-:Y:S08]  /*38f0*/  HMMA.16816.F32.BF16 R32, R60.reuse, R8, R32 ;  /* 0x000000083c20723c */ /* 0x042ff00000041820 */
        /* <DEDUP_REMOVED lines=18> */
[C---:B--2---:R-:W-:Y:S08]  /*3a20*/  HMMA.16816.F32.BF16 R32, R16.reuse, R24, R32 ;  /* 0x000000181020723c */ /* 0x044ff00000041820 */
[----:B------:R-:W-:Y:S01]  /*3a30*/  HMMA.16816.F32.BF16 R28, R16, R26, R28 ;  /* 0x0000001a101c723c */ /* 0x000fe2000004181c */
[----:B------:R-:W-:Y:S04]  /*3a40*/  LDSM.16.M88.4 R24, [R85+0x5800] ;  /* 0x005800005518783b */ /* 0x000fe80000000200 */
[----:B------:R-:W-:Y:S03]  /*3a50*/  LDSM.16.M88.4 R16, [R0+0x4000] ;  /* 0x004000000010783b */ /* 0x000fe60000000200 */
[C---:B---3--:R-:W-:Y:S08]  /*3a60*/  HMMA.16816.F32.BF16 R48, R52.reuse, R12, R48 ;  /* 0x0000000c3430723c */ /* 0x048ff00000041830 */
[C---:B------:R-:W-:Y:S01]  /*3a70*/  HMMA.16816.F32.BF16 R44, R52.reuse, R14, R44 ;  /* 0x0000000e342c723c */ /* 0x040fe2000004182c */
[----:B------:R2:W3:Y:S07]  /*3a80*/  LDSM.16.M88.4 R12, [R2+0x5000] ;  /* 0x00500000020c783b */ /* 0x0004ee0000000200 */
[C---:B----4-:R-:W-:Y:S08]  /*3a90*/  HMMA.16816.F32.BF16 R40, R52.reuse, R4, R40 ;  /* 0x000000043428723c */ /* 0x050ff00000041828 */
[C---:B------:R-:W-:Y:S01]  /*3aa0*/  HMMA.16816.F32.BF16 R36, R52.reuse, R6, R36 ;  /* 0x000000063424723c */ /* 0x040fe20000041824 */
[----:B------:R-:W4:Y:S07]  /*3ab0*/  LDSM.16.M88.4 R4, [R178+0x8000] ;  /* 0x00800000b204783b */ /* 0x000f2e0000000200 */
[----:B-----5:R-:W-:Y:S01]  /*3ac0*/  HMMA.16816.F32.BF16 R32, R52, R20, R32 ;  /* 0x000000143420723c */ /* 0x020fe20000041820 */
[----:B--2---:R-:W-:-:S07]  /*3ad0*/  IMAD.MOV.U32 R2, RZ, RZ, R234 ;  /* 0x000000ffff027224 */ /* 0x004fce00078e00ea */
[----:B------:R-:W-:Y:S01]  /*3ae0*/  HMMA.16816.F32.BF16 R28, R52, R22, R28 ;  /* 0x00000016341c723c */ /* 0x000fe2000004181c */
[----:B------:R-:W-:Y:S07]  /*3af0*/  LDSM.16.M88.4 R20, [R0+0x4800] ;  /* 0x004800000014783b */ /* 0x000fee0000000200 */
[C---:B-1----:R-:W-:Y:S08]  /*3b00*/  HMMA.16816.F32.BF16 R40, R60.reuse, R8, R40 ;  /* 0x000000083c28723c */ /* 0x042ff00000041828 */
[C---:B------:R-:W-:Y:S01]  /*3b10*/  HMMA.16816.F32.BF16 R36, R60.reuse, R10, R36 ;  /* 0x0000000a3c24723c */ /* 0x040fe20000041824 */
[----:B------:R-:W1:Y:S07]  /*3b20*/  LDSM.16.M88.4 R8, [R0+0x5000] ;  /* 0x005000000008783b */ /* 0x000e6e0000000200 */
[C---:B------:R-:W-:Y:S08]  /*3b30*/  HMMA.16816.F32.BF16 R48, R60.reuse, R56, R48 ;  /* 0x000000383c30723c */ /* 0x040ff00000041830 */
[C---:B---3--:R-:W-:Y:S08]  /*3b40*/  HMMA.16816.F32.BF16 R32, R60.reuse, R12, R32 ;  /* 0x0000000c3c20723c */ /* 0x048ff00000041820 */
[----:B------:R-:W-:Y:S01]  /*3b50*/  HMMA.16816.F32.BF16 R28, R60, R14, R28 ;  /* 0x0000000e3c1c723c */ /* 0x000fe2000004181c */
[----:B------:R2:W-:Y:S01]  /*3b60*/  LDSM.16.M88.4 R12, [R0+0x5800] ;  /* 0x00580000000c783b */ /* 0x0005e20000000200 */
[----:B------:R-:W-:-:S04]  /*3b70*/  DEPBAR.LE SB0, 0x2 ;  /* 0x000080800000791a */ /* 0x000fc80000000000 */
[----:B------:R-:W-:Y:S02]  /*3b80*/  BAR.SYNC.DEFER_BLOCKING 0x0 ;  /* 0x0000000000007b1d */ /* 0x000fe40000010000 */
[----:B------:R-:W-:Y:S08]  /*3b90*/  HMMA.16816.F32.BF16 R44, R60, R58, R44 ;  /* 0x0000003a3c2c723c */ /* 0x000ff0000004182c */
[----:B------:R-:W-:Y:S01]  /*3ba0*/  HMMA.16816.F32.BF16 R64, R52, R24, R64 ;  /* 0x000000183440723c */ /* 0x000fe20000041840 */
[----:B--2---:R-:W-:-:S07]  /*3bb0*/  @P2 IMAD.HI.U32 R0, R234, c[0x0][0x2c8], RZ ;  /* 0x0000b200ea002a27 */ /* 0x004fce00078e00ff */
[----:B------:R-:W-:Y:S01]  /*3bc0*/  HMMA.16816.F32.BF16 R72, R52, R26, R72 ;  /* 0x0000001a3448723c */ /* 0x000fe20000041848 */
[----:B------:R-:W-:Y:S01]  /*3bd0*/  @P2 SHF.R.U32.HI R2, RZ, c[0x0][0x2cc], R0 ;  /* 0x0000b300ff022a19 */ /* 0x000fe20000011600 */
[----:B------:R-:W-:Y:S06]  /*3be0*/  LDSM.16.MT88.4 R56, [R176+0x2000] ;  /* 0x00200000b038783b */ /* 0x000fec0000004200 */
[C---:B----4-:R-:W-:Y:S01]  /*3bf0*/  HMMA.16816.F32.BF16 R48, R4.reuse, R16, R48 ;  /* 0x000000100430723c */ /* 0x050fe20000041830 */
[----:B------:R-:W2:Y:S04]  /*3c00*/  SHFL.IDX PT, R0, R2, RZ, 0x1c1f ;  /* 0x001c1fff02007589 */ /* 0x000ea800000e0000 */
[----:B------:R-:W3:Y:S02]  /*3c10*/  SHFL.IDX PT, R2, R2, 0x1, 0x1c1f ;  /* 0x003c1f0002027f89 */ /* 0x000ee400000e0000 */
[----:B------:R-:W-:Y:S01]  /*3c20*/  IMAD.MOV.U32 R16, RZ, RZ, -0x40 ;  /* 0xffffffc0ff107424 */ /* 0x000fe200078e00ff */
[----:B-1----:R-:W-:Y:S01]  /*3c30*/  HMMA.16816.F32.BF16 R32, R4, R8, R32 ;  /* 0x000000080420723c */ /* 0x002fe20000041820 */
[----:B------:R-:W-:Y:S02]  /*3c40*/  LDSM.16.MT88.4 R124, [R177] ;  /* 0x00000000b17c783b */ /* 0x000fe40000004200 */
[----:B------:R-:W-:-:S02]  /*3c50*/  IMAD R16, R84, R16, 0x1 ;  /* 0x0000000154107424 */ /* 0x000fc400078e0210 */
[--C-:B------:R-:W-:Y:S01]  /*3c60*/  IMAD R84, R84, -0x40, R185.reuse ;  /* 0xffffffc054547824 */ /* 0x100fe200078e02b9 */
[----:B------:R-:W-:Y:S02]  /*3c70*/  LDSM.16.MT88.4 R104, [R165] ;  /* 0x00000000a568783b */ /* 0x000fe40000004200 */
[----:B------:R-:W-:Y:S01]  /*3c80*/  IADD3 R8, -R203, R16, R185 ;  /* 0x00000010cb087210 */ /* 0x000fe20007ffe1b9 */
[----:B------:R-:W-:Y:S01]  /*3c90*/  HMMA.16816.F32.BF16 R44, R4, R18, R44 ;  /* 0x00000012042c723c */ /* 0x000fe2000004182c */
[----:B------:R-:W-:Y:S01]  /*3ca0*/  IMAD.IADD R84, R84, 0x1, -R203 ;  /* 0x0000000154547824 */ /* 0x000fe200078e0acb */
[----:B------:R-:W-:Y:S02]  /*3cb0*/  LDSM.16.MT88.4 R112, [R176] ;  /* 0x00000000b070783b */ /* 0x000fe40000004200 */
[----:B------:R-:W-:Y:S02]  /*3cc0*/  IMAD.IADD R8, R8, 0x1, -R184 ;  /* 0x0000000108087824 */ /* 0x000fe400078e0ab8 */
[----:B------:R-:W-:Y:S02]  /*3cd0*/  LDSM.16.MT88.4 R120, [R219] ;  /* 0x00000000db78783b */ /* 0x000fe40000004200 */
[----:B------:R-:W-:Y:S01]  /*3ce0*/  HMMA.16816.F32.BF16 R64, R60, R68, R64 ;  /* 0x000000443c40723c */ /* 0x000fe20000041840 */
[C---:B--2---:R-:W-:Y:S01]  /*3cf0*/  IMAD.IADD R0, R8.reuse, 0x1, R0 ;  /* 0x0000000108007824 */ /* 0x044fe200078e0200 */
[----:B------:R-:W-:Y:S01]  /*3d00*/  LDSM.16.MT88.4 R80, [R165+0x4000] ;  /* 0x00400000a550783b */ /* 0x000fe20000004200 */
[----:B---3--:R-:W-:-:S03]  /*3d10*/  IMAD.IADD R8, R8, 0x1, R2 ;  /* 0x0000000108087824 */ /* 0x008fc600078e0202 */
[C---:B------:R-:W-:Y:S01]  /*3d20*/  IMNMX R2, R84.reuse, R0, PT ;  /* 0x0000000054027217 */ /* 0x040fe20003800200 */
[----:B------:R-:W-:Y:S01]  /*3d30*/  LDSM.16.MT88.4 R88, [R176+0x4000] ;  /* 0x00400000b058783b */ /* 0x000fe20000004200 */
[----:B------:R-:W-:Y:S01]  /*3d40*/  HMMA.16816.F32.BF16 R72, R60, R70, R72 ;  /* 0x000000463c48723c */ /* 0x000fe20000041848 */
[----:B------:R-:W-:Y:S02]  /*3d50*/  IMNMX R0, R84, R8, PT ;  /* 0x0000000854007217 */ /* 0x000fe40003800200 */
[C---:B------:R-:W-:Y:S01]  /*3d60*/  ISETP.GT.AND P4, PT, R2.reuse, RZ, PT ;  /* 0x000000ff0200720c */ /* 0x040fe20003f84270 */
[----:B------:R-:W-:Y:S01]  /*3d70*/  LDSM.16.MT88.4 R16, [R176+0x2800] ;  /* 0x00280000b010783b */ /* 0x000fe20000004200 */
[----:B------:R-:W-:Y:S02]  /*3d80*/  ISETP.GT.AND P3, PT, R2, 0x1, PT ;  /* 0x000000010200780c */ /* 0x000fe40003f64270 */
[----:B------:R-:W-:Y:S01]  /*3d90*/  FSEL R48, R48, -INF , P4 ;  /* 0xff80000030307808 */ /* 0x000fe20002000000 */
[----:B------:R-:W-:Y:S01]  /*3da0*/  HMMA.16816.F32.BF16 R40, R4, R20, R40 ;  /* 0x000000140428723c */ /* 0x000fe20000041828 */
[----:B------:R-:W-:Y:S01]  /*3db0*/  ISETP.GT.AND P1, PT, R0, RZ, PT ;  /* 0x000000ff0000720c */ /* 0x000fe20003f24270 */
[----:B------:R-:W-:Y:S01]  /*3dc0*/  LDSM.16.MT88.4 R136, [R165+0x800] ;  /* 0x00080000a588783b */ /* 0x000fe20000004200 */
[----:B------:R-:W-:-:S02]  /*3dd0*/  FSEL R49, R49, -INF , P3 ;  /* 0xff80000031317808 */ /* 0x000fc40001800000 */
[----:B------:R-:W-:Y:S01]  /*3de0*/  ISETP.GT.AND P4, PT, R2, 0x8, PT ;  /* 0x000000080200780c */ /* 0x000fe20003f84270 */
[----:B------:R-:W-:Y:S01]  /*3df0*/  LDSM.16.MT88.4 R24, [R165+0x2800] ;  /* 0x00280000a518783b */ /* 0x000fe20000004200 */
[----:B------:R-:W-:Y:S01]  /*3e00*/  ISETP.GT.AND P0, PT, R0, 0x1, PT ;  /* 0x000000010000780c */ /* 0x000fe20003f04270 */
[C---:B------:R-:W-:Y:S01]  /*3e10*/  HMMA.16816.F32.BF16 R36, R4.reuse, R22, R36 ;  /* 0x000000160424723c */ /* 0x040fe20000041824 */
[----:B------:R-:W-:Y:S01]  /*3e20*/  FSEL R50, R50, -INF , P1 ;  /* 0xff80000032327808 */ /* 0x000fe20000800000 */
[----:B------:R-:W-:Y:S01]  /*3e30*/  LDSM.16.MT88.4 R20, [R177+0x800] ;  /* 0x00080000b114783b */ /* 0x000fe20000004200 */
[----:B------:R-:W-:Y:S02]  /*3e40*/  ISETP.GT.AND P3, PT, R2, 0x9, PT ;  /* 0x000000090200780c */ /* 0x000fe40003f64270 */
[----:B------:R-:W-:Y:S02]  /*3e50*/  FSEL R44, R44, -INF , P4 ;  /* 0xff8000002c2c7808 */ /* 0x000fe40002000000 */
[----:B------:R-:W-:Y:S01]  /*3e60*/  FMNMX.FTZ R8, R48, R49, !PT ;  /* 0x0000003130087209 */ /* 0x000fe20007810000 */
[----:B------:R-:W-:Y:S01]  /*3e70*/  HMMA.16816.F32.BF16 R28, R4, R10, R28 ;  /* 0x0000000a041c723c */ /* 0x000fe2000004181c */
[----:B------:R-:W-:-:S02]  /*3e80*/  FSEL R51, R51, -INF , P0 ;  /* 0xff80000033337808 */ /* 0x000fc40000000000 */
[----:B------:R-:W-:Y:S02]  /*3e90*/  ISETP.GT.AND P1, PT, R0, 0x8, PT ;  /* 0x000000080000780c */ /* 0x000fe40003f24270 */
[----:B------:R-:W-:Y:S02]  /*3ea0*/  FSEL R45, R45, -INF , P3 ;  /* 0xff8000002d2d7808 */ /* 0x000fe40001800000 */
[----:B------:R-:W-:Y:S01]  /*3eb0*/  ISETP.GT.AND P4, PT, R2, 0x10, PT ;  /* 0x000000100200780c */ /* 0x000fe20003f84270 */
[----:B------:R-:W-:Y:S01]  /*3ec0*/  HMMA.16816.F32.BF16 R64, R4, R12, R64 ;  /* 0x0000000c0440723c */ /* 0x000fe20000041840 */
[----:B------:R-:W-:Y:S02]  /*3ed0*/  FMNMX.FTZ R8, R44, R8, !PT ;  /* 0x000000082c087209 */ /* 0x000fe40007810000 */
[----:B------:R-:W-:Y:S02]  /*3ee0*/  ISETP.GT.AND P0, PT, R0, 0x9, PT ;  /* 0x000000090000780c */ /* 0x000fe40003f04270 */
[----:B------:R-:W-:-:S02]  /*3ef0*/  FSEL R46, R46, -INF , P1 ;  /* 0xff8000002e2e7808 */ /* 0x000fc40000800000 */
[----:B------:R-:W-:Y:S01]  /*3f00*/  FMNMX.FTZ R13, R50, R51, !PT ;  /* 0x00000033320d7209 */ /* 0x000fe20007810000 */
[----:B------:R-:W-:Y:S01]  /*3f10*/  HMMA.16816.F32.BF16 R72, R4, R14, R72 ;  /* 0x0000000e0448723c */ /* 0x000fe20000041848 */
[----:B------:R-:W-:Y:S02]  /*3f20*/  ISETP.GT.AND P3, PT, R2, 0x11, PT ;  /* 0x000000110200780c */ /* 0x000fe40003f64270 */
[----:B------:R-:W-:Y:S02]  /*3f30*/  ISETP.GT.AND P1, PT, R0, 0x10, PT ;  /* 0x000000100000780c */ /* 0x000fe40003f24270 */
[----:B------:R-:W-:Y:S02]  /*3f40*/  FMNMX.FTZ R8, R45, R8, !PT ;  /* 0x000000082d087209 */ /* 0x000fe40007810000 */
[----:B------:R-:W-:Y:S02]  /*3f50*/  FSEL R7, R40, -INF , P4 ;  /* 0xff80000028077808 */ /* 0x000fe40002000000 */
[----:B------:R-:W-:-:S02]  /*3f60*/  FSEL R47, R47, -INF , P0 ;  /* 0xff8000002f2f7808 */ /* 0x000fc40000000000 */
[----:B------:R-:W-:Y:S02]  /*3f70*/  FMNMX.FTZ R13, R46, R13, !PT ;  /* 0x0000000d2e0d7209 */ /* 0x000fe40007810000 */
[----:B------:R-:W-:Y:S02]  /*3f80*/  ISETP.GT.AND P0, PT, R0, 0x11, PT ;  /* 0x000000110000780c */ /* 0x000fe40003f04270 */
[----:B------:R-:W-:Y:S02]  /*3f90*/  FSEL R6, R41, -INF , P3 ;  /* 0xff80000029067808 */ /* 0x000fe40001800000 */
[----:B------:R-:W-:Y:S02]  /*3fa0*/  FSEL R11, R42, -INF , P1 ;  /* 0xff8000002a0b7808 */ /* 0x000fe40000800000 */
[C---:B------:R-:W-:Y:S02]  /*3fb0*/  ISETP.GT.AND P1, PT, R2.reuse, 0x18, PT ;  /* 0x000000180200780c */ /* 0x040fe40003f24270 */
[----:B------:R-:W-:-:S02]  /*3fc0*/  ISETP.GT.AND P3, PT, R2, 0x21, PT ;  /* 0x000000210200780c */ /* 0x000fc40003f64270 */
[----:B------:R-:W-:Y:S02]  /*3fd0*/  FMNMX.FTZ R8, R7, R8, !PT ;  /* 0x0000000807087209 */ /* 0x000fe40007810000 */
[----:B------:R-:W-:Y:S02]  /*3fe0*/  FMNMX.FTZ R13, R47, R13, !PT ;  /* 0x0000000d2f0d7209 */ /* 0x000fe40007810000 */
[----:B------:R-:W-:Y:S02]  /*3ff0*/  FSEL R10, R43, -INF , P0 ;  /* 0xff8000002b0a7808 */ /* 0x000fe40000000000 */
[C---:B------:R-:W-:Y:S01]  /*4000*/  ISETP.GT.AND P5, PT, R2.reuse, 0x19, PT ;  /* 0x000000190200780c */ /* 0x040fe20003fa4270 */
[----:B------:R-:W-:Y:S01]  /*4010*/  LDSM.16.MT88.4 R40, [R177+0x2000] ;  /* 0x00200000b128783b */ /* 0x000fe20000004200 */
[----:B------:R-:W-:Y:S02]  /*4020*/  ISETP.GT.AND P0, PT, R2, 0x28, PT ;  /* 0x000000280200780c */ /* 0x000fe40003f04270 */
[----:B------:R-:W-:-:S02]  /*4030*/  FSEL R5, R36, -INF , P1 ;  /* 0xff80000024057808 */ /* 0x000fc40000800000 */
[----:B------:R-:W-:Y:S02]  /*4040*/  FSEL R161, R33, -INF , P3 ;  /* 0xff80000021a17808 */ /* 0x000fe40001800000 */
[----:B------:R-:W-:Y:S02]  /*4050*/  FMNMX.FTZ R12, R6, R8, !PT ;  /* 0x00000008060c7209 */ /* 0x000fe40007810000 */
[----:B------:R-:W-:Y:S02]  /*4060*/  ISETP.GT.AND P3, PT, R0, 0x18, PT ;  /* 0x000000180000780c */ /* 0x000fe40003f64270 */
[----:B------:R-:W-:Y:S02]  /*4070*/  FMNMX.FTZ R13, R11, R13, !PT ;  /* 0x0000000d0b0d7209 */ /* 0x000fe40007810000 */
[C---:B------:R-:W-:Y:S02]  /*4080*/  ISETP.GT.AND P4, PT, R2.reuse, 0x20, PT ;  /* 0x000000200200780c */ /* 0x040fe40003f84270 */
[----:B------:R-:W-:-:S02]  /*4090*/  ISETP.GT.AND P1, PT, R2, 0x29, PT ;  /* 0x000000290200780c */ /* 0x000fc40003f24270 */
[----:B------:R-:W-:Y:S02]  /*40a0*/  FSEL R4, R37, -INF , P5 ;  /* 0xff80000025047808 */ /* 0x000fe40002800000 */
        /* <DEDUP_REMOVED lines=8> */
[----:B------:R-:W-:Y:S02]  /*4130*/  FSEL R8, R39, -INF , P0 ;  /* 0xff80000027087808 */ /* 0x000fe40000000000 */
[----:B------:R-:W-:Y:S02]  /*4140*/  ISETP.GT.AND P1, PT, R0, 0x20, PT ;  /* 0x000000200000780c */ /* 0x000fe40003f24270 */
[----:B------:R-:W-:-:S02]  /*4150*/  FMNMX.FTZ R13, R9, R13, !PT ;  /* 0x0000000d090d7209 */ /* 0x000fc40007810000 */
[C---:B------:R-:W-:Y:S02]  /*4160*/  ISETP.GT.AND P6, PT, R2.reuse, 0x30, PT ;  /* 0x000000300200780c */ /* 0x040fe40003fc4270 */
[C---:B------:R-:W-:Y:S02]  /*4170*/  ISETP.GT.AND P5, PT, R2.reuse, 0x31, PT ;  /* 0x000000310200780c */ /* 0x040fe40003fa4270 */
[C---:B------:R-:W-:Y:S02]  /*4180*/  ISETP.GT.AND P4, PT, R2.reuse, 0x38, PT ;  /* 0x000000380200780c */ /* 0x040fe40003f84270 */
[----:B------:R-:W-:Y:S02]  /*4190*/  ISETP.GT.AND P3, PT, R2, 0x39, PT ;  /* 0x000000390200780c */ /* 0x000fe40003f64270 */
[----:B------:R-:W-:Y:S02]  /*41a0*/  FMNMX.FTZ R2, R159, R12, !PT ;  /* 0x0000000c9f027209 */ /* 0x000fe40007810000 */
[----:B------:R-:W-:-:S02]  /*41b0*/  ISETP.GT.AND P0, PT, R0, 0x21, PT ;  /* 0x000000210000780c */ /* 0x000fc40003f04270 */
[----:B------:R-:W-:Y:S02]  /*41c0*/  FSEL R166, R34, -INF , P1 ;  /* 0xff80000022a67808 */ /* 0x000fe40000800000 */
[----:B------:R-:W-:Y:S02]  /*41d0*/  FMNMX.FTZ R13, R8, R13, !PT ;  /* 0x0000000d080d7209 */ /* 0x000fe40007810000 */
[----:B------:R-:W-:Y:S02]  /*41e0*/  FMNMX.FTZ R2, R161, R2, !PT ;  /* 0x00000002a1027209 */ /* 0x000fe40007810000 */
[----:B------:R-:W-:Y:S02]  /*41f0*/  FSEL R167, R35, -INF , P0 ;  /* 0xff80000023a77808 */ /* 0x000fe40000000000 */
[----:B------:R-:W-:Y:S01]  /*4200*/  ISETP.GT.AND P0, PT, R0, 0x28, PT ;  /* 0x000000280000780c */ /* 0x000fe20003f04270 */
[----:B------:R-:W-:Y:S01]  /*4210*/  LDSM.16.MT88.4 R32, [R176+0x800] ;  /* 0x00080000b020783b */ /* 0x000fe20000004200 */
[----:B------:R-:W-:-:S02]  /*4220*/  FMNMX.FTZ R13, R166, R13, !PT ;  /* 0x0000000da60d7209 */ /* 0x000fc40007810000 */
[----:B------:R-:W-:Y:S02]  /*4230*/  FMNMX.FTZ R2, R160, R2, !PT ;  /* 0x00000002a0027209 */ /* 0x000fe40007810000 */
[----:B------:R-:W-:Y:S02]  /*4240*/  ISETP.GT.AND P1, PT, R0, 0x29, PT ;  /* 0x000000290000780c */ /* 0x000fe40003f24270 */
[----:B------:R-:W-:Y:S02]  /*4250*/  FSEL R169, R30, -INF , P0 ;  /* 0xff8000001ea97808 */ /* 0x000fe40000000000 */
[----:B------:R-:W-:Y:S02]  /*4260*/  FMNMX.FTZ R13, R167, R13, !PT ;  /* 0x0000000da70d7209 */ /* 0x000fe40007810000 */
[----:B------:R-:W-:Y:S02]  /*4270*/  FSEL R173, R64, -INF , P6 ;  /* 0xff80000040ad7808 */ /* 0x000fe40003000000 */
[----:B------:R-:W-:-:S02]  /*4280*/  FMNMX.FTZ R2, R162, R2, !PT ;  /* 0x00000002a2027209 */ /* 0x000fc40007810000 */
[----:B------:R-:W-:Y:S02]  /*4290*/  FSEL R170, R31, -INF , P1 ;  /* 0xff8000001faa7808 */ /* 0x000fe40000800000 */
[C---:B------:R-:W-:Y:S01]  /*42a0*/  ISETP.GT.AND P1, PT, R0.reuse, 0x30, PT ;  /* 0x000000300000780c */ /* 0x040fe20003f24270 */
[----:B------:R-:W-:Y:S01]  /*42b0*/  LDSM.16.MT88.4 R28, [R158+0x800] ;  /* 0x000800009e1c783b */ /* 0x000fe20000004200 */
        /* <DEDUP_REMOVED lines=9> */
[----:B------:R-:W-:Y:S01]  /*4350*/  ISETP.GT.AND P1, PT, R0, 0x38, PT ;  /* 0x000000380000780c */ /* 0x000fe20003f24270 */
[----:B------:R-:W-:Y:S01]  /*4360*/  LDSM.16.MT88.4 R64, [R158+0x2000] ;  /* 0x002000009e40783b */ /* 0x000fe20000004200 */
[----:B------:R-:W-:-:S02]  /*4370*/  FMNMX.FTZ R13, R142, R13, !PT ;  /* 0x0000000d8e0d7209 */ /* 0x000fc40007810000 */
[----:B------:R-:W-:Y:S02]  /*4380*/  FSEL R168, R73, -INF , P3 ;  /* 0xff80000049a87808 */ /* 0x000fe40001800000 */
[----:B------:R-:W-:Y:S02]  /*4390*/  FMNMX.FTZ R2, R171, R2, !PT ;  /* 0x00000002ab027209 */ /* 0x000fe40007810000 */
[----:B------:R-:W-:Y:S02]  /*43a0*/  ISETP.GT.AND P0, PT, R0, 0x39, PT ;  /* 0x000000390000780c */ /* 0x000fe40003f04270 */
[----:B------:R-:W-:Y:S02]  /*43b0*/  FSEL R140, R74, -INF , P1 ;  /* 0xff8000004a8c7808 */ /* 0x000fe40000800000 */
[----:B------:R-:W-:Y:S02]  /*43c0*/  FMNMX.FTZ R13, R141, R13, !PT ;  /* 0x0000000d8d0d7209 */ /* 0x000fe40007810000 */
[----:B------:R-:W-:-:S02]  /*43d0*/  FMNMX.FTZ R2, R168, R2, !PT ;  /* 0x00000002a8027209 */ /* 0x000fc40007810000 */
        /* <DEDUP_REMOVED lines=27> */
[----:B------:R-:W1:Y:S01]  /*4590*/  LDSM.16.MT88.4 R48, [R165+0x2000] ;  /* 0x00200000a530783b */ /* 0x000e620000004200 */
[----:B------:R-:W-:Y:S01]  /*45a0*/  FFMA.FTZ R149, R47, c[0x0][0x2d0], -R163 ;  /* 0x0000b4002f957a23 */ /* 0x000fe200000108a3 */
[----:B------:R-:W2:Y:S01]  /*45b0*/  MUFU.EX2 R156, R156 ;  /* 0x0000009c009c7308 */ /* 0x000ea20000000800 */
[--C-:B------:R-:W-:Y:S02]  /*45c0*/  FFMA.FTZ R150, R7, c[0x0][0x2d0], -R143.reuse ;  /* 0x0000b40007967a23 */ /* 0x100fe4000001088f */
[--C-:B------:R-:W-:Y:S02]  /*45d0*/  FFMA.FTZ R146, R6, c[0x0][0x2d0], -R143.reuse ;  /* 0x0000b40006927a23 */ /* 0x100fe4000001088f */
[----:B------:R-:W-:-:S02]  /*45e0*/  FFMA.FTZ R145, R5, c[0x0][0x2d0], -R143 ;  /* 0x0000b40005917a23 */ /* 0x000fc4000001088f */
[----:B------:R-:W-:Y:S01]  /*45f0*/  FFMA.FTZ R132, R4, c[0x0][0x2d0], -R143 ;  /* 0x0000b40004847a23 */ /* 0x000fe2000001088f */
[----:B------:R-:W-:Y:S01]  /*4600*/  MUFU.EX2 R155, R155 ;  /* 0x0000009b009b7308 */ /* 0x000fe20000000800 */
[----:B------:R-:W3:Y:S01]  /*4610*/  LDSM.16.MT88.4 R4, [R219+0x4000] ;  /* 0x00400000db04783b */ /* 0x000ee20000004200 */
[--C-:B------:R-:W-:Y:S02]  /*4620*/  FFMA.FTZ R148, R11, c[0x0][0x2d0], -R163.reuse ;  /* 0x0000b4000b947a23 */ /* 0x100fe400000108a3 */
[--C-:B------:R-:W-:Y:S02]  /*4630*/  FFMA.FTZ R144, R10, c[0x0][0x2d0], -R163.reuse ;  /* 0x0000b4000a907a23 */ /* 0x100fe400000108a3 */
[--C-:B------:R-:W-:Y:S02]  /*4640*/  FFMA.FTZ R147, R9, c[0x0][0x2d0], -R163.reuse ;  /* 0x0000b40009937a23 */ /* 0x100fe400000108a3 */
[----:B------:R-:W4:Y:S01]  /*4650*/  MUFU.EX2 R151, R151 ;  /* 0x0000009700977308 */ /* 0x000f220000000800 */
[----:B------:R-:W-:Y:S01]  /*4660*/  FFMA.FTZ R133, R8, c[0x0][0x2d0], -R163 ;  /* 0x0000b40008857a23 */ /* 0x000fe200000108a3 */
[----:B--2---:R-:W-:Y:S01]  /*4670*/  F2FP.BF16.PACK_AB R96, R156, R157 ;  /* 0x0000009d9c60723e */ /* 0x004fe200000010ff */
[----:B------:R-:W2:Y:S01]  /*4680*/  LDSM.16.MT88.4 R8, [R177+0x2800] ;  /* 0x00280000b108783b */ /* 0x000ea20000004200 */
[----:B------:R-:W-:-:S02]  /*4690*/  FFMA.FTZ R159, R159, c[0x0][0x2d0], -R143 ;  /* 0x0000b4009f9f7a23 */ /* 0x000fc4000001088f */
[--C-:B------:R-:W-:Y:S02]  /*46a0*/  FFMA.FTZ R161, R161, c[0x0][0x2d0], -R143.reuse ;  /* 0x0000b400a1a17a23 */ /* 0x100fe4000001088f */
[----:B------:R-:W-:Y:S01]  /*46b0*/  MUFU.EX2 R154, R154 ;  /* 0x0000009a009a7308 */ /* 0x000fe20000000800 */
[--C-:B------:R-:W-:Y:S02]  /*46c0*/  FFMA.FTZ R160, R160, c[0x0][0x2d0], -R143.reuse ;  /* 0x0000b400a0a07a23 */ /* 0x100fe4000001088f */
[----:B------:R-:W-:Y:S02]  /*46d0*/  FFMA.FTZ R162, R162, c[0x0][0x2d0], -R143 ;  /* 0x0000b400a2a27a23 */ /* 0x000fe4000001088f */
[--C-:B------:R-:W-:Y:S02]  /*46e0*/  FFMA.FTZ R166, R166, c[0x0][0x2d0], -R163.reuse ;  /* 0x0000b400a6a67a23 */ /* 0x100fe400000108a3 */
[--C-:B------:R-:W-:Y:S01]  /*46f0*/  FFMA.FTZ R167, R167, c[0x0][0x2d0], -R163.reuse ;  /* 0x0000b400a7a77a23 */ /* 0x100fe200000108a3 */
[----:B------:R-:W5:Y:S01]  /*4700*/  MUFU.EX2 R153, R153 ;  /* 0x0000009900997308 */ /* 0x000f620000000800 */
[----:B----4-:R-:W-:Y:S01]  /*4710*/  F2FP.BF16.PACK_AB R98, R151, R155 ;  /* 0x0000009b9762723e */ /* 0x010fe200000010ff */
[----:B------:R-:W-:-:S02]  /*4720*/  FFMA.FTZ R169, R169, c[0x0][0x2d0], -R163 ;  /* 0x0000b400a9a97a23 */ /* 0x000fc400000108a3 */
[----:B------:R-:W-:Y:S02]  /*4730*/  FFMA.FTZ R170, R170, c[0x0][0x2d0], -R163 ;  /* 0x0000b400aaaa7a23 */ /* 0x000fe400000108a3 */
[--C-:B------:R-:W-:Y:S02]  /*4740*/  FFMA.FTZ R232, R168, c[0x0][0x2d0], -R143.reuse ;  /* 0x0000b400a8e87a23 */ /* 0x100fe4000001088f */
[----:B------:R-:W-:Y:S01]  /*4750*/  MUFU.EX2 R152, R152 ;  /* 0x0000009800987308 */ /* 0x000fe20000000800 */
[--C-:B------:R-:W-:Y:S02]  /*4760*/  FFMA.FTZ R173, R173, c[0x0][0x2d0], -R143.reuse ;  /* 0x0000b400adad7a23 */ /* 0x100fe4000001088f */
[--C-:B------:R-:W-:Y:S02]  /*4770*/  FFMA.FTZ R172, R172, c[0x0][0x2d0], -R143.reuse ;  /* 0x0000b400acac7a23 */ /* 0x100fe4000001088f */
[----:B------:R-:W-:Y:S02]  /*4780*/  FFMA.FTZ R171, R171, c[0x0][0x2d0], -R143 ;  /* 0x0000b400abab7a23 */ /* 0x000fe4000001088f */
[--C-:B------:R-:W-:Y:S01]  /*4790*/  FFMA.FTZ R168, R142, c[0x0][0x2d0], -R163.reuse ;  /* 0x0000b4008ea87a23 */ /* 0x100fe200000108a3 */
[----:B------:R-:W4:Y:S01]  /*47a0*/  MUFU.EX2 R149, R149 ;  /* 0x0000009500957308 */ /* 0x000f220000000800 */
        /* <DEDUP_REMOVED lines=10> */
[----:B------:R-:W4:Y:S01]  /*4850*/  MUFU.EX2 R146, R146 ;  /* 0x0000009200927308 */ /* 0x000f220000000800 */
        /* <DEDUP_REMOVED lines=19> */
[C---:B-1----:R-:W-:Y:S02]  /*4990*/  HMMA.16816.F32.BF16 R44, R96.reuse, R48, RZ ;  /* 0x00000030602c723c */ /* 0x042fe400000418ff */
        /* <DEDUP_REMOVED lines=73> */
[----:B------:R-:W-:Y:S07]  /*4e30*/  LDSM.16.MT88.4 R20, [R177+0x5000] ;  /* 0x00500000b114783b */ /* 0x000fee0000004200 */
[C---:B-----5:R-:W-:Y:S08]  /*4e40*/  HMMA.16816.F32.BF16 R92, R4.reuse, R12, R92 ;  /* 0x0000000c045c723c */ /* 0x060ff0000004185c */
[----:B------:R-:W-:Y:S01]  /*4e50*/  HMMA.16816.F32.BF16 R96, R4, R14, R96 ;  /* 0x0000000e0460723c */ /* 0x000fe20000041860 */
[----:B------:R-:W4:Y:S06]  /*4e60*/  LDSM.16.MT88.4 R12, [R177+0x3000] ;  /* 0x00300000b10c783b */ /* 0x000f2c0000004200 */
[----:B------:R-:W-:Y:S01]  /*4e70*/  F2FP.BF16.PACK_AB R4, R161, R159 ;  /* 0x0000009fa104723e */ /* 0x000fe200000010ff */
[----:B------:R-:W-:Y:S01]  /*4e80*/  FADD.FTZ R159, R159, R145 ;  /* 0x000000919f9f7221 */ /* 0x000fe20000010000 */
[----:B-1----:R-:W-:Y:S01]  /*4e90*/  F2FP.BF16.PACK_AB R5, R167, R166 ;  /* 0x000000a6a705723e */ /* 0x002fe200000010ff */
[----:B------:R-:W-:Y:S01]  /*4ea0*/  FADD.FTZ R166, R166, R147 ;  /* 0x00000093a6a67221 */ /* 0x000fe20000010000 */
[----:B------:R-:W-:Y:S01]  /*4eb0*/  F2FP.BF16.PACK_AB R6, R162, R160 ;  /* 0x000000a0a206723e */ /* 0x000fe200000010ff */
[----:B------:R-:W-:Y:S01]  /*4ec0*/  FADD.FTZ R159, R161, R159 ;  /* 0x0000009fa19f7221 */ /* 0x000fe20000010000 */
[----:B------:R-:W-:Y:S01]  /*4ed0*/  F2FP.BF16.PACK_AB R7, R170, R169 ;  /* 0x000000a9aa07723e */ /* 0x000fe200000010ff */
[----:B------:R-:W-:-:S02]  /*4ee0*/  FADD.FTZ R166, R167, R166 ;  /* 0x000000a6a7a67221 */ /* 0x000fc40000010000 */
[----:B------:R-:W-:Y:S02]  /*4ef0*/  FADD.FTZ R160, R160, R159 ;  /* 0x0000009fa0a07221 */ /* 0x000fe40000010000 */
[----:B------:R-:W-:Y:S02]  /*4f00*/  FADD.FTZ R169, R169, R166 ;  /* 0x000000a6a9a97221 */ /* 0x000fe40000010000 */
[C---:B--2---:R-:W-:Y:S01]  /*4f10*/  HMMA.16816.F32.BF16 R128, R4.reuse, R8, R128 ;  /* 0x000000080480723c */ /* 0x044fe20000041880 */
        /* <DEDUP_REMOVED lines=9> */
[----:B---3--:R-:W-:Y:S01]  /*4fb0*/  HMMA.16816.F32.BF16 R100, R4, R16, R100 ;  /* 0x000000100464723c */ /* 0x008fe20000041864 */
[----:B------:R-:W-:-:S07]  /*4fc0*/  FADD.FTZ R169, R175, R169 ;  /* 0x000000a9afa97221 */ /* 0x000fce0000010000 */
[C---:B------:R-:W-:Y:S01]  /*4fd0*/  HMMA.16816.F32.BF16 R104, R4.reuse, R18, R104 ;  /* 0x000000120468723c */ /* 0x040fe20000041868 */
[----:B------:R-:W2:Y:S07]  /*4fe0*/  LDSM.16.MT88.4 R16, [R158+0x3000] ;  /* 0x003000009e10783b */ /* 0x000eae0000004200 */
[C---:B----4-:R-:W-:Y:S08]  /*4ff0*/  HMMA.16816.F32.BF16 R36, R4.reuse, R12, R36 ;  /* 0x0000000c0424723c */ /* 0x050ff00000041824 */
        /* <DEDUP_REMOVED lines=90> */
.L_x_4601:
[----:B------:R-:W-:Y:S05]  /*55a0*/  BSYNC B0 ;  /* 0x0000000000007941 */ /* 0x000fea0003800000 */
.L_x_4600:
        /* <DEDUP_REMOVED lines=19> */
.L_x_4603:
[----:B------:R-:W-:Y:S04]  /*56e0*/  DEPBAR.LE SB0, 0x2 ;  /* 0x000080800000791a */ /* 0x000fe80000000000 */
[----:B------:R-:W-:Y:S01]  /*56f0*/  WARPSYNC 0xffffffff ;  /* 0xffffffff00007948 */ /* 0x000fe20003800000 */
[----:B------:R-:W-:Y:S01]  /*5700*/  BAR.SYNC.DEFER_BLOCKING 0x0 ;  /* 0x0000000000007b1d */ /* 0x000fe20000010000 */
[----:B------:R-:W-:Y:S01]  /*5710*/  IMAD R172, R133, 0x6000, RZ ;  /* 0x0000600085ac7824 */ /* 0x000fe200078e02ff */
[----:B------:R-:W-:Y:S02]  /*5720*/  ISETP.GE.AND P6, PT, R223, R236, PT ;  /* 0x000000ecdf00720c */ /* 0x000fe40003fc6270 */
[----:B------:R-:W-:Y:S02]  /*5730*/  IADD3 R235, R236, -0x1, RZ ;  /* 0xffffffffeceb7810 */ /* 0x000fe40007ffe0ff */
[----:B------:R-:W-:Y:S04]  /*5740*/  IADD3 R174, R182, R172, RZ ;  /* 0x000000acb6ae7210 */ /* 0x000fe80007ffe0ff */
[----:B------:R-:W-:Y:S05]  /*5750*/  IADD3 R175, R135, R174, R134 ;  /* 0x000000ae87af7210 */ /* 0x000fea0007ffe086 */
[----:B------:R-:W-:Y:S01]  /*5760*/  @!P6 SHF.R.S32.HI R29, RZ, 0x1f, R235 ;  /* 0x0000001fff1de819 */ /* 0x000fe200000114eb */
[----:B------:R-:W-:Y:S01]  /*5770*/  @!P6 IMAD.WIDE.U32 R12, R235, c[0x0][0x208], RZ ;  /* 0x00008200eb0cea25 */ /* 0x000fe200078e00ff */
[----:B------:R-:W-:Y:S02]  /*5780*/  @!P6 MOV R28, c[0x0][0x208] ;  /* 0x00008200001cea02 */ /* 0x000fe40000000f00 */
[----:B------:R-:W-:Y:S01]  /*5790*/  @!P6 MOV R2, c[0x0][0x20c] ;  /* 0x000083000002ea02 */ /* 0x000fe20000000f00 */
[----:B------:R-:W-:Y:S01]  /*57a0*/  @!P6 IMAD R29, R29, c[0x0][0x208], RZ ;  /* 0x000082001d1dea24 */ /* 0x000fe200078e02ff */
[----:B------:R-:W-:Y:S01]  /*57b0*/  @!P6 ISETP.GE.AND P3, PT, R212, c[0x0][0x1d4], PT ;  /* 0x00007500d400ea0c */ /* 0x000fe20003f66270 */
[----:B------:R-:W-:Y:S01]  /*57c0*/  @!P6 IMAD.SHL.U32 R31, R12, 0x40, RZ ;  /* 0x000000400c1fe824 */ /* 0x000fe200078e00ff */
[----:B------:R-:W-:Y:S01]  /*57d0*/  @!P6 ISETP.GE.AND P1, PT, R198, c[0x0][0x1d4], PT ;  /* 0x00007500c600ea0c */ /* 0x000fe20003f26270 */
[----:B------:R-:W-:Y:S01]  /*57e0*/  LDSM.16.M88.4 R32, [R183] ;  /* 0x00000000b720783b */ /* 0x000fe20000000200 */
[----:B------:R-:W-:Y:S02]  /*57f0*/  @!P6 IMAD R29, R235, c[0x0][0x20c], R29 ;  /* 0x00008300eb1dea24 */ /* 0x000fe400078e021d */
[----:B------:R-:W-:Y:S01]  /*5800*/  @!P6 LEA R0, P0, R28, R31, 0x5 ;  /* 0x0000001f1c00e211 */ /* 0x000fe200078028ff */
[----:B------:R-:W-:Y:S01]  /*5810*/  @!P6 IMAD R160, R228, 0x6000, R201 ;  /* 0x00006000e4a0e824 */ /* 0x000fe200078e02c9 */
[----:B------:R-:W-:Y:S02]  /*5820*/  @!P6 IADD3 R31, P5, R31, R226, RZ ;  /* 0x000000e21f1fe210 */ /* 0x000fe40007fbe0ff */
[----:B------:R-:W-:Y:S01]  /*5830*/  @!P6 IADD3 R29, R13, R29, RZ ;  /* 0x0000001d0d1de210 */ /* 0x000fe20007ffe0ff */
[----:B-1----:R-:W1:Y:S01]  /*5840*/  LDSM.16.M88.4 R8, [R174] ;  /* 0x00000000ae08783b */ /* 0x002e620000000200 */
[----:B------:R-:W-:Y:S02]  /*5850*/  @!P6 LEA R30, P4, R31, c[0x0][0x1f8], 0x1 ;  /* 0x00007e001f1eea11 */ /* 0x000fe400078808ff */
[----:B------:R-:W-:Y:S04]  /*5860*/  @!P6 SHF.L.U64.HI R29, R12, 0x6, R29 ;  /* 0x000000060c1de819 */ /* 0x000fe8000001021d */
[----:B------:R-:W-:Y:S01]  /*5870*/  @!P6 LEA.HI.X R28, R28, R29, R2, 0x5, P0 ;  /* 0x0000001d1c1ce211 */ /* 0x000fe200000f2c02 */
[----:B------:R-:W2:Y:S01]  /*5880*/  LDSM.16.M88.4 R16, [R174+0x800] ;  /* 0x00080000ae10783b */ /* 0x000ea20000000200 */
[----:B------:R-:W-:Y:S02]  /*5890*/  IADD3 R2, R135, R174, RZ ;  /* 0x000000ae87027210 */ /* 0x000fe40007ffe0ff */
[----:B------:R-:W-:Y:S02]  /*58a0*/  @!P6 IADD3.X R29, R29, R190, RZ, P5, !PT ;  /* 0x000000be1d1de210 */ /* 0x000fe40002ffe4ff */
[----:B------:R-:W-:Y:S02]  /*58b0*/  IADD3 R173, R134, R2, RZ ;  /* 0x0000000286ad7210 */ /* 0x000fe40007ffe0ff */
[----:B------:R-:W-:Y:S01]  /*58c0*/  @!P6 LEA.HI.X R31, R31, c[0x0][0x1fc], R29, 0x1, P4 ;  /* 0x00007f001f1fea11 */ /* 0x000fe200020f0c1d */
[----:B------:R-:W3:Y:S01]  /*58d0*/  LDSM.16.M88.4 R24, [R174+0x1000] ;  /* 0x00100000ae18783b */ /* 0x000ee20000000200 */
[----:B------:R-:W-:Y:S02]  /*58e0*/  @!P6 ISETP.GE.AND P0, PT, R197, c[0x0][0x1d4], PT ;  /* 0x00007500c500ea0c */ /* 0x000fe40003f06270 */
[----:B------:R-:W-:Y:S04]  /*58f0*/  @!P6 IADD3 R0, P5, R0, R226, RZ ;  /* 0x000000e20000e210 */ /* 0x000fe80007fbe0ff */
[----:B------:R-:W-:Y:S01]  /*5900*/  @!P6 LEA R162, P4, R0, c[0x0][0x1f8], 0x1 ;  /* 0x00007e0000a2ea11 */ /* 0x000fe200078808ff */
[----:B------:R-:W4:Y:S01]  /*5910*/  LDSM.16.M88.4 R136, [R174+0x1800] ;  /* 0x00180000ae88783b */ /* 0x000f220000000200 */
[----:B------:R-:W-:Y:S05]  /*5920*/  @!P6 IMAD.X R28, R28, 0x1, R190, P5 ;  /* 0x000000011c1ce824 */ /* 0x000fea00028e06be */
[----:B------:R-:W-:Y:S02]  /*5930*/  @!P6 LEA.HI.X R163, R0, c[0x0][0x1fc], R28, 0x1, P4 ;  /* 0x00007f0000a3ea11 */ /* 0x000fe400020f0c1c */
        /* <DEDUP_REMOVED lines=8> */
[C---:B------:R-:W-:Y:S06]  /*59c0*/  HMMA.16816.F32.BF16 R16, R32.reuse, R18, RZ ;  /* 0x000000122010723c */ /* 0x040fec00000418ff */
[----:B------:R-:W1:Y:S02]  /*59d0*/  LDSM.16.M88.4 R156, [R2+0x1800] ;  /* 0x00180000029c783b */ /* 0x000e640000000200 */
[C---:B---3--:R-:W-:Y:S06]  /*59e0*/  HMMA.16816.F32.BF16 R20, R32.reuse, R24, RZ ;  /* 0x000000182014723c */ /* 0x048fec00000418ff */
[----:B------:R-:W-:Y:S01]  /*59f0*/  @!PT LDS RZ, [RZ] ;  /* 0x00000000fffff984 */ /* 0x000fe20000000800 */
[----:B------:R-:W-:Y:S01]  /*5a00*/  @!PT LDS RZ, [RZ] ;  /* 0x00000000fffff984 */ /* 0x000fe20000000800 */
[----:B------:R-:W-:Y:S01]  /*5a10*/  @!PT LDS RZ, [RZ] ;  /* 0x00000000fffff984 */ /* 0x000fe20000000800 */
[----:B------:R4:W-:Y:S02]  /*5a20*/  @!P6 LDGSTS.E.BYPASS.LTC128B.128 [R160], [R30.64], !P3 ;  /* 0x000000001ea0efae */ /* 0x0009e4000d901d48 */
[C---:B------:R-:W-:Y:S06]  /*5a30*/  HMMA.16816.F32.BF16 R24, R32.reuse, R26, RZ ;  /* 0x0000001a2018723c */ /* 0x040fec00000418ff */
[----:B------:R4:W-:Y:S08]  /*5a40*/  @!P6 LDGSTS.E.BYPASS.LTC128B.128 [R160+0x2000], [R30.64+0x80], !P1 ;  /* 0x020000801ea0efae */ /* 0x0009f0000c901d48 */
[----:B------:R4:W-:Y:S08]  /*5a50*/  @!P6 LDGSTS.E.BYPASS.LTC128B.128 [R160+0x4000], [R30.64+0x100], !P0 ;  /* 0x040001001ea0efae */ /* 0x0009f0000c101d48 */
[----:B------:R3:W-:Y:S08]  /*5a60*/  @!P6 LDGSTS.E.BYPASS.LTC128B.128 [R160+0x1000], [R162.64], !P3 ;  /* 0x01000000a2a0efae */ /* 0x0007f0000d901d48 */
[----:B------:R3:W-:Y:S08]  /*5a70*/  @!P6 LDGSTS.E.BYPASS.LTC128B.128 [R160+0x3000], [R162.64+0x80], !P1 ;  /* 0x03000080a2a0efae */ /* 0x0007f0000c901d48 */
[----:B------:R3:W-:Y:S01]  /*5a80*/  @!P6 LDGSTS.E.BYPASS.LTC128B.128 [R160+0x5000], [R162.64+0x100], !P0 ;  /* 0x05000100a2a0efae */ /* 0x0007e2000c101d48 */
[C---:B----4-:R-:W-:Y:S07]  /*5a90*/  HMMA.16816.F32.BF16 R28, R32.reuse, R136, RZ ;  /* 0x00000088201c723c */ /* 0x050fee00000418ff */
[----:B------:R-:W-:Y:S01]  /*5aa0*/  LDSM.16.M88.4 R164, [R0] ;  /* 0x0000000000a4783b */ /* 0x000fe20000000200 */
[----:B------:R-:W-:Y:S07]  /*5ab0*/  HMMA.16816.F32.BF16 R32, R32, R138, RZ ;  /* 0x0000008a2020723c */ /* 0x000fee00000418ff */
[----:B------:R-:W0:Y:S01]  /*5ac0*/  LDGDEPBAR ;  /* 0x00000000000079af */ /* 0x000e220000000000 */
[C---:B-1----:R-:W-:Y:S07]  /*5ad0*/  HMMA.16816.F32.BF16 R4, R140.reuse, R144, R4 ;  /* 0x000000908c04723c */ /* 0x042fee0000041804 */
[----:B------:R-:W-:Y:S01]  /*5ae0*/  LDSM.16.M88.4 R168, [R0+0x800] ;  /* 0x0008000000a8783b */ /* 0x000fe20000000200 */
[C---:B------:R-:W-:Y:S07]  /*5af0*/  HMMA.16816.F32.BF16 R8, R140.reuse, R146, R8 ;  /* 0x000000928c08723c */ /* 0x040fee0000041808 */
[----:B---3--:R-:W1:Y:S01]  /*5b00*/  LDSM.16.M88.4 R160, [R179] ;  /* 0x00000000b3a0783b */ /* 0x008e620000000200 */
[C---:B-----5:R-:W-:Y:S07]  /*5b10*/  HMMA.16816.F32.BF16 R12, R140.reuse, R148, R12 ;  /* 0x000000948c0c723c */ /* 0x060fee000004180c */
[----:B------:R-:W3:Y:S01]  /*5b20*/  LDSM.16.M88.4 R136, [R0+0x1000] ;  /* 0x001000000088783b */ /* 0x000ee20000000200 */
[C---:B------:R-:W-:Y:S07]  /*5b30*/  HMMA.16816.F32.BF16 R16, R140.reuse, R150, R16 ;  /* 0x000000968c10723c */ /* 0x040fee0000041810 */
[----:B------:R-:W-:Y:S01]  /*5b40*/  LDSM.16.M88.4 R144, [R178] ;  /* 0x00000000b290783b */ /* 0x000fe20000000200 */
[C---:B--2---:R-:W-:Y:S07]  /*5b50*/  HMMA.16816.F32.BF16 R20, R140.reuse, R152, R20 ;  /* 0x000000988c14723c */ /* 0x044fee0000041814 */
[----:B------:R-:W-:Y:S01]  /*5b60*/  LDSM.16.M88.4 R148, [R173] ;  /* 0x00000000ad94783b */ /* 0x000fe20000000200 */
[C---:B------:R-:W-:Y:S07]  /*5b70*/  HMMA.16816.F32.BF16 R24, R140.reuse, R154, R24 ;  /* 0x0000009a8c18723c */ /* 0x040fee0000041818 */
[----:B------:R-:W-:Y:S01]  /*5b80*/  LDSM.16.M88.4 R152, [R173+0x800] ;  /* 0x00080000ad98783b */ /* 0x000fe20000000200 */
[C---:B------:R-:W-:Y:S08]  /*5b90*/  HMMA.16816.F32.BF16 R28, R140.reuse, R156, R28 ;  /* 0x0000009c8c1c723c */ /* 0x040ff0000004181c */
[----:B------:R-:W-:Y:S01]  /*5ba0*/  HMMA.16816.F32.BF16 R32, R140, R158, R32 ;  /* 0x0000009e8c20723c */ /* 0x000fe20000041820 */
[----:B------:R-:W2:Y:S07]  /*5bb0*/  LDSM.16.M88.4 R140, [R0+0x1800] ;  /* 0x00180000008c783b */ /* 0x000eae0000000200 */
[C---:B-1----:R-:W-:Y:S01]  /*5bc0*/  HMMA.16816.F32.BF16 R4, R160.reuse, R164, R4 ;  /* 0x000000a4a004723c */ /* 0x042fe20000041804 */
        /* <DEDUP_REMOVED lines=15> */
[----:B------:R-:W3:Y:S07]  /*5cc0*/  LDSM.16.M88.4 R148, [R174+0x3000] ;  /* 0x00300000ae94783b */ /* 0x000eee0000000200 */
[C---:B------:R-:W-:Y:S08]  /*5cd0*/  HMMA.16816.F32.BF16 R12, R144.reuse, R152, R12 ;  /* 0x00000098900c723c */ /* 0x040ff0000004180c */
        /* <DEDUP_REMOVED lines=8> */
[C---:B------:R-:W-:Y:S01]  /*5d60*/  HMMA.16816.F32.BF16 R4, R164.reuse, R168, R4 ;  /* 0x000000a8a404723c */ /* 0x040fe20000041804 */
[----:B------:R-:W5:Y:S07]  /*5d70*/  LDSM.16.M88.4 R156, [R2+0x2800] ;  /* 0x00280000029c783b */ /* 0x000f6e0000000200 */
        /* <DEDUP_REMOVED lines=11> */
[C---:B-1----:R-:W-:Y:S01]  /*5e30*/  HMMA.16816.F32.BF16 R4, R136.reuse, R144, R4 ;  /* 0x000000908804723c */ /* 0x042fe20000041804 */
[----:B------:R-:W-:Y:S07]  /*5e40*/  LDSM.16.M88.4 R164, [R174+0x5800] ;  /* 0x00580000aea4783b */ /* 0x000fee0000000200 */
        /* <DEDUP_REMOVED lines=23> */
[----:B------:R-:W-:Y:S07]  /*5fc0*/  LDSM.16.M88.4 R136, [R183+0x8000] ;  /* 0x00800000b788783b */ /* 0x000fee0000000200 */
[C---:B----4-:R-:W-:Y:S01]  /*5fd0*/  HMMA.16816.F32.BF16 R4, R148.reuse, R156, R4 ;  /* 0x0000009c9404723c */ /* 0x050fe20000041804 */
[----:B------:R-:W3:Y:S07]  /*5fe0*/  LDSM.16.M88.4 R152, [R174+0x4000] ;  /* 0x00400000ae98783b */ /* 0x000eee0000000200 */
[C---:B------:R-:W-:Y:S01]  /*5ff0*/  HMMA.16816.F32.BF16 R8, R148.reuse, R158, R8 ;  /* 0x0000009e9408723c */ /* 0x040fe20000041808 */
[----:B------:R-:W4:Y:S07]  /*6000*/  LDSM.16.M88.4 R156, [R174+0x4800] ;  /* 0x00480000ae9c783b */ /* 0x000f2e0000000200 */
[C---:B-----5:R-:W-:Y:S08]  /*6010*/  HMMA.16816.F32.BF16 R12, R148.reuse, R160, R12 ;  /* 0x000000a0940c723c */ /* 0x060ff0000004180c */
[C---:B------:R-:W-:Y:S01]  /*6020*/  HMMA.16816.F32.BF16 R16, R148.reuse, R162, R16 ;  /* 0x000000a29410723c */ /* 0x040fe20000041810 */
[----:B------:R-:W5:Y:S07]  /*6030*/  LDSM.16.M88.4 R160, [R174+0x5000] ;  /* 0x00500000aea0783b */ /* 0x000f6e0000000200 */
[C---:B-1----:R-:W-:Y:S08]  /*6040*/  HMMA.16816.F32.BF16 R20, R148.reuse, R144, R20 ;  /* 0x000000909414723c */ /* 0x042ff00000041814 */
[C---:B------:R-:W-:Y:S01]  /*6050*/  HMMA.16816.F32.BF16 R24, R148.reuse, R146, R24 ;  /* 0x000000929418723c */ /* 0x040fe20000041818 */
[----:B------:R-:W-:Y:S07]  /*6060*/  LDSM.16.M88.4 R144, [R2+0x4000] ;  /* 0x004000000290783b */ /* 0x000fee0000000200 */
[C---:B--2---:R-:W-:Y:S08]  /*6070*/  HMMA.16816.F32.BF16 R28, R148.reuse, R140, R28 ;  /* 0x0000008c941c723c */ /* 0x044ff0000004181c */
[----:B------:R-:W-:Y:S01]  /*6080*/  HMMA.16816.F32.BF16 R32, R148, R142, R32 ;  /* 0x0000008e9420723c */ /* 0x000fe20000041820 */
[----:B------:R-:W1:Y:S07]  /*6090*/  LDSM.16.M88.4 R140, [R180+0x8000] ;  /* 0x00800000b48c783b */ /* 0x000e6e0000000200 */
[C---:B---3--:R-:W-:Y:S01]  /*60a0*/  HMMA.16816.F32.BF16 R4, R136.reuse, R152, R4 ;  /* 0x000000988804723c */ /* 0x048fe20000041804 */
[----:B------:R-:W2:Y:S07]  /*60b0*/  LDSM.16.M88.4 R148, [R2+0x4800] ;  /* 0x004800000294783b */ /* 0x000eae0000000200 */
[C---:B------:R-:W-:Y:S01]  /*60c0*/  HMMA.16816.F32.BF16 R8, R136.reuse, R154, R8 ;  /* 0x0000009a8808723c */ /* 0x040fe20000041808 */
[----:B------:R-:W3:Y:S07]  /*60d0*/  LDSM.16.M88.4 R152, [R2+0x5000] ;  /* 0x005000000298783b */ /* 0x000eee0000000200 */
[C---:B----4-:R-:W-:Y:S08]  /*60e0*/  HMMA.16816.F32.BF16 R12, R136.reuse, R156, R12 ;  /* 0x0000009c880c723c */ /* 0x050ff0000004180c */
[C---:B------:R-:W-:Y:S01]  /*60f0*/  HMMA.16816.F32.BF16 R16, R136.reuse, R158, R16 ;  /* 0x0000009e8810723c */ /* 0x040fe20000041810 */
[----:B------:R4:W2:Y:S07]  /*6100*/  LDSM.16.M88.4 R156, [R2+0x5800] ;  /* 0x00580000029c783b */ /* 0x0008ae0000000200 */
[C---:B-----5:R-:W-:Y:S08]  /*6110*/  HMMA.16816.F32.BF16 R20, R136.reuse, R160, R20 ;  /* 0x000000a08814723c */ /* 0x060ff00000041814 */
[C---:B------:R-:W-:Y:S01]  /*6120*/  HMMA.16816.F32.BF16 R24, R136.reuse, R162, R24 ;  /* 0x000000a28818723c */ /* 0x040fe20000041818 */
[----:B------:R-:W-:Y:S07]  /*6130*/  LDSM.16.M88.4 R160, [R0+0x4000] ;  /* 0x0040000000a0783b */ /* 0x000fee0000000200 */
[C---:B------:R-:W-:Y:S04]  /*6140*/  HMMA.16816.F32.BF16 R28, R136.reuse, R164, R28 ;  /* 0x000000a4881c723c */ /* 0x040fe8000004181c */
[----:B----4-:R-:W-:Y:S04]  /*6150*/  @P2 IMAD.HI.U32 R2, R234, c[0x0][0x2c8], RZ ;  /* 0x0000b200ea022a27 */ /* 0x010fe800078e00ff */
[----:B------:R-:W-:Y:S01]  /*6160*/  HMMA.16816.F32.BF16 R32, R136, R166, R32 ;  /* 0x000000a68820723c */ /* 0x000fe20000041820 */
[----:B------:R-:W4:Y:S07]  /*6170*/  LDSM.16.M88.4 R136, [R179+0x8000] ;  /* 0x00800000b388783b */ /* 0x000f2e0000000200 */
[C---:B-1----:R-:W-:Y:S01]  /*6180*/  HMMA.16816.F32.BF16 R4, R140.reuse, R144, R4 ;  /* 0x000000908c04723c */ /* 0x042fe20000041804 */
[----:B------:R-:W1:Y:S07]  /*6190*/  LDSM.16.M88.4 R164, [R0+0x4800] ;  /* 0x0048000000a4783b */ /* 0x000e6e0000000200 */
[C---:B------:R-:W-:Y:S01]  /*61a0*/  HMMA.16816.F32.BF16 R8, R140.reuse, R146, R8 ;  /* 0x000000928c08723c */ /* 0x040fe20000041808 */
[----:B------:R5:W1:Y:S07]  /*61b0*/  LDSM.16.M88.4 R144, [R0+0x5000] ;  /* 0x005000000090783b */ /* 0x000a6e0000000200 */
[C---:B--2---:R-:W-:Y:S08]  /*61c0*/  HMMA.16816.F32.BF16 R12, R140.reuse, R148, R12 ;  /* 0x000000948c0c723c */ /* 0x044ff0000004180c */
[C---:B------:R-:W-:Y:S01]  /*61d0*/  HMMA.16816.F32.BF16 R16, R140.reuse, R150, R16 ;  /* 0x000000968c10723c */ /* 0x040fe20000041810 */
[----:B------:R-:W-:Y:S07]  /*61e0*/  LDSM.16.M88.4 R148, [R178+0x8000] ;  /* 0x00800000b294783b */ /* 0x000fee0000000200 */
[C---:B---3--:R-:W-:Y:S04]  /*61f0*/  HMMA.16816.F32.BF16 R20, R140.reuse, R152, R20 ;  /* 0x000000988c14723c */ /* 0x048fe80000041814 */
[----:B-----5:R-:W-:Y:S02]  /*6200*/  MOV R0, R234 ;  /* 0x000000ea00007202 */ /* 0x020fe40000000f00 */
[----:B------:R-:W-:Y:S02]  /*6210*/  @P2 SHF.R.U32.HI R0, RZ, c[0x0][0x2cc], R2 ;  /* 0x0000b300ff002a19 */ /* 0x000fe40000011602 */
[C---:B------:R-:W-:Y:S01]  /*6220*/  HMMA.16816.F32.BF16 R24, R140.reuse, R154, R24 ;  /* 0x0000009a8c18723c */ /* 0x040fe20000041818 */
[----:B------:R-:W2:Y:S07]  /*6230*/  LDSM.16.M88.4 R152, [R173+0x4000] ;  /* 0x00400000ad98783b */ /* 0x000eae0000000200 */
[C---:B------:R-:W-:Y:S01]  /*6240*/  HMMA.16816.F32.BF16 R28, R140.reuse, R156, R28 ;  /* 0x0000009c8c1c723c */ /* 0x040fe2000004181c */
[----:B------:R-:W-:Y:S07]  /*6250*/  SHFL.IDX PT, R2, R0, RZ, 0x1c1f ;  /* 0x001c1fff00027589 */ /* 0x000fee00000e0000 */
[----:B------:R-:W-:Y:S01]  /*6260*/  HMMA.16816.F32.BF16 R32, R140, R158, R32 ;  /* 0x0000009e8c20723c */ /* 0x000fe20000041820 */
[----:B------:R-:W3:Y:S07]  /*6270*/  LDSM.16.M88.4 R140, [R175+0x4800] ;  /* 0x00480000af8c783b */ /* 0x000eee0000000200 */
[C---:B----4-:R-:W-:Y:S01]  /*6280*/  HMMA.16816.F32.BF16 R4, R136.reuse, R160, R4 ;  /* 0x000000a08804723c */ /* 0x050fe20000041804 */
[----:B------:R-:W4:Y:S07]  /*6290*/  SHFL.IDX PT, R0, R0, 0x1, 0x1c1f ;  /* 0x003c1f0000007f89 */ /* 0x000f2e00000e0000 */
[C---:B------:R-:W-:Y:S08]  /*62a0*/  HMMA.16816.F32.BF16 R8, R136.reuse, R162, R8 ;  /* 0x000000a28808723c */ /* 0x040ff00000041808 */
[C---:B-1----:R-:W-:Y:S08]  /*62b0*/  HMMA.16816.F32.BF16 R12, R136.reuse, R164, R12 ;  /* 0x000000a4880c723c */ /* 0x042ff0000004180c */
[C---:B------:R-:W-:Y:S08]  /*62c0*/  HMMA.16816.F32.BF16 R16, R136.reuse, R166, R16 ;  /* 0x000000a68810723c */ /* 0x040ff00000041810 */
[C---:B------:R-:W-:Y:S07]  /*62d0*/  HMMA.16816.F32.BF16 R20, R136.reuse, R144, R20 ;  /* 0x000000908814723c */ /* 0x040fee0000041814 */
[----:B------:R-:W-:Y:S01]  /*62e0*/  IMAD.MOV.U32 R144, RZ, RZ, 0x1 ;  /* 0x00000001ff907424 */ /* 0x000fe200078e00ff */
[C---:B------:R-:W-:Y:S08]  /*62f0*/  HMMA.16816.F32.BF16 R24, R136.reuse, R146, R24 ;  /* 0x000000928818723c */ /* 0x040ff00000041818 */
[C---:B------:R-:W-:Y:S08]  /*6300*/  HMMA.16816.F32.BF16 R28, R136.reuse, R168, R28 ;  /* 0x000000a8881c723c */ /* 0x040ff0000004181c */
[----:B------:R-:W-:Y:S01]  /*6310*/  HMMA.16816.F32.BF16 R32, R136, R170, R32 ;  /* 0x000000aa8820723c */ /* 0x000fe20000041820 */
[----:B------:R-:W1:Y:S07]  /*6320*/  LDSM.16.M88.4 R136, [R175+0x5000] ;  /* 0x00500000af88783b */ /* 0x000e6e0000000200 */
[C---:B--2---:R-:W-:Y:S07]  /*6330*/  HMMA.16816.F32.BF16 R4, R148.reuse, R152, R4 ;  /* 0x000000989404723c */ /* 0x044fee0000041804 */
[----:B------:R-:W-:Y:S01]  /*6340*/  IMAD R152, R236, -0x40, R144 ;  /* 0xffffffc0ec987824 */ /* 0x000fe200078e0290 */
[C---:B------:R-:W-:Y:S01]  /*6350*/  HMMA.16816.F32.BF16 R8, R148.reuse, R154, R8 ;  /* 0x0000009a9408723c */ /* 0x040fe20000041808 */
[----:B------:R-:W2:Y:S01]  /*6360*/  LDSM.16.M88.4 R144, [R175+0x5800] ;  /* 0x00580000af90783b */ /* 0x000ea20000000200 */
[----:B------:R-:W-:Y:S04]  /*6370*/  DEPBAR.LE SB0, 0x2 ;  /* 0x000080800000791a */ /* 0x000fe80000000000 */
[----:B------:R-:W-:Y:S02]  /*6380*/  IADD3 R152, R185, R152, -R203 ;  /* 0x00000098b9987210 */ /* 0x000fe40007ffe8cb */
[C---:B---3--:R-:W-:Y:S01]  /*6390*/  HMMA.16816.F32.BF16 R12, R148.reuse, R140, R12 ;  /* 0x0000008c940c723c */ /* 0x048fe2000004180c */
[----:B------:R-:W-:Y:S04]  /*63a0*/  BAR.SYNC.DEFER_BLOCKING 0x0 ;  /* 0x0000000000007b1d */ /* 0x000fe80000010000 */
[----:B------:R-:W-:Y:S03]  /*63b0*/  IADD3 R152, R152, -R184, RZ ;  /* 0x800000b898987210 */ /* 0x000fe60007ffe0ff */
[C---:B------:R-:W-:Y:S04]  /*63c0*/  HMMA.16816.F32.BF16 R16, R148.reuse, R142, R16 ;  /* 0x0000008e9410723c */ /* 0x040fe80000041810 */
[C---:B------:R-:W-:Y:S02]  /*63d0*/  IADD3 R2, R152.reuse, R2, RZ ;  /* 0x0000000298027210 */ /* 0x040fe40007ffe0ff */
[----:B----4-:R-:W-:Y:S02]  /*63e0*/  IADD3 R0, R152, R0, RZ ;  /* 0x0000000098007210 */ /* 0x010fe40007ffe0ff */
[C---:B------:R-:W-:Y:S01]  /*63f0*/  ISETP.GT.AND P4, PT, R2.reuse, RZ, PT ;  /* 0x000000ff0200720c */ /* 0x040fe20003f84270 */
[C---:B-1----:R-:W-:Y:S03]  /*6400*/  HMMA.16816.F32.BF16 R20, R148.reuse, R136, R20 ;  /* 0x000000889414723c */ /* 0x042fe60000041814 */
[----:B------:R-:W-:Y:S02]  /*6410*/  ISETP.GT.AND P3, PT, R2, 0x1, PT ;  /* 0x000000010200780c */ /* 0x000fe40003f64270 */
[----:B------:R-:W-:Y:S02]  /*6420*/  FSEL R4, R4, -INF , P4 ;  /* 0xff80000004047808 */ /* 0x000fe40002000000 */
[----:B------:R-:W-:Y:S01]  /*6430*/  ISETP.GT.AND P4, PT, R2, 0x8, PT ;  /* 0x000000080200780c */ /* 0x000fe20003f84270 */
[C---:B------:R-:W-:Y:S03]  /*6440*/  HMMA.16816.F32.BF16 R24, R148.reuse, R138, R24 ;  /* 0x0000008a9418723c */ /* 0x040fe60000041818 */
[----:B------:R-:W-:Y:S02]  /*6450*/  ISETP.GT.AND P1, PT, R0, RZ, PT ;  /* 0x000000ff0000720c */ /* 0x000fe40003f24270 */
[----:B------:R-:W-:Y:S02]  /*6460*/  FSEL R8, R8, -INF , P4 ;  /* 0xff80000008087808 */ /* 0x000fe40002000000 */
[----:B------:R-:W-:Y:S01]  /*6470*/  FMNMX.FTZ R136, R4, R3, !PT ;  /* 0x0000000304887209 */ /* 0x000fe20007810000 */
[C---:B--2---:R-:W-:Y:S03]  /*6480*/  HMMA.16816.F32.BF16 R28, R148.reuse, R144, R28 ;  /* 0x00000090941c723c */ /* 0x044fe6000004181c */
[C---:B------:R-:W-:Y:S02]  /*6490*/  ISETP.GT.AND P4, PT, R2.reuse, 0x10, PT ;  /* 0x000000100200780c */ /* 0x040fe40003f84270 */
[----:B------:R-:W-:Y:S02]  /*64a0*/  FSEL R5, R5, -INF , P3 ;  /* 0xff80000005057808 */ /* 0x000fe40001800000 */
[----:B------:R-:W-:Y:S01]  /*64b0*/  ISETP.GT.AND P3, PT, R2, 0x9, PT ;  /* 0x000000090200780c */ /* 0x000fe20003f64270 */
[----:B------:R-:W-:Y:S03]  /*64c0*/  HMMA.16816.F32.BF16 R32, R148, R146, R32 ;  /* 0x000000929420723c */ /* 0x000fe60000041820 */
[----:B------:R-:W-:Y:S02]  /*64d0*/  ISETP.GT.AND P0, PT, R0, 0x1, PT ;  /* 0x000000010000780c */ /* 0x000fe40003f04270 */
[----:B------:R-:W-:Y:S02]  /*64e0*/  FSEL R162, R12, -INF , P4 ;  /* 0xff8000000ca27808 */ /* 0x000fe40002000000 */
[----:B------:R-:W-:Y:S01]  /*64f0*/  FMNMX.FTZ R12, R5, R136, !PT ;  /* 0x00000088050c7209 */ /* 0x000fe20007810000 */
[----:B------:R-:W-:Y:S01]  /*6500*/  IMAD.IADD R150, R177, 0x1, R172 ;  /* 0x00000001b1967824 */ /* 0x000fe200078e02ac */
        /* <DEDUP_REMOVED lines=8> */
[----:B------:R-:W-:Y:S02]  /*6590*/  ISETP.GT.AND P1, PT, R0, 0x8, PT ;  /* 0x000000080000780c */ /* 0x000fe40003f24270 */
[----:B------:R-:W-:Y:S02]  /*65a0*/  FSEL R164, R16, -INF , P4 ;  /* 0xff80000010a47808 */ /* 0x000fe40002000000 */
[----:B------:R-:W-:Y:S02]  /*65b0*/  ISETP.GT.AND P3, PT, R2, 0x19, PT ;  /* 0x000000190200780c */ /* 0x000fe40003f64270 */
        /* <DEDUP_REMOVED lines=8> */
[----:B------:R-:W-:Y:S02]  /*6640*/  FMNMX.FTZ R12, R164, R12, !PT ;  /* 0x0000000ca40c7209 */ /* 0x000fe40007810000 */
[----:B------:R-:W-:Y:S02]  /*6650*/  FSEL R166, R14, -INF , P1 ;  /* 0xff8000000ea67808 */ /* 0x000fe40000800000 */
[----:B------:R-:W-:Y:S02]  /*6660*/  FSEL R239, R20, -INF , P4 ;  /* 0xff80000014ef7808 */ /* 0x000fe40002000000 */
[----:B------:R-:W-:Y:S02]  /*6670*/  FSEL R11, R11, -INF , P0 ;  /* 0xff8000000b0b7808 */ /* 0x000fe40000000000 */
[C---:B------:R-:W-:Y:S02]  /*6680*/  ISETP.GT.AND P0, PT, R0.reuse, 0x11, PT ;  /* 0x000000110000780c */ /* 0x040fe40003f04270 */
[----:B------:R-:W-:Y:S02]  /*6690*/  ISETP.GT.AND P1, PT, R0, 0x18, PT ;  /* 0x000000180000780c */ /* 0x000fe40003f24270 */
[----:B------:R-:W-:Y:S02]  /*66a0*/  ISETP.GT.AND P3, PT, R2, 0x21, PT ;  /* 0x000000210200780c */ /* 0x000fe40003f64270 */
[----:B------:R-:W-:Y:S02]  /*66b0*/  FMNMX.FTZ R13, R7, R13, !PT ;  /* 0x0000000d070d7209 */ /* 0x000fe40007810000 */
[----:B------:R-:W-:Y:S02]  /*66c0*/  FMNMX.FTZ R12, R165, R12, !PT ;  /* 0x0000000ca50c7209 */ /* 0x000fe40007810000 */
[----:B------:R-:W-:Y:S02]  /*66d0*/  FSEL R167, R15, -INF , P0 ;  /* 0xff8000000fa77808 */ /* 0x000fe40000000000 */
[----:B------:R-:W-:Y:S02]  /*66e0*/  FSEL R238, R21, -INF , P3 ;  /* 0xff80000015ee7808 */ /* 0x000fe40001800000 */
[----:B------:R-:W-:Y:S02]  /*66f0*/  ISETP.GT.AND P0, PT, R0, 0x19, PT ;  /* 0x000000190000780c */ /* 0x000fe40003f04270 */
[----:B------:R-:W-:Y:S02]  /*6700*/  FSEL R168, R18, -INF , P1 ;  /* 0xff80000012a87808 */ /* 0x000fe40000800000 */
[----:B------:R-:W-:Y:S02]  /*6710*/  FMNMX.FTZ R13, R10, R13, !PT ;  /* 0x0000000d0a0d7209 */ /* 0x000fe40007810000 */
[----:B------:R-:W-:Y:S02]  /*6720*/  FMNMX.FTZ R12, R239, R12, !PT ;  /* 0x0000000cef0c7209 */ /* 0x000fe40007810000 */
[C---:B------:R-:W-:Y:S02]  /*6730*/  ISETP.GT.AND P1, PT, R2.reuse, 0x28, PT ;  /* 0x000000280200780c */ /* 0x040fe40003f24270 */
[C---:B------:R-:W-:Y:S02]  /*6740*/  ISETP.GT.AND P6, PT, R2.reuse, 0x30, PT ;  /* 0x000000300200780c */ /* 0x040fe40003fc4270 */
[----:B------:R-:W-:Y:S02]  /*6750*/  FSEL R169, R19, -INF , P0 ;  /* 0xff80000013a97808 */ /* 0x000fe40000000000 */
[C---:B------:R-:W-:Y:S02]  /*6760*/  ISETP.GT.AND P5, PT, R2.reuse, 0x31, PT ;  /* 0x000000310200780c */ /* 0x040fe40003fa4270 */
[C---:B------:R-:W-:Y:S02]  /*6770*/  ISETP.GT.AND P4, PT, R2.reuse, 0x38, PT ;  /* 0x000000380200780c */ /* 0x040fe40003f84270 */
[----:B------:R-:W-:Y:S02]  /*6780*/  ISETP.GT.AND P3, PT, R2, 0x39, PT ;  /* 0x000000390200780c */ /* 0x000fe40003f64270 */
[----:B------:R-:W-:Y:S02]  /*6790*/  FSEL R237, R24, -INF , P1 ;  /* 0xff80000018ed7808 */ /* 0x000fe40000800000 */
[----:B------:R-:W-:Y:S02]  /*67a0*/  ISETP.GT.AND P0, PT, R2, 0x29, PT ;  /* 0x000000290200780c */ /* 0x000fe40003f04270 */
[----:B------:R-:W-:Y:S02]  /*67b0*/  FMNMX.FTZ R2, R11, R13, !PT ;  /* 0x0000000d0b027209 */ /* 0x000fe40007810000 */
[----:B------:R-:W-:Y:S02]  /*67c0*/  FMNMX.FTZ R12, R238, R12, !PT ;  /* 0x0000000cee0c7209 */ /* 0x000fe40007810000 */
[----:B------:R-:W-:Y:S02]  /*67d0*/  FSEL R175, R25, -INF , P0 ;  /* 0xff80000019af7808 */ /* 0x000fe40000000000 */
        /* <DEDUP_REMOVED lines=13> */
[C---:B------:R-:W-:Y:S02]  /*68b0*/  ISETP.GT.AND P0, PT, R0.reuse, 0x21, PT ;  /* 0x000000210000780c */ /* 0x040fe40003f04270 */
[----:B------:R-:W-:Y:S02]  /*68c0*/  FSEL R145, R33, -INF , P3 ;  /* 0xff80000021917808 */ /* 0x000fe40001800000 */
[----:B------:R-:W-:Y:S02]  /*68d0*/  FMNMX.FTZ R2, R147, R2, !PT ;  /* 0x0000000293027209 */ /* 0x000fe40007810000 */
[----:B------:R-:W-:Y:S02]  /*68e0*/  FSEL R173, R23, -INF , P0 ;  /* 0xff80000017ad7808 */ /* 0x000fe40000000000 */
[----:B------:R-:W-:Y:S02]  /*68f0*/  ISETP.GT.AND P0, PT, R0, 0x28, PT ;  /* 0x000000280000780c */ /* 0x000fe40003f04270 */
[----:B------:R-:W-:Y:S02]  /*6900*/  FMNMX.FTZ R13, R174, R13, !PT ;  /* 0x0000000dae0d7209 */ /* 0x000fe40007810000 */
[----:B------:R-:W-:Y:S02]  /*6910*/  FMNMX.FTZ R2, R145, R2, !PT ;  /* 0x0000000291027209 */ /* 0x000fe40007810000 */
[----:B------:R-:W-:Y:S02]  /*6920*/  ISETP.GT.AND P1, PT, R0, 0x29, PT ;  /* 0x000000290000780c */ /* 0x000fe40003f24270 */
[----:B------:R-:W-:Y:S01]  /*6930*/  FSEL R171, R26, -INF , P0 ;  /* 0xff8000001aab7808 */ /* 0x000fe20000000000 */
[----:B------:R-:W1:Y:S01]  /*6940*/  SHFL.BFLY PT, R12, R2, 0x2, 0x1f ;  /* 0x0c401f00020c7f89 */ /* 0x000e6200000e0000 */
        /* <DEDUP_REMOVED lines=13> */
[----:B------:R-:W-:Y:S02]  /*6a20*/  FMNMX.FTZ R0, R142, R13, !PT ;  /* 0x0000000d8e007209 */ /* 0x000fe40007810000 */
[----:B------:R-:W-:Y:S02]  /*6a30*/  FSEL R141, R35, -INF , P0 ;  /* 0xff800000238d7808 */ /* 0x000fe40000000000 */
[----:B-1----:R-:W-:Y:S02]  /*6a40*/  FMNMX.FTZ R13, R2, R12, !PT ;  /* 0x0000000c020d7209 */ /* 0x002fe40007810000 */
[----:B------:R-:W-:Y:S02]  /*6a50*/  FMNMX.FTZ R0, R141, R0, !PT ;  /* 0x000000008d007209 */ /* 0x000fe40007810000 */
[C---:B------:R-:W-:Y:S01]  /*6a60*/  IADD3 R149, R181.reuse, R150, RZ ;  /* 0x00000096b5957210 */ /* 0x040fe20007ffe0ff */
        /* <DEDUP_REMOVED lines=15> */
[--C-:B------:R-:W-:Y:S02]  /*6b60*/  FFMA.FTZ R157, R8, c[0x0][0x2d0], -R146.reuse ;  /* 0x0000b400089d7a23 */ /* 0x100fe40000010892 */
[----:B------:R-:W-:Y:S01]  /*6b70*/  FADD.FTZ R3, -R5, R3 ;  /* 0x0000000305037221 */ /* 0x000fe20000010100 */
        /* <DEDUP_REMOVED lines=10> */
[--C-:B------:R-:W-:Y:S01]  /*6c20*/  FFMA.FTZ R239, R147, c[0x0][0x2d0], -R146.reuse ;  /* 0x0000b40093ef7a23 */ /* 0x100fe20000010892 */
[----:B------:R-:W1:Y:S01]  /*6c30*/  LDSM.16.MT88.4 R12, [R150] ;  /* 0x00000000960c783b */ /* 0x000e620000004200 */
[--C-:B------:R-:W-:Y:S01]  /*6c40*/  FFMA.FTZ R238, R238, c[0x0][0x2d0], -R146.reuse ;  /* 0x0000b400eeee7a23 */ /* 0x100fe20000010892 */
[C---:B------:R-:W-:Y:S01]  /*6c50*/  FSETP.NEU.FTZ.AND P0, PT, R0.reuse, -INF , PT ;  /* 0xff8000000000780b */ /* 0x040fe20003f1d000 */
[C---:B------:R-:W-:Y:S01]  /*6c60*/  FMUL.FTZ R140, R0.reuse, c[0x0][0x2d0] ;  /* 0x0000b400008c7a20 */ /* 0x040fe20000410000 */
[----:B------:R-:W-:Y:S01]  /*6c70*/  MUFU.EX2 R157, R157 ;  /* 0x0000009d009d7308 */ /* 0x000fe20000000800 */
[--C-:B------:R-:W-:Y:S01]  /*6c80*/  FFMA.FTZ R237, R237, c[0x0][0x2d0], -R146.reuse ;  /* 0x0000b400eded7a23 */ /* 0x100fe20000010892 */
[----:B------:R-:W-:Y:S01]  /*6c90*/  FSEL R4, R0, RZ, P0 ;  /* 0x000000ff00047208 */ /* 0x000fe20000000000 */
[--C-:B------:R-:W-:Y:S01]  /*6ca0*/  FFMA.FTZ R175, R175, c[0x0][0x2d0], -R146.reuse ;  /* 0x0000b400afaf7a23 */ /* 0x100fe20000010892 */
[----:B------:R-:W-:Y:S01]  /*6cb0*/  FSEL R140, R140, RZ, P0 ;  /* 0x000000ff8c8c7208 */ /* 0x000fe20000000000 */
[----:B------:R-:W-:Y:S02]  /*6cc0*/  FFMA.FTZ R161, R161, c[0x0][0x2d0], -R146 ;  /* 0x0000b400a1a17a23 */ /* 0x000fe40000010892 */
[----:B------:R-:W-:Y:S02]  /*6cd0*/  FADD.FTZ R4, -R4, R132 ;  /* 0x0000008404047221 */ /* 0x000fe40000010100 */
[--C-:B------:R-:W-:Y:S01]  /*6ce0*/  FFMA.FTZ R155, R6, c[0x0][0x2d0], -R140.reuse ;  /* 0x0000b400069b7a23 */ /* 0x100fe2000001088c */
[----:B------:R3:W4:Y:S01]  /*6cf0*/  MUFU.EX2 R132, R3 ;  /* 0x0000000300847308 */ /* 0x0007220000000800 */
[--C-:B------:R-:W-:Y:S02]  /*6d00*/  FFMA.FTZ R154, R7, c[0x0][0x2d0], -R140.reuse ;  /* 0x0000b400079a7a23 */ /* 0x100fe4000001088c */
[--C-:B------:R-:W-:Y:S01]  /*6d10*/  FFMA.FTZ R153, R10, c[0x0][0x2d0], -R140.reuse ;  /* 0x0000b4000a997a23 */ /* 0x100fe2000001088c */
        /* <DEDUP_REMOVED lines=13> */
[----:B---3--:R-:W-:Y:S02]  /*6df0*/  FMUL.FTZ R3, R4, c[0x0][0x2d0] ;  /* 0x0000b40004037a20 */ /* 0x008fe40000410000 */
[C---:B----4-:R-:W-:Y:S02]  /*6e00*/  FMUL.FTZ R4, R132.reuse, R128 ;  /* 0x0000008084047220 */ /* 0x050fe40000410000 */
[C---:B------:R-:W-:Y:S01]  /*6e10*/  FMUL.FTZ R5, R132.reuse, R129 ;  /* 0x0000008184057220 */ /* 0x040fe20000410000 */
[----:B------:R-:W3:Y:S01]  /*6e20*/  MUFU.EX2 R154, R154 ;  /* 0x0000009a009a7308 */ /* 0x000ee20000000800 */
        /* <DEDUP_REMOVED lines=32> */
[----:B------:R-:W2:Y:S01]  /*7030*/  MUFU.EX2 R163, R163 ;  /* 0x000000a300a37308 */ /* 0x000ea20000000800 */
        /* <DEDUP_REMOVED lines=9> */
[----:B------:R-:W-:Y:S02]  /*70d0*/  LDSM.16.MT88.4 R124, [R150+0x2800] ;  /* 0x00280000967c783b */ /* 0x000fe40000004200 */
[C---:B------:R-:W-:Y:S02]  /*70e0*/  FMUL.FTZ R18, R3.reuse, R106 ;  /* 0x0000006a03127220 */ /* 0x040fe40000410000 */
[C---:B------:R-:W-:Y:S01]  /*70f0*/  FMUL.FTZ R12, R132.reuse, R100 ;  /* 0x00000064840c7220 */ /* 0x040fe20000410000 */
[C---:B------:R-:W-:Y:S01]  /*7100*/  HMMA.16816.F32.BF16 R8, R136.reuse, R14, R8 ;  /* 0x0000000e8808723c */ /* 0x040fe20000041808 */
[----:B------:R-:W1:Y:S03]  /*7110*/  MUFU.EX2 R165, R165 ;  /* 0x000000a500a57308 */ /* 0x000e660000000800 */
[C---:B------:R-:W-:Y:S02]  /*7120*/  FMUL.FTZ R13, R132.reuse, R101 ;  /* 0x00000065840d7220 */ /* 0x040fe40000410000 */
[C---:B------:R-:W-:Y:S02]  /*7130*/  FMUL.FTZ R19, R3.reuse, R107 ;  /* 0x0000006b03137220 */ /* 0x040fe40000410000 */
[C---:B------:R-:W-:Y:S01]  /*7140*/  FMUL.FTZ R14, R3.reuse, R102 ;  /* 0x00000066030e7220 */ /* 0x040fe20000410000 */
[----:B------:R-:W-:Y:S02]  /*7150*/  LDSM.16.MT88.4 R104, [R150+0x2000] ;  /* 0x002000009668783b */ /* 0x000fe40000004200 */
[----:B------:R-:W-:Y:S01]  /*7160*/  MUFU.EX2 R166, R166 ;  /* 0x000000a600a67308 */ /* 0x000fe20000000800 */
[C---:B------:R-:W-:Y:S02]  /*7170*/  FMUL.FTZ R15, R3.reuse, R103 ;  /* 0x00000067030f7220 */ /* 0x040fe40000410000 */
[C---:B------:R-:W-:Y:S02]  /*7180*/  FMUL.FTZ R26, R3.reuse, R114 ;  /* 0x00000072031a7220 */ /* 0x040fe40000410000 */
[C---:B------:R-:W-:Y:S01]  /*7190*/  FMUL.FTZ R27, R3.reuse, R115 ;  /* 0x00000073031b7220 */ /* 0x040fe20000410000 */
[----:B------:R-:W3:Y:S01]  /*71a0*/  LDSM.16.MT88.4 R100, [R151] ;  /* 0x000000009764783b */ /* 0x000ee20000004200 */
[C---:B------:R-:W-:Y:S01]  /*71b0*/  FMUL.FTZ R34, R3.reuse, R122 ;  /* 0x0000007a03227220 */ /* 0x040fe20000410000 */
[C---:B------:R-:W-:Y:S02]  /*71c0*/  HMMA.16816.F32.BF16 R12, R136.reuse, R20, R12 ;  /* 0x00000014880c723c */ /* 0x040fe4000004180c */
[----:B------:R-:W4:Y:S01]  /*71d0*/  MUFU.EX2 R167, R167 ;  /* 0x000000a700a77308 */ /* 0x000f220000000800 */
[C---:B------:R-:W-:Y:S02]  /*71e0*/  FMUL.FTZ R35, R3.reuse, R123 ;  /* 0x0000007b03237220 */ /* 0x040fe40000410000 */
[C---:B------:R-:W-:Y:S01]  /*71f0*/  FMUL.FTZ R38, R3.reuse, R38 ;  /* 0x0000002603267220 */ /* 0x040fe20000410000 */
[----:B------:R-:W-:Y:S01]  /*7200*/  LDSM.16.MT88.4 R112, [R150+0x800] ;  /* 0x000800009670783b */ /* 0x000fe20000004200 */
[C---:B------:R-:W-:Y:S01]  /*7210*/  FMUL.FTZ R20, R132.reuse, R108 ;  /* 0x0000006c84147220 */ /* 0x040fe20000410000 */
[C---:B------:R-:W-:Y:S04]  /*7220*/  HMMA.16816.F32.BF16 R16, R136.reuse, R22, R16 ;  /* 0x000000168810723c */ /* 0x040fe80000041810 */
[C---:B------:R-:W-:Y:S01]  /*7230*/  FMUL.FTZ R21, R132.reuse, R109 ;  /* 0x0000006d84157220 */ /* 0x040fe20000410000 */
[----:B------:R-:W-:Y:S01]  /*7240*/  MUFU.EX2 R168, R168 ;  /* 0x000000a800a87308 */ /* 0x000fe20000000800 */
[C---:B------:R-:W-:Y:S01]  /*7250*/  FMUL.FTZ R39, R3.reuse, R39 ;  /* 0x0000002703277220 */ /* 0x040fe20000410000 */
[----:B------:R-:W-:Y:S01]  /*7260*/  LDSM.16.MT88.4 R120, [R151+0x800] ;  /* 0x000800009778783b */ /* 0x000fe20000004200 */
[C---:B------:R-:W-:Y:S04]  /*7270*/  FMUL.FTZ R22, R3.reuse, R110 ;  /* 0x0000006e03167220 */ /* 0x040fe80000410000 */
[C---:B------:R-:W-:Y:S02]  /*7280*/  FMUL.FTZ R23, R3.reuse, R111 ;  /* 0x0000006f03177220 */ /* 0x040fe40000410000 */
[C---:B------:R-:W-:Y:S01]  /*7290*/  FMUL.FTZ R42, R3.reuse, R42 ;  /* 0x0000002a032a7220 */ /* 0x040fe20000410000 */
[----:B------:R-:W5:Y:S01]  /*72a0*/  LDSM.16.MT88.4 R108, [R149+0x2000] ;  /* 0x00200000956c783b */ /* 0x000f620000004200 */
[C---:B------:R-:W-:Y:S01]  /*72b0*/  FMUL.FTZ R43, R3.reuse, R43 ;  /* 0x0000002b032b7220 */ /* 0x040fe20000410000 */
[----:B------:R-:W1:Y:S01]  /*72c0*/  MUFU.EX2 R169, R169 ;  /* 0x000000a900a97308 */ /* 0x000e620000000800 */
[C---:B------:R-:W-:Y:S01]  /*72d0*/  FMUL.FTZ R46, R3.reuse, R46 ;  /* 0x0000002e032e7220 */ /* 0x040fe20000410000 */
        /* <DEDUP_REMOVED lines=15> */
[----:B------:R-:W-:Y:S01]  /*73d0*/  MUFU.EX2 R237, R237 ;  /* 0x000000ed00ed7308 */ /* 0x000fe20000000800 */
[C---:B------:R-:W-:Y:S02]  /*73e0*/  FMUL.FTZ R58, R3.reuse, R58 ;  /* 0x0000003a033a7220 */ /* 0x040fe40000410000 */
[C---:B------:R-:W-:Y:S02]  /*73f0*/  FMUL.FTZ R59, R3.reuse, R59 ;  /* 0x0000003b033b7220 */ /* 0x040fe40000410000 */
[C---:B------:R-:W-:Y:S01]  /*7400*/  FMUL.FTZ R62, R3.reuse, R62 ;  /* 0x0000003e033e7220 */ /* 0x040fe20000410000 */
[C---:B------:R-:W-:Y:S01]  /*7410*/  HMMA.16816.F32.BF16 R32, R136.reuse, R102, R32 ;  /* 0x000000668820723c */ /* 0x040fe20000041820 */
[----:B------:R-:W3:Y:S03]  /*7420*/  LDSM.16.MT88.4 R100, [R148+0x2000] ;  /* 0x002000009464783b */ /* 0x000ee60000004200 */
        /* <DEDUP_REMOVED lines=8> */
[----:B------:R-:W1:Y:S03]  /*74b0*/  LDSM.16.MT88.4 R104, [R151+0x2000] ;  /* 0x002000009768783b */ /* 0x000e660000004200 */
[C---:B------:R-:W-:Y:S02]  /*74c0*/  FMUL.FTZ R71, R3.reuse, R71 ;  /* 0x0000004703477220 */ /* 0x040fe40000410000 */
[C---:B------:R-:W-:Y:S02]  /*74d0*/  FMUL.FTZ R73, R132.reuse, R73 ;  /* 0x0000004984497220 */ /* 0x040fe40000410000 */
[C---:B-----5:R-:W-:Y:S01]  /*74e0*/  HMMA.16816.F32.BF16 R44, R136.reuse, R108, R44 ;  /* 0x0000006c882c723c */ /* 0x060fe2000004182c */
[----:B------:R-:W5:Y:S03]  /*74f0*/  MUFU.EX2 R173, R173 ;  /* 0x000000ad00ad7308 */ /* 0x000f660000000800 */
[C---:B------:R-:W-:Y:S02]  /*7500*/  FMUL.FTZ R74, R3.reuse, R74 ;  /* 0x0000004a034a7220 */ /* 0x040fe40000410000 */
[C---:B------:R-:W-:Y:S02]  /*7510*/  FMUL.FTZ R75, R3.reuse, R75 ;  /* 0x0000004b034b7220 */ /* 0x040fe40000410000 */
[C---:B------:R-:W-:Y:S01]  /*7520*/  HMMA.16816.F32.BF16 R48, R136.reuse, R110, R48 ;  /* 0x0000006e8830723c */ /* 0x040fe20000041830 */
[----:B------:R-:W2:Y:S02]  /*7530*/  LDSM.16.MT88.4 R108, [R150+0x4000] ;  /* 0x00400000966c783b */ /* 0x000ea40000004200 */
[----:B------:R-:W-:Y:S01]  /*7540*/  MUFU.EX2 R161, R161 ;  /* 0x000000a100a17308 */ /* 0x000fe20000000800 */
        /* <DEDUP_REMOVED lines=13> */
[C---:B-1----:R-:W-:Y:S04]  /*7620*/  HMMA.16816.F32.BF16 R60, R136.reuse, R104, R60 ;  /* 0x00000068883c723c */ /* 0x042fe8000004183c */
[C---:B------:R-:W-:Y:S02]  /*7630*/  FMUL.FTZ R84, R132.reuse, R84 ;  /* 0x0000005484547220 */ /* 0x040fe40000410000 */
[C---:B------:R-:W-:Y:S02]  /*7640*/  FMUL.FTZ R85, R132.reuse, R85 ;  /* 0x0000005584557220 */ /* 0x040fe40000410000 */
        /* <DEDUP_REMOVED lines=12> */
[C---:B------:R-:W-:Y:S02]  /*7710*/  FMUL.FTZ R91, R3.reuse, R91 ;  /* 0x0000005b035b7220 */ /* 0x040fe40000410000 */
[C---:B------:R-:W-:Y:S01]  /*7720*/  FMUL.FTZ R92, R132.reuse, R92 ;  /* 0x0000005c845c7220 */ /* 0x040fe20000410000 */
[C---:B---3--:R-:W-:Y:S03]  /*7730*/  HMMA.16816.F32.BF16 R76, R136.reuse, R100, R76 ;  /* 0x00000064884c723c */ /* 0x048fe6000004184c */
[C---:B------:R-:W-:Y:S02]  /*7740*/  FMUL.FTZ R93, R132.reuse, R93 ;  /* 0x0000005d845d7220 */ /* 0x040fe40000410000 */
[C---:B------:R-:W-:Y:S02]  /*7750*/  FMUL.FTZ R94, R3.reuse, R94 ;  /* 0x0000005e035e7220 */ /* 0x040fe40000410000 */
[----:B------:R-:W-:Y:S01]  /*7760*/  FMUL.FTZ R95, R3, R95 ;  /* 0x0000005f035f7220 */ /* 0x000fe20000410000 */
[C---:B------:R-:W-:Y:S04]  /*7770*/  HMMA.16816.F32.BF16 R80, R136.reuse, R102, R80 ;  /* 0x000000668850723c */ /* 0x040fe80000041850 */
[C---:B------:R-:W-:Y:S01]  /*7780*/  FMUL.FTZ R96, R132.reuse, R96 ;  /* 0x0000006084607220 */ /* 0x040fe20000410000 */
[----:B------:R-:W-:Y:S01]  /*7790*/  F2FP.BF16.PACK_AB R100, R163, R162 ;  /* 0x000000a2a364723e */ /* 0x000fe200000010ff */
[----:B------:R-:W-:Y:S01]  /*77a0*/  FMUL.FTZ R97, R132, R97 ;  /* 0x0000006184617220 */ /* 0x000fe20000410000 */
[----:B------:R-:W-:Y:S01]  /*77b0*/  F2FP.BF16.PACK_AB R102, R165, R164 ;  /* 0x000000a4a566723e */ /* 0x000fe200000010ff */
[C---:B-1----:R-:W-:Y:S04]  /*77c0*/  HMMA.16816.F32.BF16 R84, R136.reuse, R104, R84 ;  /* 0x000000688854723c */ /* 0x042fe80000041854 */
[----:B------:R-:W-:Y:S01]  /*77d0*/  FMUL.FTZ R98, R3, R98 ;  /* 0x0000006203627220 */ /* 0x000fe20000410000 */
[----:B----4-:R-:W-:Y:S01]  /*77e0*/  F2FP.BF16.PACK_AB R101, R167, R166 ;  /* 0x000000a6a765723e */ /* 0x010fe200000010ff */
[----:B------:R-:W-:Y:S01]  /*77f0*/  FMUL.FTZ R99, R3, R99 ;  /* 0x0000006303637220 */ /* 0x000fe20000410000 */
[----:B------:R-:W-:Y:S01]  /*7800*/  F2FP.BF16.PACK_AB R103, R169, R168 ;  /* 0x000000a8a967723e */ /* 0x000fe200000010ff */
[C---:B------:R-:W-:Y:S01]  /*7810*/  HMMA.16816.F32.BF16 R88, R136.reuse, R106, R88 ;  /* 0x0000006a8858723c */ /* 0x040fe20000041858 */
[----:B------:R-:W1:Y:S03]  /*7820*/  LDSM.16.MT88.4 R104, [R148+0x800] ;  /* 0x000800009468783b */ /* 0x000e660000004200 */
[--C-:B------:R-:W-:Y:S02]  /*7830*/  FFMA.FTZ R171, R171, c[0x0][0x2d0], -R140.reuse ;  /* 0x0000b400abab7a23 */ /* 0x100fe4000001088c */
[--C-:B------:R-:W-:Y:S02]  /*7840*/  FFMA.FTZ R170, R170, c[0x0][0x2d0], -R140.reuse ;  /* 0x0000b400aaaa7a23 */ /* 0x100fe4000001088c */
[C---:B--2---:R-:W-:Y:S02]  /*7850*/  HMMA.16816.F32.BF16 R92, R136.reuse, R108, R92 ;  /* 0x0000006c885c723c */ /* 0x044fe4000004185c */
[----:B------:R-:W2:Y:S02]  /*7860*/  MUFU.EX2 R171, R171 ;  /* 0x000000ab00ab7308 */ /* 0x000ea40000000800 */
[----:B------:R-:W-:Y:S02]  /*7870*/  FFMA.FTZ R140, R141, c[0x0][0x2d0], -R140 ;  /* 0x0000b4008d8c7a23 */ /* 0x000fe4000001088c */
[--C-:B------:R-:W-:Y:S02]  /*7880*/  FFMA.FTZ R160, R160, c[0x0][0x2d0], -R146.reuse ;  /* 0x0000b400a0a07a23 */ /* 0x100fe40000010892 */
[----:B------:R-:W-:Y:S01]  /*7890*/  HMMA.16816.F32.BF16 R96, R136, R110, R96 ;  /* 0x0000006e8860723c */ /* 0x000fe20000041860 */
[----:B------:R-:W3:Y:S03]  /*78a0*/  LDSM.16.MT88.4 R108, [R148+0x2800] ;  /* 0x00280000946c783b */ /* 0x000ee60000004200 */
[----:B------:R-:W-:Y:S01]  /*78b0*/  FFMA.FTZ R146, R145, c[0x0][0x2d0], -R146 ;  /* 0x0000b40091927a23 */ /* 0x000fe20000010892 */
[----:B------:R4:W-:Y:S01]  /*78c0*/  MUFU.EX2 R244, R140 ;  /* 0x0000008c00f47308 */ /* 0x0009e20000000800 */
[----:B------:R-:W-:Y:S02]  /*78d0*/  FFMA.FTZ R155, R3, R229, R155 ;  /* 0x000000e5039b7223 */ /* 0x000fe4000001009b */
[C---:B------:R-:W-:Y:S01]  /*78e0*/  HMMA.16816.F32.BF16 R4, R100.reuse, R112, R4 ;  /* 0x000000706404723c */ /* 0x040fe20000041804 */
[----:B------:R-:W-:Y:S04]  /*78f0*/  LDSM.16.MT88.4 R136, [R149+0x3000] ;  /* 0x003000009588783b */ /* 0x000fe80000004200 */
[----:B------:R-:W-:Y:S01]  /*7900*/  FFMA.FTZ R159, R132, R232, R159 ;  /* 0x000000e8849f7223 */ /* 0x000fe2000001009f */
[----:B------:R-:W-:Y:S01]  /*7910*/  MOV R132, R0 ;  /* 0x0000000000847202 */ /* 0x000fe20000000f00 */
[----:B------:R1:W-:Y:S01]  /*7920*/  MUFU.EX2 R240, R146 ;  /* 0x0000009200f07308 */ /* 0x0003e20000000800 */
[C---:B------:R-:W-:Y:S01]  /*7930*/  HMMA.16816.F32.BF16 R8, R100.reuse, R114, R8 ;  /* 0x000000726408723c */ /* 0x040fe20000041808 */
[----:B------:R-:W2:Y:S03]  /*7940*/  LDSM.16.MT88.4 R112, [R151+0x2800] ;  /* 0x002800009770783b */ /* 0x000ea60000004200 */
[----:B------:R-:W-:Y:S02]  /*7950*/  FADD.FTZ R159, R158, R159 ;  /* 0x0000009f9e9f7221 */ /* 0x000fe40000010000 */
[----:B------:R-:W-:Y:S02]  /*7960*/  FADD.FTZ R155, R154, R155 ;  /* 0x0000009b9a9b7221 */ /* 0x000fe40000010000 */
[C---:B------:R-:W-:Y:S01]  /*7970*/  HMMA.16816.F32.BF16 R12, R100.reuse, R116, R12 ;  /* 0x00000074640c723c */ /* 0x040fe2000004180c */
[----:B------:R-:W2:Y:S03]  /*7980*/  MUFU.EX2 R170, R170 ;  /* 0x000000aa00aa7308 */ /* 0x000ea60000000800 */
[----:B------:R-:W-:Y:S01]  /*7990*/  FADD.FTZ R159, R157, R159 ;  /* 0x0000009f9d9f7221 */ /* 0x000fe20000010000 */
[----:B----4-:R-:W-:Y:S01]  /*79a0*/  LDSM.16.MT88.4 R140, [R150+0x3800] ;  /* 0x00380000968c783b */ /* 0x010fe20000004200 */
[----:B------:R-:W-:Y:S02]  /*79b0*/  FADD.FTZ R155, R153, R155 ;  /* 0x0000009b999b7221 */ /* 0x000fe40000010000 */
[C---:B------:R-:W-:Y:S03]  /*79c0*/  HMMA.16816.F32.BF16 R16, R100.reuse, R118, R16 ;  /* 0x000000766410723c */ /* 0x040fe60000041810 */
[----:B------:R-:W4:Y:S01]  /*79d0*/  MUFU.EX2 R160, R160 ;  /* 0x000000a000a07308 */ /* 0x000f220000000800 */
[----:B------:R-:W-:Y:S01]  /*79e0*/  FADD.FTZ R159, R156, R159 ;  /* 0x0000009f9c9f7221 */ /* 0x000fe20000010000 */
[----:B------:R-:W-:Y:S01]  /*79f0*/  LDSM.16.MT88.4 R116, [R149+0x4800] ;  /* 0x004800009574783b */ /* 0x000fe20000004200 */
[----:B------:R-:W-:Y:S02]  /*7a00*/  FADD.FTZ R152, R152, R155 ;  /* 0x0000009b98987221 */ /* 0x000fe40000010000 */
[C---:B-1----:R-:W-:Y:S04]  /*7a10*/  HMMA.16816.F32.BF16 R20, R100.reuse, R104, R20 ;  /* 0x000000686414723c */ /* 0x042fe80000041814 */
[----:B------:R-:W-:Y:S01]  /*7a20*/  FADD.FTZ R162, R162, R159 ;  /* 0x0000009fa2a27221 */ /* 0x000fe20000010000 */
[----:B------:R-:W-:Y:S01]  /*7a30*/  LDSM.16.MT88.4 R144, [R149+0x3800] ;  /* 0x003800009590783b */ /* 0x000fe20000004200 */
[----:B------:R-:W-:Y:S02]  /*7a40*/  FADD.FTZ R152, R166, R152 ;  /* 0x00000098a6987221 */ /* 0x000fe40000010000 */
[C---:B------:R-:W-:Y:S04]  /*7a50*/  HMMA.16816.F32.BF16 R24, R100.reuse, R106, R24 ;  /* 0x0000006a6418723c */ /* 0x040fe80000041818 */
[----:B------:R-:W-:Y:S01]  /*7a60*/  FADD.FTZ R162, R163, R162 ;  /* 0x000000a2a3a27221 */ /* 0x000fe20000010000 */
[----:B------:R-:W1:Y:S01]  /*7a70*/  LDSM.16.MT88.4 R104, [R150+0x4800] ;  /* 0x004800009668783b */ /* 0x000e620000004200 */
        /* <DEDUP_REMOVED lines=9> */
[----:B------:R-:W-:Y:S04]  /*7b10*/  FADD.FTZ R169, R174, R169 ;  /* 0x000000a9aea97221 */ /* 0x000fe80000010000 */
[C---:B------:R-:W-:Y:S01]  /*7b20*/  HMMA.16816.F32.BF16 R40, R100.reuse, R126, R40 ;  /* 0x0000007e6428723c */ /* 0x040fe20000041828 */
[----:B------:R-:W-:Y:S03]  /*7b30*/  LDSM.16.MT88.4 R124, [R151+0x1000] ;  /* 0x00100000977c783b */ /* 0x000fe60000004200 */
[----:B-----5:R-:W-:Y:S04]  /*7b40*/  FADD.FTZ R169, R173, R169 ;  /* 0x000000a9ada97221 */ /* 0x020fe80000010000 */
[C---:B------:R-:W-:Y:S04]  /*7b50*/  HMMA.16816.F32.BF16 R44, R100.reuse, R128, R44 ;  /* 0x00000080642c723c */ /* 0x040fe8000004182c */
[----:B--2---:R-:W-:Y:S04]  /*7b60*/  FADD.FTZ R169, R171, R169 ;  /* 0x000000a9aba97221 */ /* 0x004fe80000010000 */
[C---:B------:R-:W-:Y:S01]  /*7b70*/  HMMA.16816.F32.BF16 R48, R100.reuse, R130, R48 ;  /* 0x000000826430723c */ /* 0x040fe20000041830 */
[----:B------:R-:W-:Y:S03]  /*7b80*/  LDSM.16.MT88.4 R128, [R150+0x3000] ;  /* 0x003000009680783b */ /* 0x000fe60000004200 */
[----:B------:R-:W-:Y:S04]  /*7b90*/  FADD.FTZ R169, R170, R169 ;  /* 0x000000a9aaa97221 */ /* 0x000fe80000010000 */
[C---:B---3--:R-:W-:Y:S04]  /*7ba0*/  HMMA.16816.F32.BF16 R52, R100.reuse, R108, R52 ;  /* 0x0000006c6434723c */ /* 0x048fe80000041834 */
[----:B------:R-:W-:Y:S04]  /*7bb0*/  FADD.FTZ R169, R241, R169 ;  /* 0x000000a9f1a97221 */ /* 0x000fe80000010000 */
[C---:B------:R-:W-:Y:S01]  /*7bc0*/  HMMA.16816.F32.BF16 R56, R100.reuse, R110, R56 ;  /* 0x0000006e6438723c */ /* 0x040fe20000041838 */
[----:B------:R-:W2:Y:S03]  /*7bd0*/  LDSM.16.MT88.4 R108, [R148+0x4800] ;  /* 0x00480000946c783b */ /* 0x000ea60000004200 */
[----:B------:R-:W-:Y:S04]  /*7be0*/  FADD.FTZ R169, R242, R169 ;  /* 0x000000a9f2a97221 */ /* 0x000fe80000010000 */
[C---:B------:R-:W-:Y:S04]  /*7bf0*/  HMMA.16816.F32.BF16 R60, R100.reuse, R112, R60 ;  /* 0x00000070643c723c */ /* 0x040fe8000004183c */
[----:B------:R-:W-:Y:S04]  /*7c00*/  FADD.FTZ R169, R243, R169 ;  /* 0x000000a9f3a97221 */ /* 0x000fe80000010000 */
[C---:B------:R-:W-:Y:S01]  /*7c10*/  HMMA.16816.F32.BF16 R64, R100.reuse, R114, R64 ;  /* 0x000000726440723c */ /* 0x040fe20000041840 */
[----:B------:R-:W3:Y:S03]  /*7c20*/  LDSM.16.MT88.4 R112, [R151+0x4800] ;  /* 0x004800009770783b */ /* 0x000ee60000004200 */
[----:B------:R-:W-:Y:S04]  /*7c30*/  FADD.FTZ R229, R244, R169 ;  /* 0x000000a9f4e57221 */ /* 0x000fe80000010000 */
[C---:B-1----:R-:W-:Y:S08]  /*7c40*/  HMMA.16816.F32.BF16 R68, R100.reuse, R104, R68 ;  /* 0x000000686444723c */ /* 0x042ff00000041844 */
[C---:B------:R-:W-:Y:S01]  /*7c50*/  HMMA.16816.F32.BF16 R72, R100.reuse, R106, R72 ;  /* 0x0000006a6448723c */ /* 0x040fe20000041848 */
[----:B------:R-:W1:Y:S07]  /*7c60*/  LDSM.16.MT88.4 R104, [R150+0x1000] ;  /* 0x001000009668783b */ /* 0x000e6e0000004200 */
[C---:B------:R-:W-:Y:S08]  /*7c70*/  HMMA.16816.F32.BF16 R76, R100.reuse, R116, R76 ;  /* 0x00000074644c723c */ /* 0x040ff0000004184c */
[C---:B------:R-:W-:Y:S01]  /*7c80*/  HMMA.16816.F32.BF16 R80, R100.reuse, R118, R80 ;  /* 0x000000766450723c */ /* 0x040fe20000041850 */
[----:B------:R-:W5:Y:S07]  /*7c90*/  LDSM.16.MT88.4 R116, [R148+0x1000] ;  /* 0x001000009474783b */ /* 0x000f6e0000004200 */
[C---:B--2---:R-:W-:Y:S08]  /*7ca0*/  HMMA.16816.F32.BF16 R84, R100.reuse, R108, R84 ;  /* 0x0000006c6454723c */ /* 0x044ff00000041854 */
[C---:B------:R-:W-:Y:S01]  /*7cb0*/  HMMA.16816.F32.BF16 R88, R100.reuse, R110, R88 ;  /* 0x0000006e6458723c */ /* 0x040fe20000041858 */
[----:B------:R-:W2:Y:S07]  /*7cc0*/  LDSM.16.MT88.4 R108, [R148+0x3000] ;  /* 0x00300000946c783b */ /* 0x000eae0000004200 */
        /* <DEDUP_REMOVED lines=10> */
[C---:B-1----:R-:W-:Y:S03]  /*7d70*/  HMMA.16816.F32.BF16 R4, R100.reuse, R104, R4 ;  /* 0x000000686404723c */ /* 0x042fe60000041804 */
[----:B------:R-:W-:Y:S04]  /*7d80*/  FADD.FTZ R172, R175, R172 ;  /* 0x000000acafac7221 */ /* 0x000fe80000010000 */
[----:B------:R-:W-:Y:S01]  /*7d90*/  FADD.FTZ R172, R161, R172 ;  /* 0x000000aca1ac7221 */ /* 0x000fe20000010000 */
[C---:B------:R-:W-:Y:S01]  /*7da0*/  HMMA.16816.F32.BF16 R8, R100.reuse, R106, R8 ;  /* 0x0000006a6408723c */ /* 0x040fe20000041808 */
[----:B------:R-:W1:Y:S03]  /*7db0*/  LDSM.16.MT88.4 R104, [R151+0x3000] ;  /* 0x003000009768783b */ /* 0x000e660000004200 */
[----:B----4-:R-:W-:Y:S04]  /*7dc0*/  FADD.FTZ R172, R160, R172 ;  /* 0x000000aca0ac7221 */ /* 0x010fe80000010000 */
[C---:B------:R-:W-:Y:S04]  /*7dd0*/  HMMA.16816.F32.BF16 R12, R100.reuse, R120, R12 ;  /* 0x00000078640c723c */ /* 0x040fe8000004180c */
[----:B------:R-:W-:Y:S04]  /*7de0*/  FADD.FTZ R172, R239, R172 ;  /* 0x000000acefac7221 */ /* 0x000fe80000010000 */
[C---:B------:R-:W-:Y:S01]  /*7df0*/  HMMA.16816.F32.BF16 R16, R100.reuse, R122, R16 ;  /* 0x0000007a6410723c */ /* 0x040fe20000041810 */
[----:B------:R-:W-:Y:S03]  /*7e00*/  LDSM.16.MT88.4 R120, [R151+0x1800] ;  /* 0x001800009778783b */ /* 0x000fe60000004200 */
[----:B------:R-:W-:Y:S04]  /*7e10*/  FADD.FTZ R232, R240, R172 ;  /* 0x000000acf0e87221 */ /* 0x000fe80000010000 */
[C---:B-----5:R-:W-:Y:S08]  /*7e20*/  HMMA.16816.F32.BF16 R20, R100.reuse, R116, R20 ;  /* 0x000000746414723c */ /* 0x060ff00000041814 */
        /* <DEDUP_REMOVED lines=12> */
[C---:B--2---:R-:W-:Y:S04]  /*7ef0*/  HMMA.16816.F32.BF16 R52, R100.reuse, R108, R52 ;  /* 0x0000006c6434723c */ /* 0x044fe80000041834 */
[----:B------:R-:W-:Y:S04]  /*7f00*/  F2FP.BF16.PACK_AB R139, R244, R243 ;  /* 0x000000f3f48b723e */ /* 0x000fe800000010ff */
[C---:B------:R-:W-:Y:S01]  /*7f10*/  HMMA.16816.F32.BF16 R56, R100.reuse, R110, R56 ;  /* 0x0000006e6438723c */ /* 0x040fe20000041838 */
[----:B------:R-:W2:Y:S07]  /*7f20*/  LDSM.16.MT88.4 R108, [R148+0x5000] ;  /* 0x00500000946c783b */ /* 0x000eae0000004200 */
[C---:B-1----:R-:W-:Y:S08]  /*7f30*/  HMMA.16816.F32.BF16 R60, R100.reuse, R104, R60 ;  /* 0x00000068643c723c */ /* 0x042ff0000004183c */
        /* <DEDUP_REMOVED lines=18> */
[C---:B------:R-:W-:Y:S01]  /*8060*/  HMMA.16816.F32.BF16 R104, R136.reuse, R114, R16 ;  /* 0x000000728868723c */ /* 0x040fe20000041810 */
[----:B------:R-:W5:Y:S07]  /*8070*/  LDSM.16.MT88.4 R16, [R149+0x5800] ;  /* 0x005800009510783b */ /* 0x000f6e0000004200 */
[C---:B---3--:R-:W-:Y:S07]  /*8080*/  HMMA.16816.F32.BF16 R108, R136.reuse, R116, R20 ;  /* 0x00000074886c723c */ /* 0x048fee0000041814 */
        /* <DEDUP_REMOVED lines=23> */
[----:B------:R-:W-:Y:S01]  /*8200*/  @P6 IMAD.IADD R3, R21, 0x1, R8 ;  /* 0x0000000115036824 */ /* 0x000fe200078e0208 */
[C---:B------:R-:W-:Y:S01]  /*8210*/  @P6 SHF.L.U32 R12, R20.reuse, 0x6, RZ ;  /* 0x00000006140c6819 */ /* 0x040fe200000006ff */
[----:B------:R-:W2:Y:S01]  /*8220*/  LDSM.16.MT88.4 R8, [R151+0x5800] ;  /* 0x005800009708783b */ /* 0x000ea20000004200 */
[----:B------:R-:W-:Y:S01]  /*8230*/  @P6 MOV R15, c[0x0][0x1e4] ;  /* 0x00007900000f6a02 */ /* 0x000fe20000000f00 */
[C---:B-----5:R-:W-:Y:S04]  /*8240*/  HMMA.16816.F32.BF16 R76, R136.reuse, R16, R76 ;  /* 0x00000010884c723c */ /* 0x060fe8000004184c */
[----:B------:R-:W-:Y:S02]  /*8250*/  @P6 SHF.L.U64.HI R3, R20, 0x6, R3 ;  /* 0x0000000614036819 */ /* 0x000fe40000010203 */
[C---:B------:R-:W-:Y:S02]  /*8260*/  @P6 LEA R14, P0, R13.reuse, R12, 0x5 ;  /* 0x0000000c0d0e6211 */ /* 0x040fe400078028ff */
[-C--:B------:R-:W-:Y:S01]  /*8270*/  @P6 IADD3 R12, P4, R12, R230.reuse, RZ ;  /* 0x000000e60c0c6210 */ /* 0x080fe20007f9e0ff */
[C---:B------:R-:W-:Y:S03]  /*8280*/  HMMA.16816.F32.BF16 R80, R136.reuse, R18, R80 ;  /* 0x000000128850723c */ /* 0x040fe60000041850 */
[----:B------:R-:W-:Y:S01]  /*8290*/  @P6 LEA.HI.X R15, R13, R3, R15, 0x5, P0 ;  /* 0x000000030d0f6211 */ /* 0x000fe200000f2c0f */
[----:B------:R-:W-:Y:S01]  /*82a0*/  @P6 IMAD.X R3, R3, 0x1, R222, P4 ;  /* 0x0000000103036824 */ /* 0x000fe200020e06de */
[C---:B------:R-:W-:Y:S02]  /*82b0*/  ISETP.GE.AND P0, PT, R228.reuse, 0x1, PT ;  /* 0x00000001e400780c */ /* 0x040fe40003f06270 */
[----:B------:R-:W-:Y:S01]  /*82c0*/  IADD3 R228, R228, 0x1, RZ ;  /* 0x00000001e4e47810 */ /* 0x000fe20007ffe0ff */
[C---:B-1----:R-:W-:Y:S04]  /*82d0*/  HMMA.16816.F32.BF16 R84, R136.reuse, R4, R84 ;  /* 0x000000048854723c */ /* 0x042fe80000041854 */
[----:B------:R-:W-:Y:S02]  /*82e0*/  SEL R228, R228, RZ, !P0 ;  /* 0x000000ffe4e47207 */ /* 0x000fe40004000000 */
[----:B------:R-:W-:Y:S02]  /*82f0*/  @P6 LEA R16, P5, R12, c[0x0][0x1c8], 0x1 ;  /* 0x000072000c106a11 */ /* 0x000fe400078a08ff */
[----:B------:R-:W-:Y:S01]  /*8300*/  @P6 IADD3 R14, P0, R14, R230, RZ ;  /* 0x000000e60e0e6210 */ /* 0x000fe20007f1e0ff */
[C---:B------:R-:W-:Y:S03]  /*8310*/  HMMA.16816.F32.BF16 R88, R136.reuse, R6, R88 ;  /* 0x000000068858723c */ /* 0x040fe60000041858 */
[----:B------:R-:W-:Y:S01]  /*8320*/  @P6 LEA.HI.X R17, R12, c[0x0][0x1cc], R3, 0x1, P5 ;  /* 0x000073000c116a11 */ /* 0x000fe200028f0c03 */
[----:B------:R-:W-:Y:S01]  /*8330*/  @P6 IMAD R3, R228, 0x6000, R200 ;  /* 0x00006000e4036824 */ /* 0x000fe200078e02c8 */
[C---:B------:R-:W-:Y:S02]  /*8340*/  @P6 LEA R4, P4, R14.reuse, c[0x0][0x1c8], 0x1 ;  /* 0x000072000e046a11 */ /* 0x040fe400078808ff */
[----:B------:R-:W-:Y:S02]  /*8350*/  @P6 IADD3.X R15, R15, R222, RZ, P0, !PT ;  /* 0x000000de0f0f6210 */ /* 0x000fe400007fe4ff */
[----:B------:R-:W-:Y:S01]  /*8360*/  @!PT LDS RZ, [RZ] ;  /* 0x00000000fffff984 */ /* 0x000fe20000000800 */
[----:B------:R-:W-:Y:S01]  /*8370*/  @!PT LDS RZ, [RZ] ;  /* 0x00000000fffff984 */ /* 0x000fe20000000800 */
[----:B------:R-:W-:Y:S01]  /*8380*/  @!PT LDS RZ, [RZ] ;  /* 0x00000000fffff984 */ /* 0x000fe20000000800 */
[----:B------:R1:W-:Y:S01]  /*8390*/  @P6 LDGSTS.E.BYPASS.LTC128B.128 [R3], [R16.64], !P3 ;  /* 0x0000000010036fae */ /* 0x0003e2000d901d48 */
[----:B------:R-:W-:Y:S02]  /*83a0*/  @P6 ISETP.GE.AND P0, PT, R197, c[0x0][0x1d4], PT ;  /* 0x00007500c5006a0c */ /* 0x000fe40003f06270 */
[----:B------:R-:W-:Y:S01]  /*83b0*/  @P6 LEA.HI.X R5, R14, c[0x0][0x1cc], R15, 0x1, P4 ;  /* 0x000073000e056a11 */ /* 0x000fe200020f0c0f */
[C---:B--2---:R-:W-:Y:S04]  /*83c0*/  HMMA.16816.F32.BF16 R92, R136.reuse, R8, R92 ;  /* 0x00000008885c723c */ /* 0x044fe8000004185c */
[----:B------:R1:W-:Y:S04]  /*83d0*/  @P6 LDGSTS.E.BYPASS.LTC128B.128 [R3+0x2000], [R16.64+0x80], !P1 ;  /* 0x0200008010036fae */ /* 0x0003e8000c901d48 */
[----:B------:R-:W-:Y:S04]  /*83e0*/  HMMA.16816.F32.BF16 R96, R136, R10, R96 ;  /* 0x0000000a8860723c */ /* 0x000fe80000041860 */
        /* <DEDUP_REMOVED lines=12> */
.L_x_4602:
[----:B------:R-:W-:-:S13]  /*84b0*/  ISETP.GE.AND P0, PT, R235, R223, PT ;  /* 0x000000dfeb00720c */ /* 0x000fda0003f06270 */
[----:B------:R-:W-:Y:S05]  /*84c0*/  @!P0 BRA `(.L_x_4604) ;  /* 0x000028e000008947 */ /* 0x000fea0003800000 */
[----:B------:R-:W-:Y:S02]  /*84d0*/  MOV R3, R0 ;  /* 0x0000000000037202 */ /* 0x000fe40000000f00 */
[----:B------:R-:W-:Y:S02]  /*84e0*/  MOV R132, R2 ;  /* 0x0000000200847202 */ /* 0x000fe40000000f00 */
.L_x_4605:
        /* <DEDUP_REMOVED lines=38> */
[----:B------:R-:W-:Y:S01]  /*8750*/  @!P6 MOV R136, c[0x0][0x20c] ;  /* 0x000083000088ea02 */ /* 0x000fe20000000f00 */
[----:B------:R-:W-:Y:S04]  /*8760*/  HMMA.16816.F32.BF16 R32, R32, R138, RZ ;  /* 0x0000008a2020723c */ /* 0x000fe800000418ff */
[----:B------:R-:W-:Y:S02]  /*8770*/  @!P6 LEA.HI.X R2, R2, R0, R136, 0x5, P0 ;  /* 0x000000000202e211 */ /* 0x000fe400000f2c88 */
[-C--:B------:R-:W-:Y:S01]  /*8780*/  @!P6 IADD3.X R0, R0, R190.reuse, RZ, P3, !PT ;  /* 0x000000be0000e210 */ /* 0x080fe20001ffe4ff */
[----:B------:R-:W2:Y:S01]  /*8790*/  LDSM.16.M88.4 R136, [R172+0x1000] ;  /* 0x00100000ac88783b */ /* 0x000ea20000000200 */
[C---:B-1----:R-:W-:Y:S05]  /*87a0*/  HMMA.16816.F32.BF16 R4, R140.reuse, R144, R4 ;  /* 0x000000908c04723c */ /* 0x042fea0000041804 */
[----:B------:R-:W-:Y:S01]  /*87b0*/  @!P6 IADD3.X R154, R2, R190, RZ, P4, !PT ;  /* 0x000000be029ae210 */ /* 0x000fe200027fe4ff */
[----:B------:R-:W-:Y:S01]  /*87c0*/  @!P6 IMAD R2, R228, 0x6000, R201 ;  /* 0x00006000e402e824 */ /* 0x000fe200078e02c9 */
[C---:B------:R-:W-:Y:S01]  /*87d0*/  @!P6 LEA R156, P3, R152.reuse, c[0x0][0x1f8], 0x1 ;  /* 0x00007e00989cea11 */ /* 0x040fe200078608ff */
[C---:B------:R-:W-:Y:S03]  /*87e0*/  HMMA.16816.F32.BF16 R8, R140.reuse, R146, R8 ;  /* 0x000000928c08723c */ /* 0x040fe60000041808 */
[----:B------:R-:W-:Y:S02]  /*87f0*/  @!P6 ISETP.GE.AND P0, PT, R197, c[0x0][0x1d4], PT ;  /* 0x00007500c500ea0c */ /* 0x000fe40003f06270 */
[----:B------:R-:W-:Y:S02]  /*8800*/  @!P6 LEA.HI.X R159, R153, c[0x0][0x1fc], R0, 0x1, P5 ;  /* 0x00007f00999fea11 */ /* 0x000fe400028f0c00 */
[----:B------:R-:W-:Y:S01]  /*8810*/  @!P6 LEA.HI.X R157, R152, c[0x0][0x1fc], R154, 0x1, P3 ;  /* 0x00007f00989dea11 */ /* 0x000fe200018f0c9a */
[C---:B-----5:R-:W-:Y:S01]  /*8820*/  HMMA.16816.F32.BF16 R12, R140.reuse, R148, R12 ;  /* 0x000000948c0c723c */ /* 0x060fe2000004180c */
[----:B------:R-:W1:Y:S03]  /*8830*/  LDSM.16.M88.4 R152, [R172+0x1800] ;  /* 0x00180000ac98783b */ /* 0x000e660000000200 */
[----:B------:R-:W-:Y:S04]  /*8840*/  IADD3 R0, R134, R173, RZ ;  /* 0x000000ad86007210 */ /* 0x000fe80007ffe0ff */
[C---:B------:R-:W-:Y:S01]  /*8850*/  HMMA.16816.F32.BF16 R16, R140.reuse, R150, R16 ;  /* 0x000000968c10723c */ /* 0x040fe20000041810 */
[----:B------:R-:W-:Y:S01]  /*8860*/  @!PT LDS RZ, [RZ] ;  /* 0x00000000fffff984 */ /* 0x000fe20000000800 */
[----:B------:R-:W-:Y:S01]  /*8870*/  @!PT LDS RZ, [RZ] ;  /* 0x00000000fffff984 */ /* 0x000fe20000000800 */
[----:B------:R-:W-:Y:S01]  /*8880*/  @!PT LDS RZ, [RZ] ;  /* 0x00000000fffff984 */ /* 0x000fe20000000800 */
[----:B------:R3:W-:Y:S08]  /*8890*/  @!P6 LDGSTS.E.BYPASS.LTC128B.128 [R2], [R158.64], !P2 ;  /* 0x000000009e02efae */ /* 0x0007f0000d101d48 */
[----:B------:R3:W-:Y:S01]  /*88a0*/  @!P6 LDGSTS.E.BYPASS.LTC128B.128 [R2+0x2000], [R158.64+0x80], !P1 ;  /* 0x020000809e02efae */ /* 0x0007e2000c901d48 */
[C---:B--2---:R-:W-:Y:S07]  /*88b0*/  HMMA.16816.F32.BF16 R20, R140.reuse, R136, R20 ;  /* 0x000000888c14723c */ /* 0x044fee0000041814 */
[----:B------:R3:W-:Y:S01]  /*88c0*/  @!P6 LDGSTS.E.BYPASS.LTC128B.128 [R2+0x4000], [R158.64+0x100], !P0 ;  /* 0x040001009e02efae */ /* 0x0007e2000c101d48 */
[C---:B------:R-:W-:Y:S07]  /*88d0*/  HMMA.16816.F32.BF16 R24, R140.reuse, R138, R24 ;  /* 0x0000008a8c18723c */ /* 0x040fee0000041818 */
[----:B------:R3:W-:Y:S01]  /*88e0*/  @!P6 LDGSTS.E.BYPASS.LTC128B.128 [R2+0x1000], [R156.64], !P2 ;  /* 0x010000009c02efae */ /* 0x0007e2000d101d48 */
[C---:B-1----:R-:W-:Y:S07]  /*88f0*/  HMMA.16816.F32.BF16 R28, R140.reuse, R152, R28 ;  /* 0x000000988c1c723c */ /* 0x042fee000004181c */
[----:B------:R3:W-:Y:S01]  /*8900*/  @!P6 LDGSTS.E.BYPASS.LTC128B.128 [R2+0x3000], [R156.64+0x80], !P1 ;  /* 0x030000809c02efae */ /* 0x0007e2000c901d48 */
[----:B------:R-:W-:Y:S07]  /*8910*/  HMMA.16816.F32.BF16 R32, R140, R154, R32 ;  /* 0x0000009a8c20723c */ /* 0x000fee0000041820 */
[----:B------:R3:W-:Y:S01]  /*8920*/  @!P6 LDGSTS.E.BYPASS.LTC128B.128 [R2+0x5000], [R156.64+0x100], !P0 ;  /* 0x050001009c02efae */ /* 0x0007e2000c101d48 */
[C---:B------:R-:W-:Y:S04]  /*8930*/  ISETP.GE.AND P6, PT, R228.reuse, 0x1, PT ;  /* 0x00000001e400780c */ /* 0x040fe80003fc6270 */
[----:B------:R-:W-:Y:S03]  /*8940*/  IADD3 R228, R228, 0x1, RZ ;  /* 0x00000001e4e47810 */ /* 0x000fe60007ffe0ff */
[----:B------:R-:W-:Y:S01]  /*8950*/  LDSM.16.M88.4 R144, [R179] ;  /* 0x00000000b390783b */ /* 0x000fe20000000200 */
[----:B------:R-:W-:Y:S07]  /*8960*/  SEL R228, R228, RZ, !P6 ;  /* 0x000000ffe4e47207 */ /* 0x000fee0007000000 */
[----:B------:R-:W-:Y:S08]  /*8970*/  LDSM.16.M88.4 R160, [R0+0x800] ;  /* 0x0008000000a0783b */ /* 0x000ff00000000200 */
[----:B------:R-:W-:Y:S01]  /*8980*/  LDSM.16.M88.4 R148, [R0+0x1000] ;  /* 0x001000000094783b */ /* 0x000fe20000000200 */
[----:B---3--:R-:W-:Y:S07]  /*8990*/  IADD3 R2, R134, R172, RZ ;  /* 0x000000ac86027210 */ /* 0x008fee0007ffe0ff */
        /* <DEDUP_REMOVED lines=10> */
[----:B------:R-:W5:Y:S01]  /*8a40*/  LDSM.16.M88.4 R156, [R2+0x1800] ;  /* 0x00180000029c783b */ /* 0x000f620000000200 */
[C---:B------:R-:W-:Y:S07]  /*8a50*/  HMMA.16816.F32.BF16 R16, R144.reuse, R162, R16 ;  /* 0x000000a29010723c */ /* 0x040fee0000041810 */
[----:B------:R-:W-:Y:S01]  /*8a60*/  LDSM.16.M88.4 R160, [R173+0x2800] ;  /* 0x00280000ada0783b */ /* 0x000fe20000000200 */
[C---:B------:R-:W-:Y:S08]  /*8a70*/  HMMA.16816.F32.BF16 R20, R144.reuse, R148, R20 ;  /* 0x000000949014723c */ /* 0x040ff00000041814 */
[C---:B------:R-:W-:Y:S01]  /*8a80*/  HMMA.16816.F32.BF16 R24, R144.reuse, R150, R24 ;  /* 0x000000969018723c */ /* 0x040fe20000041818 */
[----:B------:R-:W-:Y:S07]  /*8a90*/  LDSM.16.M88.4 R148, [R173+0x2000] ;  /* 0x00200000ad94783b */ /* 0x000fee0000000200 */
[C---:B--2---:R-:W-:Y:S08]  /*8aa0*/  HMMA.16816.F32.BF16 R28, R144.reuse, R164, R28 ;  /* 0x000000a4901c723c */ /* 0x044ff0000004181c */
[----:B------:R-:W-:Y:S01]  /*8ab0*/  HMMA.16816.F32.BF16 R32, R144, R166, R32 ;  /* 0x000000a69020723c */ /* 0x000fe20000041820 */
[----:B------:R-:W2:Y:S07]  /*8ac0*/  LDSM.16.M88.4 R144, [R183+0x4000] ;  /* 0x00400000b790783b */ /* 0x000eae0000000200 */
[C---:B---3--:R-:W-:Y:S01]  /*8ad0*/  HMMA.16816.F32.BF16 R4, R136.reuse, R168, R4 ;  /* 0x000000a88804723c */ /* 0x048fe20000041804 */
[----:B------:R-:W-:Y:S07]  /*8ae0*/  LDSM.16.M88.4 R164, [R180+0x4000] ;  /* 0x00400000b4a4783b */ /* 0x000fee0000000200 */
[C---:B------:R-:W-:Y:S01]  /*8af0*/  HMMA.16816.F32.BF16 R8, R136.reuse, R170, R8 ;  /* 0x000000aa8808723c */ /* 0x040fe20000041808 */
[----:B------:R-:W-:Y:S07]  /*8b00*/  LDSM.16.M88.4 R168, [R172+0x2000] ;  /* 0x00200000aca8783b */ /* 0x000fee0000000200 */
[C---:B-1----:R-:W-:Y:S08]  /*8b10*/  HMMA.16816.F32.BF16 R12, R136.reuse, R140, R12 ;  /* 0x0000008c880c723c */ /* 0x042ff0000004180c */
[C---:B------:R-:W-:Y:S01]  /*8b20*/  HMMA.16816.F32.BF16 R16, R136.reuse, R142, R16 ;  /* 0x0000008e8810723c */ /* 0x040fe20000041810 */
[----:B------:R-:W1:Y:S07]  /*8b30*/  LDSM.16.M88.4 R140, [R173+0x3000] ;  /* 0x00300000ad8c783b */ /* 0x000e6e0000000200 */
[C---:B----4-:R-:W-:Y:S08]  /*8b40*/  HMMA.16816.F32.BF16 R20, R136.reuse, R152, R20 ;  /* 0x000000988814723c */ /* 0x050ff00000041814 */
[C---:B------:R-:W-:Y:S01]  /*8b50*/  HMMA.16816.F32.BF16 R24, R136.reuse, R154, R24 ;  /* 0x0000009a8818723c */ /* 0x040fe20000041818 */
[----:B------:R-:W3:Y:S07]  /*8b60*/  LDSM.16.M88.4 R152, [R173+0x3800] ;  /* 0x00380000ad98783b */ /* 0x000eee0000000200 */
[C---:B-----5:R-:W-:Y:S08]  /*8b70*/  HMMA.16816.F32.BF16 R28, R136.reuse, R156, R28 ;  /* 0x0000009c881c723c */ /* 0x060ff0000004181c */
[----:B------:R-:W-:Y:S01]  /*8b80*/  HMMA.16816.F32.BF16 R32, R136, R158, R32 ;  /* 0x0000009e8820723c */ /* 0x000fe20000041820 */
[----:B------:R-:W4:Y:S07]  /*8b90*/  LDSM.16.M88.4 R136, [R172+0x2800] ;  /* 0x00280000ac88783b */ /* 0x000f2e0000000200 */
[C---:B--2---:R-:W-:Y:S01]  /*8ba0*/  HMMA.16816.F32.BF16 R4, R144.reuse, R148, R4 ;  /* 0x000000949004723c */ /* 0x044fe20000041804 */
[----:B------:R-:W-:Y:S07]  /*8bb0*/  LDSM.16.M88.4 R156, [R172+0x3800] ;  /* 0x00380000ac9c783b */ /* 0x000fee0000000200 */
        /* <DEDUP_REMOVED lines=21> */
[C---:B------:R-:W-:Y:S08]  /*8d10*/  HMMA.16816.F32.BF16 R28, R164.reuse, R156, R28 ;  /* 0x0000009ca41c723c */ /* 0x040ff0000004181c */
[----:B------:R-:W-:Y:S01]  /*8d20*/  HMMA.16816.F32.BF16 R32, R164, R158, R32 ;  /* 0x0000009ea420723c */ /* 0x000fe20000041820 */
[----:B------:R-:W5:Y:S07]  /*8d30*/  LDSM.16.M88.4 R156, [R185+0x2800] ;  /* 0x00280000b99c783b */ /* 0x000f6e0000000200 */
[C---:B-1----:R-:W-:Y:S01]  /*8d40*/  HMMA.16816.F32.BF16 R4, R140.reuse, R160, R4 ;  /* 0x000000a08c04723c */ /* 0x042fe20000041804 */
[----:B------:R-:W-:Y:S07]  /*8d50*/  LDSM.16.M88.4 R164, [R173+0x5000] ;  /* 0x00500000ada4783b */ /* 0x000fee0000000200 */
[C---:B------:R-:W-:Y:S01]  /*8d60*/  HMMA.16816.F32.BF16 R8, R140.reuse, R162, R8 ;  /* 0x000000a28c08723c */ /* 0x040fe20000041808 */
[----:B------:R-:W-:Y:S07]  /*8d70*/  LDSM.16.M88.4 R160, [R173+0x4800] ;  /* 0x00480000ada0783b */ /* 0x000fee0000000200 */
[C---:B---3--:R-:W-:Y:S08]  /*8d80*/  HMMA.16816.F32.BF16 R12, R140.reuse, R144, R12 ;  /* 0x000000908c0c723c */ /* 0x048ff0000004180c */
[C---:B------:R-:W-:Y:S01]  /*8d90*/  HMMA.16816.F32.BF16 R16, R140.reuse, R146, R16 ;  /* 0x000000928c10723c */ /* 0x040fe20000041810 */
[----:B------:R-:W1:Y:S07]  /*8da0*/  LDSM.16.M88.4 R144, [R185+0x3000] ;  /* 0x00300000b990783b */ /* 0x000e6e0000000200 */
[C---:B----4-:R-:W-:Y:S08]  /*8db0*/  HMMA.16816.F32.BF16 R20, R140.reuse, R136, R20 ;  /* 0x000000888c14723c */ /* 0x050ff00000041814 */
[C---:B------:R-:W-:Y:S01]  /*8dc0*/  HMMA.16816.F32.BF16 R24, R140.reuse, R138, R24 ;  /* 0x0000008a8c18723c */ /* 0x040fe20000041818 */
[----:B------:R-:W3:Y:S07]  /*8dd0*/  LDSM.16.M88.4 R136, [R185+0x3800] ;  /* 0x00380000b988783b */ /* 0x000eee0000000200 */
[C---:B--2---:R-:W-:Y:S08]  /*8de0*/  HMMA.16816.F32.BF16 R28, R140.reuse, R148, R28 ;  /* 0x000000948c1c723c */ /* 0x044ff0000004181c */
[----:B------:R-:W-:Y:S01]  /*8df0*/  HMMA.16816.F32.BF16 R32, R140, R150, R32 ;  /* 0x000000968c20723c */ /* 0x000fe20000041820 */
[----:B------:R-:W-:Y:S07]  /*8e00*/  LDSM.16.M88.4 R140, [R183+0x8000] ;  /* 0x00800000b78c783b */ /* 0x000fee0000000200 */
[C---:B------:R-:W-:Y:S01]  /*8e10*/  HMMA.16816.F32.BF16 R4, R152.reuse, R168, R4 ;  /* 0x000000a89804723c */ /* 0x040fe20000041804 */
[----:B------:R-:W2:Y:S07]  /*8e20*/  LDSM.16.M88.4 R148, [R173+0x4000] ;  /* 0x00400000ad94783b */ /* 0x000eae0000000200 */
        /* <DEDUP_REMOVED lines=8> */
[C---:B---3--:R-:W-:Y:S08]  /*8eb0*/  HMMA.16816.F32.BF16 R28, R152.reuse, R136, R28 ;  /* 0x00000088981c723c */ /* 0x048ff0000004181c */
[----:B------:R-:W-:Y:S01]  /*8ec0*/  HMMA.16816.F32.BF16 R32, R152, R138, R32 ;  /* 0x0000008a9820723c */ /* 0x000fe20000041820 */
[----:B------:R-:W3:Y:S07]  /*8ed0*/  LDSM.16.M88.4 R136, [R172+0x4800] ;  /* 0x00480000ac88783b */ /* 0x000eee0000000200 */
[C---:B--2---:R-:W-:Y:S01]  /*8ee0*/  HMMA.16816.F32.BF16 R4, R140.reuse, R148, R4 ;  /* 0x000000948c04723c */ /* 0x044fe20000041804 */
[----:B------:R-:W-:Y:S07]  /*8ef0*/  LDSM.16.M88.4 R152, [R172+0x5800] ;  /* 0x00580000ac98783b */ /* 0x000fee0000000200 */
[C---:B------:R-:W-:Y:S01]  /*8f00*/  HMMA.16816.F32.BF16 R8, R140.reuse, R150, R8 ;  /* 0x000000968c08723c */ /* 0x040fe20000041808 */
[----:B------:R-:W2:Y:S07]  /*8f10*/  LDSM.16.M88.4 R148, [R172+0x5000] ;  /* 0x00500000ac94783b */ /* 0x000eae0000000200 */
        /* <DEDUP_REMOVED lines=14> */
[C---:B---3--:R-:W-:Y:S08]  /*9000*/  HMMA.16816.F32.BF16 R12, R144.reuse, R136, R12 ;  /* 0x00000088900c723c */ /* 0x048ff0000004180c */
[C---:B------:R-:W-:Y:S01]  /*9010*/  HMMA.16816.F32.BF16 R16, R144.reuse, R138, R16 ;  /* 0x0000008a9010723c */ /* 0x040fe20000041810 */
[----:B------:R-:W3:Y:S07]  /*9020*/  LDSM.16.M88.4 R136, [R0+0x5800] ;  /* 0x005800000088783b */ /* 0x000eee0000000200 */
[C---:B--2---:R-:W-:Y:S08]  /*9030*/  HMMA.16816.F32.BF16 R20, R144.reuse, R148, R20 ;  /* 0x000000949014723c */ /* 0x044ff00000041814 */
[C---:B------:R-:W-:Y:S08]  /*9040*/  HMMA.16816.F32.BF16 R24, R144.reuse, R150, R24 ;  /* 0x000000969018723c */ /* 0x040ff00000041818 */
[C---:B------:R-:W-:Y:S08]  /*9050*/  HMMA.16816.F32.BF16 R28, R144.reuse, R152, R28 ;  /* 0x00000098901c723c */ /* 0x040ff0000004181c */
[----:B------:R-:W-:Y:S01]  /*9060*/  HMMA.16816.F32.BF16 R32, R144, R154, R32 ;  /* 0x0000009a9020723c */ /* 0x000fe20000041820 */
[----:B------:R-:W2:Y:S07]  /*9070*/  LDSM.16.M88.4 R144, [R185+0x4800] ;  /* 0x00480000b990783b */ /* 0x000eae0000000200 */
[C---:B-----5:R-:W-:Y:S08]  /*9080*/  HMMA.16816.F32.BF16 R4, R160.reuse, R164, R4 ;  /* 0x000000a4a004723c */ /* 0x060ff00000041804 */
[C---:B------:R-:W-:Y:S08]  /*9090*/  HMMA.16816.F32.BF16 R8, R160.reuse, R166, R8 ;  /* 0x000000a6a008723c */ /* 0x040ff00000041808 */
[C---:B----4-:R-:W-:Y:S08]  /*90a0*/  HMMA.16816.F32.BF16 R12, R160.reuse, R140, R12 ;  /* 0x0000008ca00c723c */ /* 0x050ff0000004180c */
[C---:B------:R-:W-:Y:S01]  /*90b0*/  HMMA.16816.F32.BF16 R16, R160.reuse, R142, R16 ;  /* 0x0000008ea010723c */ /* 0x040fe20000041810 */
[----:B------:R-:W4:Y:S07]  /*90c0*/  LDSM.16.M88.4 R140, [R185+0x5000] ;  /* 0x00500000b98c783b */ /* 0x000f2e0000000200 */
[C---:B-1----:R-:W-:Y:S07]  /*90d0*/  HMMA.16816.F32.BF16 R20, R160.reuse, R156, R20 ;  /* 0x0000009ca014723c */ /* 0x042fee0000041814 */
[-C--:B------:R-:W-:Y:S01]  /*90e0*/  IADD3 R156, R176, R184.reuse, RZ ;  /* 0x000000b8b09c7210 */ /* 0x080fe20007ffe0ff */
[C---:B------:R-:W-:Y:S07]  /*90f0*/  HMMA.16816.F32.BF16 R24, R160.reuse, R158, R24 ;  /* 0x0000009ea018723c */ /* 0x040fee0000041818 */
[----:B------:R-:W-:Y:S01]  /*9100*/  IADD3 R158, R177, R184, RZ ;  /* 0x000000b8b19e7210 */ /* 0x000fe20007ffe0ff */
[C---:B---3--:R-:W-:Y:S04]  /*9110*/  HMMA.16816.F32.BF16 R28, R160.reuse, R136, R28 ;  /* 0x00000088a01c723c */ /* 0x048fe8000004181c */
[C---:B------:R-:W-:Y:S02]  /*9120*/  IADD3 R157, R181.reuse, R158, RZ ;  /* 0x0000009eb59d7210 */ /* 0x040fe40007ffe0ff */
[----:B------:R-:W-:Y:S02]  /*9130*/  IADD3 R159, R181, R156, RZ ;  /* 0x0000009cb59f7210 */ /* 0x000fe40007ffe0ff */
[----:B------:R-:W-:Y:S01]  /*9140*/  HMMA.16816.F32.BF16 R32, R160, R138, R32 ;  /* 0x0000008aa020723c */ /* 0x000fe20000041820 */
[----:B------:R-:W1:Y:S01]  /*9150*/  LDSM.16.M88.4 R136, [R185+0x5800] ;  /* 0x00580000b988783b */ /* 0x000e620000000200 */
[----:B------:R-:W-:Y:S06]  /*9160*/  DEPBAR.LE SB0, 0x2 ;  /* 0x000080800000791a */ /* 0x000fec0000000000 */
[C---:B------:R-:W-:Y:S01]  /*9170*/  HMMA.16816.F32.BF16 R4, R168.reuse, R172, R4 ;  /* 0x000000aca804723c */ /* 0x040fe20000041804 */
[----:B------:R-:W-:Y:S07]  /*9180*/  BAR.SYNC.DEFER_BLOCKING 0x0 ;  /* 0x0000000000007b1d */ /* 0x000fee0000010000 */
[C---:B------:R-:W-:Y:S08]  /*9190*/  HMMA.16816.F32.BF16 R8, R168.reuse, R174, R8 ;  /* 0x000000aea808723c */ /* 0x040ff00000041808 */
[C---:B--2---:R-:W-:Y:S08]  /*91a0*/  HMMA.16816.F32.BF16 R12, R168.reuse, R144, R12 ;  /* 0x00000090a80c723c */ /* 0x044ff0000004180c */
        /* <DEDUP_REMOVED lines=8> */
[C---:B------:R-:W-:Y:S01]  /*9230*/  HMMA.16816.F32.BF16 R24, R168.reuse, R142, R24 ;  /* 0x0000008ea818723c */ /* 0x040fe20000041818 */
[----:B------:R-:W-:Y:S03]  /*9240*/  LDSM.16.MT88.4 R140, [R157] ;  /* 0x000000009d8c783b */ /* 0x000fe60000004200 */
[----:B------:R-:W-:Y:S02]  /*9250*/  FMNMX.FTZ R0, R8, R0, !PT ;  /* 0x0000000008007209 */ /* 0x000fe40007810000 */
[----:B------:R-:W-:Y:S02]  /*9260*/  FMNMX.FTZ R2, R10, R2, !PT ;  /* 0x000000020a027209 */ /* 0x000fe40007810000 */
[C---:B-1----:R-:W-:Y:S01]  /*9270*/  HMMA.16816.F32.BF16 R28, R168.reuse, R136, R28 ;  /* 0x00000088a81c723c */ /* 0x042fe2000004181c */
[----:B------:R-:W-:Y:S03]  /*9280*/  LDSM.16.MT88.4 R152, [R156+0x2800] ;  /* 0x002800009c98783b */ /* 0x000fe60000004200 */
        /* <DEDUP_REMOVED lines=37> */
[--C-:B------:R-:W-:Y:S01]  /*94e0*/  FFMA.FTZ R160, R4, c[0x0][0x2d0], -R169.reuse ;  /* 0x0000b40004a07a23 */ /* 0x100fe200000108a9 */
[----:B------:R-:W1:Y:S01]  /*94f0*/  LDSM.16.MT88.4 R136, [R158] ;  /* 0x000000009e88783b */ /* 0x000e620000004200 */
[----:B------:R-:W-:Y:S02]  /*9500*/  FFMA.FTZ R161, R5, c[0x0][0x2d0], -R169 ;  /* 0x0000b40005a17a23 */ /* 0x000fe400000108a9 */
[C---:B------:R-:W-:Y:S02]  /*9510*/  FMUL.FTZ R168, R0.reuse, c[0x0][0x2d0] ;  /* 0x0000b40000a87a20 */ /* 0x040fe40000410000 */
[----:B------:R-:W-:Y:S01]  /*9520*/  FADD.FTZ R3, -R0, R3 ;  /* 0x0000000300037221 */ /* 0x000fe20000010100 */
        /* <DEDUP_REMOVED lines=8> */
[----:B------:R-:W-:Y:S02]  /*95b0*/  FMUL.FTZ R132, R132, c[0x0][0x2d0] ;  /* 0x0000b40084847a20 */ /* 0x000fe40000410000 */
[----:B------:R-:W-:Y:S02]  /*95c0*/  FMUL.FTZ R3, R3, c[0x0][0x2d0] ;  /* 0x0000b40003037a20 */ /* 0x000fe40000410000 */
[--C-:B------:R-:W-:Y:S02]  /*95d0*/  FFMA.FTZ R170, R12, c[0x0][0x2d0], -R169.reuse ;  /* 0x0000b4000caa7a23 */ /* 0x100fe400000108a9 */
[--C-:B------:R-:W-:Y:S01]  /*95e0*/  FFMA.FTZ R171, R13, c[0x0][0x2d0], -R169.reuse ;  /* 0x0000b4000dab7a23 */ /* 0x100fe200000108a9 */
[----:B------:R-:W2:Y:S01]  /*95f0*/  MUFU.EX2 R132, R132 ;  /* 0x0000008400847308 */ /* 0x000ea20000000800 */
[--C-:B------:R-:W-:Y:S02]  /*9600*/  FFMA.FTZ R174, R14, c[0x0][0x2d0], -R168.reuse ;  /* 0x0000b4000eae7a23 */ /* 0x100fe400000108a8 */
[--C-:B------:R-:W-:Y:S02]  /*9610*/  FFMA.FTZ R175, R15, c[0x0][0x2d0], -R168.reuse ;  /* 0x0000b4000faf7a23 */ /* 0x100fe400000108a8 */
[----:B------:R-:W-:Y:S01]  /*9620*/  LDSM.16.MT88.4 R12, [R159+0x4000] ;  /* 0x004000009f0c783b */ /* 0x000fe20000004200 */
[--C-:B------:R-:W-:Y:S02]  /*9630*/  FFMA.FTZ R172, R16, c[0x0][0x2d0], -R169.reuse ;  /* 0x0000b40010ac7a23 */ /* 0x100fe400000108a9 */
[--C-:B------:R-:W-:Y:S02]  /*9640*/  FFMA.FTZ R173, R17, c[0x0][0x2d0], -R169.reuse ;  /* 0x0000b40011ad7a23 */ /* 0x100fe400000108a9 */
[----:B------:R-:W3:Y:S01]  /*9650*/  MUFU.EX2 R3, R3 ;  /* 0x0000000300037308 */ /* 0x000ee20000000800 */
[--C-:B------:R-:W-:Y:S02]  /*9660*/  FFMA.FTZ R184, R18, c[0x0][0x2d0], -R168.reuse ;  /* 0x0000b40012b87a23 */ /* 0x100fe400000108a8 */
[--C-:B------:R-:W-:Y:S02]  /*9670*/  FFMA.FTZ R185, R19, c[0x0][0x2d0], -R168.reuse ;  /* 0x0000b40013b97a23 */ /* 0x100fe400000108a8 */
[----:B------:R-:W-:Y:S01]  /*9680*/  LDSM.16.MT88.4 R16, [R157+0x800] ;  /* 0x000800009d10783b */ /* 0x000fe20000004200 */
[--C-:B------:R-:W-:Y:S02]  /*9690*/  FFMA.FTZ R234, R31, c[0x0][0x2d0], -R168.reuse ;  /* 0x0000b4001fea7a23 */ /* 0x100fe400000108a8 */
[----:B------:R-:W-:Y:S02]  /*96a0*/  FFMA.FTZ R236, R34, c[0x0][0x2d0], -R168 ;  /* 0x0000b40022ec7a23 */ /* 0x000fe400000108a8 */
[----:B------:R-:W-:Y:S01]  /*96b0*/  MUFU.EX2 R162, R162 ;  /* 0x000000a200a27308 */ /* 0x000fe20000000800 */
[C---:B--2---:R-:W-:Y:S01]  /*96c0*/  FMUL.FTZ R4, R132.reuse, R128 ;  /* 0x0000008084047220 */ /* 0x044fe20000410000 */
[----:B------:R-:W-:Y:S01]  /*96d0*/  F2FP.BF16.PACK_AB R128, R161, R160 ;  /* 0x000000a0a180723e */ /* 0x000fe200000010ff */
[C---:B------:R-:W-:Y:S02]  /*96e0*/  FMUL.FTZ R5, R132.reuse, R129 ;  /* 0x0000008184057220 */ /* 0x040fe40000410000 */
[C---:B------:R-:W-:Y:S05]  /*96f0*/  FMUL.FTZ R8, R132.reuse, R124 ;  /* 0x0000007c84087220 */ /* 0x040fea0000410000 */
[----:B------:R-:W2:Y:S01]  /*9700*/  MUFU.EX2 R163, R163 ;  /* 0x000000a300a37308 */ /* 0x000ea20000000800 */
[C---:B------:R-:W-:Y:S02]  /*9710*/  FMUL.FTZ R9, R132.reuse, R125 ;  /* 0x0000007d84097220 */ /* 0x040fe40000410000 */
[C---:B------:R-:W-:Y:S02]  /*9720*/  FMUL.FTZ R100, R132.reuse, R100 ;  /* 0x0000006484647220 */ /* 0x040fe40000410000 */
[C---:B---3--:R-:W-:Y:S02]  /*9730*/  FMUL.FTZ R6, R3.reuse, R130 ;  /* 0x0000008203067220 */ /* 0x048fe40000410000 */
[C---:B------:R-:W-:Y:S02]  /*9740*/  FMUL.FTZ R7, R3.reuse, R131 ;  /* 0x0000008303077220 */ /* 0x040fe40000410000 */
[C---:B------:R-:W-:Y:S01]  /*9750*/  FMUL.FTZ R10, R3.reuse, R126 ;  /* 0x0000007e030a7220 */ /* 0x040fe20000410000 */
[----:B------:R-:W-:Y:S01]  /*9760*/  MUFU.EX2 R164, R164 ;  /* 0x000000a400a47308 */ /* 0x000fe20000000800 */
[C---:B------:R-:W-:Y:S02]  /*9770*/  FMUL.FTZ R11, R3.reuse, R127 ;  /* 0x0000007f030b7220 */ /* 0x040fe40000410000 */
[----:B------:R-:W3:Y:S01]  /*9780*/  LDSM.16.MT88.4 R124, [R159] ;  /* 0x000000009f7c783b */ /* 0x000ee20000004200 */
[C---:B------:R-:W-:Y:S02]  /*9790*/  FMUL.FTZ R101, R132.reuse, R101 ;  /* 0x0000006584657220 */ /* 0x040fe40000410000 */
[C---:B------:R-:W-:Y:S02]  /*97a0*/  FMUL.FTZ R102, R3.reuse, R102 ;  /* 0x0000006603667220 */ /* 0x040fe40000410000 */
[----:B------:R-:W-:Y:S02]  /*97b0*/  FMUL.FTZ R103, R3, R103 ;  /* 0x0000006703677220 */ /* 0x000fe40000410000 */
[----:B------:R-:W4:Y:S01]  /*97c0*/  MUFU.EX2 R165, R165 ;  /* 0x000000a500a57308 */ /* 0x000f220000000800 */
        /* <DEDUP_REMOVED lines=48> */
[C---:B------:R-:W-:Y:S01]  /*9ad0*/  FMUL.FTZ R48, R132.reuse, R48 ;  /* 0x0000003084307220 */ /* 0x040fe20000410000 */
[----:B------:R-:W5:Y:S01]  /*9ae0*/  MUFU.EX2 R175, R175 ;  /* 0x000000af00af7308 */ /* 0x000f620000000800 */
[C---:B------:R-:W-:Y:S04]  /*9af0*/  HMMA.16816.F32.BF16 R108, R128.reuse, R144, R108 ;  /* 0x00000090806c723c */ /* 0x040fe8000004186c */
[C---:B------:R-:W-:Y:S02]  /*9b00*/  FMUL.FTZ R49, R132.reuse, R49 ;  /* 0x0000003184317220 */ /* 0x040fe40000410000 */
[C---:B------:R-:W-:Y:S02]  /*9b10*/  FMUL.FTZ R50, R3.reuse, R50 ;  /* 0x0000003203327220 */ /* 0x040fe40000410000 */
[C---:B------:R-:W-:Y:S01]  /*9b20*/  HMMA.16816.F32.BF16 R112, R128.reuse, R146, R112 ;  /* 0x000000928070723c */ /* 0x040fe20000041870 */
[----:B------:R-:W-:Y:S01]  /*9b30*/  LDSM.16.MT88.4 R144, [R158+0x2800] ;  /* 0x002800009e90783b */ /* 0x000fe20000004200 */
[----:B------:R-:W-:Y:S02]  /*9b40*/  MUFU.EX2 R184, R184 ;  /* 0x000000b800b87308 */ /* 0x000fe40000000800 */
[C---:B------:R-:W-:Y:S02]  /*9b50*/  FMUL.FTZ R51, R3.reuse, R51 ;  /* 0x0000003303337220 */ /* 0x040fe40000410000 */
[C---:B------:R-:W-:Y:S02]  /*9b60*/  FMUL.FTZ R52, R132.reuse, R52 ;  /* 0x0000003484347220 */ /* 0x040fe40000410000 */
[C---:B---3--:R-:W-:Y:S04]  /*9b70*/  HMMA.16816.F32.BF16 R116, R128.reuse, R124, R116 ;  /* 0x0000007c8074723c */ /* 0x048fe80000041874 */
[C---:B------:R-:W-:Y:S01]  /*9b80*/  FMUL.FTZ R53, R132.reuse, R53 ;  /* 0x0000003584357220 */ /* 0x040fe20000410000 */
[----:B------:R-:W3:Y:S01]  /*9b90*/  MUFU.EX2 R185, R185 ;  /* 0x000000b900b97308 */ /* 0x000ee20000000800 */
[C---:B------:R-:W-:Y:S02]  /*9ba0*/  FMUL.FTZ R54, R3.reuse, R54 ;  /* 0x0000003603367220 */ /* 0x040fe40000410000 */
        /* <DEDUP_REMOVED lines=36> */
[C---:B--2---:R-:W-:Y:S04]  /*9df0*/  HMMA.16816.F32.BF16 R68, R128.reuse, R140, R68 ;  /* 0x0000008c8044723c */ /* 0x044fe80000041844 */
[C---:B------:R-:W-:Y:S02]  /*9e00*/  FMUL.FTZ R75, R3.reuse, R75 ;  /* 0x0000004b034b7220 */ /* 0x040fe40000410000 */
[C---:B------:R-:W-:Y:S02]  /*9e10*/  FMUL.FTZ R76, R132.reuse, R76 ;  /* 0x0000004c844c7220 */ /* 0x040fe40000410000 */
[C---:B------:R-:W-:Y:S03]  /*9e20*/  FMUL.FTZ R77, R132.reuse, R77 ;  /* 0x0000004d844d7220 */ /* 0x040fe60000410000 */
[C---:B------:R-:W-:Y:S01]  /*9e30*/  HMMA.16816.F32.BF16 R72, R128.reuse, R142, R72 ;  /* 0x0000008e8048723c */ /* 0x040fe20000041848 */
[----:B------:R-:W-:Y:S02]  /*9e40*/  LDSM.16.MT88.4 R140, [R159+0x800] ;  /* 0x000800009f8c783b */ /* 0x000fe40000004200 */
[C---:B------:R-:W-:Y:S02]  /*9e50*/  FMUL.FTZ R78, R3.reuse, R78 ;  /* 0x0000004e034e7220 */ /* 0x040fe40000410000 */
[C---:B------:R-:W-:Y:S02]  /*9e60*/  FMUL.FTZ R79, R3.reuse, R79 ;  /* 0x0000004f034f7220 */ /* 0x040fe40000410000 */
[C---:B------:R-:W-:Y:S02]  /*9e70*/  FMUL.FTZ R80, R132.reuse, R80 ;  /* 0x0000005084507220 */ /* 0x040fe40000410000 */
[C---:B------:R-:W-:Y:S03]  /*9e80*/  FMUL.FTZ R81, R132.reuse, R81 ;  /* 0x0000005184517220 */ /* 0x040fe60000410000 */
[C---:B---3--:R-:W-:Y:S03]  /*9e90*/  HMMA.16816.F32.BF16 R76, R128.reuse, R124, R76 ;  /* 0x0000007c804c723c */ /* 0x048fe6000004184c */
        /* <DEDUP_REMOVED lines=14> */
[C---:B------:R-:W-:Y:S03]  /*9f80*/  FMUL.FTZ R93, R132.reuse, R93 ;  /* 0x0000005d845d7220 */ /* 0x040fe60000410000 */
[C---:B------:R-:W-:Y:S01]  /*9f90*/  HMMA.16816.F32.BF16 R88, R128.reuse, R138, R88 ;  /* 0x0000008a8058723c */ /* 0x040fe20000041858 */
[----:B------:R-:W1:Y:S02]  /*9fa0*/  LDSM.16.MT88.4 R136, [R156+0x800] ;  /* 0x000800009c88783b */ /* 0x000e640000004200 */
[C---:B------:R-:W-:Y:S02]  /*9fb0*/  FMUL.FTZ R94, R3.reuse, R94 ;  /* 0x0000005e035e7220 */ /* 0x040fe40000410000 */
[C---:B------:R-:W-:Y:S02]  /*9fc0*/  FMUL.FTZ R95, R3.reuse, R95 ;  /* 0x0000005f035f7220 */ /* 0x040fe40000410000 */
[C---:B------:R-:W-:Y:S02]  /*9fd0*/  FMUL.FTZ R96, R132.reuse, R96 ;  /* 0x0000006084607220 */ /* 0x040fe40000410000 */
[C---:B------:R-:W-:Y:S03]  /*9fe0*/  FMUL.FTZ R97, R132.reuse, R97 ;  /* 0x0000006184617220 */ /* 0x040fe60000410000 */
[C---:B------:R-:W-:Y:S03]  /*9ff0*/  HMMA.16816.F32.BF16 R92, R128.reuse, R12, R92 ;  /* 0x0000000c805c723c */ /* 0x040fe6000004185c */
[C---:B------:R-:W-:Y:S02]  /*a000*/  FMUL.FTZ R98, R3.reuse, R98 ;  /* 0x0000006203627220 */ /* 0x040fe40000410000 */
[----:B------:R-:W-:Y:S02]  /*a010*/  FMUL.FTZ R99, R3, R99 ;  /* 0x0000006303637220 */ /* 0x000fe40000410000 */
[----:B----4-:R-:W-:Y:S01]  /*a020*/  F2FP.BF16.PACK_AB R12, R171, R170 ;  /* 0x000000aaab0c723e */ /* 0x010fe200000010ff */
[----:B------:R-:W-:Y:S01]  /*a030*/  FFMA.FTZ R164, R3, R229, R164 ;  /* 0x000000e503a47223 */ /* 0x000fe200000100a4 */
[----:B-----5:R-:W-:Y:S03]  /*a040*/  F2FP.BF16.PACK_AB R13, R175, R174 ;  /* 0x000000aeaf0d723e */ /* 0x020fe600000010ff */
[----:B------:R-:W-:Y:S01]  /*a050*/  HMMA.16816.F32.BF16 R96, R128, R14, R96 ;  /* 0x0000000e8060723c */ /* 0x000fe20000041860 */
[----:B------:R-:W3:Y:S02]  /*a060*/  LDSM.16.MT88.4 R128, [R159+0x2800] ;  /* 0x002800009f80783b */ /* 0x000ee40000004200 */
[----:B------:R-:W-:Y:S01]  /*a070*/  FFMA.FTZ R160, R132, R232, R160 ;  /* 0x000000e884a07223 */ /* 0x000fe200000100a0 */
[----:B------:R-:W-:Y:S01]  /*a080*/  MOV R132, R2 ;  /* 0x0000000200847202 */ /* 0x000fe20000000f00 */
[----:B------:R-:W-:Y:S02]  /*a090*/  FADD.FTZ R164, R165, R164 ;  /* 0x000000a4a5a47221 */ /* 0x000fe40000010000 */
[----:B------:R-:W-:Y:S01]  /*a0a0*/  F2FP.BF16.PACK_AB R14, R173, R172 ;  /* 0x000000acad0e723e */ /* 0x000fe200000010ff */
[----:B------:R-:W-:Y:S01]  /*a0b0*/  FADD.FTZ R160, R161, R160 ;  /* 0x000000a0a1a07221 */ /* 0x000fe20000010000 */
[----:B------:R-:W-:Y:S03]  /*a0c0*/  F2FP.BF16.PACK_AB R15, R185, R184 ;  /* 0x000000b8b90f723e */ /* 0x000fe600000010ff */
        /* <DEDUP_REMOVED lines=20> */
[----:B------:R-:W1:Y:S07]  /*a210*/  LDSM.16.MT88.4 R136, [R156+0x4800] ;  /* 0x004800009c88783b */ /* 0x000e6e0000004200 */
[C---:B------:R-:W-:Y:S08]  /*a220*/  HMMA.16816.F32.BF16 R116, R12.reuse, R140, R116 ;  /* 0x0000008c0c74723c */ /* 0x040ff00000041874 */
[C---:B------:R-:W-:Y:S01]  /*a230*/  HMMA.16816.F32.BF16 R120, R12.reuse, R142, R120 ;  /* 0x0000008e0c78723c */ /* 0x040fe20000041878 */
[----:B------:R-:W-:Y:S07]  /*a240*/  LDSM.16.MT88.4 R140, [R156+0x3800] ;  /* 0x003800009c8c783b */ /* 0x000fee0000004200 */
[C---:B------:R-:W-:Y:S07]  /*a250*/  HMMA.16816.F32.BF16 R36, R12.reuse, R144, R36 ;  /* 0x000000900c24723c */ /* 0x040fee0000041824 */
[--C-:B------:R-:W-:Y:S01]  /*a260*/  FFMA.FTZ R144, R20, c[0x0][0x2d0], -R169.reuse ;  /* 0x0000b40014907a23 */ /* 0x100fe200000108a9 */
[C---:B------:R-:W-:Y:S04]  /*a270*/  HMMA.16816.F32.BF16 R40, R12.reuse, R146, R40 ;  /* 0x000000920c28723c */ /* 0x040fe80000041828 */
[--C-:B------:R-:W-:Y:S01]  /*a280*/  FFMA.FTZ R145, R21, c[0x0][0x2d0], -R169.reuse ;  /* 0x0000b40015917a23 */ /* 0x100fe200000108a9 */
[----:B------:R-:W4:Y:S02]  /*a290*/  MUFU.EX2 R144, R144 ;  /* 0x0000009000907308 */ /* 0x000f240000000800 */
[--C-:B------:R-:W-:Y:S01]  /*a2a0*/  FFMA.FTZ R146, R24, c[0x0][0x2d0], -R169.reuse ;  /* 0x0000b40018927a23 */ /* 0x100fe200000108a9 */
[C---:B------:R-:W-:Y:S04]  /*a2b0*/  HMMA.16816.F32.BF16 R44, R12.reuse, R148, R44 ;  /* 0x000000940c2c723c */ /* 0x040fe8000004182c */
[--C-:B------:R-:W-:Y:S03]  /*a2c0*/  FFMA.FTZ R147, R25, c[0x0][0x2d0], -R169.reuse ;  /* 0x0000b40019937a23 */ /* 0x100fe600000108a9 */
[--C-:B------:R-:W-:Y:S01]  /*a2d0*/  FFMA.FTZ R148, R22, c[0x0][0x2d0], -R168.reuse ;  /* 0x0000b40016947a23 */ /* 0x100fe200000108a8 */
[C---:B------:R-:W-:Y:S01]  /*a2e0*/  HMMA.16816.F32.BF16 R48, R12.reuse, R150, R48 ;  /* 0x000000960c30723c */ /* 0x040fe20000041830 */
[----:B------:R-:W5:Y:S03]  /*a2f0*/  MUFU.EX2 R145, R145 ;  /* 0x0000009100917308 */ /* 0x000f660000000800 */
[--C-:B------:R-:W-:Y:S02]  /*a300*/  FFMA.FTZ R149, R23, c[0x0][0x2d0], -R168.reuse ;  /* 0x0000b40017957a23 */ /* 0x100fe400000108a8 */
[----:B------:R-:W-:Y:S01]  /*a310*/  LDSM.16.MT88.4 R20, [R157+0x1000] ;  /* 0x001000009d14783b */ /* 0x000fe20000004200 */
[--C-:B------:R-:W-:Y:S01]  /*a320*/  FFMA.FTZ R150, R26, c[0x0][0x2d0], -R168.reuse ;  /* 0x0000b4001a967a23 */ /* 0x100fe200000108a8 */
[C---:B------:R-:W-:Y:S03]  /*a330*/  HMMA.16816.F32.BF16 R52, R12.reuse, R152, R52 ;  /* 0x000000980c34723c */ /* 0x040fe60000041834 */
[----:B------:R-:W1:Y:S01]  /*a340*/  MUFU.EX2 R146, R146 ;  /* 0x0000009200927308 */ /* 0x000e620000000800 */
[----:B------:R-:W-:Y:S02]  /*a350*/  FFMA.FTZ R151, R27, c[0x0][0x2d0], -R168 ;  /* 0x0000b4001b977a23 */ /* 0x000fe400000108a8 */
[----:B------:R-:W-:Y:S01]  /*a360*/  LDSM.16.MT88.4 R24, [R156+0x1000] ;  /* 0x001000009c18783b */ /* 0x000fe20000004200 */
[--C-:B------:R-:W-:Y:S01]  /*a370*/  FFMA.FTZ R152, R28, c[0x0][0x2d0], -R169.reuse ;  /* 0x0000b4001c987a23 */ /* 0x100fe200000108a9 */
[C---:B------:R-:W-:Y:S04]  /*a380*/  HMMA.16816.F32.BF16 R56, R12.reuse, R154, R56 ;  /* 0x0000009a0c38723c */ /* 0x040fe80000041838 */
[--C-:B------:R-:W-:Y:S01]  /*a390*/  FFMA.FTZ R153, R29, c[0x0][0x2d0], -R169.reuse ;  /* 0x0000b4001d997a23 */ /* 0x100fe200000108a9 */
[----:B------:R-:W-:Y:S01]  /*a3a0*/  MUFU.EX2 R147, R147 ;  /* 0x0000009300937308 */ /* 0x000fe20000000800 */
[----:B----4-:R-:W-:Y:S02]  /*a3b0*/  FADD.FTZ R170, R144, R170 ;  /* 0x000000aa90aa7221 */ /* 0x010fe40000010000 */
[C---:B---3--:R-:W-:Y:S04]  /*a3c0*/  HMMA.16816.F32.BF16 R60, R12.reuse, R128, R60 ;  /* 0x000000800c3c723c */ /* 0x048fe8000004183c */
[--C-:B------:R-:W-:Y:S02]  /*a3d0*/  FFMA.FTZ R154, R32, c[0x0][0x2d0], -R169.reuse ;  /* 0x0000b400209a7a23 */ /* 0x100fe400000108a9 */
[----:B------:R-:W-:Y:S01]  /*a3e0*/  FFMA.FTZ R169, R33, c[0x0][0x2d0], -R169 ;  /* 0x0000b40021a97a23 */ /* 0x000fe200000108a9 */
[----:B------:R-:W3:Y:S01]  /*a3f0*/  MUFU.EX2 R148, R148 ;  /* 0x0000009400947308 */ /* 0x000ee20000000800 */
[C---:B------:R-:W-:Y:S01]  /*a400*/  HMMA.16816.F32.BF16 R64, R12.reuse, R130, R64 ;  /* 0x000000820c40723c */ /* 0x040fe20000041840 */
[----:B------:R-:W4:Y:S03]  /*a410*/  LDSM.16.MT88.4 R128, [R159+0x4800] ;  /* 0x004800009f80783b */ /* 0x000f260000004200 */
[--C-:B------:R-:W-:Y:S02]  /*a420*/  FFMA.FTZ R155, R30, c[0x0][0x2d0], -R168.reuse ;  /* 0x0000b4001e9b7a23 */ /* 0x100fe400000108a8 */
[----:B------:R-:W-:Y:S02]  /*a430*/  FFMA.FTZ R168, R35, c[0x0][0x2d0], -R168 ;  /* 0x0000b40023a87a23 */ /* 0x000fe400000108a8 */
[C---:B--2---:R-:W-:Y:S01]  /*a440*/  HMMA.16816.F32.BF16 R68, R12.reuse, R16, R68 ;  /* 0x000000100c44723c */ /* 0x044fe20000041844 */
[----:B------:R-:W-:Y:S01]  /*a450*/  LDSM.16.MT88.4 R28, [R156+0x1800] ;  /* 0x001800009c1c783b */ /* 0x000fe20000004200 */
[----:B------:R-:W2:Y:S02]  /*a460*/  MUFU.EX2 R149, R149 ;  /* 0x0000009500957308 */ /* 0x000ea40000000800 */
[----:B-----5:R-:W-:Y:S04]  /*a470*/  FADD.FTZ R170, R145, R170 ;  /* 0x000000aa91aa7221 */ /* 0x020fe80000010000 */
[C---:B------:R-:W-:Y:S01]  /*a480*/  HMMA.16816.F32.BF16 R72, R12.reuse, R18, R72 ;  /* 0x000000120c48723c */ /* 0x040fe20000041848 */
[----:B------:R-:W5:Y:S03]  /*a490*/  LDSM.16.MT88.4 R16, [R158+0x1000] ;  /* 0x001000009e10783b */ /* 0x000f660000004200 */
[----:B------:R-:W4:Y:S01]  /*a4a0*/  MUFU.EX2 R150, R150 ;  /* 0x0000009600967308 */ /* 0x000f220000000800 */
[----:B-1----:R-:W-:Y:S02]  /*a4b0*/  FADD.FTZ R170, R146, R170 ;  /* 0x000000aa92aa7221 */ /* 0x002fe40000010000 */
[----:B---3--:R-:W-:Y:S01]  /*a4c0*/  FADD.FTZ R174, R148, R174 ;  /* 0x000000ae94ae7221 */ /* 0x008fe20000010000 */
[C---:B------:R-:W-:Y:S01]  /*a4d0*/  HMMA.16816.F32.BF16 R76, R12.reuse, R124, R76 ;  /* 0x0000007c0c4c723c */ /* 0x040fe2000004184c */
[----:B------:R-:W-:Y:S03]  /*a4e0*/  LDSM.16.MT88.4 R32, [R158+0x3800] ;  /* 0x003800009e20783b */ /* 0x000fe60000004200 */
[----:B------:R-:W-:Y:S02]  /*a4f0*/  FADD.FTZ R170, R147, R170 ;  /* 0x000000aa93aa7221 */ /* 0x000fe40000010000 */
[----:B------:R-:W1:Y:S02]  /*a500*/  MUFU.EX2 R151, R151 ;  /* 0x0000009700977308 */ /* 0x000e640000000800 */
[C---:B------:R-:W-:Y:S01]  /*a510*/  HMMA.16816.F32.BF16 R80, R12.reuse, R126, R80 ;  /* 0x0000007e0c50723c */ /* 0x040fe20000041850 */
[----:B------:R-:W3:Y:S03]  /*a520*/  LDSM.16.MT88.4 R124, [R159+0x1000] ;  /* 0x001000009f7c783b */ /* 0x000ee60000004200 */
[----:B--2---:R-:W-:Y:S04]  /*a530*/  FADD.FTZ R174, R149, R174 ;  /* 0x000000ae95ae7221 */ /* 0x004fe80000010000 */
[C---:B------:R-:W-:Y:S01]  /*a540*/  HMMA.16816.F32.BF16 R84, R12.reuse, R136, R84 ;  /* 0x000000880c54723c */ /* 0x040fe20000041854 */
[----:B------:R-:W2:Y:S03]  /*a550*/  MUFU.EX2 R152, R152 ;  /* 0x0000009800987308 */ /* 0x000ea60000000800 */
[----:B----4-:R-:W-:Y:S04]  /*a560*/  FADD.FTZ R174, R150, R174 ;  /* 0x000000ae96ae7221 */ /* 0x010fe80000010000 */
[C---:B------:R-:W-:Y:S01]  /*a570*/  HMMA.16816.F32.BF16 R88, R12.reuse, R138, R88 ;  /* 0x0000008a0c58723c */ /* 0x040fe20000041858 */
[----:B------:R-:W-:Y:S02]  /*a580*/  LDSM.16.MT88.4 R136, [R157+0x3000] ;  /* 0x003000009d88783b */ /* 0x000fe40000004200 */
[----:B------:R-:W4:Y:S01]  /*a590*/  MUFU.EX2 R153, R153 ;  /* 0x0000009900997308 */ /* 0x000f220000000800 */
[----:B-1----:R-:W-:Y:S04]  /*a5a0*/  FADD.FTZ R174, R151, R174 ;  /* 0x000000ae97ae7221 */ /* 0x002fe80000010000 */
[C---:B------:R-:W-:Y:S05]  /*a5b0*/  HMMA.16816.F32.BF16 R92, R12.reuse, R128, R92 ;  /* 0x000000800c5c723c */ /* 0x040fea000004185c */
[----:B------:R-:W1:Y:S03]  /*a5c0*/  MUFU.EX2 R154, R154 ;  /* 0x0000009a009a7308 */ /* 0x000e660000000800 */
[----:B------:R-:W-:Y:S01]  /*a5d0*/  HMMA.16816.F32.BF16 R96, R12, R130, R96 ;  /* 0x000000820c60723c */ /* 0x000fe20000041860 */
[----:B------:R-:W3:Y:S03]  /*a5e0*/  LDSM.16.MT88.4 R128, [R158+0x3000] ;  /* 0x003000009e80783b */ /* 0x000ee60000004200 */
[----:B--2---:R-:W-:Y:S03]  /*a5f0*/  FADD.FTZ R170, R152, R170 ;  /* 0x000000aa98aa7221 */ /* 0x004fe60000010000 */
[----:B------:R-:W-:Y:S01]  /*a600*/  F2FP.BF16.PACK_AB R12, R145, R144 ;  /* 0x00000090910c723e */ /* 0x000fe200000010ff */
[----:B------:R-:W2:Y:S01]  /*a610*/  MUFU.EX2 R169, R169 ;  /* 0x000000a900a97308 */ /* 0x000ea20000000800 */
[----:B------:R-:W-:Y:S03]  /*a620*/  F2FP.BF16.PACK_AB R14, R147, R146 ;  /* 0x00000092930e723e */ /* 0x000fe600000010ff */
[----:B------:R-:W-:Y:S01]  /*a630*/  F2FP.BF16.PACK_AB R13, R149, R148 ;  /* 0x00000094950d723e */ /* 0x000fe200000010ff */
[----:B----4-:R-:W-:Y:S01]  /*a640*/  FADD.FTZ R170, R153, R170 ;  /* 0x000000aa99aa7221 */ /* 0x010fe20000010000 */
[----:B------:R-:W-:Y:S04]  /*a650*/  F2FP.BF16.PACK_AB R15, R151, R150 ;  /* 0x00000096970f723e */ /* 0x000fe800000010ff */
[----:B------:R-:W4:Y:S03]  /*a660*/  MUFU.EX2 R155, R155 ;  /* 0x0000009b009b7308 */ /* 0x000f260000000800 */
[C---:B-----5:R-:W-:Y:S03]  /*a670*/  HMMA.16816.F32.BF16 R4, R12.reuse, R16, R4 ;  /* 0x000000100c04723c */ /* 0x060fe60000041804 */
[----:B-1----:R-:W-:Y:S04]  /*a680*/  FADD.FTZ R170, R154, R170 ;  /* 0x000000aa9aaa7221 */ /* 0x002fe80000010000 */
[----:B------:R-:W1:Y:S01]  /*a690*/  MUFU.EX2 R168, R168 ;  /* 0x000000a800a87308 */ /* 0x000e620000000800 */
[C---:B------:R-:W-:Y:S01]  /*a6a0*/  HMMA.16816.F32.BF16 R8, R12.reuse, R18, R8 ;  /* 0x000000120c08723c */ /* 0x040fe20000041808 */
[----:B------:R-:W5:Y:S03]  /*a6b0*/  LDSM.16.MT88.4 R16, [R156+0x3000] ;  /* 0x003000009c10783b */ /* 0x000f660000004200 */
[----:B--2---:R-:W-:Y:S04]  /*a6c0*/  FADD.FTZ R232, R169, R170 ;  /* 0x000000aaa9e87221 */ /* 0x004fe80000010000 */
[C---:B------:R-:W-:Y:S04]  /*a6d0*/  HMMA.16816.F32.BF16 R100, R12.reuse, R20, R100 ;  /* 0x000000140c64723c */ /* 0x040fe80000041864 */
[----:B----4-:R-:W-:Y:S04]  /*a6e0*/  FADD.FTZ R174, R155, R174 ;  /* 0x000000ae9bae7221 */ /* 0x010fe80000010000 */
[C---:B------:R-:W-:Y:S01]  /*a6f0*/  HMMA.16816.F32.BF16 R104, R12.reuse, R22, R104 ;  /* 0x000000160c68723c */ /* 0x040fe20000041868 */
[----:B------:R-:W2:Y:S03]  /*a700*/  LDSM.16.MT88.4 R20, [R159+0x3000] ;  /* 0x003000009f14783b */ /* 0x000ea60000004200 */
[----:B------:R-:W-:Y:S04]  /*a710*/  FADD.FTZ R174, R234, R174 ;  /* 0x000000aeeaae7221 */ /* 0x000fe80000010000 */
[C---:B------:R-:W-:Y:S04]  /*a720*/  HMMA.16816.F32.BF16 R108, R12.reuse, R24, R108 ;  /* 0x000000180c6c723c */ /* 0x040fe8000004186c */
[----:B------:R-:W-:Y:S04]  /*a730*/  FADD.FTZ R174, R236, R174 ;  /* 0x000000aeecae7221 */ /* 0x000fe80000010000 */
[C---:B------:R-:W-:Y:S01]  /*a740*/  HMMA.16816.F32.BF16 R112, R12.reuse, R26, R112 ;  /* 0x0000001a0c70723c */ /* 0x040fe20000041870 */
[----:B------:R-:W4:Y:S03]  /*a750*/  LDSM.16.MT88.4 R24, [R158+0x5000] ;  /* 0x005000009e18783b */ /* 0x000f260000004200 */
[----:B-1----:R-:W-:Y:S04]  /*a760*/  FADD.FTZ R229, R168, R174 ;  /* 0x000000aea8e57221 */ /* 0x002fe80000010000 */
[C---:B---3--:R-:W-:Y:S08]  /*a770*/  HMMA.16816.F32.BF16 R116, R12.reuse, R124, R116 ;  /* 0x0000007c0c74723c */ /* 0x048ff00000041874 */
[C---:B------:R-:W-:Y:S01]  /*a780*/  HMMA.16816.F32.BF16 R120, R12.reuse, R126, R120 ;  /* 0x0000007e0c78723c */ /* 0x040fe20000041878 */
[----:B------:R-:W1:Y:S07]  /*a790*/  LDSM.16.MT88.4 R124, [R157+0x5000] ;  /* 0x005000009d7c783b */ /* 0x000e6e0000004200 */
[C---:B------:R-:W-:Y:S08]  /*a7a0*/  HMMA.16816.F32.BF16 R36, R12.reuse, R128, R36 ;  /* 0x000000800c24723c */ /* 0x040ff00000041824 */
[C---:B------:R-:W-:Y:S08]  /*a7b0*/  HMMA.16816.F32.BF16 R40, R12.reuse, R130, R40 ;  /* 0x000000820c28723c */ /* 0x040ff00000041828 */
[C---:B------:R-:W-:Y:S08]  /*a7c0*/  HMMA.16816.F32.BF16 R44, R12.reuse, R136, R44 ;  /* 0x000000880c2c723c */ /* 0x040ff0000004182c */
[C---:B------:R-:W-:Y:S01]  /*a7d0*/  HMMA.16816.F32.BF16 R48, R12.reuse, R138, R48 ;  /* 0x0000008a0c30723c */ /* 0x040fe20000041830 */
[----:B------:R-:W-:Y:S07]  /*a7e0*/  LDSM.16.MT88.4 R136, [R157+0x3800] ;  /* 0x003800009d88783b */ /* 0x000fee0000004200 */
[C---:B-----5:R-:W-:Y:S08]  /*a7f0*/  HMMA.16816.F32.BF16 R52, R12.reuse, R16, R52 ;  /* 0x000000100c34723c */ /* 0x060ff00000041834 */
[C---:B------:R-:W-:Y:S01]  /*a800*/  HMMA.16816.F32.BF16 R56, R12.reuse, R18, R56 ;  /* 0x000000120c38723c */ /* 0x040fe20000041838 */
[----:B------:R-:W3:Y:S07]  /*a810*/  LDSM.16.MT88.4 R16, [R156+0x5000] ;  /* 0x005000009c10783b */ /* 0x000eee0000004200 */
[C---:B--2---:R-:W-:Y:S08]  /*a820*/  HMMA.16816.F32.BF16 R60, R12.reuse, R20, R60 ;  /* 0x000000140c3c723c */ /* 0x044ff0000004183c */
[C---:B------:R-:W-:Y:S01]  /*a830*/  HMMA.16816.F32.BF16 R64, R12.reuse, R22, R64 ;  /* 0x000000160c40723c */ /* 0x040fe20000041840 */
[----:B------:R-:W2:Y:S07]  /*a840*/  LDSM.16.MT88.4 R20, [R159+0x5000] ;  /* 0x005000009f14783b */ /* 0x000eae0000004200 */
[C---:B----4-:R-:W-:Y:S08]  /*a850*/  HMMA.16816.F32.BF16 R68, R12.reuse, R24, R68 ;  /* 0x000000180c44723c */ /* 0x050ff00000041844 */
[C---:B------:R-:W-:Y:S01]  /*a860*/  HMMA.16816.F32.BF16 R72, R12.reuse, R26, R72 ;  /* 0x0000001a0c48723c */ /* 0x040fe20000041848 */
[----:B------:R-:W-:Y:S07]  /*a870*/  LDSM.16.MT88.4 R24, [R157+0x1800] ;  /* 0x001800009d18783b */ /* 0x000fee0000004200 */
        /* <DEDUP_REMOVED lines=13> */
[C---:B-1----:R-:W-:Y:S01]  /*a950*/  HMMA.16816.F32.BF16 R128, R12.reuse, R124, R4 ;  /* 0x0000007c0c80723c */ /* 0x042fe20000041804 */
[----:B------:R-:W1:Y:S07]  /*a960*/  LDSM.16.MT88.4 R4, [R158+0x5800] ;  /* 0x005800009e04783b */ /* 0x000e6e0000004200 */
[C---:B------:R-:W-:Y:S01]  /*a970*/  HMMA.16816.F32.BF16 R124, R12.reuse, R126, R8 ;  /* 0x0000007e0c7c723c */ /* 0x040fe20000041808 */
[----:B------:R-:W4:Y:S07]  /*a980*/  LDSM.16.MT88.4 R8, [R157+0x5800] ;  /* 0x005800009d08783b */ /* 0x000f2e0000004200 */
[C---:B------:R-:W-:Y:S08]  /*a990*/  HMMA.16816.F32.BF16 R100, R12.reuse, R24, R100 ;  /* 0x000000180c64723c */ /* 0x040ff00000041864 */
[C---:B------:R-:W-:Y:S08]  /*a9a0*/  HMMA.16816.F32.BF16 R104, R12.reuse, R26, R104 ;  /* 0x0000001a0c68723c */ /* 0x040ff00000041868 */
[C---:B------:R-:W-:Y:S08]  /*a9b0*/  HMMA.16816.F32.BF16 R108, R12.reuse, R28, R108 ;  /* 0x0000001c0c6c723c */ /* 0x040ff0000004186c */
[C---:B------:R-:W-:Y:S08]  /*a9c0*/  HMMA.16816.F32.BF16 R112, R12.reuse, R30, R112 ;  /* 0x0000001e0c70723c */ /* 0x040ff00000041870 */
        /* <DEDUP_REMOVED lines=9> */
[C---:B--2---:R-:W-:Y:S07]  /*aa60*/  HMMA.16816.F32.BF16 R60, R12.reuse, R20, R60 ;  /* 0x000000140c3c723c */ /* 0x044fee000004183c */
[----:B------:R-:W-:Y:S01]  /*aa70*/  IADD3 R20, R235, -0x2, RZ ;  /* 0xfffffffeeb147810 */ /* 0x000fe20007ffe0ff */
[C---:B------:R-:W-:Y:S03]  /*aa80*/  HMMA.16816.F32.BF16 R64, R12.reuse, R22, R64 ;  /* 0x000000160c40723c */ /* 0x040fe60000041840 */
[----:B------:R-:W-:Y:S05]  /*aa90*/  ISETP.GE.AND P5, PT, R20, R223, PT ;  /* 0x000000df1400720c */ /* 0x000fea0003fa6270 */
[C---:B-1----:R-:W-:Y:S08]  /*aaa0*/  HMMA.16816.F32.BF16 R68, R12.reuse, R4, R68 ;  /* 0x000000040c44723c */ /* 0x042ff00000041844 */
[C---:B------:R-:W-:Y:S01]  /*aab0*/  HMMA.16816.F32.BF16 R72, R12.reuse, R6, R72 ;  /* 0x000000060c48723c */ /* 0x040fe20000041848 */
[----:B------:R-:W1:Y:S02]  /*aac0*/  LDSM.16.MT88.4 R4, [R159+0x5800] ;  /* 0x005800009f04783b */ /* 0x000e640000004200 */
[----:B------:R-:W-:Y:S02]  /*aad0*/  @P5 ISETP.GE.AND P2, PT, R212, c[0x0][0x1d4], PT ;  /* 0x00007500d4005a0c */ /* 0x000fe40003f46270 */
[----:B------:R-:W-:Y:S02]  /*aae0*/  @P5 SHF.R.S32.HI R3, RZ, 0x1f, R20 ;  /* 0x0000001fff035819 */ /* 0x000fe40000011414 */
[----:B------:R-:W-:Y:S01]  /*aaf0*/  @P5 ISETP.GE.AND P1, PT, R198, c[0x0][0x1d4], PT ;  /* 0x00007500c6005a0c */ /* 0x000fe20003f26270 */
[C---:B----4-:R-:W-:Y:S04]  /*ab00*/  HMMA.16816.F32.BF16 R76, R12.reuse, R8, R76 ;  /* 0x000000080c4c723c */ /* 0x050fe8000004184c */
[----:B------:R-:W-:Y:S04]  /*ab10*/  @P5 IMAD R3, R3, c[0x0][0x1e0], RZ ;  /* 0x0000780003035a24 */ /* 0x000fe800078e02ff */
[C---:B------:R-:W-:Y:S01]  /*ab20*/  @P5 IMAD R3, R20.reuse, c[0x0][0x1e4], R3 ;  /* 0x0000790014035a24 */ /* 0x040fe200078e0203 */
[C---:B------:R-:W-:Y:S03]  /*ab30*/  HMMA.16816.F32.BF16 R80, R12.reuse, R10, R80 ;  /* 0x0000000a0c50723c */ /* 0x040fe60000041850 */
[----:B------:R-:W-:Y:S04]  /*ab40*/  @P5 IMAD.WIDE.U32 R20, R20, c[0x0][0x1e0], RZ ;  /* 0x0000780014145a25 */ /* 0x000fe800078e00ff */
[----:B------:R-:W-:Y:S01]  /*ab50*/  @P5 MOV R10, c[0x0][0x1e4] ;  /* 0x00007900000a5a02 */ /* 0x000fe20000000f00 */
[C---:B---3--:R-:W-:Y:S04]  /*ab60*/  HMMA.16816.F32.BF16 R84, R12.reuse, R16, R84 ;  /* 0x000000100c54723c */ /* 0x048fe80000041854 */
[----:B------:R-:W-:Y:S02]  /*ab70*/  @P5 IADD3 R8, R21, R3, RZ ;  /* 0x0000000315085210 */ /* 0x000fe40007ffe0ff */
[C---:B------:R-:W-:Y:S02]  /*ab80*/  @P5 SHF.L.U32 R3, R20.reuse, 0x6, RZ ;  /* 0x0000000614035819 */ /* 0x040fe400000006ff */
[----:B------:R-:W-:Y:S01]  /*ab90*/  @P5 SHF.L.U64.HI R20, R20, 0x6, R8 ;  /* 0x0000000614145819 */ /* 0x000fe20000010208 */
[C---:B------:R-:W-:Y:S03]  /*aba0*/  HMMA.16816.F32.BF16 R88, R12.reuse, R18, R88 ;  /* 0x000000120c58723c */ /* 0x040fe60000041858 */
[----:B------:R-:W-:Y:S04]  /*abb0*/  @P5 MOV R8, c[0x0][0x1e0] ;  /* 0x0000780000085a02 */ /* 0x000fe80000000f00 */
[C---:B------:R-:W-:Y:S01]  /*abc0*/  @P5 LEA R9, P0, R8.reuse, R3, 0x5 ;  /* 0x0000000308095211 */ /* 0x040fe200078028ff */
[C---:B-1----:R-:W-:Y:S04]  /*abd0*/  HMMA.16816.F32.BF16 R92, R12.reuse, R4, R92 ;  /* 0x000000040c5c723c */ /* 0x042fe8000004185c */
[----:B------:R-:W-:Y:S02]  /*abe0*/  @P5 IADD3 R3, P3, R3, R230, RZ ;  /* 0x000000e603035210 */ /* 0x000fe40007f7e0ff */
[----:B------:R-:W-:Y:S02]  /*abf0*/  @P5 LEA.HI.X R10, R8, R20, R10, 0x5, P0 ;  /* 0x00000014080a5211 */ /* 0x000fe400000f2c0a */
[----:B------:R-:W-:Y:S01]  /*ac00*/  @P5 LEA R16, P4, R3, c[0x0][0x1c8], 0x1 ;  /* 0x0000720003105a11 */ /* 0x000fe200078808ff */
[----:B------:R-:W-:Y:S03]  /*ac10*/  HMMA.16816.F32.BF16 R96, R12, R6, R96 ;  /* 0x000000060c60723c */ /* 0x000fe60000041860 */
[----:B------:R-:W-:Y:S02]  /*ac20*/  @P5 IADD3.X R20, R20, R222, RZ, P3, !PT ;  /* 0x000000de14145210 */ /* 0x000fe40001ffe4ff */
[----:B------:R-:W-:Y:S02]  /*ac30*/  @P5 IADD3 R9, P0, R9, R230, RZ ;  /* 0x000000e609095210 */ /* 0x000fe40007f1e0ff */
[----:B------:R-:W-:Y:S01]  /*ac40*/  @P5 LEA.HI.X R17, R3, c[0x0][0x1cc], R20, 0x1, P4 ;  /* 0x0000730003115a11 */ /* 0x000fe200020f0c14 */
[----:B------:R-:W-:Y:S01]  /*ac50*/  @P5 IMAD R3, R228, 0x6000, R200 ;  /* 0x00006000e4035824 */ /* 0x000fe200078e02c8 */
[----:B------:R-:W-:Y:S03]  /*ac60*/  @P5 LEA R8, P3, R9, c[0x0][0x1c8], 0x1 ;  /* 0x0000720009085a11 */ /* 0x000fe600078608ff */
[----:B------:R-:W-:Y:S01]  /*ac70*/  @P5 IADD3.X R10, R10, R222, RZ, P0, !PT ;  /* 0x000000de0a0a5210 */ /* 0x000fe200007fe4ff */
[----:B------:R-:W-:Y:S01]  /*ac80*/  @!PT LDS RZ, [RZ] ;  /* 0x00000000fffff984 */ /* 0x000fe20000000800 */
[----:B------:R-:W-:Y:S01]  /*ac90*/  @!PT LDS RZ, [RZ] ;  /* 0x00000000fffff984 */ /* 0x000fe20000000800 */
[----:B------:R-:W-:Y:S01]  /*aca0*/  @!PT LDS RZ, [RZ] ;  /* 0x00000000fffff984 */ /* 0x000fe20000000800 */
[----:B------:R1:W-:Y:S01]  /*acb0*/  @P5 LDGSTS.E.BYPASS.LTC128B.128 [R3], [R16.64], !P2 ;  /* 0x0000000010035fae */ /* 0x0003e2000d101d48 */
[----:B------:R-:W-:Y:S02]  /*acc0*/  @P5 ISETP.GE.AND P0, PT, R197, c[0x0][0x1d4], PT ;  /* 0x00007500c5005a0c */ /* 0x000fe40003f06270 */
[----:B------:R-:W-:Y:S05]  /*acd0*/  @P5 LEA.HI.X R9, R9, c[0x0][0x1cc], R10, 0x1, P3 ;  /* 0x0000730009095a11 */ /* 0x000fea00018f0c0a */
        /* <DEDUP_REMOVED lines=13> */
.L_x_4604:
[----:B------:R-:W-:Y:S02]  /*adb0*/  MOV R5, 0x1f ;  /* 0x0000001f00057802 */ /* 0x000fe40000000f00 */
[----:B------:R-:W-:Y:S01]  /*adc0*/  MOV R4, 0xffffffff ;  /* 0xffffffff00047802 */ /* 0x000fe20000000f00 */
[----:B------:R-:W-:Y:S05]  /*add0*/  BRA.DIV ~URZ, `(.L_x_4606) ;  /* 0x00004ff27f007947 */ /* 0x000fea000b800000 */
[----:B------:R2:W3:Y:S02]  /*ade0*/  SHFL.BFLY PT, R3, R232, 0x2, 0x1f ;  /* 0x0c401f00e8037f89 */ /* 0x0004e400000e0000 */
.L_x_4679:
[----:B---3--:R-:W-:Y:S01]  /*adf0*/  FADD.FTZ R3, R3, R232 ;  /* 0x000000e803037221 */ /* 0x008fe20000010000 */
[----:B------:R-:W-:Y:S05]  /*ae00*/  BRA.DIV ~URZ, `(.L_x_4607) ;  /* 0x000050227f007947 */ /* 0x000fea000b800000 */
[----:B------:R-:W3:Y:S04]  /*ae10*/  SHFL.BFLY PT, R5, R229, 0x2, 0x1f ;  /* 0x0c401f00e5057f89 */ /* 0x000ee800000e0000 */
[----:B------:R-:W4:Y:S01]  /*ae20*/  SHFL.BFLY PT, R4, R3, 0x1, 0x1f ;  /* 0x0c201f0003047f89 */ /* 0x000f2200000e0000 */
[----:B---3--:R-:W-:-:S02]  /*ae30*/  FADD.FTZ R229, R5, R229 ;  /* 0x000000e505e57221 */ /* 0x008fc40000010000 */
[----:B----4-:R-:W-:-:S03]  /*ae40*/  FADD.FTZ R3, R3, R4 ;  /* 0x0000000403037221 */ /* 0x010fc60000010000 */
[----:B------:R3:W4:Y:S04]  /*ae50*/  SHFL.BFLY PT, R5, R229, 0x1, 0x1f ;  /* 0x0c201f00e5057f89 */ /* 0x00072800000e0000 */
.L_x_4680:
        /* <DEDUP_REMOVED lines=116> */
.L_x_4583:
        /* <DEDUP_REMOVED lines=8> */
[----:B------:R-:W4:Y:S01]  /*b620*/  POPC R3, UR4 ;  /* 0x0000000400037d09 */ /* 0x000f220008000000 */
[----:B-1----:R-:W-:-:S13]  /*b630*/  ISETP.EQ.U32.AND P0, PT, R5, R0, PT ;  /* 0x000000000500720c */ /* 0x002fda0003f02070 */
[----:B----4-:R-:W4:Y:S04]  /*b640*/  @P0 ATOMG.E.ADD.STRONG.GPU PT, R3, [R6.64], R3 ;  /* 0x00000003060309a8 */ /* 0x010f2800081ee1c8 */
[----:B------:R-:W1:Y:S02]  /*b650*/  S2R R0, SR_LTMASK ;  /* 0x0000000000007919 */ /* 0x000e640000003900 */
[----:B-1----:R-:W-:-:S04]  /*b660*/  LOP3.LUT R0, R0, UR4, RZ, 0xc0, !PT ;  /* 0x0000000400007c12 */ /* 0x002fc8000f8ec0ff */
[----:B------:R-:W1:Y:S01]  /*b670*/  POPC R188, R0 ;  /* 0x0000000000bc7309 */ /* 0x000e620000000000 */
[----:B----4-:R-:W1:Y:S02]  /*b680*/  SHFL.IDX PT, R3, R3, R5, 0x1f ;  /* 0x00001f0503037589 */ /* 0x010e6400000e0000 */
[----:B-1----:R-:W-:-:S05]  /*b690*/  IADD3 R188, R3, c[0x0][0xc], R188 ;  /* 0x0000030003bc7a10 */ /* 0x002fca0007ffe0bc */
.L_x_4609:
[----:B------:R-:W-:Y:S05]  /*b6a0*/  BSYNC B0 ;  /* 0x0000000000007941 */ /* 0x000fea0003800000 */
.L_x_4608:
        /* <DEDUP_REMOVED lines=21> */
[----:B-1----:R-:W-:-:S02]  /*b800*/  F2FP.BF16.PACK_AB R5, R127, R126 ;  /* 0x0000007e7f05723e */ /* 0x002fc400000010ff */
[----:B----4-:R-:W-:-:S03]  /*b810*/  F2FP.BF16.PACK_AB R6, R101, R100 ;  /* 0x000000646506723e */ /* 0x010fc600000010ff */
        /* <DEDUP_REMOVED lines=101> */
.L_x_4612:
        /* <DEDUP_REMOVED lines=107> */
.L_x_4681:
[----:B------:R-:W-:Y:S05]  /*c520*/  BRA.DIV ~URZ, `(.L_x_4615) ;  /* 0x00003a727f007947 */ /* 0x000fea000b800000 */
[----:B------:R4:W2:Y:S02]  /*c530*/  SHFL.IDX PT, R0, R56, RZ, 0x181f ;  /* 0x00181fff38007589 */ /* 0x0008a400000e0000 */
.L_x_4682:
        /* <DEDUP_REMOVED lines=15> */
.L_x_4617:
[----:B------:R-:W-:Y:S05]  /*c630*/  BSYNC B0 ;  /* 0x0000000000007941 */ /* 0x000fea0003800000 */
.L_x_4616:
[----:B------:R-:W-:Y:S05]  /*c640*/  BRA.DIV ~URZ, `(.L_x_4618) ;  /* 0x000039c27f007947 */ /* 0x000fea000b800000 */
[----:B-12---:R1:W2:Y:S04]  /*c650*/  SHFL.IDX PT, R20, R7, 0x1, 0x181f ;  /* 0x00381f0007147f89 */ /* 0x0062a800000e0000 */
[----:B------:R1:W4:Y:S02]  /*c660*/  SHFL.IDX PT, R2, R56, 0x1, 0x181f ;  /* 0x00381f0038027f89 */ /* 0x00032400000e0000 */
.L_x_4683:
        /* <DEDUP_REMOVED lines=16> */
.L_x_4620:
[----:B------:R-:W-:Y:S05]  /*c770*/  BSYNC B0 ;  /* 0x0000000000007941 */ /* 0x000fea0003800000 */
.L_x_4619:
[----:B------:R-:W-:Y:S05]  /*c780*/  BRA.DIV ~URZ, `(.L_x_4621) ;  /* 0x000039427f007947 */ /* 0x000fea000b800000 */
[----:B--2---:R2:W1:Y:S02]  /*c790*/  SHFL.IDX PT, R16, R7, 0x2, 0x181f ;  /* 0x00581f0007107f89 */ /* 0x00446400000e0000 */
.L_x_4684:
[----:B------:R-:W-:Y:S05]  /*c7a0*/  BRA.DIV ~URZ, `(.L_x_4622) ;  /* 0x000039927f007947 */ /* 0x000fea000b800000 */
[----:B----4-:R4:W2:Y:S02]  /*c7b0*/  SHFL.IDX PT, R2, R56, 0x2, 0x181f ;  /* 0x00581f0038027f89 */ /* 0x0108a400000e0000 */
.L_x_4685:
        /* <DEDUP_REMOVED lines=16> */
.L_x_4624:
[----:B------:R-:W-:Y:S05]  /*c8c0*/  BSYNC B0 ;  /* 0x0000000000007941 */ /* 0x000fea0003800000 */
.L_x_4623:
[----:B------:R-:W-:Y:S05]  /*c8d0*/  BRA.DIV ~URZ, `(.L_x_4625) ;  /* 0x000038c27f007947 */ /* 0x000fea000b800000 */
[----:B-12---:R-:W1:Y:S04]  /*c8e0*/  SHFL.IDX PT, R7, R7, 0x3, 0x181f ;  /* 0x00781f0007077f89 */ /* 0x006e6800000e0000 */
[----:B----4-:R-:W2:Y:S02]  /*c8f0*/  SHFL.IDX PT, R56, R56, 0x3, 0x181f ;  /* 0x00781f0038387f89 */ /* 0x010ea400000e0000 */
.L_x_4686:
        /* <DEDUP_REMOVED lines=17> */
.L_x_4613:
        /* <DEDUP_REMOVED lines=34> */
.L_x_4687:
[----:B------:R-:W-:Y:S05]  /*cc30*/  BRA.DIV ~URZ, `(.L_x_4628) ;  /* 0x000036a27f007947 */ /* 0x000fea000b800000 */
[----:B------:R3:W4:Y:S02]  /*cc40*/  SHFL.IDX PT, R0, R149, RZ, 0x1c1f ;  /* 0x001c1fff95007589 */ /* 0x00072400000e0000 */
.L_x_4688:
        /* <DEDUP_REMOVED lines=145> */
.L_x_4630:
[----:B------:R-:W-:Y:S05]  /*d560*/  BSYNC B0 ;  /* 0x0000000000007941 */ /* 0x000fea0003800000 */
.L_x_4629:
[----:B------:R-:W-:Y:S05]  /*d570*/  BRA.DIV ~URZ, `(.L_x_4631) ;  /* 0x00002dd27f007947 */ /* 0x000fea000b800000 */
[----:B-1----:R-:W1:Y:S04]  /*d580*/  SHFL.IDX PT, R148, R148, 0x1, 0x1c1f ;  /* 0x003c1f0094947f89 */ /* 0x002e6800000e0000 */
[----:B---3--:R-:W3:Y:S02]  /*d590*/  SHFL.IDX PT, R149, R149, 0x1, 0x1c1f ;  /* 0x003c1f0095957f89 */ /* 0x008ee400000e0000 */
.L_x_4689:
        /* <DEDUP_REMOVED lines=100> */
.L_x_4611:
        /* <DEDUP_REMOVED lines=19> */
.L_x_4632:
[----:B------:R-:W-:Y:S01]  /*dd10*/  ISETP.GT.AND P0, PT, R196, 0x7f, PT ;  /* 0x0000007fc400780c */ /* 0x000fe20003f04270 */
[----:B------:R-:W-:Y:S01]  /*dd20*/  BSSY B0, `(.L_x_4633) ;  /* 0x0000034000007945 */ /* 0x000fe20003800000 */
[----:B------:R-:W-:Y:S02]  /*dd30*/  SEL R220, R220, RZ, !P2 ;  /* 0x000000ffdcdc7207 */ /* 0x000fe40005000000 */
[----:B------:R-:W-:-:S02]  /*dd40*/  SEL R7, R7, RZ, !P2 ;  /* 0x000000ff07077207 */ /* 0x000fc40005000000 */
[----:B-1---5:R-:W-:-:S07]  /*dd50*/  SHF.R.S32.HI R4, RZ, 0x1f, R0 ;  /* 0x0000001fff047819 */ /* 0x022fce0000011400 */
        /* <DEDUP_REMOVED lines=13> */
[----:B------:R-:W4:Y:S03]  /*de30*/  LDC.64 R14, c[0x0][R22+0x168] ;  /* 0x00005a00160e7b82 */ /* 0x000f260000000a00 */
[----:B------:R-:W-:-:S05]  /*de40*/  @P0 IMAD.HI.U32 R9, R2, c[0x0][0x4ec], RZ ;  /* 0x00013b0002090a27 */ /* 0x000fca00078e00ff */
[----:B------:R-:W5:Y:S01]  /*de50*/  LDC.64 R18, c[0x0][R22+0x178] ;  /* 0x00005e0016127b82 */ /* 0x000f620000000a00 */
[----:B------:R-:W-:-:S05]  /*de60*/  @P0 SHF.R.U32.HI R10, RZ, c[0x0][0x4f0], R9 ;  /* 0x00013c00ff0a0a19 */ /* 0x000fca0000011609 */
[----:B------:R-:W-:Y:S02]  /*de70*/  IMAD.MOV R9, RZ, RZ, -R10 ;  /* 0x000000ffff097224 */ /* 0x000fe400078e0a0a */
[----:B------:R-:W2:Y:S02]  /*de80*/  LDC.64 R16, c[0x0][R22+0x160] ;  /* 0x0000580016107b82 */ /* 0x000ea40000000a00 */
[----:B------:R-:W-:Y:S02]  /*de90*/  IMAD R9, R9, c[0x0][0x4e8], R2 ;  /* 0x00013a0009097a24 */ /* 0x000fe400078e0202 */
[-C--:B-1----:R-:W-:Y:S02]  /*dea0*/  IMAD R5, R21, R220.reuse, RZ ;  /* 0x000000dc15057224 */ /* 0x082fe400078e02ff */
[----:B------:R-:W-:-:S04]  /*deb0*/  IMAD.WIDE.U32 R12, R20, R220, RZ ;  /* 0x000000dc140c7225 */ /* 0x000fc800078e00ff */
        /* <DEDUP_REMOVED lines=26> */
.L_x_4634:
[----:B------:R-:W-:Y:S05]  /*e060*/  BSYNC B0 ;  /* 0x0000000000007941 */ /* 0x000fea0003800000 */
.L_x_4633:
        /* <DEDUP_REMOVED lines=37> */
.L_x_4690:
[----:B------:R-:W-:Y:S05]  /*e2c0*/  BRA.DIV ~URZ, `(.L_x_4636) ;  /* 0x000021c27f007947 */ /* 0x000fea000b800000 */
[----:B------:R1:W2:Y:S02]  /*e2d0*/  SHFL.IDX PT, R0, R7, RZ, 0x181f ;  /* 0x00181fff07007589 */ /* 0x0002a400000e0000 */
.L_x_4691:
        /* <DEDUP_REMOVED lines=16> */
.L_x_4638:
[----:B------:R-:W-:Y:S05]  /*e3e0*/  BSYNC B0 ;  /* 0x0000000000007941 */ /* 0x000fea0003800000 */
.L_x_4637:
[----:B------:R-:W-:Y:S05]  /*e3f0*/  BRA.DIV ~URZ, `(.L_x_4639) ;  /* 0x000021027f007947 */ /* 0x000fea000b800000 */
[----:B----4-:R4:W1:Y:S04]  /*e400*/  SHFL.IDX PT, R9, R8, 0x1, 0x181f ;  /* 0x00381f0008097f89 */ /* 0x01086800000e0000 */
[----:B--2---:R4:W2:Y:S02]  /*e410*/  SHFL.IDX PT, R0, R7, 0x1, 0x181f ;  /* 0x00381f0007007f89 */ /* 0x0048a400000e0000 */
.L_x_4692:
        /* <DEDUP_REMOVED lines=16> */
.L_x_4641:
[----:B------:R-:W-:Y:S05]  /*e520*/  BSYNC B0 ;  /* 0x0000000000007941 */ /* 0x000fea0003800000 */
.L_x_4640:
[----:B------:R-:W-:Y:S05]  /*e530*/  BRA.DIV ~URZ, `(.L_x_4642) ;  /* 0x000020927f007947 */ /* 0x000fea000b800000 */
[----:B-1----:R1:W3:Y:S02]  /*e540*/  SHFL.IDX PT, R9, R8, 0x2, 0x181f ;  /* 0x00581f0008097f89 */ /* 0x0022e400000e0000 */
.L_x_4693:
[----:B------:R-:W-:Y:S05]  /*e550*/  BRA.DIV ~URZ, `(.L_x_4643) ;  /* 0x000020e27f007947 */ /* 0x000fea000b800000 */
[----:B--2---:R2:W1:Y:S02]  /*e560*/  SHFL.IDX PT, R0, R7, 0x2, 0x181f ;  /* 0x00581f0007007f89 */ /* 0x00446400000e0000 */
.L_x_4694:
        /* <DEDUP_REMOVED lines=16> */
.L_x_4645:
[----:B------:R-:W-:Y:S05]  /*e670*/  BSYNC B0 ;  /* 0x0000000000007941 */ /* 0x000fea0003800000 */
.L_x_4644:
[----:B------:R-:W-:Y:S05]  /*e680*/  BRA.DIV ~URZ, `(.L_x_4646) ;  /* 0x000020227f007947 */ /* 0x000fea000b800000 */
[----:B-1--4-:R-:W1:Y:S04]  /*e690*/  SHFL.IDX PT, R8, R8, 0x3, 0x181f ;  /* 0x00781f0008087f89 */ /* 0x012e6800000e0000 */
[----:B--2---:R-:W2:Y:S02]  /*e6a0*/  SHFL.IDX PT, R7, R7, 0x3, 0x181f ;  /* 0x00781f0007077f89 */ /* 0x004ea400000e0000 */
.L_x_4695:
        /* <DEDUP_REMOVED lines=15> */
.L_x_4626:
[----:B------:R-:W-:Y:S05]  /*e7a0*/  BSYNC B1 ;  /* 0x0000000000017941 */ /* 0x000fea0003800000 */
.L_x_4610:
        /* <DEDUP_REMOVED lines=11> */
.L_x_4696:
[----:B------:R-:W-:Y:S05]  /*e860*/  BRA.DIV ~URZ, `(.L_x_4649) ;  /* 0x00001f827f007947 */ /* 0x000fea000b800000 */
[----:B-1----:R-:W1:Y:S02]  /*e870*/  SHFL.IDX PT, R3, R3, 0x1, 0x1f ;  /* 0x00201f0003037f89 */ /* 0x002e6400000e0000 */
.L_x_4697:
        /* <DEDUP_REMOVED lines=18> */
.L_x_4698:
        /* <DEDUP_REMOVED lines=16> */
.L_x_4699:
[----:B----4-:R-:W-:Y:S01]  /*eaa0*/  IMAD R0, R0, c[0x0][0x538], RZ ;  /* 0x00014e0000007a24 */ /* 0x010fe200078e02ff */
[----:B------:R-:W-:Y:S04]  /*eab0*/  BSSY B1, `(.L_x_4652) ;  /* 0x00000ba000017945 */ /* 0x000fe80003800000 */
[----:B-1----:R-:W-:-:S04]  /*eac0*/  IADD3 R188, R0, R3, RZ ;  /* 0x0000000300bc7210 */ /* 0x002fc80007ffe0ff */
[----:B--2---:R-:W-:-:S13]  /*ead0*/  ISETP.GT.AND P6, PT, R188, R7, PT ;  /* 0x00000007bc00720c */ /* 0x004fda0003fc4270 */
[----:B------:R-:W-:Y:S05]  /*eae0*/  @P6 BRA `(.L_x_4653) ;  /* 0x0000024000006947 */ /* 0x000fea0003800000 */
.L_x_4657:
        /* <DEDUP_REMOVED lines=16> */
.L_x_4700:
        /* <DEDUP_REMOVED lines=16> */
.L_x_4701:
[----:B--2---:R-:W-:-:S05]  /*ecf0*/  IMAD R0, R0, c[0x0][0x538], RZ ;  /* 0x00014e0000007a24 */ /* 0x004fca00078e02ff */
[----:B------:R-:W-:-:S04]  /*ed00*/  IADD3 R188, R0, R188, RZ ;  /* 0x000000bc00bc7210 */ /* 0x000fc80007ffe0ff */
[----:B------:R-:W-:-:S13]  /*ed10*/  ISETP.GT.AND P6, PT, R188, R7, PT ;  /* 0x00000007bc00720c */ /* 0x000fda0003fc4270 */
[----:B-1----:R-:W-:Y:S05]  /*ed20*/  @!P6 BRA `(.L_x_4657) ;  /* 0xfffffdc00000e947 */ /* 0x002fea000383ffff */
.L_x_4653:
[----:B------:R-:W-:-:S05]  /*ed30*/  IADD3 R188, -R0, R188, RZ ;  /* 0x000000bc00bc7210 */ /* 0x000fca0007ffe1ff */
[----:B------:R-:W-:-:S05]  /*ed40*/  IMAD R0, R9, c[0x0][0x538], R188 ;  /* 0x00014e0009007a24 */ /* 0x000fca00078e02bc */
[----:B------:R-:W-:Y:S01]  /*ed50*/  ISETP.GT.AND P0, PT, R0, R7, PT ;  /* 0x000000070000720c */ /* 0x000fe20003f04270 */
[----:B------:R-:W-:-:S12]  /*ed60*/  BRA.DIV ~URZ, `(.L_x_4658) ;  /* 0x00001f127f007947 */ /* 0x000fd8000b800000 */
[----:B------:R-:W-:-:S04]  /*ed70*/  VOTE.ANY R8, PT, !P0 ;  /* 0x0000000000087806 */ /* 0x000fc800040e0100 */
.L_x_4702:
[----:B------:R-:W1:Y:S02]  /*ed80*/  POPC R12, R8 ;  /* 0x00000008000c7309 */ /* 0x000e640000000000 */
[----:B-1----:R-:W-:Y:S01]  /*ed90*/  IADD3 R191, R12, R191, RZ ;  /* 0x000000bf0cbf7210 */ /* 0x002fe20007ffe0ff */
[----:B------:R-:W-:Y:S05]  /*eda0*/  BRA.DIV ~URZ, `(.L_x_4659) ;  /* 0x00001f127f007947 */ /* 0x000fea000b800000 */
[----:B------:R1:W2:Y:S04]  /*edb0*/  SHFL.IDX PT, R189, R189, R12, 0x1f ;  /* 0x00001f0cbdbd7589 */ /* 0x0002a800000e0000 */
[----:B------:R1:W4:Y:S02]  /*edc0*/  SHFL.IDX PT, R3, R11, R12, 0x1f ;  /* 0x00001f0c0b037589 */ /* 0x00032400000e0000 */
.L_x_4703:
[----:B------:R-:W-:Y:S01]  /*edd0*/  ISETP.NE.AND P0, PT, R8, RZ, PT ;  /* 0x000000ff0800720c */ /* 0x000fe20003f05270 */
[----:B------:R-:W-:-:S12]  /*ede0*/  BSSY B0, `(.L_x_4660) ;  /* 0x0000005000007945 */ /* 0x000fd80003800000 */
[----:B------:R-:W-:Y:S05]  /*edf0*/  @!P0 BRA `(.L_x_4661) ;  /* 0x0000003000008947 */ /* 0x000fea0003800000 */
[----:B------:R-:W-:Y:S01]  /*ee00*/  IADD3 R4, R12, -0x1, RZ ;  /* 0xffffffff0c047810 */ /* 0x000fe20007ffe0ff */
[----:B------:R-:W-:Y:S05]  /*ee10*/  BRA.DIV ~URZ, `(.L_x_4662) ;  /* 0x00001f727f007947 */ /* 0x000fea000b800000 */
[----:B------:R1:W3:Y:S02]  /*ee20*/  SHFL.IDX PT, R10, R9, R4, 0x1f ;  /* 0x00001f04090a7589 */ /* 0x0002e400000e0000 */
.L_x_4661:
[----:B------:R-:W-:Y:S05]  /*ee30*/  BSYNC B0 ;  /* 0x0000000000007941 */ /* 0x000fea0003800000 */
.L_x_4660:
        /* <DEDUP_REMOVED lines=60> */
.L_x_4664:
        /* <DEDUP_REMOVED lines=61> */
.L_x_4665:
[----:B------:R-:W-:Y:S05]  /*f5d0*/  BSYNC B0 ;  /* 0x0000000000007941 */ /* 0x000fea0003800000 */
.L_x_4663:
[----:B------:R-:W-:-:S04]  /*f5e0*/  LOP3.LUT R2, RZ, R2, RZ, 0x33, !PT ;  /* 0x00000002ff027212 */ /* 0x000fc800078e33ff */
[----:B------:R-:W-:Y:S01]  /*f5f0*/  IADD3 R189, R2, R189, RZ ;  /* 0x000000bd02bd7210 */ /* 0x000fe20007ffe0ff */
[----:B------:R-:W-:Y:S05]  /*f600*/  BRA `(.L_x_4666) ;  /* 0x0000004000007947 */ /* 0x000fea0003800000 */
.L_x_4654:
[----:B------:R-:W-:Y:S01]  /*f610*/  IMAD.MOV.U32 R188, RZ, RZ, R7 ;  /* 0x000000ffffbc7224 */ /* 0x000fe200078e0007 */
[----:B------:R-:W-:Y:S01]  /*f620*/  MOV R190, RZ ;  /* 0x000000ff00be7202 */ /* 0x000fe20000000f00 */
[----:B------:R-:W-:Y:S01]  /*f630*/  IMAD.MOV.U32 R189, RZ, RZ, RZ ;  /* 0x000000ffffbd7224 */ /* 0x000fe200078e00ff */
[----:B------:R-:W-:Y:S02]  /*f640*/  MOV R191, c[0x0][0x53c] ;  /* 0x00014f0000bf7a02 */ /* 0x000fe40000000f00 */
.L_x_4666:
[----:B------:R-:W-:Y:S05]  /*f650*/  BSYNC B1 ;  /* 0x0000000000017941 */ /* 0x000fea0003800000 */
.L_x_4652:
[----:B------:R-:W-:Y:S01]  /*f660*/  WARPSYNC 0xffffffff ;  /* 0xffffffff00007948 */ /* 0x000fe20003800000 */
[----:B------:R-:W-:Y:S01]  /*f670*/  BAR.SYNC.DEFER_BLOCKING 0x4, 0x100 ;  /* 0x0104000000007b1d */ /* 0x000fe20000010000 */
[----:B------:R-:W-:-:S13]  /*f680*/  ISETP.NE.AND P0, PT, R6, RZ, PT ;  /* 0x000000ff0600720c */ /* 0x000fda0003f05270 */
[----:B------:R1:W-:Y:S04]  /*f690*/  @!P0 STS.128 [0x24100], R188 ;  /* 0x024100bcff008388 */ /* 0x0003e80000000c00 */
[----:B------:R-:W-:Y:S06]  /*f6a0*/  BAR.ARV 0x5, 0x100 ;  /* 0x0144000000007b1d */ /* 0x000fec0000002000 */
.L_x_4647:
[----:B----4-:R-:W-:-:S13]  /*f6b0*/  ISETP.GE.AND P0, PT, R191, c[0x0][0x53c], PT ;  /* 0x00014f00bf007a0c */ /* 0x010fda0003f06270 */
[----:B-123--:R-:W-:Y:S01]  /*f6c0*/  @P0 CALL.REL.NOINC `(.L_x_4667) ;  /* 0x0000001000000944 */ /* 0x00efe20003c00000 */
[----:B------:R-:W-:Y:S05]  /*f6d0*/  BRA `(.L_x_4668) ;  /* 0xffff1f6000007947 */ /* 0x000fea000383ffff */
.L_x_4667:
[----:B------:R-:W-:Y:S05]  /*f6e0*/  EXIT ;  /* 0x000000000000794d */ /* 0x000fea0003800000 */
.L_x_4566:
[----:B------:R-:W-:Y:S01]  /*f6f0*/  IMAD.MOV.U32 R9, RZ, RZ, R8 ;  /* 0x000000ffff097224 */ /* 0x000fe200078e0008 */
[----:B------:R-:W-:Y:S02]  /*f700*/  MOV R2, 0x1 ;  /* 0x0000000100027802 */ /* 0x000fe40000000f00 */
[----:B------:R-:W-:Y:S02]  /*f710*/  MOV R0, 0xf730 ;  /* 0x0000f73000007802 */ /* 0x000fe40000000f00 */
[----:B------:R-:W-:Y:S05]  /*f720*/  CALL.REL.NOINC `($__internal_98_$__cuda_sm70_shflsync_up_p) ;  /* 0x0000176000007944 */ /* 0x000fea0003c00000 */
[----:B--2---:R-:W-:Y:S01]  /*f730*/  MOV R0, R2 ;  /* 0x0000000200007202 */ /* 0x004fe20000000f00 */
[----:B-1----:R-:W-:Y:S05]  /*f740*/  BRA `(.L_x_4669) ;  /* 0xffff0d2000007947 */ /* 0x002fea000383ffff */
.L_x_4567:
[----:B------:R-:W-:Y:S01]  /*f750*/  IMAD.MOV.U32 R9, RZ, RZ, R8 ;  /* 0x000000ffff097224 */ /* 0x000fe200078e0008 */
[----:B------:R-:W-:Y:S02]  /*f760*/  MOV R2, 0x2 ;  /* 0x0000000200027802 */ /* 0x000fe40000000f00 */
[----:B------:R-:W-:Y:S02]  /*f770*/  MOV R0, 0xf790 ;  /* 0x0000f79000007802 */ /* 0x000fe40000000f00 */
[----:B------:R-:W-:Y:S05]  /*f780*/  CALL.REL.NOINC `($__internal_98_$__cuda_sm70_shflsync_up_p) ;  /* 0x0000170000007944 */ /* 0x000fea0003c00000 */
[----:B-12---:R-:W-:Y:S01]  /*f790*/  SEL R9, R2, RZ, P4 ;  /* 0x000000ff02097207 */ /* 0x006fe20002000000 */
[----:B------:R-:W-:Y:S01]  /*f7a0*/  IMAD.MOV.U32 R2, RZ, RZ, 0x4 ;  /* 0x00000004ff027424 */ /* 0x000fe200078e00ff */
[----:B------:R-:W-:-:S03]  /*f7b0*/  MOV R0, 0xf7e0 ;  /* 0x0000f7e000007802 */ /* 0x000fc60000000f00 */
[----:B------:R-:W-:Y:S02]  /*f7c0*/  IMAD.IADD R9, R8, 0x1, R9 ;  /* 0x0000000108097824 */ /* 0x000fe400078e0209 */
[----:B------:R-:W-:Y:S05]  /*f7d0*/  CALL.REL.NOINC `($__internal_98_$__cuda_sm70_shflsync_up_p) ;  /* 0x000016b000007944 */ /* 0x000fea0003c00000 */
[----:B--2---:R-:W-:Y:S02]  /*f7e0*/  SEL R2, R2, RZ, P3 ;  /* 0x000000ff02027207 */ /* 0x004fe40001800000 */
[----:B------:R-:W-:-:S03]  /*f7f0*/  MOV R0, 0xf830 ;  /* 0x0000f83000007802 */ /* 0x000fc60000000f00 */
[----:B-1----:R-:W-:Y:S02]  /*f800*/  IMAD.IADD R9, R9, 0x1, R2 ;  /* 0x0000000109097824 */ /* 0x002fe400078e0202 */
[----:B------:R-:W-:Y:S02]  /*f810*/  IMAD.MOV.U32 R2, RZ, RZ, 0x8 ;  /* 0x00000008ff027424 */ /* 0x000fe400078e00ff */
[----:B------:R-:W-:Y:S05]  /*f820*/  CALL.REL.NOINC `($__internal_98_$__cuda_sm70_shflsync_up_p) ;  /* 0x0000166000007944 */ /* 0x000fea0003c00000 */
[----:B--2---:R-:W-:Y:S02]  /*f830*/  SEL R2, R2, RZ, P2 ;  /* 0x000000ff02027207 */ /* 0x004fe40001000000 */
[----:B------:R-:W-:-:S03]  /*f840*/  MOV R0, 0xf880 ;  /* 0x0000f88000007802 */ /* 0x000fc60000000f00 */
[----:B-1----:R-:W-:Y:S02]  /*f850*/  IMAD.IADD R9, R9, 0x1, R2 ;  /* 0x0000000109097824 */ /* 0x002fe400078e0202 */
[----:B------:R-:W-:Y:S02]  /*f860*/  IMAD.MOV.U32 R2, RZ, RZ, 0x10 ;  /* 0x00000010ff027424 */ /* 0x000fe400078e00ff */
[----:B------:R-:W-:Y:S05]  /*f870*/  CALL.REL.NOINC `($__internal_98_$__cuda_sm70_shflsync_up_p) ;  /* 0x0000161000007944 */ /* 0x000fea0003c00000 */
[----:B--2---:R-:W-:Y:S01]  /*f880*/  SEL R2, R2, RZ, P1 ;  /* 0x000000ff02027207 */ /* 0x004fe20000800000 */
[----:B------:R-:W-:Y:S01]  /*f890*/  IMAD.MOV.U32 R4, RZ, RZ, 0x1f ;  /* 0x0000001fff047424 */ /* 0x000fe200078e00ff */
[----:B------:R-:W-:-:S03]  /*f8a0*/  MOV R0, 0xf8f0 ;  /* 0x0000f8f000007802 */ /* 0x000fc60000000f00 */
[----:B-1----:R-:W-:Y:S01]  /*f8b0*/  IMAD.IADD R9, R9, 0x1, R2 ;  /* 0x0000000109097824 */ /* 0x002fe200078e0202 */
[----:B------:R-:W-:-:S03]  /*f8c0*/  MOV R2, 0x1f ;  /* 0x0000001f00027802 */ /* 0x000fc60000000f00 */
[----:B------:R-:W-:Y:S02]  /*f8d0*/  IMAD.MOV.U32 R5, RZ, RZ, R9 ;  /* 0x000000ffff057224 */ /* 0x000fe400078e0009 */
[----:B------:R-:W-:Y:S05]  /*f8e0*/  CALL.REL.NOINC `($__internal_97_$__cuda_sm70_shflsync_idx_p) ;  /* 0x0000155000007944 */ /* 0x000fea0003c00000 */
[----:B------:R-:W-:Y:S05]  /*f8f0*/  BRA `(.L_x_4670) ;  /* 0xffff0c7000007947 */ /* 0x000fea000383ffff */
.L_x_4569:
[----:B------:R-:W-:Y:S02]  /*f900*/  SEL R2, RZ, 0x1, P0 ;  /* 0x00000001ff027807 */ /* 0x000fe40000000000 */
[----:B------:R-:W-:Y:S02]  /*f910*/  MOV R0, 0xf930 ;  /* 0x0000f93000007802 */ /* 0x000fe40000000f00 */
[----:B------:R-:W-:Y:S05]  /*f920*/  CALL.REL.NOINC `($__internal_99_$__cuda_sm70_votesync_ballot) ;  /* 0x000015b000007944 */ /* 0x000fea0003c00000 */
[----:B------:R-:W-:Y:S05]  /*f930*/  BRA `(.L_x_4671) ;  /* 0xffff0cc000007947 */ /* 0x000fea000383ffff */
.L_x_4570:
[----:B------:R-:W-:Y:S01]  /*f940*/  IMAD.MOV.U32 R5, RZ, RZ, R10 ;  /* 0x000000ffff057224 */ /* 0x000fe200078e000a */
[----:B------:R-:W-:Y:S01]  /*f950*/  MOV R4, R3 ;  /* 0x0000000300047202 */ /* 0x000fe20000000f00 */
[----:B------:R-:W-:Y:S01]  /*f960*/  IMAD.MOV.U32 R2, RZ, RZ, 0x1f ;  /* 0x0000001fff027424 */ /* 0x000fe200078e00ff */
[----:B------:R-:W-:Y:S02]  /*f970*/  MOV R0, 0xf990 ;  /* 0x0000f99000007802 */ /* 0x000fe40000000f00 */
[----:B------:R-:W-:Y:S05]  /*f980*/  CALL.REL.NOINC `($__internal_97_$__cuda_sm70_shflsync_idx_p) ;  /* 0x000014b000007944 */ /* 0x000fea0003c00000 */
[----:B------:R-:W-:Y:S01]  /*f990*/  IMAD.MOV.U32 R10, RZ, RZ, R2 ;  /* 0x000000ffff0a7224 */ /* 0x000fe200078e0002 */
[----:B------:R-:W-:Y:S01]  /*f9a0*/  MOV R5, R7 ;  /* 0x0000000700057202 */ /* 0x000fe20000000f00 */
[----:B------:R-:W-:Y:S01]  /*f9b0*/  IMAD.MOV.U32 R11, RZ, RZ, RZ ;  /* 0x000000ffff0b7224 */ /* 0x000fe200078e00ff */
[----:B------:R-:W-:Y:S01]  /*f9c0*/  MOV R4, R3 ;  /* 0x0000000300047202 */ /* 0x000fe20000000f00 */
[----:B------:R-:W-:Y:S01]  /*f9d0*/  IMAD.MOV.U32 R2, RZ, RZ, 0x1f ;  /* 0x0000001fff027424 */ /* 0x000fe200078e00ff */
[----:B------:R-:W-:-:S02]  /*f9e0*/  MOV R0, 0xfa00 ;  /* 0x0000fa0000007802 */ /* 0x000fc40000000f00 */
[----:B------:R-:W-:Y:S05]  /*f9f0*/  CALL.REL.NOINC `($__internal_97_$__cuda_sm70_shflsync_idx_p) ;  /* 0x0000144000007944 */ /* 0x000fea0003c00000 */
[----:B------:R-:W-:Y:S01]  /*fa00*/  MOV R7, R2 ;  /* 0x0000000200077202 */ /* 0x000fe20000000f00 */
[----:B------:R-:W-:Y:S05]  /*fa10*/  BRA `(.L_x_4672) ;  /* 0xffff0c4000007947 */ /* 0x000fea000383ffff */
.L_x_4573:
[----:B------:R-:W-:Y:S01]  /*fa20*/  IMAD.MOV.U32 R5, RZ, RZ, R9 ;  /* 0x000000ffff057224 */ /* 0x000fe200078e0009 */
[----:B------:R-:W-:Y:S01]  /*fa30*/  MOV R4, R3 ;  /* 0x0000000300047202 */ /* 0x000fe20000000f00 */
[----:B------:R-:W-:Y:S01]  /*fa40*/  IMAD.MOV.U32 R2, RZ, RZ, 0x1f ;  /* 0x0000001fff027424 */ /* 0x000fe200078e00ff */
[----:B------:R-:W-:-:S02]  /*fa50*/  MOV R0, 0xfa70 ;  /* 0x0000fa7000007802 */ /* 0x000fc40000000f00 */
[----:B--23--:R-:W-:Y:S05]  /*fa60*/  CALL.REL.NOINC `($__internal_97_$__cuda_sm70_shflsync_idx_p) ;  /* 0x000013d000007944 */ /* 0x00cfea0003c00000 */
[----:B------:R-:W-:Y:S01]  /*fa70*/  MOV R11, R2 ;  /* 0x00000002000b7202 */ /* 0x000fe20000000f00 */
[----:B------:R-:W-:Y:S05]  /*fa80*/  BRA `(.L_x_4572) ;  /* 0xffff0c3000007947 */ /* 0x000fea000383ffff */
.L_x_4584:
[----:B------:R-:W-:Y:S01]  /*fa90*/  IMAD.MOV.U32 R5, RZ, RZ, R8 ;  /* 0x000000ffff057224 */ /* 0x000fe200078e0008 */
[----:B------:R-:W-:Y:S01]  /*faa0*/  MOV R4, RZ ;  /* 0x000000ff00047202 */ /* 0x000fe20000000f00 */
[----:B------:R-:W-:Y:S01]  /*fab0*/  IMAD.MOV.U32 R2, RZ, RZ, 0x181f ;  /* 0x0000181fff027424 */ /* 0x000fe200078e00ff */
[----:B------:R-:W-:-:S02]  /*fac0*/  MOV R0, 0xfae0 ;  /* 0x0000fae000007802 */ /* 0x000fc40000000f00 */
[----:B------:R-:W-:Y:S05]  /*fad0*/  CALL.REL.NOINC `($__internal_97_$__cuda_sm70_shflsync_idx_p) ;  /* 0x0000136000007944 */ /* 0x000fea0003c00000 */
[----:B------:R-:W-:Y:S01]  /*fae0*/  MOV R10, R2 ;  /* 0x00000002000a7202 */ /* 0x000fe20000000f00 */
[----:B------:R-:W-:Y:S05]  /*faf0*/  BRA `(.L_x_4673) ;  /* 0xffff29e000007947 */ /* 0x000fea000383ffff */
.L_x_4585:
[----:B------:R-:W-:Y:S01]  /*fb00*/  IMAD.MOV.U32 R5, RZ, RZ, R9 ;  /* 0x000000ffff057224 */ /* 0x000fe200078e0009 */
[----:B------:R-:W-:Y:S01]  /*fb10*/  MOV R4, RZ ;  /* 0x000000ff00047202 */ /* 0x000fe20000000f00 */
[----:B------:R-:W-:Y:S01]  /*fb20*/  IMAD.MOV.U32 R2, RZ, RZ, 0x181f ;  /* 0x0000181fff027424 */ /* 0x000fe200078e00ff */
[----:B------:R-:W-:-:S02]  /*fb30*/  MOV R0, 0xfb50 ;  /* 0x0000fb5000007802 */ /* 0x000fc40000000f00 */
[----:B-12---:R-:W-:Y:S05]  /*fb40*/  CALL.REL.NOINC `($__internal_97_$__cuda_sm70_shflsync_idx_p) ;  /* 0x000012f000007944 */ /* 0x006fea0003c00000 */
[----:B------:R-:W-:Y:S01]  /*fb50*/  MOV R0, R2 ;  /* 0x0000000200007202 */ /* 0x000fe20000000f00 */
[----:B------:R-:W-:Y:S05]  /*fb60*/  BRA `(.L_x_4674) ;  /* 0xffff299000007947 */ /* 0x000fea000383ffff */
.L_x_4588:
[----:B--2---:R-:W-:Y:S01]  /*fb70*/  IMAD.MOV.U32 R5, RZ, RZ, R8 ;  /* 0x000000ffff057224 */ /* 0x004fe200078e0008 */
[----:B------:R-:W-:Y:S01]  /*fb80*/  MOV R4, 0x1 ;  /* 0x0000000100047802 */ /* 0x000fe20000000f00 */
[----:B------:R-:W-:Y:S01]  /*fb90*/  IMAD.MOV.U32 R2, RZ, RZ, 0x181f ;  /* 0x0000181fff027424 */ /* 0x000fe200078e00ff */
[----:B----4-:R-:W-:-:S02]  /*fba0*/  MOV R0, 0xfbc0 ;  /* 0x0000fbc000007802 */ /* 0x010fc40000000f00 */
[----:B-1-3--:R-:W-:Y:S05]  /*fbb0*/  CALL.REL.NOINC `($__internal_97_$__cuda_sm70_shflsync_idx_p) ;  /* 0x0000128000007944 */ /* 0x00afea0003c00000 */
[----:B------:R-:W-:Y:S01]  /*fbc0*/  IMAD.MOV.U32 R10, RZ, RZ, R2 ;  /* 0x000000ffff0a7224 */ /* 0x000fe200078e0002 */
[----:B------:R-:W-:Y:S01]  /*fbd0*/  MOV R4, 0x1 ;  /* 0x0000000100047802 */ /* 0x000fe20000000f00 */
[----:B------:R-:W-:Y:S01]  /*fbe0*/  IMAD.MOV.U32 R5, RZ, RZ, R9 ;  /* 0x000000ffff057224 */ /* 0x000fe200078e0009 */
[----:B------:R-:W-:-:S02]  /*fbf0*/  MOV R2, 0x181f ;  /* 0x0000181f00027802 */ /* 0x000fc40000000f00 */
[----:B------:R-:W-:Y:S02]  /*fc00*/  MOV R0, 0xfc20 ;  /* 0x0000fc2000007802 */ /* 0x000fe40000000f00 */
[----:B------:R-:W-:Y:S05]  /*fc10*/  CALL.REL.NOINC `($__internal_97_$__cuda_sm70_shflsync_idx_p) ;  /* 0x0000122000007944 */ /* 0x000fea0003c00000 */
[----:B------:R-:W-:Y:S05]  /*fc20*/  BRA `(.L_x_4675) ;  /* 0xffff2a1000007947 */ /* 0x000fea000383ffff */
.L_x_4591:
[----:B-1----:R-:W-:Y:S01]  /*fc30*/  IMAD.MOV.U32 R5, RZ, RZ, R8 ;  /* 0x000000ffff057224 */ /* 0x002fe200078e0008 */
[----:B------:R-:W-:Y:S01]  /*fc40*/  MOV R4, 0x2 ;  /* 0x0000000200047802 */ /* 0x000fe20000000f00 */
[----:B---3--:R-:W-:Y:S01]  /*fc50*/  IMAD.MOV.U32 R2, RZ, RZ, 0x181f ;  /* 0x0000181fff027424 */ /* 0x008fe200078e00ff */
[----:B------:R-:W-:Y:S02]  /*fc60*/  MOV R0, 0xfc80 ;  /* 0x0000fc8000007802 */ /* 0x000fe40000000f00 */
[----:B--2---:R-:W-:Y:S05]  /*fc70*/  CALL.REL.NOINC `($__internal_97_$__cuda_sm70_shflsync_idx_p) ;  /* 0x000011c000007944 */ /* 0x004fea0003c00000 */
[----:B------:R-:W-:Y:S01]  /*fc80*/  MOV R10, R2 ;  /* 0x00000002000a7202 */ /* 0x000fe20000000f00 */
[----:B------:R-:W-:Y:S05]  /*fc90*/  BRA `(.L_x_4676) ;  /* 0xffff2ad000007947 */ /* 0x000fea000383ffff */
.L_x_4592:
[----:B------:R-:W-:Y:S01]  /*fca0*/  IMAD.MOV.U32 R5, RZ, RZ, R9 ;  /* 0x000000ffff057224 */ /* 0x000fe200078e0009 */
[----:B------:R-:W-:Y:S01]  /*fcb0*/  MOV R4, 0x2 ;  /* 0x0000000200047802 */ /* 0x000fe20000000f00 */
[----:B---3--:R-:W-:Y:S01]  /*fcc0*/  IMAD.MOV.U32 R2, RZ, RZ, 0x181f ;  /* 0x0000181fff027424 */ /* 0x008fe200078e00ff */
[----:B------:R-:W-:Y:S02]  /*fcd0*/  MOV R0, 0xfcf0 ;  /* 0x0000fcf000007802 */ /* 0x000fe40000000f00 */
[----:B-12-4-:R-:W-:Y:S05]  /*fce0*/  CALL.REL.NOINC `($__internal_97_$__cuda_sm70_shflsync_idx_p) ;  /* 0x0000115000007944 */ /* 0x016fea0003c00000 */
[----:B------:R-:W-:Y:S05]  /*fcf0*/  BRA `(.L_x_4677) ;  /* 0xffff2a9000007947 */ /* 0x000fea000383ffff */
.L_x_4595:
[----:B-1----:R-:W-:Y:S01]  /*fd00*/  IMAD.MOV.U32 R5, RZ, RZ, R8 ;  /* 0x000000ffff057224 */ /* 0x002fe200078e0008 */
[----:B------:R-:W-:Y:S01]  /*fd10*/  MOV R4, 0x3 ;  /* 0x0000000300047802 */ /* 0x000fe20000000f00 */
[----:B------:R-:W-:Y:S01]  /*fd20*/  IMAD.MOV.U32 R2, RZ, RZ, 0x181f ;  /* 0x0000181fff027424 */ /* 0x000fe200078e00ff */
[----:B------:R-:W-:-:S02]  /*fd30*/  MOV R0, 0xfd50 ;  /* 0x0000fd5000007802 */ /* 0x000fc40000000f00 */
[----:B--234-:R-:W-:Y:S05]  /*fd40*/  CALL.REL.NOINC `($__internal_97_$__cuda_sm70_shflsync_idx_p) ;  /* 0x000010f000007944 */ /* 0x01cfea0003c00000 */
[----:B------:R-:W-:Y:S01]  /*fd50*/  IMAD.MOV.U32 R8, RZ, RZ, R2 ;  /* 0x000000ffff087224 */ /* 0x000fe200078e0002 */
[----:B------:R-:W-:Y:S01]  /*fd60*/  MOV R4, 0x3 ;  /* 0x0000000300047802 */ /* 0x000fe20000000f00 */
[----:B------:R-:W-:Y:S01]  /*fd70*/  IMAD.MOV.U32 R5, RZ, RZ, R9 ;  /* 0x000000ffff057224 */ /* 0x000fe200078e0009 */
[----:B------:R-:W-:-:S02]  /*fd80*/  MOV R2, 0x181f ;  /* 0x0000181f00027802 */ /* 0x000fc40000000f00 */
[----:B------:R-:W-:Y:S02]  /*fd90*/  MOV R0, 0xfdb0 ;  /* 0x0000fdb000007802 */ /* 0x000fe40000000f00 */
[----:B------:R-:W-:Y:S05]  /*fda0*/  CALL.REL.NOINC `($__internal_97_$__cuda_sm70_shflsync_idx_p) ;  /* 0x0000109000007944 */ /* 0x000fea0003c00000 */
[----:B------:R-:W-:Y:S01]  /*fdb0*/  MOV R9, R2 ;  /* 0x0000000200097202 */ /* 0x000fe20000000f00 */
[----:B------:R-:W-:Y:S05]  /*fdc0*/  BRA `(.L_x_4678) ;  /* 0xffff2b0000007947 */ /* 0x000fea000383ffff */
.L_x_4606:
[----:B-1----:R-:W-:Y:S01]  /*fdd0*/  IMAD.MOV.U32 R8, RZ, RZ, R232 ;  /* 0x000000ffff087224 */ /* 0x002fe200078e00e8 */
[----:B------:R-:W-:Y:S02]  /*fde0*/  MOV R7, 0x2 ;  /* 0x0000000200077802 */ /* 0x000fe40000000f00 */
[----:B------:R-:W-:Y:S02]  /*fdf0*/  MOV R6, 0xfe10 ;  /* 0x0000fe1000067802 */ /* 0x000fe40000000f00 */
[----:B------:R-:W-:Y:S05]  /*fe00*/  CALL.REL.NOINC `($__internal_96_$__cuda_sm70_shflsync_bfly_p) ;  /* 0x00000fe000007944 */ /* 0x000fea0003c00000 */
[----:B------:R-:W-:Y:S01]  /*fe10*/  MOV R3, R7 ;  /* 0x0000000700037202 */ /* 0x000fe20000000f00 */
[----:B------:R-:W-:Y:S05]  /*fe20*/  BRA `(.L_x_4679) ;  /* 0xffffafc000007947 */ /* 0x000fea000383ffff */
.L_x_4607:
[----:B-1----:R-:W-:Y:S01]  /*fe30*/  IMAD.MOV.U32 R8, RZ, RZ, R3 ;  /* 0x000000ffff087224 */ /* 0x002fe200078e0003 */
[----:B------:R-:W-:Y:S02]  /*fe40*/  MOV R7, 0x1 ;  /* 0x0000000100077802 */ /* 0x000fe40000000f00 */
[----:B------:R-:W-:Y:S02]  /*fe50*/  MOV R6, 0xfe70 ;  /* 0x0000fe7000067802 */ /* 0x000fe40000000f00 */
[----:B--2---:R-:W-:Y:S05]  /*fe60*/  CALL.REL.NOINC `($__internal_96_$__cuda_sm70_shflsync_bfly_p) ;  /* 0x00000f8000007944 */ /* 0x004fea0003c00000 */
[----:B------:R-:W-:Y:S01]  /*fe70*/  FADD.FTZ R3, R3, R7 ;  /* 0x0000000703037221 */ /* 0x000fe20000010000 */
[----:B------:R-:W-:Y:S02]  /*fe80*/  MOV R8, R229 ;  /* 0x000000e500087202 */ /* 0x000fe40000000f00 */
[----:B------:R-:W-:-:S02]  /*fe90*/  MOV R7, 0x2 ;  /* 0x0000000200077802 */ /* 0x000fc40000000f00 */
[----:B------:R-:W-:Y:S02]  /*fea0*/  MOV R6, 0xfec0 ;  /* 0x0000fec000067802 */ /* 0x000fe40000000f00 */
[----:B------:R-:W-:Y:S05]  /*feb0*/  CALL.REL.NOINC `($__internal_96_$__cuda_sm70_shflsync_bfly_p) ;  /* 0x00000f3000007944 */ /* 0x000fea0003c00000 */
[----:B------:R-:W-:Y:S01]  /*fec0*/  FADD.FTZ R229, R229, R7 ;  /* 0x00000007e5e57221 */ /* 0x000fe20000010000 */
[----:B------:R-:W-:Y:S02]  /*fed0*/  MOV R7, 0x1 ;  /* 0x0000000100077802 */ /* 0x000fe40000000f00 */
[----:B------:R-:W-:Y:S02]  /*fee0*/  MOV R6, 0xff10 ;  /* 0x0000ff1000067802 */ /* 0x000fe40000000f00 */
[----:B------:R-:W-:Y:S02]  /*fef0*/  MOV R8, R229 ;  /* 0x000000e500087202 */ /* 0x000fe40000000f00 */
[----:B------:R-:W-:Y:S05]  /*ff00*/  CALL.REL.NOINC `($__internal_96_$__cuda_sm70_shflsync_bfly_p) ;  /* 0x00000ee000007944 */ /* 0x000fea0003c00000 */
[----:B------:R-:W-:Y:S01]  /*ff10*/  MOV R5, R7 ;  /* 0x0000000700057202 */ /* 0x000fe20000000f00 */
[----:B------:R-:W-:Y:S05]  /*ff20*/  BRA `(.L_x_4680) ;  /* 0xffffaf3000007947 */ /* 0x000fea000383ffff */
.L_x_4614:
[----:B--234-:R-:W-:Y:S01]  /*ff30*/  IMAD.MOV.U32 R5, RZ, RZ, R7 ;  /* 0x000000ffff057224 */ /* 0x01cfe200078e0007 */
[----:B------:R-:W-:Y:S01]  /*ff40*/  MOV R4, RZ ;  /* 0x000000ff00047202 */ /* 0x000fe20000000f00 */
[----:B------:R-:W-:Y:S01]  /*ff50*/  IMAD.MOV.U32 R2, RZ, RZ, 0x181f ;  /* 0x0000181fff027424 */ /* 0x000fe200078e00ff */
[----:B------:R-:W-:Y:S02]  /*ff60*/  MOV R0, 0xff80 ;  /* 0x0000ff8000007802 */ /* 0x000fe40000000f00 */
[----:B-1----:R-:W-:Y:S05]  /*ff70*/  CALL.REL.NOINC `($__internal_97_$__cuda_sm70_shflsync_idx_p) ;  /* 0x00000ec000007944 */ /* 0x002fea0003c00000 */
[----:B------:R-:W-:Y:S01]  /*ff80*/  MOV R57, R2 ;  /* 0x0000000200397202 */ /* 0x000fe20000000f00 */
[----:B------:R-:W-:Y:S05]  /*ff90*/  BRA `(.L_x_4681) ;  /* 0xffffc58000007947 */ /* 0x000fea000383ffff */
.L_x_4615:
[----:B------:R-:W-:Y:S01]  /*ffa0*/  IMAD.MOV.U32 R5, RZ, RZ, R56 ;  /* 0x000000ffff057224 */ /* 0x000fe200078e0038 */
[----:B------:R-:W-:Y:S01]  /*ffb0*/  MOV R4, RZ ;  /* 0x000000ff00047202 */ /* 0x000fe20000000f00 */
[----:B------:R-:W-:Y:S01]  /*ffc0*/  IMAD.MOV.U32 R2, RZ, RZ, 0x181f ;  /* 0x0000181fff027424 */ /* 0x000fe200078e00ff */
[----:B------:R-:W-:-:S02]  /*ffd0*/  MOV R0, 0xfff0 ;  /* 0x0000fff000007802 */ /* 0x000fc40000000f00 */
[----:B-123--:R-:W-:Y:S05]  /*ffe0*/  CALL.REL.NOINC `($__internal_97_$__cuda_sm70_shflsync_idx_p) ;  /* 0x00000e5000007944 */ /* 0x00efea0003c00000 */
[----:B------:R-:W-:Y:S01]  /*fff0*/  MOV R0, R2 ;  /* 0x0000000200007202 */ /* 0x000fe20000000f00 */
[----:B------:R-:W-:Y:S05]  /*10000*/  BRA `(.L_x_4682) ;  /* 0xffffc53000007947 */ /* 0x000fea000383ffff */
.L_x_4618:
[----:B--2---:R-:W-:Y:S01]  /*10010*/  IMAD.MOV.U32 R5, RZ, RZ, R7 ;  /* 0x000000ffff057224 */ /* 0x004fe200078e0007 */
[----:B------:R-:W-:Y:S01]  /*10020*/  MOV R4, 0x1 ;  /* 0x0000000100047802 */ /* 0x000fe20000000f00 */
[----:B------:R-:W-:Y:S01]  /*10030*/  IMAD.MOV.U32 R2, RZ, RZ, 0x181f ;  /* 0x0000181fff027424 */ /* 0x000fe200078e00ff */
[----:B------:R-:W-:-:S02]  /*10040*/  MOV R0, 0x10060 ;  /* 0x0001006000007802 */ /* 0x000fc40000000f00 */
[----:B-1-34-:R-:W-:Y:S05]  /*10050*/  CALL.REL.NOINC `($__internal_97_$__cuda_sm70_shflsync_idx_p) ;  /* 0x00000de000007944 */ /* 0x01afea0003c00000 */
[----:B------:R-:W-:Y:S01]  /*10060*/  IMAD.MOV.U32 R20, RZ, RZ, R2 ;  /* 0x000000ffff147224 */ /* 0x000fe200078e0002 */
[----:B------:R-:W-:Y:S01]  /*10070*/  MOV R4, 0x1 ;  /* 0x0000000100047802 */ /* 0x000fe20000000f00 */
[----:B------:R-:W-:Y:S01]  /*10080*/  IMAD.MOV.U32 R5, RZ, RZ, R56 ;  /* 0x000000ffff057224 */ /* 0x000fe200078e0038 */
[----:B------:R-:W-:-:S02]  /*10090*/  MOV R2, 0x181f ;  /* 0x0000181f00027802 */ /* 0x000fc40000000f00 */
[----:B------:R-:W-:Y:S02]  /*100a0*/  MOV R0, 0x100c0 ;  /* 0x000100c000007802 */ /* 0x000fe40000000f00 */
[----:B------:R-:W-:Y:S05]  /*100b0*/  CALL.REL.NOINC `($__internal_97_$__cuda_sm70_shflsync_idx_p) ;  /* 0x00000d8000007944 */ /* 0x000fea0003c00000 */
[----:B------:R-:W-:Y:S05]  /*100c0*/  BRA `(.L_x_4683) ;  /* 0xffffc5a000007947 */ /* 0x000fea000383ffff */
.L_x_4621:
[----:B--2---:R-:W-:Y:S01]  /*100d0*/  IMAD.MOV.U32 R5, RZ, RZ, R7 ;  /* 0x000000ffff057224 */ /* 0x004fe200078e0007 */
[----:B------:R-:W-:Y:S01]  /*100e0*/  MOV R4, 0x2 ;  /* 0x0000000200047802 */ /* 0x000fe20000000f00 */
[----:B----4-:R-:W-:Y:S01]  /*100f0*/  IMAD.MOV.U32 R2, RZ, RZ, 0x181f ;  /* 0x0000181fff027424 */ /* 0x010fe200078e00ff */
[----:B------:R-:W-:Y:S02]  /*10100*/  MOV R0, 0x10120 ;  /* 0x0001012000007802 */ /* 0x000fe40000000f00 */
[----:B-1-3--:R-:W-:Y:S05]  /*10110*/  CALL.REL.NOINC `($__internal_97_$__cuda_sm70_shflsync_idx_p) ;  /* 0x00000d2000007944 */ /* 0x00afea0003c00000 */
[----:B------:R-:W-:Y:S01]  /*10120*/  MOV R16, R2 ;  /* 0x0000000200107202 */ /* 0x000fe20000000f00 */
[----:B------:R-:W-:Y:S05]  /*10130*/  BRA `(.L_x_4684) ;  /* 0xffffc66000007947 */ /* 0x000fea000383ffff */
.L_x_4622:
[----:B------:R-:W-:Y:S01]  /*10140*/  IMAD.MOV.U32 R5, RZ, RZ, R56 ;  /* 0x000000ffff057224 */ /* 0x000fe200078e0038 */
[----:B------:R-:W-:Y:S01]  /*10150*/  MOV R4, 0x2 ;  /* 0x0000000200047802 */ /* 0x000fe20000000f00 */
[----:B----4-:R-:W-:Y:S01]  /*10160*/  IMAD.MOV.U32 R2, RZ, RZ, 0x181f ;  /* 0x0000181fff027424 */ /* 0x010fe200078e00ff */
[----:B------:R-:W-:Y:S02]  /*10170*/  MOV R0, 0x10190 ;  /* 0x0001019000007802 */ /* 0x000fe40000000f00 */
[----:B-123--:R-:W-:Y:S05]  /*10180*/  CALL.REL.NOINC `($__internal_97_$__cuda_sm70_shflsync_idx_p) ;  /* 0x00000cb000007944 */ /* 0x00efea0003c00000 */
[----:B------:R-:W-:Y:S05]  /*10190*/  BRA `(.L_x_4685) ;  /* 0xffffc62000007947 */ /* 0x000fea000383ffff */
.L_x_4625:
[----:B-1----:R-:W-:Y:S01]  /*101a0*/  IMAD.MOV.U32 R5, RZ, RZ, R7 ;  /* 0x000000ffff057224 */ /* 0x002fe200078e0007 */
[----:B------:R-:W-:Y:S01]  /*101b0*/  MOV R4, 0x3 ;  /* 0x0000000300047802 */ /* 0x000fe20000000f00 */
[----:B--2---:R-:W-:Y:S01]  /*101c0*/  IMAD.MOV.U32 R2, RZ, RZ, 0x181f ;  /* 0x0000181fff027424 */ /* 0x004fe200078e00ff */
[----:B------:R-:W-:-:S02]  /*101d0*/  MOV R0, 0x101f0 ;  /* 0x000101f000007802 */ /* 0x000fc40000000f00 */
[----:B---34-:R-:W-:Y:S05]  /*101e0*/  CALL.REL.NOINC `($__internal_97_$__cuda_sm70_shflsync_idx_p) ;  /* 0x00000c5000007944 */ /* 0x018fea0003c00000 */
        /* <DEDUP_REMOVED lines=8> */
.L_x_4627:
[----:B------:R-:W-:Y:S01]  /*10270*/  IMAD.MOV.U32 R5, RZ, RZ, R148 ;  /* 0x000000ffff057224 */ /* 0x000fe200078e0094 */
[----:B------:R-:W-:Y:S01]  /*10280*/  MOV R4, RZ ;  /* 0x000000ff00047202 */ /* 0x000fe20000000f00 */
[----:B------:R-:W-:Y:S01]  /*10290*/  IMAD.MOV.U32 R2, RZ, RZ, 0x1c1f ;  /* 0x00001c1fff027424 */ /* 0x000fe200078e00ff */
[----:B------:R-:W-:Y:S02]  /*102a0*/  MOV R0, 0x102c0 ;  /* 0x000102c000007802 */ /* 0x000fe40000000f00 */
[----:B------:R-:W-:Y:S05]  /*102b0*/  CALL.REL.NOINC `($__internal_97_$__cuda_sm70_shflsync_idx_p) ;  /* 0x00000b8000007944 */ /* 0x000fea0003c00000 */
[----:B------:R-:W-:Y:S01]  /*102c0*/  MOV R150, R2 ;  /* 0x0000000200967202 */ /* 0x000fe20000000f00 */
[----:B------:R-:W-:Y:S05]  /*102d0*/  BRA `(.L_x_4687) ;  /* 0xffffc95000007947 */ /* 0x000fea000383ffff */
.L_x_4628:
[----:B------:R-:W-:Y:S01]  /*102e0*/  IMAD.MOV.U32 R5, RZ, RZ, R149 ;  /* 0x000000ffff057224 */ /* 0x000fe200078e0095 */
[----:B------:R-:W-:Y:S01]  /*102f0*/  MOV R4, RZ ;  /* 0x000000ff00047202 */ /* 0x000fe20000000f00 */
[----:B------:R-:W-:Y:S01]  /*10300*/  IMAD.MOV.U32 R2, RZ, RZ, 0x1c1f ;  /* 0x00001c1fff027424 */ /* 0x000fe200078e00ff */
[----:B------:R-:W-:Y:S02]  /*10310*/  MOV R0, 0x10330 ;  /* 0x0001033000007802 */ /* 0x000fe40000000f00 */
[----:B-12---:R-:W-:Y:S05]  /*10320*/  CALL.REL.NOINC `($__internal_97_$__cuda_sm70_shflsync_idx_p) ;  /* 0x00000b1000007944 */ /* 0x006fea0003c00000 */
[----:B------:R-:W-:Y:S01]  /*10330*/  MOV R0, R2 ;  /* 0x0000000200007202 */ /* 0x000fe20000000f00 */
[----:B------:R-:W-:Y:S05]  /*10340*/  BRA `(.L_x_4688) ;  /* 0xffffc90000007947 */ /* 0x000fea000383ffff */
.L_x_4631:
[----:B----4-:R-:W-:Y:S01]  /*10350*/  IMAD.MOV.U32 R5, RZ, RZ, R148 ;  /* 0x000000ffff057224 */ /* 0x010fe200078e0094 */
[----:B------:R-:W-:Y:S01]  /*10360*/  MOV R4, 0x1 ;  /* 0x0000000100047802 */ /* 0x000fe20000000f00 */
[----:B------:R-:W-:Y:S01]  /*10370*/  IMAD.MOV.U32 R2, RZ, RZ, 0x1c1f ;  /* 0x00001c1fff027424 */ /* 0x000fe200078e00ff */
[----:B------:R-:W-:-:S02]  /*10380*/  MOV R0, 0x103a0 ;  /* 0x000103a000007802 */ /* 0x000fc40000000f00 */
[----:B-123--:R-:W-:Y:S05]  /*10390*/  CALL.REL.NOINC `($__internal_97_$__cuda_sm70_shflsync_idx_p) ;  /* 0x00000aa000007944 */ /* 0x00efea0003c00000 */
        /* <DEDUP_REMOVED lines=8> */
.L_x_4635:
[----:B------:R-:W-:Y:S01]  /*10420*/  IMAD.MOV.U32 R5, RZ, RZ, R8 ;  /* 0x000000ffff057224 */ /* 0x000fe200078e0008 */
[----:B------:R-:W-:Y:S01]  /*10430*/  MOV R4, RZ ;  /* 0x000000ff00047202 */ /* 0x000fe20000000f00 */
[----:B------:R-:W-:Y:S01]  /*10440*/  IMAD.MOV.U32 R2, RZ, RZ, 0x181f ;  /* 0x0000181fff027424 */ /* 0x000fe200078e00ff */
[----:B------:R-:W-:Y:S02]  /*10450*/  MOV R0, 0x10470 ;  /* 0x0001047000007802 */ /* 0x000fe40000000f00 */
[----:B--23--:R-:W-:Y:S05]  /*10460*/  CALL.REL.NOINC `($__internal_97_$__cuda_sm70_shflsync_idx_p) ;  /* 0x000009d000007944 */ /* 0x00cfea0003c00000 */
[----:B------:R-:W-:Y:S01]  /*10470*/  MOV R9, R2 ;  /* 0x0000000200097202 */ /* 0x000fe20000000f00 */
[----:B------:R-:W-:Y:S05]  /*10480*/  BRA `(.L_x_4690) ;  /* 0xffffde3000007947 */ /* 0x000fea000383ffff */
.L_x_4636:
[----:B------:R-:W-:Y:S01]  /*10490*/  IMAD.MOV.U32 R5, RZ, RZ, R7 ;  /* 0x000000ffff057224 */ /* 0x000fe200078e0007 */
[----:B------:R-:W-:Y:S01]  /*104a0*/  MOV R4, RZ ;  /* 0x000000ff00047202 */ /* 0x000fe20000000f00 */
[----:B------:R-:W-:Y:S01]  /*104b0*/  IMAD.MOV.U32 R2, RZ, RZ, 0x181f ;  /* 0x0000181fff027424 */ /* 0x000fe200078e00ff */
[----:B------:R-:W-:Y:S02]  /*104c0*/  MOV R0, 0x104e0 ;  /* 0x000104e000007802 */ /* 0x000fe40000000f00 */
[----:B-1234-:R-:W-:Y:S05]  /*104d0*/  CALL.REL.NOINC `($__internal_97_$__cuda_sm70_shflsync_idx_p) ;  /* 0x0000096000007944 */ /* 0x01efea0003c00000 */
[----:B------:R-:W-:Y:S01]  /*104e0*/  MOV R0, R2 ;  /* 0x0000000200007202 */ /* 0x000fe20000000f00 */
[----:B------:R-:W-:Y:S05]  /*104f0*/  BRA `(.L_x_4691) ;  /* 0xffffdde000007947 */ /* 0x000fea000383ffff */
.L_x_4639:
        /* <DEDUP_REMOVED lines=13> */
.L_x_4642:
[----:B-1----:R-:W-:Y:S01]  /*105d0*/  IMAD.MOV.U32 R5, RZ, RZ, R8 ;  /* 0x000000ffff057224 */ /* 0x002fe200078e0008 */
[----:B------:R-:W-:Y:S01]  /*105e0*/  MOV R4, 0x2 ;  /* 0x0000000200047802 */ /* 0x000fe20000000f00 */
[----:B------:R-:W-:Y:S01]  /*105f0*/  IMAD.MOV.U32 R2, RZ, RZ, 0x181f ;  /* 0x0000181fff027424 */ /* 0x000fe200078e00ff */
[----:B--2---:R-:W-:Y:S02]  /*10600*/  MOV R0, 0x10620 ;  /* 0x0001062000007802 */ /* 0x004fe40000000f00 */
[----:B---34-:R-:W-:Y:S05]  /*10610*/  CALL.REL.NOINC `($__internal_97_$__cuda_sm70_shflsync_idx_p) ;  /* 0x0000082000007944 */ /* 0x018fea0003c00000 */
[----:B------:R-:W-:Y:S01]  /*10620*/  MOV R9, R2 ;  /* 0x0000000200097202 */ /* 0x000fe20000000f00 */
[----:B------:R-:W-:Y:S05]  /*10630*/  BRA `(.L_x_4693) ;  /* 0xffffdf1000007947 */ /* 0x000fea000383ffff */
.L_x_4643:
[----:B------:R-:W-:Y:S01]  /*10640*/  IMAD.MOV.U32 R5, RZ, RZ, R7 ;  /* 0x000000ffff057224 */ /* 0x000fe200078e0007 */
[----:B------:R-:W-:Y:S01]  /*10650*/  MOV R4, 0x2 ;  /* 0x0000000200047802 */ /* 0x000fe20000000f00 */
[----:B------:R-:W-:Y:S01]  /*10660*/  IMAD.MOV.U32 R2, RZ, RZ, 0x181f ;  /* 0x0000181fff027424 */ /* 0x000fe200078e00ff */
[----:B--2---:R-:W-:Y:S02]  /*10670*/  MOV R0, 0x10690 ;  /* 0x0001069000007802 */ /* 0x004fe40000000f00 */
[----:B-1-34-:R-:W-:Y:S05]  /*10680*/  CALL.REL.NOINC `($__internal_97_$__cuda_sm70_shflsync_idx_p) ;  /* 0x000007b000007944 */ /* 0x01afea0003c00000 */
[----:B------:R-:W-:Y:S01]  /*10690*/  MOV R0, R2 ;  /* 0x0000000200007202 */ /* 0x000fe20000000f00 */
[----:B------:R-:W-:Y:S05]  /*106a0*/  BRA `(.L_x_4694) ;  /* 0xffffdec000007947 */ /* 0x000fea000383ffff */
.L_x_4646:
        /* <DEDUP_REMOVED lines=13> */
.L_x_4648:
[----:B---34-:R-:W-:Y:S01]  /*10780*/  IMAD.MOV.U32 R5, RZ, RZ, R3 ;  /* 0x000000ffff057224 */ /* 0x018fe200078e0003 */
[----:B------:R-:W-:Y:S01]  /*10790*/  MOV R4, RZ ;  /* 0x000000ff00047202 */ /* 0x000fe20000000f00 */
[----:B------:R-:W-:Y:S01]  /*107a0*/  IMAD.MOV.U32 R2, RZ, RZ, 0x1f ;  /* 0x0000001fff027424 */ /* 0x000fe200078e00ff */
[----:B------:R-:W-:Y:S02]  /*107b0*/  MOV R0, 0x107d0 ;  /* 0x000107d000007802 */ /* 0x000fe40000000f00 */
[----:B------:R-:W-:Y:S05]  /*107c0*/  CALL.REL.NOINC `($__internal_97_$__cuda_sm70_shflsync_idx_p) ;  /* 0x0000067000007944 */ /* 0x000fea0003c00000 */
[----:B------:R-:W-:Y:S01]  /*107d0*/  MOV R7, R2 ;  /* 0x0000000200077202 */ /* 0x000fe20000000f00 */
[----:B------:R-:W-:Y:S05]  /*107e0*/  BRA `(.L_x_4696) ;  /* 0xffffe07000007947 */ /* 0x000fea000383ffff */
.L_x_4649:
[----:B---34-:R-:W-:Y:S01]  /*107f0*/  IMAD.MOV.U32 R5, RZ, RZ, R3 ;  /* 0x000000ffff057224 */ /* 0x018fe200078e0003 */
[----:B------:R-:W-:Y:S01]  /*10800*/  MOV R4, 0x1 ;  /* 0x0000000100047802 */ /* 0x000fe20000000f00 */
[----:B------:R-:W-:Y:S01]  /*10810*/  IMAD.MOV.U32 R2, RZ, RZ, 0x1f ;  /* 0x0000001fff027424 */ /* 0x000fe200078e00ff */
[----:B------:R-:W-:Y:S02]  /*10820*/  MOV R0, 0x10840 ;  /* 0x0001084000007802 */ /* 0x000fe40000000f00 */
[----:B-12---:R-:W-:Y:S05]  /*10830*/  CALL.REL.NOINC `($__internal_97_$__cuda_sm70_shflsync_idx_p) ;  /* 0x0000060000007944 */ /* 0x006fea0003c00000 */
[----:B------:R-:W-:Y:S01]  /*10840*/  MOV R3, R2 ;  /* 0x0000000200037202 */ /* 0x000fe20000000f00 */
[----:B------:R-:W-:Y:S05]  /*10850*/  BRA `(.L_x_4697) ;  /* 0xffffe02000007947 */ /* 0x000fea000383ffff */
.L_x_4650:
[----:B------:R-:W-:Y:S02]  /*10860*/  MOV R2, 0x1 ;  /* 0x0000000100027802 */ /* 0x000fe40000000f00 */
[----:B------:R-:W-:-:S02]  /*10870*/  MOV R0, 0x10890 ;  /* 0x0001089000007802 */ /* 0x000fc40000000f00 */
[----:B-12---:R-:W-:Y:S05]  /*10880*/  CALL.REL.NOINC `($__internal_98_$__cuda_sm70_shflsync_up_p) ;  /* 0x0000060000007944 */ /* 0x006fea0003c00000 */
[----:B--2---:R-:W-:Y:S01]  /*10890*/  MOV R0, R2 ;  /* 0x0000000200007202 */ /* 0x004fe20000000f00 */
[----:B-1----:R-:W-:Y:S05]  /*108a0*/  BRA `(.L_x_4698) ;  /* 0xffffe0f000007947 */ /* 0x002fea000383ffff */
.L_x_4651:
[----:B------:R-:W-:Y:S02]  /*108b0*/  MOV R2, 0x2 ;  /* 0x0000000200027802 */ /* 0x000fe40000000f00 */
[----:B------:R-:W-:-:S02]  /*108c0*/  MOV R0, 0x108e0 ;  /* 0x000108e000007802 */ /* 0x000fc40000000f00 */
[----:B-12---:R-:W-:Y:S05]  /*108d0*/  CALL.REL.NOINC `($__internal_98_$__cuda_sm70_shflsync_up_p) ;  /* 0x000005b000007944 */ /* 0x006fea0003c00000 */
        /* <DEDUP_REMOVED lines=22> */
[----:B------:R-:W-:Y:S01]  /*10a40*/  MOV R0, R2 ;  /* 0x0000000200007202 */ /* 0x000fe20000000f00 */
[----:B------:R-:W-:Y:S05]  /*10a50*/  BRA `(.L_x_4699) ;  /* 0xffffe04000007947 */ /* 0x000fea000383ffff */
.L_x_4655:
[----:B---3--:R-:W-:Y:S01]  /*10a60*/  IMAD.MOV.U32 R9, RZ, RZ, R3 ;  /* 0x000000ffff097224 */ /* 0x008fe200078e0003 */
[----:B------:R-:W-:Y:S02]  /*10a70*/  MOV R2, 0x1 ;  /* 0x0000000100027802 */ /* 0x000fe40000000f00 */
[----:B------:R-:W-:Y:S02]  /*10a80*/  MOV R0, 0x10aa0 ;  /* 0x00010aa000007802 */ /* 0x000fe40000000f00 */
[----:B------:R-:W-:Y:S05]  /*10a90*/  CALL.REL.NOINC `($__internal_98_$__cuda_sm70_shflsync_up_p) ;  /* 0x000003f000007944 */ /* 0x000fea0003c00000 */
[----:B--2---:R-:W-:Y:S01]  /*10aa0*/  MOV R0, R2 ;  /* 0x0000000200007202 */ /* 0x004fe20000000f00 */
[----:B-1----:R-:W-:Y:S05]  /*10ab0*/  BRA `(.L_x_4700) ;  /* 0xffffe13000007947 */ /* 0x002fea000383ffff */
.L_x_4656:
[----:B---3--:R-:W-:Y:S01]  /*10ac0*/  IMAD.MOV.U32 R9, RZ, RZ, R3 ;  /* 0x000000ffff097224 */ /* 0x008fe200078e0003 */
        /* <DEDUP_REMOVED lines=27> */
.L_x_4658:
[----:B------:R-:W-:Y:S02]  /*10c80*/  SEL R2, RZ, 0x1, P0 ;  /* 0x00000001ff027807 */ /* 0x000fe40000000000 */
[----:B------:R-:W-:Y:S02]  /*10c90*/  MOV R0, 0x10cb0 ;  /* 0x00010cb000007802 */ /* 0x000fe40000000f00 */
[----:B---3--:R-:W-:Y:S05]  /*10ca0*/  CALL.REL.NOINC `($__internal_99_$__cuda_sm70_votesync_ballot) ;  /* 0x0000023000007944 */ /* 0x008fea0003c00000 */
[----:B------:R-:W-:Y:S05]  /*10cb0*/  BRA `(.L_x_4702) ;  /* 0xffffe0c000007947 */ /* 0x000fea000383ffff */
.L_x_4659:
[----:B------:R-:W-:Y:S01]  /*10cc0*/  IMAD.MOV.U32 R5, RZ, RZ, R189 ;  /* 0x000000ffff057224 */ /* 0x000fe200078e00bd */
[----:B------:R-:W-:Y:S01]  /*10cd0*/  MOV R4, R12 ;  /* 0x0000000c00047202 */ /* 0x000fe20000000f00 */
[----:B------:R-:W-:Y:S01]  /*10ce0*/  IMAD.MOV.U32 R2, RZ, RZ, 0x1f ;  /* 0x0000001fff027424 */ /* 0x000fe200078e00ff */
[----:B------:R-:W-:Y:S02]  /*10cf0*/  MOV R0, 0x10d10 ;  /* 0x00010d1000007802 */ /* 0x000fe40000000f00 */
[----:B---3--:R-:W-:Y:S05]  /*10d00*/  CALL.REL.NOINC `($__internal_97_$__cuda_sm70_shflsync_idx_p) ;  /* 0x0000013000007944 */ /* 0x008fea0003c00000 */
[----:B------:R-:W-:Y:S01]  /*10d10*/  IMAD.MOV.U32 R189, RZ, RZ, R2 ;  /* 0x000000ffffbd7224 */ /* 0x000fe200078e0002 */
[----:B------:R-:W-:Y:S01]  /*10d20*/  MOV R4, R12 ;  /* 0x0000000c00047202 */ /* 0x000fe20000000f00 */
[----:B------:R-:W-:Y:S01]  /*10d30*/  IMAD.MOV.U32 R5, RZ, RZ, R11 ;  /* 0x000000ffff057224 */ /* 0x000fe200078e000b */
[----:B------:R-:W-:Y:S02]  /*10d40*/  MOV R2, 0x1f ;  /* 0x0000001f00027802 */ /* 0x000fe40000000f00 */
[----:B------:R-:W-:-:S02]  /*10d50*/  MOV R0, 0x10d70 ;  /* 0x00010d7000007802 */ /* 0x000fc40000000f00 */
[----:B------:R-:W-:Y:S05]  /*10d60*/  CALL.REL.NOINC `($__internal_97_$__cuda_sm70_shflsync_idx_p) ;  /* 0x000000d000007944 */ /* 0x000fea0003c00000 */
[----:B------:R-:W-:Y:S01]  /*10d70*/  MOV R3, R2 ;  /* 0x0000000200037202 */ /* 0x000fe20000000f00 */
[----:B------:R-:W-:Y:S05]  /*10d80*/  BRA `(.L_x_4703) ;  /* 0xffffe04000007947 */ /* 0x000fea000383ffff */
.L_x_4662:
[----:B------:R-:W-:Y:S01]  /*10d90*/  IMAD.MOV.U32 R5, RZ, RZ, R9 ;  /* 0x000000ffff057224 */ /* 0x000fe200078e0009 */
[----:B------:R-:W-:-:S02]  /*10da0*/  MOV R2, 0x1f ;  /* 0x0000001f00027802 */ /* 0x000fc40000000f00 */
[----:B------:R-:W-:Y:S02]  /*10db0*/  MOV R0, 0x10dd0 ;  /* 0x00010dd000007802 */ /* 0x000fe40000000f00 */
[----:B-1234-:R-:W-:Y:S05]  /*10dc0*/  CALL.REL.NOINC `($__internal_97_$__cuda_sm70_shflsync_idx_p) ;  /* 0x0000007000007944 */ /* 0x01efea0003c00000 */
[----:B------:R-:W-:Y:S01]  /*10dd0*/  MOV R10, R2 ;  /* 0x00000002000a7202 */ /* 0x000fe20000000f00 */
[----:B------:R-:W-:Y:S05]  /*10de0*/  BRA `(.L_x_4661) ;  /* 0xffffe04000007947 */ /* 0x000fea000383ffff */
        .weak           $__internal_96_$__cuda_sm70_shflsync_bfly_p
        .type           $__internal_96_$__cuda_sm70_shflsync_bfly_p,@function
        .size           $__internal_96_$__cuda_sm70_shflsync_bfly_p,($__internal_97_$__cuda_sm70_shflsync_idx_p - $__internal_96_$__cuda_sm70_shflsync_bfly_p)
$__internal_96_$__cuda_sm70_shflsync_bfly_p:
[----:B------:R-:W-:Y:S04]  /*10df0*/  WARPSYNC R4 ;  /* 0x0000000400007348 */ /* 0x000fe80003800000 */
[----:B------:R1:W2:Y:S01]  /*10e00*/  SHFL.BFLY PT, R7, R8, R7, R5 ;  /* 0x0c00000708077389 */ /* 0x0002a200000e0005 */
[----:B------:R-:W-:Y:S02]  /*10e10*/  MOV R9, 0x0 ;  /* 0x0000000000097802 */ /* 0x000fe40000000f00 */
[----:B-1----:R-:W-:-:S04]  /*10e20*/  MOV R8, R6 ;  /* 0x0000000600087202 */ /* 0x002fc80000000f00 */
[----:B--2---:R-:W-:Y:S05]  /*10e30*/  RET.REL.NODEC R8 `(_ZN7cutlass13device_kernelIN5flash19enable_sm80_to_sm89INS1_16FlashAttnFwdSm80INS1_25CollectiveMainloopFwdSm80ILi8ELi2ELb0EN4cute5tupleIJNS5_1CILi128EEENS7_ILi64EEENS7_ILi192EEEEEELi192ENS_10bfloat16_tEfNS_4arch4Sm80ELb1ELb0ELb0ELb1ELb0ELb0ELb1ELb1EEENS1_21CollectiveEpilogueFwdINS6_IJS8_SA_S9_EEENS6_IJNS7_ILi1EEESI_SI_EEESC_SE_Li256ELb1ELb1ELb1ELb0EEENS1_36VarlenDynamicPersistentTileSchedulerILi128ELi64ELi256ELi256ELb1ELb1ELb0ELb1ELb1ELb1EEEEEEEEEvNT_6ParamsE) ;  /* 0xfffef1c008007950 */ /* 0x004fea0003c3ffff */
        .weak           $__internal_97_$__cuda_sm70_shflsync_idx_p
        .type           $__internal_97_$__cuda_sm70_shflsync_idx_p,@function
        .size           $__internal_97_$__cuda_sm70_shflsync_idx_p,($__internal_98_$__cuda_sm70_shflsync_up_p - $__internal_97_$__cuda_sm70_shflsync_idx_p)
$__internal_97_$__cuda_sm70_shflsync_idx_p:
[----:B------:R-:W-:Y:S04]  /*10e40*/  WARPSYNC R187 ;  /* 0x000000bb00007348 */ /* 0x000fe80003800000 */
[----:B------:R1:W2:Y:S02]  /*10e50*/  SHFL.IDX PT, R2, R5, R4, R2 ;  /* 0x0000000405027389 */ /* 0x0002a400000e0002 */
[----:B-1----:R-:W-:Y:S02]  /*10e60*/  MOV R4, R0 ;  /* 0x0000000000047202 */ /* 0x002fe40000000f00 */
[----:B------:R-:W-:-:S04]  /*10e70*/  MOV R5, 0x0 ;  /* 0x0000000000057802 */ /* 0x000fc80000000f00 */
[----:B--2---:R-:W-:Y:S05]  /*10e80*/  RET.REL.NODEC R4 `(_ZN7cutlass13device_kernelIN5flash19enable_sm80_to_sm89INS1_16FlashAttnFwdSm80INS1_25CollectiveMainloopFwdSm80ILi8ELi2ELb0EN4cute5tupleIJNS5_1CILi128EEENS7_ILi64EEENS7_ILi192EEEEEELi192ENS_10bfloat16_tEfNS_4arch4Sm80ELb1ELb0ELb0ELb1ELb0ELb0ELb1ELb1EEENS1_21CollectiveEpilogueFwdINS6_IJS8_SA_S9_EEENS6_IJNS7_ILi1EEESI_SI_EEESC_SE_Li256ELb1ELb1ELb1ELb0EEENS1_36VarlenDynamicPersistentTileSchedulerILi128ELi64ELi256ELi256ELb1ELb1ELb0ELb1ELb1ELb1EEEEEEEEEvNT_6ParamsE) ;  /* 0xfffef17004007950 */ /* 0x004fea0003c3ffff */
        .weak           $__internal_98_$__cuda_sm70_shflsync_up_p
        .type           $__internal_98_$__cuda_sm70_shflsync_up_p,@function
        .size           $__internal_98_$__cuda_sm70_shflsync_up_p,($__internal_99_$__cuda_sm70_votesync_ballot - $__internal_98_$__cuda_sm70_shflsync_up_p)
$__internal_98_$__cuda_sm70_shflsync_up_p:
[----:B------:R-:W-:Y:S01]  /*10e90*/  MOV R4, R0 ;  /* 0x0000000000047202 */ /* 0x000fe20000000f00 */
[----:B------:R-:W-:Y:S04]  /*10ea0*/  WARPSYNC R194 ;  /* 0x000000c200007348 */ /* 0x000fe80003800000 */
[----:B------:R-:W-:Y:S01]  /*10eb0*/  MOV R5, 0x0 ;  /* 0x0000000000057802 */ /* 0x000fe20000000f00 */
[----:B------:R1:W2:Y:S03]  /*10ec0*/  SHFL.UP PT, R2, R9, R2, R195 ;  /* 0x0400000209027389 */ /* 0x0002a600000e00c3 */
[----:B------:R-:W-:Y:S05]  /*10ed0*/  RET.REL.NODEC R4 `(_ZN7cutlass13device_kernelIN5flash19enable_sm80_to_sm89INS1_16FlashAttnFwdSm80INS1_25CollectiveMainloopFwdSm80ILi8ELi2ELb0EN4cute5tupleIJNS5_1CILi128EEENS7_ILi64EEENS7_ILi192EEEEEELi192ENS_10bfloat16_tEfNS_4arch4Sm80ELb1ELb0ELb0ELb1ELb0ELb0ELb1ELb1EEENS1_21CollectiveEpilogueFwdINS6_IJS8_SA_S9_EEENS6_IJNS7_ILi1EEESI_SI_EEESC_SE_Li256ELb1ELb1ELb1ELb0EEENS1_36VarlenDynamicPersistentTileSchedulerILi128ELi64ELi256ELi256ELb1ELb1ELb0ELb1ELb1ELb1EEEEEEEEEvNT_6ParamsE) ;  /* 0xfffef12004007950 */ /* 0x000fea0003c3ffff */
        .weak           $__internal_99_$__cuda_sm70_votesync_ballot
        .type           $__internal_99_$__cuda_sm70_votesync_ballot,@function
        .size           $__internal_99_$__cuda_sm70_votesync_ballot,(.L_x_5050 - $__internal_99_$__cuda_sm70_votesync_ballot)
$__internal_99_$__cuda_sm70_votesync_ballot:
[----:B------:R-:W-:Y:S01]  /*10ee0*/  ISETP.NE.U32.AND P0, PT, R2, 0x1, PT ;  /* 0x000000010200780c */ /* 0x000fe20003f05070 */
[----:B------:R-:W-:Y:S01]  /*10ef0*/  IMAD.MOV.U32 R2, RZ, RZ, R0 ;  /* 0x000000ffff027224 */ /* 0x000fe200078e0000 */
[----:B------:R-:W-:Y:S04]  /*10f00*/  WARPSYNC R186 ;  /* 0x000000ba00007348 */ /* 0x000fe80003800000 */
[----:B------:R-:W-:-:S07]  /*10f10*/  IMAD.MOV.U32 R3, RZ, RZ, 0x0 ;  /* 0x00000000ff037424 */ /* 0x000fce00078e00ff */
[----:B------:R-:W-:-:S04]  /*10f20*/  VOTE.ANY R8, PT, !P0 ;  /* 0x0000000000087806 */ /* 0x000fc800040e0100 */
[----:B------:R-:W-:Y:S01]  /*10f30*/  LOP3.LUT R8, R8, R186, RZ, 0xc0, !PT ;  /* 0x000000ba08087212 */ /* 0x000fe200078ec0ff */
[----:B------:R-:W-:Y:S06]  /*10f40*/  RET.REL.NODEC R2 `(_ZN7cutlass13device_kernelIN5flash19enable_sm80_to_sm89INS1_16FlashAttnFwdSm80INS1_25CollectiveMainloopFwdSm80ILi8ELi2ELb0EN4cute5tupleIJNS5_1CILi128EEENS7_ILi64EEENS7_ILi192EEEEEELi192ENS_10bfloat16_tEfNS_4arch4Sm80ELb1ELb0ELb0ELb1ELb0ELb0ELb1ELb1EEENS1_21CollectiveEpilogueFwdINS6_IJS8_SA_S9_EEENS6_IJNS7_ILi1EEESI_SI_EEESC_SE_Li256ELb1ELb1ELb1ELb0EEENS1_36VarlenDynamicPersistentTileSchedulerILi128ELi64ELi256ELi256ELb1ELb1ELb0ELb1ELb1ELb1EEEEEEEEEvNT_6ParamsE) ;  /* 0xfffef0b002007950 */ /* 0x000fec0003c3ffff */
.L_x_4704:
        /* <DEDUP_REMOVED lines=11> */
.L_x_5050:


//--------------------- .text._ZN7cutlass13device_kernelIN5flash19enable_sm80_to_sm89INS1_16FlashAttnFwdSm80INS1_25CollectiveMainloopFwdSm80ILi8ELi2ELb0EN4cute5tupleIJNS5_1CILi128EEENS7_ILi64EEENS7_ILi192EEEEEELi192ENS_10bfloat16_tEfNS_4arch4Sm80ELb1ELb0ELb0ELb1ELb0ELb1ELb1ELb1EEENS1_21CollectiveEpilogueFwdINS6_IJS8_SA_S9_EEENS6_IJNS7_ILi1EEESI_SI_EEESC_SE_Li256ELb1ELb1ELb1ELb0EEENS1_36VarlenDynamicPersistentTileSchedulerILi128ELi64ELi256ELi256ELb1ELb1ELb0ELb1ELb1ELb1EEEEEEEEEvNT_6ParamsE --------------------------
	.section	.text._ZN7cutlass13device_kernelIN5flash19enable_sm80_to_sm89INS1_16FlashAttnFwdSm80INS1_25CollectiveMainloopFwdSm80ILi8ELi2ELb0EN4cute5tupleIJNS5_1CILi128EEENS7_ILi64EEENS7_ILi192EEEEEELi192ENS_10bfloat16_tEfNS_4arch4Sm80ELb1ELb0ELb0ELb1ELb0ELb1ELb1ELb1EEENS1_21CollectiveEpilogueFwdINS6_IJS8_SA_S9_EEENS6_IJNS7_ILi1EEESI_SI_EEESC_SE_Li256ELb1ELb1ELb1ELb0EEENS1_36VarlenDynamicPersistentTileSchedulerILi128ELi64ELi256ELi256ELb1ELb1ELb0ELb1ELb1ELb1EEEEEEEEEvNT_6ParamsE,"ax",@progbits
	.sectioninfo	@"SHI_REGISTERS=254"
	.align	128
.text._ZN7cutlass13device_kernelIN5flash19enable_sm80_to_sm89INS1_16FlashAttnFwdSm80INS1_25CollectiveMainloopFwdSm80ILi8ELi2ELb0EN4cute5tupleIJNS5_1CILi128EEENS7_ILi64EEENS7_ILi192EEEEEELi192ENS_10bfloat16_tEfNS_4arch4Sm80ELb1ELb0ELb0ELb1ELb0ELb1ELb1ELb1EEENS1_21CollectiveEpilogueFwdINS6_IJS8_SA_S9_EEENS6_IJNS7_ILi1EEESI_SI_EEESC_SE_Li256ELb1ELb1ELb1ELb0EEENS1_36VarlenDynamicPersistentTileSchedulerILi128ELi64ELi256ELi256ELb1ELb1ELb0ELb1ELb1ELb1EEEEEEEEEvNT_6ParamsE:
        .type           _ZN7cutlass13device_kernelIN5flash19enable_sm80_to_sm89INS1_16FlashAttnFwdSm80INS1_25CollectiveMainloopFwdSm80ILi8ELi2ELb0EN4cute5tupleIJNS5_1CILi128EEENS7_ILi64EEENS7_ILi192EEEEEELi192ENS_10bfloat16_tEfNS_4arch4Sm80ELb1ELb0ELb0ELb1ELb0ELb1ELb1ELb1EEENS1_21CollectiveEpilogueFwdINS6_IJS8_SA_S9_EEENS6_IJNS7_ILi1EEESI_SI_EEESC_SE_Li256ELb1ELb1ELb1ELb0EEENS1_36VarlenDynamicPersistentTileSchedulerILi128ELi64ELi256ELi256ELb1ELb1ELb0ELb1ELb1ELb1EEEEEEEEEvNT_6ParamsE,@function
        .size           _ZN7cutlass13device_kernelIN5flash19enable_sm80_to_sm89INS1_16FlashAttnFwdSm80INS1_25CollectiveMainloopFwdSm80ILi8ELi2ELb0EN4cute5tupleIJNS5_1CILi128EEENS7_ILi64EEENS7_ILi192EEEEEELi192ENS_10bfloat16_tEfNS_4arch4Sm80ELb1ELb0ELb0ELb1ELb0ELb1ELb1ELb1EEENS1_21CollectiveEpilogueFwdINS6_IJS8_SA_S9_EEENS6_IJNS7_ILi1EEESI_SI_EEESC_SE_Li256ELb1ELb1ELb1ELb0EEENS1_36VarlenDynamicPersistentTileSchedulerILi128ELi64ELi256ELi256ELb1ELb1ELb0ELb1ELb1ELb1EEEEEEEEEvNT_6ParamsE,(.L_x_5055 - _ZN7cutlass13device_kernelIN5flash19enable_sm80_to_sm89INS1_16FlashAttnFwdSm80INS1_25CollectiveMainloopFwdSm80ILi8ELi2ELb0EN4cute5tupleIJNS5_1CILi128EEENS7_ILi64EEENS7_ILi192EEEEEELi192ENS_10bfloat16_tEfNS_4arch4Sm80ELb1ELb0ELb0ELb1ELb0ELb1ELb1ELb1EEENS1_21CollectiveEpilogueFwdINS6_IJS8_SA_S9_EEENS6_IJNS7_ILi1EEESI_SI_EEESC_SE_Li256ELb1ELb1ELb1ELb0EEENS1_36VarlenDynamicPersistentTileSchedulerILi128ELi64ELi256ELi256ELb1ELb1ELb0ELb1ELb1ELb1EEEEEEEEEvNT_6ParamsE)
        .other          _ZN7cutlass13device_kernelIN5flash19enable_sm80_to_sm89INS1_16FlashAttnFwdSm80INS1_25CollectiveMainloopFwdSm80ILi8ELi2ELb0EN4cute5tupleIJNS5_1CILi128EEENS7_ILi64EEENS7_ILi192EEEEEELi192ENS_10bfloat16_tEfNS_4arch4Sm80ELb1ELb0ELb0ELb1ELb0ELb1ELb1ELb1EEENS1_21CollectiveEpilogueFwdINS6_IJS8_SA_S9_EEENS6_IJNS7_ILi1EEESI_SI_EEESC_SE_Li256ELb1ELb1ELb1ELb0EEENS1_36VarlenDynamicPersistentTileSchedulerILi128ELi64ELi256ELi256ELb1ELb1ELb0ELb1ELb1ELb1EEEEEEEEEvNT_6ParamsE,@"STO_CUDA_ENTRY STV_DEFAULT"
_ZN7cutlass13device_kernelIN5flash19enable_sm80_to_sm89INS1_16FlashAttnFwdSm80INS1_25CollectiveMainloopFwdSm80ILi8ELi2ELb0EN4cute5tupleIJNS5_1CILi128EEENS7_ILi64EEENS7_ILi192EEEEEELi192ENS_10bfloat16_tEfNS_4arch4Sm80ELb1ELb0ELb0ELb1ELb0ELb1ELb1ELb1EEENS1_21CollectiveEpilogueFwdINS6_IJS8_SA_S9_EEENS6_IJNS7_ILi1EEESI_SI_EEESC_SE_Li256ELb1ELb1ELb1ELb0EEENS1_36VarlenDynamicPersistentTileSchedulerILi128ELi64ELi256ELi256ELb1ELb1ELb0ELb1ELb1ELb1EEEEEEEEEvNT_6ParamsE:
        /* <DEDUP_REMOVED lines=55> */
.L_x_4710:
        /* <DEDUP_REMOVED lines=16> */
.L_x_4883:
        /* <DEDUP_REMOVED lines=16> */
.L_x_4884:
[----:B--2---:R-:W-:-:S05]  /*0570*/  IMAD R17, R17, c[0x0][0x538], RZ ;  /* 0x00014e0011117a24 */ /* 0x004fca00078e02ff */
[----:B------:R-:W-:-:S04]  /*0580*/  IADD3 R6, R17, R6, RZ ;  /* 0x0000000611067210 */ /* 0x000fc80007ffe0ff */
[----:B------:R-:W-:-:S13]  /*0590*/  ISETP.GT.AND P0, PT, R6, UR4, PT ;  /* 0x0000000406007c0c */ /* 0x000fda000bf04270 */
[----:B-1----:R-:W-:Y:S05]  /*05a0*/  @!P0 BRA `(.L_x_4710) ;  /* 0xfffffdc000008947 */ /* 0x002fea000383ffff */
.L_x_4706:
[----:B------:R-:W-:-:S05]  /*05b0*/  IADD3 R200, -R17, R6, RZ ;  /* 0x0000000611c87210 */ /* 0x000fca0007ffe1ff */
[----:B------:R-:W-:-:S05]  /*05c0*/  IMAD R0, R7, c[0x0][0x538], R200 ;  /* 0x00014e0007007a24 */ /* 0x000fca00078e02c8 */
[----:B------:R-:W-:Y:S01]  /*05d0*/  ISETP.GT.AND P0, PT, R0, UR4, PT ;  /* 0x0000000400007c0c */ /* 0x000fe2000bf04270 */
[----:B------:R-:W-:-:S12]  /*05e0*/  BRA.DIV ~URZ, `(.L_x_4711) ;  /* 0x0001bfe27f007947 */ /* 0x000fd8000b800000 */
[----:B------:R-:W-:-:S04]  /*05f0*/  VOTE.ANY R5, PT, !P0 ;  /* 0x0000000000057806 */ /* 0x000fc800040e0100 */
.L_x_4885:
[----:B------:R-:W1:Y:S02]  /*0600*/  POPC R16, R5 ;  /* 0x0000000500107309 */ /* 0x000e640000000000 */
[----:B-1----:R-:W-:Y:S01]  /*0610*/  IADD3 R203, R16, R203, RZ ;  /* 0x000000cb10cb7210 */ /* 0x002fe20007ffe0ff */
[----:B------:R-:W-:Y:S05]  /*0620*/  BRA.DIV ~URZ, `(.L_x_4712) ;  /* 0x0001bfe27f007947 */ /* 0x000fea000b800000 */
[----:B------:R1:W2:Y:S01]  /*0630*/  SHFL.IDX PT, R4, R4, R16, 0x1f ;  /* 0x00001f1004047589 */ /* 0x0002a200000e0000 */
[----:B------:R-:W-:-:S03]  /*0640*/  MOV R9, RZ ;  /* 0x000000ff00097202 */ /* 0x000fc60000000f00 */
[----:B------:R1:W3:Y:S04]  /*0650*/  SHFL.IDX PT, R3, R3, R16, 0x1f ;  /* 0x00001f1003037589 */ /* 0x0002e800000e0000 */
.L_x_4886:
[----:B------:R-:W-:Y:S01]  /*0660*/  ISETP.NE.AND P0, PT, R5, RZ, PT ;  /* 0x000000ff0500720c */ /* 0x000fe20003f05270 */
[----:B------:R-:W-:-:S12]  /*0670*/  BSSY B0, `(.L_x_4713) ;  /* 0x0000005000007945 */ /* 0x000fd80003800000 */
[----:B------:R-:W-:Y:S05]  /*0680*/  @!P0 BRA `(.L_x_4714) ;  /* 0x0000003000008947 */ /* 0x000fea0003800000 */
[----:B-1----:R-:W-:Y:S01]  /*0690*/  IADD3 R16, R16, -0x1, RZ ;  /* 0xffffffff10107810 */ /* 0x002fe20007ffe0ff */
[----:B------:R-:W-:Y:S05]  /*06a0*/  BRA.DIV ~URZ, `(.L_x_4715) ;  /* 0x0001c0227f007947 */ /* 0x000fea000b800000 */
[----:B------:R1:W4:Y:S02]  /*06b0*/  SHFL.IDX PT, R9, R7, R16, 0x1f ;  /* 0x00001f1007097589 */ /* 0x00032400000e0000 */
.L_x_4714:
[----:B------:R-:W-:Y:S05]  /*06c0*/  BSYNC B0 ;  /* 0x0000000000007941 */ /* 0x000fea0003800000 */
.L_x_4713:
[----:B---3--:R-:W-:Y:S01]  /*06d0*/  ISETP.NE.AND P0, PT, R3, 0x1, PT ;  /* 0x000000010300780c */ /* 0x008fe20003f05270 */
[----:B----4-:R-:W-:Y:S01]  /*06e0*/  IMAD R200, R9, c[0x0][0x538], R200 ;  /* 0x00014e0009c87a24 */ /* 0x010fe200078e02c8 */
[----:B------:R-:W-:Y:S04]  /*06f0*/  BSSY B0, `(.L_x_4716) ;  /* 0x0000076000007945 */ /* 0x000fe80003800000 */
[----:B-1----:R-:W-:-:S07]  /*0700*/  IADD3 R7, -R200, UR4, RZ ;  /* 0x00000004c8077c10 */ /* 0x002fce000fffe1ff */
        /* <DEDUP_REMOVED lines=56> */
.L_x_4717:
        /* <DEDUP_REMOVED lines=60> */
.L_x_4718:
[----:B------:R-:W-:Y:S05]  /*0e50*/  BSYNC B0 ;  /* 0x0000000000007941 */ /* 0x000fea0003800000 */
.L_x_4716:
[----:B------:R-:W-:-:S04]  /*0e60*/  LOP3.LUT R201, RZ, R10, RZ, 0x33, !PT ;  /* 0x0000000affc97212 */ /* 0x000fc800078e33ff */
[----:B------:R-:W-:Y:S01]  /*0e70*/  IADD3 R201, R201, R4, RZ ;  /* 0x00000004c9c97210 */ /* 0x000fe20007ffe0ff */
[----:B------:R-:W-:Y:S05]  /*0e80*/  BRA `(.L_x_4719) ;  /* 0x0000004000007947 */ /* 0x000fea0003800000 */
.L_x_4707:
[----:B------:R-:W-:Y:S01]  /*0e90*/  IMAD.MOV.U32 R201, RZ, RZ, RZ ;  /* 0x000000ffffc97224 */ /* 0x000fe200078e00ff */
[----:B------:R-:W-:Y:S01]  /*0ea0*/  MOV R202, RZ ;  /* 0x000000ff00ca7202 */ /* 0x000fe20000000f00 */
[----:B------:R-:W-:Y:S01]  /*0eb0*/  IMAD.U32 R200, RZ, RZ, UR4 ;  /* 0x00000004ffc87e24 */ /* 0x000fe2000f8e00ff */
[----:B------:R-:W-:Y:S02]  /*0ec0*/  MOV R203, c[0x0][0x53c] ;  /* 0x00014f0000cb7a02 */ /* 0x000fe40000000f00 */
.L_x_4719:
[----:B------:R-:W-:Y:S01]  /*0ed0*/  ISETP.NE.AND P0, PT, R2, RZ, PT ;  /* 0x000000ff0200720c */ /* 0x000fe20003f05270 */
[----:B------:R-:W-:-:S12]  /*0ee0*/  WARPSYNC 0xffffffff ;  /* 0xffffffff00007948 */ /* 0x000fd80003800000 */
[----:B------:R1:W-:Y:S04]  /*0ef0*/  @!P0 STS.128 [0x24100], R200 ;  /* 0x024100c8ff008388 */ /* 0x0003e80000000c00 */
[----:B------:R-:W-:Y:S06]  /*0f00*/  BAR.ARV 0x5, 0x100 ;  /* 0x0144000000007b1d */ /* 0x000fec0000002000 */
.L_x_4705:
        /* <DEDUP_REMOVED lines=92> */
.L_x_4882:
        /* <DEDUP_REMOVED lines=30> */
[----:B------:R1:W5:Y:S04]  /*16b0*/  @P6 LDG.E R86, [R8.64] ;  /* 0x0000000808566981 */ /* 0x000368000c1e1900 */
[----:B------:R1:W5:Y:S01]  /*16c0*/  @P5 LDG.E R4, [R12.64] ;  /* 0x000000080c045981 */ /* 0x000362000c1e1900 */
[----:B------:R-:W-:Y:S01]  /*16d0*/  YIELD ;  /* 0x0000000000007946 */ /* 0x000fe20003800000 */
[----:B------:R-:W-:-:S02]  /*16e0*/  LOP3.LUT R217, R202, 0xffff, RZ, 0xc0, !PT ;  /* 0x0000ffffcad97812 */ /* 0x000fc400078ec0ff */
[----:B--2---:R-:W-:Y:S01]  /*16f0*/  P2R R2, PR, RZ, 0x40 ;  /* 0x00000040ff027803 */ /* 0x004fe20000000000 */
[----:B------:R-:W-:Y:S05]  /*1700*/  @P4 BRA `(.L_x_4720) ;  /* 0x0000005000004947 */ /* 0x000fea0003800000 */
[----:B-----5:R-:W-:Y:S01]  /*1710*/  MOV R232, c[0x0][0x168] ;  /* 0x00005a0000e87a02 */ /* 0x020fe20000000f00 */
[----:B------:R-:W-:Y:S05]  /*1720*/  @!P3 BRA `(.L_x_4720) ;  /* 0x000000300000b947 */ /* 0x000fea0003800000 */
[----:B------:R-:W2:Y:S04]  /*1730*/  LDG.E R232, [R14.64] ;  /* 0x000000080ee87981 */ /* 0x000ea8000c1e1900 */
[----:B------:R-:W2:Y:S02]  /*1740*/  LDG.E R3, [R14.64+0x4] ;  /* 0x000004080e037981 */ /* 0x000ea4000c1e1900 */
[----:B--2---:R-:W-:Y:S02]  /*1750*/  IADD3 R232, -R232, R3, RZ ;  /* 0x00000003e8e87210 */ /* 0x004fe40007ffe1ff */
.L_x_4720:
[----:B------:R-:W-:-:S04]  /*1760*/  ISETP.NE.U32.AND P0, PT, RZ, c[0x0][0x368], PT ;  /* 0x0000da00ff007a0c */ /* 0x000fc80003f05070 */
[----:B------:R-:W-:-:S13]  /*1770*/  ISETP.NE.AND.EX P0, PT, RZ, c[0x0][0x36c], PT, P0 ;  /* 0x0000db00ff007a0c */ /* 0x000fda0003f05300 */
[----:B------:R-:W-:Y:S05]  /*1780*/  @!P0 BRA `(.L_x_4721) ;  /* 0x0000004000008947 */ /* 0x000fea0003800000 */
[----:B-1----:R-:W-:-:S04]  /*1790*/  LEA R8, P0, R216, c[0x0][0x368], 0x2 ;  /* 0x0000da00d8087a11 */ /* 0x002fc800078010ff */
[----:B------:R-:W-:-:S05]  /*17a0*/  LEA.HI.X R9, R216, c[0x0][0x36c], R85, 0x2, P0 ;  /* 0x0000db00d8097a11 */ /* 0x000fca00000f1455 */
[----:B------:R1:W5:Y:S01]  /*17b0*/  LDG.E R3, [R8.64] ;  /* 0x0000000808037981 */ /* 0x000362000c1e1900 */
[----:B------:R-:W-:Y:S05]  /*17c0*/  BRA `(.L_x_4722) ;  /* 0x0000005000007947 */ /* 0x000fea0003800000 */
.L_x_4721:
[----:B------:R-:W-:Y:S01]  /*17d0*/  MOV R3, c[0x0][0x1d0] ;  /* 0x0000740000037a02 */ /* 0x000fe20000000f00 */
[----:B------:R-:W-:Y:S05]  /*17e0*/  @!P6 BRA `(.L_x_4722) ;  /* 0x000000300000e947 */ /* 0x000fea0003800000 */
[----:B------:R-:W2:Y:S04]  /*17f0*/  LDG.E R3, [R8.64] ;  /* 0x0000000808037981 */ /* 0x000ea8000c1e1900 */
[----:B------:R-:W2:Y:S02]  /*1800*/  LDG.E R0, [R8.64+0x4] ;  /* 0x0000040808007981 */ /* 0x000ea4000c1e1900 */
[----:B--2---:R-:W-:Y:S02]  /*1810*/  IADD3 R3, -R3, R0, RZ ;  /* 0x0000000003037210 */ /* 0x004fe40007ffe1ff */
.L_x_4722:
[----:B------:R-:W2:Y:S04]  /*1820*/  @P5 LDG.E R5, [R12.64] ;  /* 0x000000080c055981 */ /* 0x000ea8000c1e1900 */
[----:B-1----:R-:W2:Y:S01]  /*1830*/  @P5 LDG.E R8, [R12.64+0x4] ;  /* 0x000004080c085981 */ /* 0x002ea2000c1e1900 */
        /* <DEDUP_REMOVED lines=64> */
.L_x_4724:
[----:B-1----:R-:W-:Y:S05]  /*1c40*/  BSYNC B0 ;  /* 0x0000000000007941 */ /* 0x002fea0003800000 */
.L_x_4723:
        /* <DEDUP_REMOVED lines=310> */
.L_x_4750:
        /* <DEDUP_REMOVED lines=90> */
.L_x_4730:
[----:B------:R-:W-:Y:S05]  /*3550*/  BSYNC B0 ;  /* 0x0000000000007941 */ /* 0x000fea0003800000 */
.L_x_4729:
        /* <DEDUP_REMOVED lines=99> */
.L_x_4733:
[----:B------:R-:W-:Y:S05]  /*3b90*/  BSYNC B0 ;  /* 0x0000000000007941 */ /* 0x000fea0003800000 */
.L_x_4732:
        /* <DEDUP_REMOVED lines=54> */
.L_x_4735:
[----:B------:R-:W-:Y:S05]  /*3f00*/  BSYNC B0 ;  /* 0x0000000000007941 */ /* 0x000fea0003800000 */
.L_x_4734:
        /* <DEDUP_REMOVED lines=54> */
.L_x_4737:
[----:B------:R-:W-:Y:S05]  /*4270*/  BSYNC B0 ;  /* 0x0000000000007941 */ /* 0x000fea0003800000 */
.L_x_4736:
        /* <DEDUP_REMOVED lines=55> */
.L_x_4739:
[----:B------:R-:W-:Y:S05]  /*45f0*/  BSYNC B0 ;  /* 0x0000000000007941 */ /* 0x000fea0003800000 */
.L_x_4738:
        /* <DEDUP_REMOVED lines=55> */
.L_x_4741:
[----:B------:R-:W-:Y:S05]  /*4970*/  BSYNC B0 ;  /* 0x0000000000007941 */ /* 0x000fea0003800000 */
.L_x_4740:
        /* <DEDUP_REMOVED lines=55> */
.L_x_4728:
        /* <DEDUP_REMOVED lines=44> */
.L_x_4743:
[----:B------:R-:W-:Y:S05]  /*4fb0*/  BSYNC B0 ;  /* 0x0000000000007941 */ /* 0x000fea0003800000 */
.L_x_4742:
        /* <DEDUP_REMOVED lines=161> */
.L_x_4745:
[----:B------:R-:W-:Y:S05]  /*59d0*/  BSYNC B0 ;  /* 0x0000000000007941 */ /* 0x000fea0003800000 */
.L_x_4744:
        /* <DEDUP_REMOVED lines=117> */
.L_x_4747:
[----:B------:R-:W-:Y:S05]  /*6130*/  BSYNC B0 ;  /* 0x0000000000007941 */ /* 0x000fea0003800000 */
.L_x_4746:
        /* <DEDUP_REMOVED lines=118> */
.L_x_4727:
        /* <DEDUP_REMOVED lines=25> */
.L_x_4731:
[----:B------:R-:W-:Y:S05]  /*6a30*/  BSYNC B1 ;  /* 0x0000000000017941 */ /* 0x000fea0003800000 */
.L_x_4726:
        /* <DEDUP_REMOVED lines=62> */
.L_x_4749:
[----:B-1----:R-:W-:Y:S05]  /*6e20*/  BSYNC B0 ;  /* 0x0000000000007941 */ /* 0x002fea0003800000 */
.L_x_4748:
        /* <DEDUP_REMOVED lines=32> */
.L_x_4725:
[----:B------:R-:W-:Y:S01]  /*7030*/  ISETP.NE.AND P3, PT, R231, 0x1, PT ;  /* 0x00000001e700780c */ /* 0x000fe20003f65270 */
[----:B------:R-:W-:Y:S01]  /*7040*/  BSSY B0, `(.L_x_4751) ;  /* 0x0000028000007945 */ /* 0x000fe20003800000 */
[----:B-1----:R-:W-:-:S02]  /*7050*/  IADD3 R2, R201, 0x7f, RZ ;  /* 0x0000007fc9027810 */ /* 0x002fc40007ffe0ff */
[----:B------:R-:W-:-:S09]  /*7060*/  P2R R0, PR, RZ, 0x8 ;  /* 0x00000008ff007803 */ /* 0x000fd20000000000 */
[----:B------:R-:W-:-:S05]  /*7070*/  @P3 IMAD.HI.U32 R0, R2, c[0x0][0x2c8], RZ ;  /* 0x0000b20002003a27 */ /* 0x000fca00078e00ff */
        /* <DEDUP_REMOVED lines=36> */
.L_x_4752:
[----:B------:R-:W-:Y:S05]  /*72c0*/  BSYNC B0 ;  /* 0x0000000000007941 */ /* 0x000fea0003800000 */
.L_x_4751:
        /* <DEDUP_REMOVED lines=66> */
[----:B------:R-:W-:Y:S02]  /*76f0*/  SHF.R.S32.HI R2, RZ, 0x3, R4 ;  /* 0x00000003ff027819 */ /* 0x000fe40000011404 */
[----:B------:R-:W-:Y:S01]  /*7700*/  LOP3.LUT R4, R4, 0xfffffff8, RZ, 0xc0, !PT ;  /* 0xfffffff804047812 */ /* 0x000fe200078ec0ff */
[----:B------:R-:W-:Y:S01]  /*7710*/  IMAD R6, R84, c[0x0][0x17c], R3 ;  /* 0x00005f0054067a24 */ /* 0x000fe200078e0203 */
[----:B------:R-:W-:-:S02]  /*7720*/  IADD3 R3, P0, R2, R0, RZ ;  /* 0x0000000002037210 */ /* 0x000fc40007f1e0ff */
[----:B------:R-:W-:Y:S01]  /*7730*/  ISETP.NE.U32.AND P2, PT, RZ, c[0x0][0x348], PT ;  /* 0x0000d200ff007a0c */ /* 0x000fe20003f45070 */
[----:B------:R-:W-:Y:S01]  /*7740*/  IMAD.IADD R9, R205, 0x1, -R4 ;  /* 0x00000001cd097824 */ /* 0x000fe200078e0a04 */
[----:B------:R-:W-:Y:S01]  /*7750*/  LEA.HI.X.SX32 R5, R2, R5, 0x1, P0 ;  /* 0x0000000502057211 */ /* 0x000fe200000f0eff */
[----:B------:R-:W-:Y:S01]  /*7760*/  IMAD.IADD R7, R15, 0x1, R6 ;  /* 0x000000010f077824 */ /* 0x000fe200078e0206 */
[----:B------:R-:W-:Y:S01]  /*7770*/  SHF.R.S32.HI R23, RZ, 0x1f, R220 ;  /* 0x0000001fff177819 */ /* 0x000fe200000114dc */
[----:B------:R-:W-:Y:S01]  /*7780*/  IMAD R4, R9, 0x20, R2 ;  /* 0x0000002009047824 */ /* 0x000fe200078e0202 */
[----:B------:R-:W-:Y:S01]  /*7790*/  MOV R22, R220 ;  /* 0x000000dc00167202 */ /* 0x000fe20000000f00 */
[C---:B------:R-:W-:Y:S01]  /*77a0*/  IMAD R0, R5.reuse, c[0x0][0x1e0], RZ ;  /* 0x0000780005007a24 */ /* 0x040fe200078e02ff */
[----:B------:R-:W-:Y:S01]  /*77b0*/  MOV R6, R14 ;  /* 0x0000000e00067202 */ /* 0x000fe20000000f00 */
[----:B------:R-:W-:Y:S01]  /*77c0*/  IMAD R5, R5, c[0x0][0x208], RZ ;  /* 0x0000820005057a24 */ /* 0x000fe200078e02ff */
[----:B------:R-:W-:Y:S01]  /*77d0*/  ISETP.NE.AND.EX P0, PT, RZ, c[0x0][0x34c], PT, P2 ;  /* 0x0000d300ff007a0c */ /* 0x000fe20003f05320 */
[----:B------:R-:W-:Y:S01]  /*77e0*/  IMAD.WIDE.U32 R20, R3, c[0x0][0x1e0], R22 ;  /* 0x0000780003147a25 */ /* 0x000fe200078e0016 */
[----:B------:R-:W-:-:S02]  /*77f0*/  IADD3 R4, R201, R4, RZ ;  /* 0x00000004c9047210 */ /* 0x000fc40007ffe0ff */
[----:B------:R-:W-:Y:S01]  /*7800*/  ISETP.GE.AND P5, PT, R220, c[0x0][0x198], PT ;  /* 0x00006600dc007a0c */ /* 0x000fe20003fa6270 */
[----:B------:R-:W-:Y:S01]  /*7810*/  IMAD R0, R3, c[0x0][0x1e4], R0 ;  /* 0x0000790003007a24 */ /* 0x000fe200078e0200 */
[----:B------:R-:W-:Y:S01]  /*7820*/  ISETP.GE.AND P4, PT, R207, c[0x0][0x198], PT ;  /* 0x00006600cf007a0c */ /* 0x000fe20003f86270 */
[----:B------:R-:W-:Y:S01]  /*7830*/  IMAD.WIDE.U32 R18, R217, c[0x0][0x1b8], R6 ;  /* 0x00006e00d9127a25 */ /* 0x000fe200078e0006 */
[----:B------:R-:W-:Y:S02]  /*7840*/  SEL R6, R85, RZ, !P0 ;  /* 0x000000ff55067207 */ /* 0x000fe40004000000 */
[----:B------:R-:W-:Y:S01]  /*7850*/  IADD3 R21, R21, R0, RZ ;  /* 0x0000000015157210 */ /* 0x000fe20007ffe0ff */
[----:B------:R-:W-:Y:S01]  /*7860*/  @P3 IMAD.HI.U32 R7, R4, c[0x0][0x2c8], RZ ;  /* 0x0000b20004073a27 */ /* 0x000fe200078e00ff */
[----:B------:R-:W-:Y:S02]  /*7870*/  SEL R0, R216, RZ, !P0 ;  /* 0x000000ffd8007207 */ /* 0x000fe40004000000 */
[----:B------:R-:W-:Y:S01]  /*7880*/  ISETP.NE.U32.AND P0, PT, RZ, c[0x0][0x350], PT ;  /* 0x0000d400ff007a0c */ /* 0x000fe20003f05070 */
[----:B------:R-:W-:Y:S01]  /*7890*/  IMAD.WIDE.U32 R16, R3, c[0x0][0x208], R22 ;  /* 0x0000820003107a25 */ /* 0x000fe200078e0016 */
[----:B------:R-:W-:-:S02]  /*78a0*/  IADD3 R88, R8, -0x1, RZ ;  /* 0xffffffff08587810 */ /* 0x000fc40007ffe0ff */
[----:B------:R-:W-:Y:S01]  /*78b0*/  ISETP.NE.AND.EX P0, PT, RZ, c[0x0][0x354], PT, P0 ;  /* 0x0000d500ff007a0c */ /* 0x000fe20003f05300 */
[----:B------:R-:W-:Y:S02]  /*78c0*/  IMAD R5, R3, c[0x0][0x20c], R5 ;  /* 0x0000830003057a24 */ /* 0x000fe400078e0205 */
[----:B------:R-:W-:Y:S01]  /*78d0*/  IMAD.MOV.U32 R3, RZ, RZ, R4 ;  /* 0x000000ffff037224 */ /* 0x000fe200078e0004 */
[----:B------:R-:W-:Y:S01]  /*78e0*/  @P3 SHF.R.U32.HI R3, RZ, c[0x0][0x2cc], R7 ;  /* 0x0000b300ff033a19 */ /* 0x000fe20000011607 */
[----:B------:R-:W-:Y:S01]  /*78f0*/  IMAD R19, R217, c[0x0][0x1bc], R19 ;  /* 0x00006f00d9137a24 */ /* 0x000fe200078e0213 */
[----:B------:R-:W-:Y:S01]  /*7900*/  IADD3 R17, R17, R5, RZ ;  /* 0x0000000511117210 */ /* 0x000fe20007ffe0ff */
[----:B------:R-:W-:Y:S01]  /*7910*/  IMAD R15, R6, c[0x0][0x1c0], RZ ;  /* 0x00007000060f7a24 */ /* 0x000fe200078e02ff */
[----:B------:R-:W-:Y:S01]  /*7920*/  ISETP.GE.AND P3, PT, R206, c[0x0][0x198], PT ;  /* 0x00006600ce007a0c */ /* 0x000fe20003f66270 */
[----:B------:R-:W-:-:S04]  /*7930*/  IMAD.WIDE.U32 R18, R0, c[0x0][0x1c0], R18 ;  /* 0x0000700000127a25 */ /* 0x000fc800078e0012 */
[----:B------:R-:W-:Y:S01]  /*7940*/  IMAD R6, R0, c[0x0][0x1c4], R15 ;  /* 0x0000710000067a24 */ /* 0x000fe200078e020f */
[--C-:B------:R-:W-:Y:S01]  /*7950*/  SHF.R.S32.HI R0, RZ, 0x1f, R3.reuse ;  /* 0x0000001fff007819 */ /* 0x100fe20000011403 */
[----:B------:R-:W-:Y:S02]  /*7960*/  IMAD.MOV R5, RZ, RZ, -R3 ;  /* 0x000000ffff057224 */ /* 0x000fe400078e0a03 */
[----:B------:R-:W-:Y:S01]  /*7970*/  IMAD.WIDE.U32 R228, R217, c[0x0][0x1e8], R20 ;  /* 0x00007a00d9e47a25 */ /* 0x000fe200078e0014 */
[----:B------:R-:W-:-:S03]  /*7980*/  IADD3 R19, R19, R6, RZ ;  /* 0x0000000613137210 */ /* 0x000fc60007ffe0ff */
        /* <DEDUP_REMOVED lines=8> */
[C---:B------:R-:W-:Y:S02]  /*7a10*/  IMAD R229, R217.reuse, c[0x0][0x1ec], R229 ;  /* 0x00007b00d9e57a24 */ /* 0x040fe400078e02e5 */
[C---:B------:R-:W-:Y:S02]  /*7a20*/  IMAD R7, R4.reuse, c[0x0][0x1ac], R3 ;  /* 0x00006b0004077a24 */ /* 0x040fe400078e0203 */
[----:B------:R-:W-:Y:S02]  /*7a30*/  IMAD R17, R217, c[0x0][0x214], R17 ;  /* 0x00008500d9117a24 */ /* 0x000fe400078e0211 */
[----:B------:R-:W-:-:S05]  /*7a40*/  IMAD.WIDE.U32 R4, R4, c[0x0][0x1a8], R14 ;  /* 0x00006a0004047a25 */ /* 0x000fca00078e000e */
[----:B------:R-:W-:Y:S01]  /*7a50*/  IADD3 R7, R5, R7, RZ ;  /* 0x0000000705077210 */ /* 0x000fe20007ffe0ff */
[----:B------:R-:W-:Y:S01]  /*7a60*/  IMAD.IADD R5, R2, 0x1, R201 ;  /* 0x0000000102057824 */ /* 0x000fe200078e02c9 */
        /* <DEDUP_REMOVED lines=17> */
.L_x_4887:
[----:B------:R-:W-:Y:S05]  /*7b80*/  BRA.DIV ~URZ, `(.L_x_4755) ;  /* 0x00014c127f007947 */ /* 0x000fea000b800000 */
[----:B------:R3:W4:Y:S02]  /*7b90*/  SHFL.IDX PT, R17, R14, RZ, 0x181f ;  /* 0x00181fff0e117589 */ /* 0x00072400000e0000 */
.L_x_4888:
        /* <DEDUP_REMOVED lines=18> */
.L_x_4757:
[----:B------:R-:W-:Y:S05]  /*7cc0*/  BSYNC B0 ;  /* 0x0000000000007941 */ /* 0x000fea0003800000 */
.L_x_4756:
[----:B------:R-:W-:Y:S05]  /*7cd0*/  BRA.DIV ~URZ, `(.L_x_4758) ;  /* 0x00014b227f007947 */ /* 0x000fea000b800000 */
[----:B--2---:R2:W1:Y:S04]  /*7ce0*/  SHFL.IDX PT, R15, R7, 0x1, 0x181f ;  /* 0x00381f00070f7f89 */ /* 0x00446800000e0000 */
[----:B------:R2:W3:Y:S02]  /*7cf0*/  SHFL.IDX PT, R19, R14, 0x1, 0x181f ;  /* 0x00381f000e137f89 */ /* 0x0004e400000e0000 */
.L_x_4889:
[----:B----4-:R-:W-:Y:S01]  /*7d00*/  IADD3 R17, R5, 0x20, RZ ;  /* 0x0000002005117810 */ /* 0x010fe20007ffe0ff */
[----:B------:R-:W-:Y:S03]  /*7d10*/  BSSY B0, `(.L_x_4759) ;  /* 0x000000f000007945 */ /* 0x000fe60003800000 */
[----:B------:R-:W-:-:S13]  /*7d20*/  ISETP.GE.AND P0, PT, R17, R4, PT ;  /* 0x000000041100720c */ /* 0x000fda0003f06270 */
[----:B------:R-:W-:Y:S05]  /*7d30*/  @P0 BRA `(.L_x_4760) ;  /* 0x000000c000000947 */ /* 0x000fea0003800000 */
[-C--:B---3--:R-:W-:Y:S02]  /*7d40*/  LEA R18, P2, R220, R19.reuse, 0x1 ;  /* 0x00000013dc127211 */ /* 0x088fe400078408ff */
        /* <DEDUP_REMOVED lines=11> */
.L_x_4760:
[----:B------:R-:W-:Y:S05]  /*7e00*/  BSYNC B0 ;  /* 0x0000000000007941 */ /* 0x000fea0003800000 */
.L_x_4759:
[----:B------:R-:W-:Y:S05]  /*7e10*/  BRA.DIV ~URZ, `(.L_x_4761) ;  /* 0x00014ab27f007947 */ /* 0x000fea000b800000 */
[----:B-1----:R1:W4:Y:S02]  /*7e20*/  SHFL.IDX PT, R15, R7, 0x2, 0x181f ;  /* 0x00581f00070f7f89 */ /* 0x00232400000e0000 */
.L_x_4890:
[----:B------:R-:W-:Y:S05]  /*7e30*/  BRA.DIV ~URZ, `(.L_x_4762) ;  /* 0x00014b027f007947 */ /* 0x000fea000b800000 */
[----:B---3--:R3:W1:Y:S02]  /*7e40*/  SHFL.IDX PT, R19, R14, 0x2, 0x181f ;  /* 0x00581f000e137f89 */ /* 0x00866400000e0000 */
.L_x_4891:
[----:B------:R-:W-:Y:S01]  /*7e50*/  IADD3 R17, R5, 0x40, RZ ;  /* 0x0000004005117810 */ /* 0x000fe20007ffe0ff */
[----:B------:R-:W-:Y:S03]  /*7e60*/  BSSY B0, `(.L_x_4763) ;  /* 0x000000f000007945 */ /* 0x000fe60003800000 */
[----:B------:R-:W-:-:S13]  /*7e70*/  ISETP.GE.AND P0, PT, R17, R4, PT ;  /* 0x000000041100720c */ /* 0x000fda0003f06270 */
[----:B------:R-:W-:Y:S05]  /*7e80*/  @P0 BRA `(.L_x_4764) ;  /* 0x000000c000000947 */ /* 0x000fea0003800000 */
[-C--:B-1----:R-:W-:Y:S02]  /*7e90*/  LEA R18, P2, R220, R19.reuse, 0x1 ;  /* 0x00000013dc127211 */ /* 0x082fe400078408ff */
[CC--:B------:R-:W-:Y:S02]  /*7ea0*/  LEA R16, P1, R207.reuse, R19.reuse, 0x1 ;  /* 0x00000013cf107211 */ /* 0x0c0fe400078208ff */
[----:B------:R-:W-:Y:S02]  /*7eb0*/  LEA R20, P0, R206, R19, 0x1 ;  /* 0x00000013ce147211 */ /* 0x000fe400078008ff */
        /* <DEDUP_REMOVED lines=9> */
.L_x_4764:
[----:B------:R-:W-:Y:S05]  /*7f50*/  BSYNC B0 ;  /* 0x0000000000007941 */ /* 0x000fea0003800000 */
.L_x_4763:
[----:B------:R-:W-:Y:S05]  /*7f60*/  BRA.DIV ~URZ, `(.L_x_4765) ;  /* 0x00014a427f007947 */ /* 0x000fea000b800000 */
[----:B-12---:R-:W1:Y:S04]  /*7f70*/  SHFL.IDX PT, R7, R7, 0x3, 0x181f ;  /* 0x00781f0007077f89 */ /* 0x006e6800000e0000 */
[----:B------:R2:W3:Y:S02]  /*7f80*/  SHFL.IDX PT, R17, R14, 0x3, 0x181f ;  /* 0x00781f000e117f89 */ /* 0x0004e400000e0000 */
.L_x_4892:
[----:B------:R-:W-:-:S04]  /*7f90*/  IADD3 R5, R5, 0x60, RZ ;  /* 0x0000006005057810 */ /* 0x000fc80007ffe0ff */
[----:B------:R-:W-:-:S13]  /*7fa0*/  ISETP.GE.AND P0, PT, R5, R4, PT ;  /* 0x000000040500720c */ /* 0x000fda0003f06270 */
[CC--:B---3--:R-:W-:Y:S02]  /*7fb0*/  @!P0 LEA R18, P1, R220.reuse, R17.reuse, 0x1 ;  /* 0x00000011dc128211 */ /* 0x0c8fe400078208ff */
[C---:B--2---:R-:W-:Y:S02]  /*7fc0*/  @!P0 LEA R14, P2, R207.reuse, R17, 0x1 ;  /* 0x00000011cf0e8211 */ /* 0x044fe400078408ff */
[----:B-1----:R-:W-:Y:S02]  /*7fd0*/  @!P0 LEA.HI.X R19, R220, R7, R23, 0x1, P1 ;  /* 0x00000007dc138211 */ /* 0x002fe400008f0c17 */
[C---:B------:R-:W-:Y:S02]  /*7fe0*/  @!P0 LEA R16, P1, R206.reuse, R17, 0x1 ;  /* 0x00000011ce108211 */ /* 0x040fe400078208ff */
[-C--:B----4-:R-:W-:Y:S01]  /*7ff0*/  @!P0 LEA.HI.X R15, R207, R7.reuse, R6, 0x1, P2 ;  /* 0x00000007cf0f8211 */ /* 0x090fe200010f0c06 */
        /* <DEDUP_REMOVED lines=27> */
[----:B------:R-:W-:-:S03]  /*81b0*/  IMAD R15, R15, c[0x0][0x208], RZ ;  /* 0x000082000f0f7a24 */ /* 0x000fc600078e02ff */
[----:B------:R-:W-:Y:S01]  /*81c0*/  LEA.HI.X R0, R18, R222, R7, 0x6, P2 ;  /* 0x000000de12007211 */ /* 0x000fe200010f3407 */
[----:B------:R-:W-:Y:S01]  /*81d0*/  IMAD R7, R2, c[0x0][0x1e4], RZ ;  /* 0x0000790002077a24 */ /* 0x000fe200078e02ff */
[C---:B------:R-:W-:Y:S01]  /*81e0*/  @P0 IADD3 R14, P2, R3.reuse, R16, RZ ;  /* 0x00000010030e0210 */ /* 0x040fe20007f5e0ff */
[----:B------:R-:W-:Y:S01]  /*81f0*/  IMAD.WIDE.U32 R18, R88, c[0x0][0x208], RZ ;  /* 0x0000820058127a25 */ /* 0x000fe200078e00ff */
[C---:B------:R-:W-:Y:S02]  /*8200*/  @P1 LEA R16, P3, R3.reuse, c[0x0][0x1c8], 0x1 ;  /* 0x0000720003101a11 */ /* 0x040fe400078608ff */
[----:B------:R-:W-:Y:S01]  /*8210*/  @P1 ISETP.GE.AND P5, PT, R220, c[0x0][0x1d4], PT ;  /* 0x00007500dc001a0c */ /* 0x000fe20003fa6270 */
[----:B------:R-:W-:Y:S01]  /*8220*/  IMAD R6, R88, c[0x0][0x20c], R15 ;  /* 0x0000830058067a24 */ /* 0x000fe200078e020f */
[----:B------:R-:W-:Y:S02]  /*8230*/  @P0 IADD3.X R7, R0, R17, R7, P2, !PT ;  /* 0x0000001100070210 */ /* 0x000fe400017fe407 */
[----:B------:R-:W-:Y:S01]  /*8240*/  @P1 LEA.HI.X R17, R3, c[0x0][0x1cc], R0, 0x1, P3 ;  /* 0x0000730003111a11 */ /* 0x000fe200018f0c00 */
[----:B------:R-:W-:Y:S01]  /*8250*/  IMAD.IADD R6, R19, 0x1, R6 ;  /* 0x0000000113067824 */ /* 0x000fe200078e0206 */
[----:B------:R-:W-:-:S02]  /*8260*/  LEA R0, P3, R18, R224, 0x6 ;  /* 0x000000e012007211 */ /* 0x000fc400078630ff */
[C---:B------:R-:W-:Y:S02]  /*8270*/  @P1 ISETP.GE.AND P2, PT, R207.reuse, c[0x0][0x1d4], PT ;  /* 0x00007500cf001a0c */ /* 0x040fe40003f46270 */
[----:B------:R-:W-:Y:S02]  /*8280*/  LEA.HI.X R3, R18, R219, R6, 0x6, P3 ;  /* 0x000000db12037211 */ /* 0x000fe400018f3406 */
[----:B------:R-:W-:Y:S01]  /*8290*/  @P1 ISETP.GE.AND P3, PT, R206, c[0x0][0x1d4], PT ;  /* 0x00007500ce001a0c */ /* 0x000fe20003f66270 */
[----:B------:R-:W-:Y:S01]  /*82a0*/  @!PT LDS RZ, [RZ] ;  /* 0x00000000fffff984 */ /* 0x000fe20000000800 */
[----:B------:R-:W-:Y:S01]  /*82b0*/  @!PT LDS RZ, [RZ] ;  /* 0x00000000fffff984 */ /* 0x000fe20000000800 */
[----:B------:R-:W-:Y:S01]  /*82c0*/  @!PT LDS RZ, [RZ] ;  /* 0x00000000fffff984 */ /* 0x000fe20000000800 */
[----:B------:R1:W-:Y:S01]  /*82d0*/  @P1 LDGSTS.E.BYPASS.LTC128B.128 [R138+0xc100], [R16.64], !P5 ;  /* 0x0c100000108a1fae */ /* 0x0003e2000e901d48 */
[----:B------:R-:W-:Y:S02]  /*82e0*/  @P0 ISETP.GE.AND P6, PT, R220, c[0x0][0x1d4], PT ;  /* 0x00007500dc000a0c */ /* 0x000fe40003fc6270 */
[----:B------:R-:W-:Y:S02]  /*82f0*/  @P0 ISETP.GE.AND P5, PT, R207, c[0x0][0x1d4], PT ;  /* 0x00007500cf000a0c */ /* 0x000fe40003fa6270 */
[----:B------:R-:W-:-:S03]  /*8300*/  @P0 LEA R20, P4, R14, c[0x0][0x1c8], 0x1 ;  /* 0x000072000e140a11 */ /* 0x000fc600078808ff */
[----:B------:R1:W-:Y:S01]  /*8310*/  @P1 LDGSTS.E.BYPASS.LTC128B.128 [R138+0xe100], [R16.64+0x80], !P2 ;  /* 0x0e100080108a1fae */ /* 0x0003e2000d101d48 */
[----:B------:R-:W-:Y:S02]  /*8320*/  LEA R6, P2, R0, c[0x0][0x1f8], 0x1 ;  /* 0x00007e0000067a11 */ /* 0x000fe400078408ff */
[----:B------:R-:W-:Y:S01]  /*8330*/  @P0 LEA.HI.X R21, R14, c[0x0][0x1cc], R7, 0x1, P4 ;  /* 0x000073000e150a11 */ /* 0x000fe200020f0c07 */
[----:B------:R1:W-:Y:S01]  /*8340*/  @P1 LDGSTS.E.BYPASS.LTC128B.128 [R138+0x10100], [R16.64+0x100], !P3 ;  /* 0x10100100108a1fae */ /* 0x0003e2000d901d48 */
[----:B------:R-:W-:Y:S01]  /*8350*/  LEA.HI.X R7, R0, c[0x0][0x1fc], R3, 0x1, P2 ;  /* 0x00007f0000077a11 */ /* 0x000fe200010f0c03 */
[----:B------:R-:W-:Y:S01]  /*8360*/  IMAD.MOV.U32 R0, RZ, RZ, 0x40 ;  /* 0x00000040ff007424 */ /* 0x000fe200078e00ff */
[----:B------:R-:W-:Y:S01]  /*8370*/  @P0 ISETP.GE.AND P4, PT, R206, c[0x0][0x1d4], PT ;  /* 0x00007500ce000a0c */ /* 0x000fe20003f86270 */
[----:B------:R1:W-:Y:S01]  /*8380*/  @P0 LDGSTS.E.BYPASS.LTC128B.128 [R138+0xd100], [R20.64], !P6 ;  /* 0x0d100000148a0fae */ /* 0x0003e2000f101d48 */
[----:B------:R-:W-:Y:S02]  /*8390*/  ISETP.GE.AND P3, PT, R220, c[0x0][0x1d4], PT ;  /* 0x00007500dc007a0c */ /* 0x000fe40003f66270 */
[----:B------:R-:W-:Y:S01]  /*83a0*/  ISETP.GE.AND P2, PT, R207, c[0x0][0x1d4], PT ;  /* 0x00007500cf007a0c */ /* 0x000fe20003f46270 */
[----:B------:R1:W-:Y:S01]  /*83b0*/  @P0 LDGSTS.E.BYPASS.LTC128B.128 [R138+0xf100], [R20.64+0x80], !P5 ;  /* 0x0f100080148a0fae */ /* 0x0003e2000e901d48 */
[----:B------:R-:W-:-:S02]  /*83c0*/  ISETP.LT.OR P6, PT, R5, 0x1, P3 ;  /* 0x000000010500780c */ /* 0x000fc40001fc1670 */
[C---:B------:R-:W-:Y:S02]  /*83d0*/  ISETP.LT.OR P5, PT, R5.reuse, 0x1, P2 ;  /* 0x000000010500780c */ /* 0x040fe400017a1670 */
[----:B------:R-:W-:Y:S02]  /*83e0*/  ISETP.GE.AND P1, PT, R206, c[0x0][0x1d4], PT ;  /* 0x00007500ce007a0c */ /* 0x000fe40003f26270 */
[C---:B------:R-:W-:Y:S01]  /*83f0*/  ISETP.LT.OR P3, PT, R5.reuse, 0x21, P3 ;  /* 0x000000210500780c */ /* 0x040fe20001f61670 */
[----:B------:R1:W-:Y:S01]  /*8400*/  @P0 LDGSTS.E.BYPASS.LTC128B.128 [R138+0x11100], [R20.64+0x100], !P4 ;  /* 0x11100100148a0fae */ /* 0x0003e2000e101d48 */
[C---:B------:R-:W-:Y:S02]  /*8410*/  ISETP.LT.OR P4, PT, R5.reuse, 0x1, P1 ;  /* 0x000000010500780c */ /* 0x040fe40000f81670 */
[C---:B------:R-:W-:Y:S01]  /*8420*/  ISETP.LT.OR P2, PT, R5.reuse, 0x21, P2 ;  /* 0x000000210500780c */ /* 0x040fe20001741670 */
[----:B------:R-:W0:Y:S01]  /*8430*/  LDGDEPBAR ;  /* 0x00000000000079af */ /* 0x000e220000000000 */
[----:B------:R-:W-:-:S02]  /*8440*/  ISETP.LT.OR P1, PT, R5, 0x21, P1 ;  /* 0x000000210500780c */ /* 0x000fc40000f21670 */
[----:B------:R-:W-:Y:S01]  /*8450*/  IADD3 R14, P0, R6, UR7, RZ ;  /* 0x00000007060e7c10 */ /* 0x000fe2000ff1e0ff */
[----:B------:R1:W-:Y:S03]  /*8460*/  LDGSTS.E.BYPASS.LTC128B.128 [R138+0x100], [R6.64], !P6 ;  /* 0x00100000068a7fae */ /* 0x0003e6000f101d48 */
        /* <DEDUP_REMOVED lines=32> */
.L_x_4767:
[----:B------:R-:W-:Y:S05]  /*8670*/  BSYNC B0 ;  /* 0x0000000000007941 */ /* 0x000fea0003800000 */
.L_x_4766:
[----:B------:R-:W-:Y:S01]  /*8680*/  ISETP.LT.AND P0, PT, RZ, c[0x0][0x27c], PT ;  /* 0x00009f00ff007a0c */ /* 0x000fe20003f01270 */
[----:B------:R-:W0:Y:S01]  /*8690*/  LDGDEPBAR ;  /* 0x00000000000079af */ /* 0x000e220000000000 */
[----:B------:R-:W-:-:S11]  /*86a0*/  ISETP.NE.AND P6, PT, R231, 0x1, PT ;  /* 0x00000001e700780c */ /* 0x000fd60003fc5270 */
[----:B------:R-:W-:Y:S05]  /*86b0*/  @P0 BRA `(.L_x_4768) ;  /* 0x0000002000000947 */ /* 0x000fea0003800000 */
[----:B------:R-:W-:-:S04]  /*86c0*/  DEPBAR.LE SB0, 0x3 ;  /* 0x000080c00000791a */ /* 0x000fc80000000000 */
[----:B------:R-:W-:Y:S05]  /*86d0*/  BRA `(.L_x_4769) ;  /* 0x000072e000007947 */ /* 0x000fea0003800000 */
.L_x_4768:
        /* <DEDUP_REMOVED lines=126> */
.L_x_4772:
[----:B--2---:R-:W-:Y:S05]  /*8ec0*/  BSYNC B0 ;  /* 0x0000000000007941 */ /* 0x004fea0003800000 */
.L_x_4771:
        /* <DEDUP_REMOVED lines=129> */
.L_x_4774:
[----:B--2---:R-:W-:Y:S05]  /*96e0*/  BSYNC B0 ;  /* 0x0000000000007941 */ /* 0x004fea0003800000 */
.L_x_4773:
        /* <DEDUP_REMOVED lines=111> */
.L_x_4778:
[----:B------:R-:W-:Y:S05]  /*9de0*/  BSYNC B0 ;  /* 0x0000000000007941 */ /* 0x000fea0003800000 */
.L_x_4777:
        /* <DEDUP_REMOVED lines=49> */
.L_x_4780:
[----:B------:R-:W-:Y:S05]  /*a100*/  BSYNC B0 ;  /* 0x0000000000007941 */ /* 0x000fea0003800000 */
.L_x_4779:
        /* <DEDUP_REMOVED lines=39> */
[----:B------:R-:W-:Y:S02]  /*a380*/  FMUL.FTZ R100, R100, R85 ;  /* 0x0000005564647220 */ /* 0x000fe40000410000 */
        /* <DEDUP_REMOVED lines=9> */
.L_x_4782:
[----:B------:R-:W-:Y:S05]  /*a420*/  BSYNC B0 ;  /* 0x0000000000007941 */ /* 0x000fea0003800000 */
.L_x_4781:
        /* <DEDUP_REMOVED lines=12> */
[----:B------:R-:W-:Y:S02]  /*a4f0*/  LOP3.LUT R89, R72, 0xffff0000, RZ, 0xc0, !PT ;  /* 0xffff000048597812 */ /* 0x000fe400078ec0ff */
[----:B------:R-:W-:Y:S01]  /*a500*/  LOP3.LUT R93, R74, 0xffff0000, RZ, 0xc0, !PT ;  /* 0xffff00004a5d7812 */ /* 0x000fe200078ec0ff */
[C---:B-1----:R-:W-:Y:S01]  /*a510*/  IMAD.U32 R81, R6.reuse, 0x10000, RZ ;  /* 0x0001000006517824 */ /* 0x042fe200078e00ff */
[----:B------:R-:W-:Y:S01]  /*a520*/  LOP3.LUT R80, R6, 0xffff0000, RZ, 0xc0, !PT ;  /* 0xffff000006507812 */ /* 0x000fe200078ec0ff */
[----:B------:R-:W-:Y:S01]  /*a530*/  IMAD.U32 R6, R7, 0x10000, RZ ;  /* 0x0001000007067824 */ /* 0x000fe200078e00ff */
[----:B------:R-:W-:-:S02]  /*a540*/  SHF.L.U32 R85, R4, 0x10, RZ ;  /* 0x0000001004557819 */ /* 0x000fc400000006ff */
[----:B------:R-:W-:Y:S01]  /*a550*/  LOP3.LUT R84, R4, 0xffff0000, RZ, 0xc0, !PT ;  /* 0xffff000004547812 */ /* 0x000fe200078ec0ff */
[----:B------:R-:W-:Y:S01]  /*a560*/  IMAD.U32 R4, R72, 0x10000, RZ ;  /* 0x0001000048047824 */ /* 0x000fe200078e00ff */
[----:B------:R-:W-:Y:S01]  /*a570*/  LOP3.LUT R82, R7, 0xffff0000, RZ, 0xc0, !PT ;  /* 0xffff000007527812 */ /* 0x000fe200078ec0ff */
[----:B------:R-:W-:Y:S01]  /*a580*/  IMAD.U32 R7, R74, 0x10000, RZ ;  /* 0x000100004a077824 */ /* 0x000fe200078e00ff */
[C---:B------:R-:W-:Y:S01]  /*a590*/  SHF.L.U32 R83, R5.reuse, 0x10, RZ ;  /* 0x0000001005537819 */ /* 0x040fe200000006ff */
[CC--:B------:R-:W-:Y:S01]  /*a5a0*/  FMUL.FTZ R72, R80.reuse, R4.reuse ;  /* 0x0000000450487220 */ /* 0x0c0fe20000410000 */
[----:B------:R-:W-:Y:S01]  /*a5b0*/  LOP3.LUT R74, R5, 0xffff0000, RZ, 0xc0, !PT ;  /* 0xffff0000054a7812 */ /* 0x000fe200078ec0ff */
[-C--:B------:R-:W-:Y:S02]  /*a5c0*/  FMUL.FTZ R80, R80, R7.reuse ;  /* 0x0000000750507220 */ /* 0x080fe40000410000 */
        /* <DEDUP_REMOVED lines=23> */
.L_x_4784:
[----:B------:R-:W-:Y:S05]  /*a740*/  BSYNC B0 ;  /* 0x0000000000007941 */ /* 0x000fea0003800000 */
.L_x_4783:
        /* <DEDUP_REMOVED lines=49> */
.L_x_4786:
[----:B------:R-:W-:Y:S05]  /*aa60*/  BSYNC B0 ;  /* 0x0000000000007941 */ /* 0x000fea0003800000 */
.L_x_4785:
        /* <DEDUP_REMOVED lines=48> */
.L_x_4776:
[----:B------:R-:W-:Y:S05]  /*ad70*/  BSYNC B1 ;  /* 0x0000000000017941 */ /* 0x000fea0003800000 */
.L_x_4775:
        /* <DEDUP_REMOVED lines=39> */
[C---:B------:R-:W-:Y:S01]  /*aff0*/  FMUL.FTZ R39, R5.reuse, R48 ;  /* 0x0000003005277220 */ /* 0x040fe20000410000 */
[----:B------:R-:W-:Y:S01]  /*b000*/  F2FP.BF16.PACK_AB R7, R52, R7 ;  /* 0x000000073407723e */ /* 0x000fe200000010ff */
[----:B------:R-:W-:Y:S02]  /*b010*/  FMUL.FTZ R54, R54, R6 ;  /* 0x0000000636367220 */ /* 0x000fe40000410000 */
[----:B------:R-:W-:-:S02]  /*b020*/  FMUL.FTZ R5, R5, R44 ;  /* 0x0000002c05057220 */ /* 0x000fc40000410000 */
[----:B------:R-:W-:Y:S01]  /*b030*/  FFMA.FTZ R3, R55, R6, -R3 ;  /* 0x0000000637037223 */ /* 0x000fe20000010803 */
[----:B------:R-:W-:Y:S01]  /*b040*/  F2FP.BF16.PACK_AB R6, R49, R56 ;  /* 0x000000383106723e */ /* 0x000fe200000010ff */
[----:B------:R-:W-:Y:S02]  /*b050*/  FFMA.FTZ R4, R55, R4, R54 ;  /* 0x0000000437047223 */ /* 0x000fe40000010036 */
[C---:B------:R-:W-:Y:S02]  /*b060*/  FFMA.FTZ R39, R53.reuse, R44, -R39 ;  /* 0x0000002c35277223 */ /* 0x040fe40000010827 */
[----:B------:R-:W-:Y:S01]  /*b070*/  FFMA.FTZ R48, R53, R48, R5 ;  /* 0x0000003035307223 */ /* 0x000fe20000010005 */
[----:B------:R-:W-:-:S04]  /*b080*/  F2FP.BF16.PACK_AB R4, R4, R3 ;  /* 0x000000030404723e */ /* 0x000fc800000010ff */
[----:B------:R-:W-:-:S05]  /*b090*/  F2FP.BF16.PACK_AB R5, R48, R39 ;  /* 0x000000273005723e */ /* 0x000fca00000010ff */
[----:B------:R1:W-:Y:S02]  /*b0a0*/  STS.128 [R19+0x1a100], R4 ;  /* 0x01a1000413007388 */ /* 0x0003e40000000c00 */
.L_x_4789:
[----:B------:R-:W-:Y:S05]  /*b0b0*/  BSYNC B0 ;  /* 0x0000000000007941 */ /* 0x000fea0003800000 */
.L_x_4788:
        /* <DEDUP_REMOVED lines=23> */
[----:B------:R-:W-:Y:S01]  /*b230*/  FMUL.FTZ R6, R6, R39 ;  /* 0x0000002706067220 */ /* 0x000fe20000410000 */
[C---:B------:R-:W-:Y:S01]  /*b240*/  SHF.L.U32 R4, R5.reuse, 0x10, RZ ;  /* 0x0000001005047819 */ /* 0x040fe200000006ff */
[----:B------:R-:W-:Y:S01]  /*b250*/  FMUL.FTZ R52, R44, R37 ;  /* 0x000000252c347220 */ /* 0x000fe20000410000 */
[----:B------:R-:W-:Y:S01]  /*b260*/  LOP3.LUT R5, R5, 0xffff0000, RZ, 0xc0, !PT ;  /* 0xffff000005057812 */ /* 0x000fe200078ec0ff */
[C---:B------:R-:W-:Y:S02]  /*b270*/  FFMA.FTZ R7, R36.reuse, R7, R6 ;  /* 0x0000000724077223 */ /* 0x040fe40000010006 */
[----:B------:R-:W-:Y:S01]  /*b280*/  FFMA.FTZ R34, R36, R39, -R34 ;  /* 0x0000002724227223 */ /* 0x000fe20000010822 */
[C---:B------:R-:W-:Y:S01]  /*b290*/  SHF.L.U32 R36, R35.reuse, 0x10, RZ ;  /* 0x0000001023247819 */ /* 0x040fe200000006ff */
[C---:B------:R-:W-:Y:S01]  /*b2a0*/  IMAD.U32 R6, R38.reuse, 0x10000, RZ ;  /* 0x0001000026067824 */ /* 0x040fe200078e00ff */
[----:B------:R-:W-:Y:S01]  /*b2b0*/  LOP3.LUT R38, R38, 0xffff0000, RZ, 0xc0, !PT ;  /* 0xffff000026267812 */ /* 0x000fe200078ec0ff */
[-C--:B------:R-:W-:Y:S01]  /*b2c0*/  FMUL.FTZ R44, R44, R49.reuse ;  /* 0x000000312c2c7220 */ /* 0x080fe20000410000 */
[----:B------:R-:W-:Y:S01]  /*b2d0*/  LOP3.LUT R35, R35, 0xffff0000, RZ, 0xc0, !PT ;  /* 0xffff000023237812 */ /* 0x000fe200078ec0ff */
[----:B------:R-:W-:-:S02]  /*b2e0*/  FFMA.FTZ R52, R3, R49, -R52 ;  /* 0x0000003103347223 */ /* 0x000fc40000010834 */
[----:B------:R-:W-:Y:S02]  /*b2f0*/  FFMA.FTZ R3, R3, R37, R44 ;  /* 0x0000002503037223 */ /* 0x000fe4000001002c */
[----:B------:R-:W-:Y:S02]  /*b300*/  FMUL.FTZ R37, R45, R6 ;  /* 0x000000062d257220 */ /* 0x000fe40000410000 */
[----:B------:R-:W-:Y:S02]  /*b310*/  FMUL.FTZ R39, R5, R38 ;  /* 0x0000002605277220 */ /* 0x000fe40000410000 */
[-C--:B------:R-:W-:Y:S02]  /*b320*/  FMUL.FTZ R45, R45, R36.reuse ;  /* 0x000000242d2d7220 */ /* 0x080fe40000410000 */
[----:B------:R-:W-:Y:S02]  /*b330*/  FMUL.FTZ R5, R5, R35 ;  /* 0x0000002305057220 */ /* 0x000fe40000410000 */
[----:B------:R-:W-:-:S02]  /*b340*/  FFMA.FTZ R37, R48, R36, -R37 ;  /* 0x0000002430257223 */ /* 0x000fc40000010825 */
        /* <DEDUP_REMOVED lines=8> */
.L_x_4791:
[----:B------:R-:W-:Y:S05]  /*b3d0*/  BSYNC B0 ;  /* 0x0000000000007941 */ /* 0x000fea0003800000 */
.L_x_4790:
        /* <DEDUP_REMOVED lines=49> */
.L_x_4793:
[----:B------:R-:W-:Y:S05]  /*b6f0*/  BSYNC B0 ;  /* 0x0000000000007941 */ /* 0x000fea0003800000 */
.L_x_4792:
        /* <DEDUP_REMOVED lines=33> */
[----:B------:R-:W-:Y:S01]  /*b910*/  FMUL.FTZ R30, R30, R33 ;  /* 0x000000211e1e7220 */ /* 0x000fe20000410000 */
[----:B------:R-:W-:Y:S01]  /*b920*/  F2FP.BF16.PACK_AB R6, R6, R27 ;  /* 0x0000001b0606723e */ /* 0x000fe200000010ff */
[----:B------:R-:W-:-:S02]  /*b930*/  FFMA.FTZ R7, R3, R33, -R34 ;  /* 0x0000002103077223 */ /* 0x000fc40000010822 */
[----:B------:R-:W-:Y:S02]  /*b940*/  FFMA.FTZ R30, R3, R25, R30 ;  /* 0x00000019031e7223 */ /* 0x000fe4000001001e */
[----:B------:R-:W-:Y:S02]  /*b950*/  FMUL.FTZ R3, R31, R24 ;  /* 0x000000181f037220 */ /* 0x000fe40000410000 */
[----:B------:R-:W-:Y:S01]  /*b960*/  FMUL.FTZ R25, R5, R26 ;  /* 0x0000001a05197220 */ /* 0x000fe20000410000 */
[----:B------:R-:W-:Y:S01]  /*b970*/  F2FP.BF16.PACK_AB R7, R30, R7 ;  /* 0x000000071e07723e */ /* 0x000fe200000010ff */
[-C--:B------:R-:W-:Y:S02]  /*b980*/  FMUL.FTZ R31, R31, R29.reuse ;  /* 0x0000001d1f1f7220 */ /* 0x080fe40000410000 */
[----:B------:R-:W-:Y:S02]  /*b990*/  FMUL.FTZ R5, R5, R28 ;  /* 0x0000001c05057220 */ /* 0x000fe40000410000 */
[----:B------:R-:W-:-:S02]  /*b9a0*/  FFMA.FTZ R3, R32, R29, -R3 ;  /* 0x0000001d20037223 */ /* 0x000fc40000010803 */
[----:B------:R-:W-:Y:S02]  /*b9b0*/  FFMA.FTZ R24, R32, R24, R31 ;  /* 0x0000001820187223 */ /* 0x000fe4000001001f */
[C---:B------:R-:W-:Y:S02]  /*b9c0*/  FFMA.FTZ R25, R4.reuse, R28, -R25 ;  /* 0x0000001c04197223 */ /* 0x040fe40000010819 */
[----:B------:R-:W-:Y:S01]  /*b9d0*/  FFMA.FTZ R26, R4, R26, R5 ;  /* 0x0000001a041a7223 */ /* 0x000fe20000010005 */
[----:B------:R-:W-:-:S04]  /*b9e0*/  F2FP.BF16.PACK_AB R4, R24, R3 ;  /* 0x000000031804723e */ /* 0x000fc800000010ff */
[----:B------:R-:W-:-:S05]  /*b9f0*/  F2FP.BF16.PACK_AB R5, R26, R25 ;  /* 0x000000191a05723e */ /* 0x000fca00000010ff */
[----:B------:R1:W-:Y:S02]  /*ba00*/  STS.128 [R12+0x6000], R4 ;  /* 0x006000040c007388 */ /* 0x0003e40000000c00 */
.L_x_4795:
[----:B------:R-:W-:Y:S05]  /*ba10*/  BSYNC B0 ;  /* 0x0000000000007941 */ /* 0x000fea0003800000 */
.L_x_4794:
        /* <DEDUP_REMOVED lines=41> */
[----:B------:R-:W-:Y:S01]  /*bcb0*/  FFMA.FTZ R26, R27, R6, R26 ;  /* 0x000000061b1a7223 */ /* 0x000fe2000001001a */
[----:B------:R-:W-:Y:S01]  /*bcc0*/  F2FP.BF16.PACK_AB R6, R7, R22 ;  /* 0x000000160706723e */ /* 0x000fe200000010ff */
[----:B------:R-:W-:Y:S01]  /*bcd0*/  FFMA.FTZ R20, R4, R23, -R20 ;  /* 0x0000001704147223 */ /* 0x000fe20000010814 */
[----:B------:R-:W-:Y:S01]  /*bce0*/  F2FP.BF16.PACK_AB R7, R24, R5 ;  /* 0x000000051807723e */ /* 0x000fe200000010ff */
[----:B------:R-:W-:Y:S01]  /*bcf0*/  FFMA.FTZ R29, R4, R21, R29 ;  /* 0x00000015041d7223 */ /* 0x000fe2000001001d */
[----:B------:R-:W-:-:S04]  /*bd00*/  F2FP.BF16.PACK_AB R4, R26, R3 ;  /* 0x000000031a04723e */ /* 0x000fc800000010ff */
[----:B------:R-:W-:-:S05]  /*bd10*/  F2FP.BF16.PACK_AB R5, R29, R20 ;  /* 0x000000141d05723e */ /* 0x000fca00000010ff */
[----:B------:R1:W-:Y:S02]  /*bd20*/  STS.128 [R19+0x22100], R4 ;  /* 0x0221000413007388 */ /* 0x0003e40000000c00 */
.L_x_4797:
[----:B------:R-:W-:Y:S05]  /*bd30*/  BSYNC B0 ;  /* 0x0000000000007941 */ /* 0x000fea0003800000 */
.L_x_4796:
        /* <DEDUP_REMOVED lines=47> */
[----:B------:R1:W-:Y:S01]  /*c030*/  STS.128 [R12+0xa000], R4 ;  /* 0x00a000040c007388 */ /* 0x0003e20000000c00 */
[----:B------:R-:W-:Y:S05]  /*c040*/  BRA `(.L_x_4787) ;  /* 0x0000396000007947 */ /* 0x000fea0003800000 */
.L_x_4770:
        /* <DEDUP_REMOVED lines=79> */
.L_x_4799:
[----:B------:R-:W-:Y:S05]  /*c540*/  BSYNC B0 ;  /* 0x0000000000007941 */ /* 0x000fea0003800000 */
.L_x_4798:
        /* <DEDUP_REMOVED lines=100> */
.L_x_4801:
[----:B----4-:R-:W-:Y:S05]  /*cb90*/  BSYNC B0 ;  /* 0x0000000000007941 */ /* 0x010fea0003800000 */
.L_x_4800:
[----:B-----5:R-:W-:Y:S01]  /*cba0*/  IMAD.MOV.U32 R5, RZ, RZ, R26 ;  /* 0x000000ffff057224 */ /* 0x020fe200078e001a */
[----:B------:R-:W-:-:S04]  /*cbb0*/  DEPBAR.LE SB0, 0x3 ;  /* 0x000080c00000791a */ /* 0x000fc80000000000 */
[----:B-1----:R-:W-:Y:S01]  /*cbc0*/  PRMT R75, R5, 0x7610, R75 ;  /* 0x00007610054b7816 */ /* 0x002fe2000000004b */
[----:B------:R-:W-:Y:S01]  /*cbd0*/  IMAD.MOV.U32 R6, RZ, RZ, R25 ;  /* 0x000000ffff067224 */ /* 0x000fe200078e0019 */
        /* <DEDUP_REMOVED lines=160> */
.L_x_4805:
[----:B------:R-:W-:Y:S05]  /*d5e0*/  BSYNC B0 ;  /* 0x0000000000007941 */ /* 0x000fea0003800000 */
.L_x_4804:
        /* <DEDUP_REMOVED lines=113> */
.L_x_4807:
[----:B------:R-:W-:Y:S05]  /*dd00*/  BSYNC B0 ;  /* 0x0000000000007941 */ /* 0x000fea0003800000 */
.L_x_4806:
        /* <DEDUP_REMOVED lines=112> */
.L_x_4803:
[----:B------:R-:W-:Y:S05]  /*e410*/  BSYNC B1 ;  /* 0x0000000000017941 */ /* 0x000fea0003800000 */
.L_x_4802:
        /* <DEDUP_REMOVED lines=118> */
.L_x_4809:
[----:B------:R-:W-:Y:S05]  /*eb80*/  BSYNC B0 ;  /* 0x0000000000007941 */ /* 0x000fea0003800000 */
.L_x_4808:
        /* <DEDUP_REMOVED lines=22> */
[----:B------:R-:W-:Y:S02]  /*ecf0*/  SHF.R.U64 R32, R32, 0x10, R33 ;  /* 0x0000001020207819 */ /* 0x000fe40000001221 */
[----:B------:R-:W-:Y:S01]  /*ed00*/  SHF.R.U32.HI R28, RZ, 0x10, R29 ;  /* 0x00000010ff1c7819 */ /* 0x000fe2000001161d */
[----:B------:R-:W-:Y:S01]  /*ed10*/  IMAD.SHL.U32 R19, R19, 0x2, RZ ;  /* 0x0000000213137824 */ /* 0x000fe200078e00ff */
[----:B------:R-:W-:Y:S02]  /*ed20*/  PRMT R80, R80, 0x5410, R37 ;  /* 0x0000541050507816 */ /* 0x000fe40000000025 */
[----:B------:R-:W-:Y:S02]  /*ed30*/  SHF.R.U64 R34, R34, 0x10, R35 ;  /* 0x0000001022227819 */ /* 0x000fe40000001223 */
[----:B------:R-:W2:Y:S01]  /*ed40*/  LDS.128 R4, [R19+0x18100] ;  /* 0x0181000013047984 */ /* 0x000ea20000000c00 */
[----:B------:R-:W-:Y:S01]  /*ed50*/  PRMT R85, R85, 0x5410, R32 ;  /* 0x0000541055557816 */ /* 0x000fe20000000020 */
[----:B------:R-:W-:Y:S01]  /*ed60*/  IMAD.U32 R40, R80, 0x10000, RZ ;  /* 0x0001000050287824 */ /* 0x000fe200078e00ff */
[----:B------:R-:W-:-:S02]  /*ed70*/  SHF.R.U32.HI R33, RZ, 0x10, R33 ;  /* 0x00000010ff217819 */ /* 0x000fc40000011621 */
[--C-:B------:R-:W-:Y:S01]  /*ed80*/  SHF.R.U64 R29, R30, 0x10, R31.reuse ;  /* 0x000000101e1d7819 */ /* 0x100fe2000000121f */
[----:B------:R-:W-:Y:S01]  /*ed90*/  IMAD.U32 R36, R85, 0x10000, RZ ;  /* 0x0001000055247824 */ /* 0x000fe200078e00ff */
[----:B------:R-:W-:Y:S02]  /*eda0*/  SHF.R.U32.HI R30, RZ, 0x10, R31 ;  /* 0x00000010ff1e7819 */ /* 0x000fe4000001161f */
[----:B------:R-:W-:Y:S02]  /*edb0*/  PRMT R79, R79, 0x5410, R28 ;  /* 0x000054104f4f7816 */ /* 0x000fe4000000001c */
[----:B------:R-:W-:Y:S02]  /*edc0*/  PRMT R87, R87, 0x5410, R34 ;  /* 0x0000541057577816 */ /* 0x000fe40000000022 */
[----:B------:R-:W-:Y:S01]  /*edd0*/  SHF.R.U32.HI R35, RZ, 0x10, R35 ;  /* 0x00000010ff237819 */ /* 0x000fe20000011623 */
[----:B------:R-:W-:Y:S01]  /*ede0*/  IMAD.U32 R38, R79, 0x10000, RZ ;  /* 0x000100004f267824 */ /* 0x000fe200078e00ff */
[----:B------:R-:W-:-:S02]  /*edf0*/  PRMT R84, R84, 0x5410, R33 ;  /* 0x0000541054547816 */ /* 0x000fc40000000021 */
[----:B------:R-:W-:Y:S02]  /*ee00*/  PRMT R82, R82, 0x5410, R29 ;  /* 0x0000541052527816 */ /* 0x000fe4000000001d */
[----:B------:R-:W-:Y:S02]  /*ee10*/  PRMT R81, R81, 0x5410, R30 ;  /* 0x0000541051517816 */ /* 0x000fe4000000001e */
[----:B------:R-:W-:Y:S02]  /*ee20*/  PRMT R86, R86, 0x5410, R35 ;  /* 0x0000541056567816 */ /* 0x000fe40000000023 */
[----:B------:R-:W-:Y:S02]  /*ee30*/  LOP3.LUT R85, R85, 0xffff0000, RZ, 0xc0, !PT ;  /* 0xffff000055557812 */ /* 0x000fe400078ec0ff */
        /* <DEDUP_REMOVED lines=32> */
[-C--:B------:R-:W-:Y:S02]  /*f040*/  FMUL.FTZ R35, R35, R40.reuse ;  /* 0x0000002823237220 */ /* 0x080fe40000410000 */
[----:B------:R-:W-:-:S02]  /*f050*/  FFMA.FTZ R15, R13, R40, -R15 ;  /* 0x000000280d0f7223 */ /* 0x000fc4000001080f */
[----:B------:R-:W-:Y:S02]  /*f060*/  FFMA.FTZ R35, R13, R36, R35 ;  /* 0x000000240d237223 */ /* 0x000fe40000010023 */
[----:B------:R-:W-:Y:S02]  /*f070*/  FMUL.FTZ R13, R4, R39 ;  /* 0x00000027040d7220 */ /* 0x000fe40000410000 */
[----:B------:R-:W-:Y:S02]  /*f080*/  FFMA.FTZ R28, R28, R38, R41 ;  /* 0x000000261c1c7223 */ /* 0x000fe40000010029 */
[----:B------:R-:W-:Y:S02]  /*f090*/  FMUL.FTZ R4, R4, R85 ;  /* 0x0000005504047220 */ /* 0x000fe40000410000 */
[C---:B------:R-:W-:Y:S01]  /*f0a0*/  IMAD.U32 R38, R82.reuse, 0x10000, RZ ;  /* 0x0001000052267824 */ /* 0x040fe200078e00ff */
[----:B------:R-:W-:Y:S01]  /*f0b0*/  LOP3.LUT R82, R82, 0xffff0000, RZ, 0xc0, !PT ;  /* 0xffff000052527812 */ /* 0x000fe200078ec0ff */
[C---:B------:R-:W-:Y:S01]  /*f0c0*/  IMAD.U32 R40, R87.reuse, 0x10000, RZ ;  /* 0x0001000057287824 */ /* 0x040fe200078e00ff */
[----:B------:R-:W-:Y:S01]  /*f0d0*/  LOP3.LUT R87, R87, 0xffff0000, RZ, 0xc0, !PT ;  /* 0xffff000057577812 */ /* 0x000fe200078ec0ff */
[----:B------:R-:W-:-:S02]  /*f0e0*/  FFMA.FTZ R4, R12, R39, R4 ;  /* 0x000000270c047223 */ /* 0x000fc40000010004 */
[C---:B------:R-:W-:Y:S02]  /*f0f0*/  FMUL.FTZ R39, R33.reuse, R38 ;  /* 0x0000002621277220 */ /* 0x040fe40000410000 */
[-C--:B------:R-:W-:Y:S01]  /*f100*/  FMUL.FTZ R33, R33, R40.reuse ;  /* 0x0000002821217220 */ /* 0x080fe20000410000 */
[----:B------:R-:W-:Y:S01]  /*f110*/  F2FP.BF16.PACK_AB R4, R4, R29 ;  /* 0x0000001d0404723e */ /* 0x000fe200000010ff */
[C---:B------:R-:W-:Y:S02]  /*f120*/  FFMA.FTZ R39, R30.reuse, R40, -R39 ;  /* 0x000000281e277223 */ /* 0x040fe40000010827 */
[----:B------:R-:W-:Y:S02]  /*f130*/  FFMA.FTZ R33, R30, R38, R33 ;  /* 0x000000261e217223 */ /* 0x000fe40000010021 */
[----:B------:R-:W-:Y:S02]  /*f140*/  FFMA.FTZ R36, R12, R85, -R13 ;  /* 0x000000550c247223 */ /* 0x000fe4000001080d */
[----:B------:R-:W-:-:S02]  /*f150*/  FMUL.FTZ R30, R5, R82 ;  /* 0x00000052051e7220 */ /* 0x000fc40000410000 */
[----:B------:R-:W-:Y:S01]  /*f160*/  FMUL.FTZ R41, R5, R87 ;  /* 0x0000005705297220 */ /* 0x000fe20000410000 */
[----:B------:R-:W-:Y:S01]  /*f170*/  F2FP.BF16.PACK_AB R12, R36, R7 ;  /* 0x00000007240c723e */ /* 0x000fe200000010ff */
[C---:B------:R-:W-:Y:S02]  /*f180*/  FMUL.FTZ R13, R34.reuse, R79 ;  /* 0x0000004f220d7220 */ /* 0x040fe40000410000 */
[C---:B------:R-:W-:Y:S02]  /*f190*/  FMUL.FTZ R5, R37.reuse, R81 ;  /* 0x0000005125057220 */ /* 0x040fe40000410000 */
[----:B------:R-:W-:Y:S02]  /*f1a0*/  FMUL.FTZ R34, R34, R84 ;  /* 0x0000005422227220 */ /* 0x000fe40000410000 */
[----:B------:R-:W-:Y:S02]  /*f1b0*/  FMUL.FTZ R37, R37, R86 ;  /* 0x0000005625257220 */ /* 0x000fe40000410000 */
[----:B------:R-:W-:-:S02]  /*f1c0*/  FFMA.FTZ R13, R31, R84, -R13 ;  /* 0x000000541f0d7223 */ /* 0x000fc4000001080d */
[----:B------:R-:W-:Y:S02]  /*f1d0*/  FFMA.FTZ R30, R14, R87, -R30 ;  /* 0x000000570e1e7223 */ /* 0x000fe4000001081e */
[----:B------:R-:W-:Y:S01]  /*f1e0*/  FFMA.FTZ R86, R32, R86, -R5 ;  /* 0x0000005620567223 */ /* 0x000fe20000010805 */
[----:B------:R-:W-:Y:S01]  /*f1f0*/  F2FP.BF16.PACK_AB R13, R13, R6 ;  /* 0x000000060d0d723e */ /* 0x000fe200000010ff */
[----:B------:R-:W-:Y:S02]  /*f200*/  FFMA.FTZ R31, R31, R79, R34 ;  /* 0x0000004f1f1f7223 */ /* 0x000fe40000010022 */
[----:B------:R-:W-:Y:S01]  /*f210*/  FFMA.FTZ R82, R14, R82, R41 ;  /* 0x000000520e527223 */ /* 0x000fe20000010029 */
[----:B------:R-:W-:Y:S01]  /*f220*/  F2FP.BF16.PACK_AB R14, R30, R39 ;  /* 0x000000271e0e723e */ /* 0x000fe200000010ff */
[----:B------:R-:W-:Y:S01]  /*f230*/  FFMA.FTZ R32, R32, R81, R37 ;  /* 0x0000005120207223 */ /* 0x000fe20000010025 */
[----:B------:R-:W-:Y:S02]  /*f240*/  F2FP.BF16.PACK_AB R15, R86, R15 ;  /* 0x0000000f560f723e */ /* 0x000fe400000010ff */
[----:B------:R-:W-:-:S02]  /*f250*/  F2FP.BF16.PACK_AB R5, R31, R28 ;  /* 0x0000001c1f05723e */ /* 0x000fc400000010ff */
[----:B------:R-:W-:Y:S01]  /*f260*/  F2FP.BF16.PACK_AB R6, R82, R33 ;  /* 0x000000215206723e */ /* 0x000fe200000010ff */
[----:B------:R1:W-:Y:S01]  /*f270*/  STS.128 [R18], R12 ;  /* 0x0000000c12007388 */ /* 0x0003e20000000c00 */
[----:B------:R-:W-:-:S05]  /*f280*/  F2FP.BF16.PACK_AB R7, R32, R35 ;  /* 0x000000232007723e */ /* 0x000fca00000010ff */
[----:B------:R1:W-:Y:S02]  /*f290*/  STS.128 [R19+0x18100], R4 ;  /* 0x0181000413007388 */ /* 0x0003e40000000c00 */
.L_x_4811:
[----:B------:R-:W-:Y:S05]  /*f2a0*/  BSYNC B0 ;  /* 0x0000000000007941 */ /* 0x000fea0003800000 */
.L_x_4810:
        /* <DEDUP_REMOVED lines=19> */
[----:B------:R-:W1:Y:S01]  /*f3e0*/  LDS.128 R12, [R16] ;  /* 0x00000000100c7984 */ /* 0x000e620000000c00 */
[----:B------:R-:W-:Y:S02]  /*f3f0*/  IADD3 R3, R6, R7, R3 ;  /* 0x0000000706037210 */ /* 0x000fe40007ffe003 */
[----:B------:R-:W-:Y:S02]  /*f400*/  SHF.R.U64 R18, R24, 0x10, R25 ;  /* 0x0000001018127819 */ /* 0x000fe40000001219 */
[--C-:B------:R-:W-:Y:S01]  /*f410*/  SHF.R.U64 R24, R26, 0x10, R27.reuse ;  /* 0x000000101a187819 */ /* 0x100fe2000000121b */
[----:B------:R-:W-:Y:S01]  /*f420*/  IMAD.SHL.U32 R3, R3, 0x2, RZ ;  /* 0x0000000203037824 */ /* 0x000fe200078e00ff */
[----:B------:R-:W-:Y:S02]  /*f430*/  SHF.R.U32.HI R27, RZ, 0x10, R27 ;  /* 0x00000010ff1b7819 */ /* 0x000fe4000001161b */
[----:B------:R-:W-:-:S02]  /*f440*/  SHF.R.U32.HI R21, RZ, 0x10, R21 ;  /* 0x00000010ff157819 */ /* 0x000fc40000011615 */
[----:B------:R-:W2:Y:S01]  /*f450*/  LDS.128 R4, [R3+0x18100] ;  /* 0x0181000003047984 */ /* 0x000ea20000000c00 */
[----:B------:R-:W-:Y:S02]  /*f460*/  PRMT R69, R69, 0x5410, R20 ;  /* 0x0000541045457816 */ /* 0x000fe40000000014 */
[----:B------:R-:W-:Y:S02]  /*f470*/  PRMT R73, R73, 0x5410, R18 ;  /* 0x0000541049497816 */ /* 0x000fe40000000012 */
[----:B------:R-:W-:Y:S02]  /*f480*/  SHF.R.U32.HI R25, RZ, 0x10, R25 ;  /* 0x00000010ff197819 */ /* 0x000fe40000011619 */
[----:B------:R-:W-:Y:S01]  /*f490*/  SHF.R.U64 R22, R22, 0x10, R23 ;  /* 0x0000001016167819 */ /* 0x000fe20000001217 */
[----:B------:R-:W-:Y:S01]  /*f4a0*/  IMAD.U32 R31, R73, 0x10000, RZ ;  /* 0x00010000491f7824 */ /* 0x000fe200078e00ff */
[----:B------:R-:W-:Y:S01]  /*f4b0*/  PRMT R74, R74, 0x5410, R27 ;  /* 0x000054104a4a7816 */ /* 0x000fe2000000001b */
        /* <DEDUP_REMOVED lines=8> */
[----:B------:R-:W-:-:S02]  /*f540*/  LOP3.LUT R69, R69, 0xffff0000, RZ, 0xc0, !PT ;  /* 0xffff000045457812 */ /* 0x000fc400078ec0ff */
        /* <DEDUP_REMOVED lines=20> */
[----:B------:R-:W-:Y:S02]  /*f690*/  FFMA.FTZ R7, R18, R31, -R25 ;  /* 0x0000001f12077223 */ /* 0x000fe40000010819 */
[C---:B------:R-:W-:Y:S01]  /*f6a0*/  IMAD.U32 R30, R72.reuse, 0x10000, RZ ;  /* 0x00010000481e7824 */ /* 0x040fe200078e00ff */
[----:B------:R-:W-:Y:S01]  /*f6b0*/  LOP3.LUT R72, R72, 0xffff0000, RZ, 0xc0, !PT ;  /* 0xffff000048487812 */ /* 0x000fe200078ec0ff */
[----:B------:R-:W-:Y:S02]  /*f6c0*/  FMUL.FTZ R6, R15, R28 ;  /* 0x0000001c0f067220 */ /* 0x000fe40000410000 */
[C---:B------:R-:W-:Y:S01]  /*f6d0*/  IMAD.U32 R25, R70.reuse, 0x10000, RZ ;  /* 0x0001000046197824 */ /* 0x040fe200078e00ff */
[----:B------:R-:W-:Y:S01]  /*f6e0*/  LOP3.LUT R70, R70, 0xffff0000, RZ, 0xc0, !PT ;  /* 0xffff000046467812 */ /* 0x000fe200078ec0ff */
[----:B------:R-:W-:-:S02]  /*f6f0*/  FFMA.FTZ R18, R18, R27, R29 ;  /* 0x0000001b12127223 */ /* 0x000fc4000001001d */
[C---:B------:R-:W-:Y:S01]  /*f700*/  IMAD.U32 R27, R74.reuse, 0x10000, RZ ;  /* 0x000100004a1b7824 */ /* 0x040fe200078e00ff */
[----:B------:R-:W-:Y:S01]  /*f710*/  LOP3.LUT R74, R74, 0xffff0000, RZ, 0xc0, !PT ;  /* 0xffff00004a4a7812 */ /* 0x000fe200078ec0ff */
[-C--:B------:R-:W-:Y:S02]  /*f720*/  FMUL.FTZ R15, R15, R30.reuse ;  /* 0x0000001e0f0f7220 */ /* 0x080fe40000410000 */
[C---:B------:R-:W-:Y:S02]  /*f730*/  FFMA.FTZ R6, R17.reuse, R30, -R6 ;  /* 0x0000001e11067223 */ /* 0x040fe40000010806 */
[C---:B------:R-:W-:Y:S02]  /*f740*/  FMUL.FTZ R30, R24.reuse, R25 ;  /* 0x00000019181e7220 */ /* 0x040fe40000410000 */
[----:B------:R-:W-:Y:S02]  /*f750*/  FMUL.FTZ R24, R24, R27 ;  /* 0x0000001b18187220 */ /* 0x000fe40000410000 */
[----:B------:R-:W-:-:S02]  /*f760*/  FFMA.FTZ R17, R17, R28, R15 ;  /* 0x0000001c11117223 */ /* 0x000fc4000001000f */
[C---:B------:R-:W-:Y:S02]  /*f770*/  FFMA.FTZ R15, R13.reuse, R27, -R30 ;  /* 0x0000001b0d0f7223 */ /* 0x040fe4000001081e */
[----:B------:R-:W-:Y:S02]  /*f780*/  FFMA.FTZ R24, R13, R25, R24 ;  /* 0x000000190d187223 */ /* 0x000fe40000010018 */
[C---:B------:R-:W-:Y:S02]  /*f790*/  FMUL.FTZ R13, R4.reuse, R69 ;  /* 0x00000045040d7220 */ /* 0x040fe40000410000 */
[----:B------:R-:W-:Y:S02]  /*f7a0*/  FMUL.FTZ R4, R4, R73 ;  /* 0x0000004904047220 */ /* 0x000fe40000410000 */
[C---:B------:R-:W-:Y:S01]  /*f7b0*/  IMAD.U32 R25, R71.reuse, 0x10000, RZ ;  /* 0x0001000047197824 */ /* 0x040fe200078e00ff */
[----:B------:R-:W-:Y:S01]  /*f7c0*/  LOP3.LUT R71, R71, 0xffff0000, RZ, 0xc0, !PT ;  /* 0xffff000047477812 */ /* 0x000fe200078ec0ff */
[C---:B------:R-:W-:Y:S01]  /*f7d0*/  IMAD.U32 R27, R75.reuse, 0x10000, RZ ;  /* 0x000100004b1b7824 */ /* 0x040fe200078e00ff */
[----:B------:R-:W-:Y:S01]  /*f7e0*/  LOP3.LUT R75, R75, 0xffff0000, RZ, 0xc0, !PT ;  /* 0xffff00004b4b7812 */ /* 0x000fe200078ec0ff */
[----:B------:R-:W-:-:S02]  /*f7f0*/  FFMA.FTZ R69, R12, R69, R4 ;  /* 0x000000450c457223 */ /* 0x000fc40000010004 */
[C---:B------:R-:W-:Y:S02]  /*f800*/  FMUL.FTZ R4, R22.reuse, R25 ;  /* 0x0000001916047220 */ /* 0x040fe40000410000 */
[----:B------:R-:W-:Y:S02]  /*f810*/  FMUL.FTZ R22, R22, R27 ;  /* 0x0000001b16167220 */ /* 0x000fe40000410000 */
[----:B------:R-:W-:Y:S02]  /*f820*/  FFMA.FTZ R28, R12, R73, -R13 ;  /* 0x000000490c1c7223 */ /* 0x000fe4000001080d */
[C---:B------:R-:W-:Y:S02]  /*f830*/  FFMA.FTZ R27, R19.reuse, R27, -R4 ;  /* 0x0000001b131b7223 */ /* 0x040fe40000010804 */
[----:B------:R-:W-:Y:S02]  /*f840*/  FFMA.FTZ R22, R19, R25, R22 ;  /* 0x0000001913167223 */ /* 0x000fe40000010016 */
[----:B------:R-:W-:-:S02]  /*f850*/  FMUL.FTZ R19, R5, R71 ;  /* 0x0000004705137220 */ /* 0x000fc40000410000 */
[----:B------:R-:W-:Y:S02]  /*f860*/  FMUL.FTZ R12, R5, R75 ;  /* 0x0000004b050c7220 */ /* 0x000fe40000410000 */
        /* <DEDUP_REMOVED lines=14> */
[----:B------:R-:W-:Y:S02]  /*f950*/  F2FP.BF16.PACK_AB R4, R69, R18 ;  /* 0x000000124504723e */ /* 0x000fe400000010ff */
[----:B------:R-:W-:Y:S01]  /*f960*/  F2FP.BF16.PACK_AB R5, R20, R17 ;  /* 0x000000111405723e */ /* 0x000fe200000010ff */
[----:B------:R1:W-:Y:S01]  /*f970*/  STS.128 [R16], R12 ;  /* 0x0000000c10007388 */ /* 0x0003e20000000c00 */
[----:B------:R-:W-:Y:S02]  /*f980*/  F2FP.BF16.PACK_AB R6, R71, R22 ;  /* 0x000000164706723e */ /* 0x000fe400000010ff */
[----:B------:R-:W-:-:S05]  /*f990*/  F2FP.BF16.PACK_AB R7, R21, R24 ;  /* 0x000000181507723e */ /* 0x000fca00000010ff */
[----:B------:R1:W-:Y:S02]  /*f9a0*/  STS.128 [R3+0x18100], R4 ;  /* 0x0181000403007388 */ /* 0x0003e40000000c00 */
.L_x_4787:
[----:B------:R-:W-:Y:S05]  /*f9b0*/  BSYNC B2 ;  /* 0x0000000000027941 */ /* 0x000fea0003800000 */
.L_x_4769:
[----:B------:R-:W-:-:S04]  /*f9c0*/  DEPBAR.LE SB0, 0x2 ;  /* 0x000080800000791a */ /* 0x000fc80000000000 */
[----:B------:R-:W-:Y:S01]  /*f9d0*/  BAR.SYNC.DEFER_BLOCKING 0x0 ;  /* 0x0000000000007b1d */ /* 0x000fe20000010000 */
[----:B------:R-:W-:-:S04]  /*f9e0*/  LOP3.LUT P0, RZ, R9, 0x2, RZ, 0xc0, !PT ;  /* 0x0000000209ff7812 */ /* 0x000fc8000780c0ff */
[----:B------:R-:W-:Y:S01]  /*f9f0*/  SEL R192, R2, 0xffffffe0, !P0 ;  /* 0xffffffe002c07807 */ /* 0x000fe20004000000 */
[----:B------:R-:W-:Y:S04]  /*fa00*/  BSSY B0, `(.L_x_4812) ;  /* 0x0000025000007945 */ /* 0x000fe80003800000 */
[----:B-1----:R-:W-:Y:S01]  /*fa10*/  IMAD.IADD R3, R188, 0x1, R192 ;  /* 0x00000001bc037824 */ /* 0x002fe200078e02c0 */
[----:B-----5:R1:W2:Y:S04]  /*fa20*/  LDSM.16.M88.4 R80, [R190] ;  /* 0x00000000be50783b */ /* 0x0202a80000000200 */
        /* <DEDUP_REMOVED lines=34> */
.L_x_4813:
[----:B------:R-:W-:Y:S05]  /*fc50*/  BSYNC B0 ;  /* 0x0000000000007941 */ /* 0x000fea0003800000 */
.L_x_4812:
[----:B------:R-:W-:Y:S01]  /*fc60*/  LOP3.LUT P0, RZ, R9, 0x4, RZ, 0xc0, !PT ;  /* 0x0000000409ff7812 */ /* 0x000fe2000780c0ff */
[C---:B--23--:R-:W-:Y:S01]  /*fc70*/  HMMA.16816.F32.BF16 R52, R80.reuse, R48, RZ ;  /* 0x000000305034723c */ /* 0x04cfe200000418ff */
[----:B------:R-:W-:Y:S01]  /*fc80*/  LDSM.16.M88.4 R68, [R186] ;  /* 0x00000000ba44783b */ /* 0x000fe20000000200 */
[C---:B------:R-:W-:Y:S01]  /*fc90*/  IMAD.IADD R173, R189.reuse, 0x1, R184 ;  /* 0x00000001bdad7824 */ /* 0x040fe200078e02b8 */
[----:B------:R-:W-:Y:S01]  /*fca0*/  SEL R193, R0, 0xffffffc0, !P0 ;  /* 0xffffffc000c17807 */ /* 0x000fe20004000000 */
[----:B------:R-:W-:Y:S01]  /*fcb0*/  IMAD.IADD R165, R189, 0x1, R139 ;  /* 0x00000001bda57824 */ /* 0x000fe200078e028b */
[----:B------:R-:W0:Y:S01]  /*fcc0*/  LDGDEPBAR ;  /* 0x00000000000079af */ /* 0x000e220000000000 */
[----:B------:R-:W-:Y:S01]  /*fcd0*/  BSSY B0, `(.L_x_4814) ;  /* 0x000022a000007945 */ /* 0x000fe20003800000 */
[----:B------:R-:W-:Y:S01]  /*fce0*/  IADD3 R0, R193, R188, R192 ;  /* 0x000000bcc1007210 */ /* 0x000fe20007ffe0c0 */
[----:B----4-:R-:W-:Y:S01]  /*fcf0*/  HMMA.16816.F32.BF16 R44, R80, R40, RZ ;  /* 0x00000028502c723c */ /* 0x010fe200000418ff */
[----:B------:R-:W-:-:S03]  /*fd00*/  IMAD.IADD R2, R188, 0x1, R193 ;  /* 0x00000001bc027824 */ /* 0x000fc600078e02c1 */
[----:B------:R-:W-:Y:S04]  /*fd10*/  LDSM.16.M88.4 R64, [R0] ;  /* 0x000000000040783b */ /* 0x000fe80000000200 */
[C---:B------:R-:W-:Y:S01]  /*fd20*/  HMMA.16816.F32.BF16 R48, R80.reuse, R50, RZ ;  /* 0x000000325030723c */ /* 0x040fe200000418ff */
[----:B------:R-:W2:Y:S04]  /*fd30*/  LDSM.16.M88.4 R16, [R2] ;  /* 0x000000000210783b */ /* 0x000ea80000000200 */
[----:B------:R-:W3:Y:S03]  /*fd40*/  LDSM.16.M88.4 R12, [R2+0x800] ;  /* 0x00080000020c783b */ /* 0x000ee60000000200 */
[C---:B------:R-:W-:Y:S01]  /*fd50*/  HMMA.16816.F32.BF16 R40, R80.reuse, R42, RZ ;  /* 0x0000002a5028723c */ /* 0x040fe200000418ff */
[----:B------:R-:W-:Y:S04]  /*fd60*/  LDSM.16.M88.4 R72, [R2+0x1800] ;  /* 0x001800000248783b */ /* 0x000fe80000000200 */
[----:B------:R-:W-:Y:S03]  /*fd70*/  LDSM.16.M88.4 R60, [R0+0x800] ;  /* 0x00080000003c783b */ /* 0x000fe60000000200 */
[C---:B-1----:R-:W-:Y:S08]  /*fd80*/  HMMA.16816.F32.BF16 R36, R80.reuse, R32, RZ ;  /* 0x000000205024723c */ /* 0x042ff000000418ff */
[C---:B------:R-:W-:Y:S08]  /*fd90*/  HMMA.16816.F32.BF16 R32, R80.reuse, R34, RZ ;  /* 0x000000225020723c */ /* 0x040ff000000418ff */
[C---:B------:R-:W-:Y:S08]  /*fda0*/  HMMA.16816.F32.BF16 R28, R80.reuse, R4, RZ ;  /* 0x00000004501c723c */ /* 0x040ff000000418ff */
[----:B------:R-:W-:Y:S01]  /*fdb0*/  HMMA.16816.F32.BF16 R80, R80, R6, RZ ;  /* 0x000000065050723c */ /* 0x000fe200000418ff */
        /* <DEDUP_REMOVED lines=9> */
[----:B------:R-:W4:Y:S07]  /*fe50*/  LDSM.16.M88.4 R20, [R185] ;  /* 0x00000000b914783b */ /* 0x000f2e0000000200 */
[C---:B------:R-:W-:Y:S08]  /*fe60*/  HMMA.16816.F32.BF16 R28, R76.reuse, R84, R28 ;  /* 0x000000544c1c723c */ /* 0x040ff0000004181c */
[----:B------:R-:W-:Y:S01]  /*fe70*/  HMMA.16816.F32.BF16 R76, R76, R86, R80 ;  /* 0x000000564c4c723c */ /* 0x000fe20000041850 */
[----:B------:R-:W-:Y:S04]  /*fe80*/  LDSM.16.M88.4 R80, [R190+0x4000] ;  /* 0x00400000be50783b */ /* 0x000fe80000000200 */
[----:B------:R-:W-:Y:S03]  /*fe90*/  LDSM.16.M88.4 R84, [R188+0x3800] ;  /* 0x00380000bc54783b */ /* 0x000fe60000000200 */
[C---:B--2---:R-:W-:Y:S08]  /*fea0*/  HMMA.16816.F32.BF16 R52, R68.reuse, R16, R52 ;  /* 0x000000104434723c */ /* 0x044ff00000041834 */
[C---:B------:R-:W-:Y:S01]  /*feb0*/  HMMA.16816.F32.BF16 R48, R68.reuse, R18, R48 ;  /* 0x000000124430723c */ /* 0x040fe20000041830 */
[----:B------:R-:W2:Y:S07]  /*fec0*/  LDSM.16.M88.4 R16, [R188+0x2000] ;  /* 0x00200000bc10783b */ /* 0x000eae0000000200 */
[C---:B---3--:R-:W-:Y:S08]  /*fed0*/  HMMA.16816.F32.BF16 R44, R68.reuse, R12, R44 ;  /* 0x0000000c442c723c */ /* 0x048ff0000004182c */
[C---:B------:R-:W-:Y:S01]  /*fee0*/  HMMA.16816.F32.BF16 R40, R68.reuse, R14, R40 ;  /* 0x0000000e4428723c */ /* 0x040fe20000041828 */
[----:B------:R-:W3:Y:S07]  /*fef0*/  LDSM.16.M88.4 R12, [R188+0x2800] ;  /* 0x00280000bc0c783b */ /* 0x000eee0000000200 */
[C---:B-1----:R-:W-:Y:S08]  /*ff00*/  HMMA.16816.F32.BF16 R36, R68.reuse, R4, R36 ;  /* 0x000000044424723c */ /* 0x042ff00000041824 */
[C---:B------:R-:W-:Y:S01]  /*ff10*/  HMMA.16816.F32.BF16 R32, R68.reuse, R6, R32 ;  /* 0x000000064420723c */ /* 0x040fe20000041820 */
[----:B------:R-:W1:Y:S07]  /*ff20*/  LDSM.16.M88.4 R4, [R188+0x3000] ;  /* 0x00300000bc04783b */ /* 0x000e6e0000000200 */
[C---:B------:R-:W-:Y:S08]  /*ff30*/  HMMA.16816.F32.BF16 R28, R68.reuse, R72, R28 ;  /* 0x00000048441c723c */ /* 0x040ff0000004181c */
[----:B------:R-:W-:Y:S01]  /*ff40*/  HMMA.16816.F32.BF16 R76, R68, R74, R76 ;  /* 0x0000004a444c723c */ /* 0x000fe2000004184c */
[----:B------:R-:W-:Y:S04]  /*ff50*/  LDSM.16.M88.4 R72, [R187+0x4000] ;  /* 0x00400000bb48783b */ /* 0x000fe80000000200 */
[----:B------:R-:W5:Y:S03]  /*ff60*/  LDSM.16.M88.4 R68, [R3+0x2000] ;  /* 0x002000000344783b */ /* 0x000f660000000200 */
[C---:B----4-:R-:W-:Y:S08]  /*ff70*/  HMMA.16816.F32.BF16 R52, R20.reuse, R64, R52 ;  /* 0x000000401434723c */ /* 0x050ff00000041834 */
[C---:B------:R-:W-:Y:S01]  /*ff80*/  HMMA.16816.F32.BF16 R48, R20.reuse, R66, R48 ;  /* 0x000000421430723c */ /* 0x040fe20000041830 */
[----:B------:R-:W4:Y:S07]  /*ff90*/  LDSM.16.M88.4 R64, [R3+0x2800] ;  /* 0x002800000340783b */ /* 0x000f2e0000000200 */
        /* <DEDUP_REMOVED lines=8> */
[----:B------:R-:W-:Y:S04]  /*10020*/  LDSM.16.M88.4 R24, [R186+0x4000] ;  /* 0x00400000ba18783b */ /* 0x000fe80000000200 */
[----:B------:R-:W4:Y:S03]  /*10030*/  LDSM.16.M88.4 R20, [R2+0x2000] ;  /* 0x002000000214783b */ /* 0x000f260000000200 */
        /* <DEDUP_REMOVED lines=10> */
[----:B------:R-:W-:Y:S08]  /*100e0*/  HMMA.16816.F32.BF16 R76, R80, R86, R76 ;  /* 0x00000056504c723c */ /* 0x000ff0000004184c */
[C---:B-----5:R-:W-:Y:S08]  /*100f0*/  HMMA.16816.F32.BF16 R52, R72.reuse, R68, R52 ;  /* 0x000000444834723c */ /* 0x060ff00000041834 */
[C---:B------:R-:W-:Y:S08]  /*10100*/  HMMA.16816.F32.BF16 R48, R72.reuse, R70, R48 ;  /* 0x000000464830723c */ /* 0x040ff00000041830 */
[C---:B----4-:R-:W-:Y:S08]  /*10110*/  HMMA.16816.F32.BF16 R44, R72.reuse, R64, R44 ;  /* 0x00000040482c723c */ /* 0x050ff0000004182c */
[C---:B------:R-:W-:Y:S01]  /*10120*/  HMMA.16816.F32.BF16 R40, R72.reuse, R66, R40 ;  /* 0x000000424828723c */ /* 0x040fe20000041828 */
[----:B------:R-:W-:Y:S07]  /*10130*/  LDSM.16.M88.4 R64, [R185+0x4000] ;  /* 0x00400000b940783b */ /* 0x000fee0000000200 */
[C---:B------:R-:W-:Y:S08]  /*10140*/  HMMA.16816.F32.BF16 R36, R72.reuse, R60, R36 ;  /* 0x0000003c4824723c */ /* 0x040ff00000041824 */
[C---:B------:R-:W-:Y:S01]  /*10150*/  HMMA.16816.F32.BF16 R32, R72.reuse, R62, R32 ;  /* 0x0000003e4820723c */ /* 0x040fe20000041820 */
[----:B------:R-:W4:Y:S07]  /*10160*/  LDSM.16.M88.4 R60, [R0+0x2000] ;  /* 0x00200000003c783b */ /* 0x000f2e0000000200 */
[C---:B------:R-:W-:Y:S01]  /*10170*/  HMMA.16816.F32.BF16 R68, R72.reuse, R56, R28 ;  /* 0x000000384844723c */ /* 0x040fe2000004181c */
[----:B------:R-:W5:Y:S07]  /*10180*/  LDSM.16.M88.4 R28, [R0+0x2800] ;  /* 0x00280000001c783b */ /* 0x000f6e0000000200 */
[----:B------:R-:W-:Y:S01]  /*10190*/  HMMA.16816.F32.BF16 R76, R72, R58, R76 ;  /* 0x0000003a484c723c */ /* 0x000fe2000004184c */
[----:B------:R-:W-:Y:S04]  /*101a0*/  LDSM.16.M88.4 R56, [R187+0x8000] ;  /* 0x00800000bb38783b */ /* 0x000fe80000000200 */
[----:B------:R-:W-:Y:S03]  /*101b0*/  LDSM.16.M88.4 R72, [R2+0x5800] ;  /* 0x005800000248783b */ /* 0x000fe60000000200 */
[C---:B------:R-:W-:Y:S08]  /*101c0*/  HMMA.16816.F32.BF16 R52, R24.reuse, R20, R52 ;  /* 0x000000141834723c */ /* 0x040ff00000041834 */
        /* <DEDUP_REMOVED lines=8> */
[C---:B-1----:R-:W-:Y:S08]  /*10250*/  HMMA.16816.F32.BF16 R68, R24.reuse, R4, R68 ;  /* 0x000000041844723c */ /* 0x042ff00000041844 */
[----:B------:R-:W-:Y:S01]  /*10260*/  HMMA.16816.F32.BF16 R76, R24, R6, R76 ;  /* 0x00000006184c723c */ /* 0x000fe2000004184c */
[----:B------:R-:W1:Y:S04]  /*10270*/  LDSM.16.M88.4 R4, [R188+0x4000] ;  /* 0x00400000bc04783b */ /* 0x000e680000000200 */
[----:B------:R-:W1:Y:S03]  /*10280*/  LDSM.16.M88.4 R24, [R188+0x4800] ;  /* 0x00480000bc18783b */ /* 0x000e660000000200 */
[C---:B----4-:R-:W-:Y:S08]  /*10290*/  HMMA.16816.F32.BF16 R52, R64.reuse, R60, R52 ;  /* 0x0000003c4034723c */ /* 0x050ff00000041834 */
[C---:B------:R-:W-:Y:S01]  /*102a0*/  HMMA.16816.F32.BF16 R48, R64.reuse, R62, R48 ;  /* 0x0000003e4030723c */ /* 0x040fe20000041830 */
[----:B------:R-:W-:Y:S07]  /*102b0*/  LDSM.16.M88.4 R60, [R2+0x4000] ;  /* 0x00400000023c783b */ /* 0x000fee0000000200 */
        /* <DEDUP_REMOVED lines=8> */
[----:B------:R-:W3:Y:S04]  /*10340*/  LDSM.16.M88.4 R12, [R188+0x5800] ;  /* 0x00580000bc0c783b */ /* 0x000ee80000000200 */
[----:B------:R-:W-:Y:S03]  /*10350*/  LDSM.16.M88.4 R64, [R186+0x8000] ;  /* 0x00800000ba40783b */ /* 0x000fe60000000200 */
[C---:B-1----:R-:W-:Y:S08]  /*10360*/  HMMA.16816.F32.BF16 R52, R20.reuse, R4, R52 ;  /* 0x000000041434723c */ /* 0x042ff00000041834 */
[C---:B------:R-:W-:Y:S01]  /*10370*/  HMMA.16816.F32.BF16 R48, R20.reuse, R6, R48 ;  /* 0x000000061430723c */ /* 0x040fe20000041830 */
[----:B------:R-:W1:Y:S07]  /*10380*/  LDSM.16.M88.4 R4, [R3+0x4800] ;  /* 0x004800000304783b */ /* 0x000e6e0000000200 */
[C---:B------:R-:W-:Y:S08]  /*10390*/  HMMA.16816.F32.BF16 R44, R20.reuse, R24, R44 ;  /* 0x00000018142c723c */ /* 0x040ff0000004182c */
[----:B------:R-:W-:Y:S01]  /*103a0*/  HMMA.16816.F32.BF16 R40, R20, R26, R40 ;  /* 0x0000001a1428723c */ /* 0x000fe20000041828 */
[----:B------:R-:W4:Y:S07]  /*103b0*/  LDSM.16.M88.4 R24, [R3+0x5000] ;  /* 0x005000000318783b */ /* 0x000f2e0000000200 */
[----:B--2---:R-:W-:Y:S08]  /*103c0*/  HMMA.16816.F32.BF16 R52, R56, R16, R52 ;  /* 0x000000103834723c */ /* 0x004ff00000041834 */
[C---:B------:R-:W-:Y:S08]  /*103d0*/  HMMA.16816.F32.BF16 R36, R20.reuse, R28, R36 ;  /* 0x0000001c1424723c */ /* 0x040ff00000041824 */
[C---:B------:R-:W-:Y:S01]  /*103e0*/  HMMA.16816.F32.BF16 R32, R20.reuse, R30, R32 ;  /* 0x0000001e1420723c */ /* 0x040fe20000041820 */
[----:B------:R-:W-:Y:S07]  /*103f0*/  LDSM.16.M88.4 R28, [R3+0x5800] ;  /* 0x00580000031c783b */ /* 0x000fee0000000200 */
[C---:B---3--:R-:W-:Y:S08]  /*10400*/  HMMA.16816.F32.BF16 R68, R20.reuse, R12, R68 ;  /* 0x0000000c1444723c */ /* 0x048ff00000041844 */
[----:B------:R-:W-:Y:S01]  /*10410*/  HMMA.16816.F32.BF16 R76, R20, R14, R76 ;  /* 0x0000000e144c723c */ /* 0x000fe2000004184c */
[----:B------:R-:W-:Y:S04]  /*10420*/  LDSM.16.M88.4 R20, [R185+0x8000] ;  /* 0x00800000b914783b */ /* 0x000fe80000000200 */
[----:B------:R-:W2:Y:S03]  /*10430*/  LDSM.16.M88.4 R12, [R2+0x4800] ;  /* 0x00480000020c783b */ /* 0x000ea60000000200 */
[C---:B-1----:R-:W-:Y:S08]  /*10440*/  HMMA.16816.F32.BF16 R44, R56.reuse, R4, R44 ;  /* 0x00000004382c723c */ /* 0x042ff0000004182c */
[----:B------:R-:W-:Y:S01]  /*10450*/  HMMA.16816.F32.BF16 R40, R56, R6, R40 ;  /* 0x000000063828723c */ /* 0x000fe20000041828 */
[----:B------:R-:W1:Y:S07]  /*10460*/  LDSM.16.M88.4 R4, [R0+0x4000] ;  /* 0x004000000004783b */ /* 0x000e6e0000000200 */
[----:B------:R-:W-:Y:S08]  /*10470*/  HMMA.16816.F32.BF16 R52, R64, R60, R52 ;  /* 0x0000003c4034723c */ /* 0x000ff00000041834 */
[C---:B------:R-:W-:Y:S01]  /*10480*/  HMMA.16816.F32.BF16 R48, R56.reuse, R18, R48 ;  /* 0x000000123830723c */ /* 0x040fe20000041830 */
[----:B------:R3:W5:Y:S07]  /*10490*/  LDSM.16.M88.4 R16, [R2+0x5000] ;  /* 0x005000000210783b */ /* 0x00076e0000000200 */
[C---:B----4-:R-:W-:Y:S08]  /*104a0*/  HMMA.16816.F32.BF16 R36, R56.reuse, R24, R36 ;  /* 0x000000183824723c */ /* 0x050ff00000041824 */
[----:B------:R-:W-:Y:S01]  /*104b0*/  HMMA.16816.F32.BF16 R32, R56, R26, R32 ;  /* 0x0000001a3820723c */ /* 0x000fe20000041820 */
[----:B------:R-:W4:Y:S07]  /*104c0*/  LDSM.16.M88.4 R24, [R0+0x4800] ;  /* 0x004800000018783b */ /* 0x000f2e0000000200 */
[----:B--2---:R-:W-:Y:S08]  /*104d0*/  HMMA.16816.F32.BF16 R44, R64, R12, R44 ;  /* 0x0000000c402c723c */ /* 0x004ff0000004182c */
[----:B-1----:R-:W-:Y:S07]  /*104e0*/  HMMA.16816.F32.BF16 R52, R20, R4, R52 ;  /* 0x000000041434723c */ /* 0x002fee0000041834 */
[----:B------:R-:W-:Y:S01]  /*104f0*/  IMAD.IADD R4, R214, 0x1, R201 ;  /* 0x00000001d6047824 */ /* 0x000fe200078e02c9 */
[----:B------:R-:W-:Y:S01]  /*10500*/  HMMA.16816.F32.BF16 R40, R64, R14, R40 ;  /* 0x0000000e4028723c */ /* 0x000fe20000041828 */
[----:B------:R-:W-:Y:S01]  /*10510*/  LDSM.16.M88.4 R12, [R0+0x5000] ;  /* 0x00500000000c783b */ /* 0x000fe20000000200 */
[----:B------:R-:W-:-:S02]  /*10520*/  IMAD.MOV.U32 R5, RZ, RZ, -0x40 ;  /* 0xffffffc0ff057424 */ /* 0x000fc400078e00ff */
[----:B---3--:R-:W-:-:S04]  /*10530*/  @P6 IMAD.HI.U32 R2, R4, c[0x0][0x2c8], RZ ;  /* 0x0000b20004026a27 */ /* 0x008fc800078e00ff */
[----:B------:R-:W-:Y:S01]  /*10540*/  HMMA.16816.F32.BF16 R48, R64, R62, R48 ;  /* 0x0000003e4030723c */ /* 0x000fe20000041830 */
[----:B------:R-:W-:-:S05]  /*10550*/  @P6 SHF.R.U32.HI R4, RZ, c[0x0][0x2cc], R2 ;  /* 0x0000b300ff046a19 */ /* 0x000fca0000011602 */
[----:B------:R-:W1:Y:S02]  /*10560*/  SHFL.IDX PT, R2, R4, RZ, 0x1c1f ;  /* 0x001c1fff04027589 */ /* 0x000e6400000e0000 */
[C---:B------:R-:W-:Y:S02]  /*10570*/  HMMA.16816.F32.BF16 R68, R56.reuse, R28, R68 ;  /* 0x0000001c3844723c */ /* 0x040fe40000041844 */
[----:B------:R-:W2:Y:S06]  /*10580*/  SHFL.IDX PT, R3, R4, 0x1, 0x1c1f ;  /* 0x003c1f0004037f89 */ /* 0x000eac00000e0000 */
[----:B------:R-:W-:Y:S08]  /*10590*/  HMMA.16816.F32.BF16 R76, R56, R30, R76 ;  /* 0x0000001e384c723c */ /* 0x000ff0000004184c */
[C---:B-----5:R-:W-:Y:S08]  /*105a0*/  HMMA.16816.F32.BF16 R36, R64.reuse, R16, R36 ;  /* 0x000000104024723c */ /* 0x060ff00000041824 */
[----:B------:R-:W-:Y:S01]  /*105b0*/  HMMA.16816.F32.BF16 R32, R64, R18, R32 ;  /* 0x000000124020723c */ /* 0x000fe20000041820 */
[----:B------:R3:W5:Y:S01]  /*105c0*/  LDSM.16.M88.4 R16, [R0+0x5800] ;  /* 0x005800000010783b */ /* 0x0007620000000200 */
[----:B------:R-:W-:-:S04]  /*105d0*/  DEPBAR.LE SB0, 0x2 ;  /* 0x000080800000791a */ /* 0x000fc80000000000 */
[----:B------:R-:W-:Y:S02]  /*105e0*/  BAR.SYNC.DEFER_BLOCKING 0x0 ;  /* 0x0000000000007b1d */ /* 0x000fe40000010000 */
[----:B------:R-:W-:Y:S08]  /*105f0*/  HMMA.16816.F32.BF16 R48, R20, R6, R48 ;  /* 0x000000061430723c */ /* 0x000ff00000041830 */
[----:B------:R-:W-:Y:S01]  /*10600*/  HMMA.16816.F32.BF16 R68, R64, R72, R68 ;  /* 0x000000484044723c */ /* 0x000fe20000041844 */
[----:B---3--:R-:W-:-:S07]  /*10610*/  IMAD R0, R88, R5, 0x1 ;  /* 0x0000000158007424 */ /* 0x008fce00078e0205 */
[----:B------:R-:W-:Y:S01]  /*10620*/  HMMA.16816.F32.BF16 R76, R64, R74, R76 ;  /* 0x0000004a404c723c */ /* 0x000fe2000004184c */
[--C-:B------:R-:W-:Y:S01]  /*10630*/  IMAD R88, R88, -0x40, R233.reuse ;  /* 0xffffffc058587824 */ /* 0x100fe200078e02e9 */
[----:B------:R-:W-:-:S03]  /*10640*/  IADD3 R5, -R213, R0, R233 ;  /* 0x00000000d5057210 */ /* 0x000fc60007ffe1e9 */
[----:B------:R-:W-:Y:S01]  /*10650*/  IMAD.IADD R88, R88, 0x1, -R213 ;  /* 0x0000000158587824 */ /* 0x000fe200078e0ad5 */
[----:B------:R-:W-:Y:S02]  /*10660*/  LDSM.16.MT88.4 R60, [R139+0x2000] ;  /* 0x002000008b3c783b */ /* 0x000fe40000004200 */
[C---:B----4-:R-:W-:Y:S01]  /*10670*/  HMMA.16816.F32.BF16 R44, R20.reuse, R24, R44 ;  /* 0x00000018142c723c */ /* 0x050fe2000004182c */
[----:B------:R-:W-:Y:S01]  /*10680*/  IMAD.IADD R0, R5, 0x1, -R232 ;  /* 0x0000000105007824 */ /* 0x000fe200078e0ae8 */
[----:B------:R-:W-:Y:S03]  /*10690*/  LDSM.16.MT88.4 R128, [R184] ;  /* 0x00000000b880783b */ /* 0x000fe60000004200 */
[C---:B-1----:R-:W-:Y:S01]  /*106a0*/  IMAD.IADD R5, R0.reuse, 0x1, R2 ;  /* 0x0000000100057824 */ /* 0x042fe200078e0202 */
[----:B------:R-:W-:Y:S01]  /*106b0*/  LDSM.16.MT88.4 R108, [R173] ;  /* 0x00000000ad6c783b */ /* 0x000fe20000004200 */
[----:B--2---:R-:W-:Y:S01]  /*106c0*/  IMAD.IADD R3, R0, 0x1, R3 ;  /* 0x0000000100037824 */ /* 0x004fe200078e0203 */
[----:B------:R-:W-:Y:S02]  /*106d0*/  HMMA.16816.F32.BF16 R40, R20, R26, R40 ;  /* 0x0000001a1428723c */ /* 0x000fe40000041828 */
[C---:B------:R-:W-:Y:S01]  /*106e0*/  IMNMX R2, R88.reuse, R5, PT ;  /* 0x0000000558027217 */ /* 0x040fe20003800200 */
[----:B------:R-:W-:Y:S01]  /*106f0*/  LDSM.16.MT88.4 R116, [R139] ;  /* 0x000000008b74783b */ /* 0x000fe20000004200 */
[----:B------:R-:W-:-:S02]  /*10700*/  IMNMX R0, R88, R3, PT ;  /* 0x0000000358007217 */ /* 0x000fc40003800200 */
[C---:B------:R-:W-:Y:S01]  /*10710*/  ISETP.GT.AND P3, PT, R2.reuse, RZ, PT ;  /* 0x000000ff0200720c */ /* 0x040fe20003f64270 */
[----:B------:R-:W-:Y:S01]  /*10720*/  LDSM.16.MT88.4 R124, [R215] ;  /* 0x00000000d77c783b */ /* 0x000fe20000004200 */
[C---:B------:R-:W-:Y:S01]  /*10730*/  HMMA.16816.F32.BF16 R36, R20.reuse, R12, R36 ;  /* 0x0000000c1424723c */ /* 0x040fe20000041824 */
[----:B------:R-:W-:Y:S02]  /*10740*/  ISETP.GT.AND P2, PT, R2, 0x1, PT ;  /* 0x000000010200780c */ /* 0x000fe40003f44270 */
[----:B------:R-:W-:Y:S01]  /*10750*/  FSEL R52, R52, -INF , P3 ;  /* 0xff80000034347808 */ /* 0x000fe20001800000 */
[----:B------:R-:W-:Y:S01]  /*10760*/  LDSM.16.MT88.4 R84, [R173+0x4000] ;  /* 0x00400000ad54783b */ /* 0x000fe20000004200 */
[----:B------:R-:W-:Y:S02]  /*10770*/  ISETP.GT.AND P1, PT, R0, RZ, PT ;  /* 0x000000ff0000720c */ /* 0x000fe40003f24270 */
[----:B------:R-:W-:Y:S01]  /*10780*/  FSEL R28, R53, -INF , P2 ;  /* 0xff800000351c7808 */ /* 0x000fe20001000000 */
[----:B------:R-:W-:Y:S01]  /*10790*/  HMMA.16816.F32.BF16 R32, R20, R14, R32 ;  /* 0x0000000e1420723c */ /* 0x000fe20000041820 */
[----:B------:R-:W-:Y:S01]  /*107a0*/  ISETP.GT.AND P3, PT, R2, 0x8, PT ;  /* 0x000000080200780c */ /* 0x000fe20003f64270 */
[----:B------:R-:W-:Y:S01]  /*107b0*/  LDSM.16.MT88.4 R92, [R139+0x4000] ;  /* 0x004000008b5c783b */ /* 0x000fe20000004200 */
[----:B------:R-:W-:-:S02]  /*107c0*/  ISETP.GT.AND P0, PT, R0, 0x1, PT ;  /* 0x000000010000780c */ /* 0x000fc40003f04270 */
[----:B------:R-:W-:Y:S01]  /*107d0*/  FSEL R54, R54, -INF , P1 ;  /* 0xff80000036367808 */ /* 0x000fe20000800000 */
[----:B------:R-:W-:Y:S01]  /*107e0*/  LDSM.16.MT88.4 R144, [R173+0x800] ;  /* 0x00080000ad90783b */ /* 0x000fe20000004200 */
[----:B------:R-:W-:Y:S01]  /*107f0*/  ISETP.GT.AND P2, PT, R2, 0x9, PT ;  /* 0x000000090200780c */ /* 0x000fe20003f44270 */
[C---:B-----5:R-:W-:Y:S01]  /*10800*/  HMMA.16816.F32.BF16 R68, R20.reuse, R16, R68 ;  /* 0x000000101444723c */ /* 0x060fe20000041844 */
[----:B------:R-:W-:Y:S02]  /*10810*/  FSEL R48, R48, -INF , P3 ;  /* 0xff80000030307808 */ /* 0x000fe40001800000 */
[----:B------:R-:W-:Y:S02]  /*10820*/  FMNMX.FTZ R3, R52, R28, !PT ;  /* 0x0000001c34037209 */ /* 0x000fe40007810000 */
[----:B------:R-:W-:Y:S02]  /*10830*/  FSEL R26, R55, -INF , P0 ;  /* 0xff800000371a7808 */ /* 0x000fe40000000000 */
[----:B------:R-:W-:Y:S01]  /*10840*/  ISETP.GT.AND P1, PT, R0, 0x8, PT ;  /* 0x000000080000780c */ /* 0x000fe20003f24270 */
[----:B------:R-:W-:Y:S01]  /*10850*/  HMMA.16816.F32.BF16 R76, R20, R18, R76 ;  /* 0x00000012144c723c */ /* 0x000fe2000004184c */
[----:B------:R-:W-:-:S02]  /*10860*/  FSEL R30, R49, -INF , P2 ;  /* 0xff800000311e7808 */ /* 0x000fc40001000000 */
[----:B------:R-:W-:Y:S02]  /*10870*/  ISETP.GT.AND P3, PT, R2, 0x10, PT ;  /* 0x000000100200780c */ /* 0x000fe40003f64270 */
[----:B------:R-:W-:Y:S02]  /*10880*/  FMNMX.FTZ R3, R48, R3, !PT ;  /* 0x0000000330037209 */ /* 0x000fe40007810000 */
        /* <DEDUP_REMOVED lines=15> */
[----:B------:R-:W-:-:S02]  /*10980*/  FMNMX.FTZ R5, R24, R5, !PT ;  /* 0x0000000518057209 */ /* 0x000fc40007810000 */
[----:B------:R-:W-:Y:S02]  /*10990*/  FSEL R16, R47, -INF , P0 ;  /* 0xff8000002f107808 */ /* 0x000fe40000000000 */
[C---:B------:R-:W-:Y:S01]  /*109a0*/  ISETP.GT.AND P3, PT, R2.reuse, 0x19, PT ;  /* 0x000000190200780c */ /* 0x040fe20003f64270 */
[----:B------:R-:W-:Y:S01]  /*109b0*/  LDSM.16.MT88.4 R44, [R184+0x2000] ;  /* 0x00200000b82c783b */ /* 0x000fe20000004200 */
[----:B------:R-:W-:Y:S02]  /*109c0*/  ISETP.GT.AND P0, PT, R2, 0x28, PT ;  /* 0x000000280200780c */ /* 0x000fe40003f04270 */
[----:B------:R-:W-:Y:S02]  /*109d0*/  FSEL R6, R40, -INF , P4 ;  /* 0xff80000028067808 */ /* 0x000fe40002000000 */
[----:B------:R-:W-:Y:S02]  /*109e0*/  FSEL R170, R37, -INF , P1 ;  /* 0xff80000025aa7808 */ /* 0x000fe40000800000 */
[----:B------:R-:W-:-:S02]  /*109f0*/  FMNMX.FTZ R3, R20, R3, !PT ;  /* 0x0000000314037209 */ /* 0x000fc40007810000 */
[----:B------:R-:W-:Y:S02]  /*10a00*/  ISETP.GT.AND P1, PT, R0, 0x18, PT ;  /* 0x000000180000780c */ /* 0x000fe40003f24270 */
[----:B------:R-:W-:Y:S02]  /*10a10*/  FMNMX.FTZ R5, R18, R5, !PT ;  /* 0x0000000512057209 */ /* 0x000fe40007810000 */
[----:B------:R-:W-:Y:S02]  /*10a20*/  ISETP.GT.AND P2, PT, R2, 0x20, PT ;  /* 0x000000200200780c */ /* 0x000fe40003f44270 */
[----:B------:R-:W-:Y:S02]  /*10a30*/  FSEL R4, R41, -INF , P3 ;  /* 0xff80000029047808 */ /* 0x000fe40001800000 */
[----:B------:R-:W-:Y:S02]  /*10a40*/  FSEL R168, R32, -INF , P0 ;  /* 0xff80000020a87808 */ /* 0x000fe40000000000 */
[----:B------:R-:W-:-:S02]  /*10a50*/  FMNMX.FTZ R3, R6, R3, !PT ;  /* 0x0000000306037209 */ /* 0x000fc40007810000 */
[----:B------:R-:W-:Y:S02]  /*10a60*/  ISETP.GT.AND P0, PT, R0, 0x19, PT ;  /* 0x000000190000780c */ /* 0x000fe40003f04270 */
[----:B------:R-:W-:Y:S02]  /*10a70*/  FSEL R14, R42, -INF , P1 ;  /* 0xff8000002a0e7808 */ /* 0x000fe40000800000 */
[----:B------:R-:W-:Y:S02]  /*10a80*/  FMNMX.FTZ R5, R16, R5, !PT ;  /* 0x0000000510057209 */ /* 0x000fe40007810000 */
[----:B------:R-:W-:Y:S02]  /*10a90*/  FSEL R236, R36, -INF , P2 ;  /* 0xff80000024ec7808 */ /* 0x000fe40001000000 */
[----:B------:R-:W-:Y:S02]  /*10aa0*/  FMNMX.FTZ R3, R4, R3, !PT ;  /* 0x0000000304037209 */ /* 0x000fe40007810000 */
[----:B------:R-:W-:-:S02]  /*10ab0*/  FSEL R12, R43, -INF , P0 ;  /* 0xff8000002b0c7808 */ /* 0x000fc40000000000 */
[----:B------:R-:W-:Y:S02]  /*10ac0*/  ISETP.GT.AND P1, PT, R0, 0x20, PT ;  /* 0x000000200000780c */ /* 0x000fe40003f24270 */
[----:B------:R-:W-:Y:S02]  /*10ad0*/  FMNMX.FTZ R5, R14, R5, !PT ;  /* 0x000000050e057209 */ /* 0x000fe40007810000 */
[----:B------:R-:W-:Y:S02]  /*10ae0*/  FMNMX.FTZ R3, R236, R3, !PT ;  /* 0x00000003ec037209 */ /* 0x000fe40007810000 */
[----:B------:R-:W-:Y:S02]  /*10af0*/  ISETP.GT.AND P0, PT, R0, 0x21, PT ;  /* 0x000000210000780c */ /* 0x000fe40003f04270 */
[----:B------:R-:W-:Y:S02]  /*10b00*/  FSEL R174, R38, -INF , P1 ;  /* 0xff80000026ae7808 */ /* 0x000fe40000800000 */
[----:B------:R-:W-:-:S02]  /*10b10*/  FMNMX.FTZ R5, R12, R5, !PT ;  /* 0x000000050c057209 */ /* 0x000fc40007810000 */
[----:B------:R-:W-:Y:S02]  /*10b20*/  ISETP.GT.AND P4, PT, R2, 0x29, PT ;  /* 0x000000290200780c */ /* 0x000fe40003f84270 */
[----:B------:R-:W-:Y:S02]  /*10b30*/  FMNMX.FTZ R3, R170, R3, !PT ;  /* 0x00000003aa037209 */ /* 0x000fe40007810000 */
[----:B------:R-:W-:Y:S02]  /*10b40*/  FSEL R230, R39, -INF , P0 ;  /* 0xff80000027e67808 */ /* 0x000fe40000000000 */
[----:B------:R-:W-:Y:S01]  /*10b50*/  ISETP.GT.AND P1, PT, R0, 0x28, PT ;  /* 0x000000280000780c */ /* 0x000fe20003f24270 */
[----:B------:R-:W-:Y:S01]  /*10b60*/  LDSM.16.MT88.4 R36, [R139+0x800] ;  /* 0x000800008b24783b */ /* 0x000fe20000004200 */
[----:B------:R-:W-:Y:S02]  /*10b70*/  FMNMX.FTZ R5, R174, R5, !PT ;  /* 0x00000005ae057209 */ /* 0x000fe40007810000 */
[----:B------:R-:W-:-:S02]  /*10b80*/  ISETP.GT.AND P6, PT, R2, 0x30, PT ;  /* 0x000000300200780c */ /* 0x000fc40003fc4270 */
[----:B------:R-:W-:Y:S02]  /*10b90*/  FSEL R234, R33, -INF , P4 ;  /* 0xff80000021ea7808 */ /* 0x000fe40002000000 */
[----:B------:R-:W-:Y:S02]  /*10ba0*/  FMNMX.FTZ R3, R168, R3, !PT ;  /* 0x00000003a8037209 */ /* 0x000fe40007810000 */
[----:B------:R-:W-:Y:S02]  /*10bb0*/  ISETP.GT.AND P0, PT, R0, 0x29, PT ;  /* 0x000000290000780c */ /* 0x000fe40003f04270 */
[----:B------:R-:W-:Y:S02]  /*10bc0*/  FSEL R226, R34, -INF , P1 ;  /* 0xff80000022e27808 */ /* 0x000fe40000800000 */
[----:B------:R-:W-:Y:S02]  /*10bd0*/  FMNMX.FTZ R5, R230, R5, !PT ;  /* 0x00000005e6057209 */ /* 0x000fe40007810000 */
[----:B------:R-:W-:-:S02]  /*10be0*/  ISETP.GT.AND P5, PT, R2, 0x31, PT ;  /* 0x000000310200780c */ /* 0x000fc40003fa4270 */
[----:B------:R-:W-:Y:S02]  /*10bf0*/  FSEL R196, R68, -INF , P6 ;  /* 0xff80000044c47808 */ /* 0x000fe40003000000 */
        /* <DEDUP_REMOVED lines=18> */
[----:B------:R-:W-:-:S02]  /*10d20*/  FSEL R178, R77, -INF , P2 ;  /* 0xff8000004db27808 */ /* 0x000fc40001000000 */
[----:B------:R-:W-:Y:S02]  /*10d30*/  FMNMX.FTZ R3, R182, R3, !PT ;  /* 0x00000003b6037209 */ /* 0x000fe40007810000 */
[----:B------:R-:W-:Y:S02]  /*10d40*/  ISETP.GT.AND P0, PT, R0, 0x39, PT ;  /* 0x000000390000780c */ /* 0x000fe40003f04270 */
[----:B------:R-:W-:Y:S02]  /*10d50*/  FSEL R148, R78, -INF , P1 ;  /* 0xff8000004e947808 */ /* 0x000fe40000800000 */
[----:B------:R-:W-:Y:S02]  /*10d60*/  FMNMX.FTZ R5, R150, R5, !PT ;  /* 0x0000000596057209 */ /* 0x000fe40007810000 */
[----:B------:R-:W-:Y:S02]  /*10d70*/  FMNMX.FTZ R2, R178, R3, !PT ;  /* 0x00000003b2027209 */ /* 0x000fe40007810000 */
[----:B------:R-:W-:-:S02]  /*10d80*/  FSEL R172, R79, -INF , P0 ;  /* 0xff8000004fac7808 */ /* 0x000fc40000000000 */
        /* <DEDUP_REMOVED lines=22> */
[--C-:B------:R-:W-:Y:S01]  /*10ef0*/  FFMA.FTZ R162, R54, c[0x0][0x2d0], -R171.reuse ;  /* 0x0000b40036a27a23 */ /* 0x100fe200000108ab */
[----:B------:R-:W-:Y:S01]  /*10f00*/  LDSM.16.MT88.4 R28, [R173+0x2800] ;  /* 0x00280000ad1c783b */ /* 0x000fe20000004200 */
[----:B------:R-:W-:-:S02]  /*10f10*/  FFMA.FTZ R161, R26, c[0x0][0x2d0], -R171 ;  /* 0x0000b4001aa17a23 */ /* 0x000fc400000108ab */
[--C-:B------:R-:W-:Y:S01]  /*10f20*/  FFMA.FTZ R160, R50, c[0x0][0x2d0], -R171.reuse ;  /* 0x0000b40032a07a23 */ /* 0x100fe200000108ab */
[----:B------:R-:W1:Y:S01]  /*10f30*/  LDSM.16.MT88.4 R52, [R173+0x2000] ;  /* 0x00200000ad34783b */ /* 0x000e620000004200 */
[----:B------:R-:W-:Y:S01]  /*10f40*/  FFMA.FTZ R157, R24, c[0x0][0x2d0], -R171 ;  /* 0x0000b400189d7a23 */ /* 0x000fe200000108ab */
[----:B------:R-:W2:Y:S01]  /*10f50*/  MUFU.EX2 R163, R163 ;  /* 0x000000a300a37308 */ /* 0x000ea20000000800 */
[--C-:B------:R-:W-:Y:S01]  /*10f60*/  FFMA.FTZ R154, R6, c[0x0][0x2d0], -R149.reuse ;  /* 0x0000b400069a7a23 */ /* 0x100fe20000010895 */
[----:B------:R-:W-:Y:S01]  /*10f70*/  LDSM.16.MT88.4 R24, [R184+0x800] ;  /* 0x00080000b818783b */ /* 0x000fe20000004200 */
[--C-:B------:R-:W-:Y:S02]  /*10f80*/  FFMA.FTZ R3, R4, c[0x0][0x2d0], -R149.reuse ;  /* 0x0000b40004037a23 */ /* 0x100fe40000010895 */
[--C-:B------:R-:W-:Y:S01]  /*10f90*/  FFMA.FTZ R158, R22, c[0x0][0x2d0], -R149.reuse ;  /* 0x0000b400169e7a23 */ /* 0x100fe20000010895 */
[----:B------:R-:W3:Y:S01]  /*10fa0*/  LDSM.16.MT88.4 R4, [R215+0x4000] ;  /* 0x00400000d704783b */ /* 0x000ee20000004200 */
[----:B------:R-:W-:Y:S01]  /*10fb0*/  FFMA.FTZ R153, R20, c[0x0][0x2d0], -R149 ;  /* 0x0000b40014997a23 */ /* 0x000fe20000010895 */
[----:B------:R-:W-:Y:S01]  /*10fc0*/  MUFU.EX2 R164, R164 ;  /* 0x000000a400a47308 */ /* 0x000fe20000000800 */
[--C-:B------:R-:W-:Y:S01]  /*10fd0*/  FFMA.FTZ R156, R14, c[0x0][0x2d0], -R171.reuse ;  /* 0x0000b4000e9c7a23 */ /* 0x100fe200000108ab */
[----:B------:R-:W-:Y:S01]  /*10fe0*/  LDSM.16.MT88.4 R20, [R139+0x2800] ;  /* 0x002800008b14783b */ /* 0x000fe20000004200 */
[----:B------:R-:W-:-:S02]  /*10ff0*/  FFMA.FTZ R9, R12, c[0x0][0x2d0], -R171 ;  /* 0x0000b4000c097a23 */ /* 0x000fc400000108ab */
[--C-:B------:R-:W-:Y:S01]  /*11000*/  FFMA.FTZ R155, R18, c[0x0][0x2d0], -R171.reuse ;  /* 0x0000b400129b7a23 */ /* 0x100fe200000108ab */
[----:B------:R-:W4:Y:S01]  /*11010*/  LDSM.16.MT88.4 R12, [R184+0x2800] ;  /* 0x00280000b80c783b */ /* 0x000f220000004200 */
[----:B------:R-:W-:Y:S01]  /*11020*/  FFMA.FTZ R152, R16, c[0x0][0x2d0], -R171 ;  /* 0x0000b40010987a23 */ /* 0x000fe200000108ab */
[----:B------:R-:W5:Y:S01]  /*11030*/  MUFU.EX2 R159, R159 ;  /* 0x0000009f009f7308 */ /* 0x000f620000000800 */
[----:B--2---:R-:W-:Y:S01]  /*11040*/  F2FP.BF16.PACK_AB R100, R163, R166 ;  /* 0x000000a6a364723e */ /* 0x004fe200000010ff */
[----:B------:R-:W2:Y:S01]  /*11050*/  LDSM.16.MT88.4 R16, [R165+0x2800] ;  /* 0x00280000a510783b */ /* 0x000ea20000004200 */
[--C-:B------:R-:W-:Y:S02]  /*11060*/  FFMA.FTZ R167, R236, c[0x0][0x2d0], -R149.reuse ;  /* 0x0000b400eca77a23 */ /* 0x100fe40000010895 */
[--C-:B------:R-:W-:Y:S02]  /*11070*/  FFMA.FTZ R170, R170, c[0x0][0x2d0], -R149.reuse ;  /* 0x0000b400aaaa7a23 */ /* 0x100fe40000010895 */
[--C-:B------:R-:W-:Y:S01]  /*11080*/  FFMA.FTZ R168, R168, c[0x0][0x2d0], -R149.reuse ;  /* 0x0000b400a8a87a23 */ /* 0x100fe20000010895 */
[----:B------:R-:W-:Y:S01]  /*11090*/  MUFU.EX2 R162, R162 ;  /* 0x000000a200a27308 */ /* 0x000fe20000000800 */
[----:B------:R-:W-:-:S02]  /*110a0*/  FFMA.FTZ R169, R234, c[0x0][0x2d0], -R149 ;  /* 0x0000b400eaa97a23 */ /* 0x000fc40000010895 */
[--C-:B------:R-:W-:Y:S02]  /*110b0*/  FFMA.FTZ R174, R174, c[0x0][0x2d0], -R171.reuse ;  /* 0x0000b400aeae7a23 */ /* 0x100fe400000108ab */
[--C-:B------:R-:W-:Y:S02]  /*110c0*/  FFMA.FTZ R175, R230, c[0x0][0x2d0], -R171.reuse ;  /* 0x0000b400e6af7a23 */ /* 0x100fe400000108ab */
[--C-:B------:R-:W-:Y:S01]  /*110d0*/  FFMA.FTZ R177, R226, c[0x0][0x2d0], -R171.reuse ;  /* 0x0000b400e2b17a23 */ /* 0x100fe200000108ab */
[----:B------:R-:W1:Y:S01]  /*110e0*/  MUFU.EX2 R161, R161 ;  /* 0x000000a100a17308 */ /* 0x000e620000000800 */
        /* <DEDUP_REMOVED lines=10> */
[----:B-1----:R-:W-:Y:S01]  /*11190*/  F2FP.BF16.PACK_AB R101, R161, R162 ;  /* 0x000000a2a165723e */ /* 0x002fe200000010ff */
        /* <DEDUP_REMOVED lines=9> */
[----:B------:R-:W1:Y:S01]  /*11230*/  MUFU.EX2 R153, R153 ;  /* 0x0000009900997308 */ /* 0x000e620000000800 */
        /* <DEDUP_REMOVED lines=46> */
[C---:B---3--:R-:W-:Y:S07]  /*11520*/  HMMA.16816.F32.BF16 R96, R100.reuse, R4, RZ ;  /* 0x000000046460723c */ /* 0x048fee00000418ff */
        /* <DEDUP_REMOVED lines=46> */
[C---:B--2---:R-:W-:Y:S08]  /*11810*/  HMMA.16816.F32.BF16 R96, R4.reuse, R16, R96 ;  /* 0x000000100460723c */ /* 0x044ff00000041860 */
        /* <DEDUP_REMOVED lines=60> */
[----:B--2---:R-:W-:Y:S01]  /*11be0*/  HMMA.16816.F32.BF16 R104, R4, R16, R104 ;  /* 0x000000100468723c */ /* 0x004fe20000041868 */
[----:B------:R-:W-:Y:S02]  /*11bf0*/  FADD.FTZ R227, R178, R181 ;  /* 0x000000b5b2e37221 */ /* 0x000fe40000010000 */
[----:B------:R-:W-:-:S05]  /*11c00*/  FADD.FTZ R230, R171, R182 ;  /* 0x000000b6abe67221 */ /* 0x000fca0000010000 */
        /* <DEDUP_REMOVED lines=23> */
[C---:B------:R-:W-:Y:S08]  /*11d80*/  HMMA.16816.F32.BF16 R92, R4.reuse, R14, R92 ;  /* 0x0000000e045c723c */ /* 0x040ff0000004185c */
[C---:B---3--:R-:W-:Y:S08]  /*11d90*/  HMMA.16816.F32.BF16 R96, R4.reuse, R20, R96 ;  /* 0x000000140460723c */ /* 0x048ff00000041860 */
        /* <DEDUP_REMOVED lines=29> */
.L_x_4815:
[----:B------:R-:W-:Y:S05]  /*11f70*/  BSYNC B0 ;  /* 0x0000000000007941 */ /* 0x000fea0003800000 */
.L_x_4814:
        /* <DEDUP_REMOVED lines=20> */
.L_x_4817:
        /* <DEDUP_REMOVED lines=8> */
[CC--:B------:R-:W-:Y:S02]  /*12140*/  IADD3 R2, R192.reuse, R194.reuse, RZ ;  /* 0x000000c2c0027210 */ /* 0x0c0fe40007ffe0ff */
[----:B------:R-:W-:Y:S03]  /*12150*/  IADD3 R196, R192, R194, R193 ;  /* 0x000000c2c0c47210 */ /* 0x000fe60007ffe0c1 */
[----:B------:R-:W-:Y:S01]  /*12160*/  @!P0 SHF.R.S32.HI R9, RZ, 0x1f, R236 ;  /* 0x0000001fff098819 */ /* 0x000fe200000114ec */
[----:B------:R-:W-:Y:S01]  /*12170*/  @!P0 IMAD.WIDE.U32 R36, R236, c[0x0][0x208], RZ ;  /* 0x00008200ec248a25 */ /* 0x000fe200078e00ff */
[----:B------:R-:W-:Y:S02]  /*12180*/  @!P0 MOV R0, c[0x0][0x20c] ;  /* 0x0000830000008a02 */ /* 0x000fe40000000f00 */
[----:B------:R-:W-:Y:S01]  /*12190*/  @!P0 ISETP.GE.AND P3, PT, R220, c[0x0][0x1d4], PT ;  /* 0x00007500dc008a0c */ /* 0x000fe20003f66270 */
[----:B------:R-:W-:Y:S01]  /*121a0*/  @!P0 IMAD R9, R9, c[0x0][0x208], RZ ;  /* 0x0000820009098a24 */ /* 0x000fe200078e02ff */
[----:B------:R-:W-:Y:S01]  /*121b0*/  @!P0 SHF.L.U32 R168, R36, 0x6, RZ ;  /* 0x0000000624a88819 */ /* 0x000fe200000006ff */
[----:B------:R-:W-:Y:S01]  /*121c0*/  @!P0 IMAD R172, R226, 0x6000, R10 ;  /* 0x00006000e2ac8824 */ /* 0x000fe200078e020a */
[----:B------:R-:W-:Y:S01]  /*121d0*/  LDSM.16.M88.4 R144, [R190] ;  /* 0x00000000be90783b */ /* 0x000fe20000000200 */
[----:B------:R-:W-:Y:S05]  /*121e0*/  @!P0 IMAD R9, R236, c[0x0][0x20c], R9 ;  /* 0x00008300ec098a24 */ /* 0x000fea00078e0209 */
[----:B------:R-:W-:Y:S01]  /*121f0*/  @!P0 IADD3 R170, R37, R9, RZ ;  /* 0x0000000925aa8210 */ /* 0x000fe20007ffe0ff */
[----:B------:R-:W-:Y:S01]  /*12200*/  @!P0 IMAD.MOV.U32 R37, RZ, RZ, c[0x0][0x208] ;  /* 0x00008200ff258624 */ /* 0x000fe200078e00ff */
[----:B------:R-:W2:Y:S02]  /*12210*/  LDSM.16.M88.4 R148, [R194] ;  /* 0x00000000c294783b */ /* 0x000ea40000000200 */
[----:B------:R-:W-:Y:S02]  /*12220*/  @!P0 SHF.L.U64.HI R170, R36, 0x6, R170 ;  /* 0x0000000624aa8819 */ /* 0x000fe400000102aa */
[C---:B------:R-:W-:Y:S02]  /*12230*/  @!P0 LEA R9, P1, R37.reuse, R168, 0x5 ;  /* 0x000000a825098211 */ /* 0x040fe400078228ff */
[----:B------:R-:W-:Y:S02]  /*12240*/  @!P0 IADD3 R168, P2, R168, R224, RZ ;  /* 0x000000e0a8a88210 */ /* 0x000fe40007f5e0ff */
[----:B------:R-:W3:Y:S01]  /*12250*/  LDSM.16.M88.4 R152, [R194+0x800] ;  /* 0x00080000c298783b */ /* 0x000ee20000000200 */
[----:B------:R-:W-:Y:S02]  /*12260*/  @!P0 LEA.HI.X R0, R37, R170, R0, 0x5, P1 ;  /* 0x000000aa25008211 */ /* 0x000fe400008f2c00 */
[----:B------:R-:W-:Y:S01]  /*12270*/  @!P0 LEA R174, P4, R168, c[0x0][0x1f8], 0x1 ;  /* 0x00007e00a8ae8a11 */ /* 0x000fe200078808ff */
[----:B------:R-:W-:Y:S01]  /*12280*/  @!P0 IMAD.X R169, R170, 0x1, R219, P2 ;  /* 0x00000001aaa98824 */ /* 0x000fe200010e06db */
[----:B------:R-:W-:Y:S02]  /*12290*/  @!P0 ISETP.GE.AND P2, PT, R207, c[0x0][0x1d4], PT ;  /* 0x00007500cf008a0c */ /* 0x000fe40003f46270 */
[----:B------:R-:W-:Y:S01]  /*122a0*/  @!P0 ISETP.GE.AND P1, PT, R206, c[0x0][0x1d4], PT ;  /* 0x00007500ce008a0c */ /* 0x000fe20003f26270 */
[----:B------:R-:W4:Y:S01]  /*122b0*/  LDSM.16.M88.4 R156, [R194+0x1000] ;  /* 0x00100000c29c783b */ /* 0x000f220000000200 */
[----:B------:R-:W-:Y:S02]  /*122c0*/  @!P0 LEA.HI.X R175, R168, c[0x0][0x1fc], R169, 0x1, P4 ;  /* 0x00007f00a8af8a11 */ /* 0x000fe400020f0ca9 */
[----:B------:R-:W-:Y:S04]  /*122d0*/  @!P0 IADD3 R9, P5, R9, R224, RZ ;  /* 0x000000e009098210 */ /* 0x000fe80007fbe0ff */
[C---:B------:R-:W-:Y:S01]  /*122e0*/  @!P0 LEA R176, P4, R9.reuse, c[0x0][0x1f8], 0x1 ;  /* 0x00007e0009b08a11 */ /* 0x040fe200078808ff */
[----:B------:R-:W5:Y:S01]  /*122f0*/  LDSM.16.M88.4 R160, [R194+0x1800] ;  /* 0x00180000c2a0783b */ /* 0x000f620000000200 */
[----:B------:R-:W-:Y:S04]  /*12300*/  @!P0 IADD3.X R0, R0, R219, RZ, P5, !PT ;  /* 0x000000db00008210 */ /* 0x000fe80002ffe4ff */
[----:B------:R-:W-:Y:S01]  /*12310*/  @!P0 LEA.HI.X R177, R9, c[0x0][0x1fc], R0, 0x1, P4 ;  /* 0x00007f0009b18a11 */ /* 0x000fe200020f0c00 */
[C---:B------:R-:W-:Y:S01]  /*12320*/  IMAD.IADD R9, R193.reuse, 0x1, R2 ;  /* 0x00000001c1097824 */ /* 0x040fe200078e0202 */
[----:B------:R-:W-:Y:S01]  /*12330*/  IADD3 R0, R193, R194, RZ ;  /* 0x000000c2c1007210 */ /* 0x000fe20007ffe0ff */
[----:B------:R-:W-:Y:S01]  /*12340*/  LDSM.16.M88.4 R164, [R2] ;  /* 0x0000000002a4783b */ /* 0x000fe20000000200 */
[C---:B-12---:R-:W-:Y:S08]  /*12350*/  HMMA.16816.F32.BF16 R4, R144.reuse, R148, RZ ;  /* 0x000000949004723c */ /* 0x046ff000000418ff */
[C---:B------:R-:W-:Y:S01]  /*12360*/  HMMA.16816.F32.BF16 R12, R144.reuse, R150, RZ ;  /* 0x00000096900c723c */ /* 0x040fe200000418ff */
[----:B------:R-:W1:Y:S07]  /*12370*/  LDSM.16.M88.4 R148, [R187] ;  /* 0x00000000bb94783b */ /* 0x000e6e0000000200 */
[C---:B---3--:R-:W-:Y:S08]  /*12380*/  HMMA.16816.F32.BF16 R16, R144.reuse, R152, RZ ;  /* 0x000000989010723c */ /* 0x048ff000000418ff */
[C---:B------:R-:W-:Y:S01]  /*12390*/  HMMA.16816.F32.BF16 R20, R144.reuse, R154, RZ ;  /* 0x0000009a9014723c */ /* 0x040fe200000418ff */
[----:B------:R-:W2:Y:S07]  /*123a0*/  LDSM.16.M88.4 R152, [R2+0x800] ;  /* 0x000800000298783b */ /* 0x000eae0000000200 */
[C---:B----4-:R-:W-:Y:S08]  /*123b0*/  HMMA.16816.F32.BF16 R24, R144.reuse, R156, RZ ;  /* 0x0000009c9018723c */ /* 0x050ff000000418ff */
[C---:B------:R-:W-:Y:S01]  /*123c0*/  HMMA.16816.F32.BF16 R28, R144.reuse, R158, RZ ;  /* 0x0000009e901c723c */ /* 0x040fe200000418ff */
[----:B------:R-:W3:Y:S07]  /*123d0*/  LDSM.16.M88.4 R156, [R2+0x1000] ;  /* 0x00100000029c783b */ /* 0x000eee0000000200 */
[C---:B-----5:R-:W-:Y:S08]  /*123e0*/  HMMA.16816.F32.BF16 R32, R144.reuse, R160, RZ ;  /* 0x000000a09020723c */ /* 0x060ff000000418ff */
[----:B------:R-:W-:Y:S01]  /*123f0*/  HMMA.16816.F32.BF16 R36, R144, R162, RZ ;  /* 0x000000a29024723c */ /* 0x000fe200000418ff */
[----:B------:R-:W4:Y:S07]  /*12400*/  LDSM.16.M88.4 R144, [R2+0x1800] ;  /* 0x001800000290783b */ /* 0x000f2e0000000200 */
[C---:B-1----:R-:W-:Y:S01]  /*12410*/  HMMA.16816.F32.BF16 R4, R148.reuse, R164, R4 ;  /* 0x000000a49404723c */ /* 0x042fe20000041804 */
[----:B------:R-:W-:Y:S01]  /*12420*/  @!PT LDS RZ, [RZ] ;  /* 0x00000000fffff984 */ /* 0x000fe20000000800 */
[----:B------:R-:W-:Y:S01]  /*12430*/  @!PT LDS RZ, [RZ] ;  /* 0x00000000fffff984 */ /* 0x000fe20000000800 */
[----:B------:R-:W-:Y:S01]  /*12440*/  @!PT LDS RZ, [RZ] ;  /* 0x00000000fffff984 */ /* 0x000fe20000000800 */
[----:B------:R1:W-:Y:S07]  /*12450*/  @!P0 LDGSTS.E.BYPASS.LTC128B.128 [R172], [R174.64], !P3 ;  /* 0x00000000aeac8fae */ /* 0x0003ee000d901d48 */
[C---:B------:R-:W-:Y:S01]  /*12460*/  HMMA.16816.F32.BF16 R12, R148.reuse, R166, R12 ;  /* 0x000000a6940c723c */ /* 0x040fe2000004180c */
[----:B------:R1:W-:Y:S07]  /*12470*/  @!P0 LDGSTS.E.BYPASS.LTC128B.128 [R172+0x2000], [R174.64+0x80], !P2 ;  /* 0x02000080aeac8fae */ /* 0x0003ee000d101d48 */
[C---:B--2---:R-:W-:Y:S01]  /*12480*/  HMMA.16816.F32.BF16 R16, R148.reuse, R152, R16 ;  /* 0x000000989410723c */ /* 0x044fe20000041810 */
[----:B------:R1:W-:Y:S07]  /*12490*/  @!P0 LDGSTS.E.BYPASS.LTC128B.128 [R172+0x4000], [R174.64+0x100], !P1 ;  /* 0x04000100aeac8fae */ /* 0x0003ee000c901d48 */
[C---:B------:R-:W-:Y:S01]  /*124a0*/  HMMA.16816.F32.BF16 R20, R148.reuse, R154, R20 ;  /* 0x0000009a9414723c */ /* 0x040fe20000041814 */
[----:B------:R1:W-:Y:S07]  /*124b0*/  @!P0 LDGSTS.E.BYPASS.LTC128B.128 [R172+0x1000], [R176.64], !P3 ;  /* 0x01000000b0ac8fae */ /* 0x0003ee000d901d48 */
[C---:B---3--:R-:W-:Y:S01]  /*124c0*/  HMMA.16816.F32.BF16 R24, R148.reuse, R156, R24 ;  /* 0x0000009c9418723c */ /* 0x048fe20000041818 */
[----:B------:R1:W-:Y:S07]  /*124d0*/  @!P0 LDGSTS.E.BYPASS.LTC128B.128 [R172+0x3000], [R176.64+0x80], !P2 ;  /* 0x03000080b0ac8fae */ /* 0x0003ee000d101d48 */
[C---:B------:R-:W-:Y:S01]  /*124e0*/  HMMA.16816.F32.BF16 R28, R148.reuse, R158, R28 ;  /* 0x0000009e941c723c */ /* 0x040fe2000004181c */
[----:B------:R1:W-:Y:S07]  /*124f0*/  @!P0 LDGSTS.E.BYPASS.LTC128B.128 [R172+0x5000], [R176.64+0x100], !P1 ;  /* 0x05000100b0ac8fae */ /* 0x0003ee000c901d48 */
[C---:B----4-:R-:W-:Y:S01]  /*12500*/  HMMA.16816.F32.BF16 R32, R148.reuse, R144, R32 ;  /* 0x000000909420723c */ /* 0x050fe20000041820 */
[----:B------:R-:W-:Y:S07]  /*12510*/  LDSM.16.M88.4 R160, [R186] ;  /* 0x00000000baa0783b */ /* 0x000fee0000000200 */
[----:B------:R-:W-:Y:S01]  /*12520*/  HMMA.16816.F32.BF16 R36, R148, R146, R36 ;  /* 0x000000929424723c */ /* 0x000fe20000041824 */
[----:B------:R-:W2:Y:S08]  /*12530*/  LDSM.16.M88.4 R164, [R0] ;  /* 0x0000000000a4783b */ /* 0x000eb00000000200 */
[----:B------:R-:W3:Y:S08]  /*12540*/  LDSM.16.M88.4 R168, [R0+0x800] ;  /* 0x0008000000a8783b */ /* 0x000ef00000000200 */
[----:B------:R-:W4:Y:S08]  /*12550*/  LDSM.16.M88.4 R152, [R0+0x1000] ;  /* 0x001000000098783b */ /* 0x000f300000000200 */
[----:B------:R-:W0:Y:S08]  /*12560*/  LDGDEPBAR ;  /* 0x00000000000079af */ /* 0x000e300000000000 */
[----:B------:R-:W5:Y:S01]  /*12570*/  LDSM.16.M88.4 R156, [R0+0x1800] ;  /* 0x00180000009c783b */ /* 0x000f620000000200 */
[C---:B--2---:R-:W-:Y:S07]  /*12580*/  HMMA.16816.F32.BF16 R4, R160.reuse, R164, R4 ;  /* 0x000000a4a004723c */ /* 0x044fee0000041804 */
[----:B------:R-:W-:Y:S01]  /*12590*/  LDSM.16.M88.4 R144, [R185] ;  /* 0x00000000b990783b */ /* 0x000fe20000000200 */
[C---:B------:R-:W-:Y:S07]  /*125a0*/  HMMA.16816.F32.BF16 R12, R160.reuse, R166, R12 ;  /* 0x000000a6a00c723c */ /* 0x040fee000004180c */
[----:B------:R-:W2:Y:S01]  /*125b0*/  LDSM.16.M88.4 R148, [R9] ;  /* 0x000000000994783b */ /* 0x000ea20000000200 */
[C---:B---3--:R-:W-:Y:S07]  /*125c0*/  HMMA.16816.F32.BF16 R16, R160.reuse, R168, R16 ;  /* 0x000000a8a010723c */ /* 0x048fee0000041810 */
[----:B------:R-:W3:Y:S01]  /*125d0*/  LDSM.16.M88.4 R164, [R9+0x800] ;  /* 0x0008000009a4783b */ /* 0x000ee20000000200 */
[C---:B------:R-:W-:Y:S07]  /*125e0*/  HMMA.16816.F32.BF16 R20, R160.reuse, R170, R20 ;  /* 0x000000aaa014723c */ /* 0x040fee0000041814 */
[----:B------:R-:W3:Y:S01]  /*125f0*/  LDSM.16.M88.4 R168, [R9+0x1000] ;  /* 0x0010000009a8783b */ /* 0x000ee20000000200 */
[C---:B----4-:R-:W-:Y:S07]  /*12600*/  HMMA.16816.F32.BF16 R24, R160.reuse, R152, R24 ;  /* 0x00000098a018723c */ /* 0x050fee0000041818 */
[----:B-1----:R-:W-:Y:S01]  /*12610*/  LDSM.16.M88.4 R172, [R2+0x3800] ;  /* 0x0038000002ac783b */ /* 0x002fe20000000200 */
[C---:B------:R-:W-:Y:S07]  /*12620*/  HMMA.16816.F32.BF16 R28, R160.reuse, R154, R28 ;  /* 0x0000009aa01c723c */ /* 0x040fee000004181c */
[----:B------:R-:W1:Y:S01]  /*12630*/  LDSM.16.M88.4 R152, [R9+0x1800] ;  /* 0x001800000998783b */ /* 0x000e620000000200 */
[C---:B-----5:R-:W-:Y:S07]  /*12640*/  HMMA.16816.F32.BF16 R32, R160.reuse, R156, R32 ;  /* 0x0000009ca020723c */ /* 0x060fee0000041820 */
[----:B------:R-:W-:Y:S01]  /*12650*/  LDSM.16.M88.4 R176, [R186+0x4000] ;  /* 0x00400000bab0783b */ /* 0x000fe20000000200 */
[----:B------:R-:W-:Y:S07]  /*12660*/  HMMA.16816.F32.BF16 R36, R160, R158, R36 ;  /* 0x0000009ea024723c */ /* 0x000fee0000041824 */
[----:B------:R-:W-:Y:S01]  /*12670*/  LDSM.16.M88.4 R156, [R194+0x2000] ;  /* 0x00200000c29c783b */ /* 0x000fe20000000200 */
[C---:B--2---:R-:W-:Y:S07]  /*12680*/  HMMA.16816.F32.BF16 R4, R144.reuse, R148, R4 ;  /* 0x000000949004723c */ /* 0x044fee0000041804 */
[----:B------:R-:W-:Y:S01]  /*12690*/  LDSM.16.M88.4 R160, [R194+0x2800] ;  /* 0x00280000c2a0783b */ /* 0x000fe20000000200 */
[C---:B------:R-:W-:Y:S07]  /*126a0*/  HMMA.16816.F32.BF16 R12, R144.reuse, R150, R12 ;  /* 0x00000096900c723c */ /* 0x040fee000004180c */
[----:B------:R-:W2:Y:S01]  /*126b0*/  LDSM.16.M88.4 R148, [R190+0x4000] ;  /* 0x00400000be94783b */ /* 0x000ea20000000200 */
[C---:B---3--:R-:W-:Y:S07]  /*126c0*/  HMMA.16816.F32.BF16 R16, R144.reuse, R164, R16 ;  /* 0x000000a49010723c */ /* 0x048fee0000041810 */
[----:B------:R-:W-:Y:S01]  /*126d0*/  LDSM.16.M88.4 R180, [R0+0x2000] ;  /* 0x0020000000b4783b */ /* 0x000fe20000000200 */
[C---:B------:R-:W-:Y:S07]  /*126e0*/  HMMA.16816.F32.BF16 R20, R144.reuse, R166, R20 ;  /* 0x000000a69014723c */ /* 0x040fee0000041814 */
[----:B------:R-:W3:Y:S01]  /*126f0*/  LDSM.16.M88.4 R164, [R194+0x3000] ;  /* 0x00300000c2a4783b */ /* 0x000ee20000000200 */
[C---:B------:R-:W-:Y:S08]  /*12700*/  HMMA.16816.F32.BF16 R24, R144.reuse, R168, R24 ;  /* 0x000000a89018723c */ /* 0x040ff00000041818 */
[C---:B------:R-:W-:Y:S01]  /*12710*/  HMMA.16816.F32.BF16 R28, R144.reuse, R170, R28 ;  /* 0x000000aa901c723c */ /* 0x040fe2000004181c */
[----:B------:R-:W-:Y:S07]  /*12720*/  LDSM.16.M88.4 R168, [R2+0x2000] ;  /* 0x0020000002a8783b */ /* 0x000fee0000000200 */
[C---:B-1----:R-:W-:Y:S08]  /*12730*/  HMMA.16816.F32.BF16 R32, R144.reuse, R152, R32 ;  /* 0x000000989020723c */ /* 0x042ff00000041820 */
[----:B------:R-:W-:Y:S01]  /*12740*/  HMMA.16816.F32.BF16 R36, R144, R154, R36 ;  /* 0x0000009a9024723c */ /* 0x000fe20000041824 */
[----:B------:R-:W1:Y:S07]  /*12750*/  LDSM.16.M88.4 R144, [R194+0x3800] ;  /* 0x00380000c290783b */ /* 0x000e6e0000000200 */
[C---:B--2---:R-:W-:Y:S01]  /*12760*/  HMMA.16816.F32.BF16 R4, R148.reuse, R156, R4 ;  /* 0x0000009c9404723c */ /* 0x044fe20000041804 */
[----:B------:R-:W2:Y:S07]  /*12770*/  LDSM.16.M88.4 R152, [R187+0x4000] ;  /* 0x00400000bb98783b */ /* 0x000eae0000000200 */
[C---:B------:R-:W-:Y:S01]  /*12780*/  HMMA.16816.F32.BF16 R12, R148.reuse, R158, R12 ;  /* 0x0000009e940c723c */ /* 0x040fe2000004180c */
[----:B------:R-:W4:Y:S07]  /*12790*/  LDSM.16.M88.4 R156, [R2+0x2800] ;  /* 0x00280000029c783b */ /* 0x000f2e0000000200 */
[C---:B------:R-:W-:Y:S08]  /*127a0*/  HMMA.16816.F32.BF16 R16, R148.reuse, R160, R16 ;  /* 0x000000a09410723c */ /* 0x040ff00000041810 */
[C---:B------:R-:W-:Y:S01]  /*127b0*/  HMMA.16816.F32.BF16 R20, R148.reuse, R162, R20 ;  /* 0x000000a29414723c */ /* 0x040fe20000041814 */
[----:B------:R-:W5:Y:S07]  /*127c0*/  LDSM.16.M88.4 R160, [R2+0x3000] ;  /* 0x0030000002a0783b */ /* 0x000f6e0000000200 */
[C---:B---3--:R-:W-:Y:S08]  /*127d0*/  HMMA.16816.F32.BF16 R24, R148.reuse, R164, R24 ;  /* 0x000000a49418723c */ /* 0x048ff00000041818 */
        /* <DEDUP_REMOVED lines=8> */
[----:B------:R-:W-:Y:S07]  /*12860*/  LDSM.16.M88.4 R168, [R196+0x3000] ;  /* 0x00300000c4a8783b */ /* 0x000fee0000000200 */
[C---:B----4-:R-:W-:Y:S08]  /*12870*/  HMMA.16816.F32.BF16 R16, R152.reuse, R156, R16 ;  /* 0x0000009c9810723c */ /* 0x050ff00000041810 */
[C---:B------:R-:W-:Y:S01]  /*12880*/  HMMA.16816.F32.BF16 R20, R152.reuse, R158, R20 ;  /* 0x0000009e9814723c */ /* 0x040fe20000041814 */
[----:B------:R-:W-:Y:S07]  /*12890*/  LDSM.16.M88.4 R156, [R185+0x4000] ;  /* 0x00400000b99c783b */ /* 0x000fee0000000200 */
[C---:B-----5:R-:W-:Y:S08]  /*128a0*/  HMMA.16816.F32.BF16 R24, R152.reuse, R160, R24 ;  /* 0x000000a09818723c */ /* 0x060ff00000041818 */
        /* <DEDUP_REMOVED lines=21> */
[----:B------:R-:W4:Y:S07]  /*12a00*/  LDSM.16.M88.4 R160, [R194+0x5800] ;  /* 0x00580000c2a0783b */ /* 0x000f2e0000000200 */
[C---:B------:R-:W-:Y:S08]  /*12a10*/  HMMA.16816.F32.BF16 R16, R156.reuse, R164, R16 ;  /* 0x000000a49c10723c */ /* 0x040ff00000041810 */
[C---:B------:R-:W-:Y:S01]  /*12a20*/  HMMA.16816.F32.BF16 R20, R156.reuse, R166, R20 ;  /* 0x000000a69c14723c */ /* 0x040fe20000041814 */
[----:B------:R-:W-:Y:S07]  /*12a30*/  LDSM.16.M88.4 R164, [R2+0x4800] ;  /* 0x0048000002a4783b */ /* 0x000fee0000000200 */
[C---:B------:R-:W-:Y:S08]  /*12a40*/  HMMA.16816.F32.BF16 R24, R156.reuse, R168, R24 ;  /* 0x000000a89c18723c */ /* 0x040ff00000041818 */
[C---:B------:R-:W-:Y:S01]  /*12a50*/  HMMA.16816.F32.BF16 R28, R156.reuse, R170, R28 ;  /* 0x000000aa9c1c723c */ /* 0x040fe2000004181c */
[----:B------:R-:W-:Y:S07]  /*12a60*/  LDSM.16.M88.4 R168, [R0+0x4000] ;  /* 0x0040000000a8783b */ /* 0x000fee0000000200 */
[C---:B-1----:R-:W-:Y:S08]  /*12a70*/  HMMA.16816.F32.BF16 R32, R156.reuse, R144, R32 ;  /* 0x000000909c20723c */ /* 0x042ff00000041820 */
[----:B------:R-:W-:Y:S01]  /*12a80*/  HMMA.16816.F32.BF16 R36, R156, R146, R36 ;  /* 0x000000929c24723c */ /* 0x000fe20000041824 */
[----:B------:R-:W-:Y:S07]  /*12a90*/  LDSM.16.M88.4 R144, [R187+0x8000] ;  /* 0x00800000bb90783b */ /* 0x000fee0000000200 */
[C---:B------:R-:W-:Y:S01]  /*12aa0*/  HMMA.16816.F32.BF16 R4, R172.reuse, R180, R4 ;  /* 0x000000b4ac04723c */ /* 0x040fe20000041804 */
[----:B------:R-:W1:Y:S07]  /*12ab0*/  LDSM.16.M88.4 R156, [R2+0x4000] ;  /* 0x00400000029c783b */ /* 0x000e6e0000000200 */
[C---:B------:R-:W-:Y:S08]  /*12ac0*/  HMMA.16816.F32.BF16 R12, R172.reuse, R182, R12 ;  /* 0x000000b6ac0c723c */ /* 0x040ff0000004180c */
        /* <DEDUP_REMOVED lines=10> */
[----:B------:R-:W1:Y:S07]  /*12b70*/  LDSM.16.M88.4 R172, [R0+0x4800] ;  /* 0x0048000000ac783b */ /* 0x000e6e0000000200 */
[C---:B------:R-:W-:Y:S01]  /*12b80*/  HMMA.16816.F32.BF16 R12, R144.reuse, R158, R12 ;  /* 0x0000009e900c723c */ /* 0x040fe2000004180c */
[----:B------:R-:W5:Y:S07]  /*12b90*/  LDSM.16.M88.4 R156, [R0+0x5800] ;  /* 0x00580000009c783b */ /* 0x000f6e0000000200 */
[C---:B------:R-:W-:Y:S08]  /*12ba0*/  HMMA.16816.F32.BF16 R16, R144.reuse, R164, R16 ;  /* 0x000000a49010723c */ /* 0x040ff00000041810 */
[C---:B------:R-:W-:Y:S01]  /*12bb0*/  HMMA.16816.F32.BF16 R20, R144.reuse, R166, R20 ;  /* 0x000000a69014723c */ /* 0x040fe20000041814 */
[----:B------:R1:W-:Y:S07]  /*12bc0*/  LDSM.16.M88.4 R164, [R9+0x4000] ;  /* 0x0040000009a4783b */ /* 0x0003ee0000000200 */
[C---:B--2---:R-:W-:Y:S08]  /*12bd0*/  HMMA.16816.F32.BF16 R24, R144.reuse, R148, R24 ;  /* 0x000000949018723c */ /* 0x044ff00000041818 */
[C---:B------:R-:W-:Y:S01]  /*12be0*/  HMMA.16816.F32.BF16 R28, R144.reuse, R150, R28 ;  /* 0x00000096901c723c */ /* 0x040fe2000004181c */
[----:B------:R-:W2:Y:S07]  /*12bf0*/  LDSM.16.M88.4 R148, [R185+0x8000] ;  /* 0x00800000b994783b */ /* 0x000eae0000000200 */
[C---:B---3--:R-:W-:Y:S04]  /*12c00*/  HMMA.16816.F32.BF16 R32, R144.reuse, R152, R32 ;  /* 0x000000989020723c */ /* 0x048fe80000041820 */
[----:B-1----:R-:W-:Y:S04]  /*12c10*/  IADD3 R9, R214, R201, RZ ;  /* 0x000000c9d6097210 */ /* 0x002fe80007ffe0ff */
[----:B------:R-:W-:Y:S01]  /*12c20*/  HMMA.16816.F32.BF16 R36, R144, R154, R36 ;  /* 0x0000009a9024723c */ /* 0x000fe20000041824 */
[----:B------:R-:W1:Y:S03]  /*12c30*/  LDSM.16.M88.4 R144, [R196+0x4800] ;  /* 0x00480000c490783b */ /* 0x000e660000000200 */
[----:B------:R-:W-:Y:S04]  /*12c40*/  @P6 IMAD.HI.U32 R0, R9, c[0x0][0x2c8], RZ ;  /* 0x0000b20009006a27 */ /* 0x000fe800078e00ff */
[C---:B----4-:R-:W-:Y:S01]  /*12c50*/  HMMA.16816.F32.BF16 R4, R160.reuse, R168, R4 ;  /* 0x000000a8a004723c */ /* 0x050fe20000041804 */
[----:B------:R-:W3:Y:S04]  /*12c60*/  LDSM.16.M88.4 R152, [R196+0x5000] ;  /* 0x00500000c498783b */ /* 0x000ee80000000200 */
[----:B------:R-:W-:Y:S03]  /*12c70*/  @P6 SHF.R.U32.HI R9, RZ, c[0x0][0x2cc], R0 ;  /* 0x0000b300ff096a19 */ /* 0x000fe60000011600 */
[C---:B------:R-:W-:Y:S02]  /*12c80*/  HMMA.16816.F32.BF16 R12, R160.reuse, R170, R12 ;  /* 0x000000aaa00c723c */ /* 0x040fe4000004180c */
[----:B------:R-:W4:Y:S06]  /*12c90*/  SHFL.IDX PT, R2, R9, RZ, 0x1c1f ;  /* 0x001c1fff09027589 */ /* 0x000f2c00000e0000 */
[C---:B------:R-:W-:Y:S02]  /*12ca0*/  HMMA.16816.F32.BF16 R16, R160.reuse, R172, R16 ;  /* 0x000000aca010723c */ /* 0x040fe40000041810 */
[----:B------:R-:W1:Y:S06]  /*12cb0*/  SHFL.IDX PT, R0, R9, 0x1, 0x1c1f ;  /* 0x003c1f0009007f89 */ /* 0x000e6c00000e0000 */
[C---:B------:R-:W-:Y:S08]  /*12cc0*/  HMMA.16816.F32.BF16 R20, R160.reuse, R174, R20 ;  /* 0x000000aea014723c */ /* 0x040ff00000041814 */
[C---:B------:R-:W-:Y:S08]  /*12cd0*/  HMMA.16816.F32.BF16 R24, R160.reuse, R176, R24 ;  /* 0x000000b0a018723c */ /* 0x040ff00000041818 */
[C---:B------:R-:W-:Y:S08]  /*12ce0*/  HMMA.16816.F32.BF16 R28, R160.reuse, R178, R28 ;  /* 0x000000b2a01c723c */ /* 0x040ff0000004181c */
[C---:B-----5:R-:W-:Y:S08]  /*12cf0*/  HMMA.16816.F32.BF16 R32, R160.reuse, R156, R32 ;  /* 0x0000009ca020723c */ /* 0x060ff00000041820 */
[----:B------:R-:W-:Y:S01]  /*12d00*/  HMMA.16816.F32.BF16 R36, R160, R158, R36 ;  /* 0x0000009ea024723c */ /* 0x000fe20000041824 */
[----:B------:R-:W5:Y:S01]  /*12d10*/  LDSM.16.M88.4 R156, [R196+0x5800] ;  /* 0x00580000c49c783b */ /* 0x000f620000000200 */
[----:B------:R-:W-:Y:S06]  /*12d20*/  DEPBAR.LE SB0, 0x2 ;  /* 0x000080800000791a */ /* 0x000fec0000000000 */
[C---:B--2---:R-:W-:Y:S01]  /*12d30*/  HMMA.16816.F32.BF16 R4, R148.reuse, R164, R4 ;  /* 0x000000a49404723c */ /* 0x044fe20000041804 */
[----:B------:R-:W-:Y:S06]  /*12d40*/  BAR.SYNC.DEFER_BLOCKING 0x0 ;  /* 0x0000000000007b1d */ /* 0x000fec0000010000 */
[----:B------:R-:W-:Y:S01]  /*12d50*/  MOV R165, 0x1 ;  /* 0x0000000100a57802 */ /* 0x000fe20000000f00 */
[C---:B------:R-:W-:Y:S04]  /*12d60*/  HMMA.16816.F32.BF16 R12, R148.reuse, R166, R12 ;  /* 0x000000a6940c723c */ /* 0x040fe8000004180c */
[----:B------:R-:W-:Y:S04]  /*12d70*/  IMAD R165, R234, -0x40, R165 ;  /* 0xffffffc0eaa57824 */ /* 0x000fe800078e02a5 */
[C---:B-1----:R-:W-:Y:S04]  /*12d80*/  HMMA.16816.F32.BF16 R16, R148.reuse, R144, R16 ;  /* 0x000000909410723c */ /* 0x042fe80000041810 */
[----:B------:R-:W-:Y:S04]  /*12d90*/  IADD3 R165, R233, R165, -R213 ;  /* 0x000000a5e9a57210 */ /* 0x000fe80007ffe8d5 */
[C---:B------:R-:W-:Y:S04]  /*12da0*/  HMMA.16816.F32.BF16 R20, R148.reuse, R146, R20 ;  /* 0x000000929414723c */ /* 0x040fe80000041814 */
[----:B------:R-:W-:Y:S04]  /*12db0*/  IADD3 R165, R165, -R232, RZ ;  /* 0x800000e8a5a57210 */ /* 0x000fe80007ffe0ff */
[C---:B---3--:R-:W-:Y:S04]  /*12dc0*/  HMMA.16816.F32.BF16 R24, R148.reuse, R152, R24 ;  /* 0x000000989418723c */ /* 0x048fe80000041818 */
[C---:B----4-:R-:W-:Y:S01]  /*12dd0*/  IMAD.IADD R2, R165.reuse, 0x1, R2 ;  /* 0x00000001a5027824 */ /* 0x050fe200078e0202 */
[----:B------:R-:W-:Y:S03]  /*12de0*/  IADD3 R0, R165, R0, RZ ;  /* 0x00000000a5007210 */ /* 0x000fe60007ffe0ff */
[C---:B------:R-:W-:Y:S03]  /*12df0*/  HMMA.16816.F32.BF16 R28, R148.reuse, R154, R28 ;  /* 0x0000009a941c723c */ /* 0x040fe6000004181c */
[C---:B------:R-:W-:Y:S02]  /*12e00*/  ISETP.GT.AND P3, PT, R2.reuse, RZ, PT ;  /* 0x000000ff0200720c */ /* 0x040fe40003f64270 */
[----:B------:R-:W-:Y:S02]  /*12e10*/  ISETP.GT.AND P2, PT, R2, 0x1, PT ;  /* 0x000000010200780c */ /* 0x000fe40003f44270 */
[C---:B------:R-:W-:Y:S01]  /*12e20*/  ISETP.GT.AND P1, PT, R0.reuse, RZ, PT ;  /* 0x000000ff0000720c */ /* 0x040fe20003f24270 */
[C---:B-----5:R-:W-:Y:S03]  /*12e30*/  HMMA.16816.F32.BF16 R32, R148.reuse, R156, R32 ;  /* 0x0000009c9420723c */ /* 0x060fe60000041820 */
[----:B------:R-:W-:Y:S02]  /*12e40*/  ISETP.GT.AND P0, PT, R0, 0x1, PT ;  /* 0x000000010000780c */ /* 0x000fe40003f04270 */
[----:B------:R-:W-:Y:S02]  /*12e50*/  FSEL R164, R4, -INF , P3 ;  /* 0xff80000004a47808 */ /* 0x000fe40001800000 */
[----:B------:R-:W-:Y:S01]  /*12e60*/  FSEL R4, R5, -INF , P2 ;  /* 0xff80000005047808 */ /* 0x000fe20001000000 */
[----:B------:R-:W-:Y:S03]  /*12e70*/  HMMA.16816.F32.BF16 R36, R148, R158, R36 ;  /* 0x0000009e9424723c */ /* 0x000fe60000041824 */
[----:B------:R-:W-:Y:S01]  /*12e80*/  ISETP.GT.AND P2, PT, R2, 0x9, PT ;  /* 0x000000090200780c */ /* 0x000fe20003f44270 */
[----:B------:R-:W-:Y:S01]  /*12e90*/  IMAD.IADD R156, R139, 0x1, R195 ;  /* 0x000000018b9c7824 */ /* 0x000fe200078e02c3 */
[----:B------:R-:W-:Y:S02]  /*12ea0*/  FSEL R5, R6, -INF , P1 ;  /* 0xff80000006057808 */ /* 0x000fe40000800000 */
[----:B------:R-:W-:Y:S02]  /*12eb0*/  ISETP.GT.AND P1, PT, R0, 0x8, PT ;  /* 0x000000080000780c */ /* 0x000fe40003f24270 */
[----:B------:R-:W-:Y:S02]  /*12ec0*/  FSEL R7, R7, -INF , P0 ;  /* 0xff80000007077808 */ /* 0x000fe40000000000 */
[----:B------:R-:W-:Y:S02]  /*12ed0*/  ISETP.GT.AND P3, PT, R2, 0x8, PT ;  /* 0x000000080200780c */ /* 0x000fe40003f64270 */
[----:B------:R-:W-:Y:S02]  /*12ee0*/  ISETP.GT.AND P0, PT, R0, 0x9, PT ;  /* 0x000000090000780c */ /* 0x000fe40003f04270 */
        /* <DEDUP_REMOVED lines=8> */
[----:B------:R-:W-:Y:S02]  /*12f70*/  FSEL R196, R17, -INF , P2 ;  /* 0xff80000011c47808 */ /* 0x000fe40001000000 */
[----:B------:R-:W-:Y:S02]  /*12f80*/  FMNMX.FTZ R14, R7, R14, !PT ;  /* 0x0000000e070e7209 */ /* 0x000fe40007810000 */
[----:B------:R-:W-:Y:S02]  /*12f90*/  ISETP.GT.AND P3, PT, R2, 0x10, PT ;  /* 0x000000100200780c */ /* 0x000fe40003f64270 */
[----:B------:R-:W-:Y:S02]  /*12fa0*/  ISETP.GT.AND P0, PT, R0, 0x11, PT ;  /* 0x000000110000780c */ /* 0x000fe40003f04270 */
[----:B------:R-:W-:Y:S02]  /*12fb0*/  FMNMX.FTZ R13, R4, R13, !PT ;  /* 0x0000000d040d7209 */ /* 0x000fe40007810000 */
[----:B------:R-:W-:Y:S02]  /*12fc0*/  ISETP.GT.AND P2, PT, R2, 0x19, PT ;  /* 0x000000190200780c */ /* 0x000fe40003f44270 */
[----:B------:R-:W-:Y:S02]  /*12fd0*/  FSEL R239, R18, -INF , P1 ;  /* 0xff80000012ef7808 */ /* 0x000fe40000800000 */
[----:B------:R-:W-:Y:S02]  /*12fe0*/  FSEL R182, R16, -INF , P3 ;  /* 0xff80000010b67808 */ /* 0x000fe40001800000 */
[----:B------:R-:W-:Y:S02]  /*12ff0*/  FSEL R237, R19, -INF , P0 ;  /* 0xff80000013ed7808 */ /* 0x000fe40000000000 */
[----:B------:R-:W-:Y:S02]  /*13000*/  FMNMX.FTZ R13, R12, R13, !PT ;  /* 0x0000000d0c0d7209 */ /* 0x000fe40007810000 */
[----:B------:R-:W-:Y:S02]  /*13010*/  FSEL R238, R21, -INF , P2 ;  /* 0xff80000015ee7808 */ /* 0x000fe40001000000 */
[C---:B------:R-:W-:Y:S02]  /*13020*/  ISETP.GT.AND P2, PT, R2.reuse, 0x20, PT ;  /* 0x000000200200780c */ /* 0x040fe40003f44270 */
[----:B------:R-:W-:Y:S02]  /*13030*/  ISETP.GT.AND P3, PT, R2, 0x18, PT ;  /* 0x000000180200780c */ /* 0x000fe40003f64270 */
[C---:B------:R-:W-:Y:S02]  /*13040*/  ISETP.GT.AND P1, PT, R0.reuse, 0x18, PT ;  /* 0x000000180000780c */ /* 0x040fe40003f24270 */
[----:B------:R-:W-:Y:S02]  /*13050*/  ISETP.GT.AND P0, PT, R0, 0x19, PT ;  /* 0x000000190000780c */ /* 0x000fe40003f04270 */
[----:B------:R-:W-:Y:S02]  /*13060*/  FMNMX.FTZ R14, R9, R14, !PT ;  /* 0x0000000e090e7209 */ /* 0x000fe40007810000 */
[----:B------:R-:W-:Y:S02]  /*13070*/  FSEL R248, R24, -INF , P2 ;  /* 0xff80000018f87808 */ /* 0x000fe40001000000 */
[----:B------:R-:W-:Y:S02]  /*13080*/  ISETP.GT.AND P4, PT, R2, 0x29, PT ;  /* 0x000000290200780c */ /* 0x000fe40003f84270 */
[----:B------:R-:W-:Y:S02]  /*13090*/  FSEL R240, R20, -INF , P3 ;  /* 0xff80000014f07808 */ /* 0x000fe40001800000 */
[----:B------:R-:W-:Y:S02]  /*130a0*/  ISETP.GT.AND P6, PT, R2, 0x30, PT ;  /* 0x000000300200780c */ /* 0x000fe40003fc4270 */
[----:B------:R-:W-:Y:S02]  /*130b0*/  FSEL R251, R22, -INF , P1 ;  /* 0xff80000016fb7808 */ /* 0x000fe40000800000 */
[C---:B------:R-:W-:Y:S02]  /*130c0*/  ISETP.GT.AND P3, PT, R2.reuse, 0x38, PT ;  /* 0x000000380200780c */ /* 0x040fe40003f64270 */
[----:B------:R-:W-:Y:S02]  /*130d0*/  FSEL R241, R23, -INF , P0 ;  /* 0xff80000017f17808 */ /* 0x000fe40000000000 */
[C---:B------:R-:W-:Y:S02]  /*130e0*/  ISETP.GT.AND P2, PT, R2.reuse, 0x39, PT ;  /* 0x000000390200780c */ /* 0x040fe40003f44270 */
[C---:B------:R-:W-:Y:S02]  /*130f0*/  ISETP.GT.AND P1, PT, R2.reuse, 0x21, PT ;  /* 0x000000210200780c */ /* 0x040fe40003f24270 */
[----:B------:R-:W-:Y:S02]  /*13100*/  ISETP.GT.AND P5, PT, R2, 0x31, PT ;  /* 0x000000310200780c */ /* 0x000fe40003fa4270 */
[----:B------:R-:W-:Y:S02]  /*13110*/  FMNMX.FTZ R13, R6, R13, !PT ;  /* 0x0000000d060d7209 */ /* 0x000fe40007810000 */
[----:B------:R-:W-:Y:S02]  /*13120*/  ISETP.GT.AND P0, PT, R2, 0x28, PT ;  /* 0x000000280200780c */ /* 0x000fe40003f04270 */
[----:B------:R-:W-:Y:S02]  /*13130*/  FMNMX.FTZ R2, R15, R14, !PT ;  /* 0x0000000e0f027209 */ /* 0x000fe40007810000 */
[----:B------:R-:W-:Y:S02]  /*13140*/  FMNMX.FTZ R13, R182, R13, !PT ;  /* 0x0000000db60d7209 */ /* 0x000fe40007810000 */
[----:B------:R-:W-:Y:S02]  /*13150*/  FMNMX.FTZ R2, R239, R2, !PT ;  /* 0x00000002ef027209 */ /* 0x000fe40007810000 */
[----:B------:R-:W-:Y:S02]  /*13160*/  FMNMX.FTZ R13, R196, R13, !PT ;  /* 0x0000000dc40d7209 */ /* 0x000fe40007810000 */
[----:B------:R-:W-:Y:S02]  /*13170*/  FMNMX.FTZ R2, R237, R2, !PT ;  /* 0x00000002ed027209 */ /* 0x000fe40007810000 */
[----:B------:R-:W-:Y:S02]  /*13180*/  FSEL R246, R25, -INF , P1 ;  /* 0xff80000019f67808 */ /* 0x000fe40000800000 */
[----:B------:R-:W-:Y:S02]  /*13190*/  ISETP.GT.AND P1, PT, R0, 0x20, PT ;  /* 0x000000200000780c */ /* 0x000fe40003f24270 */
[----:B------:R-:W-:Y:S02]  /*131a0*/  FMNMX.FTZ R2, R251, R2, !PT ;  /* 0x00000002fb027209 */ /* 0x000fe40007810000 */
[----:B------:R-:W-:Y:S02]  /*131b0*/  FMNMX.FTZ R13, R240, R13, !PT ;  /* 0x0000000df00d7209 */ /* 0x000fe40007810000 */
[----:B------:R-:W-:Y:S02]  /*131c0*/  FSEL R249, R26, -INF , P1 ;  /* 0xff8000001af97808 */ /* 0x000fe40000800000 */
[----:B------:R-:W-:Y:S02]  /*131d0*/  FSEL R244, R28, -INF , P0 ;  /* 0xff8000001cf47808 */ /* 0x000fe40000000000 */
[----:B------:R-:W-:Y:S02]  /*131e0*/  ISETP.GT.AND P0, PT, R0, 0x21, PT ;  /* 0x000000210000780c */ /* 0x000fe40003f04270 */
[----:B------:R-:W-:Y:S02]  /*131f0*/  FMNMX.FTZ R2, R241, R2, !PT ;  /* 0x00000002f1027209 */ /* 0x000fe40007810000 */
[----:B------:R-:W-:Y:S02]  /*13200*/  FMNMX.FTZ R13, R238, R13, !PT ;  /* 0x0000000dee0d7209 */ /* 0x000fe40007810000 */
        /* <DEDUP_REMOVED lines=20> */
[----:B------:R-:W-:Y:S01]  /*13350*/  ISETP.GT.AND P1, PT, R0, 0x38, PT ;  /* 0x000000380000780c */ /* 0x000fe20003f24270 */
[----:B------:R-:W-:Y:S01]  /*13360*/  LDSM.16.MT88.4 R32, [R156] ;  /* 0x000000009c20783b */ /* 0x000fe20000004200 */
        /* <DEDUP_REMOVED lines=9> */
[----:B------:R-:W-:Y:S02]  /*13400*/  FMNMX.FTZ R14, R175, R14, !PT ;  /* 0x0000000eaf0e7209 */ /* 0x000fe40007810000 */
[----:B------:R-:W-:Y:S02]  /*13410*/  FMNMX.FTZ R13, R176, R13, !PT ;  /* 0x0000000db00d7209 */ /* 0x000fe40007810000 */
[----:B------:R-:W-:Y:S02]  /*13420*/  FMNMX.FTZ R16, R173, R14, !PT ;  /* 0x0000000ead107209 */ /* 0x000fe40007810000 */
[----:B------:R-:W-:Y:S02]  /*13430*/  FMNMX.FTZ R2, R174, R13, !PT ;  /* 0x0000000dae027209 */ /* 0x000fe40007810000 */
[----:B------:R-:W-:Y:S01]  /*13440*/  IADD3 R158, R184, R195, RZ ;  /* 0x000000c3b89e7210 */ /* 0x000fe20007ffe0ff */
[----:B------:R-:W-:Y:S03]  /*13450*/  SHFL.BFLY PT, R19, R16, 0x2, 0x1f ;  /* 0x0c401f0010137f89 */ /* 0x000fe600000e0000 */
[----:B------:R-:W-:Y:S05]  /*13460*/  IADD3 R157, R189, R158, RZ ;  /* 0x0000009ebd9d7210 */ /* 0x000fea0007ffe0ff */
[----:B------:R-:W1:Y:S08]  /*13470*/  SHFL.BFLY PT, R13, R2, 0x2, 0x1f ;  /* 0x0c401f00020d7f89 */ /* 0x000e7000000e0000 */
[----:B------:R-:W-:Y:S08]  /*13480*/  LDSM.16.MT88.4 R24, [R157] ;  /* 0x000000009d18783b */ /* 0x000ff00000004200 */
[----:B------:R-:W-:Y:S01]  /*13490*/  LDSM.16.MT88.4 R148, [R158+0x3800] ;  /* 0x003800009e94783b */ /* 0x000fe20000004200 */
[----:B-1----:R-:W-:Y:S07]  /*134a0*/  FMNMX.FTZ R17, R2, R13, !PT ;  /* 0x0000000d02117209 */ /* 0x002fee0007810000 */
[----:B------:R-:W-:Y:S01]  /*134b0*/  LDSM.16.MT88.4 R152, [R157+0x3800] ;  /* 0x003800009d98783b */ /* 0x000fe20000004200 */
[----:B------:R-:W-:Y:S07]  /*134c0*/  FMNMX.FTZ R13, R16, R19, !PT ;  /* 0x00000013100d7209 */ /* 0x000fee0007810000 */
[----:B------:R-:W1:Y:S08]  /*134d0*/  SHFL.BFLY PT, R2, R17, 0x1, 0x1f ;  /* 0x0c201f0011027f89 */ /* 0x000e7000000e0000 */
[----:B------:R-:W2:Y:S01]  /*134e0*/  SHFL.BFLY PT, R0, R13, 0x1, 0x1f ;  /* 0x0c201f000d007f89 */ /* 0x000ea200000e0000 */
[----:B-1----:R-:W-:Y:S07]  /*134f0*/  FMNMX.FTZ R2, R17, R2, !PT ;  /* 0x0000000211027209 */ /* 0x002fee0007810000 */
[----:B------:R-:W1:Y:S01]  /*13500*/  LDSM.16.MT88.4 R16, [R158] ;  /* 0x000000009e10783b */ /* 0x000e620000004200 */
[C---:B------:R-:W-:Y:S01]  /*13510*/  FSETP.NEU.FTZ.AND P1, PT, R2.reuse, -INF , PT ;  /* 0xff8000000200780b */ /* 0x040fe20003f3d000 */
[----:B------:R-:W-:Y:S01]  /*13520*/  FMUL.FTZ R177, R2, c[0x0][0x2d0] ;  /* 0x0000b40002b17a20 */ /* 0x000fe20000410000 */
[----:B--2---:R-:W-:Y:S04]  /*13530*/  FMNMX.FTZ R0, R13, R0, !PT ;  /* 0x000000000d007209 */ /* 0x004fe80007810000 */
[----:B------:R-:W-:Y:S02]  /*13540*/  FSEL R177, R177, RZ, P1 ;  /* 0x000000ffb1b17208 */ /* 0x000fe40000800000 */
[C---:B------:R-:W-:Y:S01]  /*13550*/  FSETP.NEU.FTZ.AND P0, PT, R0.reuse, -INF , PT ;  /* 0xff8000000000780b */ /* 0x040fe20003f1d000 */
[----:B------:R-:W-:Y:S02]  /*13560*/  FMUL.FTZ R172, R0, c[0x0][0x2d0] ;  /* 0x0000b40000ac7a20 */ /* 0x000fe40000410000 */
[--C-:B------:R-:W-:Y:S01]  /*13570*/  FFMA.FTZ R170, R4, c[0x0][0x2d0], -R177.reuse ;  /* 0x0000b40004aa7a23 */ /* 0x100fe200000108b1 */
[----:B------:R-:W-:Y:S01]  /*13580*/  FSEL R4, R2, RZ, P1 ;  /* 0x000000ff02047208 */ /* 0x000fe20000800000 */
[--C-:B------:R-:W-:Y:S01]  /*13590*/  FFMA.FTZ R169, R12, c[0x0][0x2d0], -R177.reuse ;  /* 0x0000b4000ca97a23 */ /* 0x100fe200000108b1 */
[----:B------:R-:W-:Y:S01]  /*135a0*/  FSEL R172, R172, RZ, P0 ;  /* 0x000000ffacac7208 */ /* 0x000fe20000000000 */
[----:B------:R-:W-:Y:S02]  /*135b0*/  FFMA.FTZ R171, R164, c[0x0][0x2d0], -R177 ;  /* 0x0000b400a4ab7a23 */ /* 0x000fe400000108b1 */
[----:B------:R-:W-:Y:S01]  /*135c0*/  FADD.FTZ R3, -R4, R3 ;  /* 0x0000000304037221 */ /* 0x000fe20000010100 */
[----:B------:R-:W-:Y:S01]  /*135d0*/  MUFU.EX2 R170, R170 ;  /* 0x000000aa00aa7308 */ /* 0x000fe20000000800 */
[--C-:B------:R-:W-:Y:S01]  /*135e0*/  FFMA.FTZ R167, R5, c[0x0][0x2d0], -R172.reuse ;  /* 0x0000b40005a77a23 */ /* 0x100fe200000108ac */
[----:B------:R-:W-:Y:S01]  /*135f0*/  FSEL R5, R0, RZ, P0 ;  /* 0x000000ff00057208 */ /* 0x000fe20000000000 */
[--C-:B------:R-:W-:Y:S02]  /*13600*/  FFMA.FTZ R166, R7, c[0x0][0x2d0], -R172.reuse ;  /* 0x0000b40007a67a23 */ /* 0x100fe400000108ac */
[----:B------:R-:W-:Y:S02]  /*13610*/  FFMA.FTZ R164, R15, c[0x0][0x2d0], -R172 ;  /* 0x0000b4000fa47a23 */ /* 0x000fe400000108ac */
[----:B------:R-:W-:Y:S02]  /*13620*/  FADD.FTZ R5, -R5, R8 ;  /* 0x0000000805057221 */ /* 0x000fe40000010100 */
[--C-:B------:R-:W-:Y:S01]  /*13630*/  FFMA.FTZ R168, R6, c[0x0][0x2d0], -R177.reuse ;  /* 0x0000b40006a87a23 */ /* 0x100fe200000108b1 */
[----:B------:R-:W2:Y:S01]  /*13640*/  MUFU.EX2 R171, R171 ;  /* 0x000000ab00ab7308 */ /* 0x000ea20000000800 */
[--C-:B------:R-:W-:Y:S02]  /*13650*/  FFMA.FTZ R165, R9, c[0x0][0x2d0], -R172.reuse ;  /* 0x0000b40009a57a23 */ /* 0x100fe400000108ac */
[----:B------:R-:W-:Y:S02]  /*13660*/  FMUL.FTZ R6, R3, c[0x0][0x2d0] ;  /* 0x0000b40003067a20 */ /* 0x000fe40000410000 */
        /* <DEDUP_REMOVED lines=9> */
[----:B------:R-:W3:Y:S01]  /*13700*/  MUFU.EX2 R168, R168 ;  /* 0x000000a800a87308 */ /* 0x000ee20000000800 */
[--C-:B------:R-:W-:Y:S02]  /*13710*/  FFMA.FTZ R241, R241, c[0x0][0x2d0], -R172.reuse ;  /* 0x0000b400f1f17a23 */ /* 0x100fe400000108ac */
[--C-:B------:R-:W-:Y:S01]  /*13720*/  FFMA.FTZ R248, R248, c[0x0][0x2d0], -R177.reuse ;  /* 0x0000b400f8f87a23 */ /* 0x100fe200000108b1 */
[----:B--2---:R-:W-:Y:S01]  /*13730*/  F2FP.BF16.PACK_AB R144, R170, R171 ;  /* 0x000000abaa90723e */ /* 0x004fe200000010ff */
        /* <DEDUP_REMOVED lines=9> */
[----:B------:R-:W2:Y:S01]  /*137d0*/  MUFU.EX2 R166, R166 ;  /* 0x000000a600a67308 */ /* 0x000ea20000000800 */
[--C-:B------:R-:W-:Y:S02]  /*137e0*/  FFMA.FTZ R245, R178, c[0x0][0x2d0], -R177.reuse ;  /* 0x0000b400b2f57a23 */ /* 0x100fe400000108b1 */
[--C-:B------:R-:W-:Y:S01]  /*137f0*/  FFMA.FTZ R178, R181, c[0x0][0x2d0], -R172.reuse ;  /* 0x0000b400b5b27a23 */ /* 0x100fe200000108ac */
[----:B---3--:R-:W-:Y:S01]  /*13800*/  F2FP.BF16.PACK_AB R146, R168, R169 ;  /* 0x000000a9a892723e */ /* 0x008fe200000010ff */
[--C-:B------:R-:W-:Y:S02]  /*13810*/  FFMA.FTZ R179, R179, c[0x0][0x2d0], -R172.reuse ;  /* 0x0000b400b3b37a23 */ /* 0x100fe400000108ac */
[--C-:B------:R-:W-:Y:S02]  /*13820*/  FFMA.FTZ R176, R176, c[0x0][0x2d0], -R177.reuse ;  /* 0x0000b400b0b07a23 */ /* 0x100fe400000108b1 */
[----:B------:R-:W-:Y:S01]  /*13830*/  FFMA.FTZ R177, R174, c[0x0][0x2d0], -R177 ;  /* 0x0000b400aeb17a23 */ /* 0x000fe200000108b1 */
[----:B------:R-:W-:Y:S01]  /*13840*/  MUFU.EX2 R165, R165 ;  /* 0x000000a500a57308 */ /* 0x000fe20000000800 */
[--C-:B------:R-:W-:Y:S02]  /*13850*/  FFMA.FTZ R174, R175, c[0x0][0x2d0], -R172.reuse ;  /* 0x0000b400afae7a23 */ /* 0x100fe400000108ac */
[----:B------:R-:W-:Y:S07]  /*13860*/  FFMA.FTZ R172, R173, c[0x0][0x2d0], -R172 ;  /* 0x0000b400adac7a23 */ /* 0x000fee00000108ac */
[----:B------:R-:W3:Y:S01]  /*13870*/  MUFU.EX2 R164, R164 ;  /* 0x000000a400a47308 */ /* 0x000ee20000000800 */
[----:B--2---:R-:W-:Y:S09]  /*13880*/  F2FP.BF16.PACK_AB R145, R166, R167 ;  /* 0x000000a7a691723e */ /* 0x004ff200000010ff */
[----:B------:R-:W2:Y:S10]  /*13890*/  MUFU.EX2 R8, R6 ;  /* 0x0000000600087308 */ /* 0x000eb40000000800 */
[----:B------:R-:W4:Y:S01]  /*138a0*/  MUFU.EX2 R3, R9 ;  /* 0x0000000900037308 */ /* 0x000f220000000800 */
[----:B---3--:R-:W-:Y:S09]  /*138b0*/  F2FP.BF16.PACK_AB R147, R164, R165 ;  /* 0x000000a5a493723e */ /* 0x008ff200000010ff */
[----:B------:R-:W-:Y:S01]  /*138c0*/  MUFU.EX2 R182, R182 ;  /* 0x000000b600b67308 */ /* 0x000fe20000000800 */
[C---:B--2---:R-:W-:Y:S02]  /*138d0*/  FMUL.FTZ R4, R8.reuse, R132 ;  /* 0x0000008408047220 */ /* 0x044fe40000410000 */
[C---:B------:R-:W-:Y:S02]  /*138e0*/  FMUL.FTZ R5, R8.reuse, R133 ;  /* 0x0000008508057220 */ /* 0x040fe40000410000 */
[C---:B------:R-:W-:Y:S02]  /*138f0*/  FMUL.FTZ R12, R8.reuse, R128 ;  /* 0x00000080080c7220 */ /* 0x040fe40000410000 */
[C---:B------:R-:W-:Y:S03]  /*13900*/  FMUL.FTZ R13, R8.reuse, R129 ;  /* 0x00000081080d7220 */ /* 0x040fe60000410000 */
[----:B------:R-:W2:Y:S01]  /*13910*/  MUFU.EX2 R183, R183 ;  /* 0x000000b700b77308 */ /* 0x000ea20000000800 */
[C---:B------:R-:W-:Y:S02]  /*13920*/  FMUL.FTZ R20, R8.reuse, R108 ;  /* 0x0000006c08147220 */ /* 0x040fe40000410000 */
[----:B----4-:R-:W-:Y:S01]  /*13930*/  FMUL.FTZ R6, R3, R134 ;  /* 0x0000008603067220 */ /* 0x010fe20000410000 */
[----:B------:R-:W-:Y:S01]  /*13940*/  IADD3 R9, R189, R156, RZ ;  /* 0x0000009cbd097210 */ /* 0x000fe20007ffe0ff */
[C---:B------:R-:W-:Y:S02]  /*13950*/  FMUL.FTZ R7, R3.reuse, R135 ;  /* 0x0000008703077220 */ /* 0x040fe40000410000 */
[----:B------:R-:W-:Y:S01]  /*13960*/  LDSM.16.MT88.4 R132, [R157+0x2800] ;  /* 0x002800009d84783b */ /* 0x000fe20000004200 */
[C---:B------:R-:W-:Y:S02]  /*13970*/  FMUL.FTZ R14, R3.reuse, R130 ;  /* 0x00000082030e7220 */ /* 0x040fe40000410000 */
[C---:B------:R-:W-:Y:S01]  /*13980*/  FMUL.FTZ R15, R3.reuse, R131 ;  /* 0x00000083030f7220 */ /* 0x040fe20000410000 */
[----:B------:R-:W-:Y:S01]  /*13990*/  MUFU.EX2 R196, R196 ;  /* 0x000000c400c47308 */ /* 0x000fe20000000800 */
        /* <DEDUP_REMOVED lines=11> */
[----:B------:R-:W3:Y:S01]  /*13a50*/  LDSM.16.MT88.4 R104, [R9] ;  /* 0x000000000968783b */ /* 0x000ee20000004200 */
[C---:B------:R-:W-:Y:S02]  /*13a60*/  FMUL.FTZ R23, R3.reuse, R111 ;  /* 0x0000006f03177220 */ /* 0x040fe40000410000 */
[C---:B------:R-:W-:Y:S02]  /*13a70*/  FMUL.FTZ R28, R8.reuse, R116 ;  /* 0x00000074081c7220 */ /* 0x040fe40000410000 */
[C---:B------:R-:W-:Y:S02]  /*13a80*/  HMMA.16816.F32.BF16 R16, R144.reuse, R24, R16 ;  /* 0x000000189010723c */ /* 0x040fe40000041810 */
[----:B------:R-:W4:Y:S01]  /*13a90*/  MUFU.EX2 R238, R238 ;  /* 0x000000ee00ee7308 */ /* 0x000f220000000800 */
[----:B------:R-:W5:Y:S01]  /*13aa0*/  LDSM.16.MT88.4 R108, [R158+0x2000] ;  /* 0x002000009e6c783b */ /* 0x000f620000004200 */
[C---:B------:R-:W-:Y:S02]  /*13ab0*/  FMUL.FTZ R29, R8.reuse, R117 ;  /* 0x00000075081d7220 */ /* 0x040fe40000410000 */
[C---:B------:R-:W-:Y:S02]  /*13ac0*/  FMUL.FTZ R30, R3.reuse, R118 ;  /* 0x00000076031e7220 */ /* 0x040fe40000410000 */
[C---:B------:R-:W-:Y:S04]  /*13ad0*/  HMMA.16816.F32.BF16 R20, R144.reuse, R26, R20 ;  /* 0x0000001a9014723c */ /* 0x040fe80000041814 */
[C---:B------:R-:W-:Y:S01]  /*13ae0*/  FMUL.FTZ R24, R8.reuse, R112 ;  /* 0x0000007008187220 */ /* 0x040fe20000410000 */
[----:B------:R-:W-:Y:S01]  /*13af0*/  MUFU.EX2 R240, R240 ;  /* 0x000000f000f07308 */ /* 0x000fe20000000800 */
[C---:B------:R-:W-:Y:S02]  /*13b00*/  FMUL.FTZ R25, R8.reuse, R113 ;  /* 0x0000007108197220 */ /* 0x040fe40000410000 */
[C---:B------:R-:W-:Y:S04]  /*13b10*/  FMUL.FTZ R26, R3.reuse, R114 ;  /* 0x00000072031a7220 */ /* 0x040fe80000410000 */
[C---:B------:R-:W-:Y:S02]  /*13b20*/  FMUL.FTZ R27, R3.reuse, R115 ;  /* 0x00000073031b7220 */ /* 0x040fe40000410000 */
[----:B------:R-:W1:Y:S01]  /*13b30*/  LDSM.16.MT88.4 R112, [R157+0x2000] ;  /* 0x002000009d70783b */ /* 0x000e620000004200 */
[C---:B------:R-:W-:Y:S01]  /*13b40*/  FMUL.FTZ R31, R3.reuse, R119 ;  /* 0x00000077031f7220 */ /* 0x040fe20000410000 */
[----:B------:R-:W1:Y:S01]  /*13b50*/  MUFU.EX2 R241, R241 ;  /* 0x000000f100f17308 */ /* 0x000e620000000800 */
[C---:B------:R-:W-:Y:S02]  /*13b60*/  FMUL.FTZ R36, R8.reuse, R124 ;  /* 0x0000007c08247220 */ /* 0x040fe40000410000 */
[C---:B------:R-:W-:Y:S03]  /*13b70*/  HMMA.16816.F32.BF16 R24, R144.reuse, R32, R24 ;  /* 0x000000209018723c */ /* 0x040fe60000041818 */
[----:B------:R-:W-:Y:S01]  /*13b80*/  LDSM.16.MT88.4 R116, [R158+0x800] ;  /* 0x000800009e74783b */ /* 0x000fe20000004200 */
[C---:B------:R-:W-:Y:S02]  /*13b90*/  FMUL.FTZ R37, R8.reuse, R125 ;  /* 0x0000007d08257220 */ /* 0x040fe40000410000 */
[C---:B------:R-:W-:Y:S01]  /*13ba0*/  FMUL.FTZ R38, R3.reuse, R126 ;  /* 0x0000007e03267220 */ /* 0x040fe20000410000 */
[----:B------:R-:W-:Y:S01]  /*13bb0*/  MUFU.EX2 R248, R248 ;  /* 0x000000f800f87308 */ /* 0x000fe20000000800 */
[C---:B------:R-:W-:Y:S04]  /*13bc0*/  HMMA.16816.F32.BF16 R28, R144.reuse, R34, R28 ;  /* 0x00000022901c723c */ /* 0x040fe8000004181c */
[C---:B------:R-:W-:Y:S02]  /*13bd0*/  FMUL.FTZ R32, R8.reuse, R120 ;  /* 0x0000007808207220 */ /* 0x040fe40000410000 */
[C---:B------:R-:W-:Y:S02]  /*13be0*/  FMUL.FTZ R33, R8.reuse, R121 ;  /* 0x0000007908217220 */ /* 0x040fe40000410000 */
[C---:B------:R-:W-:Y:S01]  /*13bf0*/  FMUL.FTZ R34, R3.reuse, R122 ;  /* 0x0000007a03227220 */ /* 0x040fe20000410000 */
[----:B------:R-:W1:Y:S03]  /*13c00*/  MUFU.EX2 R251, R251 ;  /* 0x000000fb00fb7308 */ /* 0x000e660000000800 */
[C---:B------:R-:W-:Y:S02]  /*13c10*/  FMUL.FTZ R35, R3.reuse, R123 ;  /* 0x0000007b03237220 */ /* 0x040fe40000410000 */
[----:B------:R-:W-:Y:S01]  /*13c20*/  LDSM.16.MT88.4 R120, [R157+0x800] ;  /* 0x000800009d78783b */ /* 0x000fe20000004200 */
[C---:B------:R-:W-:Y:S02]  /*13c30*/  FMUL.FTZ R39, R3.reuse, R127 ;  /* 0x0000007f03277220 */ /* 0x040fe40000410000 */
[C---:B------:R-:W-:Y:S02]  /*13c40*/  FMUL.FTZ R40, R8.reuse, R40 ;  /* 0x0000002808287220 */ /* 0x040fe40000410000 */
[C---:B---3--:R-:W-:Y:S01]  /*13c50*/  HMMA.16816.F32.BF16 R32, R144.reuse, R104, R32 ;  /* 0x000000689020723c */ /* 0x048fe20000041820 */
[----:B------:R-:W-:Y:S02]  /*13c60*/  MUFU.EX2 R246, R246 ;  /* 0x000000f600f67308 */ /* 0x000fe40000000800 */
[----:B------:R-:W-:Y:S01]  /*13c70*/  LDSM.16.MT88.4 R124, [R9+0x800] ;  /* 0x00080000097c783b */ /* 0x000fe20000004200 */
[C---:B------:R-:W-:Y:S02]  /*13c80*/  FMUL.FTZ R41, R8.reuse, R41 ;  /* 0x0000002908297220 */ /* 0x040fe40000410000 */
[C---:B------:R-:W-:Y:S02]  /*13c90*/  FMUL.FTZ R42, R3.reuse, R42 ;  /* 0x0000002a032a7220 */ /* 0x040fe40000410000 */
[C---:B------:R-:W-:Y:S03]  /*13ca0*/  HMMA.16816.F32.BF16 R36, R144.reuse, R106, R36 ;  /* 0x0000006a9024723c */ /* 0x040fe60000041824 */
[----:B------:R-:W3:Y:S01]  /*13cb0*/  LDSM.16.MT88.4 R104, [R156+0x2000] ;  /* 0x002000009c68783b */ /* 0x000ee20000004200 */
[C---:B------:R-:W-:Y:S01]  /*13cc0*/  FMUL.FTZ R43, R3.reuse, R43 ;  /* 0x0000002b032b7220 */ /* 0x040fe20000410000 */
[----:B------:R-:W1:Y:S01]  /*13cd0*/  MUFU.EX2 R247, R247 ;  /* 0x000000f700f77308 */ /* 0x000e620000000800 */
[C---:B------:R-:W-:Y:S02]  /*13ce0*/  FMUL.FTZ R44, R8.reuse, R44 ;  /* 0x0000002c082c7220 */ /* 0x040fe40000410000 */
[C---:B------:R-:W-:Y:S03]  /*13cf0*/  FMUL.FTZ R45, R8.reuse, R45 ;  /* 0x0000002d082d7220 */ /* 0x040fe60000410000 */
[C---:B-----5:R-:W-:Y:S03]  /*13d00*/  HMMA.16816.F32.BF16 R40, R144.reuse, R108, R40 ;  /* 0x0000006c9028723c */ /* 0x060fe60000041828 */
[C---:B------:R-:W-:Y:S01]  /*13d10*/  FMUL.FTZ R46, R3.reuse, R46 ;  /* 0x0000002e032e7220 */ /* 0x040fe20000410000 */
[----:B------:R-:W-:Y:S01]  /*13d20*/  MUFU.EX2 R244, R244 ;  /* 0x000000f400f47308 */ /* 0x000fe20000000800 */
[C---:B------:R-:W-:Y:S02]  /*13d30*/  FMUL.FTZ R47, R3.reuse, R47 ;  /* 0x0000002f032f7220 */ /* 0x040fe40000410000 */
[C---:B------:R-:W-:Y:S02]  /*13d40*/  FMUL.FTZ R48, R8.reuse, R48 ;  /* 0x0000003008307220 */ /* 0x040fe40000410000 */
[C---:B------:R-:W-:Y:S03]  /*13d50*/  FMUL.FTZ R49, R8.reuse, R49 ;  /* 0x0000003108317220 */ /* 0x040fe60000410000 */
[C---:B------:R-:W-:Y:S01]  /*13d60*/  HMMA.16816.F32.BF16 R44, R144.reuse, R110, R44 ;  /* 0x0000006e902c723c */ /* 0x040fe2000004182c */
[----:B------:R-:W5:Y:S01]  /*13d70*/  LDSM.16.MT88.4 R108, [R9+0x2000] ;  /* 0x00200000096c783b */ /* 0x000f620000004200 */
[----:B------:R-:W2:Y:S01]  /*13d80*/  MUFU.EX2 R249, R249 ;  /* 0x000000f900f97308 */ /* 0x000ea20000000800 */
[C---:B------:R-:W-:Y:S02]  /*13d90*/  FMUL.FTZ R50, R3.reuse, R50 ;  /* 0x0000003203327220 */ /* 0x040fe40000410000 */
[C---:B------:R-:W-:Y:S02]  /*13da0*/  FMUL.FTZ R51, R3.reuse, R51 ;  /* 0x0000003303337220 */ /* 0x040fe40000410000 */
[C---:B------:R-:W-:Y:S02]  /*13db0*/  FMUL.FTZ R52, R8.reuse, R52 ;  /* 0x0000003408347220 */ /* 0x040fe40000410000 */
[C---:B------:R-:W-:Y:S03]  /*13dc0*/  FMUL.FTZ R53, R8.reuse, R53 ;  /* 0x0000003508357220 */ /* 0x040fe60000410000 */
[C---:B-1----:R-:W-:Y:S01]  /*13dd0*/  HMMA.16816.F32.BF16 R48, R144.reuse, R112, R48 ;  /* 0x000000709030723c */ /* 0x042fe20000041830 */
[----:B------:R-:W-:Y:S02]  /*13de0*/  MUFU.EX2 R242, R242 ;  /* 0x000000f200f27308 */ /* 0x000fe40000000800 */
[C---:B------:R-:W-:Y:S02]  /*13df0*/  FMUL.FTZ R54, R3.reuse, R54 ;  /* 0x0000003603367220 */ /* 0x040fe40000410000 */
[C---:B------:R-:W-:Y:S02]  /*13e00*/  FMUL.FTZ R55, R3.reuse, R55 ;  /* 0x0000003703377220 */ /* 0x040fe40000410000 */
[C---:B------:R-:W-:Y:S02]  /*13e10*/  FMUL.FTZ R56, R8.reuse, R56 ;  /* 0x0000003808387220 */ /* 0x040fe40000410000 */
[C---:B------:R-:W-:Y:S02]  /*13e20*/  FMUL.FTZ R57, R8.reuse, R57 ;  /* 0x0000003908397220 */ /* 0x040fe40000410000 */
[----:B------:R-:W1:Y:S01]  /*13e30*/  MUFU.EX2 R243, R243 ;  /* 0x000000f300f37308 */ /* 0x000e620000000800 */
[C---:B------:R-:W-:Y:S01]  /*13e40*/  HMMA.16816.F32.BF16 R52, R144.reuse, R114, R52 ;  /* 0x000000729034723c */ /* 0x040fe20000041834 */
[----:B------:R-:W1:Y:S02]  /*13e50*/  LDSM.16.MT88.4 R112, [R158+0x4000] ;  /* 0x004000009e70783b */ /* 0x000e640000004200 */
[C---:B------:R-:W-:Y:S02]  /*13e60*/  FMUL.FTZ R58, R3.reuse, R58 ;  /* 0x0000003a033a7220 */ /* 0x040fe40000410000 */
[C---:B------:R-:W-:Y:S02]  /*13e70*/  FMUL.FTZ R59, R3.reuse, R59 ;  /* 0x0000003b033b7220 */ /* 0x040fe40000410000 */
[C---:B------:R-:W-:Y:S02]  /*13e80*/  FMUL.FTZ R60, R8.reuse, R60 ;  /* 0x0000003c083c7220 */ /* 0x040fe40000410000 */
[C---:B------:R-:W-:Y:S01]  /*13e90*/  FMUL.FTZ R61, R8.reuse, R61 ;  /* 0x0000003d083d7220 */ /* 0x040fe20000410000 */
[----:B------:R-:W-:Y:S02]  /*13ea0*/  MUFU.EX2 R180, R180 ;  /* 0x000000b400b47308 */ /* 0x000fe40000000800 */
[C---:B---3--:R-:W-:Y:S03]  /*13eb0*/  HMMA.16816.F32.BF16 R56, R144.reuse, R104, R56 ;  /* 0x000000689038723c */ /* 0x048fe60000041838 */
[C---:B------:R-:W-:Y:S02]  /*13ec0*/  FMUL.FTZ R62, R3.reuse, R62 ;  /* 0x0000003e033e7220 */ /* 0x040fe40000410000 */
[C---:B------:R-:W-:Y:S02]  /*13ed0*/  FMUL.FTZ R63, R3.reuse, R63 ;  /* 0x0000003f033f7220 */ /* 0x040fe40000410000 */
[C---:B------:R-:W-:Y:S01]  /*13ee0*/  FMUL.FTZ R64, R8.reuse, R64 ;  /* 0x0000004008407220 */ /* 0x040fe20000410000 */
[----:B------:R-:W3:Y:S01]  /*13ef0*/  MUFU.EX2 R245, R245 ;  /* 0x000000f500f57308 */ /* 0x000ee20000000800 */
[C---:B------:R-:W-:Y:S03]  /*13f00*/  FMUL.FTZ R65, R8.reuse, R65 ;  /* 0x0000004108417220 */ /* 0x040fe60000410000 */
[C---:B------:R-:W-:Y:S01]  /*13f10*/  HMMA.16816.F32.BF16 R60, R144.reuse, R106, R60 ;  /* 0x0000006a903c723c */ /* 0x040fe2000004183c */
[----:B------:R-:W2:Y:S02]  /*13f20*/  LDSM.16.MT88.4 R104, [R157+0x4000] ;  /* 0x004000009d68783b */ /* 0x000ea40000004200 */
[C---:B------:R-:W-:Y:S02]  /*13f30*/  FMUL.FTZ R66, R3.reuse, R66 ;  /* 0x0000004203427220 */ /* 0x040fe40000410000 */
[C---:B------:R-:W-:Y:S01]  /*13f40*/  FMUL.FTZ R67, R3.reuse, R67 ;  /* 0x0000004303437220 */ /* 0x040fe20000410000 */
[----:B------:R-:W-:Y:S01]  /*13f50*/  MUFU.EX2 R178, R178 ;  /* 0x000000b200b27308 */ /* 0x000fe20000000800 */
[C---:B------:R-:W-:Y:S02]  /*13f60*/  FMUL.FTZ R68, R8.reuse, R68 ;  /* 0x0000004408447220 */ /* 0x040fe40000410000 */
[C---:B------:R-:W-:Y:S03]  /*13f70*/  FMUL.FTZ R69, R8.reuse, R69 ;  /* 0x0000004508457220 */ /* 0x040fe60000410000 */
[C---:B-----5:R-:W-:Y:S03]  /*13f80*/  HMMA.16816.F32.BF16 R64, R144.reuse, R108, R64 ;  /* 0x0000006c9040723c */ /* 0x060fe60000041840 */
[C---:B------:R-:W-:Y:S01]  /*13f90*/  FMUL.FTZ R70, R3.reuse, R70 ;  /* 0x0000004603467220 */ /* 0x040fe20000410000 */
[----:B------:R-:W5:Y:S01]  /*13fa0*/  MUFU.EX2 R179, R179 ;  /* 0x000000b300b37308 */ /* 0x000f620000000800 */
[C---:B------:R-:W-:Y:S02]  /*13fb0*/  FMUL.FTZ R71, R3.reuse, R71 ;  /* 0x0000004703477220 */ /* 0x040fe40000410000 */
[C---:B------:R-:W-:Y:S02]  /*13fc0*/  FMUL.FTZ R72, R8.reuse, R72 ;  /* 0x0000004808487220 */ /* 0x040fe40000410000 */
[C---:B------:R-:W-:Y:S03]  /*13fd0*/  FMUL.FTZ R73, R8.reuse, R73 ;  /* 0x0000004908497220 */ /* 0x040fe60000410000 */
[C---:B------:R-:W-:Y:S01]  /*13fe0*/  HMMA.16816.F32.BF16 R68, R144.reuse, R110, R68 ;  /* 0x0000006e9044723c */ /* 0x040fe20000041844 */
[----:B------:R-:W3:Y:S01]  /*13ff0*/  LDSM.16.MT88.4 R108, [R156+0x4000] ;  /* 0x004000009c6c783b */ /* 0x000ee20000004200 */
[----:B------:R-:W-:Y:S01]  /*14000*/  MUFU.EX2 R176, R176 ;  /* 0x000000b000b07308 */ /* 0x000fe20000000800 */
[C---:B------:R-:W-:Y:S02]  /*14010*/  FMUL.FTZ R74, R3.reuse, R74 ;  /* 0x0000004a034a7220 */ /* 0x040fe40000410000 */
[C---:B------:R-:W-:Y:S02]  /*14020*/  FMUL.FTZ R75, R3.reuse, R75 ;  /* 0x0000004b034b7220 */ /* 0x040fe40000410000 */
[C---:B------:R-:W-:Y:S02]  /*14030*/  FMUL.FTZ R76, R8.reuse, R76 ;  /* 0x0000004c084c7220 */ /* 0x040fe40000410000 */
[C---:B------:R-:W-:Y:S03]  /*14040*/  FMUL.FTZ R77, R8.reuse, R77 ;  /* 0x0000004d084d7220 */ /* 0x040fe60000410000 */
[C---:B-1----:R-:W-:Y:S01]  /*14050*/  HMMA.16816.F32.BF16 R72, R144.reuse, R112, R72 ;  /* 0x000000709048723c */ /* 0x042fe20000041848 */
[----:B------:R-:W1:Y:S02]  /*14060*/  MUFU.EX2 R177, R177 ;  /* 0x000000b100b17308 */ /* 0x000e640000000800 */
[C---:B------:R-:W-:Y:S02]  /*14070*/  FMUL.FTZ R78, R3.reuse, R78 ;  /* 0x0000004e034e7220 */ /* 0x040fe40000410000 */
[C---:B------:R-:W-:Y:S02]  /*14080*/  FMUL.FTZ R79, R3.reuse, R79 ;  /* 0x0000004f034f7220 */ /* 0x040fe40000410000 */
[C---:B------:R-:W-:Y:S02]  /*14090*/  FMUL.FTZ R80, R8.reuse, R80 ;  /* 0x0000005008507220 */ /* 0x040fe40000410000 */
[C---:B------:R-:W-:Y:S02]  /*140a0*/  FMUL.FTZ R81, R8.reuse, R81 ;  /* 0x0000005108517220 */ /* 0x040fe40000410000 */
[----:B------:R-:W-:Y:S01]  /*140b0*/  MUFU.EX2 R174, R174 ;  /* 0x000000ae00ae7308 */ /* 0x000fe20000000800 */
[C---:B------:R-:W-:Y:S01]  /*140c0*/  HMMA.16816.F32.BF16 R76, R144.reuse, R114, R76 ;  /* 0x00000072904c723c */ /* 0x040fe2000004184c */
[----:B------:R-:W1:Y:S02]  /*140d0*/  LDSM.16.MT88.4 R112, [R9+0x4000] ;  /* 0x004000000970783b */ /* 0x000e640000004200 */
[C---:B------:R-:W-:Y:S02]  /*140e0*/  FMUL.FTZ R82, R3.reuse, R82 ;  /* 0x0000005203527220 */ /* 0x040fe40000410000 */
[C---:B------:R-:W-:Y:S02]  /*140f0*/  FMUL.FTZ R83, R3.reuse, R83 ;  /* 0x0000005303537220 */ /* 0x040fe40000410000 */
[C---:B------:R-:W-:Y:S02]  /*14100*/  FMUL.FTZ R84, R8.reuse, R84 ;  /* 0x0000005408547220 */ /* 0x040fe40000410000 */
[C---:B------:R-:W-:Y:S01]  /*14110*/  FMUL.FTZ R85, R8.reuse, R85 ;  /* 0x0000005508557220 */ /* 0x040fe20000410000 */
[----:B------:R-:W1:Y:S02]  /*14120*/  MUFU.EX2 R173, R172 ;  /* 0x000000ac00ad7308 */ /* 0x000e640000000800 */
[C---:B--2---:R-:W-:Y:S03]  /*14130*/  HMMA.16816.F32.BF16 R80, R144.reuse, R104, R80 ;  /* 0x000000689050723c */ /* 0x044fe60000041850 */
[C---:B------:R-:W-:Y:S02]  /*14140*/  FMUL.FTZ R86, R3.reuse, R86 ;  /* 0x0000005603567220 */ /* 0x040fe40000410000 */
[----:B------:R-:W-:Y:S02]  /*14150*/  FMUL.FTZ R87, R3, R87 ;  /* 0x0000005703577220 */ /* 0x000fe40000410000 */
[C---:B------:R-:W-:Y:S01]  /*14160*/  FMUL.FTZ R88, R8.reuse, R88 ;  /* 0x0000005808587220 */ /* 0x040fe20000410000 */
[----:B------:R-:W-:Y:S01]  /*14170*/  F2FP.BF16.PACK_AB R104, R183, R182 ;  /* 0x000000b6b768723e */ /* 0x000fe200000010ff */
[C---:B------:R-:W-:Y:S03]  /*14180*/  FMUL.FTZ R89, R8.reuse, R89 ;  /* 0x0000005908597220 */ /* 0x040fe60000410000 */
[C---:B------:R-:W-:Y:S03]  /*14190*/  HMMA.16816.F32.BF16 R84, R144.reuse, R106, R84 ;  /* 0x0000006a9054723c */ /* 0x040fe60000041854 */
[----:B------:R-:W-:Y:S01]  /*141a0*/  FMUL.FTZ R90, R3, R90 ;  /* 0x0000005a035a7220 */ /* 0x000fe20000410000 */
[----:B------:R-:W-:Y:S01]  /*141b0*/  F2FP.BF16.PACK_AB R105, R237, R196 ;  /* 0x000000c4ed69723e */ /* 0x000fe200000010ff */
[C---:B------:R-:W-:Y:S02]  /*141c0*/  FMUL.FTZ R91, R3.reuse, R91 ;  /* 0x0000005b035b7220 */ /* 0x040fe40000410000 */
[----:B------:R-:W-:Y:S01]  /*141d0*/  FMUL.FTZ R92, R8, R92 ;  /* 0x0000005c085c7220 */ /* 0x000fe20000410000 */
[----:B----4-:R-:W-:Y:S01]  /*141e0*/  F2FP.BF16.PACK_AB R106, R238, R239 ;  /* 0x000000efee6a723e */ /* 0x010fe200000010ff */
[C---:B------:R-:W-:Y:S03]  /*141f0*/  FMUL.FTZ R93, R8.reuse, R93 ;  /* 0x0000005d085d7220 */ /* 0x040fe60000410000 */
[C---:B---3--:R-:W-:Y:S03]  /*14200*/  HMMA.16816.F32.BF16 R88, R144.reuse, R108, R88 ;  /* 0x0000006c9058723c */ /* 0x048fe60000041858 */
[----:B------:R-:W-:Y:S01]  /*14210*/  FMUL.FTZ R94, R3, R94 ;  /* 0x0000005e035e7220 */ /* 0x000fe20000410000 */
[----:B------:R-:W-:Y:S01]  /*14220*/  F2FP.BF16.PACK_AB R107, R241, R240 ;  /* 0x000000f0f16b723e */ /* 0x000fe200000010ff */
        /* <DEDUP_REMOVED lines=12> */
[----:B------:R-:W-:Y:S02]  /*142f0*/  FFMA.FTZ R167, R3, R230, R167 ;  /* 0x000000e603a77223 */ /* 0x000fe400000100a7 */
[----:B------:R-:W-:Y:S03]  /*14300*/  FFMA.FTZ R171, R8, R227, R171 ;  /* 0x000000e308ab7223 */ /* 0x000fe600000100ab */
[----:B------:R-:W-:Y:S01]  /*14310*/  HMMA.16816.F32.BF16 R100, R144, R114, R100 ;  /* 0x000000729064723c */ /* 0x000fe20000041864 */
[----:B------:R-:W1:Y:S02]  /*14320*/  LDSM.16.MT88.4 R112, [R156+0x2800] ;  /* 0x002800009c70783b */ /* 0x000e640000004200 */
[----:B------:R-:W-:Y:S02]  /*14330*/  FADD.FTZ R166, R166, R167 ;  /* 0x000000a7a6a67221 */ /* 0x000fe40000010000 */
[----:B------:R-:W-:Y:S03]  /*14340*/  FADD.FTZ R170, R170, R171 ;  /* 0x000000abaaaa7221 */ /* 0x000fe60000010000 */
[C---:B------:R-:W-:Y:S01]  /*14350*/  HMMA.16816.F32.BF16 R4, R104.reuse, R116, R4 ;  /* 0x000000746804723c */ /* 0x040fe20000041804 */
[----:B------:R-:W-:Y:S04]  /*14360*/  LDSM.16.MT88.4 R144, [R157+0x3000] ;  /* 0x003000009d90783b */ /* 0x000fe80000004200 */
[----:B------:R-:W-:Y:S03]  /*14370*/  FADD.FTZ R169, R169, R170 ;  /* 0x000000aaa9a97221 */ /* 0x000fe60000010000 */
        /* <DEDUP_REMOVED lines=52> */
[C---:B------:R-:W-:Y:S01]  /*146c0*/  HMMA.16816.F32.BF16 R20, R104.reuse, R126, R20 ;  /* 0x0000007e6814723c */ /* 0x040fe20000041814 */
[----:B------:R-:W-:Y:S07]  /*146d0*/  LDSM.16.MT88.4 R124, [R9+0x1800] ;  /* 0x00180000097c783b */ /* 0x000fee0000004200 */
        /* <DEDUP_REMOVED lines=11> */
[----:B-----5:R-:W-:Y:S01]  /*14790*/  F2FP.BF16.PACK_AB R145, R179, R178 ;  /* 0x000000b2b391723e */ /* 0x020fe200000010ff */
        /* <DEDUP_REMOVED lines=8> */
[C---:B--2---:R-:W-:Y:S04]  /*14820*/  HMMA.16816.F32.BF16 R64, R104.reuse, R108, R64 ;  /* 0x0000006c6840723c */ /* 0x044fe80000041840 */
[----:B------:R-:W-:Y:S04]  /*14830*/  FADD.FTZ R227, R177, R176 ;  /* 0x000000b0b1e37221 */ /* 0x000fe80000010000 */
        /* <DEDUP_REMOVED lines=9> */
[C---:B------:R-:W-:Y:S08]  /*148d0*/  HMMA.16816.F32.BF16 R92, R104.reuse, R114, R92 ;  /* 0x00000072685c723c */ /* 0x040ff0000004185c */
[C---:B--2---:R-:W-:Y:S08]  /*148e0*/  HMMA.16816.F32.BF16 R96, R104.reuse, R108, R96 ;  /* 0x0000006c6860723c */ /* 0x044ff00000041860 */
        /* <DEDUP_REMOVED lines=14> */
[C---:B------:R-:W-:Y:S01]  /*149d0*/  HMMA.16816.F32.BF16 R124, R144.reuse, R126, R36 ;  /* 0x0000007e907c723c */ /* 0x040fe20000041824 */
[----:B------:R-:W-:Y:S02]  /*149e0*/  @P0 IMAD.MOV.U32 R8, RZ, RZ, c[0x0][0x1e0] ;  /* 0x00007800ff080624 */ /* 0x000fe400078e00ff */
        /* <DEDUP_REMOVED lines=20> */
[----:B------:R-:W-:Y:S01]  /*14b30*/  FADD.FTZ R19, R165, R166 ;  /* 0x000000a6a5137221 */ /* 0x000fe20000010000 */
[----:B------:R-:W-:Y:S01]  /*14b40*/  @P0 SHF.L.U32 R17, R24, 0x6, RZ ;  /* 0x0000000618110819 */ /* 0x000fe200000006ff */
[C---:B-----5:R-:W-:Y:S03]  /*14b50*/  HMMA.16816.F32.BF16 R80, R144.reuse, R20, R80 ;  /* 0x000000149050723c */ /* 0x060fe60000041850 */
[----:B------:R-:W-:Y:S01]  /*14b60*/  FADD.FTZ R19, R164, R19 ;  /* 0x00000013a4137221 */ /* 0x000fe20000010000 */
[----:B------:R-:W-:Y:S03]  /*14b70*/  @P0 SHF.L.U64.HI R3, R24, 0x6, R3 ;  /* 0x0000000618030819 */ /* 0x000fe60000010203 */
[----:B------:R-:W-:Y:S01]  /*14b80*/  FADD.FTZ R196, R196, R19 ;  /* 0x00000013c4c47221 */ /* 0x000fe20000010000 */
[C---:B------:R-:W-:Y:S01]  /*14b90*/  @P0 LEA R19, P1, R8.reuse, R17, 0x5 ;  /* 0x0000001108130211 */ /* 0x040fe200078228ff */
[C---:B------:R-:W-:Y:S03]  /*14ba0*/  HMMA.16816.F32.BF16 R84, R144.reuse, R22, R84 ;  /* 0x000000169054723c */ /* 0x040fe60000041854 */
[----:B------:R-:W-:Y:S01]  /*14bb0*/  @P0 LEA.HI.X R21, R8, R3, R16, 0x5, P1 ;  /* 0x0000000308150211 */ /* 0x000fe200008f2c10 */
[----:B------:R-:W-:Y:S01]  /*14bc0*/  FADD.FTZ R237, R237, R196 ;  /* 0x000000c4eded7221 */ /* 0x000fe20000010000 */
[C---:B------:R-:W-:Y:S01]  /*14bd0*/  ISETP.GE.AND P1, PT, R226.reuse, 0x1, PT ;  /* 0x00000001e200780c */ /* 0x040fe20003f26270 */
[----:B------:R-:W-:Y:S01]  /*14be0*/  IMAD.MOV.U32 R196, RZ, RZ, R236 ;  /* 0x000000ffffc47224 */ /* 0x000fe200078e00ec */
[----:B------:R-:W-:Y:S01]  /*14bf0*/  IADD3 R226, R226, 0x1, RZ ;  /* 0x00000001e2e27810 */ /* 0x000fe20007ffe0ff */
[C---:B-1----:R-:W-:Y:S04]  /*14c00*/  HMMA.16816.F32.BF16 R88, R144.reuse, R4, R88 ;  /* 0x000000049058723c */ /* 0x042fe80000041858 */
[----:B------:R-:W-:Y:S01]  /*14c10*/  SEL R226, R226, RZ, !P1 ;  /* 0x000000ffe2e27207 */ /* 0x000fe20004800000 */
[----:B------:R-:W-:Y:S01]  /*14c20*/  FADD.FTZ R240, R240, R237 ;  /* 0x000000edf0f07221 */ /* 0x000fe20000010000 */
[-C--:B------:R-:W-:Y:S02]  /*14c30*/  @P0 IADD3 R17, P1, R17, R228.reuse, RZ ;  /* 0x000000e411110210 */ /* 0x080fe40007f3e0ff */
[----:B------:R-:W-:Y:S01]  /*14c40*/  @P0 IADD3 R19, P5, R19, R228, RZ ;  /* 0x000000e413130210 */ /* 0x000fe20007fbe0ff */
[C---:B------:R-:W-:Y:S03]  /*14c50*/  HMMA.16816.F32.BF16 R92, R144.reuse, R6, R92 ;  /* 0x00000006905c723c */ /* 0x040fe6000004185c */
[----:B------:R-:W-:Y:S01]  /*14c60*/  @P0 LEA R20, P6, R17, c[0x0][0x1c8], 0x1 ;  /* 0x0000720011140a11 */ /* 0x000fe200078c08ff */
[----:B------:R-:W-:Y:S01]  /*14c70*/  FADD.FTZ R241, R241, R240 ;  /* 0x000000f0f1f17221 */ /* 0x000fe20000010000 */
[-C--:B------:R-:W-:Y:S01]  /*14c80*/  @P0 IADD3.X R8, R3, R222.reuse, RZ, P1, !PT ;  /* 0x000000de03080210 */ /* 0x080fe20000ffe4ff */
[----:B------:R-:W-:Y:S01]  /*14c90*/  @P0 IMAD R3, R226, 0x6000, R11 ;  /* 0x00006000e2030824 */ /* 0x000fe200078e020b */
[----:B------:R-:W-:Y:S01]  /*14ca0*/  @P0 IADD3.X R16, R21, R222, RZ, P5, !PT ;  /* 0x000000de15100210 */ /* 0x000fe20002ffe4ff */
[----:B------:R-:W-:Y:S01]  /*14cb0*/  FADD.FTZ R246, R246, R241 ;  /* 0x000000f1f6f67221 */ /* 0x000fe20000010000 */
[----:B------:R-:W-:Y:S02]  /*14cc0*/  @P0 LEA.HI.X R21, R17, c[0x0][0x1cc], R8, 0x1, P6 ;  /* 0x0000730011150a11 */ /* 0x000fe400030f0c08 */
[----:B------:R-:W-:Y:S01]  /*14cd0*/  @P0 ISETP.GE.AND P1, PT, R206, c[0x0][0x1d4], PT ;  /* 0x00007500ce000a0c */ /* 0x000fe20003f26270 */
[C---:B--2---:R-:W-:Y:S02]  /*14ce0*/  HMMA.16816.F32.BF16 R96, R144.reuse, R12, R96 ;  /* 0x0000000c9060723c */ /* 0x044fe40000041860 */
[----:B------:R-:W-:Y:S01]  /*14cf0*/  @!PT LDS RZ, [RZ] ;  /* 0x00000000fffff984 */ /* 0x000fe20000000800 */
[----:B------:R-:W-:Y:S01]  /*14d00*/  @!PT LDS RZ, [RZ] ;  /* 0x00000000fffff984 */ /* 0x000fe20000000800 */
[----:B------:R-:W-:Y:S01]  /*14d10*/  @!PT LDS RZ, [RZ] ;  /* 0x00000000fffff984 */ /* 0x000fe20000000800 */
[----:B------:R1:W-:Y:S01]  /*14d20*/  @P0 LDGSTS.E.BYPASS.LTC128B.128 [R3], [R20.64], !P3 ;  /* 0x0000000014030fae */ /* 0x0003e2000d901d48 */
[----:B------:R-:W-:Y:S01]  /*14d30*/  @P0 LEA R4, P4, R19, c[0x0][0x1c8], 0x1 ;  /* 0x0000720013040a11 */ /* 0x000fe200078808ff */
[----:B------:R-:W-:Y:S01]  /*14d40*/  FADD.FTZ R247, R247, R246 ;  /* 0x000000f6f7f77221 */ /* 0x000fe20000010000 */
[----:B------:R-:W-:Y:S02]  /*14d50*/  IADD3 R6, R191, 0x1, RZ ;  /* 0x00000001bf067810 */ /* 0x000fe40007ffe0ff */
[----:B------:R-:W-:Y:S01]  /*14d60*/  @P0 LEA.HI.X R5, R19, c[0x0][0x1cc], R16, 0x1, P4 ;  /* 0x0000730013050a11 */ /* 0x000fe200020f0c10 */
[----:B------:R-:W-:Y:S01]  /*14d70*/  FADD.FTZ R242, R242, R247 ;  /* 0x000000f7f2f27221 */ /* 0x000fe20000010000 */
[----:B------:R-:W-:Y:S01]  /*14d80*/  HMMA.16816.F32.BF16 R100, R144, R14, R100 ;  /* 0x0000000e9064723c */ /* 0x000fe20000041864 */
[----:B------:R1:W-:Y:S02]  /*14d90*/  @P0 LDGSTS.E.BYPASS.LTC128B.128 [R3+0x2000], [R20.64+0x80], !P2 ;  /* 0x0200008014030fae */ /* 0x0003e4000d101d48 */
[----:B------:R-:W-:Y:S01]  /*14da0*/  FADD.FTZ R243, R243, R242 ;  /* 0x000000f2f3f37221 */ /* 0x000fe20000010000 */
[----:B------:R-:W-:Y:S03]  /*14db0*/  MOV R8, R0 ;  /* 0x0000000000087202 */ /* 0x000fe60000000f00 */
[----:B------:R-:W-:Y:S02]  /*14dc0*/  FADD.FTZ R178, R178, R243 ;  /* 0x000000f3b2b27221 */ /* 0x000fe40000010000 */
[----:B------:R1:W-:Y:S03]  /*14dd0*/  @P0 LDGSTS.E.BYPASS.LTC128B.128 [R3+0x4000], [R20.64+0x100], !P1 ;  /* 0x0400010014030fae */ /* 0x0003e6000c901d48 */
[----:B------:R-:W-:Y:S04]  /*14de0*/  FADD.FTZ R179, R179, R178 ;  /* 0x000000b2b3b37221 */ /* 0x000fe80000010000 */
[----:B------:R-:W-:Y:S01]  /*14df0*/  FADD.FTZ R174, R174, R179 ;  /* 0x000000b3aeae7221 */ /* 0x000fe20000010000 */
[----:B------:R1:W-:Y:S03]  /*14e00*/  @P0 LDGSTS.E.BYPASS.LTC128B.128 [R3+0x1000], [R4.64], !P3 ;  /* 0x0100000004030fae */ /* 0x0003e6000d901d48 */
[----:B------:R-:W-:Y:S05]  /*14e10*/  FADD.FTZ R230, R173, R174 ;  /* 0x000000aeade67221 */ /* 0x000fea0000010000 */
[----:B------:R1:W-:Y:S08]  /*14e20*/  @P0 LDGSTS.E.BYPASS.LTC128B.128 [R3+0x3000], [R4.64+0x80], !P2 ;  /* 0x0300008004030fae */ /* 0x0003f0000d101d48 */
[----:B------:R1:W-:Y:S01]  /*14e30*/  @P0 LDGSTS.E.BYPASS.LTC128B.128 [R3+0x5000], [R4.64+0x100], !P1 ;  /* 0x0500010004030fae */ /* 0x0003e2000c901d48 */
[----:B------:R-:W-:Y:S02]  /*14e40*/  ISETP.GT.AND P0, PT, R234, R235, PT ;  /* 0x000000ebea00720c */ /* 0x000fe40003f04270 */
[----:B------:R-:W-:Y:S02]  /*14e50*/  ISETP.GE.AND P1, PT, R191, 0x1, PT ;  /* 0x00000001bf00780c */ /* 0x000fe40003f26270 */
[----:B------:R-:W-:Y:S02]  /*14e60*/  MOV R234, R236 ;  /* 0x000000ec00ea7202 */ /* 0x000fe40000000f00 */
[----:B------:R-:W-:Y:S01]  /*14e70*/  SEL R191, R6, RZ, !P1 ;  /* 0x000000ff06bf7207 */ /* 0x000fe20004800000 */
[----:B------:R-:W0:Y:S01]  /*14e80*/  LDGDEPBAR ;  /* 0x00000000000079af */ /* 0x000e220000000000 */
[----:B-1----:R-:W-:Y:S05]  /*14e90*/  MOV R3, R2 ;  /* 0x0000000200037202 */ /* 0x002fea0000000f00 */
[----:B------:R-:W-:-:S05]  /*14ea0*/  @P0 BRA `(.L_x_4817) ;  /* 0xffffd21000000947 */ /* 0x000fca000383ffff */
.L_x_4816:
[----:B------:R-:W-:-:S13]  /*14eb0*/  ISETP.GE.AND P0, PT, R196, R223, PT ;  /* 0x000000dfc400720c */ /* 0x000fda0003f06270 */
[----:B------:R-:W-:Y:S05]  /*14ec0*/  @!P0 BRA `(.L_x_4818) ;  /* 0x0000291000008947 */ /* 0x000fea0003800000 */
[----:B------:R-:W-:Y:S02]  /*14ed0*/  MOV R3, R0 ;  /* 0x0000000000037202 */ /* 0x000fe40000000f00 */
[----:B------:R-:W-:Y:S02]  /*14ee0*/  MOV R9, R2 ;  /* 0x0000000200097202 */ /* 0x000fe40000000f00 */
.L_x_4819:
        /* <DEDUP_REMOVED lines=22> */
[----:B-1----:R-:W1:Y:S01]  /*15050*/  LDSM.16.M88.4 R12, [R180] ;  /* 0x00000000b40c783b */ /* 0x002e620000000200 */
[----:B------:R-:W-:Y:S02]  /*15060*/  @!P0 IADD3 R160, P5, R163, R224, RZ ;  /* 0x000000e0a3a08210 */ /* 0x000fe40007fbe0ff */
[----:B------:R-:W-:Y:S02]  /*15070*/  @!P0 LEA R172, P6, R161, c[0x0][0x1f8], 0x1 ;  /* 0x00007e00a1ac8a11 */ /* 0x000fe400078c08ff */
[----:B------:R-:W-:Y:S02]  /*15080*/  @!P0 ISETP.GE.AND P2, PT, R207, c[0x0][0x1d4], PT ;  /* 0x00007500cf008a0c */ /* 0x000fe40003f46270 */
[----:B------:R-:W-:Y:S01]  /*15090*/  @!P0 SHF.L.U64.HI R0, R32, 0x6, R0 ;  /* 0x0000000620008819 */ /* 0x000fe20000010200 */
[----:B------:R-:W2:Y:S03]  /*150a0*/  LDSM.16.M88.4 R20, [R180+0x800] ;  /* 0x00080000b414783b */ /* 0x000ea60000000200 */
[----:B------:R-:W-:Y:S02]  /*150b0*/  @!P0 LEA.HI.X R2, R2, R0, R165, 0x5, P1 ;  /* 0x0000000002028211 */ /* 0x000fe400008f2ca5 */
[----:B------:R-:W-:Y:S02]  /*150c0*/  @!P0 ISETP.GE.AND P1, PT, R206, c[0x0][0x1d4], PT ;  /* 0x00007500ce008a0c */ /* 0x000fe40003f26270 */
[-C--:B------:R-:W-:Y:S01]  /*150d0*/  @!P0 IADD3.X R163, R2, R219.reuse, RZ, P5, !PT ;  /* 0x000000db02a38210 */ /* 0x080fe20002ffe4ff */
[----:B------:R-:W3:Y:S01]  /*150e0*/  LDSM.16.M88.4 R28, [R180+0x1000] ;  /* 0x00100000b41c783b */ /* 0x000ee20000000200 */
[----:B------:R-:W-:Y:S02]  /*150f0*/  IADD3 R2, R193, R8, RZ ;  /* 0x00000008c1027210 */ /* 0x000fe40007ffe0ff */
[----:B------:R-:W-:Y:S02]  /*15100*/  @!P0 IADD3.X R0, R0, R219, RZ, P4, !PT ;  /* 0x000000db00008210 */ /* 0x000fe400027fe4ff */
[C---:B------:R-:W-:Y:S02]  /*15110*/  @!P0 LEA R178, P4, R160.reuse, c[0x0][0x1f8], 0x1 ;  /* 0x00007e00a0b28a11 */ /* 0x040fe400078808ff */
[----:B------:R-:W-:Y:S01]  /*15120*/  @!P0 LEA.HI.X R173, R161, c[0x0][0x1fc], R0, 0x1, P6 ;  /* 0x00007f00a1ad8a11 */ /* 0x000fe200030f0c00 */
[----:B------:R-:W4:Y:S01]  /*15130*/  LDSM.16.M88.4 R144, [R180+0x1800] ;  /* 0x00180000b490783b */ /* 0x000f220000000200 */
[----:B------:R-:W-:Y:S02]  /*15140*/  IADD3 R0, R193, R180, RZ ;  /* 0x000000b4c1007210 */ /* 0x000fe40007ffe0ff */
[----:B------:R-:W-:Y:S05]  /*15150*/  @!P0 LEA.HI.X R179, R160, c[0x0][0x1fc], R163, 0x1, P4 ;  /* 0x00007f00a0b38a11 */ /* 0x000fea00020f0ca3 */
[----:B------:R-:W-:Y:S01]  /*15160*/  LDSM.16.M88.4 R148, [R187] ;  /* 0x00000000bb94783b */ /* 0x000fe20000000200 */
[C---:B-1----:R-:W-:Y:S07]  /*15170*/  HMMA.16816.F32.BF16 R4, R36.reuse, R12, RZ ;  /* 0x0000000c2404723c */ /* 0x042fee00000418ff */
[----:B------:R-:W1:Y:S01]  /*15180*/  LDSM.16.M88.4 R152, [R8] ;  /* 0x000000000898783b */ /* 0x000e620000000200 */
[C---:B------:R-:W-:Y:S07]  /*15190*/  HMMA.16816.F32.BF16 R12, R36.reuse, R14, RZ ;  /* 0x0000000e240c723c */ /* 0x040fee00000418ff */
[----:B------:R-:W5:Y:S01]  /*151a0*/  LDSM.16.M88.4 R156, [R8+0x800] ;  /* 0x00080000089c783b */ /* 0x000f620000000200 */
[C---:B--2---:R-:W-:Y:S07]  /*151b0*/  HMMA.16816.F32.BF16 R16, R36.reuse, R20, RZ ;  /* 0x000000142410723c */ /* 0x044fee00000418ff */
[----:B------:R-:W-:Y:S01]  /*151c0*/  LDSM.16.M88.4 R160, [R8+0x1800] ;  /* 0x0018000008a0783b */ /* 0x000fe20000000200 */
[C---:B------:R-:W-:Y:S08]  /*151d0*/  HMMA.16816.F32.BF16 R20, R36.reuse, R22, RZ ;  /* 0x000000162414723c */ /* 0x040ff000000418ff */
[C---:B---3--:R-:W-:Y:S08]  /*151e0*/  HMMA.16816.F32.BF16 R24, R36.reuse, R28, RZ ;  /* 0x0000001c2418723c */ /* 0x048ff000000418ff */
[C---:B------:R-:W-:Y:S08]  /*151f0*/  HMMA.16816.F32.BF16 R28, R36.reuse, R30, RZ ;  /* 0x0000001e241c723c */ /* 0x040ff000000418ff */
[C---:B----4-:R-:W-:Y:S08]  /*15200*/  HMMA.16816.F32.BF16 R32, R36.reuse, R144, RZ ;  /* 0x000000902420723c */ /* 0x050ff000000418ff */
[----:B------:R-:W-:Y:S01]  /*15210*/  HMMA.16816.F32.BF16 R36, R36, R146, RZ ;  /* 0x000000922424723c */ /* 0x000fe200000418ff */
[----:B------:R-:W2:Y:S07]  /*15220*/  LDSM.16.M88.4 R144, [R8+0x1000] ;  /* 0x001000000890783b */ /* 0x000eae0000000200 */
        /* <DEDUP_REMOVED lines=17> */
[C---:B------:R-:W-:Y:S01]  /*15340*/  HMMA.16816.F32.BF16 R32, R148.reuse, R160, R32 ;  /* 0x000000a09420723c */ /* 0x040fe20000041820 */
[----:B------:R-:W-:Y:S07]  /*15350*/  LDSM.16.M88.4 R152, [R186] ;  /* 0x00000000ba98783b */ /* 0x000fee0000000200 */
[----:B------:R-:W-:Y:S01]  /*15360*/  HMMA.16816.F32.BF16 R36, R148, R162, R36 ;  /* 0x000000a29424723c */ /* 0x000fe20000041824 */
[----:B------:R-:W2:Y:S08]  /*15370*/  LDSM.16.M88.4 R164, [R0] ;  /* 0x0000000000a4783b */ /* 0x000eb00000000200 */
[----:B------:R-:W4:Y:S08]  /*15380*/  LDSM.16.M88.4 R168, [R0+0x800] ;  /* 0x0008000000a8783b */ /* 0x000f300000000200 */
[----:B------:R-:W5:Y:S08]  /*15390*/  LDSM.16.M88.4 R156, [R0+0x1000] ;  /* 0x00100000009c783b */ /* 0x000f700000000200 */
[----:B------:R-:W0:Y:S08]  /*153a0*/  LDGDEPBAR ;  /* 0x00000000000079af */ /* 0x000e300000000000 */
[----:B-1----:R-:W1:Y:S01]  /*153b0*/  LDSM.16.M88.4 R172, [R0+0x1800] ;  /* 0x0018000000ac783b */ /* 0x002e620000000200 */
[C---:B--2---:R-:W-:Y:S07]  /*153c0*/  HMMA.16816.F32.BF16 R4, R152.reuse, R164, R4 ;  /* 0x000000a49804723c */ /* 0x044fee0000041804 */
[----:B------:R-:W-:Y:S01]  /*153d0*/  LDSM.16.M88.4 R144, [R185] ;  /* 0x00000000b990783b */ /* 0x000fe20000000200 */
[C---:B------:R-:W-:Y:S07]  /*153e0*/  HMMA.16816.F32.BF16 R12, R152.reuse, R166, R12 ;  /* 0x000000a6980c723c */ /* 0x040fee000004180c */
[----:B---3--:R-:W2:Y:S01]  /*153f0*/  LDSM.16.M88.4 R176, [R2] ;  /* 0x0000000002b0783b */ /* 0x008ea20000000200 */
[C---:B----4-:R-:W-:Y:S07]  /*15400*/  HMMA.16816.F32.BF16 R16, R152.reuse, R168, R16 ;  /* 0x000000a89810723c */ /* 0x050fee0000041810 */
[----:B------:R-:W3:Y:S01]  /*15410*/  LDSM.16.M88.4 R148, [R2+0x800] ;  /* 0x000800000294783b */ /* 0x000ee20000000200 */
[C---:B------:R-:W-:Y:S07]  /*15420*/  HMMA.16816.F32.BF16 R20, R152.reuse, R170, R20 ;  /* 0x000000aa9814723c */ /* 0x040fee0000041814 */
[----:B------:R-:W4:Y:S01]  /*15430*/  LDSM.16.M88.4 R160, [R2+0x1000] ;  /* 0x0010000002a0783b */ /* 0x000f220000000200 */
[C---:B-----5:R-:W-:Y:S07]  /*15440*/  HMMA.16816.F32.BF16 R24, R152.reuse, R156, R24 ;  /* 0x0000009c9818723c */ /* 0x060fee0000041818 */
[----:B------:R-:W5:Y:S01]  /*15450*/  LDSM.16.M88.4 R164, [R2+0x1800] ;  /* 0x0018000002a4783b */ /* 0x000f620000000200 */
[C---:B------:R-:W-:Y:S07]  /*15460*/  HMMA.16816.F32.BF16 R28, R152.reuse, R158, R28 ;  /* 0x0000009e981c723c */ /* 0x040fee000004181c */
[----:B------:R-:W-:Y:S01]  /*15470*/  LDSM.16.M88.4 R156, [R180+0x2000] ;  /* 0x00200000b49c783b */ /* 0x000fe20000000200 */
[C---:B-1----:R-:W-:Y:S07]  /*15480*/  HMMA.16816.F32.BF16 R32, R152.reuse, R172, R32 ;  /* 0x000000ac9820723c */ /* 0x042fee0000041820 */
[----:B------:R-:W-:Y:S01]  /*15490*/  LDSM.16.M88.4 R168, [R180+0x2800] ;  /* 0x00280000b4a8783b */ /* 0x000fe20000000200 */
[----:B------:R-:W-:Y:S07]  /*154a0*/  HMMA.16816.F32.BF16 R36, R152, R174, R36 ;  /* 0x000000ae9824723c */ /* 0x000fee0000041824 */
[----:B------:R-:W1:Y:S01]  /*154b0*/  LDSM.16.M88.4 R152, [R190+0x4000] ;  /* 0x00400000be98783b */ /* 0x000e620000000200 */
[C---:B--2---:R-:W-:Y:S07]  /*154c0*/  HMMA.16816.F32.BF16 R4, R144.reuse, R176, R4 ;  /* 0x000000b09004723c */ /* 0x044fee0000041804 */
[----:B------:R-:W-:Y:S01]  /*154d0*/  LDSM.16.M88.4 R172, [R187+0x4000] ;  /* 0x00400000bbac783b */ /* 0x000fe20000000200 */
[C---:B------:R-:W-:Y:S07]  /*154e0*/  HMMA.16816.F32.BF16 R12, R144.reuse, R178, R12 ;  /* 0x000000b2900c723c */ /* 0x040fee000004180c */
[----:B------:R-:W-:Y:S01]  /*154f0*/  LDSM.16.M88.4 R176, [R8+0x2000] ;  /* 0x0020000008b0783b */ /* 0x000fe20000000200 */
[C---:B---3--:R-:W-:Y:S08]  /*15500*/  HMMA.16816.F32.BF16 R16, R144.reuse, R148, R16 ;  /* 0x000000949010723c */ /* 0x048ff00000041810 */
[C---:B------:R-:W-:Y:S01]  /*15510*/  HMMA.16816.F32.BF16 R20, R144.reuse, R150, R20 ;  /* 0x000000969014723c */ /* 0x040fe20000041814 */
[----:B------:R-:W2:Y:S07]  /*15520*/  LDSM.16.M88.4 R148, [R180+0x3000] ;  /* 0x00300000b494783b */ /* 0x000eae0000000200 */
[C---:B----4-:R-:W-:Y:S08]  /*15530*/  HMMA.16816.F32.BF16 R24, R144.reuse, R160, R24 ;  /* 0x000000a09018723c */ /* 0x050ff00000041818 */
[C---:B------:R-:W-:Y:S01]  /*15540*/  HMMA.16816.F32.BF16 R28, R144.reuse, R162, R28 ;  /* 0x000000a2901c723c */ /* 0x040fe2000004181c */
[----:B------:R-:W3:Y:S07]  /*15550*/  LDSM.16.M88.4 R160, [R180+0x3800] ;  /* 0x00380000b4a0783b */ /* 0x000eee0000000200 */
[C---:B-----5:R-:W-:Y:S08]  /*15560*/  HMMA.16816.F32.BF16 R32, R144.reuse, R164, R32 ;  /* 0x000000a49020723c */ /* 0x060ff00000041820 */
[----:B------:R-:W-:Y:S01]  /*15570*/  HMMA.16816.F32.BF16 R36, R144, R166, R36 ;  /* 0x000000a69024723c */ /* 0x000fe20000041824 */
[----:B------:R-:W4:Y:S07]  /*15580*/  LDSM.16.M88.4 R144, [R8+0x2800] ;  /* 0x002800000890783b */ /* 0x000f2e0000000200 */
[C---:B-1----:R-:W-:Y:S01]  /*15590*/  HMMA.16816.F32.BF16 R4, R152.reuse, R156, R4 ;  /* 0x0000009c9804723c */ /* 0x042fe20000041804 */
[----:B------:R-:W-:Y:S07]  /*155a0*/  LDSM.16.M88.4 R164, [R8+0x3800] ;  /* 0x0038000008a4783b */ /* 0x000fee0000000200 */
        /* <DEDUP_REMOVED lines=34> */
[C---:B-1----:R-:W-:Y:S08]  /*157d0*/  HMMA.16816.F32.BF16 R32, R148.reuse, R156, R32 ;  /* 0x0000009c9420723c */ /* 0x042ff00000041820 */
[----:B------:R-:W-:Y:S01]  /*157e0*/  HMMA.16816.F32.BF16 R36, R148, R158, R36 ;  /* 0x0000009e9424723c */ /* 0x000fe20000041824 */
[----:B------:R-:W-:Y:S07]  /*157f0*/  LDSM.16.M88.4 R148, [R190+0x8000] ;  /* 0x00800000be94783b */ /* 0x000fee0000000200 */
[C---:B------:R-:W-:Y:S01]  /*15800*/  HMMA.16816.F32.BF16 R4, R160.reuse, R176, R4 ;  /* 0x000000b0a004723c */ /* 0x040fe20000041804 */
[----:B------:R-:W1:Y:S07]  /*15810*/  LDSM.16.M88.4 R156, [R180+0x4000] ;  /* 0x00400000b49c783b */ /* 0x000e6e0000000200 */
[C---:B------:R-:W-:Y:S01]  /*15820*/  HMMA.16816.F32.BF16 R12, R160.reuse, R178, R12 ;  /* 0x000000b2a00c723c */ /* 0x040fe2000004180c */
[----:B------:R-:W-:Y:S07]  /*15830*/  LDSM.16.M88.4 R176, [R8+0x4000] ;  /* 0x0040000008b0783b */ /* 0x000fee0000000200 */
[C---:B-----5:R-:W-:Y:S08]  /*15840*/  HMMA.16816.F32.BF16 R16, R160.reuse, R164, R16 ;  /* 0x000000a4a010723c */ /* 0x060ff00000041810 */
[C---:B------:R-:W-:Y:S01]  /*15850*/  HMMA.16816.F32.BF16 R20, R160.reuse, R166, R20 ;  /* 0x000000a6a014723c */ /* 0x040fe20000041814 */
[----:B------:R-:W4:Y:S07]  /*15860*/  LDSM.16.M88.4 R164, [R180+0x5800] ;  /* 0x00580000b4a4783b */ /* 0x000f2e0000000200 */
[C---:B--2---:R-:W-:Y:S01]  /*15870*/  HMMA.16816.F32.BF16 R24, R160.reuse, R152, R24 ;  /* 0x00000098a018723c */ /* 0x044fe20000041818 */
[----:B------:R-:W-:Y:S07]  /*15880*/  LDSM.16.M88.4 R180, [R2+0x4000] ;  /* 0x0040000002b4783b */ /* 0x000fee0000000200 */
[C---:B------:R-:W-:Y:S01]  /*15890*/  HMMA.16816.F32.BF16 R28, R160.reuse, R154, R28 ;  /* 0x0000009aa01c723c */ /* 0x040fe2000004181c */
[----:B------:R-:W2:Y:S07]  /*158a0*/  LDSM.16.M88.4 R152, [R187+0x8000] ;  /* 0x00800000bb98783b */ /* 0x000eae0000000200 */
        /* <DEDUP_REMOVED lines=47> */
[----:B------:R-:W-:Y:S04]  /*15ba0*/  FMNMX.FTZ R153, R5, R0, !PT ;  /* 0x0000000005997209 */ /* 0x000fe80007810000 */
        /* <DEDUP_REMOVED lines=42> */
[----:B--2---:R-:W-:Y:S01]  /*15e50*/  FMNMX.FTZ R0, R147, R0, !PT ;  /* 0x0000000093007209 */ /* 0x004fe20007810000 */
[----:B------:R-:W-:Y:S02]  /*15e60*/  IMAD R12, R191, 0x6000, RZ ;  /* 0x00006000bf0c7824 */ /* 0x000fe400078e02ff */
[----:B------:R-:W-:Y:S02]  /*15e70*/  FMUL.FTZ R8, R9, c[0x0][0x2d0] ;  /* 0x0000b40009087a20 */ /* 0x000fe40000410000 */
[----:B------:R-:W-:Y:S01]  /*15e80*/  FADD.FTZ R9, -R0, R3 ;  /* 0x0000000300097221 */ /* 0x000fe20000010100 */
[----:B------:R-:W-:Y:S01]  /*15e90*/  IADD3 R166, R184, R12, RZ ;  /* 0x0000000cb8a67210 */ /* 0x000fe20007ffe0ff */
[----:B------:R-:W-:Y:S01]  /*15ea0*/  FMUL.FTZ R175, R0, c[0x0][0x2d0] ;  /* 0x0000b40000af7a20 */ /* 0x000fe20000410000 */
[----:B------:R-:W-:Y:S01]  /*15eb0*/  MUFU.EX2 R169, R169 ;  /* 0x000000a900a97308 */ /* 0x000fe20000000800 */
[----:B------:R-:W-:Y:S01]  /*15ec0*/  FMUL.FTZ R3, R9, c[0x0][0x2d0] ;  /* 0x0000b40009037a20 */ /* 0x000fe20000410000 */
[----:B------:R-:W-:Y:S01]  /*15ed0*/  IADD3 R9, R189, R166, RZ ;  /* 0x000000a6bd097210 */ /* 0x000fe20007ffe0ff */
[----:B------:R-:W1:Y:S01]  /*15ee0*/  LDSM.16.MT88.4 R144, [R166] ;  /* 0x00000000a690783b */ /* 0x000e620000004200 */
[--C-:B------:R-:W-:Y:S01]  /*15ef0*/  FFMA.FTZ R167, R4, c[0x0][0x2d0], -R176.reuse ;  /* 0x0000b40004a77a23 */ /* 0x100fe200000108b0 */
[----:B------:R-:W-:Y:S01]  /*15f00*/  IADD3 R164, R139, R12, RZ ;  /* 0x0000000c8ba47210 */ /* 0x000fe20007ffe0ff */
[--C-:B------:R-:W-:Y:S02]  /*15f10*/  FFMA.FTZ R168, R5, c[0x0][0x2d0], -R176.reuse ;  /* 0x0000b40005a87a23 */ /* 0x100fe400000108b0 */
[--C-:B------:R-:W-:Y:S01]  /*15f20*/  FFMA.FTZ R170, R13, c[0x0][0x2d0], -R176.reuse ;  /* 0x0000b4000daa7a23 */ /* 0x100fe200000108b0 */
[----:B------:R-:W-:Y:S01]  /*15f30*/  IADD3 R165, R189, R164, RZ ;  /* 0x000000a4bda57210 */ /* 0x000fe20007ffe0ff */
[--C-:B------:R-:W-:Y:S01]  /*15f40*/  FFMA.FTZ R171, R6, c[0x0][0x2d0], -R175.reuse ;  /* 0x0000b40006ab7a23 */ /* 0x100fe200000108af */
[----:B------:R-:W2:Y:S01]  /*15f50*/  MUFU.EX2 R8, R8 ;  /* 0x0000000800087308 */ /* 0x000ea20000000800 */
[--C-:B------:R-:W-:Y:S01]  /*15f60*/  FFMA.FTZ R172, R7, c[0x0][0x2d0], -R175.reuse ;  /* 0x0000b40007ac7a23 */ /* 0x100fe200000108af */
[----:B------:R-:W3:Y:S01]  /*15f70*/  LDSM.16.MT88.4 R148, [R9] ;  /* 0x000000000994783b */ /* 0x000ee20000004200 */
[--C-:B------:R-:W-:Y:S02]  /*15f80*/  FFMA.FTZ R173, R14, c[0x0][0x2d0], -R175.reuse ;  /* 0x0000b4000ead7a23 */ /* 0x100fe400000108af */
[--C-:B------:R-:W-:Y:S02]  /*15f90*/  FFMA.FTZ R174, R15, c[0x0][0x2d0], -R175.reuse ;  /* 0x0000b4000fae7a23 */ /* 0x100fe400000108af */
[--C-:B------:R-:W-:Y:S02]  /*15fa0*/  FFMA.FTZ R177, R16, c[0x0][0x2d0], -R176.reuse ;  /* 0x0000b40010b17a23 */ /* 0x100fe400000108b0 */
[--C-:B------:R-:W-:Y:S01]  /*15fb0*/  FFMA.FTZ R178, R17, c[0x0][0x2d0], -R176.reuse ;  /* 0x0000b40011b27a23 */ /* 0x100fe200000108b0 */
[----:B------:R-:W4:Y:S01]  /*15fc0*/  MUFU.EX2 R3, R3 ;  /* 0x0000000300037308 */ /* 0x000f220000000800 */
[----:B------:R-:W5:Y:S01]  /*15fd0*/  LDSM.16.MT88.4 R152, [R164] ;  /* 0x00000000a498783b */ /* 0x000f620000004200 */
[--C-:B------:R-:W-:Y:S02]  /*15fe0*/  FFMA.FTZ R181, R18, c[0x0][0x2d0], -R175.reuse ;  /* 0x0000b40012b57a23 */ /* 0x100fe400000108af */
[--C-:B------:R-:W-:Y:S02]  /*15ff0*/  FFMA.FTZ R182, R19, c[0x0][0x2d0], -R175.reuse ;  /* 0x0000b40013b67a23 */ /* 0x100fe400000108af */
[--C-:B------:R-:W-:Y:S02]  /*16000*/  FFMA.FTZ R179, R20, c[0x0][0x2d0], -R176.reuse ;  /* 0x0000b40014b37a23 */ /* 0x100fe400000108b0 */
[----:B------:R-:W-:Y:S01]  /*16010*/  FFMA.FTZ R180, R21, c[0x0][0x2d0], -R176 ;  /* 0x0000b40015b47a23 */ /* 0x000fe200000108b0 */
[----:B------:R-:W-:Y:S01]  /*16020*/  LDSM.16.MT88.4 R16, [R165+0x4000] ;  /* 0x00400000a510783b */ /* 0x000fe20000004200 */
[----:B------:R-:W-:Y:S01]  /*16030*/  MUFU.EX2 R167, R167 ;  /* 0x000000a700a77308 */ /* 0x000fe20000000800 */
[--C-:B------:R-:W-:Y:S02]  /*16040*/  FFMA.FTZ R183, R22, c[0x0][0x2d0], -R175.reuse ;  /* 0x0000b40016b77a23 */ /* 0x100fe400000108af */
[--C-:B------:R-:W-:Y:S02]  /*16050*/  FFMA.FTZ R194, R23, c[0x0][0x2d0], -R175.reuse ;  /* 0x0000b40017c27a23 */ /* 0x100fe400000108af */
[C---:B--2---:R-:W-:Y:S02]  /*16060*/  FMUL.FTZ R4, R8.reuse, R132 ;  /* 0x0000008408047220 */ /* 0x044fe40000410000 */
[C---:B------:R-:W-:Y:S01]  /*16070*/  FMUL.FTZ R5, R8.reuse, R133 ;  /* 0x0000008508057220 */ /* 0x040fe20000410000 */
[----:B------:R-:W-:Y:S01]  /*16080*/  LDSM.16.MT88.4 R20, [R9+0x800] ;  /* 0x000800000914783b */ /* 0x000fe20000004200 */
[C---:B------:R-:W-:Y:S01]  /*16090*/  FMUL.FTZ R12, R8.reuse, R128 ;  /* 0x00000080080c7220 */ /* 0x040fe20000410000 */
[----:B------:R-:W2:Y:S01]  /*160a0*/  MUFU.EX2 R168, R168 ;  /* 0x000000a800a87308 */ /* 0x000ea20000000800 */
[C---:B------:R-:W-:Y:S02]  /*160b0*/  FMUL.FTZ R13, R8.reuse, R129 ;  /* 0x00000081080d7220 */ /* 0x040fe40000410000 */
[C---:B------:R-:W-:Y:S02]  /*160c0*/  FMUL.FTZ R104, R8.reuse, R104 ;  /* 0x0000006808687220 */ /* 0x040fe40000410000 */
[C---:B----4-:R-:W-:Y:S01]  /*160d0*/  FMUL.FTZ R6, R3.reuse, R134 ;  /* 0x0000008603067220 */ /* 0x050fe20000410000 */
[----:B------:R-:W-:Y:S01]  /*160e0*/  LDSM.16.MT88.4 R156, [R9+0x2800] ;  /* 0x00280000099c783b */ /* 0x000fe20000004200 */
[C---:B------:R-:W-:Y:S02]  /*160f0*/  FMUL.FTZ R7, R3.reuse, R135 ;  /* 0x0000008703077220 */ /* 0x040fe40000410000 */
[C---:B------:R-:W-:Y:S01]  /*16100*/  FMUL.FTZ R14, R3.reuse, R130 ;  /* 0x00000082030e7220 */ /* 0x040fe20000410000 */
[----:B------:R-:W4:Y:S01]  /*16110*/  MUFU.EX2 R170, R170 ;  /* 0x000000aa00aa7308 */ /* 0x000f220000000800 */
[C---:B------:R-:W-:Y:S02]  /*16120*/  FMUL.FTZ R15, R3.reuse, R131 ;  /* 0x00000083030f7220 */ /* 0x040fe40000410000 */
[C---:B------:R-:W-:Y:S01]  /*16130*/  FMUL.FTZ R105, R8.reuse, R105 ;  /* 0x0000006908697220 */ /* 0x040fe20000410000 */
[----:B------:R-:W1:Y:S01]  /*16140*/  LDSM.16.MT88.4 R128, [R165] ;  /* 0x00000000a580783b */ /* 0x000e620000004200 */
[C---:B------:R-:W-:Y:S02]  /*16150*/  FMUL.FTZ R106, R3.reuse, R106 ;  /* 0x0000006a036a7220 */ /* 0x040fe40000410000 */
[C---:B------:R-:W-:Y:S02]  /*16160*/  FMUL.FTZ R107, R3.reuse, R107 ;  /* 0x0000006b036b7220 */ /* 0x040fe40000410000 */
[C---:B------:R-:W-:Y:S01]  /*16170*/  FMUL.FTZ R108, R8.reuse, R108 ;  /* 0x0000006c086c7220 */ /* 0x040fe20000410000 */
[----:B------:R-:W-:Y:S01]  /*16180*/  MUFU.EX2 R171, R171 ;  /* 0x000000ab00ab7308 */ /* 0x000fe20000000800 */
[----:B------:R-:W-:Y:S01]  /*16190*/  FMUL.FTZ R109, R8, R109 ;  /* 0x0000006d086d7220 */ /* 0x000fe20000410000 */
[----:B------:R-:W-:Y:S01]  /*161a0*/  LDSM.16.MT88.4 R160, [R164+0x2800] ;  /* 0x00280000a4a0783b */ /* 0x000fe20000004200 */
[C---:B------:R-:W-:Y:S01]  /*161b0*/  FMUL.FTZ R110, R3.reuse, R110 ;  /* 0x0000006e036e7220 */ /* 0x040fe20000410000 */
[----:B--2---:R-:W-:Y:S01]  /*161c0*/  F2FP.BF16.PACK_AB R132, R168, R167 ;  /* 0x000000a7a884723e */ /* 0x004fe200000010ff */
[C---:B------:R-:W-:Y:S02]  /*161d0*/  FMUL.FTZ R111, R3.reuse, R111 ;  /* 0x0000006f036f7220 */ /* 0x040fe40000410000 */
[C---:B------:R-:W-:Y:S02]  /*161e0*/  FMUL.FTZ R112, R8.reuse, R112 ;  /* 0x0000007008707220 */ /* 0x040fe40000410000 */
[----:B------:R-:W-:Y:S01]  /*161f0*/  FMUL.FTZ R113, R8, R113 ;  /* 0x0000007108717220 */ /* 0x000fe20000410000 */
[----:B------:R-:W2:Y:S01]  /*16200*/  MUFU.EX2 R172, R172 ;  /* 0x000000ac00ac7308 */ /* 0x000ea20000000800 */
[C---:B------:R-:W-:Y:S02]  /*16210*/  FMUL.FTZ R114, R3.reuse, R114 ;  /* 0x0000007203727220 */ /* 0x040fe40000410000 */
[C---:B------:R-:W-:Y:S01]  /*16220*/  FMUL.FTZ R115, R3.reuse, R115 ;  /* 0x0000007303737220 */ /* 0x040fe20000410000 */
        /* <DEDUP_REMOVED lines=25> */
[----:B------:R-:W-:Y:S01]  /*163c0*/  FMUL.FTZ R47, R3, R47 ;  /* 0x0000002f032f7220 */ /* 0x000fe20000410000 */
[----:B----4-:R-:W-:Y:S01]  /*163d0*/  F2FP.BF16.PACK_AB R135, R174, R173 ;  /* 0x000000adae87723e */ /* 0x010fe200000010ff */
[--C-:B------:R-:W-:Y:S02]  /*163e0*/  FFMA.FTZ R231, R34, c[0x0][0x2d0], -R175.reuse ;  /* 0x0000b40022e77a23 */ /* 0x100fe400000108af */
[----:B------:R-:W-:Y:S02]  /*163f0*/  FFMA.FTZ R232, R35, c[0x0][0x2d0], -R175 ;  /* 0x0000b40023e87a23 */ /* 0x000fe400000108af */
        /* <DEDUP_REMOVED lines=18> */
[----:B------:R-:W4:Y:S01]  /*16520*/  MUFU.EX2 R182, R182 ;  /* 0x000000b600b67308 */ /* 0x000f220000000800 */
[C---:B-----5:R-:W-:Y:S04]  /*16530*/  HMMA.16816.F32.BF16 R112, R132.reuse, R152, R112 ;  /* 0x000000988470723c */ /* 0x060fe80000041870 */
[C---:B------:R-:W-:Y:S02]  /*16540*/  FMUL.FTZ R57, R8.reuse, R57 ;  /* 0x0000003908397220 */ /* 0x040fe40000410000 */
[C---:B------:R-:W-:Y:S02]  /*16550*/  FMUL.FTZ R58, R3.reuse, R58 ;  /* 0x0000003a033a7220 */ /* 0x040fe40000410000 */
[C---:B------:R-:W-:Y:S01]  /*16560*/  HMMA.16816.F32.BF16 R116, R132.reuse, R154, R116 ;  /* 0x0000009a8474723c */ /* 0x040fe20000041874 */
[----:B------:R-:W-:Y:S01]  /*16570*/  LDSM.16.MT88.4 R152, [R166+0x2800] ;  /* 0x00280000a698783b */ /* 0x000fe20000004200 */
[----:B------:R-:W-:Y:S02]  /*16580*/  MUFU.EX2 R183, R183 ;  /* 0x000000b700b77308 */ /* 0x000fe40000000800 */
[C---:B------:R-:W-:Y:S02]  /*16590*/  FMUL.FTZ R59, R3.reuse, R59 ;  /* 0x0000003b033b7220 */ /* 0x040fe40000410000 */
[C---:B------:R-:W-:Y:S02]  /*165a0*/  FMUL.FTZ R60, R8.reuse, R60 ;  /* 0x0000003c083c7220 */ /* 0x040fe40000410000 */
[C---:B------:R-:W-:Y:S04]  /*165b0*/  HMMA.16816.F32.BF16 R120, R132.reuse, R128, R120 ;  /* 0x000000808478723c */ /* 0x040fe80000041878 */
[C---:B------:R-:W-:Y:S01]  /*165c0*/  FMUL.FTZ R61, R8.reuse, R61 ;  /* 0x0000003d083d7220 */ /* 0x040fe20000410000 */
[----:B------:R-:W5:Y:S01]  /*165d0*/  MUFU.EX2 R194, R194 ;  /* 0x000000c200c27308 */ /* 0x000f620000000800 */
[C---:B------:R-:W-:Y:S02]  /*165e0*/  FMUL.FTZ R62, R3.reuse, R62 ;  /* 0x0000003e033e7220 */ /* 0x040fe40000410000 */
[C---:B------:R-:W-:Y:S01]  /*165f0*/  HMMA.16816.F32.BF16 R124, R132.reuse, R130, R124 ;  /* 0x00000082847c723c */ /* 0x040fe2000004187c */
[----:B------:R-:W2:Y:S03]  /*16600*/  LDSM.16.MT88.4 R128, [R164+0x2000] ;  /* 0x00200000a480783b */ /* 0x000ea60000004200 */
        /* <DEDUP_REMOVED lines=38> */
[----:B------:R-:W-:Y:S03]  /*16870*/  LDSM.16.MT88.4 R148, [R165+0x800] ;  /* 0x00080000a594783b */ /* 0x000fe60000004200 */
        /* <DEDUP_REMOVED lines=22> */
[----:B------:R-:W-:Y:S03]  /*169e0*/  FMUL.FTZ R101, R8, R101 ;  /* 0x0000006508657220 */ /* 0x000fe60000410000 */
[C---:B------:R-:W-:Y:S03]  /*169f0*/  HMMA.16816.F32.BF16 R96, R132.reuse, R16, R96 ;  /* 0x000000108460723c */ /* 0x040fe60000041860 */
[C---:B------:R-:W-:Y:S02]  /*16a00*/  FMUL.FTZ R102, R3.reuse, R102 ;  /* 0x0000006603667220 */ /* 0x040fe40000410000 */
[C---:B------:R-:W-:Y:S02]  /*16a10*/  FMUL.FTZ R103, R3.reuse, R103 ;  /* 0x0000006703677220 */ /* 0x040fe40000410000 */
[----:B------:R-:W-:Y:S01]  /*16a20*/  F2FP.BF16.PACK_AB R16, R178, R177 ;  /* 0x000000b1b210723e */ /* 0x000fe200000010ff */
[----:B------:R-:W-:Y:S01]  /*16a30*/  FFMA.FTZ R167, R8, R227, R167 ;  /* 0x000000e308a77223 */ /* 0x000fe200000100a7 */
[----:B----4-:R-:W-:Y:S03]  /*16a40*/  F2FP.BF16.PACK_AB R17, R182, R181 ;  /* 0x000000b5b611723e */ /* 0x010fe600000010ff */
[----:B------:R-:W-:Y:S01]  /*16a50*/  HMMA.16816.F32.BF16 R100, R132, R18, R100 ;  /* 0x000000128464723c */ /* 0x000fe20000041864 */
[----:B------:R-:W3:Y:S02]  /*16a60*/  LDSM.16.MT88.4 R132, [R165+0x2800] ;  /* 0x00280000a584783b */ /* 0x000ee40000004200 */
[----:B------:R-:W-:Y:S02]  /*16a70*/  FFMA.FTZ R171, R3, R230, R171 ;  /* 0x000000e603ab7223 */ /* 0x000fe400000100ab */
[----:B------:R-:W-:Y:S02]  /*16a80*/  FADD.FTZ R168, R168, R167 ;  /* 0x000000a7a8a87221 */ /* 0x000fe40000010000 */
[----:B------:R-:W-:Y:S01]  /*16a90*/  F2FP.BF16.PACK_AB R18, R180, R179 ;  /* 0x000000b3b412723e */ /* 0x000fe200000010ff */
[----:B------:R-:W-:Y:S01]  /*16aa0*/  FADD.FTZ R172, R172, R171 ;  /* 0x000000abacac7221 */ /* 0x000fe20000010000 */
[----:B-----5:R-:W-:Y:S03]  /*16ab0*/  F2FP.BF16.PACK_AB R19, R194, R183 ;  /* 0x000000b7c213723e */ /* 0x020fe600000010ff */
        /* <DEDUP_REMOVED lines=31> */
[--C-:B------:R-:W-:Y:S03]  /*16cb0*/  FFMA.FTZ R155, R29, c[0x0][0x2d0], -R176.reuse ;  /* 0x0000b4001d9b7a23 */ /* 0x100fe600000108b0 */
[--C-:B------:R-:W-:Y:S01]  /*16cc0*/  FFMA.FTZ R156, R26, c[0x0][0x2d0], -R175.reuse ;  /* 0x0000b4001a9c7a23 */ /* 0x100fe200000108af */
[C---:B------:R-:W-:Y:S01]  /*16cd0*/  HMMA.16816.F32.BF16 R52, R16.reuse, R158, R52 ;  /* 0x0000009e1034723c */ /* 0x040fe20000041834 */
[----:B------:R-:W4:Y:S03]  /*16ce0*/  MUFU.EX2 R153, R153 ;  /* 0x0000009900997308 */ /* 0x000f260000000800 */
        /* <DEDUP_REMOVED lines=10> */
[----:B------:R-:W5:Y:S01]  /*16d90*/  MUFU.EX2 R155, R155 ;  /* 0x0000009b009b7308 */ /* 0x000f620000000800 */
[----:B------:R-:W-:Y:S01]  /*16da0*/  LDSM.16.MT88.4 R32, [R164+0x1800] ;  /* 0x00180000a420783b */ /* 0x000fe20000004200 */
[--C-:B------:R-:W-:Y:S01]  /*16db0*/  FFMA.FTZ R162, R36, c[0x0][0x2d0], -R176.reuse ;  /* 0x0000b40024a27a23 */ /* 0x100fe200000108b0 */
[C---:B---3--:R-:W-:Y:S04]  /*16dc0*/  HMMA.16816.F32.BF16 R64, R16.reuse, R132, R64 ;  /* 0x000000841040723c */ /* 0x048fe80000041840 */
[----:B------:R-:W-:Y:S03]  /*16dd0*/  FFMA.FTZ R176, R37, c[0x0][0x2d0], -R176 ;  /* 0x0000b40025b07a23 */ /* 0x000fe600000108b0 */
[----:B------:R-:W-:Y:S01]  /*16de0*/  MUFU.EX2 R156, R156 ;  /* 0x0000009c009c7308 */ /* 0x000fe20000000800 */
[C---:B------:R-:W-:Y:S01]  /*16df0*/  HMMA.16816.F32.BF16 R68, R16.reuse, R134, R68 ;  /* 0x000000861044723c */ /* 0x040fe20000041844 */
[----:B------:R-:W3:Y:S07]  /*16e00*/  LDSM.16.MT88.4 R132, [R165+0x4800] ;  /* 0x00480000a584783b */ /* 0x000eee0000004200 */
[C---:B--2---:R-:W-:Y:S01]  /*16e10*/  HMMA.16816.F32.BF16 R72, R16.reuse, R20, R72 ;  /* 0x000000141048723c */ /* 0x044fe20000041848 */
[----:B------:R-:W2:Y:S07]  /*16e20*/  MUFU.EX2 R157, R157 ;  /* 0x0000009d009d7308 */ /* 0x000eae0000000800 */
[C---:B------:R-:W-:Y:S01]  /*16e30*/  HMMA.16816.F32.BF16 R76, R16.reuse, R22, R76 ;  /* 0x00000016104c723c */ /* 0x040fe2000004184c */
[----:B------:R-:W2:Y:S02]  /*16e40*/  LDSM.16.MT88.4 R20, [R166+0x1000] ;  /* 0x00100000a614783b */ /* 0x000ea40000004200 */
[----:B------:R-:W-:Y:S05]  /*16e50*/  MUFU.EX2 R158, R158 ;  /* 0x0000009e009e7308 */ /* 0x000fea0000000800 */
[C---:B------:R-:W-:Y:S05]  /*16e60*/  HMMA.16816.F32.BF16 R80, R16.reuse, R128, R80 ;  /* 0x000000801050723c */ /* 0x040fea0000041850 */
[----:B------:R-:W2:Y:S03]  /*16e70*/  MUFU.EX2 R159, R159 ;  /* 0x0000009f009f7308 */ /* 0x000ea60000000800 */
[C---:B------:R-:W-:Y:S01]  /*16e80*/  HMMA.16816.F32.BF16 R84, R16.reuse, R130, R84 ;  /* 0x000000821054723c */ /* 0x040fe20000041854 */
[----:B------:R-:W2:Y:S06]  /*16e90*/  LDSM.16.MT88.4 R128, [R165+0x1000] ;  /* 0x00100000a580783b */ /* 0x000eac0000004200 */
[----:B------:R-:W-:Y:S01]  /*16ea0*/  MUFU.EX2 R160, R160 ;  /* 0x000000a000a07308 */ /* 0x000fe20000000800 */
[C---:B-1----:R-:W-:Y:S08]  /*16eb0*/  HMMA.16816.F32.BF16 R88, R16.reuse, R144, R88 ;  /* 0x000000901058723c */ /* 0x042ff00000041858 */
[C---:B------:R-:W-:Y:S01]  /*16ec0*/  HMMA.16816.F32.BF16 R92, R16.reuse, R146, R92 ;  /* 0x00000092105c723c */ /* 0x040fe2000004185c */
[----:B------:R-:W-:Y:S01]  /*16ed0*/  LDSM.16.MT88.4 R144, [R9+0x3000] ;  /* 0x003000000990783b */ /* 0x000fe20000004200 */
[----:B------:R-:W1:Y:S06]  /*16ee0*/  MUFU.EX2 R161, R161 ;  /* 0x000000a100a17308 */ /* 0x000e6c0000000800 */
[C---:B---3--:R-:W-:Y:S04]  /*16ef0*/  HMMA.16816.F32.BF16 R96, R16.reuse, R132, R96 ;  /* 0x000000841060723c */ /* 0x048fe80000041860 */
[----:B------:R-:W-:Y:S04]  /*16f00*/  MUFU.EX2 R162, R162 ;  /* 0x000000a200a27308 */ /* 0x000fe80000000800 */
[----:B------:R-:W-:Y:S01]  /*16f10*/  HMMA.16816.F32.BF16 R100, R16, R134, R100 ;  /* 0x000000861064723c */ /* 0x000fe20000041864 */
[----:B------:R-:W3:Y:S05]  /*16f20*/  LDSM.16.MT88.4 R132, [R166+0x3000] ;  /* 0x00300000a684783b */ /* 0x000eea0000004200 */
[----:B------:R-:W1:Y:S01]  /*16f30*/  MUFU.EX2 R163, R176 ;  /* 0x000000b000a37308 */ /* 0x000e620000000800 */
[----:B----4-:R-:W-:Y:S01]  /*16f40*/  F2FP.BF16.PACK_AB R16, R153, R152 ;  /* 0x000000989910723e */ /* 0x010fe200000010ff */
[----:B------:R-:W-:Y:S01]  /*16f50*/  FADD.FTZ R152, R152, R179 ;  /* 0x000000b398987221 */ /* 0x000fe20000010000 */
[----:B-----5:R-:W-:Y:S03]  /*16f60*/  F2FP.BF16.PACK_AB R18, R155, R154 ;  /* 0x0000009a9b12723e */ /* 0x020fe600000010ff */
[----:B--2---:R-:W-:Y:S01]  /*16f70*/  F2FP.BF16.PACK_AB R17, R157, R156 ;  /* 0x0000009c9d11723e */ /* 0x004fe200000010ff */
[----:B------:R-:W-:Y:S01]  /*16f80*/  FADD.FTZ R156, R156, R183 ;  /* 0x000000b79c9c7221 */ /* 0x000fe20000010000 */
[----:B------:R-:W-:Y:S01]  /*16f90*/  F2FP.BF16.PACK_AB R19, R159, R158 ;  /* 0x0000009e9f13723e */ /* 0x000fe200000010ff */
[----:B------:R-:W-:Y:S02]  /*16fa0*/  FADD.FTZ R153, R153, R152 ;  /* 0x0000009899997221 */ /* 0x000fe40000010000 */
[----:B------:R-:W-:Y:S02]  /*16fb0*/  FADD.FTZ R157, R157, R156 ;  /* 0x0000009c9d9d7221 */ /* 0x000fe40000010000 */
[----:B------:R-:W-:Y:S02]  /*16fc0*/  FADD.FTZ R154, R154, R153 ;  /* 0x000000999a9a7221 */ /* 0x000fe40000010000 */
[C---:B------:R-:W-:Y:S03]  /*16fd0*/  HMMA.16816.F32.BF16 R4, R16.reuse, R20, R4 ;  /* 0x000000141004723c */ /* 0x040fe60000041804 */
[----:B------:R-:W-:Y:S02]  /*16fe0*/  FADD.FTZ R158, R158, R157 ;  /* 0x0000009d9e9e7221 */ /* 0x000fe40000010000 */
[----:B------:R-:W-:Y:S02]  /*16ff0*/  FADD.FTZ R155, R155, R154 ;  /* 0x0000009a9b9b7221 */ /* 0x000fe40000010000 */
[----:B------:R-:W-:Y:S01]  /*17000*/  FADD.FTZ R158, R159, R158 ;  /* 0x0000009e9f9e7221 */ /* 0x000fe20000010000 */
        /* <DEDUP_REMOVED lines=9> */
[C---:B------:R-:W-:Y:S01]  /*170a0*/  HMMA.16816.F32.BF16 R124, R16.reuse, R130, R124 ;  /* 0x00000082107c723c */ /* 0x040fe2000004187c */
[----:B------:R-:W1:Y:S07]  /*170b0*/  LDSM.16.MT88.4 R128, [R9+0x5000] ;  /* 0x005000000980783b */ /* 0x000e6e0000004200 */
[C---:B---3--:R-:W-:Y:S07]  /*170c0*/  HMMA.16816.F32.BF16 R40, R16.reuse, R132, R40 ;  /* 0x000000841028723c */ /* 0x048fee0000041828 */
[--C-:B------:R-:W-:Y:S01]  /*170d0*/  FFMA.FTZ R132, R38, c[0x0][0x2d0], -R175.reuse ;  /* 0x0000b40026847a23 */ /* 0x100fe200000108af */
[C---:B------:R-:W-:Y:S03]  /*170e0*/  HMMA.16816.F32.BF16 R44, R16.reuse, R134, R44 ;  /* 0x00000086102c723c */ /* 0x040fe6000004182c */
[----:B------:R-:W-:Y:S01]  /*170f0*/  MUFU.EX2 R176, R132 ;  /* 0x0000008400b07308 */ /* 0x000fe20000000800 */
[----:B------:R-:W-:Y:S02]  /*17100*/  FFMA.FTZ R175, R39, c[0x0][0x2d0], -R175 ;  /* 0x0000b40027af7a23 */ /* 0x000fe400000108af */
[----:B------:R-:W-:Y:S02]  /*17110*/  LDSM.16.MT88.4 R36, [R166+0x3800] ;  /* 0x00380000a624783b */ /* 0x000fe40000004200 */
[C---:B------:R-:W-:Y:S05]  /*17120*/  HMMA.16816.F32.BF16 R48, R16.reuse, R144, R48 ;  /* 0x000000901030723c */ /* 0x040fea0000041830 */
[----:B------:R-:W3:Y:S03]  /*17130*/  MUFU.EX2 R175, R175 ;  /* 0x000000af00af7308 */ /* 0x000ee60000000800 */
        /* <DEDUP_REMOVED lines=8> */
[C---:B-----5:R-:W-:Y:S08]  /*171c0*/  HMMA.16816.F32.BF16 R72, R16.reuse, R28, R72 ;  /* 0x0000001c1048723c */ /* 0x060ff00000041848 */
        /* <DEDUP_REMOVED lines=8> */
[C---:B----4-:R-:W-:Y:S08]  /*17250*/  HMMA.16816.F32.BF16 R96, R16.reuse, R24, R96 ;  /* 0x000000181060723c */ /* 0x050ff00000041860 */
[----:B------:R-:W-:Y:S01]  /*17260*/  HMMA.16816.F32.BF16 R100, R16, R26, R100 ;  /* 0x0000001a1064723c */ /* 0x000fe20000041864 */
[----:B------:R-:W4:Y:S06]  /*17270*/  LDSM.16.MT88.4 R24, [R165+0x3800] ;  /* 0x00380000a518783b */ /* 0x000f2c0000004200 */
[----:B------:R-:W-:Y:S01]  /*17280*/  F2FP.BF16.PACK_AB R16, R161, R160 ;  /* 0x000000a0a110723e */ /* 0x000fe200000010ff */
[----:B------:R-:W-:Y:S01]  /*17290*/  FADD.FTZ R160, R160, R155 ;  /* 0x0000009ba0a07221 */ /* 0x000fe20000010000 */
[----:B------:R-:W-:Y:S03]  /*172a0*/  F2FP.BF16.PACK_AB R18, R163, R162 ;  /* 0x000000a2a312723e */ /* 0x000fe600000010ff */
[C---:B------:R-:W-:Y:S01]  /*172b0*/  F2FP.BF16.PACK_AB R17, R232.reuse, R231 ;  /* 0x000000e7e811723e */ /* 0x040fe200000010ff */
[----:B------:R-:W-:Y:S01]  /*172c0*/  FADD.FTZ R231, R231, R158 ;  /* 0x0000009ee7e77221 */ /* 0x000fe20000010000 */
[----:B---3--:R-:W-:Y:S01]  /*172d0*/  F2FP.BF16.PACK_AB R19, R175, R176 ;  /* 0x000000b0af13723e */ /* 0x008fe200000010ff */
[----:B------:R-:W-:Y:S02]  /*172e0*/  FADD.FTZ R161, R161, R160 ;  /* 0x000000a0a1a17221 */ /* 0x000fe40000010000 */
[----:B------:R-:W-:Y:S02]  /*172f0*/  FADD.FTZ R231, R232, R231 ;  /* 0x000000e7e8e77221 */ /* 0x000fe40000010000 */
[----:B------:R-:W-:Y:S02]  /*17300*/  FADD.FTZ R162, R162, R161 ;  /* 0x000000a1a2a27221 */ /* 0x000fe40000010000 */
[C---:B-1----:R-:W-:Y:S01]  /*17310*/  HMMA.16816.F32.BF16 R132, R16.reuse, R128, R4 ;  /* 0x000000801084723c */ /* 0x042fe20000041804 */
[----:B------:R-:W1:Y:S02]  /*17320*/  LDSM.16.MT88.4 R4, [R166+0x5800] ;  /* 0x00580000a604783b */ /* 0x000e640000004200 */
[----:B------:R-:W-:Y:S02]  /*17330*/  FADD.FTZ R176, R176, R231 ;  /* 0x000000e7b0b07221 */ /* 0x000fe40000010000 */
[----:B------:R-:W-:Y:S02]  /*17340*/  FADD.FTZ R227, R163, R162 ;  /* 0x000000a2a3e37221 */ /* 0x000fe40000010000 */
[----:B------:R-:W-:Y:S01]  /*17350*/  FADD.FTZ R230, R175, R176 ;  /* 0x000000b0afe67221 */ /* 0x000fe20000010000 */
[C---:B------:R-:W-:Y:S01]  /*17360*/  HMMA.16816.F32.BF16 R128, R16.reuse, R130, R12 ;  /* 0x000000821080723c */ /* 0x040fe2000004180c */
[----:B------:R-:W3:Y:S07]  /*17370*/  LDSM.16.MT88.4 R12, [R9+0x5800] ;  /* 0x00580000090c783b */ /* 0x000eee0000004200 */
        /* <DEDUP_REMOVED lines=13> */
[C---:B----4-:R-:W-:Y:S07]  /*17450*/  HMMA.16816.F32.BF16 R64, R16.reuse, R24, R64 ;  /* 0x000000181040723c */ /* 0x050fee0000041840 */
        /* <DEDUP_REMOVED lines=8> */
[----:B------:R-:W-:Y:S01]  /*174e0*/  @P0 MOV R8, c[0x0][0x1e0] ;  /* 0x0000780000080a02 */ /* 0x000fe20000000f00 */
[C---:B---3--:R-:W-:Y:S04]  /*174f0*/  HMMA.16816.F32.BF16 R80, R16.reuse, R12, R80 ;  /* 0x0000000c1050723c */ /* 0x048fe80000041850 */
[----:B------:R-:W-:Y:S03]  /*17500*/  @P0 IMAD R3, R3, c[0x0][0x1e0], RZ ;  /* 0x0000780003030a24 */ /* 0x000fe600078e02ff */
[----:B------:R-:W-:Y:S01]  /*17510*/  @P0 MOV R12, c[0x0][0x1e4] ;  /* 0x00007900000c0a02 */ /* 0x000fe20000000f00 */
[C---:B------:R-:W-:Y:S01]  /*17520*/  @P0 IMAD R3, R24.reuse, c[0x0][0x1e4], R3 ;  /* 0x0000790018030a24 */ /* 0x040fe200078e0203 */
[C---:B------:R-:W-:Y:S03]  /*17530*/  HMMA.16816.F32.BF16 R84, R16.reuse, R14, R84 ;  /* 0x0000000e1054723c */ /* 0x040fe60000041854 */
[----:B------:R-:W-:Y:S05]  /*17540*/  @P0 IMAD.WIDE.U32 R24, R24, c[0x0][0x1e0], RZ ;  /* 0x0000780018180a25 */ /* 0x000fea00078e00ff */
[----:B------:R-:W-:Y:S01]  /*17550*/  @P0 IADD3 R9, R25, R3, RZ ;  /* 0x0000000319090210 */ /* 0x000fe20007ffe0ff */
[C---:B--2---:R-:W-:Y:S03]  /*17560*/  HMMA.16816.F32.BF16 R88, R16.reuse, R20, R88 ;  /* 0x000000141058723c */ /* 0x044fe60000041858 */
[C---:B------:R-:W-:Y:S02]  /*17570*/  @P0 SHF.L.U32 R3, R24.reuse, 0x6, RZ ;  /* 0x0000000618030819 */ /* 0x040fe400000006ff */
[----:B------:R-:W-:Y:S02]  /*17580*/  @P0 SHF.L.U64.HI R9, R24, 0x6, R9 ;  /* 0x0000000618090819 */ /* 0x000fe40000010209 */
[C---:B------:R-:W-:Y:S01]  /*17590*/  @P0 LEA R13, P1, R8.reuse, R3, 0x5 ;  /* 0x00000003080d0211 */ /* 0x040fe200078228ff */
[C---:B------:R-:W-:Y:S04]  /*175a0*/  HMMA.16816.F32.BF16 R92, R16.reuse, R22, R92 ;  /* 0x00000016105c723c */ /* 0x040fe8000004185c */
[----:B------:R-:W-:Y:S02]  /*175b0*/  @P0 LEA.HI.X R15, R8, R9, R12, 0x5, P1 ;  /* 0x00000009080f0211 */ /* 0x000fe400008f2c0c */
[----:B------:R-:W-:Y:S02]  /*175c0*/  P2R R12, PR, RZ, 0x4 ;  /* 0x00000004ff0c7803 */ /* 0x000fe40000000000 */
[----:B------:R-:W-:Y:S01]  /*175d0*/  @P0 IADD3 R13, P5, R13, R228, RZ ;  /* 0x000000e40d0d0210 */ /* 0x000fe20007fbe0ff */
[C---:B-1----:R-:W-:Y:S03]  /*175e0*/  HMMA.16816.F32.BF16 R96, R16.reuse, R4, R96 ;  /* 0x000000041060723c */ /* 0x042fe60000041860 */
[----:B------:R-:W-:Y:S02]  /*175f0*/  @P0 IADD3.X R20, R15, R222, RZ, P5, !PT ;  /* 0x000000de0f140210 */ /* 0x000fe40002ffe4ff */
[----:B------:R-:W-:Y:S02]  /*17600*/  ISETP.NE.AND P5, PT, R12, RZ, PT ;  /* 0x000000ff0c00720c */ /* 0x000fe40003fa5270 */
[----:B------:R-:W-:Y:S01]  /*17610*/  @P0 IADD3 R3, P1, R3, R228, RZ ;  /* 0x000000e403030210 */ /* 0x000fe20007f3e0ff */
[----:B------:R-:W-:Y:S03]  /*17620*/  HMMA.16816.F32.BF16 R100, R16, R6, R100 ;  /* 0x000000061064723c */ /* 0x000fe60000041864 */
[----:B------:R-:W-:Y:S02]  /*17630*/  @P0 ISETP.GE.AND P2, PT, R207, c[0x0][0x1d4], PT ;  /* 0x00007500cf000a0c */ /* 0x000fe40003f46270 */
[----:B------:R-:W-:Y:S02]  /*17640*/  SEL R226, R226, RZ, !P5 ;  /* 0x000000ffe2e27207 */ /* 0x000fe40006800000 */
[----:B------:R-:W-:Y:S02]  /*17650*/  @P0 LEA R24, P6, R3, c[0x0][0x1c8], 0x1 ;  /* 0x0000720003180a11 */ /* 0x000fe400078c08ff */
[----:B------:R-:W-:Y:S02]  /*17660*/  @P0 IADD3.X R14, R9, R222, RZ, P1, !PT ;  /* 0x000000de090e0210 */ /* 0x000fe40000ffe4ff */
[----:B------:R-:W-:Y:S02]  /*17670*/  @P0 ISETP.GE.AND P1, PT, R206, c[0x0][0x1d4], PT ;  /* 0x00007500ce000a0c */ /* 0x000fe40003f26270 */
[----:B------:R-:W-:Y:S01]  /*17680*/  @P0 LEA.HI.X R25, R3, c[0x0][0x1cc], R14, 0x1, P6 ;  /* 0x0000730003190a11 */ /* 0x000fe200030f0c0e */
[----:B------:R-:W-:Y:S01]  /*17690*/  @P0 IMAD R3, R226, 0x6000, R11 ;  /* 0x00006000e2030824 */ /* 0x000fe200078e020b */
[C---:B------:R-:W-:Y:S04]  /*176a0*/  @P0 LEA R8, P4, R13.reuse, c[0x0][0x1c8], 0x1 ;  /* 0x000072000d080a11 */ /* 0x040fe800078808ff */
[----:B------:R-:W-:Y:S01]  /*176b0*/  @!PT LDS RZ, [RZ] ;  /* 0x00000000fffff984 */ /* 0x000fe20000000800 */
[----:B------:R-:W-:Y:S01]  /*176c0*/  @!PT LDS RZ, [RZ] ;  /* 0x00000000fffff984 */ /* 0x000fe20000000800 */
[----:B------:R-:W-:Y:S01]  /*176d0*/  @!PT LDS RZ, [RZ] ;  /* 0x00000000fffff984 */ /* 0x000fe20000000800 */
[----:B------:R1:W-:Y:S01]  /*176e0*/  @P0 LDGSTS.E.BYPASS.LTC128B.128 [R3], [R24.64], !P3 ;  /* 0x0000000018030fae */ /* 0x0003e2000d901d48 */
[----:B------:R-:W-:Y:S07]  /*176f0*/  @P0 LEA.HI.X R9, R13, c[0x0][0x1cc], R20, 0x1, P4 ;  /* 0x000073000d090a11 */ /* 0x000fee00020f0c14 */
        /* <DEDUP_REMOVED lines=14> */
.L_x_4818:
[----:B------:R-:W-:Y:S02]  /*177e0*/  MOV R5, 0x1f ;  /* 0x0000001f00057802 */ /* 0x000fe40000000f00 */
[----:B------:R-:W-:Y:S01]  /*177f0*/  MOV R4, 0xffffffff ;  /* 0xffffffff00047802 */ /* 0x000fe20000000f00 */
[----:B------:R-:W-:Y:S05]  /*17800*/  BRA.DIV ~URZ, `(.L_x_4820) ;  /* 0x000052627f007947 */ /* 0x000fea000b800000 */
[----:B-1----:R1:W2:Y:S02]  /*17810*/  SHFL.BFLY PT, R7, R227, 0x2, 0x1f ;  /* 0x0c401f00e3077f89 */ /* 0x0022a400000e0000 */
.L_x_4893:
[----:B--2---:R-:W-:Y:S01]  /*17820*/  FADD.FTZ R8, R7, R227 ;  /* 0x000000e307087221 */ /* 0x004fe20000010000 */
[----:B------:R-:W-:Y:S05]  /*17830*/  BRA.DIV ~URZ, `(.L_x_4821) ;  /* 0x000052827f007947 */ /* 0x000fea000b800000 */
[----:B------:R-:W2:Y:S04]  /*17840*/  SHFL.BFLY PT, R5, R230, 0x2, 0x1f ;  /* 0x0c401f00e6057f89 */ /* 0x000ea800000e0000 */
[----:B------:R-:W3:Y:S01]  /*17850*/  SHFL.BFLY PT, R3, R8, 0x1, 0x1f ;  /* 0x0c201f0008037f89 */ /* 0x000ee200000e0000 */
[----:B--2---:R-:W-:-:S02]  /*17860*/  FADD.FTZ R12, R5, R230 ;  /* 0x000000e6050c7221 */ /* 0x004fc40000010000 */
[----:B---3--:R-:W-:-:S03]  /*17870*/  FADD.FTZ R3, R8, R3 ;  /* 0x0000000308037221 */ /* 0x008fc60000010000 */
[----:B------:R2:W3:Y:S04]  /*17880*/  SHFL.BFLY PT, R7, R12, 0x1, 0x1f ;  /* 0x0c201f000c077f89 */ /* 0x0004e800000e0000 */
.L_x_4894:
[----:B------:R-:W-:Y:S01]  /*17890*/  FSETP.NE.FTZ.AND P1, PT, R3, RZ, PT ;  /* 0x000000ff0300720b */ /* 0x000fe20003f35000 */
[----:B--23--:R-:W-:Y:S01]  /*178a0*/  FADD.FTZ R12, R7, R12 ;  /* 0x0000000c070c7221 */ /* 0x00cfe20000010000 */
[----:B------:R-:W-:Y:S02]  /*178b0*/  MOV R13, RZ ;  /* 0x000000ff000d7202 */ /* 0x000fe40000000f00 */
[----:B------:R-:W-:Y:S02]  /*178c0*/  MOV R8, RZ ;  /* 0x000000ff00087202 */ /* 0x000fe40000000f00 */
[----:B------:R-:W-:Y:S02]  /*178d0*/  FSETP.NE.FTZ.AND P0, PT, R12, RZ, PT ;  /* 0x000000ff0c00720b */ /* 0x000fe40003f15000 */
[----:B------:R-:W-:Y:S02]  /*178e0*/  MOV R9, 0xff800000 ;  /* 0xff80000000097802 */ /* 0x000fe40000000f00 */
[----:B------:R-:W-:-:S02]  /*178f0*/  MOV R16, 0xff800000 ;  /* 0xff80000000107802 */ /* 0x000fc40000000f00 */
[----:B------:R-:W-:Y:S01]  /*17900*/  MOV R17, 0x1 ;  /* 0x0000000100117802 */ /* 0x000fe20000000f00 */
        /* <DEDUP_REMOVED lines=57> */
[----:B--2---:R-:W-:-:S02]  /*17ca0*/  @P0 FMUL.FTZ R12, R12, 0.69314718246459960938 ;  /* 0x3f3172180c0c0820 */ /* 0x004fc40000410000 */
        /* <DEDUP_REMOVED lines=50> */
.L_x_4753:
        /* <DEDUP_REMOVED lines=16> */
.L_x_4823:
[----:B------:R-:W-:Y:S05]  /*180d0*/  BSYNC B0 ;  /* 0x0000000000007941 */ /* 0x000fea0003800000 */
.L_x_4822:
        /* <DEDUP_REMOVED lines=8> */
[----:B------:R-:W-:Y:S01]  /*18160*/  IMAD.MOV.U32 R26, RZ, RZ, 0x40 ;  /* 0x00000040ff1a7424 */ /* 0x000fe200078e00ff */
        /* <DEDUP_REMOVED lines=20> */
[----:B------:R-:W-:Y:S02]  /*182b0*/  R2P PR, R12, 0x6 ;  /* 0x000000060c007804 */ /* 0x000fe40000000000 */
[----:B------:R-:W-:Y:S02]  /*182c0*/  LOP3.LUT R18, R13, R18, RZ, 0xfc, !PT ;  /* 0x000000120d127212 */ /* 0x000fe400078efcff */
[----:B------:R-:W-:Y:S02]  /*182d0*/  F2FP.BF16.PACK_AB R17, R135, R134 ;  /* 0x000000868711723e */ /* 0x000fe400000010ff */
[----:B------:R-:W-:Y:S01]  /*182e0*/  F2FP.BF16.PACK_AB R12, R131, R130 ;  /* 0x00000082830c723e */ /* 0x000fe200000010ff */
[----:B------:R-:W-:Y:S01]  /*182f0*/  IMAD.IADD R18, R19, 0x1, R18 ;  /* 0x0000000113127824 */ /* 0x000fe200078e0212 */
[----:B------:R-:W-:Y:S01]  /*18300*/  SEL R26, R26, 0xffffffc0, !P2 ;  /* 0xffffffc01a1a7807 */ /* 0x000fe20005000000 */
[----:B------:R-:W-:Y:S01]  /*18310*/  IMAD.MOV.U32 R19, RZ, RZ, 0x20 ;  /* 0x00000020ff137424 */ /* 0x000fe200078e00ff */
[----:B------:R-:W-:Y:S01]  /*18320*/  F2FP.BF16.PACK_AB R27, R115, R114 ;  /* 0x00000072731b723e */ /* 0x000fe200000010ff */
[----:B------:R-:W-:Y:S01]  /*18330*/  IMAD.SHL.U32 R24, R18, 0x2, RZ ;  /* 0x0000000212187824 */ /* 0x000fe200078e00ff */
[----:B------:R-:W-:-:S02]  /*18340*/  F2FP.BF16.PACK_AB R18, R109, R108 ;  /* 0x0000006c6d12723e */ /* 0x000fc400000010ff */
[----:B------:R-:W-:Y:S02]  /*18350*/  SEL R19, R19, 0xffffffe0, !P1 ;  /* 0xffffffe013137807 */ /* 0x000fe40004800000 */
[C---:B------:R-:W-:Y:S01]  /*18360*/  IADD3 R13, R24.reuse, 0x80, RZ ;  /* 0x00000080180d7810 */ /* 0x040fe20007ffe0ff */
[----:B------:R2:W-:Y:S01]  /*18370*/  STS [R24+0x80], R23 ;  /* 0x0000801718007388 */ /* 0x0005e20000000800 */
[C---:B------:R-:W-:Y:S02]  /*18380*/  IADD3 R21, R24.reuse, 0x70, RZ ;  /* 0x0000007018157810 */ /* 0x040fe40007ffe0ff */
[----:B------:R-:W-:Y:S01]  /*18390*/  @P0 IADD3 R21, R13, 0x10, RZ ;  /* 0x000000100d150810 */ /* 0x000fe20007ffe0ff */
[----:B------:R-:W-:Y:S01]  /*183a0*/  IMAD.IADD R13, R24, 0x1, R19 ;  /* 0x00000001180d7824 */ /* 0x000fe200078e0213 */
[----:B------:R3:W-:Y:S01]  /*183b0*/  STS [R24+0x480], R17 ;  /* 0x0004801118007388 */ /* 0x0007e20000000800 */
[----:B------:R-:W-:Y:S02]  /*183c0*/  F2FP.BF16.PACK_AB R29, R117, R116 ;  /* 0x00000074751d723e */ /* 0x000fe400000010ff */
[----:B------:R-:W-:Y:S01]  /*183d0*/  IMAD.IADD R19, R19, 0x1, R21 ;  /* 0x0000000113137824 */ /* 0x000fe200078e0215 */
        /* <DEDUP_REMOVED lines=11> */
[----:B------:R-:W-:Y:S01]  /*18490*/  ISETP.NE.AND.EX P1, PT, RZ, c[0x0][0x50c], PT, P0 ;  /* 0x00014300ff007a0c */ /* 0x000fe20003f25300 */
[----:B------:R1:W-:Y:S01]  /*184a0*/  STS [R19], R18 ;  /* 0x0000001213007388 */ /* 0x0003e20000000800 */
[----:B--2---:R-:W-:Y:S02]  /*184b0*/  F2FP.BF16.PACK_AB R23, R123, R122 ;  /* 0x0000007a7b17723e */ /* 0x004fe400000010ff */
[----:B------:R-:W-:Y:S01]  /*184c0*/  ISETP.NE.AND.EX P2, PT, RZ, c[0x0][0x504], PT, P2 ;  /* 0x00014100ff007a0c */ /* 0x000fe20003f45320 */
[----:B------:R2:W-:Y:S01]  /*184d0*/  STS [R19+0x400], R22 ;  /* 0x0004001613007388 */ /* 0x0005e20000000800 */
[--C-:B---3--:R-:W-:Y:S02]  /*184e0*/  IMAD.IADD R17, R19, 0x1, R26.reuse ;  /* 0x0000000113117824 */ /* 0x108fe400078e021a */
[----:B----4-:R-:W-:Y:S02]  /*184f0*/  IMAD.IADD R12, R24, 0x1, R26 ;  /* 0x00000001180c7824 */ /* 0x010fe400078e021a */
[----:B-1----:R-:W-:-:S03]  /*18500*/  IMAD.IADD R20, R26, 0x1, R21 ;  /* 0x000000011a147824 */ /* 0x002fc600078e0215 */
[----:B------:R1:W-:Y:S01]  /*18510*/  STS [R12+0x80], R33 ;  /* 0x000080210c007388 */ /* 0x0003e20000000800 */
[----:B------:R-:W-:-:S03]  /*18520*/  F2FP.BF16.PACK_AB R30, R47, R46 ;  /* 0x0000002e2f1e723e */ /* 0x000fc600000010ff */
[----:B------:R3:W-:Y:S01]  /*18530*/  STS [R12+0x480], R27 ;  /* 0x0004801b0c007388 */ /* 0x0007e20000000800 */
[----:B------:R-:W-:-:S03]  /*18540*/  F2FP.BF16.PACK_AB R28, R45, R44 ;  /* 0x0000002c2d1c723e */ /* 0x000fc600000010ff */
[----:B------:R4:W-:Y:S01]  /*18550*/  STS [R20], R29 ;  /* 0x0000001d14007388 */ /* 0x0009e20000000800 */
[----:B------:R-:W-:Y:S01]  /*18560*/  IMAD.IADD R18, R26, 0x1, R13 ;  /* 0x000000011a127824 */ /* 0x000fe200078e020d */
[----:B------:R-:W-:Y:S02]  /*18570*/  F2FP.BF16.PACK_AB R26, R127, R126 ;  /* 0x0000007e7f1a723e */ /* 0x000fe400000010ff */
[----:B------:R4:W-:Y:S01]  /*18580*/  STS [R20+0x400], R31 ;  /* 0x0004001f14007388 */ /* 0x0009e20000000800 */
[----:B--2---:R-:W-:-:S03]  /*18590*/  F2FP.BF16.PACK_AB R22, R125, R124 ;  /* 0x0000007c7d16723e */ /* 0x004fc600000010ff */
[----:B------:R2:W-:Y:S04]  /*185a0*/  STS [R18+0x80], R25 ;  /* 0x0000801912007388 */ /* 0x0005e80000000800 */
[----:B------:R2:W-:Y:S04]  /*185b0*/  STS [R18+0x480], R23 ;  /* 0x0004801712007388 */ /* 0x0005e80000000800 */
[----:B------:R2:W-:Y:S01]  /*185c0*/  STS [R17], R22 ;  /* 0x0000001611007388 */ /* 0x0005e20000000800 */
[----:B-1----:R-:W-:Y:S02]  /*185d0*/  F2FP.BF16.PACK_AB R33, R67, R66 ;  /* 0x000000424321723e */ /* 0x002fe400000010ff */
[----:B---3--:R-:W-:Y:S01]  /*185e0*/  F2FP.BF16.PACK_AB R27, R41, R40 ;  /* 0x00000028291b723e */ /* 0x008fe200000010ff */
[----:B------:R1:W-:Y:S01]  /*185f0*/  STS [R17+0x400], R26 ;  /* 0x0004001a11007388 */ /* 0x0003e20000000800 */
[----:B----4-:R-:W-:-:S03]  /*18600*/  F2FP.BF16.PACK_AB R29, R43, R42 ;  /* 0x0000002a2b1d723e */ /* 0x010fc600000010ff */
[----:B------:R3:W-:Y:S04]  /*18610*/  STS [R24+0x4080], R27 ;  /* 0x0040801b18007388 */ /* 0x0007e80000000800 */
[----:B------:R4:W-:Y:S01]  /*18620*/  STS [R24+0x4480], R29 ;  /* 0x0044801d18007388 */ /* 0x0009e20000000800 */
[----:B------:R-:W-:-:S03]  /*18630*/  F2FP.BF16.PACK_AB R31, R65, R64 ;  /* 0x00000040411f723e */ /* 0x000fc600000010ff */
[----:B------:R4:W-:Y:S01]  /*18640*/  STS [R21+0x4000], R28 ;  /* 0x0040001c15007388 */ /* 0x0009e20000000800 */
[----:B--2---:R-:W-:-:S03]  /*18650*/  F2FP.BF16.PACK_AB R25, R59, R58 ;  /* 0x0000003a3b19723e */ /* 0x004fc600000010ff */
[----:B------:R2:W-:Y:S01]  /*18660*/  STS [R21+0x4400], R30 ;  /* 0x0044001e15007388 */ /* 0x0005e20000000800 */
[----:B------:R-:W-:Y:S02]  /*18670*/  F2FP.BF16.PACK_AB R23, R57, R56 ;  /* 0x000000383917723e */ /* 0x000fe400000010ff */
[----:B------:R-:W-:Y:S01]  /*18680*/  F2FP.BF16.PACK_AB R22, R53, R52 ;  /* 0x000000343516723e */ /* 0x000fe200000010ff */
[----:B------:R2:W-:Y:S01]  /*18690*/  STS [R13+0x4080], R32 ;  /* 0x004080200d007388 */ /* 0x0005e20000000800 */
[----:B-1----:R-:W-:-:S03]  /*186a0*/  F2FP.BF16.PACK_AB R26, R55, R54 ;  /* 0x00000036371a723e */ /* 0x002fc600000010ff */
[----:B------:R1:W-:Y:S01]  /*186b0*/  STS [R13+0x4480], R34 ;  /* 0x004480220d007388 */ /* 0x0003e20000000800 */
[----:B---3--:R-:W-:-:S03]  /*186c0*/  F2FP.BF16.PACK_AB R27, R61, R60 ;  /* 0x0000003c3d1b723e */ /* 0x008fc600000010ff */
[----:B------:R3:W-:Y:S01]  /*186d0*/  STS [R19+0x4000], R22 ;  /* 0x0040001613007388 */ /* 0x0007e20000000800 */
[----:B----4-:R-:W-:-:S03]  /*186e0*/  F2FP.BF16.PACK_AB R29, R63, R62 ;  /* 0x0000003e3f1d723e */ /* 0x010fc600000010ff */
[----:B------:R4:W-:Y:S01]  /*186f0*/  STS [R19+0x4400], R26 ;  /* 0x0044001a13007388 */ /* 0x0009e20000000800 */
[----:B------:R-:W-:-:S03]  /*18700*/  F2FP.BF16.PACK_AB R28, R77, R76 ;  /* 0x0000004c4d1c723e */ /* 0x000fc600000010ff */
[----:B------:R4:W-:Y:S01]  /*18710*/  STS [R12+0x4080], R23 ;  /* 0x004080170c007388 */ /* 0x0009e20000000800 */
[----:B--2---:R-:W-:-:S03]  /*18720*/  F2FP.BF16.PACK_AB R30, R79, R78 ;  /* 0x0000004e4f1e723e */ /* 0x004fc600000010ff */
[----:B------:R2:W-:Y:S04]  /*18730*/  STS [R12+0x4480], R25 ;  /* 0x004480190c007388 */ /* 0x0005e80000000800 */
[----:B------:R2:W-:Y:S01]  /*18740*/  STS [R20+0x4000], R27 ;  /* 0x0040001b14007388 */ /* 0x0005e20000000800 */
[----:B------:R-:W-:-:S03]  /*18750*/  F2FP.BF16.PACK_AB R32, R3, R2 ;  /* 0x000000020320723e */ /* 0x000fc600000010ff */
[----:B------:R2:W-:Y:S01]  /*18760*/  STS [R20+0x4400], R29 ;  /* 0x0044001d14007388 */ /* 0x0005e20000000800 */
[----:B-1----:R-:W-:-:S03]  /*18770*/  F2FP.BF16.PACK_AB R34, R15, R14 ;  /* 0x0000000e0f22723e */ /* 0x002fc600000010ff */
[----:B------:R1:W-:Y:S01]  /*18780*/  STS [R18+0x4080], R31 ;  /* 0x0040801f12007388 */ /* 0x0003e20000000800 */
[----:B---3--:R-:W-:-:S03]  /*18790*/  F2FP.BF16.PACK_AB R22, R69, R68 ;  /* 0x000000444516723e */ /* 0x008fc600000010ff */
[----:B------:R-:W-:Y:S01]  /*187a0*/  STS [R18+0x4480], R33 ;  /* 0x0044802112007388 */ /* 0x000fe20000000800 */
[----:B----4-:R-:W-:-:S03]  /*187b0*/  F2FP.BF16.PACK_AB R26, R71, R70 ;  /* 0x00000046471a723e */ /* 0x010fc600000010ff */
[----:B------:R3:W-:Y:S01]  /*187c0*/  STS [R17+0x4000], R22 ;  /* 0x0040001611007388 */ /* 0x0007e20000000800 */
[----:B------:R-:W-:-:S03]  /*187d0*/  F2FP.BF16.PACK_AB R23, R73, R72 ;  /* 0x000000484917723e */ /* 0x000fc600000010ff */
[----:B------:R-:W-:Y:S01]  /*187e0*/  STS [R17+0x4400], R26 ;  /* 0x0044001a11007388 */ /* 0x000fe20000000800 */
[----:B--2---:R-:W-:-:S03]  /*187f0*/  F2FP.BF16.PACK_AB R25, R75, R74 ;  /* 0x0000004a4b19723e */ /* 0x004fc600000010ff */
[----:B------:R2:W-:Y:S01]  /*18800*/  STS [R24+0x8080], R23 ;  /* 0x0080801718007388 */ /* 0x0005e20000000800 */
[----:B------:R-:W-:-:S03]  /*18810*/  F2FP.BF16.PACK_AB R27, R95, R94 ;  /* 0x0000005e5f1b723e */ /* 0x000fc600000010ff */
[----:B------:R4:W-:Y:S01]  /*18820*/  STS [R24+0x8480], R25 ;  /* 0x0084801918007388 */ /* 0x0009e20000000800 */
[----:B------:R-:W-:-:S03]  /*18830*/  F2FP.BF16.PACK_AB R29, R93, R92 ;  /* 0x0000005c5d1d723e */ /* 0x000fc600000010ff */
[----:B------:R-:W-:Y:S01]  /*18840*/  STS [R21+0x8000], R28 ;  /* 0x0080001c15007388 */ /* 0x000fe20000000800 */
[----:B-1----:R-:W-:-:S03]  /*18850*/  F2FP.BF16.PACK_AB R31, R99, R98 ;  /* 0x00000062631f723e */ /* 0x002fc600000010ff */
[----:B------:R1:W-:Y:S04]  /*18860*/  STS [R21+0x8400], R30 ;  /* 0x0084001e15007388 */ /* 0x0003e80000000800 */
[----:B------:R1:W-:Y:S01]  /*18870*/  STS [R13+0x8080], R32 ;  /* 0x008080200d007388 */ /* 0x0003e20000000800 */
[----:B---3--:R-:W-:-:S03]  /*18880*/  F2FP.BF16.PACK_AB R22, R87, R86 ;  /* 0x000000565716723e */ /* 0x008fc600000010ff */
[----:B------:R3:W-:Y:S04]  /*18890*/  STS [R13+0x8480], R34 ;  /* 0x008480220d007388 */ /* 0x0007e80000000800 */
[----:B------:R3:W-:Y:S01]  /*188a0*/  STS [R19+0x8400], R22 ;  /* 0x0084001613007388 */ /* 0x0007e20000000800 */
[----:B--2---:R-:W-:-:S03]  /*188b0*/  F2FP.BF16.PACK_AB R23, R7, R6 ;  /* 0x000000060717723e */ /* 0x004fc600000010ff */
[----:B------:R2:W-:Y:S01]  /*188c0*/  STS [R19+0x8000], R36 ;  /* 0x0080002413007388 */ /* 0x0005e20000000800 */
[----:B----4-:R-:W-:Y:S02]  /*188d0*/  F2FP.BF16.PACK_AB R25, R91, R90 ;  /* 0x0000005a5b19723e */ /* 0x010fe400000010ff */
[----:B------:R-:W-:Y:S01]  /*188e0*/  F2FP.BF16.PACK_AB R24, R101, R100 ;  /* 0x000000646518723e */ /* 0x000fe200000010ff */
[----:B------:R4:W-:Y:S04]  /*188f0*/  STS [R12+0x8080], R23 ;  /* 0x008080170c007388 */ /* 0x0009e80000000800 */
[----:B------:R4:W-:Y:S01]  /*18900*/  STS [R12+0x8480], R25 ;  /* 0x008480190c007388 */ /* 0x0009e20000000800 */
[----:B-1----:R-:W-:-:S03]  /*18910*/  F2FP.BF16.PACK_AB R21, R97, R96 ;  /* 0x000000606115723e */ /* 0x002fc600000010ff */
[----:B------:R-:W-:Y:S01]  /*18920*/  STS [R20+0x8000], R29 ;  /* 0x0080001d14007388 */ /* 0x000fe20000000800 */
[----:B------:R-:W-:-:S03]  /*18930*/  @P1 LEA R32, P0, R216, c[0x0][0x508], 0x2 ;  /* 0x00014200d8201a11 */ /* 0x000fc600078010ff */
[----:B------:R-:W-:Y:S01]  /*18940*/  STS [R20+0x8400], R27 ;  /* 0x0084001b14007388 */ /* 0x000fe20000000800 */
[----:B---3--:R-:W-:-:S03]  /*18950*/  IMAD.MOV.U32 R13, RZ, RZ, RZ ;  /* 0x000000ffff0d7224 */ /* 0x008fc600078e00ff */
[----:B------:R1:W-:Y:S01]  /*18960*/  STS [R18+0x8080], R21 ;  /* 0x0080801512007388 */ /* 0x0003e20000000800 */
[----:B------:R-:W-:-:S03]  /*18970*/  F2FP.BF16.PACK_AB R22, R103, R102 ;  /* 0x000000666716723e */ /* 0x000fc600000010ff */
[----:B------:R3:W-:Y:S01]  /*18980*/  STS [R18+0x8480], R31 ;  /* 0x0084801f12007388 */ /* 0x0007e20000000800 */
[----:B--2---:R-:W-:-:S03]  /*18990*/  SHF.R.S32.HI R19, RZ, 0x1f, R216 ;  /* 0x0000001fff137819 */ /* 0x004fc600000114d8 */
[----:B------:R3:W-:Y:S01]  /*189a0*/  STS [R17+0x8000], R24 ;  /* 0x0080001811007388 */ /* 0x0007e20000000800 */
[----:B----4-:R-:W-:Y:S01]  /*189b0*/  IMAD.MOV.U32 R23, RZ, RZ, 0x4 ;  /* 0x00000004ff177424 */ /* 0x010fe200078e00ff */
[----:B------:R-:W-:Y:S02]  /*189c0*/  @P1 LEA.HI.X R33, R216, c[0x0][0x50c], R19, 0x2, P0 ;  /* 0x00014300d8211a11 */ /* 0x000fe400000f1413 */
[----:B------:R3:W-:Y:S01]  /*189d0*/  STS [R17+0x8400], R22 ;  /* 0x0084001611007388 */ /* 0x0007e20000000800 */
[----:B------:R-:W-:-:S03]  /*189e0*/  IMAD.MOV.U32 R12, RZ, RZ, c[0x0][0x388] ;  /* 0x0000e200ff0c7624 */ /* 0x000fc600078e00ff */
[----:B------:R-:W-:Y:S01]  /*189f0*/  BAR.SYNC.DEFER_BLOCKING 0x1, 0x100 ;  /* 0x0044000000007b1d */ /* 0x000fe20000010000 */
[----:B-1----:R-:W-:-:S05]  /*18a00*/  IMAD.WIDE R20, R216, R23, c[0x0][0x500] ;  /* 0x00014000d8147625 */ /* 0x002fca00078e0217 */
        /* <DEDUP_REMOVED lines=9> */
.L_x_4826:
[----:B------:R-:W-:Y:S01]  /*18aa0*/  IMAD.MOV.U32 R34, RZ, RZ, 0x368 ;  /* 0x00000368ff227424 */ /* 0x000fe200078e00ff */
[----:B------:R-:W-:Y:S01]  /*18ab0*/  ISETP.GT.AND P2, PT, R202, 0x1, PT ;  /* 0x00000001ca00780c */ /* 0x000fe20003f44270 */
[----:B---3--:R-:W-:Y:S01]  /*18ac0*/  IMAD.MOV.U32 R17, RZ, RZ, c[0x0][0x4e8] ;  /* 0x00013a00ff117624 */ /* 0x008fe200078e00ff */
[----:B------:R-:W-:Y:S01]  /*18ad0*/  ISETP.NE.U32.AND P0, PT, RZ, c[0x0][0x500], PT ;  /* 0x00014000ff007a0c */ /* 0x000fe20003f05070 */
[----:B-----5:R-:W-:Y:S01]  /*18ae0*/  IMAD R12, R12, c[0x0][0x4e8], RZ ;  /* 0x00013a000c0c7a24 */ /* 0x020fe200078e02ff */
[----:B------:R-:W-:-:S02]  /*18af0*/  SEL R34, R34, 0x328, P2 ;  /* 0x0000032822227807 */ /* 0x000fc40001000000 */
[----:B------:R-:W-:Y:S02]  /*18b00*/  ISETP.NE.AND.EX P0, PT, RZ, c[0x0][0x504], PT, P0 ;  /* 0x00014100ff007a0c */ /* 0x000fe40003f05300 */
[----:B------:R-:W1:Y:S01]  /*18b10*/  LDC.64 R20, c[0x0][R34+0x170] ;  /* 0x00005c0022147b82 */ /* 0x000e620000000a00 */
[----:B------:R-:W-:Y:S01]  /*18b20*/  ISETP.NE.AND P3, PT, R17, 0x1, PT ;  /* 0x000000011100780c */ /* 0x000fe20003f65270 */
[----:B------:R-:W-:Y:S01]  /*18b30*/  IMAD.IADD R17, R214, 0x1, R201 ;  /* 0x00000001d6117824 */ /* 0x000fe200078e02c9 */
[----:B------:R-:W-:Y:S02]  /*18b40*/  SEL R216, R216, RZ, !P0 ;  /* 0x000000ffd8d87207 */ /* 0x000fe40004000000 */
[----:B------:R-:W-:Y:S01]  /*18b50*/  SEL R18, R19, RZ, !P0 ;  /* 0x000000ff13127207 */ /* 0x000fe20004000000 */
[----:B------:R-:W-:Y:S01]  /*18b60*/  IMAD.MOV.U32 R24, RZ, RZ, R17 ;  /* 0x000000ffff187224 */ /* 0x000fe200078e0011 */
        /* <DEDUP_REMOVED lines=16> */
[----:B------:R-:W-:Y:S01]  /*18c70*/  IMAD.MOV R22, RZ, RZ, -R24 ;  /* 0x000000ffff167224 */ /* 0x000fe200078e0a18 */
[----:B------:R-:W-:Y:S01]  /*18c80*/  IADD3.X R19, R19, R20, R18, P1, P0 ;  /* 0x0000001413137210 */ /* 0x000fe20000fe0412 */
[----:B------:R-:W-:-:S04]  /*18c90*/  IMAD.WIDE.U32 R28, R28, R25, RZ ;  /* 0x000000191c1c7225 */ /* 0x000fc800078e00ff */
[----:B------:R-:W-:Y:S01]  /*18ca0*/  IMAD R25, R22, c[0x0][0x4e8], R17 ;  /* 0x00013a0016197a24 */ /* 0x000fe200078e0211 */
[----:B------:R-:W-:Y:S01]  /*18cb0*/  IADD3 R28, P1, P0, R24, R23, R28 ;  /* 0x00000017181c7210 */ /* 0x000fe2000783e01c */
[----:B------:R-:W-:Y:S01]  /*18cc0*/  IMAD.IADD R20, R29, 0x1, R21 ;  /* 0x000000011d147824 */ /* 0x000fe200078e0215 */
[----:B------:R-:W-:Y:S01]  /*18cd0*/  SHF.R.S32.HI R22, RZ, 0x1f, R24 ;  /* 0x0000001fff167819 */ /* 0x000fe20000011418 */
        /* <DEDUP_REMOVED lines=25> */
[----:B-1----:R-:W-:Y:S01]  /*18e70*/  P2R R9, PR, RZ, 0x2 ;  /* 0x00000002ff097803 */ /* 0x002fe20000000000 */
[----:B------:R-:W-:Y:S05]  /*18e80*/  @P2 BRA `(.L_x_4827) ;  /* 0x0000084000002947 */ /* 0x000fea0003800000 */
[-C--:B------:R-:W-:Y:S01]  /*18e90*/  LEA.HI R0, R0, R205.reuse, RZ, 0x3 ;  /* 0x000000cd00007211 */ /* 0x080fe200078f18ff */
[----:B------:R-:W-:Y:S01]  /*18ea0*/  IMAD R18, R18, c[0x0][0x3a0], RZ ;  /* 0x0000e80012127a24 */ /* 0x000fe200078e02ff */
[----:B------:R1:W3:Y:S01]  /*18eb0*/  LDS.128 R64, [R138+0x80] ;  /* 0x000080008a407984 */ /* 0x0002e20000000c00 */
[C---:B------:R-:W-:Y:S01]  /*18ec0*/  IMAD.WIDE.U32 R4, R13.reuse, c[0x0][0x3a0], RZ ;  /* 0x0000e8000d047a25 */ /* 0x040fe200078e00ff */
[----:B------:R-:W-:Y:S02]  /*18ed0*/  LOP3.LUT R2, R0, 0xfffffff8, RZ, 0xc0, !PT ;  /* 0xfffffff800027812 */ /* 0x000fe400078ec0ff */
[----:B------:R-:W-:Y:S01]  /*18ee0*/  SHF.R.S32.HI R0, RZ, 0x3, R0 ;  /* 0x00000003ff007819 */ /* 0x000fe20000011400 */
[----:B------:R-:W-:Y:S01]  /*18ef0*/  IMAD R13, R13, c[0x0][0x3a4], R18 ;  /* 0x0000e9000d0d7a24 */ /* 0x000fe200078e0212 */
[----:B------:R-:W-:Y:S01]  /*18f00*/  IADD3 R3, -R2, R205, RZ ;  /* 0x000000cd02037210 */ /* 0x000fe20007ffe1ff */
[----:B------:R1:W4:Y:S03]  /*18f10*/  LDS.128 R60, [R138+0x1080] ;  /* 0x001080008a3c7984 */ /* 0x0003260000000c00 */
[----:B------:R-:W-:Y:S01]  /*18f20*/  IADD3 R5, R5, R13, RZ ;  /* 0x0000000d05057210 */ /* 0x000fe20007ffe0ff */
[----:B------:R1:W2:Y:S01]  /*18f30*/  LDS.128 R56, [R138+0x2080] ;  /* 0x002080008a387984 */ /* 0x0002a20000000c00 */
[----:B------:R-:W-:-:S02]  /*18f40*/  LEA R2, R3, R0, 0x5 ;  /* 0x0000000003027211 */ /* 0x000fc400078e28ff */
[----:B------:R-:W-:Y:S01]  /*18f50*/  SHF.R.S32.HI R3, RZ, 0x1f, R216 ;  /* 0x0000001fff037819 */ /* 0x000fe200000114d8 */
[----:B------:R-:W-:Y:S01]  /*18f60*/  IMAD.WIDE.U32 R6, R217, c[0x0][0x3e8], R4 ;  /* 0x0000fa00d9067a25 */ /* 0x000fe200078e0004 */
[----:B------:R-:W-:Y:S01]  /*18f70*/  IADD3 R2, R201, R2, RZ ;  /* 0x00000002c9027210 */ /* 0x000fe20007ffe0ff */
[----:B------:R1:W1:Y:S01]  /*18f80*/  LDS.128 R52, [R138+0x3080] ;  /* 0x003080008a347984 */ /* 0x0002620000000c00 */
[----:B------:R-:W-:Y:S01]  /*18f90*/  IADD3 R201, R0, R201, RZ ;  /* 0x000000c900c97210 */ /* 0x000fe20007ffe0ff */
[----:B------:R-:W-:Y:S02]  /*18fa0*/  IMAD R7, R217, c[0x0][0x3ec], R7 ;  /* 0x0000fb00d9077a24 */ /* 0x000fe400078e0207 */
[----:B------:R-:W-:Y:S01]  /*18fb0*/  IMAD R3, R3, c[0x0][0x3f0], RZ ;  /* 0x0000fc0003037a24 */ /* 0x000fe200078e02ff */
[----:B------:R1:W1:Y:S01]  /*18fc0*/  LDS.128 R48, [R138+0x4080] ;  /* 0x004080008a307984 */ /* 0x0002620000000c00 */
[----:B------:R-:W-:-:S03]  /*18fd0*/  @P3 IMAD.HI.U32 R4, R2, c[0x0][0x4ec], RZ ;  /* 0x00013b0002043a27 */ /* 0x000fc600078e00ff */
[----:B------:R1:W1:Y:S01]  /*18fe0*/  LDS.128 R44, [R138+0x5080] ;  /* 0x005080008a2c7984 */ /* 0x0002620000000c00 */
[----:B------:R-:W-:Y:S01]  /*18ff0*/  IMAD.MOV.U32 R9, RZ, RZ, R2 ;  /* 0x000000ffff097224 */ /* 0x000fe200078e0002 */
[----:B------:R-:W-:Y:S01]  /*19000*/  @P3 SHF.R.U32.HI R9, RZ, c[0x0][0x4f0], R4 ;  /* 0x00013c00ff093a19 */ /* 0x000fe20000011604 */
[C---:B------:R-:W-:Y:S01]  /*19010*/  IMAD R3, R216.reuse, c[0x0][0x3f4], R3 ;  /* 0x0000fd00d8037a24 */ /* 0x040fe200078e0203 */
[----:B------:R1:W1:Y:S01]  /*19020*/  LDS.128 R40, [R138+0x6080] ;  /* 0x006080008a287984 */ /* 0x0002620000000c00 */
[----:B------:R-:W-:Y:S01]  /*19030*/  IMAD.WIDE.U32 R216, R216, c[0x0][0x3f0], R6 ;  /* 0x0000fc00d8d87a25 */ /* 0x000fe200078e0006 */
[----:B------:R-:W-:Y:S02]  /*19040*/  IADD3 R13, -R9, RZ, RZ ;  /* 0x000000ff090d7210 */ /* 0x000fe40007ffe1ff */
[----:B------:R1:W1:Y:S01]  /*19050*/  LDS.128 R36, [R138+0x7080] ;  /* 0x007080008a247984 */ /* 0x0002620000000c00 */
[----:B------:R-:W-:Y:S02]  /*19060*/  SHF.R.S32.HI R14, RZ, 0x1f, R9 ;  /* 0x0000001fff0e7819 */ /* 0x000fe40000011409 */
[----:B------:R-:W-:Y:S01]  /*19070*/  IADD3 R3, R217, R3, RZ ;  /* 0x00000003d9037210 */ /* 0x000fe20007ffe0ff */
[----:B------:R1:W1:Y:S01]  /*19080*/  LDS.128 R32, [R138+0x8080] ;  /* 0x008080008a207984 */ /* 0x0002620000000c00 */
[----:B------:R-:W-:-:S02]  /*19090*/  IMAD R13, R13, c[0x0][0x4e8], R2 ;  /* 0x00013a000d0d7a24 */ /* 0x000fc400078e0202 */
[----:B------:R-:W-:Y:S01]  /*190a0*/  IMAD R14, R14, c[0x0][0x3e0], RZ ;  /* 0x0000f8000e0e7a24 */ /* 0x000fe200078e02ff */
[----:B------:R1:W1:Y:S01]  /*190b0*/  LDS.128 R28, [R138+0x9080] ;  /* 0x009080008a1c7984 */ /* 0x0002620000000c00 */
[----:B------:R-:W-:Y:S02]  /*190c0*/  IMAD.MOV.U32 R2, RZ, RZ, R216 ;  /* 0x000000ffff027224 */ /* 0x000fe400078e00d8 */
[C---:B------:R-:W-:Y:S01]  /*190d0*/  IMAD R14, R9.reuse, c[0x0][0x3e4], R14 ;  /* 0x0000f900090e7a24 */ /* 0x040fe200078e020e */
[----:B--2---:R2:W1:Y:S01]  /*190e0*/  LDS.128 R24, [R138+0xa080] ;  /* 0x00a080008a187984 */ /* 0x0044620000000c00 */
        /* <DEDUP_REMOVED lines=12> */
.L_x_4895:
[----:B------:R-:W-:Y:S05]  /*191b0*/  BRA.DIV ~URZ, `(.L_x_4829) ;  /* 0x00003a527f007947 */ /* 0x000fea000b800000 */
[----:B------:R2:W3:Y:S02]  /*191c0*/  SHFL.IDX PT, R17, R2, RZ, 0x181f ;  /* 0x00181fff02117589 */ /* 0x0004e400000e0000 */
.L_x_4896:
        /* <DEDUP_REMOVED lines=18> */
.L_x_4831:
[----:B------:R-:W-:Y:S05]  /*192f0*/  BSYNC B0 ;  /* 0x0000000000007941 */ /* 0x000fea0003800000 */
.L_x_4830:
[----:B------:R-:W-:Y:S05]  /*19300*/  BRA.DIV ~URZ, `(.L_x_4832) ;  /* 0x000039627f007947 */ /* 0x000fea000b800000 */
[----:B----4-:R4:W2:Y:S04]  /*19310*/  SHFL.IDX PT, R15, R13, 0x1, 0x181f ;  /* 0x00381f000d0f7f89 */ /* 0x0108a800000e0000 */
[----:B---3--:R4:W3:Y:S02]  /*19320*/  SHFL.IDX PT, R19, R2, 0x1, 0x181f ;  /* 0x00381f0002137f89 */ /* 0x0088e400000e0000 */
.L_x_4897:
        /* <DEDUP_REMOVED lines=16> */
.L_x_4834:
[----:B------:R-:W-:Y:S05]  /*19430*/  BSYNC B0 ;  /* 0x0000000000007941 */ /* 0x000fea0003800000 */
.L_x_4833:
[----:B------:R-:W-:Y:S05]  /*19440*/  BRA.DIV ~URZ, `(.L_x_4835) ;  /* 0x000038f27f007947 */ /* 0x000fea000b800000 */
[----:B--2---:R2:W4:Y:S02]  /*19450*/  SHFL.IDX PT, R15, R13, 0x2, 0x181f ;  /* 0x00581f000d0f7f89 */ /* 0x00452400000e0000 */
.L_x_4898:
[----:B------:R-:W-:Y:S05]  /*19460*/  BRA.DIV ~URZ, `(.L_x_4836) ;  /* 0x000039427f007947 */ /* 0x000fea000b800000 */
[----:B---3--:R3:W2:Y:S02]  /*19470*/  SHFL.IDX PT, R19, R2, 0x2, 0x181f ;  /* 0x00581f0002137f89 */ /* 0x0086a400000e0000 */
.L_x_4899:
        /* <DEDUP_REMOVED lines=16> */
.L_x_4838:
[----:B------:R-:W-:Y:S05]  /*19580*/  BSYNC B0 ;  /* 0x0000000000007941 */ /* 0x000fea0003800000 */
.L_x_4837:
[----:B------:R-:W-:Y:S05]  /*19590*/  BRA.DIV ~URZ, `(.L_x_4839) ;  /* 0x000038827f007947 */ /* 0x000fea000b800000 */
[----:B--2-4-:R-:W2:Y:S04]  /*195a0*/  SHFL.IDX PT, R13, R13, 0x3, 0x181f ;  /* 0x00781f000d0d7f89 */ /* 0x014ea800000e0000 */
[----:B------:R4:W3:Y:S02]  /*195b0*/  SHFL.IDX PT, R17, R2, 0x3, 0x181f ;  /* 0x00781f0002117f89 */ /* 0x0008e400000e0000 */
.L_x_4900:
[----:B------:R-:W-:-:S04]  /*195c0*/  IADD3 R201, R201, 0x60, RZ ;  /* 0x00000060c9c97810 */ /* 0x000fc80007ffe0ff */
[----:B------:R-:W-:-:S13]  /*195d0*/  ISETP.GE.AND P0, PT, R201, R12, PT ;  /* 0x0000000cc900720c */ /* 0x000fda0003f06270 */
[----:B------:R-:W-:Y:S05]  /*195e0*/  @P0 BRA `(.L_x_4840) ;  /* 0x00001ec000000947 */ /* 0x000fea0003800000 */
[----:B------:R-:W-:Y:S02]  /*195f0*/  ISETP.GE.AND P1, PT, R220, c[0x0][0x3c8], PT ;  /* 0x0000f200dc007a0c */ /* 0x000fe40003f26270 */
[----:B------:R-:W-:-:S11]  /*19600*/  ISETP.GE.AND P0, PT, R207, c[0x0][0x3c8], PT ;  /* 0x0000f200cf007a0c */ /* 0x000fd60003f06270 */
[CC--:B---3--:R-:W-:Y:S02]  /*19610*/  @!P1 LEA R20, P3, R220.reuse, R17.reuse, 0x1 ;  /* 0x00000011dc149211 */ /* 0x0c8fe400078608ff */
[C---:B------:R-:W-:Y:S02]  /*19620*/  @!P0 LEA R18, P2, R207.reuse, R17, 0x1 ;  /* 0x00000011cf128211 */ /* 0x040fe400078408ff */
[-C--:B--2---:R-:W-:Y:S02]  /*19630*/  @!P1 LEA.HI.X R21, R220, R13.reuse, R9, 0x1, P3 ;  /* 0x0000000ddc159211 */ /* 0x084fe400018f0c09 */
[----:B------:R-:W-:-:S03]  /*19640*/  @!P0 LEA.HI.X R19, R207, R13, R14, 0x1, P2 ;  /* 0x0000000dcf138211 */ /* 0x000fc600010f0c0e */
[----:B-1----:R1:W-:Y:S04]  /*19650*/  @!P1 ST.E.128 [R20.64], R52 ;  /* 0x0000003414009985 */ /* 0x0023e8000c101d08 */
[----:B------:R1:W-:Y:S01]  /*19660*/  @!P0 ST.E.128 [R18.64], R36 ;  /* 0x0000002412008985 */ /* 0x0003e2000c101d08 */
[----:B------:R-:W-:-:S13]  /*19670*/  ISETP.GE.AND P0, PT, R206, c[0x0][0x3c8], PT ;  /* 0x0000f200ce007a0c */ /* 0x000fda0003f06270 */
[----:B------:R-:W-:Y:S05]  /*19680*/  @P0 BRA `(.L_x_4840) ;  /* 0x00001e2000000947 */ /* 0x000fea0003800000 */
[----:B----4-:R-:W-:-:S04]  /*19690*/  LEA R2, P0, R206, R17, 0x1 ;  /* 0x00000011ce027211 */ /* 0x010fc800078008ff */
[----:B------:R-:W-:-:S05]  /*196a0*/  LEA.HI.X R3, R206, R13, R3, 0x1, P0 ;  /* 0x0000000dce037211 */ /* 0x000fca00000f0c03 */
[----:B------:R2:W-:Y:S01]  /*196b0*/  ST.E.128 [R2.64], R4 ;  /* 0x0000000402007985 */ /* 0x0005e2000c101d08 */
[----:B------:R-:W-:Y:S05]  /*196c0*/  BRA `(.L_x_4840) ;  /* 0x00001de000007947 */ /* 0x000fea0003800000 */
.L_x_4827:
[----:B------:R-:W-:Y:S01]  /*196d0*/  IMAD R18, R18, c[0x0][0x408], RZ ;  /* 0x0001020012127a24 */ /* 0x000fe200078e02ff */
[----:B------:R-:W-:Y:S01]  /*196e0*/  SHF.R.S32.HI R0, RZ, 0x1f, R216 ;  /* 0x0000001fff007819 */ /* 0x000fe200000114d8 */
[----:B------:R-:W-:Y:S01]  /*196f0*/  IMAD.WIDE.U32 R20, R13, c[0x0][0x408], RZ ;  /* 0x000102000d147a25 */ /* 0x000fe200078e00ff */
[----:B------:R-:W-:-:S03]  /*19700*/  MOV R12, R17 ;  /* 0x00000011000c7202 */ /* 0x000fc60000000f00 */
[----:B------:R-:W-:Y:S02]  /*19710*/  IMAD R18, R13, c[0x0][0x40c], R18 ;  /* 0x000103000d127a24 */ /* 0x000fe400078e0212 */
[----:B------:R-:W-:Y:S02]  /*19720*/  IMAD R13, R0, c[0x0][0x440], RZ ;  /* 0x00011000000d7a24 */ /* 0x000fe400078e02ff */
[----:B------:R-:W-:Y:S01]  /*19730*/  @P3 IMAD.HI.U32 R0, R17, c[0x0][0x4ec], RZ ;  /* 0x00013b0011003a27 */ /* 0x000fe200078e00ff */
[----:B------:R-:W-:-:S03]  /*19740*/  IADD3 R21, R21, R18, RZ ;  /* 0x0000001215157210 */ /* 0x000fc60007ffe0ff */
[----:B------:R-:W-:Y:S01]  /*19750*/  IMAD R13, R216, c[0x0][0x444], R13 ;  /* 0x00011100d80d7a24 */ /* 0x000fe200078e020d */
[----:B------:R-:W-:Y:S01]  /*19760*/  @P3 SHF.R.U32.HI R12, RZ, c[0x0][0x4f0], R0 ;  /* 0x00013c00ff0c3a19 */ /* 0x000fe20000011600 */
[----:B------:R-:W-:-:S03]  /*19770*/  IMAD.WIDE.U32 R18, R217, c[0x0][0x438], R20 ;  /* 0x00010e00d9127a25 */ /* 0x000fc600078e0014 */
[----:B------:R-:W-:Y:S01]  /*19780*/  IADD3 R0, -R12, RZ, RZ ;  /* 0x000000ff0c007210 */ /* 0x000fe20007ffe1ff */
[----:B------:R-:W-:-:S04]  /*19790*/  IMAD R19, R217, c[0x0][0x43c], R19 ;  /* 0x00010f00d9137a24 */ /* 0x000fc800078e0213 */
        /* <DEDUP_REMOVED lines=12> */
[----:B--2---:R-:W-:-:S04]  /*19860*/  IMAD.WIDE.U32 R16, R0, c[0x0][0x428], R18 ;  /* 0x00010a0000107a25 */ /* 0x004fc800078e0012 */
[----:B------:R-:W-:Y:S01]  /*19870*/  IMAD R0, R0, c[0x0][0x42c], R13 ;  /* 0x00010b0000007a24 */ /* 0x000fe200078e020d */
[----:B------:R-:W-:-:S04]  /*19880*/  LEA R163, P1, R16, c[0x0][0x400], 0x2 ;  /* 0x0001000010a37a11 */ /* 0x000fc800078210ff */
[----:B------:R-:W-:-:S04]  /*19890*/  IADD3 R0, R17, R0, RZ ;  /* 0x0000000011007210 */ /* 0x000fc80007ffe0ff */
[----:B------:R-:W-:Y:S01]  /*198a0*/  LEA.HI.X R162, R16, c[0x0][0x404], R0, 0x2, P1 ;  /* 0x0001010010a27a11 */ /* 0x000fe200008f1400 */
[----:B------:R-:W-:Y:S05]  /*198b0*/  BRA.DIV ~URZ, `(.L_x_4841) ;  /* 0x000036227f007947 */ /* 0x000fea000b800000 */
[----:B------:R1:W2:Y:S02]  /*198c0*/  SHFL.IDX PT, R165, R162, RZ, 0x1c1f ;  /* 0x001c1fffa2a57589 */ /* 0x0002a400000e0000 */
.L_x_4901:
[----:B------:R-:W-:Y:S05]  /*198d0*/  BRA.DIV ~URZ, `(.L_x_4842) ;  /* 0x000036727f007947 */ /* 0x000fea000b800000 */
[----:B------:R3:W4:Y:S02]  /*198e0*/  SHFL.IDX PT, R17, R163, RZ, 0x1c1f ;  /* 0x001c1fffa3117589 */ /* 0x00072400000e0000 */
.L_x_4902:
        /* <DEDUP_REMOVED lines=65> */
[----:B------:R-:W-:Y:S02]  /*19d00*/  @!P4 LEA.HI.X R169, R154, R165, R153, 0x2, P0 ;  /* 0x000000a59aa9c211 */ /* 0x000fe400000f1499 */
        /* <DEDUP_REMOVED lines=9> */
[-C--:B----4-:R-:W-:Y:S02]  /*19da0*/  @!P3 LEA R18, P5, R88, R17.reuse, 0x2 ;  /* 0x000000115812b211 */ /* 0x090fe400078a10ff */
[----:B-----5:R-:W-:Y:S01]  /*19db0*/  @!P4 LEA R104, P0, R38, R17, 0x2 ;  /* 0x000000112668c211 */ /* 0x020fe200078010ff */
[----:B------:R2:W-:Y:S01]  /*19dc0*/  @!P1 ST.E.64 [R20.64], R116 ;  /* 0x0000007414009985 */ /* 0x0005e2000c101b08 */
[----:B------:R-:W-:Y:S02]  /*19dd0*/  ISETP.GE.AND P1, PT, R31, c[0x0][0x3c8], PT ;  /* 0x0000f2001f007a0c */ /* 0x000fe40003f26270 */
[-C--:B------:R-:W-:Y:S02]  /*19de0*/  @!P3 LEA.HI.X R19, R88, R165.reuse, R85, 0x2, P5 ;  /* 0x000000a55813b211 */ /* 0x080fe400028f1455 */
[----:B------:R-:W-:-:S02]  /*19df0*/  @!P4 LEA.HI.X R105, R38, R165, R37, 0x2, P0 ;  /* 0x000000a52669c211 */ /* 0x000fc400000f1425 */
[C---:B-1----:R-:W-:Y:S01]  /*19e00*/  @!P2 LEA R108, P5, R36.reuse, R17, 0x2 ;  /* 0x00000011246ca211 */ /* 0x042fe200078a10ff */
        /* <DEDUP_REMOVED lines=17> */
[-C--:B----4-:R-:W-:Y:S02]  /*19f20*/  @!P2 LEA R104, P5, R25, R17.reuse, 0x2 ;  /* 0x000000111968a211 */ /* 0x090fe400078a10ff */
[----:B---3--:R-:W-:Y:S01]  /*19f30*/  @!P1 LEA R40, P0, R23, R17, 0x2 ;  /* 0x0000001117289211 */ /* 0x008fe200078010ff */
[----:B------:R2:W-:Y:S01]  /*19f40*/  @!P4 ST.E.64 [R18.64], R52 ;  /* 0x000000341200c985 */ /* 0x0005e2000c101b08 */
[----:B------:R-:W-:Y:S02]  /*19f50*/  @!P2 LEA.HI.X R105, R25, R165, R24, 0x2, P5 ;  /* 0x000000a51969a211 */ /* 0x000fe400028f1418 */
[----:B------:R-:W-:-:S02]  /*19f60*/  ISETP.GE.AND P4, PT, R150, c[0x0][0x3c8], PT ;  /* 0x0000f20096007a0c */ /* 0x000fc40003f86270 */
[----:B------:R-:W-:Y:S01]  /*19f70*/  @!P1 LEA.HI.X R41, R23, R165, R22, 0x2, P0 ;  /* 0x000000a517299211 */ /* 0x000fe200000f1416 */
        /* <DEDUP_REMOVED lines=9> */
[----:B------:R-:W-:Y:S02]  /*1a010*/  @!P1 LEA R48, P3, R152, R17, 0x2 ;  /* 0x0000001198309211 */ /* 0x000fe400078610ff */
[-C--:B------:R-:W-:Y:S02]  /*1a020*/  @!P4 LEA.HI.X R21, R150, R165.reuse, R149, 0x2, P0 ;  /* 0x000000a59615c211 */ /* 0x080fe400000f1495 */
[----:B------:R-:W-:Y:S02]  /*1a030*/  @!P1 LEA.HI.X R49, R152, R165, R151, 0x2, P3 ;  /* 0x000000a598319211 */ /* 0x000fe400018f1497 */
[----:B--2---:R-:W-:Y:S01]  /*1a040*/  @!P2 LEA R18, P0, R160, R17, 0x2 ;  /* 0x00000011a012a211 */ /* 0x004fe200078010ff */
[----:B------:R1:W-:Y:S01]  /*1a050*/  @!P4 ST.E.64 [R20.64], R68 ;  /* 0x000000441400c985 */ /* 0x0003e2000c101b08 */
[----:B------:R-:W-:Y:S02]  /*1a060*/  ISETP.GE.AND P4, PT, R82, c[0x0][0x3c8], PT ;  /* 0x0000f20052007a0c */ /* 0x000fe40003f86270 */
[----:B------:R-:W-:-:S05]  /*1a070*/  @!P2 LEA.HI.X R19, R160, R165, R155, 0x2, P0 ;  /* 0x000000a5a013a211 */ /* 0x000fca00000f149b */
[----:B------:R2:W-:Y:S01]  /*1a080*/  @!P2 ST.E.64 [R18.64], R72 ;  /* 0x000000481200a985 */ /* 0x0005e2000c101b08 */
[----:B---3--:R-:W-:Y:S02]  /*1a090*/  @!P6 LEA R40, P0, R146, R17, 0x2 ;  /* 0x000000119228e211 */ /* 0x008fe400078010ff */
        /* <DEDUP_REMOVED lines=10> */
[----:B--2---:R-:W-:-:S03]  /*1a140*/  @!P2 LEA R18, P3, R80, R17, 0x2 ;  /* 0x000000115012a211 */ /* 0x004fc600078610ff */
[----:B------:R1:W-:Y:S01]  /*1a150*/  @!P5 ST.E.64 [R20.64], R4 ;  /* 0x000000041400d985 */ /* 0x0003e2000c101b08 */
[----:B------:R-:W-:Y:S02]  /*1a160*/  @!P1 LEA R16, P5, R33, R17, 0x2 ;  /* 0x0000001121109211 */ /* 0x000fe400078a10ff */
[----:B------:R-:W-:Y:S01]  /*1a170*/  @!P2 LEA.HI.X R19, R80, R165, R39, 0x2, P3 ;  /* 0x000000a55013a211 */ /* 0x000fe200018f1427 */
[----:B------:R1:W-:Y:S01]  /*1a180*/  @!P4 ST.E.64 [R44.64], R6 ;  /* 0x000000062c00c985 */ /* 0x0003e2000c101b08 */
[----:B---3--:R-:W-:Y:S02]  /*1a190*/  @!P0 LEA R48, P3, R157, R17, 0x2 ;  /* 0x000000119d308211 */ /* 0x008fe400078610ff */
[-C--:B------:R-:W-:Y:S01]  /*1a1a0*/  @!P1 LEA.HI.X R17, R33, R165.reuse, R32, 0x2, P5 ;  /* 0x000000a521119211 */ /* 0x080fe200028f1420 */
[----:B------:R1:W-:Y:S01]  /*1a1b0*/  @!P2 ST.E.64 [R18.64], R92 ;  /* 0x0000005c1200a985 */ /* 0x0003e2000c101b08 */
[----:B------:R-:W-:-:S03]  /*1a1c0*/  @!P0 LEA.HI.X R49, R157, R165, R34, 0x2, P3 ;  /* 0x000000a59d318211 */ /* 0x000fc600018f1422 */
[----:B------:R1:W-:Y:S04]  /*1a1d0*/  @!P1 ST.E.64 [R16.64], R96 ;  /* 0x0000006010009985 */ /* 0x0003e8000c101b08 */
[----:B------:R1:W-:Y:S02]  /*1a1e0*/  @!P0 ST.E.64 [R48.64], R100 ;  /* 0x0000006430008985 */ /* 0x0003e4000c101b08 */
.L_x_4844:
[----:B------:R-:W-:Y:S05]  /*1a1f0*/  BSYNC B0 ;  /* 0x0000000000007941 */ /* 0x000fea0003800000 */
.L_x_4843:
[----:B------:R-:W-:Y:S05]  /*1a200*/  BRA.DIV ~URZ, `(.L_x_4845) ;  /* 0x00002da27f007947 */ /* 0x000fea000b800000 */
[----:B------:R1:W3:Y:S04]  /*1a210*/  SHFL.IDX PT, R3, R162, 0x1, 0x1c1f ;  /* 0x003c1f00a2037f89 */ /* 0x0002e800000e0000 */
[----:B-1--4-:R1:W4:Y:S02]  /*1a220*/  SHFL.IDX PT, R17, R163, 0x1, 0x1c1f ;  /* 0x003c1f00a3117f89 */ /* 0x01232400000e0000 */
.L_x_4903:
[----:B------:R-:W-:-:S13]  /*1a230*/  ISETP.NE.AND P0, PT, R9, RZ, PT ;  /* 0x000000ff0900720c */ /* 0x000fda0003f05270 */
[----:B------:R-:W-:Y:S05]  /*1a240*/  @P0 BRA `(.L_x_4840) ;  /* 0x0000126000000947 */ /* 0x000fea0003800000 */
[----:B------:R-:W-:Y:S02]  /*1a250*/  ISETP.GE.AND P3, PT, R161, c[0x0][0x3c8], PT ;  /* 0x0000f200a1007a0c */ /* 0x000fe40003f66270 */
[----:B------:R-:W-:Y:S02]  /*1a260*/  ISETP.GE.AND P2, PT, R159, c[0x0][0x3c8], PT ;  /* 0x0000f2009f007a0c */ /* 0x000fe40003f46270 */
[----:B------:R-:W-:Y:S02]  /*1a270*/  ISETP.GE.AND P1, PT, R154, c[0x0][0x3c8], PT ;  /* 0x0000f2009a007a0c */ /* 0x000fe40003f26270 */
[----:B------:R-:W-:Y:S02]  /*1a280*/  ISETP.GE.AND P4, PT, R213, c[0x0][0x3c8], PT ;  /* 0x0000f200d5007a0c */ /* 0x000fe40003f86270 */
[----:B------:R-:W-:-:S05]  /*1a290*/  ISETP.GE.AND P0, PT, R148, c[0x0][0x3c8], PT ;  /* 0x0000f20094007a0c */ /* 0x000fca0003f06270 */
[-C--:B----4-:R-:W-:Y:S02]  /*1a2a0*/  @!P3 LEA R6, P6, R161, R17.reuse, 0x2 ;  /* 0x00000011a106b211 */ /* 0x090fe400078c10ff */
[----:B------:R-:W-:Y:S02]  /*1a2b0*/  @!P2 LEA R4, P5, R159, R17, 0x2 ;  /* 0x000000119f04a211 */ /* 0x000fe400078a10ff */
[----:B---3--:R-:W-:Y:S02]  /*1a2c0*/  @!P3 LEA.HI.X R7, R161, R3, R158, 0x2, P6 ;  /* 0x00000003a107b211 */ /* 0x008fe400030f149e */
[----:B------:R-:W-:Y:S01]  /*1a2d0*/  @!P1 LEA R20, P6, R154, R17, 0x2 ;  /* 0x000000119a149211 */ /* 0x000fe200078c10ff */
[----:B------:R-:W-:Y:S01]  /*1a2e0*/  @!P4 IMAD.MOV.U32 R2, RZ, RZ, R17 ;  /* 0x000000ffff02c224 */ /* 0x000fe200078e0011 */
[----:B------:R-:W-:Y:S02]  /*1a2f0*/  @!P2 LEA.HI.X R5, R159, R3, R156, 0x2, P5 ;  /* 0x000000039f05a211 */ /* 0x000fe400028f149c */
        /* <DEDUP_REMOVED lines=21> */
[C---:B---3--:R-:W-:Y:S01]  /*1a450*/  @!P4 LEA R40, P0, R38.reuse, R17, 0x2 ;  /* 0x000000112628c211 */ /* 0x048fe200078010ff */
[----:B------:R-:W-:Y:S01]  /*1a460*/  @!P5 ST.E.64 [R44.64], R122 ;  /* 0x0000007a2c00d985 */ /* 0x000fe2000c101b08 */
[----:B------:R-:W-:Y:S02]  /*1a470*/  ISETP.GE.AND P5, PT, R25, c[0x0][0x3c8], PT ;  /* 0x0000f20019007a0c */ /* 0x000fe40003fa6270 */
[----:B------:R-:W-:Y:S02]  /*1a480*/  @!P4 LEA.HI.X R41, R38, R3, R37, 0x2, P0 ;  /* 0x000000032629c211 */ /* 0x000fe400000f1425 */
[----:B----4-:R-:W-:-:S03]  /*1a490*/  @!P3 LEA R4, P0, R36, R17, 0x2 ;  /* 0x000000112404b211 */ /* 0x010fc600078010ff */
[----:B------:R-:W-:Y:S01]  /*1a4a0*/  @!P4 ST.E.64 [R40.64], R126 ;  /* 0x0000007e2800c985 */ /* 0x000fe2000c101b08 */
[----:B------:R-:W-:Y:S02]  /*1a4b0*/  ISETP.GE.AND P4, PT, R23, c[0x0][0x3c8], PT ;  /* 0x0000f20017007a0c */ /* 0x000fe40003f86270 */
[----:B------:R-:W-:Y:S02]  /*1a4c0*/  @!P3 LEA.HI.X R5, R36, R3, R35, 0x2, P0 ;  /* 0x000000032405b211 */ /* 0x000fe400000f1423 */
[----:B------:R-:W-:-:S03]  /*1a4d0*/  @!P2 LEA R6, P0, R31, R17, 0x2 ;  /* 0x000000111f06a211 */ /* 0x000fc600078010ff */
[----:B------:R3:W-:Y:S01]  /*1a4e0*/  @!P3 ST.E.64 [R4.64], R42 ;  /* 0x0000002a0400b985 */ /* 0x0007e2000c101b08 */
[----:B------:R-:W-:Y:S02]  /*1a4f0*/  @!P2 LEA.HI.X R7, R31, R3, R30, 0x2, P0 ;  /* 0x000000031f07a211 */ /* 0x000fe400000f141e */
[----:B-----5:R-:W-:Y:S02]  /*1a500*/  @!P1 LEA R18, P0, R29, R17, 0x2 ;  /* 0x000000111d129211 */ /* 0x020fe400078010ff */
[----:B------:R-:W-:Y:S01]  /*1a510*/  ISETP.GE.AND P3, PT, R13, c[0x0][0x3c8], PT ;  /* 0x0000f2000d007a0c */ /* 0x000fe20003f66270 */
[----:B------:R4:W-:Y:S01]  /*1a520*/  @!P2 ST.E.64 [R6.64], R46 ;  /* 0x0000002e0600a985 */ /* 0x0009e2000c101b08 */
[----:B------:R-:W-:Y:S02]  /*1a530*/  @!P1 LEA.HI.X R19, R29, R3, R28, 0x2, P0 ;  /* 0x000000031d139211 */ /* 0x000fe400000f141c */
[-C--:B------:R-:W-:Y:S02]  /*1a540*/  @!P6 LEA R28, P0, R27, R17.reuse, 0x2 ;  /* 0x000000111b1ce211 */ /* 0x080fe400078010ff */
[----:B------:R-:W-:Y:S01]  /*1a550*/  ISETP.GE.AND P2, PT, R150, c[0x0][0x3c8], PT ;  /* 0x0000f20096007a0c */ /* 0x000fe20003f46270 */
[----:B------:R5:W-:Y:S01]  /*1a560*/  @!P1 ST.E.64 [R18.64], R50 ;  /* 0x0000003212009985 */ /* 0x000be2000c101b08 */
[----:B------:R-:W-:-:S02]  /*1a570*/  @!P5 LEA R20, P1, R25, R17, 0x2 ;  /* 0x000000111914d211 */ /* 0x000fc400078210ff */
        /* <DEDUP_REMOVED lines=10> */
[C---:B---3--:R-:W-:Y:S02]  /*1a620*/  @!P3 LEA R4, P0, R13.reuse, R17, 0x2 ;  /* 0x000000110d04b211 */ /* 0x048fe400078010ff */
[----:B------:R-:W-:Y:S02]  /*1a630*/  ISETP.GE.AND P4, PT, R84, c[0x0][0x3c8], PT ;  /* 0x0000f20054007a0c */ /* 0x000fe40003f86270 */
[----:B------:R-:W-:Y:S02]  /*1a640*/  @!P3 LEA.HI.X R5, R13, R3, R12, 0x2, P0 ;  /* 0x000000030d05b211 */ /* 0x000fe400000f140c */
[----:B----4-:R-:W-:-:S03]  /*1a650*/  @!P2 LEA R6, P0, R150, R17, 0x2 ;  /* 0x000000119606a211 */ /* 0x010fc600078010ff */
        /* <DEDUP_REMOVED lines=9> */
[----:B-----5:R-:W-:-:S02]  /*1a6f0*/  @!P5 LEA R18, P1, R146, R17, 0x2 ;  /* 0x000000119212d211 */ /* 0x020fc400078210ff */
[----:B------:R-:W-:Y:S02]  /*1a700*/  @!P6 LEA.HI.X R23, R152, R3, R151, 0x2, P0 ;  /* 0x000000039817e211 */ /* 0x000fe400000f1497 */
[----:B-1----:R-:W-:Y:S02]  /*1a710*/  @!P4 LEA R20, P0, R84, R17, 0x2 ;  /* 0x000000115414c211 */ /* 0x002fe400078010ff */
[-C--:B------:R-:W-:Y:S01]  /*1a720*/  @!P5 LEA.HI.X R19, R146, R3.reuse, R145, 0x2, P1 ;  /* 0x000000039213d211 */ /* 0x080fe200008f1491 */
[----:B------:R1:W-:Y:S01]  /*1a730*/  @!P6 ST.E.64 [R22.64], R78 ;  /* 0x0000004e1600e985 */ /* 0x0003e2000c101b08 */
[----:B------:R-:W-:Y:S02]  /*1a740*/  ISETP.GE.AND P1, PT, R33, c[0x0][0x3c8], PT ;  /* 0x0000f20021007a0c */ /* 0x000fe40003f26270 */
[----:B------:R-:W-:Y:S01]  /*1a750*/  @!P4 LEA.HI.X R21, R84, R3, R83, 0x2, P0 ;  /* 0x000000035415c211 */ /* 0x000fe200000f1453 */
[----:B------:R1:W-:Y:S04]  /*1a760*/  @!P5 ST.E.64 [R18.64], R14 ;  /* 0x0000000e1200d985 */ /* 0x0003e8000c101b08 */
[----:B------:R1:W-:Y:S01]  /*1a770*/  @!P4 ST.E.64 [R20.64], R86 ;  /* 0x000000561400c985 */ /* 0x0003e2000c101b08 */
[----:B---3--:R-:W-:-:S04]  /*1a780*/  @!P3 LEA R4, P0, R82, R17, 0x2 ;  /* 0x000000115204b211 */ /* 0x008fc800078010ff */
[----:B------:R-:W-:Y:S02]  /*1a790*/  @!P3 LEA.HI.X R5, R82, R3, R81, 0x2, P0 ;  /* 0x000000035205b211 */ /* 0x000fe400000f1451 */
[----:B----4-:R-:W-:-:S03]  /*1a7a0*/  @!P2 LEA R6, P0, R80, R17, 0x2 ;  /* 0x000000115006a211 */ /* 0x010fc600078010ff */
        /* <DEDUP_REMOVED lines=12> */
.L_x_4825:
        /* <DEDUP_REMOVED lines=20> */
.L_x_4846:
[----:B------:R-:W-:Y:S01]  /*1a9b0*/  ISETP.GT.AND P0, PT, R205, 0x7f, PT ;  /* 0x0000007fcd00780c */ /* 0x000fe20003f04270 */
[----:B------:R-:W-:Y:S01]  /*1a9c0*/  BSSY B0, `(.L_x_4847) ;  /* 0x0000034000007945 */ /* 0x000fe20003800000 */
[----:B------:R-:W-:Y:S02]  /*1a9d0*/  SEL R216, R216, RZ, !P2 ;  /* 0x000000ffd8d87207 */ /* 0x000fe40005000000 */
[----:B--2---:R-:W-:-:S02]  /*1a9e0*/  SEL R4, R3, RZ, !P2 ;  /* 0x000000ff03047207 */ /* 0x004fc40005000000 */
[----:B-----5:R-:W-:-:S07]  /*1a9f0*/  SHF.R.S32.HI R5, RZ, 0x1f, R0 ;  /* 0x0000001fff057819 */ /* 0x020fce0000011400 */
        /* <DEDUP_REMOVED lines=11> */
[----:B------:R-:W-:Y:S02]  /*1aab0*/  SEL R218, R218, RZ, P2 ;  /* 0x000000ffdada7207 */ /* 0x000fe40001000000 */
[----:B------:R-:W-:-:S05]  /*1aac0*/  MOV R6, R3 ;  /* 0x0000000300067202 */ /* 0x000fca0000000f00 */
        /* <DEDUP_REMOVED lines=16> */
[----:B------:R-:W-:Y:S01]  /*1abd0*/  IMAD.MOV R14, RZ, RZ, -R6 ;  /* 0x000000ffff0e7224 */ /* 0x000fe200078e0a06 */
        /* <DEDUP_REMOVED lines=8> */
[C---:B------:R-:W-:Y:S02]  /*1ac60*/  IMAD R9, R16.reuse, R13, R9 ;  /* 0x0000000d10097224 */ /* 0x040fe400078e0209 */
[----:B------:R-:W-:Y:S01]  /*1ac70*/  IMAD.WIDE.U32 R18, R16, R3, R18 ;  /* 0x0000000310127225 */ /* 0x000fe200078e0012 */
[----:B------:R-:W-:Y:S02]  /*1ac80*/  MOV R3, c[0x0][0x4ac] ;  /* 0x00012b0000037a02 */ /* 0x000fe40000000f00 */
[----:B------:R-:W-:Y:S01]  /*1ac90*/  SEL R6, R6, c[0x0][0x450], P2 ;  /* 0x0001140006067a07 */ /* 0x000fe20001000000 */
[----:B------:R-:W-:Y:S01]  /*1aca0*/  IMAD.IADD R12, R19, 0x1, R9 ;  /* 0x00000001130c7824 */ /* 0x000fe200078e0209 */
[----:B------:R-:W-:-:S02]  /*1acb0*/  SEL R3, R3, c[0x0][0x454], P2 ;  /* 0x0001150003037a07 */ /* 0x000fc40001000000 */
[----:B------:R-:W-:-:S04]  /*1acc0*/  LEA R6, P0, R18, R6, 0x2 ;  /* 0x0000000612067211 */ /* 0x000fc800078010ff */
[----:B------:R-:W-:Y:S02]  /*1acd0*/  LEA.HI.X R7, R18, R3, R12, 0x2, P0 ;  /* 0x0000000312077211 */ /* 0x000fe400000f140c */
[----:B------:R-:W-:-:S05]  /*1ace0*/  MOV R3, 0xff800000 ;  /* 0xff80000000037802 */ /* 0x000fca0000000f00 */
[----:B------:R2:W-:Y:S02]  /*1acf0*/  STG.E [R6.64], R3 ;  /* 0x0000000306007986 */ /* 0x0005e4000c101908 */
.L_x_4848:
[----:B------:R-:W-:Y:S05]  /*1ad00*/  BSYNC B0 ;  /* 0x0000000000007941 */ /* 0x000fea0003800000 */
.L_x_4847:
[----:B------:R-:W-:-:S13]  /*1ad10*/  ISETP.GT.AND P0, PT, R202, 0x1, PT ;  /* 0x00000001ca00780c */ /* 0x000fda0003f04270 */
[----:B------:R-:W-:Y:S05]  /*1ad20*/  @P0 BRA `(.L_x_4840) ;  /* 0x0000078000000947 */ /* 0x000fea0003800000 */
[----:B------:R-:W-:Y:S01]  /*1ad30*/  SHF.R.S32.HI R12, RZ, 0x1f, R205 ;  /* 0x0000001fff0c7819 */ /* 0x000fe200000114cd */
[----:B------:R-:W-:Y:S02]  /*1ad40*/  IMAD R5, R5, c[0x0][0x3a0], RZ ;  /* 0x0000e80005057a24 */ /* 0x000fe400078e02ff */
[----:B------:R-:W-:Y:S01]  /*1ad50*/  IMAD.WIDE.U32 R14, R0, c[0x0][0x3a0], RZ ;  /* 0x0000e800000e7a25 */ /* 0x000fe200078e00ff */
[----:B--2---:R-:W-:-:S03]  /*1ad60*/  LEA.HI R3, R12, R205, RZ, 0x3 ;  /* 0x000000cd0c037211 */ /* 0x004fc600078f18ff */
[----:B------:R-:W-:Y:S01]  /*1ad70*/  IMAD R6, R0, c[0x0][0x3a4], R5 ;  /* 0x0000e90000067a24 */ /* 0x000fe200078e0205 */
[----:B------:R-:W-:Y:S02]  /*1ad80*/  MOV R5, c[0x0][0x4e8] ;  /* 0x00013a0000057a02 */ /* 0x000fe40000000f00 */
[----:B------:R-:W-:Y:S02]  /*1ad90*/  LOP3.LUT R0, R3, 0xfffffff8, RZ, 0xc0, !PT ;  /* 0xfffffff803007812 */ /* 0x000fe400078ec0ff */
[----:B------:R-:W-:Y:S02]  /*1ada0*/  IADD3 R15, R15, R6, RZ ;  /* 0x000000060f0f7210 */ /* 0x000fe40007ffe0ff */
[----:B------:R-:W-:Y:S02]  /*1adb0*/  SHF.R.S32.HI R6, RZ, 0x3, R3 ;  /* 0x00000003ff067819 */ /* 0x000fe40000011403 */
[----:B------:R-:W-:Y:S01]  /*1adc0*/  ISETP.NE.AND P0, PT, R5, 0x1, PT ;  /* 0x000000010500780c */ /* 0x000fe20003f05270 */
[----:B------:R-:W-:Y:S01]  /*1add0*/  IMAD.WIDE.U32 R12, R217, c[0x0][0x3e8], R14 ;  /* 0x0000fa00d90c7a25 */ /* 0x000fe200078e000e */
[----:B------:R-:W-:-:S03]  /*1ade0*/  IADD3 R3, -R0, R205, RZ ;  /* 0x000000cd00037210 */ /* 0x000fc60007ffe1ff */
[----:B------:R-:W-:Y:S01]  /*1adf0*/  IMAD R13, R217, c[0x0][0x3ec], R13 ;  /* 0x0000fb00d90d7a24 */ /* 0x000fe200078e020d */
[----:B------:R-:W-:Y:S01]  /*1ae00*/  LEA R0, R3, R6, 0x5 ;  /* 0x0000000603007211 */ /* 0x000fe200078e28ff */
[----:B------:R-:W-:Y:S02]  /*1ae10*/  IMAD R3, R4, c[0x0][0x3f0], RZ ;  /* 0x0000fc0004037a24 */ /* 0x000fe400078e02ff */
[----:B------:R-:W-:-:S04]  /*1ae20*/  IMAD.WIDE.U32 R12, R216, c[0x0][0x3f0], R12 ;  /* 0x0000fc00d80c7a25 */ /* 0x000fc800078e000c */
[----:B------:R-:W-:Y:S01]  /*1ae30*/  IMAD.IADD R0, R201, 0x1, R0 ;  /* 0x00000001c9007824 */ /* 0x000fe200078e0200 */
[----:B------:R-:W-:Y:S01]  /*1ae40*/  IADD3 R201, R6, R201, RZ ;  /* 0x000000c906c97210 */ /* 0x000fe20007ffe0ff */
[----:B------:R-:W-:Y:S02]  /*1ae50*/  IMAD R3, R216, c[0x0][0x3f4], R3 ;  /* 0x0000fd00d8037a24 */ /* 0x000fe400078e0203 */
[----:B------:R-:W-:Y:S01]  /*1ae60*/  @P0 IMAD.HI.U32 R4, R0, c[0x0][0x4ec], RZ ;  /* 0x00013b0000040a27 */ /* 0x000fe200078e00ff */
[----:B------:R-:W-:Y:S02]  /*1ae70*/  MOV R5, R0 ;  /* 0x0000000000057202 */ /* 0x000fe40000000f00 */
[----:B------:R-:W-:Y:S02]  /*1ae80*/  IADD3 R13, R13, R3, RZ ;  /* 0x000000030d0d7210 */ /* 0x000fe40007ffe0ff */
        /* <DEDUP_REMOVED lines=17> */
.L_x_4904:
[----:B------:R-:W-:Y:S05]  /*1afa0*/  BRA.DIV ~URZ, `(.L_x_4850) ;  /* 0x000021327f007947 */ /* 0x000fea000b800000 */
[----:B------:R4:W1:Y:S02]  /*1afb0*/  SHFL.IDX PT, R17, R3, RZ, 0x181f ;  /* 0x00181fff03117589 */ /* 0x00086400000e0000 */
.L_x_4905:
        /* <DEDUP_REMOVED lines=19> */
.L_x_4852:
[----:B------:R-:W-:Y:S05]  /*1b0f0*/  BSYNC B0 ;  /* 0x0000000000007941 */ /* 0x000fea0003800000 */
.L_x_4851:
[----:B------:R-:W-:Y:S05]  /*1b100*/  BRA.DIV ~URZ, `(.L_x_4853) ;  /* 0x000020327f007947 */ /* 0x000fea000b800000 */
[----:B---3--:R3:W2:Y:S04]  /*1b110*/  SHFL.IDX PT, R5, R4, 0x1, 0x181f ;  /* 0x00381f0004057f89 */ /* 0x0086a800000e0000 */
[----:B-1----:R3:W1:Y:S02]  /*1b120*/  SHFL.IDX PT, R17, R3, 0x1, 0x181f ;  /* 0x00381f0003117f89 */ /* 0x00266400000e0000 */
.L_x_4906:
        /* <DEDUP_REMOVED lines=16> */
.L_x_4855:
[----:B------:R-:W-:Y:S05]  /*1b230*/  BSYNC B0 ;  /* 0x0000000000007941 */ /* 0x000fea0003800000 */
.L_x_4854:
[----:B------:R-:W-:Y:S05]  /*1b240*/  BRA.DIV ~URZ, `(.L_x_4856) ;  /* 0x00001fb27f007947 */ /* 0x000fea000b800000 */
[----:B--2---:R2:W3:Y:S02]  /*1b250*/  SHFL.IDX PT, R5, R4, 0x2, 0x181f ;  /* 0x00581f0004057f89 */ /* 0x0044e400000e0000 */
.L_x_4907:
[----:B------:R-:W-:Y:S05]  /*1b260*/  BRA.DIV ~URZ, `(.L_x_4857) ;  /* 0x000020027f007947 */ /* 0x000fea000b800000 */
[----:B-1----:R1:W2:Y:S02]  /*1b270*/  SHFL.IDX PT, R17, R3, 0x2, 0x181f ;  /* 0x00581f0003117f89 */ /* 0x0022a400000e0000 */
.L_x_4908:
        /* <DEDUP_REMOVED lines=16> */
.L_x_4859:
[----:B------:R-:W-:Y:S05]  /*1b380*/  BSYNC B0 ;  /* 0x0000000000007941 */ /* 0x000fea0003800000 */
.L_x_4858:
[----:B------:R-:W-:Y:S05]  /*1b390*/  BRA.DIV ~URZ, `(.L_x_4860) ;  /* 0x00001f327f007947 */ /* 0x000fea000b800000 */
[----:B--23--:R-:W2:Y:S04]  /*1b3a0*/  SHFL.IDX PT, R4, R4, 0x3, 0x181f ;  /* 0x00781f0004047f89 */ /* 0x00cea800000e0000 */
[----:B------:R3:W1:Y:S02]  /*1b3b0*/  SHFL.IDX PT, R17, R3, 0x3, 0x181f ;  /* 0x00781f0003117f89 */ /* 0x00066400000e0000 */
.L_x_4909:
        /* <DEDUP_REMOVED lines=15> */
.L_x_4840:
[----:B------:R-:W-:Y:S05]  /*1b4b0*/  BSYNC B1 ;  /* 0x0000000000017941 */ /* 0x000fea0003800000 */
.L_x_4824:
[----:B------:R-:W-:-:S13]  /*1b4c0*/  ISETP.NE.AND P0, PT, R212, RZ, PT ;  /* 0x000000ffd400720c */ /* 0x000fda0003f05270 */
[----:B------:R-:W-:Y:S01]  /*1b4d0*/  @P0 WARPSYNC 0xffffffff ;  /* 0xffffffff00000948 */ /* 0x000fe20003800000 */
[----:B------:R-:W-:Y:S06]  /*1b4e0*/  @P0 BAR.SYNC.DEFER_BLOCKING 0x5, 0x100 ;  /* 0x0144000000000b1d */ /* 0x000fec0000010000 */
[----:B------:R-:W4:Y:S04]  /*1b4f0*/  @P0 LDS.128 R200, [0x24100] ;  /* 0x02410000ffc80984 */ /* 0x000f280000000c00 */
[----:B------:R-:W-:Y:S06]  /*1b500*/  @P0 BAR.ARV 0x4, 0x100 ;  /* 0x0104000000000b1d */ /* 0x000fec0000002000 */
[----:B------:R-:W-:Y:S05]  /*1b510*/  @P0 BRA `(.L_x_4861) ;  /* 0x00000e9000000947 */ /* 0x000fea0003800000 */
[----:B--234-:R-:W-:Y:S01]  /*1b520*/  LOP3.LUT R2, R205, 0x1f, RZ, 0xc0, !PT ;  /* 0x0000001fcd027812 */ /* 0x01cfe200078ec0ff */
[----:B-1----:R-:W-:-:S03]  /*1b530*/  IMAD.MOV.U32 R4, RZ, RZ, RZ ;  /* 0x000000ffff047224 */ /* 0x002fc600078e00ff */
[----:B------:R-:W-:Y:S01]  /*1b540*/  ISETP.NE.AND P6, PT, R2, 0x1f, PT ;  /* 0x0000001f0200780c */ /* 0x000fe20003fc5270 */
[----:B------:R-:W-:Y:S10]  /*1b550*/  BRA.DIV ~URZ, `(.L_x_4862) ;  /* 0x00001e327f007947 */ /* 0x000ff4000b800000 */
[----:B------:R1:W2:Y:S02]  /*1b560*/  SHFL.IDX PT, R3, R8, RZ, 0x1f ;  /* 0x00001fff08037589 */ /* 0x0002a400000e0000 */
.L_x_4910:
[----:B------:R-:W-:Y:S05]  /*1b570*/  BRA.DIV ~URZ, `(.L_x_4863) ;  /* 0x00001e827f007947 */ /* 0x000fea000b800000 */
[----:B-1----:R-:W1:Y:S02]  /*1b580*/  SHFL.IDX PT, R8, R8, 0x1, 0x1f ;  /* 0x00201f0008087f89 */ /* 0x002e6400000e0000 */
.L_x_4911:
        /* <DEDUP_REMOVED lines=18> */
.L_x_4912:
        /* <DEDUP_REMOVED lines=16> */
.L_x_4913:
[----:B----4-:R-:W-:Y:S01]  /*1b7b0*/  IMAD R5, R17, c[0x0][0x538], RZ ;  /* 0x00014e0011057a24 */ /* 0x010fe200078e02ff */
[----:B------:R-:W-:Y:S04]  /*1b7c0*/  BSSY B1, `(.L_x_4866) ;  /* 0x00000b9000017945 */ /* 0x000fe80003800000 */
[----:B-1----:R-:W-:-:S04]  /*1b7d0*/  IADD3 R200, R5, R8, RZ ;  /* 0x0000000805c87210 */ /* 0x002fc80007ffe0ff */
[----:B--2---:R-:W-:-:S13]  /*1b7e0*/  ISETP.GT.AND P0, PT, R200, R3, PT ;  /* 0x00000003c800720c */ /* 0x004fda0003f04270 */
[----:B------:R-:W-:Y:S05]  /*1b7f0*/  @P0 BRA `(.L_x_4867) ;  /* 0x0000024000000947 */ /* 0x000fea0003800000 */
.L_x_4871:
        /* <DEDUP_REMOVED lines=16> */
.L_x_4914:
        /* <DEDUP_REMOVED lines=16> */
.L_x_4915:
[----:B--2---:R-:W-:-:S05]  /*1ba00*/  IMAD R5, R17, c[0x0][0x538], RZ ;  /* 0x00014e0011057a24 */ /* 0x004fca00078e02ff */
[----:B------:R-:W-:-:S04]  /*1ba10*/  IADD3 R200, R5, R200, RZ ;  /* 0x000000c805c87210 */ /* 0x000fc80007ffe0ff */
[----:B------:R-:W-:-:S13]  /*1ba20*/  ISETP.GT.AND P0, PT, R200, R3, PT ;  /* 0x00000003c800720c */ /* 0x000fda0003f04270 */
[----:B-1----:R-:W-:Y:S05]  /*1ba30*/  @!P0 BRA `(.L_x_4871) ;  /* 0xfffffdc000008947 */ /* 0x002fea000383ffff */
.L_x_4867:
[----:B------:R-:W-:-:S05]  /*1ba40*/  IADD3 R200, -R5, R200, RZ ;  /* 0x000000c805c87210 */ /* 0x000fca0007ffe1ff */
[----:B------:R-:W-:-:S05]  /*1ba50*/  IMAD R0, R7, c[0x0][0x538], R200 ;  /* 0x00014e0007007a24 */ /* 0x000fca00078e02c8 */
[----:B------:R-:W-:Y:S01]  /*1ba60*/  ISETP.GT.AND P0, PT, R0, R3, PT ;  /* 0x000000030000720c */ /* 0x000fe20003f04270 */
[----:B------:R-:W-:-:S12]  /*1ba70*/  BRA.DIV ~URZ, `(.L_x_4872) ;  /* 0x00001dd27f007947 */ /* 0x000fd8000b800000 */
[----:B------:R-:W-:-:S04]  /*1ba80*/  VOTE.ANY R5, PT, !P0 ;  /* 0x0000000000057806 */ /* 0x000fc800040e0100 */
.L_x_4916:
[----:B------:R-:W1:Y:S02]  /*1ba90*/  POPC R16, R5 ;  /* 0x0000000500107309 */ /* 0x000e640000000000 */
[----:B-1----:R-:W-:Y:S01]  /*1baa0*/  IADD3 R203, R16, R203, RZ ;  /* 0x000000cb10cb7210 */ /* 0x002fe20007ffe0ff */
[----:B------:R-:W-:Y:S05]  /*1bab0*/  BRA.DIV ~URZ, `(.L_x_4873) ;  /* 0x00001dd27f007947 */ /* 0x000fea000b800000 */
[----:B------:R1:W2:Y:S04]  /*1bac0*/  SHFL.IDX PT, R201, R201, R16, 0x1f ;  /* 0x00001f10c9c97589 */ /* 0x0002a800000e0000 */
[----:B------:R1:W4:Y:S02]  /*1bad0*/  SHFL.IDX PT, R4, R4, R16, 0x1f ;  /* 0x00001f1004047589 */ /* 0x00032400000e0000 */
.L_x_4917:
[----:B------:R-:W-:Y:S01]  /*1bae0*/  ISETP.NE.AND P0, PT, R5, RZ, PT ;  /* 0x000000ff0500720c */ /* 0x000fe20003f05270 */
[----:B------:R-:W-:-:S12]  /*1baf0*/  BSSY B0, `(.L_x_4874) ;  /* 0x0000005000007945 */ /* 0x000fd80003800000 */
[----:B------:R-:W-:Y:S05]  /*1bb00*/  @!P0 BRA `(.L_x_4875) ;  /* 0x0000003000008947 */ /* 0x000fea0003800000 */
[----:B-1----:R-:W-:Y:S01]  /*1bb10*/  IADD3 R16, R16, -0x1, RZ ;  /* 0xffffffff10107810 */ /* 0x002fe20007ffe0ff */
[----:B------:R-:W-:Y:S05]  /*1bb20*/  BRA.DIV ~URZ, `(.L_x_4876) ;  /* 0x00001e127f007947 */ /* 0x000fea000b800000 */
[----:B------:R1:W3:Y:S02]  /*1bb30*/  SHFL.IDX PT, R9, R7, R16, 0x1f ;  /* 0x00001f1007097589 */ /* 0x0002e400000e0000 */
.L_x_4875:
[----:B------:R-:W-:Y:S05]  /*1bb40*/  BSYNC B0 ;  /* 0x0000000000007941 */ /* 0x000fea0003800000 */
.L_x_4874:
[----:B----4-:R-:W-:Y:S01]  /*1bb50*/  ISETP.NE.AND P0, PT, R4, 0x1, PT ;  /* 0x000000010400780c */ /* 0x010fe20003f05270 */
[----:B---3--:R-:W-:Y:S01]  /*1bb60*/  IMAD R200, R9, c[0x0][0x538], R200 ;  /* 0x00014e0009c87a24 */ /* 0x008fe200078e02c8 */
[----:B------:R-:W-:Y:S04]  /*1bb70*/  BSSY B0, `(.L_x_4877) ;  /* 0x0000076000007945 */ /* 0x000fe80003800000 */
[----:B------:R-:W-:-:S07]  /*1bb80*/  IADD3 R6, -R200, R3, RZ ;  /* 0x00000003c8067210 */ /* 0x000fce0007ffe1ff */
[----:B------:R-:W-:Y:S05]  /*1bb90*/  @!P0 BRA `(.L_x_4878) ;  /* 0x0000037000008947 */ /* 0x000fea0003800000 */
[-C--:B-12---:R-:W-:Y:S02]  /*1bba0*/  IABS R7, R201.reuse ;  /* 0x000000c900077213 */ /* 0x086fe40000000000 */
        /* <DEDUP_REMOVED lines=54> */
.L_x_4878:
[----:B------:R-:W-:-:S04]  /*1bf10*/  IMAD.MOV.U32 R0, RZ, RZ, 0x4 ;  /* 0x00000004ff007424 */ /* 0x000fc800078e00ff */
[----:B------:R-:W-:-:S05]  /*1bf20*/  IMAD.WIDE R14, R203, R0, c[0x0][0x590] ;  /* 0x00016400cb0e7625 */ /* 0x000fca00078e0200 */
[----:B------:R-:W3:Y:S01]  /*1bf30*/  LDG.E R4, [R14.64] ;  /* 0x000000080e047981 */ /* 0x000ee2000c1e1900 */
[----:B------:R-:W-:Y:S01]  /*1bf40*/  IABS R5, R6 ;  /* 0x0000000600057213 */ /* 0x000fe20000000000 */
[----:B--23--:R-:W-:-:S05]  /*1bf50*/  IMAD R3, R4, R201, RZ ;  /* 0x000000c904037224 */ /* 0x00cfca00078e02ff */
[-C--:B-1----:R-:W-:Y:S02]  /*1bf60*/  IABS R7, R3.reuse ;  /* 0x0000000300077213 */ /* 0x082fe40000000000 */
        /* <DEDUP_REMOVED lines=54> */
.L_x_4879:
[----:B------:R-:W-:Y:S05]  /*1c2d0*/  BSYNC B0 ;  /* 0x0000000000007941 */ /* 0x000fea0003800000 */
.L_x_4877:
[----:B------:R-:W-:-:S04]  /*1c2e0*/  LOP3.LUT R12, RZ, R12, RZ, 0x33, !PT ;  /* 0x0000000cff0c7212 */ /* 0x000fc800078e33ff */
[----:B------:R-:W-:Y:S01]  /*1c2f0*/  IADD3 R201, R12, R201, RZ ;  /* 0x000000c90cc97210 */ /* 0x000fe20007ffe0ff */
[----:B------:R-:W-:Y:S05]  /*1c300*/  BRA `(.L_x_4880) ;  /* 0x0000004000007947 */ /* 0x000fea0003800000 */
.L_x_4868:
[----:B------:R-:W-:Y:S01]  /*1c310*/  IMAD.MOV.U32 R200, RZ, RZ, R3 ;  /* 0x000000ffffc87224 */ /* 0x000fe200078e0003 */
[----:B------:R-:W-:Y:S01]  /*1c320*/  MOV R202, RZ ;  /* 0x000000ff00ca7202 */ /* 0x000fe20000000f00 */
[----:B------:R-:W-:Y:S01]  /*1c330*/  IMAD.MOV.U32 R201, RZ, RZ, RZ ;  /* 0x000000ffffc97224 */ /* 0x000fe200078e00ff */
[----:B------:R-:W-:Y:S02]  /*1c340*/  MOV R203, c[0x0][0x53c] ;  /* 0x00014f0000cb7a02 */ /* 0x000fe40000000f00 */
.L_x_4880:
[----:B------:R-:W-:Y:S05]  /*1c350*/  BSYNC B1 ;  /* 0x0000000000017941 */ /* 0x000fea0003800000 */
.L_x_4866:
[----:B------:R-:W-:Y:S01]  /*1c360*/  WARPSYNC 0xffffffff ;  /* 0xffffffff00007948 */ /* 0x000fe20003800000 */
[----:B------:R-:W-:Y:S01]  /*1c370*/  BAR.SYNC.DEFER_BLOCKING 0x4, 0x100 ;  /* 0x0104000000007b1d */ /* 0x000fe20000010000 */
[----:B------:R-:W-:-:S13]  /*1c380*/  ISETP.NE.AND P0, PT, R2, RZ, PT ;  /* 0x000000ff0200720c */ /* 0x000fda0003f05270 */
[----:B------:R1:W-:Y:S04]  /*1c390*/  @!P0 STS.128 [0x24100], R200 ;  /* 0x024100c8ff008388 */ /* 0x0003e80000000c00 */
[----:B------:R-:W-:Y:S06]  /*1c3a0*/  BAR.ARV 0x5, 0x100 ;  /* 0x0144000000007b1d */ /* 0x000fec0000002000 */
.L_x_4861:
[----:B----4-:R-:W-:-:S13]  /*1c3b0*/  ISETP.GE.AND P0, PT, R203, c[0x0][0x53c], PT ;  /* 0x00014f00cb007a0c */ /* 0x010fda0003f06270 */
[----:B-123--:R-:W-:Y:S01]  /*1c3c0*/  @P0 CALL.REL.NOINC `(.L_x_4881) ;  /* 0x0000001000000944 */ /* 0x00efe20003c00000 */
[----:B------:R-:W-:Y:S05]  /*1c3d0*/  BRA `(.L_x_4882) ;  /* 0xfffe50f000007947 */ /* 0x000fea000383ffff */
.L_x_4881:
[----:B------:R-:W-:Y:S05]  /*1c3e0*/  EXIT ;  /* 0x000000000000794d */ /* 0x000fea0003800000 */
.L_x_4708:
[----:B------:R-:W-:Y:S02]  /*1c3f0*/  MOV R5, 0x1 ;  /* 0x0000000100057802 */ /* 0x000fe40000000f00 */
[----:B------:R-:W-:Y:S02]  /*1c400*/  MOV R0, 0x1c420 ;  /* 0x0001c42000007802 */ /* 0x000fe40000000f00 */
[----:B------:R-:W-:Y:S05]  /*1c410*/  CALL.REL.NOINC `($__internal_102_$__cuda_sm70_shflsync_up_p) ;  /* 0x0000162000007944 */ /* 0x000fea0003c00000 */
[----:B-12---:R-:W-:Y:S05]  /*1c420*/  BRA `(.L_x_4883) ;  /* 0xfffe404000007947 */ /* 0x006fea000383ffff */
.L_x_4709:
[----:B------:R-:W-:Y:S02]  /*1c430*/  MOV R5, 0x2 ;  /* 0x0000000200057802 */ /* 0x000fe40000000f00 */
[----:B------:R-:W-:Y:S02]  /*1c440*/  MOV R0, 0x1c460 ;  /* 0x0001c46000007802 */ /* 0x000fe40000000f00 */
[----:B------:R-:W-:Y:S05]  /*1c450*/  CALL.REL.NOINC `($__internal_102_$__cuda_sm70_shflsync_up_p) ;  /* 0x000015e000007944 */ /* 0x000fea0003c00000 */
[----:B--2---:R-:W-:Y:S01]  /*1c460*/  SEL R0, R5, RZ, P4 ;  /* 0x000000ff05007207 */ /* 0x004fe20002000000 */
[----:B------:R-:W-:-:S04]  /*1c470*/  IMAD.MOV.U32 R5, RZ, RZ, 0x4 ;  /* 0x00000004ff057424 */ /* 0x000fc800078e00ff */
[----:B-1----:R-:W-:Y:S01]  /*1c480*/  IMAD.IADD R7, R7, 0x1, R0 ;  /* 0x0000000107077824 */ /* 0x002fe200078e0200 */
        /* <DEDUP_REMOVED lines=13> */
[----:B------:R-:W-:Y:S01]  /*1c560*/  IMAD.MOV.U32 R16, RZ, RZ, 0x1f ;  /* 0x0000001fff107424 */ /* 0x000fe200078e00ff */
[----:B------:R-:W-:-:S03]  /*1c570*/  MOV R17, 0x1f ;  /* 0x0000001f00117802 */ /* 0x000fc60000000f00 */
[----:B-1----:R-:W-:Y:S01]  /*1c580*/  IMAD.IADD R7, R7, 0x1, R0 ;  /* 0x0000000107077824 */ /* 0x002fe200078e0200 */
[----:B------:R-:W-:-:S03]  /*1c590*/  MOV R0, 0x1c5c0 ;  /* 0x0001c5c000007802 */ /* 0x000fc60000000f00 */
[----:B------:R-:W-:Y:S02]  /*1c5a0*/  IMAD.MOV.U32 R19, RZ, RZ, R7 ;  /* 0x000000ffff137224 */ /* 0x000fe400078e0007 */
[----:B------:R-:W-:Y:S05]  /*1c5b0*/  CALL.REL.NOINC `($__internal_101_$__cuda_sm70_shflsync_idx_p) ;  /* 0x0000143000007944 */ /* 0x000fea0003c00000 */
[----:B-12---:R-:W-:Y:S05]  /*1c5c0*/  BRA `(.L_x_4884) ;  /* 0xfffe3fa000007947 */ /* 0x006fea000383ffff */
.L_x_4711:
[----:B------:R-:W-:Y:S02]  /*1c5d0*/  SEL R5, RZ, 0x1, P0 ;  /* 0x00000001ff057807 */ /* 0x000fe40000000000 */
[----:B------:R-:W-:Y:S02]  /*1c5e0*/  MOV R0, 0x1c600 ;  /* 0x0001c60000007802 */ /* 0x000fe40000000f00 */
[----:B------:R-:W-:Y:S05]  /*1c5f0*/  CALL.REL.NOINC `($__internal_103_$__cuda_sm70_votesync_ballot) ;  /* 0x0000149000007944 */ /* 0x000fea0003c00000 */
[----:B------:R-:W-:Y:S05]  /*1c600*/  BRA `(.L_x_4885) ;  /* 0xfffe3ff000007947 */ /* 0x000fea000383ffff */
.L_x_4712:
[----:B------:R-:W-:Y:S01]  /*1c610*/  IMAD.MOV.U32 R19, RZ, RZ, R4 ;  /* 0x000000ffff137224 */ /* 0x000fe200078e0004 */
[----:B------:R-:W-:Y:S02]  /*1c620*/  MOV R17, 0x1f ;  /* 0x0000001f00117802 */ /* 0x000fe40000000f00 */
[----:B------:R-:W-:Y:S02]  /*1c630*/  MOV R0, 0x1c650 ;  /* 0x0001c65000007802 */ /* 0x000fe40000000f00 */
[----:B------:R-:W-:Y:S05]  /*1c640*/  CALL.REL.NOINC `($__internal_101_$__cuda_sm70_shflsync_idx_p) ;  /* 0x000013a000007944 */ /* 0x000fea0003c00000 */
[----:B--2---:R-:W-:Y:S01]  /*1c650*/  IMAD.MOV.U32 R4, RZ, RZ, R17 ;  /* 0x000000ffff047224 */ /* 0x004fe200078e0011 */
[----:B------:R-:W-:Y:S01]  /*1c660*/  MOV R9, RZ ;  /* 0x000000ff00097202 */ /* 0x000fe20000000f00 */
[----:B-1----:R-:W-:Y:S01]  /*1c670*/  IMAD.MOV.U32 R19, RZ, RZ, R3 ;  /* 0x000000ffff137224 */ /* 0x002fe200078e0003 */
[----:B------:R-:W-:Y:S02]  /*1c680*/  MOV R17, 0x1f ;  /* 0x0000001f00117802 */ /* 0x000fe40000000f00 */
[----:B------:R-:W-:-:S02]  /*1c690*/  MOV R0, 0x1c6b0 ;  /* 0x0001c6b000007802 */ /* 0x000fc40000000f00 */
[----:B------:R-:W-:Y:S05]  /*1c6a0*/  CALL.REL.NOINC `($__internal_101_$__cuda_sm70_shflsync_idx_p) ;  /* 0x0000134000007944 */ /* 0x000fea0003c00000 */
[----:B--2---:R-:W-:Y:S01]  /*1c6b0*/  MOV R3, R17 ;  /* 0x0000001100037202 */ /* 0x004fe20000000f00 */
[----:B-1----:R-:W-:Y:S05]  /*1c6c0*/  BRA `(.L_x_4886) ;  /* 0xfffe3f9000007947 */ /* 0x002fea000383ffff */
.L_x_4715:
[----:B------:R-:W-:Y:S01]  /*1c6d0*/  IMAD.MOV.U32 R19, RZ, RZ, R7 ;  /* 0x000000ffff137224 */ /* 0x000fe200078e0007 */
[----:B------:R-:W-:-:S02]  /*1c6e0*/  MOV R17, 0x1f ;  /* 0x0000001f00117802 */ /* 0x000fc40000000f00 */
[----:B------:R-:W-:Y:S02]  /*1c6f0*/  MOV R0, 0x1c710 ;  /* 0x0001c71000007802 */ /* 0x000fe40000000f00 */
[----:B--23--:R-:W-:Y:S05]  /*1c700*/  CALL.REL.NOINC `($__internal_101_$__cuda_sm70_shflsync_idx_p) ;  /* 0x000012e000007944 */ /* 0x00cfea0003c00000 */
[----:B--2---:R-:W-:Y:S01]  /*1c710*/  MOV R9, R17 ;  /* 0x0000001100097202 */ /* 0x004fe20000000f00 */
[----:B-1----:R-:W-:Y:S05]  /*1c720*/  BRA `(.L_x_4714) ;  /* 0xfffe3f9000007947 */ /* 0x002fea000383ffff */
.L_x_4754:
[----:B------:R-:W-:Y:S01]  /*1c730*/  IMAD.MOV.U32 R19, RZ, RZ, R7 ;  /* 0x000000ffff137224 */ /* 0x000fe200078e0007 */
[----:B------:R-:W-:Y:S01]  /*1c740*/  MOV R16, RZ ;  /* 0x000000ff00107202 */ /* 0x000fe20000000f00 */
[----:B------:R-:W-:Y:S01]  /*1c750*/  IMAD.MOV.U32 R17, RZ, RZ, 0x181f ;  /* 0x0000181fff117424 */ /* 0x000fe200078e00ff */
[----:B------:R-:W-:Y:S02]  /*1c760*/  MOV R0, 0x1c780 ;  /* 0x0001c78000007802 */ /* 0x000fe40000000f00 */
[----:B-----5:R-:W-:Y:S05]  /*1c770*/  CALL.REL.NOINC `($__internal_101_$__cuda_sm70_shflsync_idx_p) ;  /* 0x0000127000007944 */ /* 0x020fea0003c00000 */
[----:B--2---:R-:W-:Y:S01]  /*1c780*/  MOV R15, R17 ;  /* 0x00000011000f7202 */ /* 0x004fe20000000f00 */
[----:B-1----:R-:W-:Y:S05]  /*1c790*/  BRA `(.L_x_4887) ;  /* 0xfffeb3e000007947 */ /* 0x002fea000383ffff */
.L_x_4755:
[----:B------:R-:W-:Y:S01]  /*1c7a0*/  IMAD.MOV.U32 R19, RZ, RZ, R14 ;  /* 0x000000ffff137224 */ /* 0x000fe200078e000e */
[----:B------:R-:W-:Y:S01]  /*1c7b0*/  MOV R16, RZ ;  /* 0x000000ff00107202 */ /* 0x000fe20000000f00 */
[----:B------:R-:W-:Y:S01]  /*1c7c0*/  IMAD.MOV.U32 R17, RZ, RZ, 0x181f ;  /* 0x0000181fff117424 */ /* 0x000fe200078e00ff */
[----:B------:R-:W-:Y:S02]  /*1c7d0*/  MOV R0, 0x1c7f0 ;  /* 0x0001c7f000007802 */ /* 0x000fe40000000f00 */
[----:B-12--5:R-:W-:Y:S05]  /*1c7e0*/  CALL.REL.NOINC `($__internal_101_$__cuda_sm70_shflsync_idx_p) ;  /* 0x0000120000007944 */ /* 0x026fea0003c00000 */
[----:B-12---:R-:W-:Y:S05]  /*1c7f0*/  BRA `(.L_x_4888) ;  /* 0xfffeb3a000007947 */ /* 0x006fea000383ffff */
.L_x_4758:
[----:B--2---:R-:W-:Y:S01]  /*1c800*/  IMAD.MOV.U32 R19, RZ, RZ, R7 ;  /* 0x000000ffff137224 */ /* 0x004fe200078e0007 */
[----:B------:R-:W-:Y:S01]  /*1c810*/  MOV R16, 0x1 ;  /* 0x0000000100107802 */ /* 0x000fe20000000f00 */
[----:B----4-:R-:W-:Y:S01]  /*1c820*/  IMAD.MOV.U32 R17, RZ, RZ, 0x181f ;  /* 0x0000181fff117424 */ /* 0x010fe200078e00ff */
[----:B------:R-:W-:-:S02]  /*1c830*/  MOV R0, 0x1c850 ;  /* 0x0001c85000007802 */ /* 0x000fc40000000f00 */
[----:B-1-3-5:R-:W-:Y:S05]  /*1c840*/  CALL.REL.NOINC `($__internal_101_$__cuda_sm70_shflsync_idx_p) ;  /* 0x000011a000007944 */ /* 0x02afea0003c00000 */
[----:B--2---:R-:W-:Y:S01]  /*1c850*/  IMAD.MOV.U32 R15, RZ, RZ, R17 ;  /* 0x000000ffff0f7224 */ /* 0x004fe200078e0011 */
[----:B-1----:R-:W-:Y:S01]  /*1c860*/  MOV R16, 0x1 ;  /* 0x0000000100107802 */ /* 0x002fe20000000f00 */
[----:B------:R-:W-:Y:S01]  /*1c870*/  IMAD.MOV.U32 R19, RZ, RZ, R14 ;  /* 0x000000ffff137224 */ /* 0x000fe200078e000e */
[----:B------:R-:W-:-:S02]  /*1c880*/  MOV R17, 0x181f ;  /* 0x0000181f00117802 */ /* 0x000fc40000000f00 */
[----:B------:R-:W-:Y:S02]  /*1c890*/  MOV R0, 0x1c8b0 ;  /* 0x0001c8b000007802 */ /* 0x000fe40000000f00 */
[----:B------:R-:W-:Y:S05]  /*1c8a0*/  CALL.REL.NOINC `($__internal_101_$__cuda_sm70_shflsync_idx_p) ;  /* 0x0000114000007944 */ /* 0x000fea0003c00000 */
[----:B-12---:R-:W-:Y:S01]  /*1c8b0*/  MOV R19, R17 ;  /* 0x0000001100137202 */ /* 0x006fe20000000f00 */
[----:B------:R-:W-:Y:S05]  /*1c8c0*/  BRA `(.L_x_4889) ;  /* 0xfffeb43000007947 */ /* 0x000fea000383ffff */
.L_x_4761:
[----:B-1-3--:R-:W-:Y:S01]  /*1c8d0*/  IMAD.MOV.U32 R19, RZ, RZ, R7 ;  /* 0x000000ffff137224 */ /* 0x00afe200078e0007 */
[----:B------:R-:W-:Y:S01]  /*1c8e0*/  MOV R16, 0x2 ;  /* 0x0000000200107802 */ /* 0x000fe20000000f00 */
[----:B------:R-:W-:Y:S01]  /*1c8f0*/  IMAD.MOV.U32 R17, RZ, RZ, 0x181f ;  /* 0x0000181fff117424 */ /* 0x000fe200078e00ff */
[----:B------:R-:W-:Y:S02]  /*1c900*/  MOV R0, 0x1c920 ;  /* 0x0001c92000007802 */ /* 0x000fe40000000f00 */
[----:B--2--5:R-:W-:Y:S05]  /*1c910*/  CALL.REL.NOINC `($__internal_101_$__cuda_sm70_shflsync_idx_p) ;  /* 0x000010d000007944 */ /* 0x024fea0003c00000 */
[----:B--2---:R-:W-:Y:S01]  /*1c920*/  MOV R15, R17 ;  /* 0x00000011000f7202 */ /* 0x004fe20000000f00 */
[----:B-1----:R-:W-:Y:S05]  /*1c930*/  BRA `(.L_x_4890) ;  /* 0xfffeb4f000007947 */ /* 0x002fea000383ffff */
.L_x_4762:
[----:B---3--:R-:W-:Y:S01]  /*1c940*/  IMAD.MOV.U32 R19, RZ, RZ, R14 ;  /* 0x000000ffff137224 */ /* 0x008fe200078e000e */
[----:B------:R-:W-:Y:S01]  /*1c950*/  MOV R16, 0x2 ;  /* 0x0000000200107802 */ /* 0x000fe20000000f00 */
[----:B------:R-:W-:Y:S01]  /*1c960*/  IMAD.MOV.U32 R17, RZ, RZ, 0x181f ;  /* 0x0000181fff117424 */ /* 0x000fe200078e00ff */
[----:B------:R-:W-:Y:S02]  /*1c970*/  MOV R0, 0x1c990 ;  /* 0x0001c99000007802 */ /* 0x000fe40000000f00 */
[----:B-12-45:R-:W-:Y:S05]  /*1c980*/  CALL.REL.NOINC `($__internal_101_$__cuda_sm70_shflsync_idx_p) ;  /* 0x0000106000007944 */ /* 0x036fea0003c00000 */
[----:B-12---:R-:W-:Y:S01]  /*1c990*/  MOV R19, R17 ;  /* 0x0000001100137202 */ /* 0x006fe20000000f00 */
[----:B------:R-:W-:Y:S05]  /*1c9a0*/  BRA `(.L_x_4891) ;  /* 0xfffeb4a000007947 */ /* 0x000fea000383ffff */
.L_x_4765:
[----:B-1----:R-:W-:Y:S01]  /*1c9b0*/  IMAD.MOV.U32 R19, RZ, RZ, R7 ;  /* 0x000000ffff137224 */ /* 0x002fe200078e0007 */
[----:B------:R-:W-:Y:S01]  /*1c9c0*/  MOV R16, 0x3 ;  /* 0x0000000300107802 */ /* 0x000fe20000000f00 */
[----:B------:R-:W-:Y:S01]  /*1c9d0*/  IMAD.MOV.U32 R17, RZ, RZ, 0x181f ;  /* 0x0000181fff117424 */ /* 0x000fe200078e00ff */
[----:B------:R-:W-:-:S02]  /*1c9e0*/  MOV R0, 0x1ca00 ;  /* 0x0001ca0000007802 */ /* 0x000fc40000000f00 */
[----:B--2345:R-:W-:Y:S05]  /*1c9f0*/  CALL.REL.NOINC `($__internal_101_$__cuda_sm70_shflsync_idx_p) ;  /* 0x00000ff000007944 */ /* 0x03cfea0003c00000 */
[----:B--2---:R-:W-:Y:S01]  /*1ca00*/  IMAD.MOV.U32 R7, RZ, RZ, R17 ;  /* 0x000000ffff077224 */ /* 0x004fe200078e0011 */
[----:B-1----:R-:W-:Y:S01]  /*1ca10*/  MOV R16, 0x3 ;  /* 0x0000000300107802 */ /* 0x002fe20000000f00 */
[----:B------:R-:W-:Y:S01]  /*1ca20*/  IMAD.MOV.U32 R19, RZ, RZ, R14 ;  /* 0x000000ffff137224 */ /* 0x000fe200078e000e */
[----:B------:R-:W-:-:S02]  /*1ca30*/  MOV R17, 0x181f ;  /* 0x0000181f00117802 */ /* 0x000fc40000000f00 */
[----:B------:R-:W-:Y:S02]  /*1ca40*/  MOV R0, 0x1ca60 ;  /* 0x0001ca6000007802 */ /* 0x000fe40000000f00 */
[----:B------:R-:W-:Y:S05]  /*1ca50*/  CALL.REL.NOINC `($__internal_101_$__cuda_sm70_shflsync_idx_p) ;  /* 0x00000f9000007944 */ /* 0x000fea0003c00000 */
[----:B-12---:R-:W-:Y:S05]  /*1ca60*/  BRA `(.L_x_4892) ;  /* 0xfffeb52000007947 */ /* 0x006fea000383ffff */
.L_x_4820:
[----:B------:R-:W-:Y:S01]  /*1ca70*/  IMAD.MOV.U32 R8, RZ, RZ, R227 ;  /* 0x000000ffff087224 */ /* 0x000fe200078e00e3 */
[----:B-1----:R-:W-:Y:S02]  /*1ca80*/  MOV R7, 0x2 ;  /* 0x0000000200077802 */ /* 0x002fe40000000f00 */
[----:B------:R-:W-:Y:S02]  /*1ca90*/  MOV R6, 0x1cab0 ;  /* 0x0001cab000067802 */ /* 0x000fe40000000f00 */
[----:B------:R-:W-:Y:S05]  /*1caa0*/  CALL.REL.NOINC `($__internal_100_$__cuda_sm70_shflsync_bfly_p) ;  /* 0x00000ef000007944 */ /* 0x000fea0003c00000 */
[----:B-12---:R-:W-:Y:S05]  /*1cab0*/  BRA `(.L_x_4893) ;  /* 0xffffad6000007947 */ /* 0x006fea000383ffff */
.L_x_4821:
[----:B------:R-:W-:Y:S02]  /*1cac0*/  MOV R7, 0x1 ;  /* 0x0000000100077802 */ /* 0x000fe40000000f00 */
[----:B------:R-:W-:Y:S02]  /*1cad0*/  MOV R6, 0x1caf0 ;  /* 0x0001caf000067802 */ /* 0x000fe40000000f00 */
[----:B-1----:R-:W-:Y:S05]  /*1cae0*/  CALL.REL.NOINC `($__internal_100_$__cuda_sm70_shflsync_bfly_p) ;  /* 0x00000eb000007944 */ /* 0x002fea0003c00000 */
[----:B--2---:R-:W-:Y:S01]  /*1caf0*/  FADD.FTZ R3, R8, R7 ;  /* 0x0000000708037221 */ /* 0x004fe20000010000 */
[----:B-1----:R-:W-:Y:S02]  /*1cb00*/  MOV R8, R230 ;  /* 0x000000e600087202 */ /* 0x002fe40000000f00 */
[----:B------:R-:W-:Y:S02]  /*1cb10*/  MOV R7, 0x2 ;  /* 0x0000000200077802 */ /* 0x000fe40000000f00 */
[----:B------:R-:W-:-:S02]  /*1cb20*/  MOV R6, 0x1cb40 ;  /* 0x0001cb4000067802 */ /* 0x000fc40000000f00 */
[----:B------:R-:W-:Y:S05]  /*1cb30*/  CALL.REL.NOINC `($__internal_100_$__cuda_sm70_shflsync_bfly_p) ;  /* 0x00000e6000007944 */ /* 0x000fea0003c00000 */
[----:B--2---:R-:W-:Y:S01]  /*1cb40*/  FADD.FTZ R12, R230, R7 ;  /* 0x00000007e60c7221 */ /* 0x004fe20000010000 */
[----:B------:R-:W-:-:S02]  /*1cb50*/  MOV R7, 0x1 ;  /* 0x0000000100077802 */ /* 0x000fc40000000f00 */
[----:B------:R-:W-:Y:S02]  /*1cb60*/  MOV R6, 0x1cb90 ;  /* 0x0001cb9000067802 */ /* 0x000fe40000000f00 */
[----:B-1----:R-:W-:Y:S02]  /*1cb70*/  MOV R8, R12 ;  /* 0x0000000c00087202 */ /* 0x002fe40000000f00 */
[----:B------:R-:W-:Y:S05]  /*1cb80*/  CALL.REL.NOINC `($__internal_100_$__cuda_sm70_shflsync_bfly_p) ;  /* 0x00000e1000007944 */ /* 0x000fea0003c00000 */
[----:B-12---:R-:W-:Y:S05]  /*1cb90*/  BRA `(.L_x_4894) ;  /* 0xffffacf000007947 */ /* 0x006fea000383ffff */
.L_x_4828:
[----:B---34-:R-:W-:Y:S01]  /*1cba0*/  IMAD.MOV.U32 R19, RZ, RZ, R13 ;  /* 0x000000ffff137224 */ /* 0x018fe200078e000d */
[----:B------:R-:W-:Y:S01]  /*1cbb0*/  MOV R16, RZ ;  /* 0x000000ff00107202 */ /* 0x000fe20000000f00 */
[----:B------:R-:W-:Y:S01]  /*1cbc0*/  IMAD.MOV.U32 R17, RZ, RZ, 0x181f ;  /* 0x0000181fff117424 */ /* 0x000fe200078e00ff */
[----:B------:R-:W-:Y:S02]  /*1cbd0*/  MOV R0, 0x1cbf0 ;  /* 0x0001cbf000007802 */ /* 0x000fe40000000f00 */
[----:B-12---:R-:W-:Y:S05]  /*1cbe0*/  CALL.REL.NOINC `($__internal_101_$__cuda_sm70_shflsync_idx_p) ;  /* 0x00000e0000007944 */ /* 0x006fea0003c00000 */
[----:B--2---:R-:W-:Y:S01]  /*1cbf0*/  MOV R15, R17 ;  /* 0x00000011000f7202 */ /* 0x004fe20000000f00 */
[----:B-1----:R-:W-:Y:S05]  /*1cc00*/  BRA `(.L_x_4895) ;  /* 0xffffc5a000007947 */ /* 0x002fea000383ffff */
.L_x_4829:
[----:B------:R-:W-:Y:S01]  /*1cc10*/  IMAD.MOV.U32 R19, RZ, RZ, R2 ;  /* 0x000000ffff137224 */ /* 0x000fe200078e0002 */
[----:B------:R-:W-:Y:S01]  /*1cc20*/  MOV R16, RZ ;  /* 0x000000ff00107202 */ /* 0x000fe20000000f00 */
[----:B------:R-:W-:Y:S01]  /*1cc30*/  IMAD.MOV.U32 R17, RZ, RZ, 0x181f ;  /* 0x0000181fff117424 */ /* 0x000fe200078e00ff */
[----:B------:R-:W-:Y:S02]  /*1cc40*/  MOV R0, 0x1cc60 ;  /* 0x0001cc6000007802 */ /* 0x000fe40000000f00 */
[----:B-1234-:R-:W-:Y:S05]  /*1cc50*/  CALL.REL.NOINC `($__internal_101_$__cuda_sm70_shflsync_idx_p) ;  /* 0x00000d9000007944 */ /* 0x01efea0003c00000 */
[----:B-12---:R-:W-:Y:S05]  /*1cc60*/  BRA `(.L_x_4896) ;  /* 0xffffc56000007947 */ /* 0x006fea000383ffff */
.L_x_4832:
[----:B---3--:R-:W-:Y:S01]  /*1cc70*/  IMAD.MOV.U32 R19, RZ, RZ, R13 ;  /* 0x000000ffff137224 */ /* 0x008fe200078e000d */
[----:B------:R-:W-:Y:S01]  /*1cc80*/  MOV R16, 0x1 ;  /* 0x0000000100107802 */ /* 0x000fe20000000f00 */
[----:B------:R-:W-:Y:S01]  /*1cc90*/  IMAD.MOV.U32 R17, RZ, RZ, 0x181f ;  /* 0x0000181fff117424 */ /* 0x000fe200078e00ff */
[----:B------:R-:W-:-:S02]  /*1cca0*/  MOV R0, 0x1ccc0 ;  /* 0x0001ccc000007802 */ /* 0x000fc40000000f00 */
[----:B-12-4-:R-:W-:Y:S05]  /*1ccb0*/  CALL.REL.NOINC `($__internal_101_$__cuda_sm70_shflsync_idx_p) ;  /* 0x00000d3000007944 */ /* 0x016fea0003c00000 */
        /* <DEDUP_REMOVED lines=8> */
.L_x_4835:
[----:B--23--:R-:W-:Y:S01]  /*1cd40*/  IMAD.MOV.U32 R19, RZ, RZ, R13 ;  /* 0x000000ffff137224 */ /* 0x00cfe200078e000d */
[----:B------:R-:W-:Y:S01]  /*1cd50*/  MOV R16, 0x2 ;  /* 0x0000000200107802 */ /* 0x000fe20000000f00 */
[----:B------:R-:W-:Y:S01]  /*1cd60*/  IMAD.MOV.U32 R17, RZ, RZ, 0x181f ;  /* 0x0000181fff117424 */ /* 0x000fe200078e00ff */
[----:B------:R-:W-:Y:S02]  /*1cd70*/  MOV R0, 0x1cd90 ;  /* 0x0001cd9000007802 */ /* 0x000fe40000000f00 */
[----:B-1--4-:R-:W-:Y:S05]  /*1cd80*/  CALL.REL.NOINC `($__internal_101_$__cuda_sm70_shflsync_idx_p) ;  /* 0x00000c6000007944 */ /* 0x012fea0003c00000 */
[----:B--2---:R-:W-:Y:S01]  /*1cd90*/  MOV R15, R17 ;  /* 0x00000011000f7202 */ /* 0x004fe20000000f00 */
[----:B-1----:R-:W-:Y:S05]  /*1cda0*/  BRA `(.L_x_4898) ;  /* 0xffffc6b000007947 */ /* 0x002fea000383ffff */
.L_x_4836:
[----:B---3--:R-:W-:Y:S01]  /*1cdb0*/  IMAD.MOV.U32 R19, RZ, RZ, R2 ;  /* 0x000000ffff137224 */ /* 0x008fe200078e0002 */
[----:B------:R-:W-:Y:S01]  /*1cdc0*/  MOV R16, 0x2 ;  /* 0x0000000200107802 */ /* 0x000fe20000000f00 */
[----:B------:R-:W-:Y:S01]  /*1cdd0*/  IMAD.MOV.U32 R17, RZ, RZ, 0x181f ;  /* 0x0000181fff117424 */ /* 0x000fe200078e00ff */
[----:B------:R-:W-:Y:S02]  /*1cde0*/  MOV R0, 0x1ce00 ;  /* 0x0001ce0000007802 */ /* 0x000fe40000000f00 */
[----:B-12-4-:R-:W-:Y:S05]  /*1cdf0*/  CALL.REL.NOINC `($__internal_101_$__cuda_sm70_shflsync_idx_p) ;  /* 0x00000bf000007944 */ /* 0x016fea0003c00000 */
[----:B-12---:R-:W-:Y:S01]  /*1ce00*/  MOV R19, R17 ;  /* 0x0000001100137202 */ /* 0x006fe20000000f00 */
[----:B------:R-:W-:Y:S05]  /*1ce10*/  BRA `(.L_x_4899) ;  /* 0xffffc66000007947 */ /* 0x000fea000383ffff */
.L_x_4839:
[----:B--2---:R-:W-:Y:S01]  /*1ce20*/  IMAD.MOV.U32 R19, RZ, RZ, R13 ;  /* 0x000000ffff137224 */ /* 0x004fe200078e000d */
        /* <DEDUP_REMOVED lines=10> */
[----:B-12---:R-:W-:Y:S05]  /*1ced0*/  BRA `(.L_x_4900) ;  /* 0xffffc6e000007947 */ /* 0x006fea000383ffff */
.L_x_4841:
[----:B------:R-:W-:Y:S01]  /*1cee0*/  IMAD.MOV.U32 R19, RZ, RZ, R162 ;  /* 0x000000ffff137224 */ /* 0x000fe200078e00a2 */
[----:B------:R-:W-:Y:S01]  /*1cef0*/  MOV R16, RZ ;  /* 0x000000ff00107202 */ /* 0x000fe20000000f00 */
[----:B------:R-:W-:Y:S01]  /*1cf00*/  IMAD.MOV.U32 R17, RZ, RZ, 0x1c1f ;  /* 0x00001c1fff117424 */ /* 0x000fe200078e00ff */
[----:B------:R-:W-:Y:S02]  /*1cf10*/  MOV R0, 0x1cf30 ;  /* 0x0001cf3000007802 */ /* 0x000fe40000000f00 */
[----:B------:R-:W-:Y:S05]  /*1cf20*/  CALL.REL.NOINC `($__internal_101_$__cuda_sm70_shflsync_idx_p) ;  /* 0x00000ac000007944 */ /* 0x000fea0003c00000 */
[----:B--2---:R-:W-:Y:S01]  /*1cf30*/  MOV R165, R17 ;  /* 0x0000001100a57202 */ /* 0x004fe20000000f00 */
[----:B-1----:R-:W-:Y:S05]  /*1cf40*/  BRA `(.L_x_4901) ;  /* 0xffffc98000007947 */ /* 0x002fea000383ffff */
.L_x_4842:
[----:B------:R-:W-:Y:S01]  /*1cf50*/  IMAD.MOV.U32 R19, RZ, RZ, R163 ;  /* 0x000000ffff137224 */ /* 0x000fe200078e00a3 */
[----:B------:R-:W-:Y:S01]  /*1cf60*/  MOV R16, RZ ;  /* 0x000000ff00107202 */ /* 0x000fe20000000f00 */
[----:B------:R-:W-:Y:S01]  /*1cf70*/  IMAD.MOV.U32 R17, RZ, RZ, 0x1c1f ;  /* 0x00001c1fff117424 */ /* 0x000fe200078e00ff */
[----:B------:R-:W-:Y:S02]  /*1cf80*/  MOV R0, 0x1cfa0 ;  /* 0x0001cfa000007802 */ /* 0x000fe40000000f00 */
[----:B-12---:R-:W-:Y:S05]  /*1cf90*/  CALL.REL.NOINC `($__internal_101_$__cuda_sm70_shflsync_idx_p) ;  /* 0x00000a5000007944 */ /* 0x006fea0003c00000 */
[----:B-12---:R-:W-:Y:S05]  /*1cfa0*/  BRA `(.L_x_4902) ;  /* 0xffffc94000007947 */ /* 0x006fea000383ffff */
.L_x_4845:
[----:B-1----:R-:W-:Y:S01]  /*1cfb0*/  IMAD.MOV.U32 R19, RZ, RZ, R162 ;  /* 0x000000ffff137224 */ /* 0x002fe200078e00a2 */
[----:B------:R-:W-:Y:S01]  /*1cfc0*/  MOV R16, 0x1 ;  /* 0x0000000100107802 */ /* 0x000fe20000000f00 */
[----:B----4-:R-:W-:Y:S01]  /*1cfd0*/  IMAD.MOV.U32 R17, RZ, RZ, 0x1c1f ;  /* 0x00001c1fff117424 */ /* 0x010fe200078e00ff */
[----:B------:R-:W-:-:S02]  /*1cfe0*/  MOV R0, 0x1d000 ;  /* 0x0001d00000007802 */ /* 0x000fc40000000f00 */
[----:B--23--:R-:W-:Y:S05]  /*1cff0*/  CALL.REL.NOINC `($__internal_101_$__cuda_sm70_shflsync_idx_p) ;  /* 0x000009f000007944 */ /* 0x00cfea0003c00000 */
[----:B--2---:R-:W-:Y:S01]  /*1d000*/  IMAD.MOV.U32 R3, RZ, RZ, R17 ;  /* 0x000000ffff037224 */ /* 0x004fe200078e0011 */
[----:B-1----:R-:W-:Y:S01]  /*1d010*/  MOV R16, 0x1 ;  /* 0x0000000100107802 */ /* 0x002fe20000000f00 */
[----:B------:R-:W-:Y:S01]  /*1d020*/  IMAD.MOV.U32 R19, RZ, RZ, R163 ;  /* 0x000000ffff137224 */ /* 0x000fe200078e00a3 */
[----:B------:R-:W-:-:S02]  /*1d030*/  MOV R17, 0x1c1f ;  /* 0x00001c1f00117802 */ /* 0x000fc40000000f00 */
[----:B------:R-:W-:Y:S02]  /*1d040*/  MOV R0, 0x1d060 ;  /* 0x0001d06000007802 */ /* 0x000fe40000000f00 */
[----:B------:R-:W-:Y:S05]  /*1d050*/  CALL.REL.NOINC `($__internal_101_$__cuda_sm70_shflsync_idx_p) ;  /* 0x0000099000007944 */ /* 0x000fea0003c00000 */
[----:B-12---:R-:W-:Y:S05]  /*1d060*/  BRA `(.L_x_4903) ;  /* 0xffffd1c000007947 */ /* 0x006fea000383ffff */
.L_x_4849:
[----:B------:R-:W-:Y:S01]  /*1d070*/  IMAD.MOV.U32 R19, RZ, RZ, R4 ;  /* 0x000000ffff137224 */ /* 0x000fe200078e0004 */
[----:B------:R-:W-:Y:S01]  /*1d080*/  MOV R16, RZ ;  /* 0x000000ff00107202 */ /* 0x000fe20000000f00 */
[----:B------:R-:W-:Y:S01]  /*1d090*/  IMAD.MOV.U32 R17, RZ, RZ, 0x181f ;  /* 0x0000181fff117424 */ /* 0x000fe200078e00ff */
[----:B------:R-:W-:Y:S02]  /*1d0a0*/  MOV R0, 0x1d0c0 ;  /* 0x0001d0c000007802 */ /* 0x000fe40000000f00 */
[----:B-1----:R-:W-:Y:S05]  /*1d0b0*/  CALL.REL.NOINC `($__internal_101_$__cuda_sm70_shflsync_idx_p) ;  /* 0x0000093000007944 */ /* 0x002fea0003c00000 */
[----:B--2---:R-:W-:Y:S01]  /*1d0c0*/  MOV R5, R17 ;  /* 0x0000001100057202 */ /* 0x004fe20000000f00 */
[----:B-1----:R-:W-:Y:S05]  /*1d0d0*/  BRA `(.L_x_4904) ;  /* 0xffffdec000007947 */ /* 0x002fea000383ffff */
.L_x_4850:
[----:B------:R-:W-:Y:S01]  /*1d0e0*/  IMAD.MOV.U32 R19, RZ, RZ, R3 ;  /* 0x000000ffff137224 */ /* 0x000fe200078e0003 */
[----:B------:R-:W-:Y:S01]  /*1d0f0*/  MOV R16, RZ ;  /* 0x000000ff00107202 */ /* 0x000fe20000000f00 */
[----:B------:R-:W-:Y:S01]  /*1d100*/  IMAD.MOV.U32 R17, RZ, RZ, 0x181f ;  /* 0x0000181fff117424 */ /* 0x000fe200078e00ff */
[----:B------:R-:W-:Y:S02]  /*1d110*/  MOV R0, 0x1d130 ;  /* 0x0001d13000007802 */ /* 0x000fe40000000f00 */
[----:B-123--:R-:W-:Y:S05]  /*1d120*/  CALL.REL.NOINC `($__internal_101_$__cuda_sm70_shflsync_idx_p) ;  /* 0x000008c000007944 */ /* 0x00efea0003c00000 */
[----:B-12---:R-:W-:Y:S05]  /*1d130*/  BRA `(.L_x_4905) ;  /* 0xffffde8000007947 */ /* 0x006fea000383ffff */
.L_x_4853:
[----:B------:R-:W-:Y:S01]  /*1d140*/  IMAD.MOV.U32 R19, RZ, RZ, R4 ;  /* 0x000000ffff137224 */ /* 0x000fe200078e0004 */
[----:B-1----:R-:W-:Y:S01]  /*1d150*/  MOV R16, 0x1 ;  /* 0x0000000100107802 */ /* 0x002fe20000000f00 */
[----:B------:R-:W-:Y:S01]  /*1d160*/  IMAD.MOV.U32 R17, RZ, RZ, 0x181f ;  /* 0x0000181fff117424 */ /* 0x000fe200078e00ff */
[----:B------:R-:W-:-:S02]  /*1d170*/  MOV R0, 0x1d190 ;  /* 0x0001d19000007802 */ /* 0x000fc40000000f00 */
[----:B--234-:R-:W-:Y:S05]  /*1d180*/  CALL.REL.NOINC `($__internal_101_$__cuda_sm70_shflsync_idx_p) ;  /* 0x0000086000007944 */ /* 0x01cfea0003c00000 */
[----:B--2---:R-:W-:Y:S01]  /*1d190*/  IMAD.MOV.U32 R5, RZ, RZ, R17 ;  /* 0x000000ffff057224 */ /* 0x004fe200078e0011 */
[----:B-1----:R-:W-:Y:S01]  /*1d1a0*/  MOV R16, 0x1 ;  /* 0x0000000100107802 */ /* 0x002fe20000000f00 */
[----:B------:R-:W-:Y:S01]  /*1d1b0*/  IMAD.MOV.U32 R19, RZ, RZ, R3 ;  /* 0x000000ffff137224 */ /* 0x000fe200078e0003 */
[----:B------:R-:W-:-:S02]  /*1d1c0*/  MOV R17, 0x181f ;  /* 0x0000181f00117802 */ /* 0x000fc40000000f00 */
[----:B------:R-:W-:Y:S02]  /*1d1d0*/  MOV R0, 0x1d1f0 ;  /* 0x0001d1f000007802 */ /* 0x000fe40000000f00 */
[----:B------:R-:W-:Y:S05]  /*1d1e0*/  CALL.REL.NOINC `($__internal_101_$__cuda_sm70_shflsync_idx_p) ;  /* 0x0000080000007944 */ /* 0x000fea0003c00000 */
[----:B-12---:R-:W-:Y:S05]  /*1d1f0*/  BRA `(.L_x_4906) ;  /* 0xffffdf3000007947 */ /* 0x006fea000383ffff */
.L_x_4856:
[----:B------:R-:W-:Y:S01]  /*1d200*/  IMAD.MOV.U32 R19, RZ, RZ, R4 ;  /* 0x000000ffff137224 */ /* 0x000fe200078e0004 */
[----:B-1----:R-:W-:Y:S01]  /*1d210*/  MOV R16, 0x2 ;  /* 0x0000000200107802 */ /* 0x002fe20000000f00 */
[----:B------:R-:W-:Y:S01]  /*1d220*/  IMAD.MOV.U32 R17, RZ, RZ, 0x181f ;  /* 0x0000181fff117424 */ /* 0x000fe200078e00ff */
[----:B------:R-:W-:Y:S02]  /*1d230*/  MOV R0, 0x1d250 ;  /* 0x0001d25000007802 */ /* 0x000fe40000000f00 */
[----:B--234-:R-:W-:Y:S05]  /*1d240*/  CALL.REL.NOINC `($__internal_101_$__cuda_sm70_shflsync_idx_p) ;  /* 0x000007a000007944 */ /* 0x01cfea0003c00000 */
[----:B--2---:R-:W-:Y:S01]  /*1d250*/  MOV R5, R17 ;  /* 0x0000001100057202 */ /* 0x004fe20000000f00 */
[----:B-1----:R-:W-:Y:S05]  /*1d260*/  BRA `(.L_x_4907) ;  /* 0xffffdff000007947 */ /* 0x002fea000383ffff */
.L_x_4857:
[----:B------:R-:W-:Y:S01]  /*1d270*/  IMAD.MOV.U32 R19, RZ, RZ, R3 ;  /* 0x000000ffff137224 */ /* 0x000fe200078e0003 */
[----:B-1----:R-:W-:Y:S01]  /*1d280*/  MOV R16, 0x2 ;  /* 0x0000000200107802 */ /* 0x002fe20000000f00 */
[----:B------:R-:W-:Y:S01]  /*1d290*/  IMAD.MOV.U32 R17, RZ, RZ, 0x181f ;  /* 0x0000181fff117424 */ /* 0x000fe200078e00ff */
[----:B------:R-:W-:Y:S02]  /*1d2a0*/  MOV R0, 0x1d2c0 ;  /* 0x0001d2c000007802 */ /* 0x000fe40000000f00 */
[----:B--234-:R-:W-:Y:S05]  /*1d2b0*/  CALL.REL.NOINC `($__internal_101_$__cuda_sm70_shflsync_idx_p) ;  /* 0x0000073000007944 */ /* 0x01cfea0003c00000 */
[----:B-12---:R-:W-:Y:S05]  /*1d2c0*/  BRA `(.L_x_4908) ;  /* 0xffffdfb000007947 */ /* 0x006fea000383ffff */
.L_x_4860:
[----:B------:R-:W-:Y:S01]  /*1d2d0*/  IMAD.MOV.U32 R19, RZ, RZ, R4 ;  /* 0x000000ffff137224 */ /* 0x000fe200078e0004 */
[----:B--2---:R-:W-:Y:S01]  /*1d2e0*/  MOV R16, 0x3 ;  /* 0x0000000300107802 */ /* 0x004fe20000000f00 */
        /* <DEDUP_REMOVED lines=10> */
.L_x_4862:
[----:B------:R-:W-:Y:S01]  /*1d390*/  IMAD.MOV.U32 R19, RZ, RZ, R8 ;  /* 0x000000ffff137224 */ /* 0x000fe200078e0008 */
[----:B------:R-:W-:Y:S01]  /*1d3a0*/  MOV R16, RZ ;  /* 0x000000ff00107202 */ /* 0x000fe20000000f00 */
[----:B------:R-:W-:Y:S01]  /*1d3b0*/  IMAD.MOV.U32 R17, RZ, RZ, 0x1f ;  /* 0x0000001fff117424 */ /* 0x000fe200078e00ff */
[----:B------:R-:W-:Y:S02]  /*1d3c0*/  MOV R0, 0x1d3e0 ;  /* 0x0001d3e000007802 */ /* 0x000fe40000000f00 */
[----:B------:R-:W-:Y:S05]  /*1d3d0*/  CALL.REL.NOINC `($__internal_101_$__cuda_sm70_shflsync_idx_p) ;  /* 0x0000061000007944 */ /* 0x000fea0003c00000 */
[----:B--2---:R-:W-:Y:S01]  /*1d3e0*/  MOV R3, R17 ;  /* 0x0000001100037202 */ /* 0x004fe20000000f00 */
[----:B-1----:R-:W-:Y:S05]  /*1d3f0*/  BRA `(.L_x_4910) ;  /* 0xffffe17000007947 */ /* 0x002fea000383ffff */
.L_x_4863:
[----:B------:R-:W-:Y:S01]  /*1d400*/  IMAD.MOV.U32 R19, RZ, RZ, R8 ;  /* 0x000000ffff137224 */ /* 0x000fe200078e0008 */
[----:B------:R-:W-:Y:S01]  /*1d410*/  MOV R16, 0x1 ;  /* 0x0000000100107802 */ /* 0x000fe20000000f00 */
[----:B------:R-:W-:Y:S01]  /*1d420*/  IMAD.MOV.U32 R17, RZ, RZ, 0x1f ;  /* 0x0000001fff117424 */ /* 0x000fe200078e00ff */
[----:B------:R-:W-:Y:S02]  /*1d430*/  MOV R0, 0x1d450 ;  /* 0x0001d45000007802 */ /* 0x000fe40000000f00 */
[----:B-12---:R-:W-:Y:S05]  /*1d440*/  CALL.REL.NOINC `($__internal_101_$__cuda_sm70_shflsync_idx_p) ;  /* 0x000005a000007944 */ /* 0x006fea0003c00000 */
[----:B--2---:R-:W-:Y:S01]  /*1d450*/  MOV R8, R17 ;  /* 0x0000001100087202 */ /* 0x004fe20000000f00 */
[----:B-1----:R-:W-:Y:S05]  /*1d460*/  BRA `(.L_x_4911) ;  /* 0xffffe12000007947 */ /* 0x002fea000383ffff */
.L_x_4864:
[----:B------:R-:W-:Y:S02]  /*1d470*/  MOV R5, 0x1 ;  /* 0x0000000100057802 */ /* 0x000fe40000000f00 */
[----:B------:R-:W-:-:S02]  /*1d480*/  MOV R0, 0x1d4a0 ;  /* 0x0001d4a000007802 */ /* 0x000fc40000000f00 */
[----:B-12---:R-:W-:Y:S05]  /*1d490*/  CALL.REL.NOINC `($__internal_102_$__cuda_sm70_shflsync_up_p) ;  /* 0x000005a000007944 */ /* 0x006fea0003c00000 */
[----:B-12---:R-:W-:Y:S05]  /*1d4a0*/  BRA `(.L_x_4912) ;  /* 0xffffe20000007947 */ /* 0x006fea000383ffff */
.L_x_4865:
[----:B------:R-:W-:Y:S02]  /*1d4b0*/  MOV R5, 0x2 ;  /* 0x0000000200057802 */ /* 0x000fe40000000f00 */
[----:B------:R-:W-:-:S02]  /*1d4c0*/  MOV R0, 0x1d4e0 ;  /* 0x0001d4e000007802 */ /* 0x000fc40000000f00 */
[----:B-12---:R-:W-:Y:S05]  /*1d4d0*/  CALL.REL.NOINC `($__internal_102_$__cuda_sm70_shflsync_up_p) ;  /* 0x0000056000007944 */ /* 0x006fea0003c00000 */
        /* <DEDUP_REMOVED lines=23> */
.L_x_4869:
[----:B---3--:R-:W-:Y:S01]  /*1d650*/  IMAD.MOV.U32 R7, RZ, RZ, R6 ;  /* 0x000000ffff077224 */ /* 0x008fe200078e0006 */
[----:B------:R-:W-:Y:S02]  /*1d660*/  MOV R5, 0x1 ;  /* 0x0000000100057802 */ /* 0x000fe40000000f00 */
[----:B------:R-:W-:Y:S02]  /*1d670*/  MOV R0, 0x1d690 ;  /* 0x0001d69000007802 */ /* 0x000fe40000000f00 */
[----:B------:R-:W-:Y:S05]  /*1d680*/  CALL.REL.NOINC `($__internal_102_$__cuda_sm70_shflsync_up_p) ;  /* 0x000003b000007944 */ /* 0x000fea0003c00000 */
[----:B-12---:R-:W-:Y:S05]  /*1d690*/  BRA `(.L_x_4914) ;  /* 0xffffe26000007947 */ /* 0x006fea000383ffff */
.L_x_4870:
[----:B---3--:R-:W-:Y:S01]  /*1d6a0*/  IMAD.MOV.U32 R7, RZ, RZ, R6 ;  /* 0x000000ffff077224 */ /* 0x008fe200078e0006 */
[----:B------:R-:W-:Y:S02]  /*1d6b0*/  MOV R5, 0x2 ;  /* 0x0000000200057802 */ /* 0x000fe40000000f00 */
[----:B------:R-:W-:Y:S02]  /*1d6c0*/  MOV R0, 0x1d6e0 ;  /* 0x0001d6e000007802 */ /* 0x000fe40000000f00 */
[----:B------:R-:W-:Y:S05]  /*1d6d0*/  CALL.REL.NOINC `($__internal_102_$__cuda_sm70_shflsync_up_p) ;  /* 0x0000036000007944 */ /* 0x000fea0003c00000 */
[----:B-12---:R-:W-:Y:S01]  /*1d6e0*/  SEL R7, R5, RZ, P1 ;  /* 0x000000ff05077207 */ /* 0x006fe20000800000 */
[----:B------:R-:W-:Y:S01]  /*1d6f0*/  IMAD.MOV.U32 R5, RZ, RZ, 0x4 ;  /* 0x00000004ff057424 */ /* 0x000fe200078e00ff */
[----:B------:R-:W-:-:S03]  /*1d700*/  MOV R0, 0x1d730 ;  /* 0x0001d73000007802 */ /* 0x000fc60000000f00 */
[----:B------:R-:W-:Y:S02]  /*1d710*/  IMAD.IADD R7, R6, 0x1, R7 ;  /* 0x0000000106077824 */ /* 0x000fe400078e0207 */
        /* <DEDUP_REMOVED lines=19> */
.L_x_4872:
[----:B------:R-:W-:Y:S02]  /*1d850*/  SEL R5, RZ, 0x1, P0 ;  /* 0x00000001ff057807 */ /* 0x000fe40000000000 */
[----:B------:R-:W-:Y:S02]  /*1d860*/  MOV R0, 0x1d880 ;  /* 0x0001d88000007802 */ /* 0x000fe40000000f00 */
[----:B---3--:R-:W-:Y:S05]  /*1d870*/  CALL.REL.NOINC `($__internal_103_$__cuda_sm70_votesync_ballot) ;  /* 0x0000021000007944 */ /* 0x008fea0003c00000 */
[----:B------:R-:W-:Y:S05]  /*1d880*/  BRA `(.L_x_4916) ;  /* 0xffffe20000007947 */ /* 0x000fea000383ffff */
.L_x_4873:
[----:B------:R-:W-:Y:S01]  /*1d890*/  IMAD.MOV.U32 R19, RZ, RZ, R201 ;  /* 0x000000ffff137224 */ /* 0x000fe200078e00c9 */
[----:B------:R-:W-:Y:S02]  /*1d8a0*/  MOV R17, 0x1f ;  /* 0x0000001f00117802 */ /* 0x000fe40000000f00 */
[----:B------:R-:W-:Y:S02]  /*1d8b0*/  MOV R0, 0x1d8d0 ;  /* 0x0001d8d000007802 */ /* 0x000fe40000000f00 */
[----:B---3--:R-:W-:Y:S05]  /*1d8c0*/  CALL.REL.NOINC `($__internal_101_$__cuda_sm70_shflsync_idx_p) ;  /* 0x0000012000007944 */ /* 0x008fea0003c00000 */
[----:B--2---:R-:W-:Y:S01]  /*1d8d0*/  IMAD.MOV.U32 R201, RZ, RZ, R17 ;  /* 0x000000ffffc97224 */ /* 0x004fe200078e0011 */
[----:B-1----:R-:W-:Y:S01]  /*1d8e0*/  MOV R19, R4 ;  /* 0x0000000400137202 */ /* 0x002fe20000000f00 */
[----:B------:R-:W-:Y:S01]  /*1d8f0*/  IMAD.MOV.U32 R17, RZ, RZ, 0x1f ;  /* 0x0000001fff117424 */ /* 0x000fe200078e00ff */
[----:B------:R-:W-:Y:S02]  /*1d900*/  MOV R0, 0x1d920 ;  /* 0x0001d92000007802 */ /* 0x000fe40000000f00 */
[----:B------:R-:W-:Y:S05]  /*1d910*/  CALL.REL.NOINC `($__internal_101_$__cuda_sm70_shflsync_idx_p) ;  /* 0x000000d000007944 */ /* 0x000fea0003c00000 */
[----:B--2---:R-:W-:Y:S01]  /*1d920*/  MOV R4, R17 ;  /* 0x0000001100047202 */ /* 0x004fe20000000f00 */
[----:B-1----:R-:W-:Y:S05]  /*1d930*/  BRA `(.L_x_4917) ;  /* 0xffffe1a000007947 */ /* 0x002fea000383ffff */
.L_x_4876:
[----:B------:R-:W-:Y:S01]  /*1d940*/  IMAD.MOV.U32 R19, RZ, RZ, R7 ;  /* 0x000000ffff137224 */ /* 0x000fe200078e0007 */
[----:B------:R-:W-:-:S02]  /*1d950*/  MOV R17, 0x1f ;  /* 0x0000001f00117802 */ /* 0x000fc40000000f00 */
[----:B------:R-:W-:Y:S02]  /*1d960*/  MOV R0, 0x1d980 ;  /* 0x0001d98000007802 */ /* 0x000fe40000000f00 */
[----:B--234-:R-:W-:Y:S05]  /*1d970*/  CALL.REL.NOINC `($__internal_101_$__cuda_sm70_shflsync_idx_p) ;  /* 0x0000007000007944 */ /* 0x01cfea0003c00000 */
[----:B--2---:R-:W-:Y:S01]  /*1d980*/  MOV R9, R17 ;  /* 0x0000001100097202 */ /* 0x004fe20000000f00 */
[----:B-1----:R-:W-:Y:S05]  /*1d990*/  BRA `(.L_x_4875) ;  /* 0xffffe1a000007947 */ /* 0x002fea000383ffff */
        .weak           $__internal_100_$__cuda_sm70_shflsync_bfly_p
        .type           $__internal_100_$__cuda_sm70_shflsync_bfly_p,@function
        .size           $__internal_100_$__cuda_sm70_shflsync_bfly_p,($__internal_101_$__cuda_sm70_shflsync_idx_p - $__internal_100_$__cuda_sm70_shflsync_bfly_p)
$__internal_100_$__cuda_sm70_shflsync_bfly_p:
[----:B------:R-:W-:Y:S01]  /*1d9a0*/  MOV R14, R6 ;  /* 0x00000006000e7202 */ /* 0x000fe20000000f00 */
[----:B------:R-:W-:Y:S04]  /*1d9b0*/  WARPSYNC R4 ;  /* 0x0000000400007348 */ /* 0x000fe80003800000 */
[----:B------:R-:W-:Y:S01]  /*1d9c0*/  MOV R15, 0x0 ;  /* 0x00000000000f7802 */ /* 0x000fe20000000f00 */
[----:B------:R1:W2:Y:S03]  /*1d9d0*/  SHFL.BFLY PT, R7, R8, R7, R5 ;  /* 0x0c00000708077389 */ /* 0x0002a600000e0005 */
[----:B------:R-:W-:Y:S05]  /*1d9e0*/  RET.REL.NODEC R14 `(_ZN7cutlass13device_kernelIN5flash19enable_sm80_to_sm89INS1_16FlashAttnFwdSm80INS1_25CollectiveMainloopFwdSm80ILi8ELi2ELb0EN4cute5tupleIJNS5_1CILi128EEENS7_ILi64EEENS7_ILi192EEEEEELi192ENS_10bfloat16_tEfNS_4arch4Sm80ELb1ELb0ELb0ELb1ELb0ELb1ELb1ELb1EEENS1_21CollectiveEpilogueFwdINS6_IJS8_SA_S9_EEENS6_IJNS7_ILi1EEESI_SI_EEESC_SE_Li256ELb1ELb1ELb1ELb0EEENS1_36VarlenDynamicPersistentTileSchedulerILi128ELi64ELi256ELi256ELb1ELb1ELb0ELb1ELb1ELb1EEEEEEEEEvNT_6ParamsE) ;  /* 0xfffe26100e007950 */ /* 0x000fea0003c3ffff */
        .weak           $__internal_101_$__cuda_sm70_shflsync_idx_p
        .type           $__internal_101_$__cuda_sm70_shflsync_idx_p,@function
        .size           $__internal_101_$__cuda_sm70_shflsync_idx_p,($__internal_102_$__cuda_sm70_shflsync_up_p - $__internal_101_$__cuda_sm70_shflsync_idx_p)
$__internal_101_$__cuda_sm70_shflsync_idx_p:
[----:B------:R-:W-:Y:S01]  /*1d9f0*/  MOV R20, R0 ;  /* 0x0000000000147202 */ /* 0x000fe20000000f00 */
[----:B------:R-:W-:Y:S04]  /*1da00*/  WARPSYNC R198 ;  /* 0x000000c600007348 */ /* 0x000fe80003800000 */
[----:B------:R-:W-:Y:S01]  /*1da10*/  MOV R21, 0x0 ;  /* 0x0000000000157802 */ /* 0x000fe20000000f00 */
[----:B------:R1:W2:Y:S03]  /*1da20*/  SHFL.IDX PT, R17, R19, R16, R17 ;  /* 0x0000001013117389 */ /* 0x0002a600000e0011 */
[----:B------:R-:W-:Y:S05]  /*1da30*/  RET.REL.NODEC R20 `(_ZN7cutlass13device_kernelIN5flash19enable_sm80_to_sm89INS1_16FlashAttnFwdSm80INS1_25CollectiveMainloopFwdSm80ILi8ELi2ELb0EN4cute5tupleIJNS5_1CILi128EEENS7_ILi64EEENS7_ILi192EEEEEELi192ENS_10bfloat16_tEfNS_4arch4Sm80ELb1ELb0ELb0ELb1ELb0ELb1ELb1ELb1EEENS1_21CollectiveEpilogueFwdINS6_IJS8_SA_S9_EEENS6_IJNS7_ILi1EEESI_SI_EEESC_SE_Li256ELb1ELb1ELb1ELb0EEENS1_36VarlenDynamicPersistentTileSchedulerILi128ELi64ELi256ELi256ELb1ELb1ELb0ELb1ELb1ELb1EEEEEEEEEvNT_6ParamsE) ;  /* 0xfffe25c014007950 */ /* 0x000fea0003c3ffff */
        .weak           $__internal_102_$__cuda_sm70_shflsync_up_p
        .type           $__internal_102_$__cuda_sm70_shflsync_up_p,@function
        .size           $__internal_102_$__cuda_sm70_shflsync_up_p,($__internal_103_$__cuda_sm70_votesync_ballot - $__internal_102_$__cuda_sm70_shflsync_up_p)
$__internal_102_$__cuda_sm70_shflsync_up_p:
[----:B------:R-:W-:Y:S01]  /*1da40*/  MOV R12, R0 ;  /* 0x00000000000c7202 */ /* 0x000fe20000000f00 */
[----:B------:R-:W-:Y:S04]  /*1da50*/  WARPSYNC R199 ;  /* 0x000000c700007348 */ /* 0x000fe80003800000 */
[----:B------:R-:W-:Y:S01]  /*1da60*/  MOV R13, 0x0 ;  /* 0x00000000000d7802 */ /* 0x000fe20000000f00 */
[----:B------:R1:W2:Y:S03]  /*1da70*/  SHFL.UP PT, R5, R7, R5, R204 ;  /* 0x0400000507057389 */ /* 0x0002a600000e00cc */
[----:B------:R-:W-:Y:S05]  /*1da80*/  RET.REL.NODEC R12 `(_ZN7cutlass13device_kernelIN5flash19enable_sm80_to_sm89INS1_16FlashAttnFwdSm80INS1_25CollectiveMainloopFwdSm80ILi8ELi2ELb0EN4cute5tupleIJNS5_1CILi128EEENS7_ILi64EEENS7_ILi192EEEEEELi192ENS_10bfloat16_tEfNS_4arch4Sm80ELb1ELb0ELb0ELb1ELb0ELb1ELb1ELb1EEENS1_21CollectiveEpilogueFwdINS6_IJS8_SA_S9_EEENS6_IJNS7_ILi1EEESI_SI_EEESC_SE_Li256ELb1ELb1ELb1ELb0EEENS1_36VarlenDynamicPersistentTileSchedulerILi128ELi64ELi256ELi256ELb1ELb1ELb0ELb1ELb1ELb1EEEEEEEEEvNT_6ParamsE) ;  /* 0xfffe25700c007950 */ /* 0x000fea0003c3ffff */
        .weak           $__internal_103_$__cuda_sm70_votesync_ballot
        .type           $__internal_103_$__cuda_sm70_votesync_ballot,@function
        .size           $__internal_103_$__cuda_sm70_votesync_ballot,(.L_x_5055 - $__internal_103_$__cuda_sm70_votesync_ballot)
$__internal_103_$__cuda_sm70_votesync_ballot:
[----:B------:R-:W-:Y:S01]  /*1da90*/  ISETP.NE.U32.AND P0, PT, R5, 0x1, PT ;  /* 0x000000010500780c */ /* 0x000fe20003f05070 */
[----:B------:R-:W-:Y:S01]  /*1daa0*/  IMAD.MOV.U32 R12, RZ, RZ, R0 ;  /* 0x000000ffff0c7224 */ /* 0x000fe200078e0000 */
[----:B------:R-:W-:Y:S04]  /*1dab0*/  WARPSYNC R197 ;  /* 0x000000c500007348 */ /* 0x000fe80003800000 */
[----:B------:R-:W-:-:S07]  /*1dac0*/  IMAD.MOV.U32 R13, RZ, RZ, 0x0 ;  /* 0x00000000ff0d7424 */ /* 0x000fce00078e00ff */
[----:B------:R-:W-:-:S04]  /*1dad0*/  VOTE.ANY R6, PT, !P0 ;  /* 0x0000000000067806 */ /* 0x000fc800040e0100 */
[----:B------:R-:W-:Y:S01]  /*1dae0*/  LOP3.LUT R5, R6, R197, RZ, 0xc0, !PT ;  /* 0x000000c506057212 */ /* 0x000fe200078ec0ff */
[----:B------:R-:W-:Y:S06]  /*1daf0*/  RET.REL.NODEC R12 `(_ZN7cutlass13device_kernelIN5flash19enable_sm80_to_sm89INS1_16FlashAttnFwdSm80INS1_25CollectiveMainloopFwdSm80ILi8ELi2ELb0EN4cute5tupleIJNS5_1CILi128EEENS7_ILi64EEENS7_ILi192EEEEEELi192ENS_10bfloat16_tEfNS_4arch4Sm80ELb1ELb0ELb0ELb1ELb0ELb1ELb1ELb1EEENS1_21CollectiveEpilogueFwdINS6_IJS8_SA_S9_EEENS6_IJNS7_ILi1EEESI_SI_EEESC_SE_Li256ELb1ELb1ELb1ELb0EEENS1_36VarlenDynamicPersistentTileSchedulerILi128ELi64ELi256ELi256ELb1ELb1ELb0ELb1ELb1ELb1EEEEEEEEEvNT_6ParamsE) ;  /* 0xfffe25000c007950 */ /* 0x000fec0003c3ffff */
.L_x_4918:
        /* <DEDUP_REMOVED lines=16> */
.L_x_5055:


//--------------------- .nv.shared._ZN7cutlass13device_kernelIN5flash19enable_sm80_to_sm89INS1_16FlashAttnFwdSm80INS1_25CollectiveMainloopFwdSm80ILi8ELi1ELb1EN4cute5tupleIJNS5_1CILi128EEENS7_ILi96EEENS7_ILi192EEEEEELi192ENS_10bfloat16_tEfNS_4arch4Sm80ELb0ELb0ELb1ELb0ELb0ELb0ELb1ELb1EEENS1_21CollectiveEpilogueFwdINS6_IJS8_SA_S9_EEENS6_IJNS7_ILi1EEESI_SI_EEESC_SE_Li256ELb0ELb1ELb1ELb0EEENS1_19SingleTileSchedulerILb0ELb1ELb1ELi128EEEEEEEEEvNT_6ParamsE --------------------------
	.section	.nv.shared._ZN7cutlass13device_kernelIN5flash19enable_sm80_to_sm89INS1_16FlashAttnFwdSm80INS1_25CollectiveMainloopFwdSm80ILi8ELi1ELb1EN4cute5tupleIJNS5_1CILi128EEENS7_ILi96EEENS7_ILi192EEEEEELi192ENS_10bfloat16_tEfNS_4arch4Sm80ELb0ELb0ELb1ELb0ELb0ELb0ELb1ELb1EEENS1_21CollectiveEpilogueFwdINS6_IJS8_SA_S9_EEENS6_IJNS7_ILi1EEESI_SI_EEESC_SE_Li256ELb0ELb1ELb1ELb0EEENS1_19SingleTileSchedulerILb0ELb1ELb1ELi128EEEEEEEEEvNT_6ParamsE,"aw",@nobits
	.sectionflags	@""
	.align	16


//--------------------- .nv.global                --------------------------
	.section	.nv.global,"aw",@nobits
.nv.global:
	.type		_ZN83_INTERNAL_d8715712_47_flash_fwd_hdim192_bf16_split_softcapall_sm80_cu_ceb34e2a_33464cute1_E,@object
	.size		_ZN83_INTERNAL_d8715712_47_flash_fwd_hdim192_bf16_split_softcapall_sm80_cu_ceb34e2a_33464cute1_E,(_ZN83_INTERNAL_d8715712_47_flash_fwd_hdim192_bf16_split_softcapall_sm80_cu_ceb34e2a_33464cuda3std3__45__cpo6cbeginE - _ZN83_INTERNAL_d8715712_47_flash_fwd_hdim192_bf16_split_softcapall_sm80_cu_ceb34e2a_33464cute1_E)
_ZN83_INTERNAL_d8715712_47_flash_fwd_hdim192_bf16_split_softcapall_sm80_cu_ceb34e2a_33464cute1_E:
	.zero		1
	.type		_ZN83_INTERNAL_d8715712_47_flash_fwd_hdim192_bf16_split_softcapall_sm80_cu_ceb34e2a_33464cuda3std3__45__cpo6cbeginE,@object
	.size		_ZN83_INTERNAL_d8715712_47_flash_fwd_hdim192_bf16_split_softcapall_sm80_cu_ceb34e2a_33464cuda3std3__45__cpo6cbeginE,(_ZN83_INTERNAL_d8715712_47_flash_fwd_hdim192_bf16_split_softcapall_sm80_cu_ceb34e2a_33464cuda3std3__48in_placeE - _ZN83_INTERNAL_d8715712_47_flash_fwd_hdim192_bf16_split_softcapall_sm80_cu_ceb34e2a_33464cuda3std3__45__cpo6cbeginE)
_ZN83_INTERNAL_d8715712_47_flash_fwd_hdim192_bf16_split_softcapall_sm80_cu_ceb34e2a_33464cuda3std3__45__cpo6cbeginE:
	.zero		1
	.type		_ZN83_INTERNAL_d8715712_47_flash_fwd_hdim192_bf16_split_softcapall_sm80_cu_ceb34e2a_33464cuda3std3__48in_placeE,@object
	.size		_ZN83_INTERNAL_d8715712_47_flash_fwd_hdim192_bf16_split_softcapall_sm80_cu_ceb34e2a_33464cuda3std3__48in_placeE,(_ZN83_INTERNAL_d8715712_47_flash_fwd_hdim192_bf16_split_softcapall_sm80_cu_ceb34e2a_33464cuda3std6ranges3__45__cpo9iter_moveE - _ZN83_INTERNAL_d8715712_47_flash_fwd_hdim192_bf16_split_softcapall_sm80_cu_ceb34e2a_33464cuda3std3__48in_placeE)
_ZN83_INTERNAL_d8715712_47_flash_fwd_hdim192_bf16_split_softcapall_sm80_cu_ceb34e2a_33464cuda3std3__48in_placeE:
	.zero		1
	.type		_ZN83_INTERNAL_d8715712_47_flash_fwd_hdim192_bf16_split_softcapall_sm80_cu_ceb34e2a_33464cuda3std6ranges3__45__cpo9iter_moveE,@object
	.size		_ZN83_INTERNAL_d8715712_47_flash_fwd_hdim192_bf16_split_softcapall_sm80_cu_ceb34e2a_33464cuda3std6ranges3__45__cpo9iter_moveE,(_ZN83_INTERNAL_d8715712_47_flash_fwd_hdim192_bf16_split_softcapall_sm80_cu_ceb34e2a_33464cuda3std3__45__cpo5beginE - _ZN83_INTERNAL_d8715712_47_flash_fwd_hdim192_bf16_split_softcapall_sm80_cu_ceb34e2a_33464cuda3std6ranges3__45__cpo9iter_moveE)
_ZN83_INTERNAL_d8715712_47_flash_fwd_hdim192_bf16_split_softcapall_sm80_cu_ceb34e2a_33464cuda3std6ranges3__45__cpo9iter_moveE:
	.zero		1
	.type		_ZN83_INTERNAL_d8715712_47_flash_fwd_hdim192_bf16_split_softcapall_sm80_cu_ceb34e2a_33464cuda3std3__45__cpo5beginE,@object
	.size		_ZN83_INTERNAL_d8715712_47_flash_fwd_hdim192_bf16_split_softcapall_sm80_cu_ceb34e2a_33464cuda3std3__45__cpo5beginE,(_ZN83_INTERNAL_d8715712_47_flash_fwd_hdim192_bf16_split_softcapall_sm80_cu_ceb34e2a_33464cuda3std3__485_GLOBAL__N__d8715712_47_flash_fwd_hdim192_bf16_split_softcapall_sm80_cu_ceb34e2a_33466ignoreE - _ZN83_INTERNAL_d8715712_47_flash_fwd_hdim192_bf16_split_softcapall_sm80_cu_ceb34e2a_33464cuda3std3__45__cpo5beginE)
_ZN83_INTERNAL_d8715712_47_flash_fwd_hdim192_bf16_split_softcapall_sm80_cu_ceb34e2a_33464cuda3std3__45__cpo5beginE:
	.zero		1
	.type		_ZN83_INTERNAL_d8715712_47_flash_fwd_hdim192_bf16_split_softcapall_sm80_cu_ceb34e2a_33464cuda3std3__485_GLOBAL__N__d8715712_47_flash_fwd_hdim192_bf16_split_softcapall_sm80_cu_ceb34e2a_33466ignoreE,@object
	.size		_ZN83_INTERNAL_d8715712_47_flash_fwd_hdim192_bf16_split_softcapall_sm80_cu_ceb34e2a_33464cuda3std3__485_GLOBAL__N__d8715712_47_flash_fwd_hdim192_bf16_split_softcapall_sm80_cu_ceb34e2a_33466ignoreE,(_ZN83_INTERNAL_d8715712_47_flash_fwd_hdim192_bf16_split_softcapall_sm80_cu_ceb34e2a_33464cute7productE - _ZN83_INTERNAL_d8715712_47_flash_fwd_hdim192_bf16_split_softcapall_sm80_cu_ceb34e2a_33464cuda3std3__485_GLOBAL__N__d8715712_47_flash_fwd_hdim192_bf16_split_softcapall_sm80_cu_ceb34e2a_33466ignoreE)
_ZN83_INTERNAL_d8715712_47_flash_fwd_hdim192_bf16_split_softcapall_sm80_cu_ceb34e2a_33464cuda3std3__485_GLOBAL__N__d8715712_47_flash_fwd_hdim192_bf16_split_softcapall_sm80_cu_ceb34e2a_33466ignoreE:
	.zero		1
	.type		_ZN83_INTERNAL_d8715712_47_flash_fwd_hdim192_bf16_split_softcapall_sm80_cu_ceb34e2a_33464cute7productE,@object
	.size		_ZN83_INTERNAL_d8715712_47_flash_fwd_hdim192_bf16_split_softcapall_sm80_cu_ceb34e2a_33464cute7productE,(_ZN83_INTERNAL_d8715712_47_flash_fwd_hdim192_bf16_split_softcapall_sm80_cu_ceb34e2a_33464cuda3std3__45__cpo3endE - _ZN83_INTERNAL_d8715712_47_flash_fwd_hdim192_bf16_split_softcapall_sm80_cu_ceb34e2a_33464cute7productE)
_ZN83_INTERNAL_d8715712_47_flash_fwd_hdim192_bf16_split_softcapall_sm80_cu_ceb34e2a_33464cute7productE:
	.zero		1
	.type		_ZN83_INTERNAL_d8715712_47_flash_fwd_hdim192_bf16_split_softcapall_sm80_cu_ceb34e2a_33464cuda3std3__45__cpo3endE,@object
	.size		_ZN83_INTERNAL_d8715712_47_flash_fwd_hdim192_bf16_split_softcapall_sm80_cu_ceb34e2a_33464cuda3std3__45__cpo3endE,(_ZN83_INTERNAL_d8715712_47_flash_fwd_hdim192_bf16_split_softcapall_sm80_cu_ceb34e2a_33464cuda3std3__419piecewise_constructE - _ZN83_INTERNAL_d8715712_47_flash_fwd_hdim192_bf16_split_softcapall_sm80_cu_ceb34e2a_33464cuda3std3__45__cpo3endE)
_ZN83_INTERNAL_d8715712_47_flash_fwd_hdim192_bf16_split_softcapall_sm80_cu_ceb34e2a_33464cuda3std3__45__cpo3endE:
	.zero		1
	.type		_ZN83_INTERNAL_d8715712_47_flash_fwd_hdim192_bf16_split_softcapall_sm80_cu_ceb34e2a_33464cuda3std3__419piecewise_constructE,@object
	.size		_ZN83_INTERNAL_d8715712_47_flash_fwd_hdim192_bf16_split_softcapall_sm80_cu_ceb34e2a_33464cuda3std3__419piecewise_constructE,(_ZN83_INTERNAL_d8715712_47_flash_fwd_hdim192_bf16_split_softcapall_sm80_cu_ceb34e2a_33464cuda3std3__45__cpo4cendE - _ZN83_INTERNAL_d8715712_47_flash_fwd_hdim192_bf16_split_softcapall_sm80_cu_ceb34e2a_33464cuda3std3__419piecewise_constructE)
_ZN83_INTERNAL_d8715712_47_flash_fwd_hdim192_bf16_split_softcapall_sm80_cu_ceb34e2a_33464cuda3std3__419piecewise_constructE:
	.zero		1
	.type		_ZN83_INTERNAL_d8715712_47_flash_fwd_hdim192_bf16_split_softcapall_sm80_cu_ceb34e2a_33464cuda3std3__45__cpo4cendE,@object
	.size		_ZN83_INTERNAL_d8715712_47_flash_fwd_hdim192_bf16_split_softcapall_sm80_cu_ceb34e2a_33464cuda3std3__45__cpo4cendE,(_ZN83_INTERNAL_d8715712_47_flash_fwd_hdim192_bf16_split_softcapall_sm80_cu_ceb34e2a_33464cuda3std6ranges3__45__cpo4swapE - _ZN83_INTERNAL_d8715712_47_flash_fwd_hdim192_bf16_split_softcapall_sm80_cu_ceb34e2a_33464cuda3std3__45__cpo4cendE)
_ZN83_INTERNAL_d8715712_47_flash_fwd_hdim192_bf16_split_softcapall_sm80_cu_ceb34e2a_33464cuda3std3__45__cpo4cendE:
	.zero		1
	.type		_ZN83_INTERNAL_d8715712_47_flash_fwd_hdim192_bf16_split_softcapall_sm80_cu_ceb34e2a_33464cuda3std6ranges3__45__cpo4swapE,@object
	.size		_ZN83_INTERNAL_d8715712_47_flash_fwd_hdim192_bf16_split_softcapall_sm80_cu_ceb34e2a_33464cuda3std6ranges3__45__cpo4swapE,(.L_7 - _ZN83_INTERNAL_d8715712_47_flash_fwd_hdim192_bf16_split_softcapall_sm80_cu_ceb34e2a_33464cuda3std6ranges3__45__cpo4swapE)
_ZN83_INTERNAL_d8715712_47_flash_fwd_hdim192_bf16_split_softcapall_sm80_cu_ceb34e2a_33464cuda3std6ranges3__45__cpo4swapE:
	.zero		1
.L_7:


//--------------------- .nv.shared._ZN7cutlass13device_kernelIN5flash19enable_sm80_to_sm89INS1_16FlashAttnFwdSm80INS1_25CollectiveMainloopFwdSm80ILi8ELi1ELb0EN4cute5tupleIJNS5_1CILi128EEENS7_ILi64EEENS7_ILi192EEEEEELi192ENS_10bfloat16_tEfNS_4arch4Sm80ELb0ELb0ELb1ELb1ELb0ELb0ELb1ELb1EEENS1_21CollectiveEpilogueFwdINS6_IJS8_SA_S9_EEENS6_IJNS7_ILi1EEESI_SI_EEESC_SE_Li256ELb1ELb1ELb1ELb0EEENS1_36VarlenDynamicPersistentTileSchedulerILi128ELi64ELi256ELi256ELb1ELb1ELb0ELb0ELb1ELb1EEEEEEEEEvNT_6ParamsE --------------------------
	.section	.nv.shared._ZN7cutlass13device_kernelIN5flash19enable_sm80_to_sm89INS1_16FlashAttnFwdSm80INS1_25CollectiveMainloopFwdSm80ILi8ELi1ELb0EN4cute5tupleIJNS5_1CILi128EEENS7_ILi64EEENS7_ILi192EEEEEELi192ENS_10bfloat16_tEfNS_4arch4Sm80ELb0ELb0ELb1ELb1ELb0ELb0ELb1ELb1EEENS1_21CollectiveEpilogueFwdINS6_IJS8_SA_S9_EEENS6_IJNS7_ILi1EEESI_SI_EEESC_SE_Li256ELb1ELb1ELb1ELb0EEENS1_36VarlenDynamicPersistentTileSchedulerILi128ELi64ELi256ELi256ELb1ELb1ELb0ELb0ELb1ELb1EEEEEEEEEvNT_6ParamsE,"aw",@nobits
	.sectionflags	@""
	.align	16


//--------------------- .nv.shared._ZN7cutlass13device_kernelIN5flash19enable_sm80_to_sm89INS1_16FlashAttnFwdSm80INS1_25CollectiveMainloopFwdSm80ILi8ELi1ELb0EN4cute5tupleIJNS5_1CILi128EEENS7_ILi64EEENS7_ILi192EEEEEELi192ENS_10bfloat16_tEfNS_4arch4Sm80ELb0ELb0ELb1ELb1ELb0ELb1ELb1ELb1EEENS1_21CollectiveEpilogueFwdINS6_IJS8_SA_S9_EEENS6_IJNS7_ILi1EEESI_SI_EEESC_SE_Li256ELb1ELb1ELb1ELb0EEENS1_36VarlenDynamicPersistentTileSchedulerILi128ELi64ELi256ELi256ELb1ELb1ELb0ELb0ELb1ELb1EEEEEEEEEvNT_6ParamsE --------------------------
	.section	.nv.shared._ZN7cutlass13device_kernelIN5flash19enable_sm80_to_sm89INS1_16FlashAttnFwdSm80INS1_25CollectiveMainloopFwdSm80ILi8ELi1ELb0EN4cute5tupleIJNS5_1CILi128EEENS7_ILi64EEENS7_ILi192EEEEEELi192ENS_10bfloat16_tEfNS_4arch4Sm80ELb0ELb0ELb1ELb1ELb0ELb1ELb1ELb1EEENS1_21CollectiveEpilogueFwdINS6_IJS8_SA_S9_EEENS6_IJNS7_ILi1EEESI_SI_EEESC_SE_Li256ELb1ELb1ELb1ELb0EEENS1_36VarlenDynamicPersistentTileSchedulerILi128ELi64ELi256ELi256ELb1ELb1ELb0ELb0ELb1ELb1EEEEEEEEEvNT_6ParamsE,"aw",@nobits
	.sectionflags	@""
	.align	16


//--------------------- .nv.shared._ZN7cutlass13device_kernelIN5flash19enable_sm80_to_sm89INS1_16FlashAttnFwdSm80INS1_25CollectiveMainloopFwdSm80ILi8ELi1ELb0EN4cute5tupleIJNS5_1CILi128EEENS7_ILi64EEENS7_ILi192EEEEEELi192ENS_10bfloat16_tEfNS_4arch4Sm80ELb0ELb1ELb1ELb0ELb0ELb0ELb1ELb1EEENS1_21CollectiveEpilogueFwdINS6_IJS8_SA_S9_EEENS6_IJNS7_ILi1EEESI_SI_EEESC_SE_Li256ELb0ELb1ELb1ELb0EEENS1_19SingleTileSchedulerILb0ELb1ELb1ELi128EEEEEEEEEvNT_6ParamsE --------------------------
	.section	.nv.shared._ZN7cutlass13device_kernelIN5flash19enable_sm80_to_sm89INS1_16FlashAttnFwdSm80INS1_25CollectiveMainloopFwdSm80ILi8ELi1ELb0EN4cute5tupleIJNS5_1CILi128EEENS7_ILi64EEENS7_ILi192EEEEEELi192ENS_10bfloat16_tEfNS_4arch4Sm80ELb0ELb1ELb1ELb0ELb0ELb0ELb1ELb1EEENS1_21CollectiveEpilogueFwdINS6_IJS8_SA_S9_EEENS6_IJNS7_ILi1EEESI_SI_EEESC_SE_Li256ELb0ELb1ELb1ELb0EEENS1_19SingleTileSchedulerILb0ELb1ELb1ELi128EEEEEEEEEvNT_6ParamsE,"aw",@nobits
	.sectionflags	@""
	.align	16


//--------------------- .nv.shared._ZN7cutlass13device_kernelIN5flash19enable_sm80_to_sm89INS1_16FlashAttnFwdSm80INS1_25CollectiveMainloopFwdSm80ILi8ELi1ELb0EN4cute5tupleIJNS5_1CILi128EEENS7_ILi64EEENS7_ILi192EEEEEELi192ENS_10bfloat16_tEfNS_4arch4Sm80ELb0ELb1ELb1ELb1ELb0ELb0ELb1ELb1EEENS1_21CollectiveEpilogueFwdINS6_IJS8_SA_S9_EEENS6_IJNS7_ILi1EEESI_SI_EEESC_SE_Li256ELb1ELb1ELb1ELb0EEENS1_36VarlenDynamicPersistentTileSchedulerILi128ELi64ELi256ELi256ELb1ELb1ELb0ELb1ELb0ELb1EEEEEEEEEvNT_6ParamsE --------------------------
	.section	.nv.shared._ZN7cutlass13device_kernelIN5flash19enable_sm80_to_sm89INS1_16FlashAttnFwdSm80INS1_25CollectiveMainloopFwdSm80ILi8ELi1ELb0EN4cute5tupleIJNS5_1CILi128EEENS7_ILi64EEENS7_ILi192EEEEEELi192ENS_10bfloat16_tEfNS_4arch4Sm80ELb0ELb1ELb1ELb1ELb0ELb0ELb1ELb1EEENS1_21CollectiveEpilogueFwdINS6_IJS8_SA_S9_EEENS6_IJNS7_ILi1EEESI_SI_EEESC_SE_Li256ELb1ELb1ELb1ELb0EEENS1_36VarlenDynamicPersistentTileSchedulerILi128ELi64ELi256ELi256ELb1ELb1ELb0ELb1ELb0ELb1EEEEEEEEEvNT_6ParamsE,"aw",@nobits
	.sectionflags	@""
	.align	16


//--------------------- .nv.shared._ZN7cutlass13device_kernelIN5flash19enable_sm80_to_sm89INS1_16FlashAttnFwdSm80INS1_25CollectiveMainloopFwdSm80ILi8ELi1ELb0EN4cute5tupleIJNS5_1CILi128EEENS7_ILi64EEENS7_ILi192EEEEEELi192ENS_10bfloat16_tEfNS_4arch4Sm80ELb0ELb1ELb1ELb1ELb0ELb1ELb1ELb1EEENS1_21CollectiveEpilogueFwdINS6_IJS8_SA_S9_EEENS6_IJNS7_ILi1EEESI_SI_EEESC_SE_Li256ELb1ELb1ELb1ELb0EEENS1_36VarlenDynamicPersistentTileSchedulerILi128ELi64ELi256ELi256ELb1ELb1ELb0ELb1ELb0ELb1EEEEEEEEEvNT_6ParamsE --------------------------
	.section	.nv.shared._ZN7cutlass13device_kernelIN5flash19enable_sm80_to_sm89INS1_16FlashAttnFwdSm80INS1_25CollectiveMainloopFwdSm80ILi8ELi1ELb0EN4cute5tupleIJNS5_1CILi128EEENS7_ILi64EEENS7_ILi192EEEEEELi192ENS_10bfloat16_tEfNS_4arch4Sm80ELb0ELb1ELb1ELb1ELb0ELb1ELb1ELb1EEENS1_21CollectiveEpilogueFwdINS6_IJS8_SA_S9_EEENS6_IJNS7_ILi1EEESI_SI_EEESC_SE_Li256ELb1ELb1ELb1ELb0EEENS1_36VarlenDynamicPersistentTileSchedulerILi128ELi64ELi256ELi256ELb1ELb1ELb0ELb1ELb0ELb1EEEEEEEEEvNT_6ParamsE,"aw",@nobits
	.sectionflags	@""
	.align	16


//--------------------- .nv.shared._ZN7cutlass13device_kernelIN5flash19enable_sm80_to_sm89INS1_16FlashAttnFwdSm80INS1_25CollectiveMainloopFwdSm80ILi8ELi1ELb1EN4cute5tupleIJNS5_1CILi128EEENS7_ILi96EEENS7_ILi192EEEEEELi192ENS_10bfloat16_tEfNS_4arch4Sm80ELb1ELb0ELb1ELb0ELb0ELb0ELb1ELb1EEENS1_21CollectiveEpilogueFwdINS6_IJS8_SA_S9_EEENS6_IJNS7_ILi1EEESI_SI_EEESC_SE_Li256ELb0ELb1ELb1ELb0EEENS1_30DynamicPersistentTileSchedulerILi256ELi256ELb1ELb1ELb0EEEEEEEEEvNT_6ParamsE --------------------------
	.section	.nv.shared._ZN7cutlass13device_kernelIN5flash19enable_sm80_to_sm89INS1_16FlashAttnFwdSm80INS1_25CollectiveMainloopFwdSm80ILi8ELi1ELb1EN4cute5tupleIJNS5_1CILi128EEENS7_ILi96EEENS7_ILi192EEEEEELi192ENS_10bfloat16_tEfNS_4arch4Sm80ELb1ELb0ELb1ELb0ELb0ELb0ELb1ELb1EEENS1_21CollectiveEpilogueFwdINS6_IJS8_SA_S9_EEENS6_IJNS7_ILi1EEESI_SI_EEESC_SE_Li256ELb0ELb1ELb1ELb0EEENS1_30DynamicPersistentTileSchedulerILi256ELi256ELb1ELb1ELb0EEEEEEEEEvNT_6ParamsE,"aw",@nobits
	.sectionflags	@""
	.align	16


//--------------------- .nv.shared._ZN7cutlass13device_kernelIN5flash19enable_sm80_to_sm89INS1_16FlashAttnFwdSm80INS1_25CollectiveMainloopFwdSm80ILi8ELi1ELb0EN4cute5tupleIJNS5_1CILi128EEENS7_ILi64EEENS7_ILi192EEEEEELi192ENS_10bfloat16_tEfNS_4arch4Sm80ELb1ELb0ELb1ELb1ELb0ELb0ELb1ELb1EEENS1_21CollectiveEpilogueFwdINS6_IJS8_SA_S9_EEENS6_IJNS7_ILi1EEESI_SI_EEESC_SE_Li256ELb1ELb1ELb1ELb0EEENS1_36VarlenDynamicPersistentTileSchedulerILi128ELi64ELi256ELi256ELb1ELb1ELb0ELb1ELb1ELb1EEEEEEEEEvNT_6ParamsE --------------------------
	.section	.nv.shared._ZN7cutlass13device_kernelIN5flash19enable_sm80_to_sm89INS1_16FlashAttnFwdSm80INS1_25CollectiveMainloopFwdSm80ILi8ELi1ELb0EN4cute5tupleIJNS5_1CILi128EEENS7_ILi64EEENS7_ILi192EEEEEELi192ENS_10bfloat16_tEfNS_4arch4Sm80ELb1ELb0ELb1ELb1ELb0ELb0ELb1ELb1EEENS1_21CollectiveEpilogueFwdINS6_IJS8_SA_S9_EEENS6_IJNS7_ILi1EEESI_SI_EEESC_SE_Li256ELb1ELb1ELb1ELb0EEENS1_36VarlenDynamicPersistentTileSchedulerILi128ELi64ELi256ELi256ELb1ELb1ELb0ELb1ELb1ELb1EEEEEEEEEvNT_6ParamsE,"aw",@nobits
	.sectionflags	@""
	.align	16


//--------------------- .nv.shared._ZN7cutlass13device_kernelIN5flash19enable_sm80_to_sm89INS1_16FlashAttnFwdSm80INS1_25CollectiveMainloopFwdSm80ILi8ELi1ELb0EN4cute5tupleIJNS5_1CILi128EEENS7_ILi64EEENS7_ILi192EEEEEELi192ENS_10bfloat16_tEfNS_4arch4Sm80ELb1ELb0ELb1ELb1ELb0ELb1ELb1ELb1EEENS1_21CollectiveEpilogueFwdINS6_IJS8_SA_S9_EEENS6_IJNS7_ILi1EEESI_SI_EEESC_SE_Li256ELb1ELb1ELb1ELb0EEENS1_36VarlenDynamicPersistentTileSchedulerILi128ELi64ELi256ELi256ELb1ELb1ELb0ELb1ELb1ELb1EEEEEEEEEvNT_6ParamsE --------------------------
	.section	.nv.shared._ZN7cutlass13device_kernelIN5flash19enable_sm80_to_sm89INS1_16FlashAttnFwdSm80INS1_25CollectiveMainloopFwdSm80ILi8ELi1ELb0EN4cute5tupleIJNS5_1CILi128EEENS7_ILi64EEENS7_ILi192EEEEEELi192ENS_10bfloat16_tEfNS_4arch4Sm80ELb1ELb0ELb1ELb1ELb0ELb1ELb1ELb1EEENS1_21CollectiveEpilogueFwdINS6_IJS8_SA_S9_EEENS6_IJNS7_ILi1EEESI_SI_EEESC_SE_Li256ELb1ELb1ELb1ELb0EEENS1_36VarlenDynamicPersistentTileSchedulerILi128ELi64ELi256ELi256ELb1ELb1ELb0ELb1ELb1ELb1EEEEEEEEEvNT_6ParamsE,"aw",@nobits
	.sectionflags	@""
	.align	16


//--------------------- .nv.shared._ZN7cutlass13device_kernelIN5flash19enable_sm80_to_sm89INS1_16FlashAttnFwdSm80INS1_25CollectiveMainloopFwdSm80ILi8ELi2ELb1EN4cute5tupleIJNS5_1CILi128EEENS7_ILi96EEENS7_ILi192EEEEEELi192ENS_10bfloat16_tEfNS_4arch4Sm80ELb0ELb0ELb1ELb0ELb0ELb0ELb1ELb1EEENS1_21CollectiveEpilogueFwdINS6_IJS8_SA_S9_EEENS6_IJNS7_ILi1EEESI_SI_EEESC_SE_Li256ELb0ELb1ELb1ELb0EEENS1_19SingleTileSchedulerILb0ELb1ELb1ELi128EEEEEEEEEvNT_6ParamsE --------------------------
	.section	.nv.shared._ZN7cutlass13device_kernelIN5flash19enable_sm80_to_sm89INS1_16FlashAttnFwdSm80INS1_25CollectiveMainloopFwdSm80ILi8ELi2ELb1EN4cute5tupleIJNS5_1CILi128EEENS7_ILi96EEENS7_ILi192EEEEEELi192ENS_10bfloat16_tEfNS_4arch4Sm80ELb0ELb0ELb1ELb0ELb0ELb0ELb1ELb1EEENS1_21CollectiveEpilogueFwdINS6_IJS8_SA_S9_EEENS6_IJNS7_ILi1EEESI_SI_EEESC_SE_Li256ELb0ELb1ELb1ELb0EEENS1_19SingleTileSchedulerILb0ELb1ELb1ELi128EEEEEEEEEvNT_6ParamsE,"aw",@nobits
	.sectionflags	@""
	.align	16


//--------------------- .nv.shared._ZN7cutlass13device_kernelIN5flash19enable_sm80_to_sm89INS1_16FlashAttnFwdSm80INS1_25CollectiveMainloopFwdSm80ILi8ELi2ELb0EN4cute5tupleIJNS5_1CILi128EEENS7_ILi64EEENS7_ILi192EEEEEELi192ENS_10bfloat16_tEfNS_4arch4Sm80ELb0ELb0ELb1ELb1ELb0ELb0ELb1ELb1EEENS1_21CollectiveEpilogueFwdINS6_IJS8_SA_S9_EEENS6_IJNS7_ILi1EEESI_SI_EEESC_SE_Li256ELb1ELb1ELb1ELb0EEENS1_36VarlenDynamicPersistentTileSchedulerILi128ELi64ELi256ELi256ELb1ELb1ELb0ELb0ELb1ELb1EEEEEEEEEvNT_6ParamsE --------------------------
	.section	.nv.shared._ZN7cutlass13device_kernelIN5flash19enable_sm80_to_sm89INS1_16FlashAttnFwdSm80INS1_25CollectiveMainloopFwdSm80ILi8ELi2ELb0EN4cute5tupleIJNS5_1CILi128EEENS7_ILi64EEENS7_ILi192EEEEEELi192ENS_10bfloat16_tEfNS_4arch4Sm80ELb0ELb0ELb1ELb1ELb0ELb0ELb1ELb1EEENS1_21CollectiveEpilogueFwdINS6_IJS8_SA_S9_EEENS6_IJNS7_ILi1EEESI_SI_EEESC_SE_Li256ELb1ELb1ELb1ELb0EEENS1_36VarlenDynamicPersistentTileSchedulerILi128ELi64ELi256ELi256ELb1ELb1ELb0ELb0ELb1ELb1EEEEEEEEEvNT_6ParamsE,"aw",@nobits
	.sectionflags	@""
	.align	16


//--------------------- .nv.shared._ZN7cutlass13device_kernelIN5flash19enable_sm80_to_sm89INS1_16FlashAttnFwdSm80INS1_25CollectiveMainloopFwdSm80ILi8ELi2ELb0EN4cute5tupleIJNS5_1CILi128EEENS7_ILi64EEENS7_ILi192EEEEEELi192ENS_10bfloat16_tEfNS_4arch4Sm80ELb0ELb0ELb1ELb1ELb0ELb1ELb1ELb1EEENS1_21CollectiveEpilogueFwdINS6_IJS8_SA_S9_EEENS6_IJNS7_ILi1EEESI_SI_EEESC_SE_Li256ELb1ELb1ELb1ELb0EEENS1_36VarlenDynamicPersistentTileSchedulerILi128ELi64ELi256ELi256ELb1ELb1ELb0ELb0ELb1ELb1EEEEEEEEEvNT_6ParamsE --------------------------
	.section	.nv.shared._ZN7cutlass13device_kernelIN5flash19enable_sm80_to_sm89INS1_16FlashAttnFwdSm80INS1_25CollectiveMainloopFwdSm80ILi8ELi2ELb0EN4cute5tupleIJNS5_1CILi128EEENS7_ILi64EEENS7_ILi192EEEEEELi192ENS_10bfloat16_tEfNS_4arch4Sm80ELb0ELb0ELb1ELb1ELb0ELb1ELb1ELb1EEENS1_21CollectiveEpilogueFwdINS6_IJS8_SA_S9_EEENS6_IJNS7_ILi1EEESI_SI_EEESC_SE_Li256ELb1ELb1ELb1ELb0EEENS1_36VarlenDynamicPersistentTileSchedulerILi128ELi64ELi256ELi256ELb1ELb1ELb0ELb0ELb1ELb1EEEEEEEEEvNT_6ParamsE,"aw",@nobits
	.sectionflags	@""
	.align	16


//--------------------- .nv.shared._ZN7cutlass13device_kernelIN5flash19enable_sm80_to_sm89INS1_16FlashAttnFwdSm80INS1_25CollectiveMainloopFwdSm80ILi8ELi2ELb0EN4cute5tupleIJNS5_1CILi128EEENS7_ILi64EEENS7_ILi192EEEEEELi192ENS_10bfloat16_tEfNS_4arch4Sm80ELb0ELb1ELb1ELb0ELb0ELb0ELb1ELb1EEENS1_21CollectiveEpilogueFwdINS6_IJS8_SA_S9_EEENS6_IJNS7_ILi1EEESI_SI_EEESC_SE_Li256ELb0ELb1ELb1ELb0EEENS1_19SingleTileSchedulerILb0ELb1ELb1ELi128EEEEEEEEEvNT_6ParamsE --------------------------
	.section	.nv.shared._ZN7cutlass13device_kernelIN5flash19enable_sm80_to_sm89INS1_16FlashAttnFwdSm80INS1_25CollectiveMainloopFwdSm80ILi8ELi2ELb0EN4cute5tupleIJNS5_1CILi128EEENS7_ILi64EEENS7_ILi192EEEEEELi192ENS_10bfloat16_tEfNS_4arch4Sm80ELb0ELb1ELb1ELb0ELb0ELb0ELb1ELb1EEENS1_21CollectiveEpilogueFwdINS6_IJS8_SA_S9_EEENS6_IJNS7_ILi1EEESI_SI_EEESC_SE_Li256ELb0ELb1ELb1ELb0EEENS1_19SingleTileSchedulerILb0ELb1ELb1ELi128EEEEEEEEEvNT_6ParamsE,"aw",@nobits
	.sectionflags	@""
	.align	16


//--------------------- .nv.shared._ZN7cutlass13device_kernelIN5flash19enable_sm80_to_sm89INS1_16FlashAttnFwdSm80INS1_25CollectiveMainloopFwdSm80ILi8ELi2ELb0EN4cute5tupleIJNS5_1CILi128EEENS7_ILi64EEENS7_ILi192EEEEEELi192ENS_10bfloat16_tEfNS_4arch4Sm80ELb0ELb1ELb1ELb1ELb0ELb0ELb1ELb1EEENS1_21CollectiveEpilogueFwdINS6_IJS8_SA_S9_EEENS6_IJNS7_ILi1EEESI_SI_EEESC_SE_Li256ELb1ELb1ELb1ELb0EEENS1_36VarlenDynamicPersistentTileSchedulerILi128ELi64ELi256ELi256ELb1ELb1ELb0ELb1ELb0ELb1EEEEEEEEEvNT_6ParamsE --------------------------
	.section	.nv.shared._ZN7cutlass13device_kernelIN5flash19enable_sm80_to_sm89INS1_16FlashAttnFwdSm80INS1_25CollectiveMainloopFwdSm80ILi8ELi2ELb0EN4cute5tupleIJNS5_1CILi128EEENS7_ILi64EEENS7_ILi192EEEEEELi192ENS_10bfloat16_tEfNS_4arch4Sm80ELb0ELb1ELb1ELb1ELb0ELb0ELb1ELb1EEENS1_21CollectiveEpilogueFwdINS6_IJS8_SA_S9_EEENS6_IJNS7_ILi1EEESI_SI_EEESC_SE_Li256ELb1ELb1ELb1ELb0EEENS1_36VarlenDynamicPersistentTileSchedulerILi128ELi64ELi256ELi256ELb1ELb1ELb0ELb1ELb0ELb1EEEEEEEEEvNT_6ParamsE,"aw",@nobits
	.sectionflags	@""
	.align	16


//--------------------- .nv.shared._ZN7cutlass13device_kernelIN5flash19enable_sm80_to_sm89INS1_16FlashAttnFwdSm80INS1_25CollectiveMainloopFwdSm80ILi8ELi2ELb0EN4cute5tupleIJNS5_1CILi128EEENS7_ILi64EEENS7_ILi192EEEEEELi192ENS_10bfloat16_tEfNS_4arch4Sm80ELb0ELb1ELb1ELb1ELb0ELb1ELb1ELb1EEENS1_21CollectiveEpilogueFwdINS6_IJS8_SA_S9_EEENS6_IJNS7_ILi1EEESI_SI_EEESC_SE_Li256ELb1ELb1ELb1ELb0EEENS1_36VarlenDynamicPersistentTileSchedulerILi128ELi64ELi256ELi256ELb1ELb1ELb0ELb1ELb0ELb1EEEEEEEEEvNT_6ParamsE --------------------------
	.section	.nv.shared._ZN7cutlass13device_kernelIN5flash19enable_sm80_to_sm89INS1_16FlashAttnFwdSm80INS1_25CollectiveMainloopFwdSm80ILi8ELi2ELb0EN4cute5tupleIJNS5_1CILi128EEENS7_ILi64EEENS7_ILi192EEEEEELi192ENS_10bfloat16_tEfNS_4arch4Sm80ELb0ELb1ELb1ELb1ELb0ELb1ELb1ELb1EEENS1_21CollectiveEpilogueFwdINS6_IJS8_SA_S9_EEENS6_IJNS7_ILi1EEESI_SI_EEESC_SE_Li256ELb1ELb1ELb1ELb0EEENS1_36VarlenDynamicPersistentTileSchedulerILi128ELi64ELi256ELi256ELb1ELb1ELb0ELb1ELb0ELb1EEEEEEEEEvNT_6ParamsE,"aw",@nobits
	.sectionflags	@""
	.align	16


//--------------------- .nv.shared._ZN7cutlass13device_kernelIN5flash19enable_sm80_to_sm89INS1_16FlashAttnFwdSm80INS1_25CollectiveMainloopFwdSm80ILi8ELi2ELb1EN4cute5tupleIJNS5_1CILi128EEENS7_ILi96EEENS7_ILi192EEEEEELi192ENS_10bfloat16_tEfNS_4arch4Sm80ELb1ELb0ELb1ELb0ELb0ELb0ELb1ELb1EEENS1_21CollectiveEpilogueFwdINS6_IJS8_SA_S9_EEENS6_IJNS7_ILi1EEESI_SI_EEESC_SE_Li256ELb0ELb1ELb1ELb0EEENS1_30DynamicPersistentTileSchedulerILi256ELi256ELb1ELb1ELb0EEEEEEEEEvNT_6ParamsE --------------------------
	.section	.nv.shared._ZN7cutlass13device_kernelIN5flash19enable_sm80_to_sm89INS1_16FlashAttnFwdSm80INS1_25CollectiveMainloopFwdSm80ILi8ELi2ELb1EN4cute5tupleIJNS5_1CILi128EEENS7_ILi96EEENS7_ILi192EEEEEELi192ENS_10bfloat16_tEfNS_4arch4Sm80ELb1ELb0ELb1ELb0ELb0ELb0ELb1ELb1EEENS1_21CollectiveEpilogueFwdINS6_IJS8_SA_S9_EEENS6_IJNS7_ILi1EEESI_SI_EEESC_SE_Li256ELb0ELb1ELb1ELb0EEENS1_30DynamicPersistentTileSchedulerILi256ELi256ELb1ELb1ELb0EEEEEEEEEvNT_6ParamsE,"aw",@nobits
	.sectionflags	@""
	.align	16


//--------------------- .nv.shared._ZN7cutlass13device_kernelIN5flash19enable_sm80_to_sm89INS1_16FlashAttnFwdSm80INS1_25CollectiveMainloopFwdSm80ILi8ELi2ELb0EN4cute5tupleIJNS5_1CILi128EEENS7_ILi64EEENS7_ILi192EEEEEELi192ENS_10bfloat16_tEfNS_4arch4Sm80ELb1ELb0ELb1ELb1ELb0ELb0ELb1ELb1EEENS1_21CollectiveEpilogueFwdINS6_IJS8_SA_S9_EEENS6_IJNS7_ILi1EEESI_SI_EEESC_SE_Li256ELb1ELb1ELb1ELb0EEENS1_36VarlenDynamicPersistentTileSchedulerILi128ELi64ELi256ELi256ELb1ELb1ELb0ELb1ELb1ELb1EEEEEEEEEvNT_6ParamsE --------------------------
	.section	.nv.shared._ZN7cutlass13device_kernelIN5flash19enable_sm80_to_sm89INS1_16FlashAttnFwdSm80INS1_25CollectiveMainloopFwdSm80ILi8ELi2ELb0EN4cute5tupleIJNS5_1CILi128EEENS7_ILi64EEENS7_ILi192EEEEEELi192ENS_10bfloat16_tEfNS_4arch4Sm80ELb1ELb0ELb1ELb1ELb0ELb0ELb1ELb1EEENS1_21CollectiveEpilogueFwdINS6_IJS8_SA_S9_EEENS6_IJNS7_ILi1EEESI_SI_EEESC_SE_Li256ELb1ELb1ELb1ELb0EEENS1_36VarlenDynamicPersistentTileSchedulerILi128ELi64ELi256ELi256ELb1ELb1ELb0ELb1ELb1ELb1EEEEEEEEEvNT_6ParamsE,"aw",@nobits
	.sectionflags	@""
	.align	16


//--------------------- .nv.shared._ZN7cutlass13device_kernelIN5flash19enable_sm80_to_sm89INS1_16FlashAttnFwdSm80INS1_25CollectiveMainloopFwdSm80ILi8ELi2ELb0EN4cute5tupleIJNS5_1CILi128EEENS7_ILi64EEENS7_ILi192EEEEEELi192ENS_10bfloat16_tEfNS_4arch4Sm80ELb1ELb0ELb1ELb1ELb0ELb1ELb1ELb1EEENS1_21CollectiveEpilogueFwdINS6_IJS8_SA_S9_EEENS6_IJNS7_ILi1EEESI_SI_EEESC_SE_Li256ELb1ELb1ELb1ELb0EEENS1_36VarlenDynamicPersistentTileSchedulerILi128ELi64ELi256ELi256ELb1ELb1ELb0ELb1ELb1ELb1EEEEEEEEEvNT_6ParamsE --------------------------
	.section	.nv.shared._ZN7cutlass13device_kernelIN5flash19enable_sm80_to_sm89INS1_16FlashAttnFwdSm80INS1_25CollectiveMainloopFwdSm80ILi8ELi2ELb0EN4cute5tupleIJNS5_1CILi128EEENS7_ILi64EEENS7_ILi192EEEEEELi192ENS_10bfloat16_tEfNS_4arch4Sm80ELb1ELb0ELb1ELb1ELb0ELb1ELb1ELb1EEENS1_21CollectiveEpilogueFwdINS6_IJS8_SA_S9_EEENS6_IJNS7_ILi1EEESI_SI_EEESC_SE_Li256ELb1ELb1ELb1ELb0EEENS1_36VarlenDynamicPersistentTileSchedulerILi128ELi64ELi256ELi256ELb1ELb1ELb0ELb1ELb1ELb1EEEEEEEEEvNT_6ParamsE,"aw",@nobits
	.sectionflags	@""
	.align	16


//--------------------- .nv.shared._ZN7cutlass13device_kernelIN5flash19enable_sm80_to_sm89INS1_16FlashAttnFwdSm80INS1_25CollectiveMainloopFwdSm80ILi8ELi1ELb1EN4cute5tupleIJNS5_1CILi128EEENS7_ILi96EEENS7_ILi192EEEEEELi192ENS_10bfloat16_tEfNS_4arch4Sm80ELb0ELb0ELb0ELb0ELb0ELb0ELb1ELb1EEENS1_21CollectiveEpilogueFwdINS6_IJS8_SA_S9_EEENS6_IJNS7_ILi1EEESI_SI_EEESC_SE_Li256ELb0ELb1ELb1ELb0EEENS1_19SingleTileSchedulerILb0ELb1ELb1ELi128EEEEEEEEEvNT_6ParamsE --------------------------
	.section	.nv.shared._ZN7cutlass13device_kernelIN5flash19enable_sm80_to_sm89INS1_16FlashAttnFwdSm80INS1_25CollectiveMainloopFwdSm80ILi8ELi1ELb1EN4cute5tupleIJNS5_1CILi128EEENS7_ILi96EEENS7_ILi192EEEEEELi192ENS_10bfloat16_tEfNS_4arch4Sm80ELb0ELb0ELb0ELb0ELb0ELb0ELb1ELb1EEENS1_21CollectiveEpilogueFwdINS6_IJS8_SA_S9_EEENS6_IJNS7_ILi1EEESI_SI_EEESC_SE_Li256ELb0ELb1ELb1ELb0EEENS1_19SingleTileSchedulerILb0ELb1ELb1ELi128EEEEEEEEEvNT_6ParamsE,"aw",@nobits
	.sectionflags	@""
	.align	16


//--------------------- .nv.shared._ZN7cutlass13device_kernelIN5flash19enable_sm80_to_sm89INS1_16FlashAttnFwdSm80INS1_25CollectiveMainloopFwdSm80ILi8ELi1ELb0EN4cute5tupleIJNS5_1CILi128EEENS7_ILi64EEENS7_ILi192EEEEEELi192ENS_10bfloat16_tEfNS_4arch4Sm80ELb0ELb0ELb0ELb1ELb0ELb0ELb1ELb1EEENS1_21CollectiveEpilogueFwdINS6_IJS8_SA_S9_EEENS6_IJNS7_ILi1EEESI_SI_EEESC_SE_Li256ELb1ELb1ELb1ELb0EEENS1_36VarlenDynamicPersistentTileSchedulerILi128ELi64ELi256ELi256ELb1ELb1ELb0ELb0ELb1ELb1EEEEEEEEEvNT_6ParamsE --------------------------
	.section	.nv.shared._ZN7cutlass13device_kernelIN5flash19enable_sm80_to_sm89INS1_16FlashAttnFwdSm80INS1_25CollectiveMainloopFwdSm80ILi8ELi1ELb0EN4cute5tupleIJNS5_1CILi128EEENS7_ILi64EEENS7_ILi192EEEEEELi192ENS_10bfloat16_tEfNS_4arch4Sm80ELb0ELb0ELb0ELb1ELb0ELb0ELb1ELb1EEENS1_21CollectiveEpilogueFwdINS6_IJS8_SA_S9_EEENS6_IJNS7_ILi1EEESI_SI_EEESC_SE_Li256ELb1ELb1ELb1ELb0EEENS1_36VarlenDynamicPersistentTileSchedulerILi128ELi64ELi256ELi256ELb1ELb1ELb0ELb0ELb1ELb1EEEEEEEEEvNT_6ParamsE,"aw",@nobits
	.sectionflags	@""
	.align	16


//--------------------- .nv.shared._ZN7cutlass13device_kernelIN5flash19enable_sm80_to_sm89INS1_16FlashAttnFwdSm80INS1_25CollectiveMainloopFwdSm80ILi8ELi1ELb0EN4cute5tupleIJNS5_1CILi128EEENS7_ILi64EEENS7_ILi192EEEEEELi192ENS_10bfloat16_tEfNS_4arch4Sm80ELb0ELb0ELb0ELb1ELb0ELb1ELb1ELb1EEENS1_21CollectiveEpilogueFwdINS6_IJS8_SA_S9_EEENS6_IJNS7_ILi1EEESI_SI_EEESC_SE_Li256ELb1ELb1ELb1ELb0EEENS1_36VarlenDynamicPersistentTileSchedulerILi128ELi64ELi256ELi256ELb1ELb1ELb0ELb0ELb1ELb1EEEEEEEEEvNT_6ParamsE --------------------------
	.section	.nv.shared._ZN7cutlass13device_kernelIN5flash19enable_sm80_to_sm89INS1_16FlashAttnFwdSm80INS1_25CollectiveMainloopFwdSm80ILi8ELi1ELb0EN4cute5tupleIJNS5_1CILi128EEENS7_ILi64EEENS7_ILi192EEEEEELi192ENS_10bfloat16_tEfNS_4arch4Sm80ELb0ELb0ELb0ELb1ELb0ELb1ELb1ELb1EEENS1_21CollectiveEpilogueFwdINS6_IJS8_SA_S9_EEENS6_IJNS7_ILi1EEESI_SI_EEESC_SE_Li256ELb1ELb1ELb1ELb0EEENS1_36VarlenDynamicPersistentTileSchedulerILi128ELi64ELi256ELi256ELb1ELb1ELb0ELb0ELb1ELb1EEEEEEEEEvNT_6ParamsE,"aw",@nobits
	.sectionflags	@""
	.align	16


//--------------------- .nv.shared._ZN7cutlass13device_kernelIN5flash19enable_sm80_to_sm89INS1_16FlashAttnFwdSm80INS1_25CollectiveMainloopFwdSm80ILi8ELi1ELb0EN4cute5tupleIJNS5_1CILi128EEENS7_ILi64EEENS7_ILi192EEEEEELi192ENS_10bfloat16_tEfNS_4arch4Sm80ELb0ELb1ELb0ELb0ELb0ELb0ELb1ELb1EEENS1_21CollectiveEpilogueFwdINS6_IJS8_SA_S9_EEENS6_IJNS7_ILi1EEESI_SI_EEESC_SE_Li256ELb0ELb1ELb1ELb0EEENS1_19SingleTileSchedulerILb0ELb1ELb1ELi128EEEEEEEEEvNT_6ParamsE --------------------------
	.section	.nv.shared._ZN7cutlass13device_kernelIN5flash19enable_sm80_to_sm89INS1_16FlashAttnFwdSm80INS1_25CollectiveMainloopFwdSm80ILi8ELi1ELb0EN4cute5tupleIJNS5_1CILi128EEENS7_ILi64EEENS7_ILi192EEEEEELi192ENS_10bfloat16_tEfNS_4arch4Sm80ELb0ELb1ELb0ELb0ELb0ELb0ELb1ELb1EEENS1_21CollectiveEpilogueFwdINS6_IJS8_SA_S9_EEENS6_IJNS7_ILi1EEESI_SI_EEESC_SE_Li256ELb0ELb1ELb1ELb0EEENS1_19SingleTileSchedulerILb0ELb1ELb1ELi128EEEEEEEEEvNT_6ParamsE,"aw",@nobits
	.sectionflags	@""
	.align	16


//--------------------- .nv.shared._ZN7cutlass13device_kernelIN5flash19enable_sm80_to_sm89INS1_16FlashAttnFwdSm80INS1_25CollectiveMainloopFwdSm80ILi8ELi1ELb0EN4cute5tupleIJNS5_1CILi128EEENS7_ILi64EEENS7_ILi192EEEEEELi192ENS_10bfloat16_tEfNS_4arch4Sm80ELb0ELb1ELb0ELb1ELb0ELb0ELb1ELb1EEENS1_21CollectiveEpilogueFwdINS6_IJS8_SA_S9_EEENS6_IJNS7_ILi1EEESI_SI_EEESC_SE_Li256ELb1ELb1ELb1ELb0EEENS1_36VarlenDynamicPersistentTileSchedulerILi128ELi64ELi256ELi256ELb1ELb1ELb0ELb1ELb0ELb1EEEEEEEEEvNT_6ParamsE --------------------------
	.section	.nv.shared._ZN7cutlass13device_kernelIN5flash19enable_sm80_to_sm89INS1_16FlashAttnFwdSm80INS1_25CollectiveMainloopFwdSm80ILi8ELi1ELb0EN4cute5tupleIJNS5_1CILi128EEENS7_ILi64EEENS7_ILi192EEEEEELi192ENS_10bfloat16_tEfNS_4arch4Sm80ELb0ELb1ELb0ELb1ELb0ELb0ELb1ELb1EEENS1_21CollectiveEpilogueFwdINS6_IJS8_SA_S9_EEENS6_IJNS7_ILi1EEESI_SI_EEESC_SE_Li256ELb1ELb1ELb1ELb0EEENS1_36VarlenDynamicPersistentTileSchedulerILi128ELi64ELi256ELi256ELb1ELb1ELb0ELb1ELb0ELb1EEEEEEEEEvNT_6ParamsE,"aw",@nobits
	.sectionflags	@""
	.align	16


//--------------------- .nv.shared._ZN7cutlass13device_kernelIN5flash19enable_sm80_to_sm89INS1_16FlashAttnFwdSm80INS1_25CollectiveMainloopFwdSm80ILi8ELi1ELb0EN4cute5tupleIJNS5_1CILi128EEENS7_ILi64EEENS7_ILi192EEEEEELi192ENS_10bfloat16_tEfNS_4arch4Sm80ELb0ELb1ELb0ELb1ELb0ELb1ELb1ELb1EEENS1_21CollectiveEpilogueFwdINS6_IJS8_SA_S9_EEENS6_IJNS7_ILi1EEESI_SI_EEESC_SE_Li256ELb1ELb1ELb1ELb0EEENS1_36VarlenDynamicPersistentTileSchedulerILi128ELi64ELi256ELi256ELb1ELb1ELb0ELb1ELb0ELb1EEEEEEEEEvNT_6ParamsE --------------------------
	.section	.nv.shared._ZN7cutlass13device_kernelIN5flash19enable_sm80_to_sm89INS1_16FlashAttnFwdSm80INS1_25CollectiveMainloopFwdSm80ILi8ELi1ELb0EN4cute5tupleIJNS5_1CILi128EEENS7_ILi64EEENS7_ILi192EEEEEELi192ENS_10bfloat16_tEfNS_4arch4Sm80ELb0ELb1ELb0ELb1ELb0ELb1ELb1ELb1EEENS1_21CollectiveEpilogueFwdINS6_IJS8_SA_S9_EEENS6_IJNS7_ILi1EEESI_SI_EEESC_SE_Li256ELb1ELb1ELb1ELb0EEENS1_36VarlenDynamicPersistentTileSchedulerILi128ELi64ELi256ELi256ELb1ELb1ELb0ELb1ELb0ELb1EEEEEEEEEvNT_6ParamsE,"aw",@nobits
	.sectionflags	@""
	.align	16


//--------------------- .nv.shared._ZN7cutlass13device_kernelIN5flash19enable_sm80_to_sm89INS1_16FlashAttnFwdSm80INS1_25CollectiveMainloopFwdSm80ILi8ELi1ELb1EN4cute5tupleIJNS5_1CILi128EEENS7_ILi96EEENS7_ILi192EEEEEELi192ENS_10bfloat16_tEfNS_4arch4Sm80ELb1ELb0ELb0ELb0ELb0ELb0ELb1ELb1EEENS1_21CollectiveEpilogueFwdINS6_IJS8_SA_S9_EEENS6_IJNS7_ILi1EEESI_SI_EEESC_SE_Li256ELb0ELb1ELb1ELb0EEENS1_30DynamicPersistentTileSchedulerILi256ELi256ELb1ELb1ELb0EEEEEEEEEvNT_6ParamsE --------------------------
	.section	.nv.shared._ZN7cutlass13device_kernelIN5flash19enable_sm80_to_sm89INS1_16FlashAttnFwdSm80INS1_25CollectiveMainloopFwdSm80ILi8ELi1ELb1EN4cute5tupleIJNS5_1CILi128EEENS7_ILi96EEENS7_ILi192EEEEEELi192ENS_10bfloat16_tEfNS_4arch4Sm80ELb1ELb0ELb0ELb0ELb0ELb0ELb1ELb1EEENS1_21CollectiveEpilogueFwdINS6_IJS8_SA_S9_EEENS6_IJNS7_ILi1EEESI_SI_EEESC_SE_Li256ELb0ELb1ELb1ELb0EEENS1_30DynamicPersistentTileSchedulerILi256ELi256ELb1ELb1ELb0EEEEEEEEEvNT_6ParamsE,"aw",@nobits
	.sectionflags	@""
	.align	16


//--------------------- .nv.shared._ZN7cutlass13device_kernelIN5flash19enable_sm80_to_sm89INS1_16FlashAttnFwdSm80INS1_25CollectiveMainloopFwdSm80ILi8ELi1ELb0EN4cute5tupleIJNS5_1CILi128EEENS7_ILi64EEENS7_ILi192EEEEEELi192ENS_10bfloat16_tEfNS_4arch4Sm80ELb1ELb0ELb0ELb1ELb0ELb0ELb1ELb1EEENS1_21CollectiveEpilogueFwdINS6_IJS8_SA_S9_EEENS6_IJNS7_ILi1EEESI_SI_EEESC_SE_Li256ELb1ELb1ELb1ELb0EEENS1_36VarlenDynamicPersistentTileSchedulerILi128ELi64ELi256ELi256ELb1ELb1ELb0ELb1ELb1ELb1EEEEEEEEEvNT_6ParamsE --------------------------
	.section	.nv.shared._ZN7cutlass13device_kernelIN5flash19enable_sm80_to_sm89INS1_16FlashAttnFwdSm80INS1_25CollectiveMainloopFwdSm80ILi8ELi1ELb0EN4cute5tupleIJNS5_1CILi128EEENS7_ILi64EEENS7_ILi192EEEEEELi192ENS_10bfloat16_tEfNS_4arch4Sm80ELb1ELb0ELb0ELb1ELb0ELb0ELb1ELb1EEENS1_21CollectiveEpilogueFwdINS6_IJS8_SA_S9_EEENS6_IJNS7_ILi1EEESI_SI_EEESC_SE_Li256ELb1ELb1ELb1ELb0EEENS1_36VarlenDynamicPersistentTileSchedulerILi128ELi64ELi256ELi256ELb1ELb1ELb0ELb1ELb1ELb1EEEEEEEEEvNT_6ParamsE,"aw",@nobits
	.sectionflags	@""
	.align	16


//--------------------- .nv.shared._ZN7cutlass13device_kernelIN5flash19enable_sm80_to_sm89INS1_16FlashAttnFwdSm80INS1_25CollectiveMainloopFwdSm80ILi8ELi1ELb0EN4cute5tupleIJNS5_1CILi128EEENS7_ILi64EEENS7_ILi192EEEEEELi192ENS_10bfloat16_tEfNS_4arch4Sm80ELb1ELb0ELb0ELb1ELb0ELb1ELb1ELb1EEENS1_21CollectiveEpilogueFwdINS6_IJS8_SA_S9_EEENS6_IJNS7_ILi1EEESI_SI_EEESC_SE_Li256ELb1ELb1ELb1ELb0EEENS1_36VarlenDynamicPersistentTileSchedulerILi128ELi64ELi256ELi256ELb1ELb1ELb0ELb1ELb1ELb1EEEEEEEEEvNT_6ParamsE --------------------------
	.section	.nv.shared._ZN7cutlass13device_kernelIN5flash19enable_sm80_to_sm89INS1_16FlashAttnFwdSm80INS1_25CollectiveMainloopFwdSm80ILi8ELi1ELb0EN4cute5tupleIJNS5_1CILi128EEENS7_ILi64EEENS7_ILi192EEEEEELi192ENS_10bfloat16_tEfNS_4arch4Sm80ELb1ELb0ELb0ELb1ELb0ELb1ELb1ELb1EEENS1_21CollectiveEpilogueFwdINS6_IJS8_SA_S9_EEENS6_IJNS7_ILi1EEESI_SI_EEESC_SE_Li256ELb1ELb1ELb1ELb0EEENS1_36VarlenDynamicPersistentTileSchedulerILi128ELi64ELi256ELi256ELb1ELb1ELb0ELb1ELb1ELb1EEEEEEEEEvNT_6ParamsE,"aw",@nobits
	.sectionflags	@""
	.align	16


//--------------------- .nv.shared._ZN7cutlass13device_kernelIN5flash19enable_sm80_to_sm89INS1_16FlashAttnFwdSm80INS1_25CollectiveMainloopFwdSm80ILi8ELi2ELb1EN4cute5tupleIJNS5_1CILi128EEENS7_ILi96EEENS7_ILi192EEEEEELi192ENS_10bfloat16_tEfNS_4arch4Sm80ELb0ELb0ELb0ELb0ELb0ELb0ELb1ELb1EEENS1_21CollectiveEpilogueFwdINS6_IJS8_SA_S9_EEENS6_IJNS7_ILi1EEESI_SI_EEESC_SE_Li256ELb0ELb1ELb1ELb0EEENS1_19SingleTileSchedulerILb0ELb1ELb1ELi128EEEEEEEEEvNT_6ParamsE --------------------------
	.section	.nv.shared._ZN7cutlass13device_kernelIN5flash19enable_sm80_to_sm89INS1_16FlashAttnFwdSm80INS1_25CollectiveMainloopFwdSm80ILi8ELi2ELb1EN4cute5tupleIJNS5_1CILi128EEENS7_ILi96EEENS7_ILi192EEEEEELi192ENS_10bfloat16_tEfNS_4arch4Sm80ELb0ELb0ELb0ELb0ELb0ELb0ELb1ELb1EEENS1_21CollectiveEpilogueFwdINS6_IJS8_SA_S9_EEENS6_IJNS7_ILi1EEESI_SI_EEESC_SE_Li256ELb0ELb1ELb1ELb0EEENS1_19SingleTileSchedulerILb0ELb1ELb1ELi128EEEEEEEEEvNT_6ParamsE,"aw",@nobits
	.sectionflags	@""
	.align	16


//--------------------- .nv.shared._ZN7cutlass13device_kernelIN5flash19enable_sm80_to_sm89INS1_16FlashAttnFwdSm80INS1_25CollectiveMainloopFwdSm80ILi8ELi2ELb0EN4cute5tupleIJNS5_1CILi128EEENS7_ILi64EEENS7_ILi192EEEEEELi192ENS_10bfloat16_tEfNS_4arch4Sm80ELb0ELb0ELb0ELb1ELb0ELb0ELb1ELb1EEENS1_21CollectiveEpilogueFwdINS6_IJS8_SA_S9_EEENS6_IJNS7_ILi1EEESI_SI_EEESC_SE_Li256ELb1ELb1ELb1ELb0EEENS1_36VarlenDynamicPersistentTileSchedulerILi128ELi64ELi256ELi256ELb1ELb1ELb0ELb0ELb1ELb1EEEEEEEEEvNT_6ParamsE --------------------------
	.section	.nv.shared._ZN7cutlass13device_kernelIN5flash19enable_sm80_to_sm89INS1_16FlashAttnFwdSm80INS1_25CollectiveMainloopFwdSm80ILi8ELi2ELb0EN4cute5tupleIJNS5_1CILi128EEENS7_ILi64EEENS7_ILi192EEEEEELi192ENS_10bfloat16_tEfNS_4arch4Sm80ELb0ELb0ELb0ELb1ELb0ELb0ELb1ELb1EEENS1_21CollectiveEpilogueFwdINS6_IJS8_SA_S9_EEENS6_IJNS7_ILi1EEESI_SI_EEESC_SE_Li256ELb1ELb1ELb1ELb0EEENS1_36VarlenDynamicPersistentTileSchedulerILi128ELi64ELi256ELi256ELb1ELb1ELb0ELb0ELb1ELb1EEEEEEEEEvNT_6ParamsE,"aw",@nobits
	.sectionflags	@""
	.align	16


//--------------------- .nv.shared._ZN7cutlass13device_kernelIN5flash19enable_sm80_to_sm89INS1_16FlashAttnFwdSm80INS1_25CollectiveMainloopFwdSm80ILi8ELi2ELb0EN4cute5tupleIJNS5_1CILi128EEENS7_ILi64EEENS7_ILi192EEEEEELi192ENS_10bfloat16_tEfNS_4arch4Sm80ELb0ELb0ELb0ELb1ELb0ELb1ELb1ELb1EEENS1_21CollectiveEpilogueFwdINS6_IJS8_SA_S9_EEENS6_IJNS7_ILi1EEESI_SI_EEESC_SE_Li256ELb1ELb1ELb1ELb0EEENS1_36VarlenDynamicPersistentTileSchedulerILi128ELi64ELi256ELi256ELb1ELb1ELb0ELb0ELb1ELb1EEEEEEEEEvNT_6ParamsE --------------------------
	.section	.nv.shared._ZN7cutlass13device_kernelIN5flash19enable_sm80_to_sm89INS1_16FlashAttnFwdSm80INS1_25CollectiveMainloopFwdSm80ILi8ELi2ELb0EN4cute5tupleIJNS5_1CILi128EEENS7_ILi64EEENS7_ILi192EEEEEELi192ENS_10bfloat16_tEfNS_4arch4Sm80ELb0ELb0ELb0ELb1ELb0ELb1ELb1ELb1EEENS1_21CollectiveEpilogueFwdINS6_IJS8_SA_S9_EEENS6_IJNS7_ILi1EEESI_SI_EEESC_SE_Li256ELb1ELb1ELb1ELb0EEENS1_36VarlenDynamicPersistentTileSchedulerILi128ELi64ELi256ELi256ELb1ELb1ELb0ELb0ELb1ELb1EEEEEEEEEvNT_6ParamsE,"aw",@nobits
	.sectionflags	@""
	.align	16


//--------------------- .nv.shared._ZN7cutlass13device_kernelIN5flash19enable_sm80_to_sm89INS1_16FlashAttnFwdSm80INS1_25CollectiveMainloopFwdSm80ILi8ELi2ELb0EN4cute5tupleIJNS5_1CILi128EEENS7_ILi64EEENS7_ILi192EEEEEELi192ENS_10bfloat16_tEfNS_4arch4Sm80ELb0ELb1ELb0ELb0ELb0ELb0ELb1ELb1EEENS1_21CollectiveEpilogueFwdINS6_IJS8_SA_S9_EEENS6_IJNS7_ILi1EEESI_SI_EEESC_SE_Li256ELb0ELb1ELb1ELb0EEENS1_19SingleTileSchedulerILb0ELb1ELb1ELi128EEEEEEEEEvNT_6ParamsE --------------------------
	.section	.nv.shared._ZN7cutlass13device_kernelIN5flash19enable_sm80_to_sm89INS1_16FlashAttnFwdSm80INS1_25CollectiveMainloopFwdSm80ILi8ELi2ELb0EN4cute5tupleIJNS5_1CILi128EEENS7_ILi64EEENS7_ILi192EEEEEELi192ENS_10bfloat16_tEfNS_4arch4Sm80ELb0ELb1ELb0ELb0ELb0ELb0ELb1ELb1EEENS1_21CollectiveEpilogueFwdINS6_IJS8_SA_S9_EEENS6_IJNS7_ILi1EEESI_SI_EEESC_SE_Li256ELb0ELb1ELb1ELb0EEENS1_19SingleTileSchedulerILb0ELb1ELb1ELi128EEEEEEEEEvNT_6ParamsE,"aw",@nobits
	.sectionflags	@""
	.align	16


//--------------------- .nv.shared._ZN7cutlass13device_kernelIN5flash19enable_sm80_to_sm89INS1_16FlashAttnFwdSm80INS1_25CollectiveMainloopFwdSm80ILi8ELi2ELb0EN4cute5tupleIJNS5_1CILi128EEENS7_ILi64EEENS7_ILi192EEEEEELi192ENS_10bfloat16_tEfNS_4arch4Sm80ELb0ELb1ELb0ELb1ELb0ELb0ELb1ELb1EEENS1_21CollectiveEpilogueFwdINS6_IJS8_SA_S9_EEENS6_IJNS7_ILi1EEESI_SI_EEESC_SE_Li256ELb1ELb1ELb1ELb0EEENS1_36VarlenDynamicPersistentTileSchedulerILi128ELi64ELi256ELi256ELb1ELb1ELb0ELb1ELb0ELb1EEEEEEEEEvNT_6ParamsE --------------------------
	.section	.nv.shared._ZN7cutlass13device_kernelIN5flash19enable_sm80_to_sm89INS1_16FlashAttnFwdSm80INS1_25CollectiveMainloopFwdSm80ILi8ELi2ELb0EN4cute5tupleIJNS5_1CILi128EEENS7_ILi64EEENS7_ILi192EEEEEELi192ENS_10bfloat16_tEfNS_4arch4Sm80ELb0ELb1ELb0ELb1ELb0ELb0ELb1ELb1EEENS1_21CollectiveEpilogueFwdINS6_IJS8_SA_S9_EEENS6_IJNS7_ILi1EEESI_SI_EEESC_SE_Li256ELb1ELb1ELb1ELb0EEENS1_36VarlenDynamicPersistentTileSchedulerILi128ELi64ELi256ELi256ELb1ELb1ELb0ELb1ELb0ELb1EEEEEEEEEvNT_6ParamsE,"aw",@nobits
	.sectionflags	@""
	.align	16


//--------------------- .nv.shared._ZN7cutlass13device_kernelIN5flash19enable_sm80_to_sm89INS1_16FlashAttnFwdSm80INS1_25CollectiveMainloopFwdSm80ILi8ELi2ELb0EN4cute5tupleIJNS5_1CILi128EEENS7_ILi64EEENS7_ILi192EEEEEELi192ENS_10bfloat16_tEfNS_4arch4Sm80ELb0ELb1ELb0ELb1ELb0ELb1ELb1ELb1EEENS1_21CollectiveEpilogueFwdINS6_IJS8_SA_S9_EEENS6_IJNS7_ILi1EEESI_SI_EEESC_SE_Li256ELb1ELb1ELb1ELb0EEENS1_36VarlenDynamicPersistentTileSchedulerILi128ELi64ELi256ELi256ELb1ELb1ELb0ELb1ELb0ELb1EEEEEEEEEvNT_6ParamsE --------------------------
	.section	.nv.shared._ZN7cutlass13device_kernelIN5flash19enable_sm80_to_sm89INS1_16FlashAttnFwdSm80INS1_25CollectiveMainloopFwdSm80ILi8ELi2ELb0EN4cute5tupleIJNS5_1CILi128EEENS7_ILi64EEENS7_ILi192EEEEEELi192ENS_10bfloat16_tEfNS_4arch4Sm80ELb0ELb1ELb0ELb1ELb0ELb1ELb1ELb1EEENS1_21CollectiveEpilogueFwdINS6_IJS8_SA_S9_EEENS6_IJNS7_ILi1EEESI_SI_EEESC_SE_Li256ELb1ELb1ELb1ELb0EEENS1_36VarlenDynamicPersistentTileSchedulerILi128ELi64ELi256ELi256ELb1ELb1ELb0ELb1ELb0ELb1EEEEEEEEEvNT_6ParamsE,"aw",@nobits
	.sectionflags	@""
	.align	16


//--------------------- .nv.shared._ZN7cutlass13device_kernelIN5flash19enable_sm80_to_sm89INS1_16FlashAttnFwdSm80INS1_25CollectiveMainloopFwdSm80ILi8ELi2ELb1EN4cute5tupleIJNS5_1CILi128EEENS7_ILi96EEENS7_ILi192EEEEEELi192ENS_10bfloat16_tEfNS_4arch4Sm80ELb1ELb0ELb0ELb0ELb0ELb0ELb1ELb1EEENS1_21CollectiveEpilogueFwdINS6_IJS8_SA_S9_EEENS6_IJNS7_ILi1EEESI_SI_EEESC_SE_Li256ELb0ELb1ELb1ELb0EEENS1_30DynamicPersistentTileSchedulerILi256ELi256ELb1ELb1ELb0EEEEEEEEEvNT_6ParamsE --------------------------
	.section	.nv.shared._ZN7cutlass13device_kernelIN5flash19enable_sm80_to_sm89INS1_16FlashAttnFwdSm80INS1_25CollectiveMainloopFwdSm80ILi8ELi2ELb1EN4cute5tupleIJNS5_1CILi128EEENS7_ILi96EEENS7_ILi192EEEEEELi192ENS_10bfloat16_tEfNS_4arch4Sm80ELb1ELb0ELb0ELb0ELb0ELb0ELb1ELb1EEENS1_21CollectiveEpilogueFwdINS6_IJS8_SA_S9_EEENS6_IJNS7_ILi1EEESI_SI_EEESC_SE_Li256ELb0ELb1ELb1ELb0EEENS1_30DynamicPersistentTileSchedulerILi256ELi256ELb1ELb1ELb0EEEEEEEEEvNT_6ParamsE,"aw",@nobits
	.sectionflags	@""
	.align	16


//--------------------- .nv.shared._ZN7cutlass13device_kernelIN5flash19enable_sm80_to_sm89INS1_16FlashAttnFwdSm80INS1_25CollectiveMainloopFwdSm80ILi8ELi2ELb0EN4cute5tupleIJNS5_1CILi128EEENS7_ILi64EEENS7_ILi192EEEEEELi192ENS_10bfloat16_tEfNS_4arch4Sm80ELb1ELb0ELb0ELb1ELb0ELb0ELb1ELb1EEENS1_21CollectiveEpilogueFwdINS6_IJS8_SA_S9_EEENS6_IJNS7_ILi1EEESI_SI_EEESC_SE_Li256ELb1ELb1ELb1ELb0EEENS1_36VarlenDynamicPersistentTileSchedulerILi128ELi64ELi256ELi256ELb1ELb1ELb0ELb1ELb1ELb1EEEEEEEEEvNT_6ParamsE --------------------------
	.section	.nv.shared._ZN7cutlass13device_kernelIN5flash19enable_sm80_to_sm89INS1_16FlashAttnFwdSm80INS1_25CollectiveMainloopFwdSm80ILi8ELi2ELb0EN4cute5tupleIJNS5_1CILi128EEENS7_ILi64EEENS7_ILi192EEEEEELi192ENS_10bfloat16_tEfNS_4arch4Sm80ELb1ELb0ELb0ELb1ELb0ELb0ELb1ELb1EEENS1_21CollectiveEpilogueFwdINS6_IJS8_SA_S9_EEENS6_IJNS7_ILi1EEESI_SI_EEESC_SE_Li256ELb1ELb1ELb1ELb0EEENS1_36VarlenDynamicPersistentTileSchedulerILi128ELi64ELi256ELi256ELb1ELb1ELb0ELb1ELb1ELb1EEEEEEEEEvNT_6ParamsE,"aw",@nobits
	.sectionflags	@""
	.align	16


//--------------------- .nv.shared._ZN7cutlass13device_kernelIN5flash19enable_sm80_to_sm89INS1_16FlashAttnFwdSm80INS1_25CollectiveMainloopFwdSm80ILi8ELi2ELb0EN4cute5tupleIJNS5_1CILi128EEENS7_ILi64EEENS7_ILi192EEEEEELi192ENS_10bfloat16_tEfNS_4arch4Sm80ELb1ELb0ELb0ELb1ELb0ELb1ELb1ELb1EEENS1_21CollectiveEpilogueFwdINS6_IJS8_SA_S9_EEENS6_IJNS7_ILi1EEESI_SI_EEESC_SE_Li256ELb1ELb1ELb1ELb0EEENS1_36VarlenDynamicPersistentTileSchedulerILi128ELi64ELi256ELi256ELb1ELb1ELb0ELb1ELb1ELb1EEEEEEEEEvNT_6ParamsE --------------------------
	.section	.nv.shared._ZN7cutlass13device_kernelIN5flash19enable_sm80_to_sm89INS1_16FlashAttnFwdSm80INS1_25CollectiveMainloopFwdSm80ILi8ELi2ELb0EN4cute5tupleIJNS5_1CILi128EEENS7_ILi64EEENS7_ILi192EEEEEELi192ENS_10bfloat16_tEfNS_4arch4Sm80ELb1ELb0ELb0ELb1ELb0ELb1ELb1ELb1EEENS1_21CollectiveEpilogueFwdINS6_IJS8_SA_S9_EEENS6_IJNS7_ILi1EEESI_SI_EEESC_SE_Li256ELb1ELb1ELb1ELb0EEENS1_36VarlenDynamicPersistentTileSchedulerILi128ELi64ELi256ELi256ELb1ELb1ELb0ELb1ELb1ELb1EEEEEEEEEvNT_6ParamsE,"aw",@nobits
	.sectionflags	@""
	.align	16
